	.target	sm_103a

	.elftype	@"ET_EXEC"


//--------------------- .note.nv.tkinfo           --------------------------
	.section	.note.nv.tkinfo,"",@"SHT_NOTE"
	.sectionflags	@"SHF_NOTE_NV_TKINFO"
	.tkinfo
        /*0018*/ 	.word	0x00000002
        /*0030*/ 	.string	""
        /*0030*/ 	.string	"ptxas"
        /*0030*/ 	.string	"Cuda compilation tools, release 13.0, V13.0.88"
        /*0030*/ 	.string	"Build cuda_13.0.r13.0/compiler.36424714_0"
        /*0030*/ 	.string	"-arch sm_103a -m 64 "



//--------------------- .note.nv.cuinfo           --------------------------
	.section	.note.nv.cuinfo,"",@"SHT_NOTE"
	.sectionflags	@"SHF_NOTE_NV_CUINFO"
        /*0018*/ 	.short	0x0002
        /*001a*/ 	.short	0x0067
        /*001c*/ 	.short	0x0082
	.zero		2


//--------------------- .nv.info                  --------------------------
	.section	.nv.info,"",@"SHT_CUDA_INFO"
	.align	4


	//----- nvinfo : EIATTR_REGCOUNT
	.align		4
        /*0000*/ 	.byte	0x04, 0x2f
        /*0002*/ 	.short	(.L_12 - .L_11)
	.align		4
.L_11:
        /*0004*/ 	.word	index@(_ZN5flash24flash_fwd_splitkv_kernelI23Flash_fwd_kernel_traitsILi128ELi64ELi64ELi4ELb0ELb0EN7cutlass10bfloat16_tE19Flash_kernel_traitsILi128ELi64ELi64ELi4ES3_EELb1ELb0ELb1ELb0ELb0ELb1ELb1ELb1EEEvNS_16Flash_fwd_paramsE)
        /*0008*/ 	.word	0x000000c4


	//----- nvinfo : EIATTR_FRAME_SIZE
	.align		4
.L_12:
        /*000c*/ 	.byte	0x04, 0x11
        /*000e*/ 	.short	(.L_14 - .L_13)
	.align		4
.L_13:
        /*0010*/ 	.word	index@(_ZN5flash24flash_fwd_splitkv_kernelI23Flash_fwd_kernel_traitsILi128ELi64ELi64ELi4ELb0ELb0EN7cutlass10bfloat16_tE19Flash_kernel_traitsILi128ELi64ELi64ELi4ES3_EELb1ELb0ELb1ELb0ELb0ELb1ELb1ELb1EEEvNS_16Flash_fwd_paramsE)
        /*0014*/ 	.word	0x00000000


	//----- nvinfo : EIATTR_REGCOUNT
	.align		4
.L_14:
        /*0018*/ 	.byte	0x04, 0x2f
        /*001a*/ 	.short	(.L_16 - .L_15)
	.align		4
.L_15:
        /*001c*/ 	.word	index@(_ZN5flash24flash_fwd_splitkv_kernelI23Flash_fwd_kernel_traitsILi128ELi64ELi64ELi4ELb0ELb0EN7cutlass10bfloat16_tE19Flash_kernel_traitsILi128ELi64ELi64ELi4ES3_EELb1ELb0ELb1ELb0ELb0ELb0ELb1ELb1EEEvNS_16Flash_fwd_paramsE)
        /*0020*/ 	.word	0x000000b9


	//----- nvinfo : EIATTR_FRAME_SIZE
	.align		4
.L_16:
        /*0024*/ 	.byte	0x04, 0x11
        /*0026*/ 	.short	(.L_18 - .L_17)
	.align		4
.L_17:
        /*0028*/ 	.word	index@(_ZN5flash24flash_fwd_splitkv_kernelI23Flash_fwd_kernel_traitsILi128ELi64ELi64ELi4ELb0ELb0EN7cutlass10bfloat16_tE19Flash_kernel_traitsILi128ELi64ELi64ELi4ES3_EELb1ELb0ELb1ELb0ELb0ELb0ELb1ELb1EEEvNS_16Flash_fwd_paramsE)
        /*002c*/ 	.word	0x00000000


	//----- nvinfo : EIATTR_REGCOUNT
	.align		4
.L_18:
        /*0030*/ 	.byte	0x04, 0x2f
        /*0032*/ 	.short	(.L_20 - .L_19)
	.align		4
.L_19:
        /*0034*/ 	.word	index@(_ZN5flash24flash_fwd_splitkv_kernelI23Flash_fwd_kernel_traitsILi128ELi64ELi64ELi4ELb0ELb0EN7cutlass10bfloat16_tE19Flash_kernel_traitsILi128ELi64ELi64ELi4ES3_EELb1ELb0ELb0ELb0ELb1ELb1ELb1ELb1EEEvNS_16Flash_fwd_paramsE)
        /*0038*/ 	.word	0x000000c1


	//----- nvinfo : EIATTR_FRAME_SIZE
	.align		4
.L_20:
        /*003c*/ 	.byte	0x04, 0x11
        /*003e*/ 	.short	(.L_22 - .L_21)
	.align		4
.L_21:
        /*0040*/ 	.word	index@(_ZN5flash24flash_fwd_splitkv_kernelI23Flash_fwd_kernel_traitsILi128ELi64ELi64ELi4ELb0ELb0EN7cutlass10bfloat16_tE19Flash_kernel_traitsILi128ELi64ELi64ELi4ES3_EELb1ELb0ELb0ELb0ELb1ELb1ELb1ELb1EEEvNS_16Flash_fwd_paramsE)
        /*0044*/ 	.word	0x00000000


	//----- nvinfo : EIATTR_REGCOUNT
	.align		4
.L_22:
        /*0048*/ 	.byte	0x04, 0x2f
        /*004a*/ 	.short	(.L_24 - .L_23)
	.align		4
.L_23:
        /*004c*/ 	.word	index@(_ZN5flash24flash_fwd_splitkv_kernelI23Flash_fwd_kernel_traitsILi128ELi64ELi64ELi4ELb0ELb0EN7cutlass10bfloat16_tE19Flash_kernel_traitsILi128ELi64ELi64ELi4ES3_EELb1ELb0ELb0ELb0ELb1ELb0ELb1ELb1EEEvNS_16Flash_fwd_paramsE)
        /*0050*/ 	.word	0x000000ac


	//----- nvinfo : EIATTR_FRAME_SIZE
	.align		4
.L_24:
        /*0054*/ 	.byte	0x04, 0x11
        /*0056*/ 	.short	(.L_26 - .L_25)
	.align		4
.L_25:
        /*0058*/ 	.word	index@(_ZN5flash24flash_fwd_splitkv_kernelI23Flash_fwd_kernel_traitsILi128ELi64ELi64ELi4ELb0ELb0EN7cutlass10bfloat16_tE19Flash_kernel_traitsILi128ELi64ELi64ELi4ES3_EELb1ELb0ELb0ELb0ELb1ELb0ELb1ELb1EEEvNS_16Flash_fwd_paramsE)
        /*005c*/ 	.word	0x00000000


	//----- nvinfo : EIATTR_REGCOUNT
	.align		4
.L_26:
        /*0060*/ 	.byte	0x04, 0x2f
        /*0062*/ 	.short	(.L_28 - .L_27)
	.align		4
.L_27:
        /*0064*/ 	.word	index@(_ZN5flash24flash_fwd_splitkv_kernelI23Flash_fwd_kernel_traitsILi128ELi64ELi64ELi4ELb0ELb0EN7cutlass10bfloat16_tE19Flash_kernel_traitsILi128ELi64ELi64ELi4ES3_EELb1ELb0ELb1ELb0ELb0ELb1ELb1ELb0EEEvNS_16Flash_fwd_paramsE)
        /*0068*/ 	.word	0x000000c8


	//----- nvinfo : EIATTR_FRAME_SIZE
	.align		4
.L_28:
        /*006c*/ 	.byte	0x04, 0x11
        /*006e*/ 	.short	(.L_30 - .L_29)
	.align		4
.L_29:
        /*0070*/ 	.word	index@(_ZN5flash24flash_fwd_splitkv_kernelI23Flash_fwd_kernel_traitsILi128ELi64ELi64ELi4ELb0ELb0EN7cutlass10bfloat16_tE19Flash_kernel_traitsILi128ELi64ELi64ELi4ES3_EELb1ELb0ELb1ELb0ELb0ELb1ELb1ELb0EEEvNS_16Flash_fwd_paramsE)
        /*0074*/ 	.word	0x00000000


	//----- nvinfo : EIATTR_REGCOUNT
	.align		4
.L_30:
        /*0078*/ 	.byte	0x04, 0x2f
        /*007a*/ 	.short	(.L_32 - .L_31)
	.align		4
.L_31:
        /*007c*/ 	.word	index@(_ZN5flash24flash_fwd_splitkv_kernelI23Flash_fwd_kernel_traitsILi128ELi64ELi64ELi4ELb0ELb0EN7cutlass10bfloat16_tE19Flash_kernel_traitsILi128ELi64ELi64ELi4ES3_EELb1ELb0ELb1ELb0ELb0ELb0ELb1ELb0EEEvNS_16Flash_fwd_paramsE)
        /*0080*/ 	.word	0x000000b7


	//----- nvinfo : EIATTR_FRAME_SIZE
	.align		4
.L_32:
        /*0084*/ 	.byte	0x04, 0x11
        /*0086*/ 	.short	(.L_34 - .L_33)
	.align		4
.L_33:
        /*0088*/ 	.word	index@(_ZN5flash24flash_fwd_splitkv_kernelI23Flash_fwd_kernel_traitsILi128ELi64ELi64ELi4ELb0ELb0EN7cutlass10bfloat16_tE19Flash_kernel_traitsILi128ELi64ELi64ELi4ES3_EELb1ELb0ELb1ELb0ELb0ELb0ELb1ELb0EEEvNS_16Flash_fwd_paramsE)
        /*008c*/ 	.word	0x00000000


	//----- nvinfo : EIATTR_REGCOUNT
	.align		4
.L_34:
        /*0090*/ 	.byte	0x04, 0x2f
        /*0092*/ 	.short	(.L_36 - .L_35)
	.align		4
.L_35:
        /*0094*/ 	.word	index@(_ZN5flash24flash_fwd_splitkv_kernelI23Flash_fwd_kernel_traitsILi128ELi64ELi64ELi4ELb0ELb0EN7cutlass10bfloat16_tE19Flash_kernel_traitsILi128ELi64ELi64ELi4ES3_EELb1ELb0ELb0ELb0ELb1ELb1ELb1ELb0EEEvNS_16Flash_fwd_paramsE)
        /*0098*/ 	.word	0x000000ce


	//----- nvinfo : EIATTR_FRAME_SIZE
	.align		4
.L_36:
        /*009c*/ 	.byte	0x04, 0x11
        /*009e*/ 	.short	(.L_38 - .L_37)
	.align		4
.L_37:
        /*00a0*/ 	.word	index@(_ZN5flash24flash_fwd_splitkv_kernelI23Flash_fwd_kernel_traitsILi128ELi64ELi64ELi4ELb0ELb0EN7cutlass10bfloat16_tE19Flash_kernel_traitsILi128ELi64ELi64ELi4ES3_EELb1ELb0ELb0ELb0ELb1ELb1ELb1ELb0EEEvNS_16Flash_fwd_paramsE)
        /*00a4*/ 	.word	0x00000000


	//----- nvinfo : EIATTR_REGCOUNT
	.align		4
.L_38:
        /*00a8*/ 	.byte	0x04, 0x2f
        /*00aa*/ 	.short	(.L_40 - .L_39)
	.align		4
.L_39:
        /*00ac*/ 	.word	index@(_ZN5flash24flash_fwd_splitkv_kernelI23Flash_fwd_kernel_traitsILi128ELi64ELi64ELi4ELb0ELb0EN7cutlass10bfloat16_tE19Flash_kernel_traitsILi128ELi64ELi64ELi4ES3_EELb1ELb0ELb0ELb0ELb1ELb0ELb1ELb0EEEvNS_16Flash_fwd_paramsE)
        /*00b0*/ 	.word	0x000000b2


	//----- nvinfo : EIATTR_FRAME_SIZE
	.align		4
.L_40:
        /*00b4*/ 	.byte	0x04, 0x11
        /*00b6*/ 	.short	(.L_42 - .L_41)
	.align		4
.L_41:
        /*00b8*/ 	.word	index@(_ZN5flash24flash_fwd_splitkv_kernelI23Flash_fwd_kernel_traitsILi128ELi64ELi64ELi4ELb0ELb0EN7cutlass10bfloat16_tE19Flash_kernel_traitsILi128ELi64ELi64ELi4ES3_EELb1ELb0ELb0ELb0ELb1ELb0ELb1ELb0EEEvNS_16Flash_fwd_paramsE)
        /*00bc*/ 	.word	0x00000000


	//----- nvinfo : EIATTR_REGCOUNT
	.align		4
.L_42:
        /*00c0*/ 	.byte	0x04, 0x2f
        /*00c2*/ 	.short	(.L_44 - .L_43)
	.align		4
.L_43:
        /*00c4*/ 	.word	index@(_ZN5flash24flash_fwd_splitkv_kernelI23Flash_fwd_kernel_traitsILi128ELi64ELi64ELi4ELb0ELb0EN7cutlass10bfloat16_tE19Flash_kernel_traitsILi128ELi64ELi64ELi4ES3_EELb1ELb0ELb1ELb0ELb0ELb1ELb0ELb1EEEvNS_16Flash_fwd_paramsE)
        /*00c8*/ 	.word	0x000000bb


	//----- nvinfo : EIATTR_FRAME_SIZE
	.align		4
.L_44:
        /*00cc*/ 	.byte	0x04, 0x11
        /*00ce*/ 	.short	(.L_46 - .L_45)
	.align		4
.L_45:
        /*00d0*/ 	.word	index@(_ZN5flash24flash_fwd_splitkv_kernelI23Flash_fwd_kernel_traitsILi128ELi64ELi64ELi4ELb0ELb0EN7cutlass10bfloat16_tE19Flash_kernel_traitsILi128ELi64ELi64ELi4ES3_EELb1ELb0ELb1ELb0ELb0ELb1ELb0ELb1EEEvNS_16Flash_fwd_paramsE)
        /*00d4*/ 	.word	0x00000000


	//----- nvinfo : EIATTR_REGCOUNT
	.align		4
.L_46:
        /*00d8*/ 	.byte	0x04, 0x2f
        /*00da*/ 	.short	(.L_48 - .L_47)
	.align		4
.L_47:
        /*00dc*/ 	.word	index@(_ZN5flash24flash_fwd_splitkv_kernelI23Flash_fwd_kernel_traitsILi128ELi64ELi64ELi4ELb0ELb0EN7cutlass10bfloat16_tE19Flash_kernel_traitsILi128ELi64ELi64ELi4ES3_EELb1ELb0ELb1ELb0ELb0ELb0ELb0ELb1EEEvNS_16Flash_fwd_paramsE)
        /*00e0*/ 	.word	0x000000be


	//----- nvinfo : EIATTR_FRAME_SIZE
	.align		4
.L_48:
        /*00e4*/ 	.byte	0x04, 0x11
        /*00e6*/ 	.short	(.L_50 - .L_49)
	.align		4
.L_49:
        /*00e8*/ 	.word	index@(_ZN5flash24flash_fwd_splitkv_kernelI23Flash_fwd_kernel_traitsILi128ELi64ELi64ELi4ELb0ELb0EN7cutlass10bfloat16_tE19Flash_kernel_traitsILi128ELi64ELi64ELi4ES3_EELb1ELb0ELb1ELb0ELb0ELb0ELb0ELb1EEEvNS_16Flash_fwd_paramsE)
        /*00ec*/ 	.word	0x00000000


	//----- nvinfo : EIATTR_REGCOUNT
	.align		4
.L_50:
        /*00f0*/ 	.byte	0x04, 0x2f
        /*00f2*/ 	.short	(.L_52 - .L_51)
	.align		4
.L_51:
        /*00f4*/ 	.word	index@(_ZN5flash24flash_fwd_splitkv_kernelI23Flash_fwd_kernel_traitsILi128ELi64ELi64ELi4ELb0ELb0EN7cutlass10bfloat16_tE19Flash_kernel_traitsILi128ELi64ELi64ELi4ES3_EELb1ELb0ELb0ELb0ELb1ELb1ELb0ELb1EEEvNS_16Flash_fwd_paramsE)
        /*00f8*/ 	.word	0x000000bd


	//----- nvinfo : EIATTR_FRAME_SIZE
	.align		4
.L_52:
        /*00fc*/ 	.byte	0x04, 0x11
        /*00fe*/ 	.short	(.L_54 - .L_53)
	.align		4
.L_53:
        /*0100*/ 	.word	index@(_ZN5flash24flash_fwd_splitkv_kernelI23Flash_fwd_kernel_traitsILi128ELi64ELi64ELi4ELb0ELb0EN7cutlass10bfloat16_tE19Flash_kernel_traitsILi128ELi64ELi64ELi4ES3_EELb1ELb0ELb0ELb0ELb1ELb1ELb0ELb1EEEvNS_16Flash_fwd_paramsE)
        /*0104*/ 	.word	0x00000000


	//----- nvinfo : EIATTR_REGCOUNT
	.align		4
.L_54:
        /*0108*/ 	.byte	0x04, 0x2f
        /*010a*/ 	.short	(.L_56 - .L_55)
	.align		4
.L_55:
        /*010c*/ 	.word	index@(_ZN5flash24flash_fwd_splitkv_kernelI23Flash_fwd_kernel_traitsILi128ELi64ELi64ELi4ELb0ELb0EN7cutlass10bfloat16_tE19Flash_kernel_traitsILi128ELi64ELi64ELi4ES3_EELb1ELb0ELb0ELb0ELb1ELb0ELb0ELb1EEEvNS_16Flash_fwd_paramsE)
        /*0110*/ 	.word	0x000000b4


	//----- nvinfo : EIATTR_FRAME_SIZE
	.align		4
.L_56:
        /*0114*/ 	.byte	0x04, 0x11
        /*0116*/ 	.short	(.L_58 - .L_57)
	.align		4
.L_57:
        /*0118*/ 	.word	index@(_ZN5flash24flash_fwd_splitkv_kernelI23Flash_fwd_kernel_traitsILi128ELi64ELi64ELi4ELb0ELb0EN7cutlass10bfloat16_tE19Flash_kernel_traitsILi128ELi64ELi64ELi4ES3_EELb1ELb0ELb0ELb0ELb1ELb0ELb0ELb1EEEvNS_16Flash_fwd_paramsE)
        /*011c*/ 	.word	0x00000000


	//----- nvinfo : EIATTR_REGCOUNT
	.align		4
.L_58:
        /*0120*/ 	.byte	0x04, 0x2f
        /*0122*/ 	.short	(.L_60 - .L_59)
	.align		4
.L_59:
        /*0124*/ 	.word	index@(_ZN5flash24flash_fwd_splitkv_kernelI23Flash_fwd_kernel_traitsILi128ELi64ELi64ELi4ELb0ELb0EN7cutlass10bfloat16_tE19Flash_kernel_traitsILi128ELi64ELi64ELi4ES3_EELb1ELb0ELb1ELb0ELb0ELb1ELb0ELb0EEEvNS_16Flash_fwd_paramsE)
        /*0128*/ 	.word	0x000000ca


	//----- nvinfo : EIATTR_FRAME_SIZE
	.align		4
.L_60:
        /*012c*/ 	.byte	0x04, 0x11
        /*012e*/ 	.short	(.L_62 - .L_61)
	.align		4
.L_61:
        /*0130*/ 	.word	index@(_ZN5flash24flash_fwd_splitkv_kernelI23Flash_fwd_kernel_traitsILi128ELi64ELi64ELi4ELb0ELb0EN7cutlass10bfloat16_tE19Flash_kernel_traitsILi128ELi64ELi64ELi4ES3_EELb1ELb0ELb1ELb0ELb0ELb1ELb0ELb0EEEvNS_16Flash_fwd_paramsE)
        /*0134*/ 	.word	0x00000000


	//----- nvinfo : EIATTR_REGCOUNT
	.align		4
.L_62:
        /*0138*/ 	.byte	0x04, 0x2f
        /*013a*/ 	.short	(.L_64 - .L_63)
	.align		4
.L_63:
        /*013c*/ 	.word	index@(_ZN5flash24flash_fwd_splitkv_kernelI23Flash_fwd_kernel_traitsILi128ELi64ELi64ELi4ELb0ELb0EN7cutlass10bfloat16_tE19Flash_kernel_traitsILi128ELi64ELi64ELi4ES3_EELb1ELb0ELb1ELb0ELb0ELb0ELb0ELb0EEEvNS_16Flash_fwd_paramsE)
        /*0140*/ 	.word	0x000000b3


	//----- nvinfo : EIATTR_FRAME_SIZE
	.align		4
.L_64:
        /*0144*/ 	.byte	0x04, 0x11
        /*0146*/ 	.short	(.L_66 - .L_65)
	.align		4
.L_65:
        /*0148*/ 	.word	index@(_ZN5flash24flash_fwd_splitkv_kernelI23Flash_fwd_kernel_traitsILi128ELi64ELi64ELi4ELb0ELb0EN7cutlass10bfloat16_tE19Flash_kernel_traitsILi128ELi64ELi64ELi4ES3_EELb1ELb0ELb1ELb0ELb0ELb0ELb0ELb0EEEvNS_16Flash_fwd_paramsE)
        /*014c*/ 	.word	0x00000000


	//----- nvinfo : EIATTR_REGCOUNT
	.align		4
.L_66:
        /*0150*/ 	.byte	0x04, 0x2f
        /*0152*/ 	.short	(.L_68 - .L_67)
	.align		4
.L_67:
        /*0154*/ 	.word	index@(_ZN5flash24flash_fwd_splitkv_kernelI23Flash_fwd_kernel_traitsILi128ELi64ELi64ELi4ELb0ELb0EN7cutlass10bfloat16_tE19Flash_kernel_traitsILi128ELi64ELi64ELi4ES3_EELb1ELb0ELb0ELb0ELb1ELb1ELb0ELb0EEEvNS_16Flash_fwd_paramsE)
        /*0158*/ 	.word	0x000000cd


	//----- nvinfo : EIATTR_FRAME_SIZE
	.align		4
.L_68:
        /*015c*/ 	.byte	0x04, 0x11
        /*015e*/ 	.short	(.L_70 - .L_69)
	.align		4
.L_69:
        /*0160*/ 	.word	index@(_ZN5flash24flash_fwd_splitkv_kernelI23Flash_fwd_kernel_traitsILi128ELi64ELi64ELi4ELb0ELb0EN7cutlass10bfloat16_tE19Flash_kernel_traitsILi128ELi64ELi64ELi4ES3_EELb1ELb0ELb0ELb0ELb1ELb1ELb0ELb0EEEvNS_16Flash_fwd_paramsE)
        /*0164*/ 	.word	0x00000000


	//----- nvinfo : EIATTR_REGCOUNT
	.align		4
.L_70:
        /*0168*/ 	.byte	0x04, 0x2f
        /*016a*/ 	.short	(.L_72 - .L_71)
	.align		4
.L_71:
        /*016c*/ 	.word	index@(_ZN5flash24flash_fwd_splitkv_kernelI23Flash_fwd_kernel_traitsILi128ELi64ELi64ELi4ELb0ELb0EN7cutlass10bfloat16_tE19Flash_kernel_traitsILi128ELi64ELi64ELi4ES3_EELb1ELb0ELb0ELb0ELb1ELb0ELb0ELb0EEEvNS_16Flash_fwd_paramsE)
        /*0170*/ 	.word	0x000000b0


	//----- nvinfo : EIATTR_FRAME_SIZE
	.align		4
.L_72:
        /*0174*/ 	.byte	0x04, 0x11
        /*0176*/ 	.short	(.L_74 - .L_73)
	.align		4
.L_73:
        /*0178*/ 	.word	index@(_ZN5flash24flash_fwd_splitkv_kernelI23Flash_fwd_kernel_traitsILi128ELi64ELi64ELi4ELb0ELb0EN7cutlass10bfloat16_tE19Flash_kernel_traitsILi128ELi64ELi64ELi4ES3_EELb1ELb0ELb0ELb0ELb1ELb0ELb0ELb0EEEvNS_16Flash_fwd_paramsE)
        /*017c*/ 	.word	0x00000000


	//----- nvinfo : EIATTR_REGCOUNT
	.align		4
.L_74:
        /*0180*/ 	.byte	0x04, 0x2f
        /*0182*/ 	.short	(.L_76 - .L_75)
	.align		4
.L_75:
        /*0184*/ 	.word	index@(_ZN5flash24flash_fwd_splitkv_kernelI23Flash_fwd_kernel_traitsILi128ELi64ELi64ELi4ELb0ELb0EN7cutlass10bfloat16_tE19Flash_kernel_traitsILi128ELi64ELi64ELi4ES3_EELb1ELb0ELb0ELb1ELb1ELb1ELb1ELb0EEEvNS_16Flash_fwd_paramsE)
        /*0188*/ 	.word	0x000000ce


	//----- nvinfo : EIATTR_FRAME_SIZE
	.align		4
.L_76:
        /*018c*/ 	.byte	0x04, 0x11
        /*018e*/ 	.short	(.L_78 - .L_77)
	.align		4
.L_77:
        /*0190*/ 	.word	index@(_ZN5flash24flash_fwd_splitkv_kernelI23Flash_fwd_kernel_traitsILi128ELi64ELi64ELi4ELb0ELb0EN7cutlass10bfloat16_tE19Flash_kernel_traitsILi128ELi64ELi64ELi4ES3_EELb1ELb0ELb0ELb1ELb1ELb1ELb1ELb0EEEvNS_16Flash_fwd_paramsE)
        /*0194*/ 	.word	0x00000000


	//----- nvinfo : EIATTR_REGCOUNT
	.align		4
.L_78:
        /*0198*/ 	.byte	0x04, 0x2f
        /*019a*/ 	.short	(.L_80 - .L_79)
	.align		4
.L_79:
        /*019c*/ 	.word	index@(_ZN5flash24flash_fwd_splitkv_kernelI23Flash_fwd_kernel_traitsILi128ELi64ELi64ELi4ELb0ELb0EN7cutlass10bfloat16_tE19Flash_kernel_traitsILi128ELi64ELi64ELi4ES3_EELb1ELb0ELb0ELb1ELb1ELb0ELb1ELb0EEEvNS_16Flash_fwd_paramsE)
        /*01a0*/ 	.word	0x000000b0


	//----- nvinfo : EIATTR_FRAME_SIZE
	.align		4
.L_80:
        /*01a4*/ 	.byte	0x04, 0x11
        /*01a6*/ 	.short	(.L_82 - .L_81)
	.align		4
.L_81:
        /*01a8*/ 	.word	index@(_ZN5flash24flash_fwd_splitkv_kernelI23Flash_fwd_kernel_traitsILi128ELi64ELi64ELi4ELb0ELb0EN7cutlass10bfloat16_tE19Flash_kernel_traitsILi128ELi64ELi64ELi4ES3_EELb1ELb0ELb0ELb1ELb1ELb0ELb1ELb0EEEvNS_16Flash_fwd_paramsE)
        /*01ac*/ 	.word	0x00000000


	//----- nvinfo : EIATTR_REGCOUNT
	.align		4
.L_82:
        /*01b0*/ 	.byte	0x04, 0x2f
        /*01b2*/ 	.short	(.L_84 - .L_83)
	.align		4
.L_83:
        /*01b4*/ 	.word	index@(_ZN5flash24flash_fwd_splitkv_kernelI23Flash_fwd_kernel_traitsILi128ELi64ELi64ELi4ELb0ELb0EN7cutlass10bfloat16_tE19Flash_kernel_traitsILi128ELi64ELi64ELi4ES3_EELb1ELb0ELb0ELb1ELb1ELb1ELb0ELb0EEEvNS_16Flash_fwd_paramsE)
        /*01b8*/ 	.word	0x000000cb


	//----- nvinfo : EIATTR_FRAME_SIZE
	.align		4
.L_84:
        /*01bc*/ 	.byte	0x04, 0x11
        /*01be*/ 	.short	(.L_86 - .L_85)
	.align		4
.L_85:
        /*01c0*/ 	.word	index@(_ZN5flash24flash_fwd_splitkv_kernelI23Flash_fwd_kernel_traitsILi128ELi64ELi64ELi4ELb0ELb0EN7cutlass10bfloat16_tE19Flash_kernel_traitsILi128ELi64ELi64ELi4ES3_EELb1ELb0ELb0ELb1ELb1ELb1ELb0ELb0EEEvNS_16Flash_fwd_paramsE)
        /*01c4*/ 	.word	0x00000000


	//----- nvinfo : EIATTR_REGCOUNT
	.align		4
.L_86:
        /*01c8*/ 	.byte	0x04, 0x2f
        /*01ca*/ 	.short	(.L_88 - .L_87)
	.align		4
.L_87:
        /*01cc*/ 	.word	index@(_ZN5flash24flash_fwd_splitkv_kernelI23Flash_fwd_kernel_traitsILi128ELi64ELi64ELi4ELb0ELb0EN7cutlass10bfloat16_tE19Flash_kernel_traitsILi128ELi64ELi64ELi4ES3_EELb1ELb0ELb0ELb1ELb1ELb0ELb0ELb0EEEvNS_16Flash_fwd_paramsE)
        /*01d0*/ 	.word	0x000000a8


	//----- nvinfo : EIATTR_FRAME_SIZE
	.align		4
.L_88:
        /*01d4*/ 	.byte	0x04, 0x11
        /*01d6*/ 	.short	(.L_90 - .L_89)
	.align		4
.L_89:
        /*01d8*/ 	.word	index@(_ZN5flash24flash_fwd_splitkv_kernelI23Flash_fwd_kernel_traitsILi128ELi64ELi64ELi4ELb0ELb0EN7cutlass10bfloat16_tE19Flash_kernel_traitsILi128ELi64ELi64ELi4ES3_EELb1ELb0ELb0ELb1ELb1ELb0ELb0ELb0EEEvNS_16Flash_fwd_paramsE)
        /*01dc*/ 	.word	0x00000000


	//----- nvinfo : EIATTR_REGCOUNT
	.align		4
.L_90:
        /*01e0*/ 	.byte	0x04, 0x2f
        /*01e2*/ 	.short	(.L_92 - .L_91)
	.align		4
.L_91:
        /*01e4*/ 	.word	index@(_ZN5flash24flash_fwd_splitkv_kernelI23Flash_fwd_kernel_traitsILi128ELi64ELi64ELi4ELb0ELb0EN7cutlass10bfloat16_tE19Flash_kernel_traitsILi128ELi64ELi64ELi4ES3_EELb1ELb0ELb0ELb0ELb0ELb1ELb1ELb1EEEvNS_16Flash_fwd_paramsE)
        /*01e8*/ 	.word	0x000000cc


	//----- nvinfo : EIATTR_FRAME_SIZE
	.align		4
.L_92:
        /*01ec*/ 	.byte	0x04, 0x11
        /*01ee*/ 	.short	(.L_94 - .L_93)
	.align		4
.L_93:
        /*01f0*/ 	.word	index@(_ZN5flash24flash_fwd_splitkv_kernelI23Flash_fwd_kernel_traitsILi128ELi64ELi64ELi4ELb0ELb0EN7cutlass10bfloat16_tE19Flash_kernel_traitsILi128ELi64ELi64ELi4ES3_EELb1ELb0ELb0ELb0ELb0ELb1ELb1ELb1EEEvNS_16Flash_fwd_paramsE)
        /*01f4*/ 	.word	0x00000000


	//----- nvinfo : EIATTR_REGCOUNT
	.align		4
.L_94:
        /*01f8*/ 	.byte	0x04, 0x2f
        /*01fa*/ 	.short	(.L_96 - .L_95)
	.align		4
.L_95:
        /*01fc*/ 	.word	index@(_ZN5flash24flash_fwd_splitkv_kernelI23Flash_fwd_kernel_traitsILi128ELi64ELi64ELi4ELb0ELb0EN7cutlass10bfloat16_tE19Flash_kernel_traitsILi128ELi64ELi64ELi4ES3_EELb1ELb0ELb0ELb0ELb0ELb0ELb1ELb1EEEvNS_16Flash_fwd_paramsE)
        /*0200*/ 	.word	0x000000b5


	//----- nvinfo : EIATTR_FRAME_SIZE
	.align		4
.L_96:
        /*0204*/ 	.byte	0x04, 0x11
        /*0206*/ 	.short	(.L_98 - .L_97)
	.align		4
.L_97:
        /*0208*/ 	.word	index@(_ZN5flash24flash_fwd_splitkv_kernelI23Flash_fwd_kernel_traitsILi128ELi64ELi64ELi4ELb0ELb0EN7cutlass10bfloat16_tE19Flash_kernel_traitsILi128ELi64ELi64ELi4ES3_EELb1ELb0ELb0ELb0ELb0ELb0ELb1ELb1EEEvNS_16Flash_fwd_paramsE)
        /*020c*/ 	.word	0x00000000


	//----- nvinfo : EIATTR_REGCOUNT
	.align		4
.L_98:
        /*0210*/ 	.byte	0x04, 0x2f
        /*0212*/ 	.short	(.L_100 - .L_99)
	.align		4
.L_99:
        /*0214*/ 	.word	index@(_ZN5flash24flash_fwd_splitkv_kernelI23Flash_fwd_kernel_traitsILi128ELi64ELi64ELi4ELb0ELb0EN7cutlass10bfloat16_tE19Flash_kernel_traitsILi128ELi64ELi64ELi4ES3_EELb1ELb0ELb0ELb0ELb0ELb1ELb1ELb0EEEvNS_16Flash_fwd_paramsE)
        /*0218*/ 	.word	0x000000ca


	//----- nvinfo : EIATTR_FRAME_SIZE
	.align		4
.L_100:
        /*021c*/ 	.byte	0x04, 0x11
        /*021e*/ 	.short	(.L_102 - .L_101)
	.align		4
.L_101:
        /*0220*/ 	.word	index@(_ZN5flash24flash_fwd_splitkv_kernelI23Flash_fwd_kernel_traitsILi128ELi64ELi64ELi4ELb0ELb0EN7cutlass10bfloat16_tE19Flash_kernel_traitsILi128ELi64ELi64ELi4ES3_EELb1ELb0ELb0ELb0ELb0ELb1ELb1ELb0EEEvNS_16Flash_fwd_paramsE)
        /*0224*/ 	.word	0x00000000


	//----- nvinfo : EIATTR_REGCOUNT
	.align		4
.L_102:
        /*0228*/ 	.byte	0x04, 0x2f
        /*022a*/ 	.short	(.L_104 - .L_103)
	.align		4
.L_103:
        /*022c*/ 	.word	index@(_ZN5flash24flash_fwd_splitkv_kernelI23Flash_fwd_kernel_traitsILi128ELi64ELi64ELi4ELb0ELb0EN7cutlass10bfloat16_tE19Flash_kernel_traitsILi128ELi64ELi64ELi4ES3_EELb1ELb0ELb0ELb0ELb0ELb0ELb1ELb0EEEvNS_16Flash_fwd_paramsE)
        /*0230*/ 	.word	0x000000b4


	//----- nvinfo : EIATTR_FRAME_SIZE
	.align		4
.L_104:
        /*0234*/ 	.byte	0x04, 0x11
        /*0236*/ 	.short	(.L_106 - .L_105)
	.align		4
.L_105:
        /*0238*/ 	.word	index@(_ZN5flash24flash_fwd_splitkv_kernelI23Flash_fwd_kernel_traitsILi128ELi64ELi64ELi4ELb0ELb0EN7cutlass10bfloat16_tE19Flash_kernel_traitsILi128ELi64ELi64ELi4ES3_EELb1ELb0ELb0ELb0ELb0ELb0ELb1ELb0EEEvNS_16Flash_fwd_paramsE)
        /*023c*/ 	.word	0x00000000


	//----- nvinfo : EIATTR_REGCOUNT
	.align		4
.L_106:
        /*0240*/ 	.byte	0x04, 0x2f
        /*0242*/ 	.short	(.L_108 - .L_107)
	.align		4
.L_107:
        /*0244*/ 	.word	index@(_ZN5flash24flash_fwd_splitkv_kernelI23Flash_fwd_kernel_traitsILi128ELi64ELi64ELi4ELb0ELb0EN7cutlass10bfloat16_tE19Flash_kernel_traitsILi128ELi64ELi64ELi4ES3_EELb1ELb0ELb0ELb0ELb0ELb1ELb0ELb1EEEvNS_16Flash_fwd_paramsE)
        /*0248*/ 	.word	0x000000ce


	//----- nvinfo : EIATTR_FRAME_SIZE
	.align		4
.L_108:
        /*024c*/ 	.byte	0x04, 0x11
        /*024e*/ 	.short	(.L_110 - .L_109)
	.align		4
.L_109:
        /*0250*/ 	.word	index@(_ZN5flash24flash_fwd_splitkv_kernelI23Flash_fwd_kernel_traitsILi128ELi64ELi64ELi4ELb0ELb0EN7cutlass10bfloat16_tE19Flash_kernel_traitsILi128ELi64ELi64ELi4ES3_EELb1ELb0ELb0ELb0ELb0ELb1ELb0ELb1EEEvNS_16Flash_fwd_paramsE)
        /*0254*/ 	.word	0x00000000


	//----- nvinfo : EIATTR_REGCOUNT
	.align		4
.L_110:
        /*0258*/ 	.byte	0x04, 0x2f
        /*025a*/ 	.short	(.L_112 - .L_111)
	.align		4
.L_111:
        /*025c*/ 	.word	index@(_ZN5flash24flash_fwd_splitkv_kernelI23Flash_fwd_kernel_traitsILi128ELi64ELi64ELi4ELb0ELb0EN7cutlass10bfloat16_tE19Flash_kernel_traitsILi128ELi64ELi64ELi4ES3_EELb1ELb0ELb0ELb0ELb0ELb0ELb0ELb1EEEvNS_16Flash_fwd_paramsE)
        /*0260*/ 	.word	0x000000b4


	//----- nvinfo : EIATTR_FRAME_SIZE
	.align		4
.L_112:
        /*0264*/ 	.byte	0x04, 0x11
        /*0266*/ 	.short	(.L_114 - .L_113)
	.align		4
.L_113:
        /*0268*/ 	.word	index@(_ZN5flash24flash_fwd_splitkv_kernelI23Flash_fwd_kernel_traitsILi128ELi64ELi64ELi4ELb0ELb0EN7cutlass10bfloat16_tE19Flash_kernel_traitsILi128ELi64ELi64ELi4ES3_EELb1ELb0ELb0ELb0ELb0ELb0ELb0ELb1EEEvNS_16Flash_fwd_paramsE)
        /*026c*/ 	.word	0x00000000


	//----- nvinfo : EIATTR_REGCOUNT
	.align		4
.L_114:
        /*0270*/ 	.byte	0x04, 0x2f
        /*0272*/ 	.short	(.L_116 - .L_115)
	.align		4
.L_115:
        /*0274*/ 	.word	index@(_ZN5flash24flash_fwd_splitkv_kernelI23Flash_fwd_kernel_traitsILi128ELi64ELi64ELi4ELb0ELb0EN7cutlass10bfloat16_tE19Flash_kernel_traitsILi128ELi64ELi64ELi4ES3_EELb1ELb0ELb0ELb0ELb0ELb1ELb0ELb0EEEvNS_16Flash_fwd_paramsE)
        /*0278*/ 	.word	0x000000cb


	//----- nvinfo : EIATTR_FRAME_SIZE
	.align		4
.L_116:
        /*027c*/ 	.byte	0x04, 0x11
        /*027e*/ 	.short	(.L_118 - .L_117)
	.align		4
.L_117:
        /*0280*/ 	.word	index@(_ZN5flash24flash_fwd_splitkv_kernelI23Flash_fwd_kernel_traitsILi128ELi64ELi64ELi4ELb0ELb0EN7cutlass10bfloat16_tE19Flash_kernel_traitsILi128ELi64ELi64ELi4ES3_EELb1ELb0ELb0ELb0ELb0ELb1ELb0ELb0EEEvNS_16Flash_fwd_paramsE)
        /*0284*/ 	.word	0x00000000


	//----- nvinfo : EIATTR_REGCOUNT
	.align		4
.L_118:
        /*0288*/ 	.byte	0x04, 0x2f
        /*028a*/ 	.short	(.L_120 - .L_119)
	.align		4
.L_119:
        /*028c*/ 	.word	index@(_ZN5flash24flash_fwd_splitkv_kernelI23Flash_fwd_kernel_traitsILi128ELi64ELi64ELi4ELb0ELb0EN7cutlass10bfloat16_tE19Flash_kernel_traitsILi128ELi64ELi64ELi4ES3_EELb1ELb0ELb0ELb0ELb0ELb0ELb0ELb0EEEvNS_16Flash_fwd_paramsE)
        /*0290*/ 	.word	0x000000b4


	//----- nvinfo : EIATTR_FRAME_SIZE
	.align		4
.L_120:
        /*0294*/ 	.byte	0x04, 0x11
        /*0296*/ 	.short	(.L_122 - .L_121)
	.align		4
.L_121:
        /*0298*/ 	.word	index@(_ZN5flash24flash_fwd_splitkv_kernelI23Flash_fwd_kernel_traitsILi128ELi64ELi64ELi4ELb0ELb0EN7cutlass10bfloat16_tE19Flash_kernel_traitsILi128ELi64ELi64ELi4ES3_EELb1ELb0ELb0ELb0ELb0ELb0ELb0ELb0EEEvNS_16Flash_fwd_paramsE)
        /*029c*/ 	.word	0x00000000


	//----- nvinfo : EIATTR_REGCOUNT
	.align		4
.L_122:
        /*02a0*/ 	.byte	0x04, 0x2f
        /*02a2*/ 	.short	(.L_124 - .L_123)
	.align		4
.L_123:
        /*02a4*/ 	.word	index@(_ZN5flash32flash_fwd_splitkv_combine_kernelI23Flash_fwd_kernel_traitsILi128ELi64ELi64ELi4ELb0ELb0EN7cutlass10bfloat16_tE19Flash_kernel_traitsILi128ELi64ELi64ELi4ES3_EELi4ELi1ELb1EEEvNS_16Flash_fwd_paramsE)
        /*02a8*/ 	.word	0x00000026


	//----- nvinfo : EIATTR_FRAME_SIZE
	.align		4
.L_124:
        /*02ac*/ 	.byte	0x04, 0x11
        /*02ae*/ 	.short	(.L_126 - .L_125)
	.align		4
.L_125:
        /*02b0*/ 	.word	index@($__internal_27_$__cuda_sm20_div_s64)
        /*02b4*/ 	.word	0x00000000


	//----- nvinfo : EIATTR_FRAME_SIZE
	.align		4
.L_126:
        /*02b8*/ 	.byte	0x04, 0x11
        /*02ba*/ 	.short	(.L_128 - .L_127)
	.align		4
.L_127:
        /*02bc*/ 	.word	index@(_ZN5flash32flash_fwd_splitkv_combine_kernelI23Flash_fwd_kernel_traitsILi128ELi64ELi64ELi4ELb0ELb0EN7cutlass10bfloat16_tE19Flash_kernel_traitsILi128ELi64ELi64ELi4ES3_EELi4ELi1ELb1EEEvNS_16Flash_fwd_paramsE)
        /*02c0*/ 	.word	0x00000000


	//----- nvinfo : EIATTR_REGCOUNT
	.align		4
.L_128:
        /*02c4*/ 	.byte	0x04, 0x2f
        /*02c6*/ 	.short	(.L_130 - .L_129)
	.align		4
.L_129:
        /*02c8*/ 	.word	index@(_ZN5flash32flash_fwd_splitkv_combine_kernelI23Flash_fwd_kernel_traitsILi128ELi64ELi64ELi4ELb0ELb0EN7cutlass10bfloat16_tE19Flash_kernel_traitsILi128ELi64ELi64ELi4ES3_EELi4ELi2ELb1EEEvNS_16Flash_fwd_paramsE)
        /*02cc*/ 	.word	0x00000024


	//----- nvinfo : EIATTR_FRAME_SIZE
	.align		4
.L_130:
        /*02d0*/ 	.byte	0x04, 0x11
        /*02d2*/ 	.short	(.L_132 - .L_131)
	.align		4
.L_131:
        /*02d4*/ 	.word	index@($__internal_26_$__cuda_sm20_div_s64)
        /*02d8*/ 	.word	0x00000000


	//----- nvinfo : EIATTR_FRAME_SIZE
	.align		4
.L_132:
        /*02dc*/ 	.byte	0x04, 0x11
        /*02de*/ 	.short	(.L_134 - .L_133)
	.align		4
.L_133:
        /*02e0*/ 	.word	index@(_ZN5flash32flash_fwd_splitkv_combine_kernelI23Flash_fwd_kernel_traitsILi128ELi64ELi64ELi4ELb0ELb0EN7cutlass10bfloat16_tE19Flash_kernel_traitsILi128ELi64ELi64ELi4ES3_EELi4ELi2ELb1EEEvNS_16Flash_fwd_paramsE)
        /*02e4*/ 	.word	0x00000000


	//----- nvinfo : EIATTR_REGCOUNT
	.align		4
.L_134:
        /*02e8*/ 	.byte	0x04, 0x2f
        /*02ea*/ 	.short	(.L_136 - .L_135)
	.align		4
.L_135:
        /*02ec*/ 	.word	index@(_ZN5flash32flash_fwd_splitkv_combine_kernelI23Flash_fwd_kernel_traitsILi128ELi64ELi64ELi4ELb0ELb0EN7cutlass10bfloat16_tE19Flash_kernel_traitsILi128ELi64ELi64ELi4ES3_EELi4ELi3ELb1EEEvNS_16Flash_fwd_paramsE)
        /*02f0*/ 	.word	0x00000026


	//----- nvinfo : EIATTR_FRAME_SIZE
	.align		4
.L_136:
        /*02f4*/ 	.byte	0x04, 0x11
        /*02f6*/ 	.short	(.L_138 - .L_137)
	.align		4
.L_137:
        /*02f8*/ 	.word	index@($__internal_25_$__cuda_sm20_div_s64)
        /*02fc*/ 	.word	0x00000000


	//----- nvinfo : EIATTR_FRAME_SIZE
	.align		4
.L_138:
        /*0300*/ 	.byte	0x04, 0x11
        /*0302*/ 	.short	(.L_140 - .L_139)
	.align		4
.L_139:
        /*0304*/ 	.word	index@(_ZN5flash32flash_fwd_splitkv_combine_kernelI23Flash_fwd_kernel_traitsILi128ELi64ELi64ELi4ELb0ELb0EN7cutlass10bfloat16_tE19Flash_kernel_traitsILi128ELi64ELi64ELi4ES3_EELi4ELi3ELb1EEEvNS_16Flash_fwd_paramsE)
        /*0308*/ 	.word	0x00000000


	//----- nvinfo : EIATTR_REGCOUNT
	.align		4
.L_140:
        /*030c*/ 	.byte	0x04, 0x2f
        /*030e*/ 	.short	(.L_142 - .L_141)
	.align		4
.L_141:
        /*0310*/ 	.word	index@(_ZN5flash32flash_fwd_splitkv_combine_kernelI23Flash_fwd_kernel_traitsILi128ELi64ELi64ELi4ELb0ELb0EN7cutlass10bfloat16_tE19Flash_kernel_traitsILi128ELi64ELi64ELi4ES3_EELi4ELi4ELb1EEEvNS_16Flash_fwd_paramsE)
        /*0314*/ 	.word	0x00000026


	//----- nvinfo : EIATTR_FRAME_SIZE
	.align		4
.L_142:
        /*0318*/ 	.byte	0x04, 0x11
        /*031a*/ 	.short	(.L_144 - .L_143)
	.align		4
.L_143:
        /*031c*/ 	.word	index@($__internal_24_$__cuda_sm20_div_s64)
        /*0320*/ 	.word	0x00000000


	//----- nvinfo : EIATTR_FRAME_SIZE
	.align		4
.L_144:
        /*0324*/ 	.byte	0x04, 0x11
        /*0326*/ 	.short	(.L_146 - .L_145)
	.align		4
.L_145:
        /*0328*/ 	.word	index@(_ZN5flash32flash_fwd_splitkv_combine_kernelI23Flash_fwd_kernel_traitsILi128ELi64ELi64ELi4ELb0ELb0EN7cutlass10bfloat16_tE19Flash_kernel_traitsILi128ELi64ELi64ELi4ES3_EELi4ELi4ELb1EEEvNS_16Flash_fwd_paramsE)
        /*032c*/ 	.word	0x00000000


	//----- nvinfo : EIATTR_REGCOUNT
	.align		4
.L_146:
        /*0330*/ 	.byte	0x04, 0x2f
        /*0332*/ 	.short	(.L_148 - .L_147)
	.align		4
.L_147:
        /*0334*/ 	.word	index@(_ZN5flash32flash_fwd_splitkv_combine_kernelI23Flash_fwd_kernel_traitsILi128ELi64ELi64ELi4ELb0ELb0EN7cutlass10bfloat16_tE19Flash_kernel_traitsILi128ELi64ELi64ELi4ES3_EELi4ELi5ELb1EEEvNS_16Flash_fwd_paramsE)
        /*0338*/ 	.word	0x00000026


	//----- nvinfo : EIATTR_FRAME_SIZE
	.align		4
.L_148:
        /*033c*/ 	.byte	0x04, 0x11
        /*033e*/ 	.short	(.L_150 - .L_149)
	.align		4
.L_149:
        /*0340*/ 	.word	index@($__internal_23_$__cuda_sm20_div_s64)
        /*0344*/ 	.word	0x00000000


	//----- nvinfo : EIATTR_FRAME_SIZE
	.align		4
.L_150:
        /*0348*/ 	.byte	0x04, 0x11
        /*034a*/ 	.short	(.L_152 - .L_151)
	.align		4
.L_151:
        /*034c*/ 	.word	index@(_ZN5flash32flash_fwd_splitkv_combine_kernelI23Flash_fwd_kernel_traitsILi128ELi64ELi64ELi4ELb0ELb0EN7cutlass10bfloat16_tE19Flash_kernel_traitsILi128ELi64ELi64ELi4ES3_EELi4ELi5ELb1EEEvNS_16Flash_fwd_paramsE)
        /*0350*/ 	.word	0x00000000


	//----- nvinfo : EIATTR_REGCOUNT
	.align		4
.L_152:
        /*0354*/ 	.byte	0x04, 0x2f
        /*0356*/ 	.short	(.L_154 - .L_153)
	.align		4
.L_153:
        /*0358*/ 	.word	index@(_ZN5flash32flash_fwd_splitkv_combine_kernelI23Flash_fwd_kernel_traitsILi128ELi64ELi64ELi4ELb0ELb0EN7cutlass10bfloat16_tE19Flash_kernel_traitsILi128ELi64ELi64ELi4ES3_EELi4ELi6ELb1EEEvNS_16Flash_fwd_paramsE)
        /*035c*/ 	.word	0x00000026


	//----- nvinfo : EIATTR_FRAME_SIZE
	.align		4
.L_154:
        /*0360*/ 	.byte	0x04, 0x11
        /*0362*/ 	.short	(.L_156 - .L_155)
	.align		4
.L_155:
        /*0364*/ 	.word	index@($__internal_22_$__cuda_sm20_div_s64)
        /*0368*/ 	.word	0x00000000


	//----- nvinfo : EIATTR_FRAME_SIZE
	.align		4
.L_156:
        /*036c*/ 	.byte	0x04, 0x11
        /*036e*/ 	.short	(.L_158 - .L_157)
	.align		4
.L_157:
        /*0370*/ 	.word	index@(_ZN5flash32flash_fwd_splitkv_combine_kernelI23Flash_fwd_kernel_traitsILi128ELi64ELi64ELi4ELb0ELb0EN7cutlass10bfloat16_tE19Flash_kernel_traitsILi128ELi64ELi64ELi4ES3_EELi4ELi6ELb1EEEvNS_16Flash_fwd_paramsE)
        /*0374*/ 	.word	0x00000000


	//----- nvinfo : EIATTR_REGCOUNT
	.align		4
.L_158:
        /*0378*/ 	.byte	0x04, 0x2f
        /*037a*/ 	.short	(.L_160 - .L_159)
	.align		4
.L_159:
        /*037c*/ 	.word	index@(_ZN5flash32flash_fwd_splitkv_combine_kernelI23Flash_fwd_kernel_traitsILi128ELi64ELi64ELi4ELb0ELb0EN7cutlass10bfloat16_tE19Flash_kernel_traitsILi128ELi64ELi64ELi4ES3_EELi4ELi7ELb1EEEvNS_16Flash_fwd_paramsE)
        /*0380*/ 	.word	0x0000002c


	//----- nvinfo : EIATTR_FRAME_SIZE
	.align		4
.L_160:
        /*0384*/ 	.byte	0x04, 0x11
        /*0386*/ 	.short	(.L_162 - .L_161)
	.align		4
.L_161:
        /*0388*/ 	.word	index@($__internal_21_$__cuda_sm20_div_s64)
        /*038c*/ 	.word	0x00000000


	//----- nvinfo : EIATTR_FRAME_SIZE
	.align		4
.L_162:
        /*0390*/ 	.byte	0x04, 0x11
        /*0392*/ 	.short	(.L_164 - .L_163)
	.align		4
.L_163:
        /*0394*/ 	.word	index@(_ZN5flash32flash_fwd_splitkv_combine_kernelI23Flash_fwd_kernel_traitsILi128ELi64ELi64ELi4ELb0ELb0EN7cutlass10bfloat16_tE19Flash_kernel_traitsILi128ELi64ELi64ELi4ES3_EELi4ELi7ELb1EEEvNS_16Flash_fwd_paramsE)
        /*0398*/ 	.word	0x00000000


	//----- nvinfo : EIATTR_REGCOUNT
	.align		4
.L_164:
        /*039c*/ 	.byte	0x04, 0x2f
        /*039e*/ 	.short	(.L_166 - .L_165)
	.align		4
.L_165:
        /*03a0*/ 	.word	index@(_ZN5flash32flash_fwd_splitkv_combine_kernelI23Flash_fwd_kernel_traitsILi128ELi64ELi64ELi4ELb0ELb0EN7cutlass10bfloat16_tE19Flash_kernel_traitsILi128ELi64ELi64ELi4ES3_EELi4ELi1ELb0EEEvNS_16Flash_fwd_paramsE)
        /*03a4*/ 	.word	0x00000028


	//----- nvinfo : EIATTR_FRAME_SIZE
	.align		4
.L_166:
        /*03a8*/ 	.byte	0x04, 0x11
        /*03aa*/ 	.short	(.L_168 - .L_167)
	.align		4
.L_167:
        /*03ac*/ 	.word	index@($__internal_20_$__cuda_sm20_div_s64)
        /*03b0*/ 	.word	0x00000000


	//----- nvinfo : EIATTR_FRAME_SIZE
	.align		4
.L_168:
        /*03b4*/ 	.byte	0x04, 0x11
        /*03b6*/ 	.short	(.L_170 - .L_169)
	.align		4
.L_169:
        /*03b8*/ 	.word	index@(_ZN5flash32flash_fwd_splitkv_combine_kernelI23Flash_fwd_kernel_traitsILi128ELi64ELi64ELi4ELb0ELb0EN7cutlass10bfloat16_tE19Flash_kernel_traitsILi128ELi64ELi64ELi4ES3_EELi4ELi1ELb0EEEvNS_16Flash_fwd_paramsE)
        /*03bc*/ 	.word	0x00000000


	//----- nvinfo : EIATTR_REGCOUNT
	.align		4
.L_170:
        /*03c0*/ 	.byte	0x04, 0x2f
        /*03c2*/ 	.short	(.L_172 - .L_171)
	.align		4
.L_171:
        /*03c4*/ 	.word	index@(_ZN5flash32flash_fwd_splitkv_combine_kernelI23Flash_fwd_kernel_traitsILi128ELi64ELi64ELi4ELb0ELb0EN7cutlass10bfloat16_tE19Flash_kernel_traitsILi128ELi64ELi64ELi4ES3_EELi4ELi2ELb0EEEvNS_16Flash_fwd_paramsE)
        /*03c8*/ 	.word	0x00000026


	//----- nvinfo : EIATTR_FRAME_SIZE
	.align		4
.L_172:
        /*03cc*/ 	.byte	0x04, 0x11
        /*03ce*/ 	.short	(.L_174 - .L_173)
	.align		4
.L_173:
        /*03d0*/ 	.word	index@($__internal_19_$__cuda_sm20_div_s64)
        /*03d4*/ 	.word	0x00000000


	//----- nvinfo : EIATTR_FRAME_SIZE
	.align		4
.L_174:
        /*03d8*/ 	.byte	0x04, 0x11
        /*03da*/ 	.short	(.L_176 - .L_175)
	.align		4
.L_175:
        /*03dc*/ 	.word	index@(_ZN5flash32flash_fwd_splitkv_combine_kernelI23Flash_fwd_kernel_traitsILi128ELi64ELi64ELi4ELb0ELb0EN7cutlass10bfloat16_tE19Flash_kernel_traitsILi128ELi64ELi64ELi4ES3_EELi4ELi2ELb0EEEvNS_16Flash_fwd_paramsE)
        /*03e0*/ 	.word	0x00000000


	//----- nvinfo : EIATTR_REGCOUNT
	.align		4
.L_176:
        /*03e4*/ 	.byte	0x04, 0x2f
        /*03e6*/ 	.short	(.L_178 - .L_177)
	.align		4
.L_177:
        /*03e8*/ 	.word	index@(_ZN5flash32flash_fwd_splitkv_combine_kernelI23Flash_fwd_kernel_traitsILi128ELi64ELi64ELi4ELb0ELb0EN7cutlass10bfloat16_tE19Flash_kernel_traitsILi128ELi64ELi64ELi4ES3_EELi4ELi3ELb0EEEvNS_16Flash_fwd_paramsE)
        /*03ec*/ 	.word	0x00000028


	//----- nvinfo : EIATTR_FRAME_SIZE
	.align		4
.L_178:
        /*03f0*/ 	.byte	0x04, 0x11
        /*03f2*/ 	.short	(.L_180 - .L_179)
	.align		4
.L_179:
        /*03f4*/ 	.word	index@($__internal_18_$__cuda_sm20_div_s64)
        /*03f8*/ 	.word	0x00000000


	//----- nvinfo : EIATTR_FRAME_SIZE
	.align		4
.L_180:
        /*03fc*/ 	.byte	0x04, 0x11
        /*03fe*/ 	.short	(.L_182 - .L_181)
	.align		4
.L_181:
        /*0400*/ 	.word	index@(_ZN5flash32flash_fwd_splitkv_combine_kernelI23Flash_fwd_kernel_traitsILi128ELi64ELi64ELi4ELb0ELb0EN7cutlass10bfloat16_tE19Flash_kernel_traitsILi128ELi64ELi64ELi4ES3_EELi4ELi3ELb0EEEvNS_16Flash_fwd_paramsE)
        /*0404*/ 	.word	0x00000000


	//----- nvinfo : EIATTR_REGCOUNT
	.align		4
.L_182:
        /*0408*/ 	.byte	0x04, 0x2f
        /*040a*/ 	.short	(.L_184 - .L_183)
	.align		4
.L_183:
        /*040c*/ 	.word	index@(_ZN5flash32flash_fwd_splitkv_combine_kernelI23Flash_fwd_kernel_traitsILi128ELi64ELi64ELi4ELb0ELb0EN7cutlass10bfloat16_tE19Flash_kernel_traitsILi128ELi64ELi64ELi4ES3_EELi4ELi4ELb0EEEvNS_16Flash_fwd_paramsE)
        /*0410*/ 	.word	0x00000028


	//----- nvinfo : EIATTR_FRAME_SIZE
	.align		4
.L_184:
        /*0414*/ 	.byte	0x04, 0x11
        /*0416*/ 	.short	(.L_186 - .L_185)
	.align		4
.L_185:
        /*0418*/ 	.word	index@($__internal_17_$__cuda_sm20_div_s64)
        /*041c*/ 	.word	0x00000000


	//----- nvinfo : EIATTR_FRAME_SIZE
	.align		4
.L_186:
        /*0420*/ 	.byte	0x04, 0x11
        /*0422*/ 	.short	(.L_188 - .L_187)
	.align		4
.L_187:
        /*0424*/ 	.word	index@(_ZN5flash32flash_fwd_splitkv_combine_kernelI23Flash_fwd_kernel_traitsILi128ELi64ELi64ELi4ELb0ELb0EN7cutlass10bfloat16_tE19Flash_kernel_traitsILi128ELi64ELi64ELi4ES3_EELi4ELi4ELb0EEEvNS_16Flash_fwd_paramsE)
        /*0428*/ 	.word	0x00000000


	//----- nvinfo : EIATTR_REGCOUNT
	.align		4
.L_188:
        /*042c*/ 	.byte	0x04, 0x2f
        /*042e*/ 	.short	(.L_190 - .L_189)
	.align		4
.L_189:
        /*0430*/ 	.word	index@(_ZN5flash32flash_fwd_splitkv_combine_kernelI23Flash_fwd_kernel_traitsILi128ELi64ELi64ELi4ELb0ELb0EN7cutlass10bfloat16_tE19Flash_kernel_traitsILi128ELi64ELi64ELi4ES3_EELi4ELi5ELb0EEEvNS_16Flash_fwd_paramsE)
        /*0434*/ 	.word	0x00000028


	//----- nvinfo : EIATTR_FRAME_SIZE
	.align		4
.L_190:
        /*0438*/ 	.byte	0x04, 0x11
        /*043a*/ 	.short	(.L_192 - .L_191)
	.align		4
.L_191:
        /*043c*/ 	.word	index@($__internal_16_$__cuda_sm20_div_s64)
        /*0440*/ 	.word	0x00000000


	//----- nvinfo : EIATTR_FRAME_SIZE
	.align		4
.L_192:
        /*0444*/ 	.byte	0x04, 0x11
        /*0446*/ 	.short	(.L_194 - .L_193)
	.align		4
.L_193:
        /*0448*/ 	.word	index@(_ZN5flash32flash_fwd_splitkv_combine_kernelI23Flash_fwd_kernel_traitsILi128ELi64ELi64ELi4ELb0ELb0EN7cutlass10bfloat16_tE19Flash_kernel_traitsILi128ELi64ELi64ELi4ES3_EELi4ELi5ELb0EEEvNS_16Flash_fwd_paramsE)
        /*044c*/ 	.word	0x00000000


	//----- nvinfo : EIATTR_REGCOUNT
	.align		4
.L_194:
        /*0450*/ 	.byte	0x04, 0x2f
        /*0452*/ 	.short	(.L_196 - .L_195)
	.align		4
.L_195:
        /*0454*/ 	.word	index@(_ZN5flash32flash_fwd_splitkv_combine_kernelI23Flash_fwd_kernel_traitsILi128ELi64ELi64ELi4ELb0ELb0EN7cutlass10bfloat16_tE19Flash_kernel_traitsILi128ELi64ELi64ELi4ES3_EELi4ELi6ELb0EEEvNS_16Flash_fwd_paramsE)
        /*0458*/ 	.word	0x00000028


	//----- nvinfo : EIATTR_FRAME_SIZE
	.align		4
.L_196:
        /*045c*/ 	.byte	0x04, 0x11
        /*045e*/ 	.short	(.L_198 - .L_197)
	.align		4
.L_197:
        /*0460*/ 	.word	index@($__internal_15_$__cuda_sm20_div_s64)
        /*0464*/ 	.word	0x00000000


	//----- nvinfo : EIATTR_FRAME_SIZE
	.align		4
.L_198:
        /*0468*/ 	.byte	0x04, 0x11
        /*046a*/ 	.short	(.L_200 - .L_199)
	.align		4
.L_199:
        /*046c*/ 	.word	index@(_ZN5flash32flash_fwd_splitkv_combine_kernelI23Flash_fwd_kernel_traitsILi128ELi64ELi64ELi4ELb0ELb0EN7cutlass10bfloat16_tE19Flash_kernel_traitsILi128ELi64ELi64ELi4ES3_EELi4ELi6ELb0EEEvNS_16Flash_fwd_paramsE)
        /*0470*/ 	.word	0x00000000


	//----- nvinfo : EIATTR_REGCOUNT
	.align		4
.L_200:
        /*0474*/ 	.byte	0x04, 0x2f
        /*0476*/ 	.short	(.L_202 - .L_201)
	.align		4
.L_201:
        /*0478*/ 	.word	index@(_ZN5flash32flash_fwd_splitkv_combine_kernelI23Flash_fwd_kernel_traitsILi128ELi64ELi64ELi4ELb0ELb0EN7cutlass10bfloat16_tE19Flash_kernel_traitsILi128ELi64ELi64ELi4ES3_EELi4ELi7ELb0EEEvNS_16Flash_fwd_paramsE)
        /*047c*/ 	.word	0x0000002a


	//----- nvinfo : EIATTR_FRAME_SIZE
	.align		4
.L_202:
        /*0480*/ 	.byte	0x04, 0x11
        /*0482*/ 	.short	(.L_204 - .L_203)
	.align		4
.L_203:
        /*0484*/ 	.word	index@($__internal_14_$__cuda_sm20_div_s64)
        /*0488*/ 	.word	0x00000000


	//----- nvinfo : EIATTR_FRAME_SIZE
	.align		4
.L_204:
        /*048c*/ 	.byte	0x04, 0x11
        /*048e*/ 	.short	(.L_206 - .L_205)
	.align		4
.L_205:
        /*0490*/ 	.word	index@(_ZN5flash32flash_fwd_splitkv_combine_kernelI23Flash_fwd_kernel_traitsILi128ELi64ELi64ELi4ELb0ELb0EN7cutlass10bfloat16_tE19Flash_kernel_traitsILi128ELi64ELi64ELi4ES3_EELi4ELi7ELb0EEEvNS_16Flash_fwd_paramsE)
        /*0494*/ 	.word	0x00000000


	//----- nvinfo : EIATTR_REGCOUNT
	.align		4
.L_206:
        /*0498*/ 	.byte	0x04, 0x2f
        /*049a*/ 	.short	(.L_208 - .L_207)
	.align		4
.L_207:
        /*049c*/ 	.word	index@(_ZN5flash24flash_fwd_splitkv_kernelI23Flash_fwd_kernel_traitsILi128ELi64ELi128ELi4ELb0ELb0EN7cutlass10bfloat16_tE19Flash_kernel_traitsILi128ELi64ELi128ELi4ES3_EELb1ELb0ELb1ELb0ELb0ELb1ELb1ELb1EEEvNS_16Flash_fwd_paramsE)
        /*04a0*/ 	.word	0x000000fb


	//----- nvinfo : EIATTR_FRAME_SIZE
	.align		4
.L_208:
        /*04a4*/ 	.byte	0x04, 0x11
        /*04a6*/ 	.short	(.L_210 - .L_209)
	.align		4
.L_209:
        /*04a8*/ 	.word	index@(_ZN5flash24flash_fwd_splitkv_kernelI23Flash_fwd_kernel_traitsILi128ELi64ELi128ELi4ELb0ELb0EN7cutlass10bfloat16_tE19Flash_kernel_traitsILi128ELi64ELi128ELi4ES3_EELb1ELb0ELb1ELb0ELb0ELb1ELb1ELb1EEEvNS_16Flash_fwd_paramsE)
        /*04ac*/ 	.word	0x00000000


	//----- nvinfo : EIATTR_REGCOUNT
	.align		4
.L_210:
        /*04b0*/ 	.byte	0x04, 0x2f
        /*04b2*/ 	.short	(.L_212 - .L_211)
	.align		4
.L_211:
        /*04b4*/ 	.word	index@(_ZN5flash24flash_fwd_splitkv_kernelI23Flash_fwd_kernel_traitsILi128ELi64ELi128ELi4ELb0ELb0EN7cutlass10bfloat16_tE19Flash_kernel_traitsILi128ELi64ELi128ELi4ES3_EELb1ELb0ELb1ELb0ELb0ELb0ELb1ELb1EEEvNS_16Flash_fwd_paramsE)
        /*04b8*/ 	.word	0x000000ff


	//----- nvinfo : EIATTR_FRAME_SIZE
	.align		4
.L_212:
        /*04bc*/ 	.byte	0x04, 0x11
        /*04be*/ 	.short	(.L_214 - .L_213)
	.align		4
.L_213:
        /*04c0*/ 	.word	index@(_ZN5flash24flash_fwd_splitkv_kernelI23Flash_fwd_kernel_traitsILi128ELi64ELi128ELi4ELb0ELb0EN7cutlass10bfloat16_tE19Flash_kernel_traitsILi128ELi64ELi128ELi4ES3_EELb1ELb0ELb1ELb0ELb0ELb0ELb1ELb1EEEvNS_16Flash_fwd_paramsE)
        /*04c4*/ 	.word	0x00000000


	//----- nvinfo : EIATTR_REGCOUNT
	.align		4
.L_214:
        /*04c8*/ 	.byte	0x04, 0x2f
        /*04ca*/ 	.short	(.L_216 - .L_215)
	.align		4
.L_215:
        /*04cc*/ 	.word	index@(_ZN5flash24flash_fwd_splitkv_kernelI23Flash_fwd_kernel_traitsILi128ELi64ELi128ELi4ELb0ELb0EN7cutlass10bfloat16_tE19Flash_kernel_traitsILi128ELi64ELi128ELi4ES3_EELb1ELb0ELb0ELb0ELb1ELb1ELb1ELb1EEEvNS_16Flash_fwd_paramsE)
        /*04d0*/ 	.word	0x000000fe


	//----- nvinfo : EIATTR_FRAME_SIZE
	.align		4
.L_216:
        /*04d4*/ 	.byte	0x04, 0x11
        /*04d6*/ 	.short	(.L_218 - .L_217)
	.align		4
.L_217:
        /*04d8*/ 	.word	index@(_ZN5flash24flash_fwd_splitkv_kernelI23Flash_fwd_kernel_traitsILi128ELi64ELi128ELi4ELb0ELb0EN7cutlass10bfloat16_tE19Flash_kernel_traitsILi128ELi64ELi128ELi4ES3_EELb1ELb0ELb0ELb0ELb1ELb1ELb1ELb1EEEvNS_16Flash_fwd_paramsE)
        /*04dc*/ 	.word	0x00000000


	//----- nvinfo : EIATTR_REGCOUNT
	.align		4
.L_218:
        /*04e0*/ 	.byte	0x04, 0x2f
        /*04e2*/ 	.short	(.L_220 - .L_219)
	.align		4
.L_219:
        /*04e4*/ 	.word	index@(_ZN5flash24flash_fwd_splitkv_kernelI23Flash_fwd_kernel_traitsILi128ELi64ELi128ELi4ELb0ELb0EN7cutlass10bfloat16_tE19Flash_kernel_traitsILi128ELi64ELi128ELi4ES3_EELb1ELb0ELb0ELb0ELb1ELb0ELb1ELb1EEEvNS_16Flash_fwd_paramsE)
        /*04e8*/ 	.word	0x000000f1


	//----- nvinfo : EIATTR_FRAME_SIZE
	.align		4
.L_220:
        /*04ec*/ 	.byte	0x04, 0x11
        /*04ee*/ 	.short	(.L_222 - .L_221)
	.align		4
.L_221:
        /*04f0*/ 	.word	index@(_ZN5flash24flash_fwd_splitkv_kernelI23Flash_fwd_kernel_traitsILi128ELi64ELi128ELi4ELb0ELb0EN7cutlass10bfloat16_tE19Flash_kernel_traitsILi128ELi64ELi128ELi4ES3_EELb1ELb0ELb0ELb0ELb1ELb0ELb1ELb1EEEvNS_16Flash_fwd_paramsE)
        /*04f4*/ 	.word	0x00000000


	//----- nvinfo : EIATTR_REGCOUNT
	.align		4
.L_222:
        /*04f8*/ 	.byte	0x04, 0x2f
        /*04fa*/ 	.short	(.L_224 - .L_223)
	.align		4
.L_223:
        /*04fc*/ 	.word	index@(_ZN5flash24flash_fwd_splitkv_kernelI23Flash_fwd_kernel_traitsILi128ELi64ELi128ELi4ELb0ELb0EN7cutlass10bfloat16_tE19Flash_kernel_traitsILi128ELi64ELi128ELi4ES3_EELb1ELb0ELb1ELb0ELb0ELb1ELb1ELb0EEEvNS_16Flash_fwd_paramsE)
        /*0500*/ 	.word	0x000000fe


	//----- nvinfo : EIATTR_FRAME_SIZE
	.align		4
.L_224:
        /*0504*/ 	.byte	0x04, 0x11
        /*0506*/ 	.short	(.L_226 - .L_225)
	.align		4
.L_225:
        /*0508*/ 	.word	index@(_ZN5flash24flash_fwd_splitkv_kernelI23Flash_fwd_kernel_traitsILi128ELi64ELi128ELi4ELb0ELb0EN7cutlass10bfloat16_tE19Flash_kernel_traitsILi128ELi64ELi128ELi4ES3_EELb1ELb0ELb1ELb0ELb0ELb1ELb1ELb0EEEvNS_16Flash_fwd_paramsE)
        /*050c*/ 	.word	0x00000000


	//----- nvinfo : EIATTR_REGCOUNT
	.align		4
.L_226:
        /*0510*/ 	.byte	0x04, 0x2f
        /*0512*/ 	.short	(.L_228 - .L_227)
	.align		4
.L_227:
        /*0514*/ 	.word	index@(_ZN5flash24flash_fwd_splitkv_kernelI23Flash_fwd_kernel_traitsILi128ELi64ELi128ELi4ELb0ELb0EN7cutlass10bfloat16_tE19Flash_kernel_traitsILi128ELi64ELi128ELi4ES3_EELb1ELb0ELb1ELb0ELb0ELb0ELb1ELb0EEEvNS_16Flash_fwd_paramsE)
        /*0518*/ 	.word	0x000000ff


	//----- nvinfo : EIATTR_FRAME_SIZE
	.align		4
.L_228:
        /*051c*/ 	.byte	0x04, 0x11
        /*051e*/ 	.short	(.L_230 - .L_229)
	.align		4
.L_229:
        /*0520*/ 	.word	index@(_ZN5flash24flash_fwd_splitkv_kernelI23Flash_fwd_kernel_traitsILi128ELi64ELi128ELi4ELb0ELb0EN7cutlass10bfloat16_tE19Flash_kernel_traitsILi128ELi64ELi128ELi4ES3_EELb1ELb0ELb1ELb0ELb0ELb0ELb1ELb0EEEvNS_16Flash_fwd_paramsE)
        /*0524*/ 	.word	0x00000000


	//----- nvinfo : EIATTR_REGCOUNT
	.align		4
.L_230:
        /*0528*/ 	.byte	0x04, 0x2f
        /*052a*/ 	.short	(.L_232 - .L_231)
	.align		4
.L_231:
        /*052c*/ 	.word	index@(_ZN5flash24flash_fwd_splitkv_kernelI23Flash_fwd_kernel_traitsILi128ELi64ELi128ELi4ELb0ELb0EN7cutlass10bfloat16_tE19Flash_kernel_traitsILi128ELi64ELi128ELi4ES3_EELb1ELb0ELb0ELb0ELb1ELb1ELb1ELb0EEEvNS_16Flash_fwd_paramsE)
        /*0530*/ 	.word	0x000000ff


	//----- nvinfo : EIATTR_FRAME_SIZE
	.align		4
.L_232:
        /*0534*/ 	.byte	0x04, 0x11
        /*0536*/ 	.short	(.L_234 - .L_233)
	.align		4
.L_233:
        /*0538*/ 	.word	index@(_ZN5flash24flash_fwd_splitkv_kernelI23Flash_fwd_kernel_traitsILi128ELi64ELi128ELi4ELb0ELb0EN7cutlass10bfloat16_tE19Flash_kernel_traitsILi128ELi64ELi128ELi4ES3_EELb1ELb0ELb0ELb0ELb1ELb1ELb1ELb0EEEvNS_16Flash_fwd_paramsE)
        /*053c*/ 	.word	0x00000000


	//----- nvinfo : EIATTR_REGCOUNT
	.align		4
.L_234:
        /*0540*/ 	.byte	0x04, 0x2f
        /*0542*/ 	.short	(.L_236 - .L_235)
	.align		4
.L_235:
        /*0544*/ 	.word	index@(_ZN5flash24flash_fwd_splitkv_kernelI23Flash_fwd_kernel_traitsILi128ELi64ELi128ELi4ELb0ELb0EN7cutlass10bfloat16_tE19Flash_kernel_traitsILi128ELi64ELi128ELi4ES3_EELb1ELb0ELb0ELb0ELb1ELb0ELb1ELb0EEEvNS_16Flash_fwd_paramsE)
        /*0548*/ 	.word	0x000000ff


	//----- nvinfo : EIATTR_FRAME_SIZE
	.align		4
.L_236:
        /*054c*/ 	.byte	0x04, 0x11
        /*054e*/ 	.short	(.L_238 - .L_237)
	.align		4
.L_237:
        /*0550*/ 	.word	index@(_ZN5flash24flash_fwd_splitkv_kernelI23Flash_fwd_kernel_traitsILi128ELi64ELi128ELi4ELb0ELb0EN7cutlass10bfloat16_tE19Flash_kernel_traitsILi128ELi64ELi128ELi4ES3_EELb1ELb0ELb0ELb0ELb1ELb0ELb1ELb0EEEvNS_16Flash_fwd_paramsE)
        /*0554*/ 	.word	0x00000000


	//----- nvinfo : EIATTR_REGCOUNT
	.align		4
.L_238:
        /*0558*/ 	.byte	0x04, 0x2f
        /*055a*/ 	.short	(.L_240 - .L_239)
	.align		4
.L_239:
        /*055c*/ 	.word	index@(_ZN5flash24flash_fwd_splitkv_kernelI23Flash_fwd_kernel_traitsILi128ELi64ELi128ELi4ELb0ELb0EN7cutlass10bfloat16_tE19Flash_kernel_traitsILi128ELi64ELi128ELi4ES3_EELb1ELb0ELb1ELb0ELb0ELb1ELb0ELb1EEEvNS_16Flash_fwd_paramsE)
        /*0560*/ 	.word	0x000000ff


	//----- nvinfo : EIATTR_FRAME_SIZE
	.align		4
.L_240:
        /*0564*/ 	.byte	0x04, 0x11
        /*0566*/ 	.short	(.L_242 - .L_241)
	.align		4
.L_241:
        /*0568*/ 	.word	index@(_ZN5flash24flash_fwd_splitkv_kernelI23Flash_fwd_kernel_traitsILi128ELi64ELi128ELi4ELb0ELb0EN7cutlass10bfloat16_tE19Flash_kernel_traitsILi128ELi64ELi128ELi4ES3_EELb1ELb0ELb1ELb0ELb0ELb1ELb0ELb1EEEvNS_16Flash_fwd_paramsE)
        /*056c*/ 	.word	0x00000000


	//----- nvinfo : EIATTR_REGCOUNT
	.align		4
.L_242:
        /*0570*/ 	.byte	0x04, 0x2f
        /*0572*/ 	.short	(.L_244 - .L_243)
	.align		4
.L_243:
        /*0574*/ 	.word	index@(_ZN5flash24flash_fwd_splitkv_kernelI23Flash_fwd_kernel_traitsILi128ELi64ELi128ELi4ELb0ELb0EN7cutlass10bfloat16_tE19Flash_kernel_traitsILi128ELi64ELi128ELi4ES3_EELb1ELb0ELb1ELb0ELb0ELb0ELb0ELb1EEEvNS_16Flash_fwd_paramsE)
        /*0578*/ 	.word	0x000000ff


	//----- nvinfo : EIATTR_FRAME_SIZE
	.align		4
.L_244:
        /*057c*/ 	.byte	0x04, 0x11
        /*057e*/ 	.short	(.L_246 - .L_245)
	.align		4
.L_245:
        /*0580*/ 	.word	index@(_ZN5flash24flash_fwd_splitkv_kernelI23Flash_fwd_kernel_traitsILi128ELi64ELi128ELi4ELb0ELb0EN7cutlass10bfloat16_tE19Flash_kernel_traitsILi128ELi64ELi128ELi4ES3_EELb1ELb0ELb1ELb0ELb0ELb0ELb0ELb1EEEvNS_16Flash_fwd_paramsE)
        /*0584*/ 	.word	0x00000000


	//----- nvinfo : EIATTR_REGCOUNT
	.align		4
.L_246:
        /*0588*/ 	.byte	0x04, 0x2f
        /*058a*/ 	.short	(.L_248 - .L_247)
	.align		4
.L_247:
        /*058c*/ 	.word	index@(_ZN5flash24flash_fwd_splitkv_kernelI23Flash_fwd_kernel_traitsILi128ELi64ELi128ELi4ELb0ELb0EN7cutlass10bfloat16_tE19Flash_kernel_traitsILi128ELi64ELi128ELi4ES3_EELb1ELb0ELb0ELb0ELb1ELb1ELb0ELb1EEEvNS_16Flash_fwd_paramsE)
        /*0590*/ 	.word	0x000000ff


	//----- nvinfo : EIATTR_FRAME_SIZE
	.align		4
.L_248:
        /*0594*/ 	.byte	0x04, 0x11
        /*0596*/ 	.short	(.L_250 - .L_249)
	.align		4
.L_249:
        /*0598*/ 	.word	index@(_ZN5flash24flash_fwd_splitkv_kernelI23Flash_fwd_kernel_traitsILi128ELi64ELi128ELi4ELb0ELb0EN7cutlass10bfloat16_tE19Flash_kernel_traitsILi128ELi64ELi128ELi4ES3_EELb1ELb0ELb0ELb0ELb1ELb1ELb0ELb1EEEvNS_16Flash_fwd_paramsE)
        /*059c*/ 	.word	0x00000000


	//----- nvinfo : EIATTR_REGCOUNT
	.align		4
.L_250:
        /*05a0*/ 	.byte	0x04, 0x2f
        /*05a2*/ 	.short	(.L_252 - .L_251)
	.align		4
.L_251:
        /*05a4*/ 	.word	index@(_ZN5flash24flash_fwd_splitkv_kernelI23Flash_fwd_kernel_traitsILi128ELi64ELi128ELi4ELb0ELb0EN7cutlass10bfloat16_tE19Flash_kernel_traitsILi128ELi64ELi128ELi4ES3_EELb1ELb0ELb0ELb0ELb1ELb0ELb0ELb1EEEvNS_16Flash_fwd_paramsE)
        /*05a8*/ 	.word	0x000000ff


	//----- nvinfo : EIATTR_FRAME_SIZE
	.align		4
.L_252:
        /*05ac*/ 	.byte	0x04, 0x11
        /*05ae*/ 	.short	(.L_254 - .L_253)
	.align		4
.L_253:
        /*05b0*/ 	.word	index@(_ZN5flash24flash_fwd_splitkv_kernelI23Flash_fwd_kernel_traitsILi128ELi64ELi128ELi4ELb0ELb0EN7cutlass10bfloat16_tE19Flash_kernel_traitsILi128ELi64ELi128ELi4ES3_EELb1ELb0ELb0ELb0ELb1ELb0ELb0ELb1EEEvNS_16Flash_fwd_paramsE)
        /*05b4*/ 	.word	0x00000000


	//----- nvinfo : EIATTR_REGCOUNT
	.align		4
.L_254:
        /*05b8*/ 	.byte	0x04, 0x2f
        /*05ba*/ 	.short	(.L_256 - .L_255)
	.align		4
.L_255:
        /*05bc*/ 	.word	index@(_ZN5flash24flash_fwd_splitkv_kernelI23Flash_fwd_kernel_traitsILi128ELi64ELi128ELi4ELb0ELb0EN7cutlass10bfloat16_tE19Flash_kernel_traitsILi128ELi64ELi128ELi4ES3_EELb1ELb0ELb1ELb0ELb0ELb1ELb0ELb0EEEvNS_16Flash_fwd_paramsE)
        /*05c0*/ 	.word	0x000000fe


	//----- nvinfo : EIATTR_FRAME_SIZE
	.align		4
.L_256:
        /*05c4*/ 	.byte	0x04, 0x11
        /*05c6*/ 	.short	(.L_258 - .L_257)
	.align		4
.L_257:
        /*05c8*/ 	.word	index@(_ZN5flash24flash_fwd_splitkv_kernelI23Flash_fwd_kernel_traitsILi128ELi64ELi128ELi4ELb0ELb0EN7cutlass10bfloat16_tE19Flash_kernel_traitsILi128ELi64ELi128ELi4ES3_EELb1ELb0ELb1ELb0ELb0ELb1ELb0ELb0EEEvNS_16Flash_fwd_paramsE)
        /*05cc*/ 	.word	0x00000000


	//----- nvinfo : EIATTR_REGCOUNT
	.align		4
.L_258:
        /*05d0*/ 	.byte	0x04, 0x2f
        /*05d2*/ 	.short	(.L_260 - .L_259)
	.align		4
.L_259:
        /*05d4*/ 	.word	index@(_ZN5flash24flash_fwd_splitkv_kernelI23Flash_fwd_kernel_traitsILi128ELi64ELi128ELi4ELb0ELb0EN7cutlass10bfloat16_tE19Flash_kernel_traitsILi128ELi64ELi128ELi4ES3_EELb1ELb0ELb1ELb0ELb0ELb0ELb0ELb0EEEvNS_16Flash_fwd_paramsE)
        /*05d8*/ 	.word	0x000000ff


	//----- nvinfo : EIATTR_FRAME_SIZE
	.align		4
.L_260:
        /*05dc*/ 	.byte	0x04, 0x11
        /*05de*/ 	.short	(.L_262 - .L_261)
	.align		4
.L_261:
        /*05e0*/ 	.word	index@(_ZN5flash24flash_fwd_splitkv_kernelI23Flash_fwd_kernel_traitsILi128ELi64ELi128ELi4ELb0ELb0EN7cutlass10bfloat16_tE19Flash_kernel_traitsILi128ELi64ELi128ELi4ES3_EELb1ELb0ELb1ELb0ELb0ELb0ELb0ELb0EEEvNS_16Flash_fwd_paramsE)
        /*05e4*/ 	.word	0x00000000


	//----- nvinfo : EIATTR_REGCOUNT
	.align		4
.L_262:
        /*05e8*/ 	.byte	0x04, 0x2f
        /*05ea*/ 	.short	(.L_264 - .L_263)
	.align		4
.L_263:
        /*05ec*/ 	.word	index@(_ZN5flash24flash_fwd_splitkv_kernelI23Flash_fwd_kernel_traitsILi128ELi64ELi128ELi4ELb0ELb0EN7cutlass10bfloat16_tE19Flash_kernel_traitsILi128ELi64ELi128ELi4ES3_EELb1ELb0ELb0ELb0ELb1ELb1ELb0ELb0EEEvNS_16Flash_fwd_paramsE)
        /*05f0*/ 	.word	0x000000ff


	//----- nvinfo : EIATTR_FRAME_SIZE
	.align		4
.L_264:
        /*05f4*/ 	.byte	0x04, 0x11
        /*05f6*/ 	.short	(.L_266 - .L_265)
	.align		4
.L_265:
        /*05f8*/ 	.word	index@(_ZN5flash24flash_fwd_splitkv_kernelI23Flash_fwd_kernel_traitsILi128ELi64ELi128ELi4ELb0ELb0EN7cutlass10bfloat16_tE19Flash_kernel_traitsILi128ELi64ELi128ELi4ES3_EELb1ELb0ELb0ELb0ELb1ELb1ELb0ELb0EEEvNS_16Flash_fwd_paramsE)
        /*05fc*/ 	.word	0x00000000


	//----- nvinfo : EIATTR_REGCOUNT
	.align		4
.L_266:
        /*0600*/ 	.byte	0x04, 0x2f
        /*0602*/ 	.short	(.L_268 - .L_267)
	.align		4
.L_267:
        /*0604*/ 	.word	index@(_ZN5flash24flash_fwd_splitkv_kernelI23Flash_fwd_kernel_traitsILi128ELi64ELi128ELi4ELb0ELb0EN7cutlass10bfloat16_tE19Flash_kernel_traitsILi128ELi64ELi128ELi4ES3_EELb1ELb0ELb0ELb0ELb1ELb0ELb0ELb0EEEvNS_16Flash_fwd_paramsE)
        /*0608*/ 	.word	0x000000ff


	//----- nvinfo : EIATTR_FRAME_SIZE
	.align		4
.L_268:
        /*060c*/ 	.byte	0x04, 0x11
        /*060e*/ 	.short	(.L_270 - .L_269)
	.align		4
.L_269:
        /*0610*/ 	.word	index@(_ZN5flash24flash_fwd_splitkv_kernelI23Flash_fwd_kernel_traitsILi128ELi64ELi128ELi4ELb0ELb0EN7cutlass10bfloat16_tE19Flash_kernel_traitsILi128ELi64ELi128ELi4ES3_EELb1ELb0ELb0ELb0ELb1ELb0ELb0ELb0EEEvNS_16Flash_fwd_paramsE)
        /*0614*/ 	.word	0x00000000


	//----- nvinfo : EIATTR_REGCOUNT
	.align		4
.L_270:
        /*0618*/ 	.byte	0x04, 0x2f
        /*061a*/ 	.short	(.L_272 - .L_271)
	.align		4
.L_271:
        /*061c*/ 	.word	index@(_ZN5flash24flash_fwd_splitkv_kernelI23Flash_fwd_kernel_traitsILi128ELi64ELi128ELi4ELb0ELb0EN7cutlass10bfloat16_tE19Flash_kernel_traitsILi128ELi64ELi128ELi4ES3_EELb1ELb0ELb0ELb1ELb1ELb1ELb1ELb0EEEvNS_16Flash_fwd_paramsE)
        /*0620*/ 	.word	0x000000ff


	//----- nvinfo : EIATTR_FRAME_SIZE
	.align		4
.L_272:
        /*0624*/ 	.byte	0x04, 0x11
        /*0626*/ 	.short	(.L_274 - .L_273)
	.align		4
.L_273:
        /*0628*/ 	.word	index@(_ZN5flash24flash_fwd_splitkv_kernelI23Flash_fwd_kernel_traitsILi128ELi64ELi128ELi4ELb0ELb0EN7cutlass10bfloat16_tE19Flash_kernel_traitsILi128ELi64ELi128ELi4ES3_EELb1ELb0ELb0ELb1ELb1ELb1ELb1ELb0EEEvNS_16Flash_fwd_paramsE)
        /*062c*/ 	.word	0x00000000


	//----- nvinfo : EIATTR_REGCOUNT
	.align		4
.L_274:
        /*0630*/ 	.byte	0x04, 0x2f
        /*0632*/ 	.short	(.L_276 - .L_275)
	.align		4
.L_275:
        /*0634*/ 	.word	index@(_ZN5flash24flash_fwd_splitkv_kernelI23Flash_fwd_kernel_traitsILi128ELi64ELi128ELi4ELb0ELb0EN7cutlass10bfloat16_tE19Flash_kernel_traitsILi128ELi64ELi128ELi4ES3_EELb1ELb0ELb0ELb1ELb1ELb0ELb1ELb0EEEvNS_16Flash_fwd_paramsE)
        /*0638*/ 	.word	0x000000ff


	//----- nvinfo : EIATTR_FRAME_SIZE
	.align		4
.L_276:
        /*063c*/ 	.byte	0x04, 0x11
        /*063e*/ 	.short	(.L_278 - .L_277)
	.align		4
.L_277:
        /*0640*/ 	.word	index@(_ZN5flash24flash_fwd_splitkv_kernelI23Flash_fwd_kernel_traitsILi128ELi64ELi128ELi4ELb0ELb0EN7cutlass10bfloat16_tE19Flash_kernel_traitsILi128ELi64ELi128ELi4ES3_EELb1ELb0ELb0ELb1ELb1ELb0ELb1ELb0EEEvNS_16Flash_fwd_paramsE)
        /*0644*/ 	.word	0x00000000


	//----- nvinfo : EIATTR_REGCOUNT
	.align		4
.L_278:
        /*0648*/ 	.byte	0x04, 0x2f
        /*064a*/ 	.short	(.L_280 - .L_279)
	.align		4
.L_279:
        /*064c*/ 	.word	index@(_ZN5flash24flash_fwd_splitkv_kernelI23Flash_fwd_kernel_traitsILi128ELi64ELi128ELi4ELb0ELb0EN7cutlass10bfloat16_tE19Flash_kernel_traitsILi128ELi64ELi128ELi4ES3_EELb1ELb0ELb0ELb1ELb1ELb1ELb0ELb0EEEvNS_16Flash_fwd_paramsE)
        /*0650*/ 	.word	0x000000ff


	//----- nvinfo : EIATTR_FRAME_SIZE
	.align		4
.L_280:
        /*0654*/ 	.byte	0x04, 0x11
        /*0656*/ 	.short	(.L_282 - .L_281)
	.align		4
.L_281:
        /*0658*/ 	.word	index@(_ZN5flash24flash_fwd_splitkv_kernelI23Flash_fwd_kernel_traitsILi128ELi64ELi128ELi4ELb0ELb0EN7cutlass10bfloat16_tE19Flash_kernel_traitsILi128ELi64ELi128ELi4ES3_EELb1ELb0ELb0ELb1ELb1ELb1ELb0ELb0EEEvNS_16Flash_fwd_paramsE)
        /*065c*/ 	.word	0x00000000


	//----- nvinfo : EIATTR_REGCOUNT
	.align		4
.L_282:
        /*0660*/ 	.byte	0x04, 0x2f
        /*0662*/ 	.short	(.L_284 - .L_283)
	.align		4
.L_283:
        /*0664*/ 	.word	index@(_ZN5flash24flash_fwd_splitkv_kernelI23Flash_fwd_kernel_traitsILi128ELi64ELi128ELi4ELb0ELb0EN7cutlass10bfloat16_tE19Flash_kernel_traitsILi128ELi64ELi128ELi4ES3_EELb1ELb0ELb0ELb1ELb1ELb0ELb0ELb0EEEvNS_16Flash_fwd_paramsE)
        /*0668*/ 	.word	0x000000e0


	//----- nvinfo : EIATTR_FRAME_SIZE
	.align		4
.L_284:
        /*066c*/ 	.byte	0x04, 0x11
        /*066e*/ 	.short	(.L_286 - .L_285)
	.align		4
.L_285:
        /*0670*/ 	.word	index@(_ZN5flash24flash_fwd_splitkv_kernelI23Flash_fwd_kernel_traitsILi128ELi64ELi128ELi4ELb0ELb0EN7cutlass10bfloat16_tE19Flash_kernel_traitsILi128ELi64ELi128ELi4ES3_EELb1ELb0ELb0ELb1ELb1ELb0ELb0ELb0EEEvNS_16Flash_fwd_paramsE)
        /*0674*/ 	.word	0x00000000


	//----- nvinfo : EIATTR_REGCOUNT
	.align		4
.L_286:
        /*0678*/ 	.byte	0x04, 0x2f
        /*067a*/ 	.short	(.L_288 - .L_287)
	.align		4
.L_287:
        /*067c*/ 	.word	index@(_ZN5flash24flash_fwd_splitkv_kernelI23Flash_fwd_kernel_traitsILi128ELi64ELi128ELi4ELb0ELb0EN7cutlass10bfloat16_tE19Flash_kernel_traitsILi128ELi64ELi128ELi4ES3_EELb1ELb0ELb0ELb0ELb0ELb1ELb1ELb1EEEvNS_16Flash_fwd_paramsE)
        /*0680*/ 	.word	0x000000fe


	//----- nvinfo : EIATTR_FRAME_SIZE
	.align		4
.L_288:
        /*0684*/ 	.byte	0x04, 0x11
        /*0686*/ 	.short	(.L_290 - .L_289)
	.align		4
.L_289:
        /*0688*/ 	.word	index@(_ZN5flash24flash_fwd_splitkv_kernelI23Flash_fwd_kernel_traitsILi128ELi64ELi128ELi4ELb0ELb0EN7cutlass10bfloat16_tE19Flash_kernel_traitsILi128ELi64ELi128ELi4ES3_EELb1ELb0ELb0ELb0ELb0ELb1ELb1ELb1EEEvNS_16Flash_fwd_paramsE)
        /*068c*/ 	.word	0x00000000


	//----- nvinfo : EIATTR_REGCOUNT
	.align		4
.L_290:
        /*0690*/ 	.byte	0x04, 0x2f
        /*0692*/ 	.short	(.L_292 - .L_291)
	.align		4
.L_291:
        /*0694*/ 	.word	index@(_ZN5flash24flash_fwd_splitkv_kernelI23Flash_fwd_kernel_traitsILi128ELi64ELi128ELi4ELb0ELb0EN7cutlass10bfloat16_tE19Flash_kernel_traitsILi128ELi64ELi128ELi4ES3_EELb1ELb0ELb0ELb0ELb0ELb0ELb1ELb1EEEvNS_16Flash_fwd_paramsE)
        /*0698*/ 	.word	0x000000ff


	//----- nvinfo : EIATTR_FRAME_SIZE
	.align		4
.L_292:
        /*069c*/ 	.byte	0x04, 0x11
        /*069e*/ 	.short	(.L_294 - .L_293)
	.align		4
.L_293:
        /*06a0*/ 	.word	index@(_ZN5flash24flash_fwd_splitkv_kernelI23Flash_fwd_kernel_traitsILi128ELi64ELi128ELi4ELb0ELb0EN7cutlass10bfloat16_tE19Flash_kernel_traitsILi128ELi64ELi128ELi4ES3_EELb1ELb0ELb0ELb0ELb0ELb0ELb1ELb1EEEvNS_16Flash_fwd_paramsE)
        /*06a4*/ 	.word	0x00000000


	//----- nvinfo : EIATTR_REGCOUNT
	.align		4
.L_294:
        /*06a8*/ 	.byte	0x04, 0x2f
        /*06aa*/ 	.short	(.L_296 - .L_295)
	.align		4
.L_295:
        /*06ac*/ 	.word	index@(_ZN5flash24flash_fwd_splitkv_kernelI23Flash_fwd_kernel_traitsILi128ELi64ELi128ELi4ELb0ELb0EN7cutlass10bfloat16_tE19Flash_kernel_traitsILi128ELi64ELi128ELi4ES3_EELb1ELb0ELb0ELb0ELb0ELb1ELb1ELb0EEEvNS_16Flash_fwd_paramsE)
        /*06b0*/ 	.word	0x000000ff


	//----- nvinfo : EIATTR_FRAME_SIZE
	.align		4
.L_296:
        /*06b4*/ 	.byte	0x04, 0x11
        /*06b6*/ 	.short	(.L_298 - .L_297)
	.align		4
.L_297:
        /*06b8*/ 	.word	index@(_ZN5flash24flash_fwd_splitkv_kernelI23Flash_fwd_kernel_traitsILi128ELi64ELi128ELi4ELb0ELb0EN7cutlass10bfloat16_tE19Flash_kernel_traitsILi128ELi64ELi128ELi4ES3_EELb1ELb0ELb0ELb0ELb0ELb1ELb1ELb0EEEvNS_16Flash_fwd_paramsE)
        /*06bc*/ 	.word	0x00000000


	//----- nvinfo : EIATTR_REGCOUNT
	.align		4
.L_298:
        /*06c0*/ 	.byte	0x04, 0x2f
        /*06c2*/ 	.short	(.L_300 - .L_299)
	.align		4
.L_299:
        /*06c4*/ 	.word	index@(_ZN5flash24flash_fwd_splitkv_kernelI23Flash_fwd_kernel_traitsILi128ELi64ELi128ELi4ELb0ELb0EN7cutlass10bfloat16_tE19Flash_kernel_traitsILi128ELi64ELi128ELi4ES3_EELb1ELb0ELb0ELb0ELb0ELb0ELb1ELb0EEEvNS_16Flash_fwd_paramsE)
        /*06c8*/ 	.word	0x000000ff


	//----- nvinfo : EIATTR_FRAME_SIZE
	.align		4
.L_300:
        /*06cc*/ 	.byte	0x04, 0x11
        /*06ce*/ 	.short	(.L_302 - .L_301)
	.align		4
.L_301:
        /*06d0*/ 	.word	index@(_ZN5flash24flash_fwd_splitkv_kernelI23Flash_fwd_kernel_traitsILi128ELi64ELi128ELi4ELb0ELb0EN7cutlass10bfloat16_tE19Flash_kernel_traitsILi128ELi64ELi128ELi4ES3_EELb1ELb0ELb0ELb0ELb0ELb0ELb1ELb0EEEvNS_16Flash_fwd_paramsE)
        /*06d4*/ 	.word	0x00000000


	//----- nvinfo : EIATTR_REGCOUNT
	.align		4
.L_302:
        /*06d8*/ 	.byte	0x04, 0x2f
        /*06da*/ 	.short	(.L_304 - .L_303)
	.align		4
.L_303:
        /*06dc*/ 	.word	index@(_ZN5flash24flash_fwd_splitkv_kernelI23Flash_fwd_kernel_traitsILi128ELi64ELi128ELi4ELb0ELb0EN7cutlass10bfloat16_tE19Flash_kernel_traitsILi128ELi64ELi128ELi4ES3_EELb1ELb0ELb0ELb0ELb0ELb1ELb0ELb1EEEvNS_16Flash_fwd_paramsE)
        /*06e0*/ 	.word	0x000000ff


	//----- nvinfo : EIATTR_FRAME_SIZE
	.align		4
.L_304:
        /*06e4*/ 	.byte	0x04, 0x11
        /*06e6*/ 	.short	(.L_306 - .L_305)
	.align		4
.L_305:
        /*06e8*/ 	.word	index@(_ZN5flash24flash_fwd_splitkv_kernelI23Flash_fwd_kernel_traitsILi128ELi64ELi128ELi4ELb0ELb0EN7cutlass10bfloat16_tE19Flash_kernel_traitsILi128ELi64ELi128ELi4ES3_EELb1ELb0ELb0ELb0ELb0ELb1ELb0ELb1EEEvNS_16Flash_fwd_paramsE)
        /*06ec*/ 	.word	0x00000000


	//----- nvinfo : EIATTR_REGCOUNT
	.align		4
.L_306:
        /*06f0*/ 	.byte	0x04, 0x2f
        /*06f2*/ 	.short	(.L_308 - .L_307)
	.align		4
.L_307:
        /*06f4*/ 	.word	index@(_ZN5flash24flash_fwd_splitkv_kernelI23Flash_fwd_kernel_traitsILi128ELi64ELi128ELi4ELb0ELb0EN7cutlass10bfloat16_tE19Flash_kernel_traitsILi128ELi64ELi128ELi4ES3_EELb1ELb0ELb0ELb0ELb0ELb0ELb0ELb1EEEvNS_16Flash_fwd_paramsE)
        /*06f8*/ 	.word	0x000000ff


	//----- nvinfo : EIATTR_FRAME_SIZE
	.align		4
.L_308:
        /*06fc*/ 	.byte	0x04, 0x11
        /*06fe*/ 	.short	(.L_310 - .L_309)
	.align		4
.L_309:
        /*0700*/ 	.word	index@(_ZN5flash24flash_fwd_splitkv_kernelI23Flash_fwd_kernel_traitsILi128ELi64ELi128ELi4ELb0ELb0EN7cutlass10bfloat16_tE19Flash_kernel_traitsILi128ELi64ELi128ELi4ES3_EELb1ELb0ELb0ELb0ELb0ELb0ELb0ELb1EEEvNS_16Flash_fwd_paramsE)
        /*0704*/ 	.word	0x00000000


	//----- nvinfo : EIATTR_REGCOUNT
	.align		4
.L_310:
        /*0708*/ 	.byte	0x04, 0x2f
        /*070a*/ 	.short	(.L_312 - .L_311)
	.align		4
.L_311:
        /*070c*/ 	.word	index@(_ZN5flash24flash_fwd_splitkv_kernelI23Flash_fwd_kernel_traitsILi128ELi64ELi128ELi4ELb0ELb0EN7cutlass10bfloat16_tE19Flash_kernel_traitsILi128ELi64ELi128ELi4ES3_EELb1ELb0ELb0ELb0ELb0ELb1ELb0ELb0EEEvNS_16Flash_fwd_paramsE)
        /*0710*/ 	.word	0x000000ff


	//----- nvinfo : EIATTR_FRAME_SIZE
	.align		4
.L_312:
        /*0714*/ 	.byte	0x04, 0x11
        /*0716*/ 	.short	(.L_314 - .L_313)
	.align		4
.L_313:
        /*0718*/ 	.word	index@(_ZN5flash24flash_fwd_splitkv_kernelI23Flash_fwd_kernel_traitsILi128ELi64ELi128ELi4ELb0ELb0EN7cutlass10bfloat16_tE19Flash_kernel_traitsILi128ELi64ELi128ELi4ES3_EELb1ELb0ELb0ELb0ELb0ELb1ELb0ELb0EEEvNS_16Flash_fwd_paramsE)
        /*071c*/ 	.word	0x00000000


	//----- nvinfo : EIATTR_REGCOUNT
	.align		4
.L_314:
        /*0720*/ 	.byte	0x04, 0x2f
        /*0722*/ 	.short	(.L_316 - .L_315)
	.align		4
.L_315:
        /*0724*/ 	.word	index@(_ZN5flash24flash_fwd_splitkv_kernelI23Flash_fwd_kernel_traitsILi128ELi64ELi128ELi4ELb0ELb0EN7cutlass10bfloat16_tE19Flash_kernel_traitsILi128ELi64ELi128ELi4ES3_EELb1ELb0ELb0ELb0ELb0ELb0ELb0ELb0EEEvNS_16Flash_fwd_paramsE)
        /*0728*/ 	.word	0x000000ff


	//----- nvinfo : EIATTR_FRAME_SIZE
	.align		4
.L_316:
        /*072c*/ 	.byte	0x04, 0x11
        /*072e*/ 	.short	(.L_318 - .L_317)
	.align		4
.L_317:
        /*0730*/ 	.word	index@(_ZN5flash24flash_fwd_splitkv_kernelI23Flash_fwd_kernel_traitsILi128ELi64ELi128ELi4ELb0ELb0EN7cutlass10bfloat16_tE19Flash_kernel_traitsILi128ELi64ELi128ELi4ES3_EELb1ELb0ELb0ELb0ELb0ELb0ELb0ELb0EEEvNS_16Flash_fwd_paramsE)
        /*0734*/ 	.word	0x00000000


	//----- nvinfo : EIATTR_REGCOUNT
	.align		4
.L_318:
        /*0738*/ 	.byte	0x04, 0x2f
        /*073a*/ 	.short	(.L_320 - .L_319)
	.align		4
.L_319:
        /*073c*/ 	.word	index@(_ZN5flash32flash_fwd_splitkv_combine_kernelI23Flash_fwd_kernel_traitsILi128ELi64ELi128ELi4ELb0ELb0EN7cutlass10bfloat16_tE19Flash_kernel_traitsILi128ELi64ELi128ELi4ES3_EELi4ELi1ELb1EEEvNS_16Flash_fwd_paramsE)
        /*0740*/ 	.word	0x00000026


	//----- nvinfo : EIATTR_FRAME_SIZE
	.align		4
.L_320:
        /*0744*/ 	.byte	0x04, 0x11
        /*0746*/ 	.short	(.L_322 - .L_321)
	.align		4
.L_321:
        /*0748*/ 	.word	index@($__internal_13_$__cuda_sm20_div_s64)
        /*074c*/ 	.word	0x00000000


	//----- nvinfo : EIATTR_FRAME_SIZE
	.align		4
.L_322:
        /*0750*/ 	.byte	0x04, 0x11
        /*0752*/ 	.short	(.L_324 - .L_323)
	.align		4
.L_323:
        /*0754*/ 	.word	index@(_ZN5flash32flash_fwd_splitkv_combine_kernelI23Flash_fwd_kernel_traitsILi128ELi64ELi128ELi4ELb0ELb0EN7cutlass10bfloat16_tE19Flash_kernel_traitsILi128ELi64ELi128ELi4ES3_EELi4ELi1ELb1EEEvNS_16Flash_fwd_paramsE)
        /*0758*/ 	.word	0x00000000


	//----- nvinfo : EIATTR_REGCOUNT
	.align		4
.L_324:
        /*075c*/ 	.byte	0x04, 0x2f
        /*075e*/ 	.short	(.L_326 - .L_325)
	.align		4
.L_325:
        /*0760*/ 	.word	index@(_ZN5flash32flash_fwd_splitkv_combine_kernelI23Flash_fwd_kernel_traitsILi128ELi64ELi128ELi4ELb0ELb0EN7cutlass10bfloat16_tE19Flash_kernel_traitsILi128ELi64ELi128ELi4ES3_EELi4ELi2ELb1EEEvNS_16Flash_fwd_paramsE)
        /*0764*/ 	.word	0x00000024


	//----- nvinfo : EIATTR_FRAME_SIZE
	.align		4
.L_326:
        /*0768*/ 	.byte	0x04, 0x11
        /*076a*/ 	.short	(.L_328 - .L_327)
	.align		4
.L_327:
        /*076c*/ 	.word	index@($__internal_12_$__cuda_sm20_div_s64)
        /*0770*/ 	.word	0x00000000


	//----- nvinfo : EIATTR_FRAME_SIZE
	.align		4
.L_328:
        /*0774*/ 	.byte	0x04, 0x11
        /*0776*/ 	.short	(.L_330 - .L_329)
	.align		4
.L_329:
        /*0778*/ 	.word	index@(_ZN5flash32flash_fwd_splitkv_combine_kernelI23Flash_fwd_kernel_traitsILi128ELi64ELi128ELi4ELb0ELb0EN7cutlass10bfloat16_tE19Flash_kernel_traitsILi128ELi64ELi128ELi4ES3_EELi4ELi2ELb1EEEvNS_16Flash_fwd_paramsE)
        /*077c*/ 	.word	0x00000000


	//----- nvinfo : EIATTR_REGCOUNT
	.align		4
.L_330:
        /*0780*/ 	.byte	0x04, 0x2f
        /*0782*/ 	.short	(.L_332 - .L_331)
	.align		4
.L_331:
        /*0784*/ 	.word	index@(_ZN5flash32flash_fwd_splitkv_combine_kernelI23Flash_fwd_kernel_traitsILi128ELi64ELi128ELi4ELb0ELb0EN7cutlass10bfloat16_tE19Flash_kernel_traitsILi128ELi64ELi128ELi4ES3_EELi4ELi3ELb1EEEvNS_16Flash_fwd_paramsE)
        /*0788*/ 	.word	0x00000026


	//----- nvinfo : EIATTR_FRAME_SIZE
	.align		4
.L_332:
        /*078c*/ 	.byte	0x04, 0x11
        /*078e*/ 	.short	(.L_334 - .L_333)
	.align		4
.L_333:
        /*0790*/ 	.word	index@($__internal_11_$__cuda_sm20_div_s64)
        /*0794*/ 	.word	0x00000000


	//----- nvinfo : EIATTR_FRAME_SIZE
	.align		4
.L_334:
        /*0798*/ 	.byte	0x04, 0x11
        /*079a*/ 	.short	(.L_336 - .L_335)
	.align		4
.L_335:
        /*079c*/ 	.word	index@(_ZN5flash32flash_fwd_splitkv_combine_kernelI23Flash_fwd_kernel_traitsILi128ELi64ELi128ELi4ELb0ELb0EN7cutlass10bfloat16_tE19Flash_kernel_traitsILi128ELi64ELi128ELi4ES3_EELi4ELi3ELb1EEEvNS_16Flash_fwd_paramsE)
        /*07a0*/ 	.word	0x00000000


	//----- nvinfo : EIATTR_REGCOUNT
	.align		4
.L_336:
        /*07a4*/ 	.byte	0x04, 0x2f
        /*07a6*/ 	.short	(.L_338 - .L_337)
	.align		4
.L_337:
        /*07a8*/ 	.word	index@(_ZN5flash32flash_fwd_splitkv_combine_kernelI23Flash_fwd_kernel_traitsILi128ELi64ELi128ELi4ELb0ELb0EN7cutlass10bfloat16_tE19Flash_kernel_traitsILi128ELi64ELi128ELi4ES3_EELi4ELi4ELb1EEEvNS_16Flash_fwd_paramsE)
        /*07ac*/ 	.word	0x00000026


	//----- nvinfo : EIATTR_FRAME_SIZE
	.align		4
.L_338:
        /*07b0*/ 	.byte	0x04, 0x11
        /*07b2*/ 	.short	(.L_340 - .L_339)
	.align		4
.L_339:
        /*07b4*/ 	.word	index@($__internal_10_$__cuda_sm20_div_s64)
        /*07b8*/ 	.word	0x00000000


	//----- nvinfo : EIATTR_FRAME_SIZE
	.align		4
.L_340:
        /*07bc*/ 	.byte	0x04, 0x11
        /*07be*/ 	.short	(.L_342 - .L_341)
	.align		4
.L_341:
        /*07c0*/ 	.word	index@(_ZN5flash32flash_fwd_splitkv_combine_kernelI23Flash_fwd_kernel_traitsILi128ELi64ELi128ELi4ELb0ELb0EN7cutlass10bfloat16_tE19Flash_kernel_traitsILi128ELi64ELi128ELi4ES3_EELi4ELi4ELb1EEEvNS_16Flash_fwd_paramsE)
        /*07c4*/ 	.word	0x00000000


	//----- nvinfo : EIATTR_REGCOUNT
	.align		4
.L_342:
        /*07c8*/ 	.byte	0x04, 0x2f
        /*07ca*/ 	.short	(.L_344 - .L_343)
	.align		4
.L_343:
        /*07cc*/ 	.word	index@(_ZN5flash32flash_fwd_splitkv_combine_kernelI23Flash_fwd_kernel_traitsILi128ELi64ELi128ELi4ELb0ELb0EN7cutlass10bfloat16_tE19Flash_kernel_traitsILi128ELi64ELi128ELi4ES3_EELi4ELi5ELb1EEEvNS_16Flash_fwd_paramsE)
        /*07d0*/ 	.word	0x00000026


	//----- nvinfo : EIATTR_FRAME_SIZE
	.align		4
.L_344:
        /*07d4*/ 	.byte	0x04, 0x11
        /*07d6*/ 	.short	(.L_346 - .L_345)
	.align		4
.L_345:
        /*07d8*/ 	.word	index@($__internal_9_$__cuda_sm20_div_s64)
        /*07dc*/ 	.word	0x00000000


	//----- nvinfo : EIATTR_FRAME_SIZE
	.align		4
.L_346:
        /*07e0*/ 	.byte	0x04, 0x11
        /*07e2*/ 	.short	(.L_348 - .L_347)
	.align		4
.L_347:
        /*07e4*/ 	.word	index@(_ZN5flash32flash_fwd_splitkv_combine_kernelI23Flash_fwd_kernel_traitsILi128ELi64ELi128ELi4ELb0ELb0EN7cutlass10bfloat16_tE19Flash_kernel_traitsILi128ELi64ELi128ELi4ES3_EELi4ELi5ELb1EEEvNS_16Flash_fwd_paramsE)
        /*07e8*/ 	.word	0x00000000


	//----- nvinfo : EIATTR_REGCOUNT
	.align		4
.L_348:
        /*07ec*/ 	.byte	0x04, 0x2f
        /*07ee*/ 	.short	(.L_350 - .L_349)
	.align		4
.L_349:
        /*07f0*/ 	.word	index@(_ZN5flash32flash_fwd_splitkv_combine_kernelI23Flash_fwd_kernel_traitsILi128ELi64ELi128ELi4ELb0ELb0EN7cutlass10bfloat16_tE19Flash_kernel_traitsILi128ELi64ELi128ELi4ES3_EELi4ELi6ELb1EEEvNS_16Flash_fwd_paramsE)
        /*07f4*/ 	.word	0x00000026


	//----- nvinfo : EIATTR_FRAME_SIZE
	.align		4
.L_350:
        /*07f8*/ 	.byte	0x04, 0x11
        /*07fa*/ 	.short	(.L_352 - .L_351)
	.align		4
.L_351:
        /*07fc*/ 	.word	index@($__internal_8_$__cuda_sm20_div_s64)
        /*0800*/ 	.word	0x00000000


	//----- nvinfo : EIATTR_FRAME_SIZE
	.align		4
.L_352:
        /*0804*/ 	.byte	0x04, 0x11
        /*0806*/ 	.short	(.L_354 - .L_353)
	.align		4
.L_353:
        /*0808*/ 	.word	index@(_ZN5flash32flash_fwd_splitkv_combine_kernelI23Flash_fwd_kernel_traitsILi128ELi64ELi128ELi4ELb0ELb0EN7cutlass10bfloat16_tE19Flash_kernel_traitsILi128ELi64ELi128ELi4ES3_EELi4ELi6ELb1EEEvNS_16Flash_fwd_paramsE)
        /*080c*/ 	.word	0x00000000


	//----- nvinfo : EIATTR_REGCOUNT
	.align		4
.L_354:
        /*0810*/ 	.byte	0x04, 0x2f
        /*0812*/ 	.short	(.L_356 - .L_355)
	.align		4
.L_355:
        /*0814*/ 	.word	index@(_ZN5flash32flash_fwd_splitkv_combine_kernelI23Flash_fwd_kernel_traitsILi128ELi64ELi128ELi4ELb0ELb0EN7cutlass10bfloat16_tE19Flash_kernel_traitsILi128ELi64ELi128ELi4ES3_EELi4ELi7ELb1EEEvNS_16Flash_fwd_paramsE)
        /*0818*/ 	.word	0x0000002c


	//----- nvinfo : EIATTR_FRAME_SIZE
	.align		4
.L_356:
        /*081c*/ 	.byte	0x04, 0x11
        /*081e*/ 	.short	(.L_358 - .L_357)
	.align		4
.L_357:
        /*0820*/ 	.word	index@($__internal_7_$__cuda_sm20_div_s64)
        /*0824*/ 	.word	0x00000000


	//----- nvinfo : EIATTR_FRAME_SIZE
	.align		4
.L_358:
        /*0828*/ 	.byte	0x04, 0x11
        /*082a*/ 	.short	(.L_360 - .L_359)
	.align		4
.L_359:
        /*082c*/ 	.word	index@(_ZN5flash32flash_fwd_splitkv_combine_kernelI23Flash_fwd_kernel_traitsILi128ELi64ELi128ELi4ELb0ELb0EN7cutlass10bfloat16_tE19Flash_kernel_traitsILi128ELi64ELi128ELi4ES3_EELi4ELi7ELb1EEEvNS_16Flash_fwd_paramsE)
        /*0830*/ 	.word	0x00000000


	//----- nvinfo : EIATTR_REGCOUNT
	.align		4
.L_360:
        /*0834*/ 	.byte	0x04, 0x2f
        /*0836*/ 	.short	(.L_362 - .L_361)
	.align		4
.L_361:
        /*0838*/ 	.word	index@(_ZN5flash32flash_fwd_splitkv_combine_kernelI23Flash_fwd_kernel_traitsILi128ELi64ELi128ELi4ELb0ELb0EN7cutlass10bfloat16_tE19Flash_kernel_traitsILi128ELi64ELi128ELi4ES3_EELi4ELi1ELb0EEEvNS_16Flash_fwd_paramsE)
        /*083c*/ 	.word	0x00000028


	//----- nvinfo : EIATTR_FRAME_SIZE
	.align		4
.L_362:
        /*0840*/ 	.byte	0x04, 0x11
        /*0842*/ 	.short	(.L_364 - .L_363)
	.align		4
.L_363:
        /*0844*/ 	.word	index@($__internal_6_$__cuda_sm20_div_s64)
        /*0848*/ 	.word	0x00000000


	//----- nvinfo : EIATTR_FRAME_SIZE
	.align		4
.L_364:
        /*084c*/ 	.byte	0x04, 0x11
        /*084e*/ 	.short	(.L_366 - .L_365)
	.align		4
.L_365:
        /*0850*/ 	.word	index@(_ZN5flash32flash_fwd_splitkv_combine_kernelI23Flash_fwd_kernel_traitsILi128ELi64ELi128ELi4ELb0ELb0EN7cutlass10bfloat16_tE19Flash_kernel_traitsILi128ELi64ELi128ELi4ES3_EELi4ELi1ELb0EEEvNS_16Flash_fwd_paramsE)
        /*0854*/ 	.word	0x00000000


	//----- nvinfo : EIATTR_REGCOUNT
	.align		4
.L_366:
        /*0858*/ 	.byte	0x04, 0x2f
        /*085a*/ 	.short	(.L_368 - .L_367)
	.align		4
.L_367:
        /*085c*/ 	.word	index@(_ZN5flash32flash_fwd_splitkv_combine_kernelI23Flash_fwd_kernel_traitsILi128ELi64ELi128ELi4ELb0ELb0EN7cutlass10bfloat16_tE19Flash_kernel_traitsILi128ELi64ELi128ELi4ES3_EELi4ELi2ELb0EEEvNS_16Flash_fwd_paramsE)
        /*0860*/ 	.word	0x00000026


	//----- nvinfo : EIATTR_FRAME_SIZE
	.align		4
.L_368:
        /*0864*/ 	.byte	0x04, 0x11
        /*0866*/ 	.short	(.L_370 - .L_369)
	.align		4
.L_369:
        /*0868*/ 	.word	index@($__internal_5_$__cuda_sm20_div_s64)
        /*086c*/ 	.word	0x00000000


	//----- nvinfo : EIATTR_FRAME_SIZE
	.align		4
.L_370:
        /*0870*/ 	.byte	0x04, 0x11
        /*0872*/ 	.short	(.L_372 - .L_371)
	.align		4
.L_371:
        /*0874*/ 	.word	index@(_ZN5flash32flash_fwd_splitkv_combine_kernelI23Flash_fwd_kernel_traitsILi128ELi64ELi128ELi4ELb0ELb0EN7cutlass10bfloat16_tE19Flash_kernel_traitsILi128ELi64ELi128ELi4ES3_EELi4ELi2ELb0EEEvNS_16Flash_fwd_paramsE)
        /*0878*/ 	.word	0x00000000


	//----- nvinfo : EIATTR_REGCOUNT
	.align		4
.L_372:
        /*087c*/ 	.byte	0x04, 0x2f
        /*087e*/ 	.short	(.L_374 - .L_373)
	.align		4
.L_373:
        /*0880*/ 	.word	index@(_ZN5flash32flash_fwd_splitkv_combine_kernelI23Flash_fwd_kernel_traitsILi128ELi64ELi128ELi4ELb0ELb0EN7cutlass10bfloat16_tE19Flash_kernel_traitsILi128ELi64ELi128ELi4ES3_EELi4ELi3ELb0EEEvNS_16Flash_fwd_paramsE)
        /*0884*/ 	.word	0x00000028


	//----- nvinfo : EIATTR_FRAME_SIZE
	.align		4
.L_374:
        /*0888*/ 	.byte	0x04, 0x11
        /*088a*/ 	.short	(.L_376 - .L_375)
	.align		4
.L_375:
        /*088c*/ 	.word	index@($__internal_4_$__cuda_sm20_div_s64)
        /*0890*/ 	.word	0x00000000


	//----- nvinfo : EIATTR_FRAME_SIZE
	.align		4
.L_376:
        /*0894*/ 	.byte	0x04, 0x11
        /*0896*/ 	.short	(.L_378 - .L_377)
	.align		4
.L_377:
        /*0898*/ 	.word	index@(_ZN5flash32flash_fwd_splitkv_combine_kernelI23Flash_fwd_kernel_traitsILi128ELi64ELi128ELi4ELb0ELb0EN7cutlass10bfloat16_tE19Flash_kernel_traitsILi128ELi64ELi128ELi4ES3_EELi4ELi3ELb0EEEvNS_16Flash_fwd_paramsE)
        /*089c*/ 	.word	0x00000000


	//----- nvinfo : EIATTR_REGCOUNT
	.align		4
.L_378:
        /*08a0*/ 	.byte	0x04, 0x2f
        /*08a2*/ 	.short	(.L_380 - .L_379)
	.align		4
.L_379:
        /*08a4*/ 	.word	index@(_ZN5flash32flash_fwd_splitkv_combine_kernelI23Flash_fwd_kernel_traitsILi128ELi64ELi128ELi4ELb0ELb0EN7cutlass10bfloat16_tE19Flash_kernel_traitsILi128ELi64ELi128ELi4ES3_EELi4ELi4ELb0EEEvNS_16Flash_fwd_paramsE)
        /*08a8*/ 	.word	0x00000028


	//----- nvinfo : EIATTR_FRAME_SIZE
	.align		4
.L_380:
        /*08ac*/ 	.byte	0x04, 0x11
        /*08ae*/ 	.short	(.L_382 - .L_381)
	.align		4
.L_381:
        /*08b0*/ 	.word	index@($__internal_3_$__cuda_sm20_div_s64)
        /*08b4*/ 	.word	0x00000000


	//----- nvinfo : EIATTR_FRAME_SIZE
	.align		4
.L_382:
        /*08b8*/ 	.byte	0x04, 0x11
        /*08ba*/ 	.short	(.L_384 - .L_383)
	.align		4
.L_383:
        /*08bc*/ 	.word	index@(_ZN5flash32flash_fwd_splitkv_combine_kernelI23Flash_fwd_kernel_traitsILi128ELi64ELi128ELi4ELb0ELb0EN7cutlass10bfloat16_tE19Flash_kernel_traitsILi128ELi64ELi128ELi4ES3_EELi4ELi4ELb0EEEvNS_16Flash_fwd_paramsE)
        /*08c0*/ 	.word	0x00000000


	//----- nvinfo : EIATTR_REGCOUNT
	.align		4
.L_384:
        /*08c4*/ 	.byte	0x04, 0x2f
        /*08c6*/ 	.short	(.L_386 - .L_385)
	.align		4
.L_385:
        /*08c8*/ 	.word	index@(_ZN5flash32flash_fwd_splitkv_combine_kernelI23Flash_fwd_kernel_traitsILi128ELi64ELi128ELi4ELb0ELb0EN7cutlass10bfloat16_tE19Flash_kernel_traitsILi128ELi64ELi128ELi4ES3_EELi4ELi5ELb0EEEvNS_16Flash_fwd_paramsE)
        /*08cc*/ 	.word	0x00000028


	//----- nvinfo : EIATTR_FRAME_SIZE
	.align		4
.L_386:
        /*08d0*/ 	.byte	0x04, 0x11
        /*08d2*/ 	.short	(.L_388 - .L_387)
	.align		4
.L_387:
        /*08d4*/ 	.word	index@($__internal_2_$__cuda_sm20_div_s64)
        /*08d8*/ 	.word	0x00000000


	//----- nvinfo : EIATTR_FRAME_SIZE
	.align		4
.L_388:
        /*08dc*/ 	.byte	0x04, 0x11
        /*08de*/ 	.short	(.L_390 - .L_389)
	.align		4
.L_389:
        /*08e0*/ 	.word	index@(_ZN5flash32flash_fwd_splitkv_combine_kernelI23Flash_fwd_kernel_traitsILi128ELi64ELi128ELi4ELb0ELb0EN7cutlass10bfloat16_tE19Flash_kernel_traitsILi128ELi64ELi128ELi4ES3_EELi4ELi5ELb0EEEvNS_16Flash_fwd_paramsE)
        /*08e4*/ 	.word	0x00000000


	//----- nvinfo : EIATTR_REGCOUNT
	.align		4
.L_390:
        /*08e8*/ 	.byte	0x04, 0x2f
        /*08ea*/ 	.short	(.L_392 - .L_391)
	.align		4
.L_391:
        /*08ec*/ 	.word	index@(_ZN5flash32flash_fwd_splitkv_combine_kernelI23Flash_fwd_kernel_traitsILi128ELi64ELi128ELi4ELb0ELb0EN7cutlass10bfloat16_tE19Flash_kernel_traitsILi128ELi64ELi128ELi4ES3_EELi4ELi6ELb0EEEvNS_16Flash_fwd_paramsE)
        /*08f0*/ 	.word	0x00000028


	//----- nvinfo : EIATTR_FRAME_SIZE
	.align		4
.L_392:
        /*08f4*/ 	.byte	0x04, 0x11
        /*08f6*/ 	.short	(.L_394 - .L_393)
	.align		4
.L_393:
        /*08f8*/ 	.word	index@($__internal_1_$__cuda_sm20_div_s64)
        /*08fc*/ 	.word	0x00000000


	//----- nvinfo : EIATTR_FRAME_SIZE
	.align		4
.L_394:
        /*0900*/ 	.byte	0x04, 0x11
        /*0902*/ 	.short	(.L_396 - .L_395)
	.align		4
.L_395:
        /*0904*/ 	.word	index@(_ZN5flash32flash_fwd_splitkv_combine_kernelI23Flash_fwd_kernel_traitsILi128ELi64ELi128ELi4ELb0ELb0EN7cutlass10bfloat16_tE19Flash_kernel_traitsILi128ELi64ELi128ELi4ES3_EELi4ELi6ELb0EEEvNS_16Flash_fwd_paramsE)
        /*0908*/ 	.word	0x00000000


	//----- nvinfo : EIATTR_REGCOUNT
	.align		4
.L_396:
        /*090c*/ 	.byte	0x04, 0x2f
        /*090e*/ 	.short	(.L_398 - .L_397)
	.align		4
.L_397:
        /*0910*/ 	.word	index@(_ZN5flash32flash_fwd_splitkv_combine_kernelI23Flash_fwd_kernel_traitsILi128ELi64ELi128ELi4ELb0ELb0EN7cutlass10bfloat16_tE19Flash_kernel_traitsILi128ELi64ELi128ELi4ES3_EELi4ELi7ELb0EEEvNS_16Flash_fwd_paramsE)
        /*0914*/ 	.word	0x0000002a


	//----- nvinfo : EIATTR_FRAME_SIZE
	.align		4
.L_398:
        /*0918*/ 	.byte	0x04, 0x11
        /*091a*/ 	.short	(.L_400 - .L_399)
	.align		4
.L_399:
        /*091c*/ 	.word	index@($__internal_0_$__cuda_sm20_div_s64)
        /*0920*/ 	.word	0x00000000


	//----- nvinfo : EIATTR_FRAME_SIZE
	.align		4
.L_400:
        /*0924*/ 	.byte	0x04, 0x11
        /*0926*/ 	.short	(.L_402 - .L_401)
	.align		4
.L_401:
        /*0928*/ 	.word	index@(_ZN5flash32flash_fwd_splitkv_combine_kernelI23Flash_fwd_kernel_traitsILi128ELi64ELi128ELi4ELb0ELb0EN7cutlass10bfloat16_tE19Flash_kernel_traitsILi128ELi64ELi128ELi4ES3_EELi4ELi7ELb0EEEvNS_16Flash_fwd_paramsE)
        /*092c*/ 	.word	0x00000000


	//----- nvinfo : EIATTR_MIN_STACK_SIZE
	.align		4
.L_402:
        /*0930*/ 	.byte	0x04, 0x12
        /*0932*/ 	.short	(.L_404 - .L_403)
	.align		4
.L_403:
        /*0934*/ 	.word	index@(_ZN5flash32flash_fwd_splitkv_combine_kernelI23Flash_fwd_kernel_traitsILi128ELi64ELi128ELi4ELb0ELb0EN7cutlass10bfloat16_tE19Flash_kernel_traitsILi128ELi64ELi128ELi4ES3_EELi4ELi7ELb0EEEvNS_16Flash_fwd_paramsE)
        /*0938*/ 	.word	0x00000000


	//----- nvinfo : EIATTR_MIN_STACK_SIZE
	.align		4
.L_404:
        /*093c*/ 	.byte	0x04, 0x12
        /*093e*/ 	.short	(.L_406 - .L_405)
	.align		4
.L_405:
        /*0940*/ 	.word	index@(_ZN5flash32flash_fwd_splitkv_combine_kernelI23Flash_fwd_kernel_traitsILi128ELi64ELi128ELi4ELb0ELb0EN7cutlass10bfloat16_tE19Flash_kernel_traitsILi128ELi64ELi128ELi4ES3_EELi4ELi6ELb0EEEvNS_16Flash_fwd_paramsE)
        /*0944*/ 	.word	0x00000000


	//----- nvinfo : EIATTR_MIN_STACK_SIZE
	.align		4
.L_406:
        /*0948*/ 	.byte	0x04, 0x12
        /*094a*/ 	.short	(.L_408 - .L_407)
	.align		4
.L_407:
        /*094c*/ 	.word	index@(_ZN5flash32flash_fwd_splitkv_combine_kernelI23Flash_fwd_kernel_traitsILi128ELi64ELi128ELi4ELb0ELb0EN7cutlass10bfloat16_tE19Flash_kernel_traitsILi128ELi64ELi128ELi4ES3_EELi4ELi5ELb0EEEvNS_16Flash_fwd_paramsE)
        /*0950*/ 	.word	0x00000000


	//----- nvinfo : EIATTR_MIN_STACK_SIZE
	.align		4
.L_408:
        /*0954*/ 	.byte	0x04, 0x12
        /*0956*/ 	.short	(.L_410 - .L_409)
	.align		4
.L_409:
        /*0958*/ 	.word	index@(_ZN5flash32flash_fwd_splitkv_combine_kernelI23Flash_fwd_kernel_traitsILi128ELi64ELi128ELi4ELb0ELb0EN7cutlass10bfloat16_tE19Flash_kernel_traitsILi128ELi64ELi128ELi4ES3_EELi4ELi4ELb0EEEvNS_16Flash_fwd_paramsE)
        /*095c*/ 	.word	0x00000000


	//----- nvinfo : EIATTR_MIN_STACK_SIZE
	.align		4
.L_410:
        /*0960*/ 	.byte	0x04, 0x12
        /*0962*/ 	.short	(.L_412 - .L_411)
	.align		4
.L_411:
        /*0964*/ 	.word	index@(_ZN5flash32flash_fwd_splitkv_combine_kernelI23Flash_fwd_kernel_traitsILi128ELi64ELi128ELi4ELb0ELb0EN7cutlass10bfloat16_tE19Flash_kernel_traitsILi128ELi64ELi128ELi4ES3_EELi4ELi3ELb0EEEvNS_16Flash_fwd_paramsE)
        /*0968*/ 	.word	0x00000000


	//----- nvinfo : EIATTR_MIN_STACK_SIZE
	.align		4
.L_412:
        /*096c*/ 	.byte	0x04, 0x12
        /*096e*/ 	.short	(.L_414 - .L_413)
	.align		4
.L_413:
        /*0970*/ 	.word	index@(_ZN5flash32flash_fwd_splitkv_combine_kernelI23Flash_fwd_kernel_traitsILi128ELi64ELi128ELi4ELb0ELb0EN7cutlass10bfloat16_tE19Flash_kernel_traitsILi128ELi64ELi128ELi4ES3_EELi4ELi2ELb0EEEvNS_16Flash_fwd_paramsE)
        /*0974*/ 	.word	0x00000000


	//----- nvinfo : EIATTR_MIN_STACK_SIZE
	.align		4
.L_414:
        /*0978*/ 	.byte	0x04, 0x12
        /*097a*/ 	.short	(.L_416 - .L_415)
	.align		4
.L_415:
        /*097c*/ 	.word	index@(_ZN5flash32flash_fwd_splitkv_combine_kernelI23Flash_fwd_kernel_traitsILi128ELi64ELi128ELi4ELb0ELb0EN7cutlass10bfloat16_tE19Flash_kernel_traitsILi128ELi64ELi128ELi4ES3_EELi4ELi1ELb0EEEvNS_16Flash_fwd_paramsE)
        /*0980*/ 	.word	0x00000000


	//----- nvinfo : EIATTR_MIN_STACK_SIZE
	.align		4
.L_416:
        /*0984*/ 	.byte	0x04, 0x12
        /*0986*/ 	.short	(.L_418 - .L_417)
	.align		4
.L_417:
        /*0988*/ 	.word	index@(_ZN5flash32flash_fwd_splitkv_combine_kernelI23Flash_fwd_kernel_traitsILi128ELi64ELi128ELi4ELb0ELb0EN7cutlass10bfloat16_tE19Flash_kernel_traitsILi128ELi64ELi128ELi4ES3_EELi4ELi7ELb1EEEvNS_16Flash_fwd_paramsE)
        /*098c*/ 	.word	0x00000000


	//----- nvinfo : EIATTR_MIN_STACK_SIZE
	.align		4
.L_418:
        /*0990*/ 	.byte	0x04, 0x12
        /*0992*/ 	.short	(.L_420 - .L_419)
	.align		4
.L_419:
        /*0994*/ 	.word	index@(_ZN5flash32flash_fwd_splitkv_combine_kernelI23Flash_fwd_kernel_traitsILi128ELi64ELi128ELi4ELb0ELb0EN7cutlass10bfloat16_tE19Flash_kernel_traitsILi128ELi64ELi128ELi4ES3_EELi4ELi6ELb1EEEvNS_16Flash_fwd_paramsE)
        /*0998*/ 	.word	0x00000000


	//----- nvinfo : EIATTR_MIN_STACK_SIZE
	.align		4
.L_420:
        /*099c*/ 	.byte	0x04, 0x12
        /*099e*/ 	.short	(.L_422 - .L_421)
	.align		4
.L_421:
        /*09a0*/ 	.word	index@(_ZN5flash32flash_fwd_splitkv_combine_kernelI23Flash_fwd_kernel_traitsILi128ELi64ELi128ELi4ELb0ELb0EN7cutlass10bfloat16_tE19Flash_kernel_traitsILi128ELi64ELi128ELi4ES3_EELi4ELi5ELb1EEEvNS_16Flash_fwd_paramsE)
        /*09a4*/ 	.word	0x00000000


	//----- nvinfo : EIATTR_MIN_STACK_SIZE
	.align		4
.L_422:
        /*09a8*/ 	.byte	0x04, 0x12
        /*09aa*/ 	.short	(.L_424 - .L_423)
	.align		4
.L_423:
        /*09ac*/ 	.word	index@(_ZN5flash32flash_fwd_splitkv_combine_kernelI23Flash_fwd_kernel_traitsILi128ELi64ELi128ELi4ELb0ELb0EN7cutlass10bfloat16_tE19Flash_kernel_traitsILi128ELi64ELi128ELi4ES3_EELi4ELi4ELb1EEEvNS_16Flash_fwd_paramsE)
        /*09b0*/ 	.word	0x00000000


	//----- nvinfo : EIATTR_MIN_STACK_SIZE
	.align		4
.L_424:
        /*09b4*/ 	.byte	0x04, 0x12
        /*09b6*/ 	.short	(.L_426 - .L_425)
	.align		4
.L_425:
        /*09b8*/ 	.word	index@(_ZN5flash32flash_fwd_splitkv_combine_kernelI23Flash_fwd_kernel_traitsILi128ELi64ELi128ELi4ELb0ELb0EN7cutlass10bfloat16_tE19Flash_kernel_traitsILi128ELi64ELi128ELi4ES3_EELi4ELi3ELb1EEEvNS_16Flash_fwd_paramsE)
        /*09bc*/ 	.word	0x00000000


	//----- nvinfo : EIATTR_MIN_STACK_SIZE
	.align		4
.L_426:
        /*09c0*/ 	.byte	0x04, 0x12
        /*09c2*/ 	.short	(.L_428 - .L_427)
	.align		4
.L_427:
        /*09c4*/ 	.word	index@(_ZN5flash32flash_fwd_splitkv_combine_kernelI23Flash_fwd_kernel_traitsILi128ELi64ELi128ELi4ELb0ELb0EN7cutlass10bfloat16_tE19Flash_kernel_traitsILi128ELi64ELi128ELi4ES3_EELi4ELi2ELb1EEEvNS_16Flash_fwd_paramsE)
        /*09c8*/ 	.word	0x00000000


	//----- nvinfo : EIATTR_MIN_STACK_SIZE
	.align		4
.L_428:
        /*09cc*/ 	.byte	0x04, 0x12
        /*09ce*/ 	.short	(.L_430 - .L_429)
	.align		4
.L_429:
        /*09d0*/ 	.word	index@(_ZN5flash32flash_fwd_splitkv_combine_kernelI23Flash_fwd_kernel_traitsILi128ELi64ELi128ELi4ELb0ELb0EN7cutlass10bfloat16_tE19Flash_kernel_traitsILi128ELi64ELi128ELi4ES3_EELi4ELi1ELb1EEEvNS_16Flash_fwd_paramsE)
        /*09d4*/ 	.word	0x00000000


	//----- nvinfo : EIATTR_MIN_STACK_SIZE
	.align		4
.L_430:
        /*09d8*/ 	.byte	0x04, 0x12
        /*09da*/ 	.short	(.L_432 - .L_431)
	.align		4
.L_431:
        /*09dc*/ 	.word	index@(_ZN5flash24flash_fwd_splitkv_kernelI23Flash_fwd_kernel_traitsILi128ELi64ELi128ELi4ELb0ELb0EN7cutlass10bfloat16_tE19Flash_kernel_traitsILi128ELi64ELi128ELi4ES3_EELb1ELb0ELb0ELb0ELb0ELb0ELb0ELb0EEEvNS_16Flash_fwd_paramsE)
        /*09e0*/ 	.word	0x00000000


	//----- nvinfo : EIATTR_MIN_STACK_SIZE
	.align		4
.L_432:
        /*09e4*/ 	.byte	0x04, 0x12
        /*09e6*/ 	.short	(.L_434 - .L_433)
	.align		4
.L_433:
        /*09e8*/ 	.word	index@(_ZN5flash24flash_fwd_splitkv_kernelI23Flash_fwd_kernel_traitsILi128ELi64ELi128ELi4ELb0ELb0EN7cutlass10bfloat16_tE19Flash_kernel_traitsILi128ELi64ELi128ELi4ES3_EELb1ELb0ELb0ELb0ELb0ELb1ELb0ELb0EEEvNS_16Flash_fwd_paramsE)
        /*09ec*/ 	.word	0x00000000


	//----- nvinfo : EIATTR_MIN_STACK_SIZE
	.align		4
.L_434:
        /*09f0*/ 	.byte	0x04, 0x12
        /*09f2*/ 	.short	(.L_436 - .L_435)
	.align		4
.L_435:
        /*09f4*/ 	.word	index@(_ZN5flash24flash_fwd_splitkv_kernelI23Flash_fwd_kernel_traitsILi128ELi64ELi128ELi4ELb0ELb0EN7cutlass10bfloat16_tE19Flash_kernel_traitsILi128ELi64ELi128ELi4ES3_EELb1ELb0ELb0ELb0ELb0ELb0ELb0ELb1EEEvNS_16Flash_fwd_paramsE)
        /*09f8*/ 	.word	0x00000000


	//----- nvinfo : EIATTR_MIN_STACK_SIZE
	.align		4
.L_436:
        /*09fc*/ 	.byte	0x04, 0x12
        /*09fe*/ 	.short	(.L_438 - .L_437)
	.align		4
.L_437:
        /*0a00*/ 	.word	index@(_ZN5flash24flash_fwd_splitkv_kernelI23Flash_fwd_kernel_traitsILi128ELi64ELi128ELi4ELb0ELb0EN7cutlass10bfloat16_tE19Flash_kernel_traitsILi128ELi64ELi128ELi4ES3_EELb1ELb0ELb0ELb0ELb0ELb1ELb0ELb1EEEvNS_16Flash_fwd_paramsE)
        /*0a04*/ 	.word	0x00000000


	//----- nvinfo : EIATTR_MIN_STACK_SIZE
	.align		4
.L_438:
        /*0a08*/ 	.byte	0x04, 0x12
        /*0a0a*/ 	.short	(.L_440 - .L_439)
	.align		4
.L_439:
        /*0a0c*/ 	.word	index@(_ZN5flash24flash_fwd_splitkv_kernelI23Flash_fwd_kernel_traitsILi128ELi64ELi128ELi4ELb0ELb0EN7cutlass10bfloat16_tE19Flash_kernel_traitsILi128ELi64ELi128ELi4ES3_EELb1ELb0ELb0ELb0ELb0ELb0ELb1ELb0EEEvNS_16Flash_fwd_paramsE)
        /*0a10*/ 	.word	0x00000000


	//----- nvinfo : EIATTR_MIN_STACK_SIZE
	.align		4
.L_440:
        /*0a14*/ 	.byte	0x04, 0x12
        /*0a16*/ 	.short	(.L_442 - .L_441)
	.align		4
.L_441:
        /*0a18*/ 	.word	index@(_ZN5flash24flash_fwd_splitkv_kernelI23Flash_fwd_kernel_traitsILi128ELi64ELi128ELi4ELb0ELb0EN7cutlass10bfloat16_tE19Flash_kernel_traitsILi128ELi64ELi128ELi4ES3_EELb1ELb0ELb0ELb0ELb0ELb1ELb1ELb0EEEvNS_16Flash_fwd_paramsE)
        /*0a1c*/ 	.word	0x00000000


	//----- nvinfo : EIATTR_MIN_STACK_SIZE
	.align		4
.L_442:
        /*0a20*/ 	.byte	0x04, 0x12
        /*0a22*/ 	.short	(.L_444 - .L_443)
	.align		4
.L_443:
        /*0a24*/ 	.word	index@(_ZN5flash24flash_fwd_splitkv_kernelI23Flash_fwd_kernel_traitsILi128ELi64ELi128ELi4ELb0ELb0EN7cutlass10bfloat16_tE19Flash_kernel_traitsILi128ELi64ELi128ELi4ES3_EELb1ELb0ELb0ELb0ELb0ELb0ELb1ELb1EEEvNS_16Flash_fwd_paramsE)
        /*0a28*/ 	.word	0x00000000


	//----- nvinfo : EIATTR_MIN_STACK_SIZE
	.align		4
.L_444:
        /*0a2c*/ 	.byte	0x04, 0x12
        /*0a2e*/ 	.short	(.L_446 - .L_445)
	.align		4
.L_445:
        /*0a30*/ 	.word	index@(_ZN5flash24flash_fwd_splitkv_kernelI23Flash_fwd_kernel_traitsILi128ELi64ELi128ELi4ELb0ELb0EN7cutlass10bfloat16_tE19Flash_kernel_traitsILi128ELi64ELi128ELi4ES3_EELb1ELb0ELb0ELb0ELb0ELb1ELb1ELb1EEEvNS_16Flash_fwd_paramsE)
        /*0a34*/ 	.word	0x00000000


	//----- nvinfo : EIATTR_MIN_STACK_SIZE
	.align		4
.L_446:
        /*0a38*/ 	.byte	0x04, 0x12
        /*0a3a*/ 	.short	(.L_448 - .L_447)
	.align		4
.L_447:
        /*0a3c*/ 	.word	index@(_ZN5flash24flash_fwd_splitkv_kernelI23Flash_fwd_kernel_traitsILi128ELi64ELi128ELi4ELb0ELb0EN7cutlass10bfloat16_tE19Flash_kernel_traitsILi128ELi64ELi128ELi4ES3_EELb1ELb0ELb0ELb1ELb1ELb0ELb0ELb0EEEvNS_16Flash_fwd_paramsE)
        /*0a40*/ 	.word	0x00000000


	//----- nvinfo : EIATTR_MIN_STACK_SIZE
	.align		4
.L_448:
        /*0a44*/ 	.byte	0x04, 0x12
        /*0a46*/ 	.short	(.L_450 - .L_449)
	.align		4
.L_449:
        /*0a48*/ 	.word	index@(_ZN5flash24flash_fwd_splitkv_kernelI23Flash_fwd_kernel_traitsILi128ELi64ELi128ELi4ELb0ELb0EN7cutlass10bfloat16_tE19Flash_kernel_traitsILi128ELi64ELi128ELi4ES3_EELb1ELb0ELb0ELb1ELb1ELb1ELb0ELb0EEEvNS_16Flash_fwd_paramsE)
        /*0a4c*/ 	.word	0x00000000


	//----- nvinfo : EIATTR_MIN_STACK_SIZE
	.align		4
.L_450:
        /*0a50*/ 	.byte	0x04, 0x12
        /*0a52*/ 	.short	(.L_452 - .L_451)
	.align		4
.L_451:
        /*0a54*/ 	.word	index@(_ZN5flash24flash_fwd_splitkv_kernelI23Flash_fwd_kernel_traitsILi128ELi64ELi128ELi4ELb0ELb0EN7cutlass10bfloat16_tE19Flash_kernel_traitsILi128ELi64ELi128ELi4ES3_EELb1ELb0ELb0ELb1ELb1ELb0ELb1ELb0EEEvNS_16Flash_fwd_paramsE)
        /*0a58*/ 	.word	0x00000000


	//----- nvinfo : EIATTR_MIN_STACK_SIZE
	.align		4
.L_452:
        /*0a5c*/ 	.byte	0x04, 0x12
        /*0a5e*/ 	.short	(.L_454 - .L_453)
	.align		4
.L_453:
        /*0a60*/ 	.word	index@(_ZN5flash24flash_fwd_splitkv_kernelI23Flash_fwd_kernel_traitsILi128ELi64ELi128ELi4ELb0ELb0EN7cutlass10bfloat16_tE19Flash_kernel_traitsILi128ELi64ELi128ELi4ES3_EELb1ELb0ELb0ELb1ELb1ELb1ELb1ELb0EEEvNS_16Flash_fwd_paramsE)
        /*0a64*/ 	.word	0x00000000


	//----- nvinfo : EIATTR_MIN_STACK_SIZE
	.align		4
.L_454:
        /*0a68*/ 	.byte	0x04, 0x12
        /*0a6a*/ 	.short	(.L_456 - .L_455)
	.align		4
.L_455:
        /*0a6c*/ 	.word	index@(_ZN5flash24flash_fwd_splitkv_kernelI23Flash_fwd_kernel_traitsILi128ELi64ELi128ELi4ELb0ELb0EN7cutlass10bfloat16_tE19Flash_kernel_traitsILi128ELi64ELi128ELi4ES3_EELb1ELb0ELb0ELb0ELb1ELb0ELb0ELb0EEEvNS_16Flash_fwd_paramsE)
        /*0a70*/ 	.word	0x00000000


	//----- nvinfo : EIATTR_MIN_STACK_SIZE
	.align		4
.L_456:
        /*0a74*/ 	.byte	0x04, 0x12
        /*0a76*/ 	.short	(.L_458 - .L_457)
	.align		4
.L_457:
        /*0a78*/ 	.word	index@(_ZN5flash24flash_fwd_splitkv_kernelI23Flash_fwd_kernel_traitsILi128ELi64ELi128ELi4ELb0ELb0EN7cutlass10bfloat16_tE19Flash_kernel_traitsILi128ELi64ELi128ELi4ES3_EELb1ELb0ELb0ELb0ELb1ELb1ELb0ELb0EEEvNS_16Flash_fwd_paramsE)
        /*0a7c*/ 	.word	0x00000000


	//----- nvinfo : EIATTR_MIN_STACK_SIZE
	.align		4
.L_458:
        /*0a80*/ 	.byte	0x04, 0x12
        /*0a82*/ 	.short	(.L_460 - .L_459)
	.align		4
.L_459:
        /*0a84*/ 	.word	index@(_ZN5flash24flash_fwd_splitkv_kernelI23Flash_fwd_kernel_traitsILi128ELi64ELi128ELi4ELb0ELb0EN7cutlass10bfloat16_tE19Flash_kernel_traitsILi128ELi64ELi128ELi4ES3_EELb1ELb0ELb1ELb0ELb0ELb0ELb0ELb0EEEvNS_16Flash_fwd_paramsE)
        /*0a88*/ 	.word	0x00000000


	//----- nvinfo : EIATTR_MIN_STACK_SIZE
	.align		4
.L_460:
        /*0a8c*/ 	.byte	0x04, 0x12
        /*0a8e*/ 	.short	(.L_462 - .L_461)
	.align		4
.L_461:
        /*0a90*/ 	.word	index@(_ZN5flash24flash_fwd_splitkv_kernelI23Flash_fwd_kernel_traitsILi128ELi64ELi128ELi4ELb0ELb0EN7cutlass10bfloat16_tE19Flash_kernel_traitsILi128ELi64ELi128ELi4ES3_EELb1ELb0ELb1ELb0ELb0ELb1ELb0ELb0EEEvNS_16Flash_fwd_paramsE)
        /*0a94*/ 	.word	0x00000000


	//----- nvinfo : EIATTR_MIN_STACK_SIZE
	.align		4
.L_462:
        /*0a98*/ 	.byte	0x04, 0x12
        /*0a9a*/ 	.short	(.L_464 - .L_463)
	.align		4
.L_463:
        /*0a9c*/ 	.word	index@(_ZN5flash24flash_fwd_splitkv_kernelI23Flash_fwd_kernel_traitsILi128ELi64ELi128ELi4ELb0ELb0EN7cutlass10bfloat16_tE19Flash_kernel_traitsILi128ELi64ELi128ELi4ES3_EELb1ELb0ELb0ELb0ELb1ELb0ELb0ELb1EEEvNS_16Flash_fwd_paramsE)
        /*0aa0*/ 	.word	0x00000000


	//----- nvinfo : EIATTR_MIN_STACK_SIZE
	.align		4
.L_464:
        /*0aa4*/ 	.byte	0x04, 0x12
        /*0aa6*/ 	.short	(.L_466 - .L_465)
	.align		4
.L_465:
        /*0aa8*/ 	.word	index@(_ZN5flash24flash_fwd_splitkv_kernelI23Flash_fwd_kernel_traitsILi128ELi64ELi128ELi4ELb0ELb0EN7cutlass10bfloat16_tE19Flash_kernel_traitsILi128ELi64ELi128ELi4ES3_EELb1ELb0ELb0ELb0ELb1ELb1ELb0ELb1EEEvNS_16Flash_fwd_paramsE)
        /*0aac*/ 	.word	0x00000000


	//----- nvinfo : EIATTR_MIN_STACK_SIZE
	.align		4
.L_466:
        /*0ab0*/ 	.byte	0x04, 0x12
        /*0ab2*/ 	.short	(.L_468 - .L_467)
	.align		4
.L_467:
        /*0ab4*/ 	.word	index@(_ZN5flash24flash_fwd_splitkv_kernelI23Flash_fwd_kernel_traitsILi128ELi64ELi128ELi4ELb0ELb0EN7cutlass10bfloat16_tE19Flash_kernel_traitsILi128ELi64ELi128ELi4ES3_EELb1ELb0ELb1ELb0ELb0ELb0ELb0ELb1EEEvNS_16Flash_fwd_paramsE)
        /*0ab8*/ 	.word	0x00000000


	//----- nvinfo : EIATTR_MIN_STACK_SIZE
	.align		4
.L_468:
        /*0abc*/ 	.byte	0x04, 0x12
        /*0abe*/ 	.short	(.L_470 - .L_469)
	.align		4
.L_469:
        /*0ac0*/ 	.word	index@(_ZN5flash24flash_fwd_splitkv_kernelI23Flash_fwd_kernel_traitsILi128ELi64ELi128ELi4ELb0ELb0EN7cutlass10bfloat16_tE19Flash_kernel_traitsILi128ELi64ELi128ELi4ES3_EELb1ELb0ELb1ELb0ELb0ELb1ELb0ELb1EEEvNS_16Flash_fwd_paramsE)
        /*0ac4*/ 	.word	0x00000000


	//----- nvinfo : EIATTR_MIN_STACK_SIZE
	.align		4
.L_470:
        /*0ac8*/ 	.byte	0x04, 0x12
        /*0aca*/ 	.short	(.L_472 - .L_471)
	.align		4
.L_471:
        /*0acc*/ 	.word	index@(_ZN5flash24flash_fwd_splitkv_kernelI23Flash_fwd_kernel_traitsILi128ELi64ELi128ELi4ELb0ELb0EN7cutlass10bfloat16_tE19Flash_kernel_traitsILi128ELi64ELi128ELi4ES3_EELb1ELb0ELb0ELb0ELb1ELb0ELb1ELb0EEEvNS_16Flash_fwd_paramsE)
        /*0ad0*/ 	.word	0x00000000


	//----- nvinfo : EIATTR_MIN_STACK_SIZE
	.align		4
.L_472:
        /*0ad4*/ 	.byte	0x04, 0x12
        /*0ad6*/ 	.short	(.L_474 - .L_473)
	.align		4
.L_473:
        /*0ad8*/ 	.word	index@(_ZN5flash24flash_fwd_splitkv_kernelI23Flash_fwd_kernel_traitsILi128ELi64ELi128ELi4ELb0ELb0EN7cutlass10bfloat16_tE19Flash_kernel_traitsILi128ELi64ELi128ELi4ES3_EELb1ELb0ELb0ELb0ELb1ELb1ELb1ELb0EEEvNS_16Flash_fwd_paramsE)
        /*0adc*/ 	.word	0x00000000


	//----- nvinfo : EIATTR_MIN_STACK_SIZE
	.align		4
.L_474:
        /*0ae0*/ 	.byte	0x04, 0x12
        /*0ae2*/ 	.short	(.L_476 - .L_475)
	.align		4
.L_475:
        /*0ae4*/ 	.word	index@(_ZN5flash24flash_fwd_splitkv_kernelI23Flash_fwd_kernel_traitsILi128ELi64ELi128ELi4ELb0ELb0EN7cutlass10bfloat16_tE19Flash_kernel_traitsILi128ELi64ELi128ELi4ES3_EELb1ELb0ELb1ELb0ELb0ELb0ELb1ELb0EEEvNS_16Flash_fwd_paramsE)
        /*0ae8*/ 	.word	0x00000000


	//----- nvinfo : EIATTR_MIN_STACK_SIZE
	.align		4
.L_476:
        /*0aec*/ 	.byte	0x04, 0x12
        /*0aee*/ 	.short	(.L_478 - .L_477)
	.align		4
.L_477:
        /*0af0*/ 	.word	index@(_ZN5flash24flash_fwd_splitkv_kernelI23Flash_fwd_kernel_traitsILi128ELi64ELi128ELi4ELb0ELb0EN7cutlass10bfloat16_tE19Flash_kernel_traitsILi128ELi64ELi128ELi4ES3_EELb1ELb0ELb1ELb0ELb0ELb1ELb1ELb0EEEvNS_16Flash_fwd_paramsE)
        /*0af4*/ 	.word	0x00000000


	//----- nvinfo : EIATTR_MIN_STACK_SIZE
	.align		4
.L_478:
        /*0af8*/ 	.byte	0x04, 0x12
        /*0afa*/ 	.short	(.L_480 - .L_479)
	.align		4
.L_479:
        /*0afc*/ 	.word	index@(_ZN5flash24flash_fwd_splitkv_kernelI23Flash_fwd_kernel_traitsILi128ELi64ELi128ELi4ELb0ELb0EN7cutlass10bfloat16_tE19Flash_kernel_traitsILi128ELi64ELi128ELi4ES3_EELb1ELb0ELb0ELb0ELb1ELb0ELb1ELb1EEEvNS_16Flash_fwd_paramsE)
        /*0b00*/ 	.word	0x00000000


	//----- nvinfo : EIATTR_MIN_STACK_SIZE
	.align		4
.L_480:
        /*0b04*/ 	.byte	0x04, 0x12
        /*0b06*/ 	.short	(.L_482 - .L_481)
	.align		4
.L_481:
        /*0b08*/ 	.word	index@(_ZN5flash24flash_fwd_splitkv_kernelI23Flash_fwd_kernel_traitsILi128ELi64ELi128ELi4ELb0ELb0EN7cutlass10bfloat16_tE19Flash_kernel_traitsILi128ELi64ELi128ELi4ES3_EELb1ELb0ELb0ELb0ELb1ELb1ELb1ELb1EEEvNS_16Flash_fwd_paramsE)
        /*0b0c*/ 	.word	0x00000000


	//----- nvinfo : EIATTR_MIN_STACK_SIZE
	.align		4
.L_482:
        /*0b10*/ 	.byte	0x04, 0x12
        /*0b12*/ 	.short	(.L_484 - .L_483)
	.align		4
.L_483:
        /*0b14*/ 	.word	index@(_ZN5flash24flash_fwd_splitkv_kernelI23Flash_fwd_kernel_traitsILi128ELi64ELi128ELi4ELb0ELb0EN7cutlass10bfloat16_tE19Flash_kernel_traitsILi128ELi64ELi128ELi4ES3_EELb1ELb0ELb1ELb0ELb0ELb0ELb1ELb1EEEvNS_16Flash_fwd_paramsE)
        /*0b18*/ 	.word	0x00000000


	//----- nvinfo : EIATTR_MIN_STACK_SIZE
	.align		4
.L_484:
        /*0b1c*/ 	.byte	0x04, 0x12
        /*0b1e*/ 	.short	(.L_486 - .L_485)
	.align		4
.L_485:
        /*0b20*/ 	.word	index@(_ZN5flash24flash_fwd_splitkv_kernelI23Flash_fwd_kernel_traitsILi128ELi64ELi128ELi4ELb0ELb0EN7cutlass10bfloat16_tE19Flash_kernel_traitsILi128ELi64ELi128ELi4ES3_EELb1ELb0ELb1ELb0ELb0ELb1ELb1ELb1EEEvNS_16Flash_fwd_paramsE)
        /*0b24*/ 	.word	0x00000000


	//----- nvinfo : EIATTR_MIN_STACK_SIZE
	.align		4
.L_486:
        /*0b28*/ 	.byte	0x04, 0x12
        /*0b2a*/ 	.short	(.L_488 - .L_487)
	.align		4
.L_487:
        /*0b2c*/ 	.word	index@(_ZN5flash32flash_fwd_splitkv_combine_kernelI23Flash_fwd_kernel_traitsILi128ELi64ELi64ELi4ELb0ELb0EN7cutlass10bfloat16_tE19Flash_kernel_traitsILi128ELi64ELi64ELi4ES3_EELi4ELi7ELb0EEEvNS_16Flash_fwd_paramsE)
        /*0b30*/ 	.word	0x00000000


	//----- nvinfo : EIATTR_MIN_STACK_SIZE
	.align		4
.L_488:
        /*0b34*/ 	.byte	0x04, 0x12
        /*0b36*/ 	.short	(.L_490 - .L_489)
	.align		4
.L_489:
        /*0b38*/ 	.word	index@(_ZN5flash32flash_fwd_splitkv_combine_kernelI23Flash_fwd_kernel_traitsILi128ELi64ELi64ELi4ELb0ELb0EN7cutlass10bfloat16_tE19Flash_kernel_traitsILi128ELi64ELi64ELi4ES3_EELi4ELi6ELb0EEEvNS_16Flash_fwd_paramsE)
        /*0b3c*/ 	.word	0x00000000


	//----- nvinfo : EIATTR_MIN_STACK_SIZE
	.align		4
.L_490:
        /*0b40*/ 	.byte	0x04, 0x12
        /*0b42*/ 	.short	(.L_492 - .L_491)
	.align		4
.L_491:
        /*0b44*/ 	.word	index@(_ZN5flash32flash_fwd_splitkv_combine_kernelI23Flash_fwd_kernel_traitsILi128ELi64ELi64ELi4ELb0ELb0EN7cutlass10bfloat16_tE19Flash_kernel_traitsILi128ELi64ELi64ELi4ES3_EELi4ELi5ELb0EEEvNS_16Flash_fwd_paramsE)
        /*0b48*/ 	.word	0x00000000


	//----- nvinfo : EIATTR_MIN_STACK_SIZE
	.align		4
.L_492:
        /*0b4c*/ 	.byte	0x04, 0x12
        /*0b4e*/ 	.short	(.L_494 - .L_493)
	.align		4
.L_493:
        /*0b50*/ 	.word	index@(_ZN5flash32flash_fwd_splitkv_combine_kernelI23Flash_fwd_kernel_traitsILi128ELi64ELi64ELi4ELb0ELb0EN7cutlass10bfloat16_tE19Flash_kernel_traitsILi128ELi64ELi64ELi4ES3_EELi4ELi4ELb0EEEvNS_16Flash_fwd_paramsE)
        /*0b54*/ 	.word	0x00000000


	//----- nvinfo : EIATTR_MIN_STACK_SIZE
	.align		4
.L_494:
        /*0b58*/ 	.byte	0x04, 0x12
        /*0b5a*/ 	.short	(.L_496 - .L_495)
	.align		4
.L_495:
        /*0b5c*/ 	.word	index@(_ZN5flash32flash_fwd_splitkv_combine_kernelI23Flash_fwd_kernel_traitsILi128ELi64ELi64ELi4ELb0ELb0EN7cutlass10bfloat16_tE19Flash_kernel_traitsILi128ELi64ELi64ELi4ES3_EELi4ELi3ELb0EEEvNS_16Flash_fwd_paramsE)
        /*0b60*/ 	.word	0x00000000


	//----- nvinfo : EIATTR_MIN_STACK_SIZE
	.align		4
.L_496:
        /*0b64*/ 	.byte	0x04, 0x12
        /*0b66*/ 	.short	(.L_498 - .L_497)
	.align		4
.L_497:
        /*0b68*/ 	.word	index@(_ZN5flash32flash_fwd_splitkv_combine_kernelI23Flash_fwd_kernel_traitsILi128ELi64ELi64ELi4ELb0ELb0EN7cutlass10bfloat16_tE19Flash_kernel_traitsILi128ELi64ELi64ELi4ES3_EELi4ELi2ELb0EEEvNS_16Flash_fwd_paramsE)
        /*0b6c*/ 	.word	0x00000000


	//----- nvinfo : EIATTR_MIN_STACK_SIZE
	.align		4
.L_498:
        /*0b70*/ 	.byte	0x04, 0x12
        /*0b72*/ 	.short	(.L_500 - .L_499)
	.align		4
.L_499:
        /*0b74*/ 	.word	index@(_ZN5flash32flash_fwd_splitkv_combine_kernelI23Flash_fwd_kernel_traitsILi128ELi64ELi64ELi4ELb0ELb0EN7cutlass10bfloat16_tE19Flash_kernel_traitsILi128ELi64ELi64ELi4ES3_EELi4ELi1ELb0EEEvNS_16Flash_fwd_paramsE)
        /*0b78*/ 	.word	0x00000000


	//----- nvinfo : EIATTR_MIN_STACK_SIZE
	.align		4
.L_500:
        /*0b7c*/ 	.byte	0x04, 0x12
        /*0b7e*/ 	.short	(.L_502 - .L_501)
	.align		4
.L_501:
        /*0b80*/ 	.word	index@(_ZN5flash32flash_fwd_splitkv_combine_kernelI23Flash_fwd_kernel_traitsILi128ELi64ELi64ELi4ELb0ELb0EN7cutlass10bfloat16_tE19Flash_kernel_traitsILi128ELi64ELi64ELi4ES3_EELi4ELi7ELb1EEEvNS_16Flash_fwd_paramsE)
        /*0b84*/ 	.word	0x00000000


	//----- nvinfo : EIATTR_MIN_STACK_SIZE
	.align		4
.L_502:
        /*0b88*/ 	.byte	0x04, 0x12
        /*0b8a*/ 	.short	(.L_504 - .L_503)
	.align		4
.L_503:
        /*0b8c*/ 	.word	index@(_ZN5flash32flash_fwd_splitkv_combine_kernelI23Flash_fwd_kernel_traitsILi128ELi64ELi64ELi4ELb0ELb0EN7cutlass10bfloat16_tE19Flash_kernel_traitsILi128ELi64ELi64ELi4ES3_EELi4ELi6ELb1EEEvNS_16Flash_fwd_paramsE)
        /*0b90*/ 	.word	0x00000000


	//----- nvinfo : EIATTR_MIN_STACK_SIZE
	.align		4
.L_504:
        /*0b94*/ 	.byte	0x04, 0x12
        /*0b96*/ 	.short	(.L_506 - .L_505)
	.align		4
.L_505:
        /*0b98*/ 	.word	index@(_ZN5flash32flash_fwd_splitkv_combine_kernelI23Flash_fwd_kernel_traitsILi128ELi64ELi64ELi4ELb0ELb0EN7cutlass10bfloat16_tE19Flash_kernel_traitsILi128ELi64ELi64ELi4ES3_EELi4ELi5ELb1EEEvNS_16Flash_fwd_paramsE)
        /*0b9c*/ 	.word	0x00000000


	//----- nvinfo : EIATTR_MIN_STACK_SIZE
	.align		4
.L_506:
        /*0ba0*/ 	.byte	0x04, 0x12
        /*0ba2*/ 	.short	(.L_508 - .L_507)
	.align		4
.L_507:
        /*0ba4*/ 	.word	index@(_ZN5flash32flash_fwd_splitkv_combine_kernelI23Flash_fwd_kernel_traitsILi128ELi64ELi64ELi4ELb0ELb0EN7cutlass10bfloat16_tE19Flash_kernel_traitsILi128ELi64ELi64ELi4ES3_EELi4ELi4ELb1EEEvNS_16Flash_fwd_paramsE)
        /*0ba8*/ 	.word	0x00000000


	//----- nvinfo : EIATTR_MIN_STACK_SIZE
	.align		4
.L_508:
        /*0bac*/ 	.byte	0x04, 0x12
        /*0bae*/ 	.short	(.L_510 - .L_509)
	.align		4
.L_509:
        /*0bb0*/ 	.word	index@(_ZN5flash32flash_fwd_splitkv_combine_kernelI23Flash_fwd_kernel_traitsILi128ELi64ELi64ELi4ELb0ELb0EN7cutlass10bfloat16_tE19Flash_kernel_traitsILi128ELi64ELi64ELi4ES3_EELi4ELi3ELb1EEEvNS_16Flash_fwd_paramsE)
        /*0bb4*/ 	.word	0x00000000


	//----- nvinfo : EIATTR_MIN_STACK_SIZE
	.align		4
.L_510:
        /*0bb8*/ 	.byte	0x04, 0x12
        /*0bba*/ 	.short	(.L_512 - .L_511)
	.align		4
.L_511:
        /*0bbc*/ 	.word	index@(_ZN5flash32flash_fwd_splitkv_combine_kernelI23Flash_fwd_kernel_traitsILi128ELi64ELi64ELi4ELb0ELb0EN7cutlass10bfloat16_tE19Flash_kernel_traitsILi128ELi64ELi64ELi4ES3_EELi4ELi2ELb1EEEvNS_16Flash_fwd_paramsE)
        /*0bc0*/ 	.word	0x00000000


	//----- nvinfo : EIATTR_MIN_STACK_SIZE
	.align		4
.L_512:
        /*0bc4*/ 	.byte	0x04, 0x12
        /*0bc6*/ 	.short	(.L_514 - .L_513)
	.align		4
.L_513:
        /*0bc8*/ 	.word	index@(_ZN5flash32flash_fwd_splitkv_combine_kernelI23Flash_fwd_kernel_traitsILi128ELi64ELi64ELi4ELb0ELb0EN7cutlass10bfloat16_tE19Flash_kernel_traitsILi128ELi64ELi64ELi4ES3_EELi4ELi1ELb1EEEvNS_16Flash_fwd_paramsE)
        /*0bcc*/ 	.word	0x00000000


	//----- nvinfo : EIATTR_MIN_STACK_SIZE
	.align		4
.L_514:
        /*0bd0*/ 	.byte	0x04, 0x12
        /*0bd2*/ 	.short	(.L_516 - .L_515)
	.align		4
.L_515:
        /*0bd4*/ 	.word	index@(_ZN5flash24flash_fwd_splitkv_kernelI23Flash_fwd_kernel_traitsILi128ELi64ELi64ELi4ELb0ELb0EN7cutlass10bfloat16_tE19Flash_kernel_traitsILi128ELi64ELi64ELi4ES3_EELb1ELb0ELb0ELb0ELb0ELb0ELb0ELb0EEEvNS_16Flash_fwd_paramsE)
        /*0bd8*/ 	.word	0x00000000


	//----- nvinfo : EIATTR_MIN_STACK_SIZE
	.align		4
.L_516:
        /*0bdc*/ 	.byte	0x04, 0x12
        /*0bde*/ 	.short	(.L_518 - .L_517)
	.align		4
.L_517:
        /*0be0*/ 	.word	index@(_ZN5flash24flash_fwd_splitkv_kernelI23Flash_fwd_kernel_traitsILi128ELi64ELi64ELi4ELb0ELb0EN7cutlass10bfloat16_tE19Flash_kernel_traitsILi128ELi64ELi64ELi4ES3_EELb1ELb0ELb0ELb0ELb0ELb1ELb0ELb0EEEvNS_16Flash_fwd_paramsE)
        /*0be4*/ 	.word	0x00000000


	//----- nvinfo : EIATTR_MIN_STACK_SIZE
	.align		4
.L_518:
        /*0be8*/ 	.byte	0x04, 0x12
        /*0bea*/ 	.short	(.L_520 - .L_519)
	.align		4
.L_519:
        /*0bec*/ 	.word	index@(_ZN5flash24flash_fwd_splitkv_kernelI23Flash_fwd_kernel_traitsILi128ELi64ELi64ELi4ELb0ELb0EN7cutlass10bfloat16_tE19Flash_kernel_traitsILi128ELi64ELi64ELi4ES3_EELb1ELb0ELb0ELb0ELb0ELb0ELb0ELb1EEEvNS_16Flash_fwd_paramsE)
        /*0bf0*/ 	.word	0x00000000


	//----- nvinfo : EIATTR_MIN_STACK_SIZE
	.align		4
.L_520:
        /*0bf4*/ 	.byte	0x04, 0x12
        /*0bf6*/ 	.short	(.L_522 - .L_521)
	.align		4
.L_521:
        /*0bf8*/ 	.word	index@(_ZN5flash24flash_fwd_splitkv_kernelI23Flash_fwd_kernel_traitsILi128ELi64ELi64ELi4ELb0ELb0EN7cutlass10bfloat16_tE19Flash_kernel_traitsILi128ELi64ELi64ELi4ES3_EELb1ELb0ELb0ELb0ELb0ELb1ELb0ELb1EEEvNS_16Flash_fwd_paramsE)
        /*0bfc*/ 	.word	0x00000000


	//----- nvinfo : EIATTR_MIN_STACK_SIZE
	.align		4
.L_522:
        /*0c00*/ 	.byte	0x04, 0x12
        /*0c02*/ 	.short	(.L_524 - .L_523)
	.align		4
.L_523:
        /*0c04*/ 	.word	index@(_ZN5flash24flash_fwd_splitkv_kernelI23Flash_fwd_kernel_traitsILi128ELi64ELi64ELi4ELb0ELb0EN7cutlass10bfloat16_tE19Flash_kernel_traitsILi128ELi64ELi64ELi4ES3_EELb1ELb0ELb0ELb0ELb0ELb0ELb1ELb0EEEvNS_16Flash_fwd_paramsE)
        /*0c08*/ 	.word	0x00000000


	//----- nvinfo : EIATTR_MIN_STACK_SIZE
	.align		4
.L_524:
        /*0c0c*/ 	.byte	0x04, 0x12
        /*0c0e*/ 	.short	(.L_526 - .L_525)
	.align		4
.L_525:
        /*0c10*/ 	.word	index@(_ZN5flash24flash_fwd_splitkv_kernelI23Flash_fwd_kernel_traitsILi128ELi64ELi64ELi4ELb0ELb0EN7cutlass10bfloat16_tE19Flash_kernel_traitsILi128ELi64ELi64ELi4ES3_EELb1ELb0ELb0ELb0ELb0ELb1ELb1ELb0EEEvNS_16Flash_fwd_paramsE)
        /*0c14*/ 	.word	0x00000000


	//----- nvinfo : EIATTR_MIN_STACK_SIZE
	.align		4
.L_526:
        /*0c18*/ 	.byte	0x04, 0x12
        /*0c1a*/ 	.short	(.L_528 - .L_527)
	.align		4
.L_527:
        /*0c1c*/ 	.word	index@(_ZN5flash24flash_fwd_splitkv_kernelI23Flash_fwd_kernel_traitsILi128ELi64ELi64ELi4ELb0ELb0EN7cutlass10bfloat16_tE19Flash_kernel_traitsILi128ELi64ELi64ELi4ES3_EELb1ELb0ELb0ELb0ELb0ELb0ELb1ELb1EEEvNS_16Flash_fwd_paramsE)
        /*0c20*/ 	.word	0x00000000


	//----- nvinfo : EIATTR_MIN_STACK_SIZE
	.align		4
.L_528:
        /*0c24*/ 	.byte	0x04, 0x12
        /*0c26*/ 	.short	(.L_530 - .L_529)
	.align		4
.L_529:
        /*0c28*/ 	.word	index@(_ZN5flash24flash_fwd_splitkv_kernelI23Flash_fwd_kernel_traitsILi128ELi64ELi64ELi4ELb0ELb0EN7cutlass10bfloat16_tE19Flash_kernel_traitsILi128ELi64ELi64ELi4ES3_EELb1ELb0ELb0ELb0ELb0ELb1ELb1ELb1EEEvNS_16Flash_fwd_paramsE)
        /*0c2c*/ 	.word	0x00000000


	//----- nvinfo : EIATTR_MIN_STACK_SIZE
	.align		4
.L_530:
        /*0c30*/ 	.byte	0x04, 0x12
        /*0c32*/ 	.short	(.L_532 - .L_531)
	.align		4
.L_531:
        /*0c34*/ 	.word	index@(_ZN5flash24flash_fwd_splitkv_kernelI23Flash_fwd_kernel_traitsILi128ELi64ELi64ELi4ELb0ELb0EN7cutlass10bfloat16_tE19Flash_kernel_traitsILi128ELi64ELi64ELi4ES3_EELb1ELb0ELb0ELb1ELb1ELb0ELb0ELb0EEEvNS_16Flash_fwd_paramsE)
        /*0c38*/ 	.word	0x00000000


	//----- nvinfo : EIATTR_MIN_STACK_SIZE
	.align		4
.L_532:
        /*0c3c*/ 	.byte	0x04, 0x12
        /*0c3e*/ 	.short	(.L_534 - .L_533)
	.align		4
.L_533:
        /*0c40*/ 	.word	index@(_ZN5flash24flash_fwd_splitkv_kernelI23Flash_fwd_kernel_traitsILi128ELi64ELi64ELi4ELb0ELb0EN7cutlass10bfloat16_tE19Flash_kernel_traitsILi128ELi64ELi64ELi4ES3_EELb1ELb0ELb0ELb1ELb1ELb1ELb0ELb0EEEvNS_16Flash_fwd_paramsE)
        /*0c44*/ 	.word	0x00000000


	//----- nvinfo : EIATTR_MIN_STACK_SIZE
	.align		4
.L_534:
        /*0c48*/ 	.byte	0x04, 0x12
        /*0c4a*/ 	.short	(.L_536 - .L_535)
	.align		4
.L_535:
        /*0c4c*/ 	.word	index@(_ZN5flash24flash_fwd_splitkv_kernelI23Flash_fwd_kernel_traitsILi128ELi64ELi64ELi4ELb0ELb0EN7cutlass10bfloat16_tE19Flash_kernel_traitsILi128ELi64ELi64ELi4ES3_EELb1ELb0ELb0ELb1ELb1ELb0ELb1ELb0EEEvNS_16Flash_fwd_paramsE)
        /*0c50*/ 	.word	0x00000000


	//----- nvinfo : EIATTR_MIN_STACK_SIZE
	.align		4
.L_536:
        /*0c54*/ 	.byte	0x04, 0x12
        /*0c56*/ 	.short	(.L_538 - .L_537)
	.align		4
.L_537:
        /*0c58*/ 	.word	index@(_ZN5flash24flash_fwd_splitkv_kernelI23Flash_fwd_kernel_traitsILi128ELi64ELi64ELi4ELb0ELb0EN7cutlass10bfloat16_tE19Flash_kernel_traitsILi128ELi64ELi64ELi4ES3_EELb1ELb0ELb0ELb1ELb1ELb1ELb1ELb0EEEvNS_16Flash_fwd_paramsE)
        /*0c5c*/ 	.word	0x00000000


	//----- nvinfo : EIATTR_MIN_STACK_SIZE
	.align		4
.L_538:
        /*0c60*/ 	.byte	0x04, 0x12
        /*0c62*/ 	.short	(.L_540 - .L_539)
	.align		4
.L_539:
        /*0c64*/ 	.word	index@(_ZN5flash24flash_fwd_splitkv_kernelI23Flash_fwd_kernel_traitsILi128ELi64ELi64ELi4ELb0ELb0EN7cutlass10bfloat16_tE19Flash_kernel_traitsILi128ELi64ELi64ELi4ES3_EELb1ELb0ELb0ELb0ELb1ELb0ELb0ELb0EEEvNS_16Flash_fwd_paramsE)
        /*0c68*/ 	.word	0x00000000


	//----- nvinfo : EIATTR_MIN_STACK_SIZE
	.align		4
.L_540:
        /*0c6c*/ 	.byte	0x04, 0x12
        /*0c6e*/ 	.short	(.L_542 - .L_541)
	.align		4
.L_541:
        /*0c70*/ 	.word	index@(_ZN5flash24flash_fwd_splitkv_kernelI23Flash_fwd_kernel_traitsILi128ELi64ELi64ELi4ELb0ELb0EN7cutlass10bfloat16_tE19Flash_kernel_traitsILi128ELi64ELi64ELi4ES3_EELb1ELb0ELb0ELb0ELb1ELb1ELb0ELb0EEEvNS_16Flash_fwd_paramsE)
        /*0c74*/ 	.word	0x00000000


	//----- nvinfo : EIATTR_MIN_STACK_SIZE
	.align		4
.L_542:
        /*0c78*/ 	.byte	0x04, 0x12
        /*0c7a*/ 	.short	(.L_544 - .L_543)
	.align		4
.L_543:
        /*0c7c*/ 	.word	index@(_ZN5flash24flash_fwd_splitkv_kernelI23Flash_fwd_kernel_traitsILi128ELi64ELi64ELi4ELb0ELb0EN7cutlass10bfloat16_tE19Flash_kernel_traitsILi128ELi64ELi64ELi4ES3_EELb1ELb0ELb1ELb0ELb0ELb0ELb0ELb0EEEvNS_16Flash_fwd_paramsE)
        /*0c80*/ 	.word	0x00000000


	//----- nvinfo : EIATTR_MIN_STACK_SIZE
	.align		4
.L_544:
        /*0c84*/ 	.byte	0x04, 0x12
        /*0c86*/ 	.short	(.L_546 - .L_545)
	.align		4
.L_545:
        /*0c88*/ 	.word	index@(_ZN5flash24flash_fwd_splitkv_kernelI23Flash_fwd_kernel_traitsILi128ELi64ELi64ELi4ELb0ELb0EN7cutlass10bfloat16_tE19Flash_kernel_traitsILi128ELi64ELi64ELi4ES3_EELb1ELb0ELb1ELb0ELb0ELb1ELb0ELb0EEEvNS_16Flash_fwd_paramsE)
        /*0c8c*/ 	.word	0x00000000


	//----- nvinfo : EIATTR_MIN_STACK_SIZE
	.align		4
.L_546:
        /*0c90*/ 	.byte	0x04, 0x12
        /*0c92*/ 	.short	(.L_548 - .L_547)
	.align		4
.L_547:
        /*0c94*/ 	.word	index@(_ZN5flash24flash_fwd_splitkv_kernelI23Flash_fwd_kernel_traitsILi128ELi64ELi64ELi4ELb0ELb0EN7cutlass10bfloat16_tE19Flash_kernel_traitsILi128ELi64ELi64ELi4ES3_EELb1ELb0ELb0ELb0ELb1ELb0ELb0ELb1EEEvNS_16Flash_fwd_paramsE)
        /*0c98*/ 	.word	0x00000000


	//----- nvinfo : EIATTR_MIN_STACK_SIZE
	.align		4
.L_548:
        /*0c9c*/ 	.byte	0x04, 0x12
        /*0c9e*/ 	.short	(.L_550 - .L_549)
	.align		4
.L_549:
        /*0ca0*/ 	.word	index@(_ZN5flash24flash_fwd_splitkv_kernelI23Flash_fwd_kernel_traitsILi128ELi64ELi64ELi4ELb0ELb0EN7cutlass10bfloat16_tE19Flash_kernel_traitsILi128ELi64ELi64ELi4ES3_EELb1ELb0ELb0ELb0ELb1ELb1ELb0ELb1EEEvNS_16Flash_fwd_paramsE)
        /*0ca4*/ 	.word	0x00000000


	//----- nvinfo : EIATTR_MIN_STACK_SIZE
	.align		4
.L_550:
        /*0ca8*/ 	.byte	0x04, 0x12
        /*0caa*/ 	.short	(.L_552 - .L_551)
	.align		4
.L_551:
        /*0cac*/ 	.word	index@(_ZN5flash24flash_fwd_splitkv_kernelI23Flash_fwd_kernel_traitsILi128ELi64ELi64ELi4ELb0ELb0EN7cutlass10bfloat16_tE19Flash_kernel_traitsILi128ELi64ELi64ELi4ES3_EELb1ELb0ELb1ELb0ELb0ELb0ELb0ELb1EEEvNS_16Flash_fwd_paramsE)
        /*0cb0*/ 	.word	0x00000000


	//----- nvinfo : EIATTR_MIN_STACK_SIZE
	.align		4
.L_552:
        /*0cb4*/ 	.byte	0x04, 0x12
        /*0cb6*/ 	.short	(.L_554 - .L_553)
	.align		4
.L_553:
        /*0cb8*/ 	.word	index@(_ZN5flash24flash_fwd_splitkv_kernelI23Flash_fwd_kernel_traitsILi128ELi64ELi64ELi4ELb0ELb0EN7cutlass10bfloat16_tE19Flash_kernel_traitsILi128ELi64ELi64ELi4ES3_EELb1ELb0ELb1ELb0ELb0ELb1ELb0ELb1EEEvNS_16Flash_fwd_paramsE)
        /*0cbc*/ 	.word	0x00000000


	//----- nvinfo : EIATTR_MIN_STACK_SIZE
	.align		4
.L_554:
        /*0cc0*/ 	.byte	0x04, 0x12
        /*0cc2*/ 	.short	(.L_556 - .L_555)
	.align		4
.L_555:
        /*0cc4*/ 	.word	index@(_ZN5flash24flash_fwd_splitkv_kernelI23Flash_fwd_kernel_traitsILi128ELi64ELi64ELi4ELb0ELb0EN7cutlass10bfloat16_tE19Flash_kernel_traitsILi128ELi64ELi64ELi4ES3_EELb1ELb0ELb0ELb0ELb1ELb0ELb1ELb0EEEvNS_16Flash_fwd_paramsE)
        /*0cc8*/ 	.word	0x00000000


	//----- nvinfo : EIATTR_MIN_STACK_SIZE
	.align		4
.L_556:
        /*0ccc*/ 	.byte	0x04, 0x12
        /*0cce*/ 	.short	(.L_558 - .L_557)
	.align		4
.L_557:
        /*0cd0*/ 	.word	index@(_ZN5flash24flash_fwd_splitkv_kernelI23Flash_fwd_kernel_traitsILi128ELi64ELi64ELi4ELb0ELb0EN7cutlass10bfloat16_tE19Flash_kernel_traitsILi128ELi64ELi64ELi4ES3_EELb1ELb0ELb0ELb0ELb1ELb1ELb1ELb0EEEvNS_16Flash_fwd_paramsE)
        /*0cd4*/ 	.word	0x00000000


	//----- nvinfo : EIATTR_MIN_STACK_SIZE
	.align		4
.L_558:
        /*0cd8*/ 	.byte	0x04, 0x12
        /*0cda*/ 	.short	(.L_560 - .L_559)
	.align		4
.L_559:
        /*0cdc*/ 	.word	index@(_ZN5flash24flash_fwd_splitkv_kernelI23Flash_fwd_kernel_traitsILi128ELi64ELi64ELi4ELb0ELb0EN7cutlass10bfloat16_tE19Flash_kernel_traitsILi128ELi64ELi64ELi4ES3_EELb1ELb0ELb1ELb0ELb0ELb0ELb1ELb0EEEvNS_16Flash_fwd_paramsE)
        /*0ce0*/ 	.word	0x00000000


	//----- nvinfo : EIATTR_MIN_STACK_SIZE
	.align		4
.L_560:
        /*0ce4*/ 	.byte	0x04, 0x12
        /*0ce6*/ 	.short	(.L_562 - .L_561)
	.align		4
.L_561:
        /*0ce8*/ 	.word	index@(_ZN5flash24flash_fwd_splitkv_kernelI23Flash_fwd_kernel_traitsILi128ELi64ELi64ELi4ELb0ELb0EN7cutlass10bfloat16_tE19Flash_kernel_traitsILi128ELi64ELi64ELi4ES3_EELb1ELb0ELb1ELb0ELb0ELb1ELb1ELb0EEEvNS_16Flash_fwd_paramsE)
        /*0cec*/ 	.word	0x00000000


	//----- nvinfo : EIATTR_MIN_STACK_SIZE
	.align		4
.L_562:
        /*0cf0*/ 	.byte	0x04, 0x12
        /*0cf2*/ 	.short	(.L_564 - .L_563)
	.align		4
.L_563:
        /*0cf4*/ 	.word	index@(_ZN5flash24flash_fwd_splitkv_kernelI23Flash_fwd_kernel_traitsILi128ELi64ELi64ELi4ELb0ELb0EN7cutlass10bfloat16_tE19Flash_kernel_traitsILi128ELi64ELi64ELi4ES3_EELb1ELb0ELb0ELb0ELb1ELb0ELb1ELb1EEEvNS_16Flash_fwd_paramsE)
        /*0cf8*/ 	.word	0x00000000


	//----- nvinfo : EIATTR_MIN_STACK_SIZE
	.align		4
.L_564:
        /*0cfc*/ 	.byte	0x04, 0x12
        /*0cfe*/ 	.short	(.L_566 - .L_565)
	.align		4
.L_565:
        /*0d00*/ 	.word	index@(_ZN5flash24flash_fwd_splitkv_kernelI23Flash_fwd_kernel_traitsILi128ELi64ELi64ELi4ELb0ELb0EN7cutlass10bfloat16_tE19Flash_kernel_traitsILi128ELi64ELi64ELi4ES3_EELb1ELb0ELb0ELb0ELb1ELb1ELb1ELb1EEEvNS_16Flash_fwd_paramsE)
        /*0d04*/ 	.word	0x00000000


	//----- nvinfo : EIATTR_MIN_STACK_SIZE
	.align		4
.L_566:
        /*0d08*/ 	.byte	0x04, 0x12
        /*0d0a*/ 	.short	(.L_568 - .L_567)
	.align		4
.L_567:
        /*0d0c*/ 	.word	index@(_ZN5flash24flash_fwd_splitkv_kernelI23Flash_fwd_kernel_traitsILi128ELi64ELi64ELi4ELb0ELb0EN7cutlass10bfloat16_tE19Flash_kernel_traitsILi128ELi64ELi64ELi4ES3_EELb1ELb0ELb1ELb0ELb0ELb0ELb1ELb1EEEvNS_16Flash_fwd_paramsE)
        /*0d10*/ 	.word	0x00000000


	//----- nvinfo : EIATTR_MIN_STACK_SIZE
	.align		4
.L_568:
        /*0d14*/ 	.byte	0x04, 0x12
        /*0d16*/ 	.short	(.L_570 - .L_569)
	.align		4
.L_569:
        /*0d18*/ 	.word	index@(_ZN5flash24flash_fwd_splitkv_kernelI23Flash_fwd_kernel_traitsILi128ELi64ELi64ELi4ELb0ELb0EN7cutlass10bfloat16_tE19Flash_kernel_traitsILi128ELi64ELi64ELi4ES3_EELb1ELb0ELb1ELb0ELb0ELb1ELb1ELb1EEEvNS_16Flash_fwd_paramsE)
        /*0d1c*/ 	.word	0x00000000
.L_570:


//--------------------- .nv.compat                --------------------------
	.section	.nv.compat,"",@"SHT_CUDA_COMPAT_INFO"
	.align	4
        /*0000*/ 	.byte	0x02, 0x09, 0x01, 0x00, 0x02, 0x02, 0x01, 0x00, 0x02, 0x05, 0x05, 0x00, 0x03, 0x07, 0x01, 0x01
        /*0010*/ 	.byte	0x02, 0x03, 0x00, 0x00, 0x02, 0x06, 0x01, 0x00, 0x04, 0x0b, 0x08, 0x00, 0x00, 0x00, 0x00, 0x00
        /*0020*/ 	.byte	0x00, 0x00, 0x00, 0x00


//--------------------- .nv.info._ZN5flash32flash_fwd_splitkv_combine_kernelI23Flash_fwd_kernel_traitsILi128ELi64ELi128ELi4ELb0ELb0EN7cutlass10bfloat16_tE19Flash_kernel_traitsILi128ELi64ELi128ELi4ES3_EELi4ELi7ELb0EEEvNS_16Flash_fwd_paramsE --------------------------
	.section	.nv.info._ZN5flash32flash_fwd_splitkv_combine_kernelI23Flash_fwd_kernel_traitsILi128ELi64ELi128ELi4ELb0ELb0EN7cutlass10bfloat16_tE19Flash_kernel_traitsILi128ELi64ELi128ELi4ES3_EELi4ELi7ELb0EEEvNS_16Flash_fwd_paramsE,"",@"SHT_CUDA_INFO"
	.sectionflags	@""
	.align	4


	//----- nvinfo : EIATTR_CUDA_API_VERSION
	.align		4
        /*0000*/ 	.byte	0x04, 0x37
        /*0002*/ 	.short	(.L_572 - .L_571)
.L_571:
        /*0004*/ 	.word	0x00000082


	//----- nvinfo : EIATTR_KPARAM_INFO
	.align		4
.L_572:
        /*0008*/ 	.byte	0x04, 0x17
        /*000a*/ 	.short	(.L_574 - .L_573)
.L_573:
        /*000c*/ 	.word	0x00000000
        /*0010*/ 	.short	0x0000
        /*0012*/ 	.short	0x0000
        /*0014*/ 	.byte	0x00, 0xf0, 0x41, 0x07


	//----- nvinfo : EIATTR_SPARSE_MMA_MASK
	.align		4
.L_574:
        /*0018*/ 	.byte	0x03, 0x50
        /*001a*/ 	.short	0x0000


	//----- nvinfo : EIATTR_MAXREG_COUNT
	.align		4
        /*001c*/ 	.byte	0x03, 0x1b
        /*001e*/ 	.short	0x00ff


	//----- nvinfo : EIATTR_NUM_BARRIERS
	.align		4
        /*0020*/ 	.byte	0x02, 0x4c
        /*0022*/ 	.byte	0x01
	.zero		1


	//----- nvinfo : EIATTR_MERCURY_ISA_VERSION
	.align		4
        /*0024*/ 	.byte	0x03, 0x5f
        /*0026*/ 	.short	0x0101


	//----- nvinfo : EIATTR_COOP_GROUP_MASK_REGIDS
	.align		4
        /*0028*/ 	.byte	0x04, 0x29
        /*002a*/ 	.short	(.L_576 - .L_575)


	//   ....[0]....
.L_575:
        /*002c*/ 	.word	0xffffffff


	//   ....[1]....
        /*0030*/ 	.word	0xffffffff


	//   ....[2]....
        /*0034*/ 	.word	0xffffffff


	//   ....[3]....
        /*0038*/ 	.word	0xffffffff


	//   ....[4]....
        /*003c*/ 	.word	0xffffffff


	//   ....[5]....
        /*0040*/ 	.word	0xffffffff


	//   ....[6]....
        /*0044*/ 	.word	0xffffffff


	//   ....[7]....
        /*0048*/ 	.word	0xffffffff


	//   ....[8]....
        /*004c*/ 	.word	0xffffffff


	//   ....[9]....
        /*0050*/ 	.word	0xffffffff


	//----- nvinfo : EIATTR_COOP_GROUP_INSTR_OFFSETS
	.align		4
.L_576:
        /*0054*/ 	.byte	0x04, 0x28
        /*0056*/ 	.short	(.L_578 - .L_577)


	//   ....[0]....
.L_577:
        /*0058*/ 	.word	0x00001cb0


	//   ....[1]....
        /*005c*/ 	.word	0x00001d60


	//   ....[2]....
        /*0060*/ 	.word	0x00001da0


	//   ....[3]....
        /*0064*/ 	.word	0x00001dc0


	//   ....[4]....
        /*0068*/ 	.word	0x00001de0


	//   ....[5]....
        /*006c*/ 	.word	0x00001fa0


	//   ....[6]....
        /*0070*/ 	.word	0x00002050


	//   ....[7]....
        /*0074*/ 	.word	0x000020c0


	//   ....[8]....
        /*0078*/ 	.word	0x00002170


	//   ....[9]....
        /*007c*/ 	.word	0x00002220


	//----- nvinfo : EIATTR_VRC_CTA_INIT_COUNT
	.align		4
.L_578:
        /*0080*/ 	.byte	0x02, 0x4a
	.zero		1
	.zero		1


	//----- nvinfo : EIATTR_EXIT_INSTR_OFFSETS
	.align		4
        /*0084*/ 	.byte	0x04, 0x1c
        /*0086*/ 	.short	(.L_580 - .L_579)


	//   ....[0]....
.L_579:
        /*0088*/ 	.word	0x00004100


	//   ....[1]....
        /*008c*/ 	.word	0x000043e0


	//   ....[2]....
        /*0090*/ 	.word	0x00004600


	//----- nvinfo : EIATTR_CRS_STACK_SIZE
	.align		4
.L_580:
        /*0094*/ 	.byte	0x04, 0x1e
        /*0096*/ 	.short	(.L_582 - .L_581)
.L_581:
        /*0098*/ 	.word	0x00000000


	//----- nvinfo : EIATTR_CBANK_PARAM_SIZE
	.align		4
.L_582:
        /*009c*/ 	.byte	0x03, 0x19
        /*009e*/ 	.short	0x01d0


	//----- nvinfo : EIATTR_PARAM_CBANK
	.align		4
        /*00a0*/ 	.byte	0x04, 0x0a
        /*00a2*/ 	.short	(.L_584 - .L_583)
	.align		4
.L_583:
        /*00a4*/ 	.word	index@(.nv.constant0._ZN5flash32flash_fwd_splitkv_combine_kernelI23Flash_fwd_kernel_traitsILi128ELi64ELi128ELi4ELb0ELb0EN7cutlass10bfloat16_tE19Flash_kernel_traitsILi128ELi64ELi128ELi4ES3_EELi4ELi7ELb0EEEvNS_16Flash_fwd_paramsE)
        /*00a8*/ 	.short	0x0380
        /*00aa*/ 	.short	0x01d0


	//----- nvinfo : EIATTR_SW_WAR
	.align		4
.L_584:
        /*00ac*/ 	.byte	0x04, 0x36
        /*00ae*/ 	.short	(.L_586 - .L_585)
.L_585:
        /*00b0*/ 	.word	0x00000008
.L_586:


//--------------------- .nv.info._ZN5flash32flash_fwd_splitkv_combine_kernelI23Flash_fwd_kernel_traitsILi128ELi64ELi128ELi4ELb0ELb0EN7cutlass10bfloat16_tE19Flash_kernel_traitsILi128ELi64ELi128ELi4ES3_EELi4ELi6ELb0EEEvNS_16Flash_fwd_paramsE --------------------------
	.section	.nv.info._ZN5flash32flash_fwd_splitkv_combine_kernelI23Flash_fwd_kernel_traitsILi128ELi64ELi128ELi4ELb0ELb0EN7cutlass10bfloat16_tE19Flash_kernel_traitsILi128ELi64ELi128ELi4ES3_EELi4ELi6ELb0EEEvNS_16Flash_fwd_paramsE,"",@"SHT_CUDA_INFO"
	.sectionflags	@""
	.align	4


	//----- nvinfo : EIATTR_CUDA_API_VERSION
	.align		4
        /*0000*/ 	.byte	0x04, 0x37
        /*0002*/ 	.short	(.L_588 - .L_587)
.L_587:
        /*0004*/ 	.word	0x00000082


	//----- nvinfo : EIATTR_KPARAM_INFO
	.align		4
.L_588:
        /*0008*/ 	.byte	0x04, 0x17
        /*000a*/ 	.short	(.L_590 - .L_589)
.L_589:
        /*000c*/ 	.word	0x00000000
        /*0010*/ 	.short	0x0000
        /*0012*/ 	.short	0x0000
        /*0014*/ 	.byte	0x00, 0xf0, 0x41, 0x07


	//----- nvinfo : EIATTR_SPARSE_MMA_MASK
	.align		4
.L_590:
        /*0018*/ 	.byte	0x03, 0x50
        /*001a*/ 	.short	0x0000


	//----- nvinfo : EIATTR_MAXREG_COUNT
	.align		4
        /*001c*/ 	.byte	0x03, 0x1b
        /*001e*/ 	.short	0x00ff


	//----- nvinfo : EIATTR_NUM_BARRIERS
	.align		4
        /*0020*/ 	.byte	0x02, 0x4c
        /*0022*/ 	.byte	0x01
	.zero		1


	//----- nvinfo : EIATTR_MERCURY_ISA_VERSION
	.align		4
        /*0024*/ 	.byte	0x03, 0x5f
        /*0026*/ 	.short	0x0101


	//----- nvinfo : EIATTR_COOP_GROUP_MASK_REGIDS
	.align		4
        /*0028*/ 	.byte	0x04, 0x29
        /*002a*/ 	.short	(.L_592 - .L_591)


	//   ....[0]....
.L_591:
        /*002c*/ 	.word	0xffffffff


	//   ....[1]....
        /*0030*/ 	.word	0xffffffff


	//   ....[2]....
        /*0034*/ 	.word	0xffffffff


	//   ....[3]....
        /*0038*/ 	.word	0xffffffff


	//   ....[4]....
        /*003c*/ 	.word	0xffffffff


	//   ....[5]....
        /*0040*/ 	.word	0xffffffff


	//   ....[6]....
        /*0044*/ 	.word	0xffffffff


	//   ....[7]....
        /*0048*/ 	.word	0xffffffff


	//   ....[8]....
        /*004c*/ 	.word	0xffffffff


	//   ....[9]....
        /*0050*/ 	.word	0xffffffff


	//----- nvinfo : EIATTR_COOP_GROUP_INSTR_OFFSETS
	.align		4
.L_592:
        /*0054*/ 	.byte	0x04, 0x28
        /*0056*/ 	.short	(.L_594 - .L_593)


	//   ....[0]....
.L_593:
        /*0058*/ 	.word	0x00001990


	//   ....[1]....
        /*005c*/ 	.word	0x000019b0


	//   ....[2]....
        /*0060*/ 	.word	0x000019e0


	//   ....[3]....
        /*0064*/ 	.word	0x00001a20


	//   ....[4]....
        /*0068*/ 	.word	0x00001a60


	//   ....[5]....
        /*006c*/ 	.word	0x00001bd0


	//   ....[6]....
        /*0070*/ 	.word	0x00001cb0


	//   ....[7]....
        /*0074*/ 	.word	0x00001d20


	//   ....[8]....
        /*0078*/ 	.word	0x00001d90


	//   ....[9]....
        /*007c*/ 	.word	0x00001eb0


	//----- nvinfo : EIATTR_VRC_CTA_INIT_COUNT
	.align		4
.L_594:
        /*0080*/ 	.byte	0x02, 0x4a
	.zero		1
	.zero		1


	//----- nvinfo : EIATTR_EXIT_INSTR_OFFSETS
	.align		4
        /*0084*/ 	.byte	0x04, 0x1c
        /*0086*/ 	.short	(.L_596 - .L_595)


	//   ....[0]....
.L_595:
        /*0088*/ 	.word	0x00003cc0


	//   ....[1]....
        /*008c*/ 	.word	0x00003fa0


	//   ....[2]....
        /*0090*/ 	.word	0x000041c0


	//----- nvinfo : EIATTR_CRS_STACK_SIZE
	.align		4
.L_596:
        /*0094*/ 	.byte	0x04, 0x1e
        /*0096*/ 	.short	(.L_598 - .L_597)
.L_597:
        /*0098*/ 	.word	0x00000000


	//----- nvinfo : EIATTR_CBANK_PARAM_SIZE
	.align		4
.L_598:
        /*009c*/ 	.byte	0x03, 0x19
        /*009e*/ 	.short	0x01d0


	//----- nvinfo : EIATTR_PARAM_CBANK
	.align		4
        /*00a0*/ 	.byte	0x04, 0x0a
        /*00a2*/ 	.short	(.L_600 - .L_599)
	.align		4
.L_599:
        /*00a4*/ 	.word	index@(.nv.constant0._ZN5flash32flash_fwd_splitkv_combine_kernelI23Flash_fwd_kernel_traitsILi128ELi64ELi128ELi4ELb0ELb0EN7cutlass10bfloat16_tE19Flash_kernel_traitsILi128ELi64ELi128ELi4ES3_EELi4ELi6ELb0EEEvNS_16Flash_fwd_paramsE)
        /*00a8*/ 	.short	0x0380
        /*00aa*/ 	.short	0x01d0


	//----- nvinfo : EIATTR_SW_WAR
	.align		4
.L_600:
        /*00ac*/ 	.byte	0x04, 0x36
        /*00ae*/ 	.short	(.L_602 - .L_601)
.L_601:
        /*00b0*/ 	.word	0x00000008
.L_602:


//--------------------- .nv.info._ZN5flash32flash_fwd_splitkv_combine_kernelI23Flash_fwd_kernel_traitsILi128ELi64ELi128ELi4ELb0ELb0EN7cutlass10bfloat16_tE19Flash_kernel_traitsILi128ELi64ELi128ELi4ES3_EELi4ELi5ELb0EEEvNS_16Flash_fwd_paramsE --------------------------
	.section	.nv.info._ZN5flash32flash_fwd_splitkv_combine_kernelI23Flash_fwd_kernel_traitsILi128ELi64ELi128ELi4ELb0ELb0EN7cutlass10bfloat16_tE19Flash_kernel_traitsILi128ELi64ELi128ELi4ES3_EELi4ELi5ELb0EEEvNS_16Flash_fwd_paramsE,"",@"SHT_CUDA_INFO"
	.sectionflags	@""
	.align	4


	//----- nvinfo : EIATTR_CUDA_API_VERSION
	.align		4
        /*0000*/ 	.byte	0x04, 0x37
        /*0002*/ 	.short	(.L_604 - .L_603)
.L_603:
        /*0004*/ 	.word	0x00000082


	//----- nvinfo : EIATTR_KPARAM_INFO
	.align		4
.L_604:
        /*0008*/ 	.byte	0x04, 0x17
        /*000a*/ 	.short	(.L_606 - .L_605)
.L_605:
        /*000c*/ 	.word	0x00000000
        /*0010*/ 	.short	0x0000
        /*0012*/ 	.short	0x0000
        /*0014*/ 	.byte	0x00, 0xf0, 0x41, 0x07


	//----- nvinfo : EIATTR_SPARSE_MMA_MASK
	.align		4
.L_606:
        /*0018*/ 	.byte	0x03, 0x50
        /*001a*/ 	.short	0x0000


	//----- nvinfo : EIATTR_MAXREG_COUNT
	.align		4
        /*001c*/ 	.byte	0x03, 0x1b
        /*001e*/ 	.short	0x00ff


	//----- nvinfo : EIATTR_NUM_BARRIERS
	.align		4
        /*0020*/ 	.byte	0x02, 0x4c
        /*0022*/ 	.byte	0x01
	.zero		1


	//----- nvinfo : EIATTR_MERCURY_ISA_VERSION
	.align		4
        /*0024*/ 	.byte	0x03, 0x5f
        /*0026*/ 	.short	0x0101


	//----- nvinfo : EIATTR_COOP_GROUP_MASK_REGIDS
	.align		4
        /*0028*/ 	.byte	0x04, 0x29
        /*002a*/ 	.short	(.L_608 - .L_607)


	//   ....[0]....
.L_607:
        /*002c*/ 	.word	0xffffffff


	//   ....[1]....
        /*0030*/ 	.word	0xffffffff


	//   ....[2]....
        /*0034*/ 	.word	0xffffffff


	//   ....[3]....
        /*0038*/ 	.word	0xffffffff


	//   ....[4]....
        /*003c*/ 	.word	0xffffffff


	//   ....[5]....
        /*0040*/ 	.word	0xffffffff


	//   ....[6]....
        /*0044*/ 	.word	0xffffffff


	//   ....[7]....
        /*0048*/ 	.word	0xffffffff


	//   ....[8]....
        /*004c*/ 	.word	0xffffffff


	//   ....[9]....
        /*0050*/ 	.word	0xffffffff


	//----- nvinfo : EIATTR_COOP_GROUP_INSTR_OFFSETS
	.align		4
.L_608:
        /*0054*/ 	.byte	0x04, 0x28
        /*0056*/ 	.short	(.L_610 - .L_609)


	//   ....[0]....
.L_609:
        /*0058*/ 	.word	0x00001a70


	//   ....[1]....
        /*005c*/ 	.word	0x00001a90


	//   ....[2]....
        /*0060*/ 	.word	0x00001ab0


	//   ....[3]....
        /*0064*/ 	.word	0x00001ae0


	//   ....[4]....
        /*0068*/ 	.word	0x00001b20


	//   ....[5]....
        /*006c*/ 	.word	0x00001c80


	//   ....[6]....
        /*0070*/ 	.word	0x00001cc0


	//   ....[7]....
        /*0074*/ 	.word	0x00001cf0


	//   ....[8]....
        /*0078*/ 	.word	0x00001d30


	//   ....[9]....
        /*007c*/ 	.word	0x00001e30


	//----- nvinfo : EIATTR_VRC_CTA_INIT_COUNT
	.align		4
.L_610:
        /*0080*/ 	.byte	0x02, 0x4a
	.zero		1
	.zero		1


	//----- nvinfo : EIATTR_EXIT_INSTR_OFFSETS
	.align		4
        /*0084*/ 	.byte	0x04, 0x1c
        /*0086*/ 	.short	(.L_612 - .L_611)


	//   ....[0]....
.L_611:
        /*0088*/ 	.word	0x00003b80


	//   ....[1]....
        /*008c*/ 	.word	0x00003e60


	//   ....[2]....
        /*0090*/ 	.word	0x00004080


	//----- nvinfo : EIATTR_CRS_STACK_SIZE
	.align		4
.L_612:
        /*0094*/ 	.byte	0x04, 0x1e
        /*0096*/ 	.short	(.L_614 - .L_613)
.L_613:
        /*0098*/ 	.word	0x00000000


	//----- nvinfo : EIATTR_CBANK_PARAM_SIZE
	.align		4
.L_614:
        /*009c*/ 	.byte	0x03, 0x19
        /*009e*/ 	.short	0x01d0


	//----- nvinfo : EIATTR_PARAM_CBANK
	.align		4
        /*00a0*/ 	.byte	0x04, 0x0a
        /*00a2*/ 	.short	(.L_616 - .L_615)
	.align		4
.L_615:
        /*00a4*/ 	.word	index@(.nv.constant0._ZN5flash32flash_fwd_splitkv_combine_kernelI23Flash_fwd_kernel_traitsILi128ELi64ELi128ELi4ELb0ELb0EN7cutlass10bfloat16_tE19Flash_kernel_traitsILi128ELi64ELi128ELi4ES3_EELi4ELi5ELb0EEEvNS_16Flash_fwd_paramsE)
        /*00a8*/ 	.short	0x0380
        /*00aa*/ 	.short	0x01d0


	//----- nvinfo : EIATTR_SW_WAR
	.align		4
.L_616:
        /*00ac*/ 	.byte	0x04, 0x36
        /*00ae*/ 	.short	(.L_618 - .L_617)
.L_617:
        /*00b0*/ 	.word	0x00000008
.L_618:


//--------------------- .nv.info._ZN5flash32flash_fwd_splitkv_combine_kernelI23Flash_fwd_kernel_traitsILi128ELi64ELi128ELi4ELb0ELb0EN7cutlass10bfloat16_tE19Flash_kernel_traitsILi128ELi64ELi128ELi4ES3_EELi4ELi4ELb0EEEvNS_16Flash_fwd_paramsE --------------------------
	.section	.nv.info._ZN5flash32flash_fwd_splitkv_combine_kernelI23Flash_fwd_kernel_traitsILi128ELi64ELi128ELi4ELb0ELb0EN7cutlass10bfloat16_tE19Flash_kernel_traitsILi128ELi64ELi128ELi4ES3_EELi4ELi4ELb0EEEvNS_16Flash_fwd_paramsE,"",@"SHT_CUDA_INFO"
	.sectionflags	@""
	.align	4


	//----- nvinfo : EIATTR_CUDA_API_VERSION
	.align		4
        /*0000*/ 	.byte	0x04, 0x37
        /*0002*/ 	.short	(.L_620 - .L_619)
.L_619:
        /*0004*/ 	.word	0x00000082


	//----- nvinfo : EIATTR_KPARAM_INFO
	.align		4
.L_620:
        /*0008*/ 	.byte	0x04, 0x17
        /*000a*/ 	.short	(.L_622 - .L_621)
.L_621:
        /*000c*/ 	.word	0x00000000
        /*0010*/ 	.short	0x0000
        /*0012*/ 	.short	0x0000
        /*0014*/ 	.byte	0x00, 0xf0, 0x41, 0x07


	//----- nvinfo : EIATTR_SPARSE_MMA_MASK
	.align		4
.L_622:
        /*0018*/ 	.byte	0x03, 0x50
        /*001a*/ 	.short	0x0000


	//----- nvinfo : EIATTR_MAXREG_COUNT
	.align		4
        /*001c*/ 	.byte	0x03, 0x1b
        /*001e*/ 	.short	0x00ff


	//----- nvinfo : EIATTR_NUM_BARRIERS
	.align		4
        /*0020*/ 	.byte	0x02, 0x4c
        /*0022*/ 	.byte	0x01
	.zero		1


	//----- nvinfo : EIATTR_MERCURY_ISA_VERSION
	.align		4
        /*0024*/ 	.byte	0x03, 0x5f
        /*0026*/ 	.short	0x0101


	//----- nvinfo : EIATTR_COOP_GROUP_MASK_REGIDS
	.align		4
        /*0028*/ 	.byte	0x04, 0x29
        /*002a*/ 	.short	(.L_624 - .L_623)


	//   ....[0]....
.L_623:
        /*002c*/ 	.word	0xffffffff


	//   ....[1]....
        /*0030*/ 	.word	0xffffffff


	//   ....[2]....
        /*0034*/ 	.word	0xffffffff


	//   ....[3]....
        /*0038*/ 	.word	0xffffffff


	//   ....[4]....
        /*003c*/ 	.word	0xffffffff


	//   ....[5]....
        /*0040*/ 	.word	0xffffffff


	//   ....[6]....
        /*0044*/ 	.word	0xffffffff


	//   ....[7]....
        /*0048*/ 	.word	0xffffffff


	//----- nvinfo : EIATTR_COOP_GROUP_INSTR_OFFSETS
	.align		4
.L_624:
        /*004c*/ 	.byte	0x04, 0x28
        /*004e*/ 	.short	(.L_626 - .L_625)


	//   ....[0]....
.L_625:
        /*0050*/ 	.word	0x00001ad0


	//   ....[1]....
        /*0054*/ 	.word	0x00001b30


	//   ....[2]....
        /*0058*/ 	.word	0x00001ba0


	//   ....[3]....
        /*005c*/ 	.word	0x00001bc0


	//   ....[4]....
        /*0060*/ 	.word	0x00001c70


	//   ....[5]....
        /*0064*/ 	.word	0x00001ca0


	//   ....[6]....
        /*0068*/ 	.word	0x00001ce0


	//   ....[7]....
        /*006c*/ 	.word	0x00001df0


	//----- nvinfo : EIATTR_VRC_CTA_INIT_COUNT
	.align		4
.L_626:
        /*0070*/ 	.byte	0x02, 0x4a
	.zero		1
	.zero		1


	//----- nvinfo : EIATTR_EXIT_INSTR_OFFSETS
	.align		4
        /*0074*/ 	.byte	0x04, 0x1c
        /*0076*/ 	.short	(.L_628 - .L_627)


	//   ....[0]....
.L_627:
        /*0078*/ 	.word	0x00003b40


	//   ....[1]....
        /*007c*/ 	.word	0x00003e20


	//   ....[2]....
        /*0080*/ 	.word	0x00004040


	//----- nvinfo : EIATTR_CRS_STACK_SIZE
	.align		4
.L_628:
        /*0084*/ 	.byte	0x04, 0x1e
        /*0086*/ 	.short	(.L_630 - .L_629)
.L_629:
        /*0088*/ 	.word	0x00000000


	//----- nvinfo : EIATTR_CBANK_PARAM_SIZE
	.align		4
.L_630:
        /*008c*/ 	.byte	0x03, 0x19
        /*008e*/ 	.short	0x01d0


	//----- nvinfo : EIATTR_PARAM_CBANK
	.align		4
        /*0090*/ 	.byte	0x04, 0x0a
        /*0092*/ 	.short	(.L_632 - .L_631)
	.align		4
.L_631:
        /*0094*/ 	.word	index@(.nv.constant0._ZN5flash32flash_fwd_splitkv_combine_kernelI23Flash_fwd_kernel_traitsILi128ELi64ELi128ELi4ELb0ELb0EN7cutlass10bfloat16_tE19Flash_kernel_traitsILi128ELi64ELi128ELi4ES3_EELi4ELi4ELb0EEEvNS_16Flash_fwd_paramsE)
        /*0098*/ 	.short	0x0380
        /*009a*/ 	.short	0x01d0


	//----- nvinfo : EIATTR_SW_WAR
	.align		4
.L_632:
        /*009c*/ 	.byte	0x04, 0x36
        /*009e*/ 	.short	(.L_634 - .L_633)
.L_633:
        /*00a0*/ 	.word	0x00000008
.L_634:


//--------------------- .nv.info._ZN5flash32flash_fwd_splitkv_combine_kernelI23Flash_fwd_kernel_traitsILi128ELi64ELi128ELi4ELb0ELb0EN7cutlass10bfloat16_tE19Flash_kernel_traitsILi128ELi64ELi128ELi4ES3_EELi4ELi3ELb0EEEvNS_16Flash_fwd_paramsE --------------------------
	.section	.nv.info._ZN5flash32flash_fwd_splitkv_combine_kernelI23Flash_fwd_kernel_traitsILi128ELi64ELi128ELi4ELb0ELb0EN7cutlass10bfloat16_tE19Flash_kernel_traitsILi128ELi64ELi128ELi4ES3_EELi4ELi3ELb0EEEvNS_16Flash_fwd_paramsE,"",@"SHT_CUDA_INFO"
	.sectionflags	@""
	.align	4


	//----- nvinfo : EIATTR_CUDA_API_VERSION
	.align		4
        /*0000*/ 	.byte	0x04, 0x37
        /*0002*/ 	.short	(.L_636 - .L_635)
.L_635:
        /*0004*/ 	.word	0x00000082


	//----- nvinfo : EIATTR_KPARAM_INFO
	.align		4
.L_636:
        /*0008*/ 	.byte	0x04, 0x17
        /*000a*/ 	.short	(.L_638 - .L_637)
.L_637:
        /*000c*/ 	.word	0x00000000
        /*0010*/ 	.short	0x0000
        /*0012*/ 	.short	0x0000
        /*0014*/ 	.byte	0x00, 0xf0, 0x41, 0x07


	//----- nvinfo : EIATTR_SPARSE_MMA_MASK
	.align		4
.L_638:
        /*0018*/ 	.byte	0x03, 0x50
        /*001a*/ 	.short	0x0000


	//----- nvinfo : EIATTR_MAXREG_COUNT
	.align		4
        /*001c*/ 	.byte	0x03, 0x1b
        /*001e*/ 	.short	0x00ff


	//----- nvinfo : EIATTR_NUM_BARRIERS
	.align		4
        /*0020*/ 	.byte	0x02, 0x4c
        /*0022*/ 	.byte	0x01
	.zero		1


	//----- nvinfo : EIATTR_MERCURY_ISA_VERSION
	.align		4
        /*0024*/ 	.byte	0x03, 0x5f
        /*0026*/ 	.short	0x0101


	//----- nvinfo : EIATTR_COOP_GROUP_MASK_REGIDS
	.align		4
        /*0028*/ 	.byte	0x04, 0x29
        /*002a*/ 	.short	(.L_640 - .L_639)


	//   ....[0]....
.L_639:
        /*002c*/ 	.word	0xffffffff


	//   ....[1]....
        /*0030*/ 	.word	0xffffffff


	//   ....[2]....
        /*0034*/ 	.word	0xffffffff


	//   ....[3]....
        /*0038*/ 	.word	0xffffffff


	//   ....[4]....
        /*003c*/ 	.word	0xffffffff


	//   ....[5]....
        /*0040*/ 	.word	0xffffffff


	//----- nvinfo : EIATTR_COOP_GROUP_INSTR_OFFSETS
	.align		4
.L_640:
        /*0044*/ 	.byte	0x04, 0x28
        /*0046*/ 	.short	(.L_642 - .L_641)


	//   ....[0]....
.L_641:
        /*0048*/ 	.word	0x00001ac0


	//   ....[1]....
        /*004c*/ 	.word	0x00001af0


	//   ....[2]....
        /*0050*/ 	.word	0x00001b10


	//   ....[3]....
        /*0054*/ 	.word	0x00001bf0


	//   ....[4]....
        /*0058*/ 	.word	0x00001c90


	//   ....[5]....
        /*005c*/ 	.word	0x00001d80


	//----- nvinfo : EIATTR_VRC_CTA_INIT_COUNT
	.align		4
.L_642:
        /*0060*/ 	.byte	0x02, 0x4a
	.zero		1
	.zero		1


	//----- nvinfo : EIATTR_EXIT_INSTR_OFFSETS
	.align		4
        /*0064*/ 	.byte	0x04, 0x1c
        /*0066*/ 	.short	(.L_644 - .L_643)


	//   ....[0]....
.L_643:
        /*0068*/ 	.word	0x00003b00


	//   ....[1]....
        /*006c*/ 	.word	0x00003de0


	//   ....[2]....
        /*0070*/ 	.word	0x00004000


	//----- nvinfo : EIATTR_CRS_STACK_SIZE
	.align		4
.L_644:
        /*0074*/ 	.byte	0x04, 0x1e
        /*0076*/ 	.short	(.L_646 - .L_645)
.L_645:
        /*0078*/ 	.word	0x00000000


	//----- nvinfo : EIATTR_CBANK_PARAM_SIZE
	.align		4
.L_646:
        /*007c*/ 	.byte	0x03, 0x19
        /*007e*/ 	.short	0x01d0


	//----- nvinfo : EIATTR_PARAM_CBANK
	.align		4
        /*0080*/ 	.byte	0x04, 0x0a
        /*0082*/ 	.short	(.L_648 - .L_647)
	.align		4
.L_647:
        /*0084*/ 	.word	index@(.nv.constant0._ZN5flash32flash_fwd_splitkv_combine_kernelI23Flash_fwd_kernel_traitsILi128ELi64ELi128ELi4ELb0ELb0EN7cutlass10bfloat16_tE19Flash_kernel_traitsILi128ELi64ELi128ELi4ES3_EELi4ELi3ELb0EEEvNS_16Flash_fwd_paramsE)
        /*0088*/ 	.short	0x0380
        /*008a*/ 	.short	0x01d0


	//----- nvinfo : EIATTR_SW_WAR
	.align		4
.L_648:
        /*008c*/ 	.byte	0x04, 0x36
        /*008e*/ 	.short	(.L_650 - .L_649)
.L_649:
        /*0090*/ 	.word	0x00000008
.L_650:


//--------------------- .nv.info._ZN5flash32flash_fwd_splitkv_combine_kernelI23Flash_fwd_kernel_traitsILi128ELi64ELi128ELi4ELb0ELb0EN7cutlass10bfloat16_tE19Flash_kernel_traitsILi128ELi64ELi128ELi4ES3_EELi4ELi2ELb0EEEvNS_16Flash_fwd_paramsE --------------------------
	.section	.nv.info._ZN5flash32flash_fwd_splitkv_combine_kernelI23Flash_fwd_kernel_traitsILi128ELi64ELi128ELi4ELb0ELb0EN7cutlass10bfloat16_tE19Flash_kernel_traitsILi128ELi64ELi128ELi4ES3_EELi4ELi2ELb0EEEvNS_16Flash_fwd_paramsE,"",@"SHT_CUDA_INFO"
	.sectionflags	@""
	.align	4


	//----- nvinfo : EIATTR_CUDA_API_VERSION
	.align		4
        /*0000*/ 	.byte	0x04, 0x37
        /*0002*/ 	.short	(.L_652 - .L_651)
.L_651:
        /*0004*/ 	.word	0x00000082


	//----- nvinfo : EIATTR_KPARAM_INFO
	.align		4
.L_652:
        /*0008*/ 	.byte	0x04, 0x17
        /*000a*/ 	.short	(.L_654 - .L_653)
.L_653:
        /*000c*/ 	.word	0x00000000
        /*0010*/ 	.short	0x0000
        /*0012*/ 	.short	0x0000
        /*0014*/ 	.byte	0x00, 0xf0, 0x41, 0x07


	//----- nvinfo : EIATTR_SPARSE_MMA_MASK
	.align		4
.L_654:
        /*0018*/ 	.byte	0x03, 0x50
        /*001a*/ 	.short	0x0000


	//----- nvinfo : EIATTR_MAXREG_COUNT
	.align		4
        /*001c*/ 	.byte	0x03, 0x1b
        /*001e*/ 	.short	0x00ff


	//----- nvinfo : EIATTR_NUM_BARRIERS
	.align		4
        /*0020*/ 	.byte	0x02, 0x4c
        /*0022*/ 	.byte	0x01
	.zero		1


	//----- nvinfo : EIATTR_MERCURY_ISA_VERSION
	.align		4
        /*0024*/ 	.byte	0x03, 0x5f
        /*0026*/ 	.short	0x0101


	//----- nvinfo : EIATTR_COOP_GROUP_MASK_REGIDS
	.align		4
        /*0028*/ 	.byte	0x04, 0x29
        /*002a*/ 	.short	(.L_656 - .L_655)


	//   ....[0]....
.L_655:
        /*002c*/ 	.word	0xffffffff


	//   ....[1]....
        /*0030*/ 	.word	0xffffffff


	//   ....[2]....
        /*0034*/ 	.word	0xffffffff


	//   ....[3]....
        /*0038*/ 	.word	0xffffffff


	//----- nvinfo : EIATTR_COOP_GROUP_INSTR_OFFSETS
	.align		4
.L_656:
        /*003c*/ 	.byte	0x04, 0x28
        /*003e*/ 	.short	(.L_658 - .L_657)


	//   ....[0]....
.L_657:
        /*0040*/ 	.word	0x00001c20


	//   ....[1]....
        /*0044*/ 	.word	0x00001c40


	//   ....[2]....
        /*0048*/ 	.word	0x00001d30


	//   ....[3]....
        /*004c*/ 	.word	0x00001e20


	//----- nvinfo : EIATTR_VRC_CTA_INIT_COUNT
	.align		4
.L_658:
        /*0050*/ 	.byte	0x02, 0x4a
	.zero		1
	.zero		1


	//----- nvinfo : EIATTR_EXIT_INSTR_OFFSETS
	.align		4
        /*0054*/ 	.byte	0x04, 0x1c
        /*0056*/ 	.short	(.L_660 - .L_659)


	//   ....[0]....
.L_659:
        /*0058*/ 	.word	0x00003ac0


	//   ....[1]....
        /*005c*/ 	.word	0x00003da0


	//   ....[2]....
        /*0060*/ 	.word	0x00003fc0


	//----- nvinfo : EIATTR_CRS_STACK_SIZE
	.align		4
.L_660:
        /*0064*/ 	.byte	0x04, 0x1e
        /*0066*/ 	.short	(.L_662 - .L_661)
.L_661:
        /*0068*/ 	.word	0x00000000


	//----- nvinfo : EIATTR_CBANK_PARAM_SIZE
	.align		4
.L_662:
        /*006c*/ 	.byte	0x03, 0x19
        /*006e*/ 	.short	0x01d0


	//----- nvinfo : EIATTR_PARAM_CBANK
	.align		4
        /*0070*/ 	.byte	0x04, 0x0a
        /*0072*/ 	.short	(.L_664 - .L_663)
	.align		4
.L_663:
        /*0074*/ 	.word	index@(.nv.constant0._ZN5flash32flash_fwd_splitkv_combine_kernelI23Flash_fwd_kernel_traitsILi128ELi64ELi128ELi4ELb0ELb0EN7cutlass10bfloat16_tE19Flash_kernel_traitsILi128ELi64ELi128ELi4ES3_EELi4ELi2ELb0EEEvNS_16Flash_fwd_paramsE)
        /*0078*/ 	.short	0x0380
        /*007a*/ 	.short	0x01d0


	//----- nvinfo : EIATTR_SW_WAR
	.align		4
.L_664:
        /*007c*/ 	.byte	0x04, 0x36
        /*007e*/ 	.short	(.L_666 - .L_665)
.L_665:
        /*0080*/ 	.word	0x00000008
.L_666:


//--------------------- .nv.info._ZN5flash32flash_fwd_splitkv_combine_kernelI23Flash_fwd_kernel_traitsILi128ELi64ELi128ELi4ELb0ELb0EN7cutlass10bfloat16_tE19Flash_kernel_traitsILi128ELi64ELi128ELi4ES3_EELi4ELi1ELb0EEEvNS_16Flash_fwd_paramsE --------------------------
	.section	.nv.info._ZN5flash32flash_fwd_splitkv_combine_kernelI23Flash_fwd_kernel_traitsILi128ELi64ELi128ELi4ELb0ELb0EN7cutlass10bfloat16_tE19Flash_kernel_traitsILi128ELi64ELi128ELi4ES3_EELi4ELi1ELb0EEEvNS_16Flash_fwd_paramsE,"",@"SHT_CUDA_INFO"
	.sectionflags	@""
	.align	4


	//----- nvinfo : EIATTR_CUDA_API_VERSION
	.align		4
        /*0000*/ 	.byte	0x04, 0x37
        /*0002*/ 	.short	(.L_668 - .L_667)
.L_667:
        /*0004*/ 	.word	0x00000082


	//----- nvinfo : EIATTR_KPARAM_INFO
	.align		4
.L_668:
        /*0008*/ 	.byte	0x04, 0x17
        /*000a*/ 	.short	(.L_670 - .L_669)
.L_669:
        /*000c*/ 	.word	0x00000000
        /*0010*/ 	.short	0x0000
        /*0012*/ 	.short	0x0000
        /*0014*/ 	.byte	0x00, 0xf0, 0x41, 0x07


	//----- nvinfo : EIATTR_SPARSE_MMA_MASK
	.align		4
.L_670:
        /*0018*/ 	.byte	0x03, 0x50
        /*001a*/ 	.short	0x0000


	//----- nvinfo : EIATTR_MAXREG_COUNT
	.align		4
        /*001c*/ 	.byte	0x03, 0x1b
        /*001e*/ 	.short	0x00ff


	//----- nvinfo : EIATTR_NUM_BARRIERS
	.align		4
        /*0020*/ 	.byte	0x02, 0x4c
        /*0022*/ 	.byte	0x01
	.zero		1


	//----- nvinfo : EIATTR_MERCURY_ISA_VERSION
	.align		4
        /*0024*/ 	.byte	0x03, 0x5f
        /*0026*/ 	.short	0x0101


	//----- nvinfo : EIATTR_COOP_GROUP_MASK_REGIDS
	.align		4
        /*0028*/ 	.byte	0x04, 0x29
        /*002a*/ 	.short	(.L_672 - .L_671)


	//   ....[0]....
.L_671:
        /*002c*/ 	.word	0xffffffff


	//   ....[1]....
        /*0030*/ 	.word	0xffffffff


	//----- nvinfo : EIATTR_COOP_GROUP_INSTR_OFFSETS
	.align		4
.L_672:
        /*0034*/ 	.byte	0x04, 0x28
        /*0036*/ 	.short	(.L_674 - .L_673)


	//   ....[0]....
.L_673:
        /*0038*/ 	.word	0x00001b60


	//   ....[1]....
        /*003c*/ 	.word	0x00001d50


	//----- nvinfo : EIATTR_VRC_CTA_INIT_COUNT
	.align		4
.L_674:
        /*0040*/ 	.byte	0x02, 0x4a
	.zero		1
	.zero		1


	//----- nvinfo : EIATTR_EXIT_INSTR_OFFSETS
	.align		4
        /*0044*/ 	.byte	0x04, 0x1c
        /*0046*/ 	.short	(.L_676 - .L_675)


	//   ....[0]....
.L_675:
        /*0048*/ 	.word	0x00003a70


	//   ....[1]....
        /*004c*/ 	.word	0x00003d50


	//   ....[2]....
        /*0050*/ 	.word	0x00003f70


	//----- nvinfo : EIATTR_CRS_STACK_SIZE
	.align		4
.L_676:
        /*0054*/ 	.byte	0x04, 0x1e
        /*0056*/ 	.short	(.L_678 - .L_677)
.L_677:
        /*0058*/ 	.word	0x00000000


	//----- nvinfo : EIATTR_CBANK_PARAM_SIZE
	.align		4
.L_678:
        /*005c*/ 	.byte	0x03, 0x19
        /*005e*/ 	.short	0x01d0


	//----- nvinfo : EIATTR_PARAM_CBANK
	.align		4
        /*0060*/ 	.byte	0x04, 0x0a
        /*0062*/ 	.short	(.L_680 - .L_679)
	.align		4
.L_679:
        /*0064*/ 	.word	index@(.nv.constant0._ZN5flash32flash_fwd_splitkv_combine_kernelI23Flash_fwd_kernel_traitsILi128ELi64ELi128ELi4ELb0ELb0EN7cutlass10bfloat16_tE19Flash_kernel_traitsILi128ELi64ELi128ELi4ES3_EELi4ELi1ELb0EEEvNS_16Flash_fwd_paramsE)
        /*0068*/ 	.short	0x0380
        /*006a*/ 	.short	0x01d0


	//----- nvinfo : EIATTR_SW_WAR
	.align		4
.L_680:
        /*006c*/ 	.byte	0x04, 0x36
        /*006e*/ 	.short	(.L_682 - .L_681)
.L_681:
        /*0070*/ 	.word	0x00000008
.L_682:


//--------------------- .nv.info._ZN5flash32flash_fwd_splitkv_combine_kernelI23Flash_fwd_kernel_traitsILi128ELi64ELi128ELi4ELb0ELb0EN7cutlass10bfloat16_tE19Flash_kernel_traitsILi128ELi64ELi128ELi4ES3_EELi4ELi7ELb1EEEvNS_16Flash_fwd_paramsE --------------------------
	.section	.nv.info._ZN5flash32flash_fwd_splitkv_combine_kernelI23Flash_fwd_kernel_traitsILi128ELi64ELi128ELi4ELb0ELb0EN7cutlass10bfloat16_tE19Flash_kernel_traitsILi128ELi64ELi128ELi4ES3_EELi4ELi7ELb1EEEvNS_16Flash_fwd_paramsE,"",@"SHT_CUDA_INFO"
	.sectionflags	@""
	.align	4


	//----- nvinfo : EIATTR_CUDA_API_VERSION
	.align		4
        /*0000*/ 	.byte	0x04, 0x37
        /*0002*/ 	.short	(.L_684 - .L_683)
.L_683:
        /*0004*/ 	.word	0x00000082


	//----- nvinfo : EIATTR_KPARAM_INFO
	.align		4
.L_684:
        /*0008*/ 	.byte	0x04, 0x17
        /*000a*/ 	.short	(.L_686 - .L_685)
.L_685:
        /*000c*/ 	.word	0x00000000
        /*0010*/ 	.short	0x0000
        /*0012*/ 	.short	0x0000
        /*0014*/ 	.byte	0x00, 0xf0, 0x41, 0x07


	//----- nvinfo : EIATTR_SPARSE_MMA_MASK
	.align		4
.L_686:
        /*0018*/ 	.byte	0x03, 0x50
        /*001a*/ 	.short	0x0000


	//----- nvinfo : EIATTR_MAXREG_COUNT
	.align		4
        /*001c*/ 	.byte	0x03, 0x1b
        /*001e*/ 	.short	0x00ff


	//----- nvinfo : EIATTR_NUM_BARRIERS
	.align		4
        /*0020*/ 	.byte	0x02, 0x4c
        /*0022*/ 	.byte	0x01
	.zero		1


	//----- nvinfo : EIATTR_MERCURY_ISA_VERSION
	.align		4
        /*0024*/ 	.byte	0x03, 0x5f
        /*0026*/ 	.short	0x0101


	//----- nvinfo : EIATTR_COOP_GROUP_MASK_REGIDS
	.align		4
        /*0028*/ 	.byte	0x04, 0x29
        /*002a*/ 	.short	(.L_688 - .L_687)


	//   ....[0]....
.L_687:
        /*002c*/ 	.word	0xffffffff


	//   ....[1]....
        /*0030*/ 	.word	0xffffffff


	//   ....[2]....
        /*0034*/ 	.word	0xffffffff


	//   ....[3]....
        /*0038*/ 	.word	0xffffffff


	//   ....[4]....
        /*003c*/ 	.word	0xffffffff


	//   ....[5]....
        /*0040*/ 	.word	0xffffffff


	//   ....[6]....
        /*0044*/ 	.word	0xffffffff


	//   ....[7]....
        /*0048*/ 	.word	0xffffffff


	//   ....[8]....
        /*004c*/ 	.word	0xffffffff


	//   ....[9]....
        /*0050*/ 	.word	0xffffffff


	//----- nvinfo : EIATTR_COOP_GROUP_INSTR_OFFSETS
	.align		4
.L_688:
        /*0054*/ 	.byte	0x04, 0x28
        /*0056*/ 	.short	(.L_690 - .L_689)


	//   ....[0]....
.L_689:
        /*0058*/ 	.word	0x00001c00


	//   ....[1]....
        /*005c*/ 	.word	0x00001c50


	//   ....[2]....
        /*0060*/ 	.word	0x00001d00


	//   ....[3]....
        /*0064*/ 	.word	0x00001d20


	//   ....[4]....
        /*0068*/ 	.word	0x00001d40


	//   ....[5]....
        /*006c*/ 	.word	0x00001f00


	//   ....[6]....
        /*0070*/ 	.word	0x00001fc0


	//   ....[7]....
        /*0074*/ 	.word	0x00002020


	//   ....[8]....
        /*0078*/ 	.word	0x000020f0


	//   ....[9]....
        /*007c*/ 	.word	0x000021b0


	//----- nvinfo : EIATTR_VRC_CTA_INIT_COUNT
	.align		4
.L_690:
        /*0080*/ 	.byte	0x02, 0x4a
	.zero		1
	.zero		1


	//----- nvinfo : EIATTR_EXIT_INSTR_OFFSETS
	.align		4
        /*0084*/ 	.byte	0x04, 0x1c
        /*0086*/ 	.short	(.L_692 - .L_691)


	//   ....[0]....
.L_691:
        /*0088*/ 	.word	0x00004bd0


	//   ....[1]....
        /*008c*/ 	.word	0x000050b0


	//----- nvinfo : EIATTR_CRS_STACK_SIZE
	.align		4
.L_692:
        /*0090*/ 	.byte	0x04, 0x1e
        /*0092*/ 	.short	(.L_694 - .L_693)
.L_693:
        /*0094*/ 	.word	0x00000000


	//----- nvinfo : EIATTR_CBANK_PARAM_SIZE
	.align		4
.L_694:
        /*0098*/ 	.byte	0x03, 0x19
        /*009a*/ 	.short	0x01d0


	//----- nvinfo : EIATTR_PARAM_CBANK
	.align		4
        /*009c*/ 	.byte	0x04, 0x0a
        /*009e*/ 	.short	(.L_696 - .L_695)
	.align		4
.L_695:
        /*00a0*/ 	.word	index@(.nv.constant0._ZN5flash32flash_fwd_splitkv_combine_kernelI23Flash_fwd_kernel_traitsILi128ELi64ELi128ELi4ELb0ELb0EN7cutlass10bfloat16_tE19Flash_kernel_traitsILi128ELi64ELi128ELi4ES3_EELi4ELi7ELb1EEEvNS_16Flash_fwd_paramsE)
        /*00a4*/ 	.short	0x0380
        /*00a6*/ 	.short	0x01d0


	//----- nvinfo : EIATTR_SW_WAR
	.align		4
.L_696:
        /*00a8*/ 	.byte	0x04, 0x36
        /*00aa*/ 	.short	(.L_698 - .L_697)
.L_697:
        /*00ac*/ 	.word	0x00000008
.L_698:


//--------------------- .nv.info._ZN5flash32flash_fwd_splitkv_combine_kernelI23Flash_fwd_kernel_traitsILi128ELi64ELi128ELi4ELb0ELb0EN7cutlass10bfloat16_tE19Flash_kernel_traitsILi128ELi64ELi128ELi4ES3_EELi4ELi6ELb1EEEvNS_16Flash_fwd_paramsE --------------------------
	.section	.nv.info._ZN5flash32flash_fwd_splitkv_combine_kernelI23Flash_fwd_kernel_traitsILi128ELi64ELi128ELi4ELb0ELb0EN7cutlass10bfloat16_tE19Flash_kernel_traitsILi128ELi64ELi128ELi4ES3_EELi4ELi6ELb1EEEvNS_16Flash_fwd_paramsE,"",@"SHT_CUDA_INFO"
	.sectionflags	@""
	.align	4


	//----- nvinfo : EIATTR_CUDA_API_VERSION
	.align		4
        /*0000*/ 	.byte	0x04, 0x37
        /*0002*/ 	.short	(.L_700 - .L_699)
.L_699:
        /*0004*/ 	.word	0x00000082


	//----- nvinfo : EIATTR_KPARAM_INFO
	.align		4
.L_700:
        /*0008*/ 	.byte	0x04, 0x17
        /*000a*/ 	.short	(.L_702 - .L_701)
.L_701:
        /*000c*/ 	.word	0x00000000
        /*0010*/ 	.short	0x0000
        /*0012*/ 	.short	0x0000
        /*0014*/ 	.byte	0x00, 0xf0, 0x41, 0x07


	//----- nvinfo : EIATTR_SPARSE_MMA_MASK
	.align		4
.L_702:
        /*0018*/ 	.byte	0x03, 0x50
        /*001a*/ 	.short	0x0000


	//----- nvinfo : EIATTR_MAXREG_COUNT
	.align		4
        /*001c*/ 	.byte	0x03, 0x1b
        /*001e*/ 	.short	0x00ff


	//----- nvinfo : EIATTR_NUM_BARRIERS
	.align		4
        /*0020*/ 	.byte	0x02, 0x4c
        /*0022*/ 	.byte	0x01
	.zero		1


	//----- nvinfo : EIATTR_MERCURY_ISA_VERSION
	.align		4
        /*0024*/ 	.byte	0x03, 0x5f
        /*0026*/ 	.short	0x0101


	//----- nvinfo : EIATTR_COOP_GROUP_MASK_REGIDS
	.align		4
        /*0028*/ 	.byte	0x04, 0x29
        /*002a*/ 	.short	(.L_704 - .L_703)


	//   ....[0]....
.L_703:
        /*002c*/ 	.word	0xffffffff


	//   ....[1]....
        /*0030*/ 	.word	0xffffffff


	//   ....[2]....
        /*0034*/ 	.word	0xffffffff


	//   ....[3]....
        /*0038*/ 	.word	0xffffffff


	//   ....[4]....
        /*003c*/ 	.word	0xffffffff


	//   ....[5]....
        /*0040*/ 	.word	0xffffffff


	//   ....[6]....
        /*0044*/ 	.word	0xffffffff


	//   ....[7]....
        /*0048*/ 	.word	0xffffffff


	//   ....[8]....
        /*004c*/ 	.word	0xffffffff


	//   ....[9]....
        /*0050*/ 	.word	0xffffffff


	//----- nvinfo : EIATTR_COOP_GROUP_INSTR_OFFSETS
	.align		4
.L_704:
        /*0054*/ 	.byte	0x04, 0x28
        /*0056*/ 	.short	(.L_706 - .L_705)


	//   ....[0]....
.L_705:
        /*0058*/ 	.word	0x00001970


	//   ....[1]....
        /*005c*/ 	.word	0x00001990


	//   ....[2]....
        /*0060*/ 	.word	0x000019c0


	//   ....[3]....
        /*0064*/ 	.word	0x00001a00


	//   ....[4]....
        /*0068*/ 	.word	0x00001a50


	//   ....[5]....
        /*006c*/ 	.word	0x00001bb0


	//   ....[6]....
        /*0070*/ 	.word	0x00001c90


	//   ....[7]....
        /*0074*/ 	.word	0x00001d00


	//   ....[8]....
        /*0078*/ 	.word	0x00001d70


	//   ....[9]....
        /*007c*/ 	.word	0x00001e90


	//----- nvinfo : EIATTR_VRC_CTA_INIT_COUNT
	.align		4
.L_706:
        /*0080*/ 	.byte	0x02, 0x4a
	.zero		1
	.zero		1


	//----- nvinfo : EIATTR_EXIT_INSTR_OFFSETS
	.align		4
        /*0084*/ 	.byte	0x04, 0x1c
        /*0086*/ 	.short	(.L_708 - .L_707)


	//   ....[0]....
.L_707:
        /*0088*/ 	.word	0x00004830


	//   ....[1]....
        /*008c*/ 	.word	0x00004d10


	//----- nvinfo : EIATTR_CRS_STACK_SIZE
	.align		4
.L_708:
        /*0090*/ 	.byte	0x04, 0x1e
        /*0092*/ 	.short	(.L_710 - .L_709)
.L_709:
        /*0094*/ 	.word	0x00000000


	//----- nvinfo : EIATTR_CBANK_PARAM_SIZE
	.align		4
.L_710:
        /*0098*/ 	.byte	0x03, 0x19
        /*009a*/ 	.short	0x01d0


	//----- nvinfo : EIATTR_PARAM_CBANK
	.align		4
        /*009c*/ 	.byte	0x04, 0x0a
        /*009e*/ 	.short	(.L_712 - .L_711)
	.align		4
.L_711:
        /*00a0*/ 	.word	index@(.nv.constant0._ZN5flash32flash_fwd_splitkv_combine_kernelI23Flash_fwd_kernel_traitsILi128ELi64ELi128ELi4ELb0ELb0EN7cutlass10bfloat16_tE19Flash_kernel_traitsILi128ELi64ELi128ELi4ES3_EELi4ELi6ELb1EEEvNS_16Flash_fwd_paramsE)
        /*00a4*/ 	.short	0x0380
        /*00a6*/ 	.short	0x01d0


	//----- nvinfo : EIATTR_SW_WAR
	.align		4
.L_712:
        /*00a8*/ 	.byte	0x04, 0x36
        /*00aa*/ 	.short	(.L_714 - .L_713)
.L_713:
        /*00ac*/ 	.word	0x00000008
.L_714:


//--------------------- .nv.info._ZN5flash32flash_fwd_splitkv_combine_kernelI23Flash_fwd_kernel_traitsILi128ELi64ELi128ELi4ELb0ELb0EN7cutlass10bfloat16_tE19Flash_kernel_traitsILi128ELi64ELi128ELi4ES3_EELi4ELi5ELb1EEEvNS_16Flash_fwd_paramsE --------------------------
	.section	.nv.info._ZN5flash32flash_fwd_splitkv_combine_kernelI23Flash_fwd_kernel_traitsILi128ELi64ELi128ELi4ELb0ELb0EN7cutlass10bfloat16_tE19Flash_kernel_traitsILi128ELi64ELi128ELi4ES3_EELi4ELi5ELb1EEEvNS_16Flash_fwd_paramsE,"",@"SHT_CUDA_INFO"
	.sectionflags	@""
	.align	4


	//----- nvinfo : EIATTR_CUDA_API_VERSION
	.align		4
        /*0000*/ 	.byte	0x04, 0x37
        /*0002*/ 	.short	(.L_716 - .L_715)
.L_715:
        /*0004*/ 	.word	0x00000082


	//----- nvinfo : EIATTR_KPARAM_INFO
	.align		4
.L_716:
        /*0008*/ 	.byte	0x04, 0x17
        /*000a*/ 	.short	(.L_718 - .L_717)
.L_717:
        /*000c*/ 	.word	0x00000000
        /*0010*/ 	.short	0x0000
        /*0012*/ 	.short	0x0000
        /*0014*/ 	.byte	0x00, 0xf0, 0x41, 0x07


	//----- nvinfo : EIATTR_SPARSE_MMA_MASK
	.align		4
.L_718:
        /*0018*/ 	.byte	0x03, 0x50
        /*001a*/ 	.short	0x0000


	//----- nvinfo : EIATTR_MAXREG_COUNT
	.align		4
        /*001c*/ 	.byte	0x03, 0x1b
        /*001e*/ 	.short	0x00ff


	//----- nvinfo : EIATTR_NUM_BARRIERS
	.align		4
        /*0020*/ 	.byte	0x02, 0x4c
        /*0022*/ 	.byte	0x01
	.zero		1


	//----- nvinfo : EIATTR_MERCURY_ISA_VERSION
	.align		4
        /*0024*/ 	.byte	0x03, 0x5f
        /*0026*/ 	.short	0x0101


	//----- nvinfo : EIATTR_COOP_GROUP_MASK_REGIDS
	.align		4
        /*0028*/ 	.byte	0x04, 0x29
        /*002a*/ 	.short	(.L_720 - .L_719)


	//   ....[0]....
.L_719:
        /*002c*/ 	.word	0xffffffff


	//   ....[1]....
        /*0030*/ 	.word	0xffffffff


	//   ....[2]....
        /*0034*/ 	.word	0xffffffff


	//   ....[3]....
        /*0038*/ 	.word	0xffffffff


	//   ....[4]....
        /*003c*/ 	.word	0xffffffff


	//   ....[5]....
        /*0040*/ 	.word	0xffffffff


	//   ....[6]....
        /*0044*/ 	.word	0xffffffff


	//   ....[7]....
        /*0048*/ 	.word	0xffffffff


	//   ....[8]....
        /*004c*/ 	.word	0xffffffff


	//   ....[9]....
        /*0050*/ 	.word	0xffffffff


	//----- nvinfo : EIATTR_COOP_GROUP_INSTR_OFFSETS
	.align		4
.L_720:
        /*0054*/ 	.byte	0x04, 0x28
        /*0056*/ 	.short	(.L_722 - .L_721)


	//   ....[0]....
.L_721:
        /*0058*/ 	.word	0x00001a60


	//   ....[1]....
        /*005c*/ 	.word	0x00001a80


	//   ....[2]....
        /*0060*/ 	.word	0x00001ab0


	//   ....[3]....
        /*0064*/ 	.word	0x00001ae0


	//   ....[4]....
        /*0068*/ 	.word	0x00001b60


	//   ....[5]....
        /*006c*/ 	.word	0x00001c50


	//   ....[6]....
        /*0070*/ 	.word	0x00001c80


	//   ....[7]....
        /*0074*/ 	.word	0x00001cb0


	//   ....[8]....
        /*0078*/ 	.word	0x00001cf0


	//   ....[9]....
        /*007c*/ 	.word	0x00001db0


	//----- nvinfo : EIATTR_VRC_CTA_INIT_COUNT
	.align		4
.L_722:
        /*0080*/ 	.byte	0x02, 0x4a
	.zero		1
	.zero		1


	//----- nvinfo : EIATTR_EXIT_INSTR_OFFSETS
	.align		4
        /*0084*/ 	.byte	0x04, 0x1c
        /*0086*/ 	.short	(.L_724 - .L_723)


	//   ....[0]....
.L_723:
        /*0088*/ 	.word	0x000046d0


	//   ....[1]....
        /*008c*/ 	.word	0x00004bb0


	//----- nvinfo : EIATTR_CRS_STACK_SIZE
	.align		4
.L_724:
        /*0090*/ 	.byte	0x04, 0x1e
        /*0092*/ 	.short	(.L_726 - .L_725)
.L_725:
        /*0094*/ 	.word	0x00000000


	//----- nvinfo : EIATTR_CBANK_PARAM_SIZE
	.align		4
.L_726:
        /*0098*/ 	.byte	0x03, 0x19
        /*009a*/ 	.short	0x01d0


	//----- nvinfo : EIATTR_PARAM_CBANK
	.align		4
        /*009c*/ 	.byte	0x04, 0x0a
        /*009e*/ 	.short	(.L_728 - .L_727)
	.align		4
.L_727:
        /*00a0*/ 	.word	index@(.nv.constant0._ZN5flash32flash_fwd_splitkv_combine_kernelI23Flash_fwd_kernel_traitsILi128ELi64ELi128ELi4ELb0ELb0EN7cutlass10bfloat16_tE19Flash_kernel_traitsILi128ELi64ELi128ELi4ES3_EELi4ELi5ELb1EEEvNS_16Flash_fwd_paramsE)
        /*00a4*/ 	.short	0x0380
        /*00a6*/ 	.short	0x01d0


	//----- nvinfo : EIATTR_SW_WAR
	.align		4
.L_728:
        /*00a8*/ 	.byte	0x04, 0x36
        /*00aa*/ 	.short	(.L_730 - .L_729)
.L_729:
        /*00ac*/ 	.word	0x00000008
.L_730:


//--------------------- .nv.info._ZN5flash32flash_fwd_splitkv_combine_kernelI23Flash_fwd_kernel_traitsILi128ELi64ELi128ELi4ELb0ELb0EN7cutlass10bfloat16_tE19Flash_kernel_traitsILi128ELi64ELi128ELi4ES3_EELi4ELi4ELb1EEEvNS_16Flash_fwd_paramsE --------------------------
	.section	.nv.info._ZN5flash32flash_fwd_splitkv_combine_kernelI23Flash_fwd_kernel_traitsILi128ELi64ELi128ELi4ELb0ELb0EN7cutlass10bfloat16_tE19Flash_kernel_traitsILi128ELi64ELi128ELi4ES3_EELi4ELi4ELb1EEEvNS_16Flash_fwd_paramsE,"",@"SHT_CUDA_INFO"
	.sectionflags	@""
	.align	4


	//----- nvinfo : EIATTR_CUDA_API_VERSION
	.align		4
        /*0000*/ 	.byte	0x04, 0x37
        /*0002*/ 	.short	(.L_732 - .L_731)
.L_731:
        /*0004*/ 	.word	0x00000082


	//----- nvinfo : EIATTR_KPARAM_INFO
	.align		4
.L_732:
        /*0008*/ 	.byte	0x04, 0x17
        /*000a*/ 	.short	(.L_734 - .L_733)
.L_733:
        /*000c*/ 	.word	0x00000000
        /*0010*/ 	.short	0x0000
        /*0012*/ 	.short	0x0000
        /*0014*/ 	.byte	0x00, 0xf0, 0x41, 0x07


	//----- nvinfo : EIATTR_SPARSE_MMA_MASK
	.align		4
.L_734:
        /*0018*/ 	.byte	0x03, 0x50
        /*001a*/ 	.short	0x0000


	//----- nvinfo : EIATTR_MAXREG_COUNT
	.align		4
        /*001c*/ 	.byte	0x03, 0x1b
        /*001e*/ 	.short	0x00ff


	//----- nvinfo : EIATTR_NUM_BARRIERS
	.align		4
        /*0020*/ 	.byte	0x02, 0x4c
        /*0022*/ 	.byte	0x01
	.zero		1


	//----- nvinfo : EIATTR_MERCURY_ISA_VERSION
	.align		4
        /*0024*/ 	.byte	0x03, 0x5f
        /*0026*/ 	.short	0x0101


	//----- nvinfo : EIATTR_COOP_GROUP_MASK_REGIDS
	.align		4
        /*0028*/ 	.byte	0x04, 0x29
        /*002a*/ 	.short	(.L_736 - .L_735)


	//   ....[0]....
.L_735:
        /*002c*/ 	.word	0xffffffff


	//   ....[1]....
        /*0030*/ 	.word	0xffffffff


	//   ....[2]....
        /*0034*/ 	.word	0xffffffff


	//   ....[3]....
        /*0038*/ 	.word	0xffffffff


	//   ....[4]....
        /*003c*/ 	.word	0xffffffff


	//   ....[5]....
        /*0040*/ 	.word	0xffffffff


	//   ....[6]....
        /*0044*/ 	.word	0xffffffff


	//   ....[7]....
        /*0048*/ 	.word	0xffffffff


	//----- nvinfo : EIATTR_COOP_GROUP_INSTR_OFFSETS
	.align		4
.L_736:
        /*004c*/ 	.byte	0x04, 0x28
        /*004e*/ 	.short	(.L_738 - .L_737)


	//   ....[0]....
.L_737:
        /*0050*/ 	.word	0x00001ab0


	//   ....[1]....
        /*0054*/ 	.word	0x00001ae0


	//   ....[2]....
        /*0058*/ 	.word	0x00001b10


	//   ....[3]....
        /*005c*/ 	.word	0x00001b40


	//   ....[4]....
        /*0060*/ 	.word	0x00001c50


	//   ....[5]....
        /*0064*/ 	.word	0x00001c80


	//   ....[6]....
        /*0068*/ 	.word	0x00001cc0


	//   ....[7]....
        /*006c*/ 	.word	0x00001dc0


	//----- nvinfo : EIATTR_VRC_CTA_INIT_COUNT
	.align		4
.L_738:
        /*0070*/ 	.byte	0x02, 0x4a
	.zero		1
	.zero		1


	//----- nvinfo : EIATTR_EXIT_INSTR_OFFSETS
	.align		4
        /*0074*/ 	.byte	0x04, 0x1c
        /*0076*/ 	.short	(.L_740 - .L_739)


	//   ....[0]....
.L_739:
        /*0078*/ 	.word	0x000046d0


	//   ....[1]....
        /*007c*/ 	.word	0x00004bb0


	//----- nvinfo : EIATTR_CRS_STACK_SIZE
	.align		4
.L_740:
        /*0080*/ 	.byte	0x04, 0x1e
        /*0082*/ 	.short	(.L_742 - .L_741)
.L_741:
        /*0084*/ 	.word	0x00000000


	//----- nvinfo : EIATTR_CBANK_PARAM_SIZE
	.align		4
.L_742:
        /*0088*/ 	.byte	0x03, 0x19
        /*008a*/ 	.short	0x01d0


	//----- nvinfo : EIATTR_PARAM_CBANK
	.align		4
        /*008c*/ 	.byte	0x04, 0x0a
        /*008e*/ 	.short	(.L_744 - .L_743)
	.align		4
.L_743:
        /*0090*/ 	.word	index@(.nv.constant0._ZN5flash32flash_fwd_splitkv_combine_kernelI23Flash_fwd_kernel_traitsILi128ELi64ELi128ELi4ELb0ELb0EN7cutlass10bfloat16_tE19Flash_kernel_traitsILi128ELi64ELi128ELi4ES3_EELi4ELi4ELb1EEEvNS_16Flash_fwd_paramsE)
        /*0094*/ 	.short	0x0380
        /*0096*/ 	.short	0x01d0


	//----- nvinfo : EIATTR_SW_WAR
	.align		4
.L_744:
        /*0098*/ 	.byte	0x04, 0x36
        /*009a*/ 	.short	(.L_746 - .L_745)
.L_745:
        /*009c*/ 	.word	0x00000008
.L_746:


//--------------------- .nv.info._ZN5flash32flash_fwd_splitkv_combine_kernelI23Flash_fwd_kernel_traitsILi128ELi64ELi128ELi4ELb0ELb0EN7cutlass10bfloat16_tE19Flash_kernel_traitsILi128ELi64ELi128ELi4ES3_EELi4ELi3ELb1EEEvNS_16Flash_fwd_paramsE --------------------------
	.section	.nv.info._ZN5flash32flash_fwd_splitkv_combine_kernelI23Flash_fwd_kernel_traitsILi128ELi64ELi128ELi4ELb0ELb0EN7cutlass10bfloat16_tE19Flash_kernel_traitsILi128ELi64ELi128ELi4ES3_EELi4ELi3ELb1EEEvNS_16Flash_fwd_paramsE,"",@"SHT_CUDA_INFO"
	.sectionflags	@""
	.align	4


	//----- nvinfo : EIATTR_CUDA_API_VERSION
	.align		4
        /*0000*/ 	.byte	0x04, 0x37
        /*0002*/ 	.short	(.L_748 - .L_747)
.L_747:
        /*0004*/ 	.word	0x00000082


	//----- nvinfo : EIATTR_KPARAM_INFO
	.align		4
.L_748:
        /*0008*/ 	.byte	0x04, 0x17
        /*000a*/ 	.short	(.L_750 - .L_749)
.L_749:
        /*000c*/ 	.word	0x00000000
        /*0010*/ 	.short	0x0000
        /*0012*/ 	.short	0x0000
        /*0014*/ 	.byte	0x00, 0xf0, 0x41, 0x07


	//----- nvinfo : EIATTR_SPARSE_MMA_MASK
	.align		4
.L_750:
        /*0018*/ 	.byte	0x03, 0x50
        /*001a*/ 	.short	0x0000


	//----- nvinfo : EIATTR_MAXREG_COUNT
	.align		4
        /*001c*/ 	.byte	0x03, 0x1b
        /*001e*/ 	.short	0x00ff


	//----- nvinfo : EIATTR_NUM_BARRIERS
	.align		4
        /*0020*/ 	.byte	0x02, 0x4c
        /*0022*/ 	.byte	0x01
	.zero		1


	//----- nvinfo : EIATTR_MERCURY_ISA_VERSION
	.align		4
        /*0024*/ 	.byte	0x03, 0x5f
        /*0026*/ 	.short	0x0101


	//----- nvinfo : EIATTR_COOP_GROUP_MASK_REGIDS
	.align		4
        /*0028*/ 	.byte	0x04, 0x29
        /*002a*/ 	.short	(.L_752 - .L_751)


	//   ....[0]....
.L_751:
        /*002c*/ 	.word	0xffffffff


	//   ....[1]....
        /*0030*/ 	.word	0xffffffff


	//   ....[2]....
        /*0034*/ 	.word	0xffffffff


	//   ....[3]....
        /*0038*/ 	.word	0xffffffff


	//   ....[4]....
        /*003c*/ 	.word	0xffffffff


	//   ....[5]....
        /*0040*/ 	.word	0xffffffff


	//----- nvinfo : EIATTR_COOP_GROUP_INSTR_OFFSETS
	.align		4
.L_752:
        /*0044*/ 	.byte	0x04, 0x28
        /*0046*/ 	.short	(.L_754 - .L_753)


	//   ....[0]....
.L_753:
        /*0048*/ 	.word	0x00001a50


	//   ....[1]....
        /*004c*/ 	.word	0x00001a80


	//   ....[2]....
        /*0050*/ 	.word	0x00001ac0


	//   ....[3]....
        /*0054*/ 	.word	0x00001bd0


	//   ....[4]....
        /*0058*/ 	.word	0x00001c70


	//   ....[5]....
        /*005c*/ 	.word	0x00001d50


	//----- nvinfo : EIATTR_VRC_CTA_INIT_COUNT
	.align		4
.L_754:
        /*0060*/ 	.byte	0x02, 0x4a
	.zero		1
	.zero		1


	//----- nvinfo : EIATTR_EXIT_INSTR_OFFSETS
	.align		4
        /*0064*/ 	.byte	0x04, 0x1c
        /*0066*/ 	.short	(.L_756 - .L_755)


	//   ....[0]....
.L_755:
        /*0068*/ 	.word	0x00004690


	//   ....[1]....
        /*006c*/ 	.word	0x00004b70


	//----- nvinfo : EIATTR_CRS_STACK_SIZE
	.align		4
.L_756:
        /*0070*/ 	.byte	0x04, 0x1e
        /*0072*/ 	.short	(.L_758 - .L_757)
.L_757:
        /*0074*/ 	.word	0x00000000


	//----- nvinfo : EIATTR_CBANK_PARAM_SIZE
	.align		4
.L_758:
        /*0078*/ 	.byte	0x03, 0x19
        /*007a*/ 	.short	0x01d0


	//----- nvinfo : EIATTR_PARAM_CBANK
	.align		4
        /*007c*/ 	.byte	0x04, 0x0a
        /*007e*/ 	.short	(.L_760 - .L_759)
	.align		4
.L_759:
        /*0080*/ 	.word	index@(.nv.constant0._ZN5flash32flash_fwd_splitkv_combine_kernelI23Flash_fwd_kernel_traitsILi128ELi64ELi128ELi4ELb0ELb0EN7cutlass10bfloat16_tE19Flash_kernel_traitsILi128ELi64ELi128ELi4ES3_EELi4ELi3ELb1EEEvNS_16Flash_fwd_paramsE)
        /*0084*/ 	.short	0x0380
        /*0086*/ 	.short	0x01d0


	//----- nvinfo : EIATTR_SW_WAR
	.align		4
.L_760:
        /*0088*/ 	.byte	0x04, 0x36
        /*008a*/ 	.short	(.L_762 - .L_761)
.L_761:
        /*008c*/ 	.word	0x00000008
.L_762:


//--------------------- .nv.info._ZN5flash32flash_fwd_splitkv_combine_kernelI23Flash_fwd_kernel_traitsILi128ELi64ELi128ELi4ELb0ELb0EN7cutlass10bfloat16_tE19Flash_kernel_traitsILi128ELi64ELi128ELi4ES3_EELi4ELi2ELb1EEEvNS_16Flash_fwd_paramsE --------------------------
	.section	.nv.info._ZN5flash32flash_fwd_splitkv_combine_kernelI23Flash_fwd_kernel_traitsILi128ELi64ELi128ELi4ELb0ELb0EN7cutlass10bfloat16_tE19Flash_kernel_traitsILi128ELi64ELi128ELi4ES3_EELi4ELi2ELb1EEEvNS_16Flash_fwd_paramsE,"",@"SHT_CUDA_INFO"
	.sectionflags	@""
	.align	4


	//----- nvinfo : EIATTR_CUDA_API_VERSION
	.align		4
        /*0000*/ 	.byte	0x04, 0x37
        /*0002*/ 	.short	(.L_764 - .L_763)
.L_763:
        /*0004*/ 	.word	0x00000082


	//----- nvinfo : EIATTR_KPARAM_INFO
	.align		4
.L_764:
        /*0008*/ 	.byte	0x04, 0x17
        /*000a*/ 	.short	(.L_766 - .L_765)
.L_765:
        /*000c*/ 	.word	0x00000000
        /*0010*/ 	.short	0x0000
        /*0012*/ 	.short	0x0000
        /*0014*/ 	.byte	0x00, 0xf0, 0x41, 0x07


	//----- nvinfo : EIATTR_SPARSE_MMA_MASK
	.align		4
.L_766:
        /*0018*/ 	.byte	0x03, 0x50
        /*001a*/ 	.short	0x0000


	//----- nvinfo : EIATTR_MAXREG_COUNT
	.align		4
        /*001c*/ 	.byte	0x03, 0x1b
        /*001e*/ 	.short	0x00ff


	//----- nvinfo : EIATTR_NUM_BARRIERS
	.align		4
        /*0020*/ 	.byte	0x02, 0x4c
        /*0022*/ 	.byte	0x01
	.zero		1


	//----- nvinfo : EIATTR_MERCURY_ISA_VERSION
	.align		4
        /*0024*/ 	.byte	0x03, 0x5f
        /*0026*/ 	.short	0x0101


	//----- nvinfo : EIATTR_COOP_GROUP_MASK_REGIDS
	.align		4
        /*0028*/ 	.byte	0x04, 0x29
        /*002a*/ 	.short	(.L_768 - .L_767)


	//   ....[0]....
.L_767:
        /*002c*/ 	.word	0xffffffff


	//   ....[1]....
        /*0030*/ 	.word	0xffffffff


	//   ....[2]....
        /*0034*/ 	.word	0xffffffff


	//   ....[3]....
        /*0038*/ 	.word	0xffffffff


	//----- nvinfo : EIATTR_COOP_GROUP_INSTR_OFFSETS
	.align		4
.L_768:
        /*003c*/ 	.byte	0x04, 0x28
        /*003e*/ 	.short	(.L_770 - .L_769)


	//   ....[0]....
.L_769:
        /*0040*/ 	.word	0x00001c10


	//   ....[1]....
        /*0044*/ 	.word	0x00001c30


	//   ....[2]....
        /*0048*/ 	.word	0x00001d20


	//   ....[3]....
        /*004c*/ 	.word	0x00001e40


	//----- nvinfo : EIATTR_VRC_CTA_INIT_COUNT
	.align		4
.L_770:
        /*0050*/ 	.byte	0x02, 0x4a
	.zero		1
	.zero		1


	//----- nvinfo : EIATTR_EXIT_INSTR_OFFSETS
	.align		4
        /*0054*/ 	.byte	0x04, 0x1c
        /*0056*/ 	.short	(.L_772 - .L_771)


	//   ....[0]....
.L_771:
        /*0058*/ 	.word	0x00004630


	//   ....[1]....
        /*005c*/ 	.word	0x00004b10


	//----- nvinfo : EIATTR_CRS_STACK_SIZE
	.align		4
.L_772:
        /*0060*/ 	.byte	0x04, 0x1e
        /*0062*/ 	.short	(.L_774 - .L_773)
.L_773:
        /*0064*/ 	.word	0x00000000


	//----- nvinfo : EIATTR_CBANK_PARAM_SIZE
	.align		4
.L_774:
        /*0068*/ 	.byte	0x03, 0x19
        /*006a*/ 	.short	0x01d0


	//----- nvinfo : EIATTR_PARAM_CBANK
	.align		4
        /*006c*/ 	.byte	0x04, 0x0a
        /*006e*/ 	.short	(.L_776 - .L_775)
	.align		4
.L_775:
        /*0070*/ 	.word	index@(.nv.constant0._ZN5flash32flash_fwd_splitkv_combine_kernelI23Flash_fwd_kernel_traitsILi128ELi64ELi128ELi4ELb0ELb0EN7cutlass10bfloat16_tE19Flash_kernel_traitsILi128ELi64ELi128ELi4ES3_EELi4ELi2ELb1EEEvNS_16Flash_fwd_paramsE)
        /*0074*/ 	.short	0x0380
        /*0076*/ 	.short	0x01d0


	//----- nvinfo : EIATTR_SW_WAR
	.align		4
.L_776:
        /*0078*/ 	.byte	0x04, 0x36
        /*007a*/ 	.short	(.L_778 - .L_777)
.L_777:
        /*007c*/ 	.word	0x00000008
.L_778:


//--------------------- .nv.info._ZN5flash32flash_fwd_splitkv_combine_kernelI23Flash_fwd_kernel_traitsILi128ELi64ELi128ELi4ELb0ELb0EN7cutlass10bfloat16_tE19Flash_kernel_traitsILi128ELi64ELi128ELi4ES3_EELi4ELi1ELb1EEEvNS_16Flash_fwd_paramsE --------------------------
	.section	.nv.info._ZN5flash32flash_fwd_splitkv_combine_kernelI23Flash_fwd_kernel_traitsILi128ELi64ELi128ELi4ELb0ELb0EN7cutlass10bfloat16_tE19Flash_kernel_traitsILi128ELi64ELi128ELi4ES3_EELi4ELi1ELb1EEEvNS_16Flash_fwd_paramsE,"",@"SHT_CUDA_INFO"
	.sectionflags	@""
	.align	4


	//----- nvinfo : EIATTR_CUDA_API_VERSION
	.align		4
        /*0000*/ 	.byte	0x04, 0x37
        /*0002*/ 	.short	(.L_780 - .L_779)
.L_779:
        /*0004*/ 	.word	0x00000082


	//----- nvinfo : EIATTR_KPARAM_INFO
	.align		4
.L_780:
        /*0008*/ 	.byte	0x04, 0x17
        /*000a*/ 	.short	(.L_782 - .L_781)
.L_781:
        /*000c*/ 	.word	0x00000000
        /*0010*/ 	.short	0x0000
        /*0012*/ 	.short	0x0000
        /*0014*/ 	.byte	0x00, 0xf0, 0x41, 0x07


	//----- nvinfo : EIATTR_SPARSE_MMA_MASK
	.align		4
.L_782:
        /*0018*/ 	.byte	0x03, 0x50
        /*001a*/ 	.short	0x0000


	//----- nvinfo : EIATTR_MAXREG_COUNT
	.align		4
        /*001c*/ 	.byte	0x03, 0x1b
        /*001e*/ 	.short	0x00ff


	//----- nvinfo : EIATTR_NUM_BARRIERS
	.align		4
        /*0020*/ 	.byte	0x02, 0x4c
        /*0022*/ 	.byte	0x01
	.zero		1


	//----- nvinfo : EIATTR_MERCURY_ISA_VERSION
	.align		4
        /*0024*/ 	.byte	0x03, 0x5f
        /*0026*/ 	.short	0x0101


	//----- nvinfo : EIATTR_COOP_GROUP_MASK_REGIDS
	.align		4
        /*0028*/ 	.byte	0x04, 0x29
        /*002a*/ 	.short	(.L_784 - .L_783)


	//   ....[0]....
.L_783:
        /*002c*/ 	.word	0xffffffff


	//   ....[1]....
        /*0030*/ 	.word	0xffffffff


	//----- nvinfo : EIATTR_COOP_GROUP_INSTR_OFFSETS
	.align		4
.L_784:
        /*0034*/ 	.byte	0x04, 0x28
        /*0036*/ 	.short	(.L_786 - .L_785)


	//   ....[0]....
.L_785:
        /*0038*/ 	.word	0x00001b50


	//   ....[1]....
        /*003c*/ 	.word	0x00001d60


	//----- nvinfo : EIATTR_VRC_CTA_INIT_COUNT
	.align		4
.L_786:
        /*0040*/ 	.byte	0x02, 0x4a
	.zero		1
	.zero		1


	//----- nvinfo : EIATTR_EXIT_INSTR_OFFSETS
	.align		4
        /*0044*/ 	.byte	0x04, 0x1c
        /*0046*/ 	.short	(.L_788 - .L_787)


	//   ....[0]....
.L_787:
        /*0048*/ 	.word	0x000045f0


	//   ....[1]....
        /*004c*/ 	.word	0x00004ad0


	//----- nvinfo : EIATTR_CRS_STACK_SIZE
	.align		4
.L_788:
        /*0050*/ 	.byte	0x04, 0x1e
        /*0052*/ 	.short	(.L_790 - .L_789)
.L_789:
        /*0054*/ 	.word	0x00000000


	//----- nvinfo : EIATTR_CBANK_PARAM_SIZE
	.align		4
.L_790:
        /*0058*/ 	.byte	0x03, 0x19
        /*005a*/ 	.short	0x01d0


	//----- nvinfo : EIATTR_PARAM_CBANK
	.align		4
        /*005c*/ 	.byte	0x04, 0x0a
        /*005e*/ 	.short	(.L_792 - .L_791)
	.align		4
.L_791:
        /*0060*/ 	.word	index@(.nv.constant0._ZN5flash32flash_fwd_splitkv_combine_kernelI23Flash_fwd_kernel_traitsILi128ELi64ELi128ELi4ELb0ELb0EN7cutlass10bfloat16_tE19Flash_kernel_traitsILi128ELi64ELi128ELi4ES3_EELi4ELi1ELb1EEEvNS_16Flash_fwd_paramsE)
        /*0064*/ 	.short	0x0380
        /*0066*/ 	.short	0x01d0


	//----- nvinfo : EIATTR_SW_WAR
	.align		4
.L_792:
        /*0068*/ 	.byte	0x04, 0x36
        /*006a*/ 	.short	(.L_794 - .L_793)
.L_793:
        /*006c*/ 	.word	0x00000008
.L_794:


//--------------------- .nv.info._ZN5flash24flash_fwd_splitkv_kernelI23Flash_fwd_kernel_traitsILi128ELi64ELi128ELi4ELb0ELb0EN7cutlass10bfloat16_tE19Flash_kernel_traitsILi128ELi64ELi128ELi4ES3_EELb1ELb0ELb0ELb0ELb0ELb0ELb0ELb0EEEvNS_16Flash_fwd_paramsE --------------------------
	.section	.nv.info._ZN5flash24flash_fwd_splitkv_kernelI23Flash_fwd_kernel_traitsILi128ELi64ELi128ELi4ELb0ELb0EN7cutlass10bfloat16_tE19Flash_kernel_traitsILi128ELi64ELi128ELi4ES3_EELb1ELb0ELb0ELb0ELb0ELb0ELb0ELb0EEEvNS_16Flash_fwd_paramsE,"",@"SHT_CUDA_INFO"
	.sectionflags	@""
	.align	4


	//----- nvinfo : EIATTR_CUDA_API_VERSION
	.align		4
        /*0000*/ 	.byte	0x04, 0x37
        /*0002*/ 	.short	(.L_796 - .L_795)
.L_795:
        /*0004*/ 	.word	0x00000082


	//----- nvinfo : EIATTR_KPARAM_INFO
	.align		4
.L_796:
        /*0008*/ 	.byte	0x04, 0x17
        /*000a*/ 	.short	(.L_798 - .L_797)
.L_797:
        /*000c*/ 	.word	0x00000000
        /*0010*/ 	.short	0x0000
        /*0012*/ 	.short	0x0000
        /*0014*/ 	.byte	0x00, 0xf0, 0x41, 0x07


	//----- nvinfo : EIATTR_SPARSE_MMA_MASK
	.align		4
.L_798:
        /*0018*/ 	.byte	0x03, 0x50
        /*001a*/ 	.short	0x0000


	//----- nvinfo : EIATTR_MAXREG_COUNT
	.align		4
        /*001c*/ 	.byte	0x03, 0x1b
        /*001e*/ 	.short	0x00ff


	//----- nvinfo : EIATTR_NUM_BARRIERS
	.align		4
        /*0020*/ 	.byte	0x02, 0x4c
        /*0022*/ 	.byte	0x01
	.zero		1


	//----- nvinfo : EIATTR_MERCURY_ISA_VERSION
	.align		4
        /*0024*/ 	.byte	0x03, 0x5f
        /*0026*/ 	.short	0x0101


	//----- nvinfo : EIATTR_COOP_GROUP_MASK_REGIDS
	.align		4
        /*0028*/ 	.byte	0x04, 0x29
        /*002a*/ 	.short	(.L_800 - .L_799)


	//   ....[0]....
.L_799:
        /*002c*/ 	.word	0xffffffff


	//   ....[1]....
        /*0030*/ 	.word	0xffffffff


	//   ....[2]....
        /*0034*/ 	.word	0xffffffff


	//   ....[3]....
        /*0038*/ 	.word	0xffffffff


	//   ....[4]....
        /*003c*/ 	.word	0xffffffff


	//   ....[5]....
        /*0040*/ 	.word	0xffffffff


	//   ....[6]....
        /*0044*/ 	.word	0xffffffff


	//   ....[7]....
        /*0048*/ 	.word	0xffffffff


	//   ....[8]....
        /*004c*/ 	.word	0xffffffff


	//   ....[9]....
        /*0050*/ 	.word	0xffffffff


	//   ....[10]....
        /*0054*/ 	.word	0xffffffff


	//   ....[11]....
        /*0058*/ 	.word	0xffffffff


	//   ....[12]....
        /*005c*/ 	.word	0xffffffff


	//   ....[13]....
        /*0060*/ 	.word	0xffffffff


	//   ....[14]....
        /*0064*/ 	.word	0xffffffff


	//   ....[15]....
        /*0068*/ 	.word	0xffffffff


	//----- nvinfo : EIATTR_COOP_GROUP_INSTR_OFFSETS
	.align		4
.L_800:
        /*006c*/ 	.byte	0x04, 0x28
        /*006e*/ 	.short	(.L_802 - .L_801)


	//   ....[0]....
.L_801:
        /*0070*/ 	.word	0x00005ea0


	//   ....[1]....
        /*0074*/ 	.word	0x00005f70


	//   ....[2]....
        /*0078*/ 	.word	0x00005f80


	//   ....[3]....
        /*007c*/ 	.word	0x00005fb0


	//   ....[4]....
        /*0080*/ 	.word	0x0000a9f0


	//   ....[5]....
        /*0084*/ 	.word	0x0000aa20


	//   ....[6]....
        /*0088*/ 	.word	0x0000aab0


	//   ....[7]....
        /*008c*/ 	.word	0x0000aac0


	//   ....[8]....
        /*0090*/ 	.word	0x0000f240


	//   ....[9]....
        /*0094*/ 	.word	0x0000f260


	//   ....[10]....
        /*0098*/ 	.word	0x0000f290


	//   ....[11]....
        /*009c*/ 	.word	0x0000f2a0


	//   ....[12]....
        /*00a0*/ 	.word	0x000111e0


	//   ....[13]....
        /*00a4*/ 	.word	0x00011220


	//   ....[14]....
        /*00a8*/ 	.word	0x000112b0


	//   ....[15]....
        /*00ac*/ 	.word	0x000112c0


	//----- nvinfo : EIATTR_VRC_CTA_INIT_COUNT
	.align		4
.L_802:
        /*00b0*/ 	.byte	0x02, 0x4a
	.zero		1
	.zero		1


	//----- nvinfo : EIATTR_EXIT_INSTR_OFFSETS
	.align		4
        /*00b4*/ 	.byte	0x04, 0x1c
        /*00b6*/ 	.short	(.L_804 - .L_803)


	//   ....[0]....
.L_803:
        /*00b8*/ 	.word	0x00000340


	//   ....[1]....
        /*00bc*/ 	.word	0x00000c50


	//   ....[2]....
        /*00c0*/ 	.word	0x00000c80


	//   ....[3]....
        /*00c4*/ 	.word	0x000123f0


	//   ....[4]....
        /*00c8*/ 	.word	0x000124f0


	//   ....[5]....
        /*00cc*/ 	.word	0x00012510


	//----- nvinfo : EIATTR_CRS_STACK_SIZE
	.align		4
.L_804:
        /*00d0*/ 	.byte	0x04, 0x1e
        /*00d2*/ 	.short	(.L_806 - .L_805)
.L_805:
        /*00d4*/ 	.word	0x00000000


	//----- nvinfo : EIATTR_CBANK_PARAM_SIZE
	.align		4
.L_806:
        /*00d8*/ 	.byte	0x03, 0x19
        /*00da*/ 	.short	0x01d0


	//----- nvinfo : EIATTR_PARAM_CBANK
	.align		4
        /*00dc*/ 	.byte	0x04, 0x0a
        /*00de*/ 	.short	(.L_808 - .L_807)
	.align		4
.L_807:
        /*00e0*/ 	.word	index@(.nv.constant0._ZN5flash24flash_fwd_splitkv_kernelI23Flash_fwd_kernel_traitsILi128ELi64ELi128ELi4ELb0ELb0EN7cutlass10bfloat16_tE19Flash_kernel_traitsILi128ELi64ELi128ELi4ES3_EELb1ELb0ELb0ELb0ELb0ELb0ELb0ELb0EEEvNS_16Flash_fwd_paramsE)
        /*00e4*/ 	.short	0x0380
        /*00e6*/ 	.short	0x01d0


	//----- nvinfo : EIATTR_SW_WAR
	.align		4
.L_808:
        /*00e8*/ 	.byte	0x04, 0x36
        /*00ea*/ 	.short	(.L_810 - .L_809)
.L_809:
        /*00ec*/ 	.word	0x00000008
.L_810:


//--------------------- .nv.info._ZN5flash24flash_fwd_splitkv_kernelI23Flash_fwd_kernel_traitsILi128ELi64ELi128ELi4ELb0ELb0EN7cutlass10bfloat16_tE19Flash_kernel_traitsILi128ELi64ELi128ELi4ES3_EELb1ELb0ELb0ELb0ELb0ELb1ELb0ELb0EEEvNS_16Flash_fwd_paramsE --------------------------
	.section	.nv.info._ZN5flash24flash_fwd_splitkv_kernelI23Flash_fwd_kernel_traitsILi128ELi64ELi128ELi4ELb0ELb0EN7cutlass10bfloat16_tE19Flash_kernel_traitsILi128ELi64ELi128ELi4ES3_EELb1ELb0ELb0ELb0ELb0ELb1ELb0ELb0EEEvNS_16Flash_fwd_paramsE,"",@"SHT_CUDA_INFO"
	.sectionflags	@""
	.align	4


	//----- nvinfo : EIATTR_CUDA_API_VERSION
	.align		4
        /*0000*/ 	.byte	0x04, 0x37
        /*0002*/ 	.short	(.L_812 - .L_811)
.L_811:
        /*0004*/ 	.word	0x00000082


	//----- nvinfo : EIATTR_KPARAM_INFO
	.align		4
.L_812:
        /*0008*/ 	.byte	0x04, 0x17
        /*000a*/ 	.short	(.L_814 - .L_813)
.L_813:
        /*000c*/ 	.word	0x00000000
        /*0010*/ 	.short	0x0000
        /*0012*/ 	.short	0x0000
        /*0014*/ 	.byte	0x00, 0xf0, 0x41, 0x07


	//----- nvinfo : EIATTR_SPARSE_MMA_MASK
	.align		4
.L_814:
        /*0018*/ 	.byte	0x03, 0x50
        /*001a*/ 	.short	0x0000


	//----- nvinfo : EIATTR_MAXREG_COUNT
	.align		4
        /*001c*/ 	.byte	0x03, 0x1b
        /*001e*/ 	.short	0x00ff


	//----- nvinfo : EIATTR_NUM_BARRIERS
	.align		4
        /*0020*/ 	.byte	0x02, 0x4c
        /*0022*/ 	.byte	0x01
	.zero		1


	//----- nvinfo : EIATTR_MERCURY_ISA_VERSION
	.align		4
        /*0024*/ 	.byte	0x03, 0x5f
        /*0026*/ 	.short	0x0101


	//----- nvinfo : EIATTR_COOP_GROUP_MASK_REGIDS
	.align		4
        /*0028*/ 	.byte	0x04, 0x29
        /*002a*/ 	.short	(.L_816 - .L_815)


	//   ....[0]....
.L_815:
        /*002c*/ 	.word	0xffffffff


	//   ....[1]....
        /*0030*/ 	.word	0xffffffff


	//   ....[2]....
        /*0034*/ 	.word	0xffffffff


	//   ....[3]....
        /*0038*/ 	.word	0xffffffff


	//   ....[4]....
        /*003c*/ 	.word	0xffffffff


	//   ....[5]....
        /*0040*/ 	.word	0xffffffff


	//   ....[6]....
        /*0044*/ 	.word	0xffffffff


	//   ....[7]....
        /*0048*/ 	.word	0xffffffff


	//   ....[8]....
        /*004c*/ 	.word	0xffffffff


	//   ....[9]....
        /*0050*/ 	.word	0xffffffff


	//   ....[10]....
        /*0054*/ 	.word	0xffffffff


	//   ....[11]....
        /*0058*/ 	.word	0xffffffff


	//   ....[12]....
        /*005c*/ 	.word	0xffffffff


	//   ....[13]....
        /*0060*/ 	.word	0xffffffff


	//   ....[14]....
        /*0064*/ 	.word	0xffffffff


	//   ....[15]....
        /*0068*/ 	.word	0xffffffff


	//----- nvinfo : EIATTR_COOP_GROUP_INSTR_OFFSETS
	.align		4
.L_816:
        /*006c*/ 	.byte	0x04, 0x28
        /*006e*/ 	.short	(.L_818 - .L_817)


	//   ....[0]....
.L_817:
        /*0070*/ 	.word	0x000067f0


	//   ....[1]....
        /*0074*/ 	.word	0x00006810


	//   ....[2]....
        /*0078*/ 	.word	0x00006840


	//   ....[3]....
        /*007c*/ 	.word	0x00006860


	//   ....[4]....
        /*0080*/ 	.word	0x0000ba50


	//   ....[5]....
        /*0084*/ 	.word	0x0000bab0


	//   ....[6]....
        /*0088*/ 	.word	0x0000bb10


	//   ....[7]....
        /*008c*/ 	.word	0x0000bb30


	//   ....[8]....
        /*0090*/ 	.word	0x00010ab0


	//   ....[9]....
        /*0094*/ 	.word	0x00010ae0


	//   ....[10]....
        /*0098*/ 	.word	0x00010b60


	//   ....[11]....
        /*009c*/ 	.word	0x00010b70


	//   ....[12]....
        /*00a0*/ 	.word	0x00012a40


	//   ....[13]....
        /*00a4*/ 	.word	0x00012a80


	//   ....[14]....
        /*00a8*/ 	.word	0x00012b10


	//   ....[15]....
        /*00ac*/ 	.word	0x00012b20


	//----- nvinfo : EIATTR_VRC_CTA_INIT_COUNT
	.align		4
.L_818:
        /*00b0*/ 	.byte	0x02, 0x4a
	.zero		1
	.zero		1


	//----- nvinfo : EIATTR_EXIT_INSTR_OFFSETS
	.align		4
        /*00b4*/ 	.byte	0x04, 0x1c
        /*00b6*/ 	.short	(.L_820 - .L_819)


	//   ....[0]....
.L_819:
        /*00b8*/ 	.word	0x00000340


	//   ....[1]....
        /*00bc*/ 	.word	0x00000c50


	//   ....[2]....
        /*00c0*/ 	.word	0x00000c80


	//   ....[3]....
        /*00c4*/ 	.word	0x00013c50


	//   ....[4]....
        /*00c8*/ 	.word	0x00013d50


	//   ....[5]....
        /*00cc*/ 	.word	0x00013d70


	//----- nvinfo : EIATTR_CRS_STACK_SIZE
	.align		4
.L_820:
        /*00d0*/ 	.byte	0x04, 0x1e
        /*00d2*/ 	.short	(.L_822 - .L_821)
.L_821:
        /*00d4*/ 	.word	0x00000000


	//----- nvinfo : EIATTR_CBANK_PARAM_SIZE
	.align		4
.L_822:
        /*00d8*/ 	.byte	0x03, 0x19
        /*00da*/ 	.short	0x01d0


	//----- nvinfo : EIATTR_PARAM_CBANK
	.align		4
        /*00dc*/ 	.byte	0x04, 0x0a
        /*00de*/ 	.short	(.L_824 - .L_823)
	.align		4
.L_823:
        /*00e0*/ 	.word	index@(.nv.constant0._ZN5flash24flash_fwd_splitkv_kernelI23Flash_fwd_kernel_traitsILi128ELi64ELi128ELi4ELb0ELb0EN7cutlass10bfloat16_tE19Flash_kernel_traitsILi128ELi64ELi128ELi4ES3_EELb1ELb0ELb0ELb0ELb0ELb1ELb0ELb0EEEvNS_16Flash_fwd_paramsE)
        /*00e4*/ 	.short	0x0380
        /*00e6*/ 	.short	0x01d0


	//----- nvinfo : EIATTR_SW_WAR
	.align		4
.L_824:
        /*00e8*/ 	.byte	0x04, 0x36
        /*00ea*/ 	.short	(.L_826 - .L_825)
.L_825:
        /*00ec*/ 	.word	0x00000008
.L_826:


//--------------------- .nv.info._ZN5flash24flash_fwd_splitkv_kernelI23Flash_fwd_kernel_traitsILi128ELi64ELi128ELi4ELb0ELb0EN7cutlass10bfloat16_tE19Flash_kernel_traitsILi128ELi64ELi128ELi4ES3_EELb1ELb0ELb0ELb0ELb0ELb0ELb0ELb1EEEvNS_16Flash_fwd_paramsE --------------------------
	.section	.nv.info._ZN5flash24flash_fwd_splitkv_kernelI23Flash_fwd_kernel_traitsILi128ELi64ELi128ELi4ELb0ELb0EN7cutlass10bfloat16_tE19Flash_kernel_traitsILi128ELi64ELi128ELi4ES3_EELb1ELb0ELb0ELb0ELb0ELb0ELb0ELb1EEEvNS_16Flash_fwd_paramsE,"",@"SHT_CUDA_INFO"
	.sectionflags	@""
	.align	4


	//----- nvinfo : EIATTR_CUDA_API_VERSION
	.align		4
        /*0000*/ 	.byte	0x04, 0x37
        /*0002*/ 	.short	(.L_828 - .L_827)
.L_827:
        /*0004*/ 	.word	0x00000082


	//----- nvinfo : EIATTR_KPARAM_INFO
	.align		4
.L_828:
        /*0008*/ 	.byte	0x04, 0x17
        /*000a*/ 	.short	(.L_830 - .L_829)
.L_829:
        /*000c*/ 	.word	0x00000000
        /*0010*/ 	.short	0x0000
        /*0012*/ 	.short	0x0000
        /*0014*/ 	.byte	0x00, 0xf0, 0x41, 0x07


	//----- nvinfo : EIATTR_SPARSE_MMA_MASK
	.align		4
.L_830:
        /*0018*/ 	.byte	0x03, 0x50
        /*001a*/ 	.short	0x0000


	//----- nvinfo : EIATTR_MAXREG_COUNT
	.align		4
        /*001c*/ 	.byte	0x03, 0x1b
        /*001e*/ 	.short	0x00ff


	//----- nvinfo : EIATTR_NUM_BARRIERS
	.align		4
        /*0020*/ 	.byte	0x02, 0x4c
        /*0022*/ 	.byte	0x01
	.zero		1


	//----- nvinfo : EIATTR_MERCURY_ISA_VERSION
	.align		4
        /*0024*/ 	.byte	0x03, 0x5f
        /*0026*/ 	.short	0x0101


	//----- nvinfo : EIATTR_COOP_GROUP_MASK_REGIDS
	.align		4
        /*0028*/ 	.byte	0x04, 0x29
        /*002a*/ 	.short	(.L_832 - .L_831)


	//   ....[0]....
.L_831:
        /*002c*/ 	.word	0xffffffff


	//   ....[1]....
        /*0030*/ 	.word	0xffffffff


	//   ....[2]....
        /*0034*/ 	.word	0xffffffff


	//   ....[3]....
        /*0038*/ 	.word	0xffffffff


	//   ....[4]....
        /*003c*/ 	.word	0xffffffff


	//   ....[5]....
        /*0040*/ 	.word	0xffffffff


	//   ....[6]....
        /*0044*/ 	.word	0xffffffff


	//   ....[7]....
        /*0048*/ 	.word	0xffffffff


	//   ....[8]....
        /*004c*/ 	.word	0xffffffff


	//   ....[9]....
        /*0050*/ 	.word	0xffffffff


	//   ....[10]....
        /*0054*/ 	.word	0xffffffff


	//   ....[11]....
        /*0058*/ 	.word	0xffffffff


	//   ....[12]....
        /*005c*/ 	.word	0xffffffff


	//   ....[13]....
        /*0060*/ 	.word	0xffffffff


	//   ....[14]....
        /*0064*/ 	.word	0xffffffff


	//   ....[15]....
        /*0068*/ 	.word	0xffffffff


	//----- nvinfo : EIATTR_COOP_GROUP_INSTR_OFFSETS
	.align		4
.L_832:
        /*006c*/ 	.byte	0x04, 0x28
        /*006e*/ 	.short	(.L_834 - .L_833)


	//   ....[0]....
.L_833:
        /*0070*/ 	.word	0x00016640


	//   ....[1]....
        /*0074*/ 	.word	0x000166e0


	//   ....[2]....
        /*0078*/ 	.word	0x00016700


	//   ....[3]....
        /*007c*/ 	.word	0x00016720


	//   ....[4]....
        /*0080*/ 	.word	0x0001b190


	//   ....[5]....
        /*0084*/ 	.word	0x0001b1f0


	//   ....[6]....
        /*0088*/ 	.word	0x0001b240


	//   ....[7]....
        /*008c*/ 	.word	0x0001b260


	//   ....[8]....
        /*0090*/ 	.word	0x0001f9d0


	//   ....[9]....
        /*0094*/ 	.word	0x0001f9f0


	//   ....[10]....
        /*0098*/ 	.word	0x0001fa20


	//   ....[11]....
        /*009c*/ 	.word	0x0001fa30


	//   ....[12]....
        /*00a0*/ 	.word	0x00021970


	//   ....[13]....
        /*00a4*/ 	.word	0x000219b0


	//   ....[14]....
        /*00a8*/ 	.word	0x00021a20


	//   ....[15]....
        /*00ac*/ 	.word	0x00021a40


	//----- nvinfo : EIATTR_VRC_CTA_INIT_COUNT
	.align		4
.L_834:
        /*00b0*/ 	.byte	0x02, 0x4a
	.zero		1
	.zero		1


	//----- nvinfo : EIATTR_EXIT_INSTR_OFFSETS
	.align		4
        /*00b4*/ 	.byte	0x04, 0x1c
        /*00b6*/ 	.short	(.L_836 - .L_835)


	//   ....[0]....
.L_835:
        /*00b8*/ 	.word	0x00000340


	//   ....[1]....
        /*00bc*/ 	.word	0x00000c60


	//   ....[2]....
        /*00c0*/ 	.word	0x00000c90


	//   ....[3]....
        /*00c4*/ 	.word	0x00022bb0


	//   ....[4]....
        /*00c8*/ 	.word	0x00022cb0


	//   ....[5]....
        /*00cc*/ 	.word	0x00022cd0


	//----- nvinfo : EIATTR_CRS_STACK_SIZE
	.align		4
.L_836:
        /*00d0*/ 	.byte	0x04, 0x1e
        /*00d2*/ 	.short	(.L_838 - .L_837)
.L_837:
        /*00d4*/ 	.word	0x00000000


	//----- nvinfo : EIATTR_CBANK_PARAM_SIZE
	.align		4
.L_838:
        /*00d8*/ 	.byte	0x03, 0x19
        /*00da*/ 	.short	0x01d0


	//----- nvinfo : EIATTR_PARAM_CBANK
	.align		4
        /*00dc*/ 	.byte	0x04, 0x0a
        /*00de*/ 	.short	(.L_840 - .L_839)
	.align		4
.L_839:
        /*00e0*/ 	.word	index@(.nv.constant0._ZN5flash24flash_fwd_splitkv_kernelI23Flash_fwd_kernel_traitsILi128ELi64ELi128ELi4ELb0ELb0EN7cutlass10bfloat16_tE19Flash_kernel_traitsILi128ELi64ELi128ELi4ES3_EELb1ELb0ELb0ELb0ELb0ELb0ELb0ELb1EEEvNS_16Flash_fwd_paramsE)
        /*00e4*/ 	.short	0x0380
        /*00e6*/ 	.short	0x01d0


	//----- nvinfo : EIATTR_SW_WAR
	.align		4
.L_840:
        /*00e8*/ 	.byte	0x04, 0x36
        /*00ea*/ 	.short	(.L_842 - .L_841)
.L_841:
        /*00ec*/ 	.word	0x00000008
.L_842:


//--------------------- .nv.info._ZN5flash24flash_fwd_splitkv_kernelI23Flash_fwd_kernel_traitsILi128ELi64ELi128ELi4ELb0ELb0EN7cutlass10bfloat16_tE19Flash_kernel_traitsILi128ELi64ELi128ELi4ES3_EELb1ELb0ELb0ELb0ELb0ELb1ELb0ELb1EEEvNS_16Flash_fwd_paramsE --------------------------
	.section	.nv.info._ZN5flash24flash_fwd_splitkv_kernelI23Flash_fwd_kernel_traitsILi128ELi64ELi128ELi4ELb0ELb0EN7cutlass10bfloat16_tE19Flash_kernel_traitsILi128ELi64ELi128ELi4ES3_EELb1ELb0ELb0ELb0ELb0ELb1ELb0ELb1EEEvNS_16Flash_fwd_paramsE,"",@"SHT_CUDA_INFO"
	.sectionflags	@""
	.align	4


	//----- nvinfo : EIATTR_CUDA_API_VERSION
	.align		4
        /*0000*/ 	.byte	0x04, 0x37
        /*0002*/ 	.short	(.L_844 - .L_843)
.L_843:
        /*0004*/ 	.word	0x00000082


	//----- nvinfo : EIATTR_KPARAM_INFO
	.align		4
.L_844:
        /*0008*/ 	.byte	0x04, 0x17
        /*000a*/ 	.short	(.L_846 - .L_845)
.L_845:
        /*000c*/ 	.word	0x00000000
        /*0010*/ 	.short	0x0000
        /*0012*/ 	.short	0x0000
        /*0014*/ 	.byte	0x00, 0xf0, 0x41, 0x07


	//----- nvinfo : EIATTR_SPARSE_MMA_MASK
	.align		4
.L_846:
        /*0018*/ 	.byte	0x03, 0x50
        /*001a*/ 	.short	0x0000


	//----- nvinfo : EIATTR_MAXREG_COUNT
	.align		4
        /*001c*/ 	.byte	0x03, 0x1b
        /*001e*/ 	.short	0x00ff


	//----- nvinfo : EIATTR_NUM_BARRIERS
	.align		4
        /*0020*/ 	.byte	0x02, 0x4c
        /*0022*/ 	.byte	0x01
	.zero		1


	//----- nvinfo : EIATTR_MERCURY_ISA_VERSION
	.align		4
        /*0024*/ 	.byte	0x03, 0x5f
        /*0026*/ 	.short	0x0101


	//----- nvinfo : EIATTR_COOP_GROUP_MASK_REGIDS
	.align		4
        /*0028*/ 	.byte	0x04, 0x29
        /*002a*/ 	.short	(.L_848 - .L_847)


	//   ....[0]....
.L_847:
        /*002c*/ 	.word	0xffffffff


	//   ....[1]....
        /*0030*/ 	.word	0xffffffff


	//   ....[2]....
        /*0034*/ 	.word	0xffffffff


	//   ....[3]....
        /*0038*/ 	.word	0xffffffff


	//   ....[4]....
        /*003c*/ 	.word	0xffffffff


	//   ....[5]....
        /*0040*/ 	.word	0xffffffff


	//   ....[6]....
        /*0044*/ 	.word	0xffffffff


	//   ....[7]....
        /*0048*/ 	.word	0xffffffff


	//   ....[8]....
        /*004c*/ 	.word	0xffffffff


	//   ....[9]....
        /*0050*/ 	.word	0xffffffff


	//   ....[10]....
        /*0054*/ 	.word	0xffffffff


	//   ....[11]....
        /*0058*/ 	.word	0xffffffff


	//   ....[12]....
        /*005c*/ 	.word	0xffffffff


	//   ....[13]....
        /*0060*/ 	.word	0xffffffff


	//   ....[14]....
        /*0064*/ 	.word	0xffffffff


	//   ....[15]....
        /*0068*/ 	.word	0xffffffff


	//----- nvinfo : EIATTR_COOP_GROUP_INSTR_OFFSETS
	.align		4
.L_848:
        /*006c*/ 	.byte	0x04, 0x28
        /*006e*/ 	.short	(.L_850 - .L_849)


	//   ....[0]....
.L_849:
        /*0070*/ 	.word	0x00016f30


	//   ....[1]....
        /*0074*/ 	.word	0x00016f50


	//   ....[2]....
        /*0078*/ 	.word	0x00016f70


	//   ....[3]....
        /*007c*/ 	.word	0x00016f90


	//   ....[4]....
        /*0080*/ 	.word	0x0001c1d0


	//   ....[5]....
        /*0084*/ 	.word	0x0001c230


	//   ....[6]....
        /*0088*/ 	.word	0x0001c260


	//   ....[7]....
        /*008c*/ 	.word	0x0001c280


	//   ....[8]....
        /*0090*/ 	.word	0x00021200


	//   ....[9]....
        /*0094*/ 	.word	0x00021220


	//   ....[10]....
        /*0098*/ 	.word	0x00021250


	//   ....[11]....
        /*009c*/ 	.word	0x00021260


	//   ....[12]....
        /*00a0*/ 	.word	0x00023190


	//   ....[13]....
        /*00a4*/ 	.word	0x000231d0


	//   ....[14]....
        /*00a8*/ 	.word	0x00023240


	//   ....[15]....
        /*00ac*/ 	.word	0x00023260


	//----- nvinfo : EIATTR_VRC_CTA_INIT_COUNT
	.align		4
.L_850:
        /*00b0*/ 	.byte	0x02, 0x4a
	.zero		1
	.zero		1


	//----- nvinfo : EIATTR_EXIT_INSTR_OFFSETS
	.align		4
        /*00b4*/ 	.byte	0x04, 0x1c
        /*00b6*/ 	.short	(.L_852 - .L_851)


	//   ....[0]....
.L_851:
        /*00b8*/ 	.word	0x00000340


	//   ....[1]....
        /*00bc*/ 	.word	0x00000c60


	//   ....[2]....
        /*00c0*/ 	.word	0x00000c90


	//   ....[3]....
        /*00c4*/ 	.word	0x000243d0


	//   ....[4]....
        /*00c8*/ 	.word	0x000244d0


	//   ....[5]....
        /*00cc*/ 	.word	0x000244f0


	//----- nvinfo : EIATTR_CRS_STACK_SIZE
	.align		4
.L_852:
        /*00d0*/ 	.byte	0x04, 0x1e
        /*00d2*/ 	.short	(.L_854 - .L_853)
.L_853:
        /*00d4*/ 	.word	0x00000000


	//----- nvinfo : EIATTR_CBANK_PARAM_SIZE
	.align		4
.L_854:
        /*00d8*/ 	.byte	0x03, 0x19
        /*00da*/ 	.short	0x01d0


	//----- nvinfo : EIATTR_PARAM_CBANK
	.align		4
        /*00dc*/ 	.byte	0x04, 0x0a
        /*00de*/ 	.short	(.L_856 - .L_855)
	.align		4
.L_855:
        /*00e0*/ 	.word	index@(.nv.constant0._ZN5flash24flash_fwd_splitkv_kernelI23Flash_fwd_kernel_traitsILi128ELi64ELi128ELi4ELb0ELb0EN7cutlass10bfloat16_tE19Flash_kernel_traitsILi128ELi64ELi128ELi4ES3_EELb1ELb0ELb0ELb0ELb0ELb1ELb0ELb1EEEvNS_16Flash_fwd_paramsE)
        /*00e4*/ 	.short	0x0380
        /*00e6*/ 	.short	0x01d0


	//----- nvinfo : EIATTR_SW_WAR
	.align		4
.L_856:
        /*00e8*/ 	.byte	0x04, 0x36
        /*00ea*/ 	.short	(.L_858 - .L_857)
.L_857:
        /*00ec*/ 	.word	0x00000008
.L_858:


//--------------------- .nv.info._ZN5flash24flash_fwd_splitkv_kernelI23Flash_fwd_kernel_traitsILi128ELi64ELi128ELi4ELb0ELb0EN7cutlass10bfloat16_tE19Flash_kernel_traitsILi128ELi64ELi128ELi4ES3_EELb1ELb0ELb0ELb0ELb0ELb0ELb1ELb0EEEvNS_16Flash_fwd_paramsE --------------------------
	.section	.nv.info._ZN5flash24flash_fwd_splitkv_kernelI23Flash_fwd_kernel_traitsILi128ELi64ELi128ELi4ELb0ELb0EN7cutlass10bfloat16_tE19Flash_kernel_traitsILi128ELi64ELi128ELi4ES3_EELb1ELb0ELb0ELb0ELb0ELb0ELb1ELb0EEEvNS_16Flash_fwd_paramsE,"",@"SHT_CUDA_INFO"
	.sectionflags	@""
	.align	4


	//----- nvinfo : EIATTR_CUDA_API_VERSION
	.align		4
        /*0000*/ 	.byte	0x04, 0x37
        /*0002*/ 	.short	(.L_860 - .L_859)
.L_859:
        /*0004*/ 	.word	0x00000082


	//----- nvinfo : EIATTR_KPARAM_INFO
	.align		4
.L_860:
        /*0008*/ 	.byte	0x04, 0x17
        /*000a*/ 	.short	(.L_862 - .L_861)
.L_861:
        /*000c*/ 	.word	0x00000000
        /*0010*/ 	.short	0x0000
        /*0012*/ 	.short	0x0000
        /*0014*/ 	.byte	0x00, 0xf0, 0x41, 0x07


	//----- nvinfo : EIATTR_SPARSE_MMA_MASK
	.align		4
.L_862:
        /*0018*/ 	.byte	0x03, 0x50
        /*001a*/ 	.short	0x0000


	//----- nvinfo : EIATTR_MAXREG_COUNT
	.align		4
        /*001c*/ 	.byte	0x03, 0x1b
        /*001e*/ 	.short	0x00ff


	//----- nvinfo : EIATTR_NUM_BARRIERS
	.align		4
        /*0020*/ 	.byte	0x02, 0x4c
        /*0022*/ 	.byte	0x01
	.zero		1


	//----- nvinfo : EIATTR_MERCURY_ISA_VERSION
	.align		4
        /*0024*/ 	.byte	0x03, 0x5f
        /*0026*/ 	.short	0x0101


	//----- nvinfo : EIATTR_COOP_GROUP_MASK_REGIDS
	.align		4
        /*0028*/ 	.byte	0x04, 0x29
        /*002a*/ 	.short	(.L_864 - .L_863)


	//   ....[0]....
.L_863:
        /*002c*/ 	.word	0xffffffff


	//   ....[1]....
        /*0030*/ 	.word	0xffffffff


	//   ....[2]....
        /*0034*/ 	.word	0xffffffff


	//   ....[3]....
        /*0038*/ 	.word	0xffffffff


	//   ....[4]....
        /*003c*/ 	.word	0xffffffff


	//   ....[5]....
        /*0040*/ 	.word	0xffffffff


	//   ....[6]....
        /*0044*/ 	.word	0xffffffff


	//   ....[7]....
        /*0048*/ 	.word	0xffffffff


	//   ....[8]....
        /*004c*/ 	.word	0xffffffff


	//   ....[9]....
        /*0050*/ 	.word	0xffffffff


	//   ....[10]....
        /*0054*/ 	.word	0xffffffff


	//   ....[11]....
        /*0058*/ 	.word	0xffffffff


	//   ....[12]....
        /*005c*/ 	.word	0xffffffff


	//   ....[13]....
        /*0060*/ 	.word	0xffffffff


	//   ....[14]....
        /*0064*/ 	.word	0xffffffff


	//   ....[15]....
        /*0068*/ 	.word	0xffffffff


	//----- nvinfo : EIATTR_COOP_GROUP_INSTR_OFFSETS
	.align		4
.L_864:
        /*006c*/ 	.byte	0x04, 0x28
        /*006e*/ 	.short	(.L_866 - .L_865)


	//   ....[0]....
.L_865:
        /*0070*/ 	.word	0x000065b0


	//   ....[1]....
        /*0074*/ 	.word	0x00006690


	//   ....[2]....
        /*0078*/ 	.word	0x000066a0


	//   ....[3]....
        /*007c*/ 	.word	0x000066d0


	//   ....[4]....
        /*0080*/ 	.word	0x0000b140


	//   ....[5]....
        /*0084*/ 	.word	0x0000b160


	//   ....[6]....
        /*0088*/ 	.word	0x0000b200


	//   ....[7]....
        /*008c*/ 	.word	0x0000b210


	//   ....[8]....
        /*0090*/ 	.word	0x0000fa00


	//   ....[9]....
        /*0094*/ 	.word	0x0000fa10


	//   ....[10]....
        /*0098*/ 	.word	0x0000fa40


	//   ....[11]....
        /*009c*/ 	.word	0x0000fa50


	//   ....[12]....
        /*00a0*/ 	.word	0x00011990


	//   ....[13]....
        /*00a4*/ 	.word	0x000119d0


	//   ....[14]....
        /*00a8*/ 	.word	0x00011ae0


	//   ....[15]....
        /*00ac*/ 	.word	0x00011b20


	//----- nvinfo : EIATTR_VRC_CTA_INIT_COUNT
	.align		4
.L_866:
        /*00b0*/ 	.byte	0x02, 0x4a
	.zero		1
	.zero		1


	//----- nvinfo : EIATTR_EXIT_INSTR_OFFSETS
	.align		4
        /*00b4*/ 	.byte	0x04, 0x1c
        /*00b6*/ 	.short	(.L_868 - .L_867)


	//   ....[0]....
.L_867:
        /*00b8*/ 	.word	0x00000440


	//   ....[1]....
        /*00bc*/ 	.word	0x00001260


	//   ....[2]....
        /*00c0*/ 	.word	0x00001290


	//   ....[3]....
        /*00c4*/ 	.word	0x00012d10


	//   ....[4]....
        /*00c8*/ 	.word	0x00012d90


	//   ....[5]....
        /*00cc*/ 	.word	0x00012de0


	//----- nvinfo : EIATTR_CRS_STACK_SIZE
	.align		4
.L_868:
        /*00d0*/ 	.byte	0x04, 0x1e
        /*00d2*/ 	.short	(.L_870 - .L_869)
.L_869:
        /*00d4*/ 	.word	0x00000000


	//----- nvinfo : EIATTR_CBANK_PARAM_SIZE
	.align		4
.L_870:
        /*00d8*/ 	.byte	0x03, 0x19
        /*00da*/ 	.short	0x01d0


	//----- nvinfo : EIATTR_PARAM_CBANK
	.align		4
        /*00dc*/ 	.byte	0x04, 0x0a
        /*00de*/ 	.short	(.L_872 - .L_871)
	.align		4
.L_871:
        /*00e0*/ 	.word	index@(.nv.constant0._ZN5flash24flash_fwd_splitkv_kernelI23Flash_fwd_kernel_traitsILi128ELi64ELi128ELi4ELb0ELb0EN7cutlass10bfloat16_tE19Flash_kernel_traitsILi128ELi64ELi128ELi4ES3_EELb1ELb0ELb0ELb0ELb0ELb0ELb1ELb0EEEvNS_16Flash_fwd_paramsE)
        /*00e4*/ 	.short	0x0380
        /*00e6*/ 	.short	0x01d0


	//----- nvinfo : EIATTR_SW_WAR
	.align		4
.L_872:
        /*00e8*/ 	.byte	0x04, 0x36
        /*00ea*/ 	.short	(.L_874 - .L_873)
.L_873:
        /*00ec*/ 	.word	0x00000008
.L_874:


//--------------------- .nv.info._ZN5flash24flash_fwd_splitkv_kernelI23Flash_fwd_kernel_traitsILi128ELi64ELi128ELi4ELb0ELb0EN7cutlass10bfloat16_tE19Flash_kernel_traitsILi128ELi64ELi128ELi4ES3_EELb1ELb0ELb0ELb0ELb0ELb1ELb1ELb0EEEvNS_16Flash_fwd_paramsE --------------------------
	.section	.nv.info._ZN5flash24flash_fwd_splitkv_kernelI23Flash_fwd_kernel_traitsILi128ELi64ELi128ELi4ELb0ELb0EN7cutlass10bfloat16_tE19Flash_kernel_traitsILi128ELi64ELi128ELi4ES3_EELb1ELb0ELb0ELb0ELb0ELb1ELb1ELb0EEEvNS_16Flash_fwd_paramsE,"",@"SHT_CUDA_INFO"
	.sectionflags	@""
	.align	4


	//----- nvinfo : EIATTR_CUDA_API_VERSION
	.align		4
        /*0000*/ 	.byte	0x04, 0x37
        /*0002*/ 	.short	(.L_876 - .L_875)
.L_875:
        /*0004*/ 	.word	0x00000082


	//----- nvinfo : EIATTR_KPARAM_INFO
	.align		4
.L_876:
        /*0008*/ 	.byte	0x04, 0x17
        /*000a*/ 	.short	(.L_878 - .L_877)
.L_877:
        /*000c*/ 	.word	0x00000000
        /*0010*/ 	.short	0x0000
        /*0012*/ 	.short	0x0000
        /*0014*/ 	.byte	0x00, 0xf0, 0x41, 0x07


	//----- nvinfo : EIATTR_SPARSE_MMA_MASK
	.align		4
.L_878:
        /*0018*/ 	.byte	0x03, 0x50
        /*001a*/ 	.short	0x0000


	//----- nvinfo : EIATTR_MAXREG_COUNT
	.align		4
        /*001c*/ 	.byte	0x03, 0x1b
        /*001e*/ 	.short	0x00ff


	//----- nvinfo : EIATTR_NUM_BARRIERS
	.align		4
        /*0020*/ 	.byte	0x02, 0x4c
        /*0022*/ 	.byte	0x01
	.zero		1


	//----- nvinfo : EIATTR_MERCURY_ISA_VERSION
	.align		4
        /*0024*/ 	.byte	0x03, 0x5f
        /*0026*/ 	.short	0x0101


	//----- nvinfo : EIATTR_COOP_GROUP_MASK_REGIDS
	.align		4
        /*0028*/ 	.byte	0x04, 0x29
        /*002a*/ 	.short	(.L_880 - .L_879)


	//   ....[0]....
.L_879:
        /*002c*/ 	.word	0xffffffff


	//   ....[1]....
        /*0030*/ 	.word	0xffffffff


	//   ....[2]....
        /*0034*/ 	.word	0xffffffff


	//   ....[3]....
        /*0038*/ 	.word	0xffffffff


	//   ....[4]....
        /*003c*/ 	.word	0xffffffff


	//   ....[5]....
        /*0040*/ 	.word	0xffffffff


	//   ....[6]....
        /*0044*/ 	.word	0xffffffff


	//   ....[7]....
        /*0048*/ 	.word	0xffffffff


	//   ....[8]....
        /*004c*/ 	.word	0xffffffff


	//   ....[9]....
        /*0050*/ 	.word	0xffffffff


	//   ....[10]....
        /*0054*/ 	.word	0xffffffff


	//   ....[11]....
        /*0058*/ 	.word	0xffffffff


	//   ....[12]....
        /*005c*/ 	.word	0xffffffff


	//   ....[13]....
        /*0060*/ 	.word	0xffffffff


	//   ....[14]....
        /*0064*/ 	.word	0xffffffff


	//   ....[15]....
        /*0068*/ 	.word	0xffffffff


	//----- nvinfo : EIATTR_COOP_GROUP_INSTR_OFFSETS
	.align		4
.L_880:
        /*006c*/ 	.byte	0x04, 0x28
        /*006e*/ 	.short	(.L_882 - .L_881)


	//   ....[0]....
.L_881:
        /*0070*/ 	.word	0x00006d80


	//   ....[1]....
        /*0074*/ 	.word	0x00006e10


	//   ....[2]....
        /*0078*/ 	.word	0x00006e30


	//   ....[3]....
        /*007c*/ 	.word	0x00006e60


	//   ....[4]....
        /*0080*/ 	.word	0x0000c080


	//   ....[5]....
        /*0084*/ 	.word	0x0000c0a0


	//   ....[6]....
        /*0088*/ 	.word	0x0000c130


	//   ....[7]....
        /*008c*/ 	.word	0x0000c140


	//   ....[8]....
        /*0090*/ 	.word	0x00011120


	//   ....[9]....
        /*0094*/ 	.word	0x00011150


	//   ....[10]....
        /*0098*/ 	.word	0x000111c0


	//   ....[11]....
        /*009c*/ 	.word	0x000111d0


	//   ....[12]....
        /*00a0*/ 	.word	0x000130a0


	//   ....[13]....
        /*00a4*/ 	.word	0x000130e0


	//   ....[14]....
        /*00a8*/ 	.word	0x00013210


	//   ....[15]....
        /*00ac*/ 	.word	0x00013250


	//----- nvinfo : EIATTR_VRC_CTA_INIT_COUNT
	.align		4
.L_882:
        /*00b0*/ 	.byte	0x02, 0x4a
	.zero		1
	.zero		1


	//----- nvinfo : EIATTR_EXIT_INSTR_OFFSETS
	.align		4
        /*00b4*/ 	.byte	0x04, 0x1c
        /*00b6*/ 	.short	(.L_884 - .L_883)


	//   ....[0]....
.L_883:
        /*00b8*/ 	.word	0x00000440


	//   ....[1]....
        /*00bc*/ 	.word	0x00001260


	//   ....[2]....
        /*00c0*/ 	.word	0x00001290


	//   ....[3]....
        /*00c4*/ 	.word	0x00014420


	//   ....[4]....
        /*00c8*/ 	.word	0x000144a0


	//   ....[5]....
        /*00cc*/ 	.word	0x000144f0


	//----- nvinfo : EIATTR_CRS_STACK_SIZE
	.align		4
.L_884:
        /*00d0*/ 	.byte	0x04, 0x1e
        /*00d2*/ 	.short	(.L_886 - .L_885)
.L_885:
        /*00d4*/ 	.word	0x00000000


	//----- nvinfo : EIATTR_CBANK_PARAM_SIZE
	.align		4
.L_886:
        /*00d8*/ 	.byte	0x03, 0x19
        /*00da*/ 	.short	0x01d0


	//----- nvinfo : EIATTR_PARAM_CBANK
	.align		4
        /*00dc*/ 	.byte	0x04, 0x0a
        /*00de*/ 	.short	(.L_888 - .L_887)
	.align		4
.L_887:
        /*00e0*/ 	.word	index@(.nv.constant0._ZN5flash24flash_fwd_splitkv_kernelI23Flash_fwd_kernel_traitsILi128ELi64ELi128ELi4ELb0ELb0EN7cutlass10bfloat16_tE19Flash_kernel_traitsILi128ELi64ELi128ELi4ES3_EELb1ELb0ELb0ELb0ELb0ELb1ELb1ELb0EEEvNS_16Flash_fwd_paramsE)
        /*00e4*/ 	.short	0x0380
        /*00e6*/ 	.short	0x01d0


	//----- nvinfo : EIATTR_SW_WAR
	.align		4
.L_888:
        /*00e8*/ 	.byte	0x04, 0x36
        /*00ea*/ 	.short	(.L_890 - .L_889)
.L_889:
        /*00ec*/ 	.word	0x00000008
.L_890:


//--------------------- .nv.info._ZN5flash24flash_fwd_splitkv_kernelI23Flash_fwd_kernel_traitsILi128ELi64ELi128ELi4ELb0ELb0EN7cutlass10bfloat16_tE19Flash_kernel_traitsILi128ELi64ELi128ELi4ES3_EELb1ELb0ELb0ELb0ELb0ELb0ELb1ELb1EEEvNS_16Flash_fwd_paramsE --------------------------
	.section	.nv.info._ZN5flash24flash_fwd_splitkv_kernelI23Flash_fwd_kernel_traitsILi128ELi64ELi128ELi4ELb0ELb0EN7cutlass10bfloat16_tE19Flash_kernel_traitsILi128ELi64ELi128ELi4ES3_EELb1ELb0ELb0ELb0ELb0ELb0ELb1ELb1EEEvNS_16Flash_fwd_paramsE,"",@"SHT_CUDA_INFO"
	.sectionflags	@""
	.align	4


	//----- nvinfo : EIATTR_CUDA_API_VERSION
	.align		4
        /*0000*/ 	.byte	0x04, 0x37
        /*0002*/ 	.short	(.L_892 - .L_891)
.L_891:
        /*0004*/ 	.word	0x00000082


	//----- nvinfo : EIATTR_KPARAM_INFO
	.align		4
.L_892:
        /*0008*/ 	.byte	0x04, 0x17
        /*000a*/ 	.short	(.L_894 - .L_893)
.L_893:
        /*000c*/ 	.word	0x00000000
        /*0010*/ 	.short	0x0000
        /*0012*/ 	.short	0x0000
        /*0014*/ 	.byte	0x00, 0xf0, 0x41, 0x07


	//----- nvinfo : EIATTR_SPARSE_MMA_MASK
	.align		4
.L_894:
        /*0018*/ 	.byte	0x03, 0x50
        /*001a*/ 	.short	0x0000


	//----- nvinfo : EIATTR_MAXREG_COUNT
	.align		4
        /*001c*/ 	.byte	0x03, 0x1b
        /*001e*/ 	.short	0x00ff


	//----- nvinfo : EIATTR_NUM_BARRIERS
	.align		4
        /*0020*/ 	.byte	0x02, 0x4c
        /*0022*/ 	.byte	0x01
	.zero		1


	//----- nvinfo : EIATTR_MERCURY_ISA_VERSION
	.align		4
        /*0024*/ 	.byte	0x03, 0x5f
        /*0026*/ 	.short	0x0101


	//----- nvinfo : EIATTR_COOP_GROUP_MASK_REGIDS
	.align		4
        /*0028*/ 	.byte	0x04, 0x29
        /*002a*/ 	.short	(.L_896 - .L_895)


	//   ....[0]....
.L_895:
        /*002c*/ 	.word	0xffffffff


	//   ....[1]....
        /*0030*/ 	.word	0xffffffff


	//   ....[2]....
        /*0034*/ 	.word	0xffffffff


	//   ....[3]....
        /*0038*/ 	.word	0xffffffff


	//   ....[4]....
        /*003c*/ 	.word	0xffffffff


	//   ....[5]....
        /*0040*/ 	.word	0xffffffff


	//   ....[6]....
        /*0044*/ 	.word	0xffffffff


	//   ....[7]....
        /*0048*/ 	.word	0xffffffff


	//   ....[8]....
        /*004c*/ 	.word	0xffffffff


	//   ....[9]....
        /*0050*/ 	.word	0xffffffff


	//   ....[10]....
        /*0054*/ 	.word	0xffffffff


	//   ....[11]....
        /*0058*/ 	.word	0xffffffff


	//   ....[12]....
        /*005c*/ 	.word	0xffffffff


	//   ....[13]....
        /*0060*/ 	.word	0xffffffff


	//   ....[14]....
        /*0064*/ 	.word	0xffffffff


	//   ....[15]....
        /*0068*/ 	.word	0xffffffff


	//----- nvinfo : EIATTR_COOP_GROUP_INSTR_OFFSETS
	.align		4
.L_896:
        /*006c*/ 	.byte	0x04, 0x28
        /*006e*/ 	.short	(.L_898 - .L_897)


	//   ....[0]....
.L_897:
        /*0070*/ 	.word	0x00016d50


	//   ....[1]....
        /*0074*/ 	.word	0x00016e10


	//   ....[2]....
        /*0078*/ 	.word	0x00016e20


	//   ....[3]....
        /*007c*/ 	.word	0x00016e50


	//   ....[4]....
        /*0080*/ 	.word	0x0001b910


	//   ....[5]....
        /*0084*/ 	.word	0x0001b970


	//   ....[6]....
        /*0088*/ 	.word	0x0001b9b0


	//   ....[7]....
        /*008c*/ 	.word	0x0001b9d0


	//   ....[8]....
        /*0090*/ 	.word	0x000201a0


	//   ....[9]....
        /*0094*/ 	.word	0x000201b0


	//   ....[10]....
        /*0098*/ 	.word	0x000201e0


	//   ....[11]....
        /*009c*/ 	.word	0x000201f0


	//   ....[12]....
        /*00a0*/ 	.word	0x00022130


	//   ....[13]....
        /*00a4*/ 	.word	0x00022170


	//   ....[14]....
        /*00a8*/ 	.word	0x00022290


	//   ....[15]....
        /*00ac*/ 	.word	0x000222c0


	//----- nvinfo : EIATTR_VRC_CTA_INIT_COUNT
	.align		4
.L_898:
        /*00b0*/ 	.byte	0x02, 0x4a
	.zero		1
	.zero		1


	//----- nvinfo : EIATTR_EXIT_INSTR_OFFSETS
	.align		4
        /*00b4*/ 	.byte	0x04, 0x1c
        /*00b6*/ 	.short	(.L_900 - .L_899)


	//   ....[0]....
.L_899:
        /*00b8*/ 	.word	0x00000440


	//   ....[1]....
        /*00bc*/ 	.word	0x00001270


	//   ....[2]....
        /*00c0*/ 	.word	0x000012a0


	//   ....[3]....
        /*00c4*/ 	.word	0x000234e0


	//   ....[4]....
        /*00c8*/ 	.word	0x00023560


	//   ....[5]....
        /*00cc*/ 	.word	0x000235b0


	//----- nvinfo : EIATTR_CRS_STACK_SIZE
	.align		4
.L_900:
        /*00d0*/ 	.byte	0x04, 0x1e
        /*00d2*/ 	.short	(.L_902 - .L_901)
.L_901:
        /*00d4*/ 	.word	0x00000000


	//----- nvinfo : EIATTR_CBANK_PARAM_SIZE
	.align		4
.L_902:
        /*00d8*/ 	.byte	0x03, 0x19
        /*00da*/ 	.short	0x01d0


	//----- nvinfo : EIATTR_PARAM_CBANK
	.align		4
        /*00dc*/ 	.byte	0x04, 0x0a
        /*00de*/ 	.short	(.L_904 - .L_903)
	.align		4
.L_903:
        /*00e0*/ 	.word	index@(.nv.constant0._ZN5flash24flash_fwd_splitkv_kernelI23Flash_fwd_kernel_traitsILi128ELi64ELi128ELi4ELb0ELb0EN7cutlass10bfloat16_tE19Flash_kernel_traitsILi128ELi64ELi128ELi4ES3_EELb1ELb0ELb0ELb0ELb0ELb0ELb1ELb1EEEvNS_16Flash_fwd_paramsE)
        /*00e4*/ 	.short	0x0380
        /*00e6*/ 	.short	0x01d0


	//----- nvinfo : EIATTR_SW_WAR
	.align		4
.L_904:
        /*00e8*/ 	.byte	0x04, 0x36
        /*00ea*/ 	.short	(.L_906 - .L_905)
.L_905:
        /*00ec*/ 	.word	0x00000008
.L_906:


//--------------------- .nv.info._ZN5flash24flash_fwd_splitkv_kernelI23Flash_fwd_kernel_traitsILi128ELi64ELi128ELi4ELb0ELb0EN7cutlass10bfloat16_tE19Flash_kernel_traitsILi128ELi64ELi128ELi4ES3_EELb1ELb0ELb0ELb0ELb0ELb1ELb1ELb1EEEvNS_16Flash_fwd_paramsE --------------------------
	.section	.nv.info._ZN5flash24flash_fwd_splitkv_kernelI23Flash_fwd_kernel_traitsILi128ELi64ELi128ELi4ELb0ELb0EN7cutlass10bfloat16_tE19Flash_kernel_traitsILi128ELi64ELi128ELi4ES3_EELb1ELb0ELb0ELb0ELb0ELb1ELb1ELb1EEEvNS_16Flash_fwd_paramsE,"",@"SHT_CUDA_INFO"
	.sectionflags	@""
	.align	4


	//----- nvinfo : EIATTR_CUDA_API_VERSION
	.align		4
        /*0000*/ 	.byte	0x04, 0x37
        /*0002*/ 	.short	(.L_908 - .L_907)
.L_907:
        /*0004*/ 	.word	0x00000082


	//----- nvinfo : EIATTR_KPARAM_INFO
	.align		4
.L_908:
        /*0008*/ 	.byte	0x04, 0x17
        /*000a*/ 	.short	(.L_910 - .L_909)
.L_909:
        /*000c*/ 	.word	0x00000000
        /*0010*/ 	.short	0x0000
        /*0012*/ 	.short	0x0000
        /*0014*/ 	.byte	0x00, 0xf0, 0x41, 0x07


	//----- nvinfo : EIATTR_SPARSE_MMA_MASK
	.align		4
.L_910:
        /*0018*/ 	.byte	0x03, 0x50
        /*001a*/ 	.short	0x0000


	//----- nvinfo : EIATTR_MAXREG_COUNT
	.align		4
        /*001c*/ 	.byte	0x03, 0x1b
        /*001e*/ 	.short	0x00ff


	//----- nvinfo : EIATTR_NUM_BARRIERS
	.align		4
        /*0020*/ 	.byte	0x02, 0x4c
        /*0022*/ 	.byte	0x01
	.zero		1


	//----- nvinfo : EIATTR_MERCURY_ISA_VERSION
	.align		4
        /*0024*/ 	.byte	0x03, 0x5f
        /*0026*/ 	.short	0x0101


	//----- nvinfo : EIATTR_COOP_GROUP_MASK_REGIDS
	.align		4
        /*0028*/ 	.byte	0x04, 0x29
        /*002a*/ 	.short	(.L_912 - .L_911)


	//   ....[0]....
.L_911:
        /*002c*/ 	.word	0xffffffff


	//   ....[1]....
        /*0030*/ 	.word	0xffffffff


	//   ....[2]....
        /*0034*/ 	.word	0xffffffff


	//   ....[3]....
        /*0038*/ 	.word	0xffffffff


	//   ....[4]....
        /*003c*/ 	.word	0xffffffff


	//   ....[5]....
        /*0040*/ 	.word	0xffffffff


	//   ....[6]....
        /*0044*/ 	.word	0xffffffff


	//   ....[7]....
        /*0048*/ 	.word	0xffffffff


	//   ....[8]....
        /*004c*/ 	.word	0xffffffff


	//   ....[9]....
        /*0050*/ 	.word	0xffffffff


	//   ....[10]....
        /*0054*/ 	.word	0xffffffff


	//   ....[11]....
        /*0058*/ 	.word	0xffffffff


	//   ....[12]....
        /*005c*/ 	.word	0xffffffff


	//   ....[13]....
        /*0060*/ 	.word	0xffffffff


	//   ....[14]....
        /*0064*/ 	.word	0xffffffff


	//   ....[15]....
        /*0068*/ 	.word	0xffffffff


	//----- nvinfo : EIATTR_COOP_GROUP_INSTR_OFFSETS
	.align		4
.L_912:
        /*006c*/ 	.byte	0x04, 0x28
        /*006e*/ 	.short	(.L_914 - .L_913)


	//   ....[0]....
.L_913:
        /*0070*/ 	.word	0x00017630


	//   ....[1]....
        /*0074*/ 	.word	0x00017650


	//   ....[2]....
        /*0078*/ 	.word	0x00017670


	//   ....[3]....
        /*007c*/ 	.word	0x00017690


	//   ....[4]....
        /*0080*/ 	.word	0x0001c920


	//   ....[5]....
        /*0084*/ 	.word	0x0001c950


	//   ....[6]....
        /*0088*/ 	.word	0x0001c9d0


	//   ....[7]....
        /*008c*/ 	.word	0x0001c9e0


	//   ....[8]....
        /*0090*/ 	.word	0x000219d0


	//   ....[9]....
        /*0094*/ 	.word	0x000219e0


	//   ....[10]....
        /*0098*/ 	.word	0x00021a10


	//   ....[11]....
        /*009c*/ 	.word	0x00021a20


	//   ....[12]....
        /*00a0*/ 	.word	0x00023950


	//   ....[13]....
        /*00a4*/ 	.word	0x00023990


	//   ....[14]....
        /*00a8*/ 	.word	0x00023ab0


	//   ....[15]....
        /*00ac*/ 	.word	0x00023ae0


	//----- nvinfo : EIATTR_VRC_CTA_INIT_COUNT
	.align		4
.L_914:
        /*00b0*/ 	.byte	0x02, 0x4a
	.zero		1
	.zero		1


	//----- nvinfo : EIATTR_EXIT_INSTR_OFFSETS
	.align		4
        /*00b4*/ 	.byte	0x04, 0x1c
        /*00b6*/ 	.short	(.L_916 - .L_915)


	//   ....[0]....
.L_915:
        /*00b8*/ 	.word	0x00000440


	//   ....[1]....
        /*00bc*/ 	.word	0x00001270


	//   ....[2]....
        /*00c0*/ 	.word	0x000012a0


	//   ....[3]....
        /*00c4*/ 	.word	0x00024d00


	//   ....[4]....
        /*00c8*/ 	.word	0x00024d80


	//   ....[5]....
        /*00cc*/ 	.word	0x00024dd0


	//----- nvinfo : EIATTR_CRS_STACK_SIZE
	.align		4
.L_916:
        /*00d0*/ 	.byte	0x04, 0x1e
        /*00d2*/ 	.short	(.L_918 - .L_917)
.L_917:
        /*00d4*/ 	.word	0x00000000


	//----- nvinfo : EIATTR_CBANK_PARAM_SIZE
	.align		4
.L_918:
        /*00d8*/ 	.byte	0x03, 0x19
        /*00da*/ 	.short	0x01d0


	//----- nvinfo : EIATTR_PARAM_CBANK
	.align		4
        /*00dc*/ 	.byte	0x04, 0x0a
        /*00de*/ 	.short	(.L_920 - .L_919)
	.align		4
.L_919:
        /*00e0*/ 	.word	index@(.nv.constant0._ZN5flash24flash_fwd_splitkv_kernelI23Flash_fwd_kernel_traitsILi128ELi64ELi128ELi4ELb0ELb0EN7cutlass10bfloat16_tE19Flash_kernel_traitsILi128ELi64ELi128ELi4ES3_EELb1ELb0ELb0ELb0ELb0ELb1ELb1ELb1EEEvNS_16Flash_fwd_paramsE)
        /*00e4*/ 	.short	0x0380
        /*00e6*/ 	.short	0x01d0


	//----- nvinfo : EIATTR_SW_WAR
	.align		4
.L_920:
        /*00e8*/ 	.byte	0x04, 0x36
        /*00ea*/ 	.short	(.L_922 - .L_921)
.L_921:
        /*00ec*/ 	.word	0x00000008
.L_922:


//--------------------- .nv.info._ZN5flash24flash_fwd_splitkv_kernelI23Flash_fwd_kernel_traitsILi128ELi64ELi128ELi4ELb0ELb0EN7cutlass10bfloat16_tE19Flash_kernel_traitsILi128ELi64ELi128ELi4ES3_EELb1ELb0ELb0ELb1ELb1ELb0ELb0ELb0EEEvNS_16Flash_fwd_paramsE --------------------------
	.section	.nv.info._ZN5flash24flash_fwd_splitkv_kernelI23Flash_fwd_kernel_traitsILi128ELi64ELi128ELi4ELb0ELb0EN7cutlass10bfloat16_tE19Flash_kernel_traitsILi128ELi64ELi128ELi4ES3_EELb1ELb0ELb0ELb1ELb1ELb0ELb0ELb0EEEvNS_16Flash_fwd_paramsE,"",@"SHT_CUDA_INFO"
	.sectionflags	@""
	.align	4


	//----- nvinfo : EIATTR_CUDA_API_VERSION
	.align		4
        /*0000*/ 	.byte	0x04, 0x37
        /*0002*/ 	.short	(.L_924 - .L_923)
.L_923:
        /*0004*/ 	.word	0x00000082


	//----- nvinfo : EIATTR_KPARAM_INFO
	.align		4
.L_924:
        /*0008*/ 	.byte	0x04, 0x17
        /*000a*/ 	.short	(.L_926 - .L_925)
.L_925:
        /*000c*/ 	.word	0x00000000
        /*0010*/ 	.short	0x0000
        /*0012*/ 	.short	0x0000
        /*0014*/ 	.byte	0x00, 0xf0, 0x41, 0x07


	//----- nvinfo : EIATTR_SPARSE_MMA_MASK
	.align		4
.L_926:
        /*0018*/ 	.byte	0x03, 0x50
        /*001a*/ 	.short	0x0000


	//----- nvinfo : EIATTR_MAXREG_COUNT
	.align		4
        /*001c*/ 	.byte	0x03, 0x1b
        /*001e*/ 	.short	0x00ff


	//----- nvinfo : EIATTR_NUM_BARRIERS
	.align		4
        /*0020*/ 	.byte	0x02, 0x4c
        /*0022*/ 	.byte	0x01
	.zero		1


	//----- nvinfo : EIATTR_MERCURY_ISA_VERSION
	.align		4
        /*0024*/ 	.byte	0x03, 0x5f
        /*0026*/ 	.short	0x0101


	//----- nvinfo : EIATTR_COOP_GROUP_MASK_REGIDS
	.align		4
        /*0028*/ 	.byte	0x04, 0x29
        /*002a*/ 	.short	(.L_928 - .L_927)


	//   ....[0]....
.L_927:
        /*002c*/ 	.word	0xffffffff


	//   ....[1]....
        /*0030*/ 	.word	0xffffffff


	//   ....[2]....
        /*0034*/ 	.word	0xffffffff


	//   ....[3]....
        /*0038*/ 	.word	0xffffffff


	//   ....[4]....
        /*003c*/ 	.word	0xffffffff


	//   ....[5]....
        /*0040*/ 	.word	0xffffffff


	//   ....[6]....
        /*0044*/ 	.word	0xffffffff


	//   ....[7]....
        /*0048*/ 	.word	0xffffffff


	//   ....[8]....
        /*004c*/ 	.word	0xffffffff


	//   ....[9]....
        /*0050*/ 	.word	0xffffffff


	//   ....[10]....
        /*0054*/ 	.word	0xffffffff


	//   ....[11]....
        /*0058*/ 	.word	0xffffffff


	//----- nvinfo : EIATTR_COOP_GROUP_INSTR_OFFSETS
	.align		4
.L_928:
        /*005c*/ 	.byte	0x04, 0x28
        /*005e*/ 	.short	(.L_930 - .L_929)


	//   ....[0]....
.L_929:
        /*0060*/ 	.word	0x00003cf0


	//   ....[1]....
        /*0064*/ 	.word	0x00003d10


	//   ....[2]....
        /*0068*/ 	.word	0x00003dc0


	//   ....[3]....
        /*006c*/ 	.word	0x00003dd0


	//   ....[4]....
        /*0070*/ 	.word	0x00007840


	//   ....[5]....
        /*0074*/ 	.word	0x00007860


	//   ....[6]....
        /*0078*/ 	.word	0x00007890


	//   ....[7]....
        /*007c*/ 	.word	0x000078a0


	//   ....[8]....
        /*0080*/ 	.word	0x000097e0


	//   ....[9]....
        /*0084*/ 	.word	0x00009820


	//   ....[10]....
        /*0088*/ 	.word	0x000098d0


	//   ....[11]....
        /*008c*/ 	.word	0x00009900


	//----- nvinfo : EIATTR_VRC_CTA_INIT_COUNT
	.align		4
.L_930:
        /*0090*/ 	.byte	0x02, 0x4a
	.zero		1
	.zero		1


	//----- nvinfo : EIATTR_EXIT_INSTR_OFFSETS
	.align		4
        /*0094*/ 	.byte	0x04, 0x1c
        /*0096*/ 	.short	(.L_932 - .L_931)


	//   ....[0]....
.L_931:
        /*0098*/ 	.word	0x00000170


	//   ....[1]....
        /*009c*/ 	.word	0x000006f0


	//   ....[2]....
        /*00a0*/ 	.word	0x00000720


	//   ....[3]....
        /*00a4*/ 	.word	0x0000a760


	//----- nvinfo : EIATTR_CRS_STACK_SIZE
	.align		4
.L_932:
        /*00a8*/ 	.byte	0x04, 0x1e
        /*00aa*/ 	.short	(.L_934 - .L_933)
.L_933:
        /*00ac*/ 	.word	0x00000000


	//----- nvinfo : EIATTR_CBANK_PARAM_SIZE
	.align		4
.L_934:
        /*00b0*/ 	.byte	0x03, 0x19
        /*00b2*/ 	.short	0x01d0


	//----- nvinfo : EIATTR_PARAM_CBANK
	.align		4
        /*00b4*/ 	.byte	0x04, 0x0a
        /*00b6*/ 	.short	(.L_936 - .L_935)
	.align		4
.L_935:
        /*00b8*/ 	.word	index@(.nv.constant0._ZN5flash24flash_fwd_splitkv_kernelI23Flash_fwd_kernel_traitsILi128ELi64ELi128ELi4ELb0ELb0EN7cutlass10bfloat16_tE19Flash_kernel_traitsILi128ELi64ELi128ELi4ES3_EELb1ELb0ELb0ELb1ELb1ELb0ELb0ELb0EEEvNS_16Flash_fwd_paramsE)
        /*00bc*/ 	.short	0x0380
        /*00be*/ 	.short	0x01d0


	//----- nvinfo : EIATTR_SW_WAR
	.align		4
.L_936:
        /*00c0*/ 	.byte	0x04, 0x36
        /*00c2*/ 	.short	(.L_938 - .L_937)
.L_937:
        /*00c4*/ 	.word	0x00000008
.L_938:


//--------------------- .nv.info._ZN5flash24flash_fwd_splitkv_kernelI23Flash_fwd_kernel_traitsILi128ELi64ELi128ELi4ELb0ELb0EN7cutlass10bfloat16_tE19Flash_kernel_traitsILi128ELi64ELi128ELi4ES3_EELb1ELb0ELb0ELb1ELb1ELb1ELb0ELb0EEEvNS_16Flash_fwd_paramsE --------------------------
	.section	.nv.info._ZN5flash24flash_fwd_splitkv_kernelI23Flash_fwd_kernel_traitsILi128ELi64ELi128ELi4ELb0ELb0EN7cutlass10bfloat16_tE19Flash_kernel_traitsILi128ELi64ELi128ELi4ES3_EELb1ELb0ELb0ELb1ELb1ELb1ELb0ELb0EEEvNS_16Flash_fwd_paramsE,"",@"SHT_CUDA_INFO"
	.sectionflags	@""
	.align	4


	//----- nvinfo : EIATTR_CUDA_API_VERSION
	.align		4
        /*0000*/ 	.byte	0x04, 0x37
        /*0002*/ 	.short	(.L_940 - .L_939)
.L_939:
        /*0004*/ 	.word	0x00000082


	//----- nvinfo : EIATTR_KPARAM_INFO
	.align		4
.L_940:
        /*0008*/ 	.byte	0x04, 0x17
        /*000a*/ 	.short	(.L_942 - .L_941)
.L_941:
        /*000c*/ 	.word	0x00000000
        /*0010*/ 	.short	0x0000
        /*0012*/ 	.short	0x0000
        /*0014*/ 	.byte	0x00, 0xf0, 0x41, 0x07


	//----- nvinfo : EIATTR_SPARSE_MMA_MASK
	.align		4
.L_942:
        /*0018*/ 	.byte	0x03, 0x50
        /*001a*/ 	.short	0x0000


	//----- nvinfo : EIATTR_MAXREG_COUNT
	.align		4
        /*001c*/ 	.byte	0x03, 0x1b
        /*001e*/ 	.short	0x00ff


	//----- nvinfo : EIATTR_NUM_BARRIERS
	.align		4
        /*0020*/ 	.byte	0x02, 0x4c
        /*0022*/ 	.byte	0x01
	.zero		1


	//----- nvinfo : EIATTR_MERCURY_ISA_VERSION
	.align		4
        /*0024*/ 	.byte	0x03, 0x5f
        /*0026*/ 	.short	0x0101


	//----- nvinfo : EIATTR_COOP_GROUP_MASK_REGIDS
	.align		4
        /*0028*/ 	.byte	0x04, 0x29
        /*002a*/ 	.short	(.L_944 - .L_943)


	//   ....[0]....
.L_943:
        /*002c*/ 	.word	0xffffffff


	//   ....[1]....
        /*0030*/ 	.word	0xffffffff


	//   ....[2]....
        /*0034*/ 	.word	0xffffffff


	//   ....[3]....
        /*0038*/ 	.word	0xffffffff


	//   ....[4]....
        /*003c*/ 	.word	0xffffffff


	//   ....[5]....
        /*0040*/ 	.word	0xffffffff


	//   ....[6]....
        /*0044*/ 	.word	0xffffffff


	//   ....[7]....
        /*0048*/ 	.word	0xffffffff


	//   ....[8]....
        /*004c*/ 	.word	0xffffffff


	//   ....[9]....
        /*0050*/ 	.word	0xffffffff


	//   ....[10]....
        /*0054*/ 	.word	0xffffffff


	//   ....[11]....
        /*0058*/ 	.word	0xffffffff


	//----- nvinfo : EIATTR_COOP_GROUP_INSTR_OFFSETS
	.align		4
.L_944:
        /*005c*/ 	.byte	0x04, 0x28
        /*005e*/ 	.short	(.L_946 - .L_945)


	//   ....[0]....
.L_945:
        /*0060*/ 	.word	0x00004500


	//   ....[1]....
        /*0064*/ 	.word	0x00004520


	//   ....[2]....
        /*0068*/ 	.word	0x000045d0


	//   ....[3]....
        /*006c*/ 	.word	0x000045e0


	//   ....[4]....
        /*0070*/ 	.word	0x00008860


	//   ....[5]....
        /*0074*/ 	.word	0x00008890


	//   ....[6]....
        /*0078*/ 	.word	0x00008910


	//   ....[7]....
        /*007c*/ 	.word	0x00008920


	//   ....[8]....
        /*0080*/ 	.word	0x0000a7f0


	//   ....[9]....
        /*0084*/ 	.word	0x0000a830


	//   ....[10]....
        /*0088*/ 	.word	0x0000a8e0


	//   ....[11]....
        /*008c*/ 	.word	0x0000a910


	//----- nvinfo : EIATTR_VRC_CTA_INIT_COUNT
	.align		4
.L_946:
        /*0090*/ 	.byte	0x02, 0x4a
	.zero		1
	.zero		1


	//----- nvinfo : EIATTR_EXIT_INSTR_OFFSETS
	.align		4
        /*0094*/ 	.byte	0x04, 0x1c
        /*0096*/ 	.short	(.L_948 - .L_947)


	//   ....[0]....
.L_947:
        /*0098*/ 	.word	0x00000170


	//   ....[1]....
        /*009c*/ 	.word	0x000006f0


	//   ....[2]....
        /*00a0*/ 	.word	0x00000720


	//   ....[3]....
        /*00a4*/ 	.word	0x0000b770


	//----- nvinfo : EIATTR_CRS_STACK_SIZE
	.align		4
.L_948:
        /*00a8*/ 	.byte	0x04, 0x1e
        /*00aa*/ 	.short	(.L_950 - .L_949)
.L_949:
        /*00ac*/ 	.word	0x00000000


	//----- nvinfo : EIATTR_CBANK_PARAM_SIZE
	.align		4
.L_950:
        /*00b0*/ 	.byte	0x03, 0x19
        /*00b2*/ 	.short	0x01d0


	//----- nvinfo : EIATTR_PARAM_CBANK
	.align		4
        /*00b4*/ 	.byte	0x04, 0x0a
        /*00b6*/ 	.short	(.L_952 - .L_951)
	.align		4
.L_951:
        /*00b8*/ 	.word	index@(.nv.constant0._ZN5flash24flash_fwd_splitkv_kernelI23Flash_fwd_kernel_traitsILi128ELi64ELi128ELi4ELb0ELb0EN7cutlass10bfloat16_tE19Flash_kernel_traitsILi128ELi64ELi128ELi4ES3_EELb1ELb0ELb0ELb1ELb1ELb1ELb0ELb0EEEvNS_16Flash_fwd_paramsE)
        /*00bc*/ 	.short	0x0380
        /*00be*/ 	.short	0x01d0


	//----- nvinfo : EIATTR_SW_WAR
	.align		4
.L_952:
        /*00c0*/ 	.byte	0x04, 0x36
        /*00c2*/ 	.short	(.L_954 - .L_953)
.L_953:
        /*00c4*/ 	.word	0x00000008
.L_954:


//--------------------- .nv.info._ZN5flash24flash_fwd_splitkv_kernelI23Flash_fwd_kernel_traitsILi128ELi64ELi128ELi4ELb0ELb0EN7cutlass10bfloat16_tE19Flash_kernel_traitsILi128ELi64ELi128ELi4ES3_EELb1ELb0ELb0ELb1ELb1ELb0ELb1ELb0EEEvNS_16Flash_fwd_paramsE --------------------------
	.section	.nv.info._ZN5flash24flash_fwd_splitkv_kernelI23Flash_fwd_kernel_traitsILi128ELi64ELi128ELi4ELb0ELb0EN7cutlass10bfloat16_tE19Flash_kernel_traitsILi128ELi64ELi128ELi4ES3_EELb1ELb0ELb0ELb1ELb1ELb0ELb1ELb0EEEvNS_16Flash_fwd_paramsE,"",@"SHT_CUDA_INFO"
	.sectionflags	@""
	.align	4


	//----- nvinfo : EIATTR_CUDA_API_VERSION
	.align		4
        /*0000*/ 	.byte	0x04, 0x37
        /*0002*/ 	.short	(.L_956 - .L_955)
.L_955:
        /*0004*/ 	.word	0x00000082


	//----- nvinfo : EIATTR_KPARAM_INFO
	.align		4
.L_956:
        /*0008*/ 	.byte	0x04, 0x17
        /*000a*/ 	.short	(.L_958 - .L_957)
.L_957:
        /*000c*/ 	.word	0x00000000
        /*0010*/ 	.short	0x0000
        /*0012*/ 	.short	0x0000
        /*0014*/ 	.byte	0x00, 0xf0, 0x41, 0x07


	//----- nvinfo : EIATTR_SPARSE_MMA_MASK
	.align		4
.L_958:
        /*0018*/ 	.byte	0x03, 0x50
        /*001a*/ 	.short	0x0000


	//----- nvinfo : EIATTR_MAXREG_COUNT
	.align		4
        /*001c*/ 	.byte	0x03, 0x1b
        /*001e*/ 	.short	0x00ff


	//----- nvinfo : EIATTR_NUM_BARRIERS
	.align		4
        /*0020*/ 	.byte	0x02, 0x4c
        /*0022*/ 	.byte	0x01
	.zero		1


	//----- nvinfo : EIATTR_MERCURY_ISA_VERSION
	.align		4
        /*0024*/ 	.byte	0x03, 0x5f
        /*0026*/ 	.short	0x0101


	//----- nvinfo : EIATTR_COOP_GROUP_MASK_REGIDS
	.align		4
        /*0028*/ 	.byte	0x04, 0x29
        /*002a*/ 	.short	(.L_960 - .L_959)


	//   ....[0]....
.L_959:
        /*002c*/ 	.word	0xffffffff


	//   ....[1]....
        /*0030*/ 	.word	0xffffffff


	//   ....[2]....
        /*0034*/ 	.word	0xffffffff


	//   ....[3]....
        /*0038*/ 	.word	0xffffffff


	//   ....[4]....
        /*003c*/ 	.word	0xffffffff


	//   ....[5]....
        /*0040*/ 	.word	0xffffffff


	//   ....[6]....
        /*0044*/ 	.word	0xffffffff


	//   ....[7]....
        /*0048*/ 	.word	0xffffffff


	//   ....[8]....
        /*004c*/ 	.word	0xffffffff


	//   ....[9]....
        /*0050*/ 	.word	0xffffffff


	//   ....[10]....
        /*0054*/ 	.word	0xffffffff


	//   ....[11]....
        /*0058*/ 	.word	0xffffffff


	//----- nvinfo : EIATTR_COOP_GROUP_INSTR_OFFSETS
	.align		4
.L_960:
        /*005c*/ 	.byte	0x04, 0x28
        /*005e*/ 	.short	(.L_962 - .L_961)


	//   ....[0]....
.L_961:
        /*0060*/ 	.word	0x00004150


	//   ....[1]....
        /*0064*/ 	.word	0x00004180


	//   ....[2]....
        /*0068*/ 	.word	0x00004220


	//   ....[3]....
        /*006c*/ 	.word	0x00004250


	//   ....[4]....
        /*0070*/ 	.word	0x00007ca0


	//   ....[5]....
        /*0074*/ 	.word	0x00007cb0


	//   ....[6]....
        /*0078*/ 	.word	0x00007ce0


	//   ....[7]....
        /*007c*/ 	.word	0x00007cf0


	//   ....[8]....
        /*0080*/ 	.word	0x00009c60


	//   ....[9]....
        /*0084*/ 	.word	0x00009ca0


	//   ....[10]....
        /*0088*/ 	.word	0x00009d80


	//   ....[11]....
        /*008c*/ 	.word	0x00009db0


	//----- nvinfo : EIATTR_VRC_CTA_INIT_COUNT
	.align		4
.L_962:
        /*0090*/ 	.byte	0x02, 0x4a
	.zero		1
	.zero		1


	//----- nvinfo : EIATTR_EXIT_INSTR_OFFSETS
	.align		4
        /*0094*/ 	.byte	0x04, 0x1c
        /*0096*/ 	.short	(.L_964 - .L_963)


	//   ....[0]....
.L_963:
        /*0098*/ 	.word	0x00000290


	//   ....[1]....
        /*009c*/ 	.word	0x00000ac0


	//   ....[2]....
        /*00a0*/ 	.word	0x00000af0


	//   ....[3]....
        /*00a4*/ 	.word	0x0000a9d0


	//----- nvinfo : EIATTR_CRS_STACK_SIZE
	.align		4
.L_964:
        /*00a8*/ 	.byte	0x04, 0x1e
        /*00aa*/ 	.short	(.L_966 - .L_965)
.L_965:
        /*00ac*/ 	.word	0x00000000


	//----- nvinfo : EIATTR_CBANK_PARAM_SIZE
	.align		4
.L_966:
        /*00b0*/ 	.byte	0x03, 0x19
        /*00b2*/ 	.short	0x01d0


	//----- nvinfo : EIATTR_PARAM_CBANK
	.align		4
        /*00b4*/ 	.byte	0x04, 0x0a
        /*00b6*/ 	.short	(.L_968 - .L_967)
	.align		4
.L_967:
        /*00b8*/ 	.word	index@(.nv.constant0._ZN5flash24flash_fwd_splitkv_kernelI23Flash_fwd_kernel_traitsILi128ELi64ELi128ELi4ELb0ELb0EN7cutlass10bfloat16_tE19Flash_kernel_traitsILi128ELi64ELi128ELi4ES3_EELb1ELb0ELb0ELb1ELb1ELb0ELb1ELb0EEEvNS_16Flash_fwd_paramsE)
        /*00bc*/ 	.short	0x0380
        /*00be*/ 	.short	0x01d0


	//----- nvinfo : EIATTR_SW_WAR
	.align		4
.L_968:
        /*00c0*/ 	.byte	0x04, 0x36
        /*00c2*/ 	.short	(.L_970 - .L_969)
.L_969:
        /*00c4*/ 	.word	0x00000008
.L_970:


//--------------------- .nv.info._ZN5flash24flash_fwd_splitkv_kernelI23Flash_fwd_kernel_traitsILi128ELi64ELi128ELi4ELb0ELb0EN7cutlass10bfloat16_tE19Flash_kernel_traitsILi128ELi64ELi128ELi4ES3_EELb1ELb0ELb0ELb1ELb1ELb1ELb1ELb0EEEvNS_16Flash_fwd_paramsE --------------------------
	.section	.nv.info._ZN5flash24flash_fwd_splitkv_kernelI23Flash_fwd_kernel_traitsILi128ELi64ELi128ELi4ELb0ELb0EN7cutlass10bfloat16_tE19Flash_kernel_traitsILi128ELi64ELi128ELi4ES3_EELb1ELb0ELb0ELb1ELb1ELb1ELb1ELb0EEEvNS_16Flash_fwd_paramsE,"",@"SHT_CUDA_INFO"
	.sectionflags	@""
	.align	4


	//----- nvinfo : EIATTR_CUDA_API_VERSION
	.align		4
        /*0000*/ 	.byte	0x04, 0x37
        /*0002*/ 	.short	(.L_972 - .L_971)
.L_971:
        /*0004*/ 	.word	0x00000082


	//----- nvinfo : EIATTR_KPARAM_INFO
	.align		4
.L_972:
        /*0008*/ 	.byte	0x04, 0x17
        /*000a*/ 	.short	(.L_974 - .L_973)
.L_973:
        /*000c*/ 	.word	0x00000000
        /*0010*/ 	.short	0x0000
        /*0012*/ 	.short	0x0000
        /*0014*/ 	.byte	0x00, 0xf0, 0x41, 0x07


	//----- nvinfo : EIATTR_SPARSE_MMA_MASK
	.align		4
.L_974:
        /*0018*/ 	.byte	0x03, 0x50
        /*001a*/ 	.short	0x0000


	//----- nvinfo : EIATTR_MAXREG_COUNT
	.align		4
        /*001c*/ 	.byte	0x03, 0x1b
        /*001e*/ 	.short	0x00ff


	//----- nvinfo : EIATTR_NUM_BARRIERS
	.align		4
        /*0020*/ 	.byte	0x02, 0x4c
        /*0022*/ 	.byte	0x01
	.zero		1


	//----- nvinfo : EIATTR_MERCURY_ISA_VERSION
	.align		4
        /*0024*/ 	.byte	0x03, 0x5f
        /*0026*/ 	.short	0x0101


	//----- nvinfo : EIATTR_COOP_GROUP_MASK_REGIDS
	.align		4
        /*0028*/ 	.byte	0x04, 0x29
        /*002a*/ 	.short	(.L_976 - .L_975)


	//   ....[0]....
.L_975:
        /*002c*/ 	.word	0xffffffff


	//   ....[1]....
        /*0030*/ 	.word	0xffffffff


	//   ....[2]....
        /*0034*/ 	.word	0xffffffff


	//   ....[3]....
        /*0038*/ 	.word	0xffffffff


	//   ....[4]....
        /*003c*/ 	.word	0xffffffff


	//   ....[5]....
        /*0040*/ 	.word	0xffffffff


	//   ....[6]....
        /*0044*/ 	.word	0xffffffff


	//   ....[7]....
        /*0048*/ 	.word	0xffffffff


	//   ....[8]....
        /*004c*/ 	.word	0xffffffff


	//   ....[9]....
        /*0050*/ 	.word	0xffffffff


	//   ....[10]....
        /*0054*/ 	.word	0xffffffff


	//   ....[11]....
        /*0058*/ 	.word	0xffffffff


	//----- nvinfo : EIATTR_COOP_GROUP_INSTR_OFFSETS
	.align		4
.L_976:
        /*005c*/ 	.byte	0x04, 0x28
        /*005e*/ 	.short	(.L_978 - .L_977)


	//   ....[0]....
.L_977:
        /*0060*/ 	.word	0x00004960


	//   ....[1]....
        /*0064*/ 	.word	0x00004990


	//   ....[2]....
        /*0068*/ 	.word	0x00004a20


	//   ....[3]....
        /*006c*/ 	.word	0x00004a50


	//   ....[4]....
        /*0070*/ 	.word	0x00008cc0


	//   ....[5]....
        /*0074*/ 	.word	0x00008cf0


	//   ....[6]....
        /*0078*/ 	.word	0x00008da0


	//   ....[7]....
        /*007c*/ 	.word	0x00008db0


	//   ....[8]....
        /*0080*/ 	.word	0x0000ac70


	//   ....[9]....
        /*0084*/ 	.word	0x0000acb0


	//   ....[10]....
        /*0088*/ 	.word	0x0000add0


	//   ....[11]....
        /*008c*/ 	.word	0x0000ae00


	//----- nvinfo : EIATTR_VRC_CTA_INIT_COUNT
	.align		4
.L_978:
        /*0090*/ 	.byte	0x02, 0x4a
	.zero		1
	.zero		1


	//----- nvinfo : EIATTR_EXIT_INSTR_OFFSETS
	.align		4
        /*0094*/ 	.byte	0x04, 0x1c
        /*0096*/ 	.short	(.L_980 - .L_979)


	//   ....[0]....
.L_979:
        /*0098*/ 	.word	0x00000290


	//   ....[1]....
        /*009c*/ 	.word	0x00000ac0


	//   ....[2]....
        /*00a0*/ 	.word	0x00000af0


	//   ....[3]....
        /*00a4*/ 	.word	0x0000b9e0


	//----- nvinfo : EIATTR_CRS_STACK_SIZE
	.align		4
.L_980:
        /*00a8*/ 	.byte	0x04, 0x1e
        /*00aa*/ 	.short	(.L_982 - .L_981)
.L_981:
        /*00ac*/ 	.word	0x00000000


	//----- nvinfo : EIATTR_CBANK_PARAM_SIZE
	.align		4
.L_982:
        /*00b0*/ 	.byte	0x03, 0x19
        /*00b2*/ 	.short	0x01d0


	//----- nvinfo : EIATTR_PARAM_CBANK
	.align		4
        /*00b4*/ 	.byte	0x04, 0x0a
        /*00b6*/ 	.short	(.L_984 - .L_983)
	.align		4
.L_983:
        /*00b8*/ 	.word	index@(.nv.constant0._ZN5flash24flash_fwd_splitkv_kernelI23Flash_fwd_kernel_traitsILi128ELi64ELi128ELi4ELb0ELb0EN7cutlass10bfloat16_tE19Flash_kernel_traitsILi128ELi64ELi128ELi4ES3_EELb1ELb0ELb0ELb1ELb1ELb1ELb1ELb0EEEvNS_16Flash_fwd_paramsE)
        /*00bc*/ 	.short	0x0380
        /*00be*/ 	.short	0x01d0


	//----- nvinfo : EIATTR_SW_WAR
	.align		4
.L_984:
        /*00c0*/ 	.byte	0x04, 0x36
        /*00c2*/ 	.short	(.L_986 - .L_985)
.L_985:
        /*00c4*/ 	.word	0x00000008
.L_986:


//--------------------- .nv.info._ZN5flash24flash_fwd_splitkv_kernelI23Flash_fwd_kernel_traitsILi128ELi64ELi128ELi4ELb0ELb0EN7cutlass10bfloat16_tE19Flash_kernel_traitsILi128ELi64ELi128ELi4ES3_EELb1ELb0ELb0ELb0ELb1ELb0ELb0ELb0EEEvNS_16Flash_fwd_paramsE --------------------------
	.section	.nv.info._ZN5flash24flash_fwd_splitkv_kernelI23Flash_fwd_kernel_traitsILi128ELi64ELi128ELi4ELb0ELb0EN7cutlass10bfloat16_tE19Flash_kernel_traitsILi128ELi64ELi128ELi4ES3_EELb1ELb0ELb0ELb0ELb1ELb0ELb0ELb0EEEvNS_16Flash_fwd_paramsE,"",@"SHT_CUDA_INFO"
	.sectionflags	@""
	.align	4


	//----- nvinfo : EIATTR_CUDA_API_VERSION
	.align		4
        /*0000*/ 	.byte	0x04, 0x37
        /*0002*/ 	.short	(.L_988 - .L_987)
.L_987:
        /*0004*/ 	.word	0x00000082


	//----- nvinfo : EIATTR_KPARAM_INFO
	.align		4
.L_988:
        /*0008*/ 	.byte	0x04, 0x17
        /*000a*/ 	.short	(.L_990 - .L_989)
.L_989:
        /*000c*/ 	.word	0x00000000
        /*0010*/ 	.short	0x0000
        /*0012*/ 	.short	0x0000
        /*0014*/ 	.byte	0x00, 0xf0, 0x41, 0x07


	//----- nvinfo : EIATTR_SPARSE_MMA_MASK
	.align		4
.L_990:
        /*0018*/ 	.byte	0x03, 0x50
        /*001a*/ 	.short	0x0000


	//----- nvinfo : EIATTR_MAXREG_COUNT
	.align		4
        /*001c*/ 	.byte	0x03, 0x1b
        /*001e*/ 	.short	0x00ff


	//----- nvinfo : EIATTR_NUM_BARRIERS
	.align		4
        /*0020*/ 	.byte	0x02, 0x4c
        /*0022*/ 	.byte	0x01
	.zero		1


	//----- nvinfo : EIATTR_MERCURY_ISA_VERSION
	.align		4
        /*0024*/ 	.byte	0x03, 0x5f
        /*0026*/ 	.short	0x0101


	//----- nvinfo : EIATTR_COOP_GROUP_MASK_REGIDS
	.align		4
        /*0028*/ 	.byte	0x04, 0x29
        /*002a*/ 	.short	(.L_992 - .L_991)


	//   ....[0]....
.L_991:
        /*002c*/ 	.word	0xffffffff


	//   ....[1]....
        /*0030*/ 	.word	0xffffffff


	//   ....[2]....
        /*0034*/ 	.word	0xffffffff


	//   ....[3]....
        /*0038*/ 	.word	0xffffffff


	//   ....[4]....
        /*003c*/ 	.word	0xffffffff


	//   ....[5]....
        /*0040*/ 	.word	0xffffffff


	//   ....[6]....
        /*0044*/ 	.word	0xffffffff


	//   ....[7]....
        /*0048*/ 	.word	0xffffffff


	//   ....[8]....
        /*004c*/ 	.word	0xffffffff


	//   ....[9]....
        /*0050*/ 	.word	0xffffffff


	//   ....[10]....
        /*0054*/ 	.word	0xffffffff


	//   ....[11]....
        /*0058*/ 	.word	0xffffffff


	//   ....[12]....
        /*005c*/ 	.word	0xffffffff


	//   ....[13]....
        /*0060*/ 	.word	0xffffffff


	//   ....[14]....
        /*0064*/ 	.word	0xffffffff


	//   ....[15]....
        /*0068*/ 	.word	0xffffffff


	//----- nvinfo : EIATTR_COOP_GROUP_INSTR_OFFSETS
	.align		4
.L_992:
        /*006c*/ 	.byte	0x04, 0x28
        /*006e*/ 	.short	(.L_994 - .L_993)


	//   ....[0]....
.L_993:
        /*0070*/ 	.word	0x000049b0


	//   ....[1]....
        /*0074*/ 	.word	0x000049e0


	//   ....[2]....
        /*0078*/ 	.word	0x00004a00


	//   ....[3]....
        /*007c*/ 	.word	0x00004a30


	//   ....[4]....
        /*0080*/ 	.word	0x00008b90


	//   ....[5]....
        /*0084*/ 	.word	0x00008bc0


	//   ....[6]....
        /*0088*/ 	.word	0x00008bf0


	//   ....[7]....
        /*008c*/ 	.word	0x00008c00


	//   ....[8]....
        /*0090*/ 	.word	0x0000caf0


	//   ....[9]....
        /*0094*/ 	.word	0x0000cb10


	//   ....[10]....
        /*0098*/ 	.word	0x0000cb40


	//   ....[11]....
        /*009c*/ 	.word	0x0000cb50


	//   ....[12]....
        /*00a0*/ 	.word	0x0000ea90


	//   ....[13]....
        /*00a4*/ 	.word	0x0000eac0


	//   ....[14]....
        /*00a8*/ 	.word	0x0000eb10


	//   ....[15]....
        /*00ac*/ 	.word	0x0000eb20


	//----- nvinfo : EIATTR_VRC_CTA_INIT_COUNT
	.align		4
.L_994:
        /*00b0*/ 	.byte	0x02, 0x4a
	.zero		1
	.zero		1


	//----- nvinfo : EIATTR_EXIT_INSTR_OFFSETS
	.align		4
        /*00b4*/ 	.byte	0x04, 0x1c
        /*00b6*/ 	.short	(.L_996 - .L_995)


	//   ....[0]....
.L_995:
        /*00b8*/ 	.word	0x00000340


	//   ....[1]....
        /*00bc*/ 	.word	0x00000b80


	//   ....[2]....
        /*00c0*/ 	.word	0x00000bb0


	//   ....[3]....
        /*00c4*/ 	.word	0x0000fc60


	//   ....[4]....
        /*00c8*/ 	.word	0x0000fd40


	//----- nvinfo : EIATTR_CRS_STACK_SIZE
	.align		4
.L_996:
        /*00cc*/ 	.byte	0x04, 0x1e
        /*00ce*/ 	.short	(.L_998 - .L_997)
.L_997:
        /*00d0*/ 	.word	0x00000000


	//----- nvinfo : EIATTR_CBANK_PARAM_SIZE
	.align		4
.L_998:
        /*00d4*/ 	.byte	0x03, 0x19
        /*00d6*/ 	.short	0x01d0


	//----- nvinfo : EIATTR_PARAM_CBANK
	.align		4
        /*00d8*/ 	.byte	0x04, 0x0a
        /*00da*/ 	.short	(.L_1000 - .L_999)
	.align		4
.L_999:
        /*00dc*/ 	.word	index@(.nv.constant0._ZN5flash24flash_fwd_splitkv_kernelI23Flash_fwd_kernel_traitsILi128ELi64ELi128ELi4ELb0ELb0EN7cutlass10bfloat16_tE19Flash_kernel_traitsILi128ELi64ELi128ELi4ES3_EELb1ELb0ELb0ELb0ELb1ELb0ELb0ELb0EEEvNS_16Flash_fwd_paramsE)
        /*00e0*/ 	.short	0x0380
        /*00e2*/ 	.short	0x01d0


	//----- nvinfo : EIATTR_SW_WAR
	.align		4
.L_1000:
        /*00e4*/ 	.byte	0x04, 0x36
        /*00e6*/ 	.short	(.L_1002 - .L_1001)
.L_1001:
        /*00e8*/ 	.word	0x00000008
.L_1002:


//--------------------- .nv.info._ZN5flash24flash_fwd_splitkv_kernelI23Flash_fwd_kernel_traitsILi128ELi64ELi128ELi4ELb0ELb0EN7cutlass10bfloat16_tE19Flash_kernel_traitsILi128ELi64ELi128ELi4ES3_EELb1ELb0ELb0ELb0ELb1ELb1ELb0ELb0EEEvNS_16Flash_fwd_paramsE --------------------------
	.section	.nv.info._ZN5flash24flash_fwd_splitkv_kernelI23Flash_fwd_kernel_traitsILi128ELi64ELi128ELi4ELb0ELb0EN7cutlass10bfloat16_tE19Flash_kernel_traitsILi128ELi64ELi128ELi4ES3_EELb1ELb0ELb0ELb0ELb1ELb1ELb0ELb0EEEvNS_16Flash_fwd_paramsE,"",@"SHT_CUDA_INFO"
	.sectionflags	@""
	.align	4


	//----- nvinfo : EIATTR_CUDA_API_VERSION
	.align		4
        /*0000*/ 	.byte	0x04, 0x37
        /*0002*/ 	.short	(.L_1004 - .L_1003)
.L_1003:
        /*0004*/ 	.word	0x00000082


	//----- nvinfo : EIATTR_KPARAM_INFO
	.align		4
.L_1004:
        /*0008*/ 	.byte	0x04, 0x17
        /*000a*/ 	.short	(.L_1006 - .L_1005)
.L_1005:
        /*000c*/ 	.word	0x00000000
        /*0010*/ 	.short	0x0000
        /*0012*/ 	.short	0x0000
        /*0014*/ 	.byte	0x00, 0xf0, 0x41, 0x07


	//----- nvinfo : EIATTR_SPARSE_MMA_MASK
	.align		4
.L_1006:
        /*0018*/ 	.byte	0x03, 0x50
        /*001a*/ 	.short	0x0000


	//----- nvinfo : EIATTR_MAXREG_COUNT
	.align		4
        /*001c*/ 	.byte	0x03, 0x1b
        /*001e*/ 	.short	0x00ff


	//----- nvinfo : EIATTR_NUM_BARRIERS
	.align		4
        /*0020*/ 	.byte	0x02, 0x4c
        /*0022*/ 	.byte	0x01
	.zero		1


	//----- nvinfo : EIATTR_MERCURY_ISA_VERSION
	.align		4
        /*0024*/ 	.byte	0x03, 0x5f
        /*0026*/ 	.short	0x0101


	//----- nvinfo : EIATTR_COOP_GROUP_MASK_REGIDS
	.align		4
        /*0028*/ 	.byte	0x04, 0x29
        /*002a*/ 	.short	(.L_1008 - .L_1007)


	//   ....[0]....
.L_1007:
        /*002c*/ 	.word	0xffffffff


	//   ....[1]....
        /*0030*/ 	.word	0xffffffff


	//   ....[2]....
        /*0034*/ 	.word	0xffffffff


	//   ....[3]....
        /*0038*/ 	.word	0xffffffff


	//   ....[4]....
        /*003c*/ 	.word	0xffffffff


	//   ....[5]....
        /*0040*/ 	.word	0xffffffff


	//   ....[6]....
        /*0044*/ 	.word	0xffffffff


	//   ....[7]....
        /*0048*/ 	.word	0xffffffff


	//   ....[8]....
        /*004c*/ 	.word	0xffffffff


	//   ....[9]....
        /*0050*/ 	.word	0xffffffff


	//   ....[10]....
        /*0054*/ 	.word	0xffffffff


	//   ....[11]....
        /*0058*/ 	.word	0xffffffff


	//   ....[12]....
        /*005c*/ 	.word	0xffffffff


	//   ....[13]....
        /*0060*/ 	.word	0xffffffff


	//   ....[14]....
        /*0064*/ 	.word	0xffffffff


	//   ....[15]....
        /*0068*/ 	.word	0xffffffff


	//----- nvinfo : EIATTR_COOP_GROUP_INSTR_OFFSETS
	.align		4
.L_1008:
        /*006c*/ 	.byte	0x04, 0x28
        /*006e*/ 	.short	(.L_1010 - .L_1009)


	//   ....[0]....
.L_1009:
        /*0070*/ 	.word	0x00005270


	//   ....[1]....
        /*0074*/ 	.word	0x00005290


	//   ....[2]....
        /*0078*/ 	.word	0x000052b0


	//   ....[3]....
        /*007c*/ 	.word	0x000052d0


	//   ....[4]....
        /*0080*/ 	.word	0x00009c30


	//   ....[5]....
        /*0084*/ 	.word	0x00009c60


	//   ....[6]....
        /*0088*/ 	.word	0x00009c90


	//   ....[7]....
        /*008c*/ 	.word	0x00009ca0


	//   ....[8]....
        /*0090*/ 	.word	0x0000e3c0


	//   ....[9]....
        /*0094*/ 	.word	0x0000e3f0


	//   ....[10]....
        /*0098*/ 	.word	0x0000e470


	//   ....[11]....
        /*009c*/ 	.word	0x0000e480


	//   ....[12]....
        /*00a0*/ 	.word	0x00010350


	//   ....[13]....
        /*00a4*/ 	.word	0x00010380


	//   ....[14]....
        /*00a8*/ 	.word	0x000103d0


	//   ....[15]....
        /*00ac*/ 	.word	0x000103e0


	//----- nvinfo : EIATTR_VRC_CTA_INIT_COUNT
	.align		4
.L_1010:
        /*00b0*/ 	.byte	0x02, 0x4a
	.zero		1
	.zero		1


	//----- nvinfo : EIATTR_EXIT_INSTR_OFFSETS
	.align		4
        /*00b4*/ 	.byte	0x04, 0x1c
        /*00b6*/ 	.short	(.L_1012 - .L_1011)


	//   ....[0]....
.L_1011:
        /*00b8*/ 	.word	0x00000340


	//   ....[1]....
        /*00bc*/ 	.word	0x00000b80


	//   ....[2]....
        /*00c0*/ 	.word	0x00000bb0


	//   ....[3]....
        /*00c4*/ 	.word	0x00011520


	//   ....[4]....
        /*00c8*/ 	.word	0x00011600


	//----- nvinfo : EIATTR_CRS_STACK_SIZE
	.align		4
.L_1012:
        /*00cc*/ 	.byte	0x04, 0x1e
        /*00ce*/ 	.short	(.L_1014 - .L_1013)
.L_1013:
        /*00d0*/ 	.word	0x00000000


	//----- nvinfo : EIATTR_CBANK_PARAM_SIZE
	.align		4
.L_1014:
        /*00d4*/ 	.byte	0x03, 0x19
        /*00d6*/ 	.short	0x01d0


	//----- nvinfo : EIATTR_PARAM_CBANK
	.align		4
        /*00d8*/ 	.byte	0x04, 0x0a
        /*00da*/ 	.short	(.L_1016 - .L_1015)
	.align		4
.L_1015:
        /*00dc*/ 	.word	index@(.nv.constant0._ZN5flash24flash_fwd_splitkv_kernelI23Flash_fwd_kernel_traitsILi128ELi64ELi128ELi4ELb0ELb0EN7cutlass10bfloat16_tE19Flash_kernel_traitsILi128ELi64ELi128ELi4ES3_EELb1ELb0ELb0ELb0ELb1ELb1ELb0ELb0EEEvNS_16Flash_fwd_paramsE)
        /*00e0*/ 	.short	0x0380
        /*00e2*/ 	.short	0x01d0


	//----- nvinfo : EIATTR_SW_WAR
	.align		4
.L_1016:
        /*00e4*/ 	.byte	0x04, 0x36
        /*00e6*/ 	.short	(.L_1018 - .L_1017)
.L_1017:
        /*00e8*/ 	.word	0x00000008
.L_1018:


//--------------------- .nv.info._ZN5flash24flash_fwd_splitkv_kernelI23Flash_fwd_kernel_traitsILi128ELi64ELi128ELi4ELb0ELb0EN7cutlass10bfloat16_tE19Flash_kernel_traitsILi128ELi64ELi128ELi4ES3_EELb1ELb0ELb1ELb0ELb0ELb0ELb0ELb0EEEvNS_16Flash_fwd_paramsE --------------------------
	.section	.nv.info._ZN5flash24flash_fwd_splitkv_kernelI23Flash_fwd_kernel_traitsILi128ELi64ELi128ELi4ELb0ELb0EN7cutlass10bfloat16_tE19Flash_kernel_traitsILi128ELi64ELi128ELi4ES3_EELb1ELb0ELb1ELb0ELb0ELb0ELb0ELb0EEEvNS_16Flash_fwd_paramsE,"",@"SHT_CUDA_INFO"
	.sectionflags	@""
	.align	4


	//----- nvinfo : EIATTR_CUDA_API_VERSION
	.align		4
        /*0000*/ 	.byte	0x04, 0x37
        /*0002*/ 	.short	(.L_1020 - .L_1019)
.L_1019:
        /*0004*/ 	.word	0x00000082


	//----- nvinfo : EIATTR_KPARAM_INFO
	.align		4
.L_1020:
        /*0008*/ 	.byte	0x04, 0x17
        /*000a*/ 	.short	(.L_1022 - .L_1021)
.L_1021:
        /*000c*/ 	.word	0x00000000
        /*0010*/ 	.short	0x0000
        /*0012*/ 	.short	0x0000
        /*0014*/ 	.byte	0x00, 0xf0, 0x41, 0x07


	//----- nvinfo : EIATTR_SPARSE_MMA_MASK
	.align		4
.L_1022:
        /*0018*/ 	.byte	0x03, 0x50
        /*001a*/ 	.short	0x0000


	//----- nvinfo : EIATTR_MAXREG_COUNT
	.align		4
        /*001c*/ 	.byte	0x03, 0x1b
        /*001e*/ 	.short	0x00ff


	//----- nvinfo : EIATTR_NUM_BARRIERS
	.align		4
        /*0020*/ 	.byte	0x02, 0x4c
        /*0022*/ 	.byte	0x01
	.zero		1


	//----- nvinfo : EIATTR_MERCURY_ISA_VERSION
	.align		4
        /*0024*/ 	.byte	0x03, 0x5f
        /*0026*/ 	.short	0x0101


	//----- nvinfo : EIATTR_COOP_GROUP_MASK_REGIDS
	.align		4
        /*0028*/ 	.byte	0x04, 0x29
        /*002a*/ 	.short	(.L_1024 - .L_1023)


	//   ....[0]....
.L_1023:
        /*002c*/ 	.word	0xffffffff


	//   ....[1]....
        /*0030*/ 	.word	0xffffffff


	//   ....[2]....
        /*0034*/ 	.word	0xffffffff


	//   ....[3]....
        /*0038*/ 	.word	0xffffffff


	//   ....[4]....
        /*003c*/ 	.word	0xffffffff


	//   ....[5]....
        /*0040*/ 	.word	0xffffffff


	//   ....[6]....
        /*0044*/ 	.word	0xffffffff


	//   ....[7]....
        /*0048*/ 	.word	0xffffffff


	//   ....[8]....
        /*004c*/ 	.word	0xffffffff


	//   ....[9]....
        /*0050*/ 	.word	0xffffffff


	//   ....[10]....
        /*0054*/ 	.word	0xffffffff


	//   ....[11]....
        /*0058*/ 	.word	0xffffffff


	//   ....[12]....
        /*005c*/ 	.word	0xffffffff


	//   ....[13]....
        /*0060*/ 	.word	0xffffffff


	//   ....[14]....
        /*0064*/ 	.word	0xffffffff


	//   ....[15]....
        /*0068*/ 	.word	0xffffffff


	//----- nvinfo : EIATTR_COOP_GROUP_INSTR_OFFSETS
	.align		4
.L_1024:
        /*006c*/ 	.byte	0x04, 0x28
        /*006e*/ 	.short	(.L_1026 - .L_1025)


	//   ....[0]....
.L_1025:
        /*0070*/ 	.word	0x000065c0


	//   ....[1]....
        /*0074*/ 	.word	0x000065f0


	//   ....[2]....
        /*0078*/ 	.word	0x000066a0


	//   ....[3]....
        /*007c*/ 	.word	0x000066b0


	//   ....[4]....
        /*0080*/ 	.word	0x0000b6f0


	//   ....[5]....
        /*0084*/ 	.word	0x0000b740


	//   ....[6]....
        /*0088*/ 	.word	0x0000b780


	//   ....[7]....
        /*008c*/ 	.word	0x0000b7a0


	//   ....[8]....
        /*0090*/ 	.word	0x00010750


	//   ....[9]....
        /*0094*/ 	.word	0x00010780


	//   ....[10]....
        /*0098*/ 	.word	0x000107b0


	//   ....[11]....
        /*009c*/ 	.word	0x000107c0


	//   ....[12]....
        /*00a0*/ 	.word	0x00012700


	//   ....[13]....
        /*00a4*/ 	.word	0x00012740


	//   ....[14]....
        /*00a8*/ 	.word	0x000127e0


	//   ....[15]....
        /*00ac*/ 	.word	0x000127f0


	//----- nvinfo : EIATTR_VRC_CTA_INIT_COUNT
	.align		4
.L_1026:
        /*00b0*/ 	.byte	0x02, 0x4a
	.zero		1
	.zero		1


	//----- nvinfo : EIATTR_EXIT_INSTR_OFFSETS
	.align		4
        /*00b4*/ 	.byte	0x04, 0x1c
        /*00b6*/ 	.short	(.L_1028 - .L_1027)


	//   ....[0]....
.L_1027:
        /*00b8*/ 	.word	0x00000340


	//   ....[1]....
        /*00bc*/ 	.word	0x00000c50


	//   ....[2]....
        /*00c0*/ 	.word	0x00000c80


	//   ....[3]....
        /*00c4*/ 	.word	0x00013910


	//   ....[4]....
        /*00c8*/ 	.word	0x00013a20


	//   ....[5]....
        /*00cc*/ 	.word	0x00013a40


	//----- nvinfo : EIATTR_CRS_STACK_SIZE
	.align		4
.L_1028:
        /*00d0*/ 	.byte	0x04, 0x1e
        /*00d2*/ 	.short	(.L_1030 - .L_1029)
.L_1029:
        /*00d4*/ 	.word	0x00000000


	//----- nvinfo : EIATTR_CBANK_PARAM_SIZE
	.align		4
.L_1030:
        /*00d8*/ 	.byte	0x03, 0x19
        /*00da*/ 	.short	0x01d0


	//----- nvinfo : EIATTR_PARAM_CBANK
	.align		4
        /*00dc*/ 	.byte	0x04, 0x0a
        /*00de*/ 	.short	(.L_1032 - .L_1031)
	.align		4
.L_1031:
        /*00e0*/ 	.word	index@(.nv.constant0._ZN5flash24flash_fwd_splitkv_kernelI23Flash_fwd_kernel_traitsILi128ELi64ELi128ELi4ELb0ELb0EN7cutlass10bfloat16_tE19Flash_kernel_traitsILi128ELi64ELi128ELi4ES3_EELb1ELb0ELb1ELb0ELb0ELb0ELb0ELb0EEEvNS_16Flash_fwd_paramsE)
        /*00e4*/ 	.short	0x0380
        /*00e6*/ 	.short	0x01d0


	//----- nvinfo : EIATTR_SW_WAR
	.align		4
.L_1032:
        /*00e8*/ 	.byte	0x04, 0x36
        /*00ea*/ 	.short	(.L_1034 - .L_1033)
.L_1033:
        /*00ec*/ 	.word	0x00000008
.L_1034:


//--------------------- .nv.info._ZN5flash24flash_fwd_splitkv_kernelI23Flash_fwd_kernel_traitsILi128ELi64ELi128ELi4ELb0ELb0EN7cutlass10bfloat16_tE19Flash_kernel_traitsILi128ELi64ELi128ELi4ES3_EELb1ELb0ELb1ELb0ELb0ELb1ELb0ELb0EEEvNS_16Flash_fwd_paramsE --------------------------
	.section	.nv.info._ZN5flash24flash_fwd_splitkv_kernelI23Flash_fwd_kernel_traitsILi128ELi64ELi128ELi4ELb0ELb0EN7cutlass10bfloat16_tE19Flash_kernel_traitsILi128ELi64ELi128ELi4ES3_EELb1ELb0ELb1ELb0ELb0ELb1ELb0ELb0EEEvNS_16Flash_fwd_paramsE,"",@"SHT_CUDA_INFO"
	.sectionflags	@""
	.align	4


	//----- nvinfo : EIATTR_CUDA_API_VERSION
	.align		4
        /*0000*/ 	.byte	0x04, 0x37
        /*0002*/ 	.short	(.L_1036 - .L_1035)
.L_1035:
        /*0004*/ 	.word	0x00000082


	//----- nvinfo : EIATTR_KPARAM_INFO
	.align		4
.L_1036:
        /*0008*/ 	.byte	0x04, 0x17
        /*000a*/ 	.short	(.L_1038 - .L_1037)
.L_1037:
        /*000c*/ 	.word	0x00000000
        /*0010*/ 	.short	0x0000
        /*0012*/ 	.short	0x0000
        /*0014*/ 	.byte	0x00, 0xf0, 0x41, 0x07


	//----- nvinfo : EIATTR_SPARSE_MMA_MASK
	.align		4
.L_1038:
        /*0018*/ 	.byte	0x03, 0x50
        /*001a*/ 	.short	0x0000


	//----- nvinfo : EIATTR_MAXREG_COUNT
	.align		4
        /*001c*/ 	.byte	0x03, 0x1b
        /*001e*/ 	.short	0x00ff


	//----- nvinfo : EIATTR_NUM_BARRIERS
	.align		4
        /*0020*/ 	.byte	0x02, 0x4c
        /*0022*/ 	.byte	0x01
	.zero		1


	//----- nvinfo : EIATTR_MERCURY_ISA_VERSION
	.align		4
        /*0024*/ 	.byte	0x03, 0x5f
        /*0026*/ 	.short	0x0101


	//----- nvinfo : EIATTR_COOP_GROUP_MASK_REGIDS
	.align		4
        /*0028*/ 	.byte	0x04, 0x29
        /*002a*/ 	.short	(.L_1040 - .L_1039)


	//   ....[0]....
.L_1039:
        /*002c*/ 	.word	0xffffffff


	//   ....[1]....
        /*0030*/ 	.word	0xffffffff


	//   ....[2]....
        /*0034*/ 	.word	0xffffffff


	//   ....[3]....
        /*0038*/ 	.word	0xffffffff


	//   ....[4]....
        /*003c*/ 	.word	0xffffffff


	//   ....[5]....
        /*0040*/ 	.word	0xffffffff


	//   ....[6]....
        /*0044*/ 	.word	0xffffffff


	//   ....[7]....
        /*0048*/ 	.word	0xffffffff


	//   ....[8]....
        /*004c*/ 	.word	0xffffffff


	//   ....[9]....
        /*0050*/ 	.word	0xffffffff


	//   ....[10]....
        /*0054*/ 	.word	0xffffffff


	//   ....[11]....
        /*0058*/ 	.word	0xffffffff


	//   ....[12]....
        /*005c*/ 	.word	0xffffffff


	//   ....[13]....
        /*0060*/ 	.word	0xffffffff


	//   ....[14]....
        /*0064*/ 	.word	0xffffffff


	//   ....[15]....
        /*0068*/ 	.word	0xffffffff


	//----- nvinfo : EIATTR_COOP_GROUP_INSTR_OFFSETS
	.align		4
.L_1040:
        /*006c*/ 	.byte	0x04, 0x28
        /*006e*/ 	.short	(.L_1042 - .L_1041)


	//   ....[0]....
.L_1041:
        /*0070*/ 	.word	0x00006de0


	//   ....[1]....
        /*0074*/ 	.word	0x00006e10


	//   ....[2]....
        /*0078*/ 	.word	0x00006ec0


	//   ....[3]....
        /*007c*/ 	.word	0x00006ed0


	//   ....[4]....
        /*0080*/ 	.word	0x0000c770


	//   ....[5]....
        /*0084*/ 	.word	0x0000c790


	//   ....[6]....
        /*0088*/ 	.word	0x0000c820


	//   ....[7]....
        /*008c*/ 	.word	0x0000c830


	//   ....[8]....
        /*0090*/ 	.word	0x00012030


	//   ....[9]....
        /*0094*/ 	.word	0x00012060


	//   ....[10]....
        /*0098*/ 	.word	0x000120f0


	//   ....[11]....
        /*009c*/ 	.word	0x00012100


	//   ....[12]....
        /*00a0*/ 	.word	0x00013fd0


	//   ....[13]....
        /*00a4*/ 	.word	0x00014010


	//   ....[14]....
        /*00a8*/ 	.word	0x000140a0


	//   ....[15]....
        /*00ac*/ 	.word	0x000140b0


	//----- nvinfo : EIATTR_VRC_CTA_INIT_COUNT
	.align		4
.L_1042:
        /*00b0*/ 	.byte	0x02, 0x4a
	.zero		1
	.zero		1


	//----- nvinfo : EIATTR_EXIT_INSTR_OFFSETS
	.align		4
        /*00b4*/ 	.byte	0x04, 0x1c
        /*00b6*/ 	.short	(.L_1044 - .L_1043)


	//   ....[0]....
.L_1043:
        /*00b8*/ 	.word	0x00000340


	//   ....[1]....
        /*00bc*/ 	.word	0x00000c50


	//   ....[2]....
        /*00c0*/ 	.word	0x00000c80


	//   ....[3]....
        /*00c4*/ 	.word	0x000151e0


	//   ....[4]....
        /*00c8*/ 	.word	0x000152f0


	//   ....[5]....
        /*00cc*/ 	.word	0x00015310


	//----- nvinfo : EIATTR_CRS_STACK_SIZE
	.align		4
.L_1044:
        /*00d0*/ 	.byte	0x04, 0x1e
        /*00d2*/ 	.short	(.L_1046 - .L_1045)
.L_1045:
        /*00d4*/ 	.word	0x00000000


	//----- nvinfo : EIATTR_CBANK_PARAM_SIZE
	.align		4
.L_1046:
        /*00d8*/ 	.byte	0x03, 0x19
        /*00da*/ 	.short	0x01d0


	//----- nvinfo : EIATTR_PARAM_CBANK
	.align		4
        /*00dc*/ 	.byte	0x04, 0x0a
        /*00de*/ 	.short	(.L_1048 - .L_1047)
	.align		4
.L_1047:
        /*00e0*/ 	.word	index@(.nv.constant0._ZN5flash24flash_fwd_splitkv_kernelI23Flash_fwd_kernel_traitsILi128ELi64ELi128ELi4ELb0ELb0EN7cutlass10bfloat16_tE19Flash_kernel_traitsILi128ELi64ELi128ELi4ES3_EELb1ELb0ELb1ELb0ELb0ELb1ELb0ELb0EEEvNS_16Flash_fwd_paramsE)
        /*00e4*/ 	.short	0x0380
        /*00e6*/ 	.short	0x01d0


	//----- nvinfo : EIATTR_SW_WAR
	.align		4
.L_1048:
        /*00e8*/ 	.byte	0x04, 0x36
        /*00ea*/ 	.short	(.L_1050 - .L_1049)
.L_1049:
        /*00ec*/ 	.word	0x00000008
.L_1050:


//--------------------- .nv.info._ZN5flash24flash_fwd_splitkv_kernelI23Flash_fwd_kernel_traitsILi128ELi64ELi128ELi4ELb0ELb0EN7cutlass10bfloat16_tE19Flash_kernel_traitsILi128ELi64ELi128ELi4ES3_EELb1ELb0ELb0ELb0ELb1ELb0ELb0ELb1EEEvNS_16Flash_fwd_paramsE --------------------------
	.section	.nv.info._ZN5flash24flash_fwd_splitkv_kernelI23Flash_fwd_kernel_traitsILi128ELi64ELi128ELi4ELb0ELb0EN7cutlass10bfloat16_tE19Flash_kernel_traitsILi128ELi64ELi128ELi4ES3_EELb1ELb0ELb0ELb0ELb1ELb0ELb0ELb1EEEvNS_16Flash_fwd_paramsE,"",@"SHT_CUDA_INFO"
	.sectionflags	@""
	.align	4


	//----- nvinfo : EIATTR_CUDA_API_VERSION
	.align		4
        /*0000*/ 	.byte	0x04, 0x37
        /*0002*/ 	.short	(.L_1052 - .L_1051)
.L_1051:
        /*0004*/ 	.word	0x00000082


	//----- nvinfo : EIATTR_KPARAM_INFO
	.align		4
.L_1052:
        /*0008*/ 	.byte	0x04, 0x17
        /*000a*/ 	.short	(.L_1054 - .L_1053)
.L_1053:
        /*000c*/ 	.word	0x00000000
        /*0010*/ 	.short	0x0000
        /*0012*/ 	.short	0x0000
        /*0014*/ 	.byte	0x00, 0xf0, 0x41, 0x07


	//----- nvinfo : EIATTR_SPARSE_MMA_MASK
	.align		4
.L_1054:
        /*0018*/ 	.byte	0x03, 0x50
        /*001a*/ 	.short	0x0000


	//----- nvinfo : EIATTR_MAXREG_COUNT
	.align		4
        /*001c*/ 	.byte	0x03, 0x1b
        /*001e*/ 	.short	0x00ff


	//----- nvinfo : EIATTR_NUM_BARRIERS
	.align		4
        /*0020*/ 	.byte	0x02, 0x4c
        /*0022*/ 	.byte	0x01
	.zero		1


	//----- nvinfo : EIATTR_MERCURY_ISA_VERSION
	.align		4
        /*0024*/ 	.byte	0x03, 0x5f
        /*0026*/ 	.short	0x0101


	//----- nvinfo : EIATTR_COOP_GROUP_MASK_REGIDS
	.align		4
        /*0028*/ 	.byte	0x04, 0x29
        /*002a*/ 	.short	(.L_1056 - .L_1055)


	//   ....[0]....
.L_1055:
        /*002c*/ 	.word	0xffffffff


	//   ....[1]....
        /*0030*/ 	.word	0xffffffff


	//   ....[2]....
        /*0034*/ 	.word	0xffffffff


	//   ....[3]....
        /*0038*/ 	.word	0xffffffff


	//   ....[4]....
        /*003c*/ 	.word	0xffffffff


	//   ....[5]....
        /*0040*/ 	.word	0xffffffff


	//   ....[6]....
        /*0044*/ 	.word	0xffffffff


	//   ....[7]....
        /*0048*/ 	.word	0xffffffff


	//   ....[8]....
        /*004c*/ 	.word	0xffffffff


	//   ....[9]....
        /*0050*/ 	.word	0xffffffff


	//   ....[10]....
        /*0054*/ 	.word	0xffffffff


	//   ....[11]....
        /*0058*/ 	.word	0xffffffff


	//   ....[12]....
        /*005c*/ 	.word	0xffffffff


	//   ....[13]....
        /*0060*/ 	.word	0xffffffff


	//   ....[14]....
        /*0064*/ 	.word	0xffffffff


	//   ....[15]....
        /*0068*/ 	.word	0xffffffff


	//----- nvinfo : EIATTR_COOP_GROUP_INSTR_OFFSETS
	.align		4
.L_1056:
        /*006c*/ 	.byte	0x04, 0x28
        /*006e*/ 	.short	(.L_1058 - .L_1057)


	//   ....[0]....
.L_1057:
        /*0070*/ 	.word	0x000140c0


	//   ....[1]....
        /*0074*/ 	.word	0x000140f0


	//   ....[2]....
        /*0078*/ 	.word	0x00014110


	//   ....[3]....
        /*007c*/ 	.word	0x00014140


	//   ....[4]....
        /*0080*/ 	.word	0x00018330


	//   ....[5]....
        /*0084*/ 	.word	0x00018360


	//   ....[6]....
        /*0088*/ 	.word	0x000183b0


	//   ....[7]....
        /*008c*/ 	.word	0x000183c0


	//   ....[8]....
        /*0090*/ 	.word	0x0001c2d0


	//   ....[9]....
        /*0094*/ 	.word	0x0001c2f0


	//   ....[10]....
        /*0098*/ 	.word	0x0001c320


	//   ....[11]....
        /*009c*/ 	.word	0x0001c330


	//   ....[12]....
        /*00a0*/ 	.word	0x0001e270


	//   ....[13]....
        /*00a4*/ 	.word	0x0001e2a0


	//   ....[14]....
        /*00a8*/ 	.word	0x0001e2f0


	//   ....[15]....
        /*00ac*/ 	.word	0x0001e300


	//----- nvinfo : EIATTR_VRC_CTA_INIT_COUNT
	.align		4
.L_1058:
        /*00b0*/ 	.byte	0x02, 0x4a
	.zero		1
	.zero		1


	//----- nvinfo : EIATTR_EXIT_INSTR_OFFSETS
	.align		4
        /*00b4*/ 	.byte	0x04, 0x1c
        /*00b6*/ 	.short	(.L_1060 - .L_1059)


	//   ....[0]....
.L_1059:
        /*00b8*/ 	.word	0x00000340


	//   ....[1]....
        /*00bc*/ 	.word	0x00000b80


	//   ....[2]....
        /*00c0*/ 	.word	0x00000bb0


	//   ....[3]....
        /*00c4*/ 	.word	0x0001f460


	//   ....[4]....
        /*00c8*/ 	.word	0x0001f540


	//----- nvinfo : EIATTR_CRS_STACK_SIZE
	.align		4
.L_1060:
        /*00cc*/ 	.byte	0x04, 0x1e
        /*00ce*/ 	.short	(.L_1062 - .L_1061)
.L_1061:
        /*00d0*/ 	.word	0x00000000


	//----- nvinfo : EIATTR_CBANK_PARAM_SIZE
	.align		4
.L_1062:
        /*00d4*/ 	.byte	0x03, 0x19
        /*00d6*/ 	.short	0x01d0


	//----- nvinfo : EIATTR_PARAM_CBANK
	.align		4
        /*00d8*/ 	.byte	0x04, 0x0a
        /*00da*/ 	.short	(.L_1064 - .L_1063)
	.align		4
.L_1063:
        /*00dc*/ 	.word	index@(.nv.constant0._ZN5flash24flash_fwd_splitkv_kernelI23Flash_fwd_kernel_traitsILi128ELi64ELi128ELi4ELb0ELb0EN7cutlass10bfloat16_tE19Flash_kernel_traitsILi128ELi64ELi128ELi4ES3_EELb1ELb0ELb0ELb0ELb1ELb0ELb0ELb1EEEvNS_16Flash_fwd_paramsE)
        /*00e0*/ 	.short	0x0380
        /*00e2*/ 	.short	0x01d0


	//----- nvinfo : EIATTR_SW_WAR
	.align		4
.L_1064:
        /*00e4*/ 	.byte	0x04, 0x36
        /*00e6*/ 	.short	(.L_1066 - .L_1065)
.L_1065:
        /*00e8*/ 	.word	0x00000008
.L_1066:


//--------------------- .nv.info._ZN5flash24flash_fwd_splitkv_kernelI23Flash_fwd_kernel_traitsILi128ELi64ELi128ELi4ELb0ELb0EN7cutlass10bfloat16_tE19Flash_kernel_traitsILi128ELi64ELi128ELi4ES3_EELb1ELb0ELb0ELb0ELb1ELb1ELb0ELb1EEEvNS_16Flash_fwd_paramsE --------------------------
	.section	.nv.info._ZN5flash24flash_fwd_splitkv_kernelI23Flash_fwd_kernel_traitsILi128ELi64ELi128ELi4ELb0ELb0EN7cutlass10bfloat16_tE19Flash_kernel_traitsILi128ELi64ELi128ELi4ES3_EELb1ELb0ELb0ELb0ELb1ELb1ELb0ELb1EEEvNS_16Flash_fwd_paramsE,"",@"SHT_CUDA_INFO"
	.sectionflags	@""
	.align	4


	//----- nvinfo : EIATTR_CUDA_API_VERSION
	.align		4
        /*0000*/ 	.byte	0x04, 0x37
        /*0002*/ 	.short	(.L_1068 - .L_1067)
.L_1067:
        /*0004*/ 	.word	0x00000082


	//----- nvinfo : EIATTR_KPARAM_INFO
	.align		4
.L_1068:
        /*0008*/ 	.byte	0x04, 0x17
        /*000a*/ 	.short	(.L_1070 - .L_1069)
.L_1069:
        /*000c*/ 	.word	0x00000000
        /*0010*/ 	.short	0x0000
        /*0012*/ 	.short	0x0000
        /*0014*/ 	.byte	0x00, 0xf0, 0x41, 0x07


	//----- nvinfo : EIATTR_SPARSE_MMA_MASK
	.align		4
.L_1070:
        /*0018*/ 	.byte	0x03, 0x50
        /*001a*/ 	.short	0x0000


	//----- nvinfo : EIATTR_MAXREG_COUNT
	.align		4
        /*001c*/ 	.byte	0x03, 0x1b
        /*001e*/ 	.short	0x00ff


	//----- nvinfo : EIATTR_NUM_BARRIERS
	.align		4
        /*0020*/ 	.byte	0x02, 0x4c
        /*0022*/ 	.byte	0x01
	.zero		1


	//----- nvinfo : EIATTR_MERCURY_ISA_VERSION
	.align		4
        /*0024*/ 	.byte	0x03, 0x5f
        /*0026*/ 	.short	0x0101


	//----- nvinfo : EIATTR_COOP_GROUP_MASK_REGIDS
	.align		4
        /*0028*/ 	.byte	0x04, 0x29
        /*002a*/ 	.short	(.L_1072 - .L_1071)


	//   ....[0]....
.L_1071:
        /*002c*/ 	.word	0xffffffff


	//   ....[1]....
        /*0030*/ 	.word	0xffffffff


	//   ....[2]....
        /*0034*/ 	.word	0xffffffff


	//   ....[3]....
        /*0038*/ 	.word	0xffffffff


	//   ....[4]....
        /*003c*/ 	.word	0xffffffff


	//   ....[5]....
        /*0040*/ 	.word	0xffffffff


	//   ....[6]....
        /*0044*/ 	.word	0xffffffff


	//   ....[7]....
        /*0048*/ 	.word	0xffffffff


	//   ....[8]....
        /*004c*/ 	.word	0xffffffff


	//   ....[9]....
        /*0050*/ 	.word	0xffffffff


	//   ....[10]....
        /*0054*/ 	.word	0xffffffff


	//   ....[11]....
        /*0058*/ 	.word	0xffffffff


	//   ....[12]....
        /*005c*/ 	.word	0xffffffff


	//   ....[13]....
        /*0060*/ 	.word	0xffffffff


	//   ....[14]....
        /*0064*/ 	.word	0xffffffff


	//   ....[15]....
        /*0068*/ 	.word	0xffffffff


	//----- nvinfo : EIATTR_COOP_GROUP_INSTR_OFFSETS
	.align		4
.L_1072:
        /*006c*/ 	.byte	0x04, 0x28
        /*006e*/ 	.short	(.L_1074 - .L_1073)


	//   ....[0]....
.L_1073:
        /*0070*/ 	.word	0x000147e0


	//   ....[1]....
        /*0074*/ 	.word	0x00014830


	//   ....[2]....
        /*0078*/ 	.word	0x000148b0


	//   ....[3]....
        /*007c*/ 	.word	0x000148d0


	//   ....[4]....
        /*0080*/ 	.word	0x00019320


	//   ....[5]....
        /*0084*/ 	.word	0x00019350


	//   ....[6]....
        /*0088*/ 	.word	0x000193a0


	//   ....[7]....
        /*008c*/ 	.word	0x000193b0


	//   ....[8]....
        /*0090*/ 	.word	0x0001dad0


	//   ....[9]....
        /*0094*/ 	.word	0x0001daf0


	//   ....[10]....
        /*0098*/ 	.word	0x0001db20


	//   ....[11]....
        /*009c*/ 	.word	0x0001db30


	//   ....[12]....
        /*00a0*/ 	.word	0x0001fa60


	//   ....[13]....
        /*00a4*/ 	.word	0x0001fa90


	//   ....[14]....
        /*00a8*/ 	.word	0x0001fae0


	//   ....[15]....
        /*00ac*/ 	.word	0x0001faf0


	//----- nvinfo : EIATTR_VRC_CTA_INIT_COUNT
	.align		4
.L_1074:
        /*00b0*/ 	.byte	0x02, 0x4a
	.zero		1
	.zero		1


	//----- nvinfo : EIATTR_EXIT_INSTR_OFFSETS
	.align		4
        /*00b4*/ 	.byte	0x04, 0x1c
        /*00b6*/ 	.short	(.L_1076 - .L_1075)


	//   ....[0]....
.L_1075:
        /*00b8*/ 	.word	0x00000340


	//   ....[1]....
        /*00bc*/ 	.word	0x00000b80


	//   ....[2]....
        /*00c0*/ 	.word	0x00000bb0


	//   ....[3]....
        /*00c4*/ 	.word	0x00020c50


	//   ....[4]....
        /*00c8*/ 	.word	0x00020d30


	//----- nvinfo : EIATTR_CRS_STACK_SIZE
	.align		4
.L_1076:
        /*00cc*/ 	.byte	0x04, 0x1e
        /*00ce*/ 	.short	(.L_1078 - .L_1077)
.L_1077:
        /*00d0*/ 	.word	0x00000000


	//----- nvinfo : EIATTR_CBANK_PARAM_SIZE
	.align		4
.L_1078:
        /*00d4*/ 	.byte	0x03, 0x19
        /*00d6*/ 	.short	0x01d0


	//----- nvinfo : EIATTR_PARAM_CBANK
	.align		4
        /*00d8*/ 	.byte	0x04, 0x0a
        /*00da*/ 	.short	(.L_1080 - .L_1079)
	.align		4
.L_1079:
        /*00dc*/ 	.word	index@(.nv.constant0._ZN5flash24flash_fwd_splitkv_kernelI23Flash_fwd_kernel_traitsILi128ELi64ELi128ELi4ELb0ELb0EN7cutlass10bfloat16_tE19Flash_kernel_traitsILi128ELi64ELi128ELi4ES3_EELb1ELb0ELb0ELb0ELb1ELb1ELb0ELb1EEEvNS_16Flash_fwd_paramsE)
        /*00e0*/ 	.short	0x0380
        /*00e2*/ 	.short	0x01d0


	//----- nvinfo : EIATTR_SW_WAR
	.align		4
.L_1080:
        /*00e4*/ 	.byte	0x04, 0x36
        /*00e6*/ 	.short	(.L_1082 - .L_1081)
.L_1081:
        /*00e8*/ 	.word	0x00000008
.L_1082:


//--------------------- .nv.info._ZN5flash24flash_fwd_splitkv_kernelI23Flash_fwd_kernel_traitsILi128ELi64ELi128ELi4ELb0ELb0EN7cutlass10bfloat16_tE19Flash_kernel_traitsILi128ELi64ELi128ELi4ES3_EELb1ELb0ELb1ELb0ELb0ELb0ELb0ELb1EEEvNS_16Flash_fwd_paramsE --------------------------
	.section	.nv.info._ZN5flash24flash_fwd_splitkv_kernelI23Flash_fwd_kernel_traitsILi128ELi64ELi128ELi4ELb0ELb0EN7cutlass10bfloat16_tE19Flash_kernel_traitsILi128ELi64ELi128ELi4ES3_EELb1ELb0ELb1ELb0ELb0ELb0ELb0ELb1EEEvNS_16Flash_fwd_paramsE,"",@"SHT_CUDA_INFO"
	.sectionflags	@""
	.align	4


	//----- nvinfo : EIATTR_CUDA_API_VERSION
	.align		4
        /*0000*/ 	.byte	0x04, 0x37
        /*0002*/ 	.short	(.L_1084 - .L_1083)
.L_1083:
        /*0004*/ 	.word	0x00000082


	//----- nvinfo : EIATTR_KPARAM_INFO
	.align		4
.L_1084:
        /*0008*/ 	.byte	0x04, 0x17
        /*000a*/ 	.short	(.L_1086 - .L_1085)
.L_1085:
        /*000c*/ 	.word	0x00000000
        /*0010*/ 	.short	0x0000
        /*0012*/ 	.short	0x0000
        /*0014*/ 	.byte	0x00, 0xf0, 0x41, 0x07


	//----- nvinfo : EIATTR_SPARSE_MMA_MASK
	.align		4
.L_1086:
        /*0018*/ 	.byte	0x03, 0x50
        /*001a*/ 	.short	0x0000


	//----- nvinfo : EIATTR_MAXREG_COUNT
	.align		4
        /*001c*/ 	.byte	0x03, 0x1b
        /*001e*/ 	.short	0x00ff


	//----- nvinfo : EIATTR_NUM_BARRIERS
	.align		4
        /*0020*/ 	.byte	0x02, 0x4c
        /*0022*/ 	.byte	0x01
	.zero		1


	//----- nvinfo : EIATTR_MERCURY_ISA_VERSION
	.align		4
        /*0024*/ 	.byte	0x03, 0x5f
        /*0026*/ 	.short	0x0101


	//----- nvinfo : EIATTR_COOP_GROUP_MASK_REGIDS
	.align		4
        /*0028*/ 	.byte	0x04, 0x29
        /*002a*/ 	.short	(.L_1088 - .L_1087)


	//   ....[0]....
.L_1087:
        /*002c*/ 	.word	0xffffffff


	//   ....[1]....
        /*0030*/ 	.word	0xffffffff


	//   ....[2]....
        /*0034*/ 	.word	0xffffffff


	//   ....[3]....
        /*0038*/ 	.word	0xffffffff


	//   ....[4]....
        /*003c*/ 	.word	0xffffffff


	//   ....[5]....
        /*0040*/ 	.word	0xffffffff


	//   ....[6]....
        /*0044*/ 	.word	0xffffffff


	//   ....[7]....
        /*0048*/ 	.word	0xffffffff


	//   ....[8]....
        /*004c*/ 	.word	0xffffffff


	//   ....[9]....
        /*0050*/ 	.word	0xffffffff


	//   ....[10]....
        /*0054*/ 	.word	0xffffffff


	//   ....[11]....
        /*0058*/ 	.word	0xffffffff


	//   ....[12]....
        /*005c*/ 	.word	0xffffffff


	//   ....[13]....
        /*0060*/ 	.word	0xffffffff


	//   ....[14]....
        /*0064*/ 	.word	0xffffffff


	//   ....[15]....
        /*0068*/ 	.word	0xffffffff


	//----- nvinfo : EIATTR_COOP_GROUP_INSTR_OFFSETS
	.align		4
.L_1088:
        /*006c*/ 	.byte	0x04, 0x28
        /*006e*/ 	.short	(.L_1090 - .L_1089)


	//   ....[0]....
.L_1089:
        /*0070*/ 	.word	0x00016ce0


	//   ....[1]....
        /*0074*/ 	.word	0x00016d10


	//   ....[2]....
        /*0078*/ 	.word	0x00016da0


	//   ....[3]....
        /*007c*/ 	.word	0x00016db0


	//   ....[4]....
        /*0080*/ 	.word	0x0001be20


	//   ....[5]....
        /*0084*/ 	.word	0x0001be40


	//   ....[6]....
        /*0088*/ 	.word	0x0001be70


	//   ....[7]....
        /*008c*/ 	.word	0x0001be80


	//   ....[8]....
        /*0090*/ 	.word	0x00020ea0


	//   ....[9]....
        /*0094*/ 	.word	0x00020ed0


	//   ....[10]....
        /*0098*/ 	.word	0x00020f00


	//   ....[11]....
        /*009c*/ 	.word	0x00020f10


	//   ....[12]....
        /*00a0*/ 	.word	0x00022e50


	//   ....[13]....
        /*00a4*/ 	.word	0x00022e90


	//   ....[14]....
        /*00a8*/ 	.word	0x00022f30


	//   ....[15]....
        /*00ac*/ 	.word	0x00022f60


	//----- nvinfo : EIATTR_VRC_CTA_INIT_COUNT
	.align		4
.L_1090:
        /*00b0*/ 	.byte	0x02, 0x4a
	.zero		1
	.zero		1


	//----- nvinfo : EIATTR_EXIT_INSTR_OFFSETS
	.align		4
        /*00b4*/ 	.byte	0x04, 0x1c
        /*00b6*/ 	.short	(.L_1092 - .L_1091)


	//   ....[0]....
.L_1091:
        /*00b8*/ 	.word	0x00000340


	//   ....[1]....
        /*00bc*/ 	.word	0x00000c60


	//   ....[2]....
        /*00c0*/ 	.word	0x00000c90


	//   ....[3]....
        /*00c4*/ 	.word	0x00024090


	//   ....[4]....
        /*00c8*/ 	.word	0x00024190


	//   ....[5]....
        /*00cc*/ 	.word	0x000241b0


	//----- nvinfo : EIATTR_CRS_STACK_SIZE
	.align		4
.L_1092:
        /*00d0*/ 	.byte	0x04, 0x1e
        /*00d2*/ 	.short	(.L_1094 - .L_1093)
.L_1093:
        /*00d4*/ 	.word	0x00000000


	//----- nvinfo : EIATTR_CBANK_PARAM_SIZE
	.align		4
.L_1094:
        /*00d8*/ 	.byte	0x03, 0x19
        /*00da*/ 	.short	0x01d0


	//----- nvinfo : EIATTR_PARAM_CBANK
	.align		4
        /*00dc*/ 	.byte	0x04, 0x0a
        /*00de*/ 	.short	(.L_1096 - .L_1095)
	.align		4
.L_1095:
        /*00e0*/ 	.word	index@(.nv.constant0._ZN5flash24flash_fwd_splitkv_kernelI23Flash_fwd_kernel_traitsILi128ELi64ELi128ELi4ELb0ELb0EN7cutlass10bfloat16_tE19Flash_kernel_traitsILi128ELi64ELi128ELi4ES3_EELb1ELb0ELb1ELb0ELb0ELb0ELb0ELb1EEEvNS_16Flash_fwd_paramsE)
        /*00e4*/ 	.short	0x0380
        /*00e6*/ 	.short	0x01d0


	//----- nvinfo : EIATTR_SW_WAR
	.align		4
.L_1096:
        /*00e8*/ 	.byte	0x04, 0x36
        /*00ea*/ 	.short	(.L_1098 - .L_1097)
.L_1097:
        /*00ec*/ 	.word	0x00000008
.L_1098:


//--------------------- .nv.info._ZN5flash24flash_fwd_splitkv_kernelI23Flash_fwd_kernel_traitsILi128ELi64ELi128ELi4ELb0ELb0EN7cutlass10bfloat16_tE19Flash_kernel_traitsILi128ELi64ELi128ELi4ES3_EELb1ELb0ELb1ELb0ELb0ELb1ELb0ELb1EEEvNS_16Flash_fwd_paramsE --------------------------
	.section	.nv.info._ZN5flash24flash_fwd_splitkv_kernelI23Flash_fwd_kernel_traitsILi128ELi64ELi128ELi4ELb0ELb0EN7cutlass10bfloat16_tE19Flash_kernel_traitsILi128ELi64ELi128ELi4ES3_EELb1ELb0ELb1ELb0ELb0ELb1ELb0ELb1EEEvNS_16Flash_fwd_paramsE,"",@"SHT_CUDA_INFO"
	.sectionflags	@""
	.align	4


	//----- nvinfo : EIATTR_CUDA_API_VERSION
	.align		4
        /*0000*/ 	.byte	0x04, 0x37
        /*0002*/ 	.short	(.L_1100 - .L_1099)
.L_1099:
        /*0004*/ 	.word	0x00000082


	//----- nvinfo : EIATTR_KPARAM_INFO
	.align		4
.L_1100:
        /*0008*/ 	.byte	0x04, 0x17
        /*000a*/ 	.short	(.L_1102 - .L_1101)
.L_1101:
        /*000c*/ 	.word	0x00000000
        /*0010*/ 	.short	0x0000
        /*0012*/ 	.short	0x0000
        /*0014*/ 	.byte	0x00, 0xf0, 0x41, 0x07


	//----- nvinfo : EIATTR_SPARSE_MMA_MASK
	.align		4
.L_1102:
        /*0018*/ 	.byte	0x03, 0x50
        /*001a*/ 	.short	0x0000


	//----- nvinfo : EIATTR_MAXREG_COUNT
	.align		4
        /*001c*/ 	.byte	0x03, 0x1b
        /*001e*/ 	.short	0x00ff


	//----- nvinfo : EIATTR_NUM_BARRIERS
	.align		4
        /*0020*/ 	.byte	0x02, 0x4c
        /*0022*/ 	.byte	0x01
	.zero		1


	//----- nvinfo : EIATTR_MERCURY_ISA_VERSION
	.align		4
        /*0024*/ 	.byte	0x03, 0x5f
        /*0026*/ 	.short	0x0101


	//----- nvinfo : EIATTR_COOP_GROUP_MASK_REGIDS
	.align		4
        /*0028*/ 	.byte	0x04, 0x29
        /*002a*/ 	.short	(.L_1104 - .L_1103)


	//   ....[0]....
.L_1103:
        /*002c*/ 	.word	0xffffffff


	//   ....[1]....
        /*0030*/ 	.word	0xffffffff


	//   ....[2]....
        /*0034*/ 	.word	0xffffffff


	//   ....[3]....
        /*0038*/ 	.word	0xffffffff


	//   ....[4]....
        /*003c*/ 	.word	0xffffffff


	//   ....[5]....
        /*0040*/ 	.word	0xffffffff


	//   ....[6]....
        /*0044*/ 	.word	0xffffffff


	//   ....[7]....
        /*0048*/ 	.word	0xffffffff


	//   ....[8]....
        /*004c*/ 	.word	0xffffffff


	//   ....[9]....
        /*0050*/ 	.word	0xffffffff


	//   ....[10]....
        /*0054*/ 	.word	0xffffffff


	//   ....[11]....
        /*0058*/ 	.word	0xffffffff


	//   ....[12]....
        /*005c*/ 	.word	0xffffffff


	//   ....[13]....
        /*0060*/ 	.word	0xffffffff


	//   ....[14]....
        /*0064*/ 	.word	0xffffffff


	//   ....[15]....
        /*0068*/ 	.word	0xffffffff


	//----- nvinfo : EIATTR_COOP_GROUP_INSTR_OFFSETS
	.align		4
.L_1104:
        /*006c*/ 	.byte	0x04, 0x28
        /*006e*/ 	.short	(.L_1106 - .L_1105)


	//   ....[0]....
.L_1105:
        /*0070*/ 	.word	0x00017500


	//   ....[1]....
        /*0074*/ 	.word	0x00017530


	//   ....[2]....
        /*0078*/ 	.word	0x00017600


	//   ....[3]....
        /*007c*/ 	.word	0x00017610


	//   ....[4]....
        /*0080*/ 	.word	0x0001ce50


	//   ....[5]....
        /*0084*/ 	.word	0x0001ce70


	//   ....[6]....
        /*0088*/ 	.word	0x0001ce90


	//   ....[7]....
        /*008c*/ 	.word	0x0001ceb0


	//   ....[8]....
        /*0090*/ 	.word	0x000226d0


	//   ....[9]....
        /*0094*/ 	.word	0x00022700


	//   ....[10]....
        /*0098*/ 	.word	0x00022790


	//   ....[11]....
        /*009c*/ 	.word	0x000227a0


	//   ....[12]....
        /*00a0*/ 	.word	0x00024680


	//   ....[13]....
        /*00a4*/ 	.word	0x000246c0


	//   ....[14]....
        /*00a8*/ 	.word	0x00024760


	//   ....[15]....
        /*00ac*/ 	.word	0x00024790


	//----- nvinfo : EIATTR_VRC_CTA_INIT_COUNT
	.align		4
.L_1106:
        /*00b0*/ 	.byte	0x02, 0x4a
	.zero		1
	.zero		1


	//----- nvinfo : EIATTR_EXIT_INSTR_OFFSETS
	.align		4
        /*00b4*/ 	.byte	0x04, 0x1c
        /*00b6*/ 	.short	(.L_1108 - .L_1107)


	//   ....[0]....
.L_1107:
        /*00b8*/ 	.word	0x00000340


	//   ....[1]....
        /*00bc*/ 	.word	0x00000c60


	//   ....[2]....
        /*00c0*/ 	.word	0x00000c90


	//   ....[3]....
        /*00c4*/ 	.word	0x000258c0


	//   ....[4]....
        /*00c8*/ 	.word	0x000259c0


	//   ....[5]....
        /*00cc*/ 	.word	0x000259e0


	//----- nvinfo : EIATTR_CRS_STACK_SIZE
	.align		4
.L_1108:
        /*00d0*/ 	.byte	0x04, 0x1e
        /*00d2*/ 	.short	(.L_1110 - .L_1109)
.L_1109:
        /*00d4*/ 	.word	0x00000000


	//----- nvinfo : EIATTR_CBANK_PARAM_SIZE
	.align		4
.L_1110:
        /*00d8*/ 	.byte	0x03, 0x19
        /*00da*/ 	.short	0x01d0


	//----- nvinfo : EIATTR_PARAM_CBANK
	.align		4
        /*00dc*/ 	.byte	0x04, 0x0a
        /*00de*/ 	.short	(.L_1112 - .L_1111)
	.align		4
.L_1111:
        /*00e0*/ 	.word	index@(.nv.constant0._ZN5flash24flash_fwd_splitkv_kernelI23Flash_fwd_kernel_traitsILi128ELi64ELi128ELi4ELb0ELb0EN7cutlass10bfloat16_tE19Flash_kernel_traitsILi128ELi64ELi128ELi4ES3_EELb1ELb0ELb1ELb0ELb0ELb1ELb0ELb1EEEvNS_16Flash_fwd_paramsE)
        /*00e4*/ 	.short	0x0380
        /*00e6*/ 	.short	0x01d0


	//----- nvinfo : EIATTR_SW_WAR
	.align		4
.L_1112:
        /*00e8*/ 	.byte	0x04, 0x36
        /*00ea*/ 	.short	(.L_1114 - .L_1113)
.L_1113:
        /*00ec*/ 	.word	0x00000008
.L_1114:


//--------------------- .nv.info._ZN5flash24flash_fwd_splitkv_kernelI23Flash_fwd_kernel_traitsILi128ELi64ELi128ELi4ELb0ELb0EN7cutlass10bfloat16_tE19Flash_kernel_traitsILi128ELi64ELi128ELi4ES3_EELb1ELb0ELb0ELb0ELb1ELb0ELb1ELb0EEEvNS_16Flash_fwd_paramsE --------------------------
	.section	.nv.info._ZN5flash24flash_fwd_splitkv_kernelI23Flash_fwd_kernel_traitsILi128ELi64ELi128ELi4ELb0ELb0EN7cutlass10bfloat16_tE19Flash_kernel_traitsILi128ELi64ELi128ELi4ES3_EELb1ELb0ELb0ELb0ELb1ELb0ELb1ELb0EEEvNS_16Flash_fwd_paramsE,"",@"SHT_CUDA_INFO"
	.sectionflags	@""
	.align	4


	//----- nvinfo : EIATTR_CUDA_API_VERSION
	.align		4
        /*0000*/ 	.byte	0x04, 0x37
        /*0002*/ 	.short	(.L_1116 - .L_1115)
.L_1115:
        /*0004*/ 	.word	0x00000082


	//----- nvinfo : EIATTR_KPARAM_INFO
	.align		4
.L_1116:
        /*0008*/ 	.byte	0x04, 0x17
        /*000a*/ 	.short	(.L_1118 - .L_1117)
.L_1117:
        /*000c*/ 	.word	0x00000000
        /*0010*/ 	.short	0x0000
        /*0012*/ 	.short	0x0000
        /*0014*/ 	.byte	0x00, 0xf0, 0x41, 0x07


	//----- nvinfo : EIATTR_SPARSE_MMA_MASK
	.align		4
.L_1118:
        /*0018*/ 	.byte	0x03, 0x50
        /*001a*/ 	.short	0x0000


	//----- nvinfo : EIATTR_MAXREG_COUNT
	.align		4
        /*001c*/ 	.byte	0x03, 0x1b
        /*001e*/ 	.short	0x00ff


	//----- nvinfo : EIATTR_NUM_BARRIERS
	.align		4
        /*0020*/ 	.byte	0x02, 0x4c
        /*0022*/ 	.byte	0x01
	.zero		1


	//----- nvinfo : EIATTR_MERCURY_ISA_VERSION
	.align		4
        /*0024*/ 	.byte	0x03, 0x5f
        /*0026*/ 	.short	0x0101


	//----- nvinfo : EIATTR_COOP_GROUP_MASK_REGIDS
	.align		4
        /*0028*/ 	.byte	0x04, 0x29
        /*002a*/ 	.short	(.L_1120 - .L_1119)


	//   ....[0]....
.L_1119:
        /*002c*/ 	.word	0xffffffff


	//   ....[1]....
        /*0030*/ 	.word	0xffffffff


	//   ....[2]....
        /*0034*/ 	.word	0xffffffff


	//   ....[3]....
        /*0038*/ 	.word	0xffffffff


	//   ....[4]....
        /*003c*/ 	.word	0xffffffff


	//   ....[5]....
        /*0040*/ 	.word	0xffffffff


	//   ....[6]....
        /*0044*/ 	.word	0xffffffff


	//   ....[7]....
        /*0048*/ 	.word	0xffffffff


	//   ....[8]....
        /*004c*/ 	.word	0xffffffff


	//   ....[9]....
        /*0050*/ 	.word	0xffffffff


	//   ....[10]....
        /*0054*/ 	.word	0xffffffff


	//   ....[11]....
        /*0058*/ 	.word	0xffffffff


	//   ....[12]....
        /*005c*/ 	.word	0xffffffff


	//   ....[13]....
        /*0060*/ 	.word	0xffffffff


	//   ....[14]....
        /*0064*/ 	.word	0xffffffff


	//   ....[15]....
        /*0068*/ 	.word	0xffffffff


	//----- nvinfo : EIATTR_COOP_GROUP_INSTR_OFFSETS
	.align		4
.L_1120:
        /*006c*/ 	.byte	0x04, 0x28
        /*006e*/ 	.short	(.L_1122 - .L_1121)


	//   ....[0]....
.L_1121:
        /*0070*/ 	.word	0x00004b60


	//   ....[1]....
        /*0074*/ 	.word	0x00004b80


	//   ....[2]....
        /*0078*/ 	.word	0x00004ba0


	//   ....[3]....
        /*007c*/ 	.word	0x00004bc0


	//   ....[4]....
        /*0080*/ 	.word	0x00008de0


	//   ....[5]....
        /*0084*/ 	.word	0x00008e20


	//   ....[6]....
        /*0088*/ 	.word	0x00008e40


	//   ....[7]....
        /*008c*/ 	.word	0x00008e60


	//   ....[8]....
        /*0090*/ 	.word	0x0000cdf0


	//   ....[9]....
        /*0094*/ 	.word	0x0000ce00


	//   ....[10]....
        /*0098*/ 	.word	0x0000ce30


	//   ....[11]....
        /*009c*/ 	.word	0x0000ce40


	//   ....[12]....
        /*00a0*/ 	.word	0x0000ed80


	//   ....[13]....
        /*00a4*/ 	.word	0x0000edc0


	//   ....[14]....
        /*00a8*/ 	.word	0x0000ee90


	//   ....[15]....
        /*00ac*/ 	.word	0x0000eeb0


	//----- nvinfo : EIATTR_VRC_CTA_INIT_COUNT
	.align		4
.L_1122:
        /*00b0*/ 	.byte	0x02, 0x4a
	.zero		1
	.zero		1


	//----- nvinfo : EIATTR_EXIT_INSTR_OFFSETS
	.align		4
        /*00b4*/ 	.byte	0x04, 0x1c
        /*00b6*/ 	.short	(.L_1124 - .L_1123)


	//   ....[0]....
.L_1123:
        /*00b8*/ 	.word	0x00000440


	//   ....[1]....
        /*00bc*/ 	.word	0x00000cd0


	//   ....[2]....
        /*00c0*/ 	.word	0x00000d00


	//   ....[3]....
        /*00c4*/ 	.word	0x0000fbc0


	//   ....[4]....
        /*00c8*/ 	.word	0x0000fbf0


	//----- nvinfo : EIATTR_CRS_STACK_SIZE
	.align		4
.L_1124:
        /*00cc*/ 	.byte	0x04, 0x1e
        /*00ce*/ 	.short	(.L_1126 - .L_1125)
.L_1125:
        /*00d0*/ 	.word	0x00000000


	//----- nvinfo : EIATTR_CBANK_PARAM_SIZE
	.align		4
.L_1126:
        /*00d4*/ 	.byte	0x03, 0x19
        /*00d6*/ 	.short	0x01d0


	//----- nvinfo : EIATTR_PARAM_CBANK
	.align		4
        /*00d8*/ 	.byte	0x04, 0x0a
        /*00da*/ 	.short	(.L_1128 - .L_1127)
	.align		4
.L_1127:
        /*00dc*/ 	.word	index@(.nv.constant0._ZN5flash24flash_fwd_splitkv_kernelI23Flash_fwd_kernel_traitsILi128ELi64ELi128ELi4ELb0ELb0EN7cutlass10bfloat16_tE19Flash_kernel_traitsILi128ELi64ELi128ELi4ES3_EELb1ELb0ELb0ELb0ELb1ELb0ELb1ELb0EEEvNS_16Flash_fwd_paramsE)
        /*00e0*/ 	.short	0x0380
        /*00e2*/ 	.short	0x01d0


	//----- nvinfo : EIATTR_SW_WAR
	.align		4
.L_1128:
        /*00e4*/ 	.byte	0x04, 0x36
        /*00e6*/ 	.short	(.L_1130 - .L_1129)
.L_1129:
        /*00e8*/ 	.word	0x00000008
.L_1130:


//--------------------- .nv.info._ZN5flash24flash_fwd_splitkv_kernelI23Flash_fwd_kernel_traitsILi128ELi64ELi128ELi4ELb0ELb0EN7cutlass10bfloat16_tE19Flash_kernel_traitsILi128ELi64ELi128ELi4ES3_EELb1ELb0ELb0ELb0ELb1ELb1ELb1ELb0EEEvNS_16Flash_fwd_paramsE --------------------------
	.section	.nv.info._ZN5flash24flash_fwd_splitkv_kernelI23Flash_fwd_kernel_traitsILi128ELi64ELi128ELi4ELb0ELb0EN7cutlass10bfloat16_tE19Flash_kernel_traitsILi128ELi64ELi128ELi4ES3_EELb1ELb0ELb0ELb0ELb1ELb1ELb1ELb0EEEvNS_16Flash_fwd_paramsE,"",@"SHT_CUDA_INFO"
	.sectionflags	@""
	.align	4


	//----- nvinfo : EIATTR_CUDA_API_VERSION
	.align		4
        /*0000*/ 	.byte	0x04, 0x37
        /*0002*/ 	.short	(.L_1132 - .L_1131)
.L_1131:
        /*0004*/ 	.word	0x00000082


	//----- nvinfo : EIATTR_KPARAM_INFO
	.align		4
.L_1132:
        /*0008*/ 	.byte	0x04, 0x17
        /*000a*/ 	.short	(.L_1134 - .L_1133)
.L_1133:
        /*000c*/ 	.word	0x00000000
        /*0010*/ 	.short	0x0000
        /*0012*/ 	.short	0x0000
        /*0014*/ 	.byte	0x00, 0xf0, 0x41, 0x07


	//----- nvinfo : EIATTR_SPARSE_MMA_MASK
	.align		4
.L_1134:
        /*0018*/ 	.byte	0x03, 0x50
        /*001a*/ 	.short	0x0000


	//----- nvinfo : EIATTR_MAXREG_COUNT
	.align		4
        /*001c*/ 	.byte	0x03, 0x1b
        /*001e*/ 	.short	0x00ff


	//----- nvinfo : EIATTR_NUM_BARRIERS
	.align		4
        /*0020*/ 	.byte	0x02, 0x4c
        /*0022*/ 	.byte	0x01
	.zero		1


	//----- nvinfo : EIATTR_MERCURY_ISA_VERSION
	.align		4
        /*0024*/ 	.byte	0x03, 0x5f
        /*0026*/ 	.short	0x0101


	//----- nvinfo : EIATTR_COOP_GROUP_MASK_REGIDS
	.align		4
        /*0028*/ 	.byte	0x04, 0x29
        /*002a*/ 	.short	(.L_1136 - .L_1135)


	//   ....[0]....
.L_1135:
        /*002c*/ 	.word	0xffffffff


	//   ....[1]....
        /*0030*/ 	.word	0xffffffff


	//   ....[2]....
        /*0034*/ 	.word	0xffffffff


	//   ....[3]....
        /*0038*/ 	.word	0xffffffff


	//   ....[4]....
        /*003c*/ 	.word	0xffffffff


	//   ....[5]....
        /*0040*/ 	.word	0xffffffff


	//   ....[6]....
        /*0044*/ 	.word	0xffffffff


	//   ....[7]....
        /*0048*/ 	.word	0xffffffff


	//   ....[8]....
        /*004c*/ 	.word	0xffffffff


	//   ....[9]....
        /*0050*/ 	.word	0xffffffff


	//   ....[10]....
        /*0054*/ 	.word	0xffffffff


	//   ....[11]....
        /*0058*/ 	.word	0xffffffff


	//   ....[12]....
        /*005c*/ 	.word	0xffffffff


	//   ....[13]....
        /*0060*/ 	.word	0xffffffff


	//   ....[14]....
        /*0064*/ 	.word	0xffffffff


	//   ....[15]....
        /*0068*/ 	.word	0xffffffff


	//----- nvinfo : EIATTR_COOP_GROUP_INSTR_OFFSETS
	.align		4
.L_1136:
        /*006c*/ 	.byte	0x04, 0x28
        /*006e*/ 	.short	(.L_1138 - .L_1137)


	//   ....[0]....
.L_1137:
        /*0070*/ 	.word	0x00005390


	//   ....[1]....
        /*0074*/ 	.word	0x000053a0


	//   ....[2]....
        /*0078*/ 	.word	0x000053d0


	//   ....[3]....
        /*007c*/ 	.word	0x000053e0


	//   ....[4]....
        /*0080*/ 	.word	0x00009de0


	//   ....[5]....
        /*0084*/ 	.word	0x00009e10


	//   ....[6]....
        /*0088*/ 	.word	0x00009e60


	//   ....[7]....
        /*008c*/ 	.word	0x00009e70


	//   ....[8]....
        /*0090*/ 	.word	0x0000e620


	//   ....[9]....
        /*0094*/ 	.word	0x0000e650


	//   ....[10]....
        /*0098*/ 	.word	0x0000e6c0


	//   ....[11]....
        /*009c*/ 	.word	0x0000e6d0


	//   ....[12]....
        /*00a0*/ 	.word	0x000105a0


	//   ....[13]....
        /*00a4*/ 	.word	0x000105e0


	//   ....[14]....
        /*00a8*/ 	.word	0x000106b0


	//   ....[15]....
        /*00ac*/ 	.word	0x000106d0


	//----- nvinfo : EIATTR_VRC_CTA_INIT_COUNT
	.align		4
.L_1138:
        /*00b0*/ 	.byte	0x02, 0x4a
	.zero		1
	.zero		1


	//----- nvinfo : EIATTR_EXIT_INSTR_OFFSETS
	.align		4
        /*00b4*/ 	.byte	0x04, 0x1c
        /*00b6*/ 	.short	(.L_1140 - .L_1139)


	//   ....[0]....
.L_1139:
        /*00b8*/ 	.word	0x00000440


	//   ....[1]....
        /*00bc*/ 	.word	0x00000cd0


	//   ....[2]....
        /*00c0*/ 	.word	0x00000d00


	//   ....[3]....
        /*00c4*/ 	.word	0x000113e0


	//   ....[4]....
        /*00c8*/ 	.word	0x00011410


	//----- nvinfo : EIATTR_CRS_STACK_SIZE
	.align		4
.L_1140:
        /*00cc*/ 	.byte	0x04, 0x1e
        /*00ce*/ 	.short	(.L_1142 - .L_1141)
.L_1141:
        /*00d0*/ 	.word	0x00000000


	//----- nvinfo : EIATTR_CBANK_PARAM_SIZE
	.align		4
.L_1142:
        /*00d4*/ 	.byte	0x03, 0x19
        /*00d6*/ 	.short	0x01d0


	//----- nvinfo : EIATTR_PARAM_CBANK
	.align		4
        /*00d8*/ 	.byte	0x04, 0x0a
        /*00da*/ 	.short	(.L_1144 - .L_1143)
	.align		4
.L_1143:
        /*00dc*/ 	.word	index@(.nv.constant0._ZN5flash24flash_fwd_splitkv_kernelI23Flash_fwd_kernel_traitsILi128ELi64ELi128ELi4ELb0ELb0EN7cutlass10bfloat16_tE19Flash_kernel_traitsILi128ELi64ELi128ELi4ES3_EELb1ELb0ELb0ELb0ELb1ELb1ELb1ELb0EEEvNS_16Flash_fwd_paramsE)
        /*00e0*/ 	.short	0x0380
        /*00e2*/ 	.short	0x01d0


	//----- nvinfo : EIATTR_SW_WAR
	.align		4
.L_1144:
        /*00e4*/ 	.byte	0x04, 0x36
        /*00e6*/ 	.short	(.L_1146 - .L_1145)
.L_1145:
        /*00e8*/ 	.word	0x00000008
.L_1146:


//--------------------- .nv.info._ZN5flash24flash_fwd_splitkv_kernelI23Flash_fwd_kernel_traitsILi128ELi64ELi128ELi4ELb0ELb0EN7cutlass10bfloat16_tE19Flash_kernel_traitsILi128ELi64ELi128ELi4ES3_EELb1ELb0ELb1ELb0ELb0ELb0ELb1ELb0EEEvNS_16Flash_fwd_paramsE --------------------------
	.section	.nv.info._ZN5flash24flash_fwd_splitkv_kernelI23Flash_fwd_kernel_traitsILi128ELi64ELi128ELi4ELb0ELb0EN7cutlass10bfloat16_tE19Flash_kernel_traitsILi128ELi64ELi128ELi4ES3_EELb1ELb0ELb1ELb0ELb0ELb0ELb1ELb0EEEvNS_16Flash_fwd_paramsE,"",@"SHT_CUDA_INFO"
	.sectionflags	@""
	.align	4


	//----- nvinfo : EIATTR_CUDA_API_VERSION
	.align		4
        /*0000*/ 	.byte	0x04, 0x37
        /*0002*/ 	.short	(.L_1148 - .L_1147)
.L_1147:
        /*0004*/ 	.word	0x00000082


	//----- nvinfo : EIATTR_KPARAM_INFO
	.align		4
.L_1148:
        /*0008*/ 	.byte	0x04, 0x17
        /*000a*/ 	.short	(.L_1150 - .L_1149)
.L_1149:
        /*000c*/ 	.word	0x00000000
        /*0010*/ 	.short	0x0000
        /*0012*/ 	.short	0x0000
        /*0014*/ 	.byte	0x00, 0xf0, 0x41, 0x07


	//----- nvinfo : EIATTR_SPARSE_MMA_MASK
	.align		4
.L_1150:
        /*0018*/ 	.byte	0x03, 0x50
        /*001a*/ 	.short	0x0000


	//----- nvinfo : EIATTR_MAXREG_COUNT
	.align		4
        /*001c*/ 	.byte	0x03, 0x1b
        /*001e*/ 	.short	0x00ff


	//----- nvinfo : EIATTR_NUM_BARRIERS
	.align		4
        /*0020*/ 	.byte	0x02, 0x4c
        /*0022*/ 	.byte	0x01
	.zero		1


	//----- nvinfo : EIATTR_MERCURY_ISA_VERSION
	.align		4
        /*0024*/ 	.byte	0x03, 0x5f
        /*0026*/ 	.short	0x0101


	//----- nvinfo : EIATTR_COOP_GROUP_MASK_REGIDS
	.align		4
        /*0028*/ 	.byte	0x04, 0x29
        /*002a*/ 	.short	(.L_1152 - .L_1151)


	//   ....[0]....
.L_1151:
        /*002c*/ 	.word	0xffffffff


	//   ....[1]....
        /*0030*/ 	.word	0xffffffff


	//   ....[2]....
        /*0034*/ 	.word	0xffffffff


	//   ....[3]....
        /*0038*/ 	.word	0xffffffff


	//   ....[4]....
        /*003c*/ 	.word	0xffffffff


	//   ....[5]....
        /*0040*/ 	.word	0xffffffff


	//   ....[6]....
        /*0044*/ 	.word	0xffffffff


	//   ....[7]....
        /*0048*/ 	.word	0xffffffff


	//   ....[8]....
        /*004c*/ 	.word	0xffffffff


	//   ....[9]....
        /*0050*/ 	.word	0xffffffff


	//   ....[10]....
        /*0054*/ 	.word	0xffffffff


	//   ....[11]....
        /*0058*/ 	.word	0xffffffff


	//   ....[12]....
        /*005c*/ 	.word	0xffffffff


	//   ....[13]....
        /*0060*/ 	.word	0xffffffff


	//   ....[14]....
        /*0064*/ 	.word	0xffffffff


	//   ....[15]....
        /*0068*/ 	.word	0xffffffff


	//----- nvinfo : EIATTR_COOP_GROUP_INSTR_OFFSETS
	.align		4
.L_1152:
        /*006c*/ 	.byte	0x04, 0x28
        /*006e*/ 	.short	(.L_1154 - .L_1153)


	//   ....[0]....
.L_1153:
        /*0070*/ 	.word	0x00006c80


	//   ....[1]....
        /*0074*/ 	.word	0x00006ca0


	//   ....[2]....
        /*0078*/ 	.word	0x00006d20


	//   ....[3]....
        /*007c*/ 	.word	0x00006d30


	//   ....[4]....
        /*0080*/ 	.word	0x0000bd90


	//   ....[5]....
        /*0084*/ 	.word	0x0000bdf0


	//   ....[6]....
        /*0088*/ 	.word	0x0000be30


	//   ....[7]....
        /*008c*/ 	.word	0x0000be50


	//   ....[8]....
        /*0090*/ 	.word	0x00010e80


	//   ....[9]....
        /*0094*/ 	.word	0x00010ea0


	//   ....[10]....
        /*0098*/ 	.word	0x00010ed0


	//   ....[11]....
        /*009c*/ 	.word	0x00010ee0


	//   ....[12]....
        /*00a0*/ 	.word	0x00012e10


	//   ....[13]....
        /*00a4*/ 	.word	0x00012e50


	//   ....[14]....
        /*00a8*/ 	.word	0x00012f60


	//   ....[15]....
        /*00ac*/ 	.word	0x00012fa0


	//----- nvinfo : EIATTR_VRC_CTA_INIT_COUNT
	.align		4
.L_1154:
        /*00b0*/ 	.byte	0x02, 0x4a
	.zero		1
	.zero		1


	//----- nvinfo : EIATTR_EXIT_INSTR_OFFSETS
	.align		4
        /*00b4*/ 	.byte	0x04, 0x1c
        /*00b6*/ 	.short	(.L_1156 - .L_1155)


	//   ....[0]....
.L_1155:
        /*00b8*/ 	.word	0x00000440


	//   ....[1]....
        /*00bc*/ 	.word	0x00001260


	//   ....[2]....
        /*00c0*/ 	.word	0x00001290


	//   ....[3]....
        /*00c4*/ 	.word	0x00014190


	//   ....[4]....
        /*00c8*/ 	.word	0x00014210


	//   ....[5]....
        /*00cc*/ 	.word	0x00014260


	//----- nvinfo : EIATTR_CRS_STACK_SIZE
	.align		4
.L_1156:
        /*00d0*/ 	.byte	0x04, 0x1e
        /*00d2*/ 	.short	(.L_1158 - .L_1157)
.L_1157:
        /*00d4*/ 	.word	0x00000000


	//----- nvinfo : EIATTR_CBANK_PARAM_SIZE
	.align		4
.L_1158:
        /*00d8*/ 	.byte	0x03, 0x19
        /*00da*/ 	.short	0x01d0


	//----- nvinfo : EIATTR_PARAM_CBANK
	.align		4
        /*00dc*/ 	.byte	0x04, 0x0a
        /*00de*/ 	.short	(.L_1160 - .L_1159)
	.align		4
.L_1159:
        /*00e0*/ 	.word	index@(.nv.constant0._ZN5flash24flash_fwd_splitkv_kernelI23Flash_fwd_kernel_traitsILi128ELi64ELi128ELi4ELb0ELb0EN7cutlass10bfloat16_tE19Flash_kernel_traitsILi128ELi64ELi128ELi4ES3_EELb1ELb0ELb1ELb0ELb0ELb0ELb1ELb0EEEvNS_16Flash_fwd_paramsE)
        /*00e4*/ 	.short	0x0380
        /*00e6*/ 	.short	0x01d0


	//----- nvinfo : EIATTR_SW_WAR
	.align		4
.L_1160:
        /*00e8*/ 	.byte	0x04, 0x36
        /*00ea*/ 	.short	(.L_1162 - .L_1161)
.L_1161:
        /*00ec*/ 	.word	0x00000008
.L_1162:


//--------------------- .nv.info._ZN5flash24flash_fwd_splitkv_kernelI23Flash_fwd_kernel_traitsILi128ELi64ELi128ELi4ELb0ELb0EN7cutlass10bfloat16_tE19Flash_kernel_traitsILi128ELi64ELi128ELi4ES3_EELb1ELb0ELb1ELb0ELb0ELb1ELb1ELb0EEEvNS_16Flash_fwd_paramsE --------------------------
	.section	.nv.info._ZN5flash24flash_fwd_splitkv_kernelI23Flash_fwd_kernel_traitsILi128ELi64ELi128ELi4ELb0ELb0EN7cutlass10bfloat16_tE19Flash_kernel_traitsILi128ELi64ELi128ELi4ES3_EELb1ELb0ELb1ELb0ELb0ELb1ELb1ELb0EEEvNS_16Flash_fwd_paramsE,"",@"SHT_CUDA_INFO"
	.sectionflags	@""
	.align	4


	//----- nvinfo : EIATTR_CUDA_API_VERSION
	.align		4
        /*0000*/ 	.byte	0x04, 0x37
        /*0002*/ 	.short	(.L_1164 - .L_1163)
.L_1163:
        /*0004*/ 	.word	0x00000082


	//----- nvinfo : EIATTR_KPARAM_INFO
	.align		4
.L_1164:
        /*0008*/ 	.byte	0x04, 0x17
        /*000a*/ 	.short	(.L_1166 - .L_1165)
.L_1165:
        /*000c*/ 	.word	0x00000000
        /*0010*/ 	.short	0x0000
        /*0012*/ 	.short	0x0000
        /*0014*/ 	.byte	0x00, 0xf0, 0x41, 0x07


	//----- nvinfo : EIATTR_SPARSE_MMA_MASK
	.align		4
.L_1166:
        /*0018*/ 	.byte	0x03, 0x50
        /*001a*/ 	.short	0x0000


	//----- nvinfo : EIATTR_MAXREG_COUNT
	.align		4
        /*001c*/ 	.byte	0x03, 0x1b
        /*001e*/ 	.short	0x00ff


	//----- nvinfo : EIATTR_NUM_BARRIERS
	.align		4
        /*0020*/ 	.byte	0x02, 0x4c
        /*0022*/ 	.byte	0x01
	.zero		1


	//----- nvinfo : EIATTR_MERCURY_ISA_VERSION
	.align		4
        /*0024*/ 	.byte	0x03, 0x5f
        /*0026*/ 	.short	0x0101


	//----- nvinfo : EIATTR_COOP_GROUP_MASK_REGIDS
	.align		4
        /*0028*/ 	.byte	0x04, 0x29
        /*002a*/ 	.short	(.L_1168 - .L_1167)


	//   ....[0]....
.L_1167:
        /*002c*/ 	.word	0xffffffff


	//   ....[1]....
        /*0030*/ 	.word	0xffffffff


	//   ....[2]....
        /*0034*/ 	.word	0xffffffff


	//   ....[3]....
        /*0038*/ 	.word	0xffffffff


	//   ....[4]....
        /*003c*/ 	.word	0xffffffff


	//   ....[5]....
        /*0040*/ 	.word	0xffffffff


	//   ....[6]....
        /*0044*/ 	.word	0xffffffff


	//   ....[7]....
        /*0048*/ 	.word	0xffffffff


	//   ....[8]....
        /*004c*/ 	.word	0xffffffff


	//   ....[9]....
        /*0050*/ 	.word	0xffffffff


	//   ....[10]....
        /*0054*/ 	.word	0xffffffff


	//   ....[11]....
        /*0058*/ 	.word	0xffffffff


	//   ....[12]....
        /*005c*/ 	.word	0xffffffff


	//   ....[13]....
        /*0060*/ 	.word	0xffffffff


	//   ....[14]....
        /*0064*/ 	.word	0xffffffff


	//   ....[15]....
        /*0068*/ 	.word	0xffffffff


	//----- nvinfo : EIATTR_COOP_GROUP_INSTR_OFFSETS
	.align		4
.L_1168:
        /*006c*/ 	.byte	0x04, 0x28
        /*006e*/ 	.short	(.L_1170 - .L_1169)


	//   ....[0]....
.L_1169:
        /*0070*/ 	.word	0x00007480


	//   ....[1]....
        /*0074*/ 	.word	0x000074a0


	//   ....[2]....
        /*0078*/ 	.word	0x00007550


	//   ....[3]....
        /*007c*/ 	.word	0x00007560


	//   ....[4]....
        /*0080*/ 	.word	0x0000cde0


	//   ....[5]....
        /*0084*/ 	.word	0x0000ce00


	//   ....[6]....
        /*0088*/ 	.word	0x0000cea0


	//   ....[7]....
        /*008c*/ 	.word	0x0000ceb0


	//   ....[8]....
        /*0090*/ 	.word	0x000126e0


	//   ....[9]....
        /*0094*/ 	.word	0x00012710


	//   ....[10]....
        /*0098*/ 	.word	0x00012790


	//   ....[11]....
        /*009c*/ 	.word	0x000127a0


	//   ....[12]....
        /*00a0*/ 	.word	0x00014670


	//   ....[13]....
        /*00a4*/ 	.word	0x000146b0


	//   ....[14]....
        /*00a8*/ 	.word	0x000147f0


	//   ....[15]....
        /*00ac*/ 	.word	0x00014850


	//----- nvinfo : EIATTR_VRC_CTA_INIT_COUNT
	.align		4
.L_1170:
        /*00b0*/ 	.byte	0x02, 0x4a
	.zero		1
	.zero		1


	//----- nvinfo : EIATTR_EXIT_INSTR_OFFSETS
	.align		4
        /*00b4*/ 	.byte	0x04, 0x1c
        /*00b6*/ 	.short	(.L_1172 - .L_1171)


	//   ....[0]....
.L_1171:
        /*00b8*/ 	.word	0x00000440


	//   ....[1]....
        /*00bc*/ 	.word	0x00001260


	//   ....[2]....
        /*00c0*/ 	.word	0x00001290


	//   ....[3]....
        /*00c4*/ 	.word	0x000159f0


	//   ....[4]....
        /*00c8*/ 	.word	0x00015a70


	//   ....[5]....
        /*00cc*/ 	.word	0x00015ac0


	//----- nvinfo : EIATTR_CRS_STACK_SIZE
	.align		4
.L_1172:
        /*00d0*/ 	.byte	0x04, 0x1e
        /*00d2*/ 	.short	(.L_1174 - .L_1173)
.L_1173:
        /*00d4*/ 	.word	0x00000000


	//----- nvinfo : EIATTR_CBANK_PARAM_SIZE
	.align		4
.L_1174:
        /*00d8*/ 	.byte	0x03, 0x19
        /*00da*/ 	.short	0x01d0


	//----- nvinfo : EIATTR_PARAM_CBANK
	.align		4
        /*00dc*/ 	.byte	0x04, 0x0a
        /*00de*/ 	.short	(.L_1176 - .L_1175)
	.align		4
.L_1175:
        /*00e0*/ 	.word	index@(.nv.constant0._ZN5flash24flash_fwd_splitkv_kernelI23Flash_fwd_kernel_traitsILi128ELi64ELi128ELi4ELb0ELb0EN7cutlass10bfloat16_tE19Flash_kernel_traitsILi128ELi64ELi128ELi4ES3_EELb1ELb0ELb1ELb0ELb0ELb1ELb1ELb0EEEvNS_16Flash_fwd_paramsE)
        /*00e4*/ 	.short	0x0380
        /*00e6*/ 	.short	0x01d0


	//----- nvinfo : EIATTR_SW_WAR
	.align		4
.L_1176:
        /*00e8*/ 	.byte	0x04, 0x36
        /*00ea*/ 	.short	(.L_1178 - .L_1177)
.L_1177:
        /*00ec*/ 	.word	0x00000008
.L_1178:


//--------------------- .nv.info._ZN5flash24flash_fwd_splitkv_kernelI23Flash_fwd_kernel_traitsILi128ELi64ELi128ELi4ELb0ELb0EN7cutlass10bfloat16_tE19Flash_kernel_traitsILi128ELi64ELi128ELi4ES3_EELb1ELb0ELb0ELb0ELb1ELb0ELb1ELb1EEEvNS_16Flash_fwd_paramsE --------------------------
	.section	.nv.info._ZN5flash24flash_fwd_splitkv_kernelI23Flash_fwd_kernel_traitsILi128ELi64ELi128ELi4ELb0ELb0EN7cutlass10bfloat16_tE19Flash_kernel_traitsILi128ELi64ELi128ELi4ES3_EELb1ELb0ELb0ELb0ELb1ELb0ELb1ELb1EEEvNS_16Flash_fwd_paramsE,"",@"SHT_CUDA_INFO"
	.sectionflags	@""
	.align	4


	//----- nvinfo : EIATTR_CUDA_API_VERSION
	.align		4
        /*0000*/ 	.byte	0x04, 0x37
        /*0002*/ 	.short	(.L_1180 - .L_1179)
.L_1179:
        /*0004*/ 	.word	0x00000082


	//----- nvinfo : EIATTR_KPARAM_INFO
	.align		4
.L_1180:
        /*0008*/ 	.byte	0x04, 0x17
        /*000a*/ 	.short	(.L_1182 - .L_1181)
.L_1181:
        /*000c*/ 	.word	0x00000000
        /*0010*/ 	.short	0x0000
        /*0012*/ 	.short	0x0000
        /*0014*/ 	.byte	0x00, 0xf0, 0x41, 0x07


	//----- nvinfo : EIATTR_SPARSE_MMA_MASK
	.align		4
.L_1182:
        /*0018*/ 	.byte	0x03, 0x50
        /*001a*/ 	.short	0x0000


	//----- nvinfo : EIATTR_MAXREG_COUNT
	.align		4
        /*001c*/ 	.byte	0x03, 0x1b
        /*001e*/ 	.short	0x00ff


	//----- nvinfo : EIATTR_NUM_BARRIERS
	.align		4
        /*0020*/ 	.byte	0x02, 0x4c
        /*0022*/ 	.byte	0x01
	.zero		1


	//----- nvinfo : EIATTR_MERCURY_ISA_VERSION
	.align		4
        /*0024*/ 	.byte	0x03, 0x5f
        /*0026*/ 	.short	0x0101


	//----- nvinfo : EIATTR_COOP_GROUP_MASK_REGIDS
	.align		4
        /*0028*/ 	.byte	0x04, 0x29
        /*002a*/ 	.short	(.L_1184 - .L_1183)


	//   ....[0]....
.L_1183:
        /*002c*/ 	.word	0xffffffff


	//   ....[1]....
        /*0030*/ 	.word	0xffffffff


	//   ....[2]....
        /*0034*/ 	.word	0xffffffff


	//   ....[3]....
        /*0038*/ 	.word	0xffffffff


	//   ....[4]....
        /*003c*/ 	.word	0xffffffff


	//   ....[5]....
        /*0040*/ 	.word	0xffffffff


	//   ....[6]....
        /*0044*/ 	.word	0xffffffff


	//   ....[7]....
        /*0048*/ 	.word	0xffffffff


	//   ....[8]....
        /*004c*/ 	.word	0xffffffff


	//   ....[9]....
        /*0050*/ 	.word	0xffffffff


	//   ....[10]....
        /*0054*/ 	.word	0xffffffff


	//   ....[11]....
        /*0058*/ 	.word	0xffffffff


	//   ....[12]....
        /*005c*/ 	.word	0xffffffff


	//   ....[13]....
        /*0060*/ 	.word	0xffffffff


	//   ....[14]....
        /*0064*/ 	.word	0xffffffff


	//   ....[15]....
        /*0068*/ 	.word	0xffffffff


	//----- nvinfo : EIATTR_COOP_GROUP_INSTR_OFFSETS
	.align		4
.L_1184:
        /*006c*/ 	.byte	0x04, 0x28
        /*006e*/ 	.short	(.L_1186 - .L_1185)


	//   ....[0]....
.L_1185:
        /*0070*/ 	.word	0x00014180


	//   ....[1]....
        /*0074*/ 	.word	0x000141a0


	//   ....[2]....
        /*0078*/ 	.word	0x000141c0


	//   ....[3]....
        /*007c*/ 	.word	0x000141e0


	//   ....[4]....
        /*0080*/ 	.word	0x00018490


	//   ....[5]....
        /*0084*/ 	.word	0x000184c0


	//   ....[6]....
        /*0088*/ 	.word	0x00018540


	//   ....[7]....
        /*008c*/ 	.word	0x00018550


	//   ....[8]....
        /*0090*/ 	.word	0x0001c4f0


	//   ....[9]....
        /*0094*/ 	.word	0x0001c500


	//   ....[10]....
        /*0098*/ 	.word	0x0001c530


	//   ....[11]....
        /*009c*/ 	.word	0x0001c540


	//   ....[12]....
        /*00a0*/ 	.word	0x0001e480


	//   ....[13]....
        /*00a4*/ 	.word	0x0001e4c0


	//   ....[14]....
        /*00a8*/ 	.word	0x0001e570


	//   ....[15]....
        /*00ac*/ 	.word	0x0001e5a0


	//----- nvinfo : EIATTR_VRC_CTA_INIT_COUNT
	.align		4
.L_1186:
        /*00b0*/ 	.byte	0x02, 0x4a
	.zero		1
	.zero		1


	//----- nvinfo : EIATTR_EXIT_INSTR_OFFSETS
	.align		4
        /*00b4*/ 	.byte	0x04, 0x1c
        /*00b6*/ 	.short	(.L_1188 - .L_1187)


	//   ....[0]....
.L_1187:
        /*00b8*/ 	.word	0x00000440


	//   ....[1]....
        /*00bc*/ 	.word	0x00000ce0


	//   ....[2]....
        /*00c0*/ 	.word	0x00000d10


	//   ....[3]....
        /*00c4*/ 	.word	0x0001f2e0


	//   ....[4]....
        /*00c8*/ 	.word	0x0001f310


	//----- nvinfo : EIATTR_CRS_STACK_SIZE
	.align		4
.L_1188:
        /*00cc*/ 	.byte	0x04, 0x1e
        /*00ce*/ 	.short	(.L_1190 - .L_1189)
.L_1189:
        /*00d0*/ 	.word	0x00000000


	//----- nvinfo : EIATTR_CBANK_PARAM_SIZE
	.align		4
.L_1190:
        /*00d4*/ 	.byte	0x03, 0x19
        /*00d6*/ 	.short	0x01d0


	//----- nvinfo : EIATTR_PARAM_CBANK
	.align		4
        /*00d8*/ 	.byte	0x04, 0x0a
        /*00da*/ 	.short	(.L_1192 - .L_1191)
	.align		4
.L_1191:
        /*00dc*/ 	.word	index@(.nv.constant0._ZN5flash24flash_fwd_splitkv_kernelI23Flash_fwd_kernel_traitsILi128ELi64ELi128ELi4ELb0ELb0EN7cutlass10bfloat16_tE19Flash_kernel_traitsILi128ELi64ELi128ELi4ES3_EELb1ELb0ELb0ELb0ELb1ELb0ELb1ELb1EEEvNS_16Flash_fwd_paramsE)
        /*00e0*/ 	.short	0x0380
        /*00e2*/ 	.short	0x01d0


	//----- nvinfo : EIATTR_SW_WAR
	.align		4
.L_1192:
        /*00e4*/ 	.byte	0x04, 0x36
        /*00e6*/ 	.short	(.L_1194 - .L_1193)
.L_1193:
        /*00e8*/ 	.word	0x00000008
.L_1194:


//--------------------- .nv.info._ZN5flash24flash_fwd_splitkv_kernelI23Flash_fwd_kernel_traitsILi128ELi64ELi128ELi4ELb0ELb0EN7cutlass10bfloat16_tE19Flash_kernel_traitsILi128ELi64ELi128ELi4ES3_EELb1ELb0ELb0ELb0ELb1ELb1ELb1ELb1EEEvNS_16Flash_fwd_paramsE --------------------------
	.section	.nv.info._ZN5flash24flash_fwd_splitkv_kernelI23Flash_fwd_kernel_traitsILi128ELi64ELi128ELi4ELb0ELb0EN7cutlass10bfloat16_tE19Flash_kernel_traitsILi128ELi64ELi128ELi4ES3_EELb1ELb0ELb0ELb0ELb1ELb1ELb1ELb1EEEvNS_16Flash_fwd_paramsE,"",@"SHT_CUDA_INFO"
	.sectionflags	@""
	.align	4


	//----- nvinfo : EIATTR_CUDA_API_VERSION
	.align		4
        /*0000*/ 	.byte	0x04, 0x37
        /*0002*/ 	.short	(.L_1196 - .L_1195)
.L_1195:
        /*0004*/ 	.word	0x00000082


	//----- nvinfo : EIATTR_KPARAM_INFO
	.align		4
.L_1196:
        /*0008*/ 	.byte	0x04, 0x17
        /*000a*/ 	.short	(.L_1198 - .L_1197)
.L_1197:
        /*000c*/ 	.word	0x00000000
        /*0010*/ 	.short	0x0000
        /*0012*/ 	.short	0x0000
        /*0014*/ 	.byte	0x00, 0xf0, 0x41, 0x07


	//----- nvinfo : EIATTR_SPARSE_MMA_MASK
	.align		4
.L_1198:
        /*0018*/ 	.byte	0x03, 0x50
        /*001a*/ 	.short	0x0000


	//----- nvinfo : EIATTR_MAXREG_COUNT
	.align		4
        /*001c*/ 	.byte	0x03, 0x1b
        /*001e*/ 	.short	0x00ff


	//----- nvinfo : EIATTR_NUM_BARRIERS
	.align		4
        /*0020*/ 	.byte	0x02, 0x4c
        /*0022*/ 	.byte	0x01
	.zero		1


	//----- nvinfo : EIATTR_MERCURY_ISA_VERSION
	.align		4
        /*0024*/ 	.byte	0x03, 0x5f
        /*0026*/ 	.short	0x0101


	//----- nvinfo : EIATTR_COOP_GROUP_MASK_REGIDS
	.align		4
        /*0028*/ 	.byte	0x04, 0x29
        /*002a*/ 	.short	(.L_1200 - .L_1199)


	//   ....[0]....
.L_1199:
        /*002c*/ 	.word	0xffffffff


	//   ....[1]....
        /*0030*/ 	.word	0xffffffff


	//   ....[2]....
        /*0034*/ 	.word	0xffffffff


	//   ....[3]....
        /*0038*/ 	.word	0xffffffff


	//   ....[4]....
        /*003c*/ 	.word	0xffffffff


	//   ....[5]....
        /*0040*/ 	.word	0xffffffff


	//   ....[6]....
        /*0044*/ 	.word	0xffffffff


	//   ....[7]....
        /*0048*/ 	.word	0xffffffff


	//   ....[8]....
        /*004c*/ 	.word	0xffffffff


	//   ....[9]....
        /*0050*/ 	.word	0xffffffff


	//   ....[10]....
        /*0054*/ 	.word	0xffffffff


	//   ....[11]....
        /*0058*/ 	.word	0xffffffff


	//   ....[12]....
        /*005c*/ 	.word	0xffffffff


	//   ....[13]....
        /*0060*/ 	.word	0xffffffff


	//   ....[14]....
        /*0064*/ 	.word	0xffffffff


	//   ....[15]....
        /*0068*/ 	.word	0xffffffff


	//----- nvinfo : EIATTR_COOP_GROUP_INSTR_OFFSETS
	.align		4
.L_1200:
        /*006c*/ 	.byte	0x04, 0x28
        /*006e*/ 	.short	(.L_1202 - .L_1201)


	//   ....[0]....
.L_1201:
        /*0070*/ 	.word	0x00014a90


	//   ....[1]....
        /*0074*/ 	.word	0x00014ab0


	//   ....[2]....
        /*0078*/ 	.word	0x00014ad0


	//   ....[3]....
        /*007c*/ 	.word	0x00014af0


	//   ....[4]....
        /*0080*/ 	.word	0x000195c0


	//   ....[5]....
        /*0084*/ 	.word	0x000195f0


	//   ....[6]....
        /*0088*/ 	.word	0x00019660


	//   ....[7]....
        /*008c*/ 	.word	0x00019670


	//   ....[8]....
        /*0090*/ 	.word	0x0001de30


	//   ....[9]....
        /*0094*/ 	.word	0x0001de40


	//   ....[10]....
        /*0098*/ 	.word	0x0001de70


	//   ....[11]....
        /*009c*/ 	.word	0x0001de80


	//   ....[12]....
        /*00a0*/ 	.word	0x0001fdb0


	//   ....[13]....
        /*00a4*/ 	.word	0x0001fdf0


	//   ....[14]....
        /*00a8*/ 	.word	0x0001fea0


	//   ....[15]....
        /*00ac*/ 	.word	0x0001fed0


	//----- nvinfo : EIATTR_VRC_CTA_INIT_COUNT
	.align		4
.L_1202:
        /*00b0*/ 	.byte	0x02, 0x4a
	.zero		1
	.zero		1


	//----- nvinfo : EIATTR_EXIT_INSTR_OFFSETS
	.align		4
        /*00b4*/ 	.byte	0x04, 0x1c
        /*00b6*/ 	.short	(.L_1204 - .L_1203)


	//   ....[0]....
.L_1203:
        /*00b8*/ 	.word	0x00000440


	//   ....[1]....
        /*00bc*/ 	.word	0x00000ce0


	//   ....[2]....
        /*00c0*/ 	.word	0x00000d10


	//   ....[3]....
        /*00c4*/ 	.word	0x00020c10


	//   ....[4]....
        /*00c8*/ 	.word	0x00020c40


	//----- nvinfo : EIATTR_CRS_STACK_SIZE
	.align		4
.L_1204:
        /*00cc*/ 	.byte	0x04, 0x1e
        /*00ce*/ 	.short	(.L_1206 - .L_1205)
.L_1205:
        /*00d0*/ 	.word	0x00000000


	//----- nvinfo : EIATTR_CBANK_PARAM_SIZE
	.align		4
.L_1206:
        /*00d4*/ 	.byte	0x03, 0x19
        /*00d6*/ 	.short	0x01d0


	//----- nvinfo : EIATTR_PARAM_CBANK
	.align		4
        /*00d8*/ 	.byte	0x04, 0x0a
        /*00da*/ 	.short	(.L_1208 - .L_1207)
	.align		4
.L_1207:
        /*00dc*/ 	.word	index@(.nv.constant0._ZN5flash24flash_fwd_splitkv_kernelI23Flash_fwd_kernel_traitsILi128ELi64ELi128ELi4ELb0ELb0EN7cutlass10bfloat16_tE19Flash_kernel_traitsILi128ELi64ELi128ELi4ES3_EELb1ELb0ELb0ELb0ELb1ELb1ELb1ELb1EEEvNS_16Flash_fwd_paramsE)
        /*00e0*/ 	.short	0x0380
        /*00e2*/ 	.short	0x01d0


	//----- nvinfo : EIATTR_SW_WAR
	.align		4
.L_1208:
        /*00e4*/ 	.byte	0x04, 0x36
        /*00e6*/ 	.short	(.L_1210 - .L_1209)
.L_1209:
        /*00e8*/ 	.word	0x00000008
.L_1210:


//--------------------- .nv.info._ZN5flash24flash_fwd_splitkv_kernelI23Flash_fwd_kernel_traitsILi128ELi64ELi128ELi4ELb0ELb0EN7cutlass10bfloat16_tE19Flash_kernel_traitsILi128ELi64ELi128ELi4ES3_EELb1ELb0ELb1ELb0ELb0ELb0ELb1ELb1EEEvNS_16Flash_fwd_paramsE --------------------------
	.section	.nv.info._ZN5flash24flash_fwd_splitkv_kernelI23Flash_fwd_kernel_traitsILi128ELi64ELi128ELi4ELb0ELb0EN7cutlass10bfloat16_tE19Flash_kernel_traitsILi128ELi64ELi128ELi4ES3_EELb1ELb0ELb1ELb0ELb0ELb0ELb1ELb1EEEvNS_16Flash_fwd_paramsE,"",@"SHT_CUDA_INFO"
	.sectionflags	@""
	.align	4


	//----- nvinfo : EIATTR_CUDA_API_VERSION
	.align		4
        /*0000*/ 	.byte	0x04, 0x37
        /*0002*/ 	.short	(.L_1212 - .L_1211)
.L_1211:
        /*0004*/ 	.word	0x00000082


	//----- nvinfo : EIATTR_KPARAM_INFO
	.align		4
.L_1212:
        /*0008*/ 	.byte	0x04, 0x17
        /*000a*/ 	.short	(.L_1214 - .L_1213)
.L_1213:
        /*000c*/ 	.word	0x00000000
        /*0010*/ 	.short	0x0000
        /*0012*/ 	.short	0x0000
        /*0014*/ 	.byte	0x00, 0xf0, 0x41, 0x07


	//----- nvinfo : EIATTR_SPARSE_MMA_MASK
	.align		4
.L_1214:
        /*0018*/ 	.byte	0x03, 0x50
        /*001a*/ 	.short	0x0000


	//----- nvinfo : EIATTR_MAXREG_COUNT
	.align		4
        /*001c*/ 	.byte	0x03, 0x1b
        /*001e*/ 	.short	0x00ff


	//----- nvinfo : EIATTR_NUM_BARRIERS
	.align		4
        /*0020*/ 	.byte	0x02, 0x4c
        /*0022*/ 	.byte	0x01
	.zero		1


	//----- nvinfo : EIATTR_MERCURY_ISA_VERSION
	.align		4
        /*0024*/ 	.byte	0x03, 0x5f
        /*0026*/ 	.short	0x0101


	//----- nvinfo : EIATTR_COOP_GROUP_MASK_REGIDS
	.align		4
        /*0028*/ 	.byte	0x04, 0x29
        /*002a*/ 	.short	(.L_1216 - .L_1215)


	//   ....[0]....
.L_1215:
        /*002c*/ 	.word	0xffffffff


	//   ....[1]....
        /*0030*/ 	.word	0xffffffff


	//   ....[2]....
        /*0034*/ 	.word	0xffffffff


	//   ....[3]....
        /*0038*/ 	.word	0xffffffff


	//   ....[4]....
        /*003c*/ 	.word	0xffffffff


	//   ....[5]....
        /*0040*/ 	.word	0xffffffff


	//   ....[6]....
        /*0044*/ 	.word	0xffffffff


	//   ....[7]....
        /*0048*/ 	.word	0xffffffff


	//   ....[8]....
        /*004c*/ 	.word	0xffffffff


	//   ....[9]....
        /*0050*/ 	.word	0xffffffff


	//   ....[10]....
        /*0054*/ 	.word	0xffffffff


	//   ....[11]....
        /*0058*/ 	.word	0xffffffff


	//   ....[12]....
        /*005c*/ 	.word	0xffffffff


	//   ....[13]....
        /*0060*/ 	.word	0xffffffff


	//   ....[14]....
        /*0064*/ 	.word	0xffffffff


	//   ....[15]....
        /*0068*/ 	.word	0xffffffff


	//----- nvinfo : EIATTR_COOP_GROUP_INSTR_OFFSETS
	.align		4
.L_1216:
        /*006c*/ 	.byte	0x04, 0x28
        /*006e*/ 	.short	(.L_1218 - .L_1217)


	//   ....[0]....
.L_1217:
        /*0070*/ 	.word	0x000173b0


	//   ....[1]....
        /*0074*/ 	.word	0x000173d0


	//   ....[2]....
        /*0078*/ 	.word	0x00017480


	//   ....[3]....
        /*007c*/ 	.word	0x00017490


	//   ....[4]....
        /*0080*/ 	.word	0x0001c4e0


	//   ....[5]....
        /*0084*/ 	.word	0x0001c510


	//   ....[6]....
        /*0088*/ 	.word	0x0001c530


	//   ....[7]....
        /*008c*/ 	.word	0x0001c550


	//   ....[8]....
        /*0090*/ 	.word	0x000215b0


	//   ....[9]....
        /*0094*/ 	.word	0x000215d0


	//   ....[10]....
        /*0098*/ 	.word	0x00021600


	//   ....[11]....
        /*009c*/ 	.word	0x00021610


	//   ....[12]....
        /*00a0*/ 	.word	0x00023540


	//   ....[13]....
        /*00a4*/ 	.word	0x00023580


	//   ....[14]....
        /*00a8*/ 	.word	0x000236a0


	//   ....[15]....
        /*00ac*/ 	.word	0x000236d0


	//----- nvinfo : EIATTR_VRC_CTA_INIT_COUNT
	.align		4
.L_1218:
        /*00b0*/ 	.byte	0x02, 0x4a
	.zero		1
	.zero		1


	//----- nvinfo : EIATTR_EXIT_INSTR_OFFSETS
	.align		4
        /*00b4*/ 	.byte	0x04, 0x1c
        /*00b6*/ 	.short	(.L_1220 - .L_1219)


	//   ....[0]....
.L_1219:
        /*00b8*/ 	.word	0x00000440


	//   ....[1]....
        /*00bc*/ 	.word	0x00001270


	//   ....[2]....
        /*00c0*/ 	.word	0x000012a0


	//   ....[3]....
        /*00c4*/ 	.word	0x000248f0


	//   ....[4]....
        /*00c8*/ 	.word	0x00024970


	//   ....[5]....
        /*00cc*/ 	.word	0x000249c0


	//----- nvinfo : EIATTR_CRS_STACK_SIZE
	.align		4
.L_1220:
        /*00d0*/ 	.byte	0x04, 0x1e
        /*00d2*/ 	.short	(.L_1222 - .L_1221)
.L_1221:
        /*00d4*/ 	.word	0x00000000


	//----- nvinfo : EIATTR_CBANK_PARAM_SIZE
	.align		4
.L_1222:
        /*00d8*/ 	.byte	0x03, 0x19
        /*00da*/ 	.short	0x01d0


	//----- nvinfo : EIATTR_PARAM_CBANK
	.align		4
        /*00dc*/ 	.byte	0x04, 0x0a
        /*00de*/ 	.short	(.L_1224 - .L_1223)
	.align		4
.L_1223:
        /*00e0*/ 	.word	index@(.nv.constant0._ZN5flash24flash_fwd_splitkv_kernelI23Flash_fwd_kernel_traitsILi128ELi64ELi128ELi4ELb0ELb0EN7cutlass10bfloat16_tE19Flash_kernel_traitsILi128ELi64ELi128ELi4ES3_EELb1ELb0ELb1ELb0ELb0ELb0ELb1ELb1EEEvNS_16Flash_fwd_paramsE)
        /*00e4*/ 	.short	0x0380
        /*00e6*/ 	.short	0x01d0


	//----- nvinfo : EIATTR_SW_WAR
	.align		4
.L_1224:
        /*00e8*/ 	.byte	0x04, 0x36
        /*00ea*/ 	.short	(.L_1226 - .L_1225)
.L_1225:
        /*00ec*/ 	.word	0x00000008
.L_1226:


//--------------------- .nv.info._ZN5flash24flash_fwd_splitkv_kernelI23Flash_fwd_kernel_traitsILi128ELi64ELi128ELi4ELb0ELb0EN7cutlass10bfloat16_tE19Flash_kernel_traitsILi128ELi64ELi128ELi4ES3_EELb1ELb0ELb1ELb0ELb0ELb1ELb1ELb1EEEvNS_16Flash_fwd_paramsE --------------------------
	.section	.nv.info._ZN5flash24flash_fwd_splitkv_kernelI23Flash_fwd_kernel_traitsILi128ELi64ELi128ELi4ELb0ELb0EN7cutlass10bfloat16_tE19Flash_kernel_traitsILi128ELi64ELi128ELi4ES3_EELb1ELb0ELb1ELb0ELb0ELb1ELb1ELb1EEEvNS_16Flash_fwd_paramsE,"",@"SHT_CUDA_INFO"
	.sectionflags	@""
	.align	4


	//----- nvinfo : EIATTR_CUDA_API_VERSION
	.align		4
        /*0000*/ 	.byte	0x04, 0x37
        /*0002*/ 	.short	(.L_1228 - .L_1227)
.L_1227:
        /*0004*/ 	.word	0x00000082


	//----- nvinfo : EIATTR_KPARAM_INFO
	.align		4
.L_1228:
        /*0008*/ 	.byte	0x04, 0x17
        /*000a*/ 	.short	(.L_1230 - .L_1229)
.L_1229:
        /*000c*/ 	.word	0x00000000
        /*0010*/ 	.short	0x0000
        /*0012*/ 	.short	0x0000
        /*0014*/ 	.byte	0x00, 0xf0, 0x41, 0x07


	//----- nvinfo : EIATTR_SPARSE_MMA_MASK
	.align		4
.L_1230:
        /*0018*/ 	.byte	0x03, 0x50
        /*001a*/ 	.short	0x0000


	//----- nvinfo : EIATTR_MAXREG_COUNT
	.align		4
        /*001c*/ 	.byte	0x03, 0x1b
        /*001e*/ 	.short	0x00ff


	//----- nvinfo : EIATTR_NUM_BARRIERS
	.align		4
        /*0020*/ 	.byte	0x02, 0x4c
        /*0022*/ 	.byte	0x01
	.zero		1


	//----- nvinfo : EIATTR_MERCURY_ISA_VERSION
	.align		4
        /*0024*/ 	.byte	0x03, 0x5f
        /*0026*/ 	.short	0x0101


	//----- nvinfo : EIATTR_COOP_GROUP_MASK_REGIDS
	.align		4
        /*0028*/ 	.byte	0x04, 0x29
        /*002a*/ 	.short	(.L_1232 - .L_1231)


	//   ....[0]....
.L_1231:
        /*002c*/ 	.word	0xffffffff


	//   ....[1]....
        /*0030*/ 	.word	0xffffffff


	//   ....[2]....
        /*0034*/ 	.word	0xffffffff


	//   ....[3]....
        /*0038*/ 	.word	0xffffffff


	//   ....[4]....
        /*003c*/ 	.word	0xffffffff


	//   ....[5]....
        /*0040*/ 	.word	0xffffffff


	//   ....[6]....
        /*0044*/ 	.word	0xffffffff


	//   ....[7]....
        /*0048*/ 	.word	0xffffffff


	//   ....[8]....
        /*004c*/ 	.word	0xffffffff


	//   ....[9]....
        /*0050*/ 	.word	0xffffffff


	//   ....[10]....
        /*0054*/ 	.word	0xffffffff


	//   ....[11]....
        /*0058*/ 	.word	0xffffffff


	//   ....[12]....
        /*005c*/ 	.word	0xffffffff


	//   ....[13]....
        /*0060*/ 	.word	0xffffffff


	//   ....[14]....
        /*0064*/ 	.word	0xffffffff


	//   ....[15]....
        /*0068*/ 	.word	0xffffffff


	//----- nvinfo : EIATTR_COOP_GROUP_INSTR_OFFSETS
	.align		4
.L_1232:
        /*006c*/ 	.byte	0x04, 0x28
        /*006e*/ 	.short	(.L_1234 - .L_1233)


	//   ....[0]....
.L_1233:
        /*0070*/ 	.word	0x00017bb0


	//   ....[1]....
        /*0074*/ 	.word	0x00017bd0


	//   ....[2]....
        /*0078*/ 	.word	0x00017c50


	//   ....[3]....
        /*007c*/ 	.word	0x00017c60


	//   ....[4]....
        /*0080*/ 	.word	0x0001d4e0


	//   ....[5]....
        /*0084*/ 	.word	0x0001d510


	//   ....[6]....
        /*0088*/ 	.word	0x0001d5a0


	//   ....[7]....
        /*008c*/ 	.word	0x0001d5b0


	//   ....[8]....
        /*0090*/ 	.word	0x00022dd0


	//   ....[9]....
        /*0094*/ 	.word	0x00022df0


	//   ....[10]....
        /*0098*/ 	.word	0x00022e30


	//   ....[11]....
        /*009c*/ 	.word	0x00022e40


	//   ....[12]....
        /*00a0*/ 	.word	0x00024d70


	//   ....[13]....
        /*00a4*/ 	.word	0x00024db0


	//   ....[14]....
        /*00a8*/ 	.word	0x00024ed0


	//   ....[15]....
        /*00ac*/ 	.word	0x00024f00


	//----- nvinfo : EIATTR_VRC_CTA_INIT_COUNT
	.align		4
.L_1234:
        /*00b0*/ 	.byte	0x02, 0x4a
	.zero		1
	.zero		1


	//----- nvinfo : EIATTR_EXIT_INSTR_OFFSETS
	.align		4
        /*00b4*/ 	.byte	0x04, 0x1c
        /*00b6*/ 	.short	(.L_1236 - .L_1235)


	//   ....[0]....
.L_1235:
        /*00b8*/ 	.word	0x00000440


	//   ....[1]....
        /*00bc*/ 	.word	0x00001270


	//   ....[2]....
        /*00c0*/ 	.word	0x000012a0


	//   ....[3]....
        /*00c4*/ 	.word	0x00026120


	//   ....[4]....
        /*00c8*/ 	.word	0x000261a0


	//   ....[5]....
        /*00cc*/ 	.word	0x000261f0


	//----- nvinfo : EIATTR_CRS_STACK_SIZE
	.align		4
.L_1236:
        /*00d0*/ 	.byte	0x04, 0x1e
        /*00d2*/ 	.short	(.L_1238 - .L_1237)
.L_1237:
        /*00d4*/ 	.word	0x00000000


	//----- nvinfo : EIATTR_CBANK_PARAM_SIZE
	.align		4
.L_1238:
        /*00d8*/ 	.byte	0x03, 0x19
        /*00da*/ 	.short	0x01d0


	//----- nvinfo : EIATTR_PARAM_CBANK
	.align		4
        /*00dc*/ 	.byte	0x04, 0x0a
        /*00de*/ 	.short	(.L_1240 - .L_1239)
	.align		4
.L_1239:
        /*00e0*/ 	.word	index@(.nv.constant0._ZN5flash24flash_fwd_splitkv_kernelI23Flash_fwd_kernel_traitsILi128ELi64ELi128ELi4ELb0ELb0EN7cutlass10bfloat16_tE19Flash_kernel_traitsILi128ELi64ELi128ELi4ES3_EELb1ELb0ELb1ELb0ELb0ELb1ELb1ELb1EEEvNS_16Flash_fwd_paramsE)
        /*00e4*/ 	.short	0x0380
        /*00e6*/ 	.short	0x01d0


	//----- nvinfo : EIATTR_SW_WAR
	.align		4
.L_1240:
        /*00e8*/ 	.byte	0x04, 0x36
        /*00ea*/ 	.short	(.L_1242 - .L_1241)
.L_1241:
        /*00ec*/ 	.word	0x00000008
.L_1242:


//--------------------- .nv.info._ZN5flash32flash_fwd_splitkv_combine_kernelI23Flash_fwd_kernel_traitsILi128ELi64ELi64ELi4ELb0ELb0EN7cutlass10bfloat16_tE19Flash_kernel_traitsILi128ELi64ELi64ELi4ES3_EELi4ELi7ELb0EEEvNS_16Flash_fwd_paramsE --------------------------
	.section	.nv.info._ZN5flash32flash_fwd_splitkv_combine_kernelI23Flash_fwd_kernel_traitsILi128ELi64ELi64ELi4ELb0ELb0EN7cutlass10bfloat16_tE19Flash_kernel_traitsILi128ELi64ELi64ELi4ES3_EELi4ELi7ELb0EEEvNS_16Flash_fwd_paramsE,"",@"SHT_CUDA_INFO"
	.sectionflags	@""
	.align	4


	//----- nvinfo : EIATTR_CUDA_API_VERSION
	.align		4
        /*0000*/ 	.byte	0x04, 0x37
        /*0002*/ 	.short	(.L_1244 - .L_1243)
.L_1243:
        /*0004*/ 	.word	0x00000082


	//----- nvinfo : EIATTR_KPARAM_INFO
	.align		4
.L_1244:
        /*0008*/ 	.byte	0x04, 0x17
        /*000a*/ 	.short	(.L_1246 - .L_1245)
.L_1245:
        /*000c*/ 	.word	0x00000000
        /*0010*/ 	.short	0x0000
        /*0012*/ 	.short	0x0000
        /*0014*/ 	.byte	0x00, 0xf0, 0x41, 0x07


	//----- nvinfo : EIATTR_SPARSE_MMA_MASK
	.align		4
.L_1246:
        /*0018*/ 	.byte	0x03, 0x50
        /*001a*/ 	.short	0x0000


	//----- nvinfo : EIATTR_MAXREG_COUNT
	.align		4
        /*001c*/ 	.byte	0x03, 0x1b
        /*001e*/ 	.short	0x00ff


	//----- nvinfo : EIATTR_NUM_BARRIERS
	.align		4
        /*0020*/ 	.byte	0x02, 0x4c
        /*0022*/ 	.byte	0x01
	.zero		1


	//----- nvinfo : EIATTR_MERCURY_ISA_VERSION
	.align		4
        /*0024*/ 	.byte	0x03, 0x5f
        /*0026*/ 	.short	0x0101


	//----- nvinfo : EIATTR_COOP_GROUP_MASK_REGIDS
	.align		4
        /*0028*/ 	.byte	0x04, 0x29
        /*002a*/ 	.short	(.L_1248 - .L_1247)


	//   ....[0]....
.L_1247:
        /*002c*/ 	.word	0xffffffff


	//   ....[1]....
        /*0030*/ 	.word	0xffffffff


	//   ....[2]....
        /*0034*/ 	.word	0xffffffff


	//   ....[3]....
        /*0038*/ 	.word	0xffffffff


	//   ....[4]....
        /*003c*/ 	.word	0xffffffff


	//   ....[5]....
        /*0040*/ 	.word	0xffffffff


	//   ....[6]....
        /*0044*/ 	.word	0xffffffff


	//   ....[7]....
        /*0048*/ 	.word	0xffffffff


	//   ....[8]....
        /*004c*/ 	.word	0xffffffff


	//   ....[9]....
        /*0050*/ 	.word	0xffffffff


	//----- nvinfo : EIATTR_COOP_GROUP_INSTR_OFFSETS
	.align		4
.L_1248:
        /*0054*/ 	.byte	0x04, 0x28
        /*0056*/ 	.short	(.L_1250 - .L_1249)


	//   ....[0]....
.L_1249:
        /*0058*/ 	.word	0x00001cb0


	//   ....[1]....
        /*005c*/ 	.word	0x00001d60


	//   ....[2]....
        /*0060*/ 	.word	0x00001da0


	//   ....[3]....
        /*0064*/ 	.word	0x00001dc0


	//   ....[4]....
        /*0068*/ 	.word	0x00001de0


	//   ....[5]....
        /*006c*/ 	.word	0x00001fa0


	//   ....[6]....
        /*0070*/ 	.word	0x00002050


	//   ....[7]....
        /*0074*/ 	.word	0x000020c0


	//   ....[8]....
        /*0078*/ 	.word	0x00002170


	//   ....[9]....
        /*007c*/ 	.word	0x00002220


	//----- nvinfo : EIATTR_VRC_CTA_INIT_COUNT
	.align		4
.L_1250:
        /*0080*/ 	.byte	0x02, 0x4a
	.zero		1
	.zero		1


	//----- nvinfo : EIATTR_EXIT_INSTR_OFFSETS
	.align		4
        /*0084*/ 	.byte	0x04, 0x1c
        /*0086*/ 	.short	(.L_1252 - .L_1251)


	//   ....[0]....
.L_1251:
        /*0088*/ 	.word	0x00004100


	//   ....[1]....
        /*008c*/ 	.word	0x000043e0


	//   ....[2]....
        /*0090*/ 	.word	0x00004600


	//----- nvinfo : EIATTR_CRS_STACK_SIZE
	.align		4
.L_1252:
        /*0094*/ 	.byte	0x04, 0x1e
        /*0096*/ 	.short	(.L_1254 - .L_1253)
.L_1253:
        /*0098*/ 	.word	0x00000000


	//----- nvinfo : EIATTR_CBANK_PARAM_SIZE
	.align		4
.L_1254:
        /*009c*/ 	.byte	0x03, 0x19
        /*009e*/ 	.short	0x01d0


	//----- nvinfo : EIATTR_PARAM_CBANK
	.align		4
        /*00a0*/ 	.byte	0x04, 0x0a
        /*00a2*/ 	.short	(.L_1256 - .L_1255)
	.align		4
.L_1255:
        /*00a4*/ 	.word	index@(.nv.constant0._ZN5flash32flash_fwd_splitkv_combine_kernelI23Flash_fwd_kernel_traitsILi128ELi64ELi64ELi4ELb0ELb0EN7cutlass10bfloat16_tE19Flash_kernel_traitsILi128ELi64ELi64ELi4ES3_EELi4ELi7ELb0EEEvNS_16Flash_fwd_paramsE)
        /*00a8*/ 	.short	0x0380
        /*00aa*/ 	.short	0x01d0


	//----- nvinfo : EIATTR_SW_WAR
	.align		4
.L_1256:
        /*00ac*/ 	.byte	0x04, 0x36
        /*00ae*/ 	.short	(.L_1258 - .L_1257)
.L_1257:
        /*00b0*/ 	.word	0x00000008
.L_1258:


//--------------------- .nv.info._ZN5flash32flash_fwd_splitkv_combine_kernelI23Flash_fwd_kernel_traitsILi128ELi64ELi64ELi4ELb0ELb0EN7cutlass10bfloat16_tE19Flash_kernel_traitsILi128ELi64ELi64ELi4ES3_EELi4ELi6ELb0EEEvNS_16Flash_fwd_paramsE --------------------------
	.section	.nv.info._ZN5flash32flash_fwd_splitkv_combine_kernelI23Flash_fwd_kernel_traitsILi128ELi64ELi64ELi4ELb0ELb0EN7cutlass10bfloat16_tE19Flash_kernel_traitsILi128ELi64ELi64ELi4ES3_EELi4ELi6ELb0EEEvNS_16Flash_fwd_paramsE,"",@"SHT_CUDA_INFO"
	.sectionflags	@""
	.align	4


	//----- nvinfo : EIATTR_CUDA_API_VERSION
	.align		4
        /*0000*/ 	.byte	0x04, 0x37
        /*0002*/ 	.short	(.L_1260 - .L_1259)
.L_1259:
        /*0004*/ 	.word	0x00000082


	//----- nvinfo : EIATTR_KPARAM_INFO
	.align		4
.L_1260:
        /*0008*/ 	.byte	0x04, 0x17
        /*000a*/ 	.short	(.L_1262 - .L_1261)
.L_1261:
        /*000c*/ 	.word	0x00000000
        /*0010*/ 	.short	0x0000
        /*0012*/ 	.short	0x0000
        /*0014*/ 	.byte	0x00, 0xf0, 0x41, 0x07


	//----- nvinfo : EIATTR_SPARSE_MMA_MASK
	.align		4
.L_1262:
        /*0018*/ 	.byte	0x03, 0x50
        /*001a*/ 	.short	0x0000


	//----- nvinfo : EIATTR_MAXREG_COUNT
	.align		4
        /*001c*/ 	.byte	0x03, 0x1b
        /*001e*/ 	.short	0x00ff


	//----- nvinfo : EIATTR_NUM_BARRIERS
	.align		4
        /*0020*/ 	.byte	0x02, 0x4c
        /*0022*/ 	.byte	0x01
	.zero		1


	//----- nvinfo : EIATTR_MERCURY_ISA_VERSION
	.align		4
        /*0024*/ 	.byte	0x03, 0x5f
        /*0026*/ 	.short	0x0101


	//----- nvinfo : EIATTR_COOP_GROUP_MASK_REGIDS
	.align		4
        /*0028*/ 	.byte	0x04, 0x29
        /*002a*/ 	.short	(.L_1264 - .L_1263)


	//   ....[0]....
.L_1263:
        /*002c*/ 	.word	0xffffffff


	//   ....[1]....
        /*0030*/ 	.word	0xffffffff


	//   ....[2]....
        /*0034*/ 	.word	0xffffffff


	//   ....[3]....
        /*0038*/ 	.word	0xffffffff


	//   ....[4]....
        /*003c*/ 	.word	0xffffffff


	//   ....[5]....
        /*0040*/ 	.word	0xffffffff


	//   ....[6]....
        /*0044*/ 	.word	0xffffffff


	//   ....[7]....
        /*0048*/ 	.word	0xffffffff


	//   ....[8]....
        /*004c*/ 	.word	0xffffffff


	//   ....[9]....
        /*0050*/ 	.word	0xffffffff


	//----- nvinfo : EIATTR_COOP_GROUP_INSTR_OFFSETS
	.align		4
.L_1264:
        /*0054*/ 	.byte	0x04, 0x28
        /*0056*/ 	.short	(.L_1266 - .L_1265)


	//   ....[0]....
.L_1265:
        /*0058*/ 	.word	0x00001990


	//   ....[1]....
        /*005c*/ 	.word	0x000019b0


	//   ....[2]....
        /*0060*/ 	.word	0x000019e0


	//   ....[3]....
        /*0064*/ 	.word	0x00001a20


	//   ....[4]....
        /*0068*/ 	.word	0x00001a60


	//   ....[5]....
        /*006c*/ 	.word	0x00001bd0


	//   ....[6]....
        /*0070*/ 	.word	0x00001cb0


	//   ....[7]....
        /*0074*/ 	.word	0x00001d20


	//   ....[8]....
        /*0078*/ 	.word	0x00001d90


	//   ....[9]....
        /*007c*/ 	.word	0x00001eb0


	//----- nvinfo : EIATTR_VRC_CTA_INIT_COUNT
	.align		4
.L_1266:
        /*0080*/ 	.byte	0x02, 0x4a
	.zero		1
	.zero		1


	//----- nvinfo : EIATTR_EXIT_INSTR_OFFSETS
	.align		4
        /*0084*/ 	.byte	0x04, 0x1c
        /*0086*/ 	.short	(.L_1268 - .L_1267)


	//   ....[0]....
.L_1267:
        /*0088*/ 	.word	0x00003cc0


	//   ....[1]....
        /*008c*/ 	.word	0x00003fa0


	//   ....[2]....
        /*0090*/ 	.word	0x000041c0


	//----- nvinfo : EIATTR_CRS_STACK_SIZE
	.align		4
.L_1268:
        /*0094*/ 	.byte	0x04, 0x1e
        /*0096*/ 	.short	(.L_1270 - .L_1269)
.L_1269:
        /*0098*/ 	.word	0x00000000


	//----- nvinfo : EIATTR_CBANK_PARAM_SIZE
	.align		4
.L_1270:
        /*009c*/ 	.byte	0x03, 0x19
        /*009e*/ 	.short	0x01d0


	//----- nvinfo : EIATTR_PARAM_CBANK
	.align		4
        /*00a0*/ 	.byte	0x04, 0x0a
        /*00a2*/ 	.short	(.L_1272 - .L_1271)
	.align		4
.L_1271:
        /*00a4*/ 	.word	index@(.nv.constant0._ZN5flash32flash_fwd_splitkv_combine_kernelI23Flash_fwd_kernel_traitsILi128ELi64ELi64ELi4ELb0ELb0EN7cutlass10bfloat16_tE19Flash_kernel_traitsILi128ELi64ELi64ELi4ES3_EELi4ELi6ELb0EEEvNS_16Flash_fwd_paramsE)
        /*00a8*/ 	.short	0x0380
        /*00aa*/ 	.short	0x01d0


	//----- nvinfo : EIATTR_SW_WAR
	.align		4
.L_1272:
        /*00ac*/ 	.byte	0x04, 0x36
        /*00ae*/ 	.short	(.L_1274 - .L_1273)
.L_1273:
        /*00b0*/ 	.word	0x00000008
.L_1274:


//--------------------- .nv.info._ZN5flash32flash_fwd_splitkv_combine_kernelI23Flash_fwd_kernel_traitsILi128ELi64ELi64ELi4ELb0ELb0EN7cutlass10bfloat16_tE19Flash_kernel_traitsILi128ELi64ELi64ELi4ES3_EELi4ELi5ELb0EEEvNS_16Flash_fwd_paramsE --------------------------
	.section	.nv.info._ZN5flash32flash_fwd_splitkv_combine_kernelI23Flash_fwd_kernel_traitsILi128ELi64ELi64ELi4ELb0ELb0EN7cutlass10bfloat16_tE19Flash_kernel_traitsILi128ELi64ELi64ELi4ES3_EELi4ELi5ELb0EEEvNS_16Flash_fwd_paramsE,"",@"SHT_CUDA_INFO"
	.sectionflags	@""
	.align	4


	//----- nvinfo : EIATTR_CUDA_API_VERSION
	.align		4
        /*0000*/ 	.byte	0x04, 0x37
        /*0002*/ 	.short	(.L_1276 - .L_1275)
.L_1275:
        /*0004*/ 	.word	0x00000082


	//----- nvinfo : EIATTR_KPARAM_INFO
	.align		4
.L_1276:
        /*0008*/ 	.byte	0x04, 0x17
        /*000a*/ 	.short	(.L_1278 - .L_1277)
.L_1277:
        /*000c*/ 	.word	0x00000000
        /*0010*/ 	.short	0x0000
        /*0012*/ 	.short	0x0000
        /*0014*/ 	.byte	0x00, 0xf0, 0x41, 0x07


	//----- nvinfo : EIATTR_SPARSE_MMA_MASK
	.align		4
.L_1278:
        /*0018*/ 	.byte	0x03, 0x50
        /*001a*/ 	.short	0x0000


	//----- nvinfo : EIATTR_MAXREG_COUNT
	.align		4
        /*001c*/ 	.byte	0x03, 0x1b
        /*001e*/ 	.short	0x00ff


	//----- nvinfo : EIATTR_NUM_BARRIERS
	.align		4
        /*0020*/ 	.byte	0x02, 0x4c
        /*0022*/ 	.byte	0x01
	.zero		1


	//----- nvinfo : EIATTR_MERCURY_ISA_VERSION
	.align		4
        /*0024*/ 	.byte	0x03, 0x5f
        /*0026*/ 	.short	0x0101


	//----- nvinfo : EIATTR_COOP_GROUP_MASK_REGIDS
	.align		4
        /*0028*/ 	.byte	0x04, 0x29
        /*002a*/ 	.short	(.L_1280 - .L_1279)


	//   ....[0]....
.L_1279:
        /*002c*/ 	.word	0xffffffff


	//   ....[1]....
        /*0030*/ 	.word	0xffffffff


	//   ....[2]....
        /*0034*/ 	.word	0xffffffff


	//   ....[3]....
        /*0038*/ 	.word	0xffffffff


	//   ....[4]....
        /*003c*/ 	.word	0xffffffff


	//   ....[5]....
        /*0040*/ 	.word	0xffffffff


	//   ....[6]....
        /*0044*/ 	.word	0xffffffff


	//   ....[7]....
        /*0048*/ 	.word	0xffffffff


	//   ....[8]....
        /*004c*/ 	.word	0xffffffff


	//   ....[9]....
        /*0050*/ 	.word	0xffffffff


	//----- nvinfo : EIATTR_COOP_GROUP_INSTR_OFFSETS
	.align		4
.L_1280:
        /*0054*/ 	.byte	0x04, 0x28
        /*0056*/ 	.short	(.L_1282 - .L_1281)


	//   ....[0]....
.L_1281:
        /*0058*/ 	.word	0x00001a70


	//   ....[1]....
        /*005c*/ 	.word	0x00001a90


	//   ....[2]....
        /*0060*/ 	.word	0x00001ab0


	//   ....[3]....
        /*0064*/ 	.word	0x00001ae0


	//   ....[4]....
        /*0068*/ 	.word	0x00001b20


	//   ....[5]....
        /*006c*/ 	.word	0x00001c80


	//   ....[6]....
        /*0070*/ 	.word	0x00001cc0


	//   ....[7]....
        /*0074*/ 	.word	0x00001cf0


	//   ....[8]....
        /*0078*/ 	.word	0x00001d30


	//   ....[9]....
        /*007c*/ 	.word	0x00001e30


	//----- nvinfo : EIATTR_VRC_CTA_INIT_COUNT
	.align		4
.L_1282:
        /*0080*/ 	.byte	0x02, 0x4a
	.zero		1
	.zero		1


	//----- nvinfo : EIATTR_EXIT_INSTR_OFFSETS
	.align		4
        /*0084*/ 	.byte	0x04, 0x1c
        /*0086*/ 	.short	(.L_1284 - .L_1283)


	//   ....[0]....
.L_1283:
        /*0088*/ 	.word	0x00003b80


	//   ....[1]....
        /*008c*/ 	.word	0x00003e60


	//   ....[2]....
        /*0090*/ 	.word	0x00004080


	//----- nvinfo : EIATTR_CRS_STACK_SIZE
	.align		4
.L_1284:
        /*0094*/ 	.byte	0x04, 0x1e
        /*0096*/ 	.short	(.L_1286 - .L_1285)
.L_1285:
        /*0098*/ 	.word	0x00000000


	//----- nvinfo : EIATTR_CBANK_PARAM_SIZE
	.align		4
.L_1286:
        /*009c*/ 	.byte	0x03, 0x19
        /*009e*/ 	.short	0x01d0


	//----- nvinfo : EIATTR_PARAM_CBANK
	.align		4
        /*00a0*/ 	.byte	0x04, 0x0a
        /*00a2*/ 	.short	(.L_1288 - .L_1287)
	.align		4
.L_1287:
        /*00a4*/ 	.word	index@(.nv.constant0._ZN5flash32flash_fwd_splitkv_combine_kernelI23Flash_fwd_kernel_traitsILi128ELi64ELi64ELi4ELb0ELb0EN7cutlass10bfloat16_tE19Flash_kernel_traitsILi128ELi64ELi64ELi4ES3_EELi4ELi5ELb0EEEvNS_16Flash_fwd_paramsE)
        /*00a8*/ 	.short	0x0380
        /*00aa*/ 	.short	0x01d0


	//----- nvinfo : EIATTR_SW_WAR
	.align		4
.L_1288:
        /*00ac*/ 	.byte	0x04, 0x36
        /*00ae*/ 	.short	(.L_1290 - .L_1289)
.L_1289:
        /*00b0*/ 	.word	0x00000008
.L_1290:


//--------------------- .nv.info._ZN5flash32flash_fwd_splitkv_combine_kernelI23Flash_fwd_kernel_traitsILi128ELi64ELi64ELi4ELb0ELb0EN7cutlass10bfloat16_tE19Flash_kernel_traitsILi128ELi64ELi64ELi4ES3_EELi4ELi4ELb0EEEvNS_16Flash_fwd_paramsE --------------------------
	.section	.nv.info._ZN5flash32flash_fwd_splitkv_combine_kernelI23Flash_fwd_kernel_traitsILi128ELi64ELi64ELi4ELb0ELb0EN7cutlass10bfloat16_tE19Flash_kernel_traitsILi128ELi64ELi64ELi4ES3_EELi4ELi4ELb0EEEvNS_16Flash_fwd_paramsE,"",@"SHT_CUDA_INFO"
	.sectionflags	@""
	.align	4


	//----- nvinfo : EIATTR_CUDA_API_VERSION
	.align		4
        /*0000*/ 	.byte	0x04, 0x37
        /*0002*/ 	.short	(.L_1292 - .L_1291)
.L_1291:
        /*0004*/ 	.word	0x00000082


	//----- nvinfo : EIATTR_KPARAM_INFO
	.align		4
.L_1292:
        /*0008*/ 	.byte	0x04, 0x17
        /*000a*/ 	.short	(.L_1294 - .L_1293)
.L_1293:
        /*000c*/ 	.word	0x00000000
        /*0010*/ 	.short	0x0000
        /*0012*/ 	.short	0x0000
        /*0014*/ 	.byte	0x00, 0xf0, 0x41, 0x07


	//----- nvinfo : EIATTR_SPARSE_MMA_MASK
	.align		4
.L_1294:
        /*0018*/ 	.byte	0x03, 0x50
        /*001a*/ 	.short	0x0000


	//----- nvinfo : EIATTR_MAXREG_COUNT
	.align		4
        /*001c*/ 	.byte	0x03, 0x1b
        /*001e*/ 	.short	0x00ff


	//----- nvinfo : EIATTR_NUM_BARRIERS
	.align		4
        /*0020*/ 	.byte	0x02, 0x4c
        /*0022*/ 	.byte	0x01
	.zero		1


	//----- nvinfo : EIATTR_MERCURY_ISA_VERSION
	.align		4
        /*0024*/ 	.byte	0x03, 0x5f
        /*0026*/ 	.short	0x0101


	//----- nvinfo : EIATTR_COOP_GROUP_MASK_REGIDS
	.align		4
        /*0028*/ 	.byte	0x04, 0x29
        /*002a*/ 	.short	(.L_1296 - .L_1295)


	//   ....[0]....
.L_1295:
        /*002c*/ 	.word	0xffffffff


	//   ....[1]....
        /*0030*/ 	.word	0xffffffff


	//   ....[2]....
        /*0034*/ 	.word	0xffffffff


	//   ....[3]....
        /*0038*/ 	.word	0xffffffff


	//   ....[4]....
        /*003c*/ 	.word	0xffffffff


	//   ....[5]....
        /*0040*/ 	.word	0xffffffff


	//   ....[6]....
        /*0044*/ 	.word	0xffffffff


	//   ....[7]....
        /*0048*/ 	.word	0xffffffff


	//----- nvinfo : EIATTR_COOP_GROUP_INSTR_OFFSETS
	.align		4
.L_1296:
        /*004c*/ 	.byte	0x04, 0x28
        /*004e*/ 	.short	(.L_1298 - .L_1297)


	//   ....[0]....
.L_1297:
        /*0050*/ 	.word	0x00001ad0


	//   ....[1]....
        /*0054*/ 	.word	0x00001b30


	//   ....[2]....
        /*0058*/ 	.word	0x00001ba0


	//   ....[3]....
        /*005c*/ 	.word	0x00001bc0


	//   ....[4]....
        /*0060*/ 	.word	0x00001c70


	//   ....[5]....
        /*0064*/ 	.word	0x00001ca0


	//   ....[6]....
        /*0068*/ 	.word	0x00001ce0


	//   ....[7]....
        /*006c*/ 	.word	0x00001df0


	//----- nvinfo : EIATTR_VRC_CTA_INIT_COUNT
	.align		4
.L_1298:
        /*0070*/ 	.byte	0x02, 0x4a
	.zero		1
	.zero		1


	//----- nvinfo : EIATTR_EXIT_INSTR_OFFSETS
	.align		4
        /*0074*/ 	.byte	0x04, 0x1c
        /*0076*/ 	.short	(.L_1300 - .L_1299)


	//   ....[0]....
.L_1299:
        /*0078*/ 	.word	0x00003b40


	//   ....[1]....
        /*007c*/ 	.word	0x00003e20


	//   ....[2]....
        /*0080*/ 	.word	0x00004040


	//----- nvinfo : EIATTR_CRS_STACK_SIZE
	.align		4
.L_1300:
        /*0084*/ 	.byte	0x04, 0x1e
        /*0086*/ 	.short	(.L_1302 - .L_1301)
.L_1301:
        /*0088*/ 	.word	0x00000000


	//----- nvinfo : EIATTR_CBANK_PARAM_SIZE
	.align		4
.L_1302:
        /*008c*/ 	.byte	0x03, 0x19
        /*008e*/ 	.short	0x01d0


	//----- nvinfo : EIATTR_PARAM_CBANK
	.align		4
        /*0090*/ 	.byte	0x04, 0x0a
        /*0092*/ 	.short	(.L_1304 - .L_1303)
	.align		4
.L_1303:
        /*0094*/ 	.word	index@(.nv.constant0._ZN5flash32flash_fwd_splitkv_combine_kernelI23Flash_fwd_kernel_traitsILi128ELi64ELi64ELi4ELb0ELb0EN7cutlass10bfloat16_tE19Flash_kernel_traitsILi128ELi64ELi64ELi4ES3_EELi4ELi4ELb0EEEvNS_16Flash_fwd_paramsE)
        /*0098*/ 	.short	0x0380
        /*009a*/ 	.short	0x01d0


	//----- nvinfo : EIATTR_SW_WAR
	.align		4
.L_1304:
        /*009c*/ 	.byte	0x04, 0x36
        /*009e*/ 	.short	(.L_1306 - .L_1305)
.L_1305:
        /*00a0*/ 	.word	0x00000008
.L_1306:


//--------------------- .nv.info._ZN5flash32flash_fwd_splitkv_combine_kernelI23Flash_fwd_kernel_traitsILi128ELi64ELi64ELi4ELb0ELb0EN7cutlass10bfloat16_tE19Flash_kernel_traitsILi128ELi64ELi64ELi4ES3_EELi4ELi3ELb0EEEvNS_16Flash_fwd_paramsE --------------------------
	.section	.nv.info._ZN5flash32flash_fwd_splitkv_combine_kernelI23Flash_fwd_kernel_traitsILi128ELi64ELi64ELi4ELb0ELb0EN7cutlass10bfloat16_tE19Flash_kernel_traitsILi128ELi64ELi64ELi4ES3_EELi4ELi3ELb0EEEvNS_16Flash_fwd_paramsE,"",@"SHT_CUDA_INFO"
	.sectionflags	@""
	.align	4


	//----- nvinfo : EIATTR_CUDA_API_VERSION
	.align		4
        /*0000*/ 	.byte	0x04, 0x37
        /*0002*/ 	.short	(.L_1308 - .L_1307)
.L_1307:
        /*0004*/ 	.word	0x00000082


	//----- nvinfo : EIATTR_KPARAM_INFO
	.align		4
.L_1308:
        /*0008*/ 	.byte	0x04, 0x17
        /*000a*/ 	.short	(.L_1310 - .L_1309)
.L_1309:
        /*000c*/ 	.word	0x00000000
        /*0010*/ 	.short	0x0000
        /*0012*/ 	.short	0x0000
        /*0014*/ 	.byte	0x00, 0xf0, 0x41, 0x07


	//----- nvinfo : EIATTR_SPARSE_MMA_MASK
	.align		4
.L_1310:
        /*0018*/ 	.byte	0x03, 0x50
        /*001a*/ 	.short	0x0000


	//----- nvinfo : EIATTR_MAXREG_COUNT
	.align		4
        /*001c*/ 	.byte	0x03, 0x1b
        /*001e*/ 	.short	0x00ff


	//----- nvinfo : EIATTR_NUM_BARRIERS
	.align		4
        /*0020*/ 	.byte	0x02, 0x4c
        /*0022*/ 	.byte	0x01
	.zero		1


	//----- nvinfo : EIATTR_MERCURY_ISA_VERSION
	.align		4
        /*0024*/ 	.byte	0x03, 0x5f
        /*0026*/ 	.short	0x0101


	//----- nvinfo : EIATTR_COOP_GROUP_MASK_REGIDS
	.align		4
        /*0028*/ 	.byte	0x04, 0x29
        /*002a*/ 	.short	(.L_1312 - .L_1311)


	//   ....[0]....
.L_1311:
        /*002c*/ 	.word	0xffffffff


	//   ....[1]....
        /*0030*/ 	.word	0xffffffff


	//   ....[2]....
        /*0034*/ 	.word	0xffffffff


	//   ....[3]....
        /*0038*/ 	.word	0xffffffff


	//   ....[4]....
        /*003c*/ 	.word	0xffffffff


	//   ....[5]....
        /*0040*/ 	.word	0xffffffff


	//----- nvinfo : EIATTR_COOP_GROUP_INSTR_OFFSETS
	.align		4
.L_1312:
        /*0044*/ 	.byte	0x04, 0x28
        /*0046*/ 	.short	(.L_1314 - .L_1313)


	//   ....[0]....
.L_1313:
        /*0048*/ 	.word	0x00001ac0


	//   ....[1]....
        /*004c*/ 	.word	0x00001af0


	//   ....[2]....
        /*0050*/ 	.word	0x00001b10


	//   ....[3]....
        /*0054*/ 	.word	0x00001bf0


	//   ....[4]....
        /*0058*/ 	.word	0x00001c90


	//   ....[5]....
        /*005c*/ 	.word	0x00001d80


	//----- nvinfo : EIATTR_VRC_CTA_INIT_COUNT
	.align		4
.L_1314:
        /*0060*/ 	.byte	0x02, 0x4a
	.zero		1
	.zero		1


	//----- nvinfo : EIATTR_EXIT_INSTR_OFFSETS
	.align		4
        /*0064*/ 	.byte	0x04, 0x1c
        /*0066*/ 	.short	(.L_1316 - .L_1315)


	//   ....[0]....
.L_1315:
        /*0068*/ 	.word	0x00003b00


	//   ....[1]....
        /*006c*/ 	.word	0x00003de0


	//   ....[2]....
        /*0070*/ 	.word	0x00004000


	//----- nvinfo : EIATTR_CRS_STACK_SIZE
	.align		4
.L_1316:
        /*0074*/ 	.byte	0x04, 0x1e
        /*0076*/ 	.short	(.L_1318 - .L_1317)
.L_1317:
        /*0078*/ 	.word	0x00000000


	//----- nvinfo : EIATTR_CBANK_PARAM_SIZE
	.align		4
.L_1318:
        /*007c*/ 	.byte	0x03, 0x19
        /*007e*/ 	.short	0x01d0


	//----- nvinfo : EIATTR_PARAM_CBANK
	.align		4
        /*0080*/ 	.byte	0x04, 0x0a
        /*0082*/ 	.short	(.L_1320 - .L_1319)
	.align		4
.L_1319:
        /*0084*/ 	.word	index@(.nv.constant0._ZN5flash32flash_fwd_splitkv_combine_kernelI23Flash_fwd_kernel_traitsILi128ELi64ELi64ELi4ELb0ELb0EN7cutlass10bfloat16_tE19Flash_kernel_traitsILi128ELi64ELi64ELi4ES3_EELi4ELi3ELb0EEEvNS_16Flash_fwd_paramsE)
        /*0088*/ 	.short	0x0380
        /*008a*/ 	.short	0x01d0


	//----- nvinfo : EIATTR_SW_WAR
	.align		4
.L_1320:
        /*008c*/ 	.byte	0x04, 0x36
        /*008e*/ 	.short	(.L_1322 - .L_1321)
.L_1321:
        /*0090*/ 	.word	0x00000008
.L_1322:


//--------------------- .nv.info._ZN5flash32flash_fwd_splitkv_combine_kernelI23Flash_fwd_kernel_traitsILi128ELi64ELi64ELi4ELb0ELb0EN7cutlass10bfloat16_tE19Flash_kernel_traitsILi128ELi64ELi64ELi4ES3_EELi4ELi2ELb0EEEvNS_16Flash_fwd_paramsE --------------------------
	.section	.nv.info._ZN5flash32flash_fwd_splitkv_combine_kernelI23Flash_fwd_kernel_traitsILi128ELi64ELi64ELi4ELb0ELb0EN7cutlass10bfloat16_tE19Flash_kernel_traitsILi128ELi64ELi64ELi4ES3_EELi4ELi2ELb0EEEvNS_16Flash_fwd_paramsE,"",@"SHT_CUDA_INFO"
	.sectionflags	@""
	.align	4


	//----- nvinfo : EIATTR_CUDA_API_VERSION
	.align		4
        /*0000*/ 	.byte	0x04, 0x37
        /*0002*/ 	.short	(.L_1324 - .L_1323)
.L_1323:
        /*0004*/ 	.word	0x00000082


	//----- nvinfo : EIATTR_KPARAM_INFO
	.align		4
.L_1324:
        /*0008*/ 	.byte	0x04, 0x17
        /*000a*/ 	.short	(.L_1326 - .L_1325)
.L_1325:
        /*000c*/ 	.word	0x00000000
        /*0010*/ 	.short	0x0000
        /*0012*/ 	.short	0x0000
        /*0014*/ 	.byte	0x00, 0xf0, 0x41, 0x07


	//----- nvinfo : EIATTR_SPARSE_MMA_MASK
	.align		4
.L_1326:
        /*0018*/ 	.byte	0x03, 0x50
        /*001a*/ 	.short	0x0000


	//----- nvinfo : EIATTR_MAXREG_COUNT
	.align		4
        /*001c*/ 	.byte	0x03, 0x1b
        /*001e*/ 	.short	0x00ff


	//----- nvinfo : EIATTR_NUM_BARRIERS
	.align		4
        /*0020*/ 	.byte	0x02, 0x4c
        /*0022*/ 	.byte	0x01
	.zero		1


	//----- nvinfo : EIATTR_MERCURY_ISA_VERSION
	.align		4
        /*0024*/ 	.byte	0x03, 0x5f
        /*0026*/ 	.short	0x0101


	//----- nvinfo : EIATTR_COOP_GROUP_MASK_REGIDS
	.align		4
        /*0028*/ 	.byte	0x04, 0x29
        /*002a*/ 	.short	(.L_1328 - .L_1327)


	//   ....[0]....
.L_1327:
        /*002c*/ 	.word	0xffffffff


	//   ....[1]....
        /*0030*/ 	.word	0xffffffff


	//   ....[2]....
        /*0034*/ 	.word	0xffffffff


	//   ....[3]....
        /*0038*/ 	.word	0xffffffff


	//----- nvinfo : EIATTR_COOP_GROUP_INSTR_OFFSETS
	.align		4
.L_1328:
        /*003c*/ 	.byte	0x04, 0x28
        /*003e*/ 	.short	(.L_1330 - .L_1329)


	//   ....[0]....
.L_1329:
        /*0040*/ 	.word	0x00001c20


	//   ....[1]....
        /*0044*/ 	.word	0x00001c40


	//   ....[2]....
        /*0048*/ 	.word	0x00001d30


	//   ....[3]....
        /*004c*/ 	.word	0x00001e20


	//----- nvinfo : EIATTR_VRC_CTA_INIT_COUNT
	.align		4
.L_1330:
        /*0050*/ 	.byte	0x02, 0x4a
	.zero		1
	.zero		1


	//----- nvinfo : EIATTR_EXIT_INSTR_OFFSETS
	.align		4
        /*0054*/ 	.byte	0x04, 0x1c
        /*0056*/ 	.short	(.L_1332 - .L_1331)


	//   ....[0]....
.L_1331:
        /*0058*/ 	.word	0x00003ac0


	//   ....[1]....
        /*005c*/ 	.word	0x00003da0


	//   ....[2]....
        /*0060*/ 	.word	0x00003fc0


	//----- nvinfo : EIATTR_CRS_STACK_SIZE
	.align		4
.L_1332:
        /*0064*/ 	.byte	0x04, 0x1e
        /*0066*/ 	.short	(.L_1334 - .L_1333)
.L_1333:
        /*0068*/ 	.word	0x00000000


	//----- nvinfo : EIATTR_CBANK_PARAM_SIZE
	.align		4
.L_1334:
        /*006c*/ 	.byte	0x03, 0x19
        /*006e*/ 	.short	0x01d0


	//----- nvinfo : EIATTR_PARAM_CBANK
	.align		4
        /*0070*/ 	.byte	0x04, 0x0a
        /*0072*/ 	.short	(.L_1336 - .L_1335)
	.align		4
.L_1335:
        /*0074*/ 	.word	index@(.nv.constant0._ZN5flash32flash_fwd_splitkv_combine_kernelI23Flash_fwd_kernel_traitsILi128ELi64ELi64ELi4ELb0ELb0EN7cutlass10bfloat16_tE19Flash_kernel_traitsILi128ELi64ELi64ELi4ES3_EELi4ELi2ELb0EEEvNS_16Flash_fwd_paramsE)
        /*0078*/ 	.short	0x0380
        /*007a*/ 	.short	0x01d0


	//----- nvinfo : EIATTR_SW_WAR
	.align		4
.L_1336:
        /*007c*/ 	.byte	0x04, 0x36
        /*007e*/ 	.short	(.L_1338 - .L_1337)
.L_1337:
        /*0080*/ 	.word	0x00000008
.L_1338:


//--------------------- .nv.info._ZN5flash32flash_fwd_splitkv_combine_kernelI23Flash_fwd_kernel_traitsILi128ELi64ELi64ELi4ELb0ELb0EN7cutlass10bfloat16_tE19Flash_kernel_traitsILi128ELi64ELi64ELi4ES3_EELi4ELi1ELb0EEEvNS_16Flash_fwd_paramsE --------------------------
	.section	.nv.info._ZN5flash32flash_fwd_splitkv_combine_kernelI23Flash_fwd_kernel_traitsILi128ELi64ELi64ELi4ELb0ELb0EN7cutlass10bfloat16_tE19Flash_kernel_traitsILi128ELi64ELi64ELi4ES3_EELi4ELi1ELb0EEEvNS_16Flash_fwd_paramsE,"",@"SHT_CUDA_INFO"
	.sectionflags	@""
	.align	4


	//----- nvinfo : EIATTR_CUDA_API_VERSION
	.align		4
        /*0000*/ 	.byte	0x04, 0x37
        /*0002*/ 	.short	(.L_1340 - .L_1339)
.L_1339:
        /*0004*/ 	.word	0x00000082


	//----- nvinfo : EIATTR_KPARAM_INFO
	.align		4
.L_1340:
        /*0008*/ 	.byte	0x04, 0x17
        /*000a*/ 	.short	(.L_1342 - .L_1341)
.L_1341:
        /*000c*/ 	.word	0x00000000
        /*0010*/ 	.short	0x0000
        /*0012*/ 	.short	0x0000
        /*0014*/ 	.byte	0x00, 0xf0, 0x41, 0x07


	//----- nvinfo : EIATTR_SPARSE_MMA_MASK
	.align		4
.L_1342:
        /*0018*/ 	.byte	0x03, 0x50
        /*001a*/ 	.short	0x0000


	//----- nvinfo : EIATTR_MAXREG_COUNT
	.align		4
        /*001c*/ 	.byte	0x03, 0x1b
        /*001e*/ 	.short	0x00ff


	//----- nvinfo : EIATTR_NUM_BARRIERS
	.align		4
        /*0020*/ 	.byte	0x02, 0x4c
        /*0022*/ 	.byte	0x01
	.zero		1


	//----- nvinfo : EIATTR_MERCURY_ISA_VERSION
	.align		4
        /*0024*/ 	.byte	0x03, 0x5f
        /*0026*/ 	.short	0x0101


	//----- nvinfo : EIATTR_COOP_GROUP_MASK_REGIDS
	.align		4
        /*0028*/ 	.byte	0x04, 0x29
        /*002a*/ 	.short	(.L_1344 - .L_1343)


	//   ....[0]....
.L_1343:
        /*002c*/ 	.word	0xffffffff


	//   ....[1]....
        /*0030*/ 	.word	0xffffffff


	//----- nvinfo : EIATTR_COOP_GROUP_INSTR_OFFSETS
	.align		4
.L_1344:
        /*0034*/ 	.byte	0x04, 0x28
        /*0036*/ 	.short	(.L_1346 - .L_1345)


	//   ....[0]....
.L_1345:
        /*0038*/ 	.word	0x00001b60


	//   ....[1]....
        /*003c*/ 	.word	0x00001d50


	//----- nvinfo : EIATTR_VRC_CTA_INIT_COUNT
	.align		4
.L_1346:
        /*0040*/ 	.byte	0x02, 0x4a
	.zero		1
	.zero		1


	//----- nvinfo : EIATTR_EXIT_INSTR_OFFSETS
	.align		4
        /*0044*/ 	.byte	0x04, 0x1c
        /*0046*/ 	.short	(.L_1348 - .L_1347)


	//   ....[0]....
.L_1347:
        /*0048*/ 	.word	0x00003a70


	//   ....[1]....
        /*004c*/ 	.word	0x00003d50


	//   ....[2]....
        /*0050*/ 	.word	0x00003f70


	//----- nvinfo : EIATTR_CRS_STACK_SIZE
	.align		4
.L_1348:
        /*0054*/ 	.byte	0x04, 0x1e
        /*0056*/ 	.short	(.L_1350 - .L_1349)
.L_1349:
        /*0058*/ 	.word	0x00000000


	//----- nvinfo : EIATTR_CBANK_PARAM_SIZE
	.align		4
.L_1350:
        /*005c*/ 	.byte	0x03, 0x19
        /*005e*/ 	.short	0x01d0


	//----- nvinfo : EIATTR_PARAM_CBANK
	.align		4
        /*0060*/ 	.byte	0x04, 0x0a
        /*0062*/ 	.short	(.L_1352 - .L_1351)
	.align		4
.L_1351:
        /*0064*/ 	.word	index@(.nv.constant0._ZN5flash32flash_fwd_splitkv_combine_kernelI23Flash_fwd_kernel_traitsILi128ELi64ELi64ELi4ELb0ELb0EN7cutlass10bfloat16_tE19Flash_kernel_traitsILi128ELi64ELi64ELi4ES3_EELi4ELi1ELb0EEEvNS_16Flash_fwd_paramsE)
        /*0068*/ 	.short	0x0380
        /*006a*/ 	.short	0x01d0


	//----- nvinfo : EIATTR_SW_WAR
	.align		4
.L_1352:
        /*006c*/ 	.byte	0x04, 0x36
        /*006e*/ 	.short	(.L_1354 - .L_1353)
.L_1353:
        /*0070*/ 	.word	0x00000008
.L_1354:


//--------------------- .nv.info._ZN5flash32flash_fwd_splitkv_combine_kernelI23Flash_fwd_kernel_traitsILi128ELi64ELi64ELi4ELb0ELb0EN7cutlass10bfloat16_tE19Flash_kernel_traitsILi128ELi64ELi64ELi4ES3_EELi4ELi7ELb1EEEvNS_16Flash_fwd_paramsE --------------------------
	.section	.nv.info._ZN5flash32flash_fwd_splitkv_combine_kernelI23Flash_fwd_kernel_traitsILi128ELi64ELi64ELi4ELb0ELb0EN7cutlass10bfloat16_tE19Flash_kernel_traitsILi128ELi64ELi64ELi4ES3_EELi4ELi7ELb1EEEvNS_16Flash_fwd_paramsE,"",@"SHT_CUDA_INFO"
	.sectionflags	@""
	.align	4


	//----- nvinfo : EIATTR_CUDA_API_VERSION
	.align		4
        /*0000*/ 	.byte	0x04, 0x37
        /*0002*/ 	.short	(.L_1356 - .L_1355)
.L_1355:
        /*0004*/ 	.word	0x00000082


	//----- nvinfo : EIATTR_KPARAM_INFO
	.align		4
.L_1356:
        /*0008*/ 	.byte	0x04, 0x17
        /*000a*/ 	.short	(.L_1358 - .L_1357)
.L_1357:
        /*000c*/ 	.word	0x00000000
        /*0010*/ 	.short	0x0000
        /*0012*/ 	.short	0x0000
        /*0014*/ 	.byte	0x00, 0xf0, 0x41, 0x07


	//----- nvinfo : EIATTR_SPARSE_MMA_MASK
	.align		4
.L_1358:
        /*0018*/ 	.byte	0x03, 0x50
        /*001a*/ 	.short	0x0000


	//----- nvinfo : EIATTR_MAXREG_COUNT
	.align		4
        /*001c*/ 	.byte	0x03, 0x1b
        /*001e*/ 	.short	0x00ff


	//----- nvinfo : EIATTR_NUM_BARRIERS
	.align		4
        /*0020*/ 	.byte	0x02, 0x4c
        /*0022*/ 	.byte	0x01
	.zero		1


	//----- nvinfo : EIATTR_MERCURY_ISA_VERSION
	.align		4
        /*0024*/ 	.byte	0x03, 0x5f
        /*0026*/ 	.short	0x0101


	//----- nvinfo : EIATTR_COOP_GROUP_MASK_REGIDS
	.align		4
        /*0028*/ 	.byte	0x04, 0x29
        /*002a*/ 	.short	(.L_1360 - .L_1359)


	//   ....[0]....
.L_1359:
        /*002c*/ 	.word	0xffffffff


	//   ....[1]....
        /*0030*/ 	.word	0xffffffff


	//   ....[2]....
        /*0034*/ 	.word	0xffffffff


	//   ....[3]....
        /*0038*/ 	.word	0xffffffff


	//   ....[4]....
        /*003c*/ 	.word	0xffffffff


	//   ....[5]....
        /*0040*/ 	.word	0xffffffff


	//   ....[6]....
        /*0044*/ 	.word	0xffffffff


	//   ....[7]....
        /*0048*/ 	.word	0xffffffff


	//   ....[8]....
        /*004c*/ 	.word	0xffffffff


	//   ....[9]....
        /*0050*/ 	.word	0xffffffff


	//----- nvinfo : EIATTR_COOP_GROUP_INSTR_OFFSETS
	.align		4
.L_1360:
        /*0054*/ 	.byte	0x04, 0x28
        /*0056*/ 	.short	(.L_1362 - .L_1361)


	//   ....[0]....
.L_1361:
        /*0058*/ 	.word	0x00001c00


	//   ....[1]....
        /*005c*/ 	.word	0x00001c50


	//   ....[2]....
        /*0060*/ 	.word	0x00001d00


	//   ....[3]....
        /*0064*/ 	.word	0x00001d20


	//   ....[4]....
        /*0068*/ 	.word	0x00001d40


	//   ....[5]....
        /*006c*/ 	.word	0x00001f00


	//   ....[6]....
        /*0070*/ 	.word	0x00001fc0


	//   ....[7]....
        /*0074*/ 	.word	0x00002020


	//   ....[8]....
        /*0078*/ 	.word	0x000020f0


	//   ....[9]....
        /*007c*/ 	.word	0x000021b0


	//----- nvinfo : EIATTR_VRC_CTA_INIT_COUNT
	.align		4
.L_1362:
        /*0080*/ 	.byte	0x02, 0x4a
	.zero		1
	.zero		1


	//----- nvinfo : EIATTR_EXIT_INSTR_OFFSETS
	.align		4
        /*0084*/ 	.byte	0x04, 0x1c
        /*0086*/ 	.short	(.L_1364 - .L_1363)


	//   ....[0]....
.L_1363:
        /*0088*/ 	.word	0x00004bd0


	//   ....[1]....
        /*008c*/ 	.word	0x000050b0


	//----- nvinfo : EIATTR_CRS_STACK_SIZE
	.align		4
.L_1364:
        /*0090*/ 	.byte	0x04, 0x1e
        /*0092*/ 	.short	(.L_1366 - .L_1365)
.L_1365:
        /*0094*/ 	.word	0x00000000


	//----- nvinfo : EIATTR_CBANK_PARAM_SIZE
	.align		4
.L_1366:
        /*0098*/ 	.byte	0x03, 0x19
        /*009a*/ 	.short	0x01d0


	//----- nvinfo : EIATTR_PARAM_CBANK
	.align		4
        /*009c*/ 	.byte	0x04, 0x0a
        /*009e*/ 	.short	(.L_1368 - .L_1367)
	.align		4
.L_1367:
        /*00a0*/ 	.word	index@(.nv.constant0._ZN5flash32flash_fwd_splitkv_combine_kernelI23Flash_fwd_kernel_traitsILi128ELi64ELi64ELi4ELb0ELb0EN7cutlass10bfloat16_tE19Flash_kernel_traitsILi128ELi64ELi64ELi4ES3_EELi4ELi7ELb1EEEvNS_16Flash_fwd_paramsE)
        /*00a4*/ 	.short	0x0380
        /*00a6*/ 	.short	0x01d0


	//----- nvinfo : EIATTR_SW_WAR
	.align		4
.L_1368:
        /*00a8*/ 	.byte	0x04, 0x36
        /*00aa*/ 	.short	(.L_1370 - .L_1369)
.L_1369:
        /*00ac*/ 	.word	0x00000008
.L_1370:


//--------------------- .nv.info._ZN5flash32flash_fwd_splitkv_combine_kernelI23Flash_fwd_kernel_traitsILi128ELi64ELi64ELi4ELb0ELb0EN7cutlass10bfloat16_tE19Flash_kernel_traitsILi128ELi64ELi64ELi4ES3_EELi4ELi6ELb1EEEvNS_16Flash_fwd_paramsE --------------------------
	.section	.nv.info._ZN5flash32flash_fwd_splitkv_combine_kernelI23Flash_fwd_kernel_traitsILi128ELi64ELi64ELi4ELb0ELb0EN7cutlass10bfloat16_tE19Flash_kernel_traitsILi128ELi64ELi64ELi4ES3_EELi4ELi6ELb1EEEvNS_16Flash_fwd_paramsE,"",@"SHT_CUDA_INFO"
	.sectionflags	@""
	.align	4


	//----- nvinfo : EIATTR_CUDA_API_VERSION
	.align		4
        /*0000*/ 	.byte	0x04, 0x37
        /*0002*/ 	.short	(.L_1372 - .L_1371)
.L_1371:
        /*0004*/ 	.word	0x00000082


	//----- nvinfo : EIATTR_KPARAM_INFO
	.align		4
.L_1372:
        /*0008*/ 	.byte	0x04, 0x17
        /*000a*/ 	.short	(.L_1374 - .L_1373)
.L_1373:
        /*000c*/ 	.word	0x00000000
        /*0010*/ 	.short	0x0000
        /*0012*/ 	.short	0x0000
        /*0014*/ 	.byte	0x00, 0xf0, 0x41, 0x07


	//----- nvinfo : EIATTR_SPARSE_MMA_MASK
	.align		4
.L_1374:
        /*0018*/ 	.byte	0x03, 0x50
        /*001a*/ 	.short	0x0000


	//----- nvinfo : EIATTR_MAXREG_COUNT
	.align		4
        /*001c*/ 	.byte	0x03, 0x1b
        /*001e*/ 	.short	0x00ff


	//----- nvinfo : EIATTR_NUM_BARRIERS
	.align		4
        /*0020*/ 	.byte	0x02, 0x4c
        /*0022*/ 	.byte	0x01
	.zero		1


	//----- nvinfo : EIATTR_MERCURY_ISA_VERSION
	.align		4
        /*0024*/ 	.byte	0x03, 0x5f
        /*0026*/ 	.short	0x0101


	//----- nvinfo : EIATTR_COOP_GROUP_MASK_REGIDS
	.align		4
        /*0028*/ 	.byte	0x04, 0x29
        /*002a*/ 	.short	(.L_1376 - .L_1375)


	//   ....[0]....
.L_1375:
        /*002c*/ 	.word	0xffffffff


	//   ....[1]....
        /*0030*/ 	.word	0xffffffff


	//   ....[2]....
        /*0034*/ 	.word	0xffffffff


	//   ....[3]....
        /*0038*/ 	.word	0xffffffff


	//   ....[4]....
        /*003c*/ 	.word	0xffffffff


	//   ....[5]....
        /*0040*/ 	.word	0xffffffff


	//   ....[6]....
        /*0044*/ 	.word	0xffffffff


	//   ....[7]....
        /*0048*/ 	.word	0xffffffff


	//   ....[8]....
        /*004c*/ 	.word	0xffffffff


	//   ....[9]....
        /*0050*/ 	.word	0xffffffff


	//----- nvinfo : EIATTR_COOP_GROUP_INSTR_OFFSETS
	.align		4
.L_1376:
        /*0054*/ 	.byte	0x04, 0x28
        /*0056*/ 	.short	(.L_1378 - .L_1377)


	//   ....[0]....
.L_1377:
        /*0058*/ 	.word	0x00001970


	//   ....[1]....
        /*005c*/ 	.word	0x00001990


	//   ....[2]....
        /*0060*/ 	.word	0x000019c0


	//   ....[3]....
        /*0064*/ 	.word	0x00001a00


	//   ....[4]....
        /*0068*/ 	.word	0x00001a50


	//   ....[5]....
        /*006c*/ 	.word	0x00001bb0


	//   ....[6]....
        /*0070*/ 	.word	0x00001c90


	//   ....[7]....
        /*0074*/ 	.word	0x00001d00


	//   ....[8]....
        /*0078*/ 	.word	0x00001d70


	//   ....[9]....
        /*007c*/ 	.word	0x00001e90


	//----- nvinfo : EIATTR_VRC_CTA_INIT_COUNT
	.align		4
.L_1378:
        /*0080*/ 	.byte	0x02, 0x4a
	.zero		1
	.zero		1


	//----- nvinfo : EIATTR_EXIT_INSTR_OFFSETS
	.align		4
        /*0084*/ 	.byte	0x04, 0x1c
        /*0086*/ 	.short	(.L_1380 - .L_1379)


	//   ....[0]....
.L_1379:
        /*0088*/ 	.word	0x00004830


	//   ....[1]....
        /*008c*/ 	.word	0x00004d10


	//----- nvinfo : EIATTR_CRS_STACK_SIZE
	.align		4
.L_1380:
        /*0090*/ 	.byte	0x04, 0x1e
        /*0092*/ 	.short	(.L_1382 - .L_1381)
.L_1381:
        /*0094*/ 	.word	0x00000000


	//----- nvinfo : EIATTR_CBANK_PARAM_SIZE
	.align		4
.L_1382:
        /*0098*/ 	.byte	0x03, 0x19
        /*009a*/ 	.short	0x01d0


	//----- nvinfo : EIATTR_PARAM_CBANK
	.align		4
        /*009c*/ 	.byte	0x04, 0x0a
        /*009e*/ 	.short	(.L_1384 - .L_1383)
	.align		4
.L_1383:
        /*00a0*/ 	.word	index@(.nv.constant0._ZN5flash32flash_fwd_splitkv_combine_kernelI23Flash_fwd_kernel_traitsILi128ELi64ELi64ELi4ELb0ELb0EN7cutlass10bfloat16_tE19Flash_kernel_traitsILi128ELi64ELi64ELi4ES3_EELi4ELi6ELb1EEEvNS_16Flash_fwd_paramsE)
        /*00a4*/ 	.short	0x0380
        /*00a6*/ 	.short	0x01d0


	//----- nvinfo : EIATTR_SW_WAR
	.align		4
.L_1384:
        /*00a8*/ 	.byte	0x04, 0x36
        /*00aa*/ 	.short	(.L_1386 - .L_1385)
.L_1385:
        /*00ac*/ 	.word	0x00000008
.L_1386:


//--------------------- .nv.info._ZN5flash32flash_fwd_splitkv_combine_kernelI23Flash_fwd_kernel_traitsILi128ELi64ELi64ELi4ELb0ELb0EN7cutlass10bfloat16_tE19Flash_kernel_traitsILi128ELi64ELi64ELi4ES3_EELi4ELi5ELb1EEEvNS_16Flash_fwd_paramsE --------------------------
	.section	.nv.info._ZN5flash32flash_fwd_splitkv_combine_kernelI23Flash_fwd_kernel_traitsILi128ELi64ELi64ELi4ELb0ELb0EN7cutlass10bfloat16_tE19Flash_kernel_traitsILi128ELi64ELi64ELi4ES3_EELi4ELi5ELb1EEEvNS_16Flash_fwd_paramsE,"",@"SHT_CUDA_INFO"
	.sectionflags	@""
	.align	4


	//----- nvinfo : EIATTR_CUDA_API_VERSION
	.align		4
        /*0000*/ 	.byte	0x04, 0x37
        /*0002*/ 	.short	(.L_1388 - .L_1387)
.L_1387:
        /*0004*/ 	.word	0x00000082


	//----- nvinfo : EIATTR_KPARAM_INFO
	.align		4
.L_1388:
        /*0008*/ 	.byte	0x04, 0x17
        /*000a*/ 	.short	(.L_1390 - .L_1389)
.L_1389:
        /*000c*/ 	.word	0x00000000
        /*0010*/ 	.short	0x0000
        /*0012*/ 	.short	0x0000
        /*0014*/ 	.byte	0x00, 0xf0, 0x41, 0x07


	//----- nvinfo : EIATTR_SPARSE_MMA_MASK
	.align		4
.L_1390:
        /*0018*/ 	.byte	0x03, 0x50
        /*001a*/ 	.short	0x0000


	//----- nvinfo : EIATTR_MAXREG_COUNT
	.align		4
        /*001c*/ 	.byte	0x03, 0x1b
        /*001e*/ 	.short	0x00ff


	//----- nvinfo : EIATTR_NUM_BARRIERS
	.align		4
        /*0020*/ 	.byte	0x02, 0x4c
        /*0022*/ 	.byte	0x01
	.zero		1


	//----- nvinfo : EIATTR_MERCURY_ISA_VERSION
	.align		4
        /*0024*/ 	.byte	0x03, 0x5f
        /*0026*/ 	.short	0x0101


	//----- nvinfo : EIATTR_COOP_GROUP_MASK_REGIDS
	.align		4
        /*0028*/ 	.byte	0x04, 0x29
        /*002a*/ 	.short	(.L_1392 - .L_1391)


	//   ....[0]....
.L_1391:
        /*002c*/ 	.word	0xffffffff


	//   ....[1]....
        /*0030*/ 	.word	0xffffffff


	//   ....[2]....
        /*0034*/ 	.word	0xffffffff


	//   ....[3]....
        /*0038*/ 	.word	0xffffffff


	//   ....[4]....
        /*003c*/ 	.word	0xffffffff


	//   ....[5]....
        /*0040*/ 	.word	0xffffffff


	//   ....[6]....
        /*0044*/ 	.word	0xffffffff


	//   ....[7]....
        /*0048*/ 	.word	0xffffffff


	//   ....[8]....
        /*004c*/ 	.word	0xffffffff


	//   ....[9]....
        /*0050*/ 	.word	0xffffffff


	//----- nvinfo : EIATTR_COOP_GROUP_INSTR_OFFSETS
	.align		4
.L_1392:
        /*0054*/ 	.byte	0x04, 0x28
        /*0056*/ 	.short	(.L_1394 - .L_1393)


	//   ....[0]....
.L_1393:
        /*0058*/ 	.word	0x00001a60


	//   ....[1]....
        /*005c*/ 	.word	0x00001a80


	//   ....[2]....
        /*0060*/ 	.word	0x00001ab0


	//   ....[3]....
        /*0064*/ 	.word	0x00001ae0


	//   ....[4]....
        /*0068*/ 	.word	0x00001b60


	//   ....[5]....
        /*006c*/ 	.word	0x00001c50


	//   ....[6]....
        /*0070*/ 	.word	0x00001c80


	//   ....[7]....
        /*0074*/ 	.word	0x00001cb0


	//   ....[8]....
        /*0078*/ 	.word	0x00001cf0


	//   ....[9]....
        /*007c*/ 	.word	0x00001db0


	//----- nvinfo : EIATTR_VRC_CTA_INIT_COUNT
	.align		4
.L_1394:
        /*0080*/ 	.byte	0x02, 0x4a
	.zero		1
	.zero		1


	//----- nvinfo : EIATTR_EXIT_INSTR_OFFSETS
	.align		4
        /*0084*/ 	.byte	0x04, 0x1c
        /*0086*/ 	.short	(.L_1396 - .L_1395)


	//   ....[0]....
.L_1395:
        /*0088*/ 	.word	0x000046d0


	//   ....[1]....
        /*008c*/ 	.word	0x00004bb0


	//----- nvinfo : EIATTR_CRS_STACK_SIZE
	.align		4
.L_1396:
        /*0090*/ 	.byte	0x04, 0x1e
        /*0092*/ 	.short	(.L_1398 - .L_1397)
.L_1397:
        /*0094*/ 	.word	0x00000000


	//----- nvinfo : EIATTR_CBANK_PARAM_SIZE
	.align		4
.L_1398:
        /*0098*/ 	.byte	0x03, 0x19
        /*009a*/ 	.short	0x01d0


	//----- nvinfo : EIATTR_PARAM_CBANK
	.align		4
        /*009c*/ 	.byte	0x04, 0x0a
        /*009e*/ 	.short	(.L_1400 - .L_1399)
	.align		4
.L_1399:
        /*00a0*/ 	.word	index@(.nv.constant0._ZN5flash32flash_fwd_splitkv_combine_kernelI23Flash_fwd_kernel_traitsILi128ELi64ELi64ELi4ELb0ELb0EN7cutlass10bfloat16_tE19Flash_kernel_traitsILi128ELi64ELi64ELi4ES3_EELi4ELi5ELb1EEEvNS_16Flash_fwd_paramsE)
        /*00a4*/ 	.short	0x0380
        /*00a6*/ 	.short	0x01d0


	//----- nvinfo : EIATTR_SW_WAR
	.align		4
.L_1400:
        /*00a8*/ 	.byte	0x04, 0x36
        /*00aa*/ 	.short	(.L_1402 - .L_1401)
.L_1401:
        /*00ac*/ 	.word	0x00000008
.L_1402:


//--------------------- .nv.info._ZN5flash32flash_fwd_splitkv_combine_kernelI23Flash_fwd_kernel_traitsILi128ELi64ELi64ELi4ELb0ELb0EN7cutlass10bfloat16_tE19Flash_kernel_traitsILi128ELi64ELi64ELi4ES3_EELi4ELi4ELb1EEEvNS_16Flash_fwd_paramsE --------------------------
	.section	.nv.info._ZN5flash32flash_fwd_splitkv_combine_kernelI23Flash_fwd_kernel_traitsILi128ELi64ELi64ELi4ELb0ELb0EN7cutlass10bfloat16_tE19Flash_kernel_traitsILi128ELi64ELi64ELi4ES3_EELi4ELi4ELb1EEEvNS_16Flash_fwd_paramsE,"",@"SHT_CUDA_INFO"
	.sectionflags	@""
	.align	4


	//----- nvinfo : EIATTR_CUDA_API_VERSION
	.align		4
        /*0000*/ 	.byte	0x04, 0x37
        /*0002*/ 	.short	(.L_1404 - .L_1403)
.L_1403:
        /*0004*/ 	.word	0x00000082


	//----- nvinfo : EIATTR_KPARAM_INFO
	.align		4
.L_1404:
        /*0008*/ 	.byte	0x04, 0x17
        /*000a*/ 	.short	(.L_1406 - .L_1405)
.L_1405:
        /*000c*/ 	.word	0x00000000
        /*0010*/ 	.short	0x0000
        /*0012*/ 	.short	0x0000
        /*0014*/ 	.byte	0x00, 0xf0, 0x41, 0x07


	//----- nvinfo : EIATTR_SPARSE_MMA_MASK
	.align		4
.L_1406:
        /*0018*/ 	.byte	0x03, 0x50
        /*001a*/ 	.short	0x0000


	//----- nvinfo : EIATTR_MAXREG_COUNT
	.align		4
        /*001c*/ 	.byte	0x03, 0x1b
        /*001e*/ 	.short	0x00ff


	//----- nvinfo : EIATTR_NUM_BARRIERS
	.align		4
        /*0020*/ 	.byte	0x02, 0x4c
        /*0022*/ 	.byte	0x01
	.zero		1


	//----- nvinfo : EIATTR_MERCURY_ISA_VERSION
	.align		4
        /*0024*/ 	.byte	0x03, 0x5f
        /*0026*/ 	.short	0x0101


	//----- nvinfo : EIATTR_COOP_GROUP_MASK_REGIDS
	.align		4
        /*0028*/ 	.byte	0x04, 0x29
        /*002a*/ 	.short	(.L_1408 - .L_1407)


	//   ....[0]....
.L_1407:
        /*002c*/ 	.word	0xffffffff


	//   ....[1]....
        /*0030*/ 	.word	0xffffffff


	//   ....[2]....
        /*0034*/ 	.word	0xffffffff


	//   ....[3]....
        /*0038*/ 	.word	0xffffffff


	//   ....[4]....
        /*003c*/ 	.word	0xffffffff


	//   ....[5]....
        /*0040*/ 	.word	0xffffffff


	//   ....[6]....
        /*0044*/ 	.word	0xffffffff


	//   ....[7]....
        /*0048*/ 	.word	0xffffffff


	//----- nvinfo : EIATTR_COOP_GROUP_INSTR_OFFSETS
	.align		4
.L_1408:
        /*004c*/ 	.byte	0x04, 0x28
        /*004e*/ 	.short	(.L_1410 - .L_1409)


	//   ....[0]....
.L_1409:
        /*0050*/ 	.word	0x00001ab0


	//   ....[1]....
        /*0054*/ 	.word	0x00001ae0


	//   ....[2]....
        /*0058*/ 	.word	0x00001b10


	//   ....[3]....
        /*005c*/ 	.word	0x00001b40


	//   ....[4]....
        /*0060*/ 	.word	0x00001c50


	//   ....[5]....
        /*0064*/ 	.word	0x00001c80


	//   ....[6]....
        /*0068*/ 	.word	0x00001cc0


	//   ....[7]....
        /*006c*/ 	.word	0x00001dc0


	//----- nvinfo : EIATTR_VRC_CTA_INIT_COUNT
	.align		4
.L_1410:
        /*0070*/ 	.byte	0x02, 0x4a
	.zero		1
	.zero		1


	//----- nvinfo : EIATTR_EXIT_INSTR_OFFSETS
	.align		4
        /*0074*/ 	.byte	0x04, 0x1c
        /*0076*/ 	.short	(.L_1412 - .L_1411)


	//   ....[0]....
.L_1411:
        /*0078*/ 	.word	0x000046d0


	//   ....[1]....
        /*007c*/ 	.word	0x00004bb0


	//----- nvinfo : EIATTR_CRS_STACK_SIZE
	.align		4
.L_1412:
        /*0080*/ 	.byte	0x04, 0x1e
        /*0082*/ 	.short	(.L_1414 - .L_1413)
.L_1413:
        /*0084*/ 	.word	0x00000000


	//----- nvinfo : EIATTR_CBANK_PARAM_SIZE
	.align		4
.L_1414:
        /*0088*/ 	.byte	0x03, 0x19
        /*008a*/ 	.short	0x01d0


	//----- nvinfo : EIATTR_PARAM_CBANK
	.align		4
        /*008c*/ 	.byte	0x04, 0x0a
        /*008e*/ 	.short	(.L_1416 - .L_1415)
	.align		4
.L_1415:
        /*0090*/ 	.word	index@(.nv.constant0._ZN5flash32flash_fwd_splitkv_combine_kernelI23Flash_fwd_kernel_traitsILi128ELi64ELi64ELi4ELb0ELb0EN7cutlass10bfloat16_tE19Flash_kernel_traitsILi128ELi64ELi64ELi4ES3_EELi4ELi4ELb1EEEvNS_16Flash_fwd_paramsE)
        /*0094*/ 	.short	0x0380
        /*0096*/ 	.short	0x01d0


	//----- nvinfo : EIATTR_SW_WAR
	.align		4
.L_1416:
        /*0098*/ 	.byte	0x04, 0x36
        /*009a*/ 	.short	(.L_1418 - .L_1417)
.L_1417:
        /*009c*/ 	.word	0x00000008
.L_1418:


//--------------------- .nv.info._ZN5flash32flash_fwd_splitkv_combine_kernelI23Flash_fwd_kernel_traitsILi128ELi64ELi64ELi4ELb0ELb0EN7cutlass10bfloat16_tE19Flash_kernel_traitsILi128ELi64ELi64ELi4ES3_EELi4ELi3ELb1EEEvNS_16Flash_fwd_paramsE --------------------------
	.section	.nv.info._ZN5flash32flash_fwd_splitkv_combine_kernelI23Flash_fwd_kernel_traitsILi128ELi64ELi64ELi4ELb0ELb0EN7cutlass10bfloat16_tE19Flash_kernel_traitsILi128ELi64ELi64ELi4ES3_EELi4ELi3ELb1EEEvNS_16Flash_fwd_paramsE,"",@"SHT_CUDA_INFO"
	.sectionflags	@""
	.align	4


	//----- nvinfo : EIATTR_CUDA_API_VERSION
	.align		4
        /*0000*/ 	.byte	0x04, 0x37
        /*0002*/ 	.short	(.L_1420 - .L_1419)
.L_1419:
        /*0004*/ 	.word	0x00000082


	//----- nvinfo : EIATTR_KPARAM_INFO
	.align		4
.L_1420:
        /*0008*/ 	.byte	0x04, 0x17
        /*000a*/ 	.short	(.L_1422 - .L_1421)
.L_1421:
        /*000c*/ 	.word	0x00000000
        /*0010*/ 	.short	0x0000
        /*0012*/ 	.short	0x0000
        /*0014*/ 	.byte	0x00, 0xf0, 0x41, 0x07


	//----- nvinfo : EIATTR_SPARSE_MMA_MASK
	.align		4
.L_1422:
        /*0018*/ 	.byte	0x03, 0x50
        /*001a*/ 	.short	0x0000


	//----- nvinfo : EIATTR_MAXREG_COUNT
	.align		4
        /*001c*/ 	.byte	0x03, 0x1b
        /*001e*/ 	.short	0x00ff


	//----- nvinfo : EIATTR_NUM_BARRIERS
	.align		4
        /*0020*/ 	.byte	0x02, 0x4c
        /*0022*/ 	.byte	0x01
	.zero		1


	//----- nvinfo : EIATTR_MERCURY_ISA_VERSION
	.align		4
        /*0024*/ 	.byte	0x03, 0x5f
        /*0026*/ 	.short	0x0101


	//----- nvinfo : EIATTR_COOP_GROUP_MASK_REGIDS
	.align		4
        /*0028*/ 	.byte	0x04, 0x29
        /*002a*/ 	.short	(.L_1424 - .L_1423)


	//   ....[0]....
.L_1423:
        /*002c*/ 	.word	0xffffffff


	//   ....[1]....
        /*0030*/ 	.word	0xffffffff


	//   ....[2]....
        /*0034*/ 	.word	0xffffffff


	//   ....[3]....
        /*0038*/ 	.word	0xffffffff


	//   ....[4]....
        /*003c*/ 	.word	0xffffffff


	//   ....[5]....
        /*0040*/ 	.word	0xffffffff


	//----- nvinfo : EIATTR_COOP_GROUP_INSTR_OFFSETS
	.align		4
.L_1424:
        /*0044*/ 	.byte	0x04, 0x28
        /*0046*/ 	.short	(.L_1426 - .L_1425)


	//   ....[0]....
.L_1425:
        /*0048*/ 	.word	0x00001a50


	//   ....[1]....
        /*004c*/ 	.word	0x00001a80


	//   ....[2]....
        /*0050*/ 	.word	0x00001ac0


	//   ....[3]....
        /*0054*/ 	.word	0x00001bd0


	//   ....[4]....
        /*0058*/ 	.word	0x00001c70


	//   ....[5]....
        /*005c*/ 	.word	0x00001d50


	//----- nvinfo : EIATTR_VRC_CTA_INIT_COUNT
	.align		4
.L_1426:
        /*0060*/ 	.byte	0x02, 0x4a
	.zero		1
	.zero		1


	//----- nvinfo : EIATTR_EXIT_INSTR_OFFSETS
	.align		4
        /*0064*/ 	.byte	0x04, 0x1c
        /*0066*/ 	.short	(.L_1428 - .L_1427)


	//   ....[0]....
.L_1427:
        /*0068*/ 	.word	0x00004690


	//   ....[1]....
        /*006c*/ 	.word	0x00004b70


	//----- nvinfo : EIATTR_CRS_STACK_SIZE
	.align		4
.L_1428:
        /*0070*/ 	.byte	0x04, 0x1e
        /*0072*/ 	.short	(.L_1430 - .L_1429)
.L_1429:
        /*0074*/ 	.word	0x00000000


	//----- nvinfo : EIATTR_CBANK_PARAM_SIZE
	.align		4
.L_1430:
        /*0078*/ 	.byte	0x03, 0x19
        /*007a*/ 	.short	0x01d0


	//----- nvinfo : EIATTR_PARAM_CBANK
	.align		4
        /*007c*/ 	.byte	0x04, 0x0a
        /*007e*/ 	.short	(.L_1432 - .L_1431)
	.align		4
.L_1431:
        /*0080*/ 	.word	index@(.nv.constant0._ZN5flash32flash_fwd_splitkv_combine_kernelI23Flash_fwd_kernel_traitsILi128ELi64ELi64ELi4ELb0ELb0EN7cutlass10bfloat16_tE19Flash_kernel_traitsILi128ELi64ELi64ELi4ES3_EELi4ELi3ELb1EEEvNS_16Flash_fwd_paramsE)
        /*0084*/ 	.short	0x0380
        /*0086*/ 	.short	0x01d0


	//----- nvinfo : EIATTR_SW_WAR
	.align		4
.L_1432:
        /*0088*/ 	.byte	0x04, 0x36
        /*008a*/ 	.short	(.L_1434 - .L_1433)
.L_1433:
        /*008c*/ 	.word	0x00000008
.L_1434:


//--------------------- .nv.info._ZN5flash32flash_fwd_splitkv_combine_kernelI23Flash_fwd_kernel_traitsILi128ELi64ELi64ELi4ELb0ELb0EN7cutlass10bfloat16_tE19Flash_kernel_traitsILi128ELi64ELi64ELi4ES3_EELi4ELi2ELb1EEEvNS_16Flash_fwd_paramsE --------------------------
	.section	.nv.info._ZN5flash32flash_fwd_splitkv_combine_kernelI23Flash_fwd_kernel_traitsILi128ELi64ELi64ELi4ELb0ELb0EN7cutlass10bfloat16_tE19Flash_kernel_traitsILi128ELi64ELi64ELi4ES3_EELi4ELi2ELb1EEEvNS_16Flash_fwd_paramsE,"",@"SHT_CUDA_INFO"
	.sectionflags	@""
	.align	4


	//----- nvinfo : EIATTR_CUDA_API_VERSION
	.align		4
        /*0000*/ 	.byte	0x04, 0x37
        /*0002*/ 	.short	(.L_1436 - .L_1435)
.L_1435:
        /*0004*/ 	.word	0x00000082


	//----- nvinfo : EIATTR_KPARAM_INFO
	.align		4
.L_1436:
        /*0008*/ 	.byte	0x04, 0x17
        /*000a*/ 	.short	(.L_1438 - .L_1437)
.L_1437:
        /*000c*/ 	.word	0x00000000
        /*0010*/ 	.short	0x0000
        /*0012*/ 	.short	0x0000
        /*0014*/ 	.byte	0x00, 0xf0, 0x41, 0x07


	//----- nvinfo : EIATTR_SPARSE_MMA_MASK
	.align		4
.L_1438:
        /*0018*/ 	.byte	0x03, 0x50
        /*001a*/ 	.short	0x0000


	//----- nvinfo : EIATTR_MAXREG_COUNT
	.align		4
        /*001c*/ 	.byte	0x03, 0x1b
        /*001e*/ 	.short	0x00ff


	//----- nvinfo : EIATTR_NUM_BARRIERS
	.align		4
        /*0020*/ 	.byte	0x02, 0x4c
        /*0022*/ 	.byte	0x01
	.zero		1


	//----- nvinfo : EIATTR_MERCURY_ISA_VERSION
	.align		4
        /*0024*/ 	.byte	0x03, 0x5f
        /*0026*/ 	.short	0x0101


	//----- nvinfo : EIATTR_COOP_GROUP_MASK_REGIDS
	.align		4
        /*0028*/ 	.byte	0x04, 0x29
        /*002a*/ 	.short	(.L_1440 - .L_1439)


	//   ....[0]....
.L_1439:
        /*002c*/ 	.word	0xffffffff


	//   ....[1]....
        /*0030*/ 	.word	0xffffffff


	//   ....[2]....
        /*0034*/ 	.word	0xffffffff


	//   ....[3]....
        /*0038*/ 	.word	0xffffffff


	//----- nvinfo : EIATTR_COOP_GROUP_INSTR_OFFSETS
	.align		4
.L_1440:
        /*003c*/ 	.byte	0x04, 0x28
        /*003e*/ 	.short	(.L_1442 - .L_1441)


	//   ....[0]....
.L_1441:
        /*0040*/ 	.word	0x00001c10


	//   ....[1]....
        /*0044*/ 	.word	0x00001c30


	//   ....[2]....
        /*0048*/ 	.word	0x00001d20


	//   ....[3]....
        /*004c*/ 	.word	0x00001e40


	//----- nvinfo : EIATTR_VRC_CTA_INIT_COUNT
	.align		4
.L_1442:
        /*0050*/ 	.byte	0x02, 0x4a
	.zero		1
	.zero		1


	//----- nvinfo : EIATTR_EXIT_INSTR_OFFSETS
	.align		4
        /*0054*/ 	.byte	0x04, 0x1c
        /*0056*/ 	.short	(.L_1444 - .L_1443)


	//   ....[0]....
.L_1443:
        /*0058*/ 	.word	0x00004630


	//   ....[1]....
        /*005c*/ 	.word	0x00004b10


	//----- nvinfo : EIATTR_CRS_STACK_SIZE
	.align		4
.L_1444:
        /*0060*/ 	.byte	0x04, 0x1e
        /*0062*/ 	.short	(.L_1446 - .L_1445)
.L_1445:
        /*0064*/ 	.word	0x00000000


	//----- nvinfo : EIATTR_CBANK_PARAM_SIZE
	.align		4
.L_1446:
        /*0068*/ 	.byte	0x03, 0x19
        /*006a*/ 	.short	0x01d0


	//----- nvinfo : EIATTR_PARAM_CBANK
	.align		4
        /*006c*/ 	.byte	0x04, 0x0a
        /*006e*/ 	.short	(.L_1448 - .L_1447)
	.align		4
.L_1447:
        /*0070*/ 	.word	index@(.nv.constant0._ZN5flash32flash_fwd_splitkv_combine_kernelI23Flash_fwd_kernel_traitsILi128ELi64ELi64ELi4ELb0ELb0EN7cutlass10bfloat16_tE19Flash_kernel_traitsILi128ELi64ELi64ELi4ES3_EELi4ELi2ELb1EEEvNS_16Flash_fwd_paramsE)
        /*0074*/ 	.short	0x0380
        /*0076*/ 	.short	0x01d0


	//----- nvinfo : EIATTR_SW_WAR
	.align		4
.L_1448:
        /*0078*/ 	.byte	0x04, 0x36
        /*007a*/ 	.short	(.L_1450 - .L_1449)
.L_1449:
        /*007c*/ 	.word	0x00000008
.L_1450:


//--------------------- .nv.info._ZN5flash32flash_fwd_splitkv_combine_kernelI23Flash_fwd_kernel_traitsILi128ELi64ELi64ELi4ELb0ELb0EN7cutlass10bfloat16_tE19Flash_kernel_traitsILi128ELi64ELi64ELi4ES3_EELi4ELi1ELb1EEEvNS_16Flash_fwd_paramsE --------------------------
	.section	.nv.info._ZN5flash32flash_fwd_splitkv_combine_kernelI23Flash_fwd_kernel_traitsILi128ELi64ELi64ELi4ELb0ELb0EN7cutlass10bfloat16_tE19Flash_kernel_traitsILi128ELi64ELi64ELi4ES3_EELi4ELi1ELb1EEEvNS_16Flash_fwd_paramsE,"",@"SHT_CUDA_INFO"
	.sectionflags	@""
	.align	4


	//----- nvinfo : EIATTR_CUDA_API_VERSION
	.align		4
        /*0000*/ 	.byte	0x04, 0x37
        /*0002*/ 	.short	(.L_1452 - .L_1451)
.L_1451:
        /*0004*/ 	.word	0x00000082


	//----- nvinfo : EIATTR_KPARAM_INFO
	.align		4
.L_1452:
        /*0008*/ 	.byte	0x04, 0x17
        /*000a*/ 	.short	(.L_1454 - .L_1453)
.L_1453:
        /*000c*/ 	.word	0x00000000
        /*0010*/ 	.short	0x0000
        /*0012*/ 	.short	0x0000
        /*0014*/ 	.byte	0x00, 0xf0, 0x41, 0x07


	//----- nvinfo : EIATTR_SPARSE_MMA_MASK
	.align		4
.L_1454:
        /*0018*/ 	.byte	0x03, 0x50
        /*001a*/ 	.short	0x0000


	//----- nvinfo : EIATTR_MAXREG_COUNT
	.align		4
        /*001c*/ 	.byte	0x03, 0x1b
        /*001e*/ 	.short	0x00ff


	//----- nvinfo : EIATTR_NUM_BARRIERS
	.align		4
        /*0020*/ 	.byte	0x02, 0x4c
        /*0022*/ 	.byte	0x01
	.zero		1


	//----- nvinfo : EIATTR_MERCURY_ISA_VERSION
	.align		4
        /*0024*/ 	.byte	0x03, 0x5f
        /*0026*/ 	.short	0x0101


	//----- nvinfo : EIATTR_COOP_GROUP_MASK_REGIDS
	.align		4
        /*0028*/ 	.byte	0x04, 0x29
        /*002a*/ 	.short	(.L_1456 - .L_1455)


	//   ....[0]....
.L_1455:
        /*002c*/ 	.word	0xffffffff


	//   ....[1]....
        /*0030*/ 	.word	0xffffffff


	//----- nvinfo : EIATTR_COOP_GROUP_INSTR_OFFSETS
	.align		4
.L_1456:
        /*0034*/ 	.byte	0x04, 0x28
        /*0036*/ 	.short	(.L_1458 - .L_1457)


	//   ....[0]....
.L_1457:
        /*0038*/ 	.word	0x00001b50


	//   ....[1]....
        /*003c*/ 	.word	0x00001d60


	//----- nvinfo : EIATTR_VRC_CTA_INIT_COUNT
	.align		4
.L_1458:
        /*0040*/ 	.byte	0x02, 0x4a
	.zero		1
	.zero		1


	//----- nvinfo : EIATTR_EXIT_INSTR_OFFSETS
	.align		4
        /*0044*/ 	.byte	0x04, 0x1c
        /*0046*/ 	.short	(.L_1460 - .L_1459)


	//   ....[0]....
.L_1459:
        /*0048*/ 	.word	0x000045f0


	//   ....[1]....
        /*004c*/ 	.word	0x00004ad0


	//----- nvinfo : EIATTR_CRS_STACK_SIZE
	.align		4
.L_1460:
        /*0050*/ 	.byte	0x04, 0x1e
        /*0052*/ 	.short	(.L_1462 - .L_1461)
.L_1461:
        /*0054*/ 	.word	0x00000000


	//----- nvinfo : EIATTR_CBANK_PARAM_SIZE
	.align		4
.L_1462:
        /*0058*/ 	.byte	0x03, 0x19
        /*005a*/ 	.short	0x01d0


	//----- nvinfo : EIATTR_PARAM_CBANK
	.align		4
        /*005c*/ 	.byte	0x04, 0x0a
        /*005e*/ 	.short	(.L_1464 - .L_1463)
	.align		4
.L_1463:
        /*0060*/ 	.word	index@(.nv.constant0._ZN5flash32flash_fwd_splitkv_combine_kernelI23Flash_fwd_kernel_traitsILi128ELi64ELi64ELi4ELb0ELb0EN7cutlass10bfloat16_tE19Flash_kernel_traitsILi128ELi64ELi64ELi4ES3_EELi4ELi1ELb1EEEvNS_16Flash_fwd_paramsE)
        /*0064*/ 	.short	0x0380
        /*0066*/ 	.short	0x01d0


	//----- nvinfo : EIATTR_SW_WAR
	.align		4
.L_1464:
        /*0068*/ 	.byte	0x04, 0x36
        /*006a*/ 	.short	(.L_1466 - .L_1465)
.L_1465:
        /*006c*/ 	.word	0x00000008
.L_1466:


//--------------------- .nv.info._ZN5flash24flash_fwd_splitkv_kernelI23Flash_fwd_kernel_traitsILi128ELi64ELi64ELi4ELb0ELb0EN7cutlass10bfloat16_tE19Flash_kernel_traitsILi128ELi64ELi64ELi4ES3_EELb1ELb0ELb0ELb0ELb0ELb0ELb0ELb0EEEvNS_16Flash_fwd_paramsE --------------------------
	.section	.nv.info._ZN5flash24flash_fwd_splitkv_kernelI23Flash_fwd_kernel_traitsILi128ELi64ELi64ELi4ELb0ELb0EN7cutlass10bfloat16_tE19Flash_kernel_traitsILi128ELi64ELi64ELi4ES3_EELb1ELb0ELb0ELb0ELb0ELb0ELb0ELb0EEEvNS_16Flash_fwd_paramsE,"",@"SHT_CUDA_INFO"
	.sectionflags	@""
	.align	4


	//----- nvinfo : EIATTR_CUDA_API_VERSION
	.align		4
        /*0000*/ 	.byte	0x04, 0x37
        /*0002*/ 	.short	(.L_1468 - .L_1467)
.L_1467:
        /*0004*/ 	.word	0x00000082


	//----- nvinfo : EIATTR_KPARAM_INFO
	.align		4
.L_1468:
        /*0008*/ 	.byte	0x04, 0x17
        /*000a*/ 	.short	(.L_1470 - .L_1469)
.L_1469:
        /*000c*/ 	.word	0x00000000
        /*0010*/ 	.short	0x0000
        /*0012*/ 	.short	0x0000
        /*0014*/ 	.byte	0x00, 0xf0, 0x41, 0x07


	//----- nvinfo : EIATTR_SPARSE_MMA_MASK
	.align		4
.L_1470:
        /*0018*/ 	.byte	0x03, 0x50
        /*001a*/ 	.short	0x0000


	//----- nvinfo : EIATTR_MAXREG_COUNT
	.align		4
        /*001c*/ 	.byte	0x03, 0x1b
        /*001e*/ 	.short	0x00ff


	//----- nvinfo : EIATTR_NUM_BARRIERS
	.align		4
        /*0020*/ 	.byte	0x02, 0x4c
        /*0022*/ 	.byte	0x01
	.zero		1


	//----- nvinfo : EIATTR_MERCURY_ISA_VERSION
	.align		4
        /*0024*/ 	.byte	0x03, 0x5f
        /*0026*/ 	.short	0x0101


	//----- nvinfo : EIATTR_COOP_GROUP_MASK_REGIDS
	.align		4
        /*0028*/ 	.byte	0x04, 0x29
        /*002a*/ 	.short	(.L_1472 - .L_1471)


	//   ....[0]....
.L_1471:
        /*002c*/ 	.word	0xffffffff


	//   ....[1]....
        /*0030*/ 	.word	0xffffffff


	//   ....[2]....
        /*0034*/ 	.word	0xffffffff


	//   ....[3]....
        /*0038*/ 	.word	0xffffffff


	//   ....[4]....
        /*003c*/ 	.word	0xffffffff


	//   ....[5]....
        /*0040*/ 	.word	0xffffffff


	//   ....[6]....
        /*0044*/ 	.word	0xffffffff


	//   ....[7]....
        /*0048*/ 	.word	0xffffffff


	//   ....[8]....
        /*004c*/ 	.word	0xffffffff


	//   ....[9]....
        /*0050*/ 	.word	0xffffffff


	//   ....[10]....
        /*0054*/ 	.word	0xffffffff


	//   ....[11]....
        /*0058*/ 	.word	0xffffffff


	//   ....[12]....
        /*005c*/ 	.word	0xffffffff


	//   ....[13]....
        /*0060*/ 	.word	0xffffffff


	//   ....[14]....
        /*0064*/ 	.word	0xffffffff


	//   ....[15]....
        /*0068*/ 	.word	0xffffffff


	//----- nvinfo : EIATTR_COOP_GROUP_INSTR_OFFSETS
	.align		4
.L_1472:
        /*006c*/ 	.byte	0x04, 0x28
        /*006e*/ 	.short	(.L_1474 - .L_1473)


	//   ....[0]....
.L_1473:
        /*0070*/ 	.word	0x00004500


	//   ....[1]....
        /*0074*/ 	.word	0x00004520


	//   ....[2]....
        /*0078*/ 	.word	0x00004540


	//   ....[3]....
        /*007c*/ 	.word	0x00004570


	//   ....[4]....
        /*0080*/ 	.word	0x00006f20


	//   ....[5]....
        /*0084*/ 	.word	0x00006f30


	//   ....[6]....
        /*0088*/ 	.word	0x00006f60


	//   ....[7]....
        /*008c*/ 	.word	0x00006f70


	//   ....[8]....
        /*0090*/ 	.word	0x000099d0


	//   ....[9]....
        /*0094*/ 	.word	0x000099f0


	//   ....[10]....
        /*0098*/ 	.word	0x00009a20


	//   ....[11]....
        /*009c*/ 	.word	0x00009a30


	//   ....[12]....
        /*00a0*/ 	.word	0x0000ac40


	//   ....[13]....
        /*00a4*/ 	.word	0x0000ac80


	//   ....[14]....
        /*00a8*/ 	.word	0x0000ace0


	//   ....[15]....
        /*00ac*/ 	.word	0x0000acf0


	//----- nvinfo : EIATTR_VRC_CTA_INIT_COUNT
	.align		4
.L_1474:
        /*00b0*/ 	.byte	0x02, 0x4a
	.zero		1
	.zero		1


	//----- nvinfo : EIATTR_EXIT_INSTR_OFFSETS
	.align		4
        /*00b4*/ 	.byte	0x04, 0x1c
        /*00b6*/ 	.short	(.L_1476 - .L_1475)


	//   ....[0]....
.L_1475:
        /*00b8*/ 	.word	0x00000340


	//   ....[1]....
        /*00bc*/ 	.word	0x00000c40


	//   ....[2]....
        /*00c0*/ 	.word	0x00000c70


	//   ....[3]....
        /*00c4*/ 	.word	0x0000bec0


	//   ....[4]....
        /*00c8*/ 	.word	0x0000bfd0


	//   ....[5]....
        /*00cc*/ 	.word	0x0000bff0


	//----- nvinfo : EIATTR_CRS_STACK_SIZE
	.align		4
.L_1476:
        /*00d0*/ 	.byte	0x04, 0x1e
        /*00d2*/ 	.short	(.L_1478 - .L_1477)
.L_1477:
        /*00d4*/ 	.word	0x00000000


	//----- nvinfo : EIATTR_CBANK_PARAM_SIZE
	.align		4
.L_1478:
        /*00d8*/ 	.byte	0x03, 0x19
        /*00da*/ 	.short	0x01d0


	//----- nvinfo : EIATTR_PARAM_CBANK
	.align		4
        /*00dc*/ 	.byte	0x04, 0x0a
        /*00de*/ 	.short	(.L_1480 - .L_1479)
	.align		4
.L_1479:
        /*00e0*/ 	.word	index@(.nv.constant0._ZN5flash24flash_fwd_splitkv_kernelI23Flash_fwd_kernel_traitsILi128ELi64ELi64ELi4ELb0ELb0EN7cutlass10bfloat16_tE19Flash_kernel_traitsILi128ELi64ELi64ELi4ES3_EELb1ELb0ELb0ELb0ELb0ELb0ELb0ELb0EEEvNS_16Flash_fwd_paramsE)
        /*00e4*/ 	.short	0x0380
        /*00e6*/ 	.short	0x01d0


	//----- nvinfo : EIATTR_SW_WAR
	.align		4
.L_1480:
        /*00e8*/ 	.byte	0x04, 0x36
        /*00ea*/ 	.short	(.L_1482 - .L_1481)
.L_1481:
        /*00ec*/ 	.word	0x00000008
.L_1482:


//--------------------- .nv.info._ZN5flash24flash_fwd_splitkv_kernelI23Flash_fwd_kernel_traitsILi128ELi64ELi64ELi4ELb0ELb0EN7cutlass10bfloat16_tE19Flash_kernel_traitsILi128ELi64ELi64ELi4ES3_EELb1ELb0ELb0ELb0ELb0ELb1ELb0ELb0EEEvNS_16Flash_fwd_paramsE --------------------------
	.section	.nv.info._ZN5flash24flash_fwd_splitkv_kernelI23Flash_fwd_kernel_traitsILi128ELi64ELi64ELi4ELb0ELb0EN7cutlass10bfloat16_tE19Flash_kernel_traitsILi128ELi64ELi64ELi4ES3_EELb1ELb0ELb0ELb0ELb0ELb1ELb0ELb0EEEvNS_16Flash_fwd_paramsE,"",@"SHT_CUDA_INFO"
	.sectionflags	@""
	.align	4


	//----- nvinfo : EIATTR_CUDA_API_VERSION
	.align		4
        /*0000*/ 	.byte	0x04, 0x37
        /*0002*/ 	.short	(.L_1484 - .L_1483)
.L_1483:
        /*0004*/ 	.word	0x00000082


	//----- nvinfo : EIATTR_KPARAM_INFO
	.align		4
.L_1484:
        /*0008*/ 	.byte	0x04, 0x17
        /*000a*/ 	.short	(.L_1486 - .L_1485)
.L_1485:
        /*000c*/ 	.word	0x00000000
        /*0010*/ 	.short	0x0000
        /*0012*/ 	.short	0x0000
        /*0014*/ 	.byte	0x00, 0xf0, 0x41, 0x07


	//----- nvinfo : EIATTR_SPARSE_MMA_MASK
	.align		4
.L_1486:
        /*0018*/ 	.byte	0x03, 0x50
        /*001a*/ 	.short	0x0000


	//----- nvinfo : EIATTR_MAXREG_COUNT
	.align		4
        /*001c*/ 	.byte	0x03, 0x1b
        /*001e*/ 	.short	0x00ff


	//----- nvinfo : EIATTR_NUM_BARRIERS
	.align		4
        /*0020*/ 	.byte	0x02, 0x4c
        /*0022*/ 	.byte	0x01
	.zero		1


	//----- nvinfo : EIATTR_MERCURY_ISA_VERSION
	.align		4
        /*0024*/ 	.byte	0x03, 0x5f
        /*0026*/ 	.short	0x0101


	//----- nvinfo : EIATTR_COOP_GROUP_MASK_REGIDS
	.align		4
        /*0028*/ 	.byte	0x04, 0x29
        /*002a*/ 	.short	(.L_1488 - .L_1487)


	//   ....[0]....
.L_1487:
        /*002c*/ 	.word	0xffffffff


	//   ....[1]....
        /*0030*/ 	.word	0xffffffff


	//   ....[2]....
        /*0034*/ 	.word	0xffffffff


	//   ....[3]....
        /*0038*/ 	.word	0xffffffff


	//   ....[4]....
        /*003c*/ 	.word	0xffffffff


	//   ....[5]....
        /*0040*/ 	.word	0xffffffff


	//   ....[6]....
        /*0044*/ 	.word	0xffffffff


	//   ....[7]....
        /*0048*/ 	.word	0xffffffff


	//   ....[8]....
        /*004c*/ 	.word	0xffffffff


	//   ....[9]....
        /*0050*/ 	.word	0xffffffff


	//   ....[10]....
        /*0054*/ 	.word	0xffffffff


	//   ....[11]....
        /*0058*/ 	.word	0xffffffff


	//   ....[12]....
        /*005c*/ 	.word	0xffffffff


	//   ....[13]....
        /*0060*/ 	.word	0xffffffff


	//   ....[14]....
        /*0064*/ 	.word	0xffffffff


	//   ....[15]....
        /*0068*/ 	.word	0xffffffff


	//----- nvinfo : EIATTR_COOP_GROUP_INSTR_OFFSETS
	.align		4
.L_1488:
        /*006c*/ 	.byte	0x04, 0x28
        /*006e*/ 	.short	(.L_1490 - .L_1489)


	//   ....[0]....
.L_1489:
        /*0070*/ 	.word	0x000048f0


	//   ....[1]....
        /*0074*/ 	.word	0x00004910


	//   ....[2]....
        /*0078*/ 	.word	0x00004930


	//   ....[3]....
        /*007c*/ 	.word	0x00004950


	//   ....[4]....
        /*0080*/ 	.word	0x00007740


	//   ....[5]....
        /*0084*/ 	.word	0x00007750


	//   ....[6]....
        /*0088*/ 	.word	0x00007780


	//   ....[7]....
        /*008c*/ 	.word	0x00007790


	//   ....[8]....
        /*0090*/ 	.word	0x0000a610


	//   ....[9]....
        /*0094*/ 	.word	0x0000a630


	//   ....[10]....
        /*0098*/ 	.word	0x0000a690


	//   ....[11]....
        /*009c*/ 	.word	0x0000a6a0


	//   ....[12]....
        /*00a0*/ 	.word	0x0000b870


	//   ....[13]....
        /*00a4*/ 	.word	0x0000b8b0


	//   ....[14]....
        /*00a8*/ 	.word	0x0000b910


	//   ....[15]....
        /*00ac*/ 	.word	0x0000b920


	//----- nvinfo : EIATTR_VRC_CTA_INIT_COUNT
	.align		4
.L_1490:
        /*00b0*/ 	.byte	0x02, 0x4a
	.zero		1
	.zero		1


	//----- nvinfo : EIATTR_EXIT_INSTR_OFFSETS
	.align		4
        /*00b4*/ 	.byte	0x04, 0x1c
        /*00b6*/ 	.short	(.L_1492 - .L_1491)


	//   ....[0]....
.L_1491:
        /*00b8*/ 	.word	0x00000340


	//   ....[1]....
        /*00bc*/ 	.word	0x00000c40


	//   ....[2]....
        /*00c0*/ 	.word	0x00000c70


	//   ....[3]....
        /*00c4*/ 	.word	0x0000caf0


	//   ....[4]....
        /*00c8*/ 	.word	0x0000cc00


	//   ....[5]....
        /*00cc*/ 	.word	0x0000cc20


	//----- nvinfo : EIATTR_CRS_STACK_SIZE
	.align		4
.L_1492:
        /*00d0*/ 	.byte	0x04, 0x1e
        /*00d2*/ 	.short	(.L_1494 - .L_1493)
.L_1493:
        /*00d4*/ 	.word	0x00000000


	//----- nvinfo : EIATTR_CBANK_PARAM_SIZE
	.align		4
.L_1494:
        /*00d8*/ 	.byte	0x03, 0x19
        /*00da*/ 	.short	0x01d0


	//----- nvinfo : EIATTR_PARAM_CBANK
	.align		4
        /*00dc*/ 	.byte	0x04, 0x0a
        /*00de*/ 	.short	(.L_1496 - .L_1495)
	.align		4
.L_1495:
        /*00e0*/ 	.word	index@(.nv.constant0._ZN5flash24flash_fwd_splitkv_kernelI23Flash_fwd_kernel_traitsILi128ELi64ELi64ELi4ELb0ELb0EN7cutlass10bfloat16_tE19Flash_kernel_traitsILi128ELi64ELi64ELi4ES3_EELb1ELb0ELb0ELb0ELb0ELb1ELb0ELb0EEEvNS_16Flash_fwd_paramsE)
        /*00e4*/ 	.short	0x0380
        /*00e6*/ 	.short	0x01d0


	//----- nvinfo : EIATTR_SW_WAR
	.align		4
.L_1496:
        /*00e8*/ 	.byte	0x04, 0x36
        /*00ea*/ 	.short	(.L_1498 - .L_1497)
.L_1497:
        /*00ec*/ 	.word	0x00000008
.L_1498:


//--------------------- .nv.info._ZN5flash24flash_fwd_splitkv_kernelI23Flash_fwd_kernel_traitsILi128ELi64ELi64ELi4ELb0ELb0EN7cutlass10bfloat16_tE19Flash_kernel_traitsILi128ELi64ELi64ELi4ES3_EELb1ELb0ELb0ELb0ELb0ELb0ELb0ELb1EEEvNS_16Flash_fwd_paramsE --------------------------
	.section	.nv.info._ZN5flash24flash_fwd_splitkv_kernelI23Flash_fwd_kernel_traitsILi128ELi64ELi64ELi4ELb0ELb0EN7cutlass10bfloat16_tE19Flash_kernel_traitsILi128ELi64ELi64ELi4ES3_EELb1ELb0ELb0ELb0ELb0ELb0ELb0ELb1EEEvNS_16Flash_fwd_paramsE,"",@"SHT_CUDA_INFO"
	.sectionflags	@""
	.align	4


	//----- nvinfo : EIATTR_CUDA_API_VERSION
	.align		4
        /*0000*/ 	.byte	0x04, 0x37
        /*0002*/ 	.short	(.L_1500 - .L_1499)
.L_1499:
        /*0004*/ 	.word	0x00000082


	//----- nvinfo : EIATTR_KPARAM_INFO
	.align		4
.L_1500:
        /*0008*/ 	.byte	0x04, 0x17
        /*000a*/ 	.short	(.L_1502 - .L_1501)
.L_1501:
        /*000c*/ 	.word	0x00000000
        /*0010*/ 	.short	0x0000
        /*0012*/ 	.short	0x0000
        /*0014*/ 	.byte	0x00, 0xf0, 0x41, 0x07


	//----- nvinfo : EIATTR_SPARSE_MMA_MASK
	.align		4
.L_1502:
        /*0018*/ 	.byte	0x03, 0x50
        /*001a*/ 	.short	0x0000


	//----- nvinfo : EIATTR_MAXREG_COUNT
	.align		4
        /*001c*/ 	.byte	0x03, 0x1b
        /*001e*/ 	.short	0x00ff


	//----- nvinfo : EIATTR_NUM_BARRIERS
	.align		4
        /*0020*/ 	.byte	0x02, 0x4c
        /*0022*/ 	.byte	0x01
	.zero		1


	//----- nvinfo : EIATTR_MERCURY_ISA_VERSION
	.align		4
        /*0024*/ 	.byte	0x03, 0x5f
        /*0026*/ 	.short	0x0101


	//----- nvinfo : EIATTR_COOP_GROUP_MASK_REGIDS
	.align		4
        /*0028*/ 	.byte	0x04, 0x29
        /*002a*/ 	.short	(.L_1504 - .L_1503)


	//   ....[0]....
.L_1503:
        /*002c*/ 	.word	0xffffffff


	//   ....[1]....
        /*0030*/ 	.word	0xffffffff


	//   ....[2]....
        /*0034*/ 	.word	0xffffffff


	//   ....[3]....
        /*0038*/ 	.word	0xffffffff


	//   ....[4]....
        /*003c*/ 	.word	0xffffffff


	//   ....[5]....
        /*0040*/ 	.word	0xffffffff


	//   ....[6]....
        /*0044*/ 	.word	0xffffffff


	//   ....[7]....
        /*0048*/ 	.word	0xffffffff


	//   ....[8]....
        /*004c*/ 	.word	0xffffffff


	//   ....[9]....
        /*0050*/ 	.word	0xffffffff


	//   ....[10]....
        /*0054*/ 	.word	0xffffffff


	//   ....[11]....
        /*0058*/ 	.word	0xffffffff


	//   ....[12]....
        /*005c*/ 	.word	0xffffffff


	//   ....[13]....
        /*0060*/ 	.word	0xffffffff


	//   ....[14]....
        /*0064*/ 	.word	0xffffffff


	//   ....[15]....
        /*0068*/ 	.word	0xffffffff


	//----- nvinfo : EIATTR_COOP_GROUP_INSTR_OFFSETS
	.align		4
.L_1504:
        /*006c*/ 	.byte	0x04, 0x28
        /*006e*/ 	.short	(.L_1506 - .L_1505)


	//   ....[0]....
.L_1505:
        /*0070*/ 	.word	0x0000f4a0


	//   ....[1]....
        /*0074*/ 	.word	0x0000f4d0


	//   ....[2]....
        /*0078*/ 	.word	0x0000f500


	//   ....[3]....
        /*007c*/ 	.word	0x0000f540


	//   ....[4]....
        /*0080*/ 	.word	0x00011fc0


	//   ....[5]....
        /*0084*/ 	.word	0x00011fe0


	//   ....[6]....
        /*0088*/ 	.word	0x00012010


	//   ....[7]....
        /*008c*/ 	.word	0x00012020


	//   ....[8]....
        /*0090*/ 	.word	0x00014a90


	//   ....[9]....
        /*0094*/ 	.word	0x00014ab0


	//   ....[10]....
        /*0098*/ 	.word	0x00014ae0


	//   ....[11]....
        /*009c*/ 	.word	0x00014af0


	//   ....[12]....
        /*00a0*/ 	.word	0x00015d10


	//   ....[13]....
        /*00a4*/ 	.word	0x00015d50


	//   ....[14]....
        /*00a8*/ 	.word	0x00015e10


	//   ....[15]....
        /*00ac*/ 	.word	0x00015e30


	//----- nvinfo : EIATTR_VRC_CTA_INIT_COUNT
	.align		4
.L_1506:
        /*00b0*/ 	.byte	0x02, 0x4a
	.zero		1
	.zero		1


	//----- nvinfo : EIATTR_EXIT_INSTR_OFFSETS
	.align		4
        /*00b4*/ 	.byte	0x04, 0x1c
        /*00b6*/ 	.short	(.L_1508 - .L_1507)


	//   ....[0]....
.L_1507:
        /*00b8*/ 	.word	0x00000340


	//   ....[1]....
        /*00bc*/ 	.word	0x00000c50


	//   ....[2]....
        /*00c0*/ 	.word	0x00000c80


	//   ....[3]....
        /*00c4*/ 	.word	0x00016f70


	//   ....[4]....
        /*00c8*/ 	.word	0x00017080


	//   ....[5]....
        /*00cc*/ 	.word	0x000170a0


	//----- nvinfo : EIATTR_CRS_STACK_SIZE
	.align		4
.L_1508:
        /*00d0*/ 	.byte	0x04, 0x1e
        /*00d2*/ 	.short	(.L_1510 - .L_1509)
.L_1509:
        /*00d4*/ 	.word	0x00000000


	//----- nvinfo : EIATTR_CBANK_PARAM_SIZE
	.align		4
.L_1510:
        /*00d8*/ 	.byte	0x03, 0x19
        /*00da*/ 	.short	0x01d0


	//----- nvinfo : EIATTR_PARAM_CBANK
	.align		4
        /*00dc*/ 	.byte	0x04, 0x0a
        /*00de*/ 	.short	(.L_1512 - .L_1511)
	.align		4
.L_1511:
        /*00e0*/ 	.word	index@(.nv.constant0._ZN5flash24flash_fwd_splitkv_kernelI23Flash_fwd_kernel_traitsILi128ELi64ELi64ELi4ELb0ELb0EN7cutlass10bfloat16_tE19Flash_kernel_traitsILi128ELi64ELi64ELi4ES3_EELb1ELb0ELb0ELb0ELb0ELb0ELb0ELb1EEEvNS_16Flash_fwd_paramsE)
        /*00e4*/ 	.short	0x0380
        /*00e6*/ 	.short	0x01d0


	//----- nvinfo : EIATTR_SW_WAR
	.align		4
.L_1512:
        /*00e8*/ 	.byte	0x04, 0x36
        /*00ea*/ 	.short	(.L_1514 - .L_1513)
.L_1513:
        /*00ec*/ 	.word	0x00000008
.L_1514:


//--------------------- .nv.info._ZN5flash24flash_fwd_splitkv_kernelI23Flash_fwd_kernel_traitsILi128ELi64ELi64ELi4ELb0ELb0EN7cutlass10bfloat16_tE19Flash_kernel_traitsILi128ELi64ELi64ELi4ES3_EELb1ELb0ELb0ELb0ELb0ELb1ELb0ELb1EEEvNS_16Flash_fwd_paramsE --------------------------
	.section	.nv.info._ZN5flash24flash_fwd_splitkv_kernelI23Flash_fwd_kernel_traitsILi128ELi64ELi64ELi4ELb0ELb0EN7cutlass10bfloat16_tE19Flash_kernel_traitsILi128ELi64ELi64ELi4ES3_EELb1ELb0ELb0ELb0ELb0ELb1ELb0ELb1EEEvNS_16Flash_fwd_paramsE,"",@"SHT_CUDA_INFO"
	.sectionflags	@""
	.align	4


	//----- nvinfo : EIATTR_CUDA_API_VERSION
	.align		4
        /*0000*/ 	.byte	0x04, 0x37
        /*0002*/ 	.short	(.L_1516 - .L_1515)
.L_1515:
        /*0004*/ 	.word	0x00000082


	//----- nvinfo : EIATTR_KPARAM_INFO
	.align		4
.L_1516:
        /*0008*/ 	.byte	0x04, 0x17
        /*000a*/ 	.short	(.L_1518 - .L_1517)
.L_1517:
        /*000c*/ 	.word	0x00000000
        /*0010*/ 	.short	0x0000
        /*0012*/ 	.short	0x0000
        /*0014*/ 	.byte	0x00, 0xf0, 0x41, 0x07


	//----- nvinfo : EIATTR_SPARSE_MMA_MASK
	.align		4
.L_1518:
        /*0018*/ 	.byte	0x03, 0x50
        /*001a*/ 	.short	0x0000


	//----- nvinfo : EIATTR_MAXREG_COUNT
	.align		4
        /*001c*/ 	.byte	0x03, 0x1b
        /*001e*/ 	.short	0x00ff


	//----- nvinfo : EIATTR_NUM_BARRIERS
	.align		4
        /*0020*/ 	.byte	0x02, 0x4c
        /*0022*/ 	.byte	0x01
	.zero		1


	//----- nvinfo : EIATTR_MERCURY_ISA_VERSION
	.align		4
        /*0024*/ 	.byte	0x03, 0x5f
        /*0026*/ 	.short	0x0101


	//----- nvinfo : EIATTR_COOP_GROUP_MASK_REGIDS
	.align		4
        /*0028*/ 	.byte	0x04, 0x29
        /*002a*/ 	.short	(.L_1520 - .L_1519)


	//   ....[0]....
.L_1519:
        /*002c*/ 	.word	0xffffffff


	//   ....[1]....
        /*0030*/ 	.word	0xffffffff


	//   ....[2]....
        /*0034*/ 	.word	0xffffffff


	//   ....[3]....
        /*0038*/ 	.word	0xffffffff


	//   ....[4]....
        /*003c*/ 	.word	0xffffffff


	//   ....[5]....
        /*0040*/ 	.word	0xffffffff


	//   ....[6]....
        /*0044*/ 	.word	0xffffffff


	//   ....[7]....
        /*0048*/ 	.word	0xffffffff


	//   ....[8]....
        /*004c*/ 	.word	0xffffffff


	//   ....[9]....
        /*0050*/ 	.word	0xffffffff


	//   ....[10]....
        /*0054*/ 	.word	0xffffffff


	//   ....[11]....
        /*0058*/ 	.word	0xffffffff


	//   ....[12]....
        /*005c*/ 	.word	0xffffffff


	//   ....[13]....
        /*0060*/ 	.word	0xffffffff


	//   ....[14]....
        /*0064*/ 	.word	0xffffffff


	//   ....[15]....
        /*0068*/ 	.word	0xffffffff


	//----- nvinfo : EIATTR_COOP_GROUP_INSTR_OFFSETS
	.align		4
.L_1520:
        /*006c*/ 	.byte	0x04, 0x28
        /*006e*/ 	.short	(.L_1522 - .L_1521)


	//   ....[0]....
.L_1521:
        /*0070*/ 	.word	0x0000f8b0


	//   ....[1]....
        /*0074*/ 	.word	0x0000f8f0


	//   ....[2]....
        /*0078*/ 	.word	0x0000f980


	//   ....[3]....
        /*007c*/ 	.word	0x0000f9b0


	//   ....[4]....
        /*0080*/ 	.word	0x00012780


	//   ....[5]....
        /*0084*/ 	.word	0x000127a0


	//   ....[6]....
        /*0088*/ 	.word	0x000127d0


	//   ....[7]....
        /*008c*/ 	.word	0x000127e0


	//   ....[8]....
        /*0090*/ 	.word	0x00015660


	//   ....[9]....
        /*0094*/ 	.word	0x00015680


	//   ....[10]....
        /*0098*/ 	.word	0x000156c0


	//   ....[11]....
        /*009c*/ 	.word	0x000156d0


	//   ....[12]....
        /*00a0*/ 	.word	0x000168c0


	//   ....[13]....
        /*00a4*/ 	.word	0x00016900


	//   ....[14]....
        /*00a8*/ 	.word	0x000169c0


	//   ....[15]....
        /*00ac*/ 	.word	0x000169e0


	//----- nvinfo : EIATTR_VRC_CTA_INIT_COUNT
	.align		4
.L_1522:
        /*00b0*/ 	.byte	0x02, 0x4a
	.zero		1
	.zero		1


	//----- nvinfo : EIATTR_EXIT_INSTR_OFFSETS
	.align		4
        /*00b4*/ 	.byte	0x04, 0x1c
        /*00b6*/ 	.short	(.L_1524 - .L_1523)


	//   ....[0]....
.L_1523:
        /*00b8*/ 	.word	0x00000340


	//   ....[1]....
        /*00bc*/ 	.word	0x00000c50


	//   ....[2]....
        /*00c0*/ 	.word	0x00000c80


	//   ....[3]....
        /*00c4*/ 	.word	0x00017b20


	//   ....[4]....
        /*00c8*/ 	.word	0x00017c30


	//   ....[5]....
        /*00cc*/ 	.word	0x00017c50


	//----- nvinfo : EIATTR_CRS_STACK_SIZE
	.align		4
.L_1524:
        /*00d0*/ 	.byte	0x04, 0x1e
        /*00d2*/ 	.short	(.L_1526 - .L_1525)
.L_1525:
        /*00d4*/ 	.word	0x00000000


	//----- nvinfo : EIATTR_CBANK_PARAM_SIZE
	.align		4
.L_1526:
        /*00d8*/ 	.byte	0x03, 0x19
        /*00da*/ 	.short	0x01d0


	//----- nvinfo : EIATTR_PARAM_CBANK
	.align		4
        /*00dc*/ 	.byte	0x04, 0x0a
        /*00de*/ 	.short	(.L_1528 - .L_1527)
	.align		4
.L_1527:
        /*00e0*/ 	.word	index@(.nv.constant0._ZN5flash24flash_fwd_splitkv_kernelI23Flash_fwd_kernel_traitsILi128ELi64ELi64ELi4ELb0ELb0EN7cutlass10bfloat16_tE19Flash_kernel_traitsILi128ELi64ELi64ELi4ES3_EELb1ELb0ELb0ELb0ELb0ELb1ELb0ELb1EEEvNS_16Flash_fwd_paramsE)
        /*00e4*/ 	.short	0x0380
        /*00e6*/ 	.short	0x01d0


	//----- nvinfo : EIATTR_SW_WAR
	.align		4
.L_1528:
        /*00e8*/ 	.byte	0x04, 0x36
        /*00ea*/ 	.short	(.L_1530 - .L_1529)
.L_1529:
        /*00ec*/ 	.word	0x00000008
.L_1530:


//--------------------- .nv.info._ZN5flash24flash_fwd_splitkv_kernelI23Flash_fwd_kernel_traitsILi128ELi64ELi64ELi4ELb0ELb0EN7cutlass10bfloat16_tE19Flash_kernel_traitsILi128ELi64ELi64ELi4ES3_EELb1ELb0ELb0ELb0ELb0ELb0ELb1ELb0EEEvNS_16Flash_fwd_paramsE --------------------------
	.section	.nv.info._ZN5flash24flash_fwd_splitkv_kernelI23Flash_fwd_kernel_traitsILi128ELi64ELi64ELi4ELb0ELb0EN7cutlass10bfloat16_tE19Flash_kernel_traitsILi128ELi64ELi64ELi4ES3_EELb1ELb0ELb0ELb0ELb0ELb0ELb1ELb0EEEvNS_16Flash_fwd_paramsE,"",@"SHT_CUDA_INFO"
	.sectionflags	@""
	.align	4


	//----- nvinfo : EIATTR_CUDA_API_VERSION
	.align		4
        /*0000*/ 	.byte	0x04, 0x37
        /*0002*/ 	.short	(.L_1532 - .L_1531)
.L_1531:
        /*0004*/ 	.word	0x00000082


	//----- nvinfo : EIATTR_KPARAM_INFO
	.align		4
.L_1532:
        /*0008*/ 	.byte	0x04, 0x17
        /*000a*/ 	.short	(.L_1534 - .L_1533)
.L_1533:
        /*000c*/ 	.word	0x00000000
        /*0010*/ 	.short	0x0000
        /*0012*/ 	.short	0x0000
        /*0014*/ 	.byte	0x00, 0xf0, 0x41, 0x07


	//----- nvinfo : EIATTR_SPARSE_MMA_MASK
	.align		4
.L_1534:
        /*0018*/ 	.byte	0x03, 0x50
        /*001a*/ 	.short	0x0000


	//----- nvinfo : EIATTR_MAXREG_COUNT
	.align		4
        /*001c*/ 	.byte	0x03, 0x1b
        /*001e*/ 	.short	0x00ff


	//----- nvinfo : EIATTR_NUM_BARRIERS
	.align		4
        /*0020*/ 	.byte	0x02, 0x4c
        /*0022*/ 	.byte	0x01
	.zero		1


	//----- nvinfo : EIATTR_MERCURY_ISA_VERSION
	.align		4
        /*0024*/ 	.byte	0x03, 0x5f
        /*0026*/ 	.short	0x0101


	//----- nvinfo : EIATTR_COOP_GROUP_MASK_REGIDS
	.align		4
        /*0028*/ 	.byte	0x04, 0x29
        /*002a*/ 	.short	(.L_1536 - .L_1535)


	//   ....[0]....
.L_1535:
        /*002c*/ 	.word	0xffffffff


	//   ....[1]....
        /*0030*/ 	.word	0xffffffff


	//   ....[2]....
        /*0034*/ 	.word	0xffffffff


	//   ....[3]....
        /*0038*/ 	.word	0xffffffff


	//   ....[4]....
        /*003c*/ 	.word	0xffffffff


	//   ....[5]....
        /*0040*/ 	.word	0xffffffff


	//   ....[6]....
        /*0044*/ 	.word	0xffffffff


	//   ....[7]....
        /*0048*/ 	.word	0xffffffff


	//   ....[8]....
        /*004c*/ 	.word	0xffffffff


	//   ....[9]....
        /*0050*/ 	.word	0xffffffff


	//   ....[10]....
        /*0054*/ 	.word	0xffffffff


	//   ....[11]....
        /*0058*/ 	.word	0xffffffff


	//   ....[12]....
        /*005c*/ 	.word	0xffffffff


	//   ....[13]....
        /*0060*/ 	.word	0xffffffff


	//   ....[14]....
        /*0064*/ 	.word	0xffffffff


	//   ....[15]....
        /*0068*/ 	.word	0xffffffff


	//----- nvinfo : EIATTR_COOP_GROUP_INSTR_OFFSETS
	.align		4
.L_1536:
        /*006c*/ 	.byte	0x04, 0x28
        /*006e*/ 	.short	(.L_1538 - .L_1537)


	//   ....[0]....
.L_1537:
        /*0070*/ 	.word	0x00004ba0


	//   ....[1]....
        /*0074*/ 	.word	0x00004bc0


	//   ....[2]....
        /*0078*/ 	.word	0x00004be0


	//   ....[3]....
        /*007c*/ 	.word	0x00004c10


	//   ....[4]....
        /*0080*/ 	.word	0x00007580


	//   ....[5]....
        /*0084*/ 	.word	0x00007590


	//   ....[6]....
        /*0088*/ 	.word	0x000075c0


	//   ....[7]....
        /*008c*/ 	.word	0x000075d0


	//   ....[8]....
        /*0090*/ 	.word	0x0000a090


	//   ....[9]....
        /*0094*/ 	.word	0x0000a0a0


	//   ....[10]....
        /*0098*/ 	.word	0x0000a0d0


	//   ....[11]....
        /*009c*/ 	.word	0x0000a0e0


	//   ....[12]....
        /*00a0*/ 	.word	0x0000b2f0


	//   ....[13]....
        /*00a4*/ 	.word	0x0000b330


	//   ....[14]....
        /*00a8*/ 	.word	0x0000b3d0


	//   ....[15]....
        /*00ac*/ 	.word	0x0000b3e0


	//----- nvinfo : EIATTR_VRC_CTA_INIT_COUNT
	.align		4
.L_1538:
        /*00b0*/ 	.byte	0x02, 0x4a
	.zero		1
	.zero		1


	//----- nvinfo : EIATTR_EXIT_INSTR_OFFSETS
	.align		4
        /*00b4*/ 	.byte	0x04, 0x1c
        /*00b6*/ 	.short	(.L_1540 - .L_1539)


	//   ....[0]....
.L_1539:
        /*00b8*/ 	.word	0x00000440


	//   ....[1]....
        /*00bc*/ 	.word	0x00001260


	//   ....[2]....
        /*00c0*/ 	.word	0x00001290


	//   ....[3]....
        /*00c4*/ 	.word	0x0000c700


	//   ....[4]....
        /*00c8*/ 	.word	0x0000c780


	//   ....[5]....
        /*00cc*/ 	.word	0x0000c7d0


	//----- nvinfo : EIATTR_CRS_STACK_SIZE
	.align		4
.L_1540:
        /*00d0*/ 	.byte	0x04, 0x1e
        /*00d2*/ 	.short	(.L_1542 - .L_1541)
.L_1541:
        /*00d4*/ 	.word	0x00000000


	//----- nvinfo : EIATTR_CBANK_PARAM_SIZE
	.align		4
.L_1542:
        /*00d8*/ 	.byte	0x03, 0x19
        /*00da*/ 	.short	0x01d0


	//----- nvinfo : EIATTR_PARAM_CBANK
	.align		4
        /*00dc*/ 	.byte	0x04, 0x0a
        /*00de*/ 	.short	(.L_1544 - .L_1543)
	.align		4
.L_1543:
        /*00e0*/ 	.word	index@(.nv.constant0._ZN5flash24flash_fwd_splitkv_kernelI23Flash_fwd_kernel_traitsILi128ELi64ELi64ELi4ELb0ELb0EN7cutlass10bfloat16_tE19Flash_kernel_traitsILi128ELi64ELi64ELi4ES3_EELb1ELb0ELb0ELb0ELb0ELb0ELb1ELb0EEEvNS_16Flash_fwd_paramsE)
        /*00e4*/ 	.short	0x0380
        /*00e6*/ 	.short	0x01d0


	//----- nvinfo : EIATTR_SW_WAR
	.align		4
.L_1544:
        /*00e8*/ 	.byte	0x04, 0x36
        /*00ea*/ 	.short	(.L_1546 - .L_1545)
.L_1545:
        /*00ec*/ 	.word	0x00000008
.L_1546:


//--------------------- .nv.info._ZN5flash24flash_fwd_splitkv_kernelI23Flash_fwd_kernel_traitsILi128ELi64ELi64ELi4ELb0ELb0EN7cutlass10bfloat16_tE19Flash_kernel_traitsILi128ELi64ELi64ELi4ES3_EELb1ELb0ELb0ELb0ELb0ELb1ELb1ELb0EEEvNS_16Flash_fwd_paramsE --------------------------
	.section	.nv.info._ZN5flash24flash_fwd_splitkv_kernelI23Flash_fwd_kernel_traitsILi128ELi64ELi64ELi4ELb0ELb0EN7cutlass10bfloat16_tE19Flash_kernel_traitsILi128ELi64ELi64ELi4ES3_EELb1ELb0ELb0ELb0ELb0ELb1ELb1ELb0EEEvNS_16Flash_fwd_paramsE,"",@"SHT_CUDA_INFO"
	.sectionflags	@""
	.align	4


	//----- nvinfo : EIATTR_CUDA_API_VERSION
	.align		4
        /*0000*/ 	.byte	0x04, 0x37
        /*0002*/ 	.short	(.L_1548 - .L_1547)
.L_1547:
        /*0004*/ 	.word	0x00000082


	//----- nvinfo : EIATTR_KPARAM_INFO
	.align		4
.L_1548:
        /*0008*/ 	.byte	0x04, 0x17
        /*000a*/ 	.short	(.L_1550 - .L_1549)
.L_1549:
        /*000c*/ 	.word	0x00000000
        /*0010*/ 	.short	0x0000
        /*0012*/ 	.short	0x0000
        /*0014*/ 	.byte	0x00, 0xf0, 0x41, 0x07


	//----- nvinfo : EIATTR_SPARSE_MMA_MASK
	.align		4
.L_1550:
        /*0018*/ 	.byte	0x03, 0x50
        /*001a*/ 	.short	0x0000


	//----- nvinfo : EIATTR_MAXREG_COUNT
	.align		4
        /*001c*/ 	.byte	0x03, 0x1b
        /*001e*/ 	.short	0x00ff


	//----- nvinfo : EIATTR_NUM_BARRIERS
	.align		4
        /*0020*/ 	.byte	0x02, 0x4c
        /*0022*/ 	.byte	0x01
	.zero		1


	//----- nvinfo : EIATTR_MERCURY_ISA_VERSION
	.align		4
        /*0024*/ 	.byte	0x03, 0x5f
        /*0026*/ 	.short	0x0101


	//----- nvinfo : EIATTR_COOP_GROUP_MASK_REGIDS
	.align		4
        /*0028*/ 	.byte	0x04, 0x29
        /*002a*/ 	.short	(.L_1552 - .L_1551)


	//   ....[0]....
.L_1551:
        /*002c*/ 	.word	0xffffffff


	//   ....[1]....
        /*0030*/ 	.word	0xffffffff


	//   ....[2]....
        /*0034*/ 	.word	0xffffffff


	//   ....[3]....
        /*0038*/ 	.word	0xffffffff


	//   ....[4]....
        /*003c*/ 	.word	0xffffffff


	//   ....[5]....
        /*0040*/ 	.word	0xffffffff


	//   ....[6]....
        /*0044*/ 	.word	0xffffffff


	//   ....[7]....
        /*0048*/ 	.word	0xffffffff


	//   ....[8]....
        /*004c*/ 	.word	0xffffffff


	//   ....[9]....
        /*0050*/ 	.word	0xffffffff


	//   ....[10]....
        /*0054*/ 	.word	0xffffffff


	//   ....[11]....
        /*0058*/ 	.word	0xffffffff


	//   ....[12]....
        /*005c*/ 	.word	0xffffffff


	//   ....[13]....
        /*0060*/ 	.word	0xffffffff


	//   ....[14]....
        /*0064*/ 	.word	0xffffffff


	//   ....[15]....
        /*0068*/ 	.word	0xffffffff


	//----- nvinfo : EIATTR_COOP_GROUP_INSTR_OFFSETS
	.align		4
.L_1552:
        /*006c*/ 	.byte	0x04, 0x28
        /*006e*/ 	.short	(.L_1554 - .L_1553)


	//   ....[0]....
.L_1553:
        /*0070*/ 	.word	0x00004fb0


	//   ....[1]....
        /*0074*/ 	.word	0x00004fd0


	//   ....[2]....
        /*0078*/ 	.word	0x00004ff0


	//   ....[3]....
        /*007c*/ 	.word	0x00005010


	//   ....[4]....
        /*0080*/ 	.word	0x00007da0


	//   ....[5]....
        /*0084*/ 	.word	0x00007db0


	//   ....[6]....
        /*0088*/ 	.word	0x00007de0


	//   ....[7]....
        /*008c*/ 	.word	0x00007df0


	//   ....[8]....
        /*0090*/ 	.word	0x0000ace0


	//   ....[9]....
        /*0094*/ 	.word	0x0000acf0


	//   ....[10]....
        /*0098*/ 	.word	0x0000ad50


	//   ....[11]....
        /*009c*/ 	.word	0x0000ad60


	//   ....[12]....
        /*00a0*/ 	.word	0x0000bf30


	//   ....[13]....
        /*00a4*/ 	.word	0x0000bf70


	//   ....[14]....
        /*00a8*/ 	.word	0x0000c010


	//   ....[15]....
        /*00ac*/ 	.word	0x0000c020


	//----- nvinfo : EIATTR_VRC_CTA_INIT_COUNT
	.align		4
.L_1554:
        /*00b0*/ 	.byte	0x02, 0x4a
	.zero		1
	.zero		1


	//----- nvinfo : EIATTR_EXIT_INSTR_OFFSETS
	.align		4
        /*00b4*/ 	.byte	0x04, 0x1c
        /*00b6*/ 	.short	(.L_1556 - .L_1555)


	//   ....[0]....
.L_1555:
        /*00b8*/ 	.word	0x00000440


	//   ....[1]....
        /*00bc*/ 	.word	0x00001260


	//   ....[2]....
        /*00c0*/ 	.word	0x00001290


	//   ....[3]....
        /*00c4*/ 	.word	0x0000d340


	//   ....[4]....
        /*00c8*/ 	.word	0x0000d3c0


	//   ....[5]....
        /*00cc*/ 	.word	0x0000d410


	//----- nvinfo : EIATTR_CRS_STACK_SIZE
	.align		4
.L_1556:
        /*00d0*/ 	.byte	0x04, 0x1e
        /*00d2*/ 	.short	(.L_1558 - .L_1557)
.L_1557:
        /*00d4*/ 	.word	0x00000000


	//----- nvinfo : EIATTR_CBANK_PARAM_SIZE
	.align		4
.L_1558:
        /*00d8*/ 	.byte	0x03, 0x19
        /*00da*/ 	.short	0x01d0


	//----- nvinfo : EIATTR_PARAM_CBANK
	.align		4
        /*00dc*/ 	.byte	0x04, 0x0a
        /*00de*/ 	.short	(.L_1560 - .L_1559)
	.align		4
.L_1559:
        /*00e0*/ 	.word	index@(.nv.constant0._ZN5flash24flash_fwd_splitkv_kernelI23Flash_fwd_kernel_traitsILi128ELi64ELi64ELi4ELb0ELb0EN7cutlass10bfloat16_tE19Flash_kernel_traitsILi128ELi64ELi64ELi4ES3_EELb1ELb0ELb0ELb0ELb0ELb1ELb1ELb0EEEvNS_16Flash_fwd_paramsE)
        /*00e4*/ 	.short	0x0380
        /*00e6*/ 	.short	0x01d0


	//----- nvinfo : EIATTR_SW_WAR
	.align		4
.L_1560:
        /*00e8*/ 	.byte	0x04, 0x36
        /*00ea*/ 	.short	(.L_1562 - .L_1561)
.L_1561:
        /*00ec*/ 	.word	0x00000008
.L_1562:


//--------------------- .nv.info._ZN5flash24flash_fwd_splitkv_kernelI23Flash_fwd_kernel_traitsILi128ELi64ELi64ELi4ELb0ELb0EN7cutlass10bfloat16_tE19Flash_kernel_traitsILi128ELi64ELi64ELi4ES3_EELb1ELb0ELb0ELb0ELb0ELb0ELb1ELb1EEEvNS_16Flash_fwd_paramsE --------------------------
	.section	.nv.info._ZN5flash24flash_fwd_splitkv_kernelI23Flash_fwd_kernel_traitsILi128ELi64ELi64ELi4ELb0ELb0EN7cutlass10bfloat16_tE19Flash_kernel_traitsILi128ELi64ELi64ELi4ES3_EELb1ELb0ELb0ELb0ELb0ELb0ELb1ELb1EEEvNS_16Flash_fwd_paramsE,"",@"SHT_CUDA_INFO"
	.sectionflags	@""
	.align	4


	//----- nvinfo : EIATTR_CUDA_API_VERSION
	.align		4
        /*0000*/ 	.byte	0x04, 0x37
        /*0002*/ 	.short	(.L_1564 - .L_1563)
.L_1563:
        /*0004*/ 	.word	0x00000082


	//----- nvinfo : EIATTR_KPARAM_INFO
	.align		4
.L_1564:
        /*0008*/ 	.byte	0x04, 0x17
        /*000a*/ 	.short	(.L_1566 - .L_1565)
.L_1565:
        /*000c*/ 	.word	0x00000000
        /*0010*/ 	.short	0x0000
        /*0012*/ 	.short	0x0000
        /*0014*/ 	.byte	0x00, 0xf0, 0x41, 0x07


	//----- nvinfo : EIATTR_SPARSE_MMA_MASK
	.align		4
.L_1566:
        /*0018*/ 	.byte	0x03, 0x50
        /*001a*/ 	.short	0x0000


	//----- nvinfo : EIATTR_MAXREG_COUNT
	.align		4
        /*001c*/ 	.byte	0x03, 0x1b
        /*001e*/ 	.short	0x00ff


	//----- nvinfo : EIATTR_NUM_BARRIERS
	.align		4
        /*0020*/ 	.byte	0x02, 0x4c
        /*0022*/ 	.byte	0x01
	.zero		1


	//----- nvinfo : EIATTR_MERCURY_ISA_VERSION
	.align		4
        /*0024*/ 	.byte	0x03, 0x5f
        /*0026*/ 	.short	0x0101


	//----- nvinfo : EIATTR_COOP_GROUP_MASK_REGIDS
	.align		4
        /*0028*/ 	.byte	0x04, 0x29
        /*002a*/ 	.short	(.L_1568 - .L_1567)


	//   ....[0]....
.L_1567:
        /*002c*/ 	.word	0xffffffff


	//   ....[1]....
        /*0030*/ 	.word	0xffffffff


	//   ....[2]....
        /*0034*/ 	.word	0xffffffff


	//   ....[3]....
        /*0038*/ 	.word	0xffffffff


	//   ....[4]....
        /*003c*/ 	.word	0xffffffff


	//   ....[5]....
        /*0040*/ 	.word	0xffffffff


	//   ....[6]....
        /*0044*/ 	.word	0xffffffff


	//   ....[7]....
        /*0048*/ 	.word	0xffffffff


	//   ....[8]....
        /*004c*/ 	.word	0xffffffff


	//   ....[9]....
        /*0050*/ 	.word	0xffffffff


	//   ....[10]....
        /*0054*/ 	.word	0xffffffff


	//   ....[11]....
        /*0058*/ 	.word	0xffffffff


	//   ....[12]....
        /*005c*/ 	.word	0xffffffff


	//   ....[13]....
        /*0060*/ 	.word	0xffffffff


	//   ....[14]....
        /*0064*/ 	.word	0xffffffff


	//   ....[15]....
        /*0068*/ 	.word	0xffffffff


	//----- nvinfo : EIATTR_COOP_GROUP_INSTR_OFFSETS
	.align		4
.L_1568:
        /*006c*/ 	.byte	0x04, 0x28
        /*006e*/ 	.short	(.L_1570 - .L_1569)


	//   ....[0]....
.L_1569:
        /*0070*/ 	.word	0x0000fbd0


	//   ....[1]....
        /*0074*/ 	.word	0x0000fbf0


	//   ....[2]....
        /*0078*/ 	.word	0x0000fc20


	//   ....[3]....
        /*007c*/ 	.word	0x0000fc60


	//   ....[4]....
        /*0080*/ 	.word	0x00012700


	//   ....[5]....
        /*0084*/ 	.word	0x00012710


	//   ....[6]....
        /*0088*/ 	.word	0x00012740


	//   ....[7]....
        /*008c*/ 	.word	0x00012750


	//   ....[8]....
        /*0090*/ 	.word	0x00015290


	//   ....[9]....
        /*0094*/ 	.word	0x000152a0


	//   ....[10]....
        /*0098*/ 	.word	0x000152d0


	//   ....[11]....
        /*009c*/ 	.word	0x000152e0


	//   ....[12]....
        /*00a0*/ 	.word	0x000164f0


	//   ....[13]....
        /*00a4*/ 	.word	0x00016530


	//   ....[14]....
        /*00a8*/ 	.word	0x00016670


	//   ....[15]....
        /*00ac*/ 	.word	0x000166a0


	//----- nvinfo : EIATTR_VRC_CTA_INIT_COUNT
	.align		4
.L_1570:
        /*00b0*/ 	.byte	0x02, 0x4a
	.zero		1
	.zero		1


	//----- nvinfo : EIATTR_EXIT_INSTR_OFFSETS
	.align		4
        /*00b4*/ 	.byte	0x04, 0x1c
        /*00b6*/ 	.short	(.L_1572 - .L_1571)


	//   ....[0]....
.L_1571:
        /*00b8*/ 	.word	0x00000440


	//   ....[1]....
        /*00bc*/ 	.word	0x00001270


	//   ....[2]....
        /*00c0*/ 	.word	0x000012a0


	//   ....[3]....
        /*00c4*/ 	.word	0x000178b0


	//   ....[4]....
        /*00c8*/ 	.word	0x00017930


	//   ....[5]....
        /*00cc*/ 	.word	0x00017980


	//----- nvinfo : EIATTR_CRS_STACK_SIZE
	.align		4
.L_1572:
        /*00d0*/ 	.byte	0x04, 0x1e
        /*00d2*/ 	.short	(.L_1574 - .L_1573)
.L_1573:
        /*00d4*/ 	.word	0x00000000


	//----- nvinfo : EIATTR_CBANK_PARAM_SIZE
	.align		4
.L_1574:
        /*00d8*/ 	.byte	0x03, 0x19
        /*00da*/ 	.short	0x01d0


	//----- nvinfo : EIATTR_PARAM_CBANK
	.align		4
        /*00dc*/ 	.byte	0x04, 0x0a
        /*00de*/ 	.short	(.L_1576 - .L_1575)
	.align		4
.L_1575:
        /*00e0*/ 	.word	index@(.nv.constant0._ZN5flash24flash_fwd_splitkv_kernelI23Flash_fwd_kernel_traitsILi128ELi64ELi64ELi4ELb0ELb0EN7cutlass10bfloat16_tE19Flash_kernel_traitsILi128ELi64ELi64ELi4ES3_EELb1ELb0ELb0ELb0ELb0ELb0ELb1ELb1EEEvNS_16Flash_fwd_paramsE)
        /*00e4*/ 	.short	0x0380
        /*00e6*/ 	.short	0x01d0


	//----- nvinfo : EIATTR_SW_WAR
	.align		4
.L_1576:
        /*00e8*/ 	.byte	0x04, 0x36
        /*00ea*/ 	.short	(.L_1578 - .L_1577)
.L_1577:
        /*00ec*/ 	.word	0x00000008
.L_1578:


//--------------------- .nv.info._ZN5flash24flash_fwd_splitkv_kernelI23Flash_fwd_kernel_traitsILi128ELi64ELi64ELi4ELb0ELb0EN7cutlass10bfloat16_tE19Flash_kernel_traitsILi128ELi64ELi64ELi4ES3_EELb1ELb0ELb0ELb0ELb0ELb1ELb1ELb1EEEvNS_16Flash_fwd_paramsE --------------------------
	.section	.nv.info._ZN5flash24flash_fwd_splitkv_kernelI23Flash_fwd_kernel_traitsILi128ELi64ELi64ELi4ELb0ELb0EN7cutlass10bfloat16_tE19Flash_kernel_traitsILi128ELi64ELi64ELi4ES3_EELb1ELb0ELb0ELb0ELb0ELb1ELb1ELb1EEEvNS_16Flash_fwd_paramsE,"",@"SHT_CUDA_INFO"
	.sectionflags	@""
	.align	4


	//----- nvinfo : EIATTR_CUDA_API_VERSION
	.align		4
        /*0000*/ 	.byte	0x04, 0x37
        /*0002*/ 	.short	(.L_1580 - .L_1579)
.L_1579:
        /*0004*/ 	.word	0x00000082


	//----- nvinfo : EIATTR_KPARAM_INFO
	.align		4
.L_1580:
        /*0008*/ 	.byte	0x04, 0x17
        /*000a*/ 	.short	(.L_1582 - .L_1581)
.L_1581:
        /*000c*/ 	.word	0x00000000
        /*0010*/ 	.short	0x0000
        /*0012*/ 	.short	0x0000
        /*0014*/ 	.byte	0x00, 0xf0, 0x41, 0x07


	//----- nvinfo : EIATTR_SPARSE_MMA_MASK
	.align		4
.L_1582:
        /*0018*/ 	.byte	0x03, 0x50
        /*001a*/ 	.short	0x0000


	//----- nvinfo : EIATTR_MAXREG_COUNT
	.align		4
        /*001c*/ 	.byte	0x03, 0x1b
        /*001e*/ 	.short	0x00ff


	//----- nvinfo : EIATTR_NUM_BARRIERS
	.align		4
        /*0020*/ 	.byte	0x02, 0x4c
        /*0022*/ 	.byte	0x01
	.zero		1


	//----- nvinfo : EIATTR_MERCURY_ISA_VERSION
	.align		4
        /*0024*/ 	.byte	0x03, 0x5f
        /*0026*/ 	.short	0x0101


	//----- nvinfo : EIATTR_COOP_GROUP_MASK_REGIDS
	.align		4
        /*0028*/ 	.byte	0x04, 0x29
        /*002a*/ 	.short	(.L_1584 - .L_1583)


	//   ....[0]....
.L_1583:
        /*002c*/ 	.word	0xffffffff


	//   ....[1]....
        /*0030*/ 	.word	0xffffffff


	//   ....[2]....
        /*0034*/ 	.word	0xffffffff


	//   ....[3]....
        /*0038*/ 	.word	0xffffffff


	//   ....[4]....
        /*003c*/ 	.word	0xffffffff


	//   ....[5]....
        /*0040*/ 	.word	0xffffffff


	//   ....[6]....
        /*0044*/ 	.word	0xffffffff


	//   ....[7]....
        /*0048*/ 	.word	0xffffffff


	//   ....[8]....
        /*004c*/ 	.word	0xffffffff


	//   ....[9]....
        /*0050*/ 	.word	0xffffffff


	//   ....[10]....
        /*0054*/ 	.word	0xffffffff


	//   ....[11]....
        /*0058*/ 	.word	0xffffffff


	//   ....[12]....
        /*005c*/ 	.word	0xffffffff


	//   ....[13]....
        /*0060*/ 	.word	0xffffffff


	//   ....[14]....
        /*0064*/ 	.word	0xffffffff


	//   ....[15]....
        /*0068*/ 	.word	0xffffffff


	//----- nvinfo : EIATTR_COOP_GROUP_INSTR_OFFSETS
	.align		4
.L_1584:
        /*006c*/ 	.byte	0x04, 0x28
        /*006e*/ 	.short	(.L_1586 - .L_1585)


	//   ....[0]....
.L_1585:
        /*0070*/ 	.word	0x0000ffd0


	//   ....[1]....
        /*0074*/ 	.word	0x00010030


	//   ....[2]....
        /*0078*/ 	.word	0x000100a0


	//   ....[3]....
        /*007c*/ 	.word	0x000100d0


	//   ....[4]....
        /*0080*/ 	.word	0x00012ea0


	//   ....[5]....
        /*0084*/ 	.word	0x00012eb0


	//   ....[6]....
        /*0088*/ 	.word	0x00012ee0


	//   ....[7]....
        /*008c*/ 	.word	0x00012ef0


	//   ....[8]....
        /*0090*/ 	.word	0x00015e80


	//   ....[9]....
        /*0094*/ 	.word	0x00015e90


	//   ....[10]....
        /*0098*/ 	.word	0x00015ee0


	//   ....[11]....
        /*009c*/ 	.word	0x00015ef0


	//   ....[12]....
        /*00a0*/ 	.word	0x000170d0


	//   ....[13]....
        /*00a4*/ 	.word	0x00017110


	//   ....[14]....
        /*00a8*/ 	.word	0x00017240


	//   ....[15]....
        /*00ac*/ 	.word	0x000172b0


	//----- nvinfo : EIATTR_VRC_CTA_INIT_COUNT
	.align		4
.L_1586:
        /*00b0*/ 	.byte	0x02, 0x4a
	.zero		1
	.zero		1


	//----- nvinfo : EIATTR_EXIT_INSTR_OFFSETS
	.align		4
        /*00b4*/ 	.byte	0x04, 0x1c
        /*00b6*/ 	.short	(.L_1588 - .L_1587)


	//   ....[0]....
.L_1587:
        /*00b8*/ 	.word	0x00000440


	//   ....[1]....
        /*00bc*/ 	.word	0x00001270


	//   ....[2]....
        /*00c0*/ 	.word	0x000012a0


	//   ....[3]....
        /*00c4*/ 	.word	0x00018490


	//   ....[4]....
        /*00c8*/ 	.word	0x00018510


	//   ....[5]....
        /*00cc*/ 	.word	0x00018560


	//----- nvinfo : EIATTR_CRS_STACK_SIZE
	.align		4
.L_1588:
        /*00d0*/ 	.byte	0x04, 0x1e
        /*00d2*/ 	.short	(.L_1590 - .L_1589)
.L_1589:
        /*00d4*/ 	.word	0x00000000


	//----- nvinfo : EIATTR_CBANK_PARAM_SIZE
	.align		4
.L_1590:
        /*00d8*/ 	.byte	0x03, 0x19
        /*00da*/ 	.short	0x01d0


	//----- nvinfo : EIATTR_PARAM_CBANK
	.align		4
        /*00dc*/ 	.byte	0x04, 0x0a
        /*00de*/ 	.short	(.L_1592 - .L_1591)
	.align		4
.L_1591:
        /*00e0*/ 	.word	index@(.nv.constant0._ZN5flash24flash_fwd_splitkv_kernelI23Flash_fwd_kernel_traitsILi128ELi64ELi64ELi4ELb0ELb0EN7cutlass10bfloat16_tE19Flash_kernel_traitsILi128ELi64ELi64ELi4ES3_EELb1ELb0ELb0ELb0ELb0ELb1ELb1ELb1EEEvNS_16Flash_fwd_paramsE)
        /*00e4*/ 	.short	0x0380
        /*00e6*/ 	.short	0x01d0


	//----- nvinfo : EIATTR_SW_WAR
	.align		4
.L_1592:
        /*00e8*/ 	.byte	0x04, 0x36
        /*00ea*/ 	.short	(.L_1594 - .L_1593)
.L_1593:
        /*00ec*/ 	.word	0x00000008
.L_1594:


//--------------------- .nv.info._ZN5flash24flash_fwd_splitkv_kernelI23Flash_fwd_kernel_traitsILi128ELi64ELi64ELi4ELb0ELb0EN7cutlass10bfloat16_tE19Flash_kernel_traitsILi128ELi64ELi64ELi4ES3_EELb1ELb0ELb0ELb1ELb1ELb0ELb0ELb0EEEvNS_16Flash_fwd_paramsE --------------------------
	.section	.nv.info._ZN5flash24flash_fwd_splitkv_kernelI23Flash_fwd_kernel_traitsILi128ELi64ELi64ELi4ELb0ELb0EN7cutlass10bfloat16_tE19Flash_kernel_traitsILi128ELi64ELi64ELi4ES3_EELb1ELb0ELb0ELb1ELb1ELb0ELb0ELb0EEEvNS_16Flash_fwd_paramsE,"",@"SHT_CUDA_INFO"
	.sectionflags	@""
	.align	4


	//----- nvinfo : EIATTR_CUDA_API_VERSION
	.align		4
        /*0000*/ 	.byte	0x04, 0x37
        /*0002*/ 	.short	(.L_1596 - .L_1595)
.L_1595:
        /*0004*/ 	.word	0x00000082


	//----- nvinfo : EIATTR_KPARAM_INFO
	.align		4
.L_1596:
        /*0008*/ 	.byte	0x04, 0x17
        /*000a*/ 	.short	(.L_1598 - .L_1597)
.L_1597:
        /*000c*/ 	.word	0x00000000
        /*0010*/ 	.short	0x0000
        /*0012*/ 	.short	0x0000
        /*0014*/ 	.byte	0x00, 0xf0, 0x41, 0x07


	//----- nvinfo : EIATTR_SPARSE_MMA_MASK
	.align		4
.L_1598:
        /*0018*/ 	.byte	0x03, 0x50
        /*001a*/ 	.short	0x0000


	//----- nvinfo : EIATTR_MAXREG_COUNT
	.align		4
        /*001c*/ 	.byte	0x03, 0x1b
        /*001e*/ 	.short	0x00ff


	//----- nvinfo : EIATTR_NUM_BARRIERS
	.align		4
        /*0020*/ 	.byte	0x02, 0x4c
        /*0022*/ 	.byte	0x01
	.zero		1


	//----- nvinfo : EIATTR_MERCURY_ISA_VERSION
	.align		4
        /*0024*/ 	.byte	0x03, 0x5f
        /*0026*/ 	.short	0x0101


	//----- nvinfo : EIATTR_COOP_GROUP_MASK_REGIDS
	.align		4
        /*0028*/ 	.byte	0x04, 0x29
        /*002a*/ 	.short	(.L_1600 - .L_1599)


	//   ....[0]....
.L_1599:
        /*002c*/ 	.word	0xffffffff


	//   ....[1]....
        /*0030*/ 	.word	0xffffffff


	//   ....[2]....
        /*0034*/ 	.word	0xffffffff


	//   ....[3]....
        /*0038*/ 	.word	0xffffffff


	//   ....[4]....
        /*003c*/ 	.word	0xffffffff


	//   ....[5]....
        /*0040*/ 	.word	0xffffffff


	//   ....[6]....
        /*0044*/ 	.word	0xffffffff


	//   ....[7]....
        /*0048*/ 	.word	0xffffffff


	//   ....[8]....
        /*004c*/ 	.word	0xffffffff


	//   ....[9]....
        /*0050*/ 	.word	0xffffffff


	//   ....[10]....
        /*0054*/ 	.word	0xffffffff


	//   ....[11]....
        /*0058*/ 	.word	0xffffffff


	//----- nvinfo : EIATTR_COOP_GROUP_INSTR_OFFSETS
	.align		4
.L_1600:
        /*005c*/ 	.byte	0x04, 0x28
        /*005e*/ 	.short	(.L_1602 - .L_1601)


	//   ....[0]....
.L_1601:
        /*0060*/ 	.word	0x00002eb0


	//   ....[1]....
        /*0064*/ 	.word	0x00002ed0


	//   ....[2]....
        /*0068*/ 	.word	0x00002f80


	//   ....[3]....
        /*006c*/ 	.word	0x00002f90


	//   ....[4]....
        /*0070*/ 	.word	0x00005180


	//   ....[5]....
        /*0074*/ 	.word	0x000051a0


	//   ....[6]....
        /*0078*/ 	.word	0x000051e0


	//   ....[7]....
        /*007c*/ 	.word	0x000051f0


	//   ....[8]....
        /*0080*/ 	.word	0x000063e0


	//   ....[9]....
        /*0084*/ 	.word	0x00006420


	//   ....[10]....
        /*0088*/ 	.word	0x00006490


	//   ....[11]....
        /*008c*/ 	.word	0x000064a0


	//----- nvinfo : EIATTR_VRC_CTA_INIT_COUNT
	.align		4
.L_1602:
        /*0090*/ 	.byte	0x02, 0x4a
	.zero		1
	.zero		1


	//----- nvinfo : EIATTR_EXIT_INSTR_OFFSETS
	.align		4
        /*0094*/ 	.byte	0x04, 0x1c
        /*0096*/ 	.short	(.L_1604 - .L_1603)


	//   ....[0]....
.L_1603:
        /*0098*/ 	.word	0x00000160


	//   ....[1]....
        /*009c*/ 	.word	0x00000700


	//   ....[2]....
        /*00a0*/ 	.word	0x00000730


	//   ....[3]....
        /*00a4*/ 	.word	0x000073c0


	//----- nvinfo : EIATTR_CRS_STACK_SIZE
	.align		4
.L_1604:
        /*00a8*/ 	.byte	0x04, 0x1e
        /*00aa*/ 	.short	(.L_1606 - .L_1605)
.L_1605:
        /*00ac*/ 	.word	0x00000000


	//----- nvinfo : EIATTR_CBANK_PARAM_SIZE
	.align		4
.L_1606:
        /*00b0*/ 	.byte	0x03, 0x19
        /*00b2*/ 	.short	0x01d0


	//----- nvinfo : EIATTR_PARAM_CBANK
	.align		4
        /*00b4*/ 	.byte	0x04, 0x0a
        /*00b6*/ 	.short	(.L_1608 - .L_1607)
	.align		4
.L_1607:
        /*00b8*/ 	.word	index@(.nv.constant0._ZN5flash24flash_fwd_splitkv_kernelI23Flash_fwd_kernel_traitsILi128ELi64ELi64ELi4ELb0ELb0EN7cutlass10bfloat16_tE19Flash_kernel_traitsILi128ELi64ELi64ELi4ES3_EELb1ELb0ELb0ELb1ELb1ELb0ELb0ELb0EEEvNS_16Flash_fwd_paramsE)
        /*00bc*/ 	.short	0x0380
        /*00be*/ 	.short	0x01d0


	//----- nvinfo : EIATTR_SW_WAR
	.align		4
.L_1608:
        /*00c0*/ 	.byte	0x04, 0x36
        /*00c2*/ 	.short	(.L_1610 - .L_1609)
.L_1609:
        /*00c4*/ 	.word	0x00000008
.L_1610:


//--------------------- .nv.info._ZN5flash24flash_fwd_splitkv_kernelI23Flash_fwd_kernel_traitsILi128ELi64ELi64ELi4ELb0ELb0EN7cutlass10bfloat16_tE19Flash_kernel_traitsILi128ELi64ELi64ELi4ES3_EELb1ELb0ELb0ELb1ELb1ELb1ELb0ELb0EEEvNS_16Flash_fwd_paramsE --------------------------
	.section	.nv.info._ZN5flash24flash_fwd_splitkv_kernelI23Flash_fwd_kernel_traitsILi128ELi64ELi64ELi4ELb0ELb0EN7cutlass10bfloat16_tE19Flash_kernel_traitsILi128ELi64ELi64ELi4ES3_EELb1ELb0ELb0ELb1ELb1ELb1ELb0ELb0EEEvNS_16Flash_fwd_paramsE,"",@"SHT_CUDA_INFO"
	.sectionflags	@""
	.align	4


	//----- nvinfo : EIATTR_CUDA_API_VERSION
	.align		4
        /*0000*/ 	.byte	0x04, 0x37
        /*0002*/ 	.short	(.L_1612 - .L_1611)
.L_1611:
        /*0004*/ 	.word	0x00000082


	//----- nvinfo : EIATTR_KPARAM_INFO
	.align		4
.L_1612:
        /*0008*/ 	.byte	0x04, 0x17
        /*000a*/ 	.short	(.L_1614 - .L_1613)
.L_1613:
        /*000c*/ 	.word	0x00000000
        /*0010*/ 	.short	0x0000
        /*0012*/ 	.short	0x0000
        /*0014*/ 	.byte	0x00, 0xf0, 0x41, 0x07


	//----- nvinfo : EIATTR_SPARSE_MMA_MASK
	.align		4
.L_1614:
        /*0018*/ 	.byte	0x03, 0x50
        /*001a*/ 	.short	0x0000


	//----- nvinfo : EIATTR_MAXREG_COUNT
	.align		4
        /*001c*/ 	.byte	0x03, 0x1b
        /*001e*/ 	.short	0x00ff


	//----- nvinfo : EIATTR_NUM_BARRIERS
	.align		4
        /*0020*/ 	.byte	0x02, 0x4c
        /*0022*/ 	.byte	0x01
	.zero		1


	//----- nvinfo : EIATTR_MERCURY_ISA_VERSION
	.align		4
        /*0024*/ 	.byte	0x03, 0x5f
        /*0026*/ 	.short	0x0101


	//----- nvinfo : EIATTR_COOP_GROUP_MASK_REGIDS
	.align		4
        /*0028*/ 	.byte	0x04, 0x29
        /*002a*/ 	.short	(.L_1616 - .L_1615)


	//   ....[0]....
.L_1615:
        /*002c*/ 	.word	0xffffffff


	//   ....[1]....
        /*0030*/ 	.word	0xffffffff


	//   ....[2]....
        /*0034*/ 	.word	0xffffffff


	//   ....[3]....
        /*0038*/ 	.word	0xffffffff


	//   ....[4]....
        /*003c*/ 	.word	0xffffffff


	//   ....[5]....
        /*0040*/ 	.word	0xffffffff


	//   ....[6]....
        /*0044*/ 	.word	0xffffffff


	//   ....[7]....
        /*0048*/ 	.word	0xffffffff


	//   ....[8]....
        /*004c*/ 	.word	0xffffffff


	//   ....[9]....
        /*0050*/ 	.word	0xffffffff


	//   ....[10]....
        /*0054*/ 	.word	0xffffffff


	//   ....[11]....
        /*0058*/ 	.word	0xffffffff


	//----- nvinfo : EIATTR_COOP_GROUP_INSTR_OFFSETS
	.align		4
.L_1616:
        /*005c*/ 	.byte	0x04, 0x28
        /*005e*/ 	.short	(.L_1618 - .L_1617)


	//   ....[0]....
.L_1617:
        /*0060*/ 	.word	0x000031c0


	//   ....[1]....
        /*0064*/ 	.word	0x00003220


	//   ....[2]....
        /*0068*/ 	.word	0x00003280


	//   ....[3]....
        /*006c*/ 	.word	0x000032b0


	//   ....[4]....
        /*0070*/ 	.word	0x00005850


	//   ....[5]....
        /*0074*/ 	.word	0x00005870


	//   ....[6]....
        /*0078*/ 	.word	0x000058d0


	//   ....[7]....
        /*007c*/ 	.word	0x000058e0


	//   ....[8]....
        /*0080*/ 	.word	0x00006ab0


	//   ....[9]....
        /*0084*/ 	.word	0x00006af0


	//   ....[10]....
        /*0088*/ 	.word	0x00006b70


	//   ....[11]....
        /*008c*/ 	.word	0x00006b80


	//----- nvinfo : EIATTR_VRC_CTA_INIT_COUNT
	.align		4
.L_1618:
        /*0090*/ 	.byte	0x02, 0x4a
	.zero		1
	.zero		1


	//----- nvinfo : EIATTR_EXIT_INSTR_OFFSETS
	.align		4
        /*0094*/ 	.byte	0x04, 0x1c
        /*0096*/ 	.short	(.L_1620 - .L_1619)


	//   ....[0]....
.L_1619:
        /*0098*/ 	.word	0x00000160


	//   ....[1]....
        /*009c*/ 	.word	0x00000700


	//   ....[2]....
        /*00a0*/ 	.word	0x00000730


	//   ....[3]....
        /*00a4*/ 	.word	0x00007a80


	//----- nvinfo : EIATTR_CRS_STACK_SIZE
	.align		4
.L_1620:
        /*00a8*/ 	.byte	0x04, 0x1e
        /*00aa*/ 	.short	(.L_1622 - .L_1621)
.L_1621:
        /*00ac*/ 	.word	0x00000000


	//----- nvinfo : EIATTR_CBANK_PARAM_SIZE
	.align		4
.L_1622:
        /*00b0*/ 	.byte	0x03, 0x19
        /*00b2*/ 	.short	0x01d0


	//----- nvinfo : EIATTR_PARAM_CBANK
	.align		4
        /*00b4*/ 	.byte	0x04, 0x0a
        /*00b6*/ 	.short	(.L_1624 - .L_1623)
	.align		4
.L_1623:
        /*00b8*/ 	.word	index@(.nv.constant0._ZN5flash24flash_fwd_splitkv_kernelI23Flash_fwd_kernel_traitsILi128ELi64ELi64ELi4ELb0ELb0EN7cutlass10bfloat16_tE19Flash_kernel_traitsILi128ELi64ELi64ELi4ES3_EELb1ELb0ELb0ELb1ELb1ELb1ELb0ELb0EEEvNS_16Flash_fwd_paramsE)
        /*00bc*/ 	.short	0x0380
        /*00be*/ 	.short	0x01d0


	//----- nvinfo : EIATTR_SW_WAR
	.align		4
.L_1624:
        /*00c0*/ 	.byte	0x04, 0x36
        /*00c2*/ 	.short	(.L_1626 - .L_1625)
.L_1625:
        /*00c4*/ 	.word	0x00000008
.L_1626:


//--------------------- .nv.info._ZN5flash24flash_fwd_splitkv_kernelI23Flash_fwd_kernel_traitsILi128ELi64ELi64ELi4ELb0ELb0EN7cutlass10bfloat16_tE19Flash_kernel_traitsILi128ELi64ELi64ELi4ES3_EELb1ELb0ELb0ELb1ELb1ELb0ELb1ELb0EEEvNS_16Flash_fwd_paramsE --------------------------
	.section	.nv.info._ZN5flash24flash_fwd_splitkv_kernelI23Flash_fwd_kernel_traitsILi128ELi64ELi64ELi4ELb0ELb0EN7cutlass10bfloat16_tE19Flash_kernel_traitsILi128ELi64ELi64ELi4ES3_EELb1ELb0ELb0ELb1ELb1ELb0ELb1ELb0EEEvNS_16Flash_fwd_paramsE,"",@"SHT_CUDA_INFO"
	.sectionflags	@""
	.align	4


	//----- nvinfo : EIATTR_CUDA_API_VERSION
	.align		4
        /*0000*/ 	.byte	0x04, 0x37
        /*0002*/ 	.short	(.L_1628 - .L_1627)
.L_1627:
        /*0004*/ 	.word	0x00000082


	//----- nvinfo : EIATTR_KPARAM_INFO
	.align		4
.L_1628:
        /*0008*/ 	.byte	0x04, 0x17
        /*000a*/ 	.short	(.L_1630 - .L_1629)
.L_1629:
        /*000c*/ 	.word	0x00000000
        /*0010*/ 	.short	0x0000
        /*0012*/ 	.short	0x0000
        /*0014*/ 	.byte	0x00, 0xf0, 0x41, 0x07


	//----- nvinfo : EIATTR_SPARSE_MMA_MASK
	.align		4
.L_1630:
        /*0018*/ 	.byte	0x03, 0x50
        /*001a*/ 	.short	0x0000


	//----- nvinfo : EIATTR_MAXREG_COUNT
	.align		4
        /*001c*/ 	.byte	0x03, 0x1b
        /*001e*/ 	.short	0x00ff


	//----- nvinfo : EIATTR_NUM_BARRIERS
	.align		4
        /*0020*/ 	.byte	0x02, 0x4c
        /*0022*/ 	.byte	0x01
	.zero		1


	//----- nvinfo : EIATTR_MERCURY_ISA_VERSION
	.align		4
        /*0024*/ 	.byte	0x03, 0x5f
        /*0026*/ 	.short	0x0101


	//----- nvinfo : EIATTR_COOP_GROUP_MASK_REGIDS
	.align		4
        /*0028*/ 	.byte	0x04, 0x29
        /*002a*/ 	.short	(.L_1632 - .L_1631)


	//   ....[0]....
.L_1631:
        /*002c*/ 	.word	0xffffffff


	//   ....[1]....
        /*0030*/ 	.word	0xffffffff


	//   ....[2]....
        /*0034*/ 	.word	0xffffffff


	//   ....[3]....
        /*0038*/ 	.word	0xffffffff


	//   ....[4]....
        /*003c*/ 	.word	0xffffffff


	//   ....[5]....
        /*0040*/ 	.word	0xffffffff


	//   ....[6]....
        /*0044*/ 	.word	0xffffffff


	//   ....[7]....
        /*0048*/ 	.word	0xffffffff


	//   ....[8]....
        /*004c*/ 	.word	0xffffffff


	//   ....[9]....
        /*0050*/ 	.word	0xffffffff


	//   ....[10]....
        /*0054*/ 	.word	0xffffffff


	//   ....[11]....
        /*0058*/ 	.word	0xffffffff


	//----- nvinfo : EIATTR_COOP_GROUP_INSTR_OFFSETS
	.align		4
.L_1632:
        /*005c*/ 	.byte	0x04, 0x28
        /*005e*/ 	.short	(.L_1634 - .L_1633)


	//   ....[0]....
.L_1633:
        /*0060*/ 	.word	0x00003230


	//   ....[1]....
        /*0064*/ 	.word	0x00003260


	//   ....[2]....
        /*0068*/ 	.word	0x00003310


	//   ....[3]....
        /*006c*/ 	.word	0x00003320


	//   ....[4]....
        /*0070*/ 	.word	0x000054d0


	//   ....[5]....
        /*0074*/ 	.word	0x000054e0


	//   ....[6]....
        /*0078*/ 	.word	0x00005520


	//   ....[7]....
        /*007c*/ 	.word	0x00005530


	//   ....[8]....
        /*0080*/ 	.word	0x00006720


	//   ....[9]....
        /*0084*/ 	.word	0x00006760


	//   ....[10]....
        /*0088*/ 	.word	0x000067e0


	//   ....[11]....
        /*008c*/ 	.word	0x000067f0


	//----- nvinfo : EIATTR_VRC_CTA_INIT_COUNT
	.align		4
.L_1634:
        /*0090*/ 	.byte	0x02, 0x4a
	.zero		1
	.zero		1


	//----- nvinfo : EIATTR_EXIT_INSTR_OFFSETS
	.align		4
        /*0094*/ 	.byte	0x04, 0x1c
        /*0096*/ 	.short	(.L_1636 - .L_1635)


	//   ....[0]....
.L_1635:
        /*0098*/ 	.word	0x00000270


	//   ....[1]....
        /*009c*/ 	.word	0x00000ad0


	//   ....[2]....
        /*00a0*/ 	.word	0x00000b00


	//   ....[3]....
        /*00a4*/ 	.word	0x000074e0


	//----- nvinfo : EIATTR_CRS_STACK_SIZE
	.align		4
.L_1636:
        /*00a8*/ 	.byte	0x04, 0x1e
        /*00aa*/ 	.short	(.L_1638 - .L_1637)
.L_1637:
        /*00ac*/ 	.word	0x00000000


	//----- nvinfo : EIATTR_CBANK_PARAM_SIZE
	.align		4
.L_1638:
        /*00b0*/ 	.byte	0x03, 0x19
        /*00b2*/ 	.short	0x01d0


	//----- nvinfo : EIATTR_PARAM_CBANK
	.align		4
        /*00b4*/ 	.byte	0x04, 0x0a
        /*00b6*/ 	.short	(.L_1640 - .L_1639)
	.align		4
.L_1639:
        /*00b8*/ 	.word	index@(.nv.constant0._ZN5flash24flash_fwd_splitkv_kernelI23Flash_fwd_kernel_traitsILi128ELi64ELi64ELi4ELb0ELb0EN7cutlass10bfloat16_tE19Flash_kernel_traitsILi128ELi64ELi64ELi4ES3_EELb1ELb0ELb0ELb1ELb1ELb0ELb1ELb0EEEvNS_16Flash_fwd_paramsE)
        /*00bc*/ 	.short	0x0380
        /*00be*/ 	.short	0x01d0


	//----- nvinfo : EIATTR_SW_WAR
	.align		4
.L_1640:
        /*00c0*/ 	.byte	0x04, 0x36
        /*00c2*/ 	.short	(.L_1642 - .L_1641)
.L_1641:
        /*00c4*/ 	.word	0x00000008
.L_1642:


//--------------------- .nv.info._ZN5flash24flash_fwd_splitkv_kernelI23Flash_fwd_kernel_traitsILi128ELi64ELi64ELi4ELb0ELb0EN7cutlass10bfloat16_tE19Flash_kernel_traitsILi128ELi64ELi64ELi4ES3_EELb1ELb0ELb0ELb1ELb1ELb1ELb1ELb0EEEvNS_16Flash_fwd_paramsE --------------------------
	.section	.nv.info._ZN5flash24flash_fwd_splitkv_kernelI23Flash_fwd_kernel_traitsILi128ELi64ELi64ELi4ELb0ELb0EN7cutlass10bfloat16_tE19Flash_kernel_traitsILi128ELi64ELi64ELi4ES3_EELb1ELb0ELb0ELb1ELb1ELb1ELb1ELb0EEEvNS_16Flash_fwd_paramsE,"",@"SHT_CUDA_INFO"
	.sectionflags	@""
	.align	4


	//----- nvinfo : EIATTR_CUDA_API_VERSION
	.align		4
        /*0000*/ 	.byte	0x04, 0x37
        /*0002*/ 	.short	(.L_1644 - .L_1643)
.L_1643:
        /*0004*/ 	.word	0x00000082


	//----- nvinfo : EIATTR_KPARAM_INFO
	.align		4
.L_1644:
        /*0008*/ 	.byte	0x04, 0x17
        /*000a*/ 	.short	(.L_1646 - .L_1645)
.L_1645:
        /*000c*/ 	.word	0x00000000
        /*0010*/ 	.short	0x0000
        /*0012*/ 	.short	0x0000
        /*0014*/ 	.byte	0x00, 0xf0, 0x41, 0x07


	//----- nvinfo : EIATTR_SPARSE_MMA_MASK
	.align		4
.L_1646:
        /*0018*/ 	.byte	0x03, 0x50
        /*001a*/ 	.short	0x0000


	//----- nvinfo : EIATTR_MAXREG_COUNT
	.align		4
        /*001c*/ 	.byte	0x03, 0x1b
        /*001e*/ 	.short	0x00ff


	//----- nvinfo : EIATTR_NUM_BARRIERS
	.align		4
        /*0020*/ 	.byte	0x02, 0x4c
        /*0022*/ 	.byte	0x01
	.zero		1


	//----- nvinfo : EIATTR_MERCURY_ISA_VERSION
	.align		4
        /*0024*/ 	.byte	0x03, 0x5f
        /*0026*/ 	.short	0x0101


	//----- nvinfo : EIATTR_COOP_GROUP_MASK_REGIDS
	.align		4
        /*0028*/ 	.byte	0x04, 0x29
        /*002a*/ 	.short	(.L_1648 - .L_1647)


	//   ....[0]....
.L_1647:
        /*002c*/ 	.word	0xffffffff


	//   ....[1]....
        /*0030*/ 	.word	0xffffffff


	//   ....[2]....
        /*0034*/ 	.word	0xffffffff


	//   ....[3]....
        /*0038*/ 	.word	0xffffffff


	//   ....[4]....
        /*003c*/ 	.word	0xffffffff


	//   ....[5]....
        /*0040*/ 	.word	0xffffffff


	//   ....[6]....
        /*0044*/ 	.word	0xffffffff


	//   ....[7]....
        /*0048*/ 	.word	0xffffffff


	//   ....[8]....
        /*004c*/ 	.word	0xffffffff


	//   ....[9]....
        /*0050*/ 	.word	0xffffffff


	//   ....[10]....
        /*0054*/ 	.word	0xffffffff


	//   ....[11]....
        /*0058*/ 	.word	0xffffffff


	//----- nvinfo : EIATTR_COOP_GROUP_INSTR_OFFSETS
	.align		4
.L_1648:
        /*005c*/ 	.byte	0x04, 0x28
        /*005e*/ 	.short	(.L_1650 - .L_1649)


	//   ....[0]....
.L_1649:
        /*0060*/ 	.word	0x00003640


	//   ....[1]....
        /*0064*/ 	.word	0x00003670


	//   ....[2]....
        /*0068*/ 	.word	0x00003720


	//   ....[3]....
        /*006c*/ 	.word	0x00003730


	//   ....[4]....
        /*0070*/ 	.word	0x00005ce0


	//   ....[5]....
        /*0074*/ 	.word	0x00005cf0


	//   ....[6]....
        /*0078*/ 	.word	0x00005d50


	//   ....[7]....
        /*007c*/ 	.word	0x00005d60


	//   ....[8]....
        /*0080*/ 	.word	0x00006f30


	//   ....[9]....
        /*0084*/ 	.word	0x00006f70


	//   ....[10]....
        /*0088*/ 	.word	0x00006ff0


	//   ....[11]....
        /*008c*/ 	.word	0x00007000


	//----- nvinfo : EIATTR_VRC_CTA_INIT_COUNT
	.align		4
.L_1650:
        /*0090*/ 	.byte	0x02, 0x4a
	.zero		1
	.zero		1


	//----- nvinfo : EIATTR_EXIT_INSTR_OFFSETS
	.align		4
        /*0094*/ 	.byte	0x04, 0x1c
        /*0096*/ 	.short	(.L_1652 - .L_1651)


	//   ....[0]....
.L_1651:
        /*0098*/ 	.word	0x00000270


	//   ....[1]....
        /*009c*/ 	.word	0x00000ad0


	//   ....[2]....
        /*00a0*/ 	.word	0x00000b00


	//   ....[3]....
        /*00a4*/ 	.word	0x00007cf0


	//----- nvinfo : EIATTR_CRS_STACK_SIZE
	.align		4
.L_1652:
        /*00a8*/ 	.byte	0x04, 0x1e
        /*00aa*/ 	.short	(.L_1654 - .L_1653)
.L_1653:
        /*00ac*/ 	.word	0x00000000


	//----- nvinfo : EIATTR_CBANK_PARAM_SIZE
	.align		4
.L_1654:
        /*00b0*/ 	.byte	0x03, 0x19
        /*00b2*/ 	.short	0x01d0


	//----- nvinfo : EIATTR_PARAM_CBANK
	.align		4
        /*00b4*/ 	.byte	0x04, 0x0a
        /*00b6*/ 	.short	(.L_1656 - .L_1655)
	.align		4
.L_1655:
        /*00b8*/ 	.word	index@(.nv.constant0._ZN5flash24flash_fwd_splitkv_kernelI23Flash_fwd_kernel_traitsILi128ELi64ELi64ELi4ELb0ELb0EN7cutlass10bfloat16_tE19Flash_kernel_traitsILi128ELi64ELi64ELi4ES3_EELb1ELb0ELb0ELb1ELb1ELb1ELb1ELb0EEEvNS_16Flash_fwd_paramsE)
        /*00bc*/ 	.short	0x0380
        /*00be*/ 	.short	0x01d0


	//----- nvinfo : EIATTR_SW_WAR
	.align		4
.L_1656:
        /*00c0*/ 	.byte	0x04, 0x36
        /*00c2*/ 	.short	(.L_1658 - .L_1657)
.L_1657:
        /*00c4*/ 	.word	0x00000008
.L_1658:


//--------------------- .nv.info._ZN5flash24flash_fwd_splitkv_kernelI23Flash_fwd_kernel_traitsILi128ELi64ELi64ELi4ELb0ELb0EN7cutlass10bfloat16_tE19Flash_kernel_traitsILi128ELi64ELi64ELi4ES3_EELb1ELb0ELb0ELb0ELb1ELb0ELb0ELb0EEEvNS_16Flash_fwd_paramsE --------------------------
	.section	.nv.info._ZN5flash24flash_fwd_splitkv_kernelI23Flash_fwd_kernel_traitsILi128ELi64ELi64ELi4ELb0ELb0EN7cutlass10bfloat16_tE19Flash_kernel_traitsILi128ELi64ELi64ELi4ES3_EELb1ELb0ELb0ELb0ELb1ELb0ELb0ELb0EEEvNS_16Flash_fwd_paramsE,"",@"SHT_CUDA_INFO"
	.sectionflags	@""
	.align	4


	//----- nvinfo : EIATTR_CUDA_API_VERSION
	.align		4
        /*0000*/ 	.byte	0x04, 0x37
        /*0002*/ 	.short	(.L_1660 - .L_1659)
.L_1659:
        /*0004*/ 	.word	0x00000082


	//----- nvinfo : EIATTR_KPARAM_INFO
	.align		4
.L_1660:
        /*0008*/ 	.byte	0x04, 0x17
        /*000a*/ 	.short	(.L_1662 - .L_1661)
.L_1661:
        /*000c*/ 	.word	0x00000000
        /*0010*/ 	.short	0x0000
        /*0012*/ 	.short	0x0000
        /*0014*/ 	.byte	0x00, 0xf0, 0x41, 0x07


	//----- nvinfo : EIATTR_SPARSE_MMA_MASK
	.align		4
.L_1662:
        /*0018*/ 	.byte	0x03, 0x50
        /*001a*/ 	.short	0x0000


	//----- nvinfo : EIATTR_MAXREG_COUNT
	.align		4
        /*001c*/ 	.byte	0x03, 0x1b
        /*001e*/ 	.short	0x00ff


	//----- nvinfo : EIATTR_NUM_BARRIERS
	.align		4
        /*0020*/ 	.byte	0x02, 0x4c
        /*0022*/ 	.byte	0x01
	.zero		1


	//----- nvinfo : EIATTR_MERCURY_ISA_VERSION
	.align		4
        /*0024*/ 	.byte	0x03, 0x5f
        /*0026*/ 	.short	0x0101


	//----- nvinfo : EIATTR_COOP_GROUP_MASK_REGIDS
	.align		4
        /*0028*/ 	.byte	0x04, 0x29
        /*002a*/ 	.short	(.L_1664 - .L_1663)


	//   ....[0]....
.L_1663:
        /*002c*/ 	.word	0xffffffff


	//   ....[1]....
        /*0030*/ 	.word	0xffffffff


	//   ....[2]....
        /*0034*/ 	.word	0xffffffff


	//   ....[3]....
        /*0038*/ 	.word	0xffffffff


	//   ....[4]....
        /*003c*/ 	.word	0xffffffff


	//   ....[5]....
        /*0040*/ 	.word	0xffffffff


	//   ....[6]....
        /*0044*/ 	.word	0xffffffff


	//   ....[7]....
        /*0048*/ 	.word	0xffffffff


	//   ....[8]....
        /*004c*/ 	.word	0xffffffff


	//   ....[9]....
        /*0050*/ 	.word	0xffffffff


	//   ....[10]....
        /*0054*/ 	.word	0xffffffff


	//   ....[11]....
        /*0058*/ 	.word	0xffffffff


	//   ....[12]....
        /*005c*/ 	.word	0xffffffff


	//   ....[13]....
        /*0060*/ 	.word	0xffffffff


	//   ....[14]....
        /*0064*/ 	.word	0xffffffff


	//   ....[15]....
        /*0068*/ 	.word	0xffffffff


	//----- nvinfo : EIATTR_COOP_GROUP_INSTR_OFFSETS
	.align		4
.L_1664:
        /*006c*/ 	.byte	0x04, 0x28
        /*006e*/ 	.short	(.L_1666 - .L_1665)


	//   ....[0]....
.L_1665:
        /*0070*/ 	.word	0x000037f0


	//   ....[1]....
        /*0074*/ 	.word	0x00003810


	//   ....[2]....
        /*0078*/ 	.word	0x00003830


	//   ....[3]....
        /*007c*/ 	.word	0x00003850


	//   ....[4]....
        /*0080*/ 	.word	0x00005e40


	//   ....[5]....
        /*0084*/ 	.word	0x00005e50


	//   ....[6]....
        /*0088*/ 	.word	0x00005e80


	//   ....[7]....
        /*008c*/ 	.word	0x00005e90


	//   ....[8]....
        /*0090*/ 	.word	0x00008520


	//   ....[9]....
        /*0094*/ 	.word	0x00008540


	//   ....[10]....
        /*0098*/ 	.word	0x00008580


	//   ....[11]....
        /*009c*/ 	.word	0x00008590


	//   ....[12]....
        /*00a0*/ 	.word	0x00009780


	//   ....[13]....
        /*00a4*/ 	.word	0x000097c0


	//   ....[14]....
        /*00a8*/ 	.word	0x00009820


	//   ....[15]....
        /*00ac*/ 	.word	0x00009830


	//----- nvinfo : EIATTR_VRC_CTA_INIT_COUNT
	.align		4
.L_1666:
        /*00b0*/ 	.byte	0x02, 0x4a
	.zero		1
	.zero		1


	//----- nvinfo : EIATTR_EXIT_INSTR_OFFSETS
	.align		4
        /*00b4*/ 	.byte	0x04, 0x1c
        /*00b6*/ 	.short	(.L_1668 - .L_1667)


	//   ....[0]....
.L_1667:
        /*00b8*/ 	.word	0x00000340


	//   ....[1]....
        /*00bc*/ 	.word	0x00000b70


	//   ....[2]....
        /*00c0*/ 	.word	0x00000ba0


	//   ....[3]....
        /*00c4*/ 	.word	0x0000a9a0


	//   ....[4]....
        /*00c8*/ 	.word	0x0000aa80


	//----- nvinfo : EIATTR_CRS_STACK_SIZE
	.align		4
.L_1668:
        /*00cc*/ 	.byte	0x04, 0x1e
        /*00ce*/ 	.short	(.L_1670 - .L_1669)
.L_1669:
        /*00d0*/ 	.word	0x00000000


	//----- nvinfo : EIATTR_CBANK_PARAM_SIZE
	.align		4
.L_1670:
        /*00d4*/ 	.byte	0x03, 0x19
        /*00d6*/ 	.short	0x01d0


	//----- nvinfo : EIATTR_PARAM_CBANK
	.align		4
        /*00d8*/ 	.byte	0x04, 0x0a
        /*00da*/ 	.short	(.L_1672 - .L_1671)
	.align		4
.L_1671:
        /*00dc*/ 	.word	index@(.nv.constant0._ZN5flash24flash_fwd_splitkv_kernelI23Flash_fwd_kernel_traitsILi128ELi64ELi64ELi4ELb0ELb0EN7cutlass10bfloat16_tE19Flash_kernel_traitsILi128ELi64ELi64ELi4ES3_EELb1ELb0ELb0ELb0ELb1ELb0ELb0ELb0EEEvNS_16Flash_fwd_paramsE)
        /*00e0*/ 	.short	0x0380
        /*00e2*/ 	.short	0x01d0


	//----- nvinfo : EIATTR_SW_WAR
	.align		4
.L_1672:
        /*00e4*/ 	.byte	0x04, 0x36
        /*00e6*/ 	.short	(.L_1674 - .L_1673)
.L_1673:
        /*00e8*/ 	.word	0x00000008
.L_1674:


//--------------------- .nv.info._ZN5flash24flash_fwd_splitkv_kernelI23Flash_fwd_kernel_traitsILi128ELi64ELi64ELi4ELb0ELb0EN7cutlass10bfloat16_tE19Flash_kernel_traitsILi128ELi64ELi64ELi4ES3_EELb1ELb0ELb0ELb0ELb1ELb1ELb0ELb0EEEvNS_16Flash_fwd_paramsE --------------------------
	.section	.nv.info._ZN5flash24flash_fwd_splitkv_kernelI23Flash_fwd_kernel_traitsILi128ELi64ELi64ELi4ELb0ELb0EN7cutlass10bfloat16_tE19Flash_kernel_traitsILi128ELi64ELi64ELi4ES3_EELb1ELb0ELb0ELb0ELb1ELb1ELb0ELb0EEEvNS_16Flash_fwd_paramsE,"",@"SHT_CUDA_INFO"
	.sectionflags	@""
	.align	4


	//----- nvinfo : EIATTR_CUDA_API_VERSION
	.align		4
        /*0000*/ 	.byte	0x04, 0x37
        /*0002*/ 	.short	(.L_1676 - .L_1675)
.L_1675:
        /*0004*/ 	.word	0x00000082


	//----- nvinfo : EIATTR_KPARAM_INFO
	.align		4
.L_1676:
        /*0008*/ 	.byte	0x04, 0x17
        /*000a*/ 	.short	(.L_1678 - .L_1677)
.L_1677:
        /*000c*/ 	.word	0x00000000
        /*0010*/ 	.short	0x0000
        /*0012*/ 	.short	0x0000
        /*0014*/ 	.byte	0x00, 0xf0, 0x41, 0x07


	//----- nvinfo : EIATTR_SPARSE_MMA_MASK
	.align		4
.L_1678:
        /*0018*/ 	.byte	0x03, 0x50
        /*001a*/ 	.short	0x0000


	//----- nvinfo : EIATTR_MAXREG_COUNT
	.align		4
        /*001c*/ 	.byte	0x03, 0x1b
        /*001e*/ 	.short	0x00ff


	//----- nvinfo : EIATTR_NUM_BARRIERS
	.align		4
        /*0020*/ 	.byte	0x02, 0x4c
        /*0022*/ 	.byte	0x01
	.zero		1


	//----- nvinfo : EIATTR_MERCURY_ISA_VERSION
	.align		4
        /*0024*/ 	.byte	0x03, 0x5f
        /*0026*/ 	.short	0x0101


	//----- nvinfo : EIATTR_COOP_GROUP_MASK_REGIDS
	.align		4
        /*0028*/ 	.byte	0x04, 0x29
        /*002a*/ 	.short	(.L_1680 - .L_1679)


	//   ....[0]....
.L_1679:
        /*002c*/ 	.word	0xffffffff


	//   ....[1]....
        /*0030*/ 	.word	0xffffffff


	//   ....[2]....
        /*0034*/ 	.word	0xffffffff


	//   ....[3]....
        /*0038*/ 	.word	0xffffffff


	//   ....[4]....
        /*003c*/ 	.word	0xffffffff


	//   ....[5]....
        /*0040*/ 	.word	0xffffffff


	//   ....[6]....
        /*0044*/ 	.word	0xffffffff


	//   ....[7]....
        /*0048*/ 	.word	0xffffffff


	//   ....[8]....
        /*004c*/ 	.word	0xffffffff


	//   ....[9]....
        /*0050*/ 	.word	0xffffffff


	//   ....[10]....
        /*0054*/ 	.word	0xffffffff


	//   ....[11]....
        /*0058*/ 	.word	0xffffffff


	//   ....[12]....
        /*005c*/ 	.word	0xffffffff


	//   ....[13]....
        /*0060*/ 	.word	0xffffffff


	//   ....[14]....
        /*0064*/ 	.word	0xffffffff


	//   ....[15]....
        /*0068*/ 	.word	0xffffffff


	//----- nvinfo : EIATTR_COOP_GROUP_INSTR_OFFSETS
	.align		4
.L_1680:
        /*006c*/ 	.byte	0x04, 0x28
        /*006e*/ 	.short	(.L_1682 - .L_1681)


	//   ....[0]....
.L_1681:
        /*0070*/ 	.word	0x00003bf0


	//   ....[1]....
        /*0074*/ 	.word	0x00003c10


	//   ....[2]....
        /*0078*/ 	.word	0x00003c30


	//   ....[3]....
        /*007c*/ 	.word	0x00003c50


	//   ....[4]....
        /*0080*/ 	.word	0x00006630


	//   ....[5]....
        /*0084*/ 	.word	0x00006640


	//   ....[6]....
        /*0088*/ 	.word	0x00006670


	//   ....[7]....
        /*008c*/ 	.word	0x00006680


	//   ....[8]....
        /*0090*/ 	.word	0x00009130


	//   ....[9]....
        /*0094*/ 	.word	0x00009150


	//   ....[10]....
        /*0098*/ 	.word	0x000091b0


	//   ....[11]....
        /*009c*/ 	.word	0x000091c0


	//   ....[12]....
        /*00a0*/ 	.word	0x0000a390


	//   ....[13]....
        /*00a4*/ 	.word	0x0000a3d0


	//   ....[14]....
        /*00a8*/ 	.word	0x0000a430


	//   ....[15]....
        /*00ac*/ 	.word	0x0000a440


	//----- nvinfo : EIATTR_VRC_CTA_INIT_COUNT
	.align		4
.L_1682:
        /*00b0*/ 	.byte	0x02, 0x4a
	.zero		1
	.zero		1


	//----- nvinfo : EIATTR_EXIT_INSTR_OFFSETS
	.align		4
        /*00b4*/ 	.byte	0x04, 0x1c
        /*00b6*/ 	.short	(.L_1684 - .L_1683)


	//   ....[0]....
.L_1683:
        /*00b8*/ 	.word	0x00000340


	//   ....[1]....
        /*00bc*/ 	.word	0x00000b70


	//   ....[2]....
        /*00c0*/ 	.word	0x00000ba0


	//   ....[3]....
        /*00c4*/ 	.word	0x0000b5b0


	//   ....[4]....
        /*00c8*/ 	.word	0x0000b690


	//----- nvinfo : EIATTR_CRS_STACK_SIZE
	.align		4
.L_1684:
        /*00cc*/ 	.byte	0x04, 0x1e
        /*00ce*/ 	.short	(.L_1686 - .L_1685)
.L_1685:
        /*00d0*/ 	.word	0x00000000


	//----- nvinfo : EIATTR_CBANK_PARAM_SIZE
	.align		4
.L_1686:
        /*00d4*/ 	.byte	0x03, 0x19
        /*00d6*/ 	.short	0x01d0


	//----- nvinfo : EIATTR_PARAM_CBANK
	.align		4
        /*00d8*/ 	.byte	0x04, 0x0a
        /*00da*/ 	.short	(.L_1688 - .L_1687)
	.align		4
.L_1687:
        /*00dc*/ 	.word	index@(.nv.constant0._ZN5flash24flash_fwd_splitkv_kernelI23Flash_fwd_kernel_traitsILi128ELi64ELi64ELi4ELb0ELb0EN7cutlass10bfloat16_tE19Flash_kernel_traitsILi128ELi64ELi64ELi4ES3_EELb1ELb0ELb0ELb0ELb1ELb1ELb0ELb0EEEvNS_16Flash_fwd_paramsE)
        /*00e0*/ 	.short	0x0380
        /*00e2*/ 	.short	0x01d0


	//----- nvinfo : EIATTR_SW_WAR
	.align		4
.L_1688:
        /*00e4*/ 	.byte	0x04, 0x36
        /*00e6*/ 	.short	(.L_1690 - .L_1689)
.L_1689:
        /*00e8*/ 	.word	0x00000008
.L_1690:


//--------------------- .nv.info._ZN5flash24flash_fwd_splitkv_kernelI23Flash_fwd_kernel_traitsILi128ELi64ELi64ELi4ELb0ELb0EN7cutlass10bfloat16_tE19Flash_kernel_traitsILi128ELi64ELi64ELi4ES3_EELb1ELb0ELb1ELb0ELb0ELb0ELb0ELb0EEEvNS_16Flash_fwd_paramsE --------------------------
	.section	.nv.info._ZN5flash24flash_fwd_splitkv_kernelI23Flash_fwd_kernel_traitsILi128ELi64ELi64ELi4ELb0ELb0EN7cutlass10bfloat16_tE19Flash_kernel_traitsILi128ELi64ELi64ELi4ES3_EELb1ELb0ELb1ELb0ELb0ELb0ELb0ELb0EEEvNS_16Flash_fwd_paramsE,"",@"SHT_CUDA_INFO"
	.sectionflags	@""
	.align	4


	//----- nvinfo : EIATTR_CUDA_API_VERSION
	.align		4
        /*0000*/ 	.byte	0x04, 0x37
        /*0002*/ 	.short	(.L_1692 - .L_1691)
.L_1691:
        /*0004*/ 	.word	0x00000082


	//----- nvinfo : EIATTR_KPARAM_INFO
	.align		4
.L_1692:
        /*0008*/ 	.byte	0x04, 0x17
        /*000a*/ 	.short	(.L_1694 - .L_1693)
.L_1693:
        /*000c*/ 	.word	0x00000000
        /*0010*/ 	.short	0x0000
        /*0012*/ 	.short	0x0000
        /*0014*/ 	.byte	0x00, 0xf0, 0x41, 0x07


	//----- nvinfo : EIATTR_SPARSE_MMA_MASK
	.align		4
.L_1694:
        /*0018*/ 	.byte	0x03, 0x50
        /*001a*/ 	.short	0x0000


	//----- nvinfo : EIATTR_MAXREG_COUNT
	.align		4
        /*001c*/ 	.byte	0x03, 0x1b
        /*001e*/ 	.short	0x00ff


	//----- nvinfo : EIATTR_NUM_BARRIERS
	.align		4
        /*0020*/ 	.byte	0x02, 0x4c
        /*0022*/ 	.byte	0x01
	.zero		1


	//----- nvinfo : EIATTR_MERCURY_ISA_VERSION
	.align		4
        /*0024*/ 	.byte	0x03, 0x5f
        /*0026*/ 	.short	0x0101


	//----- nvinfo : EIATTR_COOP_GROUP_MASK_REGIDS
	.align		4
        /*0028*/ 	.byte	0x04, 0x29
        /*002a*/ 	.short	(.L_1696 - .L_1695)


	//   ....[0]....
.L_1695:
        /*002c*/ 	.word	0xffffffff


	//   ....[1]....
        /*0030*/ 	.word	0xffffffff


	//   ....[2]....
        /*0034*/ 	.word	0xffffffff


	//   ....[3]....
        /*0038*/ 	.word	0xffffffff


	//   ....[4]....
        /*003c*/ 	.word	0xffffffff


	//   ....[5]....
        /*0040*/ 	.word	0xffffffff


	//   ....[6]....
        /*0044*/ 	.word	0xffffffff


	//   ....[7]....
        /*0048*/ 	.word	0xffffffff


	//   ....[8]....
        /*004c*/ 	.word	0xffffffff


	//   ....[9]....
        /*0050*/ 	.word	0xffffffff


	//   ....[10]....
        /*0054*/ 	.word	0xffffffff


	//   ....[11]....
        /*0058*/ 	.word	0xffffffff


	//   ....[12]....
        /*005c*/ 	.word	0xffffffff


	//   ....[13]....
        /*0060*/ 	.word	0xffffffff


	//   ....[14]....
        /*0064*/ 	.word	0xffffffff


	//   ....[15]....
        /*0068*/ 	.word	0xffffffff


	//----- nvinfo : EIATTR_COOP_GROUP_INSTR_OFFSETS
	.align		4
.L_1696:
        /*006c*/ 	.byte	0x04, 0x28
        /*006e*/ 	.short	(.L_1698 - .L_1697)


	//   ....[0]....
.L_1697:
        /*0070*/ 	.word	0x00004820


	//   ....[1]....
        /*0074*/ 	.word	0x00004840


	//   ....[2]....
        /*0078*/ 	.word	0x000048f0


	//   ....[3]....
        /*007c*/ 	.word	0x00004900


	//   ....[4]....
        /*0080*/ 	.word	0x000075b0


	//   ....[5]....
        /*0084*/ 	.word	0x000075c0


	//   ....[6]....
        /*0088*/ 	.word	0x000075f0


	//   ....[7]....
        /*008c*/ 	.word	0x00007600


	//   ....[8]....
        /*0090*/ 	.word	0x0000a450


	//   ....[9]....
        /*0094*/ 	.word	0x0000a490


	//   ....[10]....
        /*0098*/ 	.word	0x0000a4c0


	//   ....[11]....
        /*009c*/ 	.word	0x0000a4d0


	//   ....[12]....
        /*00a0*/ 	.word	0x0000b6f0


	//   ....[13]....
        /*00a4*/ 	.word	0x0000b730


	//   ....[14]....
        /*00a8*/ 	.word	0x0000b790


	//   ....[15]....
        /*00ac*/ 	.word	0x0000b7a0


	//----- nvinfo : EIATTR_VRC_CTA_INIT_COUNT
	.align		4
.L_1698:
        /*00b0*/ 	.byte	0x02, 0x4a
	.zero		1
	.zero		1


	//----- nvinfo : EIATTR_EXIT_INSTR_OFFSETS
	.align		4
        /*00b4*/ 	.byte	0x04, 0x1c
        /*00b6*/ 	.short	(.L_1700 - .L_1699)


	//   ....[0]....
.L_1699:
        /*00b8*/ 	.word	0x00000340


	//   ....[1]....
        /*00bc*/ 	.word	0x00000c40


	//   ....[2]....
        /*00c0*/ 	.word	0x00000c70


	//   ....[3]....
        /*00c4*/ 	.word	0x0000c970


	//   ....[4]....
        /*00c8*/ 	.word	0x0000ca80


	//   ....[5]....
        /*00cc*/ 	.word	0x0000caa0


	//----- nvinfo : EIATTR_CRS_STACK_SIZE
	.align		4
.L_1700:
        /*00d0*/ 	.byte	0x04, 0x1e
        /*00d2*/ 	.short	(.L_1702 - .L_1701)
.L_1701:
        /*00d4*/ 	.word	0x00000000


	//----- nvinfo : EIATTR_CBANK_PARAM_SIZE
	.align		4
.L_1702:
        /*00d8*/ 	.byte	0x03, 0x19
        /*00da*/ 	.short	0x01d0


	//----- nvinfo : EIATTR_PARAM_CBANK
	.align		4
        /*00dc*/ 	.byte	0x04, 0x0a
        /*00de*/ 	.short	(.L_1704 - .L_1703)
	.align		4
.L_1703:
        /*00e0*/ 	.word	index@(.nv.constant0._ZN5flash24flash_fwd_splitkv_kernelI23Flash_fwd_kernel_traitsILi128ELi64ELi64ELi4ELb0ELb0EN7cutlass10bfloat16_tE19Flash_kernel_traitsILi128ELi64ELi64ELi4ES3_EELb1ELb0ELb1ELb0ELb0ELb0ELb0ELb0EEEvNS_16Flash_fwd_paramsE)
        /*00e4*/ 	.short	0x0380
        /*00e6*/ 	.short	0x01d0


	//----- nvinfo : EIATTR_SW_WAR
	.align		4
.L_1704:
        /*00e8*/ 	.byte	0x04, 0x36
        /*00ea*/ 	.short	(.L_1706 - .L_1705)
.L_1705:
        /*00ec*/ 	.word	0x00000008
.L_1706:


//--------------------- .nv.info._ZN5flash24flash_fwd_splitkv_kernelI23Flash_fwd_kernel_traitsILi128ELi64ELi64ELi4ELb0ELb0EN7cutlass10bfloat16_tE19Flash_kernel_traitsILi128ELi64ELi64ELi4ES3_EELb1ELb0ELb1ELb0ELb0ELb1ELb0ELb0EEEvNS_16Flash_fwd_paramsE --------------------------
	.section	.nv.info._ZN5flash24flash_fwd_splitkv_kernelI23Flash_fwd_kernel_traitsILi128ELi64ELi64ELi4ELb0ELb0EN7cutlass10bfloat16_tE19Flash_kernel_traitsILi128ELi64ELi64ELi4ES3_EELb1ELb0ELb1ELb0ELb0ELb1ELb0ELb0EEEvNS_16Flash_fwd_paramsE,"",@"SHT_CUDA_INFO"
	.sectionflags	@""
	.align	4


	//----- nvinfo : EIATTR_CUDA_API_VERSION
	.align		4
        /*0000*/ 	.byte	0x04, 0x37
        /*0002*/ 	.short	(.L_1708 - .L_1707)
.L_1707:
        /*0004*/ 	.word	0x00000082


	//----- nvinfo : EIATTR_KPARAM_INFO
	.align		4
.L_1708:
        /*0008*/ 	.byte	0x04, 0x17
        /*000a*/ 	.short	(.L_1710 - .L_1709)
.L_1709:
        /*000c*/ 	.word	0x00000000
        /*0010*/ 	.short	0x0000
        /*0012*/ 	.short	0x0000
        /*0014*/ 	.byte	0x00, 0xf0, 0x41, 0x07


	//----- nvinfo : EIATTR_SPARSE_MMA_MASK
	.align		4
.L_1710:
        /*0018*/ 	.byte	0x03, 0x50
        /*001a*/ 	.short	0x0000


	//----- nvinfo : EIATTR_MAXREG_COUNT
	.align		4
        /*001c*/ 	.byte	0x03, 0x1b
        /*001e*/ 	.short	0x00ff


	//----- nvinfo : EIATTR_NUM_BARRIERS
	.align		4
        /*0020*/ 	.byte	0x02, 0x4c
        /*0022*/ 	.byte	0x01
	.zero		1


	//----- nvinfo : EIATTR_MERCURY_ISA_VERSION
	.align		4
        /*0024*/ 	.byte	0x03, 0x5f
        /*0026*/ 	.short	0x0101


	//----- nvinfo : EIATTR_COOP_GROUP_MASK_REGIDS
	.align		4
        /*0028*/ 	.byte	0x04, 0x29
        /*002a*/ 	.short	(.L_1712 - .L_1711)


	//   ....[0]....
.L_1711:
        /*002c*/ 	.word	0xffffffff


	//   ....[1]....
        /*0030*/ 	.word	0xffffffff


	//   ....[2]....
        /*0034*/ 	.word	0xffffffff


	//   ....[3]....
        /*0038*/ 	.word	0xffffffff


	//   ....[4]....
        /*003c*/ 	.word	0xffffffff


	//   ....[5]....
        /*0040*/ 	.word	0xffffffff


	//   ....[6]....
        /*0044*/ 	.word	0xffffffff


	//   ....[7]....
        /*0048*/ 	.word	0xffffffff


	//   ....[8]....
        /*004c*/ 	.word	0xffffffff


	//   ....[9]....
        /*0050*/ 	.word	0xffffffff


	//   ....[10]....
        /*0054*/ 	.word	0xffffffff


	//   ....[11]....
        /*0058*/ 	.word	0xffffffff


	//   ....[12]....
        /*005c*/ 	.word	0xffffffff


	//   ....[13]....
        /*0060*/ 	.word	0xffffffff


	//   ....[14]....
        /*0064*/ 	.word	0xffffffff


	//   ....[15]....
        /*0068*/ 	.word	0xffffffff


	//----- nvinfo : EIATTR_COOP_GROUP_INSTR_OFFSETS
	.align		4
.L_1712:
        /*006c*/ 	.byte	0x04, 0x28
        /*006e*/ 	.short	(.L_1714 - .L_1713)


	//   ....[0]....
.L_1713:
        /*0070*/ 	.word	0x00004c30


	//   ....[1]....
        /*0074*/ 	.word	0x00004c60


	//   ....[2]....
        /*0078*/ 	.word	0x00004d10


	//   ....[3]....
        /*007c*/ 	.word	0x00004d20


	//   ....[4]....
        /*0080*/ 	.word	0x00007db0


	//   ....[5]....
        /*0084*/ 	.word	0x00007dc0


	//   ....[6]....
        /*0088*/ 	.word	0x00007df0


	//   ....[7]....
        /*008c*/ 	.word	0x00007e00


	//   ....[8]....
        /*0090*/ 	.word	0x0000b080


	//   ....[9]....
        /*0094*/ 	.word	0x0000b0c0


	//   ....[10]....
        /*0098*/ 	.word	0x0000b0f0


	//   ....[11]....
        /*009c*/ 	.word	0x0000b100


	//   ....[12]....
        /*00a0*/ 	.word	0x0000c310


	//   ....[13]....
        /*00a4*/ 	.word	0x0000c350


	//   ....[14]....
        /*00a8*/ 	.word	0x0000c3b0


	//   ....[15]....
        /*00ac*/ 	.word	0x0000c3c0


	//----- nvinfo : EIATTR_VRC_CTA_INIT_COUNT
	.align		4
.L_1714:
        /*00b0*/ 	.byte	0x02, 0x4a
	.zero		1
	.zero		1


	//----- nvinfo : EIATTR_EXIT_INSTR_OFFSETS
	.align		4
        /*00b4*/ 	.byte	0x04, 0x1c
        /*00b6*/ 	.short	(.L_1716 - .L_1715)


	//   ....[0]....
.L_1715:
        /*00b8*/ 	.word	0x00000340


	//   ....[1]....
        /*00bc*/ 	.word	0x00000c40


	//   ....[2]....
        /*00c0*/ 	.word	0x00000c70


	//   ....[3]....
        /*00c4*/ 	.word	0x0000d590


	//   ....[4]....
        /*00c8*/ 	.word	0x0000d6a0


	//   ....[5]....
        /*00cc*/ 	.word	0x0000d6c0


	//----- nvinfo : EIATTR_CRS_STACK_SIZE
	.align		4
.L_1716:
        /*00d0*/ 	.byte	0x04, 0x1e
        /*00d2*/ 	.short	(.L_1718 - .L_1717)
.L_1717:
        /*00d4*/ 	.word	0x00000000


	//----- nvinfo : EIATTR_CBANK_PARAM_SIZE
	.align		4
.L_1718:
        /*00d8*/ 	.byte	0x03, 0x19
        /*00da*/ 	.short	0x01d0


	//----- nvinfo : EIATTR_PARAM_CBANK
	.align		4
        /*00dc*/ 	.byte	0x04, 0x0a
        /*00de*/ 	.short	(.L_1720 - .L_1719)
	.align		4
.L_1719:
        /*00e0*/ 	.word	index@(.nv.constant0._ZN5flash24flash_fwd_splitkv_kernelI23Flash_fwd_kernel_traitsILi128ELi64ELi64ELi4ELb0ELb0EN7cutlass10bfloat16_tE19Flash_kernel_traitsILi128ELi64ELi64ELi4ES3_EELb1ELb0ELb1ELb0ELb0ELb1ELb0ELb0EEEvNS_16Flash_fwd_paramsE)
        /*00e4*/ 	.short	0x0380
        /*00e6*/ 	.short	0x01d0


	//----- nvinfo : EIATTR_SW_WAR
	.align		4
.L_1720:
        /*00e8*/ 	.byte	0x04, 0x36
        /*00ea*/ 	.short	(.L_1722 - .L_1721)
.L_1721:
        /*00ec*/ 	.word	0x00000008
.L_1722:


//--------------------- .nv.info._ZN5flash24flash_fwd_splitkv_kernelI23Flash_fwd_kernel_traitsILi128ELi64ELi64ELi4ELb0ELb0EN7cutlass10bfloat16_tE19Flash_kernel_traitsILi128ELi64ELi64ELi4ES3_EELb1ELb0ELb0ELb0ELb1ELb0ELb0ELb1EEEvNS_16Flash_fwd_paramsE --------------------------
	.section	.nv.info._ZN5flash24flash_fwd_splitkv_kernelI23Flash_fwd_kernel_traitsILi128ELi64ELi64ELi4ELb0ELb0EN7cutlass10bfloat16_tE19Flash_kernel_traitsILi128ELi64ELi64ELi4ES3_EELb1ELb0ELb0ELb0ELb1ELb0ELb0ELb1EEEvNS_16Flash_fwd_paramsE,"",@"SHT_CUDA_INFO"
	.sectionflags	@""
	.align	4


	//----- nvinfo : EIATTR_CUDA_API_VERSION
	.align		4
        /*0000*/ 	.byte	0x04, 0x37
        /*0002*/ 	.short	(.L_1724 - .L_1723)
.L_1723:
        /*0004*/ 	.word	0x00000082


	//----- nvinfo : EIATTR_KPARAM_INFO
	.align		4
.L_1724:
        /*0008*/ 	.byte	0x04, 0x17
        /*000a*/ 	.short	(.L_1726 - .L_1725)
.L_1725:
        /*000c*/ 	.word	0x00000000
        /*0010*/ 	.short	0x0000
        /*0012*/ 	.short	0x0000
        /*0014*/ 	.byte	0x00, 0xf0, 0x41, 0x07


	//----- nvinfo : EIATTR_SPARSE_MMA_MASK
	.align		4
.L_1726:
        /*0018*/ 	.byte	0x03, 0x50
        /*001a*/ 	.short	0x0000


	//----- nvinfo : EIATTR_MAXREG_COUNT
	.align		4
        /*001c*/ 	.byte	0x03, 0x1b
        /*001e*/ 	.short	0x00ff


	//----- nvinfo : EIATTR_NUM_BARRIERS
	.align		4
        /*0020*/ 	.byte	0x02, 0x4c
        /*0022*/ 	.byte	0x01
	.zero		1


	//----- nvinfo : EIATTR_MERCURY_ISA_VERSION
	.align		4
        /*0024*/ 	.byte	0x03, 0x5f
        /*0026*/ 	.short	0x0101


	//----- nvinfo : EIATTR_COOP_GROUP_MASK_REGIDS
	.align		4
        /*0028*/ 	.byte	0x04, 0x29
        /*002a*/ 	.short	(.L_1728 - .L_1727)


	//   ....[0]....
.L_1727:
        /*002c*/ 	.word	0xffffffff


	//   ....[1]....
        /*0030*/ 	.word	0xffffffff


	//   ....[2]....
        /*0034*/ 	.word	0xffffffff


	//   ....[3]....
        /*0038*/ 	.word	0xffffffff


	//   ....[4]....
        /*003c*/ 	.word	0xffffffff


	//   ....[5]....
        /*0040*/ 	.word	0xffffffff


	//   ....[6]....
        /*0044*/ 	.word	0xffffffff


	//   ....[7]....
        /*0048*/ 	.word	0xffffffff


	//   ....[8]....
        /*004c*/ 	.word	0xffffffff


	//   ....[9]....
        /*0050*/ 	.word	0xffffffff


	//   ....[10]....
        /*0054*/ 	.word	0xffffffff


	//   ....[11]....
        /*0058*/ 	.word	0xffffffff


	//   ....[12]....
        /*005c*/ 	.word	0xffffffff


	//   ....[13]....
        /*0060*/ 	.word	0xffffffff


	//   ....[14]....
        /*0064*/ 	.word	0xffffffff


	//   ....[15]....
        /*0068*/ 	.word	0xffffffff


	//----- nvinfo : EIATTR_COOP_GROUP_INSTR_OFFSETS
	.align		4
.L_1728:
        /*006c*/ 	.byte	0x04, 0x28
        /*006e*/ 	.short	(.L_1730 - .L_1729)


	//   ....[0]....
.L_1729:
        /*0070*/ 	.word	0x0000dda0


	//   ....[1]....
        /*0074*/ 	.word	0x0000ddf0


	//   ....[2]....
        /*0078*/ 	.word	0x0000de10


	//   ....[3]....
        /*007c*/ 	.word	0x0000de40


	//   ....[4]....
        /*0080*/ 	.word	0x00010660


	//   ....[5]....
        /*0084*/ 	.word	0x00010680


	//   ....[6]....
        /*0088*/ 	.word	0x000106b0


	//   ....[7]....
        /*008c*/ 	.word	0x000106c0


	//   ....[8]....
        /*0090*/ 	.word	0x00012d50


	//   ....[9]....
        /*0094*/ 	.word	0x00012d70


	//   ....[10]....
        /*0098*/ 	.word	0x00012da0


	//   ....[11]....
        /*009c*/ 	.word	0x00012db0


	//   ....[12]....
        /*00a0*/ 	.word	0x00013fc0


	//   ....[13]....
        /*00a4*/ 	.word	0x00014000


	//   ....[14]....
        /*00a8*/ 	.word	0x000140c0


	//   ....[15]....
        /*00ac*/ 	.word	0x000140e0


	//----- nvinfo : EIATTR_VRC_CTA_INIT_COUNT
	.align		4
.L_1730:
        /*00b0*/ 	.byte	0x02, 0x4a
	.zero		1
	.zero		1


	//----- nvinfo : EIATTR_EXIT_INSTR_OFFSETS
	.align		4
        /*00b4*/ 	.byte	0x04, 0x1c
        /*00b6*/ 	.short	(.L_1732 - .L_1731)


	//   ....[0]....
.L_1731:
        /*00b8*/ 	.word	0x00000340


	//   ....[1]....
        /*00bc*/ 	.word	0x00000b80


	//   ....[2]....
        /*00c0*/ 	.word	0x00000bb0


	//   ....[3]....
        /*00c4*/ 	.word	0x000151c0


	//   ....[4]....
        /*00c8*/ 	.word	0x000152a0


	//----- nvinfo : EIATTR_CRS_STACK_SIZE
	.align		4
.L_1732:
        /*00cc*/ 	.byte	0x04, 0x1e
        /*00ce*/ 	.short	(.L_1734 - .L_1733)
.L_1733:
        /*00d0*/ 	.word	0x00000000


	//----- nvinfo : EIATTR_CBANK_PARAM_SIZE
	.align		4
.L_1734:
        /*00d4*/ 	.byte	0x03, 0x19
        /*00d6*/ 	.short	0x01d0


	//----- nvinfo : EIATTR_PARAM_CBANK
	.align		4
        /*00d8*/ 	.byte	0x04, 0x0a
        /*00da*/ 	.short	(.L_1736 - .L_1735)
	.align		4
.L_1735:
        /*00dc*/ 	.word	index@(.nv.constant0._ZN5flash24flash_fwd_splitkv_kernelI23Flash_fwd_kernel_traitsILi128ELi64ELi64ELi4ELb0ELb0EN7cutlass10bfloat16_tE19Flash_kernel_traitsILi128ELi64ELi64ELi4ES3_EELb1ELb0ELb0ELb0ELb1ELb0ELb0ELb1EEEvNS_16Flash_fwd_paramsE)
        /*00e0*/ 	.short	0x0380
        /*00e2*/ 	.short	0x01d0


	//----- nvinfo : EIATTR_SW_WAR
	.align		4
.L_1736:
        /*00e4*/ 	.byte	0x04, 0x36
        /*00e6*/ 	.short	(.L_1738 - .L_1737)
.L_1737:
        /*00e8*/ 	.word	0x00000008
.L_1738:


//--------------------- .nv.info._ZN5flash24flash_fwd_splitkv_kernelI23Flash_fwd_kernel_traitsILi128ELi64ELi64ELi4ELb0ELb0EN7cutlass10bfloat16_tE19Flash_kernel_traitsILi128ELi64ELi64ELi4ES3_EELb1ELb0ELb0ELb0ELb1ELb1ELb0ELb1EEEvNS_16Flash_fwd_paramsE --------------------------
	.section	.nv.info._ZN5flash24flash_fwd_splitkv_kernelI23Flash_fwd_kernel_traitsILi128ELi64ELi64ELi4ELb0ELb0EN7cutlass10bfloat16_tE19Flash_kernel_traitsILi128ELi64ELi64ELi4ES3_EELb1ELb0ELb0ELb0ELb1ELb1ELb0ELb1EEEvNS_16Flash_fwd_paramsE,"",@"SHT_CUDA_INFO"
	.sectionflags	@""
	.align	4


	//----- nvinfo : EIATTR_CUDA_API_VERSION
	.align		4
        /*0000*/ 	.byte	0x04, 0x37
        /*0002*/ 	.short	(.L_1740 - .L_1739)
.L_1739:
        /*0004*/ 	.word	0x00000082


	//----- nvinfo : EIATTR_KPARAM_INFO
	.align		4
.L_1740:
        /*0008*/ 	.byte	0x04, 0x17
        /*000a*/ 	.short	(.L_1742 - .L_1741)
.L_1741:
        /*000c*/ 	.word	0x00000000
        /*0010*/ 	.short	0x0000
        /*0012*/ 	.short	0x0000
        /*0014*/ 	.byte	0x00, 0xf0, 0x41, 0x07


	//----- nvinfo : EIATTR_SPARSE_MMA_MASK
	.align		4
.L_1742:
        /*0018*/ 	.byte	0x03, 0x50
        /*001a*/ 	.short	0x0000


	//----- nvinfo : EIATTR_MAXREG_COUNT
	.align		4
        /*001c*/ 	.byte	0x03, 0x1b
        /*001e*/ 	.short	0x00ff


	//----- nvinfo : EIATTR_NUM_BARRIERS
	.align		4
        /*0020*/ 	.byte	0x02, 0x4c
        /*0022*/ 	.byte	0x01
	.zero		1


	//----- nvinfo : EIATTR_MERCURY_ISA_VERSION
	.align		4
        /*0024*/ 	.byte	0x03, 0x5f
        /*0026*/ 	.short	0x0101


	//----- nvinfo : EIATTR_COOP_GROUP_MASK_REGIDS
	.align		4
        /*0028*/ 	.byte	0x04, 0x29
        /*002a*/ 	.short	(.L_1744 - .L_1743)


	//   ....[0]....
.L_1743:
        /*002c*/ 	.word	0xffffffff


	//   ....[1]....
        /*0030*/ 	.word	0xffffffff


	//   ....[2]....
        /*0034*/ 	.word	0xffffffff


	//   ....[3]....
        /*0038*/ 	.word	0xffffffff


	//   ....[4]....
        /*003c*/ 	.word	0xffffffff


	//   ....[5]....
        /*0040*/ 	.word	0xffffffff


	//   ....[6]....
        /*0044*/ 	.word	0xffffffff


	//   ....[7]....
        /*0048*/ 	.word	0xffffffff


	//   ....[8]....
        /*004c*/ 	.word	0xffffffff


	//   ....[9]....
        /*0050*/ 	.word	0xffffffff


	//   ....[10]....
        /*0054*/ 	.word	0xffffffff


	//   ....[11]....
        /*0058*/ 	.word	0xffffffff


	//   ....[12]....
        /*005c*/ 	.word	0xffffffff


	//   ....[13]....
        /*0060*/ 	.word	0xffffffff


	//   ....[14]....
        /*0064*/ 	.word	0xffffffff


	//   ....[15]....
        /*0068*/ 	.word	0xffffffff


	//----- nvinfo : EIATTR_COOP_GROUP_INSTR_OFFSETS
	.align		4
.L_1744:
        /*006c*/ 	.byte	0x04, 0x28
        /*006e*/ 	.short	(.L_1746 - .L_1745)


	//   ....[0]....
.L_1745:
        /*0070*/ 	.word	0x0000e1f0


	//   ....[1]....
        /*0074*/ 	.word	0x0000e220


	//   ....[2]....
        /*0078*/ 	.word	0x0000e260


	//   ....[3]....
        /*007c*/ 	.word	0x0000e290


	//   ....[4]....
        /*0080*/ 	.word	0x00010e70


	//   ....[5]....
        /*0084*/ 	.word	0x00010e90


	//   ....[6]....
        /*0088*/ 	.word	0x00010ec0


	//   ....[7]....
        /*008c*/ 	.word	0x00010ed0


	//   ....[8]....
        /*0090*/ 	.word	0x000139b0


	//   ....[9]....
        /*0094*/ 	.word	0x000139d0


	//   ....[10]....
        /*0098*/ 	.word	0x00013a00


	//   ....[11]....
        /*009c*/ 	.word	0x00013a10


	//   ....[12]....
        /*00a0*/ 	.word	0x00014c10


	//   ....[13]....
        /*00a4*/ 	.word	0x00014c50


	//   ....[14]....
        /*00a8*/ 	.word	0x00014d10


	//   ....[15]....
        /*00ac*/ 	.word	0x00014d30


	//----- nvinfo : EIATTR_VRC_CTA_INIT_COUNT
	.align		4
.L_1746:
        /*00b0*/ 	.byte	0x02, 0x4a
	.zero		1
	.zero		1


	//----- nvinfo : EIATTR_EXIT_INSTR_OFFSETS
	.align		4
        /*00b4*/ 	.byte	0x04, 0x1c
        /*00b6*/ 	.short	(.L_1748 - .L_1747)


	//   ....[0]....
.L_1747:
        /*00b8*/ 	.word	0x00000340


	//   ....[1]....
        /*00bc*/ 	.word	0x00000b80


	//   ....[2]....
        /*00c0*/ 	.word	0x00000bb0


	//   ....[3]....
        /*00c4*/ 	.word	0x00015e10


	//   ....[4]....
        /*00c8*/ 	.word	0x00015ef0


	//----- nvinfo : EIATTR_CRS_STACK_SIZE
	.align		4
.L_1748:
        /*00cc*/ 	.byte	0x04, 0x1e
        /*00ce*/ 	.short	(.L_1750 - .L_1749)
.L_1749:
        /*00d0*/ 	.word	0x00000000


	//----- nvinfo : EIATTR_CBANK_PARAM_SIZE
	.align		4
.L_1750:
        /*00d4*/ 	.byte	0x03, 0x19
        /*00d6*/ 	.short	0x01d0


	//----- nvinfo : EIATTR_PARAM_CBANK
	.align		4
        /*00d8*/ 	.byte	0x04, 0x0a
        /*00da*/ 	.short	(.L_1752 - .L_1751)
	.align		4
.L_1751:
        /*00dc*/ 	.word	index@(.nv.constant0._ZN5flash24flash_fwd_splitkv_kernelI23Flash_fwd_kernel_traitsILi128ELi64ELi64ELi4ELb0ELb0EN7cutlass10bfloat16_tE19Flash_kernel_traitsILi128ELi64ELi64ELi4ES3_EELb1ELb0ELb0ELb0ELb1ELb1ELb0ELb1EEEvNS_16Flash_fwd_paramsE)
        /*00e0*/ 	.short	0x0380
        /*00e2*/ 	.short	0x01d0


	//----- nvinfo : EIATTR_SW_WAR
	.align		4
.L_1752:
        /*00e4*/ 	.byte	0x04, 0x36
        /*00e6*/ 	.short	(.L_1754 - .L_1753)
.L_1753:
        /*00e8*/ 	.word	0x00000008
.L_1754:


//--------------------- .nv.info._ZN5flash24flash_fwd_splitkv_kernelI23Flash_fwd_kernel_traitsILi128ELi64ELi64ELi4ELb0ELb0EN7cutlass10bfloat16_tE19Flash_kernel_traitsILi128ELi64ELi64ELi4ES3_EELb1ELb0ELb1ELb0ELb0ELb0ELb0ELb1EEEvNS_16Flash_fwd_paramsE --------------------------
	.section	.nv.info._ZN5flash24flash_fwd_splitkv_kernelI23Flash_fwd_kernel_traitsILi128ELi64ELi64ELi4ELb0ELb0EN7cutlass10bfloat16_tE19Flash_kernel_traitsILi128ELi64ELi64ELi4ES3_EELb1ELb0ELb1ELb0ELb0ELb0ELb0ELb1EEEvNS_16Flash_fwd_paramsE,"",@"SHT_CUDA_INFO"
	.sectionflags	@""
	.align	4


	//----- nvinfo : EIATTR_CUDA_API_VERSION
	.align		4
        /*0000*/ 	.byte	0x04, 0x37
        /*0002*/ 	.short	(.L_1756 - .L_1755)
.L_1755:
        /*0004*/ 	.word	0x00000082


	//----- nvinfo : EIATTR_KPARAM_INFO
	.align		4
.L_1756:
        /*0008*/ 	.byte	0x04, 0x17
        /*000a*/ 	.short	(.L_1758 - .L_1757)
.L_1757:
        /*000c*/ 	.word	0x00000000
        /*0010*/ 	.short	0x0000
        /*0012*/ 	.short	0x0000
        /*0014*/ 	.byte	0x00, 0xf0, 0x41, 0x07


	//----- nvinfo : EIATTR_SPARSE_MMA_MASK
	.align		4
.L_1758:
        /*0018*/ 	.byte	0x03, 0x50
        /*001a*/ 	.short	0x0000


	//----- nvinfo : EIATTR_MAXREG_COUNT
	.align		4
        /*001c*/ 	.byte	0x03, 0x1b
        /*001e*/ 	.short	0x00ff


	//----- nvinfo : EIATTR_NUM_BARRIERS
	.align		4
        /*0020*/ 	.byte	0x02, 0x4c
        /*0022*/ 	.byte	0x01
	.zero		1


	//----- nvinfo : EIATTR_MERCURY_ISA_VERSION
	.align		4
        /*0024*/ 	.byte	0x03, 0x5f
        /*0026*/ 	.short	0x0101


	//----- nvinfo : EIATTR_COOP_GROUP_MASK_REGIDS
	.align		4
        /*0028*/ 	.byte	0x04, 0x29
        /*002a*/ 	.short	(.L_1760 - .L_1759)


	//   ....[0]....
.L_1759:
        /*002c*/ 	.word	0xffffffff


	//   ....[1]....
        /*0030*/ 	.word	0xffffffff


	//   ....[2]....
        /*0034*/ 	.word	0xffffffff


	//   ....[3]....
        /*0038*/ 	.word	0xffffffff


	//   ....[4]....
        /*003c*/ 	.word	0xffffffff


	//   ....[5]....
        /*0040*/ 	.word	0xffffffff


	//   ....[6]....
        /*0044*/ 	.word	0xffffffff


	//   ....[7]....
        /*0048*/ 	.word	0xffffffff


	//   ....[8]....
        /*004c*/ 	.word	0xffffffff


	//   ....[9]....
        /*0050*/ 	.word	0xffffffff


	//   ....[10]....
        /*0054*/ 	.word	0xffffffff


	//   ....[11]....
        /*0058*/ 	.word	0xffffffff


	//   ....[12]....
        /*005c*/ 	.word	0xffffffff


	//   ....[13]....
        /*0060*/ 	.word	0xffffffff


	//   ....[14]....
        /*0064*/ 	.word	0xffffffff


	//   ....[15]....
        /*0068*/ 	.word	0xffffffff


	//----- nvinfo : EIATTR_COOP_GROUP_INSTR_OFFSETS
	.align		4
.L_1760:
        /*006c*/ 	.byte	0x04, 0x28
        /*006e*/ 	.short	(.L_1762 - .L_1761)


	//   ....[0]....
.L_1761:
        /*0070*/ 	.word	0x0000f7d0


	//   ....[1]....
        /*0074*/ 	.word	0x0000f800


	//   ....[2]....
        /*0078*/ 	.word	0x0000f850


	//   ....[3]....
        /*007c*/ 	.word	0x0000f870


	//   ....[4]....
        /*0080*/ 	.word	0x00012610


	//   ....[5]....
        /*0084*/ 	.word	0x00012620


	//   ....[6]....
        /*0088*/ 	.word	0x00012650


	//   ....[7]....
        /*008c*/ 	.word	0x00012660


	//   ....[8]....
        /*0090*/ 	.word	0x000154d0


	//   ....[9]....
        /*0094*/ 	.word	0x00015510


	//   ....[10]....
        /*0098*/ 	.word	0x00015540


	//   ....[11]....
        /*009c*/ 	.word	0x00015550


	//   ....[12]....
        /*00a0*/ 	.word	0x00016770


	//   ....[13]....
        /*00a4*/ 	.word	0x000167b0


	//   ....[14]....
        /*00a8*/ 	.word	0x000168b0


	//   ....[15]....
        /*00ac*/ 	.word	0x000168e0


	//----- nvinfo : EIATTR_VRC_CTA_INIT_COUNT
	.align		4
.L_1762:
        /*00b0*/ 	.byte	0x02, 0x4a
	.zero		1
	.zero		1


	//----- nvinfo : EIATTR_EXIT_INSTR_OFFSETS
	.align		4
        /*00b4*/ 	.byte	0x04, 0x1c
        /*00b6*/ 	.short	(.L_1764 - .L_1763)


	//   ....[0]....
.L_1763:
        /*00b8*/ 	.word	0x00000340


	//   ....[1]....
        /*00bc*/ 	.word	0x00000c50


	//   ....[2]....
        /*00c0*/ 	.word	0x00000c80


	//   ....[3]....
        /*00c4*/ 	.word	0x000179d0


	//   ....[4]....
        /*00c8*/ 	.word	0x00017ae0


	//   ....[5]....
        /*00cc*/ 	.word	0x00017b00


	//----- nvinfo : EIATTR_CRS_STACK_SIZE
	.align		4
.L_1764:
        /*00d0*/ 	.byte	0x04, 0x1e
        /*00d2*/ 	.short	(.L_1766 - .L_1765)
.L_1765:
        /*00d4*/ 	.word	0x00000000


	//----- nvinfo : EIATTR_CBANK_PARAM_SIZE
	.align		4
.L_1766:
        /*00d8*/ 	.byte	0x03, 0x19
        /*00da*/ 	.short	0x01d0


	//----- nvinfo : EIATTR_PARAM_CBANK
	.align		4
        /*00dc*/ 	.byte	0x04, 0x0a
        /*00de*/ 	.short	(.L_1768 - .L_1767)
	.align		4
.L_1767:
        /*00e0*/ 	.word	index@(.nv.constant0._ZN5flash24flash_fwd_splitkv_kernelI23Flash_fwd_kernel_traitsILi128ELi64ELi64ELi4ELb0ELb0EN7cutlass10bfloat16_tE19Flash_kernel_traitsILi128ELi64ELi64ELi4ES3_EELb1ELb0ELb1ELb0ELb0ELb0ELb0ELb1EEEvNS_16Flash_fwd_paramsE)
        /*00e4*/ 	.short	0x0380
        /*00e6*/ 	.short	0x01d0


	//----- nvinfo : EIATTR_SW_WAR
	.align		4
.L_1768:
        /*00e8*/ 	.byte	0x04, 0x36
        /*00ea*/ 	.short	(.L_1770 - .L_1769)
.L_1769:
        /*00ec*/ 	.word	0x00000008
.L_1770:


//--------------------- .nv.info._ZN5flash24flash_fwd_splitkv_kernelI23Flash_fwd_kernel_traitsILi128ELi64ELi64ELi4ELb0ELb0EN7cutlass10bfloat16_tE19Flash_kernel_traitsILi128ELi64ELi64ELi4ES3_EELb1ELb0ELb1ELb0ELb0ELb1ELb0ELb1EEEvNS_16Flash_fwd_paramsE --------------------------
	.section	.nv.info._ZN5flash24flash_fwd_splitkv_kernelI23Flash_fwd_kernel_traitsILi128ELi64ELi64ELi4ELb0ELb0EN7cutlass10bfloat16_tE19Flash_kernel_traitsILi128ELi64ELi64ELi4ES3_EELb1ELb0ELb1ELb0ELb0ELb1ELb0ELb1EEEvNS_16Flash_fwd_paramsE,"",@"SHT_CUDA_INFO"
	.sectionflags	@""
	.align	4


	//----- nvinfo : EIATTR_CUDA_API_VERSION
	.align		4
        /*0000*/ 	.byte	0x04, 0x37
        /*0002*/ 	.short	(.L_1772 - .L_1771)
.L_1771:
        /*0004*/ 	.word	0x00000082


	//----- nvinfo : EIATTR_KPARAM_INFO
	.align		4
.L_1772:
        /*0008*/ 	.byte	0x04, 0x17
        /*000a*/ 	.short	(.L_1774 - .L_1773)
.L_1773:
        /*000c*/ 	.word	0x00000000
        /*0010*/ 	.short	0x0000
        /*0012*/ 	.short	0x0000
        /*0014*/ 	.byte	0x00, 0xf0, 0x41, 0x07


	//----- nvinfo : EIATTR_SPARSE_MMA_MASK
	.align		4
.L_1774:
        /*0018*/ 	.byte	0x03, 0x50
        /*001a*/ 	.short	0x0000


	//----- nvinfo : EIATTR_MAXREG_COUNT
	.align		4
        /*001c*/ 	.byte	0x03, 0x1b
        /*001e*/ 	.short	0x00ff


	//----- nvinfo : EIATTR_NUM_BARRIERS
	.align		4
        /*0020*/ 	.byte	0x02, 0x4c
        /*0022*/ 	.byte	0x01
	.zero		1


	//----- nvinfo : EIATTR_MERCURY_ISA_VERSION
	.align		4
        /*0024*/ 	.byte	0x03, 0x5f
        /*0026*/ 	.short	0x0101


	//----- nvinfo : EIATTR_COOP_GROUP_MASK_REGIDS
	.align		4
        /*0028*/ 	.byte	0x04, 0x29
        /*002a*/ 	.short	(.L_1776 - .L_1775)


	//   ....[0]....
.L_1775:
        /*002c*/ 	.word	0xffffffff


	//   ....[1]....
        /*0030*/ 	.word	0xffffffff


	//   ....[2]....
        /*0034*/ 	.word	0xffffffff


	//   ....[3]....
        /*0038*/ 	.word	0xffffffff


	//   ....[4]....
        /*003c*/ 	.word	0xffffffff


	//   ....[5]....
        /*0040*/ 	.word	0xffffffff


	//   ....[6]....
        /*0044*/ 	.word	0xffffffff


	//   ....[7]....
        /*0048*/ 	.word	0xffffffff


	//   ....[8]....
        /*004c*/ 	.word	0xffffffff


	//   ....[9]....
        /*0050*/ 	.word	0xffffffff


	//   ....[10]....
        /*0054*/ 	.word	0xffffffff


	//   ....[11]....
        /*0058*/ 	.word	0xffffffff


	//   ....[12]....
        /*005c*/ 	.word	0xffffffff


	//   ....[13]....
        /*0060*/ 	.word	0xffffffff


	//   ....[14]....
        /*0064*/ 	.word	0xffffffff


	//   ....[15]....
        /*0068*/ 	.word	0xffffffff


	//----- nvinfo : EIATTR_COOP_GROUP_INSTR_OFFSETS
	.align		4
.L_1776:
        /*006c*/ 	.byte	0x04, 0x28
        /*006e*/ 	.short	(.L_1778 - .L_1777)


	//   ....[0]....
.L_1777:
        /*0070*/ 	.word	0x0000fbe0


	//   ....[1]....
        /*0074*/ 	.word	0x0000fc10


	//   ....[2]....
        /*0078*/ 	.word	0x0000fc60


	//   ....[3]....
        /*007c*/ 	.word	0x0000fc80


	//   ....[4]....
        /*0080*/ 	.word	0x00012e30


	//   ....[5]....
        /*0084*/ 	.word	0x00012e40


	//   ....[6]....
        /*0088*/ 	.word	0x00012e70


	//   ....[7]....
        /*008c*/ 	.word	0x00012e80


	//   ....[8]....
        /*0090*/ 	.word	0x00016110


	//   ....[9]....
        /*0094*/ 	.word	0x00016150


	//   ....[10]....
        /*0098*/ 	.word	0x00016180


	//   ....[11]....
        /*009c*/ 	.word	0x00016190


	//   ....[12]....
        /*00a0*/ 	.word	0x000173a0


	//   ....[13]....
        /*00a4*/ 	.word	0x000173e0


	//   ....[14]....
        /*00a8*/ 	.word	0x000174e0


	//   ....[15]....
        /*00ac*/ 	.word	0x00017510


	//----- nvinfo : EIATTR_VRC_CTA_INIT_COUNT
	.align		4
.L_1778:
        /*00b0*/ 	.byte	0x02, 0x4a
	.zero		1
	.zero		1


	//----- nvinfo : EIATTR_EXIT_INSTR_OFFSETS
	.align		4
        /*00b4*/ 	.byte	0x04, 0x1c
        /*00b6*/ 	.short	(.L_1780 - .L_1779)


	//   ....[0]....
.L_1779:
        /*00b8*/ 	.word	0x00000340


	//   ....[1]....
        /*00bc*/ 	.word	0x00000c50


	//   ....[2]....
        /*00c0*/ 	.word	0x00000c80


	//   ....[3]....
        /*00c4*/ 	.word	0x00018600


	//   ....[4]....
        /*00c8*/ 	.word	0x00018710


	//   ....[5]....
        /*00cc*/ 	.word	0x00018730


	//----- nvinfo : EIATTR_CRS_STACK_SIZE
	.align		4
.L_1780:
        /*00d0*/ 	.byte	0x04, 0x1e
        /*00d2*/ 	.short	(.L_1782 - .L_1781)
.L_1781:
        /*00d4*/ 	.word	0x00000000


	//----- nvinfo : EIATTR_CBANK_PARAM_SIZE
	.align		4
.L_1782:
        /*00d8*/ 	.byte	0x03, 0x19
        /*00da*/ 	.short	0x01d0


	//----- nvinfo : EIATTR_PARAM_CBANK
	.align		4
        /*00dc*/ 	.byte	0x04, 0x0a
        /*00de*/ 	.short	(.L_1784 - .L_1783)
	.align		4
.L_1783:
        /*00e0*/ 	.word	index@(.nv.constant0._ZN5flash24flash_fwd_splitkv_kernelI23Flash_fwd_kernel_traitsILi128ELi64ELi64ELi4ELb0ELb0EN7cutlass10bfloat16_tE19Flash_kernel_traitsILi128ELi64ELi64ELi4ES3_EELb1ELb0ELb1ELb0ELb0ELb1ELb0ELb1EEEvNS_16Flash_fwd_paramsE)
        /*00e4*/ 	.short	0x0380
        /*00e6*/ 	.short	0x01d0


	//----- nvinfo : EIATTR_SW_WAR
	.align		4
.L_1784:
        /*00e8*/ 	.byte	0x04, 0x36
        /*00ea*/ 	.short	(.L_1786 - .L_1785)
.L_1785:
        /*00ec*/ 	.word	0x00000008
.L_1786:


//--------------------- .nv.info._ZN5flash24flash_fwd_splitkv_kernelI23Flash_fwd_kernel_traitsILi128ELi64ELi64ELi4ELb0ELb0EN7cutlass10bfloat16_tE19Flash_kernel_traitsILi128ELi64ELi64ELi4ES3_EELb1ELb0ELb0ELb0ELb1ELb0ELb1ELb0EEEvNS_16Flash_fwd_paramsE --------------------------
	.section	.nv.info._ZN5flash24flash_fwd_splitkv_kernelI23Flash_fwd_kernel_traitsILi128ELi64ELi64ELi4ELb0ELb0EN7cutlass10bfloat16_tE19Flash_kernel_traitsILi128ELi64ELi64ELi4ES3_EELb1ELb0ELb0ELb0ELb1ELb0ELb1ELb0EEEvNS_16Flash_fwd_paramsE,"",@"SHT_CUDA_INFO"
	.sectionflags	@""
	.align	4


	//----- nvinfo : EIATTR_CUDA_API_VERSION
	.align		4
        /*0000*/ 	.byte	0x04, 0x37
        /*0002*/ 	.short	(.L_1788 - .L_1787)
.L_1787:
        /*0004*/ 	.word	0x00000082


	//----- nvinfo : EIATTR_KPARAM_INFO
	.align		4
.L_1788:
        /*0008*/ 	.byte	0x04, 0x17
        /*000a*/ 	.short	(.L_1790 - .L_1789)
.L_1789:
        /*000c*/ 	.word	0x00000000
        /*0010*/ 	.short	0x0000
        /*0012*/ 	.short	0x0000
        /*0014*/ 	.byte	0x00, 0xf0, 0x41, 0x07


	//----- nvinfo : EIATTR_SPARSE_MMA_MASK
	.align		4
.L_1790:
        /*0018*/ 	.byte	0x03, 0x50
        /*001a*/ 	.short	0x0000


	//----- nvinfo : EIATTR_MAXREG_COUNT
	.align		4
        /*001c*/ 	.byte	0x03, 0x1b
        /*001e*/ 	.short	0x00ff


	//----- nvinfo : EIATTR_NUM_BARRIERS
	.align		4
        /*0020*/ 	.byte	0x02, 0x4c
        /*0022*/ 	.byte	0x01
	.zero		1


	//----- nvinfo : EIATTR_MERCURY_ISA_VERSION
	.align		4
        /*0024*/ 	.byte	0x03, 0x5f
        /*0026*/ 	.short	0x0101


	//----- nvinfo : EIATTR_COOP_GROUP_MASK_REGIDS
	.align		4
        /*0028*/ 	.byte	0x04, 0x29
        /*002a*/ 	.short	(.L_1792 - .L_1791)


	//   ....[0]....
.L_1791:
        /*002c*/ 	.word	0xffffffff


	//   ....[1]....
        /*0030*/ 	.word	0xffffffff


	//   ....[2]....
        /*0034*/ 	.word	0xffffffff


	//   ....[3]....
        /*0038*/ 	.word	0xffffffff


	//   ....[4]....
        /*003c*/ 	.word	0xffffffff


	//   ....[5]....
        /*0040*/ 	.word	0xffffffff


	//   ....[6]....
        /*0044*/ 	.word	0xffffffff


	//   ....[7]....
        /*0048*/ 	.word	0xffffffff


	//   ....[8]....
        /*004c*/ 	.word	0xffffffff


	//   ....[9]....
        /*0050*/ 	.word	0xffffffff


	//   ....[10]....
        /*0054*/ 	.word	0xffffffff


	//   ....[11]....
        /*0058*/ 	.word	0xffffffff


	//   ....[12]....
        /*005c*/ 	.word	0xffffffff


	//   ....[13]....
        /*0060*/ 	.word	0xffffffff


	//   ....[14]....
        /*0064*/ 	.word	0xffffffff


	//   ....[15]....
        /*0068*/ 	.word	0xffffffff


	//----- nvinfo : EIATTR_COOP_GROUP_INSTR_OFFSETS
	.align		4
.L_1792:
        /*006c*/ 	.byte	0x04, 0x28
        /*006e*/ 	.short	(.L_1794 - .L_1793)


	//   ....[0]....
.L_1793:
        /*0070*/ 	.word	0x00003980


	//   ....[1]....
        /*0074*/ 	.word	0x000039a0


	//   ....[2]....
        /*0078*/ 	.word	0x000039c0


	//   ....[3]....
        /*007c*/ 	.word	0x000039e0


	//   ....[4]....
        /*0080*/ 	.word	0x00005fa0


	//   ....[5]....
        /*0084*/ 	.word	0x00005fb0


	//   ....[6]....
        /*0088*/ 	.word	0x00005fe0


	//   ....[7]....
        /*008c*/ 	.word	0x00005ff0


	//   ....[8]....
        /*0090*/ 	.word	0x00008780


	//   ....[9]....
        /*0094*/ 	.word	0x00008790


	//   ....[10]....
        /*0098*/ 	.word	0x000087c0


	//   ....[11]....
        /*009c*/ 	.word	0x000087d0


	//   ....[12]....
        /*00a0*/ 	.word	0x000099e0


	//   ....[13]....
        /*00a4*/ 	.word	0x00009a20


	//   ....[14]....
        /*00a8*/ 	.word	0x00009af0


	//   ....[15]....
        /*00ac*/ 	.word	0x00009b10


	//----- nvinfo : EIATTR_VRC_CTA_INIT_COUNT
	.align		4
.L_1794:
        /*00b0*/ 	.byte	0x02, 0x4a
	.zero		1
	.zero		1


	//----- nvinfo : EIATTR_EXIT_INSTR_OFFSETS
	.align		4
        /*00b4*/ 	.byte	0x04, 0x1c
        /*00b6*/ 	.short	(.L_1796 - .L_1795)


	//   ....[0]....
.L_1795:
        /*00b8*/ 	.word	0x00000440


	//   ....[1]....
        /*00bc*/ 	.word	0x00000cd0


	//   ....[2]....
        /*00c0*/ 	.word	0x00000d00


	//   ....[3]....
        /*00c4*/ 	.word	0x0000a840


	//   ....[4]....
        /*00c8*/ 	.word	0x0000a870


	//----- nvinfo : EIATTR_CRS_STACK_SIZE
	.align		4
.L_1796:
        /*00cc*/ 	.byte	0x04, 0x1e
        /*00ce*/ 	.short	(.L_1798 - .L_1797)
.L_1797:
        /*00d0*/ 	.word	0x00000000


	//----- nvinfo : EIATTR_CBANK_PARAM_SIZE
	.align		4
.L_1798:
        /*00d4*/ 	.byte	0x03, 0x19
        /*00d6*/ 	.short	0x01d0


	//----- nvinfo : EIATTR_PARAM_CBANK
	.align		4
        /*00d8*/ 	.byte	0x04, 0x0a
        /*00da*/ 	.short	(.L_1800 - .L_1799)
	.align		4
.L_1799:
        /*00dc*/ 	.word	index@(.nv.constant0._ZN5flash24flash_fwd_splitkv_kernelI23Flash_fwd_kernel_traitsILi128ELi64ELi64ELi4ELb0ELb0EN7cutlass10bfloat16_tE19Flash_kernel_traitsILi128ELi64ELi64ELi4ES3_EELb1ELb0ELb0ELb0ELb1ELb0ELb1ELb0EEEvNS_16Flash_fwd_paramsE)
        /*00e0*/ 	.short	0x0380
        /*00e2*/ 	.short	0x01d0


	//----- nvinfo : EIATTR_SW_WAR
	.align		4
.L_1800:
        /*00e4*/ 	.byte	0x04, 0x36
        /*00e6*/ 	.short	(.L_1802 - .L_1801)
.L_1801:
        /*00e8*/ 	.word	0x00000008
.L_1802:


//--------------------- .nv.info._ZN5flash24flash_fwd_splitkv_kernelI23Flash_fwd_kernel_traitsILi128ELi64ELi64ELi4ELb0ELb0EN7cutlass10bfloat16_tE19Flash_kernel_traitsILi128ELi64ELi64ELi4ES3_EELb1ELb0ELb0ELb0ELb1ELb1ELb1ELb0EEEvNS_16Flash_fwd_paramsE --------------------------
	.section	.nv.info._ZN5flash24flash_fwd_splitkv_kernelI23Flash_fwd_kernel_traitsILi128ELi64ELi64ELi4ELb0ELb0EN7cutlass10bfloat16_tE19Flash_kernel_traitsILi128ELi64ELi64ELi4ES3_EELb1ELb0ELb0ELb0ELb1ELb1ELb1ELb0EEEvNS_16Flash_fwd_paramsE,"",@"SHT_CUDA_INFO"
	.sectionflags	@""
	.align	4


	//----- nvinfo : EIATTR_CUDA_API_VERSION
	.align		4
        /*0000*/ 	.byte	0x04, 0x37
        /*0002*/ 	.short	(.L_1804 - .L_1803)
.L_1803:
        /*0004*/ 	.word	0x00000082


	//----- nvinfo : EIATTR_KPARAM_INFO
	.align		4
.L_1804:
        /*0008*/ 	.byte	0x04, 0x17
        /*000a*/ 	.short	(.L_1806 - .L_1805)
.L_1805:
        /*000c*/ 	.word	0x00000000
        /*0010*/ 	.short	0x0000
        /*0012*/ 	.short	0x0000
        /*0014*/ 	.byte	0x00, 0xf0, 0x41, 0x07


	//----- nvinfo : EIATTR_SPARSE_MMA_MASK
	.align		4
.L_1806:
        /*0018*/ 	.byte	0x03, 0x50
        /*001a*/ 	.short	0x0000


	//----- nvinfo : EIATTR_MAXREG_COUNT
	.align		4
        /*001c*/ 	.byte	0x03, 0x1b
        /*001e*/ 	.short	0x00ff


	//----- nvinfo : EIATTR_NUM_BARRIERS
	.align		4
        /*0020*/ 	.byte	0x02, 0x4c
        /*0022*/ 	.byte	0x01
	.zero		1


	//----- nvinfo : EIATTR_MERCURY_ISA_VERSION
	.align		4
        /*0024*/ 	.byte	0x03, 0x5f
        /*0026*/ 	.short	0x0101


	//----- nvinfo : EIATTR_COOP_GROUP_MASK_REGIDS
	.align		4
        /*0028*/ 	.byte	0x04, 0x29
        /*002a*/ 	.short	(.L_1808 - .L_1807)


	//   ....[0]....
.L_1807:
        /*002c*/ 	.word	0xffffffff


	//   ....[1]....
        /*0030*/ 	.word	0xffffffff


	//   ....[2]....
        /*0034*/ 	.word	0xffffffff


	//   ....[3]....
        /*0038*/ 	.word	0xffffffff


	//   ....[4]....
        /*003c*/ 	.word	0xffffffff


	//   ....[5]....
        /*0040*/ 	.word	0xffffffff


	//   ....[6]....
        /*0044*/ 	.word	0xffffffff


	//   ....[7]....
        /*0048*/ 	.word	0xffffffff


	//   ....[8]....
        /*004c*/ 	.word	0xffffffff


	//   ....[9]....
        /*0050*/ 	.word	0xffffffff


	//   ....[10]....
        /*0054*/ 	.word	0xffffffff


	//   ....[11]....
        /*0058*/ 	.word	0xffffffff


	//   ....[12]....
        /*005c*/ 	.word	0xffffffff


	//   ....[13]....
        /*0060*/ 	.word	0xffffffff


	//   ....[14]....
        /*0064*/ 	.word	0xffffffff


	//   ....[15]....
        /*0068*/ 	.word	0xffffffff


	//----- nvinfo : EIATTR_COOP_GROUP_INSTR_OFFSETS
	.align		4
.L_1808:
        /*006c*/ 	.byte	0x04, 0x28
        /*006e*/ 	.short	(.L_1810 - .L_1809)


	//   ....[0]....
.L_1809:
        /*0070*/ 	.word	0x00003d80


	//   ....[1]....
        /*0074*/ 	.word	0x00003da0


	//   ....[2]....
        /*0078*/ 	.word	0x00003dc0


	//   ....[3]....
        /*007c*/ 	.word	0x00003de0


	//   ....[4]....
        /*0080*/ 	.word	0x000067a0


	//   ....[5]....
        /*0084*/ 	.word	0x000067b0


	//   ....[6]....
        /*0088*/ 	.word	0x000067e0


	//   ....[7]....
        /*008c*/ 	.word	0x000067f0


	//   ....[8]....
        /*0090*/ 	.word	0x000093a0


	//   ....[9]....
        /*0094*/ 	.word	0x000093b0


	//   ....[10]....
        /*0098*/ 	.word	0x00009410


	//   ....[11]....
        /*009c*/ 	.word	0x00009420


	//   ....[12]....
        /*00a0*/ 	.word	0x0000a5f0


	//   ....[13]....
        /*00a4*/ 	.word	0x0000a630


	//   ....[14]....
        /*00a8*/ 	.word	0x0000a710


	//   ....[15]....
        /*00ac*/ 	.word	0x0000a730


	//----- nvinfo : EIATTR_VRC_CTA_INIT_COUNT
	.align		4
.L_1810:
        /*00b0*/ 	.byte	0x02, 0x4a
	.zero		1
	.zero		1


	//----- nvinfo : EIATTR_EXIT_INSTR_OFFSETS
	.align		4
        /*00b4*/ 	.byte	0x04, 0x1c
        /*00b6*/ 	.short	(.L_1812 - .L_1811)


	//   ....[0]....
.L_1811:
        /*00b8*/ 	.word	0x00000440


	//   ....[1]....
        /*00bc*/ 	.word	0x00000cd0


	//   ....[2]....
        /*00c0*/ 	.word	0x00000d00


	//   ....[3]....
        /*00c4*/ 	.word	0x0000b450


	//   ....[4]....
        /*00c8*/ 	.word	0x0000b480


	//----- nvinfo : EIATTR_CRS_STACK_SIZE
	.align		4
.L_1812:
        /*00cc*/ 	.byte	0x04, 0x1e
        /*00ce*/ 	.short	(.L_1814 - .L_1813)
.L_1813:
        /*00d0*/ 	.word	0x00000000


	//----- nvinfo : EIATTR_CBANK_PARAM_SIZE
	.align		4
.L_1814:
        /*00d4*/ 	.byte	0x03, 0x19
        /*00d6*/ 	.short	0x01d0


	//----- nvinfo : EIATTR_PARAM_CBANK
	.align		4
        /*00d8*/ 	.byte	0x04, 0x0a
        /*00da*/ 	.short	(.L_1816 - .L_1815)
	.align		4
.L_1815:
        /*00dc*/ 	.word	index@(.nv.constant0._ZN5flash24flash_fwd_splitkv_kernelI23Flash_fwd_kernel_traitsILi128ELi64ELi64ELi4ELb0ELb0EN7cutlass10bfloat16_tE19Flash_kernel_traitsILi128ELi64ELi64ELi4ES3_EELb1ELb0ELb0ELb0ELb1ELb1ELb1ELb0EEEvNS_16Flash_fwd_paramsE)
        /*00e0*/ 	.short	0x0380
        /*00e2*/ 	.short	0x01d0


	//----- nvinfo : EIATTR_SW_WAR
	.align		4
.L_1816:
        /*00e4*/ 	.byte	0x04, 0x36
        /*00e6*/ 	.short	(.L_1818 - .L_1817)
.L_1817:
        /*00e8*/ 	.word	0x00000008
.L_1818:


//--------------------- .nv.info._ZN5flash24flash_fwd_splitkv_kernelI23Flash_fwd_kernel_traitsILi128ELi64ELi64ELi4ELb0ELb0EN7cutlass10bfloat16_tE19Flash_kernel_traitsILi128ELi64ELi64ELi4ES3_EELb1ELb0ELb1ELb0ELb0ELb0ELb1ELb0EEEvNS_16Flash_fwd_paramsE --------------------------
	.section	.nv.info._ZN5flash24flash_fwd_splitkv_kernelI23Flash_fwd_kernel_traitsILi128ELi64ELi64ELi4ELb0ELb0EN7cutlass10bfloat16_tE19Flash_kernel_traitsILi128ELi64ELi64ELi4ES3_EELb1ELb0ELb1ELb0ELb0ELb0ELb1ELb0EEEvNS_16Flash_fwd_paramsE,"",@"SHT_CUDA_INFO"
	.sectionflags	@""
	.align	4


	//----- nvinfo : EIATTR_CUDA_API_VERSION
	.align		4
        /*0000*/ 	.byte	0x04, 0x37
        /*0002*/ 	.short	(.L_1820 - .L_1819)
.L_1819:
        /*0004*/ 	.word	0x00000082


	//----- nvinfo : EIATTR_KPARAM_INFO
	.align		4
.L_1820:
        /*0008*/ 	.byte	0x04, 0x17
        /*000a*/ 	.short	(.L_1822 - .L_1821)
.L_1821:
        /*000c*/ 	.word	0x00000000
        /*0010*/ 	.short	0x0000
        /*0012*/ 	.short	0x0000
        /*0014*/ 	.byte	0x00, 0xf0, 0x41, 0x07


	//----- nvinfo : EIATTR_SPARSE_MMA_MASK
	.align		4
.L_1822:
        /*0018*/ 	.byte	0x03, 0x50
        /*001a*/ 	.short	0x0000


	//----- nvinfo : EIATTR_MAXREG_COUNT
	.align		4
        /*001c*/ 	.byte	0x03, 0x1b
        /*001e*/ 	.short	0x00ff


	//----- nvinfo : EIATTR_NUM_BARRIERS
	.align		4
        /*0020*/ 	.byte	0x02, 0x4c
        /*0022*/ 	.byte	0x01
	.zero		1


	//----- nvinfo : EIATTR_MERCURY_ISA_VERSION
	.align		4
        /*0024*/ 	.byte	0x03, 0x5f
        /*0026*/ 	.short	0x0101


	//----- nvinfo : EIATTR_COOP_GROUP_MASK_REGIDS
	.align		4
        /*0028*/ 	.byte	0x04, 0x29
        /*002a*/ 	.short	(.L_1824 - .L_1823)


	//   ....[0]....
.L_1823:
        /*002c*/ 	.word	0xffffffff


	//   ....[1]....
        /*0030*/ 	.word	0xffffffff


	//   ....[2]....
        /*0034*/ 	.word	0xffffffff


	//   ....[3]....
        /*0038*/ 	.word	0xffffffff


	//   ....[4]....
        /*003c*/ 	.word	0xffffffff


	//   ....[5]....
        /*0040*/ 	.word	0xffffffff


	//   ....[6]....
        /*0044*/ 	.word	0xffffffff


	//   ....[7]....
        /*0048*/ 	.word	0xffffffff


	//   ....[8]....
        /*004c*/ 	.word	0xffffffff


	//   ....[9]....
        /*0050*/ 	.word	0xffffffff


	//   ....[10]....
        /*0054*/ 	.word	0xffffffff


	//   ....[11]....
        /*0058*/ 	.word	0xffffffff


	//   ....[12]....
        /*005c*/ 	.word	0xffffffff


	//   ....[13]....
        /*0060*/ 	.word	0xffffffff


	//   ....[14]....
        /*0064*/ 	.word	0xffffffff


	//   ....[15]....
        /*0068*/ 	.word	0xffffffff


	//----- nvinfo : EIATTR_COOP_GROUP_INSTR_OFFSETS
	.align		4
.L_1824:
        /*006c*/ 	.byte	0x04, 0x28
        /*006e*/ 	.short	(.L_1826 - .L_1825)


	//   ....[0]....
.L_1825:
        /*0070*/ 	.word	0x00004ed0


	//   ....[1]....
        /*0074*/ 	.word	0x00004ef0


	//   ....[2]....
        /*0078*/ 	.word	0x00004fa0


	//   ....[3]....
        /*007c*/ 	.word	0x00004fb0


	//   ....[4]....
        /*0080*/ 	.word	0x00007c30


	//   ....[5]....
        /*0084*/ 	.word	0x00007c40


	//   ....[6]....
        /*0088*/ 	.word	0x00007c70


	//   ....[7]....
        /*008c*/ 	.word	0x00007c80


	//   ....[8]....
        /*0090*/ 	.word	0x0000ab80


	//   ....[9]....
        /*0094*/ 	.word	0x0000abb0


	//   ....[10]....
        /*0098*/ 	.word	0x0000abe0


	//   ....[11]....
        /*009c*/ 	.word	0x0000abf0


	//   ....[12]....
        /*00a0*/ 	.word	0x0000be10


	//   ....[13]....
        /*00a4*/ 	.word	0x0000be50


	//   ....[14]....
        /*00a8*/ 	.word	0x0000bef0


	//   ....[15]....
        /*00ac*/ 	.word	0x0000bf00


	//----- nvinfo : EIATTR_VRC_CTA_INIT_COUNT
	.align		4
.L_1826:
        /*00b0*/ 	.byte	0x02, 0x4a
	.zero		1
	.zero		1


	//----- nvinfo : EIATTR_EXIT_INSTR_OFFSETS
	.align		4
        /*00b4*/ 	.byte	0x04, 0x1c
        /*00b6*/ 	.short	(.L_1828 - .L_1827)


	//   ....[0]....
.L_1827:
        /*00b8*/ 	.word	0x00000440


	//   ....[1]....
        /*00bc*/ 	.word	0x00001260


	//   ....[2]....
        /*00c0*/ 	.word	0x00001290


	//   ....[3]....
        /*00c4*/ 	.word	0x0000d220


	//   ....[4]....
        /*00c8*/ 	.word	0x0000d2a0


	//   ....[5]....
        /*00cc*/ 	.word	0x0000d2f0


	//----- nvinfo : EIATTR_CRS_STACK_SIZE
	.align		4
.L_1828:
        /*00d0*/ 	.byte	0x04, 0x1e
        /*00d2*/ 	.short	(.L_1830 - .L_1829)
.L_1829:
        /*00d4*/ 	.word	0x00000000


	//----- nvinfo : EIATTR_CBANK_PARAM_SIZE
	.align		4
.L_1830:
        /*00d8*/ 	.byte	0x03, 0x19
        /*00da*/ 	.short	0x01d0


	//----- nvinfo : EIATTR_PARAM_CBANK
	.align		4
        /*00dc*/ 	.byte	0x04, 0x0a
        /*00de*/ 	.short	(.L_1832 - .L_1831)
	.align		4
.L_1831:
        /*00e0*/ 	.word	index@(.nv.constant0._ZN5flash24flash_fwd_splitkv_kernelI23Flash_fwd_kernel_traitsILi128ELi64ELi64ELi4ELb0ELb0EN7cutlass10bfloat16_tE19Flash_kernel_traitsILi128ELi64ELi64ELi4ES3_EELb1ELb0ELb1ELb0ELb0ELb0ELb1ELb0EEEvNS_16Flash_fwd_paramsE)
        /*00e4*/ 	.short	0x0380
        /*00e6*/ 	.short	0x01d0


	//----- nvinfo : EIATTR_SW_WAR
	.align		4
.L_1832:
        /*00e8*/ 	.byte	0x04, 0x36
        /*00ea*/ 	.short	(.L_1834 - .L_1833)
.L_1833:
        /*00ec*/ 	.word	0x00000008
.L_1834:


//--------------------- .nv.info._ZN5flash24flash_fwd_splitkv_kernelI23Flash_fwd_kernel_traitsILi128ELi64ELi64ELi4ELb0ELb0EN7cutlass10bfloat16_tE19Flash_kernel_traitsILi128ELi64ELi64ELi4ES3_EELb1ELb0ELb1ELb0ELb0ELb1ELb1ELb0EEEvNS_16Flash_fwd_paramsE --------------------------
	.section	.nv.info._ZN5flash24flash_fwd_splitkv_kernelI23Flash_fwd_kernel_traitsILi128ELi64ELi64ELi4ELb0ELb0EN7cutlass10bfloat16_tE19Flash_kernel_traitsILi128ELi64ELi64ELi4ES3_EELb1ELb0ELb1ELb0ELb0ELb1ELb1ELb0EEEvNS_16Flash_fwd_paramsE,"",@"SHT_CUDA_INFO"
	.sectionflags	@""
	.align	4


	//----- nvinfo : EIATTR_CUDA_API_VERSION
	.align		4
        /*0000*/ 	.byte	0x04, 0x37
        /*0002*/ 	.short	(.L_1836 - .L_1835)
.L_1835:
        /*0004*/ 	.word	0x00000082


	//----- nvinfo : EIATTR_KPARAM_INFO
	.align		4
.L_1836:
        /*0008*/ 	.byte	0x04, 0x17
        /*000a*/ 	.short	(.L_1838 - .L_1837)
.L_1837:
        /*000c*/ 	.word	0x00000000
        /*0010*/ 	.short	0x0000
        /*0012*/ 	.short	0x0000
        /*0014*/ 	.byte	0x00, 0xf0, 0x41, 0x07


	//----- nvinfo : EIATTR_SPARSE_MMA_MASK
	.align		4
.L_1838:
        /*0018*/ 	.byte	0x03, 0x50
        /*001a*/ 	.short	0x0000


	//----- nvinfo : EIATTR_MAXREG_COUNT
	.align		4
        /*001c*/ 	.byte	0x03, 0x1b
        /*001e*/ 	.short	0x00ff


	//----- nvinfo : EIATTR_NUM_BARRIERS
	.align		4
        /*0020*/ 	.byte	0x02, 0x4c
        /*0022*/ 	.byte	0x01
	.zero		1


	//----- nvinfo : EIATTR_MERCURY_ISA_VERSION
	.align		4
        /*0024*/ 	.byte	0x03, 0x5f
        /*0026*/ 	.short	0x0101


	//----- nvinfo : EIATTR_COOP_GROUP_MASK_REGIDS
	.align		4
        /*0028*/ 	.byte	0x04, 0x29
        /*002a*/ 	.short	(.L_1840 - .L_1839)


	//   ....[0]....
.L_1839:
        /*002c*/ 	.word	0xffffffff


	//   ....[1]....
        /*0030*/ 	.word	0xffffffff


	//   ....[2]....
        /*0034*/ 	.word	0xffffffff


	//   ....[3]....
        /*0038*/ 	.word	0xffffffff


	//   ....[4]....
        /*003c*/ 	.word	0xffffffff


	//   ....[5]....
        /*0040*/ 	.word	0xffffffff


	//   ....[6]....
        /*0044*/ 	.word	0xffffffff


	//   ....[7]....
        /*0048*/ 	.word	0xffffffff


	//   ....[8]....
        /*004c*/ 	.word	0xffffffff


	//   ....[9]....
        /*0050*/ 	.word	0xffffffff


	//   ....[10]....
        /*0054*/ 	.word	0xffffffff


	//   ....[11]....
        /*0058*/ 	.word	0xffffffff


	//   ....[12]....
        /*005c*/ 	.word	0xffffffff


	//   ....[13]....
        /*0060*/ 	.word	0xffffffff


	//   ....[14]....
        /*0064*/ 	.word	0xffffffff


	//   ....[15]....
        /*0068*/ 	.word	0xffffffff


	//----- nvinfo : EIATTR_COOP_GROUP_INSTR_OFFSETS
	.align		4
.L_1840:
        /*006c*/ 	.byte	0x04, 0x28
        /*006e*/ 	.short	(.L_1842 - .L_1841)


	//   ....[0]....
.L_1841:
        /*0070*/ 	.word	0x00005300


	//   ....[1]....
        /*0074*/ 	.word	0x00005320


	//   ....[2]....
        /*0078*/ 	.word	0x000053d0


	//   ....[3]....
        /*007c*/ 	.word	0x000053e0


	//   ....[4]....
        /*0080*/ 	.word	0x00008490


	//   ....[5]....
        /*0084*/ 	.word	0x000084a0


	//   ....[6]....
        /*0088*/ 	.word	0x000084d0


	//   ....[7]....
        /*008c*/ 	.word	0x000084e0


	//   ....[8]....
        /*0090*/ 	.word	0x0000b800


	//   ....[9]....
        /*0094*/ 	.word	0x0000b830


	//   ....[10]....
        /*0098*/ 	.word	0x0000b860


	//   ....[11]....
        /*009c*/ 	.word	0x0000b870


	//   ....[12]....
        /*00a0*/ 	.word	0x0000ca80


	//   ....[13]....
        /*00a4*/ 	.word	0x0000cac0


	//   ....[14]....
        /*00a8*/ 	.word	0x0000cb60


	//   ....[15]....
        /*00ac*/ 	.word	0x0000cb70


	//----- nvinfo : EIATTR_VRC_CTA_INIT_COUNT
	.align		4
.L_1842:
        /*00b0*/ 	.byte	0x02, 0x4a
	.zero		1
	.zero		1


	//----- nvinfo : EIATTR_EXIT_INSTR_OFFSETS
	.align		4
        /*00b4*/ 	.byte	0x04, 0x1c
        /*00b6*/ 	.short	(.L_1844 - .L_1843)


	//   ....[0]....
.L_1843:
        /*00b8*/ 	.word	0x00000440


	//   ....[1]....
        /*00bc*/ 	.word	0x00001260


	//   ....[2]....
        /*00c0*/ 	.word	0x00001290


	//   ....[3]....
        /*00c4*/ 	.word	0x0000de90


	//   ....[4]....
        /*00c8*/ 	.word	0x0000df10


	//   ....[5]....
        /*00cc*/ 	.word	0x0000df60


	//----- nvinfo : EIATTR_CRS_STACK_SIZE
	.align		4
.L_1844:
        /*00d0*/ 	.byte	0x04, 0x1e
        /*00d2*/ 	.short	(.L_1846 - .L_1845)
.L_1845:
        /*00d4*/ 	.word	0x00000000


	//----- nvinfo : EIATTR_CBANK_PARAM_SIZE
	.align		4
.L_1846:
        /*00d8*/ 	.byte	0x03, 0x19
        /*00da*/ 	.short	0x01d0


	//----- nvinfo : EIATTR_PARAM_CBANK
	.align		4
        /*00dc*/ 	.byte	0x04, 0x0a
        /*00de*/ 	.short	(.L_1848 - .L_1847)
	.align		4
.L_1847:
        /*00e0*/ 	.word	index@(.nv.constant0._ZN5flash24flash_fwd_splitkv_kernelI23Flash_fwd_kernel_traitsILi128ELi64ELi64ELi4ELb0ELb0EN7cutlass10bfloat16_tE19Flash_kernel_traitsILi128ELi64ELi64ELi4ES3_EELb1ELb0ELb1ELb0ELb0ELb1ELb1ELb0EEEvNS_16Flash_fwd_paramsE)
        /*00e4*/ 	.short	0x0380
        /*00e6*/ 	.short	0x01d0


	//----- nvinfo : EIATTR_SW_WAR
	.align		4
.L_1848:
        /*00e8*/ 	.byte	0x04, 0x36
        /*00ea*/ 	.short	(.L_1850 - .L_1849)
.L_1849:
        /*00ec*/ 	.word	0x00000008
.L_1850:


//--------------------- .nv.info._ZN5flash24flash_fwd_splitkv_kernelI23Flash_fwd_kernel_traitsILi128ELi64ELi64ELi4ELb0ELb0EN7cutlass10bfloat16_tE19Flash_kernel_traitsILi128ELi64ELi64ELi4ES3_EELb1ELb0ELb0ELb0ELb1ELb0ELb1ELb1EEEvNS_16Flash_fwd_paramsE --------------------------
	.section	.nv.info._ZN5flash24flash_fwd_splitkv_kernelI23Flash_fwd_kernel_traitsILi128ELi64ELi64ELi4ELb0ELb0EN7cutlass10bfloat16_tE19Flash_kernel_traitsILi128ELi64ELi64ELi4ES3_EELb1ELb0ELb0ELb0ELb1ELb0ELb1ELb1EEEvNS_16Flash_fwd_paramsE,"",@"SHT_CUDA_INFO"
	.sectionflags	@""
	.align	4


	//----- nvinfo : EIATTR_CUDA_API_VERSION
	.align		4
        /*0000*/ 	.byte	0x04, 0x37
        /*0002*/ 	.short	(.L_1852 - .L_1851)
.L_1851:
        /*0004*/ 	.word	0x00000082


	//----- nvinfo : EIATTR_KPARAM_INFO
	.align		4
.L_1852:
        /*0008*/ 	.byte	0x04, 0x17
        /*000a*/ 	.short	(.L_1854 - .L_1853)
.L_1853:
        /*000c*/ 	.word	0x00000000
        /*0010*/ 	.short	0x0000
        /*0012*/ 	.short	0x0000
        /*0014*/ 	.byte	0x00, 0xf0, 0x41, 0x07


	//----- nvinfo : EIATTR_SPARSE_MMA_MASK
	.align		4
.L_1854:
        /*0018*/ 	.byte	0x03, 0x50
        /*001a*/ 	.short	0x0000


	//----- nvinfo : EIATTR_MAXREG_COUNT
	.align		4
        /*001c*/ 	.byte	0x03, 0x1b
        /*001e*/ 	.short	0x00ff


	//----- nvinfo : EIATTR_NUM_BARRIERS
	.align		4
        /*0020*/ 	.byte	0x02, 0x4c
        /*0022*/ 	.byte	0x01
	.zero		1


	//----- nvinfo : EIATTR_MERCURY_ISA_VERSION
	.align		4
        /*0024*/ 	.byte	0x03, 0x5f
        /*0026*/ 	.short	0x0101


	//----- nvinfo : EIATTR_COOP_GROUP_MASK_REGIDS
	.align		4
        /*0028*/ 	.byte	0x04, 0x29
        /*002a*/ 	.short	(.L_1856 - .L_1855)


	//   ....[0]....
.L_1855:
        /*002c*/ 	.word	0xffffffff


	//   ....[1]....
        /*0030*/ 	.word	0xffffffff


	//   ....[2]....
        /*0034*/ 	.word	0xffffffff


	//   ....[3]....
        /*0038*/ 	.word	0xffffffff


	//   ....[4]....
        /*003c*/ 	.word	0xffffffff


	//   ....[5]....
        /*0040*/ 	.word	0xffffffff


	//   ....[6]....
        /*0044*/ 	.word	0xffffffff


	//   ....[7]....
        /*0048*/ 	.word	0xffffffff


	//   ....[8]....
        /*004c*/ 	.word	0xffffffff


	//   ....[9]....
        /*0050*/ 	.word	0xffffffff


	//   ....[10]....
        /*0054*/ 	.word	0xffffffff


	//   ....[11]....
        /*0058*/ 	.word	0xffffffff


	//   ....[12]....
        /*005c*/ 	.word	0xffffffff


	//   ....[13]....
        /*0060*/ 	.word	0xffffffff


	//   ....[14]....
        /*0064*/ 	.word	0xffffffff


	//   ....[15]....
        /*0068*/ 	.word	0xffffffff


	//----- nvinfo : EIATTR_COOP_GROUP_INSTR_OFFSETS
	.align		4
.L_1856:
        /*006c*/ 	.byte	0x04, 0x28
        /*006e*/ 	.short	(.L_1858 - .L_1857)


	//   ....[0]....
.L_1857:
        /*0070*/ 	.word	0x0000e070


	//   ....[1]....
        /*0074*/ 	.word	0x0000e090


	//   ....[2]....
        /*0078*/ 	.word	0x0000e0b0


	//   ....[3]....
        /*007c*/ 	.word	0x0000e0e0


	//   ....[4]....
        /*0080*/ 	.word	0x00010880


	//   ....[5]....
        /*0084*/ 	.word	0x00010890


	//   ....[6]....
        /*0088*/ 	.word	0x000108c0


	//   ....[7]....
        /*008c*/ 	.word	0x000108d0


	//   ....[8]....
        /*0090*/ 	.word	0x00013050


	//   ....[9]....
        /*0094*/ 	.word	0x00013060


	//   ....[10]....
        /*0098*/ 	.word	0x00013090


	//   ....[11]....
        /*009c*/ 	.word	0x000130a0


	//   ....[12]....
        /*00a0*/ 	.word	0x000142a0


	//   ....[13]....
        /*00a4*/ 	.word	0x000142e0


	//   ....[14]....
        /*00a8*/ 	.word	0x00014390


	//   ....[15]....
        /*00ac*/ 	.word	0x000143b0


	//----- nvinfo : EIATTR_VRC_CTA_INIT_COUNT
	.align		4
.L_1858:
        /*00b0*/ 	.byte	0x02, 0x4a
	.zero		1
	.zero		1


	//----- nvinfo : EIATTR_EXIT_INSTR_OFFSETS
	.align		4
        /*00b4*/ 	.byte	0x04, 0x1c
        /*00b6*/ 	.short	(.L_1860 - .L_1859)


	//   ....[0]....
.L_1859:
        /*00b8*/ 	.word	0x00000440


	//   ....[1]....
        /*00bc*/ 	.word	0x00000ce0


	//   ....[2]....
        /*00c0*/ 	.word	0x00000d10


	//   ....[3]....
        /*00c4*/ 	.word	0x00015150


	//   ....[4]....
        /*00c8*/ 	.word	0x00015180


	//----- nvinfo : EIATTR_CRS_STACK_SIZE
	.align		4
.L_1860:
        /*00cc*/ 	.byte	0x04, 0x1e
        /*00ce*/ 	.short	(.L_1862 - .L_1861)
.L_1861:
        /*00d0*/ 	.word	0x00000000


	//----- nvinfo : EIATTR_CBANK_PARAM_SIZE
	.align		4
.L_1862:
        /*00d4*/ 	.byte	0x03, 0x19
        /*00d6*/ 	.short	0x01d0


	//----- nvinfo : EIATTR_PARAM_CBANK
	.align		4
        /*00d8*/ 	.byte	0x04, 0x0a
        /*00da*/ 	.short	(.L_1864 - .L_1863)
	.align		4
.L_1863:
        /*00dc*/ 	.word	index@(.nv.constant0._ZN5flash24flash_fwd_splitkv_kernelI23Flash_fwd_kernel_traitsILi128ELi64ELi64ELi4ELb0ELb0EN7cutlass10bfloat16_tE19Flash_kernel_traitsILi128ELi64ELi64ELi4ES3_EELb1ELb0ELb0ELb0ELb1ELb0ELb1ELb1EEEvNS_16Flash_fwd_paramsE)
        /*00e0*/ 	.short	0x0380
        /*00e2*/ 	.short	0x01d0


	//----- nvinfo : EIATTR_SW_WAR
	.align		4
.L_1864:
        /*00e4*/ 	.byte	0x04, 0x36
        /*00e6*/ 	.short	(.L_1866 - .L_1865)
.L_1865:
        /*00e8*/ 	.word	0x00000008
.L_1866:


//--------------------- .nv.info._ZN5flash24flash_fwd_splitkv_kernelI23Flash_fwd_kernel_traitsILi128ELi64ELi64ELi4ELb0ELb0EN7cutlass10bfloat16_tE19Flash_kernel_traitsILi128ELi64ELi64ELi4ES3_EELb1ELb0ELb0ELb0ELb1ELb1ELb1ELb1EEEvNS_16Flash_fwd_paramsE --------------------------
	.section	.nv.info._ZN5flash24flash_fwd_splitkv_kernelI23Flash_fwd_kernel_traitsILi128ELi64ELi64ELi4ELb0ELb0EN7cutlass10bfloat16_tE19Flash_kernel_traitsILi128ELi64ELi64ELi4ES3_EELb1ELb0ELb0ELb0ELb1ELb1ELb1ELb1EEEvNS_16Flash_fwd_paramsE,"",@"SHT_CUDA_INFO"
	.sectionflags	@""
	.align	4


	//----- nvinfo : EIATTR_CUDA_API_VERSION
	.align		4
        /*0000*/ 	.byte	0x04, 0x37
        /*0002*/ 	.short	(.L_1868 - .L_1867)
.L_1867:
        /*0004*/ 	.word	0x00000082


	//----- nvinfo : EIATTR_KPARAM_INFO
	.align		4
.L_1868:
        /*0008*/ 	.byte	0x04, 0x17
        /*000a*/ 	.short	(.L_1870 - .L_1869)
.L_1869:
        /*000c*/ 	.word	0x00000000
        /*0010*/ 	.short	0x0000
        /*0012*/ 	.short	0x0000
        /*0014*/ 	.byte	0x00, 0xf0, 0x41, 0x07


	//----- nvinfo : EIATTR_SPARSE_MMA_MASK
	.align		4
.L_1870:
        /*0018*/ 	.byte	0x03, 0x50
        /*001a*/ 	.short	0x0000


	//----- nvinfo : EIATTR_MAXREG_COUNT
	.align		4
        /*001c*/ 	.byte	0x03, 0x1b
        /*001e*/ 	.short	0x00ff


	//----- nvinfo : EIATTR_NUM_BARRIERS
	.align		4
        /*0020*/ 	.byte	0x02, 0x4c
        /*0022*/ 	.byte	0x01
	.zero		1


	//----- nvinfo : EIATTR_MERCURY_ISA_VERSION
	.align		4
        /*0024*/ 	.byte	0x03, 0x5f
        /*0026*/ 	.short	0x0101


	//----- nvinfo : EIATTR_COOP_GROUP_MASK_REGIDS
	.align		4
        /*0028*/ 	.byte	0x04, 0x29
        /*002a*/ 	.short	(.L_1872 - .L_1871)


	//   ....[0]....
.L_1871:
        /*002c*/ 	.word	0xffffffff


	//   ....[1]....
        /*0030*/ 	.word	0xffffffff


	//   ....[2]....
        /*0034*/ 	.word	0xffffffff


	//   ....[3]....
        /*0038*/ 	.word	0xffffffff


	//   ....[4]....
        /*003c*/ 	.word	0xffffffff


	//   ....[5]....
        /*0040*/ 	.word	0xffffffff


	//   ....[6]....
        /*0044*/ 	.word	0xffffffff


	//   ....[7]....
        /*0048*/ 	.word	0xffffffff


	//   ....[8]....
        /*004c*/ 	.word	0xffffffff


	//   ....[9]....
        /*0050*/ 	.word	0xffffffff


	//   ....[10]....
        /*0054*/ 	.word	0xffffffff


	//   ....[11]....
        /*0058*/ 	.word	0xffffffff


	//   ....[12]....
        /*005c*/ 	.word	0xffffffff


	//   ....[13]....
        /*0060*/ 	.word	0xffffffff


	//   ....[14]....
        /*0064*/ 	.word	0xffffffff


	//   ....[15]....
        /*0068*/ 	.word	0xffffffff


	//----- nvinfo : EIATTR_COOP_GROUP_INSTR_OFFSETS
	.align		4
.L_1872:
        /*006c*/ 	.byte	0x04, 0x28
        /*006e*/ 	.short	(.L_1874 - .L_1873)


	//   ....[0]....
.L_1873:
        /*0070*/ 	.word	0x0000e5a0


	//   ....[1]....
        /*0074*/ 	.word	0x0000e5c0


	//   ....[2]....
        /*0078*/ 	.word	0x0000e5e0


	//   ....[3]....
        /*007c*/ 	.word	0x0000e600


	//   ....[4]....
        /*0080*/ 	.word	0x000111f0


	//   ....[5]....
        /*0084*/ 	.word	0x00011200


	//   ....[6]....
        /*0088*/ 	.word	0x00011230


	//   ....[7]....
        /*008c*/ 	.word	0x00011240


	//   ....[8]....
        /*0090*/ 	.word	0x00013e00


	//   ....[9]....
        /*0094*/ 	.word	0x00013e10


	//   ....[10]....
        /*0098*/ 	.word	0x00013e40


	//   ....[11]....
        /*009c*/ 	.word	0x00013e50


	//   ....[12]....
        /*00a0*/ 	.word	0x00015050


	//   ....[13]....
        /*00a4*/ 	.word	0x00015090


	//   ....[14]....
        /*00a8*/ 	.word	0x00015190


	//   ....[15]....
        /*00ac*/ 	.word	0x000151b0


	//----- nvinfo : EIATTR_VRC_CTA_INIT_COUNT
	.align		4
.L_1874:
        /*00b0*/ 	.byte	0x02, 0x4a
	.zero		1
	.zero		1


	//----- nvinfo : EIATTR_EXIT_INSTR_OFFSETS
	.align		4
        /*00b4*/ 	.byte	0x04, 0x1c
        /*00b6*/ 	.short	(.L_1876 - .L_1875)


	//   ....[0]....
.L_1875:
        /*00b8*/ 	.word	0x00000440


	//   ....[1]....
        /*00bc*/ 	.word	0x00000ce0


	//   ....[2]....
        /*00c0*/ 	.word	0x00000d10


	//   ....[3]....
        /*00c4*/ 	.word	0x00015f00


	//   ....[4]....
        /*00c8*/ 	.word	0x00015f30


	//----- nvinfo : EIATTR_CRS_STACK_SIZE
	.align		4
.L_1876:
        /*00cc*/ 	.byte	0x04, 0x1e
        /*00ce*/ 	.short	(.L_1878 - .L_1877)
.L_1877:
        /*00d0*/ 	.word	0x00000000


	//----- nvinfo : EIATTR_CBANK_PARAM_SIZE
	.align		4
.L_1878:
        /*00d4*/ 	.byte	0x03, 0x19
        /*00d6*/ 	.short	0x01d0


	//----- nvinfo : EIATTR_PARAM_CBANK
	.align		4
        /*00d8*/ 	.byte	0x04, 0x0a
        /*00da*/ 	.short	(.L_1880 - .L_1879)
	.align		4
.L_1879:
        /*00dc*/ 	.word	index@(.nv.constant0._ZN5flash24flash_fwd_splitkv_kernelI23Flash_fwd_kernel_traitsILi128ELi64ELi64ELi4ELb0ELb0EN7cutlass10bfloat16_tE19Flash_kernel_traitsILi128ELi64ELi64ELi4ES3_EELb1ELb0ELb0ELb0ELb1ELb1ELb1ELb1EEEvNS_16Flash_fwd_paramsE)
        /*00e0*/ 	.short	0x0380
        /*00e2*/ 	.short	0x01d0


	//----- nvinfo : EIATTR_SW_WAR
	.align		4
.L_1880:
        /*00e4*/ 	.byte	0x04, 0x36
        /*00e6*/ 	.short	(.L_1882 - .L_1881)
.L_1881:
        /*00e8*/ 	.word	0x00000008
.L_1882:


//--------------------- .nv.info._ZN5flash24flash_fwd_splitkv_kernelI23Flash_fwd_kernel_traitsILi128ELi64ELi64ELi4ELb0ELb0EN7cutlass10bfloat16_tE19Flash_kernel_traitsILi128ELi64ELi64ELi4ES3_EELb1ELb0ELb1ELb0ELb0ELb0ELb1ELb1EEEvNS_16Flash_fwd_paramsE --------------------------
	.section	.nv.info._ZN5flash24flash_fwd_splitkv_kernelI23Flash_fwd_kernel_traitsILi128ELi64ELi64ELi4ELb0ELb0EN7cutlass10bfloat16_tE19Flash_kernel_traitsILi128ELi64ELi64ELi4ES3_EELb1ELb0ELb1ELb0ELb0ELb0ELb1ELb1EEEvNS_16Flash_fwd_paramsE,"",@"SHT_CUDA_INFO"
	.sectionflags	@""
	.align	4


	//----- nvinfo : EIATTR_CUDA_API_VERSION
	.align		4
        /*0000*/ 	.byte	0x04, 0x37
        /*0002*/ 	.short	(.L_1884 - .L_1883)
.L_1883:
        /*0004*/ 	.word	0x00000082


	//----- nvinfo : EIATTR_KPARAM_INFO
	.align		4
.L_1884:
        /*0008*/ 	.byte	0x04, 0x17
        /*000a*/ 	.short	(.L_1886 - .L_1885)
.L_1885:
        /*000c*/ 	.word	0x00000000
        /*0010*/ 	.short	0x0000
        /*0012*/ 	.short	0x0000
        /*0014*/ 	.byte	0x00, 0xf0, 0x41, 0x07


	//----- nvinfo : EIATTR_SPARSE_MMA_MASK
	.align		4
.L_1886:
        /*0018*/ 	.byte	0x03, 0x50
        /*001a*/ 	.short	0x0000


	//----- nvinfo : EIATTR_MAXREG_COUNT
	.align		4
        /*001c*/ 	.byte	0x03, 0x1b
        /*001e*/ 	.short	0x00ff


	//----- nvinfo : EIATTR_NUM_BARRIERS
	.align		4
        /*0020*/ 	.byte	0x02, 0x4c
        /*0022*/ 	.byte	0x01
	.zero		1


	//----- nvinfo : EIATTR_MERCURY_ISA_VERSION
	.align		4
        /*0024*/ 	.byte	0x03, 0x5f
        /*0026*/ 	.short	0x0101


	//----- nvinfo : EIATTR_COOP_GROUP_MASK_REGIDS
	.align		4
        /*0028*/ 	.byte	0x04, 0x29
        /*002a*/ 	.short	(.L_1888 - .L_1887)


	//   ....[0]....
.L_1887:
        /*002c*/ 	.word	0xffffffff


	//   ....[1]....
        /*0030*/ 	.word	0xffffffff


	//   ....[2]....
        /*0034*/ 	.word	0xffffffff


	//   ....[3]....
        /*0038*/ 	.word	0xffffffff


	//   ....[4]....
        /*003c*/ 	.word	0xffffffff


	//   ....[5]....
        /*0040*/ 	.word	0xffffffff


	//   ....[6]....
        /*0044*/ 	.word	0xffffffff


	//   ....[7]....
        /*0048*/ 	.word	0xffffffff


	//   ....[8]....
        /*004c*/ 	.word	0xffffffff


	//   ....[9]....
        /*0050*/ 	.word	0xffffffff


	//   ....[10]....
        /*0054*/ 	.word	0xffffffff


	//   ....[11]....
        /*0058*/ 	.word	0xffffffff


	//   ....[12]....
        /*005c*/ 	.word	0xffffffff


	//   ....[13]....
        /*0060*/ 	.word	0xffffffff


	//   ....[14]....
        /*0064*/ 	.word	0xffffffff


	//   ....[15]....
        /*0068*/ 	.word	0xffffffff


	//----- nvinfo : EIATTR_COOP_GROUP_INSTR_OFFSETS
	.align		4
.L_1888:
        /*006c*/ 	.byte	0x04, 0x28
        /*006e*/ 	.short	(.L_1890 - .L_1889)


	//   ....[0]....
.L_1889:
        /*0070*/ 	.word	0x0000ff70


	//   ....[1]....
        /*0074*/ 	.word	0x0000ffa0


	//   ....[2]....
        /*0078*/ 	.word	0x0000ffe0


	//   ....[3]....
        /*007c*/ 	.word	0x00010000


	//   ....[4]....
        /*0080*/ 	.word	0x00012d90


	//   ....[5]....
        /*0084*/ 	.word	0x00012da0


	//   ....[6]....
        /*0088*/ 	.word	0x00012dd0


	//   ....[7]....
        /*008c*/ 	.word	0x00012de0


	//   ....[8]....
        /*0090*/ 	.word	0x00015d60


	//   ....[9]....
        /*0094*/ 	.word	0x00015d90


	//   ....[10]....
        /*0098*/ 	.word	0x00015dc0


	//   ....[11]....
        /*009c*/ 	.word	0x00015dd0


	//   ....[12]....
        /*00a0*/ 	.word	0x00016ff0


	//   ....[13]....
        /*00a4*/ 	.word	0x00017030


	//   ....[14]....
        /*00a8*/ 	.word	0x00017170


	//   ....[15]....
        /*00ac*/ 	.word	0x000171a0


	//----- nvinfo : EIATTR_VRC_CTA_INIT_COUNT
	.align		4
.L_1890:
        /*00b0*/ 	.byte	0x02, 0x4a
	.zero		1
	.zero		1


	//----- nvinfo : EIATTR_EXIT_INSTR_OFFSETS
	.align		4
        /*00b4*/ 	.byte	0x04, 0x1c
        /*00b6*/ 	.short	(.L_1892 - .L_1891)


	//   ....[0]....
.L_1891:
        /*00b8*/ 	.word	0x00000440


	//   ....[1]....
        /*00bc*/ 	.word	0x00001270


	//   ....[2]....
        /*00c0*/ 	.word	0x000012a0


	//   ....[3]....
        /*00c4*/ 	.word	0x000183b0


	//   ....[4]....
        /*00c8*/ 	.word	0x00018430


	//   ....[5]....
        /*00cc*/ 	.word	0x00018480


	//----- nvinfo : EIATTR_CRS_STACK_SIZE
	.align		4
.L_1892:
        /*00d0*/ 	.byte	0x04, 0x1e
        /*00d2*/ 	.short	(.L_1894 - .L_1893)
.L_1893:
        /*00d4*/ 	.word	0x00000000


	//----- nvinfo : EIATTR_CBANK_PARAM_SIZE
	.align		4
.L_1894:
        /*00d8*/ 	.byte	0x03, 0x19
        /*00da*/ 	.short	0x01d0


	//----- nvinfo : EIATTR_PARAM_CBANK
	.align		4
        /*00dc*/ 	.byte	0x04, 0x0a
        /*00de*/ 	.short	(.L_1896 - .L_1895)
	.align		4
.L_1895:
        /*00e0*/ 	.word	index@(.nv.constant0._ZN5flash24flash_fwd_splitkv_kernelI23Flash_fwd_kernel_traitsILi128ELi64ELi64ELi4ELb0ELb0EN7cutlass10bfloat16_tE19Flash_kernel_traitsILi128ELi64ELi64ELi4ES3_EELb1ELb0ELb1ELb0ELb0ELb0ELb1ELb1EEEvNS_16Flash_fwd_paramsE)
        /*00e4*/ 	.short	0x0380
        /*00e6*/ 	.short	0x01d0


	//----- nvinfo : EIATTR_SW_WAR
	.align		4
.L_1896:
        /*00e8*/ 	.byte	0x04, 0x36
        /*00ea*/ 	.short	(.L_1898 - .L_1897)
.L_1897:
        /*00ec*/ 	.word	0x00000008
.L_1898:


//--------------------- .nv.info._ZN5flash24flash_fwd_splitkv_kernelI23Flash_fwd_kernel_traitsILi128ELi64ELi64ELi4ELb0ELb0EN7cutlass10bfloat16_tE19Flash_kernel_traitsILi128ELi64ELi64ELi4ES3_EELb1ELb0ELb1ELb0ELb0ELb1ELb1ELb1EEEvNS_16Flash_fwd_paramsE --------------------------
	.section	.nv.info._ZN5flash24flash_fwd_splitkv_kernelI23Flash_fwd_kernel_traitsILi128ELi64ELi64ELi4ELb0ELb0EN7cutlass10bfloat16_tE19Flash_kernel_traitsILi128ELi64ELi64ELi4ES3_EELb1ELb0ELb1ELb0ELb0ELb1ELb1ELb1EEEvNS_16Flash_fwd_paramsE,"",@"SHT_CUDA_INFO"
	.sectionflags	@""
	.align	4


	//----- nvinfo : EIATTR_CUDA_API_VERSION
	.align		4
        /*0000*/ 	.byte	0x04, 0x37
        /*0002*/ 	.short	(.L_1900 - .L_1899)
.L_1899:
        /*0004*/ 	.word	0x00000082


	//----- nvinfo : EIATTR_KPARAM_INFO
	.align		4
.L_1900:
        /*0008*/ 	.byte	0x04, 0x17
        /*000a*/ 	.short	(.L_1902 - .L_1901)
.L_1901:
        /*000c*/ 	.word	0x00000000
        /*0010*/ 	.short	0x0000
        /*0012*/ 	.short	0x0000
        /*0014*/ 	.byte	0x00, 0xf0, 0x41, 0x07


	//----- nvinfo : EIATTR_SPARSE_MMA_MASK
	.align		4
.L_1902:
        /*0018*/ 	.byte	0x03, 0x50
        /*001a*/ 	.short	0x0000


	//----- nvinfo : EIATTR_MAXREG_COUNT
	.align		4
        /*001c*/ 	.byte	0x03, 0x1b
        /*001e*/ 	.short	0x00ff


	//----- nvinfo : EIATTR_NUM_BARRIERS
	.align		4
        /*0020*/ 	.byte	0x02, 0x4c
        /*0022*/ 	.byte	0x01
	.zero		1


	//----- nvinfo : EIATTR_MERCURY_ISA_VERSION
	.align		4
        /*0024*/ 	.byte	0x03, 0x5f
        /*0026*/ 	.short	0x0101


	//----- nvinfo : EIATTR_COOP_GROUP_MASK_REGIDS
	.align		4
        /*0028*/ 	.byte	0x04, 0x29
        /*002a*/ 	.short	(.L_1904 - .L_1903)


	//   ....[0]....
.L_1903:
        /*002c*/ 	.word	0xffffffff


	//   ....[1]....
        /*0030*/ 	.word	0xffffffff


	//   ....[2]....
        /*0034*/ 	.word	0xffffffff


	//   ....[3]....
        /*0038*/ 	.word	0xffffffff


	//   ....[4]....
        /*003c*/ 	.word	0xffffffff


	//   ....[5]....
        /*0040*/ 	.word	0xffffffff


	//   ....[6]....
        /*0044*/ 	.word	0xffffffff


	//   ....[7]....
        /*0048*/ 	.word	0xffffffff


	//   ....[8]....
        /*004c*/ 	.word	0xffffffff


	//   ....[9]....
        /*0050*/ 	.word	0xffffffff


	//   ....[10]....
        /*0054*/ 	.word	0xffffffff


	//   ....[11]....
        /*0058*/ 	.word	0xffffffff


	//   ....[12]....
        /*005c*/ 	.word	0xffffffff


	//   ....[13]....
        /*0060*/ 	.word	0xffffffff


	//   ....[14]....
        /*0064*/ 	.word	0xffffffff


	//   ....[15]....
        /*0068*/ 	.word	0xffffffff


	//----- nvinfo : EIATTR_COOP_GROUP_INSTR_OFFSETS
	.align		4
.L_1904:
        /*006c*/ 	.byte	0x04, 0x28
        /*006e*/ 	.short	(.L_1906 - .L_1905)


	//   ....[0]....
.L_1905:
        /*0070*/ 	.word	0x00010380


	//   ....[1]....
        /*0074*/ 	.word	0x000103b0


	//   ....[2]....
        /*0078*/ 	.word	0x000103f0


	//   ....[3]....
        /*007c*/ 	.word	0x00010410


	//   ....[4]....
        /*0080*/ 	.word	0x000135b0


	//   ....[5]....
        /*0084*/ 	.word	0x000135c0


	//   ....[6]....
        /*0088*/ 	.word	0x000135f0


	//   ....[7]....
        /*008c*/ 	.word	0x00013600


	//   ....[8]....
        /*0090*/ 	.word	0x000169c0


	//   ....[9]....
        /*0094*/ 	.word	0x000169f0


	//   ....[10]....
        /*0098*/ 	.word	0x00016a20


	//   ....[11]....
        /*009c*/ 	.word	0x00016a30


	//   ....[12]....
        /*00a0*/ 	.word	0x00017c40


	//   ....[13]....
        /*00a4*/ 	.word	0x00017c80


	//   ....[14]....
        /*00a8*/ 	.word	0x00017db0


	//   ....[15]....
        /*00ac*/ 	.word	0x00017de0


	//----- nvinfo : EIATTR_VRC_CTA_INIT_COUNT
	.align		4
.L_1906:
        /*00b0*/ 	.byte	0x02, 0x4a
	.zero		1
	.zero		1


	//----- nvinfo : EIATTR_EXIT_INSTR_OFFSETS
	.align		4
        /*00b4*/ 	.byte	0x04, 0x1c
        /*00b6*/ 	.short	(.L_1908 - .L_1907)


	//   ....[0]....
.L_1907:
        /*00b8*/ 	.word	0x00000440


	//   ....[1]....
        /*00bc*/ 	.word	0x00001270


	//   ....[2]....
        /*00c0*/ 	.word	0x000012a0


	//   ....[3]....
        /*00c4*/ 	.word	0x00019000


	//   ....[4]....
        /*00c8*/ 	.word	0x00019080


	//   ....[5]....
        /*00cc*/ 	.word	0x000190d0


	//----- nvinfo : EIATTR_CRS_STACK_SIZE
	.align		4
.L_1908:
        /*00d0*/ 	.byte	0x04, 0x1e
        /*00d2*/ 	.short	(.L_1910 - .L_1909)
.L_1909:
        /*00d4*/ 	.word	0x00000000


	//----- nvinfo : EIATTR_CBANK_PARAM_SIZE
	.align		4
.L_1910:
        /*00d8*/ 	.byte	0x03, 0x19
        /*00da*/ 	.short	0x01d0


	//----- nvinfo : EIATTR_PARAM_CBANK
	.align		4
        /*00dc*/ 	.byte	0x04, 0x0a
        /*00de*/ 	.short	(.L_1912 - .L_1911)
	.align		4
.L_1911:
        /*00e0*/ 	.word	index@(.nv.constant0._ZN5flash24flash_fwd_splitkv_kernelI23Flash_fwd_kernel_traitsILi128ELi64ELi64ELi4ELb0ELb0EN7cutlass10bfloat16_tE19Flash_kernel_traitsILi128ELi64ELi64ELi4ES3_EELb1ELb0ELb1ELb0ELb0ELb1ELb1ELb1EEEvNS_16Flash_fwd_paramsE)
        /*00e4*/ 	.short	0x0380
        /*00e6*/ 	.short	0x01d0


	//----- nvinfo : EIATTR_SW_WAR
	.align		4
.L_1912:
        /*00e8*/ 	.byte	0x04, 0x36
        /*00ea*/ 	.short	(.L_1914 - .L_1913)
.L_1913:
        /*00ec*/ 	.word	0x00000008
.L_1914:


//--------------------- .nv.callgraph             --------------------------
	.section	.nv.callgraph,"",@"SHT_CUDA_CALLGRAPH"
	.align	4
	.sectionentsize	8
	.align		4
        /*0000*/ 	.word	0x00000000
	.align		4
        /*0004*/ 	.word	0xffffffff
	.align		4
        /*0008*/ 	.word	0x00000000
	.align		4
        /*000c*/ 	.word	0xfffffffe
	.align		4
        /*0010*/ 	.word	0x00000000
	.align		4
        /*0014*/ 	.word	0xfffffffd
	.align		4
        /*0018*/ 	.word	0x00000000
	.align		4
        /*001c*/ 	.word	0xfffffffc


//--------------------- .nv.constant4             --------------------------
	.section	.nv.constant4,"a",@progbits
	.align	8
	.align		8
.nv.constant4:
        /*0000*/ 	.dword	_ZN79_INTERNAL_73c12ef7_43_flash_fwd_split_hdim128_bf16_causal_sm80_cu_e763cb1e_26684cuda3std3__45__cpo5beginE
	.align		8
        /*0008*/ 	.dword	_ZN79_INTERNAL_73c12ef7_43_flash_fwd_split_hdim128_bf16_causal_sm80_cu_e763cb1e_26684cuda3std3__45__cpo3endE
	.align		8
        /*0010*/ 	.dword	_ZN79_INTERNAL_73c12ef7_43_flash_fwd_split_hdim128_bf16_causal_sm80_cu_e763cb1e_26684cuda3std3__45__cpo6cbeginE
	.align		8
        /*0018*/ 	.dword	_ZN79_INTERNAL_73c12ef7_43_flash_fwd_split_hdim128_bf16_causal_sm80_cu_e763cb1e_26684cuda3std3__45__cpo4cendE
	.align		8
        /*0020*/ 	.dword	_ZN79_INTERNAL_73c12ef7_43_flash_fwd_split_hdim128_bf16_causal_sm80_cu_e763cb1e_26684cuda3std3__481_GLOBAL__N__73c12ef7_43_flash_fwd_split_hdim128_bf16_causal_sm80_cu_e763cb1e_26686ignoreE
	.align		8
        /*0028*/ 	.dword	_ZN79_INTERNAL_73c12ef7_43_flash_fwd_split_hdim128_bf16_causal_sm80_cu_e763cb1e_26684cuda3std3__419piecewise_constructE
	.align		8
        /*0030*/ 	.dword	_ZN79_INTERNAL_73c12ef7_43_flash_fwd_split_hdim128_bf16_causal_sm80_cu_e763cb1e_26684cuda3std3__48in_placeE
	.align		8
        /*0038*/ 	.dword	_ZN79_INTERNAL_73c12ef7_43_flash_fwd_split_hdim128_bf16_causal_sm80_cu_e763cb1e_26684cuda3std6ranges3__45__cpo4swapE
	.align		8
        /*0040*/ 	.dword	_ZN79_INTERNAL_73c12ef7_43_flash_fwd_split_hdim128_bf16_causal_sm80_cu_e763cb1e_26684cuda3std6ranges3__45__cpo9iter_moveE
	.align		8
        /*0048*/ 	.dword	_ZN79_INTERNAL_73c12ef7_43_flash_fwd_split_hdim128_bf16_causal_sm80_cu_e763cb1e_26684cute7productE
	.align		8
        /*0050*/ 	.dword	_ZN79_INTERNAL_73c12ef7_43_flash_fwd_split_hdim128_bf16_causal_sm80_cu_e763cb1e_26684cute1_E


//--------------------- .text._ZN5flash32flash_fwd_splitkv_combine_kernelI23Flash_fwd_kernel_traitsILi128ELi64ELi128ELi4ELb0ELb0EN7cutlass10bfloat16_tE19Flash_kernel_traitsILi128ELi64ELi128ELi4ES3_EELi4ELi7ELb0EEEvNS_16Flash_fwd_paramsE --------------------------
	.section	.text._ZN5flash32flash_fwd_splitkv_combine_kernelI23Flash_fwd_kernel_traitsILi128ELi64ELi128ELi4ELb0ELb0EN7cutlass10bfloat16_tE19Flash_kernel_traitsILi128ELi64ELi128ELi4ES3_EELi4ELi7ELb0EEEvNS_16Flash_fwd_paramsE,"ax",@progbits
	.align	128
        .global         _ZN5flash32flash_fwd_splitkv_combine_kernelI23Flash_fwd_kernel_traitsILi128ELi64ELi128ELi4ELb0ELb0EN7cutlass10bfloat16_tE19Flash_kernel_traitsILi128ELi64ELi128ELi4ES3_EELi4ELi7ELb0EEEvNS_16Flash_fwd_paramsE
        .type           _ZN5flash32flash_fwd_splitkv_combine_kernelI23Flash_fwd_kernel_traitsILi128ELi64ELi128ELi4ELb0ELb0EN7cutlass10bfloat16_tE19Flash_kernel_traitsILi128ELi64ELi128ELi4ES3_EELi4ELi7ELb0EEEvNS_16Flash_fwd_paramsE,@function
        .size           _ZN5flash32flash_fwd_splitkv_combine_kernelI23Flash_fwd_kernel_traitsILi128ELi64ELi128ELi4ELb0ELb0EN7cutlass10bfloat16_tE19Flash_kernel_traitsILi128ELi64ELi128ELi4ES3_EELi4ELi7ELb0EEEvNS_16Flash_fwd_paramsE,(.L_x_7152 - _ZN5flash32flash_fwd_splitkv_combine_kernelI23Flash_fwd_kernel_traitsILi128ELi64ELi128ELi4ELb0ELb0EN7cutlass10bfloat16_tE19Flash_kernel_traitsILi128ELi64ELi128ELi4ES3_EELi4ELi7ELb0EEEvNS_16Flash_fwd_paramsE)
        .other          _ZN5flash32flash_fwd_splitkv_combine_kernelI23Flash_fwd_kernel_traitsILi128ELi64ELi128ELi4ELb0ELb0EN7cutlass10bfloat16_tE19Flash_kernel_traitsILi128ELi64ELi128ELi4ES3_EELi4ELi7ELb0EEEvNS_16Flash_fwd_paramsE,@"STO_CUDA_ENTRY STV_DEFAULT"
_ZN5flash32flash_fwd_splitkv_combine_kernelI23Flash_fwd_kernel_traitsILi128ELi64ELi128ELi4ELb0ELb0EN7cutlass10bfloat16_tE19Flash_kernel_traitsILi128ELi64ELi128ELi4ES3_EELi4ELi7ELb0EEEvNS_16Flash_fwd_paramsE:
.text._ZN5flash32flash_fwd_splitkv_combine_kernelI23Flash_fwd_kernel_traitsILi128ELi64ELi128ELi4ELb0ELb0EN7cutlass10bfloat16_tE19Flash_kernel_traitsILi128ELi64ELi128ELi4ES3_EELi4ELi7ELb0EEEvNS_16Flash_fwd_paramsE:
[----:B------:R-:W-:Y:S01]  /*0000*/  LDC R1, c[0x0][0x37c] ;  /* 0x0000df00ff017b82 */ /* 0x000fe20000000800 */
[----:B------:R-:W0:Y:S07]  /*0010*/  LDCU UR21, c[0x0][0x3e0] ;  /* 0x00007c00ff1577ac */ /* 0x000e2e0008000800 */
[----:B------:R-:W1:Y:S01]  /*0020*/  S2UR UR19, SR_CTAID.X ;  /* 0x00000000001379c3 */ /* 0x000e620000002500 */
[----:B------:R-:W0:Y:S02]  /*0030*/  LDCU.64 UR4, c[0x0][0x430] ;  /* 0x00008600ff0477ac */ /* 0x000e240008000a00 */
[----:B0-----:R-:W-:-:S02]  /*0040*/  UIMAD UR21, UR21, UR5, URZ ;  /* 0x00000005151572a4 */ /* 0x001fc4000f8e02ff */
[----:B-1----:R-:W-:Y:S02]  /*0050*/  USHF.L.U32 UR19, UR19, 0x2, URZ ;  /* 0x0000000213137899 */ /* 0x002fe400080006ff */
[----:B------:R-:W-:-:S04]  /*0060*/  UIMAD UR20, UR21, UR4, URZ ;  /* 0x00000004151472a4 */ /* 0x000fc8000f8e02ff */
[----:B------:R-:W-:Y:S02]  /*0070*/  UISETP.LT.AND UP0, UPT, UR20, UR5, UPT ;  /* 0x000000051400728c */ /* 0x000fe4000bf01270 */
[----:B------:R-:W-:Y:S02]  /*0080*/  USHF.R.S32.HI UR14, URZ, 0x1f, UR20 ;  /* 0x0000001fff0e7899 */ /* 0x000fe40008011414 */
[----:B------:R-:W-:-:S04]  /*0090*/  USEL UR18, UR20, UR5, UP0 ;  /* 0x0000000514127287 */ /* 0x000fc80008000000 */
[----:B------:R-:W-:-:S04]  /*00a0*/  USHF.R.S32.HI UR5, URZ, 0x1f, UR18 ;  /* 0x0000001fff057899 */ /* 0x000fc80008011412 */
[----:B------:R-:W-:-:S04]  /*00b0*/  ULOP3.LUT UR4, UR14, UR5, URZ, 0xfc, !UPT ;  /* 0x000000050e047292 */ /* 0x000fc8000f8efcff */
[----:B------:R-:W-:-:S09]  /*00c0*/  UISETP.NE.U32.AND UP0, UPT, UR4, URZ, UPT ;  /* 0x000000ff0400728c */ /* 0x000fd2000bf05070 */
[----:B------:R-:W-:Y:S05]  /*00d0*/  BRA.U UP0, `(.L_x_0) ;  /* 0x0000000100607547 */ /* 0x000fea000b800000 */
[----:B------:R-:W0:Y:S01]  /*00e0*/  I2F.U32.RP R2, UR18 ;  /* 0x0000001200027d06 */ /* 0x000e220008209000 */
[----:B------:R-:W-:Y:S02]  /*00f0*/  UIADD3 UR4, UPT, UPT, URZ, -UR18, URZ ;  /* 0x80000012ff047290 */ /* 0x000fe4000fffe0ff */
[----:B------:R-:W-:-:S05]  /*0100*/  UISETP.NE.U32.AND UP0, UPT, UR18, URZ, UPT ;  /* 0x000000ff1200728c */ /* 0x000fca000bf05070 */
[----:B0-----:R-:W0:Y:S02]  /*0110*/  MUFU.RCP R0, R2 ;  /* 0x0000000200007308 */ /* 0x001e240000001000 */
[----:B0-----:R-:W-:-:S06]  /*0120*/  VIADD R0, R0, 0xffffffe ;  /* 0x0ffffffe00007836 */ /* 0x001fcc0000000000 */
[----:B------:R-:W0:Y:S02]  /*0130*/  F2I.FTZ.U32.TRUNC.NTZ R0, R0 ;  /* 0x0000000000007305 */ /* 0x000e24000021f000 */
[----:B0-----:R-:W-:-:S13]  /*0140*/  R2UR UR5, R0 ;  /* 0x00000000000572ca */ /* 0x001fda00000e0000 */
[----:B------:R-:W-:-:S03]  /*0150*/  UIMAD UR6, UR4, UR5, URZ ;  /* 0x00000005040672a4 */ /* 0x000fc6000f8e02ff */
[----:B------:R-:W-:Y:S02]  /*0160*/  UMOV UR4, URZ ;  /* 0x000000ff00047c82 */ /* 0x000fe40008000000 */
[----:B------:R-:W-:-:S04]  /*0170*/  UIMAD.WIDE.U32 UR6, UR5, UR6, UR4 ;  /* 0x00000006050672a5 */ /* 0x000fc8000f8e0004 */
[----:B------:R-:W-:-:S04]  /*0180*/  UIMAD.WIDE.U32 UR4, UR7, UR20, URZ ;  /* 0x00000014070472a5 */ /* 0x000fc8000f8e00ff */
[----:B------:R-:W-:-:S04]  /*0190*/  UIADD3 UR4, UPT, UPT, -UR5, URZ, URZ ;  /* 0x000000ff05047290 */ /* 0x000fc8000fffe1ff */
[----:B------:R-:W-:-:S04]  /*01a0*/  UIMAD UR4, UR18, UR4, UR20 ;  /* 0x00000004120472a4 */ /* 0x000fc8000f8e0214 */
[----:B------:R-:W-:-:S11]  /*01b0*/  UISETP.GE.U32.AND UP2, UPT, UR4, UR18, UPT ;  /* 0x000000120400728c */ /* 0x000fd6000bf46070 */
[----:B------:R-:W-:Y:S02]  /*01c0*/  @UP2 UIADD3 UR4, UPT, UPT, -UR18, UR4, URZ ;  /* 0x0000000412042290 */ /* 0x000fe4000fffe1ff */
[----:B------:R-:W-:Y:S02]  /*01d0*/  @UP2 UIADD3 UR5, UPT, UPT, UR5, 0x1, URZ ;  /* 0x0000000105052890 */ /* 0x000fe4000fffe0ff */
[----:B------:R-:W-:-:S11]  /*01e0*/  UISETP.GE.U32.AND UP1, UPT, UR4, UR18, UPT ;  /* 0x000000120400728c */ /* 0x000fd6000bf26070 */
[----:B------:R-:W-:Y:S02]  /*01f0*/  @UP1 UIADD3 UR5, UPT, UPT, UR5, 0x1, URZ ;  /* 0x0000000105051890 */ /* 0x000fe4000fffe0ff */
[----:B------:R-:W-:-:S07]  /*0200*/  @!UP0 ULOP3.LUT UR5, URZ, UR18, URZ, 0x33, !UPT ;  /* 0x00000012ff058292 */ /* 0x000fce000f8e33ff */
[----:B------:R-:W-:Y:S01]  /*0210*/  UMOV UR4, UR5 ;  /* 0x0000000500047c82 */ /* 0x000fe20008000000 */
[----:B------:R-:W-:Y:S01]  /*0220*/  UMOV UR5, URZ ;  /* 0x000000ff00057c82 */ /* 0x000fe20008000000 */
[----:B------:R-:W-:Y:S01]  /*0230*/  MOV R16, UR4 ;  /* 0x0000000400107c02 */ /* 0x000fe20008000f00 */
[----:B------:R-:W-:Y:S01]  /*0240*/  IMAD.U32 R17, RZ, RZ, UR5 ;  /* 0x00000005ff117e24 */ /* 0x000fe2000f8e00ff */
[----:B------:R-:W-:Y:S06]  /*0250*/  BRA `(.L_x_1) ;  /* 0x00000000001c7947 */ /* 0x000fec0003800000 */
.L_x_0:
[----:B------:R-:W-:Y:S01]  /*0260*/  IMAD.U32 R20, RZ, RZ, UR20 ;  /* 0x00000014ff147e24 */ /* 0x000fe2000f8e00ff */
[----:B------:R-:W-:Y:S01]  /*0270*/  MOV R18, UR18 ;  /* 0x0000001200127c02 */ /* 0x000fe20008000f00 */
[----:B------:R-:W-:Y:S01]  /*0280*/  IMAD.U32 R17, RZ, RZ, UR14 ;  /* 0x0000000eff117e24 */ /* 0x000fe2000f8e00ff */
[----:B------:R-:W-:Y:S02]  /*0290*/  MOV R15, UR5 ;  /* 0x00000005000f7c02 */ /* 0x000fe40008000f00 */
[----:B------:R-:W-:Y:S02]  /*02a0*/  MOV R16, 0x2c0 ;  /* 0x000002c000107802 */ /* 0x000fe40000000f00 */
[----:B------:R-:W-:Y:S05]  /*02b0*/  CALL.REL.NOINC `($__internal_0_$__cuda_sm20_div_s64) ;  /* 0x0000004000d47944 */ /* 0x000fea0003c00000 */
[----:B------:R-:W-:-:S07]  /*02c0*/  MOV R16, R0 ;  /* 0x0000000000107202 */ /* 0x000fce0000000f00 */
.L_x_1:
[----:B------:R-:W0:Y:S01]  /*02d0*/  LDCU UR4, c[0x0][0x3e0] ;  /* 0x00007c00ff0477ac */ /* 0x000e220008000800 */
[----:B------:R-:W-:Y:S01]  /*02e0*/  BSSY.RECONVERGENT B0, `(.L_x_2) ;  /* 0x0000022000007945 */ /* 0x000fe20003800200 */
[----:B0-----:R-:W-:Y:S01]  /*02f0*/  USHF.R.S32.HI UR5, URZ, 0x1f, UR4 ;  /* 0x0000001fff057899 */ /* 0x001fe20008011404 */
[----:B------:R-:W-:-:S05]  /*0300*/  ISETP.LT.U32.AND P0, PT, R16, UR4, PT ;  /* 0x0000000410007c0c */ /* 0x000fca000bf01070 */
[----:B------:R-:W-:-:S04]  /*0310*/  ISETP.LT.AND.EX P0, PT, R17, UR5, PT, P0 ;  /* 0x0000000511007c0c */ /* 0x000fc8000bf01300 */
[C---:B------:R-:W-:Y:S02]  /*0320*/  SEL R15, R17.reuse, UR5, P0 ;  /* 0x00000005110f7c07 */ /* 0x040fe40008000000 */
[----:B------:R-:W-:Y:S02]  /*0330*/  SEL R18, R16, UR4, P0 ;  /* 0x0000000410127c07 */ /* 0x000fe40008000000 */
[----:B------:R-:W-:-:S04]  /*0340*/  LOP3.LUT R0, R17, R15, RZ, 0xfc, !PT ;  /* 0x0000000f11007212 */ /* 0x000fc800078efcff */
[----:B------:R-:W-:-:S13]  /*0350*/  ISETP.NE.U32.AND P1, PT, R0, RZ, PT ;  /* 0x000000ff0000720c */ /* 0x000fda0003f25070 */
[----:B------:R-:W-:Y:S05]  /*0360*/  @P1 BRA `(.L_x_3) ;  /* 0x0000000000501947 */ /* 0x000fea0003800000 */
[----:B------:R-:W0:Y:S01]  /*0370*/  I2F.U32.RP R4, R18 ;  /* 0x0000001200047306 */ /* 0x000e220000209000 */
[----:B------:R-:W-:Y:S02]  /*0380*/  ISETP.NE.U32.AND P0, PT, R18, RZ, PT ;  /* 0x000000ff1200720c */ /* 0x000fe40003f05070 */
[----:B------:R-:W-:-:S05]  /*0390*/  MOV R7, RZ ;  /* 0x000000ff00077202 */ /* 0x000fca0000000f00 */
[----:B0-----:R-:W0:Y:S02]  /*03a0*/  MUFU.RCP R2, R4 ;  /* 0x0000000400027308 */ /* 0x001e240000001000 */
[----:B0-----:R-:W-:-:S06]  /*03b0*/  VIADD R2, R2, 0xffffffe ;  /* 0x0ffffffe02027836 */ /* 0x001fcc0000000000 */
[----:B------:R-:W0:Y:S02]  /*03c0*/  F2I.FTZ.U32.TRUNC.NTZ R3, R2 ;  /* 0x0000000200037305 */ /* 0x000e24000021f000 */
[----:B0-----:R-:W-:Y:S02]  /*03d0*/  IMAD.MOV R0, RZ, RZ, -R3 ;  /* 0x000000ffff007224 */ /* 0x001fe400078e0a03 */
[----:B------:R-:W-:Y:S02]  /*03e0*/  HFMA2 R2, -RZ, RZ, 0, 0 ;  /* 0x00000000ff027431 */ /* 0x000fe400000001ff */
[----:B------:R-:W-:-:S04]  /*03f0*/  IMAD R5, R0, R18, RZ ;  /* 0x0000001200057224 */ /* 0x000fc800078e02ff */
[----:B------:R-:W-:-:S06]  /*0400*/  IMAD.HI.U32 R5, R3, R5, R2 ;  /* 0x0000000503057227 */ /* 0x000fcc00078e0002 */
[----:B------:R-:W-:-:S04]  /*0410*/  IMAD.HI.U32 R6, R5, R16, RZ ;  /* 0x0000001005067227 */ /* 0x000fc800078e00ff */
[----:B------:R-:W-:-:S04]  /*0420*/  IMAD.MOV R3, RZ, RZ, -R6 ;  /* 0x000000ffff037224 */ /* 0x000fc800078e0a06 */
[----:B------:R-:W-:-:S05]  /*0430*/  IMAD R3, R18, R3, R16 ;  /* 0x0000000312037224 */ /* 0x000fca00078e0210 */
[----:B------:R-:W-:-:S13]  /*0440*/  ISETP.GE.U32.AND P2, PT, R3, R18, PT ;  /* 0x000000120300720c */ /* 0x000fda0003f46070 */
[----:B------:R-:W-:Y:S01]  /*0450*/  @P2 IADD3 R3, PT, PT, R3, -R18, RZ ;  /* 0x8000001203032210 */ /* 0x000fe20007ffe0ff */
[----:B------:R-:W-:-:S03]  /*0460*/  @P2 VIADD R6, R6, 0x1 ;  /* 0x0000000106062836 */ /* 0x000fc60000000000 */
[----:B------:R-:W-:-:S13]  /*0470*/  ISETP.GE.U32.AND P1, PT, R3, R18, PT ;  /* 0x000000120300720c */ /* 0x000fda0003f26070 */
[----:B------:R-:W-:Y:S02]  /*0480*/  @P1 IADD3 R6, PT, PT, R6, 0x1, RZ ;  /* 0x0000000106061810 */ /* 0x000fe40007ffe0ff */
[----:B------:R-:W-:Y:S01]  /*0490*/  @!P0 LOP3.LUT R6, RZ, R18, RZ, 0x33, !PT ;  /* 0x00000012ff068212 */ /* 0x000fe200078e33ff */
[----:B------:R-:W-:Y:S05]  /*04a0*/  BRA `(.L_x_4) ;  /* 0x0000000000147947 */ /* 0x000fea0003800000 */
.L_x_3:
[----:B------:R-:W-:Y:S02]  /*04b0*/  MOV R20, R16 ;  /* 0x0000001000147202 */ /* 0x000fe40000000f00 */
[----:B------:R-:W-:Y:S02]  /*04c0*/  MOV R16, 0x4e0 ;  /* 0x000004e000107802 */ /* 0x000fe40000000f00 */
[----:B------:R-:W-:Y:S05]  /*04d0*/  CALL.REL.NOINC `($__internal_0_$__cuda_sm20_div_s64) ;  /* 0x00000040004c7944 */ /* 0x000fea0003c00000 */
[----:B------:R-:W-:Y:S02]  /*04e0*/  MOV R6, R0 ;  /* 0x0000000000067202 */ /* 0x000fe40000000f00 */
[----:B------:R-:W-:Y:S02]  /*04f0*/  MOV R7, R17 ;  /* 0x0000001100077202 */ /* 0x000fe40000000f00 */
.L_x_4:
[----:B------:R-:W-:Y:S05]  /*0500*/  BSYNC.RECONVERGENT B0 ;  /* 0x0000000000007941 */ /* 0x000fea0003800200 */
.L_x_2:
[----:B------:R-:W0:Y:S01]  /*0510*/  LDCU UR4, c[0x0][0x434] ;  /* 0x00008680ff0477ac */ /* 0x000e220008000800 */
[----:B------:R-:W-:Y:S01]  /*0520*/  BSSY.RECONVERGENT B0, `(.L_x_5) ;  /* 0x0000040000007945 */ /* 0x000fe20003800200 */
[----:B0-----:R-:W-:-:S05]  /*0530*/  IMAD.U32 R0, RZ, RZ, UR4 ;  /* 0x00000004ff007e24 */ /* 0x001fca000f8e00ff */
[----:B------:R-:W-:-:S04]  /*0540*/  IABS R0, R0 ;  /* 0x0000000000007213 */ /* 0x000fc80000000000 */
[----:B------:R-:W-:-:S13]  /*0550*/  R2UR UR5, R0 ;  /* 0x00000000000572ca */ /* 0x000fda00000e0000 */
[----:B------:R-:W0:Y:S01]  /*0560*/  I2F.RP R8, UR5 ;  /* 0x0000000500087d06 */ /* 0x000e220008209400 */
[----:B------:R-:W-:-:S04]  /*0570*/  UIADD3 UR8, UPT, UPT, UR4, -0x1, UR5 ;  /* 0xffffffff04087890 */ /* 0x000fc8000fffe005 */
[----:B------:R-:W-:-:S06]  /*0580*/  ULOP3.LUT UR6, UR8, UR5, URZ, 0x3c, !UPT ;  /* 0x0000000508067292 */ /* 0x000fcc000f8e3cff */
[----:B------:R-:W-:Y:S01]  /*0590*/  ISETP.LE.AND P0, PT, RZ, UR6, PT ;  /* 0x00000006ff007c0c */ /* 0x000fe2000bf03270 */
[----:B0-----:R-:W0:Y:S02]  /*05a0*/  MUFU.RCP R4, R8 ;  /* 0x0000000800047308 */ /* 0x001e240000001000 */
[----:B0-----:R-:W-:-:S06]  /*05b0*/  VIADD R4, R4, 0xffffffe ;  /* 0x0ffffffe04047836 */ /* 0x001fcc0000000000 */
[----:B------:R-:W0:Y:S02]  /*05c0*/  F2I.FTZ.U32.TRUNC.NTZ R5, R4 ;  /* 0x0000000400057305 */ /* 0x000e24000021f000 */
[----:B0-----:R-:W-:Y:S02]  /*05d0*/  IMAD.MOV R0, RZ, RZ, -R5 ;  /* 0x000000ffff007224 */ /* 0x001fe400078e0a05 */
[----:B------:R-:W-:Y:S02]  /*05e0*/  IMAD.MOV.U32 R4, RZ, RZ, RZ ;  /* 0x000000ffff047224 */ /* 0x000fe400078e00ff */
[----:B------:R-:W-:Y:S01]  /*05f0*/  IMAD R2, R0, UR5, RZ ;  /* 0x0000000500027c24 */ /* 0x000fe2000f8e02ff */
[----:B------:R-:W-:-:S03]  /*0600*/  IABS R0, UR8 ;  /* 0x0000000800007c13 */ /* 0x000fc60008000000 */
[----:B------:R-:W-:-:S04]  /*0610*/  IMAD.HI.U32 R2, R5, R2, R4 ;  /* 0x0000000205027227 */ /* 0x000fc800078e0004 */
[----:B------:R-:W-:-:S04]  /*0620*/  IMAD.MOV.U32 R3, RZ, RZ, R0 ;  /* 0x000000ffff037224 */ /* 0x000fc800078e0000 */
[----:B------:R-:W-:-:S04]  /*0630*/  IMAD.HI.U32 R2, R2, R3, RZ ;  /* 0x0000000302027227 */ /* 0x000fc800078e00ff */
[----:B------:R-:W-:-:S04]  /*0640*/  IMAD.MOV R0, RZ, RZ, -R2 ;  /* 0x000000ffff007224 */ /* 0x000fc800078e0a02 */
[----:B------:R-:W-:-:S05]  /*0650*/  IMAD R0, R0, UR5, R3 ;  /* 0x0000000500007c24 */ /* 0x000fca000f8e0203 */
[----:B------:R-:W-:-:S13]  /*0660*/  ISETP.LT.U32.AND P1, PT, R0, UR5, PT ;  /* 0x0000000500007c0c */ /* 0x000fda000bf21070 */
[----:B------:R-:W-:Y:S02]  /*0670*/  @!P1 VIADD R0, R0, -UR5 ;  /* 0x8000000500009c36 */ /* 0x000fe40008000000 */
[----:B------:R-:W-:Y:S01]  /*0680*/  @!P1 VIADD R2, R2, 0x1 ;  /* 0x0000000102029836 */ /* 0x000fe20000000000 */
[----:B------:R-:W-:Y:S02]  /*0690*/  ISETP.NE.AND P1, PT, RZ, UR4, PT ;  /* 0x00000004ff007c0c */ /* 0x000fe4000bf25270 */
[----:B------:R-:W-:-:S13]  /*06a0*/  ISETP.GE.U32.AND P2, PT, R0, UR5, PT ;  /* 0x0000000500007c0c */ /* 0x000fda000bf46070 */
[----:B------:R-:W-:-:S04]  /*06b0*/  @P2 VIADD R2, R2, 0x1 ;  /* 0x0000000102022836 */ /* 0x000fc80000000000 */
[----:B------:R-:W-:-:S04]  /*06c0*/  IMAD.MOV.U32 R3, RZ, RZ, R2 ;  /* 0x000000ffff037224 */ /* 0x000fc800078e0002 */
[----:B------:R-:W-:Y:S01]  /*06d0*/  @!P0 IMAD.MOV R3, RZ, RZ, -R3 ;  /* 0x000000ffff038224 */ /* 0x000fe200078e0a03 */
[----:B------:R-:W-:-:S04]  /*06e0*/  @!P1 LOP3.LUT R3, RZ, UR5, RZ, 0x33, !PT ;  /* 0x00000005ff039c12 */ /* 0x000fc8000f8e33ff */
[----:B------:R-:W-:Y:S02]  /*06f0*/  ISETP.LT.U32.AND P0, PT, R18, R3, PT ;  /* 0x000000031200720c */ /* 0x000fe40003f01070 */
[----:B------:R-:W-:-:S04]  /*0700*/  SHF.R.S32.HI R30, RZ, 0x1f, R3 ;  /* 0x0000001fff1e7819 */ /* 0x000fc80000011403 */
[----:B------:R-:W-:-:S04]  /*0710*/  ISETP.LT.AND.EX P0, PT, R15, R30, PT, P0 ;  /* 0x0000001e0f00720c */ /* 0x000fc80003f01300 */
[C---:B------:R-:W-:Y:S02]  /*0720*/  SEL R30, R15.reuse, R30, P0 ;  /* 0x0000001e0f1e7207 */ /* 0x040fe40000000000 */
[----:B------:R-:W-:Y:S02]  /*0730*/  SEL R12, R18, R3, P0 ;  /* 0x00000003120c7207 */ /* 0x000fe40000000000 */
        /* <DEDUP_REMOVED lines=23> */
.L_x_6:
[----:B------:R-:W-:Y:S01]  /*08b0*/  IMAD.MOV.U32 R20, RZ, RZ, R18 ;  /* 0x000000ffff147224 */ /* 0x000fe200078e0012 */
[----:B------:R-:W-:Y:S01]  /*08c0*/  MOV R18, R12 ;  /* 0x0000000c00127202 */ /* 0x000fe20000000f00 */
[----:B------:R-:W-:Y:S01]  /*08d0*/  IMAD.MOV.U32 R17, RZ, RZ, R15 ;  /* 0x000000ffff117224 */ /* 0x000fe200078e000f */
[----:B------:R-:W-:Y:S02]  /*08e0*/  MOV R15, R30 ;  /* 0x0000001e000f7202 */ /* 0x000fe40000000f00 */
[----:B------:R-:W-:Y:S02]  /*08f0*/  MOV R16, 0x910 ;  /* 0x0000091000107802 */ /* 0x000fe40000000f00 */
[----:B------:R-:W-:Y:S05]  /*0900*/  CALL.REL.NOINC `($__internal_0_$__cuda_sm20_div_s64) ;  /* 0x0000003c00407944 */ /* 0x000fea0003c00000 */
[----:B------:R-:W-:Y:S02]  /*0910*/  MOV R16, R0 ;  /* 0x0000000000107202 */ /* 0x000fe40000000f00 */
.L_x_7:
[----:B------:R-:W-:Y:S05]  /*0920*/  BSYNC.RECONVERGENT B0 ;  /* 0x0000000000007941 */ /* 0x000fea0003800200 */
.L_x_5:
[----:B------:R-:W0:Y:S01]  /*0930*/  LDCU UR5, c[0x0][0x434] ;  /* 0x00008680ff0577ac */ /* 0x000e220008000800 */
[----:B------:R-:W-:Y:S01]  /*0940*/  BSSY.RECONVERGENT B0, `(.L_x_8) ;  /* 0x0000083000007945 */ /* 0x000fe20003800200 */
[----:B------:R-:W-:Y:S01]  /*0950*/  UMOV UR10, URZ ;  /* 0x000000ff000a7c82 */ /* 0x000fe20008000000 */
[----:B------:R-:W-:Y:S01]  /*0960*/  UMOV UR22, URZ ;  /* 0x000000ff00167c82 */ /* 0x000fe20008000000 */
[----:B0-----:R-:W-:-:S05]  /*0970*/  IMAD.U32 R0, RZ, RZ, UR5 ;  /* 0x00000005ff007e24 */ /* 0x001fca000f8e00ff */
[----:B------:R-:W-:-:S04]  /*0980*/  IABS R0, R0 ;  /* 0x0000000000007213 */ /* 0x000fc80000000000 */
[----:B------:R-:W-:-:S13]  /*0990*/  R2UR UR7, R0 ;  /* 0x00000000000772ca */ /* 0x000fda00000e0000 */
[----:B------:R-:W0:Y:S08]  /*09a0*/  I2F.RP R3, UR7 ;  /* 0x0000000700037d06 */ /* 0x000e300008209400 */
[----:B0-----:R-:W0:Y:S02]  /*09b0*/  MUFU.RCP R2, R3 ;  /* 0x0000000300027308 */ /* 0x001e240000001000 */
[----:B0-----:R-:W-:-:S06]  /*09c0*/  VIADD R2, R2, 0xffffffe ;  /* 0x0ffffffe02027836 */ /* 0x001fcc0000000000 */
[----:B------:R-:W0:Y:S02]  /*09d0*/  F2I.FTZ.U32.TRUNC.NTZ R0, R2 ;  /* 0x0000000200007305 */ /* 0x000e24000021f000 */
[----:B0-----:R-:W-:Y:S02]  /*09e0*/  R2UR UR11, R0 ;  /* 0x00000000000b72ca */ /* 0x001fe400000e0000 */
[----:B------:R-:W-:Y:S01]  /*09f0*/  IABS R0, UR8 ;  /* 0x0000000800007c13 */ /* 0x000fe20008000000 */
[----:B------:R-:W-:-:S03]  /*0a00*/  ULOP3.LUT UR8, UR8, UR5, URZ, 0x3c, !UPT ;  /* 0x0000000508087292 */ /* 0x000fc6000f8e3cff */
[----:B------:R-:W-:-:S07]  /*0a10*/  R2UR UR6, R0 ;  /* 0x00000000000672ca */ /* 0x000fce00000e0000 */
[----:B------:R-:W-:-:S04]  /*0a20*/  UIADD3 UR4, UPT, UPT, URZ, -UR11, URZ ;  /* 0x8000000bff047290 */ /* 0x000fc8000fffe0ff */
[----:B------:R-:W-:-:S04]  /*0a30*/  UIMAD UR4, UR4, UR7, URZ ;  /* 0x00000007040472a4 */ /* 0x000fc8000f8e02ff */
[----:B------:R-:W-:-:S04]  /*0a40*/  UIMAD.WIDE.U32 UR10, UR11, UR4, UR10 ;  /* 0x000000040b0a72a5 */ /* 0x000fc8000f8e000a */
[----:B------:R-:W-:-:S07]  /*0a50*/  UIMAD.WIDE.U32 UR10, UR11, UR6, URZ ;  /* 0x000000060b0a72a5 */ /* 0x000fce000f8e00ff */
[----:B------:R-:W-:Y:S02]  /*0a60*/  UMOV UR9, UR11 ;  /* 0x0000000b00097c82 */ /* 0x000fe40008000000 */
[----:B------:R-:W-:-:S04]  /*0a70*/  UIADD3 UR4, UPT, UPT, -UR9, URZ, URZ ;  /* 0x000000ff09047290 */ /* 0x000fc8000fffe1ff */
[----:B------:R-:W-:Y:S02]  /*0a80*/  UIMAD UR4, UR7, UR4, UR6 ;  /* 0x00000004070472a4 */ /* 0x000fe4000f8e0206 */
[----:B------:R-:W-:Y:S02]  /*0a90*/  USHF.R.S32.HI UR6, URZ, 0x1f, UR5 ;  /* 0x0000001fff067899 */ /* 0x000fe40008011405 */
[----:B------:R-:W-:Y:S02]  /*0aa0*/  UISETP.GT.U32.AND UP1, UPT, UR7, UR4, UPT ;  /* 0x000000040700728c */ /* 0x000fe4000bf24070 */
[----:B------:R-:W-:-:S09]  /*0ab0*/  ULOP3.LUT UR6, UR6, 0x1, URZ, 0xfc, !UPT ;  /* 0x0000000106067892 */ /* 0x000fd2000f8efcff */
[----:B------:R-:W-:Y:S02]  /*0ac0*/  @!UP1 UIADD3 UR4, UPT, UPT, UR4, -UR7, URZ ;  /* 0x8000000704049290 */ /* 0x000fe4000fffe0ff */
[----:B------:R-:W-:Y:S02]  /*0ad0*/  @!UP1 UIADD3 UR9, UPT, UPT, UR9, 0x1, URZ ;  /* 0x0000000109099890 */ /* 0x000fe4000fffe0ff */
[----:B------:R-:W-:Y:S02]  /*0ae0*/  UISETP.GE.U32.AND UP0, UPT, UR4, UR7, UPT ;  /* 0x000000070400728c */ /* 0x000fe4000bf06070 */
[----:B------:R-:W-:-:S05]  /*0af0*/  UISETP.GE.AND UP1, UPT, UR8, URZ, UPT ;  /* 0x000000ff0800728c */ /* 0x000fca000bf26270 */
[----:B------:R-:W0:Y:S04]  /*0b00*/  LDCU UR4, c[0x0][0x3e0] ;  /* 0x00007c00ff0477ac */ /* 0x000e280008000800 */
[----:B------:R-:W-:Y:S02]  /*0b10*/  @UP0 UIADD3 UR9, UPT, UPT, UR9, 0x1, URZ ;  /* 0x0000000109090890 */ /* 0x000fe4000fffe0ff */
[----:B------:R-:W-:-:S05]  /*0b20*/  UISETP.NE.AND UP0, UPT, UR5, URZ, UPT ;  /* 0x000000ff0500728c */ /* 0x000fca000bf05270 */
[----:B------:R-:W-:Y:S02]  /*0b30*/  UMOV UR8, UR9 ;  /* 0x0000000900087c82 */ /* 0x000fe40008000000 */
[----:B------:R-:W-:-:S04]  /*0b40*/  @!UP1 UIADD3 UR8, UPT, UPT, -UR8, URZ, URZ ;  /* 0x000000ff08089290 */ /* 0x000fc8000fffe1ff */
[----:B------:R-:W-:Y:S01]  /*0b50*/  @!UP0 ULOP3.LUT UR8, URZ, UR5, URZ, 0x33, !UPT ;  /* 0x00000005ff088292 */ /* 0x000fe2000f8e33ff */
[----:B0-----:R-:W-:Y:S01]  /*0b60*/  IMAD.U32 R0, RZ, RZ, UR4 ;  /* 0x00000004ff007e24 */ /* 0x001fe2000f8e00ff */
[----:B------:R-:W-:Y:S02]  /*0b70*/  UIADD3 UR17, UPT, UPT, UR4, -0x1, URZ ;  /* 0xffffffff04117890 */ /* 0x000fe4000fffe0ff */
[----:B------:R-:W-:Y:S02]  /*0b80*/  UIMAD UR7, UR8, UR6, URZ ;  /* 0x00000006080772a4 */ /* 0x000fe4000f8e02ff */
[----:B------:R-:W-:Y:S01]  /*0b90*/  IABS R0, R0 ;  /* 0x0000000000007213 */ /* 0x000fe20000000000 */
[----:B------:R-:W-:-:S03]  /*0ba0*/  UISETP.NE.AND UP2, UPT, UR4, URZ, UPT ;  /* 0x000000ff0400728c */ /* 0x000fc6000bf45270 */
[----:B------:R-:W-:Y:S02]  /*0bb0*/  IABS R2, UR7 ;  /* 0x0000000700027c13 */ /* 0x000fe40008000000 */
[----:B------:R-:W-:Y:S02]  /*0bc0*/  R2UR UR11, R0 ;  /* 0x00000000000b72ca */ /* 0x000fe400000e0000 */
[----:B------:R-:W-:-:S11]  /*0bd0*/  R2UR UR13, R2 ;  /* 0x00000000020d72ca */ /* 0x000fd600000e0000 */
[----:B------:R-:W0:Y:S02]  /*0be0*/  I2F.RP R8, UR11 ;  /* 0x0000000b00087d06 */ /* 0x000e240008209400 */
[----:B------:R-:W-:-:S04]  /*0bf0*/  UIADD3 UR6, UPT, UPT, UR17, UR13, URZ ;  /* 0x0000000d11067290 */ /* 0x000fc8000fffe0ff */
[----:B------:R-:W-:Y:S02]  /*0c00*/  ULOP3.LUT UR16, UR6, UR13, URZ, 0x3c, !UPT ;  /* 0x0000000d06107292 */ /* 0x000fe4000f8e3cff */
[----:B------:R-:W1:Y:S01]  /*0c10*/  I2F.RP R9, UR13 ;  /* 0x0000000d00097d06 */ /* 0x000e620008209400 */
[----:B------:R-:W-:Y:S01]  /*0c20*/  IMAD.U32 R2, RZ, RZ, UR6 ;  /* 0x00000006ff027e24 */ /* 0x000fe2000f8e00ff */
[----:B------:R-:W-:Y:S02]  /*0c30*/  ULOP3.LUT UR6, UR6, UR4, URZ, 0x3c, !UPT ;  /* 0x0000000406067292 */ /* 0x000fe4000f8e3cff */
[----:B------:R-:W-:Y:S02]  /*0c40*/  ISETP.LE.AND P0, PT, RZ, UR16, PT ;  /* 0x00000010ff007c0c */ /* 0x000fe4000bf03270 */
[----:B------:R-:W-:Y:S02]  /*0c50*/  IABS R2, R2 ;  /* 0x0000000200027213 */ /* 0x000fe40000000000 */
[----:B0-----:R-:W0:Y:S02]  /*0c60*/  MUFU.RCP R4, R8 ;  /* 0x0000000800047308 */ /* 0x001e240000001000 */
[----:B------:R-:W-:-:S06]  /*0c70*/  R2UR UR12, R2 ;  /* 0x00000000020c72ca */ /* 0x000fcc00000e0000 */
[----:B-1----:R-:W1:Y:S01]  /*0c80*/  MUFU.RCP R0, R9 ;  /* 0x0000000900007308 */ /* 0x002e620000001000 */
[----:B0-----:R-:W-:Y:S02]  /*0c90*/  VIADD R4, R4, 0xffffffe ;  /* 0x0ffffffe04047836 */ /* 0x001fe40000000000 */
[----:B-1----:R-:W-:-:S05]  /*0ca0*/  VIADD R5, R0, 0xffffffe ;  /* 0x0ffffffe00057836 */ /* 0x002fca0000000000 */
[----:B------:R0:W1:Y:S08]  /*0cb0*/  F2I.FTZ.U32.TRUNC.NTZ R0, R4 ;  /* 0x0000000400007305 */ /* 0x000070000021f000 */
[----:B------:R-:W2:Y:S01]  /*0cc0*/  F2I.FTZ.U32.TRUNC.NTZ R5, R5 ;  /* 0x0000000500057305 */ /* 0x000ea2000021f000 */
[----:B0-----:R-:W-:Y:S01]  /*0cd0*/  IMAD.MOV.U32 R4, RZ, RZ, RZ ;  /* 0x000000ffff047224 */ /* 0x001fe200078e00ff */
[----:B-1----:R-:W-:-:S02]  /*0ce0*/  R2UR UR23, R0 ;  /* 0x00000000001772ca */ /* 0x002fc400000e0000 */
[----:B------:R-:W-:Y:S01]  /*0cf0*/  IABS R0, UR7 ;  /* 0x0000000700007c13 */ /* 0x000fe20008000000 */
[----:B--2---:R-:W-:-:S04]  /*0d00*/  IMAD.MOV R3, RZ, RZ, -R5 ;  /* 0x000000ffff037224 */ /* 0x004fc800078e0a05 */
[----:B------:R-:W-:Y:S02]  /*0d10*/  IMAD.MOV R0, RZ, RZ, -R0 ;  /* 0x000000ffff007224 */ /* 0x000fe400078e0a00 */
[----:B------:R-:W-:-:S04]  /*0d20*/  IMAD R3, R3, UR13, RZ ;  /* 0x0000000d03037c24 */ /* 0x000fc8000f8e02ff */
[----:B------:R-:W-:Y:S01]  /*0d30*/  UIADD3 UR9, UPT, UPT, URZ, -UR23, URZ ;  /* 0x80000017ff097290 */ /* 0x000fe2000fffe0ff */
[----:B------:R-:W-:-:S03]  /*0d40*/  IMAD.HI.U32 R3, R5, R3, R4 ;  /* 0x0000000305037227 */ /* 0x000fc600078e0004 */
[----:B------:R-:W-:-:S03]  /*0d50*/  UIMAD UR9, UR9, UR11, URZ ;  /* 0x0000000b090972a4 */ /* 0x000fc6000f8e02ff */
[----:B------:R-:W-:Y:S01]  /*0d60*/  IMAD.HI.U32 R11, R3, UR12, RZ ;  /* 0x0000000c030b7c27 */ /* 0x000fe2000f8e00ff */
[----:B------:R-:W-:-:S03]  /*0d70*/  UIMAD.WIDE.U32 UR22, UR23, UR9, UR22 ;  /* 0x00000009171672a5 */ /* 0x000fc6000f8e0016 */
[----:B------:R-:W-:Y:S01]  /*0d80*/  IMAD R0, R11, R0, UR12 ;  /* 0x0000000c0b007e24 */ /* 0x000fe2000f8e0200 */
[----:B------:R-:W-:-:S03]  /*0d90*/  UIMAD.WIDE.U32 UR22, UR23, UR12, URZ ;  /* 0x0000000c171672a5 */ /* 0x000fc6000f8e00ff */
[----:B------:R-:W0:Y:S01]  /*0da0*/  LDCU.U8 UR9, c[0x0][0x549] ;  /* 0x0000a920ff0977ac */ /* 0x000e220008000000 */
[----:B------:R-:W-:-:S03]  /*0db0*/  ISETP.LT.U32.AND P1, PT, R0, UR13, PT ;  /* 0x0000000d00007c0c */ /* 0x000fc6000bf21070 */
[----:B------:R-:W-:Y:S02]  /*0dc0*/  UMOV UR15, UR23 ;  /* 0x00000017000f7c82 */ /* 0x000fe40008000000 */
[----:B------:R-:W-:-:S04]  /*0dd0*/  UIADD3 UR10, UPT, UPT, -UR15, URZ, URZ ;  /* 0x000000ff0f0a7290 */ /* 0x000fc8000fffe1ff */
[----:B------:R-:W-:-:S04]  /*0de0*/  UIMAD UR10, UR11, UR10, UR12 ;  /* 0x0000000a0b0a72a4 */ /* 0x000fc8000f8e020c */
[----:B------:R-:W-:Y:S01]  /*0df0*/  @!P1 VIADD R0, R0, -UR13 ;  /* 0x8000000d00009c36 */ /* 0x000fe20008000000 */
[----:B------:R-:W-:Y:S01]  /*0e00*/  UISETP.GT.U32.AND UP1, UPT, UR11, UR10, UPT ;  /* 0x0000000a0b00728c */ /* 0x000fe2000bf24070 */
[----:B------:R-:W-:Y:S01]  /*0e10*/  @!P1 VIADD R11, R11, 0x1 ;  /* 0x000000010b0b9836 */ /* 0x000fe20000000000 */
[----:B------:R-:W-:Y:S01]  /*0e20*/  ISETP.NE.AND P1, PT, RZ, UR7, PT ;  /* 0x00000007ff007c0c */ /* 0x000fe2000bf25270 */
[----:B0-----:R-:W-:Y:S01]  /*0e30*/  UISETP.NE.AND UP0, UPT, UR9, URZ, UPT ;  /* 0x000000ff0900728c */ /* 0x001fe2000bf05270 */
[----:B------:R-:W-:-:S03]  /*0e40*/  ISETP.GE.U32.AND P2, PT, R0, UR13, PT ;  /* 0x0000000d00007c0c */ /* 0x000fc6000bf46070 */
[----:B------:R-:W-:Y:S02]  /*0e50*/  USEL UR5, UR5, 0x1, !UP0 ;  /* 0x0000000105057887 */ /* 0x000fe4000c000000 */
[----:B------:R-:W-:Y:S02]  /*0e60*/  UISETP.GE.AND UP0, UPT, UR6, URZ, UPT ;  /* 0x000000ff0600728c */ /* 0x000fe4000bf06270 */
[----:B------:R-:W-:Y:S02]  /*0e70*/  @!UP1 UIADD3 UR10, UPT, UPT, UR10, -UR11, URZ ;  /* 0x8000000b0a0a9290 */ /* 0x000fe4000fffe0ff */
[----:B------:R-:W-:Y:S02]  /*0e80*/  @!UP1 UIADD3 UR15, UPT, UPT, UR15, 0x1, URZ ;  /* 0x000000010f0f9890 */ /* 0x000fe4000fffe0ff */
[----:B------:R-:W-:Y:S02]  /*0e90*/  UISETP.GE.U32.AND UP3, UPT, UR10, UR11, UPT ;  /* 0x0000000b0a00728c */ /* 0x000fe4000bf66070 */
[----:B------:R-:W-:Y:S01]  /*0ea0*/  @P2 VIADD R11, R11, 0x1 ;  /* 0x000000010b0b2836 */ /* 0x000fe20000000000 */
[----:B------:R-:W-:-:S02]  /*0eb0*/  UISETP.NE.AND UP1, UPT, UR8, URZ, UPT ;  /* 0x000000ff0800728c */ /* 0x000fc4000bf25270 */
[----:B------:R-:W-:Y:S01]  /*0ec0*/  USHF.R.S32.HI UR8, URZ, 0x1f, UR7 ;  /* 0x0000001fff087899 */ /* 0x000fe20008011407 */
[----:B------:R-:W-:Y:S01]  /*0ed0*/  @!P0 IMAD.MOV R11, RZ, RZ, -R11 ;  /* 0x000000ffff0b8224 */ /* 0x000fe200078e0a0b */
[----:B------:R-:W-:Y:S01]  /*0ee0*/  @!P1 LOP3.LUT R11, RZ, UR13, RZ, 0x33, !PT ;  /* 0x0000000dff0b9c12 */ /* 0x000fe2000f8e33ff */
[----:B------:R-:W-:-:S03]  /*0ef0*/  USEL UR6, URZ, 0x1, !UP1 ;  /* 0x00000001ff067887 */ /* 0x000fc6000c800000 */
[----:B------:R-:W-:Y:S01]  /*0f00*/  ISETP.LT.U32.AND P0, PT, R16, R11, PT ;  /* 0x0000000b1000720c */ /* 0x000fe20003f01070 */
[----:B------:R-:W-:Y:S01]  /*0f10*/  @UP3 UIADD3 UR15, UPT, UPT, UR15, 0x1, URZ ;  /* 0x000000010f0f3890 */ /* 0x000fe2000fffe0ff */
[----:B------:R-:W-:Y:S01]  /*0f20*/  SHF.R.S32.HI R3, RZ, 0x1f, R11 ;  /* 0x0000001fff037819 */ /* 0x000fe2000001140b */
[----:B------:R-:W-:Y:S02]  /*0f30*/  ULOP3.LUT UR6, UR8, UR6, URZ, 0xfc, !UPT ;  /* 0x0000000608067292 */ /* 0x000fe4000f8efcff */
[----:B------:R-:W-:Y:S01]  /*0f40*/  @!UP0 UIADD3 UR15, UPT, UPT, -UR15, URZ, URZ ;  /* 0x000000ff0f0f8290 */ /* 0x000fe2000fffe1ff */
[----:B------:R-:W-:Y:S01]  /*0f50*/  ISETP.LT.AND.EX P0, PT, R17, R3, PT, P0 ;  /* 0x000000031100720c */ /* 0x000fe20003f01300 */
[----:B------:R-:W-:-:S03]  /*0f60*/  @!UP2 ULOP3.LUT UR15, URZ, UR4, URZ, 0x33, !UPT ;  /* 0x00000004ff0fa292 */ /* 0x000fc6000f8e33ff */
        /* <DEDUP_REMOVED lines=25> */
.L_x_9:
[----:B------:R-:W-:Y:S01]  /*1100*/  IMAD.MOV.U32 R20, RZ, RZ, R16 ;  /* 0x000000ffff147224 */ /* 0x000fe200078e0010 */
[----:B------:R-:W-:Y:S01]  /*1110*/  MOV R18, R11 ;  /* 0x0000000b00127202 */ /* 0x000fe20000000f00 */
[----:B------:R-:W-:Y:S01]  /*1120*/  IMAD.MOV.U32 R15, RZ, RZ, R3 ;  /* 0x000000ffff0f7224 */ /* 0x000fe200078e0003 */
[----:B------:R-:W-:Y:S02]  /*1130*/  MOV R16, 0x1150 ;  /* 0x0000115000107802 */ /* 0x000fe40000000f00 */
[----:B------:R-:W-:Y:S05]  /*1140*/  CALL.REL.NOINC `($__internal_0_$__cuda_sm20_div_s64) ;  /* 0x0000003400307944 */ /* 0x000fea0003c00000 */
[----:B------:R-:W-:Y:S02]  /*1150*/  MOV R34, R0 ;  /* 0x0000000000227202 */ /* 0x000fe40000000f00 */
[----:B------:R-:W-:Y:S02]  /*1160*/  MOV R35, R17 ;  /* 0x0000001100237202 */ /* 0x000fe40000000f00 */
.L_x_10:
[----:B------:R-:W-:Y:S05]  /*1170*/  BSYNC.RECONVERGENT B0 ;  /* 0x0000000000007941 */ /* 0x000fea0003800200 */
.L_x_8:
[----:B------:R-:W-:Y:S01]  /*1180*/  IABS R8, UR21 ;  /* 0x0000001500087c13 */ /* 0x000fe20008000000 */
[----:B------:R-:W0:Y:S01]  /*1190*/  LDC R5, c[0x0][0x434] ;  /* 0x00010d00ff057b82 */ /* 0x000e220000000800 */
[----:B------:R-:W-:Y:S01]  /*11a0*/  IABS R0, UR21 ;  /* 0x0000001500007c13 */ /* 0x000fe20008000000 */
[----:B------:R-:W-:Y:S01]  /*11b0*/  UIMAD UR5, UR15, UR5, URZ ;  /* 0x000000050f0572a4 */ /* 0x000fe2000f8e02ff */
[----:B------:R-:W1:Y:S01]  /*11c0*/  I2F.RP R10, R8 ;  /* 0x00000008000a7306 */ /* 0x000e620000209400 */
[----:B------:R-:W-:Y:S02]  /*11d0*/  BSSY.RECONVERGENT B0, `(.L_x_11) ;  /* 0x000003b000007945 */ /* 0x000fe40003800200 */
[----:B------:R-:W-:Y:S01]  /*11e0*/  IMAD.MOV R0, RZ, RZ, -R0 ;  /* 0x000000ffff007224 */ /* 0x000fe200078e0a00 */
[----:B------:R-:W-:-:S04]  /*11f0*/  UIMAD UR6, UR6, UR5, URZ ;  /* 0x00000005060672a4 */ /* 0x000fc8000f8e02ff */
[----:B-1----:R-:W1:Y:S01]  /*1200*/  MUFU.RCP R14, R10 ;  /* 0x0000000a000e7308 */ /* 0x002e620000001000 */
[----:B0-----:R-:W-:-:S04]  /*1210*/  IADD3 R5, PT, PT, R5, -0x1, R8 ;  /* 0xffffffff05057810 */ /* 0x001fc80007ffe008 */
[----:B------:R-:W-:Y:S01]  /*1220*/  IABS R2, R5 ;  /* 0x0000000500027213 */ /* 0x000fe20000000000 */
[----:B-1----:R-:W-:-:S04]  /*1230*/  VIADD R14, R14, 0xffffffe ;  /* 0x0ffffffe0e0e7836 */ /* 0x002fc80000000000 */
[----:B------:R-:W0:Y:S02]  /*1240*/  F2I.FTZ.U32.TRUNC.NTZ R15, R14 ;  /* 0x0000000e000f7305 */ /* 0x000e24000021f000 */
[----:B0-----:R-:W-:Y:S02]  /*1250*/  IMAD.MOV R9, RZ, RZ, -R15 ;  /* 0x000000ffff097224 */ /* 0x001fe400078e0a0f */
[----:B------:R-:W-:Y:S02]  /*1260*/  IMAD.MOV.U32 R14, RZ, RZ, RZ ;  /* 0x000000ffff0e7224 */ /* 0x000fe400078e00ff */
[----:B------:R-:W-:-:S04]  /*1270*/  IMAD R4, R9, R8, RZ ;  /* 0x0000000809047224 */ /* 0x000fc800078e02ff */
[----:B------:R-:W-:-:S06]  /*1280*/  IMAD.HI.U32 R4, R15, R4, R14 ;  /* 0x000000040f047227 */ /* 0x000fcc00078e000e */
[----:B------:R-:W-:-:S04]  /*1290*/  IMAD.HI.U32 R9, R4, R2, RZ ;  /* 0x0000000204097227 */ /* 0x000fc800078e00ff */
[----:B------:R-:W-:Y:S01]  /*12a0*/  IMAD R13, R9, R0, R2 ;  /* 0x00000000090d7224 */ /* 0x000fe200078e0202 */
[----:B------:R-:W-:-:S04]  /*12b0*/  LOP3.LUT R0, R5, R8, RZ, 0x3c, !PT ;  /* 0x0000000805007212 */ /* 0x000fc800078e3cff */
[----:B------:R-:W-:Y:S02]  /*12c0*/  ISETP.GT.U32.AND P1, PT, R8, R13, PT ;  /* 0x0000000d0800720c */ /* 0x000fe40003f24070 */
[----:B------:R-:W-:-:S11]  /*12d0*/  ISETP.GE.AND P0, PT, R0, RZ, PT ;  /* 0x000000ff0000720c */ /* 0x000fd60003f06270 */
[----:B------:R-:W-:Y:S02]  /*12e0*/  @!P1 IMAD.IADD R13, R13, 0x1, -R8 ;  /* 0x000000010d0d9824 */ /* 0x000fe400078e0a08 */
[----:B------:R-:W-:Y:S01]  /*12f0*/  @!P1 VIADD R9, R9, 0x1 ;  /* 0x0000000109099836 */ /* 0x000fe20000000000 */
[----:B------:R-:W-:Y:S02]  /*1300*/  ISETP.NE.AND P1, PT, RZ, UR21, PT ;  /* 0x00000015ff007c0c */ /* 0x000fe4000bf25270 */
[----:B------:R-:W-:-:S13]  /*1310*/  ISETP.GE.U32.AND P2, PT, R13, R8, PT ;  /* 0x000000080d00720c */ /* 0x000fda0003f46070 */
[----:B------:R-:W-:-:S04]  /*1320*/  @P2 VIADD R9, R9, 0x1 ;  /* 0x0000000109092836 */ /* 0x000fc80000000000 */
[----:B------:R-:W-:Y:S01]  /*1330*/  @!P0 IMAD.MOV R9, RZ, RZ, -R9 ;  /* 0x000000ffff098224 */ /* 0x000fe200078e0a09 */
[----:B------:R-:W-:-:S04]  /*1340*/  @!P1 LOP3.LUT R9, RZ, R8, RZ, 0x33, !PT ;  /* 0x00000008ff099212 */ /* 0x000fc800078e33ff */
        /* <DEDUP_REMOVED lines=28> */
.L_x_12:
[----:B------:R-:W-:Y:S01]  /*1510*/  IMAD.MOV.U32 R20, RZ, RZ, R6 ;  /* 0x000000ffff147224 */ /* 0x000fe200078e0006 */
[----:B------:R-:W-:Y:S01]  /*1520*/  MOV R17, R7 ;  /* 0x0000000700117202 */ /* 0x000fe20000000f00 */
[----:B------:R-:W-:Y:S01]  /*1530*/  IMAD.MOV.U32 R18, RZ, RZ, R10 ;  /* 0x000000ffff127224 */ /* 0x000fe200078e000a */
[----:B------:R-:W-:Y:S02]  /*1540*/  MOV R16, 0x1560 ;  /* 0x0000156000107802 */ /* 0x000fe40000000f00 */
[----:B------:R-:W-:Y:S05]  /*1550*/  CALL.REL.NOINC `($__internal_0_$__cuda_sm20_div_s64) ;  /* 0x00000030002c7944 */ /* 0x000fea0003c00000 */
[----:B------:R-:W-:Y:S02]  /*1560*/  MOV R18, R0 ;  /* 0x0000000000127202 */ /* 0x000fe40000000f00 */
[----:B------:R-:W-:Y:S02]  /*1570*/  MOV R19, R17 ;  /* 0x0000001100137202 */ /* 0x000fe40000000f00 */
.L_x_13:
[----:B------:R-:W-:Y:S05]  /*1580*/  BSYNC.RECONVERGENT B0 ;  /* 0x0000000000007941 */ /* 0x000fea0003800200 */
.L_x_11:
[----:B------:R-:W0:Y:S01]  /*1590*/  S2R R4, SR_TID.X ;  /* 0x0000000000047919 */ /* 0x000e220000002100 */
[----:B------:R-:W-:Y:S01]  /*15a0*/  UIADD3 UR8, UP0, UPT, UR20, -UR19, URZ ;  /* 0x8000001314087290 */ /* 0x000fe2000ff1e0ff */
[----:B------:R-:W1:Y:S03]  /*15b0*/  LDCU UR4, c[0x0][0x534] ;  /* 0x0000a680ff0477ac */ /* 0x000e660008000800 */
[----:B------:R-:W-:-:S06]  /*15c0*/  UIADD3.X UR5, UPT, UPT, UR14, -0x1, URZ, UP0, !UPT ;  /* 0xffffffff0e057890 */ /* 0x000fcc00087fe4ff */
[----:B------:R-:W-:Y:S01]  /*15d0*/  IMAD.U32 R0, RZ, RZ, UR5 ;  /* 0x00000005ff007e24 */ /* 0x000fe2000f8e00ff */
[----:B0-----:R-:W-:Y:S02]  /*15e0*/  LOP3.LUT R21, R4, 0x3, RZ, 0xc0, !PT ;  /* 0x0000000304157812 */ /* 0x001fe400078ec0ff */
[----:B------:R-:W-:Y:S02]  /*15f0*/  SHF.R.U32.HI R20, RZ, 0x2, R4 ;  /* 0x00000002ff147819 */ /* 0x000fe40000011604 */
[----:B------:R-:W-:Y:S01]  /*1600*/  ISETP.LT.U32.AND P3, PT, R21, UR8, PT ;  /* 0x0000000815007c0c */ /* 0x000fe2000bf61070 */
[----:B------:R-:W0:Y:S02]  /*1610*/  LDCU.64 UR8, c[0x0][0x358] ;  /* 0x00006b00ff0877ac */ /* 0x000e240008000a00 */
[----:B------:R-:W-:Y:S01]  /*1620*/  VIADD R2, R20, 0x40 ;  /* 0x0000004014027836 */ /* 0x000fe20000000000 */
[----:B------:R-:W-:Y:S01]  /*1630*/  ISETP.GT.AND.EX P3, PT, R0, RZ, PT, P3 ;  /* 0x000000ff0000720c */ /* 0x000fe20003f64330 */
[----:B------:R-:W-:-:S02]  /*1640*/  VIADD R13, R20, 0x20 ;  /* 0x00000020140d7836 */ /* 0x000fc40000000000 */
[C---:B------:R-:W-:Y:S01]  /*1650*/  VIADD R0, R20.reuse, 0x60 ;  /* 0x0000006014007836 */ /* 0x040fe20000000000 */
[----:B-1----:R-:W-:Y:S02]  /*1660*/  ISETP.GE.OR P6, PT, R20, UR4, !P3 ;  /* 0x0000000414007c0c */ /* 0x002fe4000dfc6670 */
[----:B------:R-:W-:Y:S02]  /*1670*/  ISETP.GE.OR P4, PT, R2, UR4, !P3 ;  /* 0x0000000402007c0c */ /* 0x000fe4000df86670 */
[----:B------:R-:W-:Y:S02]  /*1680*/  ISETP.GE.OR P5, PT, R13, UR4, !P3 ;  /* 0x000000040d007c0c */ /* 0x000fe4000dfa6670 */
[----:B------:R-:W-:-:S07]  /*1690*/  ISETP.GE.OR P3, PT, R0, UR4, !P3 ;  /* 0x0000000400007c0c */ /* 0x000fce000df66670 */
[----:B------:R-:W1:Y:S01]  /*16a0*/  @!P6 LDC.64 R16, c[0x0][0x428] ;  /* 0x00010a00ff10eb82 */ /* 0x000e620000000a00 */
[C---:B------:R-:W-:Y:S02]  /*16b0*/  @!P6 IADD3 R24, P0, PT, R21.reuse, UR19, RZ ;  /* 0x000000131518ec10 */ /* 0x040fe4000ff1e0ff */
[C---:B------:R-:W-:Y:S02]  /*16c0*/  @!P4 IADD3 R26, P1, PT, R21.reuse, UR19, RZ ;  /* 0x00000013151acc10 */ /* 0x040fe4000ff3e0ff */
[----:B------:R-:W-:Y:S01]  /*16d0*/  @!P5 IADD3 R28, P2, PT, R21, UR19, RZ ;  /* 0x00000013151cdc10 */ /* 0x000fe2000ff5e0ff */
[----:B------:R-:W-:Y:S02]  /*16e0*/  @!P6 IMAD.X R25, RZ, RZ, RZ, P0 ;  /* 0x000000ffff19e224 */ /* 0x000fe400000e06ff */
[----:B------:R-:W2:Y:S01]  /*16f0*/  @!P4 LDC.64 R8, c[0x0][0x428] ;  /* 0x00010a00ff08cb82 */ /* 0x000ea20000000a00 */
[----:B------:R-:W-:Y:S02]  /*1700*/  @!P4 IMAD.X R27, RZ, RZ, RZ, P1 ;  /* 0x000000ffff1bc224 */ /* 0x000fe400008e06ff */
[----:B------:R-:W-:-:S04]  /*1710*/  @!P6 IMAD.WIDE.U32 R24, R20, UR20, R24 ;  /* 0x000000141418ec25 */ /* 0x000fc8000f8e0018 */
[----:B------:R-:W-:Y:S01]  /*1720*/  @!P6 IMAD R22, R20, UR14, R25 ;  /* 0x0000000e1416ec24 */ /* 0x000fe2000f8e0219 */
[----:B------:R-:W3:Y:S01]  /*1730*/  @!P5 LDC.64 R14, c[0x0][0x428] ;  /* 0x00010a00ff0edb82 */ /* 0x000ee20000000a00 */
[----:B------:R-:W-:-:S07]  /*1740*/  @!P5 IMAD.X R29, RZ, RZ, RZ, P2 ;  /* 0x000000ffff1dd224 */ /* 0x000fce00010e06ff */
[----:B------:R-:W4:Y:S01]  /*1750*/  @!P3 LDC.64 R6, c[0x0][0x428] ;  /* 0x00010a00ff06bb82 */ /* 0x000f220000000a00 */
[----:B-1----:R-:W-:Y:S01]  /*1760*/  @!P6 LEA R32, P0, R24, R16, 0x2 ;  /* 0x000000101820e211 */ /* 0x002fe200078010ff */
[----:B------:R-:W-:Y:S01]  /*1770*/  @!P4 IMAD.WIDE.U32 R26, R2, UR20, R26 ;  /* 0x00000014021acc25 */ /* 0x000fe2000f8e001a */
[----:B------:R-:W-:Y:S02]  /*1780*/  MOV R16, 0xff800000 ;  /* 0xff80000000107802 */ /* 0x000fe40000000f00 */
[----:B------:R-:W-:Y:S02]  /*1790*/  @!P6 LEA.HI.X R33, R24, R17, R22, 0x2, P0 ;  /* 0x000000111821e211 */ /* 0x000fe400000f1416 */
[----:B------:R-:W-:Y:S01]  /*17a0*/  @!P3 IADD3 R24, P0, PT, R21, UR19, RZ ;  /* 0x000000131518bc10 */ /* 0x000fe2000ff1e0ff */
[----:B------:R-:W-:Y:S01]  /*17b0*/  @!P5 IMAD.WIDE.U32 R28, R13, UR20, R28 ;  /* 0x000000140d1cdc25 */ /* 0x000fe2000f8e001c */
[----:B--2---:R-:W-:Y:S01]  /*17c0*/  @!P4 LEA R8, P1, R26, R8, 0x2 ;  /* 0x000000081a08c211 */ /* 0x004fe200078210ff */
[----:B0-----:R-:W2:Y:S02]  /*17d0*/  @!P6 LDG.E R16, desc[UR8][R32.64] ;  /* 0x000000082010e981 */ /* 0x001ea4000c1e1900 */
[----:B------:R-:W-:-:S02]  /*17e0*/  @!P3 IMAD.X R25, RZ, RZ, RZ, P0 ;  /* 0x000000ffff19b224 */ /* 0x000fc400000e06ff */
[----:B------:R-:W-:Y:S02]  /*17f0*/  @!P4 IMAD R2, R2, UR14, R27 ;  /* 0x0000000e0202cc24 */ /* 0x000fe4000f8e021b */
[----:B------:R-:W-:Y:S01]  /*1800*/  @!P3 IMAD.WIDE.U32 R24, R0, UR20, R24 ;  /* 0x000000140018bc25 */ /* 0x000fe2000f8e0018 */
[----:B---3--:R-:W-:Y:S02]  /*1810*/  @!P5 LEA R14, P2, R28, R14, 0x2 ;  /* 0x0000000e1c0ed211 */ /* 0x008fe400078410ff */
[----:B------:R-:W-:Y:S01]  /*1820*/  @!P4 LEA.HI.X R9, R26, R9, R2, 0x2, P1 ;  /* 0x000000091a09c211 */ /* 0x000fe200008f1402 */
[----:B------:R-:W-:Y:S02]  /*1830*/  @!P5 IMAD R22, R13, UR14, R29 ;  /* 0x0000000e0d16dc24 */ /* 0x000fe4000f8e021d */
[----:B------:R-:W-:Y:S01]  /*1840*/  @!P3 IMAD R0, R0, UR14, R25 ;  /* 0x0000000e0000bc24 */ /* 0x000fe2000f8e0219 */
[----:B----4-:R-:W-:Y:S01]  /*1850*/  @!P3 LEA R6, P0, R24, R6, 0x2 ;  /* 0x000000061806b211 */ /* 0x010fe200078010ff */
[----:B------:R-:W-:Y:S01]  /*1860*/  IMAD.MOV.U32 R2, RZ, RZ, -0x800000 ;  /* 0xff800000ff027424 */ /* 0x000fe200078e00ff */
[----:B------:R-:W-:Y:S01]  /*1870*/  @!P5 LEA.HI.X R15, R28, R15, R22, 0x2, P2 ;  /* 0x0000000f1c0fd211 */ /* 0x000fe200010f1416 */
[----:B------:R-:W-:Y:S01]  /*1880*/  IMAD.MOV.U32 R17, RZ, RZ, -0x800000 ;  /* 0xff800000ff117424 */ /* 0x000fe200078e00ff */
[----:B------:R-:W-:-:S02]  /*1890*/  @!P3 LEA.HI.X R7, R24, R7, R0, 0x2, P0 ;  /* 0x000000071807b211 */ /* 0x000fc400000f1400 */
[----:B------:R-:W-:Y:S01]  /*18a0*/  MOV R0, 0xff800000 ;  /* 0xff80000000007802 */ /* 0x000fe20000000f00 */
[----:B------:R0:W3:Y:S04]  /*18b0*/  @!P5 LDG.E R2, desc[UR8][R14.64] ;  /* 0x000000080e02d981 */ /* 0x0000e8000c1e1900 */
[----:B------:R1:W4:Y:S04]  /*18c0*/  @!P4 LDG.E R17, desc[UR8][R8.64] ;  /* 0x000000080811c981 */ /* 0x000328000c1e1900 */
[----:B------:R5:W4:Y:S01]  /*18d0*/  @!P3 LDG.E R0, desc[UR8][R6.64] ;  /* 0x000000080600b981 */ /* 0x000b22000c1e1900 */
[C---:B------:R-:W-:Y:S01]  /*18e0*/  ISETP.GT.U32.AND P2, PT, R4.reuse, 0x17f, PT ;  /* 0x0000017f0400780c */ /* 0x040fe20003f44070 */
[----:B------:R-:W5:Y:S01]  /*18f0*/  S2UR UR4, SR_CgaCtaId ;  /* 0x00000000000479c3 */ /* 0x000f620000008800 */
[C---:B------:R-:W-:Y:S01]  /*1900*/  ISETP.GT.U32.AND P1, PT, R4.reuse, 0xff, PT ;  /* 0x000000ff0400780c */ /* 0x040fe20003f24070 */
[----:B------:R-:W-:Y:S01]  /*1910*/  UMOV UR5, 0x400 ;  /* 0x0000040000057882 */ /* 0x000fe20000000000 */
[C---:B------:R-:W-:Y:S01]  /*1920*/  ISETP.GT.U32.AND P0, PT, R4.reuse, 0x7f, PT ;  /* 0x0000007f0400780c */ /* 0x040fe20003f04070 */
[----:B------:R-:W-:Y:S01]  /*1930*/  IMAD.MOV.U32 R27, RZ, RZ, -0x800000 ;  /* 0xff800000ff1b7424 */ /* 0x000fe200078e00ff */
[C---:B------:R-:W-:Y:S01]  /*1940*/  ISETP.GT.U32.AND P3, PT, R4.reuse, 0x1ff, PT ;  /* 0x000001ff0400780c */ /* 0x040fe20003f64070 */
[----:B------:R-:W-:Y:S01]  /*1950*/  IMAD.MOV.U32 R24, RZ, RZ, -0x800000 ;  /* 0xff800000ff187424 */ /* 0x000fe200078e00ff */
[C---:B------:R-:W-:Y:S01]  /*1960*/  LOP3.LUT P4, RZ, R4.reuse, 0x380, RZ, 0xc0, !PT ;  /* 0x0000038004ff7812 */ /* 0x040fe2000788c0ff */
[----:B------:R-:W-:Y:S01]  /*1970*/  IMAD.MOV.U32 R23, RZ, RZ, -0x800000 ;  /* 0xff800000ff177424 */ /* 0x000fe200078e00ff */
[----:B------:R-:W-:Y:S01]  /*1980*/  MOV R25, 0xff800000 ;  /* 0xff80000000197802 */ /* 0x000fe20000000f00 */
[----:B------:R-:W-:Y:S02]  /*1990*/  BSSY.RECONVERGENT B1, `(.L_x_14) ;  /* 0x00001d4000017945 */ /* 0x000fe40003800200 */
[----:B------:R-:W5:Y:S01]  /*19a0*/  @!P2 S2R R13, SR_CgaCtaId ;  /* 0x00000000000da919 */ /* 0x000f620000008800 */
[----:B0-----:R-:W-:Y:S01]  /*19b0*/  @!P2 MOV R14, 0x400 ;  /* 0x00000400000ea802 */ /* 0x001fe20000000f00 */
[----:B------:R-:W0:Y:S04]  /*19c0*/  @!P1 S2R R22, SR_CgaCtaId ;  /* 0x0000000000169919 */ /* 0x000e280000008800 */
[C---:B------:R-:W-:Y:S01]  /*19d0*/  @!P3 IMAD.SHL.U32 R15, R4.reuse, 0x4, RZ ;  /* 0x00000004040fb824 */ /* 0x040fe200078e00ff */
[----:B-1----:R-:W-:Y:S01]  /*19e0*/  @!P1 MOV R9, 0x400 ;  /* 0x0000040000099802 */ /* 0x002fe20000000f00 */
[----:B------:R-:W1:Y:S01]  /*19f0*/  @!P0 S2R R21, SR_CgaCtaId ;  /* 0x0000000000158919 */ /* 0x000e620000008800 */
[----:B-----5:R-:W-:Y:S01]  /*1a00*/  @!P0 IMAD.SHL.U32 R7, R4, 0x4, RZ ;  /* 0x0000000404078824 */ /* 0x020fe200078e00ff */
[----:B------:R-:W-:Y:S01]  /*1a10*/  @!P0 MOV R6, 0x400 ;  /* 0x0000040000068802 */ /* 0x000fe20000000f00 */
[----:B------:R-:W-:Y:S01]  /*1a20*/  ULEA UR4, UR4, UR5, 0x18 ;  /* 0x0000000504047291 */ /* 0x000fe2000f8ec0ff */
[----:B------:R-:W-:-:S02]  /*1a30*/  @!P3 LOP3.LUT R15, R15, 0xc, RZ, 0xc0, !PT ;  /* 0x0000000c0f0fb812 */ /* 0x000fc400078ec0ff */
[----:B------:R-:W-:-:S03]  /*1a40*/  @!P0 LOP3.LUT R7, R7, 0xc, RZ, 0xc0, !PT ;  /* 0x0000000c07078812 */ /* 0x000fc600078ec0ff */
[----:B------:R-:W-:Y:S01]  /*1a50*/  @!P3 VIADD R15, R15, UR4 ;  /* 0x000000040f0fbc36 */ /* 0x000fe20008000000 */
[----:B------:R-:W-:Y:S01]  /*1a60*/  @!P2 LEA R13, R13, R14, 0x18 ;  /* 0x0000000e0d0da211 */ /* 0x000fe200078ec0ff */
[----:B------:R-:W-:Y:S01]  /*1a70*/  @!P2 IMAD.SHL.U32 R14, R4, 0x4, RZ ;  /* 0x00000004040ea824 */ /* 0x000fe200078e00ff */
[----:B0-----:R-:W-:Y:S01]  /*1a80*/  @!P1 LEA R8, R22, R9, 0x18 ;  /* 0x0000000916089211 */ /* 0x001fe200078ec0ff */
[----:B------:R-:W-:-:S03]  /*1a90*/  @!P1 IMAD.SHL.U32 R9, R4, 0x4, RZ ;  /* 0x0000000404099824 */ /* 0x000fc600078e00ff */
[----:B------:R-:W-:Y:S02]  /*1aa0*/  @!P2 LOP3.LUT R14, R14, 0xc, RZ, 0xc0, !PT ;  /* 0x0000000c0e0ea812 */ /* 0x000fe400078ec0ff */
[----:B-1----:R-:W-:Y:S01]  /*1ab0*/  @!P0 LEA R6, R21, R6, 0x18 ;  /* 0x0000000615068211 */ /* 0x002fe200078ec0ff */
[----:B------:R-:W-:Y:S01]  /*1ac0*/  @!P3 IMAD R21, R20, 0x14, R15 ;  /* 0x000000141415b824 */ /* 0x000fe200078e020f */
[----:B------:R-:W-:Y:S02]  /*1ad0*/  @!P1 LOP3.LUT R9, R9, 0xc, RZ, 0xc0, !PT ;  /* 0x0000000c09099812 */ /* 0x000fe400078ec0ff */
[----:B------:R-:W-:Y:S01]  /*1ae0*/  @!P2 IADD3 R13, PT, PT, R14, R13, RZ ;  /* 0x0000000d0e0da210 */ /* 0x000fe20007ffe0ff */
[----:B------:R-:W-:Y:S02]  /*1af0*/  @!P0 IMAD.IADD R7, R7, 0x1, R6 ;  /* 0x0000000107078824 */ /* 0x000fe400078e0206 */
[----:B------:R-:W-:Y:S02]  /*1b00*/  @!P1 IMAD.IADD R9, R9, 0x1, R8 ;  /* 0x0000000109099824 */ /* 0x000fe400078e0208 */
[C---:B------:R-:W-:Y:S01]  /*1b10*/  @!P2 IMAD R15, R20.reuse, 0x14, R13 ;  /* 0x00000014140fa824 */ /* 0x040fe200078e020d */
[----:B------:R-:W-:Y:S01]  /*1b20*/  SHF.R.U32.HI R13, RZ, 0x5, R4 ;  /* 0x00000005ff0d7819 */ /* 0x000fe20000011604 */
[----:B------:R-:W-:-:S02]  /*1b30*/  @!P1 IMAD R6, R20, 0x14, R9 ;  /* 0x0000001414069824 */ /* 0x000fc400078e0209 */
[----:B------:R-:W-:Y:S01]  /*1b40*/  @!P0 IMAD R9, R20, 0x14, R7 ;  /* 0x0000001414098824 */ /* 0x000fe200078e0207 */
[----:B------:R-:W-:Y:S02]  /*1b50*/  LOP3.LUT R7, R4, 0x1f, RZ, 0xc0, !PT ;  /* 0x0000001f04077812 */ /* 0x000fe400078ec0ff */
[----:B------:R-:W-:Y:S01]  /*1b60*/  LEA R26, R13, UR4, 0x2 ;  /* 0x000000040d1a7c11 */ /* 0x000fe2000f8e10ff */
[----:B------:R-:W-:-:S04]  /*1b70*/  USHF.R.S32.HI UR4, URZ, 0x1f, UR21 ;  /* 0x0000001fff047899 */ /* 0x000fc80008011415 */
[----:B------:R-:W-:Y:S01]  /*1b80*/  IMAD R26, R7, 0x14, R26 ;  /* 0x00000014071a7824 */ /* 0x000fe200078e021a */
[----:B------:R-:W-:Y:S01]  /*1b90*/  ULOP3.LUT UR4, UR4, 0x1, URZ, 0xfc, !UPT ;  /* 0x0000000104047892 */ /* 0x000fe2000f8efcff */
[----:B--2---:R-:W-:Y:S04]  /*1ba0*/  @!P3 STS [R21], R16 ;  /* 0x000000101500b388 */ /* 0x004fe80000000800 */
[----:B---3--:R0:W-:Y:S04]  /*1bb0*/  @!P2 STS [R15+0x280], R2 ;  /* 0x000280020f00a388 */ /* 0x0081e80000000800 */
[----:B----4-:R-:W-:Y:S04]  /*1bc0*/  @!P1 STS [R6+0x500], R17 ;  /* 0x0005001106009388 */ /* 0x010fe80000000800 */
[----:B------:R-:W-:Y:S01]  /*1bd0*/  @!P0 STS [R9+0x780], R0 ;  /* 0x0007800009008388 */ /* 0x000fe20000000800 */
[----:B------:R-:W-:Y:S08]  /*1be0*/  BAR.SYNC.DEFER_BLOCKING 0x0 ;  /* 0x0000000000007b1d */ /* 0x000ff00000010000 */
[----:B0-----:R-:W0:Y:S01]  /*1bf0*/  LDC R2, c[0x0][0x434] ;  /* 0x00010d00ff027b82 */ /* 0x001e220000000800 */
[----:B------:R-:W-:Y:S04]  /*1c00*/  @!P4 LDS R27, [R26] ;  /* 0x000000001a1bc984 */ /* 0x000fe80000000800 */
[----:B------:R-:W-:Y:S04]  /*1c10*/  @!P4 LDS R24, [R26+0x280] ;  /* 0x000280001a18c984 */ /* 0x000fe80000000800 */
[----:B------:R-:W1:Y:S04]  /*1c20*/  @!P4 LDS R25, [R26+0x500] ;  /* 0x000500001a19c984 */ /* 0x000e680000000800 */
[----:B------:R-:W2:Y:S01]  /*1c30*/  @!P4 LDS R23, [R26+0x780] ;  /* 0x000780001a17c984 */ /* 0x000ea20000000800 */
[----:B0-----:R-:W-:-:S04]  /*1c40*/  IABS R8, R2 ;  /* 0x0000000200087213 */ /* 0x001fc80000000000 */
[----:B------:R-:W0:Y:S08]  /*1c50*/  I2F.RP R21, R8 ;  /* 0x0000000800157306 */ /* 0x000e300000209400 */
[----:B0-----:R-:W0:Y:S01]  /*1c60*/  MUFU.RCP R16, R21 ;  /* 0x0000001500107308 */ /* 0x001e220000001000 */
[----:B-1----:R-:W-:Y:S01]  /*1c70*/  FMNMX3.FTZ R0, R27, R24, R25, !PT ;  /* 0x000000181b007276 */ /* 0x002fe20007810019 */
[----:B0-----:R-:W-:-:S03]  /*1c80*/  VIADD R16, R16, 0xffffffe ;  /* 0x0ffffffe10107836 */ /* 0x001fc60000000000 */
[----:B--2---:R-:W-:-:S03]  /*1c90*/  FMNMX.FTZ R9, R0, R23, !PT ;  /* 0x0000001700097209 */ /* 0x004fc60007810000 */
[----:B------:R-:W0:Y:S02]  /*1ca0*/  F2I.FTZ.U32.TRUNC.NTZ R17, R16 ;  /* 0x0000001000117305 */ /* 0x000e24000021f000 */
[----:B------:R-:W1:Y:S01]  /*1cb0*/  SHFL.BFLY PT, R0, R9, 0x10, 0x1f ;  /* 0x0e001f0009007f89 */ /* 0x000e6200000e0000 */
[--C-:B0-----:R-:W-:Y:S02]  /*1cc0*/  IMAD.MOV R6, RZ, RZ, -R17.reuse ;  /* 0x000000ffff067224 */ /* 0x101fe400078e0a11 */
[----:B------:R-:W-:Y:S02]  /*1cd0*/  IMAD.MOV.U32 R16, RZ, RZ, RZ ;  /* 0x000000ffff107224 */ /* 0x000fe400078e00ff */
[----:B------:R-:W-:Y:S01]  /*1ce0*/  IMAD R14, R6, R8, RZ ;  /* 0x00000008060e7224 */ /* 0x000fe200078e02ff */
[----:B------:R-:W-:Y:S02]  /*1cf0*/  IABS R6, R5 ;  /* 0x0000000500067213 */ /* 0x000fe40000000000 */
[----:B------:R-:W-:Y:S01]  /*1d00*/  LOP3.LUT R5, R5, R2, RZ, 0x3c, !PT ;  /* 0x0000000205057212 */ /* 0x000fe200078e3cff */
[----:B------:R-:W-:Y:S01]  /*1d10*/  IMAD.HI.U32 R14, R17, R14, R16 ;  /* 0x0000000e110e7227 */ /* 0x000fe200078e0010 */
[----:B------:R-:W-:-:S02]  /*1d20*/  MOV R17, R6 ;  /* 0x0000000600117202 */ /* 0x000fc40000000f00 */
[----:B------:R-:W-:Y:S02]  /*1d30*/  ISETP.GE.AND P1, PT, R5, RZ, PT ;  /* 0x000000ff0500720c */ /* 0x000fe40003f26270 */
[----:B-1----:R-:W-:Y:S01]  /*1d40*/  FMNMX.FTZ R0, R9, R0, !PT ;  /* 0x0000000009007209 */ /* 0x002fe20007810000 */
[----:B------:R-:W-:-:S04]  /*1d50*/  IMAD.HI.U32 R6, R14, R17, RZ ;  /* 0x000000110e067227 */ /* 0x000fc800078e00ff */
[----:B------:R-:W0:Y:S01]  /*1d60*/  SHFL.BFLY PT, R15, R0, 0x8, 0x1f ;  /* 0x0d001f00000f7f89 */ /* 0x000e2200000e0000 */
[----:B------:R-:W-:-:S04]  /*1d70*/  IMAD.MOV R14, RZ, RZ, -R6 ;  /* 0x000000ffff0e7224 */ /* 0x000fc800078e0a06 */
[----:B------:R-:W-:Y:S01]  /*1d80*/  IMAD R17, R8, R14, R17 ;  /* 0x0000000e08117224 */ /* 0x000fe200078e0211 */
[----:B0-----:R-:W-:-:S05]  /*1d90*/  FMNMX.FTZ R15, R0, R15, !PT ;  /* 0x0000000f000f7209 */ /* 0x001fca0007810000 */
[----:B------:R-:W0:Y:S02]  /*1da0*/  SHFL.BFLY PT, R20, R15, 0x4, 0x1f ;  /* 0x0c801f000f147f89 */ /* 0x000e2400000e0000 */
[----:B0-----:R-:W-:-:S05]  /*1db0*/  FMNMX.FTZ R20, R15, R20, !PT ;  /* 0x000000140f147209 */ /* 0x001fca0007810000 */
[----:B------:R-:W0:Y:S02]  /*1dc0*/  SHFL.BFLY PT, R9, R20, 0x2, 0x1f ;  /* 0x0c401f0014097f89 */ /* 0x000e2400000e0000 */
[----:B0-----:R-:W-:-:S05]  /*1dd0*/  FMNMX.FTZ R9, R20, R9, !PT ;  /* 0x0000000914097209 */ /* 0x001fca0007810000 */
[----:B------:R-:W0:Y:S02]  /*1de0*/  SHFL.BFLY PT, R0, R9, 0x1, 0x1f ;  /* 0x0c201f0009007f89 */ /* 0x000e2400000e0000 */
[----:B0-----:R-:W-:-:S04]  /*1df0*/  FMNMX.FTZ R0, R9, R0, !PT ;  /* 0x0000000009007209 */ /* 0x001fc80007810000 */
[----:B------:R-:W-:-:S04]  /*1e00*/  FSETP.NEU.FTZ.AND P0, PT, R0, -INF , PT ;  /* 0xff8000000000780b */ /* 0x000fc80003f1d000 */
[----:B------:R-:W-:Y:S02]  /*1e10*/  FSEL R0, R0, RZ, P0 ;  /* 0x000000ff00007208 */ /* 0x000fe40000000000 */
[----:B------:R-:W-:-:S03]  /*1e20*/  ISETP.GT.U32.AND P0, PT, R8, R17, PT ;  /* 0x000000110800720c */ /* 0x000fc60003f04070 */
[C---:B------:R-:W-:Y:S01]  /*1e30*/  FADD.FTZ R16, -R0.reuse, R27 ;  /* 0x0000001b00107221 */ /* 0x040fe20000010100 */
[C---:B------:R-:W-:Y:S01]  /*1e40*/  FADD.FTZ R15, -R0.reuse, R24 ;  /* 0x00000018000f7221 */ /* 0x040fe20000010100 */
[C---:B------:R-:W-:Y:S01]  /*1e50*/  FADD.FTZ R14, -R0.reuse, R25 ;  /* 0x00000019000e7221 */ /* 0x040fe20000010100 */
[----:B------:R-:W-:Y:S01]  /*1e60*/  FADD.FTZ R9, -R0, R23 ;  /* 0x0000001700097221 */ /* 0x000fe20000010100 */
[----:B------:R-:W-:Y:S01]  /*1e70*/  FMUL.FTZ R16, R16, 1.4426950216293334961 ;  /* 0x3fb8aa3b10107820 */ /* 0x000fe20000410000 */
[----:B------:R-:W-:Y:S01]  /*1e80*/  FMUL.FTZ R15, R15, 1.4426950216293334961 ;  /* 0x3fb8aa3b0f0f7820 */ /* 0x000fe20000410000 */
[----:B------:R-:W-:Y:S01]  /*1e90*/  FMUL.FTZ R14, R14, 1.4426950216293334961 ;  /* 0x3fb8aa3b0e0e7820 */ /* 0x000fe20000410000 */
[----:B------:R-:W-:-:S03]  /*1ea0*/  FMUL.FTZ R9, R9, 1.4426950216293334961 ;  /* 0x3fb8aa3b09097820 */ /* 0x000fc60000410000 */
[----:B------:R-:W-:Y:S01]  /*1eb0*/  MUFU.EX2 R16, R16 ;  /* 0x0000001000107308 */ /* 0x000fe20000000800 */
[----:B------:R-:W-:Y:S02]  /*1ec0*/  @!P0 IMAD.IADD R17, R17, 0x1, -R8 ;  /* 0x0000000111118824 */ /* 0x000fe400078e0a08 */
[----:B------:R-:W-:Y:S01]  /*1ed0*/  @!P0 VIADD R6, R6, 0x1 ;  /* 0x0000000106068836 */ /* 0x000fe20000000000 */
[----:B------:R-:W0:Y:S01]  /*1ee0*/  MUFU.EX2 R15, R15 ;  /* 0x0000000f000f7308 */ /* 0x000e220000000800 */
[----:B------:R-:W-:Y:S02]  /*1ef0*/  ISETP.NE.AND P0, PT, R2, RZ, PT ;  /* 0x000000ff0200720c */ /* 0x000fe40003f05270 */
[----:B------:R-:W-:Y:S01]  /*1f00*/  ISETP.GE.U32.AND P2, PT, R17, R8, PT ;  /* 0x000000081100720c */ /* 0x000fe20003f46070 */
[----:B------:R-:W1:Y:S04]  /*1f10*/  MUFU.EX2 R14, R14 ;  /* 0x0000000e000e7308 */ /* 0x000e680000000800 */
[----:B------:R-:W2:Y:S01]  /*1f20*/  MUFU.EX2 R9, R9 ;  /* 0x0000000900097308 */ /* 0x000ea20000000800 */
[----:B0-----:R-:W-:-:S07]  /*1f30*/  FADD.FTZ R17, R16, R15 ;  /* 0x0000000f10117221 */ /* 0x001fce0000010000 */
[----:B------:R-:W-:Y:S02]  /*1f40*/  @P2 VIADD R6, R6, 0x1 ;  /* 0x0000000106062836 */ /* 0x000fe40000000000 */
[----:B-1----:R-:W-:Y:S02]  /*1f50*/  FADD.FTZ R8, R17, R14 ;  /* 0x0000000e11087221 */ /* 0x002fe40000010000 */
[----:B------:R-:W0:Y:S01]  /*1f60*/  LDC R14, c[0x0][0x3e0] ;  /* 0x0000f800ff0e7b82 */ /* 0x000e220000000800 */
[----:B------:R-:W-:Y:S01]  /*1f70*/  @!P1 IADD3 R6, PT, PT, -R6, RZ, RZ ;  /* 0x000000ff06069210 */ /* 0x000fe20007ffe1ff */
[----:B--2---:R-:W-:Y:S01]  /*1f80*/  FADD.FTZ R15, R8, R9 ;  /* 0x00000009080f7221 */ /* 0x004fe20000010000 */
[----:B------:R-:W-:-:S04]  /*1f90*/  @!P0 LOP3.LUT R6, RZ, R2, RZ, 0x33, !PT ;  /* 0x00000002ff068212 */ /* 0x000fc800078e33ff */
[----:B------:R-:W1:Y:S01]  /*1fa0*/  SHFL.BFLY PT, R16, R15, 0x10, 0x1f ;  /* 0x0e001f000f107f89 */ /* 0x000e6200000e0000 */
[----:B------:R-:W-:Y:S01]  /*1fb0*/  IMAD R8, R6, UR4, RZ ;  /* 0x0000000406087c24 */ /* 0x000fe2000f8e02ff */
[----:B------:R-:W2:Y:S04]  /*1fc0*/  LDCU UR4, c[0x0][0x430] ;  /* 0x00008600ff0477ac */ /* 0x000ea80008000800 */
[-C--:B------:R-:W-:Y:S02]  /*1fd0*/  IABS R20, R8.reuse ;  /* 0x0000000800147213 */ /* 0x080fe40000000000 */
[----:B------:R-:W-:Y:S02]  /*1fe0*/  IABS R29, R8 ;  /* 0x00000008001d7213 */ /* 0x000fe40000000000 */
[----:B------:R-:W3:Y:S01]  /*1ff0*/  I2F.RP R21, R20 ;  /* 0x0000001400157306 */ /* 0x000ee20000209400 */
[----:B------:R-:W-:-:S02]  /*2000*/  ISETP.NE.AND P5, PT, R8, RZ, PT ;  /* 0x000000ff0800720c */ /* 0x000fc40003fa5270 */
[----:B------:R-:W-:Y:S01]  /*2010*/  IMAD.MOV R29, RZ, RZ, -R29 ;  /* 0x000000ffff1d7224 */ /* 0x000fe200078e0a1d */
[----:B0-----:R-:W-:-:S04]  /*2020*/  IABS R5, R14 ;  /* 0x0000000e00057213 */ /* 0x001fc80000000000 */
[----:B------:R-:W0:Y:S01]  /*2030*/  I2F.RP R17, R5 ;  /* 0x0000000500117306 */ /* 0x000e220000209400 */
[----:B-1----:R-:W-:-:S05]  /*2040*/  FADD.FTZ R16, R15, R16 ;  /* 0x000000100f107221 */ /* 0x002fca0000010000 */
[----:B------:R-:W1:Y:S02]  /*2050*/  SHFL.BFLY PT, R9, R16, 0x8, 0x1f ;  /* 0x0d001f0010097f89 */ /* 0x000e6400000e0000 */
[----:B---3--:R-:W3:Y:S08]  /*2060*/  MUFU.RCP R36, R21 ;  /* 0x0000001500247308 */ /* 0x008ef00000001000 */
[----:B0-----:R-:W0:Y:S01]  /*2070*/  MUFU.RCP R32, R17 ;  /* 0x0000001100207308 */ /* 0x001e220000001000 */
[----:B---3--:R-:W-:-:S07]  /*2080*/  VIADD R36, R36, 0xffffffe ;  /* 0x0ffffffe24247836 */ /* 0x008fce0000000000 */
[----:B------:R-:W3:Y:S01]  /*2090*/  F2I.FTZ.U32.TRUNC.NTZ R37, R36 ;  /* 0x0000002400257305 */ /* 0x000ee2000021f000 */
[----:B-1----:R-:W-:Y:S01]  /*20a0*/  FADD.FTZ R9, R16, R9 ;  /* 0x0000000910097221 */ /* 0x002fe20000010000 */
[----:B0-----:R-:W-:-:S04]  /*20b0*/  VIADD R32, R32, 0xffffffe ;  /* 0x0ffffffe20207836 */ /* 0x001fc80000000000 */
[----:B------:R-:W0:Y:S02]  /*20c0*/  SHFL.BFLY PT, R22, R9, 0x4, 0x1f ;  /* 0x0c801f0009167f89 */ /* 0x000e2400000e0000 */
[----:B------:R-:W1:Y:S01]  /*20d0*/  F2I.FTZ.U32.TRUNC.NTZ R33, R32 ;  /* 0x0000002000217305 */ /* 0x000e62000021f000 */
[----:B---3--:R-:W-:Y:S02]  /*20e0*/  IMAD.MOV R15, RZ, RZ, -R37 ;  /* 0x000000ffff0f7224 */ /* 0x008fe400078e0a25 */
[----:B------:R-:W-:Y:S02]  /*20f0*/  HFMA2 R36, -RZ, RZ, 0, 0 ;  /* 0x00000000ff247431 */ /* 0x000fe400000001ff */
[----:B------:R-:W-:Y:S02]  /*2100*/  IMAD R28, R15, R20, RZ ;  /* 0x000000140f1c7224 */ /* 0x000fe400078e02ff */
[----:B-1----:R-:W-:Y:S02]  /*2110*/  IMAD.MOV R16, RZ, RZ, -R33 ;  /* 0x000000ffff107224 */ /* 0x002fe400078e0a21 */
[----:B------:R-:W-:-:S02]  /*2120*/  IMAD.MOV.U32 R32, RZ, RZ, RZ ;  /* 0x000000ffff207224 */ /* 0x000fc400078e00ff */
[----:B------:R-:W-:Y:S02]  /*2130*/  IMAD R15, R16, R5, RZ ;  /* 0x00000005100f7224 */ /* 0x000fe400078e02ff */
[----:B------:R-:W-:-:S04]  /*2140*/  IMAD.HI.U32 R28, R37, R28, R36 ;  /* 0x0000001c251c7227 */ /* 0x000fc800078e0024 */
[----:B0-----:R-:W-:Y:S01]  /*2150*/  FADD.FTZ R22, R9, R22 ;  /* 0x0000001609167221 */ /* 0x001fe20000010000 */
[----:B------:R-:W-:-:S04]  /*2160*/  VIADD R9, R20, UR17 ;  /* 0x0000001114097c36 */ /* 0x000fc80008000000 */
[----:B------:R-:W0:Y:S01]  /*2170*/  SHFL.BFLY PT, R17, R22, 0x2, 0x1f ;  /* 0x0c401f0016117f89 */ /* 0x000e2200000e0000 */
[----:B------:R-:W-:Y:S01]  /*2180*/  IMAD.HI.U32 R16, R33, R15, R32 ;  /* 0x0000000f21107227 */ /* 0x000fe200078e0020 */
[----:B------:R-:W-:-:S05]  /*2190*/  IABS R15, R9 ;  /* 0x00000009000f7213 */ /* 0x000fca0000000000 */
[----:B------:R-:W-:-:S04]  /*21a0*/  IMAD.HI.U32 R28, R28, R15, RZ ;  /* 0x0000000f1c1c7227 */ /* 0x000fc800078e00ff */
[----:B------:R-:W-:-:S04]  /*21b0*/  IMAD.HI.U32 R21, R16, R15, RZ ;  /* 0x0000000f10157227 */ /* 0x000fc800078e00ff */
[----:B------:R-:W-:Y:S02]  /*21c0*/  IMAD R29, R28, R29, R15 ;  /* 0x0000001d1c1d7224 */ /* 0x000fe400078e020f */
[----:B------:R-:W-:-:S03]  /*21d0*/  IMAD.MOV R16, RZ, RZ, -R21 ;  /* 0x000000ffff107224 */ /* 0x000fc600078e0a15 */
[----:B------:R-:W-:Y:S01]  /*21e0*/  ISETP.GT.U32.AND P3, PT, R20, R29, PT ;  /* 0x0000001d1400720c */ /* 0x000fe20003f64070 */
[----:B0-----:R-:W-:Y:S01]  /*21f0*/  FADD.FTZ R17, R22, R17 ;  /* 0x0000001116117221 */ /* 0x001fe20000010000 */
[C---:B------:R-:W-:Y:S02]  /*2200*/  IMAD R22, R5.reuse, R16, R15 ;  /* 0x0000001005167224 */ /* 0x040fe400078e020f */
[----:B------:R-:W0:Y:S02]  /*2210*/  LDC.U8 R15, c[0x0][0x549] ;  /* 0x00015240ff0f7b82 */ /* 0x000e240000000000 */
[----:B------:R-:W1:Y:S01]  /*2220*/  SHFL.BFLY PT, R16, R17, 0x1, 0x1f ;  /* 0x0c201f0011107f89 */ /* 0x000e6200000e0000 */
[----:B------:R-:W-:-:S06]  /*2230*/  ISETP.GT.U32.AND P1, PT, R5, R22, PT ;  /* 0x000000160500720c */ /* 0x000fcc0003f24070 */
[----:B------:R-:W-:Y:S01]  /*2240*/  @!P3 IADD3 R29, PT, PT, R29, -R20, RZ ;  /* 0x800000141d1db210 */ /* 0x000fe20007ffe0ff */
[----:B------:R-:W-:-:S03]  /*2250*/  @!P3 VIADD R28, R28, 0x1 ;  /* 0x000000011c1cb836 */ /* 0x000fc60000000000 */
[-C--:B------:R-:W-:Y:S02]  /*2260*/  ISETP.GE.U32.AND P2, PT, R29, R20.reuse, PT ;  /* 0x000000141d00720c */ /* 0x080fe40003f46070 */
[C---:B------:R-:W-:Y:S02]  /*2270*/  LOP3.LUT R29, R9.reuse, R20, RZ, 0x3c, !PT ;  /* 0x00000014091d7212 */ /* 0x040fe400078e3cff */
[----:B------:R-:W-:Y:S01]  /*2280*/  LOP3.LUT R9, R9, R14, RZ, 0x3c, !PT ;  /* 0x0000000e09097212 */ /* 0x000fe200078e3cff */
[----:B------:R-:W-:Y:S01]  /*2290*/  @!P1 IMAD.IADD R22, R22, 0x1, -R5 ;  /* 0x0000000116169824 */ /* 0x000fe200078e0a05 */
[----:B------:R-:W-:Y:S01]  /*22a0*/  ISETP.GE.AND P0, PT, R29, RZ, PT ;  /* 0x000000ff1d00720c */ /* 0x000fe20003f06270 */
[----:B------:R-:W-:Y:S01]  /*22b0*/  @!P1 VIADD R21, R21, 0x1 ;  /* 0x0000000115159836 */ /* 0x000fe20000000000 */
[----:B------:R-:W-:Y:S02]  /*22c0*/  ISETP.GE.AND P3, PT, R9, RZ, PT ;  /* 0x000000ff0900720c */ /* 0x000fe40003f66270 */
[----:B------:R-:W-:Y:S01]  /*22d0*/  ISETP.GE.U32.AND P4, PT, R22, R5, PT ;  /* 0x000000051600720c */ /* 0x000fe20003f86070 */
[----:B------:R-:W-:Y:S01]  /*22e0*/  IMAD.MOV.U32 R22, RZ, RZ, 0x7f800000 ;  /* 0x7f800000ff167424 */ /* 0x000fe200078e00ff */
[----:B------:R-:W-:Y:S01]  /*22f0*/  ISETP.NE.AND P1, PT, R14, RZ, PT ;  /* 0x000000ff0e00720c */ /* 0x000fe20003f25270 */
[----:B------:R-:W-:-:S02]  /*2300*/  @P2 VIADD R28, R28, 0x1 ;  /* 0x000000011c1c2836 */ /* 0x000fc40000000000 */
[----:B-1----:R-:W-:-:S04]  /*2310*/  FADD.FTZ R16, R17, R16 ;  /* 0x0000001011107221 */ /* 0x002fc80000010000 */
[----:B------:R-:W-:Y:S01]  /*2320*/  @!P0 IMAD.MOV R28, RZ, RZ, -R28 ;  /* 0x000000ffff1c8224 */ /* 0x000fe200078e0a1c */
[----:B------:R-:W-:Y:S02]  /*2330*/  FSETP.NE.FTZ.AND P2, PT, R16, RZ, PT ;  /* 0x000000ff1000720b */ /* 0x000fe40003f55000 */
[----:B0-----:R-:W-:Y:S02]  /*2340*/  ISETP.NE.AND P0, PT, R15, RZ, PT ;  /* 0x000000ff0f00720c */ /* 0x001fe40003f05270 */
[----:B------:R-:W-:Y:S02]  /*2350*/  @P4 IADD3 R21, PT, PT, R21, 0x1, RZ ;  /* 0x0000000115154810 */ /* 0x000fe40007ffe0ff */
[----:B------:R-:W-:Y:S02]  /*2360*/  @!P5 LOP3.LUT R28, RZ, R20, RZ, 0x33, !PT ;  /* 0x00000014ff1cd212 */ /* 0x000fe400078e33ff */
[----:B------:R-:W-:Y:S01]  /*2370*/  ISETP.NE.AND P4, PT, R6, RZ, PT ;  /* 0x000000ff0600720c */ /* 0x000fe20003f85270 */
[----:B------:R-:W-:Y:S01]  /*2380*/  @!P3 IMAD.MOV R21, RZ, RZ, -R21 ;  /* 0x000000ffff15b224 */ /* 0x000fe200078e0a15 */
[----:B------:R-:W-:-:S02]  /*2390*/  @!P1 LOP3.LUT R21, RZ, R14, RZ, 0x33, !PT ;  /* 0x0000000eff159212 */ /* 0x000fc400078e33ff */
[----:B------:R-:W-:Y:S01]  /*23a0*/  LOP3.LUT P1, RZ, R4, 0x39f, RZ, 0xc0, !PT ;  /* 0x0000039f04ff7812 */ /* 0x000fe2000782c0ff */
[----:B------:R-:W0:Y:S01]  /*23b0*/  @P2 MUFU.LG2 R5, R16 ;  /* 0x0000001000052308 */ /* 0x000e220000000c00 */
[----:B------:R-:W-:Y:S02]  /*23c0*/  SEL R6, R2, 0x1, !P0 ;  /* 0x0000000102067807 */ /* 0x000fe40004000000 */
[----:B------:R-:W-:Y:S02]  /*23d0*/  ISETP.LT.U32.AND P0, PT, R18, R28, PT ;  /* 0x0000001c1200720c */ /* 0x000fe40003f01070 */
[----:B------:R-:W-:Y:S01]  /*23e0*/  SHF.R.S32.HI R9, RZ, 0x1f, R28 ;  /* 0x0000001fff097819 */ /* 0x000fe2000001141c */
[----:B------:R-:W-:Y:S01]  /*23f0*/  IMAD R6, R21, R6, RZ ;  /* 0x0000000615067224 */ /* 0x000fe200078e02ff */
[----:B------:R-:W-:Y:S02]  /*2400*/  SEL R15, RZ, 0x1, !P4 ;  /* 0x00000001ff0f7807 */ /* 0x000fe40006000000 */
[----:B------:R-:W-:-:S02]  /*2410*/  SHF.R.S32.HI R20, RZ, 0x1f, R8 ;  /* 0x0000001fff147819 */ /* 0x000fc40000011408 */
[----:B------:R-:W-:Y:S01]  /*2420*/  ISETP.LT.AND.EX P0, PT, R19, R9, PT, P0 ;  /* 0x000000091300720c */ /* 0x000fe20003f01300 */
[----:B--2---:R-:W-:Y:S01]  /*2430*/  IMAD R9, R2, UR4, RZ ;  /* 0x0000000402097c24 */ /* 0x004fe2000f8e02ff */
[----:B------:R-:W-:-:S03]  /*2440*/  LOP3.LUT R15, R20, R15, RZ, 0xfc, !PT ;  /* 0x0000000f140f7212 */ /* 0x000fc600078efcff */
[----:B------:R-:W-:Y:S01]  /*2450*/  IMAD R8, R8, R9, RZ ;  /* 0x0000000908087224 */ /* 0x000fe200078e02ff */
[----:B------:R-:W-:Y:S01]  /*2460*/  SEL R9, R18, R28, P0 ;  /* 0x0000001c12097207 */ /* 0x000fe20000000000 */
[----:B------:R-:W-:Y:S02]  /*2470*/  IMAD R6, R15, R6, RZ ;  /* 0x000000060f067224 */ /* 0x000fe400078e02ff */
[----:B0-----:R-:W-:Y:S01]  /*2480*/  @P2 FFMA.FTZ R22, R5, 0.69314718246459960938, R0 ;  /* 0x3f31721805162823 */ /* 0x001fe20000010000 */
[----:B------:R-:W-:Y:S06]  /*2490*/  @P1 BRA `(.L_x_15) ;  /* 0x00000010008c1947 */ /* 0x000fec0003800000 */
[----:B------:R-:W0:Y:S02]  /*24a0*/  LDCU.U8 UR4, c[0x0][0x548] ;  /* 0x0000a900ff0477ac */ /* 0x000e240008000000 */
[----:B0-----:R-:W-:-:S09]  /*24b0*/  UISETP.NE.AND UP0, UPT, UR4, URZ, UPT ;  /* 0x000000ff0400728c */ /* 0x001fd2000bf05270 */
[----:B------:R-:W-:Y:S05]  /*24c0*/  BRA.U !UP0, `(.L_x_16) ;  /* 0x0000001108707547 */ /* 0x000fea000b800000 */
[----:B------:R-:W-:Y:S01]  /*24d0*/  VIADD R20, R13, UR19 ;  /* 0x000000130d147c36 */ /* 0x000fe20008000000 */
[----:B------:R-:W-:Y:S02]  /*24e0*/  ISETP.LT.U32.AND P0, PT, R14, 0x1, PT ;  /* 0x000000010e00780c */ /* 0x000fe40003f01070 */
[----:B------:R-:W-:Y:S02]  /*24f0*/  SHF.R.S32.HI R5, RZ, 0x1f, R14 ;  /* 0x0000001fff057819 */ /* 0x000fe4000001140e */
[----:B------:R-:W-:Y:S02]  /*2500*/  ISETP.GE.AND P1, PT, R20, UR20, PT ;  /* 0x0000001414007c0c */ /* 0x000fe4000bf26270 */
[----:B------:R-:W-:-:S04]  /*2510*/  ISETP.LT.AND.EX P0, PT, R5, RZ, PT, P0 ;  /* 0x000000ff0500720c */ /* 0x000fc80003f01300 */
[----:B------:R-:W-:Y:S02]  /*2520*/  SEL R14, R14, 0x1, P0 ;  /* 0x000000010e0e7807 */ /* 0x000fe40000000000 */
[----:B------:R-:W-:-:S05]  /*2530*/  SEL R5, R5, RZ, P0 ;  /* 0x000000ff05057207 */ /* 0x000fca0000000000 */
[----:B------:R-:W-:Y:S05]  /*2540*/  @P1 BRA `(.L_x_15) ;  /* 0x0000001000601947 */ /* 0x000fea0003800000 */
[----:B------:R-:W-:Y:S01]  /*2550*/  IADD3 R0, P1, PT, R14, 0x1, RZ ;  /* 0x000000010e007810 */ /* 0x000fe20007f3e0ff */
[----:B------:R-:W-:Y:S01]  /*2560*/  USHF.R.S32.HI UR4, URZ, 0x1f, UR18 ;  /* 0x0000001fff047899 */ /* 0x000fe20008011412 */
[----:B------:R-:W-:Y:S02]  /*2570*/  IMAD R15, R5, UR18, RZ ;  /* 0x00000012050f7c24 */ /* 0x000fe4000f8e02ff */
[----:B------:R-:W-:Y:S01]  /*2580*/  ISETP.GE.U32.AND P0, PT, R0, 0x3, PT ;  /* 0x000000030000780c */ /* 0x000fe20003f06070 */
[----:B------:R-:W-:Y:S01]  /*2590*/  IMAD.WIDE.U32 R16, R14, UR18, RZ ;  /* 0x000000120e107c25 */ /* 0x000fe2000f8e00ff */
[----:B------:R-:W-:-:S03]  /*25a0*/  IADD3.X R0, PT, PT, RZ, R5, RZ, P1, !PT ;  /* 0x00000005ff007210 */ /* 0x000fc60000ffe4ff */
[----:B------:R-:W-:Y:S01]  /*25b0*/  IMAD R15, R14, UR4, R15 ;  /* 0x000000040e0f7c24 */ /* 0x000fe2000f8e020f */
[----:B------:R-:W-:-:S04]  /*25c0*/  ISETP.GE.U32.AND.EX P0, PT, R0, RZ, PT, P0 ;  /* 0x000000ff0000720c */ /* 0x000fc80003f06100 */
[----:B------:R-:W-:Y:S02]  /*25d0*/  IADD3 R15, PT, PT, R17, R15, RZ ;  /* 0x0000000f110f7210 */ /* 0x000fe40007ffe0ff */
[----:B------:R-:W-:Y:S02]  /*25e0*/  SEL R32, R14, RZ, !P0 ;  /* 0x000000ff0e207207 */ /* 0x000fe40004000000 */
[----:B------:R-:W-:-:S03]  /*25f0*/  SEL R5, R5, RZ, !P0 ;  /* 0x000000ff05057207 */ /* 0x000fc60004000000 */
[-C--:B------:R-:W-:Y:S02]  /*2600*/  IMAD R0, R15, R32.reuse, RZ ;  /* 0x000000200f007224 */ /* 0x080fe400078e02ff */
[----:B------:R-:W-:-:S04]  /*2610*/  IMAD.WIDE.U32 R32, R16, R32, RZ ;  /* 0x0000002010207225 */ /* 0x000fc800078e00ff */
[----:B------:R-:W-:-:S05]  /*2620*/  IMAD R5, R5, R16, R0 ;  /* 0x0000001005057224 */ /* 0x000fca00078e0200 */
[----:B------:R-:W-:-:S04]  /*2630*/  IADD3 R15, PT, PT, R33, R5, RZ ;  /* 0x00000005210f7210 */ /* 0x000fc80007ffe0ff */
[----:B------:R-:W-:-:S13]  /*2640*/  ISETP.NE.U32.AND P0, PT, R15, RZ, PT ;  /* 0x000000ff0f00720c */ /* 0x000fda0003f05070 */
[----:B------:R-:W-:Y:S05]  /*2650*/  @P0 BRA `(.L_x_17) ;  /* 0x00000000005c0947 */ /* 0x000fea0003800000 */
[----:B------:R-:W0:Y:S01]  /*2660*/  I2F.U32.RP R2, R32 ;  /* 0x0000002000027306 */ /* 0x000e220000209000 */
[----:B------:R-:W-:Y:S01]  /*2670*/  ISETP.NE.U32.AND P0, PT, R32, RZ, PT ;  /* 0x000000ff2000720c */ /* 0x000fe20003f05070 */
[----:B------:R-:W-:-:S06]  /*2680*/  HFMA2 R33, -RZ, RZ, 0, 0 ;  /* 0x00000000ff217431 */ /* 0x000fcc00000001ff */
[----:B0-----:R-:W0:Y:S02]  /*2690*/  MUFU.RCP R16, R2 ;  /* 0x0000000200107308 */ /* 0x001e240000001000 */
[----:B0-----:R-:W-:-:S06]  /*26a0*/  IADD3 R16, PT, PT, R16, 0xffffffe, RZ ;  /* 0x0ffffffe10107810 */ /* 0x001fcc0007ffe0ff */
        /* <DEDUP_REMOVED lines=13> */
[----:B------:R-:W-:-:S05]  /*2780*/  @!P0 LOP3.LUT R0, RZ, R32, RZ, 0x33, !PT ;  /* 0x00000020ff008212 */ /* 0x000fca00078e33ff */
[----:B------:R-:W-:-:S04]  /*2790*/  IMAD.MOV R5, RZ, RZ, -R0 ;  /* 0x000000ffff057224 */ /* 0x000fc800078e0a00 */
[----:B------:R-:W-:Y:S01]  /*27a0*/  IMAD R20, R32, R5, R20 ;  /* 0x0000000520147224 */ /* 0x000fe200078e0214 */
[----:B------:R-:W-:Y:S01]  /*27b0*/  MOV R32, R0 ;  /* 0x0000000000207202 */ /* 0x000fe20000000f00 */
[----:B------:R-:W-:Y:S06]  /*27c0*/  BRA `(.L_x_18) ;  /* 0x0000000000207947 */ /* 0x000fec0003800000 */
.L_x_17:
[----:B------:R-:W-:Y:S01]  /*27d0*/  IMAD.MOV.U32 R17, RZ, RZ, RZ ;  /* 0x000000ffff117224 */ /* 0x000fe200078e00ff */
[----:B------:R-:W-:Y:S02]  /*27e0*/  MOV R18, R32 ;  /* 0x0000002000127202 */ /* 0x000fe40000000f00 */
[----:B------:R-:W-:Y:S02]  /*27f0*/  MOV R16, 0x2810 ;  /* 0x0000281000107802 */ /* 0x000fe40000000f00 */
[----:B------:R-:W-:Y:S05]  /*2800*/  CALL.REL.NOINC `($__internal_0_$__cuda_sm20_div_s64) ;  /* 0x0000001c00807944 */ /* 0x000fea0003c00000 */
[----:B------:R-:W-:Y:S02]  /*2810*/  IADD3 R5, PT, PT, -R0, RZ, RZ ;  /* 0x000000ff00057210 */ /* 0x000fe40007ffe1ff */
[----:B------:R-:W-:-:S03]  /*2820*/  MOV R33, R17 ;  /* 0x0000001100217202 */ /* 0x000fc60000000f00 */
[----:B------:R-:W-:Y:S01]  /*2830*/  IMAD R20, R32, R5, R20 ;  /* 0x0000000520147224 */ /* 0x000fe200078e0214 */
[----:B------:R-:W-:-:S07]  /*2840*/  MOV R32, R0 ;  /* 0x0000000000207202 */ /* 0x000fce0000000f00 */
.L_x_18:
[----:B------:R-:W-:Y:S01]  /*2850*/  IABS R15, UR18 ;  /* 0x00000012000f7c13 */ /* 0x000fe20008000000 */
[----:B------:R-:W-:Y:S01]  /*2860*/  IMAD R3, R3, R12, RZ ;  /* 0x0000000c03037224 */ /* 0x000fe200078e02ff */
[----:B------:R-:W-:Y:S01]  /*2870*/  IABS R2, R20 ;  /* 0x0000001400027213 */ /* 0x000fe20000000000 */
[----:B------:R-:W-:Y:S01]  /*2880*/  BSSY.RECONVERGENT B0, `(.L_x_19) ;  /* 0x000003f000007945 */ /* 0x000fe20003800200 */
[----:B------:R-:W0:Y:S01]  /*2890*/  I2F.RP R18, R15 ;  /* 0x0000000f00127306 */ /* 0x000e220000209400 */
[----:B------:R-:W-:-:S07]  /*28a0*/  IMAD R3, R11, R30, R3 ;  /* 0x0000001e0b037224 */ /* 0x000fce00078e0203 */
[----:B0-----:R-:W0:Y:S02]  /*28b0*/  MUFU.RCP R16, R18 ;  /* 0x0000001200107308 */ /* 0x001e240000001000 */
[----:B0-----:R-:W-:-:S06]  /*28c0*/  IADD3 R16, PT, PT, R16, 0xffffffe, RZ ;  /* 0x0ffffffe10107810 */ /* 0x001fcc0007ffe0ff */
[----:B------:R-:W0:Y:S02]  /*28d0*/  F2I.FTZ.U32.TRUNC.NTZ R17, R16 ;  /* 0x0000001000117305 */ /* 0x000e24000021f000 */
[----:B0-----:R-:W-:Y:S01]  /*28e0*/  IADD3 R0, PT, PT, RZ, -R17, RZ ;  /* 0x80000011ff007210 */ /* 0x001fe20007ffe0ff */
[----:B------:R-:W-:-:S04]  /*28f0*/  IMAD.MOV.U32 R16, RZ, RZ, RZ ;  /* 0x000000ffff107224 */ /* 0x000fc800078e00ff */
[----:B------:R-:W-:Y:S01]  /*2900*/  IMAD R5, R0, R15, RZ ;  /* 0x0000000f00057224 */ /* 0x000fe200078e02ff */
[----:B------:R-:W-:-:S03]  /*2910*/  IABS R0, UR18 ;  /* 0x0000001200007c13 */ /* 0x000fc60008000000 */
[----:B------:R-:W-:Y:S01]  /*2920*/  IMAD.HI.U32 R5, R17, R5, R16 ;  /* 0x0000000511057227 */ /* 0x000fe200078e0010 */
[----:B------:R-:W-:-:S03]  /*2930*/  IADD3 R0, PT, PT, RZ, -R0, RZ ;  /* 0x80000000ff007210 */ /* 0x000fc60007ffe0ff */
[----:B------:R-:W-:-:S04]  /*2940*/  IMAD.WIDE.U32 R16, R11, R12, RZ ;  /* 0x0000000c0b107225 */ /* 0x000fc800078e00ff */
[----:B------:R-:W-:Y:S01]  /*2950*/  IMAD.HI.U32 R5, R5, R2, RZ ;  /* 0x0000000205057227 */ /* 0x000fe200078e00ff */
[----:B------:R-:W-:-:S03]  /*2960*/  IADD3 R3, PT, PT, R17, R3, RZ ;  /* 0x0000000311037210 */ /* 0x000fc60007ffe0ff */
[----:B------:R-:W-:Y:S02]  /*2970*/  IMAD R0, R5, R0, R2 ;  /* 0x0000000005007224 */ /* 0x000fe400078e0202 */
[-C--:B------:R-:W-:Y:S02]  /*2980*/  IMAD R3, R3, R34.reuse, RZ ;  /* 0x0000002203037224 */ /* 0x080fe400078e02ff */
[----:B------:R-:W-:Y:S01]  /*2990*/  IMAD.WIDE.U32 R30, R16, R34, RZ ;  /* 0x00000022101e7225 */ /* 0x000fe200078e00ff */
[----:B------:R-:W-:-:S03]  /*29a0*/  ISETP.GT.U32.AND P1, PT, R15, R0, PT ;  /* 0x000000000f00720c */ /* 0x000fc60003f24070 */
[----:B------:R-:W-:-:S10]  /*29b0*/  IMAD R3, R35, R16, R3 ;  /* 0x0000001023037224 */ /* 0x000fd400078e0203 */
[----:B------:R-:W-:Y:S02]  /*29c0*/  @!P1 IMAD.IADD R0, R0, 0x1, -R15 ;  /* 0x0000000100009824 */ /* 0x000fe400078e0a0f */
[----:B------:R-:W-:Y:S01]  /*29d0*/  @!P1 VIADD R5, R5, 0x1 ;  /* 0x0000000105059836 */ /* 0x000fe20000000000 */
[----:B------:R-:W-:Y:S02]  /*29e0*/  ISETP.NE.AND P1, PT, RZ, UR18, PT ;  /* 0x00000012ff007c0c */ /* 0x000fe4000bf25270 */
[----:B------:R-:W-:Y:S01]  /*29f0*/  ISETP.GE.U32.AND P2, PT, R0, R15, PT ;  /* 0x0000000f0000720c */ /* 0x000fe20003f46070 */
[----:B------:R-:W-:Y:S01]  /*2a00*/  IMAD.IADD R15, R31, 0x1, R3 ;  /* 0x000000011f0f7824 */ /* 0x000fe200078e0203 */
[----:B------:R-:W-:-:S04]  /*2a10*/  LOP3.LUT R0, R20, UR18, RZ, 0x3c, !PT ;  /* 0x0000001214007c12 */ /* 0x000fc8000f8e3cff */
[----:B------:R-:W-:Y:S02]  /*2a20*/  ISETP.GE.AND P0, PT, R0, RZ, PT ;  /* 0x000000ff0000720c */ /* 0x000fe40003f06270 */
[----:B------:R-:W-:-:S05]  /*2a30*/  LOP3.LUT R0, R33, R15, RZ, 0xfc, !PT ;  /* 0x0000000f21007212 */ /* 0x000fca00078efcff */
[----:B------:R-:W-:-:S06]  /*2a40*/  @P2 IADD3 R5, PT, PT, R5, 0x1, RZ ;  /* 0x0000000105052810 */ /* 0x000fcc0007ffe0ff */
[----:B------:R-:W-:Y:S02]  /*2a50*/  @!P0 IADD3 R5, PT, PT, -R5, RZ, RZ ;  /* 0x000000ff05058210 */ /* 0x000fe40007ffe1ff */
[----:B------:R-:W-:Y:S02]  /*2a60*/  ISETP.NE.U32.AND P0, PT, R0, RZ, PT ;  /* 0x000000ff0000720c */ /* 0x000fe40003f05070 */
[----:B------:R-:W-:-:S05]  /*2a70*/  @!P1 LOP3.LUT R5, RZ, UR18, RZ, 0x33, !PT ;  /* 0x00000012ff059c12 */ /* 0x000fca000f8e33ff */
[----:B------:R-:W-:-:S04]  /*2a80*/  IMAD.MOV R3, RZ, RZ, -R5 ;  /* 0x000000ffff037224 */ /* 0x000fc800078e0a05 */
[----:B------:R-:W-:Y:S02]  /*2a90*/  IMAD R3, R3, UR18, R20 ;  /* 0x0000001203037c24 */ /* 0x000fe4000f8e0214 */
[----:B------:R-:W-:Y:S05]  /*2aa0*/  @P0 BRA `(.L_x_20) ;  /* 0x0000000000540947 */ /* 0x000fea0003800000 */
[----:B------:R-:W0:Y:S01]  /*2ab0*/  I2F.U32.RP R2, R30 ;  /* 0x0000001e00027306 */ /* 0x000e220000209000 */
[----:B------:R-:W-:-:S07]  /*2ac0*/  ISETP.NE.U32.AND P0, PT, R30, RZ, PT ;  /* 0x000000ff1e00720c */ /* 0x000fce0003f05070 */
        /* <DEDUP_REMOVED lines=15> */
[----:B------:R-:W-:-:S04]  /*2bc0*/  @!P0 LOP3.LUT R0, RZ, R30, RZ, 0x33, !PT ;  /* 0x0000001eff008212 */ /* 0x000fc800078e33ff */
[----:B------:R-:W-:-:S05]  /*2bd0*/  IADD3 R31, PT, PT, -R0, RZ, RZ ;  /* 0x000000ff001f7210 */ /* 0x000fca0007ffe1ff */
[----:B------:R-:W-:Y:S01]  /*2be0*/  IMAD R31, R30, R31, R32 ;  /* 0x0000001f1e1f7224 */ /* 0x000fe200078e0220 */
[----:B------:R-:W-:Y:S05]  /*2bf0*/  BRA `(.L_x_21) ;  /* 0x00000000001c7947 */ /* 0x000fea0003800000 */
.L_x_20:
[----:B------:R-:W-:Y:S01]  /*2c00*/  IMAD.MOV.U32 R20, RZ, RZ, R32 ;  /* 0x000000ffff147224 */ /* 0x000fe200078e0020 */
[----:B------:R-:W-:Y:S01]  /*2c10*/  MOV R17, R33 ;  /* 0x0000002100117202 */ /* 0x000fe20000000f00 */
[----:B------:R-:W-:Y:S01]  /*2c20*/  IMAD.MOV.U32 R18, RZ, RZ, R30 ;  /* 0x000000ffff127224 */ /* 0x000fe200078e001e */
[----:B------:R-:W-:Y:S02]  /*2c30*/  MOV R16, 0x2c50 ;  /* 0x00002c5000107802 */ /* 0x000fe40000000f00 */
[----:B------:R-:W-:Y:S05]  /*2c40*/  CALL.REL.NOINC `($__internal_0_$__cuda_sm20_div_s64) ;  /* 0x0000001800707944 */ /* 0x000fea0003c00000 */
[----:B------:R-:W-:-:S05]  /*2c50*/  IADD3 R31, PT, PT, -R0, RZ, RZ ;  /* 0x000000ff001f7210 */ /* 0x000fca0007ffe1ff */
[----:B------:R-:W-:Y:S02]  /*2c60*/  IMAD R31, R31, R30, R32 ;  /* 0x0000001e1f1f7224 */ /* 0x000fe400078e0220 */
.L_x_21:
[----:B------:R-:W-:Y:S05]  /*2c70*/  BSYNC.RECONVERGENT B0 ;  /* 0x0000000000007941 */ /* 0x000fea0003800200 */
.L_x_19:
[----:B------:R-:W-:Y:S01]  /*2c80*/  IABS R19, R12 ;  /* 0x0000000c00137213 */ /* 0x000fe20000000000 */
[----:B------:R-:W0:Y:S01]  /*2c90*/  LDCU.U8 UR10, c[0x0][0x549] ;  /* 0x0000a920ff0a77ac */ /* 0x000e220008000000 */
[----:B------:R-:W-:Y:S02]  /*2ca0*/  IABS R18, R11 ;  /* 0x0000000b00127213 */ /* 0x000fe40000000000 */
[----:B------:R-:W1:Y:S01]  /*2cb0*/  I2F.U32.RP R15, R19 ;  /* 0x00000013000f7306 */ /* 0x000e620000209000 */
[----:B------:R-:W-:Y:S01]  /*2cc0*/  IABS R17, R10 ;  /* 0x0000000a00117213 */ /* 0x000fe20000000000 */
[----:B------:R-:W2:Y:S01]  /*2cd0*/  LDCU.64 UR4, c[0x0][0x430] ;  /* 0x00008600ff0477ac */ /* 0x000ea20008000a00 */
[----:B------:R-:W-:Y:S02]  /*2ce0*/  IABS R16, R9 ;  /* 0x0000000900107213 */ /* 0x000fe40000000000 */
[----:B------:R-:W-:-:S03]  /*2cf0*/  ISETP.NE.AND P5, PT, R11, RZ, PT ;  /* 0x000000ff0b00720c */ /* 0x000fc60003fa5270 */
[----:B------:R-:W3:Y:S01]  /*2d00*/  I2F.U32.RP R33, R18 ;  /* 0x0000001200217306 */ /* 0x000ee20000209000 */
[----:B0-----:R-:W-:-:S07]  /*2d10*/  UISETP.NE.AND UP0, UPT, UR10, URZ, UPT ;  /* 0x000000ff0a00728c */ /* 0x001fce000bf05270 */
[----:B-1----:R-:W0:Y:S01]  /*2d20*/  MUFU.RCP R15, R15 ;  /* 0x0000000f000f7308 */ /* 0x002e220000001000 */
[----:B--2---:R-:W-:Y:S02]  /*2d30*/  USEL UR10, UR5, 0x1, !UP0 ;  /* 0x00000001050a7887 */ /* 0x004fe4000c000000 */
[----:B------:R-:W-:-:S05]  /*2d40*/  USEL UR11, UR4, 0x1, UP0 ;  /* 0x00000001040b7887 */ /* 0x000fca0008000000 */
[----:B---3--:R-:W1:Y:S01]  /*2d50*/  MUFU.RCP R21, R33 ;  /* 0x0000002100157308 */ /* 0x008e620000001000 */
[----:B------:R-:W-:Y:S02]  /*2d60*/  UIMAD UR4, UR5, UR4, URZ ;  /* 0x00000004050472a4 */ /* 0x000fe4000f8e02ff */
[----:B------:R-:W-:-:S05]  /*2d70*/  UIMAD UR5, UR11, UR5, URZ ;  /* 0x000000050b0572a4 */ /* 0x000fca000f8e02ff */
[----:B------:R-:W2:Y:S01]  /*2d80*/  I2F.U32.RP R30, R17 ;  /* 0x00000011001e7306 */ /* 0x000ea20000209000 */
[----:B0-----:R-:W-:-:S07]  /*2d90*/  VIADD R28, R15, 0xffffffe ;  /* 0x0ffffffe0f1c7836 */ /* 0x001fce0000000000 */
[----:B------:R-:W-:Y:S01]  /*2da0*/  I2F.U32.RP R2, R16 ;  /* 0x0000001000027306 */ /* 0x000fe20000209000 */
[----:B-1----:R-:W-:-:S07]  /*2db0*/  VIADD R21, R21, 0xffffffe ;  /* 0x0ffffffe15157836 */ /* 0x002fce0000000000 */
[----:B------:R-:W0:Y:S08]  /*2dc0*/  F2I.FTZ.U32.TRUNC.NTZ R29, R28 ;  /* 0x0000001c001d7305 */ /* 0x000e30000021f000 */
[----:B--2---:R-:W1:Y:S01]  /*2dd0*/  MUFU.RCP R32, R30 ;  /* 0x0000001e00207308 */ /* 0x004e620000001000 */
[----:B0-----:R-:W-:-:S07]  /*2de0*/  IMAD.MOV R20, RZ, RZ, -R29 ;  /* 0x000000ffff147224 */ /* 0x001fce00078e0a1d */
[----:B------:R-:W0:Y:S01]  /*2df0*/  F2I.FTZ.U32.TRUNC.NTZ R21, R21 ;  /* 0x0000001500157305 */ /* 0x000e22000021f000 */
[----:B------:R-:W-:Y:S02]  /*2e00*/  IMAD.MOV.U32 R28, RZ, RZ, RZ ;  /* 0x000000ffff1c7224 */ /* 0x000fe400078e00ff */
[----:B------:R-:W-:-:S04]  /*2e10*/  IMAD R20, R20, R19, RZ ;  /* 0x0000001314147224 */ /* 0x000fc800078e02ff */
[----:B------:R-:W-:Y:S01]  /*2e20*/  IMAD.HI.U32 R35, R29, R20, R28 ;  /* 0x000000141d237227 */ /* 0x000fe200078e001c */
[----:B------:R-:W2:Y:S01]  /*2e30*/  MUFU.RCP R2, R2 ;  /* 0x0000000200027308 */ /* 0x000ea20000001000 */
[----:B------:R-:W-:Y:S02]  /*2e40*/  IABS R28, R10 ;  /* 0x0000000a001c7213 */ /* 0x000fe40000000000 */
[----:B-1----:R-:W-:Y:S01]  /*2e50*/  IADD3 R32, PT, PT, R32, 0xffffffe, RZ ;  /* 0x0ffffffe20207810 */ /* 0x002fe20007ffe0ff */
[----:B------:R-:W-:Y:S01]  /*2e60*/  IMAD.MOV.U32 R20, RZ, RZ, RZ ;  /* 0x000000ffff147224 */ /* 0x000fe200078e00ff */
[----:B------:R-:W-:Y:S01]  /*2e70*/  IABS R30, R31 ;  /* 0x0000001f001e7213 */ /* 0x000fe20000000000 */
[----:B------:R-:W-:Y:S02]  /*2e80*/  IMAD.MOV R28, RZ, RZ, -R28 ;  /* 0x000000ffff1c7224 */ /* 0x000fe400078e0a1c */
[----:B0-----:R-:W-:Y:S01]  /*2e90*/  IMAD.MOV R15, RZ, RZ, -R21 ;  /* 0x000000ffff0f7224 */ /* 0x001fe200078e0a15 */
[----:B------:R-:W0:Y:S03]  /*2ea0*/  F2I.FTZ.U32.TRUNC.NTZ R33, R32 ;  /* 0x0000002000217305 */ /* 0x000e26000021f000 */
[----:B------:R-:W-:-:S04]  /*2eb0*/  IMAD R15, R15, R18, RZ ;  /* 0x000000120f0f7224 */ /* 0x000fc800078e02ff */
[----:B------:R-:W-:Y:S01]  /*2ec0*/  IMAD.HI.U32 R29, R21, R15, R20 ;  /* 0x0000000f151d7227 */ /* 0x000fe200078e0014 */
[----:B------:R-:W-:Y:S02]  /*2ed0*/  IABS R15, R14 ;  /* 0x0000000e000f7213 */ /* 0x000fe40000000000 */
[----:B--2---:R-:W-:Y:S02]  /*2ee0*/  IADD3 R36, PT, PT, R2, 0xffffffe, RZ ;  /* 0x0ffffffe02247810 */ /* 0x004fe40007ffe0ff */
[----:B------:R-:W1:Y:S01]  /*2ef0*/  I2F.U32.RP R2, R15 ;  /* 0x0000000f00027306 */ /* 0x000e620000209000 */
[----:B0-----:R-:W-:Y:S02]  /*2f00*/  IMAD.MOV R20, RZ, RZ, -R33 ;  /* 0x000000ffff147224 */ /* 0x001fe400078e0a21 */
[----:B------:R-:W-:Y:S02]  /*2f10*/  HFMA2 R32, -RZ, RZ, 0, 0 ;  /* 0x00000000ff207431 */ /* 0x000fe400000001ff */
[----:B------:R-:W-:-:S03]  /*2f20*/  IMAD R20, R20, R17, RZ ;  /* 0x0000001114147224 */ /* 0x000fc600078e02ff */
[----:B------:R-:W0:Y:S01]  /*2f30*/  F2I.FTZ.U32.TRUNC.NTZ R37, R36 ;  /* 0x0000002400257305 */ /* 0x000e22000021f000 */
[----:B------:R-:W-:-:S04]  /*2f40*/  IMAD.HI.U32 R21, R33, R20, R32 ;  /* 0x0000001421157227 */ /* 0x000fc800078e0020 */
[----:B------:R-:W-:-:S03]  /*2f50*/  IMAD.HI.U32 R32, R35, R30, RZ ;  /* 0x0000001e23207227 */ /* 0x000fc600078e00ff */
[----:B-1----:R1:W2:Y:S01]  /*2f60*/  MUFU.RCP R34, R2 ;  /* 0x0000000200227308 */ /* 0x0022a20000001000 */
[----:B0-----:R-:W-:Y:S02]  /*2f70*/  IMAD.MOV R33, RZ, RZ, -R37 ;  /* 0x000000ffff217224 */ /* 0x001fe400078e0a25 */
[----:B------:R-:W-:Y:S02]  /*2f80*/  IMAD.MOV.U32 R36, RZ, RZ, RZ ;  /* 0x000000ffff247224 */ /* 0x000fe400078e00ff */
[----:B------:R-:W-:-:S04]  /*2f90*/  IMAD R33, R33, R16, RZ ;  /* 0x0000001021217224 */ /* 0x000fc800078e02ff */
[----:B------:R-:W-:Y:S01]  /*2fa0*/  IMAD.HI.U32 R20, R37, R33, R36 ;  /* 0x0000002125147227 */ /* 0x000fe200078e0024 */
[----:B------:R-:W-:Y:S02]  /*2fb0*/  IABS R33, R12 ;  /* 0x0000000c00217213 */ /* 0x000fe40000000000 */
[----:B-1----:R-:W-:Y:S01]  /*2fc0*/  IABS R2, R0 ;  /* 0x0000000000027213 */ /* 0x002fe20000000000 */
[----:B--2---:R-:W-:Y:S01]  /*2fd0*/  VIADD R34, R34, 0xffffffe ;  /* 0x0ffffffe22227836 */ /* 0x004fe20000000000 */
[----:B------:R-:W-:-:S03]  /*2fe0*/  IADD3 R33, PT, PT, RZ, -R33, RZ ;  /* 0x80000021ff217210 */ /* 0x000fc60007ffe0ff */
[----:B------:R-:W0:Y:S01]  /*2ff0*/  F2I.FTZ.U32.TRUNC.NTZ R35, R34 ;  /* 0x0000002200237305 */ /* 0x000e22000021f000 */
[----:B------:R-:W-:-:S04]  /*3000*/  IMAD.HI.U32 R21, R21, R2, RZ ;  /* 0x0000000215157227 */ /* 0x000fc800078e00ff */
[----:B------:R-:W-:Y:S02]  /*3010*/  IMAD R30, R32, R33, R30 ;  /* 0x00000021201e7224 */ /* 0x000fe400078e021e */
[----:B------:R-:W-:-:S03]  /*3020*/  IMAD R28, R21, R28, R2 ;  /* 0x0000001c151c7224 */ /* 0x000fc600078e0202 */
[----:B------:R-:W-:Y:S02]  /*3030*/  ISETP.GT.U32.AND P3, PT, R19, R30, PT ;  /* 0x0000001e1300720c */ /* 0x000fe40003f64070 */
[----:B------:R-:W-:Y:S02]  /*3040*/  ISETP.GT.U32.AND P0, PT, R17, R28, PT ;  /* 0x0000001c1100720c */ /* 0x000fe40003f04070 */
[----:B0-----:R-:W-:Y:S01]  /*3050*/  IADD3 R2, PT, PT, RZ, -R35, RZ ;  /* 0x80000023ff027210 */ /* 0x001fe20007ffe0ff */
[----:B------:R-:W-:-:S08]  /*3060*/  IMAD.MOV.U32 R34, RZ, RZ, RZ ;  /* 0x000000ffff227224 */ /* 0x000fd000078e00ff */
[----:B------:R-:W-:Y:S02]  /*3070*/  @!P3 IMAD.IADD R30, R30, 0x1, -R19 ;  /* 0x000000011e1eb824 */ /* 0x000fe400078e0a13 */
[----:B------:R-:W-:Y:S01]  /*3080*/  @!P3 VIADD R32, R32, 0x1 ;  /* 0x000000012020b836 */ /* 0x000fe20000000000 */
[----:B------:R-:W-:Y:S01]  /*3090*/  ISETP.NE.AND P3, PT, R12, RZ, PT ;  /* 0x000000ff0c00720c */ /* 0x000fe20003f65270 */
[----:B------:R-:W-:Y:S01]  /*30a0*/  @!P0 VIADD R21, R21, 0x1 ;  /* 0x0000000115158836 */ /* 0x000fe20000000000 */
[----:B------:R-:W-:Y:S01]  /*30b0*/  ISETP.GE.U32.AND P4, PT, R30, R19, PT ;  /* 0x000000131e00720c */ /* 0x000fe20003f86070 */
[----:B------:R-:W-:Y:S01]  /*30c0*/  IMAD R19, R2, R15, RZ ;  /* 0x0000000f02137224 */ /* 0x000fe200078e02ff */
[----:B------:R-:W-:Y:S02]  /*30d0*/  LOP3.LUT R2, R31, R12, RZ, 0x3c, !PT ;  /* 0x0000000c1f027212 */ /* 0x000fe400078e3cff */
[----:B------:R-:W-:Y:S01]  /*30e0*/  @!P0 IADD3 R28, PT, PT, R28, -R17, RZ ;  /* 0x800000111c1c8210 */ /* 0x000fe20007ffe0ff */
[----:B------:R-:W-:Y:S01]  /*30f0*/  IMAD.HI.U32 R34, R35, R19, R34 ;  /* 0x0000001323227227 */ /* 0x000fe200078e0022 */
[----:B------:R-:W-:-:S02]  /*3100*/  ISETP.GE.AND P1, PT, R2, RZ, PT ;  /* 0x000000ff0200720c */ /* 0x000fc40003f26270 */
[----:B------:R-:W-:Y:S02]  /*3110*/  ISETP.GE.U32.AND P2, PT, R28, R17, PT ;  /* 0x000000111c00720c */ /* 0x000fe40003f46070 */
[----:B------:R-:W-:Y:S02]  /*3120*/  LOP3.LUT R19, R0, R10, RZ, 0x3c, !PT ;  /* 0x0000000a00137212 */ /* 0x000fe400078e3cff */
[----:B------:R-:W-:Y:S01]  /*3130*/  IABS R17, R5 ;  /* 0x0000000500117213 */ /* 0x000fe20000000000 */
[----:B------:R-:W-:Y:S01]  /*3140*/  @P4 VIADD R32, R32, 0x1 ;  /* 0x0000000120204836 */ /* 0x000fe20000000000 */
[----:B------:R-:W-:-:S03]  /*3150*/  IABS R2, R14 ;  /* 0x0000000e00027213 */ /* 0x000fc60000000000 */
[----:B------:R-:W-:Y:S01]  /*3160*/  IMAD.HI.U32 R34, R34, R17, RZ ;  /* 0x0000001122227227 */ /* 0x000fe200078e00ff */
[----:B------:R-:W-:-:S03]  /*3170*/  IADD3 R2, PT, PT, RZ, -R2, RZ ;  /* 0x80000002ff027210 */ /* 0x000fc60007ffe0ff */
[----:B------:R-:W-:Y:S01]  /*3180*/  @!P1 IMAD.MOV R32, RZ, RZ, -R32 ;  /* 0x000000ffff209224 */ /* 0x000fe200078e0a20 */
[----:B------:R-:W-:Y:S01]  /*3190*/  ISETP.GE.AND P1, PT, R19, RZ, PT ;  /* 0x000000ff1300720c */ /* 0x000fe20003f26270 */
[----:B------:R-:W-:Y:S01]  /*31a0*/  IMAD R2, R34, R2, R17 ;  /* 0x0000000222027224 */ /* 0x000fe200078e0211 */
[----:B------:R-:W-:Y:S02]  /*31b0*/  @!P3 LOP3.LUT R32, RZ, R12, RZ, 0x33, !PT ;  /* 0x0000000cff20b212 */ /* 0x000fe400078e33ff */
[----:B------:R-:W-:Y:S02]  /*31c0*/  ISETP.NE.AND P3, PT, R10, RZ, PT ;  /* 0x000000ff0a00720c */ /* 0x000fe40003f65270 */
[----:B------:R-:W-:Y:S02]  /*31d0*/  IABS R17, R11 ;  /* 0x0000000b00117213 */ /* 0x000fe40000000000 */
[----:B------:R-:W-:Y:S02]  /*31e0*/  @P2 IADD3 R21, PT, PT, R21, 0x1, RZ ;  /* 0x0000000115152810 */ /* 0x000fe40007ffe0ff */
[----:B------:R-:W-:Y:S01]  /*31f0*/  IABS R19, R32 ;  /* 0x0000002000137213 */ /* 0x000fe20000000000 */
[----:B------:R-:W-:Y:S01]  /*3200*/  IMAD.MOV R17, RZ, RZ, -R17 ;  /* 0x000000ffff117224 */ /* 0x000fe200078e0a11 */
[----:B------:R-:W-:Y:S01]  /*3210*/  ISETP.GT.U32.AND P0, PT, R15, R2, PT ;  /* 0x000000020f00720c */ /* 0x000fe20003f04070 */
[----:B------:R-:W-:-:S02]  /*3220*/  @!P1 IMAD.MOV R21, RZ, RZ, -R21 ;  /* 0x000000ffff159224 */ /* 0x000fc400078e0a15 */
[----:B------:R-:W-:Y:S02]  /*3230*/  IMAD.HI.U32 R28, R29, R19, RZ ;  /* 0x000000131d1c7227 */ /* 0x000fe400078e00ff */
[----:B------:R-:W-:Y:S02]  /*3240*/  @!P3 LOP3.LUT R21, RZ, R10, RZ, 0x33, !PT ;  /* 0x0000000aff15b212 */ /* 0x000fe400078e33ff */
[----:B------:R-:W-:Y:S01]  /*3250*/  IMAD R29, R28, R17, R19 ;  /* 0x000000111c1d7224 */ /* 0x000fe200078e0213 */
[----:B------:R-:W-:Y:S02]  /*3260*/  IABS R17, R9 ;  /* 0x0000000900117213 */ /* 0x000fe40000000000 */
[----:B------:R-:W-:Y:S02]  /*3270*/  IABS R19, R21 ;  /* 0x0000001500137213 */ /* 0x000fe40000000000 */
[----:B------:R-:W-:Y:S01]  /*3280*/  IADD3 R17, PT, PT, RZ, -R17, RZ ;  /* 0x80000011ff117210 */ /* 0x000fe20007ffe0ff */
[----:B------:R-:W-:Y:S01]  /*3290*/  @!P0 IMAD.IADD R2, R2, 0x1, -R15 ;  /* 0x0000000102028824 */ /* 0x000fe200078e0a0f */
[----:B------:R-:W-:Y:S01]  /*32a0*/  ISETP.GT.U32.AND P3, PT, R18, R29, PT ;  /* 0x0000001d1200720c */ /* 0x000fe20003f64070 */
[----:B------:R-:W-:-:S03]  /*32b0*/  IMAD.HI.U32 R20, R20, R19, RZ ;  /* 0x0000001314147227 */ /* 0x000fc600078e00ff */
[----:B------:R-:W-:Y:S01]  /*32c0*/  ISETP.GE.U32.AND P4, PT, R2, R15, PT ;  /* 0x0000000f0200720c */ /* 0x000fe20003f86070 */
[----:B------:R-:W-:Y:S01]  /*32d0*/  IMAD R17, R20, R17, R19 ;  /* 0x0000001114117224 */ /* 0x000fe200078e0213 */
[----:B------:R-:W-:Y:S01]  /*32e0*/  LOP3.LUT R2, R5, R14, RZ, 0x3c, !PT ;  /* 0x0000000e05027212 */ /* 0x000fe200078e3cff */
[----:B------:R-:W-:Y:S01]  /*32f0*/  @!P0 VIADD R34, R34, 0x1 ;  /* 0x0000000122228836 */ /* 0x000fe20000000000 */
[----:B------:R-:W-:Y:S02]  /*3300*/  ISETP.NE.AND P0, PT, R14, RZ, PT ;  /* 0x000000ff0e00720c */ /* 0x000fe40003f05270 */
[----:B------:R-:W-:Y:S02]  /*3310*/  ISETP.GT.U32.AND P1, PT, R16, R17, PT ;  /* 0x000000111000720c */ /* 0x000fe40003f24070 */
[----:B------:R-:W-:Y:S01]  /*3320*/  ISETP.GE.AND P2, PT, R2, RZ, PT ;  /* 0x000000ff0200720c */ /* 0x000fe20003f46270 */
[----:B------:R-:W-:Y:S01]  /*3330*/  @!P3 IMAD.IADD R29, R29, 0x1, -R18 ;  /* 0x000000011d1db824 */ /* 0x000fe200078e0a12 */
[----:B------:R-:W-:Y:S01]  /*3340*/  LOP3.LUT R15, R32, R11, RZ, 0x3c, !PT ;  /* 0x0000000b200f7212 */ /* 0x000fe200078e3cff */
[----:B------:R-:W-:Y:S01]  /*3350*/  IMAD.MOV R2, RZ, RZ, -R32 ;  /* 0x000000ffff027224 */ /* 0x000fe200078e0a20 */
[----:B------:R-:W-:-:S02]  /*3360*/  @!P3 IADD3 R28, PT, PT, R28, 0x1, RZ ;  /* 0x000000011c1cb810 */ /* 0x000fc40007ffe0ff */
[----:B------:R-:W-:Y:S01]  /*3370*/  @P4 IADD3 R34, PT, PT, R34, 0x1, RZ ;  /* 0x0000000122224810 */ /* 0x000fe20007ffe0ff */
[----:B------:R-:W-:Y:S01]  /*3380*/  IMAD R2, R12, R2, R31 ;  /* 0x000000020c027224 */ /* 0x000fe200078e021f */
[----:B------:R-:W-:Y:S02]  /*3390*/  ISETP.GE.U32.AND P6, PT, R29, R18, PT ;  /* 0x000000121d00720c */ /* 0x000fe40003fc6070 */
[----:B------:R-:W-:Y:S01]  /*33a0*/  LOP3.LUT R12, R21, R9, RZ, 0x3c, !PT ;  /* 0x00000009150c7212 */ /* 0x000fe200078e3cff */
[----:B------:R-:W-:Y:S02]  /*33b0*/  @!P1 IMAD.IADD R17, R17, 0x1, -R16 ;  /* 0x0000000111119824 */ /* 0x000fe400078e0a10 */
[----:B------:R-:W-:Y:S01]  /*33c0*/  @!P2 IADD3 R34, PT, PT, -R34, RZ, RZ ;  /* 0x000000ff2222a210 */ /* 0x000fe20007ffe1ff */
[----:B------:R-:W-:Y:S01]  /*33d0*/  @!P1 VIADD R20, R20, 0x1 ;  /* 0x0000000114149836 */ /* 0x000fe20000000000 */
[----:B------:R-:W-:Y:S02]  /*33e0*/  @!P0 LOP3.LUT R34, RZ, R14, RZ, 0x33, !PT ;  /* 0x0000000eff228212 */ /* 0x000fe400078e33ff */
[----:B------:R-:W-:-:S02]  /*33f0*/  ISETP.GE.U32.AND P4, PT, R17, R16, PT ;  /* 0x000000101100720c */ /* 0x000fc40003f86070 */
[----:B------:R-:W-:Y:S01]  /*3400*/  ISETP.GE.AND P2, PT, R15, RZ, PT ;  /* 0x000000ff0f00720c */ /* 0x000fe20003f46270 */
[----:B------:R-:W-:Y:S01]  /*3410*/  IMAD.WIDE R16, R34, UR10, RZ ;  /* 0x0000000a22107c25 */ /* 0x000fe2000f8e02ff */
[----:B------:R-:W-:Y:S01]  /*3420*/  ISETP.GE.AND P0, PT, R12, RZ, PT ;  /* 0x000000ff0c00720c */ /* 0x000fe20003f06270 */
[----:B------:R-:W-:Y:S01]  /*3430*/  USHF.R.S32.HI UR10, URZ, 0x1f, UR11 ;  /* 0x0000001fff0a7899 */ /* 0x000fe2000801140b */
[----:B------:R-:W-:Y:S01]  /*3440*/  ISETP.NE.AND P1, PT, R9, RZ, PT ;  /* 0x000000ff0900720c */ /* 0x000fe20003f25270 */
[----:B------:R-:W-:Y:S02]  /*3450*/  @P6 VIADD R28, R28, 0x1 ;  /* 0x000000011c1c6836 */ /* 0x000fe40000000000 */
[----:B------:R-:W-:Y:S02]  /*3460*/  IMAD.MOV R34, RZ, RZ, -R34 ;  /* 0x000000ffff227224 */ /* 0x000fe400078e0a22 */
[----:B------:R-:W-:Y:S01]  /*3470*/  IMAD.WIDE.U32 R16, R3, UR11, R16 ;  /* 0x0000000b03107c25 */ /* 0x000fe2000f8e0010 */
[----:B------:R-:W-:Y:S01]  /*3480*/  UIMAD UR11, UR21, UR11, URZ ;  /* 0x0000000b150b72a4 */ /* 0x000fe2000f8e02ff */
[----:B------:R-:W-:-:S02]  /*3490*/  @P4 IADD3 R20, PT, PT, R20, 0x1, RZ ;  /* 0x0000000114144810 */ /* 0x000fc40007ffe0ff */
[----:B------:R-:W-:Y:S01]  /*34a0*/  @!P2 IMAD.MOV R28, RZ, RZ, -R28 ;  /* 0x000000ffff1ca224 */ /* 0x000fe200078e0a1c */
[----:B------:R-:W-:Y:S01]  /*34b0*/  @!P5 LOP3.LUT R28, RZ, R11, RZ, 0x33, !PT ;  /* 0x0000000bff1cd212 */ /* 0x000fe200078e33ff */
[----:B------:R-:W-:Y:S01]  /*34c0*/  IMAD R17, R3, UR10, R17 ;  /* 0x0000000a03117c24 */ /* 0x000fe2000f8e0211 */
[----:B------:R-:W-:Y:S01]  /*34d0*/  IADD3 R3, PT, PT, -R21, RZ, RZ ;  /* 0x000000ff15037210 */ /* 0x000fe20007ffe1ff */
[----:B------:R-:W-:Y:S01]  /*34e0*/  IMAD R5, R14, R34, R5 ;  /* 0x000000220e057224 */ /* 0x000fe200078e0205 */
[----:B------:R-:W-:Y:S01]  /*34f0*/  UIMAD UR10, UR7, UR4, URZ ;  /* 0x00000004070a72a4 */ /* 0x000fe2000f8e02ff */
[----:B------:R-:W-:Y:S01]  /*3500*/  @!P0 IMAD.MOV R20, RZ, RZ, -R20 ;  /* 0x000000ffff148224 */ /* 0x000fe200078e0a14 */
[----:B------:R-:W-:Y:S01]  /*3510*/  @!P1 LOP3.LUT R20, RZ, R9, RZ, 0x33, !PT ;  /* 0x00000009ff149212 */ /* 0x000fe200078e33ff */
[----:B------:R-:W-:-:S03]  /*3520*/  IMAD.WIDE R16, R5, UR4, R16 ;  /* 0x0000000405107c25 */ /* 0x000fc6000f8e0210 */
[----:B------:R-:W-:Y:S01]  /*3530*/  IADD3 R12, PT, PT, -R20, RZ, RZ ;  /* 0x000000ff140c7210 */ /* 0x000fe20007ffe1ff */
[----:B------:R-:W-:Y:S02]  /*3540*/  IMAD.MOV R5, RZ, RZ, -R28 ;  /* 0x000000ffff057224 */ /* 0x000fe400078e0a1c */
[----:B------:R-:W-:Y:S01]  /*3550*/  IMAD.WIDE R14, R2, UR5, RZ ;  /* 0x00000005020e7c25 */ /* 0x000fe2000f8e02ff */
[----:B------:R-:W0:Y:S03]  /*3560*/  LDCU.64 UR4, c[0x0][0x420] ;  /* 0x00008400ff0477ac */ /* 0x000e260008000a00 */
[----:B------:R-:W-:-:S04]  /*3570*/  IMAD.WIDE R28, R28, UR6, RZ ;  /* 0x000000061c1c7c25 */ /* 0x000fc8000f8e02ff */
[----:B------:R-:W-:Y:S01]  /*3580*/  IMAD R3, R10, R3, R0 ;  /* 0x000000030a037224 */ /* 0x000fe200078e0200 */
[----:B------:R-:W-:Y:S01]  /*3590*/  IADD3 R0, P1, P0, R28, R16, R14 ;  /* 0x000000101c007210 */ /* 0x000fe2000783e00e */
[----:B------:R-:W-:Y:S02]  /*35a0*/  IMAD R5, R11, R5, R32 ;  /* 0x000000050b057224 */ /* 0x000fe400078e0220 */
[----:B------:R-:W-:Y:S01]  /*35b0*/  IMAD.WIDE R2, R3, UR11, RZ ;  /* 0x0000000b03027c25 */ /* 0x000fe2000f8e02ff */
[----:B------:R-:W-:-:S03]  /*35c0*/  IADD3.X R15, PT, PT, R29, R17, R15, P1, P0 ;  /* 0x000000111d0f7210 */ /* 0x000fc60000fe040f */
[----:B------:R-:W-:-:S04]  /*35d0*/  IMAD.WIDE R10, R5, UR10, RZ ;  /* 0x0000000a050a7c25 */ /* 0x000fc8000f8e02ff */
[----:B------:R-:W-:Y:S01]  /*35e0*/  IMAD R9, R9, R12, R21 ;  /* 0x0000000c09097224 */ /* 0x000fe200078e0215 */
[----:B------:R-:W-:Y:S01]  /*35f0*/  IADD3 R5, P1, P0, R2, R0, R10 ;  /* 0x0000000002057210 */ /* 0x000fe2000783e00a */
[----:B------:R-:W-:-:S03]  /*3600*/  IMAD.WIDE R20, R20, R6, RZ ;  /* 0x0000000614147225 */ /* 0x000fc600078e02ff */
[----:B------:R-:W-:Y:S01]  /*3610*/  IADD3.X R15, PT, PT, R3, R15, R11, P1, P0 ;  /* 0x0000000f030f7210 */ /* 0x000fe20000fe040b */
[----:B------:R-:W-:-:S03]  /*3620*/  IMAD.WIDE R8, R9, R8, RZ ;  /* 0x0000000809087225 */ /* 0x000fc600078e02ff */
[----:B------:R-:W-:-:S04]  /*3630*/  IADD3 R5, P1, P0, R8, R5, R20 ;  /* 0x0000000508057210 */ /* 0x000fc8000783e014 */
[----:B------:R-:W-:Y:S02]  /*3640*/  IADD3.X R8, PT, PT, R9, R15, R21, P1, P0 ;  /* 0x0000000f09087210 */ /* 0x000fe40000fe0415 */
[----:B0-----:R-:W-:-:S04]  /*3650*/  LEA R2, P0, R5, UR4, 0x2 ;  /* 0x0000000405027c11 */ /* 0x001fc8000f8010ff */
[----:B------:R-:W-:-:S05]  /*3660*/  LEA.HI.X R3, R5, UR5, R8, 0x2, P0 ;  /* 0x0000000505037c11 */ /* 0x000fca00080f1408 */
[----:B------:R0:W-:Y:S01]  /*3670*/  STG.E desc[UR8][R2.64], R22 ;  /* 0x0000001602007986 */ /* 0x0001e2000c101908 */
[----:B------:R-:W-:Y:S05]  /*3680*/  BRA `(.L_x_15) ;  /* 0x0000000000107947 */ /* 0x000fea0003800000 */
.L_x_16:
[----:B------:R-:W0:Y:S01]  /*3690*/  LDC.64 R2, c[0x0][0x420] ;  /* 0x00010800ff027b82 */ /* 0x000e220000000a00 */
[----:B------:R-:W-:-:S05]  /*36a0*/  IADD3 R0, PT, PT, R13, UR19, RZ ;  /* 0x000000130d007c10 */ /* 0x000fca000fffe0ff */
[----:B0-----:R-:W-:-:S05]  /*36b0*/  IMAD.WIDE.U32 R2, R0, 0x4, R2 ;  /* 0x0000000400027825 */ /* 0x001fca00078e0002 */
[----:B------:R1:W-:Y:S02]  /*36c0*/  STG.E desc[UR8][R2.64], R22 ;  /* 0x0000001602007986 */ /* 0x0003e4000c101908 */
.L_x_15:
[----:B------:R-:W-:Y:S05]  /*36d0*/  BSYNC.RECONVERGENT B1 ;  /* 0x0000000000017941 */ /* 0x000fea0003800200 */
.L_x_14:
[----:B------:R-:W2:Y:S01]  /*36e0*/  LDCU UR7, c[0x0][0x534] ;  /* 0x0000a680ff0777ac */ /* 0x000ea20008000800 */
[C---:B------:R-:W-:Y:S01]  /*36f0*/  LOP3.LUT R0, R7.reuse, 0x20, RZ, 0xfc, !PT ;  /* 0x0000002007007812 */ /* 0x040fe200078efcff */
[----:B------:R-:W-:Y:S01]  /*3700*/  IMAD.SHL.U32 R14, R4, 0x4, RZ ;  /* 0x00000004040e7824 */ /* 0x000fe200078e00ff */
[----:B01----:R-:W-:Y:S01]  /*3710*/  LOP3.LUT R2, R7, 0x40, RZ, 0xfc, !PT ;  /* 0x0000004007027812 */ /* 0x003fe200078efcff */
[----:B------:R-:W-:-:S03]  /*3720*/  IMAD.MOV.U32 R5, RZ, RZ, RZ ;  /* 0x000000ffff057224 */ /* 0x000fc600078e00ff */
[----:B------:R-:W-:Y:S02]  /*3730*/  LOP3.LUT R14, R14, 0x7c, RZ, 0xc0, !PT ;  /* 0x0000007c0e0e7812 */ /* 0x000fe400078ec0ff */
[----:B--2---:R-:W-:Y:S01]  /*3740*/  ISETP.GE.AND P2, PT, R0, UR7, PT ;  /* 0x0000000700007c0c */ /* 0x004fe2000bf46270 */
[----:B------:R-:W-:Y:S01]  /*3750*/  UISETP.GE.AND UP0, UPT, UR7, 0x1, UPT ;  /* 0x000000010700788c */ /* 0x000fe2000bf06270 */
[C---:B------:R-:W-:Y:S02]  /*3760*/  LOP3.LUT R0, R7.reuse, 0x60, RZ, 0xfc, !PT ;  /* 0x0000006007007812 */ /* 0x040fe400078efcff */
[----:B------:R-:W-:Y:S02]  /*3770*/  ISETP.GE.AND P3, PT, R7, UR7, PT ;  /* 0x0000000707007c0c */ /* 0x000fe4000bf66270 */
[----:B------:R-:W-:Y:S02]  /*3780*/  ISETP.GE.AND P1, PT, R2, UR7, PT ;  /* 0x0000000702007c0c */ /* 0x000fe4000bf26270 */
[----:B------:R-:W-:-:S02]  /*3790*/  CS2R R2, SRZ ;  /* 0x0000000000027805 */ /* 0x000fc4000001ff00 */
[----:B------:R-:W-:Y:S01]  /*37a0*/  ISETP.GE.AND P0, PT, R0, UR7, PT ;  /* 0x0000000700007c0c */ /* 0x000fe2000bf06270 */
[----:B------:R-:W-:Y:S01]  /*37b0*/  IMAD.MOV.U32 R0, RZ, RZ, RZ ;  /* 0x000000ffff007224 */ /* 0x000fe200078e00ff */
[C---:B------:R-:W-:Y:S02]  /*37c0*/  ISETP.GT.U32.OR P3, PT, R4.reuse, 0x7f, P3 ;  /* 0x0000007f0400780c */ /* 0x040fe40001f64470 */
[C---:B------:R-:W-:Y:S02]  /*37d0*/  ISETP.GT.U32.OR P1, PT, R4.reuse, 0x7f, P1 ;  /* 0x0000007f0400780c */ /* 0x040fe40000f24470 */
[C---:B------:R-:W-:Y:S02]  /*37e0*/  ISETP.GT.U32.OR P2, PT, R4.reuse, 0x7f, P2 ;  /* 0x0000007f0400780c */ /* 0x040fe40001744470 */
[----:B------:R-:W-:-:S07]  /*37f0*/  ISETP.GT.U32.OR P0, PT, R4, 0x7f, P0 ;  /* 0x0000007f0400780c */ /* 0x000fce0000704470 */
[C---:B------:R-:W-:Y:S02]  /*3800*/  @!P3 FADD.FTZ R27, -R22.reuse, R27 ;  /* 0x0000001b161bb221 */ /* 0x040fe40000010100 */
[C---:B------:R-:W-:Y:S02]  /*3810*/  @!P1 FADD.FTZ R25, -R22.reuse, R25 ;  /* 0x0000001916199221 */ /* 0x040fe40000010100 */
[C---:B------:R-:W-:Y:S01]  /*3820*/  @!P2 FADD.FTZ R24, -R22.reuse, R24 ;  /* 0x000000181618a221 */ /* 0x040fe20000010100 */
[----:B------:R-:W-:Y:S01]  /*3830*/  @!P3 FMUL.FTZ R27, R27, 1.4426950216293334961 ;  /* 0x3fb8aa3b1b1bb820 */ /* 0x000fe20000410000 */
[----:B------:R-:W-:Y:S01]  /*3840*/  @!P0 FADD.FTZ R22, -R22, R23 ;  /* 0x0000001716168221 */ /* 0x000fe20000010100 */
[----:B------:R-:W-:Y:S01]  /*3850*/  @!P1 FMUL.FTZ R25, R25, 1.4426950216293334961 ;  /* 0x3fb8aa3b19199820 */ /* 0x000fe20000410000 */
[----:B------:R-:W-:Y:S02]  /*3860*/  @!P2 FMUL.FTZ R24, R24, 1.4426950216293334961 ;  /* 0x3fb8aa3b1818a820 */ /* 0x000fe40000410000 */
[----:B------:R-:W-:Y:S01]  /*3870*/  @!P0 FMUL.FTZ R22, R22, 1.4426950216293334961 ;  /* 0x3fb8aa3b16168820 */ /* 0x000fe20000410000 */
[----:B------:R-:W0:Y:S04]  /*3880*/  @!P3 MUFU.EX2 R27, R27 ;  /* 0x0000001b001bb308 */ /* 0x000e280000000800 */
[----:B------:R-:W1:Y:S04]  /*3890*/  @!P2 MUFU.EX2 R9, R24 ;  /* 0x000000180009a308 */ /* 0x000e680000000800 */
[----:B------:R-:W2:Y:S04]  /*38a0*/  @!P1 MUFU.EX2 R25, R25 ;  /* 0x0000001900199308 */ /* 0x000ea80000000800 */
[----:B------:R-:W3:Y:S01]  /*38b0*/  @!P0 MUFU.EX2 R11, R22 ;  /* 0x00000016000b8308 */ /* 0x000ee20000000800 */
[----:B0-----:R0:W-:Y:S04]  /*38c0*/  @!P3 STS [R26], R27 ;  /* 0x0000001b1a00b388 */ /* 0x0011e80000000800 */
[----:B-1----:R0:W-:Y:S04]  /*38d0*/  @!P2 STS [R26+0x280], R9 ;  /* 0x000280091a00a388 */ /* 0x0021e80000000800 */
[----:B--2---:R0:W-:Y:S04]  /*38e0*/  @!P1 STS [R26+0x500], R25 ;  /* 0x000500191a009388 */ /* 0x0041e80000000800 */
[----:B---3--:R0:W-:Y:S01]  /*38f0*/  @!P0 STS [R26+0x780], R11 ;  /* 0x0007800b1a008388 */ /* 0x0081e20000000800 */
[----:B------:R-:W-:Y:S06]  /*3900*/  BAR.SYNC.DEFER_BLOCKING 0x0 ;  /* 0x0000000000007b1d */ /* 0x000fec0000010000 */
[----:B------:R-:W-:Y:S05]  /*3910*/  BRA.U !UP0, `(.L_x_22) ;  /* 0x0000000508f07547 */ /* 0x000fea000b800000 */
[----:B------:R-:W1:Y:S01]  /*3920*/  LDCU UR11, c[0x0][0x44c] ;  /* 0x00008980ff0b77ac */ /* 0x000e620008000800 */
[----:B------:R-:W-:Y:S01]  /*3930*/  LOP3.LUT R0, R7, 0x3e0, R4, 0xf8, !PT ;  /* 0x000003e007007812 */ /* 0x000fe200078ef804 */
[----:B------:R-:W-:Y:S01]  /*3940*/  IMAD.MOV.U32 R18, RZ, RZ, RZ ;  /* 0x000000ffff127224 */ /* 0x000fe200078e00ff */
[----:B0-----:R-:W-:Y:S01]  /*3950*/  CS2R R10, SRZ ;  /* 0x00000000000a7805 */ /* 0x001fe2000001ff00 */
[----:B------:R-:W0:Y:S01]  /*3960*/  LDCU.64 UR4, c[0x0][0x3f8] ;  /* 0x00007f00ff0477ac */ /* 0x000e220008000a00 */
[----:B------:R-:W-:Y:S01]  /*3970*/  CS2R R8, SRZ ;  /* 0x0000000000087805 */ /* 0x000fe2000001ff00 */
[----:B------:R-:W-:Y:S02]  /*3980*/  UISETP.GE.U32.AND UP0, UPT, UR7, 0x4, UPT ;  /* 0x000000040700788c */ /* 0x000fe4000bf06070 */
[----:B------:R-:W-:Y:S02]  /*3990*/  UIADD3 UR12, UPT, UPT, UR20, -UR19, URZ ;  /* 0x80000013140c7290 */ /* 0x000fe4000fffe0ff */
[----:B------:R-:W-:-:S02]  /*39a0*/  ULOP3.LUT UR10, UR7, 0x3, URZ, 0xc0, !UPT ;  /* 0x00000003070a7892 */ /* 0x000fc4000f8ec0ff */
[----:B-1----:R-:W-:Y:S02]  /*39b0*/  UIMAD UR6, UR19, UR11, URZ ;  /* 0x0000000b130672a4 */ /* 0x002fe4000f8e02ff */
[----:B------:R-:W-:-:S04]  /*39c0*/  UIMAD UR11, UR20, UR11, URZ ;  /* 0x0000000b140b72a4 */ /* 0x000fc8000f8e02ff */
[----:B------:R-:W-:Y:S01]  /*39d0*/  IMAD.U32 R17, RZ, RZ, UR6 ;  /* 0x00000006ff117e24 */ /* 0x000fe2000f8e00ff */
[----:B------:R-:W-:-:S04]  /*39e0*/  LEA R0, P0, R0, UR6, 0x2 ;  /* 0x0000000600007c11 */ /* 0x000fc8000f8010ff */
[----:B------:R-:W-:Y:S02]  /*39f0*/  LEA.HI.X.SX32 R17, R17, RZ, 0x1, P0 ;  /* 0x000000ff11117211 */ /* 0x000fe400000f0eff */
[----:B0-----:R-:W-:-:S04]  /*3a00*/  LEA R16, P0, R0, UR4, 0x2 ;  /* 0x0000000400107c11 */ /* 0x001fc8000f8010ff */
[----:B------:R-:W-:Y:S01]  /*3a10*/  LEA.HI.X R17, R0, UR5, R17, 0x2, P0 ;  /* 0x0000000500117c11 */ /* 0x000fe200080f1411 */
[----:B------:R-:W-:Y:S01]  /*3a20*/  IMAD.MOV.U32 R0, RZ, RZ, RZ ;  /* 0x000000ffff007224 */ /* 0x000fe200078e00ff */
[----:B------:R-:W-:Y:S07]  /*3a30*/  BRA.U !UP0, `(.L_x_23) ;  /* 0x0000000508347547 */ /* 0x000fee000b800000 */
[----:B------:R-:W0:Y:S01]  /*3a40*/  S2UR UR4, SR_CgaCtaId ;  /* 0x00000000000479c3 */ /* 0x000e220000008800 */
[----:B------:R-:W-:Y:S01]  /*3a50*/  UMOV UR5, 0x400 ;  /* 0x0000040000057882 */ /* 0x000fe20000000000 */
[----:B------:R-:W-:Y:S01]  /*3a60*/  ULOP3.LUT UR7, UR7, 0x7ffffffc, URZ, 0xc0, !UPT ;  /* 0x7ffffffc07077892 */ /* 0x000fe2000f8ec0ff */
[----:B------:R-:W-:Y:S01]  /*3a70*/  ISETP.GE.AND P2, PT, R13, UR12, PT ;  /* 0x0000000c0d007c0c */ /* 0x000fe2000bf46270 */
[----:B------:R-:W-:Y:S01]  /*3a80*/  IMAD.MOV.U32 R0, RZ, RZ, RZ ;  /* 0x000000ffff007224 */ /* 0x000fe200078e00ff */
[----:B------:R-:W-:Y:S01]  /*3a90*/  CS2R R2, SRZ ;  /* 0x0000000000027805 */ /* 0x000fe2000001ff00 */
[----:B------:R-:W-:Y:S01]  /*3aa0*/  IMAD.MOV.U32 R5, RZ, RZ, RZ ;  /* 0x000000ffff057224 */ /* 0x000fe200078e00ff */
[----:B------:R-:W-:Y:S01]  /*3ab0*/  UIMAD.WIDE UR22, UR11, 0x10, URZ ;  /* 0x000000100b1678a5 */ /* 0x000fe2000f8e02ff */
[----:B------:R-:W-:Y:S01]  /*3ac0*/  MOV R18, UR7 ;  /* 0x0000000700127c02 */ /* 0x000fe20008000f00 */
[----:B------:R-:W-:Y:S02]  /*3ad0*/  UIMAD.WIDE UR16, UR11, 0xc, URZ ;  /* 0x0000000c0b1078a5 */ /* 0x000fe4000f8e02ff */
[----:B------:R-:W-:Y:S01]  /*3ae0*/  UIMAD.WIDE UR14, UR11, 0x8, URZ ;  /* 0x000000080b0e78a5 */ /* 0x000fe2000f8e02ff */
[----:B------:R-:W1:Y:S01]  /*3af0*/  LDCU UR6, c[0x0][0x440] ;  /* 0x00008800ff0677ac */ /* 0x000e620008000800 */
[----:B------:R-:W-:-:S02]  /*3b00*/  UIMAD.WIDE UR24, UR11, 0x4, URZ ;  /* 0x000000040b1878a5 */ /* 0x000fc4000f8e02ff */
[----:B0-----:R-:W-:Y:S02]  /*3b10*/  ULEA UR4, UR4, UR5, 0x18 ;  /* 0x0000000504047291 */ /* 0x001fe4000f8ec0ff */
[----:B------:R-:W-:-:S04]  /*3b20*/  UIADD3 UR5, UPT, UPT, -UR7, URZ, URZ ;  /* 0x000000ff07057290 */ /* 0x000fc8000fffe1ff */
[----:B------:R-:W-:-:S05]  /*3b30*/  LEA R7, R13, UR4, 0x2 ;  /* 0x000000040d077c11 */ /* 0x000fca000f8e10ff */
[----:B-1----:R-:W-:-:S07]  /*3b40*/  VIADD R7, R7, 0x28 ;  /* 0x0000002807077836 */ /* 0x002fce0000000000 */
.L_x_32:
[----:B-1----:R0:W1:Y:S01]  /*3b50*/  LDS R4, [R7+-0x28] ;  /* 0xffffd80007047984 */ /* 0x0020620000000800 */
[----:B------:R-:W-:Y:S03]  /*3b60*/  BSSY.RECONVERGENT B0, `(.L_x_24) ;  /* 0x0000008000007945 */ /* 0x000fe60003800200 */
[----:B--2---:R0:W2:Y:S04]  /*3b70*/  LDS R6, [R7+-0x14] ;  /* 0xffffec0007067984 */ /* 0x0040a80000000800 */
[----:B---3--:R0:W3:Y:S01]  /*3b80*/  LDS R12, [R7] ;  /* 0x00000000070c7984 */ /* 0x0080e20000000800 */
[----:B------:R-:W-:Y:S05]  /*3b90*/  @P2 BRA `(.L_x_25) ;  /* 0x0000000000102947 */ /* 0x000fea0003800000 */
[----:B------:R-:W-:Y:S02]  /*3ba0*/  ISETP.GE.AND P0, PT, R14, UR6, PT ;  /* 0x000000060e007c0c */ /* 0x000fe4000bf06270 */
[----:B------:R-:W-:Y:S02]  /*3bb0*/  CS2R R10, SRZ ;  /* 0x00000000000a7805 */ /* 0x000fe4000001ff00 */
[----:B------:R-:W-:Y:S09]  /*3bc0*/  CS2R R8, SRZ ;  /* 0x0000000000087805 */ /* 0x000ff2000001ff00 */
[----:B------:R4:W5:Y:S02]  /*3bd0*/  @!P0 LDG.E.128 R8, desc[UR8][R16.64] ;  /* 0x0000000810088981 */ /* 0x000964000c1e1d00 */
.L_x_25:
[----:B------:R-:W-:Y:S05]  /*3be0*/  BSYNC.RECONVERGENT B0 ;  /* 0x0000000000007941 */ /* 0x000fea0003800200 */
.L_x_24:
[C---:B-1---5:R-:W-:Y:S01]  /*3bf0*/  FFMA.FTZ R5, R4.reuse, R8, R5 ;  /* 0x0000000804057223 */ /* 0x062fe20000010005 */
[C---:B------:R-:W-:Y:S01]  /*3c00*/  FFMA.FTZ R2, R4.reuse, R9, R2 ;  /* 0x0000000904027223 */ /* 0x040fe20000010002 */
[----:B------:R-:W-:Y:S01]  /*3c10*/  BSSY.RECONVERGENT B0, `(.L_x_26) ;  /* 0x000000a000007945 */ /* 0x000fe20003800200 */
[C---:B------:R-:W-:Y:S01]  /*3c20*/  FFMA.FTZ R3, R4.reuse, R10, R3 ;  /* 0x0000000a04037223 */ /* 0x040fe20000010003 */
[----:B------:R-:W-:Y:S02]  /*3c30*/  FFMA.FTZ R0, R4, R11, R0 ;  /* 0x0000000b04007223 */ /* 0x000fe40000010000 */
[----:B------:R-:W-:Y:S05]  /*3c40*/  @P2 BRA `(.L_x_27) ;  /* 0x0000000000182947 */ /* 0x000fea0003800000 */
[----:B------:R-:W-:Y:S02]  /*3c50*/  ISETP.GE.AND P0, PT, R14, UR6, PT ;  /* 0x000000060e007c0c */ /* 0x000fe4000bf06270 */
[----:B------:R-:W-:Y:S02]  /*3c60*/  CS2R R10, SRZ ;  /* 0x00000000000a7805 */ /* 0x000fe4000001ff00 */
[----:B------:R-:W-:Y:S09]  /*3c70*/  CS2R R8, SRZ ;  /* 0x0000000000087805 */ /* 0x000ff2000001ff00 */
[----:B------:R-:W-:Y:S04]  /*3c80*/  @!P0 IADD3 R20, P1, PT, R16, UR24, RZ ;  /* 0x0000001810148c10 */ /* 0x000fe8000ff3e0ff */
[----:B------:R-:W-:Y:S05]  /*3c90*/  @!P0 IADD3.X R21, PT, PT, R17, UR25, RZ, P1, !PT ;  /* 0x0000001911158c10 */ /* 0x000fea0008ffe4ff */
[----:B------:R1:W5:Y:S04]  /*3ca0*/  @!P0 LDG.E.128 R8, desc[UR8][R20.64] ;  /* 0x0000000814088981 */ /* 0x000368000c1e1d00 */
.L_x_27:
[----:B------:R-:W-:Y:S05]  /*3cb0*/  BSYNC.RECONVERGENT B0 ;  /* 0x0000000000007941 */ /* 0x000fea0003800200 */
.L_x_26:
[C---:B--2--5:R-:W-:Y:S01]  /*3cc0*/  FFMA.FTZ R5, R6.reuse, R8, R5 ;  /* 0x0000000806057223 */ /* 0x064fe20000010005 */
        /* <DEDUP_REMOVED lines=8> */
[----:B-1----:R-:W-:Y:S04]  /*3d50*/  @!P0 IADD3 R20, P1, PT, R16, UR14, RZ ;  /* 0x0000000e10148c10 */ /* 0x002fe8000ff3e0ff */
[----:B------:R-:W-:Y:S05]  /*3d60*/  @!P0 IADD3.X R21, PT, PT, R17, UR15, RZ, P1, !PT ;  /* 0x0000000f11158c10 */ /* 0x000fea0008ffe4ff */
[----:B------:R2:W5:Y:S04]  /*3d70*/  @!P0 LDG.E.128 R8, desc[UR8][R20.64] ;  /* 0x0000000814088981 */ /* 0x000568000c1e1d00 */
.L_x_29:
[----:B------:R-:W-:Y:S05]  /*3d80*/  BSYNC.RECONVERGENT B0 ;  /* 0x0000000000007941 */ /* 0x000fea0003800200 */
.L_x_28:
[C---:B---3-5:R-:W-:Y:S01]  /*3d90*/  FFMA.FTZ R5, R12.reuse, R8, R5 ;  /* 0x000000080c057223 */ /* 0x068fe20000010005 */
        /* <DEDUP_REMOVED lines=8> */
[----:B-12---:R-:W-:Y:S04]  /*3e20*/  @!P0 IADD3 R20, P1, PT, R16, UR16, RZ ;  /* 0x0000001010148c10 */ /* 0x006fe8000ff3e0ff */
[----:B------:R-:W-:Y:S05]  /*3e30*/  @!P0 IADD3.X R21, PT, PT, R17, UR17, RZ, P1, !PT ;  /* 0x0000001111158c10 */ /* 0x000fea0008ffe4ff */
[----:B------:R3:W5:Y:S04]  /*3e40*/  @!P0 LDG.E.128 R8, desc[UR8][R20.64] ;  /* 0x0000000814088981 */ /* 0x000768000c1e1d00 */
.L_x_31:
[----:B------:R-:W-:Y:S05]  /*3e50*/  BSYNC.RECONVERGENT B0 ;  /* 0x0000000000007941 */ /* 0x000fea0003800200 */
.L_x_30:
[----:B----4-:R-:W-:Y:S01]  /*3e60*/  IADD3 R16, P0, PT, R16, UR22, RZ ;  /* 0x0000001610107c10 */ /* 0x010fe2000ff1e0ff */
[----:B------:R0:W4:Y:S01]  /*3e70*/  LDS R4, [R7+0x14] ;  /* 0x0000140007047984 */ /* 0x0001220000000800 */
[----:B------:R-:W-:Y:S02]  /*3e80*/  UIADD3 UR5, UPT, UPT, UR5, 0x4, URZ ;  /* 0x0000000405057890 */ /* 0x000fe4000fffe0ff */
[----:B------:R-:W-:Y:S02]  /*3e90*/  IADD3.X R17, PT, PT, R17, UR23, RZ, P0, !PT ;  /* 0x0000001711117c10 */ /* 0x000fe400087fe4ff */
[----:B------:R-:W-:Y:S01]  /*3ea0*/  UISETP.NE.AND UP0, UPT, UR5, URZ, UPT ;  /* 0x000000ff0500728c */ /* 0x000fe2000bf05270 */
[----:B0-----:R-:W-:Y:S01]  /*3eb0*/  IADD3 R7, PT, PT, R7, 0x50, RZ ;  /* 0x0000005007077810 */ /* 0x001fe20007ffe0ff */
[C---:B----45:R-:W-:Y:S01]  /*3ec0*/  FFMA.FTZ R5, R4.reuse, R8, R5 ;  /* 0x0000000804057223 */ /* 0x070fe20000010005 */
[C---:B------:R-:W-:Y:S01]  /*3ed0*/  FFMA.FTZ R2, R4.reuse, R9, R2 ;  /* 0x0000000904027223 */ /* 0x040fe20000010002 */
[C---:B------:R-:W-:Y:S01]  /*3ee0*/  FFMA.FTZ R3, R4.reuse, R10, R3 ;  /* 0x0000000a04037223 */ /* 0x040fe20000010003 */
[----:B------:R-:W-:Y:S04]  /*3ef0*/  FFMA.FTZ R0, R4, R11, R0 ;  /* 0x0000000b04007223 */ /* 0x000fe80000010000 */
[----:B------:R-:W-:Y:S05]  /*3f00*/  BRA.U UP0, `(.L_x_32) ;  /* 0xfffffffd00107547 */ /* 0x000fea000b83ffff */
.L_x_23:
[----:B------:R-:W-:-:S09]  /*3f10*/  UISETP.NE.AND UP0, UPT, UR10, URZ, UPT ;  /* 0x000000ff0a00728c */ /* 0x000fd2000bf05270 */
[----:B------:R-:W-:Y:S05]  /*3f20*/  BRA.U !UP0, `(.L_x_22) ;  /* 0x00000001086c7547 */ /* 0x000fea000b800000 */
[----:B------:R-:W0:Y:S01]  /*3f30*/  S2UR UR5, SR_CgaCtaId ;  /* 0x00000000000579c3 */ /* 0x000e220000008800 */
[----:B------:R-:W-:Y:S01]  /*3f40*/  UMOV UR6, 0x400 ;  /* 0x0000040000067882 */ /* 0x000fe20000000000 */
[----:B------:R-:W-:Y:S01]  /*3f50*/  IMAD R18, R18, 0x5, R13 ;  /* 0x0000000512127824 */ /* 0x000fe200078e020d */
[----:B------:R-:W-:Y:S01]  /*3f60*/  ISETP.GE.AND P1, PT, R13, UR12, PT ;  /* 0x0000000c0d007c0c */ /* 0x000fe2000bf26270 */
[----:B------:R-:W4:Y:S01]  /*3f70*/  LDCU UR4, c[0x0][0x440] ;  /* 0x00008800ff0477ac */ /* 0x000f220008000800 */
[----:B------:R-:W-:Y:S02]  /*3f80*/  UIMAD.WIDE UR14, UR11, 0x4, URZ ;  /* 0x000000040b0e78a5 */ /* 0x000fe4000f8e02ff */
[----:B0-----:R-:W-:Y:S02]  /*3f90*/  ULEA UR5, UR5, UR6, 0x18 ;  /* 0x0000000605057291 */ /* 0x001fe4000f8ec0ff */
[----:B------:R-:W-:-:S04]  /*3fa0*/  UIADD3 UR6, UPT, UPT, -UR10, URZ, URZ ;  /* 0x000000ff0a067290 */ /* 0x000fc8000fffe1ff */
[----:B----4-:R-:W-:-:S08]  /*3fb0*/  LEA R6, R18, UR5, 0x2 ;  /* 0x0000000512067c11 */ /* 0x010fd0000f8e10ff */
.L_x_35:
[----:B------:R0:W4:Y:S01]  /*3fc0*/  LDS R4, [R6] ;  /* 0x0000000006047984 */ /* 0x0001220000000800 */
[----:B------:R-:W-:Y:S01]  /*3fd0*/  UIADD3 UR6, UPT, UPT, UR6, 0x1, URZ ;  /* 0x0000000106067890 */ /* 0x000fe2000fffe0ff */
[----:B------:R-:W-:Y:S04]  /*3fe0*/  BSSY.RECONVERGENT B0, `(.L_x_33) ;  /* 0x0000006000007945 */ /* 0x000fe80003800200 */
[----:B------:R-:W-:Y:S05]  /*3ff0*/  @P1 BRA `(.L_x_34) ;  /* 0x0000000000101947 */ /* 0x000fea0003800000 */
[----:B------:R-:W-:Y:S02]  /*4000*/  ISETP.GE.AND P0, PT, R14, UR4, PT ;  /* 0x000000040e007c0c */ /* 0x000fe4000bf06270 */
[----:B------:R-:W-:Y:S02]  /*4010*/  CS2R R10, SRZ ;  /* 0x00000000000a7805 */ /* 0x000fe4000001ff00 */
[----:B------:R-:W-:Y:S09]  /*4020*/  CS2R R8, SRZ ;  /* 0x0000000000087805 */ /* 0x000ff2000001ff00 */
[----:B------:R0:W5:Y:S02]  /*4030*/  @!P0 LDG.E.128 R8, desc[UR8][R16.64] ;  /* 0x0000000810088981 */ /* 0x000164000c1e1d00 */
.L_x_34:
[----:B------:R-:W-:Y:S05]  /*4040*/  BSYNC.RECONVERGENT B0 ;  /* 0x0000000000007941 */ /* 0x000fea0003800200 */
.L_x_33:
[----:B0-----:R-:W-:Y:S01]  /*4050*/  IADD3 R16, P0, PT, R16, UR14, RZ ;  /* 0x0000000e10107c10 */ /* 0x001fe2000ff1e0ff */
[----:B------:R-:W-:Y:S01]  /*4060*/  UISETP.NE.AND UP0, UPT, UR6, URZ, UPT ;  /* 0x000000ff0600728c */ /* 0x000fe2000bf05270 */
[----:B----45:R-:W-:Y:S01]  /*4070*/  FFMA.FTZ R5, R4, R8, R5 ;  /* 0x0000000804057223 */ /* 0x030fe20000010005 */
[----:B------:R-:W-:Y:S01]  /*4080*/  IADD3 R6, PT, PT, R6, 0x14, RZ ;  /* 0x0000001406067810 */ /* 0x000fe20007ffe0ff */
[C---:B------:R-:W-:Y:S01]  /*4090*/  FFMA.FTZ R2, R4.reuse, R9, R2 ;  /* 0x0000000904027223 */ /* 0x040fe20000010002 */
[C---:B------:R-:W-:Y:S01]  /*40a0*/  FFMA.FTZ R3, R4.reuse, R10, R3 ;  /* 0x0000000a04037223 */ /* 0x040fe20000010003 */
[----:B------:R-:W-:Y:S01]  /*40b0*/  IADD3.X R17, PT, PT, R17, UR15, RZ, P0, !PT ;  /* 0x0000000f11117c10 */ /* 0x000fe200087fe4ff */
[----:B------:R-:W-:Y:S03]  /*40c0*/  FFMA.FTZ R0, R4, R11, R0 ;  /* 0x0000000b04007223 */ /* 0x000fe60000010000 */
[----:B------:R-:W-:Y:S05]  /*40d0*/  BRA.U UP0, `(.L_x_35) ;  /* 0xfffffffd00b87547 */ /* 0x000fea000b83ffff */
.L_x_22:
[----:B------:R-:W-:-:S04]  /*40e0*/  IADD3 R13, PT, PT, R13, UR19, RZ ;  /* 0x000000130d0d7c10 */ /* 0x000fc8000fffe0ff */
[----:B------:R-:W-:-:S13]  /*40f0*/  ISETP.GE.AND P0, PT, R13, UR20, PT ;  /* 0x000000140d007c0c */ /* 0x000fda000bf06270 */
[----:B------:R-:W-:Y:S05]  /*4100*/  @P0 EXIT ;  /* 0x000000000000094d */ /* 0x000fea0003800000 */
[----:B0-----:R-:W-:Y:S01]  /*4110*/  IABS R9, UR21 ;  /* 0x0000001500097c13 */ /* 0x001fe20008000000 */
[----:B------:R-:W0:Y:S01]  /*4120*/  LDC R8, c[0x0][0x434] ;  /* 0x00010d00ff087b82 */ /* 0x000e220000000800 */
[----:B------:R-:W-:Y:S01]  /*4130*/  IABS R10, R13 ;  /* 0x0000000d000a7213 */ /* 0x000fe20000000000 */
[----:B------:R-:W4:Y:S01]  /*4140*/  LDCU UR4, c[0x0][0x440] ;  /* 0x00008800ff0477ac */ /* 0x000f220008000800 */
[----:B------:R-:W5:Y:S01]  /*4150*/  I2F.RP R7, R9 ;  /* 0x0000000900077306 */ /* 0x000f620000209400 */
[----:B------:R-:W-:-:S05]  /*4160*/  IABS R6, UR21 ;  /* 0x0000001500067c13 */ /* 0x000fca0008000000 */
[----:B------:R-:W-:Y:S02]  /*4170*/  IMAD.MOV R6, RZ, RZ, -R6 ;  /* 0x000000ffff067224 */ /* 0x000fe400078e0a06 */
[----:B-----5:R-:W5:Y:S02]  /*4180*/  MUFU.RCP R16, R7 ;  /* 0x0000000700107308 */ /* 0x020f640000001000 */
[----:B-----5:R-:W-:Y:S01]  /*4190*/  VIADD R16, R16, 0xffffffe ;  /* 0x0ffffffe10107836 */ /* 0x020fe20000000000 */
[----:B0-----:R-:W-:-:S05]  /*41a0*/  IABS R7, R8 ;  /* 0x0000000800077213 */ /* 0x001fca0000000000 */
[----:B------:R-:W0:Y:S02]  /*41b0*/  F2I.FTZ.U32.TRUNC.NTZ R17, R16 ;  /* 0x0000001000117305 */ /* 0x000e24000021f000 */
[--C-:B0-----:R-:W-:Y:S02]  /*41c0*/  IMAD.MOV R4, RZ, RZ, -R17.reuse ;  /* 0x000000ffff047224 */ /* 0x101fe400078e0a11 */
[----:B------:R-:W-:Y:S02]  /*41d0*/  HFMA2 R16, -RZ, RZ, 0, 0 ;  /* 0x00000000ff107431 */ /* 0x000fe400000001ff */
[----:B------:R-:W-:Y:S02]  /*41e0*/  IMAD R11, R4, R9, RZ ;  /* 0x00000009040b7224 */ /* 0x000fe400078e02ff */
[----:B------:R-:W0:Y:S02]  /*41f0*/  I2F.RP R4, R7 ;  /* 0x0000000700047306 */ /* 0x000e240000209400 */
[----:B------:R-:W-:-:S06]  /*4200*/  IMAD.HI.U32 R11, R17, R11, R16 ;  /* 0x0000000b110b7227 */ /* 0x000fcc00078e0010 */
[----:B------:R-:W-:-:S04]  /*4210*/  IMAD.HI.U32 R11, R11, R10, RZ ;  /* 0x0000000a0b0b7227 */ /* 0x000fc800078e00ff */
[----:B------:R-:W-:Y:S01]  /*4220*/  IMAD R6, R11, R6, R10 ;  /* 0x000000060b067224 */ /* 0x000fe200078e020a */
[----:B0-----:R-:W0:Y:S04]  /*4230*/  MUFU.RCP R4, R4 ;  /* 0x0000000400047308 */ /* 0x001e280000001000 */
[----:B------:R-:W-:-:S13]  /*4240*/  ISETP.GT.U32.AND P1, PT, R9, R6, PT ;  /* 0x000000060900720c */ /* 0x000fda0003f24070 */
[----:B------:R-:W-:Y:S01]  /*4250*/  @!P1 IMAD.IADD R6, R6, 0x1, -R9 ;  /* 0x0000000106069824 */ /* 0x000fe200078e0a09 */
[----:B------:R-:W-:Y:S01]  /*4260*/  @!P1 IADD3 R11, PT, PT, R11, 0x1, RZ ;  /* 0x000000010b0b9810 */ /* 0x000fe20007ffe0ff */
[----:B0-----:R-:W-:Y:S01]  /*4270*/  VIADD R18, R4, 0xffffffe ;  /* 0x0ffffffe04127836 */ /* 0x001fe20000000000 */
[----:B------:R-:W-:Y:S02]  /*4280*/  ISETP.NE.AND P1, PT, RZ, UR21, PT ;  /* 0x00000015ff007c0c */ /* 0x000fe4000bf25270 */
[----:B------:R-:W-:Y:S01]  /*4290*/  ISETP.GE.U32.AND P2, PT, R6, R9, PT ;  /* 0x000000090600720c */ /* 0x000fe20003f46070 */
[----:B------:R-:W0:Y:S01]  /*42a0*/  F2I.FTZ.U32.TRUNC.NTZ R19, R18 ;  /* 0x0000001200137305 */ /* 0x000e22000021f000 */
[----:B------:R-:W-:-:S04]  /*42b0*/  LOP3.LUT R6, R13, UR21, RZ, 0x3c, !PT ;  /* 0x000000150d067c12 */ /* 0x000fc8000f8e3cff */
[----:B------:R-:W-:-:S07]  /*42c0*/  ISETP.GE.AND P0, PT, R6, RZ, PT ;  /* 0x000000ff0600720c */ /* 0x000fce0003f06270 */
[----:B------:R-:W-:Y:S02]  /*42d0*/  @P2 IADD3 R11, PT, PT, R11, 0x1, RZ ;  /* 0x000000010b0b2810 */ /* 0x000fe40007ffe0ff */
[----:B0-----:R-:W-:Y:S02]  /*42e0*/  IADD3 R6, PT, PT, RZ, -R19, RZ ;  /* 0x80000013ff067210 */ /* 0x001fe40007ffe0ff */
[----:B------:R-:W-:Y:S02]  /*42f0*/  MOV R18, RZ ;  /* 0x000000ff00127202 */ /* 0x000fe40000000f00 */
[----:B------:R-:W-:Y:S01]  /*4300*/  @!P0 IMAD.MOV R11, RZ, RZ, -R11 ;  /* 0x000000ffff0b8224 */ /* 0x000fe200078e0a0b */
[----:B------:R-:W-:Y:S01]  /*4310*/  @!P1 LOP3.LUT R11, RZ, UR21, RZ, 0x33, !PT ;  /* 0x00000015ff0b9c12 */ /* 0x000fe2000f8e33ff */
[----:B------:R-:W-:Y:S01]  /*4320*/  IMAD R6, R6, R7, RZ ;  /* 0x0000000706067224 */ /* 0x000fe200078e02ff */
[----:B----4-:R-:W-:-:S03]  /*4330*/  ISETP.GE.AND P1, PT, R14, UR4, PT ;  /* 0x000000040e007c0c */ /* 0x010fc6000bf26270 */
[----:B------:R-:W-:Y:S02]  /*4340*/  IMAD R9, R11, UR21, RZ ;  /* 0x000000150b097c24 */ /* 0x000fe4000f8e02ff */
[----:B------:R-:W-:-:S04]  /*4350*/  IMAD.HI.U32 R6, R19, R6, R18 ;  /* 0x0000000613067227 */ /* 0x000fc800078e0012 */
[----:B------:R-:W-:-:S05]  /*4360*/  IMAD.IADD R17, R13, 0x1, -R9 ;  /* 0x000000010d117824 */ /* 0x000fca00078e0a09 */
[----:B------:R-:W-:-:S05]  /*4370*/  IABS R4, R17 ;  /* 0x0000001100047213 */ /* 0x000fca0000000000 */
[----:B------:R-:W-:-:S04]  /*4380*/  IMAD.HI.U32 R10, R6, R4, RZ ;  /* 0x00000004060a7227 */ /* 0x000fc800078e00ff */
[----:B------:R-:W-:-:S04]  /*4390*/  IMAD.MOV R6, RZ, RZ, -R10 ;  /* 0x000000ffff067224 */ /* 0x000fc800078e0a0a */
[----:B------:R-:W-:-:S05]  /*43a0*/  IMAD R4, R7, R6, R4 ;  /* 0x0000000607047224 */ /* 0x000fca00078e0204 */
[----:B------:R-:W-:-:S13]  /*43b0*/  ISETP.GT.U32.AND P0, PT, R7, R4, PT ;  /* 0x000000040700720c */ /* 0x000fda0003f04070 */
[----:B------:R-:W-:-:S04]  /*43c0*/  @!P0 IADD3 R4, PT, PT, R4, -R7, RZ ;  /* 0x8000000704048210 */ /* 0x000fc80007ffe0ff */
[----:B------:R-:W-:Y:S01]  /*43d0*/  ISETP.GE.U32.AND P2, PT, R4, R7, PT ;  /* 0x000000070400720c */ /* 0x000fe20003f46070 */
[----:B------:R-:W-:-:S12]  /*43e0*/  @P1 EXIT ;  /* 0x000000000000194d */ /* 0x000fd80003800000 */
[----:B------:R-:W0:Y:S01]  /*43f0*/  LDCU.128 UR4, c[0x0][0x400] ;  /* 0x00008000ff0477ac */ /* 0x000e220008000c00 */
[----:B------:R-:W-:Y:S01]  /*4400*/  LOP3.LUT R17, R17, R8, RZ, 0x3c, !PT ;  /* 0x0000000811117212 */ /* 0x000fe200078e3cff */
[----:B------:R-:W-:Y:S01]  /*4410*/  @!P0 VIADD R10, R10, 0x1 ;  /* 0x000000010a0a8836 */ /* 0x000fe20000000000 */
[----:B------:R-:W-:Y:S01]  /*4420*/  ISETP.NE.AND P0, PT, R8, RZ, PT ;  /* 0x000000ff0800720c */ /* 0x000fe20003f05270 */
[----:B------:R-:W4:Y:S01]  /*4430*/  LDCU.64 UR10, c[0x0][0x410] ;  /* 0x00008200ff0a77ac */ /* 0x000f220008000a00 */
[----:B------:R-:W-:Y:S01]  /*4440*/  ISETP.GE.AND P1, PT, R17, RZ, PT ;  /* 0x000000ff1100720c */ /* 0x000fe20003f26270 */
[----:B------:R-:W-:Y:S01]  /*4450*/  @P2 VIADD R10, R10, 0x1 ;  /* 0x000000010a0a2836 */ /* 0x000fe20000000000 */
[----:B------:R-:W-:Y:S01]  /*4460*/  SHF.R.S32.HI R4, RZ, 0x1f, R11 ;  /* 0x0000001fff047819 */ /* 0x000fe2000001140b */
[----:B------:R-:W-:Y:S01]  /*4470*/  IMAD.MOV.U32 R15, RZ, RZ, RZ ;  /* 0x000000ffff0f7224 */ /* 0x000fe200078e00ff */
[----:B------:R-:W-:Y:S02]  /*4480*/  F2FP.BF16.F32.PACK_AB R2, R2, R5 ;  /* 0x000000050202723e */ /* 0x000fe400000010ff */
[----:B------:R-:W-:Y:S01]  /*4490*/  F2FP.BF16.F32.PACK_AB R3, R0, R3 ;  /* 0x000000030003723e */ /* 0x000fe200000010ff */
[----:B0-----:R-:W-:-:S06]  /*44a0*/  IMAD R4, R4, UR4, RZ ;  /* 0x0000000404047c24 */ /* 0x001fcc000f8e02ff */
[----:B------:R-:W-:Y:S01]  /*44b0*/  @!P1 IADD3 R10, PT, PT, -R10, RZ, RZ ;  /* 0x000000ff0a0a9210 */ /* 0x000fe20007ffe1ff */
[----:B------:R-:W-:Y:S01]  /*44c0*/  IMAD.WIDE.U32 R14, R11, UR4, R14 ;  /* 0x000000040b0e7c25 */ /* 0x000fe2000f8e000e */
[----:B------:R-:W-:-:S03]  /*44d0*/  @!P0 LOP3.LUT R10, RZ, R8, RZ, 0x33, !PT ;  /* 0x00000008ff0a8212 */ /* 0x000fc600078e33ff */
[----:B------:R-:W-:Y:S01]  /*44e0*/  IMAD R11, R11, UR5, R4 ;  /* 0x000000050b0b7c24 */ /* 0x000fe2000f8e0204 */
[----:B------:R-:W-:Y:S01]  /*44f0*/  SHF.R.S32.HI R4, RZ, 0x1f, R10 ;  /* 0x0000001fff047819 */ /* 0x000fe2000001140a */
[----:B------:R-:W-:Y:S01]  /*4500*/  IMAD R8, R10, R8, R9 ;  /* 0x000000080a087224 */ /* 0x000fe200078e0209 */
[----:B------:R-:W0:Y:S02]  /*4510*/  LDCU.64 UR4, c[0x0][0x3f0] ;  /* 0x00007e00ff0477ac */ /* 0x000e240008000a00 */
[----:B------:R-:W-:Y:S01]  /*4520*/  IADD3 R15, PT, PT, R15, R11, RZ ;  /* 0x0000000b0f0f7210 */ /* 0x000fe20007ffe0ff */
[----:B----4-:R-:W-:Y:S02]  /*4530*/  IMAD R7, R4, UR10, RZ ;  /* 0x0000000a04077c24 */ /* 0x010fe4000f8e02ff */
[----:B------:R-:W-:Y:S02]  /*4540*/  IMAD.IADD R8, R13, 0x1, -R8 ;  /* 0x000000010d087824 */ /* 0x000fe400078e0a08 */
[----:B------:R-:W-:-:S02]  /*4550*/  IMAD R9, R10, UR11, R7 ;  /* 0x0000000b0a097c24 */ /* 0x000fc4000f8e0207 */
[----:B------:R-:W-:Y:S01]  /*4560*/  IMAD.WIDE.U32 R14, R10, UR10, R14 ;  /* 0x0000000a0a0e7c25 */ /* 0x000fe2000f8e000e */
[----:B------:R-:W-:-:S04]  /*4570*/  SHF.R.S32.HI R7, RZ, 0x1f, R8 ;  /* 0x0000001fff077819 */ /* 0x000fc80000011408 */
[----:B------:R-:W-:Y:S01]  /*4580*/  IADD3 R15, PT, PT, R15, R9, RZ ;  /* 0x000000090f0f7210 */ /* 0x000fe20007ffe0ff */
[----:B------:R-:W-:-:S04]  /*4590*/  IMAD R7, R7, UR6, RZ ;  /* 0x0000000607077c24 */ /* 0x000fc8000f8e02ff */
[C---:B------:R-:W-:Y:S02]  /*45a0*/  IMAD R7, R8.reuse, UR7, R7 ;  /* 0x0000000708077c24 */ /* 0x040fe4000f8e0207 */
[----:B------:R-:W-:-:S05]  /*45b0*/  IMAD.WIDE.U32 R8, R8, UR6, R14 ;  /* 0x0000000608087c25 */ /* 0x000fca000f8e000e */
[----:B------:R-:W-:Y:S02]  /*45c0*/  IADD3 R7, PT, PT, R9, R7, RZ ;  /* 0x0000000709077210 */ /* 0x000fe40007ffe0ff */
[----:B0-----:R-:W-:-:S04]  /*45d0*/  LEA R4, P0, R8, UR4, 0x1 ;  /* 0x0000000408047c11 */ /* 0x001fc8000f8008ff */
[----:B------:R-:W-:-:S05]  /*45e0*/  LEA.HI.X R5, R8, UR5, R7, 0x1, P0 ;  /* 0x0000000508057c11 */ /* 0x000fca00080f0c07 */
[----:B------:R-:W-:Y:S01]  /*45f0*/  STG.E.64 desc[UR8][R4.64], R2 ;  /* 0x0000000204007986 */ /* 0x000fe2000c101b08 */
[----:B------:R-:W-:Y:S05]  /*4600*/  EXIT ;  /* 0x000000000000794d */ /* 0x000fea0003800000 */
        .weak           $__internal_0_$__cuda_sm20_div_s64
        .type           $__internal_0_$__cuda_sm20_div_s64,@function
        .size           $__internal_0_$__cuda_sm20_div_s64,(.L_x_7152 - $__internal_0_$__cuda_sm20_div_s64)
$__internal_0_$__cuda_sm20_div_s64:
[----:B------:R-:W-:Y:S02]  /*4610*/  IADD3 R29, P0, PT, RZ, -R18, RZ ;  /* 0x80000012ff1d7210 */ /* 0x000fe40007f1e0ff */
[----:B------:R-:W-:-:S03]  /*4620*/  ISETP.GE.AND P1, PT, R15, RZ, PT ;  /* 0x000000ff0f00720c */ /* 0x000fc60003f26270 */
[----:B------:R-:W-:Y:S01]  /*4630*/  IMAD.X R0, RZ, RZ, ~R15, P0 ;  /* 0x000000ffff007224 */ /* 0x000fe200000e0e0f */
[----:B------:R-:W-:-:S04]  /*4640*/  SEL R28, R29, R18, !P1 ;  /* 0x000000121d1c7207 */ /* 0x000fc80004800000 */
[----:B------:R-:W-:-:S04]  /*4650*/  SEL R29, R0, R15, !P1 ;  /* 0x0000000f001d7207 */ /* 0x000fc80004800000 */
[----:B------:R-:W0:Y:S02]  /*4660*/  I2F.U64.RP R0, R28 ;  /* 0x0000001c00007312 */ /* 0x000e240000309000 */
[----:B0-----:R-:W0:Y:S02]  /*4670*/  MUFU.RCP R38, R0 ;  /* 0x0000000000267308 */ /* 0x001e240000001000 */
[----:B0-----:R-:W-:-:S15]  /*4680*/  VIADD R38, R38, 0x1ffffffe ;  /* 0x1ffffffe26267836 */ /* 0x001fde0000000000 */
[----:B------:R-:W-:-:S15]  /*4690*/  NOP ;  /* 0x0000000000007918 */ /* 0x000fde0000000000 */
[----:B------:R-:W-:-:S15]  /*46a0*/  NOP ;  /* 0x0000000000007918 */ /* 0x000fde0000000000 */
[----:B------:R-:W-:-:S15]  /*46b0*/  NOP ;  /* 0x0000000000007918 */ /* 0x000fde0000000000 */
[----:B------:R-:W0:Y:S02]  /*46c0*/  F2I.U64.TRUNC R38, R38 ;  /* 0x0000002600267311 */ /* 0x000e24000020d800 */
[----:B0-----:R-:W-:-:S04]  /*46d0*/  IMAD.WIDE.U32 R36, R38, R28, RZ ;  /* 0x0000001c26247225 */ /* 0x001fc800078e00ff */
[C---:B------:R-:W-:Y:S01]  /*46e0*/  IMAD R21, R38.reuse, R29, R37 ;  /* 0x0000001d26157224 */ /* 0x040fe200078e0225 */
[----:B------:R-:W-:Y:S01]  /*46f0*/  IADD3 R19, P0, PT, RZ, -R36, RZ ;  /* 0x80000024ff137210 */ /* 0x000fe20007f1e0ff */
[----:B------:R-:W-:Y:S02]  /*4700*/  IMAD.MOV.U32 R37, RZ, RZ, R38 ;  /* 0x000000ffff257224 */ /* 0x000fe400078e0026 */
[----:B------:R-:W-:Y:S02]  /*4710*/  IMAD R2, R39, R28, R21 ;  /* 0x0000001c27027224 */ /* 0x000fe400078e0215 */
[----:B------:R-:W-:-:S04]  /*4720*/  IMAD.HI.U32 R36, R38, R19, RZ ;  /* 0x0000001326247227 */ /* 0x000fc800078e00ff */
[----:B------:R-:W-:-:S04]  /*4730*/  IMAD.X R2, RZ, RZ, ~R2, P0 ;  /* 0x000000ffff027224 */ /* 0x000fc800000e0e02 */
[----:B------:R-:W-:-:S04]  /*4740*/  IMAD.WIDE.U32 R36, P2, R38, R2, R36 ;  /* 0x0000000226247225 */ /* 0x000fc80007840024 */
[C---:B------:R-:W-:Y:S02]  /*4750*/  IMAD R0, R39.reuse, R2, RZ ;  /* 0x0000000227007224 */ /* 0x040fe400078e02ff */
[----:B------:R-:W-:-:S04]  /*4760*/  IMAD.HI.U32 R19, P1, R39, R19, R36 ;  /* 0x0000001327137227 */ /* 0x000fc80007820024 */
[----:B------:R-:W-:Y:S01]  /*4770*/  IMAD.HI.U32 R2, R39, R2, RZ ;  /* 0x0000000227027227 */ /* 0x000fe200078e00ff */
[----:B------:R-:W-:-:S03]  /*4780*/  IADD3 R37, P0, PT, R0, R19, RZ ;  /* 0x0000001300257210 */ /* 0x000fc60007f1e0ff */
[----:B------:R-:W-:Y:S02]  /*4790*/  IMAD.X R2, R2, 0x1, R39, P2 ;  /* 0x0000000102027824 */ /* 0x000fe400010e0627 */
[----:B------:R-:W-:-:S03]  /*47a0*/  IMAD.WIDE.U32 R38, R37, R28, RZ ;  /* 0x0000001c25267225 */ /* 0x000fc600078e00ff */
[----:B------:R-:W-:Y:S01]  /*47b0*/  IADD3.X R21, PT, PT, RZ, RZ, R2, P0, P1 ;  /* 0x000000ffff157210 */ /* 0x000fe200007e2402 */
[----:B------:R-:W-:Y:S01]  /*47c0*/  IMAD R0, R37, R29, R39 ;  /* 0x0000001d25007224 */ /* 0x000fe200078e0227 */
[----:B------:R-:W-:Y:S01]  /*47d0*/  IADD3 R2, P0, PT, RZ, -R38, RZ ;  /* 0x80000026ff027210 */ /* 0x000fe20007f1e0ff */
[----:B------:R-:W-:Y:S01]  /*47e0*/  IMAD.MOV.U32 R39, RZ, RZ, RZ ;  /* 0x000000ffff277224 */ /* 0x000fe200078e00ff */
[----:B------:R-:W-:Y:S01]  /*47f0*/  ISETP.GE.AND P1, PT, R17, RZ, PT ;  /* 0x000000ff1100720c */ /* 0x000fe20003f26270 */
[----:B------:R-:W-:Y:S02]  /*4800*/  IMAD R0, R21, R28, R0 ;  /* 0x0000001c15007224 */ /* 0x000fe400078e0200 */
[----:B------:R-:W-:-:S04]  /*4810*/  IMAD.HI.U32 R36, R37, R2, RZ ;  /* 0x0000000225247227 */ /* 0x000fc800078e00ff */
[----:B------:R-:W-:-:S04]  /*4820*/  IMAD.X R0, RZ, RZ, ~R0, P0 ;  /* 0x000000ffff007224 */ /* 0x000fc800000e0e00 */
[----:B------:R-:W-:-:S04]  /*4830*/  IMAD.WIDE.U32 R36, P0, R37, R0, R36 ;  /* 0x0000000025247225 */ /* 0x000fc80007800024 */
[----:B------:R-:W-:-:S04]  /*4840*/  IMAD.HI.U32 R19, P3, R21, R2, R36 ;  /* 0x0000000215137227 */ /* 0x000fc80007860024 */
[----:B------:R-:W-:-:S04]  /*4850*/  IMAD.HI.U32 R2, R21, R0, RZ ;  /* 0x0000000015027227 */ /* 0x000fc800078e00ff */
[----:B------:R-:W-:Y:S01]  /*4860*/  IMAD R0, R21, R0, RZ ;  /* 0x0000000015007224 */ /* 0x000fe200078e02ff */
[----:B------:R-:W-:-:S04]  /*4870*/  IADD3.X R2, PT, PT, R2, R21, RZ, P0, !PT ;  /* 0x0000001502027210 */ /* 0x000fc800007fe4ff */
[----:B------:R-:W-:Y:S02]  /*4880*/  IADD3 R21, P2, PT, R0, R19, RZ ;  /* 0x0000001300157210 */ /* 0x000fe40007f5e0ff */
[-C--:B------:R-:W-:Y:S02]  /*4890*/  IADD3 R19, P0, PT, RZ, -R20.reuse, RZ ;  /* 0x80000014ff137210 */ /* 0x080fe40007f1e0ff */
[----:B------:R-:W-:Y:S02]  /*48a0*/  IADD3.X R37, PT, PT, RZ, RZ, R2, P2, P3 ;  /* 0x000000ffff257210 */ /* 0x000fe400017e6402 */
[----:B------:R-:W-:Y:S01]  /*48b0*/  SEL R19, R19, R20, !P1 ;  /* 0x0000001413137207 */ /* 0x000fe20004800000 */
[----:B------:R-:W-:-:S04]  /*48c0*/  IMAD.X R0, RZ, RZ, ~R17, P0 ;  /* 0x000000ffff007224 */ /* 0x000fc800000e0e11 */
[----:B------:R-:W-:Y:S01]  /*48d0*/  IMAD.HI.U32 R38, R21, R19, RZ ;  /* 0x0000001315267227 */ /* 0x000fe200078e00ff */
[----:B------:R-:W-:-:S05]  /*48e0*/  SEL R0, R0, R17, !P1 ;  /* 0x0000001100007207 */ /* 0x000fca0004800000 */
[----:B------:R-:W-:-:S04]  /*48f0*/  IMAD.WIDE.U32 R38, R21, R0, R38 ;  /* 0x0000000015267225 */ /* 0x000fc800078e0026 */
[C---:B------:R-:W-:Y:S02]  /*4900*/  IMAD R21, R37.reuse, R0, RZ ;  /* 0x0000000025157224 */ /* 0x040fe400078e02ff */
[----:B------:R-:W-:-:S05]  /*4910*/  IMAD.HI.U32 R2, P0, R37, R19, R38 ;  /* 0x0000001325027227 */ /* 0x000fca0007800026 */
[----:B------:R-:W-:Y:S01]  /*4920*/  IADD3 R21, P1, PT, R21, R2, RZ ;  /* 0x0000000215157210 */ /* 0x000fe20007f3e0ff */
[----:B------:R-:W-:-:S04]  /*4930*/  IMAD.HI.U32 R2, R37, R0, RZ ;  /* 0x0000000025027227 */ /* 0x000fc800078e00ff */
[----:B------:R-:W-:Y:S02]  /*4940*/  IMAD.X R2, RZ, RZ, R2, P0 ;  /* 0x000000ffff027224 */ /* 0x000fe400000e0602 */
[----:B------:R-:W-:-:S04]  /*4950*/  IMAD.WIDE.U32 R36, R21, R28, RZ ;  /* 0x0000001c15247225 */ /* 0x000fc800078e00ff */
[----:B------:R-:W-:Y:S01]  /*4960*/  IMAD R37, R21, R29, R37 ;  /* 0x0000001d15257224 */ /* 0x000fe200078e0225 */
[----:B------:R-:W-:Y:S01]  /*4970*/  IADD3 R19, P0, PT, -R36, R19, RZ ;  /* 0x0000001324137210 */ /* 0x000fe20007f1e1ff */
[----:B------:R-:W-:-:S03]  /*4980*/  IMAD.X R2, RZ, RZ, R2, P1 ;  /* 0x000000ffff027224 */ /* 0x000fc600008e0602 */
[-C--:B------:R-:W-:Y:S01]  /*4990*/  ISETP.GE.U32.AND P3, PT, R19, R28.reuse, PT ;  /* 0x0000001c1300720c */ /* 0x080fe20003f66070 */
[----:B------:R-:W-:-:S05]  /*49a0*/  IMAD R37, R2, R28, R37 ;  /* 0x0000001c02257224 */ /* 0x000fca00078e0225 */
[----:B------:R-:W-:Y:S02]  /*49b0*/  IADD3.X R37, PT, PT, ~R37, R0, RZ, P0, !PT ;  /* 0x0000000025257210 */ /* 0x000fe400007fe5ff */
[----:B------:R-:W-:Y:S02]  /*49c0*/  IADD3 R0, P2, PT, R19, -R28, RZ ;  /* 0x8000001c13007210 */ /* 0x000fe40007f5e0ff */
[----:B------:R-:W-:-:S04]  /*49d0*/  ISETP.GE.U32.AND.EX P3, PT, R37, R29, PT, P3 ;  /* 0x0000001d2500720c */ /* 0x000fc80003f66130 */
[----:B------:R-:W-:Y:S01]  /*49e0*/  SEL R19, R0, R19, P3 ;  /* 0x0000001300137207 */ /* 0x000fe20001800000 */
[----:B------:R-:W-:-:S03]  /*49f0*/  IMAD.X R0, R37, 0x1, ~R29, P2 ;  /* 0x0000000125007824 */ /* 0x000fc600010e0e1d */
[----:B------:R-:W-:Y:S02]  /*4a00*/  ISETP.GE.U32.AND P0, PT, R19, R28, PT ;  /* 0x0000001c1300720c */ /* 0x000fe40003f06070 */
[----:B------:R-:W-:Y:S02]  /*4a10*/  IADD3 R28, P1, PT, R21, 0x1, RZ ;  /* 0x00000001151c7810 */ /* 0x000fe40007f3e0ff */
[----:B------:R-:W-:Y:S02]  /*4a20*/  SEL R37, R0, R37, P3 ;  /* 0x0000002500257207 */ /* 0x000fe40001800000 */
[----:B------:R-:W-:Y:S01]  /*4a30*/  SEL R28, R28, R21, P3 ;  /* 0x000000151c1c7207 */ /* 0x000fe20001800000 */
[----:B------:R-:W-:Y:S01]  /*4a40*/  IMAD.X R19, RZ, RZ, R2, P1 ;  /* 0x000000ffff137224 */ /* 0x000fe200008e0602 */
[----:B------:R-:W-:Y:S01]  /*4a50*/  ISETP.GE.U32.AND.EX P0, PT, R37, R29, PT, P0 ;  /* 0x0000001d2500720c */ /* 0x000fe20003f06100 */
[----:B------:R-:W-:Y:S01]  /*4a60*/  IMAD.MOV.U32 R29, RZ, RZ, 0x0 ;  /* 0x00000000ff1d7424 */ /* 0x000fe200078e00ff */
[----:B------:R-:W-:-:S02]  /*4a70*/  IADD3 R21, P1, PT, R28, 0x1, RZ ;  /* 0x000000011c157810 */ /* 0x000fc40007f3e0ff */
[----:B------:R-:W-:Y:S02]  /*4a80*/  SEL R19, R19, R2, P3 ;  /* 0x0000000213137207 */ /* 0x000fe40001800000 */
[----:B------:R-:W-:Y:S01]  /*4a90*/  SEL R21, R21, R28, P0 ;  /* 0x0000001c15157207 */ /* 0x000fe20000000000 */
[----:B------:R-:W-:Y:S01]  /*4aa0*/  IMAD.MOV.U32 R28, RZ, RZ, R16 ;  /* 0x000000ffff1c7224 */ /* 0x000fe200078e0010 */
[----:B------:R-:W-:Y:S01]  /*4ab0*/  LOP3.LUT R2, R15, R17, RZ, 0x3c, !PT ;  /* 0x000000110f027212 */ /* 0x000fe200078e3cff */
[----:B------:R-:W-:-:S03]  /*4ac0*/  IMAD.X R0, RZ, RZ, R19, P1 ;  /* 0x000000ffff007224 */ /* 0x000fc600008e0613 */
[----:B------:R-:W-:Y:S02]  /*4ad0*/  ISETP.GE.AND P2, PT, R2, RZ, PT ;  /* 0x000000ff0200720c */ /* 0x000fe40003f46270 */
[----:B------:R-:W-:Y:S02]  /*4ae0*/  SEL R19, R0, R19, P0 ;  /* 0x0000001300137207 */ /* 0x000fe40000000000 */
[----:B------:R-:W-:Y:S02]  /*4af0*/  IADD3 R0, P1, PT, RZ, -R21, RZ ;  /* 0x80000015ff007210 */ /* 0x000fe40007f3e0ff */
[----:B------:R-:W-:Y:S02]  /*4b00*/  ISETP.NE.U32.AND P0, PT, R18, RZ, PT ;  /* 0x000000ff1200720c */ /* 0x000fe40003f05070 */
[----:B------:R-:W-:Y:S02]  /*4b10*/  IADD3.X R2, PT, PT, RZ, ~R19, RZ, P1, !PT ;  /* 0x80000013ff027210 */ /* 0x000fe40000ffe4ff */
[----:B------:R-:W-:-:S02]  /*4b20*/  ISETP.NE.AND.EX P0, PT, R15, RZ, PT, P0 ;  /* 0x000000ff0f00720c */ /* 0x000fc40003f05300 */
[----:B------:R-:W-:Y:S02]  /*4b30*/  SEL R0, R0, R21, !P2 ;  /* 0x0000001500007207 */ /* 0x000fe40005000000 */
[----:B------:R-:W-:Y:S02]  /*4b40*/  SEL R2, R2, R19, !P2 ;  /* 0x0000001302027207 */ /* 0x000fe40005000000 */
[----:B------:R-:W-:Y:S02]  /*4b50*/  SEL R0, R0, 0xffffffff, P0 ;  /* 0xffffffff00007807 */ /* 0x000fe40000000000 */
[----:B------:R-:W-:Y:S01]  /*4b60*/  SEL R17, R2, 0xffffffff, P0 ;  /* 0xffffffff02117807 */ /* 0x000fe20000000000 */
[----:B------:R-:W-:Y:S06]  /*4b70*/  RET.REL.NODEC R28 `(_ZN5flash32flash_fwd_splitkv_combine_kernelI23Flash_fwd_kernel_traitsILi128ELi64ELi128ELi4ELb0ELb0EN7cutlass10bfloat16_tE19Flash_kernel_traitsILi128ELi64ELi128ELi4ES3_EELi4ELi7ELb0EEEvNS_16Flash_fwd_paramsE) ;  /* 0xffffffb41c207950 */ /* 0x000fec0003c3ffff */
.L_x_36:
[----:B------:R-:W-:-:S00]  /*4b80*/  BRA `(.L_x_36) ;  /* 0xfffffffc00fc7947 */ /* 0x000fc0000383ffff */
[----:B------:R-:W-:-:S00]  /*4b90*/  NOP ;  /* 0x0000000000007918 */ /* 0x000fc00000000000 */
        /* <DEDUP_REMOVED lines=14> */
.L_x_7152:


//--------------------- .text._ZN5flash32flash_fwd_splitkv_combine_kernelI23Flash_fwd_kernel_traitsILi128ELi64ELi128ELi4ELb0ELb0EN7cutlass10bfloat16_tE19Flash_kernel_traitsILi128ELi64ELi128ELi4ES3_EELi4ELi6ELb0EEEvNS_16Flash_fwd_paramsE --------------------------
	.section	.text._ZN5flash32flash_fwd_splitkv_combine_kernelI23Flash_fwd_kernel_traitsILi128ELi64ELi128ELi4ELb0ELb0EN7cutlass10bfloat16_tE19Flash_kernel_traitsILi128ELi64ELi128ELi4ES3_EELi4ELi6ELb0EEEvNS_16Flash_fwd_paramsE,"ax",@progbits
	.align	128
        .global         _ZN5flash32flash_fwd_splitkv_combine_kernelI23Flash_fwd_kernel_traitsILi128ELi64ELi128ELi4ELb0ELb0EN7cutlass10bfloat16_tE19Flash_kernel_traitsILi128ELi64ELi128ELi4ES3_EELi4ELi6ELb0EEEvNS_16Flash_fwd_paramsE
        .type           _ZN5flash32flash_fwd_splitkv_combine_kernelI23Flash_fwd_kernel_traitsILi128ELi64ELi128ELi4ELb0ELb0EN7cutlass10bfloat16_tE19Flash_kernel_traitsILi128ELi64ELi128ELi4ES3_EELi4ELi6ELb0EEEvNS_16Flash_fwd_paramsE,@function
        .size           _ZN5flash32flash_fwd_splitkv_combine_kernelI23Flash_fwd_kernel_traitsILi128ELi64ELi128ELi4ELb0ELb0EN7cutlass10bfloat16_tE19Flash_kernel_traitsILi128ELi64ELi128ELi4ES3_EELi4ELi6ELb0EEEvNS_16Flash_fwd_paramsE,(.L_x_7153 - _ZN5flash32flash_fwd_splitkv_combine_kernelI23Flash_fwd_kernel_traitsILi128ELi64ELi128ELi4ELb0ELb0EN7cutlass10bfloat16_tE19Flash_kernel_traitsILi128ELi64ELi128ELi4ES3_EELi4ELi6ELb0EEEvNS_16Flash_fwd_paramsE)
        .other          _ZN5flash32flash_fwd_splitkv_combine_kernelI23Flash_fwd_kernel_traitsILi128ELi64ELi128ELi4ELb0ELb0EN7cutlass10bfloat16_tE19Flash_kernel_traitsILi128ELi64ELi128ELi4ES3_EELi4ELi6ELb0EEEvNS_16Flash_fwd_paramsE,@"STO_CUDA_ENTRY STV_DEFAULT"
_ZN5flash32flash_fwd_splitkv_combine_kernelI23Flash_fwd_kernel_traitsILi128ELi64ELi128ELi4ELb0ELb0EN7cutlass10bfloat16_tE19Flash_kernel_traitsILi128ELi64ELi128ELi4ES3_EELi4ELi6ELb0EEEvNS_16Flash_fwd_paramsE:
.text._ZN5flash32flash_fwd_splitkv_combine_kernelI23Flash_fwd_kernel_traitsILi128ELi64ELi128ELi4ELb0ELb0EN7cutlass10bfloat16_tE19Flash_kernel_traitsILi128ELi64ELi128ELi4ES3_EELi4ELi6ELb0EEEvNS_16Flash_fwd_paramsE:
        /* <DEDUP_REMOVED lines=38> */
.L_x_37:
[----:B------:R-:W-:Y:S01]  /*0260*/  IMAD.U32 R14, RZ, RZ, UR21 ;  /* 0x00000015ff0e7e24 */ /* 0x000fe2000f8e00ff */
[----:B------:R-:W-:Y:S01]  /*0270*/  MOV R20, UR19 ;  /* 0x0000001300147c02 */ /* 0x000fe20008000f00 */
[----:B------:R-:W-:Y:S01]  /*0280*/  IMAD.U32 R19, RZ, RZ, UR15 ;  /* 0x0000000fff137e24 */ /* 0x000fe2000f8e00ff */
[----:B------:R-:W-:Y:S02]  /*0290*/  MOV R18, UR14 ;  /* 0x0000000e00127c02 */ /* 0x000fe40008000f00 */
[----:B------:R-:W-:Y:S02]  /*02a0*/  MOV R16, 0x2c0 ;  /* 0x000002c000107802 */ /* 0x000fe40000000f00 */
[----:B------:R-:W-:Y:S05]  /*02b0*/  CALL.REL.NOINC `($__internal_1_$__cuda_sm20_div_s64) ;  /* 0x0000003c00c47944 */ /* 0x000fea0003c00000 */
[----:B------:R-:W-:-:S07]  /*02c0*/  MOV R13, R11 ;  /* 0x0000000b000d7202 */ /* 0x000fce0000000f00 */
.L_x_38:
        /* <DEDUP_REMOVED lines=11> */
[----:B------:R-:W-:-:S07]  /*0380*/  ISETP.NE.U32.AND P0, PT, R20, RZ, PT ;  /* 0x000000ff1400720c */ /* 0x000fce0003f05070 */
[----:B0-----:R-:W0:Y:S02]  /*0390*/  MUFU.RCP R2, R6 ;  /* 0x0000000600027308 */ /* 0x001e240000001000 */
[----:B0-----:R-:W-:-:S06]  /*03a0*/  VIADD R2, R2, 0xffffffe ;  /* 0x0ffffffe02027836 */ /* 0x001fcc0000000000 */
[----:B------:R-:W0:Y:S02]  /*03b0*/  F2I.FTZ.U32.TRUNC.NTZ R3, R2 ;  /* 0x0000000200037305 */ /* 0x000e24000021f000 */
[----:B0-----:R-:W-:Y:S02]  /*03c0*/  IMAD.MOV R0, RZ, RZ, -R3 ;  /* 0x000000ffff007224 */ /* 0x001fe400078e0a03 */
[----:B------:R-:W-:Y:S02]  /*03d0*/  HFMA2 R2, -RZ, RZ, 0, 0 ;  /* 0x00000000ff027431 */ /* 0x000fe400000001ff */
[----:B------:R-:W-:-:S04]  /*03e0*/  IMAD R5, R0, R20, RZ ;  /* 0x0000001400057224 */ /* 0x000fc800078e02ff */
[----:B------:R-:W-:-:S06]  /*03f0*/  IMAD.HI.U32 R5, R3, R5, R2 ;  /* 0x0000000503057227 */ /* 0x000fcc00078e0002 */
[----:B------:R-:W-:Y:S01]  /*0400*/  IMAD.HI.U32 R4, R5, R12, RZ ;  /* 0x0000000c05047227 */ /* 0x000fe200078e00ff */
[----:B------:R-:W-:-:S03]  /*0410*/  MOV R5, RZ ;  /* 0x000000ff00057202 */ /* 0x000fc60000000f00 */
        /* <DEDUP_REMOVED lines=9> */
.L_x_40:
[----:B------:R-:W-:Y:S01]  /*04b0*/  IMAD.MOV.U32 R14, RZ, RZ, R12 ;  /* 0x000000ffff0e7224 */ /* 0x000fe200078e000c */
[----:B------:R-:W-:Y:S02]  /*04c0*/  MOV R19, R13 ;  /* 0x0000000d00137202 */ /* 0x000fe40000000f00 */
[----:B------:R-:W-:Y:S02]  /*04d0*/  MOV R16, 0x4f0 ;  /* 0x000004f000107802 */ /* 0x000fe40000000f00 */
[----:B------:R-:W-:Y:S05]  /*04e0*/  CALL.REL.NOINC `($__internal_1_$__cuda_sm20_div_s64) ;  /* 0x0000003c00387944 */ /* 0x000fea0003c00000 */
[----:B------:R-:W-:Y:S02]  /*04f0*/  MOV R4, R12 ;  /* 0x0000000c00047202 */ /* 0x000fe40000000f00 */
[----:B------:R-:W-:Y:S02]  /*0500*/  MOV R5, R11 ;  /* 0x0000000b00057202 */ /* 0x000fe40000000f00 */
.L_x_41:
[----:B------:R-:W-:Y:S05]  /*0510*/  BSYNC.RECONVERGENT B0 ;  /* 0x0000000000007941 */ /* 0x000fea0003800200 */
.L_x_39:
        /* <DEDUP_REMOVED lines=27> */
[----:B------:R-:W-:Y:S01]  /*06d0*/  @!P0 IMAD.MOV R9, RZ, RZ, -R9 ;  /* 0x000000ffff098224 */ /* 0x000fe200078e0a09 */
[----:B------:R-:W-:-:S04]  /*06e0*/  @!P1 LOP3.LUT R9, RZ, UR5, RZ, 0x33, !PT ;  /* 0x00000005ff099c12 */ /* 0x000fc8000f8e33ff */
[----:B------:R-:W-:Y:S02]  /*06f0*/  ISETP.LT.U32.AND P0, PT, R20, R9, PT ;  /* 0x000000091400720c */ /* 0x000fe40003f01070 */
[----:B------:R-:W-:-:S04]  /*0700*/  SHF.R.S32.HI R29, RZ, 0x1f, R9 ;  /* 0x0000001fff1d7819 */ /* 0x000fc80000011409 */
[----:B------:R-:W-:-:S04]  /*0710*/  ISETP.LT.AND.EX P0, PT, R18, R29, PT, P0 ;  /* 0x0000001d1200720c */ /* 0x000fc80003f01300 */
[----:B------:R-:W-:Y:S02]  /*0720*/  SEL R29, R18, R29, P0 ;  /* 0x0000001d121d7207 */ /* 0x000fe40000000000 */
        /* <DEDUP_REMOVED lines=24> */
.L_x_43:
[----:B------:R-:W-:Y:S01]  /*08b0*/  IMAD.MOV.U32 R14, RZ, RZ, R20 ;  /* 0x000000ffff0e7224 */ /* 0x000fe200078e0014 */
[----:B------:R-:W-:Y:S01]  /*08c0*/  MOV R20, R9 ;  /* 0x0000000900147202 */ /* 0x000fe20000000f00 */
[----:B------:R-:W-:Y:S01]  /*08d0*/  IMAD.MOV.U32 R19, RZ, RZ, R18 ;  /* 0x000000ffff137224 */ /* 0x000fe200078e0012 */
[----:B------:R-:W-:Y:S02]  /*08e0*/  MOV R18, R29 ;  /* 0x0000001d00127202 */ /* 0x000fe40000000f00 */
[----:B------:R-:W-:Y:S02]  /*08f0*/  MOV R16, 0x910 ;  /* 0x0000091000107802 */ /* 0x000fe40000000f00 */
[----:B------:R-:W-:Y:S05]  /*0900*/  CALL.REL.NOINC `($__internal_1_$__cuda_sm20_div_s64) ;  /* 0x0000003800307944 */ /* 0x000fea0003c00000 */
[----:B------:R-:W-:Y:S02]  /*0910*/  MOV R10, R12 ;  /* 0x0000000c000a7202 */ /* 0x000fe40000000f00 */
.L_x_44:
[----:B------:R-:W-:Y:S05]  /*0920*/  BSYNC.RECONVERGENT B0 ;  /* 0x0000000000007941 */ /* 0x000fea0003800200 */
.L_x_42:
        /* <DEDUP_REMOVED lines=44> */
[----:B------:R-:W-:-:S06]  /*0bf0*/  UIADD3 UR6, UPT, UPT, UR18, UR13, URZ ;  /* 0x0000000d12067290 */ /* 0x000fcc000fffe0ff */
[----:B------:R-:W1:Y:S01]  /*0c00*/  I2F.RP R12, UR13 ;  /* 0x0000000d000c7d06 */ /* 0x000e620008209400 */
[----:B------:R-:W-:-:S05]  /*0c10*/  IMAD.U32 R2, RZ, RZ, UR6 ;  /* 0x00000006ff027e24 */ /* 0x000fca000f8e00ff */
        /* <DEDUP_REMOVED lines=20> */
[----:B------:R-:W-:Y:S02]  /*0d60*/  UIMAD.WIDE.U32 UR16, UR17, UR12, URZ ;  /* 0x0000000c111072a5 */ /* 0x000fe4000f8e00ff */
[----:B------:R-:W-:Y:S02]  /*0d70*/  ULOP3.LUT UR16, UR6, UR13, URZ, 0x3c, !UPT ;  /* 0x0000000d06107292 */ /* 0x000fe4000f8e3cff */
[----:B------:R-:W-:Y:S01]  /*0d80*/  ISETP.LT.U32.AND P1, PT, R0, UR13, PT ;  /* 0x0000000d00007c0c */ /* 0x000fe2000bf21070 */
[----:B------:R-:W-:Y:S01]  /*0d90*/  UIADD3 UR10, UPT, UPT, -UR17, URZ, URZ ;  /* 0x000000ff110a7290 */ /* 0x000fe2000fffe1ff */
[----:B------:R-:W0:Y:S02]  /*0da0*/  LDCU.U8 UR9, c[0x0][0x549] ;  /* 0x0000a920ff0977ac */ /* 0x000e240008000000 */
[----:B------:R-:W-:Y:S01]  /*0db0*/  ISETP.LE.AND P0, PT, RZ, UR16, PT ;  /* 0x00000010ff007c0c */ /* 0x000fe2000bf03270 */
[----:B------:R-:W-:-:S02]  /*0dc0*/  UIMAD UR10, UR11, UR10, UR12 ;  /* 0x0000000a0b0a72a4 */ /* 0x000fc4000f8e020c */
[----:B------:R-:W-:Y:S02]  /*0dd0*/  ULOP3.LUT UR6, UR6, UR4, URZ, 0x3c, !UPT ;  /* 0x0000000406067292 */ /* 0x000fe4000f8e3cff */
[----:B------:R-:W-:-:S04]  /*0de0*/  UISETP.GT.U32.AND UP1, UPT, UR11, UR10, UPT ;  /* 0x0000000a0b00728c */ /* 0x000fc8000bf24070 */
[----:B------:R-:W-:Y:S02]  /*0df0*/  @!P1 VIADD R0, R0, -UR13 ;  /* 0x8000000d00009c36 */ /* 0x000fe40008000000 */
[----:B------:R-:W-:Y:S01]  /*0e00*/  @!P1 VIADD R3, R3, 0x1 ;  /* 0x0000000103039836 */ /* 0x000fe20000000000 */
[----:B------:R-:W-:Y:S02]  /*0e10*/  ISETP.NE.AND P1, PT, RZ, UR7, PT ;  /* 0x00000007ff007c0c */ /* 0x000fe4000bf25270 */
[----:B------:R-:W-:Y:S01]  /*0e20*/  ISETP.GE.U32.AND P2, PT, R0, UR13, PT ;  /* 0x0000000d00007c0c */ /* 0x000fe2000bf46070 */
[----:B0-----:R-:W-:Y:S02]  /*0e30*/  UISETP.NE.AND UP0, UPT, UR9, URZ, UPT ;  /* 0x000000ff0900728c */ /* 0x001fe4000bf05270 */
[----:B------:R-:W-:Y:S02]  /*0e40*/  @!UP1 UIADD3 UR10, UPT, UPT, UR10, -UR11, URZ ;  /* 0x8000000b0a0a9290 */ /* 0x000fe4000fffe0ff */
[----:B------:R-:W-:-:S02]  /*0e50*/  USEL UR9, UR5, 0x1, !UP0 ;  /* 0x0000000105097887 */ /* 0x000fc4000c000000 */
[----:B------:R-:W-:Y:S02]  /*0e60*/  UISETP.GE.U32.AND UP3, UPT, UR10, UR11, UPT ;  /* 0x0000000b0a00728c */ /* 0x000fe4000bf66070 */
[----:B------:R-:W-:-:S04]  /*0e70*/  UISETP.GE.AND UP0, UPT, UR6, URZ, UPT ;  /* 0x000000ff0600728c */ /* 0x000fc8000bf06270 */
[----:B------:R-:W-:Y:S01]  /*0e80*/  @P2 VIADD R3, R3, 0x1 ;  /* 0x0000000103032836 */ /* 0x000fe20000000000 */
[----:B------:R-:W-:Y:S02]  /*0e90*/  @!UP1 UIADD3 UR17, UPT, UPT, UR17, 0x1, URZ ;  /* 0x0000000111119890 */ /* 0x000fe4000fffe0ff */
[----:B------:R-:W-:Y:S01]  /*0ea0*/  UISETP.NE.AND UP1, UPT, UR8, URZ, UPT ;  /* 0x000000ff0800728c */ /* 0x000fe2000bf25270 */
[----:B------:R-:W-:Y:S01]  /*0eb0*/  @!P0 IMAD.MOV R3, RZ, RZ, -R3 ;  /* 0x000000ffff038224 */ /* 0x000fe200078e0a03 */
[----:B------:R-:W-:Y:S01]  /*0ec0*/  @!P1 LOP3.LUT R3, RZ, UR13, RZ, 0x33, !PT ;  /* 0x0000000dff039c12 */ /* 0x000fe2000f8e33ff */
[----:B------:R-:W-:Y:S02]  /*0ed0*/  USHF.R.S32.HI UR6, URZ, 0x1f, UR7 ;  /* 0x0000001fff067899 */ /* 0x000fe40008011407 */
[----:B------:R-:W-:Y:S01]  /*0ee0*/  @UP3 UIADD3 UR17, UPT, UPT, UR17, 0x1, URZ ;  /* 0x0000000111113890 */ /* 0x000fe2000fffe0ff */
[----:B------:R-:W-:Y:S01]  /*0ef0*/  ISETP.LT.U32.AND P0, PT, R10, R3, PT ;  /* 0x000000030a00720c */ /* 0x000fe20003f01070 */
[----:B------:R-:W-:Y:S01]  /*0f00*/  USEL UR5, URZ, 0x1, !UP1 ;  /* 0x00000001ff057887 */ /* 0x000fe2000c800000 */
[----:B------:R-:W-:Y:S01]  /*0f10*/  SHF.R.S32.HI R7, RZ, 0x1f, R3 ;  /* 0x0000001fff077819 */ /* 0x000fe20000011403 */
[----:B------:R-:W-:-:S02]  /*0f20*/  @!UP0 UIADD3 UR17, UPT, UPT, -UR17, URZ, URZ ;  /* 0x000000ff11118290 */ /* 0x000fc4000fffe1ff */
[----:B------:R-:W-:Y:S01]  /*0f30*/  ULOP3.LUT UR6, UR6, UR5, URZ, 0xfc, !UPT ;  /* 0x0000000506067292 */ /* 0x000fe2000f8efcff */
        /* <DEDUP_REMOVED lines=27> */
.L_x_46:
[----:B------:R-:W-:Y:S01]  /*10f0*/  IMAD.MOV.U32 R14, RZ, RZ, R10 ;  /* 0x000000ffff0e7224 */ /* 0x000fe200078e000a */
[----:B------:R-:W-:Y:S01]  /*1100*/  MOV R20, R8 ;  /* 0x0000000800147202 */ /* 0x000fe20000000f00 */
[----:B------:R-:W-:Y:S01]  /*1110*/  IMAD.MOV.U32 R19, RZ, RZ, R11 ;  /* 0x000000ffff137224 */ /* 0x000fe200078e000b */
[----:B------:R-:W-:Y:S02]  /*1120*/  MOV R18, R0 ;  /* 0x0000000000127202 */ /* 0x000fe40000000f00 */
[----:B------:R-:W-:Y:S02]  /*1130*/  MOV R16, 0x1150 ;  /* 0x0000115000107802 */ /* 0x000fe40000000f00 */
[----:B------:R-:W-:Y:S05]  /*1140*/  CALL.REL.NOINC `($__internal_1_$__cuda_sm20_div_s64) ;  /* 0x0000003000207944 */ /* 0x000fea0003c00000 */
[----:B------:R-:W-:Y:S02]  /*1150*/  MOV R32, R12 ;  /* 0x0000000c00207202 */ /* 0x000fe40000000f00 */
[----:B------:R-:W-:Y:S02]  /*1160*/  MOV R33, R11 ;  /* 0x0000000b00217202 */ /* 0x000fe40000000f00 */
.L_x_47:
[----:B------:R-:W-:Y:S05]  /*1170*/  BSYNC.RECONVERGENT B0 ;  /* 0x0000000000007941 */ /* 0x000fea0003800200 */
.L_x_45:
        /* <DEDUP_REMOVED lines=9> */
[----:B0-----:R-:W-:Y:S01]  /*1210*/  IADD3 R2, PT, PT, R2, -0x1, R11 ;  /* 0xffffffff02027810 */ /* 0x001fe20007ffe00b */
[----:B-1----:R-:W-:-:S06]  /*1220*/  VIADD R12, R12, 0xffffffe ;  /* 0x0ffffffe0c0c7836 */ /* 0x002fcc0000000000 */
[----:B------:R-:W0:Y:S02]  /*1230*/  F2I.FTZ.U32.TRUNC.NTZ R13, R12 ;  /* 0x0000000c000d7305 */ /* 0x000e24000021f000 */
[----:B0-----:R-:W-:Y:S02]  /*1240*/  IMAD.MOV R6, RZ, RZ, -R13 ;  /* 0x000000ffff067224 */ /* 0x001fe400078e0a0d */
[----:B------:R-:W-:Y:S02]  /*1250*/  IMAD.MOV.U32 R12, RZ, RZ, RZ ;  /* 0x000000ffff0c7224 */ /* 0x000fe400078e00ff */
[----:B------:R-:W-:Y:S01]  /*1260*/  IMAD R7, R6, R11, RZ ;  /* 0x0000000b06077224 */ /* 0x000fe200078e02ff */
[----:B------:R-:W-:-:S03]  /*1270*/  IABS R6, R2 ;  /* 0x0000000200067213 */ /* 0x000fc60000000000 */
        /* <DEDUP_REMOVED lines=41> */
.L_x_49:
[----:B------:R-:W-:Y:S01]  /*1510*/  IMAD.MOV.U32 R14, RZ, RZ, R4 ;  /* 0x000000ffff0e7224 */ /* 0x000fe200078e0004 */
[----:B------:R-:W-:Y:S01]  /*1520*/  MOV R19, R5 ;  /* 0x0000000500137202 */ /* 0x000fe20000000f00 */
[----:B------:R-:W-:Y:S01]  /*1530*/  IMAD.MOV.U32 R20, RZ, RZ, R7 ;  /* 0x000000ffff147224 */ /* 0x000fe200078e0007 */
[----:B------:R-:W-:Y:S02]  /*1540*/  MOV R16, 0x1560 ;  /* 0x0000156000107802 */ /* 0x000fe40000000f00 */
[----:B------:R-:W-:Y:S05]  /*1550*/  CALL.REL.NOINC `($__internal_1_$__cuda_sm20_div_s64) ;  /* 0x0000002c001c7944 */ /* 0x000fea0003c00000 */
[----:B------:R-:W-:Y:S02]  /*1560*/  MOV R14, R12 ;  /* 0x0000000c000e7202 */ /* 0x000fe40000000f00 */
[----:B------:R-:W-:Y:S02]  /*1570*/  MOV R15, R11 ;  /* 0x0000000b000f7202 */ /* 0x000fe40000000f00 */
.L_x_50:
[----:B------:R-:W-:Y:S05]  /*1580*/  BSYNC.RECONVERGENT B0 ;  /* 0x0000000000007941 */ /* 0x000fea0003800200 */
.L_x_48:
[----:B------:R-:W0:Y:S01]  /*1590*/  S2R R4, SR_TID.X ;  /* 0x0000000000047919 */ /* 0x000e220000002100 */
[----:B------:R-:W-:Y:S01]  /*15a0*/  UIADD3 UR8, UP0, UPT, UR21, -UR20, URZ ;  /* 0x8000001415087290 */ /* 0x000fe2000ff1e0ff */
[----:B------:R-:W1:Y:S03]  /*15b0*/  LDCU UR4, c[0x0][0x534] ;  /* 0x0000a680ff0477ac */ /* 0x000e660008000800 */
[----:B------:R-:W-:Y:S01]  /*15c0*/  UIADD3.X UR5, UPT, UPT, UR15, -0x1, URZ, UP0, !UPT ;  /* 0xffffffff0f057890 */ /* 0x000fe200087fe4ff */
[----:B------:R-:W2:Y:S05]  /*15d0*/  LDCU.64 UR10, c[0x0][0x358] ;  /* 0x00006b00ff0a77ac */ /* 0x000eaa0008000a00 */
[----:B------:R-:W-:Y:S01]  /*15e0*/  IMAD.U32 R5, RZ, RZ, UR5 ;  /* 0x00000005ff057e24 */ /* 0x000fe2000f8e00ff */
[----:B0-----:R-:W-:-:S02]  /*15f0*/  LOP3.LUT R6, R4, 0x3, RZ, 0xc0, !PT ;  /* 0x0000000304067812 */ /* 0x001fc400078ec0ff */
[----:B------:R-:W-:Y:S02]  /*1600*/  SHF.R.U32.HI R3, RZ, 0x2, R4 ;  /* 0x00000002ff037819 */ /* 0x000fe40000011604 */
[----:B------:R-:W-:-:S04]  /*1610*/  ISETP.LT.U32.AND P2, PT, R6, UR8, PT ;  /* 0x0000000806007c0c */ /* 0x000fc8000bf41070 */
[----:B------:R-:W-:Y:S01]  /*1620*/  ISETP.GT.AND.EX P2, PT, R5, RZ, PT, P2 ;  /* 0x000000ff0500720c */ /* 0x000fe20003f44320 */
[----:B------:R-:W-:-:S03]  /*1630*/  VIADD R5, R3, 0x20 ;  /* 0x0000002003057836 */ /* 0x000fc60000000000 */
[----:B-1----:R-:W-:Y:S02]  /*1640*/  ISETP.GE.OR P3, PT, R3, UR4, !P2 ;  /* 0x0000000403007c0c */ /* 0x002fe4000d766670 */
[----:B------:R-:W-:-:S11]  /*1650*/  ISETP.GE.OR P2, PT, R5, UR4, !P2 ;  /* 0x0000000405007c0c */ /* 0x000fd6000d746670 */
[----:B------:R-:W0:Y:S01]  /*1660*/  @!P3 LDC.64 R12, c[0x0][0x428] ;  /* 0x00010a00ff0cbb82 */ /* 0x000e220000000a00 */
[C---:B------:R-:W-:Y:S02]  /*1670*/  @!P3 IADD3 R22, P1, PT, R6.reuse, UR20, RZ ;  /* 0x000000140616bc10 */ /* 0x040fe4000ff3e0ff */
[----:B------:R-:W-:-:S03]  /*1680*/  @!P2 IADD3 R18, P0, PT, R6, UR20, RZ ;  /* 0x000000140612ac10 */ /* 0x000fc6000ff1e0ff */
[----:B------:R-:W-:Y:S02]  /*1690*/  @!P3 IMAD.X R23, RZ, RZ, RZ, P1 ;  /* 0x000000ffff17b224 */ /* 0x000fe400008e06ff */
[----:B------:R-:W1:Y:S01]  /*16a0*/  @!P2 LDC.64 R10, c[0x0][0x428] ;  /* 0x00010a00ff0aab82 */ /* 0x000e620000000a00 */
[----:B------:R-:W-:Y:S02]  /*16b0*/  @!P2 IMAD.X R19, RZ, RZ, RZ, P0 ;  /* 0x000000ffff13a224 */ /* 0x000fe400000e06ff */
[----:B------:R-:W-:-:S04]  /*16c0*/  @!P3 IMAD.WIDE.U32 R22, R3, UR21, R22 ;  /* 0x000000150316bc25 */ /* 0x000fc8000f8e0016 */
[----:B------:R-:W-:-:S04]  /*16d0*/  @!P2 IMAD.WIDE.U32 R18, R5, UR21, R18 ;  /* 0x000000150512ac25 */ /* 0x000fc8000f8e0012 */
[----:B------:R-:W-:Y:S02]  /*16e0*/  @!P3 IMAD R6, R3, UR15, R23 ;  /* 0x0000000f0306bc24 */ /* 0x000fe4000f8e0217 */
[----:B------:R-:W-:Y:S02]  /*16f0*/  @!P2 IMAD R16, R5, UR15, R19 ;  /* 0x0000000f0510ac24 */ /* 0x000fe4000f8e0213 */
[----:B------:R-:W-:Y:S01]  /*1700*/  IMAD.MOV.U32 R5, RZ, RZ, -0x800000 ;  /* 0xff800000ff057424 */ /* 0x000fe200078e00ff */
[----:B0-----:R-:W-:-:S04]  /*1710*/  @!P3 LEA R20, P1, R22, R12, 0x2 ;  /* 0x0000000c1614b211 */ /* 0x001fc800078210ff */
[----:B------:R-:W-:Y:S01]  /*1720*/  @!P3 LEA.HI.X R21, R22, R13, R6, 0x2, P1 ;  /* 0x0000000d1615b211 */ /* 0x000fe200008f1406 */
[----:B------:R-:W-:Y:S01]  /*1730*/  IMAD.MOV.U32 R6, RZ, RZ, -0x800000 ;  /* 0xff800000ff067424 */ /* 0x000fe200078e00ff */
[----:B-1----:R-:W-:-:S05]  /*1740*/  @!P2 LEA R24, P0, R18, R10, 0x2 ;  /* 0x0000000a1218a211 */ /* 0x002fca00078010ff */
[----:B--2---:R-:W2:Y:S01]  /*1750*/  @!P3 LDG.E R6, desc[UR10][R20.64] ;  /* 0x0000000a1406b981 */ /* 0x004ea2000c1e1900 */
[----:B------:R-:W-:-:S05]  /*1760*/  @!P2 LEA.HI.X R25, R18, R11, R16, 0x2, P0 ;  /* 0x0000000b1219a211 */ /* 0x000fca00000f1410 */
[----:B------:R0:W3:Y:S01]  /*1770*/  @!P2 LDG.E R5, desc[UR10][R24.64] ;  /* 0x0000000a1805a981 */ /* 0x0000e2000c1e1900 */
[C---:B------:R-:W-:Y:S02]  /*1780*/  ISETP.GT.U32.AND P1, PT, R4.reuse, 0xff, PT ;  /* 0x000000ff0400780c */ /* 0x040fe40003f24070 */
[----:B------:R-:W-:-:S11]  /*1790*/  ISETP.GT.U32.AND P0, PT, R4, 0x7f, PT ;  /* 0x0000007f0400780c */ /* 0x000fd60003f04070 */
[----:B------:R-:W1:Y:S02]  /*17a0*/  @!P1 S2R R11, SR_CgaCtaId ;  /* 0x00000000000b9919 */ /* 0x000e640000008800 */
[----:B------:R-:W4:Y:S01]  /*17b0*/  @!P0 S2R R10, SR_CgaCtaId ;  /* 0x00000000000a8919 */ /* 0x000f220000008800 */
[----:B------:R-:W-:Y:S01]  /*17c0*/  @!P1 MOV R16, 0x400 ;  /* 0x0000040000109802 */ /* 0x000fe20000000f00 */
[----:B------:R-:W5:Y:S01]  /*17d0*/  @!P0 S2R R12, SR_CgaCtaId ;  /* 0x00000000000c8919 */ /* 0x000f620000008800 */
[C---:B------:R-:W-:Y:S02]  /*17e0*/  @!P1 SHF.L.U32 R17, R4.reuse, 0x2, RZ ;  /* 0x0000000204119819 */ /* 0x040fe400000006ff */
[----:B------:R-:W-:Y:S02]  /*17f0*/  @!P0 MOV R19, 0x400 ;  /* 0x0000040000138802 */ /* 0x000fe40000000f00 */
[----:B------:R-:W-:Y:S02]  /*1800*/  @!P1 LOP3.LUT R18, R17, 0xc, RZ, 0xc0, !PT ;  /* 0x0000000c11129812 */ /* 0x000fe400078ec0ff */
[----:B-1----:R-:W-:Y:S01]  /*1810*/  @!P1 LEA R11, R11, R16, 0x18 ;  /* 0x000000100b0b9211 */ /* 0x002fe200078ec0ff */
[----:B------:R-:W-:Y:S01]  /*1820*/  @!P0 IMAD.SHL.U32 R16, R4, 0x4, RZ ;  /* 0x0000000404108824 */ /* 0x000fe200078e00ff */
[----:B----4-:R-:W-:-:S04]  /*1830*/  @!P0 LEA R10, R10, R19, 0x18 ;  /* 0x000000130a0a8211 */ /* 0x010fc800078ec0ff */
[----:B------:R-:W-:Y:S01]  /*1840*/  @!P0 LOP3.LUT R17, R16, 0xc, RZ, 0xc0, !PT ;  /* 0x0000000c10118812 */ /* 0x000fe200078ec0ff */
[----:B------:R-:W-:-:S04]  /*1850*/  @!P1 IMAD.IADD R18, R18, 0x1, R11 ;  /* 0x0000000112129824 */ /* 0x000fc800078e020b */
[----:B------:R-:W-:Y:S02]  /*1860*/  @!P0 IMAD.IADD R10, R17, 0x1, R10 ;  /* 0x00000001110a8824 */ /* 0x000fe400078e020a */
[C---:B------:R-:W-:Y:S02]  /*1870*/  @!P1 IMAD R17, R3.reuse, 0x14, R18 ;  /* 0x0000001403119824 */ /* 0x040fe400078e0212 */
[----:B------:R-:W-:Y:S01]  /*1880*/  @!P0 IMAD R10, R3, 0x14, R10 ;  /* 0x00000014030a8824 */ /* 0x000fe200078e020a */
[----:B------:R-:W-:Y:S01]  /*1890*/  @!P0 MOV R13, 0x400 ;  /* 0x00000400000d8802 */ /* 0x000fe20000000f00 */
[----:B0-----:R-:W-:Y:S01]  /*18a0*/  IMAD.MOV.U32 R24, RZ, RZ, -0x800000 ;  /* 0xff800000ff187424 */ /* 0x001fe200078e00ff */
[----:B------:R-:W-:Y:S01]  /*18b0*/  @!P0 LOP3.LUT R11, R4, 0x1f, RZ, 0xc0, !PT ;  /* 0x0000001f040b8812 */ /* 0x000fe200078ec0ff */
[----:B------:R-:W0:Y:S01]  /*18c0*/  LDC R3, c[0x0][0x434] ;  /* 0x00010d00ff037b82 */ /* 0x000e220000000800 */
[----:B-----5:R-:W-:Y:S02]  /*18d0*/  @!P0 LEA R12, R12, R13, 0x18 ;  /* 0x0000000d0c0c8211 */ /* 0x020fe400078ec0ff */
[----:B------:R-:W-:-:S02]  /*18e0*/  SHF.R.U32.HI R13, RZ, 0x5, R4 ;  /* 0x00000005ff0d7819 */ /* 0x000fc40000011604 */
[----:B------:R-:W-:-:S03]  /*18f0*/  MOV R25, 0xff800000 ;  /* 0xff80000000197802 */ /* 0x000fc60000000f00 */
[----:B------:R-:W-:-:S04]  /*1900*/  @!P0 IMAD R12, R13, 0x4, R12 ;  /* 0x000000040d0c8824 */ /* 0x000fc800078e020c */
[----:B------:R-:W-:Y:S01]  /*1910*/  @!P0 IMAD R12, R11, 0x14, R12 ;  /* 0x000000140b0c8824 */ /* 0x000fe200078e020c */
[----:B0-----:R-:W-:Y:S01]  /*1920*/  IABS R16, R3 ;  /* 0x0000000300107213 */ /* 0x001fe20000000000 */
[----:B--2---:R-:W-:Y:S04]  /*1930*/  @!P1 STS [R17], R6 ;  /* 0x0000000611009388 */ /* 0x004fe80000000800 */
[----:B---3--:R-:W-:Y:S01]  /*1940*/  @!P0 STS [R10+0x280], R5 ;  /* 0x000280050a008388 */ /* 0x008fe20000000800 */
[----:B------:R-:W-:Y:S06]  /*1950*/  BAR.SYNC.DEFER_BLOCKING 0x0 ;  /* 0x0000000000007b1d */ /* 0x000fec0000010000 */
[----:B------:R-:W-:Y:S04]  /*1960*/  @!P0 LDS R24, [R12] ;  /* 0x000000000c188984 */ /* 0x000fe80000000800 */
[----:B------:R-:W0:Y:S02]  /*1970*/  @!P0 LDS R25, [R12+0x280] ;  /* 0x000280000c198984 */ /* 0x000e240000000800 */
[----:B0-----:R-:W-:-:S05]  /*1980*/  FMNMX.FTZ R19, R25, R24, !PT ;  /* 0x0000001819137209 */ /* 0x001fca0007810000 */
[----:B------:R-:W0:Y:S02]  /*1990*/  SHFL.BFLY PT, R22, R19, 0x10, 0x1f ;  /* 0x0e001f0013167f89 */ /* 0x000e2400000e0000 */
[----:B0-----:R-:W-:-:S05]  /*19a0*/  FMNMX.FTZ R22, R19, R22, !PT ;  /* 0x0000001613167209 */ /* 0x001fca0007810000 */
[----:B------:R-:W0:Y:S01]  /*19b0*/  SHFL.BFLY PT, R11, R22, 0x8, 0x1f ;  /* 0x0d001f00160b7f89 */ /* 0x000e2200000e0000 */
[----:B------:R-:W-:Y:S01]  /*19c0*/  IMAD.MOV.U32 R6, RZ, RZ, R16 ;  /* 0x000000ffff067224 */ /* 0x000fe200078e0010 */
[----:B0-----:R-:W-:-:S05]  /*19d0*/  FMNMX.FTZ R11, R22, R11, !PT ;  /* 0x0000000b160b7209 */ /* 0x001fca0007810000 */
[----:B------:R-:W0:Y:S01]  /*19e0*/  SHFL.BFLY PT, R16, R11, 0x4, 0x1f ;  /* 0x0c801f000b107f89 */ /* 0x000e2200000e0000 */
[----:B------:R-:W1:Y:S08]  /*19f0*/  I2F.RP R20, R6 ;  /* 0x0000000600147306 */ /* 0x000e700000209400 */
[----:B-1----:R-:W1:Y:S01]  /*1a00*/  MUFU.RCP R18, R20 ;  /* 0x0000001400127308 */ /* 0x002e620000001000 */
[----:B0-----:R-:W-:-:S05]  /*1a10*/  FMNMX.FTZ R16, R11, R16, !PT ;  /* 0x000000100b107209 */ /* 0x001fca0007810000 */
[----:B------:R-:W0:Y:S01]  /*1a20*/  SHFL.BFLY PT, R17, R16, 0x2, 0x1f ;  /* 0x0c401f0010117f89 */ /* 0x000e2200000e0000 */
[----:B-1----:R-:W-:-:S04]  /*1a30*/  VIADD R18, R18, 0xffffffe ;  /* 0x0ffffffe12127836 */ /* 0x002fc80000000000 */
[----:B------:R-:W1:Y:S01]  /*1a40*/  F2I.FTZ.U32.TRUNC.NTZ R19, R18 ;  /* 0x0000001200137305 */ /* 0x000e62000021f000 */
[----:B0-----:R-:W-:-:S05]  /*1a50*/  FMNMX.FTZ R17, R16, R17, !PT ;  /* 0x0000001110117209 */ /* 0x001fca0007810000 */
[----:B------:R-:W0:Y:S01]  /*1a60*/  SHFL.BFLY PT, R12, R17, 0x1, 0x1f ;  /* 0x0c201f00110c7f89 */ /* 0x000e2200000e0000 */
[----:B-1----:R-:W-:Y:S02]  /*1a70*/  IMAD.MOV R5, RZ, RZ, -R19 ;  /* 0x000000ffff057224 */ /* 0x002fe400078e0a13 */
[----:B------:R-:W-:Y:S02]  /*1a80*/  IMAD.MOV.U32 R18, RZ, RZ, RZ ;  /* 0x000000ffff127224 */ /* 0x000fe400078e00ff */
[----:B------:R-:W-:Y:S01]  /*1a90*/  IMAD R10, R5, R6, RZ ;  /* 0x00000006050a7224 */ /* 0x000fe200078e02ff */
[----:B------:R-:W-:-:S03]  /*1aa0*/  IABS R5, R2 ;  /* 0x0000000200057213 */ /* 0x000fc60000000000 */
[----:B------:R-:W-:-:S06]  /*1ab0*/  IMAD.HI.U32 R10, R19, R10, R18 ;  /* 0x0000000a130a7227 */ /* 0x000fcc00078e0012 */
[----:B------:R-:W-:-:S04]  /*1ac0*/  IMAD.HI.U32 R11, R10, R5, RZ ;  /* 0x000000050a0b7227 */ /* 0x000fc800078e00ff */
[----:B------:R-:W-:Y:S01]  /*1ad0*/  IMAD.MOV R10, RZ, RZ, -R11 ;  /* 0x000000ffff0a7224 */ /* 0x000fe200078e0a0b */
[----:B0-----:R-:W-:-:S03]  /*1ae0*/  FMNMX.FTZ R12, R17, R12, !PT ;  /* 0x0000000c110c7209 */ /* 0x001fc60007810000 */
[----:B------:R-:W-:Y:S01]  /*1af0*/  IMAD R5, R6, R10, R5 ;  /* 0x0000000a06057224 */ /* 0x000fe200078e0205 */
[----:B------:R-:W-:Y:S01]  /*1b00*/  LOP3.LUT R2, R2, R3, RZ, 0x3c, !PT ;  /* 0x0000000302027212 */ /* 0x000fe200078e3cff */
[----:B------:R-:W0:Y:S01]  /*1b10*/  LDC R17, c[0x0][0x3e0] ;  /* 0x0000f800ff117b82 */ /* 0x000e220000000800 */
[----:B------:R-:W-:-:S04]  /*1b20*/  FSETP.NEU.FTZ.AND P1, PT, R12, -INF , PT ;  /* 0xff8000000c00780b */ /* 0x000fc80003f3d000 */
[----:B------:R-:W-:-:S05]  /*1b30*/  FSEL R10, R12, RZ, P1 ;  /* 0x000000ff0c0a7208 */ /* 0x000fca0000800000 */
[C---:B------:R-:W-:Y:S01]  /*1b40*/  FADD.FTZ R12, -R10.reuse, R24 ;  /* 0x000000180a0c7221 */ /* 0x040fe20000010100 */
[----:B------:R-:W-:-:S03]  /*1b50*/  FADD.FTZ R16, -R10, R25 ;  /* 0x000000190a107221 */ /* 0x000fc60000010100 */
[----:B------:R-:W-:Y:S01]  /*1b60*/  FMUL.FTZ R12, R12, 1.4426950216293334961 ;  /* 0x3fb8aa3b0c0c7820 */ /* 0x000fe20000410000 */
[----:B------:R-:W-:-:S04]  /*1b70*/  FMUL.FTZ R16, R16, 1.4426950216293334961 ;  /* 0x3fb8aa3b10107820 */ /* 0x000fc80000410000 */
[----:B------:R-:W-:Y:S04]  /*1b80*/  MUFU.EX2 R19, R16 ;  /* 0x0000001000137308 */ /* 0x000fe80000000800 */
[----:B------:R-:W1:Y:S01]  /*1b90*/  MUFU.EX2 R12, R12 ;  /* 0x0000000c000c7308 */ /* 0x000e620000000800 */
[----:B------:R-:W-:Y:S01]  /*1ba0*/  ISETP.GT.U32.AND P0, PT, R6, R5, PT ;  /* 0x000000050600720c */ /* 0x000fe20003f04070 */
[----:B-1----:R-:W-:-:S12]  /*1bb0*/  FADD.FTZ R19, R12, R19 ;  /* 0x000000130c137221 */ /* 0x002fd80000010000 */
[-C--:B------:R-:W-:Y:S01]  /*1bc0*/  @!P0 IADD3 R5, PT, PT, R5, -R6.reuse, RZ ;  /* 0x8000000605058210 */ /* 0x080fe20007ffe0ff */
[----:B------:R-:W1:Y:S03]  /*1bd0*/  SHFL.BFLY PT, R12, R19, 0x10, 0x1f ;  /* 0x0e001f00130c7f89 */ /* 0x000e6600000e0000 */
[----:B------:R-:W-:Y:S01]  /*1be0*/  ISETP.GE.U32.AND P2, PT, R5, R6, PT ;  /* 0x000000060500720c */ /* 0x000fe20003f46070 */
[----:B------:R-:W-:Y:S01]  /*1bf0*/  @!P0 VIADD R11, R11, 0x1 ;  /* 0x000000010b0b8836 */ /* 0x000fe20000000000 */
[----:B------:R-:W-:Y:S02]  /*1c00*/  ISETP.GE.AND P1, PT, R2, RZ, PT ;  /* 0x000000ff0200720c */ /* 0x000fe40003f26270 */
[----:B------:R-:W-:Y:S01]  /*1c10*/  ISETP.NE.AND P0, PT, R3, RZ, PT ;  /* 0x000000ff0300720c */ /* 0x000fe20003f05270 */
[----:B------:R-:W-:-:S04]  /*1c20*/  USHF.R.S32.HI UR4, URZ, 0x1f, UR22 ;  /* 0x0000001fff047899 */ /* 0x000fc80008011416 */
[----:B------:R-:W-:-:S04]  /*1c30*/  ULOP3.LUT UR4, UR4, 0x1, URZ, 0xfc, !UPT ;  /* 0x0000000104047892 */ /* 0x000fc8000f8efcff */
[----:B------:R-:W-:-:S04]  /*1c40*/  @P2 VIADD R11, R11, 0x1 ;  /* 0x000000010b0b2836 */ /* 0x000fc80000000000 */
[----:B------:R-:W-:Y:S01]  /*1c50*/  @!P1 IMAD.MOV R11, RZ, RZ, -R11 ;  /* 0x000000ffff0b9224 */ /* 0x000fe200078e0a0b */
[----:B------:R-:W-:Y:S01]  /*1c60*/  @!P0 LOP3.LUT R11, RZ, R3, RZ, 0x33, !PT ;  /* 0x00000003ff0b8212 */ /* 0x000fe200078e33ff */
[----:B-1----:R-:W-:-:S04]  /*1c70*/  FADD.FTZ R12, R19, R12 ;  /* 0x0000000c130c7221 */ /* 0x002fc80000010000 */
[----:B------:R-:W-:Y:S01]  /*1c80*/  IMAD R5, R11, UR4, RZ ;  /* 0x000000040b057c24 */ /* 0x000fe2000f8e02ff */
[----:B0-----:R-:W-:Y:S01]  /*1c90*/  IABS R2, R17 ;  /* 0x0000001100027213 */ /* 0x001fe20000000000 */
[----:B------:R-:W0:Y:S01]  /*1ca0*/  LDCU UR4, c[0x0][0x430] ;  /* 0x00008600ff0477ac */ /* 0x000e220008000800 */
[----:B------:R-:W1:Y:S02]  /*1cb0*/  SHFL.BFLY PT, R27, R12, 0x8, 0x1f ;  /* 0x0d001f000c1b7f89 */ /* 0x000e6400000e0000 */
[----:B------:R-:W-:-:S04]  /*1cc0*/  IABS R21, R5 ;  /* 0x0000000500157213 */ /* 0x000fc80000000000 */
[----:B------:R-:W2:Y:S08]  /*1cd0*/  I2F.RP R20, R21 ;  /* 0x0000001500147306 */ /* 0x000eb00000209400 */
[----:B------:R-:W3:Y:S08]  /*1ce0*/  I2F.RP R18, R2 ;  /* 0x0000000200127306 */ /* 0x000ef00000209400 */
[----:B--2---:R-:W2:Y:S01]  /*1cf0*/  MUFU.RCP R6, R20 ;  /* 0x0000001400067308 */ /* 0x004ea20000001000 */
[----:B-1----:R-:W-:-:S07]  /*1d00*/  FADD.FTZ R27, R12, R27 ;  /* 0x0000001b0c1b7221 */ /* 0x002fce0000010000 */
[----:B---3--:R-:W1:Y:S01]  /*1d10*/  MUFU.RCP R30, R18 ;  /* 0x00000012001e7308 */ /* 0x008e620000001000 */
[----:B------:R-:W3:Y:S01]  /*1d20*/  SHFL.BFLY PT, R16, R27, 0x4, 0x1f ;  /* 0x0c801f001b107f89 */ /* 0x000ee200000e0000 */
[----:B--2---:R-:W-:-:S06]  /*1d30*/  VIADD R34, R6, 0xffffffe ;  /* 0x0ffffffe06227836 */ /* 0x004fcc0000000000 */
[----:B------:R-:W2:Y:S01]  /*1d40*/  F2I.FTZ.U32.TRUNC.NTZ R35, R34 ;  /* 0x0000002200237305 */ /* 0x000ea2000021f000 */
[----:B-1----:R-:W-:-:S07]  /*1d50*/  VIADD R30, R30, 0xffffffe ;  /* 0x0ffffffe1e1e7836 */ /* 0x002fce0000000000 */
[----:B------:R-:W1:Y:S01]  /*1d60*/  F2I.FTZ.U32.TRUNC.NTZ R31, R30 ;  /* 0x0000001e001f7305 */ /* 0x000e62000021f000 */
[----:B---3--:R-:W-:Y:S01]  /*1d70*/  FADD.FTZ R16, R27, R16 ;  /* 0x000000101b107221 */ /* 0x008fe20000010000 */
[----:B--2---:R-:W-:-:S04]  /*1d80*/  IADD3 R6, PT, PT, RZ, -R35, RZ ;  /* 0x80000023ff067210 */ /* 0x004fc80007ffe0ff */
[----:B------:R-:W2:Y:S01]  /*1d90*/  SHFL.BFLY PT, R23, R16, 0x2, 0x1f ;  /* 0x0c401f0010177f89 */ /* 0x000ea200000e0000 */
[----:B------:R-:W-:Y:S02]  /*1da0*/  IMAD.MOV.U32 R34, RZ, RZ, RZ ;  /* 0x000000ffff227224 */ /* 0x000fe400078e00ff */
[----:B------:R-:W-:Y:S02]  /*1db0*/  IMAD R27, R6, R21, RZ ;  /* 0x00000015061b7224 */ /* 0x000fe400078e02ff */
[----:B------:R-:W-:Y:S02]  /*1dc0*/  VIADD R6, R21, UR18 ;  /* 0x0000001215067c36 */ /* 0x000fe40008000000 */
[----:B-1----:R-:W-:Y:S01]  /*1dd0*/  IMAD.MOV R19, RZ, RZ, -R31 ;  /* 0x000000ffff137224 */ /* 0x002fe200078e0a1f */
[----:B------:R-:W-:Y:S01]  /*1de0*/  IABS R20, R5 ;  /* 0x0000000500147213 */ /* 0x000fe20000000000 */
[----:B------:R-:W-:Y:S01]  /*1df0*/  IMAD.HI.U32 R27, R35, R27, R34 ;  /* 0x0000001b231b7227 */ /* 0x000fe200078e0022 */
[----:B------:R-:W-:-:S03]  /*1e00*/  IABS R12, R6 ;  /* 0x00000006000c7213 */ /* 0x000fc60000000000 */
[----:B------:R-:W-:Y:S02]  /*1e10*/  IMAD R19, R19, R2, RZ ;  /* 0x0000000213137224 */ /* 0x000fe400078e02ff */
[----:B------:R-:W-:Y:S02]  /*1e20*/  IMAD.MOV.U32 R30, RZ, RZ, RZ ;  /* 0x000000ffff1e7224 */ /* 0x000fe400078e00ff */
[----:B------:R-:W-:Y:S02]  /*1e30*/  IMAD.MOV R20, RZ, RZ, -R20 ;  /* 0x000000ffff147224 */ /* 0x000fe400078e0a14 */
[----:B------:R-:W-:-:S04]  /*1e40*/  IMAD.HI.U32 R19, R31, R19, R30 ;  /* 0x000000131f137227 */ /* 0x000fc800078e001e */
[----:B------:R-:W-:-:S04]  /*1e50*/  IMAD.HI.U32 R27, R27, R12, RZ ;  /* 0x0000000c1b1b7227 */ /* 0x000fc800078e00ff */
[----:B--2---:R-:W-:Y:S01]  /*1e60*/  FADD.FTZ R23, R16, R23 ;  /* 0x0000001710177221 */ /* 0x004fe20000010000 */
[----:B------:R-:W-:Y:S02]  /*1e70*/  IMAD R20, R27, R20, R12 ;  /* 0x000000141b147224 */ /* 0x000fe400078e020c */
[----:B------:R-:W-:-:S03]  /*1e80*/  IMAD.HI.U32 R18, R19, R12, RZ ;  /* 0x0000000c13127227 */ /* 0x000fc600078e00ff */
[----:B------:R-:W-:Y:S02]  /*1e90*/  ISETP.GT.U32.AND P2, PT, R21, R20, PT ;  /* 0x000000141500720c */ /* 0x000fe40003f44070 */
[----:B------:R-:W-:Y:S01]  /*1ea0*/  IADD3 R19, PT, PT, -R18, RZ, RZ ;  /* 0x000000ff12137210 */ /* 0x000fe20007ffe1ff */
[----:B------:R-:W1:Y:S04]  /*1eb0*/  SHFL.BFLY PT, R16, R23, 0x1, 0x1f ;  /* 0x0c201f0017107f89 */ /* 0x000e6800000e0000 */
[----:B------:R-:W-:-:S05]  /*1ec0*/  IMAD R19, R2, R19, R12 ;  /* 0x0000001302137224 */ /* 0x000fca00078e020c */
[----:B------:R-:W-:Y:S01]  /*1ed0*/  ISETP.GT.U32.AND P0, PT, R2, R19, PT ;  /* 0x000000130200720c */ /* 0x000fe20003f04070 */
[----:B------:R-:W-:-:S05]  /*1ee0*/  @!P2 IMAD.IADD R20, R20, 0x1, -R21 ;  /* 0x000000011414a824 */ /* 0x000fca00078e0a15 */
[-C--:B------:R-:W-:Y:S01]  /*1ef0*/  ISETP.GE.U32.AND P1, PT, R20, R21.reuse, PT ;  /* 0x000000151400720c */ /* 0x080fe20003f26070 */
[----:B------:R-:W-:Y:S01]  /*1f00*/  @!P2 VIADD R27, R27, 0x1 ;  /* 0x000000011b1ba836 */ /* 0x000fe20000000000 */
[----:B------:R-:W-:-:S05]  /*1f10*/  LOP3.LUT R12, R6, R21, RZ, 0x3c, !PT ;  /* 0x00000015060c7212 */ /* 0x000fca00078e3cff */
[----:B------:R-:W-:Y:S02]  /*1f20*/  @!P0 IMAD.IADD R19, R19, 0x1, -R2 ;  /* 0x0000000113138824 */ /* 0x000fe400078e0a02 */
[----:B-1----:R-:W-:Y:S01]  /*1f30*/  FADD.FTZ R16, R23, R16 ;  /* 0x0000001017107221 */ /* 0x002fe20000010000 */
[----:B------:R-:W-:Y:S02]  /*1f40*/  LOP3.LUT R6, R6, R17, RZ, 0x3c, !PT ;  /* 0x0000001106067212 */ /* 0x000fe400078e3cff */
[----:B------:R-:W-:Y:S01]  /*1f50*/  ISETP.GE.U32.AND P4, PT, R19, R2, PT ;  /* 0x000000021300720c */ /* 0x000fe20003f86070 */
[----:B------:R-:W-:Y:S01]  /*1f60*/  @P1 VIADD R27, R27, 0x1 ;  /* 0x000000011b1b1836 */ /* 0x000fe20000000000 */
[----:B------:R-:W-:Y:S01]  /*1f70*/  ISETP.GE.AND P3, PT, R12, RZ, PT ;  /* 0x000000ff0c00720c */ /* 0x000fe20003f66270 */
[----:B------:R-:W-:Y:S01]  /*1f80*/  @!P0 VIADD R18, R18, 0x1 ;  /* 0x0000000112128836 */ /* 0x000fe20000000000 */
[----:B------:R-:W-:Y:S02]  /*1f90*/  FSETP.NE.FTZ.AND P1, PT, R16, RZ, PT ;  /* 0x000000ff1000720b */ /* 0x000fe40003f35000 */
[----:B------:R-:W-:-:S02]  /*1fa0*/  ISETP.GE.AND P2, PT, R6, RZ, PT ;  /* 0x000000ff0600720c */ /* 0x000fc40003f46270 */
[----:B------:R-:W-:Y:S02]  /*1fb0*/  ISETP.NE.AND P0, PT, R17, RZ, PT ;  /* 0x000000ff1100720c */ /* 0x000fe40003f05270 */
[----:B------:R-:W-:-:S03]  /*1fc0*/  ISETP.NE.AND P5, PT, R5, RZ, PT ;  /* 0x000000ff0500720c */ /* 0x000fc60003fa5270 */
[----:B------:R-:W-:Y:S02]  /*1fd0*/  @P4 VIADD R18, R18, 0x1 ;  /* 0x0000000112124836 */ /* 0x000fe40000000000 */
[----:B------:R-:W-:Y:S02]  /*1fe0*/  @!P3 IADD3 R27, PT, PT, -R27, RZ, RZ ;  /* 0x000000ff1b1bb210 */ /* 0x000fe40007ffe1ff */
[----:B------:R-:W-:Y:S02]  /*1ff0*/  ISETP.NE.AND P3, PT, R11, RZ, PT ;  /* 0x000000ff0b00720c */ /* 0x000fe40003f65270 */
[----:B------:R-:W1:Y:S01]  /*2000*/  @P1 MUFU.LG2 R11, R16 ;  /* 0x00000010000b1308 */ /* 0x000e620000000c00 */
[----:B------:R-:W-:Y:S01]  /*2010*/  @!P2 IMAD.MOV R18, RZ, RZ, -R18 ;  /* 0x000000ffff12a224 */ /* 0x000fe200078e0a12 */
[----:B------:R-:W-:Y:S02]  /*2020*/  @!P0 LOP3.LUT R18, RZ, R17, RZ, 0x33, !PT ;  /* 0x00000011ff128212 */ /* 0x000fe400078e33ff */
[----:B------:R-:W-:-:S02]  /*2030*/  LOP3.LUT P0, RZ, R4, 0x39f, RZ, 0xc0, !PT ;  /* 0x0000039f04ff7812 */ /* 0x000fc4000780c0ff */
[----:B------:R-:W-:Y:S02]  /*2040*/  @!P5 LOP3.LUT R27, RZ, R21, RZ, 0x33, !PT ;  /* 0x00000015ff1bd212 */ /* 0x000fe400078e33ff */
[----:B------:R-:W-:Y:S02]  /*2050*/  SEL R2, RZ, 0x1, !P3 ;  /* 0x00000001ff027807 */ /* 0x000fe40005800000 */
[----:B------:R-:W-:Y:S02]  /*2060*/  SHF.R.S32.HI R21, RZ, 0x1f, R5 ;  /* 0x0000001fff157819 */ /* 0x000fe40000011405 */
[----:B------:R-:W-:Y:S02]  /*2070*/  ISETP.LT.U32.AND P2, PT, R14, R27, PT ;  /* 0x0000001b0e00720c */ /* 0x000fe40003f41070 */
[----:B------:R-:W-:Y:S01]  /*2080*/  SHF.R.S32.HI R19, RZ, 0x1f, R27 ;  /* 0x0000001fff137819 */ /* 0x000fe2000001141b */
[----:B0-----:R-:W-:Y:S01]  /*2090*/  IMAD R6, R3, UR4, RZ ;  /* 0x0000000403067c24 */ /* 0x001fe2000f8e02ff */
[----:B------:R-:W-:Y:S01]  /*20a0*/  LOP3.LUT R2, R21, R2, RZ, 0xfc, !PT ;  /* 0x0000000215027212 */ /* 0x000fe200078efcff */
[----:B------:R-:W-:Y:S01]  /*20b0*/  IMAD R3, R18, UR9, RZ ;  /* 0x0000000912037c24 */ /* 0x000fe2000f8e02ff */
[----:B------:R-:W-:Y:S01]  /*20c0*/  ISETP.LT.AND.EX P2, PT, R15, R19, PT, P2 ;  /* 0x000000130f00720c */ /* 0x000fe20003f41320 */
[----:B------:R-:W-:Y:S01]  /*20d0*/  BSSY.RECONVERGENT B1, `(.L_x_51) ;  /* 0x0000129000017945 */ /* 0x000fe20003800200 */
[----:B------:R-:W-:-:S02]  /*20e0*/  IMAD.MOV.U32 R22, RZ, RZ, 0x7f800000 ;  /* 0x7f800000ff167424 */ /* 0x000fc400078e00ff */
[----:B-1----:R-:W-:Y:S01]  /*20f0*/  @P1 FFMA.FTZ R22, R11, 0.69314718246459960938, R10 ;  /* 0x3f3172180b161823 */ /* 0x002fe2000001000a */
[----:B------:R-:W-:Y:S01]  /*2100*/  IMAD R5, R5, R6, RZ ;  /* 0x0000000605057224 */ /* 0x000fe200078e02ff */
[----:B------:R-:W-:Y:S01]  /*2110*/  SEL R6, R14, R27, P2 ;  /* 0x0000001b0e067207 */ /* 0x000fe20001000000 */
[----:B------:R-:W-:Y:S01]  /*2120*/  IMAD R3, R2, R3, RZ ;  /* 0x0000000302037224 */ /* 0x000fe200078e02ff */
        /* <DEDUP_REMOVED lines=13> */
[----:B------:R-:W-:Y:S02]  /*2200*/  IMAD R12, R11, UR19, RZ ;  /* 0x000000130b0c7c24 */ /* 0x000fe4000f8e02ff */
[C---:B------:R-:W-:Y:S01]  /*2210*/  IMAD.WIDE.U32 R14, R17.reuse, UR19, RZ ;  /* 0x00000013110e7c25 */ /* 0x040fe2000f8e00ff */
[----:B------:R-:W-:Y:S02]  /*2220*/  ISETP.GE.U32.AND P0, PT, R10, 0x3, PT ;  /* 0x000000030a00780c */ /* 0x000fe40003f06070 */
[----:B------:R-:W-:Y:S01]  /*2230*/  IADD3.X R10, PT, PT, RZ, R11, RZ, P1, !PT ;  /* 0x0000000bff0a7210 */ /* 0x000fe20000ffe4ff */
[----:B------:R-:W-:-:S03]  /*2240*/  IMAD R19, R17, UR14, R12 ;  /* 0x0000000e11137c24 */ /* 0x000fc6000f8e020c */
[----:B------:R-:W-:Y:S02]  /*2250*/  ISETP.GE.U32.AND.EX P0, PT, R10, RZ, PT, P0 ;  /* 0x000000ff0a00720c */ /* 0x000fe40003f06100 */
        /* <DEDUP_REMOVED lines=32> */
.L_x_54:
[----:B------:R-:W-:Y:S01]  /*2460*/  IMAD.MOV.U32 R14, RZ, RZ, R2 ;  /* 0x000000ffff0e7224 */ /* 0x000fe200078e0002 */
[----:B------:R-:W-:Y:S01]  /*2470*/  MOV R19, RZ ;  /* 0x000000ff00137202 */ /* 0x000fe20000000f00 */
[----:B------:R-:W-:Y:S01]  /*2480*/  IMAD.MOV.U32 R20, RZ, RZ, R30 ;  /* 0x000000ffff147224 */ /* 0x000fe200078e001e */
[----:B------:R-:W-:Y:S02]  /*2490*/  MOV R16, 0x24b0 ;  /* 0x000024b000107802 */ /* 0x000fe40000000f00 */
[----:B------:R-:W-:Y:S05]  /*24a0*/  CALL.REL.NOINC `($__internal_1_$__cuda_sm20_div_s64) ;  /* 0x0000001c00487944 */ /* 0x000fea0003c00000 */
[----:B------:R-:W-:Y:S02]  /*24b0*/  IADD3 R15, PT, PT, -R12, RZ, RZ ;  /* 0x000000ff0c0f7210 */ /* 0x000fe40007ffe1ff */
[----:B------:R-:W-:-:S03]  /*24c0*/  MOV R31, R11 ;  /* 0x0000000b001f7202 */ /* 0x000fc60000000f00 */
[----:B------:R-:W-:Y:S01]  /*24d0*/  IMAD R10, R30, R15, R2 ;  /* 0x0000000f1e0a7224 */ /* 0x000fe200078e0202 */
[----:B------:R-:W-:-:S07]  /*24e0*/  MOV R30, R12 ;  /* 0x0000000c001e7202 */ /* 0x000fce0000000f00 */
.L_x_55:
[----:B------:R-:W-:Y:S01]  /*24f0*/  IABS R14, UR19 ;  /* 0x00000013000e7c13 */ /* 0x000fe20008000000 */
[----:B------:R-:W-:Y:S01]  /*2500*/  IMAD.MOV.U32 R18, RZ, RZ, RZ ;  /* 0x000000ffff127224 */ /* 0x000fe200078e00ff */
[----:B------:R-:W-:Y:S01]  /*2510*/  IABS R11, R10 ;  /* 0x0000000a000b7213 */ /* 0x000fe20000000000 */
[----:B------:R-:W-:Y:S01]  /*2520*/  IMAD R0, R0, R9, RZ ;  /* 0x0000000900007224 */ /* 0x000fe200078e02ff */
[----:B------:R-:W0:Y:S01]  /*2530*/  I2F.U32.RP R16, R14 ;  /* 0x0000000e00107306 */ /* 0x000e220000209000 */
[----:B------:R-:W-:Y:S01]  /*2540*/  IABS R2, UR19 ;  /* 0x0000001300027c13 */ /* 0x000fe20008000000 */
[----:B------:R-:W-:Y:S01]  /*2550*/  BSSY.RECONVERGENT B0, `(.L_x_56) ;  /* 0x000003c000007945 */ /* 0x000fe20003800200 */
[----:B------:R-:W-:Y:S01]  /*2560*/  IMAD R29, R8, R29, R0 ;  /* 0x0000001d081d7224 */ /* 0x000fe200078e0200 */
[----:B------:R-:W-:-:S04]  /*2570*/  LOP3.LUT R0, R10, UR19, RZ, 0x3c, !PT ;  /* 0x000000130a007c12 */ /* 0x000fc8000f8e3cff */
[----:B------:R-:W-:Y:S01]  /*2580*/  ISETP.GE.AND P0, PT, R0, RZ, PT ;  /* 0x000000ff0000720c */ /* 0x000fe20003f06270 */
[----:B0-----:R-:W0:Y:S02]  /*2590*/  MUFU.RCP R19, R16 ;  /* 0x0000001000137308 */ /* 0x001e240000001000 */
[----:B0-----:R-:W-:-:S06]  /*25a0*/  IADD3 R19, PT, PT, R19, 0xffffffe, RZ ;  /* 0x0ffffffe13137810 */ /* 0x001fcc0007ffe0ff */
[----:B------:R-:W0:Y:S02]  /*25b0*/  F2I.FTZ.U32.TRUNC.NTZ R19, R19 ;  /* 0x0000001300137305 */ /* 0x000e24000021f000 */
[----:B0-----:R-:W-:-:S05]  /*25c0*/  IADD3 R15, PT, PT, RZ, -R19, RZ ;  /* 0x80000013ff0f7210 */ /* 0x001fca0007ffe0ff */
[----:B------:R-:W-:-:S04]  /*25d0*/  IMAD R12, R15, R14, RZ ;  /* 0x0000000e0f0c7224 */ /* 0x000fc800078e02ff */
[----:B------:R-:W-:Y:S01]  /*25e0*/  IMAD.HI.U32 R18, R19, R12, R18 ;  /* 0x0000000c13127227 */ /* 0x000fe200078e0012 */
[----:B------:R-:W-:-:S05]  /*25f0*/  IADD3 R12, PT, PT, RZ, -R2, RZ ;  /* 0x80000002ff0c7210 */ /* 0x000fca0007ffe0ff */
[----:B------:R-:W-:-:S04]  /*2600*/  IMAD.HI.U32 R2, R18, R11, RZ ;  /* 0x0000000b12027227 */ /* 0x000fc800078e00ff */
[----:B------:R-:W-:Y:S02]  /*2610*/  IMAD R11, R2, R12, R11 ;  /* 0x0000000c020b7224 */ /* 0x000fe400078e020b */
[----:B------:R-:W-:-:S03]  /*2620*/  IMAD.WIDE.U32 R18, R8, R9, RZ ;  /* 0x0000000908127225 */ /* 0x000fc600078e00ff */
[----:B------:R-:W-:-:S13]  /*2630*/  ISETP.GT.U32.AND P1, PT, R14, R11, PT ;  /* 0x0000000b0e00720c */ /* 0x000fda0003f24070 */
[----:B------:R-:W-:Y:S02]  /*2640*/  @!P1 IMAD.IADD R11, R11, 0x1, -R14 ;  /* 0x000000010b0b9824 */ /* 0x000fe400078e0a0e */
[----:B------:R-:W-:Y:S01]  /*2650*/  @!P1 VIADD R2, R2, 0x1 ;  /* 0x0000000102029836 */ /* 0x000fe20000000000 */
[----:B------:R-:W-:Y:S02]  /*2660*/  ISETP.NE.AND P1, PT, RZ, UR19, PT ;  /* 0x00000013ff007c0c */ /* 0x000fe4000bf25270 */
[----:B------:R-:W-:Y:S02]  /*2670*/  ISETP.GE.U32.AND P2, PT, R11, R14, PT ;  /* 0x0000000e0b00720c */ /* 0x000fe40003f46070 */
[----:B------:R-:W-:Y:S01]  /*2680*/  IADD3 R11, PT, PT, R19, R29, RZ ;  /* 0x0000001d130b7210 */ /* 0x000fe20007ffe0ff */
[----:B------:R-:W-:-:S04]  /*2690*/  IMAD.WIDE.U32 R28, R18, R32, RZ ;  /* 0x00000020121c7225 */ /* 0x000fc800078e00ff */
[----:B------:R-:W-:-:S04]  /*26a0*/  IMAD R11, R11, R32, RZ ;  /* 0x000000200b0b7224 */ /* 0x000fc800078e02ff */
[----:B------:R-:W-:Y:S02]  /*26b0*/  IMAD R11, R33, R18, R11 ;  /* 0x00000012210b7224 */ /* 0x000fe400078e020b */
[----:B------:R-:W-:Y:S02]  /*26c0*/  @P2 IADD3 R2, PT, PT, R2, 0x1, RZ ;  /* 0x0000000102022810 */ /* 0x000fe40007ffe0ff */
[----:B------:R-:W-:Y:S02]  /*26d0*/  IMAD.IADD R18, R29, 0x1, R11 ;  /* 0x000000011d127824 */ /* 0x000fe400078e020b */
[----:B------:R-:W-:Y:S02]  /*26e0*/  @!P0 IADD3 R2, PT, PT, -R2, RZ, RZ ;  /* 0x000000ff02028210 */ /* 0x000fe40007ffe1ff */
[----:B------:R-:W-:Y:S02]  /*26f0*/  @!P1 LOP3.LUT R2, RZ, UR19, RZ, 0x33, !PT ;  /* 0x00000013ff029c12 */ /* 0x000fe4000f8e33ff */
[----:B------:R-:W-:-:S03]  /*2700*/  LOP3.LUT R0, R31, R18, RZ, 0xfc, !PT ;  /* 0x000000121f007212 */ /* 0x000fc600078efcff */
[----:B------:R-:W-:Y:S01]  /*2710*/  IMAD.MOV R11, RZ, RZ, -R2 ;  /* 0x000000ffff0b7224 */ /* 0x000fe200078e0a02 */
[----:B------:R-:W-:-:S03]  /*2720*/  ISETP.NE.U32.AND P0, PT, R0, RZ, PT ;  /* 0x000000ff0000720c */ /* 0x000fc60003f05070 */
[----:B------:R-:W-:-:S10]  /*2730*/  IMAD R0, R11, UR19, R10 ;  /* 0x000000130b007c24 */ /* 0x000fd4000f8e020a */
        /* <DEDUP_REMOVED lines=22> */
.L_x_57:
[----:B------:R-:W-:Y:S01]  /*28a0*/  IMAD.MOV.U32 R14, RZ, RZ, R30 ;  /* 0x000000ffff0e7224 */ /* 0x000fe200078e001e */
[----:B------:R-:W-:Y:S01]  /*28b0*/  MOV R19, R31 ;  /* 0x0000001f00137202 */ /* 0x000fe20000000f00 */
[----:B------:R-:W-:Y:S01]  /*28c0*/  IMAD.MOV.U32 R20, RZ, RZ, R28 ;  /* 0x000000ffff147224 */ /* 0x000fe200078e001c */
[----:B------:R-:W-:Y:S02]  /*28d0*/  MOV R16, 0x28f0 ;  /* 0x000028f000107802 */ /* 0x000fe40000000f00 */
[----:B------:R-:W-:Y:S05]  /*28e0*/  CALL.REL.NOINC `($__internal_1_$__cuda_sm20_div_s64) ;  /* 0x0000001800387944 */ /* 0x000fea0003c00000 */
[----:B------:R-:W-:-:S05]  /*28f0*/  IADD3 R11, PT, PT, -R12, RZ, RZ ;  /* 0x000000ff0c0b7210 */ /* 0x000fca0007ffe1ff */
[----:B------:R-:W-:Y:S02]  /*2900*/  IMAD R28, R11, R28, R30 ;  /* 0x0000001c0b1c7224 */ /* 0x000fe400078e021e */
.L_x_58:
[----:B------:R-:W-:Y:S05]  /*2910*/  BSYNC.RECONVERGENT B0 ;  /* 0x0000000000007941 */ /* 0x000fea0003800200 */
.L_x_56:
[----:B------:R-:W-:Y:S01]  /*2920*/  IABS R19, R9 ;  /* 0x0000000900137213 */ /* 0x000fe20000000000 */
[----:B------:R-:W0:Y:S01]  /*2930*/  LDCU.U8 UR8, c[0x0][0x549] ;  /* 0x0000a920ff0877ac */ /* 0x000e220008000000 */
[----:B------:R-:W-:Y:S02]  /*2940*/  IABS R16, R7 ;  /* 0x0000000700107213 */ /* 0x000fe40000000000 */
[----:B------:R-:W1:Y:S01]  /*2950*/  I2F.U32.RP R10, R19 ;  /* 0x00000013000a7306 */ /* 0x000e620000209000 */
[----:B------:R-:W-:Y:S01]  /*2960*/  IABS R14, R17 ;  /* 0x00000011000e7213 */ /* 0x000fe20000000000 */
[----:B------:R-:W2:Y:S01]  /*2970*/  LDCU.64 UR4, c[0x0][0x430] ;  /* 0x00008600ff0477ac */ /* 0x000ea20008000a00 */
[----:B------:R-:W-:Y:S02]  /*2980*/  IABS R15, R6 ;  /* 0x00000006000f7213 */ /* 0x000fe40000000000 */
[----:B------:R-:W-:Y:S02]  /*2990*/  IABS R18, R8 ;  /* 0x0000000800127213 */ /* 0x000fe40000000000 */
[----:B------:R-:W-:Y:S01]  /*29a0*/  IABS R30, R9 ;  /* 0x00000009001e7213 */ /* 0x000fe20000000000 */
[----:B------:R-:W3:Y:S01]  /*29b0*/  I2F.U32.RP R23, R16 ;  /* 0x0000001000177306 */ /* 0x000ee20000209000 */
[----:B------:R-:W-:-:S03]  /*29c0*/  ISETP.NE.AND P5, PT, R9, RZ, PT ;  /* 0x000000ff0900720c */ /* 0x000fc60003fa5270 */
[----:B------:R-:W-:Y:S01]  /*29d0*/  IMAD.MOV R30, RZ, RZ, -R30 ;  /* 0x000000ffff1e7224 */ /* 0x000fe200078e0a1e */
[----:B0-----:R-:W-:-:S03]  /*29e0*/  UISETP.NE.AND UP0, UPT, UR8, URZ, UPT ;  /* 0x000000ff0800728c */ /* 0x001fc6000bf05270 */
[----:B-1----:R-:W0:Y:S01]  /*29f0*/  MUFU.RCP R10, R10 ;  /* 0x0000000a000a7308 */ /* 0x002e220000001000 */
[----:B--2---:R-:W-:Y:S02]  /*2a00*/  USEL UR8, UR4, 0x1, UP0 ;  /* 0x0000000104087887 */ /* 0x004fe40008000000 */
[----:B------:R-:W-:-:S05]  /*2a10*/  UIMAD UR4, UR5, UR4, URZ ;  /* 0x00000004050472a4 */ /* 0x000fca000f8e02ff */
[----:B---3--:R-:W1:Y:S01]  /*2a20*/  MUFU.RCP R20, R23 ;  /* 0x0000001700147308 */ /* 0x008e620000001000 */
[----:B------:R-:W-:Y:S02]  /*2a30*/  USHF.R.S32.HI UR12, URZ, 0x1f, UR8 ;  /* 0x0000001fff0c7899 */ /* 0x000fe40008011408 */
[----:B------:R-:W-:-:S05]  /*2a40*/  UIMAD UR5, UR8, UR5, URZ ;  /* 0x00000005080572a4 */ /* 0x000fca000f8e02ff */
[----:B------:R-:W2:Y:S01]  /*2a50*/  I2F.U32.RP R11, R14 ;  /* 0x0000000e000b7306 */ /* 0x000ea20000209000 */
[----:B0-----:R-:W-:-:S07]  /*2a60*/  VIADD R26, R10, 0xffffffe ;  /* 0x0ffffffe0a1a7836 */ /* 0x001fce0000000000 */
[----:B------:R-:W0:Y:S01]  /*2a70*/  F2I.FTZ.U32.TRUNC.NTZ R27, R26 ;  /* 0x0000001a001b7305 */ /* 0x000e22000021f000 */
[----:B-1----:R-:W-:Y:S01]  /*2a80*/  VIADD R20, R20, 0xffffffe ;  /* 0x0ffffffe14147836 */ /* 0x002fe20000000000 */
[----:B------:R-:W-:-:S06]  /*2a90*/  IABS R23, R28 ;  /* 0x0000001c00177213 */ /* 0x000fcc0000000000 */
[----:B--2---:R-:W1:Y:S01]  /*2aa0*/  MUFU.RCP R35, R11 ;  /* 0x0000000b00237308 */ /* 0x004e620000001000 */
[----:B0-----:R-:W-:-:S07]  /*2ab0*/  IMAD.MOV R34, RZ, RZ, -R27 ;  /* 0x000000ffff227224 */ /* 0x001fce00078e0a1b */
[----:B------:R0:W2:Y:S01]  /*2ac0*/  F2I.FTZ.U32.TRUNC.NTZ R21, R20 ;  /* 0x0000001400157305 */ /* 0x0000a2000021f000 */
[----:B------:R-:W-:Y:S02]  /*2ad0*/  IMAD.MOV.U32 R26, RZ, RZ, RZ ;  /* 0x000000ffff1a7224 */ /* 0x000fe400078e00ff */
[----:B------:R-:W-:-:S04]  /*2ae0*/  IMAD R34, R34, R19, RZ ;  /* 0x0000001322227224 */ /* 0x000fc800078e02ff */
[----:B------:R-:W-:Y:S01]  /*2af0*/  IMAD.HI.U32 R34, R27, R34, R26 ;  /* 0x000000221b227227 */ /* 0x000fe200078e001a */
[----:B------:R-:W3:Y:S01]  /*2b00*/  I2F.U32.RP R10, R15 ;  /* 0x0000000f000a7306 */ /* 0x000ee20000209000 */
[----:B-1----:R-:W-:-:S04]  /*2b10*/  IADD3 R35, PT, PT, R35, 0xffffffe, RZ ;  /* 0x0ffffffe23237810 */ /* 0x002fc80007ffe0ff */
[----:B------:R-:W-:-:S04]  /*2b20*/  IMAD.HI.U32 R27, R34, R23, RZ ;  /* 0x00000017221b7227 */ /* 0x000fc800078e00ff */
[----:B0-----:R-:W-:Y:S01]  /*2b30*/  HFMA2 R20, -RZ, RZ, 0, 0 ;  /* 0x00000000ff147431 */ /* 0x001fe200000001ff */
[----:B------:R-:W0:Y:S01]  /*2b40*/  I2F.U32.RP R32, R18 ;  /* 0x0000001200207306 */ /* 0x000e220000209000 */
[----:B--2---:R-:W-:Y:S02]  /*2b50*/  IMAD.MOV R11, RZ, RZ, -R21 ;  /* 0x000000ffff0b7224 */ /* 0x004fe400078e0a15 */
[----:B------:R-:W-:Y:S02]  /*2b60*/  IMAD R30, R27, R30, R23 ;  /* 0x0000001e1b1e7224 */ /* 0x000fe400078e0217 */
[----:B------:R-:W-:Y:S02]  /*2b70*/  IMAD R26, R11, R16, RZ ;  /* 0x000000100b1a7224 */ /* 0x000fe400078e02ff */
[----:B------:R-:W-:Y:S01]  /*2b80*/  IMAD.MOV.U32 R34, RZ, RZ, RZ ;  /* 0x000000ffff227224 */ /* 0x000fe200078e00ff */
[----:B------:R-:W1:Y:S01]  /*2b90*/  F2I.FTZ.U32.TRUNC.NTZ R35, R35 ;  /* 0x0000002300237305 */ /* 0x000e62000021f000 */
[----:B------:R-:W-:Y:S01]  /*2ba0*/  IMAD.HI.U32 R26, R21, R26, R20 ;  /* 0x0000001a151a7227 */ /* 0x000fe200078e0014 */
[----:B------:R-:W-:-:S02]  /*2bb0*/  IABS R21, R12 ;  /* 0x0000000c00157213 */ /* 0x000fc40000000000 */
[----:B------:R-:W-:Y:S02]  /*2bc0*/  IABS R20, R7 ;  /* 0x0000000700147213 */ /* 0x000fe40000000000 */
[----:B------:R-:W-:Y:S01]  /*2bd0*/  ISETP.GT.U32.AND P3, PT, R19, R30, PT ;  /* 0x0000001e1300720c */ /* 0x000fe20003f64070 */
[----:B------:R-:W-:Y:S01]  /*2be0*/  IMAD.HI.U32 R23, R26, R21, RZ ;  /* 0x000000151a177227 */ /* 0x000fe200078e00ff */
[----:B---3--:R-:W2:Y:S01]  /*2bf0*/  MUFU.RCP R10, R10 ;  /* 0x0000000a000a7308 */ /* 0x008ea20000001000 */
[----:B------:R-:W-:Y:S02]  /*2c00*/  LOP3.LUT R26, R28, R9, RZ, 0x3c, !PT ;  /* 0x000000091c1a7212 */ /* 0x000fe400078e3cff */
[----:B------:R-:W-:Y:S02]  /*2c10*/  IMAD.MOV R20, RZ, RZ, -R20 ;  /* 0x000000ffff147224 */ /* 0x000fe400078e0a14 */
[----:B------:R-:W-:Y:S02]  /*2c20*/  ISETP.GE.AND P2, PT, R26, RZ, PT ;  /* 0x000000ff1a00720c */ /* 0x000fe40003f46270 */
[----:B------:R-:W-:Y:S01]  /*2c30*/  IMAD R21, R23, R20, R21 ;  /* 0x0000001417157224 */ /* 0x000fe200078e0215 */
[----:B0-----:R-:W0:Y:S01]  /*2c40*/  MUFU.RCP R32, R32 ;  /* 0x0000002000207308 */ /* 0x001e220000001000 */
[----:B-1----:R-:W-:-:S02]  /*2c50*/  IADD3 R11, PT, PT, RZ, -R35, RZ ;  /* 0x80000023ff0b7210 */ /* 0x002fc40007ffe0ff */
[----:B------:R-:W-:Y:S01]  /*2c60*/  @!P3 IMAD.IADD R30, R30, 0x1, -R19 ;  /* 0x000000011e1eb824 */ /* 0x000fe200078e0a13 */
[----:B------:R-:W-:Y:S02]  /*2c70*/  ISETP.GT.U32.AND P1, PT, R16, R21, PT ;  /* 0x000000151000720c */ /* 0x000fe40003f24070 */
[----:B------:R-:W-:Y:S01]  /*2c80*/  IMAD R20, R11, R14, RZ ;  /* 0x0000000e0b147224 */ /* 0x000fe200078e02ff */
[----:B------:R-:W-:Y:S02]  /*2c90*/  IABS R11, R2 ;  /* 0x00000002000b7213 */ /* 0x000fe40000000000 */
[----:B------:R-:W-:Y:S01]  /*2ca0*/  ISETP.GE.U32.AND P6, PT, R30, R19, PT ;  /* 0x000000131e00720c */ /* 0x000fe20003fc6070 */
[----:B------:R-:W-:Y:S01]  /*2cb0*/  IMAD.HI.U32 R20, R35, R20, R34 ;  /* 0x0000001423147227 */ /* 0x000fe200078e0022 */
[----:B--2---:R-:W-:-:S03]  /*2cc0*/  IADD3 R31, PT, PT, R10, 0xffffffe, RZ ;  /* 0x0ffffffe0a1f7810 */ /* 0x004fc60007ffe0ff */
[----:B------:R-:W-:Y:S01]  /*2cd0*/  HFMA2 R30, -RZ, RZ, 0, 0 ;  /* 0x00000000ff1e7431 */ /* 0x000fe200000001ff */
[----:B------:R-:W-:Y:S02]  /*2ce0*/  IABS R10, R17 ;  /* 0x00000011000a7213 */ /* 0x000fe40000000000 */
[----:B------:R-:W-:Y:S01]  /*2cf0*/  LOP3.LUT R19, R12, R7, RZ, 0x3c, !PT ;  /* 0x000000070c137212 */ /* 0x000fe200078e3cff */
[----:B------:R-:W-:Y:S01]  /*2d00*/  IMAD.HI.U32 R20, R20, R11, RZ ;  /* 0x0000000b14147227 */ /* 0x000fe200078e00ff */
[-C--:B------:R-:W-:Y:S01]  /*2d10*/  @!P1 IADD3 R21, PT, PT, R21, -R16.reuse, RZ ;  /* 0x8000001015159210 */ /* 0x080fe20007ffe0ff */
[----:B------:R-:W1:Y:S01]  /*2d20*/  F2I.FTZ.U32.TRUNC.NTZ R31, R31 ;  /* 0x0000001f001f7305 */ /* 0x000e62000021f000 */
[----:B------:R-:W-:Y:S01]  /*2d30*/  ISETP.GE.AND P0, PT, R19, RZ, PT ;  /* 0x000000ff1300720c */ /* 0x000fe20003f06270 */
[----:B0-----:R-:W-:Y:S01]  /*2d40*/  VIADD R32, R32, 0xffffffe ;  /* 0x0ffffffe20207836 */ /* 0x001fe20000000000 */
[----:B------:R-:W-:Y:S01]  /*2d50*/  ISETP.GE.U32.AND P4, PT, R21, R16, PT ;  /* 0x000000101500720c */ /* 0x000fe20003f86070 */
[----:B------:R-:W-:Y:S01]  /*2d60*/  IMAD.MOV R10, RZ, RZ, -R10 ;  /* 0x000000ffff0a7224 */ /* 0x000fe200078e0a0a */
[----:B------:R-:W-:Y:S01]  /*2d70*/  @!P3 IADD3 R27, PT, PT, R27, 0x1, RZ ;  /* 0x000000011b1bb810 */ /* 0x000fe20007ffe0ff */
[----:B------:R-:W-:Y:S01]  /*2d80*/  @!P1 VIADD R23, R23, 0x1 ;  /* 0x0000000117179836 */ /* 0x000fe20000000000 */
[----:B------:R-:W-:Y:S01]  /*2d90*/  ISETP.NE.AND P3, PT, R7, RZ, PT ;  /* 0x000000ff0700720c */ /* 0x000fe20003f65270 */
[----:B------:R-:W0:Y:S01]  /*2da0*/  F2I.FTZ.U32.TRUNC.NTZ R33, R32 ;  /* 0x0000002000217305 */ /* 0x000e22000021f000 */
[----:B------:R-:W-:-:S02]  /*2db0*/  IMAD R11, R20, R10, R11 ;  /* 0x0000000a140b7224 */ /* 0x000fc400078e020b */
[----:B------:R-:W-:-:S03]  /*2dc0*/  @P6 VIADD R27, R27, 0x1 ;  /* 0x000000011b1b6836 */ /* 0x000fc60000000000 */
[----:B------:R-:W-:Y:S01]  /*2dd0*/  ISETP.GT.U32.AND P1, PT, R14, R11, PT ;  /* 0x0000000b0e00720c */ /* 0x000fe20003f24070 */
[----:B-1----:R-:W-:Y:S02]  /*2de0*/  IMAD.MOV R10, RZ, RZ, -R31 ;  /* 0x000000ffff0a7224 */ /* 0x002fe400078e0a1f */
[----:B------:R-:W-:Y:S02]  /*2df0*/  @P4 VIADD R23, R23, 0x1 ;  /* 0x0000000117174836 */ /* 0x000fe40000000000 */
[----:B------:R-:W-:Y:S01]  /*2e00*/  IMAD R21, R10, R15, RZ ;  /* 0x0000000f0a157224 */ /* 0x000fe200078e02ff */
[----:B------:R-:W-:Y:S01]  /*2e10*/  IABS R10, R6 ;  /* 0x00000006000a7213 */ /* 0x000fe20000000000 */
[----:B------:R-:W-:Y:S01]  /*2e20*/  @!P0 IMAD.MOV R23, RZ, RZ, -R23 ;  /* 0x000000ffff178224 */ /* 0x000fe200078e0a17 */
[----:B------:R-:W-:Y:S01]  /*2e30*/  @!P3 LOP3.LUT R23, RZ, R7, RZ, 0x33, !PT ;  /* 0x00000007ff17b212 */ /* 0x000fe200078e33ff */
[----:B0-----:R-:W-:Y:S01]  /*2e40*/  IMAD.MOV R16, RZ, RZ, -R33 ;  /* 0x000000ffff107224 */ /* 0x001fe200078e0a21 */
[----:B------:R-:W-:Y:S01]  /*2e50*/  MOV R32, RZ ;  /* 0x000000ff00207202 */ /* 0x000fe20000000f00 */
[----:B------:R-:W-:Y:S01]  /*2e60*/  @!P2 IMAD.MOV R27, RZ, RZ, -R27 ;  /* 0x000000ffff1ba224 */ /* 0x000fe200078e0a1b */
[----:B------:R-:W-:Y:S01]  /*2e70*/  @!P5 LOP3.LUT R27, RZ, R9, RZ, 0x33, !PT ;  /* 0x00000009ff1bd212 */ /* 0x000fe200078e33ff */
[----:B------:R-:W-:Y:S01]  /*2e80*/  IMAD R19, R16, R18, RZ ;  /* 0x0000001210137224 */ /* 0x000fe200078e02ff */
[----:B------:R-:W-:Y:S01]  /*2e90*/  IABS R16, R23 ;  /* 0x0000001700107213 */ /* 0x000fe20000000000 */
[----:B------:R-:W-:Y:S01]  /*2ea0*/  IMAD.HI.U32 R30, R31, R21, R30 ;  /* 0x000000151f1e7227 */ /* 0x000fe200078e001e */
[----:B------:R-:W-:-:S02]  /*2eb0*/  IABS R21, R8 ;  /* 0x0000000800157213 */ /* 0x000fc40000000000 */
[----:B------:R-:W-:Y:S01]  /*2ec0*/  IABS R26, R27 ;  /* 0x0000001b001a7213 */ /* 0x000fe20000000000 */
[----:B------:R-:W-:Y:S01]  /*2ed0*/  @!P1 IMAD.IADD R11, R11, 0x1, -R14 ;  /* 0x000000010b0b9824 */ /* 0x000fe200078e0a0e */
[----:B------:R-:W-:Y:S01]  /*2ee0*/  IADD3 R10, PT, PT, RZ, -R10, RZ ;  /* 0x8000000aff0a7210 */ /* 0x000fe20007ffe0ff */
[----:B------:R-:W-:Y:S01]  /*2ef0*/  IMAD.HI.U32 R19, R33, R19, R32 ;  /* 0x0000001321137227 */ /* 0x000fe200078e0020 */
[----:B------:R-:W-:Y:S02]  /*2f00*/  ISETP.NE.AND P2, PT, R17, RZ, PT ;  /* 0x000000ff1100720c */ /* 0x000fe40003f45270 */
[----:B------:R-:W-:Y:S01]  /*2f10*/  ISETP.GE.U32.AND P4, PT, R11, R14, PT ;  /* 0x0000000e0b00720c */ /* 0x000fe20003f86070 */
[----:B------:R-:W-:Y:S01]  /*2f20*/  IMAD.HI.U32 R11, R30, R16, RZ ;  /* 0x000000101e0b7227 */ /* 0x000fe200078e00ff */
[----:B------:R-:W-:Y:S02]  /*2f30*/  LOP3.LUT R14, R2, R17, RZ, 0x3c, !PT ;  /* 0x00000011020e7212 */ /* 0x000fe400078e3cff */
[----:B------:R-:W-:Y:S01]  /*2f40*/  ISETP.NE.AND P5, PT, R8, RZ, PT ;  /* 0x000000ff0800720c */ /* 0x000fe20003fa5270 */
[----:B------:R-:W-:Y:S01]  /*2f50*/  IMAD.MOV R21, RZ, RZ, -R21 ;  /* 0x000000ffff157224 */ /* 0x000fe200078e0a15 */
[----:B------:R-:W-:Y:S01]  /*2f60*/  ISETP.GE.AND P0, PT, R14, RZ, PT ;  /* 0x000000ff0e00720c */ /* 0x000fe20003f06270 */
[----:B------:R-:W-:-:S04]  /*2f70*/  IMAD.HI.U32 R19, R19, R26, RZ ;  /* 0x0000001a13137227 */ /* 0x000fc800078e00ff */
[----:B------:R-:W-:Y:S02]  /*2f80*/  IMAD R10, R11, R10, R16 ;  /* 0x0000000a0b0a7224 */ /* 0x000fe400078e0210 */
[----:B------:R-:W-:Y:S02]  /*2f90*/  IMAD R21, R19, R21, R26 ;  /* 0x0000001513157224 */ /* 0x000fe400078e021a */
[----:B------:R-:W-:Y:S01]  /*2fa0*/  @!P1 VIADD R20, R20, 0x1 ;  /* 0x0000000114149836 */ /* 0x000fe20000000000 */
[----:B------:R-:W-:Y:S01]  /*2fb0*/  ISETP.GT.U32.AND P1, PT, R15, R10, PT ;  /* 0x0000000a0f00720c */ /* 0x000fe20003f24070 */
[----:B------:R-:W-:Y:S01]  /*2fc0*/  IMAD.MOV R14, RZ, RZ, -R27 ;  /* 0x000000ffff0e7224 */ /* 0x000fe200078e0a1b */
[----:B------:R-:W-:Y:S02]  /*2fd0*/  ISETP.GT.U32.AND P3, PT, R18, R21, PT ;  /* 0x000000151200720c */ /* 0x000fe40003f64070 */
[----:B------:R-:W-:Y:S01]  /*2fe0*/  @P4 IADD3 R20, PT, PT, R20, 0x1, RZ ;  /* 0x0000000114144810 */ /* 0x000fe20007ffe0ff */
[----:B------:R-:W-:Y:S01]  /*2ff0*/  IMAD R14, R9, R14, R28 ;  /* 0x0000000e090e7224 */ /* 0x000fe200078e021c */
[----:B------:R-:W-:-:S02]  /*3000*/  LOP3.LUT R9, R23, R6, RZ, 0x3c, !PT ;  /* 0x0000000617097212 */ /* 0x000fc400078e3cff */
[----:B------:R-:W-:Y:S02]  /*3010*/  @!P0 IADD3 R20, PT, PT, -R20, RZ, RZ ;  /* 0x000000ff14148210 */ /* 0x000fe40007ffe1ff */
[----:B------:R-:W-:Y:S02]  /*3020*/  @!P2 LOP3.LUT R20, RZ, R17, RZ, 0x33, !PT ;  /* 0x00000011ff14a212 */ /* 0x000fe400078e33ff */
[----:B------:R-:W-:Y:S01]  /*3030*/  ISETP.GE.AND P0, PT, R9, RZ, PT ;  /* 0x000000ff0900720c */ /* 0x000fe20003f06270 */
[----:B------:R-:W-:Y:S02]  /*3040*/  @!P1 IMAD.IADD R10, R10, 0x1, -R15 ;  /* 0x000000010a0a9824 */ /* 0x000fe400078e0a0f */
[----:B------:R-:W-:Y:S01]  /*3050*/  @!P3 IMAD.IADD R21, R21, 0x1, -R18 ;  /* 0x000000011515b824 */ /* 0x000fe200078e0a12 */
[----:B------:R-:W-:Y:S01]  /*3060*/  @!P3 IADD3 R19, PT, PT, R19, 0x1, RZ ;  /* 0x000000011313b810 */ /* 0x000fe20007ffe0ff */
[----:B------:R-:W-:Y:S01]  /*3070*/  @!P1 VIADD R11, R11, 0x1 ;  /* 0x000000010b0b9836 */ /* 0x000fe20000000000 */
[----:B------:R-:W-:Y:S01]  /*3080*/  ISETP.GE.U32.AND P4, PT, R10, R15, PT ;  /* 0x0000000f0a00720c */ /* 0x000fe20003f86070 */
[----:B------:R-:W-:Y:S01]  /*3090*/  IMAD.WIDE R28, R20, UR9, RZ ;  /* 0x00000009141c7c25 */ /* 0x000fe2000f8e02ff */
[----:B------:R-:W-:-:S02]  /*30a0*/  ISETP.GE.U32.AND P6, PT, R21, R18, PT ;  /* 0x000000121500720c */ /* 0x000fc40003fc6070 */
[----:B------:R-:W-:Y:S01]  /*30b0*/  LOP3.LUT R10, R27, R8, RZ, 0x3c, !PT ;  /* 0x000000081b0a7212 */ /* 0x000fe200078e3cff */
[----:B------:R-:W-:Y:S01]  /*30c0*/  IMAD.MOV R20, RZ, RZ, -R20 ;  /* 0x000000ffff147224 */ /* 0x000fe200078e0a14 */
[----:B------:R-:W-:Y:S01]  /*30d0*/  ISETP.NE.AND P1, PT, R6, RZ, PT ;  /* 0x000000ff0600720c */ /* 0x000fe20003f25270 */
[----:B------:R-:W-:Y:S01]  /*30e0*/  IMAD.WIDE.U32 R28, R0, UR8, R28 ;  /* 0x00000008001c7c25 */ /* 0x000fe2000f8e001c */
[----:B------:R-:W-:Y:S01]  /*30f0*/  ISETP.GE.AND P2, PT, R10, RZ, PT ;  /* 0x000000ff0a00720c */ /* 0x000fe20003f46270 */
[----:B------:R-:W-:Y:S02]  /*3100*/  UIMAD UR8, UR22, UR8, URZ ;  /* 0x00000008160872a4 */ /* 0x000fe4000f8e02ff */
[----:B------:R-:W-:Y:S01]  /*3110*/  IMAD R29, R0, UR12, R29 ;  /* 0x0000000c001d7c24 */ /* 0x000fe2000f8e021d */
[----:B------:R-:W-:Y:S01]  /*3120*/  UIMAD UR12, UR7, UR4, URZ ;  /* 0x00000004070c72a4 */ /* 0x000fe2000f8e02ff */
[----:B------:R-:W-:Y:S01]  /*3130*/  @P4 IADD3 R11, PT, PT, R11, 0x1, RZ ;  /* 0x000000010b0b4810 */ /* 0x000fe20007ffe0ff */
[----:B------:R-:W-:Y:S01]  /*3140*/  IMAD R17, R17, R20, R2 ;  /* 0x0000001411117224 */ /* 0x000fe200078e0202 */
[----:B------:R-:W-:Y:S01]  /*3150*/  IADD3 R2, PT, PT, -R23, RZ, RZ ;  /* 0x000000ff17027210 */ /* 0x000fe20007ffe1ff */
[----:B------:R-:W-:-:S02]  /*3160*/  @P6 VIADD R19, R19, 0x1 ;  /* 0x0000000113136836 */ /* 0x000fc40000000000 */
[----:B------:R-:W-:Y:S01]  /*3170*/  @!P0 IMAD.MOV R11, RZ, RZ, -R11 ;  /* 0x000000ffff0b8224 */ /* 0x000fe200078e0a0b */
[----:B------:R-:W-:Y:S01]  /*3180*/  @!P1 LOP3.LUT R11, RZ, R6, RZ, 0x33, !PT ;  /* 0x00000006ff0b9212 */ /* 0x000fe200078e33ff */
[----:B------:R-:W-:-:S03]  /*3190*/  IMAD.WIDE R28, R17, UR4, R28 ;  /* 0x00000004111c7c25 */ /* 0x000fc6000f8e021c */
[----:B------:R-:W-:Y:S01]  /*31a0*/  IADD3 R0, PT, PT, -R11, RZ, RZ ;  /* 0x000000ff0b007210 */ /* 0x000fe20007ffe1ff */
[----:B------:R-:W-:Y:S01]  /*31b0*/  @!P2 IMAD.MOV R19, RZ, RZ, -R19 ;  /* 0x000000ffff13a224 */ /* 0x000fe200078e0a13 */
[----:B------:R-:W-:Y:S01]  /*31c0*/  @!P5 LOP3.LUT R19, RZ, R8, RZ, 0x33, !PT ;  /* 0x00000008ff13d212 */ /* 0x000fe200078e33ff */
[----:B------:R-:W-:Y:S01]  /*31d0*/  IMAD.WIDE R14, R14, UR5, RZ ;  /* 0x000000050e0e7c25 */ /* 0x000fe2000f8e02ff */
[----:B------:R-:W0:Y:S03]  /*31e0*/  LDCU.64 UR4, c[0x0][0x420] ;  /* 0x00008400ff0477ac */ /* 0x000e260008000a00 */
[----:B------:R-:W-:Y:S02]  /*31f0*/  IMAD.MOV R9, RZ, RZ, -R19 ;  /* 0x000000ffff097224 */ /* 0x000fe400078e0a13 */
[----:B------:R-:W-:-:S04]  /*3200*/  IMAD.WIDE R16, R19, UR6, RZ ;  /* 0x0000000613107c25 */ /* 0x000fc8000f8e02ff */
[----:B------:R-:W-:Y:S02]  /*3210*/  IMAD R2, R7, R2, R12 ;  /* 0x0000000207027224 */ /* 0x000fe400078e020c */
[----:B------:R-:W-:Y:S02]  /*3220*/  IMAD R9, R8, R9, R27 ;  /* 0x0000000908097224 */ /* 0x000fe400078e021b */
[----:B------:R-:W-:Y:S01]  /*3230*/  IMAD R6, R6, R0, R23 ;  /* 0x0000000006067224 */ /* 0x000fe200078e0217 */
[----:B------:R-:W-:Y:S01]  /*3240*/  IADD3 R0, P1, P0, R16, R28, R14 ;  /* 0x0000001c10007210 */ /* 0x000fe2000783e00e */
[----:B------:R-:W-:-:S03]  /*3250*/  IMAD.WIDE R18, R2, UR8, RZ ;  /* 0x0000000802127c25 */ /* 0x000fc6000f8e02ff */
[----:B------:R-:W-:Y:S01]  /*3260*/  IADD3.X R15, PT, PT, R17, R29, R15, P1, P0 ;  /* 0x0000001d110f7210 */ /* 0x000fe20000fe040f */
[----:B------:R-:W-:-:S04]  /*3270*/  IMAD.WIDE R8, R9, UR12, RZ ;  /* 0x0000000c09087c25 */ /* 0x000fc8000f8e02ff */
[----:B------:R-:W-:Y:S01]  /*3280*/  IMAD.WIDE R6, R6, R5, RZ ;  /* 0x0000000506067225 */ /* 0x000fe200078e02ff */
[----:B------:R-:W-:-:S03]  /*3290*/  IADD3 R5, P1, P0, R18, R0, R8 ;  /* 0x0000000012057210 */ /* 0x000fc6000783e008 */
[----:B------:R-:W-:Y:S01]  /*32a0*/  IMAD.WIDE R2, R11, R3, RZ ;  /* 0x000000030b027225 */ /* 0x000fe200078e02ff */
[----:B------:R-:W-:Y:S02]  /*32b0*/  IADD3.X R15, PT, PT, R19, R15, R9, P1, P0 ;  /* 0x0000000f130f7210 */ /* 0x000fe40000fe0409 */
[----:B------:R-:W-:-:S04]  /*32c0*/  IADD3 R5, P1, P0, R6, R5, R2 ;  /* 0x0000000506057210 */ /* 0x000fc8000783e002 */
[----:B------:R-:W-:Y:S02]  /*32d0*/  IADD3.X R2, PT, PT, R7, R15, R3, P1, P0 ;  /* 0x0000000f07027210 */ /* 0x000fe40000fe0403 */
[----:B0-----:R-:W-:-:S04]  /*32e0*/  LEA R6, P0, R5, UR4, 0x2 ;  /* 0x0000000405067c11 */ /* 0x001fc8000f8010ff */
[----:B------:R-:W-:-:S05]  /*32f0*/  LEA.HI.X R7, R5, UR5, R2, 0x2, P0 ;  /* 0x0000000505077c11 */ /* 0x000fca00080f1402 */
[----:B------:R0:W-:Y:S01]  /*3300*/  STG.E desc[UR10][R6.64], R22 ;  /* 0x0000001606007986 */ /* 0x0001e2000c10190a */
[----:B------:R-:W-:Y:S05]  /*3310*/  BRA `(.L_x_52) ;  /* 0x0000000000107947 */ /* 0x000fea0003800000 */
.L_x_53:
[----:B------:R-:W0:Y:S01]  /*3320*/  LDC.64 R2, c[0x0][0x420] ;  /* 0x00010800ff027b82 */ /* 0x000e220000000a00 */
[----:B------:R-:W-:-:S05]  /*3330*/  IADD3 R0, PT, PT, R13, UR20, RZ ;  /* 0x000000140d007c10 */ /* 0x000fca000fffe0ff */
[----:B0-----:R-:W-:-:S05]  /*3340*/  IMAD.WIDE.U32 R2, R0, 0x4, R2 ;  /* 0x0000000400027825 */ /* 0x001fca00078e0002 */
[----:B------:R1:W-:Y:S02]  /*3350*/  STG.E desc[UR10][R2.64], R22 ;  /* 0x0000001602007986 */ /* 0x0003e4000c10190a */
.L_x_52:
[----:B------:R-:W-:Y:S05]  /*3360*/  BSYNC.RECONVERGENT B1 ;  /* 0x0000000000017941 */ /* 0x000fea0003800200 */
.L_x_51:
[----:B------:R-:W2:Y:S01]  /*3370*/  LDCU UR9, c[0x0][0x534] ;  /* 0x0000a680ff0977ac */ /* 0x000ea20008000800 */
[----:B0-----:R-:W-:Y:S01]  /*3380*/  LOP3.LUT R6, R4, 0x1f, RZ, 0xc0, !PT ;  /* 0x0000001f04067812 */ /* 0x001fe200078ec0ff */
[----:B------:R-:W0:Y:S01]  /*3390*/  S2UR UR6, SR_CgaCtaId ;  /* 0x00000000000679c3 */ /* 0x000e220000008800 */
[----:B------:R-:W-:Y:S01]  /*33a0*/  IMAD.SHL.U32 R15, R13, 0x4, RZ ;  /* 0x000000040d0f7824 */ /* 0x000fe200078e00ff */
[----:B------:R-:W-:Y:S01]  /*33b0*/  UMOV UR4, 0x400 ;  /* 0x0000040000047882 */ /* 0x000fe20000000000 */
[----:B------:R-:W-:Y:S01]  /*33c0*/  LOP3.LUT R0, R6, 0x20, RZ, 0xfc, !PT ;  /* 0x0000002006007812 */ /* 0x000fe200078efcff */
[----:B------:R-:W-:Y:S01]  /*33d0*/  IMAD.SHL.U32 R14, R4, 0x4, RZ ;  /* 0x00000004040e7824 */ /* 0x000fe200078e00ff */
[----:B-1----:R-:W-:Y:S01]  /*33e0*/  CS2R R2, SRZ ;  /* 0x0000000000027805 */ /* 0x002fe2000001ff00 */
[----:B------:R-:W-:-:S03]  /*33f0*/  IMAD.MOV.U32 R5, RZ, RZ, RZ ;  /* 0x000000ffff057224 */ /* 0x000fc600078e00ff */
[----:B------:R-:W-:Y:S02]  /*3400*/  LOP3.LUT R14, R14, 0x7c, RZ, 0xc0, !PT ;  /* 0x0000007c0e0e7812 */ /* 0x000fe400078ec0ff */
[----:B--2---:R-:W-:Y:S01]  /*3410*/  ISETP.GE.AND P1, PT, R6, UR9, PT ;  /* 0x0000000906007c0c */ /* 0x004fe2000bf26270 */
[----:B------:R-:W-:Y:S01]  /*3420*/  UISETP.GE.AND UP0, UPT, UR9, 0x1, UPT ;  /* 0x000000010900788c */ /* 0x000fe2000bf06270 */
[----:B------:R-:W-:Y:S01]  /*3430*/  ISETP.GE.AND P0, PT, R0, UR9, PT ;  /* 0x0000000900007c0c */ /* 0x000fe2000bf06270 */
[----:B------:R-:W-:Y:S01]  /*3440*/  HFMA2 R0, -RZ, RZ, 0, 0 ;  /* 0x00000000ff007431 */ /* 0x000fe200000001ff */
[C---:B------:R-:W-:Y:S02]  /*3450*/  ISETP.GT.U32.OR P1, PT, R4.reuse, 0x7f, P1 ;  /* 0x0000007f0400780c */ /* 0x040fe40000f24470 */
[----:B------:R-:W-:Y:S01]  /*3460*/  ISETP.GT.U32.OR P0, PT, R4, 0x7f, P0 ;  /* 0x0000007f0400780c */ /* 0x000fe20000704470 */
[----:B0-----:R-:W-:-:S06]  /*3470*/  ULEA UR6, UR6, UR4, 0x18 ;  /* 0x0000000406067291 */ /* 0x001fcc000f8ec0ff */
[----:B------:R-:W-:-:S04]  /*3480*/  IADD3 R7, PT, PT, R15, UR6, RZ ;  /* 0x000000060f077c10 */ /* 0x000fc8000fffe0ff */
[C---:B------:R-:W-:Y:S02]  /*3490*/  @!P1 FADD.FTZ R11, -R22.reuse, R24 ;  /* 0x00000018160b9221 */ /* 0x040fe40000010100 */
[----:B------:R-:W-:Y:S01]  /*34a0*/  @!P0 FADD.FTZ R9, -R22, R25 ;  /* 0x0000001916098221 */ /* 0x000fe20000010100 */
[C-C-:B------:R-:W-:Y:S02]  /*34b0*/  @!P1 IMAD R10, R6.reuse, 0x14, R7.reuse ;  /* 0x00000014060a9824 */ /* 0x140fe400078e0207 */
[----:B------:R-:W-:Y:S01]  /*34c0*/  @!P1 FMUL.FTZ R11, R11, 1.4426950216293334961 ;  /* 0x3fb8aa3b0b0b9820 */ /* 0x000fe20000410000 */
[----:B------:R-:W-:Y:S02]  /*34d0*/  @!P0 IMAD R8, R6, 0x14, R7 ;  /* 0x0000001406088824 */ /* 0x000fe400078e0207 */
[----:B------:R-:W-:-:S03]  /*34e0*/  @!P0 FMUL.FTZ R9, R9, 1.4426950216293334961 ;  /* 0x3fb8aa3b09098820 */ /* 0x000fc60000410000 */
[----:B------:R-:W0:Y:S04]  /*34f0*/  @!P1 MUFU.EX2 R11, R11 ;  /* 0x0000000b000b9308 */ /* 0x000e280000000800 */
[----:B------:R-:W1:Y:S01]  /*3500*/  @!P0 MUFU.EX2 R9, R9 ;  /* 0x0000000900098308 */ /* 0x000e620000000800 */
[----:B0-----:R0:W-:Y:S04]  /*3510*/  @!P1 STS [R10], R11 ;  /* 0x0000000b0a009388 */ /* 0x0011e80000000800 */
[----:B-1----:R0:W-:Y:S01]  /*3520*/  @!P0 STS [R8+0x280], R9 ;  /* 0x0002800908008388 */ /* 0x0021e20000000800 */
        /* <DEDUP_REMOVED lines=9> */
[----:B-1----:R-:W-:Y:S02]  /*35c0*/  UIMAD UR7, UR20, UR12, URZ ;  /* 0x0000000c140772a4 */ /* 0x002fe4000f8e02ff */
[----:B------:R-:W-:-:S04]  /*35d0*/  UIMAD UR12, UR21, UR12, URZ ;  /* 0x0000000c150c72a4 */ /* 0x000fc8000f8e02ff */
[----:B------:R-:W-:Y:S01]  /*35e0*/  IMAD.U32 R17, RZ, RZ, UR7 ;  /* 0x00000007ff117e24 */ /* 0x000fe2000f8e00ff */
[----:B------:R-:W-:Y:S01]  /*35f0*/  LEA R0, P0, R0, UR7, 0x2 ;  /* 0x0000000700007c11 */ /* 0x000fe2000f8010ff */
[----:B------:R-:W-:-:S03]  /*3600*/  UIADD3 UR7, UPT, UPT, UR21, -UR20, URZ ;  /* 0x8000001415077290 */ /* 0x000fc6000fffe0ff */
[----:B------:R-:W-:Y:S02]  /*3610*/  LEA.HI.X.SX32 R17, R17, RZ, 0x1, P0 ;  /* 0x000000ff11117211 */ /* 0x000fe400000f0eff */
[----:B0-----:R-:W-:Y:S01]  /*3620*/  LEA R16, P0, R0, UR4, 0x2 ;  /* 0x0000000400107c11 */ /* 0x001fe2000f8010ff */
[----:B------:R-:W-:-:S03]  /*3630*/  ULOP3.LUT UR4, UR9, 0x3, URZ, 0xc0, !UPT ;  /* 0x0000000309047892 */ /* 0x000fc6000f8ec0ff */
[----:B------:R-:W-:Y:S01]  /*3640*/  LEA.HI.X R17, R0, UR5, R17, 0x2, P0 ;  /* 0x0000000500117c11 */ /* 0x000fe200080f1411 */
[----:B------:R-:W-:Y:S01]  /*3650*/  IMAD.MOV.U32 R0, RZ, RZ, RZ ;  /* 0x000000ffff007224 */ /* 0x000fe200078e00ff */
[----:B------:R-:W-:Y:S07]  /*3660*/  BRA.U !UP0, `(.L_x_60) ;  /* 0x0000000508247547 */ /* 0x000fee000b800000 */
[----:B------:R-:W-:Y:S01]  /*3670*/  ULOP3.LUT UR9, UR9, 0x7ffffffc, URZ, 0xc0, !UPT ;  /* 0x7ffffffc09097892 */ /* 0x000fe2000f8ec0ff */
[----:B------:R-:W-:Y:S01]  /*3680*/  VIADD R7, R7, 0x28 ;  /* 0x0000002807077836 */ /* 0x000fe20000000000 */
[----:B------:R-:W-:Y:S01]  /*3690*/  ISETP.GE.AND P2, PT, R13, UR7, PT ;  /* 0x000000070d007c0c */ /* 0x000fe2000bf46270 */
[----:B------:R-:W-:Y:S01]  /*36a0*/  IMAD.MOV.U32 R0, RZ, RZ, RZ ;  /* 0x000000ffff007224 */ /* 0x000fe200078e00ff */
[----:B------:R-:W-:Y:S02]  /*36b0*/  CS2R R2, SRZ ;  /* 0x0000000000027805 */ /* 0x000fe4000001ff00 */
[----:B------:R-:W-:Y:S01]  /*36c0*/  MOV R5, RZ ;  /* 0x000000ff00057202 */ /* 0x000fe20000000f00 */
[----:B------:R-:W-:Y:S01]  /*36d0*/  IMAD.U32 R18, RZ, RZ, UR9 ;  /* 0x00000009ff127e24 */ /* 0x000fe2000f8e00ff */
[----:B------:R-:W-:Y:S02]  /*36e0*/  UIMAD.WIDE UR24, UR12, 0x10, URZ ;  /* 0x000000100c1878a5 */ /* 0x000fe4000f8e02ff */
[----:B------:R-:W-:Y:S01]  /*36f0*/  UIMAD.WIDE UR18, UR12, 0xc, URZ ;  /* 0x0000000c0c1278a5 */ /* 0x000fe2000f8e02ff */
[----:B------:R-:W0:Y:S01]  /*3700*/  LDCU UR5, c[0x0][0x440] ;  /* 0x00008800ff0577ac */ /* 0x000e220008000800 */
[----:B------:R-:W-:-:S02]  /*3710*/  UIMAD.WIDE UR16, UR12, 0x8, URZ ;  /* 0x000000080c1078a5 */ /* 0x000fc4000f8e02ff */
[----:B------:R-:W-:Y:S02]  /*3720*/  UIMAD.WIDE UR14, UR12, 0x4, URZ ;  /* 0x000000040c0e78a5 */ /* 0x000fe4000f8e02ff */
[----:B------:R-:W-:-:S12]  /*3730*/  UIADD3 UR8, UPT, UPT, -UR9, URZ, URZ ;  /* 0x000000ff09087290 */ /* 0x000fd8000fffe1ff */
.L_x_69:
[----:B--2---:R1:W2:Y:S01]  /*3740*/  LDS R4, [R7+-0x28] ;  /* 0xffffd80007047984 */ /* 0x0042a20000000800 */
[----:B------:R-:W-:Y:S03]  /*3750*/  BSSY.RECONVERGENT B0, `(.L_x_61) ;  /* 0x0000008000007945 */ /* 0x000fe60003800200 */
[----:B---3--:R1:W3:Y:S04]  /*3760*/  LDS R6, [R7+-0x14] ;  /* 0xffffec0007067984 */ /* 0x0082e80000000800 */
[----:B------:R1:W4:Y:S01]  /*3770*/  LDS R12, [R7] ;  /* 0x00000000070c7984 */ /* 0x0003220000000800 */
[----:B0-----:R-:W-:Y:S05]  /*3780*/  @P2 BRA `(.L_x_62) ;  /* 0x0000000000102947 */ /* 0x001fea0003800000 */
[----:B0-----:R-:W-:Y:S02]  /*3790*/  ISETP.GE.AND P0, PT, R14, UR5, PT ;  /* 0x000000050e007c0c */ /* 0x001fe4000bf06270 */
[----:B------:R-:W-:Y:S02]  /*37a0*/  CS2R R10, SRZ ;  /* 0x00000000000a7805 */ /* 0x000fe4000001ff00 */
[----:B------:R-:W-:Y:S09]  /*37b0*/  CS2R R8, SRZ ;  /* 0x0000000000087805 */ /* 0x000ff2000001ff00 */
[----:B------:R0:W5:Y:S02]  /*37c0*/  @!P0 LDG.E.128 R8, desc[UR10][R16.64] ;  /* 0x0000000a10088981 */ /* 0x000164000c1e1d00 */
.L_x_62:
[----:B0-----:R-:W-:Y:S05]  /*37d0*/  BSYNC.RECONVERGENT B0 ;  /* 0x0000000000007941 */ /* 0x001fea0003800200 */
.L_x_61:
        /* <DEDUP_REMOVED lines=12> */
.L_x_64:
[----:B------:R-:W-:Y:S05]  /*38a0*/  BSYNC.RECONVERGENT B0 ;  /* 0x0000000000007941 */ /* 0x000fea0003800200 */
.L_x_63:
        /* <DEDUP_REMOVED lines=9> */
[----:B0-----:R-:W-:Y:S04]  /*3940*/  @!P0 IADD3 R20, P1, PT, R16, UR16, RZ ;  /* 0x0000001010148c10 */ /* 0x001fe8000ff3e0ff */
[----:B------:R-:W-:Y:S05]  /*3950*/  @!P0 IADD3.X R21, PT, PT, R17, UR17, RZ, P1, !PT ;  /* 0x0000001111158c10 */ /* 0x000fea0008ffe4ff */
[----:B------:R2:W5:Y:S04]  /*3960*/  @!P0 LDG.E.128 R8, desc[UR10][R20.64] ;  /* 0x0000000a14088981 */ /* 0x000568000c1e1d00 */
.L_x_66:
[----:B------:R-:W-:Y:S05]  /*3970*/  BSYNC.RECONVERGENT B0 ;  /* 0x0000000000007941 */ /* 0x000fea0003800200 */
.L_x_65:
[C---:B----45:R-:W-:Y:S01]  /*3980*/  FFMA.FTZ R5, R12.reuse, R8, R5 ;  /* 0x000000080c057223 */ /* 0x070fe20000010005 */
        /* <DEDUP_REMOVED lines=8> */
[----:B0-2---:R-:W-:Y:S04]  /*3a10*/  @!P0 IADD3 R20, P1, PT, R16, UR18, RZ ;  /* 0x0000001210148c10 */ /* 0x005fe8000ff3e0ff */
[----:B------:R-:W-:Y:S05]  /*3a20*/  @!P0 IADD3.X R21, PT, PT, R17, UR19, RZ, P1, !PT ;  /* 0x0000001311158c10 */ /* 0x000fea0008ffe4ff */
[----:B------:R3:W5:Y:S04]  /*3a30*/  @!P0 LDG.E.128 R8, desc[UR10][R20.64] ;  /* 0x0000000a14088981 */ /* 0x000768000c1e1d00 */
.L_x_68:
[----:B------:R-:W-:Y:S05]  /*3a40*/  BSYNC.RECONVERGENT B0 ;  /* 0x0000000000007941 */ /* 0x000fea0003800200 */
.L_x_67:
[----:B------:R-:W-:Y:S01]  /*3a50*/  IADD3 R16, P0, PT, R16, UR24, RZ ;  /* 0x0000001810107c10 */ /* 0x000fe2000ff1e0ff */
[----:B------:R1:W4:Y:S01]  /*3a60*/  LDS R4, [R7+0x14] ;  /* 0x0000140007047984 */ /* 0x0003220000000800 */
[----:B------:R-:W-:Y:S02]  /*3a70*/  UIADD3 UR8, UPT, UPT, UR8, 0x4, URZ ;  /* 0x0000000408087890 */ /* 0x000fe4000fffe0ff */
[----:B------:R-:W-:Y:S02]  /*3a80*/  IADD3.X R17, PT, PT, R17, UR25, RZ, P0, !PT ;  /* 0x0000001911117c10 */ /* 0x000fe400087fe4ff */
[----:B------:R-:W-:Y:S01]  /*3a90*/  UISETP.NE.AND UP0, UPT, UR8, URZ, UPT ;  /* 0x000000ff0800728c */ /* 0x000fe2000bf05270 */
[----:B-1----:R-:W-:Y:S01]  /*3aa0*/  IADD3 R7, PT, PT, R7, 0x50, RZ ;  /* 0x0000005007077810 */ /* 0x002fe20007ffe0ff */
[C---:B----45:R-:W-:Y:S01]  /*3ab0*/  FFMA.FTZ R5, R4.reuse, R8, R5 ;  /* 0x0000000804057223 */ /* 0x070fe20000010005 */
[C---:B------:R-:W-:Y:S01]  /*3ac0*/  FFMA.FTZ R2, R4.reuse, R9, R2 ;  /* 0x0000000904027223 */ /* 0x040fe20000010002 */
[C---:B------:R-:W-:Y:S01]  /*3ad0*/  FFMA.FTZ R3, R4.reuse, R10, R3 ;  /* 0x0000000a04037223 */ /* 0x040fe20000010003 */
[----:B------:R-:W-:Y:S04]  /*3ae0*/  FFMA.FTZ R0, R4, R11, R0 ;  /* 0x0000000b04007223 */ /* 0x000fe80000010000 */
[----:B------:R-:W-:Y:S05]  /*3af0*/  BRA.U UP0, `(.L_x_69) ;  /* 0xfffffffd00107547 */ /* 0x000fea000b83ffff */
.L_x_60:
[----:B------:R-:W-:-:S09]  /*3b00*/  UISETP.NE.AND UP0, UPT, UR4, URZ, UPT ;  /* 0x000000ff0400728c */ /* 0x000fd2000bf05270 */
[----:B------:R-:W-:Y:S05]  /*3b10*/  BRA.U !UP0, `(.L_x_59) ;  /* 0x0000000108607547 */ /* 0x000fea000b800000 */
[----:B------:R-:W-:Y:S01]  /*3b20*/  IMAD R18, R18, 0x14, R15 ;  /* 0x0000001412127824 */ /* 0x000fe200078e020f */
[----:B------:R-:W-:Y:S01]  /*3b30*/  ISETP.GE.AND P1, PT, R13, UR7, PT ;  /* 0x000000070d007c0c */ /* 0x000fe2000bf26270 */
[----:B------:R-:W1:Y:S03]  /*3b40*/  LDCU UR5, c[0x0][0x440] ;  /* 0x00008800ff0577ac */ /* 0x000e660008000800 */
[----:B------:R-:W-:Y:S01]  /*3b50*/  IADD3 R6, PT, PT, R18, UR6, RZ ;  /* 0x0000000612067c10 */ /* 0x000fe2000fffe0ff */
[----:B------:R-:W-:Y:S02]  /*3b60*/  UIMAD.WIDE UR14, UR12, 0x4, URZ ;  /* 0x000000040c0e78a5 */ /* 0x000fe4000f8e02ff */
[----:B------:R-:W-:-:S12]  /*3b70*/  UIADD3 UR8, UPT, UPT, -UR4, URZ, URZ ;  /* 0x000000ff04087290 */ /* 0x000fd8000fffe1ff */
.L_x_72:
[----:B------:R4:W0:Y:S01]  /*3b80*/  LDS R4, [R6] ;  /* 0x0000000006047984 */ /* 0x0008220000000800 */
[----:B------:R-:W-:Y:S01]  /*3b90*/  UIADD3 UR8, UPT, UPT, UR8, 0x1, URZ ;  /* 0x0000000108087890 */ /* 0x000fe2000fffe0ff */
[----:B------:R-:W-:Y:S04]  /*3ba0*/  BSSY.RECONVERGENT B0, `(.L_x_70) ;  /* 0x0000006000007945 */ /* 0x000fe80003800200 */
[----:B------:R-:W-:Y:S05]  /*3bb0*/  @P1 BRA `(.L_x_71) ;  /* 0x0000000000101947 */ /* 0x000fea0003800000 */
[----:B-1----:R-:W-:Y:S02]  /*3bc0*/  ISETP.GE.AND P0, PT, R14, UR5, PT ;  /* 0x000000050e007c0c */ /* 0x002fe4000bf06270 */
[----:B------:R-:W-:Y:S02]  /*3bd0*/  CS2R R10, SRZ ;  /* 0x00000000000a7805 */ /* 0x000fe4000001ff00 */
[----:B------:R-:W-:Y:S09]  /*3be0*/  CS2R R8, SRZ ;  /* 0x0000000000087805 */ /* 0x000ff2000001ff00 */
[----:B------:R1:W5:Y:S02]  /*3bf0*/  @!P0 LDG.E.128 R8, desc[UR10][R16.64] ;  /* 0x0000000a10088981 */ /* 0x000364000c1e1d00 */
.L_x_71:
[----:B-1----:R-:W-:Y:S05]  /*3c00*/  BSYNC.RECONVERGENT B0 ;  /* 0x0000000000007941 */ /* 0x002fea0003800200 */
.L_x_70:
[----:B------:R-:W-:Y:S01]  /*3c10*/  IADD3 R16, P0, PT, R16, UR14, RZ ;  /* 0x0000000e10107c10 */ /* 0x000fe2000ff1e0ff */
[----:B------:R-:W-:Y:S01]  /*3c20*/  UISETP.NE.AND UP0, UPT, UR8, URZ, UPT ;  /* 0x000000ff0800728c */ /* 0x000fe2000bf05270 */
[----:B0----5:R-:W-:Y:S01]  /*3c30*/  FFMA.FTZ R5, R4, R8, R5 ;  /* 0x0000000804057223 */ /* 0x021fe20000010005 */
[----:B----4-:R-:W-:Y:S01]  /*3c40*/  IADD3 R6, PT, PT, R6, 0x14, RZ ;  /* 0x0000001406067810 */ /* 0x010fe20007ffe0ff */
[C---:B------:R-:W-:Y:S01]  /*3c50*/  FFMA.FTZ R2, R4.reuse, R9, R2 ;  /* 0x0000000904027223 */ /* 0x040fe20000010002 */
[C---:B------:R-:W-:Y:S01]  /*3c60*/  FFMA.FTZ R3, R4.reuse, R10, R3 ;  /* 0x0000000a04037223 */ /* 0x040fe20000010003 */
[----:B------:R-:W-:Y:S01]  /*3c70*/  IADD3.X R17, PT, PT, R17, UR15, RZ, P0, !PT ;  /* 0x0000000f11117c10 */ /* 0x000fe200087fe4ff */
[----:B------:R-:W-:Y:S03]  /*3c80*/  FFMA.FTZ R0, R4, R11, R0 ;  /* 0x0000000b04007223 */ /* 0x000fe60000010000 */
[----:B------:R-:W-:Y:S05]  /*3c90*/  BRA.U UP0, `(.L_x_72) ;  /* 0xfffffffd00b87547 */ /* 0x000fea000b83ffff */
.L_x_59:
[----:B------:R-:W-:-:S04]  /*3ca0*/  IADD3 R13, PT, PT, R13, UR20, RZ ;  /* 0x000000140d0d7c10 */ /* 0x000fc8000fffe0ff */
[----:B------:R-:W-:-:S13]  /*3cb0*/  ISETP.GE.AND P0, PT, R13, UR21, PT ;  /* 0x000000150d007c0c */ /* 0x000fda000bf06270 */
[----:B------:R-:W-:Y:S05]  /*3cc0*/  @P0 EXIT ;  /* 0x000000000000094d */ /* 0x000fea0003800000 */
[----:B0-----:R-:W-:Y:S01]  /*3cd0*/  IABS R9, UR22 ;  /* 0x0000001600097c13 */ /* 0x001fe20008000000 */
[----:B------:R-:W0:Y:S01]  /*3ce0*/  LDC R8, c[0x0][0x434] ;  /* 0x00010d00ff087b82 */ /* 0x000e220000000800 */
[----:B------:R-:W-:Y:S01]  /*3cf0*/  IABS R10, R13 ;  /* 0x0000000d000a7213 */ /* 0x000fe20000000000 */
[----:B------:R-:W1:Y:S01]  /*3d00*/  LDCU UR4, c[0x0][0x440] ;  /* 0x00008800ff0477ac */ /* 0x000e620008000800 */
[----:B------:R-:W4:Y:S01]  /*3d10*/  I2F.RP R7, R9 ;  /* 0x0000000900077306 */ /* 0x000f220000209400 */
[----:B------:R-:W-:-:S05]  /*3d20*/  IABS R6, UR22 ;  /* 0x0000001600067c13 */ /* 0x000fca0008000000 */
[----:B------:R-:W-:Y:S02]  /*3d30*/  IMAD.MOV R6, RZ, RZ, -R6 ;  /* 0x000000ffff067224 */ /* 0x000fe400078e0a06 */
[----:B----4-:R-:W4:Y:S02]  /*3d40*/  MUFU.RCP R16, R7 ;  /* 0x0000000700107308 */ /* 0x010f240000001000 */
[----:B----4-:R-:W-:Y:S01]  /*3d50*/  VIADD R16, R16, 0xffffffe ;  /* 0x0ffffffe10107836 */ /* 0x010fe20000000000 */
        /* <DEDUP_REMOVED lines=25> */
[----:B-1----:R-:W-:-:S03]  /*3ef0*/  ISETP.GE.AND P1, PT, R14, UR4, PT ;  /* 0x000000040e007c0c */ /* 0x002fc6000bf26270 */
        /* <DEDUP_REMOVED lines=15> */
[----:B------:R-:W1:Y:S01]  /*3ff0*/  LDCU.64 UR8, c[0x0][0x410] ;  /* 0x00008200ff0877ac */ /* 0x000e620008000a00 */
        /* <DEDUP_REMOVED lines=15> */
[----:B-1----:R-:W-:Y:S02]  /*40f0*/  IMAD R7, R4, UR8, RZ ;  /* 0x0000000804077c24 */ /* 0x002fe4000f8e02ff */
        /* <DEDUP_REMOVED lines=13> */
        .weak           $__internal_1_$__cuda_sm20_div_s64
        .type           $__internal_1_$__cuda_sm20_div_s64,@function
        .size           $__internal_1_$__cuda_sm20_div_s64,(.L_x_7153 - $__internal_1_$__cuda_sm20_div_s64)
$__internal_1_$__cuda_sm20_div_s64:
        /* <DEDUP_REMOVED lines=28> */
[----:B------:R-:W-:Y:S02]  /*4390*/  IADD3 R12, P0, PT, RZ, -R36, RZ ;  /* 0x80000024ff0c7210 */ /* 0x000fe40007f1e0ff */
[----:B------:R-:W-:Y:S01]  /*43a0*/  ISETP.GE.AND P1, PT, R19, RZ, PT ;  /* 0x000000ff1300720c */ /* 0x000fe20003f26270 */
[----:B------:R-:W-:Y:S02]  /*43b0*/  IMAD R10, R15, R26, R10 ;  /* 0x0000001a0f0a7224 */ /* 0x000fe400078e020a */
[----:B------:R-:W-:-:S04]  /*43c0*/  IMAD.HI.U32 R34, R35, R12, RZ ;  /* 0x0000000c23227227 */ /* 0x000fc800078e00ff */
[----:B------:R-:W-:Y:S01]  /*43d0*/  IMAD.X R10, RZ, RZ, ~R10, P0 ;  /* 0x000000ffff0a7224 */ /* 0x000fe200000e0e0a */
[----:B------:R-:W-:-:S03]  /*43e0*/  IADD3 R11, P0, PT, RZ, -R14, RZ ;  /* 0x8000000eff0b7210 */ /* 0x000fc60007f1e0ff */
[----:B------:R-:W-:Y:S01]  /*43f0*/  IMAD.WIDE.U32 R34, P4, R35, R10, R34 ;  /* 0x0000000a23227225 */ /* 0x000fe20007880022 */
[----:B------:R-:W-:Y:S02]  /*4400*/  SEL R11, R11, R14, !P1 ;  /* 0x0000000e0b0b7207 */ /* 0x000fe40004800000 */
[----:B------:R-:W-:Y:S01]  /*4410*/  IADD3.X R14, PT, PT, RZ, ~R19, RZ, P0, !PT ;  /* 0x80000013ff0e7210 */ /* 0x000fe200007fe4ff */
[----:B------:R-:W-:-:S04]  /*4420*/  IMAD.HI.U32 R21, P3, R15, R12, R34 ;  /* 0x0000000c0f157227 */ /* 0x000fc80007860022 */
[CC--:B------:R-:W-:Y:S02]  /*4430*/  IMAD R12, R15.reuse, R10.reuse, RZ ;  /* 0x0000000a0f0c7224 */ /* 0x0c0fe400078e02ff */
[----:B------:R-:W-:-:S03]  /*4440*/  IMAD.HI.U32 R10, R15, R10, RZ ;  /* 0x0000000a0f0a7227 */ /* 0x000fc600078e00ff */
[----:B------:R-:W-:Y:S01]  /*4450*/  IADD3 R12, P2, PT, R12, R21, RZ ;  /* 0x000000150c0c7210 */ /* 0x000fe20007f5e0ff */
[----:B------:R-:W-:Y:S01]  /*4460*/  IMAD.X R15, R10, 0x1, R15, P4 ;  /* 0x000000010a0f7824 */ /* 0x000fe200020e060f */
[----:B------:R-:W-:Y:S01]  /*4470*/  SEL R10, R14, R19, !P1 ;  /* 0x000000130e0a7207 */ /* 0x000fe20004800000 */
[----:B------:R-:W-:Y:S02]  /*4480*/  IMAD.MOV.U32 R35, RZ, RZ, RZ ;  /* 0x000000ffff237224 */ /* 0x000fe400078e00ff */
[----:B------:R-:W-:Y:S01]  /*4490*/  IMAD.HI.U32 R34, R12, R11, RZ ;  /* 0x0000000b0c227227 */ /* 0x000fe200078e00ff */
[----:B------:R-:W-:-:S03]  /*44a0*/  IADD3.X R15, PT, PT, RZ, RZ, R15, P2, P3 ;  /* 0x000000ffff0f7210 */ /* 0x000fc600017e640f */
[----:B------:R-:W-:-:S04]  /*44b0*/  IMAD.WIDE.U32 R34, R12, R10, R34 ;  /* 0x0000000a0c227225 */ /* 0x000fc800078e0022 */
[C---:B------:R-:W-:Y:S02]  /*44c0*/  IMAD R23, R15.reuse, R10, RZ ;  /* 0x0000000a0f177224 */ /* 0x040fe400078e02ff */
[----:B------:R-:W-:-:S04]  /*44d0*/  IMAD.HI.U32 R14, P1, R15, R11, R34 ;  /* 0x0000000b0f0e7227 */ /* 0x000fc80007820022 */
[----:B------:R-:W-:Y:S01]  /*44e0*/  IMAD.HI.U32 R12, R15, R10, RZ ;  /* 0x0000000a0f0c7227 */ /* 0x000fe200078e00ff */
[----:B------:R-:W-:-:S03]  /*44f0*/  IADD3 R23, P0, PT, R23, R14, RZ ;  /* 0x0000000e17177210 */ /* 0x000fc60007f1e0ff */
[----:B------:R-:W-:Y:S02]  /*4500*/  IMAD.X R12, RZ, RZ, R12, P1 ;  /* 0x000000ffff0c7224 */ /* 0x000fe400008e060c */
[----:B------:R-:W-:-:S04]  /*4510*/  IMAD.WIDE.U32 R14, R23, R26, RZ ;  /* 0x0000001a170e7225 */ /* 0x000fc800078e00ff */
[----:B------:R-:W-:Y:S01]  /*4520*/  IMAD.X R21, RZ, RZ, R12, P0 ;  /* 0x000000ffff157224 */ /* 0x000fe200000e060c */
[----:B------:R-:W-:Y:S01]  /*4530*/  IADD3 R11, P0, PT, -R14, R11, RZ ;  /* 0x0000000b0e0b7210 */ /* 0x000fe20007f1e1ff */
[----:B------:R-:W-:-:S03]  /*4540*/  IMAD R12, R23, R27, R15 ;  /* 0x0000001b170c7224 */ /* 0x000fc600078e020f */
[-C--:B------:R-:W-:Y:S01]  /*4550*/  ISETP.GE.U32.AND P2, PT, R11, R26.reuse, PT ;  /* 0x0000001a0b00720c */ /* 0x080fe20003f46070 */
[-C--:B------:R-:W-:Y:S01]  /*4560*/  IMAD R15, R21, R26.reuse, R12 ;  /* 0x0000001a150f7224 */ /* 0x080fe200078e020c */
[----:B------:R-:W-:-:S04]  /*4570*/  IADD3 R12, P1, PT, R11, -R26, RZ ;  /* 0x8000001a0b0c7210 */ /* 0x000fc80007f3e0ff */
[----:B------:R-:W-:Y:S02]  /*4580*/  IADD3.X R10, PT, PT, ~R15, R10, RZ, P0, !PT ;  /* 0x0000000a0f0a7210 */ /* 0x000fe400007fe5ff */
[----:B------:R-:W-:Y:S02]  /*4590*/  IADD3 R14, P0, PT, R23, 0x1, RZ ;  /* 0x00000001170e7810 */ /* 0x000fe40007f1e0ff */
[C---:B------:R-:W-:Y:S01]  /*45a0*/  ISETP.GE.U32.AND.EX P2, PT, R10.reuse, R27, PT, P2 ;  /* 0x0000001b0a00720c */ /* 0x040fe20003f46120 */
[----:B------:R-:W-:-:S03]  /*45b0*/  IMAD.X R15, R10, 0x1, ~R27, P1 ;  /* 0x000000010a0f7824 */ /* 0x000fc600008e0e1b */
[----:B------:R-:W-:Y:S01]  /*45c0*/  SEL R11, R12, R11, P2 ;  /* 0x0000000b0c0b7207 */ /* 0x000fe20001000000 */
[----:B------:R-:W-:Y:S01]  /*45d0*/  IMAD.X R12, RZ, RZ, R21, P0 ;  /* 0x000000ffff0c7224 */ /* 0x000fe200000e0615 */
[----:B------:R-:W-:Y:S02]  /*45e0*/  SEL R14, R14, R23, P2 ;  /* 0x000000170e0e7207 */ /* 0x000fe40001000000 */
[----:B------:R-:W-:Y:S02]  /*45f0*/  SEL R15, R15, R10, P2 ;  /* 0x0000000a0f0f7207 */ /* 0x000fe40001000000 */
[----:B------:R-:W-:Y:S02]  /*4600*/  ISETP.GE.U32.AND P0, PT, R11, R26, PT ;  /* 0x0000001a0b00720c */ /* 0x000fe40003f06070 */
[----:B------:R-:W-:Y:S02]  /*4610*/  SEL R12, R12, R21, P2 ;  /* 0x000000150c0c7207 */ /* 0x000fe40001000000 */
[----:B------:R-:W-:-:S02]  /*4620*/  IADD3 R11, P1, PT, R14, 0x1, RZ ;  /* 0x000000010e0b7810 */ /* 0x000fc40007f3e0ff */
[----:B------:R-:W-:Y:S02]  /*4630*/  ISETP.GE.U32.AND.EX P0, PT, R15, R27, PT, P0 ;  /* 0x0000001b0f00720c */ /* 0x000fe40003f06100 */
[----:B------:R-:W-:Y:S01]  /*4640*/  LOP3.LUT R10, R18, R19, RZ, 0x3c, !PT ;  /* 0x00000013120a7212 */ /* 0x000fe200078e3cff */
[----:B------:R-:W-:Y:S01]  /*4650*/  IMAD.X R15, RZ, RZ, R12, P1 ;  /* 0x000000ffff0f7224 */ /* 0x000fe200008e060c */
[----:B------:R-:W-:Y:S01]  /*4660*/  SEL R11, R11, R14, P0 ;  /* 0x0000000e0b0b7207 */ /* 0x000fe20000000000 */
[----:B------:R-:W-:Y:S01]  /*4670*/  IMAD.MOV.U32 R14, RZ, RZ, R16 ;  /* 0x000000ffff0e7224 */ /* 0x000fe200078e0010 */
[----:B------:R-:W-:Y:S02]  /*4680*/  ISETP.GE.AND P2, PT, R10, RZ, PT ;  /* 0x000000ff0a00720c */ /* 0x000fe40003f46270 */
[----:B------:R-:W-:Y:S02]  /*4690*/  SEL R15, R15, R12, P0 ;  /* 0x0000000c0f0f7207 */ /* 0x000fe40000000000 */
[----:B------:R-:W-:-:S02]  /*46a0*/  IADD3 R12, P1, PT, RZ, -R11, RZ ;  /* 0x8000000bff0c7210 */ /* 0x000fc40007f3e0ff */
[----:B------:R-:W-:Y:S02]  /*46b0*/  ISETP.NE.U32.AND P0, PT, R20, RZ, PT ;  /* 0x000000ff1400720c */ /* 0x000fe40003f05070 */
[-C--:B------:R-:W-:Y:S02]  /*46c0*/  IADD3.X R10, PT, PT, RZ, ~R15.reuse, RZ, P1, !PT ;  /* 0x8000000fff0a7210 */ /* 0x080fe40000ffe4ff */
[----:B------:R-:W-:Y:S02]  /*46d0*/  ISETP.NE.AND.EX P0, PT, R18, RZ, PT, P0 ;  /* 0x000000ff1200720c */ /* 0x000fe40003f05300 */
[----:B------:R-:W-:Y:S01]  /*46e0*/  SEL R10, R10, R15, !P2 ;  /* 0x0000000f0a0a7207 */ /* 0x000fe20005000000 */
[----:B------:R-:W-:Y:S01]  /*46f0*/  IMAD.MOV.U32 R15, RZ, RZ, 0x0 ;  /* 0x00000000ff0f7424 */ /* 0x000fe200078e00ff */
[----:B------:R-:W-:Y:S02]  /*4700*/  SEL R12, R12, R11, !P2 ;  /* 0x0000000b0c0c7207 */ /* 0x000fe40005000000 */
[----:B------:R-:W-:-:S02]  /*4710*/  SEL R11, R10, 0xffffffff, P0 ;  /* 0xffffffff0a0b7807 */ /* 0x000fc40000000000 */
[----:B------:R-:W-:Y:S01]  /*4720*/  SEL R12, R12, 0xffffffff, P0 ;  /* 0xffffffff0c0c7807 */ /* 0x000fe20000000000 */
[----:B------:R-:W-:Y:S06]  /*4730*/  RET.REL.NODEC R14 `(_ZN5flash32flash_fwd_splitkv_combine_kernelI23Flash_fwd_kernel_traitsILi128ELi64ELi128ELi4ELb0ELb0EN7cutlass10bfloat16_tE19Flash_kernel_traitsILi128ELi64ELi128ELi4ES3_EELi4ELi6ELb0EEEvNS_16Flash_fwd_paramsE) ;  /* 0xffffffb80e307950 */ /* 0x000fec0003c3ffff */
.L_x_73:
        /* <DEDUP_REMOVED lines=12> */
.L_x_7153:


//--------------------- .text._ZN5flash32flash_fwd_splitkv_combine_kernelI23Flash_fwd_kernel_traitsILi128ELi64ELi128ELi4ELb0ELb0EN7cutlass10bfloat16_tE19Flash_kernel_traitsILi128ELi64ELi128ELi4ES3_EELi4ELi5ELb0EEEvNS_16Flash_fwd_paramsE --------------------------
	.section	.text._ZN5flash32flash_fwd_splitkv_combine_kernelI23Flash_fwd_kernel_traitsILi128ELi64ELi128ELi4ELb0ELb0EN7cutlass10bfloat16_tE19Flash_kernel_traitsILi128ELi64ELi128ELi4ES3_EELi4ELi5ELb0EEEvNS_16Flash_fwd_paramsE,"ax",@progbits
	.align	128
        .global         _ZN5flash32flash_fwd_splitkv_combine_kernelI23Flash_fwd_kernel_traitsILi128ELi64ELi128ELi4ELb0ELb0EN7cutlass10bfloat16_tE19Flash_kernel_traitsILi128ELi64ELi128ELi4ES3_EELi4ELi5ELb0EEEvNS_16Flash_fwd_paramsE
        .type           _ZN5flash32flash_fwd_splitkv_combine_kernelI23Flash_fwd_kernel_traitsILi128ELi64ELi128ELi4ELb0ELb0EN7cutlass10bfloat16_tE19Flash_kernel_traitsILi128ELi64ELi128ELi4ES3_EELi4ELi5ELb0EEEvNS_16Flash_fwd_paramsE,@function
        .size           _ZN5flash32flash_fwd_splitkv_combine_kernelI23Flash_fwd_kernel_traitsILi128ELi64ELi128ELi4ELb0ELb0EN7cutlass10bfloat16_tE19Flash_kernel_traitsILi128ELi64ELi128ELi4ES3_EELi4ELi5ELb0EEEvNS_16Flash_fwd_paramsE,(.L_x_7154 - _ZN5flash32flash_fwd_splitkv_combine_kernelI23Flash_fwd_kernel_traitsILi128ELi64ELi128ELi4ELb0ELb0EN7cutlass10bfloat16_tE19Flash_kernel_traitsILi128ELi64ELi128ELi4ES3_EELi4ELi5ELb0EEEvNS_16Flash_fwd_paramsE)
        .other          _ZN5flash32flash_fwd_splitkv_combine_kernelI23Flash_fwd_kernel_traitsILi128ELi64ELi128ELi4ELb0ELb0EN7cutlass10bfloat16_tE19Flash_kernel_traitsILi128ELi64ELi128ELi4ES3_EELi4ELi5ELb0EEEvNS_16Flash_fwd_paramsE,@"STO_CUDA_ENTRY STV_DEFAULT"
_ZN5flash32flash_fwd_splitkv_combine_kernelI23Flash_fwd_kernel_traitsILi128ELi64ELi128ELi4ELb0ELb0EN7cutlass10bfloat16_tE19Flash_kernel_traitsILi128ELi64ELi128ELi4ES3_EELi4ELi5ELb0EEEvNS_16Flash_fwd_paramsE:
.text._ZN5flash32flash_fwd_splitkv_combine_kernelI23Flash_fwd_kernel_traitsILi128ELi64ELi128ELi4ELb0ELb0EN7cutlass10bfloat16_tE19Flash_kernel_traitsILi128ELi64ELi128ELi4ES3_EELi4ELi5ELb0EEEvNS_16Flash_fwd_paramsE:
        /* <DEDUP_REMOVED lines=38> */
.L_x_74:
[----:B------:R-:W-:Y:S01]  /*0260*/  IMAD.U32 R22, RZ, RZ, UR13 ;  /* 0x0000000dff167e24 */ /* 0x000fe2000f8e00ff */
[----:B------:R-:W-:Y:S01]  /*0270*/  MOV R20, UR11 ;  /* 0x0000000b00147c02 */ /* 0x000fe20008000f00 */
[----:B------:R-:W-:Y:S01]  /*0280*/  IMAD.U32 R21, RZ, RZ, UR15 ;  /* 0x0000000fff157e24 */ /* 0x000fe2000f8e00ff */
[----:B------:R-:W-:Y:S02]  /*0290*/  MOV R19, UR7 ;  /* 0x0000000700137c02 */ /* 0x000fe40008000f00 */
[----:B------:R-:W-:Y:S02]  /*02a0*/  MOV R18, 0x2c0 ;  /* 0x000002c000127802 */ /* 0x000fe40000000f00 */
[----:B------:R-:W-:Y:S05]  /*02b0*/  CALL.REL.NOINC `($__internal_2_$__cuda_sm20_div_s64) ;  /* 0x0000003c00747944 */ /* 0x000fea0003c00000 */
[----:B------:R-:W-:-:S07]  /*02c0*/  MOV R13, R11 ;  /* 0x0000000b000d7202 */ /* 0x000fce0000000f00 */
.L_x_75:
        /* <DEDUP_REMOVED lines=30> */
.L_x_77:
[----:B------:R-:W-:Y:S01]  /*04b0*/  IMAD.MOV.U32 R22, RZ, RZ, R12 ;  /* 0x000000ffff167224 */ /* 0x000fe200078e000c */
[----:B------:R-:W-:Y:S02]  /*04c0*/  MOV R21, R13 ;  /* 0x0000000d00157202 */ /* 0x000fe40000000f00 */
[----:B------:R-:W-:Y:S02]  /*04d0*/  MOV R18, 0x4f0 ;  /* 0x000004f000127802 */ /* 0x000fe40000000f00 */
[----:B------:R-:W-:Y:S05]  /*04e0*/  CALL.REL.NOINC `($__internal_2_$__cuda_sm20_div_s64) ;  /* 0x0000003800e87944 */ /* 0x000fea0003c00000 */
[----:B------:R-:W-:Y:S02]  /*04f0*/  MOV R4, R12 ;  /* 0x0000000c00047202 */ /* 0x000fe40000000f00 */
[----:B------:R-:W-:Y:S02]  /*0500*/  MOV R5, R11 ;  /* 0x0000000b00057202 */ /* 0x000fe40000000f00 */
.L_x_78:
[----:B------:R-:W-:Y:S05]  /*0510*/  BSYNC.RECONVERGENT B0 ;  /* 0x0000000000007941 */ /* 0x000fea0003800200 */
.L_x_76:
        /* <DEDUP_REMOVED lines=44> */
[----:B0-----:R-:W-:-:S04]  /*07e0*/  IMAD.MOV R2, RZ, RZ, -R3 ;  /* 0x000000ffff027224 */ /* 0x001fc800078e0a03 */
[----:B------:R-:W-:Y:S02]  /*07f0*/  IMAD R7, R2, R10, RZ ;  /* 0x0000000a02077224 */ /* 0x000fe400078e02ff */
[----:B------:R-:W-:-:S05]  /*0800*/  HFMA2 R2, -RZ, RZ, 0, 0 ;  /* 0x00000000ff027431 */ /* 0x000fca00000001ff */
        /* <DEDUP_REMOVED lines=11> */
.L_x_80:
[----:B------:R-:W-:Y:S01]  /*08c0*/  IMAD.MOV.U32 R22, RZ, RZ, R20 ;  /* 0x000000ffff167224 */ /* 0x000fe200078e0014 */
[----:B------:R-:W-:Y:S01]  /*08d0*/  MOV R20, R10 ;  /* 0x0000000a00147202 */ /* 0x000fe20000000f00 */
[----:B------:R-:W-:Y:S01]  /*08e0*/  IMAD.MOV.U32 R21, RZ, RZ, R19 ;  /* 0x000000ffff157224 */ /* 0x000fe200078e0013 */
[----:B------:R-:W-:Y:S02]  /*08f0*/  MOV R19, R0 ;  /* 0x0000000000137202 */ /* 0x000fe40000000f00 */
[----:B------:R-:W-:Y:S02]  /*0900*/  MOV R18, 0x920 ;  /* 0x0000092000127802 */ /* 0x000fe40000000f00 */
[----:B------:R-:W-:Y:S05]  /*0910*/  CALL.REL.NOINC `($__internal_2_$__cuda_sm20_div_s64) ;  /* 0x0000003400dc7944 */ /* 0x000fea0003c00000 */
[----:B------:R-:W-:Y:S02]  /*0920*/  MOV R13, R11 ;  /* 0x0000000b000d7202 */ /* 0x000fe40000000f00 */
.L_x_81:
[----:B------:R-:W-:Y:S05]  /*0930*/  BSYNC.RECONVERGENT B0 ;  /* 0x0000000000007941 */ /* 0x000fea0003800200 */
.L_x_79:
        /* <DEDUP_REMOVED lines=21> */
[----:B------:R-:W-:Y:S01]  /*0a90*/  UIMAD UR4, UR6, UR4, UR5 ;  /* 0x00000004060472a4 */ /* 0x000fe2000f8e0205 */
[----:B------:R-:W0:Y:S03]  /*0aa0*/  LDCU UR5, c[0x0][0x3e0] ;  /* 0x00007c00ff0577ac */ /* 0x000e260008000800 */
[----:B------:R-:W-:-:S11]  /*0ab0*/  UISETP.GT.U32.AND UP1, UPT, UR6, UR4, UPT ;  /* 0x000000040600728c */ /* 0x000fd6000bf24070 */
[----:B------:R-:W-:Y:S02]  /*0ac0*/  @!UP1 UIADD3 UR4, UPT, UPT, UR4, -UR6, URZ ;  /* 0x8000000604049290 */ /* 0x000fe4000fffe0ff */
[----:B------:R-:W-:Y:S01]  /*0ad0*/  @!UP1 UIADD3 UR9, UPT, UPT, UR9, 0x1, URZ ;  /* 0x0000000109099890 */ /* 0x000fe2000fffe0ff */
[----:B0-----:R-:W-:Y:S01]  /*0ae0*/  IMAD.U32 R2, RZ, RZ, UR5 ;  /* 0x00000005ff027e24 */ /* 0x001fe2000f8e00ff */
[----:B------:R-:W-:Y:S02]  /*0af0*/  UISETP.GE.U32.AND UP0, UPT, UR4, UR6, UPT ;  /* 0x000000060400728c */ /* 0x000fe4000bf06070 */
[----:B------:R-:W-:Y:S02]  /*0b00*/  UISETP.GE.AND UP1, UPT, UR8, URZ, UPT ;  /* 0x000000ff0800728c */ /* 0x000fe4000bf26270 */
[----:B------:R-:W-:Y:S01]  /*0b10*/  USHF.R.S32.HI UR4, URZ, 0x1f, UR10 ;  /* 0x0000001fff047899 */ /* 0x000fe2000801140a */
[----:B------:R-:W-:Y:S01]  /*0b20*/  IABS R2, R2 ;  /* 0x0000000200027213 */ /* 0x000fe20000000000 */
[----:B------:R-:W-:-:S02]  /*0b30*/  UISETP.NE.AND UP2, UPT, UR5, URZ, UPT ;  /* 0x000000ff0500728c */ /* 0x000fc4000bf45270 */
[----:B------:R-:W-:Y:S01]  /*0b40*/  ULOP3.LUT UR4, UR4, 0x1, URZ, 0xfc, !UPT ;  /* 0x0000000104047892 */ /* 0x000fe2000f8efcff */
[----:B------:R-:W-:Y:S02]  /*0b50*/  R2UR UR20, R2 ;  /* 0x00000000021472ca */ /* 0x000fe400000e0000 */
[----:B------:R-:W-:Y:S02]  /*0b60*/  @UP0 UIADD3 UR9, UPT, UPT, UR9, 0x1, URZ ;  /* 0x0000000109090890 */ /* 0x000fe4000fffe0ff */
[----:B------:R-:W-:Y:S02]  /*0b70*/  UISETP.NE.AND UP0, UPT, UR10, URZ, UPT ;  /* 0x000000ff0a00728c */ /* 0x000fe4000bf05270 */
[----:B------:R-:W-:-:S07]  /*0b80*/  @!UP1 UIADD3 UR9, UPT, UPT, -UR9, URZ, URZ ;  /* 0x000000ff09099290 */ /* 0x000fce000fffe1ff */
[----:B------:R-:W0:Y:S02]  /*0b90*/  I2F.RP R9, UR20 ;  /* 0x0000001400097d06 */ /* 0x000e240008209400 */
[----:B------:R-:W-:-:S04]  /*0ba0*/  @!UP0 ULOP3.LUT UR9, URZ, UR10, URZ, 0x33, !UPT ;  /* 0x0000000aff098292 */ /* 0x000fc8000f8e33ff */
[----:B------:R-:W-:Y:S02]  /*0bb0*/  UIMAD UR6, UR9, UR4, URZ ;  /* 0x00000004090672a4 */ /* 0x000fe4000f8e02ff */
[----:B------:R-:W-:-:S04]  /*0bc0*/  UIADD3 UR4, UPT, UPT, UR5, -0x1, URZ ;  /* 0xffffffff05047890 */ /* 0x000fc8000fffe0ff */
[----:B------:R-:W-:Y:S01]  /*0bd0*/  IABS R3, UR6 ;  /* 0x0000000600037c13 */ /* 0x000fe20008000000 */
[----:B0-----:R-:W0:Y:S03]  /*0be0*/  MUFU.RCP R8, R9 ;  /* 0x0000000900087308 */ /* 0x001e260000001000 */
[----:B------:R-:W-:-:S13]  /*0bf0*/  R2UR UR16, R3 ;  /* 0x00000000031072ca */ /* 0x000fda00000e0000 */
[----:B------:R-:W1:Y:S01]  /*0c00*/  I2F.RP R11, UR16 ;  /* 0x00000010000b7d06 */ /* 0x000e620008209400 */
[----:B------:R-:W-:Y:S01]  /*0c10*/  UIADD3 UR8, UPT, UPT, UR4, UR16, URZ ;  /* 0x0000001004087290 */ /* 0x000fe2000fffe0ff */
[----:B0-----:R-:W-:-:S05]  /*0c20*/  VIADD R8, R8, 0xffffffe ;  /* 0x0ffffffe08087836 */ /* 0x001fca0000000000 */
[----:B------:R-:W-:-:S05]  /*0c30*/  IMAD.U32 R3, RZ, RZ, UR8 ;  /* 0x00000008ff037e24 */ /* 0x000fca000f8e00ff */
[----:B------:R-:W-:Y:S01]  /*0c40*/  IABS R3, R3 ;  /* 0x0000000300037213 */ /* 0x000fe20000000000 */
[----:B-1----:R-:W0:Y:S03]  /*0c50*/  MUFU.RCP R2, R11 ;  /* 0x0000000b00027308 */ /* 0x002e260000001000 */
[----:B------:R-:W-:Y:S01]  /*0c60*/  R2UR UR21, R3 ;  /* 0x00000000031572ca */ /* 0x000fe200000e0000 */
[----:B0-----:R-:W-:-:S04]  /*0c70*/  VIADD R7, R2, 0xffffffe ;  /* 0x0ffffffe02077836 */ /* 0x001fc80000000000 */
[----:B------:R-:W0:Y:S08]  /*0c80*/  F2I.FTZ.U32.TRUNC.NTZ R2, R8 ;  /* 0x0000000800027305 */ /* 0x000e30000021f000 */
[----:B------:R-:W1:Y:S01]  /*0c90*/  F2I.FTZ.U32.TRUNC.NTZ R7, R7 ;  /* 0x0000000700077305 */ /* 0x000e62000021f000 */
[----:B0-----:R-:W-:Y:S02]  /*0ca0*/  R2UR UR19, R2 ;  /* 0x00000000021372ca */ /* 0x001fe400000e0000 */
[----:B------:R-:W-:-:S05]  /*0cb0*/  IABS R2, UR6 ;  /* 0x0000000600027c13 */ /* 0x000fca0008000000 */
[----:B------:R-:W-:Y:S02]  /*0cc0*/  IMAD.MOV R2, RZ, RZ, -R2 ;  /* 0x000000ffff027224 */ /* 0x000fe400078e0a02 */
[----:B-1----:R-:W-:-:S04]  /*0cd0*/  IMAD.MOV R6, RZ, RZ, -R7 ;  /* 0x000000ffff067224 */ /* 0x002fc800078e0a07 */
[----:B------:R-:W-:Y:S01]  /*0ce0*/  IMAD R3, R6, UR16, RZ ;  /* 0x0000001006037c24 */ /* 0x000fe2000f8e02ff */
[----:B------:R-:W-:Y:S01]  /*0cf0*/  UIADD3 UR17, UPT, UPT, URZ, -UR19, URZ ;  /* 0x80000013ff117290 */ /* 0x000fe2000fffe0ff */
[----:B------:R-:W-:-:S03]  /*0d00*/  IMAD.MOV.U32 R6, RZ, RZ, RZ ;  /* 0x000000ffff067224 */ /* 0x000fc600078e00ff */
[----:B------:R-:W-:Y:S01]  /*0d10*/  UIMAD UR17, UR17, UR20, URZ ;  /* 0x00000014111172a4 */ /* 0x000fe2000f8e02ff */
[----:B------:R-:W-:-:S03]  /*0d20*/  IMAD.HI.U32 R3, R7, R3, R6 ;  /* 0x0000000307037227 */ /* 0x000fc600078e0006 */
[----:B------:R-:W-:-:S03]  /*0d30*/  UIMAD.WIDE.U32 UR18, UR19, UR17, UR18 ;  /* 0x00000011131272a5 */ /* 0x000fc6000f8e0012 */
[----:B------:R-:W-:Y:S01]  /*0d40*/  IMAD.HI.U32 R9, R3, UR21, RZ ;  /* 0x0000001503097c27 */ /* 0x000fe2000f8e00ff */
[----:B------:R-:W-:Y:S02]  /*0d50*/  UIMAD.WIDE.U32 UR22, UR19, UR21, URZ ;  /* 0x00000015131672a5 */ /* 0x000fe4000f8e00ff */
[----:B------:R-:W-:Y:S01]  /*0d60*/  ULOP3.LUT UR22, UR8, UR16, URZ, 0x3c, !UPT ;  /* 0x0000001008167292 */ /* 0x000fe2000f8e3cff */
[----:B------:R-:W-:Y:S01]  /*0d70*/  IMAD R2, R9, R2, UR21 ;  /* 0x0000001509027e24 */ /* 0x000fe2000f8e0202 */
[----:B------:R-:W-:-:S03]  /*0d80*/  ULOP3.LUT UR8, UR8, UR5, URZ, 0x3c, !UPT ;  /* 0x0000000508087292 */ /* 0x000fc6000f8e3cff */
[----:B------:R-:W-:Y:S01]  /*0d90*/  UMOV UR17, UR23 ;  /* 0x0000001700117c82 */ /* 0x000fe20008000000 */
[----:B------:R-:W-:Y:S01]  /*0da0*/  ISETP.LT.U32.AND P1, PT, R2, UR16, PT ;  /* 0x0000001002007c0c */ /* 0x000fe2000bf21070 */
[----:B------:R-:W-:Y:S01]  /*0db0*/  UIADD3 UR19, UPT, UPT, -UR17, URZ, URZ ;  /* 0x000000ff11137290 */ /* 0x000fe2000fffe1ff */
[----:B------:R-:W-:Y:S01]  /*0dc0*/  ISETP.LE.AND P0, PT, RZ, UR22, PT ;  /* 0x00000016ff007c0c */ /* 0x000fe2000bf03270 */
[----:B------:R-:W0:Y:S02]  /*0dd0*/  LDCU.U8 UR18, c[0x0][0x549] ;  /* 0x0000a920ff1277ac */ /* 0x000e240008000000 */
[----:B------:R-:W-:-:S04]  /*0de0*/  UIMAD UR19, UR20, UR19, UR21 ;  /* 0x00000013141372a4 */ /* 0x000fc8000f8e0215 */
        /* <DEDUP_REMOVED lines=49> */
.L_x_83:
[----:B------:R-:W-:Y:S01]  /*1100*/  IMAD.MOV.U32 R22, RZ, RZ, R12 ;  /* 0x000000ffff167224 */ /* 0x000fe200078e000c */
[----:B------:R-:W-:Y:S01]  /*1110*/  MOV R20, R9 ;  /* 0x0000000900147202 */ /* 0x000fe20000000f00 */
[----:B------:R-:W-:Y:S01]  /*1120*/  IMAD.MOV.U32 R21, RZ, RZ, R13 ;  /* 0x000000ffff157224 */ /* 0x000fe200078e000d */
[----:B------:R-:W-:Y:S02]  /*1130*/  MOV R19, R29 ;  /* 0x0000001d00137202 */ /* 0x000fe40000000f00 */
[----:B------:R-:W-:Y:S02]  /*1140*/  MOV R18, 0x1160 ;  /* 0x0000116000127802 */ /* 0x000fe40000000f00 */
[----:B------:R-:W-:Y:S05]  /*1150*/  CALL.REL.NOINC `($__internal_2_$__cuda_sm20_div_s64) ;  /* 0x0000002c00cc7944 */ /* 0x000fea0003c00000 */
[----:B------:R-:W-:Y:S02]  /*1160*/  MOV R34, R12 ;  /* 0x0000000c00227202 */ /* 0x000fe40000000f00 */
[----:B------:R-:W-:Y:S02]  /*1170*/  MOV R35, R11 ;  /* 0x0000000b00237202 */ /* 0x000fe40000000f00 */
.L_x_84:
[----:B------:R-:W-:Y:S05]  /*1180*/  BSYNC.RECONVERGENT B0 ;  /* 0x0000000000007941 */ /* 0x000fea0003800200 */
.L_x_82:
        /* <DEDUP_REMOVED lines=57> */
.L_x_86:
[----:B------:R-:W-:Y:S01]  /*1520*/  IMAD.MOV.U32 R22, RZ, RZ, R4 ;  /* 0x000000ffff167224 */ /* 0x000fe200078e0004 */
[----:B------:R-:W-:Y:S01]  /*1530*/  MOV R21, R5 ;  /* 0x0000000500157202 */ /* 0x000fe20000000f00 */
[----:B------:R-:W-:Y:S01]  /*1540*/  IMAD.MOV.U32 R20, RZ, RZ, R8 ;  /* 0x000000ffff147224 */ /* 0x000fe200078e0008 */
[----:B------:R-:W-:Y:S02]  /*1550*/  MOV R18, 0x1570 ;  /* 0x0000157000127802 */ /* 0x000fe40000000f00 */
[----:B------:R-:W-:Y:S05]  /*1560*/  CALL.REL.NOINC `($__internal_2_$__cuda_sm20_div_s64) ;  /* 0x0000002800c87944 */ /* 0x000fea0003c00000 */
[----:B------:R-:W-:Y:S02]  /*1570*/  MOV R14, R12 ;  /* 0x0000000c000e7202 */ /* 0x000fe40000000f00 */
[----:B------:R-:W-:Y:S02]  /*1580*/  MOV R15, R11 ;  /* 0x0000000b000f7202 */ /* 0x000fe40000000f00 */
.L_x_87:
[----:B------:R-:W-:Y:S05]  /*1590*/  BSYNC.RECONVERGENT B0 ;  /* 0x0000000000007941 */ /* 0x000fea0003800200 */
.L_x_85:
[----:B------:R-:W0:Y:S01]  /*15a0*/  LDC R3, c[0x0][0x434] ;  /* 0x00010d00ff037b82 */ /* 0x000e220000000800 */
[----:B------:R-:W1:Y:S01]  /*15b0*/  S2R R4, SR_TID.X ;  /* 0x0000000000047919 */ /* 0x000e620000002100 */
[----:B------:R-:W2:Y:S01]  /*15c0*/  LDCU UR17, c[0x0][0x534] ;  /* 0x0000a680ff1177ac */ /* 0x000ea20008000800 */
[----:B------:R-:W-:Y:S01]  /*15d0*/  BSSY.RECONVERGENT B0, `(.L_x_88) ;  /* 0x0000044000007945 */ /* 0x000fe20003800200 */
[----:B------:R-:W-:Y:S01]  /*15e0*/  IMAD.MOV.U32 R16, RZ, RZ, -0x800000 ;  /* 0xff800000ff107424 */ /* 0x000fe200078e00ff */
[----:B------:R-:W3:Y:S01]  /*15f0*/  LDCU UR5, c[0x0][0x430] ;  /* 0x00008600ff0577ac */ /* 0x000ee20008000800 */
[----:B------:R-:W-:Y:S01]  /*1600*/  IMAD.MOV.U32 R25, RZ, RZ, -0x800000 ;  /* 0xff800000ff197424 */ /* 0x000fe200078e00ff */
[----:B------:R-:W-:-:S04]  /*1610*/  USHF.R.S32.HI UR8, URZ, 0x1f, UR14 ;  /* 0x0000001fff087899 */ /* 0x000fc8000801140e */
[----:B------:R-:W-:Y:S01]  /*1620*/  ULOP3.LUT UR8, UR8, 0x1, URZ, 0xfc, !UPT ;  /* 0x0000000108087892 */ /* 0x000fe2000f8efcff */
[----:B0-----:R-:W-:-:S04]  /*1630*/  IABS R7, R3 ;  /* 0x0000000300077213 */ /* 0x001fc80000000000 */
[----:B------:R-:W0:Y:S01]  /*1640*/  I2F.RP R11, R7 ;  /* 0x00000007000b7306 */ /* 0x000e220000209400 */
[----:B-1----:R-:W-:Y:S02]  /*1650*/  ISETP.GT.U32.AND P1, PT, R4, 0x7f, PT ;  /* 0x0000007f0400780c */ /* 0x002fe40003f24070 */
[----:B------:R-:W-:-:S05]  /*1660*/  SHF.R.U32.HI R17, RZ, 0x2, R4 ;  /* 0x00000002ff117819 */ /* 0x000fca0000011604 */
[----:B0-----:R-:W0:Y:S02]  /*1670*/  MUFU.RCP R12, R11 ;  /* 0x0000000b000c7308 */ /* 0x001e240000001000 */
[----:B0-----:R-:W-:-:S04]  /*1680*/  VIADD R12, R12, 0xffffffe ;  /* 0x0ffffffe0c0c7836 */ /* 0x001fc80000000000 */
[----:B------:R-:W-:Y:S02]  /*1690*/  @!P1 SHF.L.U32 R11, R4, 0x2, RZ ;  /* 0x00000002040b9819 */ /* 0x000fe400000006ff */
[----:B------:R-:W0:Y:S02]  /*16a0*/  F2I.FTZ.U32.TRUNC.NTZ R13, R12 ;  /* 0x0000000c000d7305 */ /* 0x000e24000021f000 */
[----:B------:R-:W-:Y:S01]  /*16b0*/  @!P1 LOP3.LUT R11, R11, 0xc, RZ, 0xc0, !PT ;  /* 0x0000000c0b0b9812 */ /* 0x000fe200078ec0ff */
[----:B0-----:R-:W-:Y:S02]  /*16c0*/  IMAD.MOV R5, RZ, RZ, -R13 ;  /* 0x000000ffff057224 */ /* 0x001fe400078e0a0d */
[----:B------:R-:W-:Y:S02]  /*16d0*/  IMAD.MOV.U32 R12, RZ, RZ, RZ ;  /* 0x000000ffff0c7224 */ /* 0x000fe400078e00ff */
[----:B------:R-:W-:Y:S01]  /*16e0*/  IMAD R6, R5, R7, RZ ;  /* 0x0000000705067224 */ /* 0x000fe200078e02ff */
[----:B------:R-:W-:-:S02]  /*16f0*/  IABS R5, R2 ;  /* 0x0000000200057213 */ /* 0x000fc40000000000 */
[----:B------:R-:W-:Y:S01]  /*1700*/  LOP3.LUT R2, R2, R3, RZ, 0x3c, !PT ;  /* 0x0000000302027212 */ /* 0x000fe200078e3cff */
[----:B------:R-:W-:Y:S01]  /*1710*/  IMAD.HI.U32 R6, R13, R6, R12 ;  /* 0x000000060d067227 */ /* 0x000fe200078e000c */
[----:B------:R-:W-:Y:S02]  /*1720*/  SHF.R.U32.HI R13, RZ, 0x5, R4 ;  /* 0x00000005ff0d7819 */ /* 0x000fe40000011604 */
[----:B------:R-:W-:Y:S02]  /*1730*/  ISETP.GE.AND P2, PT, R2, RZ, PT ;  /* 0x000000ff0200720c */ /* 0x000fe40003f46270 */
[----:B------:R-:W-:Y:S01]  /*1740*/  @!P1 MOV R2, 0x400 ;  /* 0x0000040000029802 */ /* 0x000fe20000000f00 */
[----:B------:R-:W-:Y:S02]  /*1750*/  IMAD.HI.U32 R19, R6, R5, RZ ;  /* 0x0000000506137227 */ /* 0x000fe400078e00ff */
[----:B------:R-:W0:Y:S02]  /*1760*/  @!P1 S2R R6, SR_CgaCtaId ;  /* 0x0000000000069919 */ /* 0x000e240000008800 */
[----:B------:R-:W-:-:S04]  /*1770*/  IMAD.MOV R12, RZ, RZ, -R19 ;  /* 0x000000ffff0c7224 */ /* 0x000fc800078e0a13 */
[C---:B------:R-:W-:Y:S02]  /*1780*/  IMAD R12, R7.reuse, R12, R5 ;  /* 0x0000000c070c7224 */ /* 0x040fe400078e0205 */
[----:B------:R-:W1:Y:S03]  /*1790*/  @!P1 S2R R5, SR_CgaCtaId ;  /* 0x0000000000059919 */ /* 0x000e660000008800 */
[----:B------:R-:W-:-:S13]  /*17a0*/  ISETP.GT.U32.AND P0, PT, R7, R12, PT ;  /* 0x0000000c0700720c */ /* 0x000fda0003f04070 */
[-C--:B------:R-:W-:Y:S01]  /*17b0*/  @!P0 IADD3 R12, PT, PT, R12, -R7.reuse, RZ ;  /* 0x800000070c0c8210 */ /* 0x080fe20007ffe0ff */
[----:B------:R-:W-:Y:S01]  /*17c0*/  @!P0 VIADD R19, R19, 0x1 ;  /* 0x0000000113138836 */ /* 0x000fe20000000000 */
[----:B------:R-:W-:Y:S02]  /*17d0*/  ISETP.NE.AND P0, PT, R3, RZ, PT ;  /* 0x000000ff0300720c */ /* 0x000fe40003f05270 */
[----:B------:R-:W-:Y:S02]  /*17e0*/  ISETP.GE.U32.AND P3, PT, R12, R7, PT ;  /* 0x000000070c00720c */ /* 0x000fe40003f66070 */
[----:B------:R-:W-:-:S04]  /*17f0*/  @!P1 MOV R7, 0x400 ;  /* 0x0000040000079802 */ /* 0x000fc80000000f00 */
[----:B0-----:R-:W-:Y:S02]  /*1800*/  @!P1 LEA R6, R6, R7, 0x18 ;  /* 0x0000000706069211 */ /* 0x001fe400078ec0ff */
[----:B------:R-:W-:-:S03]  /*1810*/  LOP3.LUT R7, R4, 0x1f, RZ, 0xc0, !PT ;  /* 0x0000001f04077812 */ /* 0x000fc600078ec0ff */
[----:B------:R-:W-:Y:S01]  /*1820*/  @!P1 IMAD R6, R17, 0x14, R6 ;  /* 0x0000001411069824 */ /* 0x000fe200078e0206 */
[----:B-1----:R-:W-:Y:S01]  /*1830*/  @!P1 LEA R2, R5, R2, 0x18 ;  /* 0x0000000205029211 */ /* 0x002fe200078ec0ff */
[----:B------:R-:W-:Y:S02]  /*1840*/  @P3 VIADD R19, R19, 0x1 ;  /* 0x0000000113133836 */ /* 0x000fe40000000000 */
[----:B------:R-:W-:Y:S02]  /*1850*/  @!P1 IMAD.IADD R11, R6, 0x1, R11 ;  /* 0x00000001060b9824 */ /* 0x000fe400078e020b */
[----:B------:R-:W-:Y:S01]  /*1860*/  @!P2 IMAD.MOV R19, RZ, RZ, -R19 ;  /* 0x000000ffff13a224 */ /* 0x000fe200078e0a13 */
[----:B------:R-:W-:Y:S01]  /*1870*/  @!P0 LOP3.LUT R19, RZ, R3, RZ, 0x33, !PT ;  /* 0x00000003ff138212 */ /* 0x000fe200078e33ff */
[----:B------:R-:W-:Y:S01]  /*1880*/  @!P1 IMAD R2, R7, 0x14, R2 ;  /* 0x0000001407029824 */ /* 0x000fe200078e0202 */
[----:B--2---:R-:W-:Y:S01]  /*1890*/  ISETP.GE.AND P0, PT, R17, UR17, PT ;  /* 0x0000001111007c0c */ /* 0x004fe2000bf06270 */
[----:B---3--:R-:W-:-:S02]  /*18a0*/  IMAD R6, R3, UR5, RZ ;  /* 0x0000000503067c24 */ /* 0x008fc4000f8e02ff */
[----:B------:R-:W-:Y:S01]  /*18b0*/  IMAD R5, R19, UR8, RZ ;  /* 0x0000000813057c24 */ /* 0x000fe2000f8e02ff */
[----:B------:R-:W0:Y:S01]  /*18c0*/  LDCU.64 UR8, c[0x0][0x358] ;  /* 0x00006b00ff0877ac */ /* 0x000e220008000a00 */
[----:B------:R-:W-:-:S03]  /*18d0*/  @!P1 LEA R3, R13, R2, 0x2 ;  /* 0x000000020d039211 */ /* 0x000fc600078e10ff */
[----:B------:R-:W-:-:S05]  /*18e0*/  IABS R21, R5 ;  /* 0x0000000500157213 */ /* 0x000fca0000000000 */
[----:B------:R-:W-:Y:S01]  /*18f0*/  VIADD R18, R21, UR4 ;  /* 0x0000000415127c36 */ /* 0x000fe20008000000 */
[----:B------:R-:W-:Y:S06]  /*1900*/  @P0 BRA `(.L_x_89) ;  /* 0x0000000000400947 */ /* 0x000fec0003800000 */
[----:B------:R-:W-:Y:S01]  /*1910*/  UIADD3 UR5, UP0, UPT, UR13, -UR12, URZ ;  /* 0x8000000c0d057290 */ /* 0x000fe2000ff1e0ff */
[----:B------:R-:W-:-:S03]  /*1920*/  LOP3.LUT R12, R4, 0x3, RZ, 0xc0, !PT ;  /* 0x00000003040c7812 */ /* 0x000fc600078ec0ff */
[----:B------:R-:W-:Y:S02]  /*1930*/  UIADD3.X UR4, UPT, UPT, UR15, -0x1, URZ, UP0, !UPT ;  /* 0xffffffff0f047890 */ /* 0x000fe400087fe4ff */
[----:B------:R-:W-:-:S04]  /*1940*/  ISETP.LT.U32.AND P0, PT, R12, UR5, PT ;  /* 0x000000050c007c0c */ /* 0x000fc8000bf01070 */
[----:B------:R-:W-:-:S05]  /*1950*/  IMAD.U32 R2, RZ, RZ, UR4 ;  /* 0x00000004ff027e24 */ /* 0x000fca000f8e00ff */
[----:B------:R-:W-:-:S13]  /*1960*/  ISETP.GT.AND.EX P0, PT, R2, RZ, PT, P0 ;  /* 0x000000ff0200720c */ /* 0x000fda0003f04300 */
[----:B------:R-:W-:Y:S05]  /*1970*/  @!P0 BRA `(.L_x_89) ;  /* 0x0000000000248947 */ /* 0x000fea0003800000 */
[----:B------:R-:W1:Y:S01]  /*1980*/  LDCU.64 UR4, c[0x0][0x428] ;  /* 0x00008500ff0477ac */ /* 0x000e620008000a00 */
[----:B------:R-:W-:Y:S01]  /*1990*/  IADD3 R22, P0, PT, R12, UR12, RZ ;  /* 0x0000000c0c167c10 */ /* 0x000fe2000ff1e0ff */
[----:B------:R-:W-:-:S04]  /*19a0*/  IMAD R2, R17, UR15, RZ ;  /* 0x0000000f11027c24 */ /* 0x000fc8000f8e02ff */
[----:B------:R-:W-:Y:S02]  /*19b0*/  IMAD.X R23, RZ, RZ, RZ, P0 ;  /* 0x000000ffff177224 */ /* 0x000fe400000e06ff */
[----:B------:R-:W-:-:S05]  /*19c0*/  IMAD.WIDE.U32 R16, R17, UR13, R22 ;  /* 0x0000000d11107c25 */ /* 0x000fca000f8e0016 */
[----:B------:R-:W-:Y:S02]  /*19d0*/  IADD3 R2, PT, PT, R17, R2, RZ ;  /* 0x0000000211027210 */ /* 0x000fe40007ffe0ff */
[----:B-1----:R-:W-:-:S04]  /*19e0*/  LEA R22, P0, R16, UR4, 0x2 ;  /* 0x0000000410167c11 */ /* 0x002fc8000f8010ff */
[----:B------:R-:W-:-:S05]  /*19f0*/  LEA.HI.X R23, R16, UR5, R2, 0x2, P0 ;  /* 0x0000000510177c11 */ /* 0x000fca00080f1402 */
[----:B0-----:R1:W5:Y:S04]  /*1a00*/  LDG.E R16, desc[UR8][R22.64] ;  /* 0x0000000816107981 */ /* 0x001368000c1e1900 */
.L_x_89:
[----:B0-----:R-:W-:Y:S05]  /*1a10*/  BSYNC.RECONVERGENT B0 ;  /* 0x0000000000007941 */ /* 0x001fea0003800200 */
.L_x_88:
[----:B-----5:R-:W-:Y:S01]  /*1a20*/  @!P1 STS [R11], R16 ;  /* 0x000000100b009388 */ /* 0x020fe20000000800 */
[----:B------:R-:W-:Y:S01]  /*1a30*/  BAR.SYNC.DEFER_BLOCKING 0x0 ;  /* 0x0000000000007b1d */ /* 0x000fe20000010000 */
[----:B------:R-:W-:-:S05]  /*1a40*/  ISETP.NE.AND P5, PT, R5, RZ, PT ;  /* 0x000000ff0500720c */ /* 0x000fca0003fa5270 */
[----:B------:R-:W-:Y:S01]  /*1a50*/  BSSY.RECONVERGENT B1, `(.L_x_90) ;  /* 0x000017d000017945 */ /* 0x000fe20003800200 */
[----:B------:R-:W0:Y:S04]  /*1a60*/  @!P1 LDS R25, [R3] ;  /* 0x0000000003199984 */ /* 0x000e280000000800 */
[----:B0-----:R-:W0:Y:S02]  /*1a70*/  SHFL.BFLY PT, R20, R25, 0x10, 0x1f ;  /* 0x0e001f0019147f89 */ /* 0x001e2400000e0000 */
[----:B0-----:R-:W-:-:S05]  /*1a80*/  FMNMX.FTZ R20, R20, R25, !PT ;  /* 0x0000001914147209 */ /* 0x001fca0007810000 */
[----:B------:R-:W0:Y:S02]  /*1a90*/  SHFL.BFLY PT, R17, R20, 0x8, 0x1f ;  /* 0x0d001f0014117f89 */ /* 0x000e2400000e0000 */
[----:B0-----:R-:W-:-:S05]  /*1aa0*/  FMNMX.FTZ R17, R20, R17, !PT ;  /* 0x0000001114117209 */ /* 0x001fca0007810000 */
[----:B------:R-:W0:Y:S02]  /*1ab0*/  SHFL.BFLY PT, R12, R17, 0x4, 0x1f ;  /* 0x0c801f00110c7f89 */ /* 0x000e2400000e0000 */
[----:B0-----:R-:W-:Y:S02]  /*1ac0*/  FMNMX.FTZ R12, R17, R12, !PT ;  /* 0x0000000c110c7209 */ /* 0x001fe40007810000 */
[----:B------:R-:W0:Y:S03]  /*1ad0*/  LDC R17, c[0x0][0x3e0] ;  /* 0x0000f800ff117b82 */ /* 0x000e260000000800 */
[----:B-1----:R-:W1:Y:S01]  /*1ae0*/  SHFL.BFLY PT, R23, R12, 0x2, 0x1f ;  /* 0x0c401f000c177f89 */ /* 0x002e6200000e0000 */
[----:B0-----:R-:W-:Y:S02]  /*1af0*/  IABS R16, R17 ;  /* 0x0000001100107213 */ /* 0x001fe40000000000 */
[----:B-1----:R-:W-:-:S02]  /*1b00*/  FMNMX.FTZ R23, R12, R23, !PT ;  /* 0x000000170c177209 */ /* 0x002fc40007810000 */
[----:B------:R-:W0:Y:S03]  /*1b10*/  I2F.RP R20, R16 ;  /* 0x0000001000147306 */ /* 0x000e260000209400 */
[----:B------:R-:W1:Y:S05]  /*1b20*/  SHFL.BFLY PT, R2, R23, 0x1, 0x1f ;  /* 0x0c201f0017027f89 */ /* 0x000e6a00000e0000 */
[----:B------:R-:W2:Y:S08]  /*1b30*/  I2F.RP R12, R21 ;  /* 0x00000015000c7306 */ /* 0x000eb00000209400 */
[----:B0-----:R-:W0:Y:S08]  /*1b40*/  MUFU.RCP R30, R20 ;  /* 0x00000014001e7308 */ /* 0x001e300000001000 */
[----:B--2---:R-:W2:Y:S01]  /*1b50*/  MUFU.RCP R26, R12 ;  /* 0x0000000c001a7308 */ /* 0x004ea20000001000 */
[----:B-1----:R-:W-:-:S04]  /*1b60*/  FMNMX.FTZ R2, R23, R2, !PT ;  /* 0x0000000217027209 */ /* 0x002fc80007810000 */
[----:B------:R-:W-:Y:S01]  /*1b70*/  FSETP.NEU.FTZ.AND P0, PT, R2, -INF , PT ;  /* 0xff8000000200780b */ /* 0x000fe20003f1d000 */
[----:B0-----:R-:W-:-:S03]  /*1b80*/  VIADD R30, R30, 0xffffffe ;  /* 0x0ffffffe1e1e7836 */ /* 0x001fc60000000000 */
[----:B------:R-:W-:Y:S01]  /*1b90*/  FSEL R2, R2, RZ, P0 ;  /* 0x000000ff02027208 */ /* 0x000fe20000000000 */
[----:B------:R-:W0:Y:S04]  /*1ba0*/  F2I.FTZ.U32.TRUNC.NTZ R31, R30 ;  /* 0x0000001e001f7305 */ /* 0x000e28000021f000 */
[----:B------:R-:W-:Y:S01]  /*1bb0*/  FADD.FTZ R22, -R2, R25 ;  /* 0x0000001902167221 */ /* 0x000fe20000010100 */
[----:B--2---:R-:W-:-:S03]  /*1bc0*/  VIADD R26, R26, 0xffffffe ;  /* 0x0ffffffe1a1a7836 */ /* 0x004fc60000000000 */
[----:B------:R-:W-:Y:S01]  /*1bd0*/  FMUL.FTZ R22, R22, 1.4426950216293334961 ;  /* 0x3fb8aa3b16167820 */ /* 0x000fe20000410000 */
[----:B------:R-:W1:Y:S01]  /*1be0*/  F2I.FTZ.U32.TRUNC.NTZ R27, R26 ;  /* 0x0000001a001b7305 */ /* 0x000e62000021f000 */
[----:B0-----:R-:W-:-:S07]  /*1bf0*/  IMAD.MOV R3, RZ, RZ, -R31 ;  /* 0x000000ffff037224 */ /* 0x001fce00078e0a1f */
[----:B------:R-:W0:Y:S01]  /*1c00*/  MUFU.EX2 R22, R22 ;  /* 0x0000001600167308 */ /* 0x000e220000000800 */
[----:B------:R-:W-:Y:S02]  /*1c10*/  HFMA2 R30, -RZ, RZ, 0, 0 ;  /* 0x00000000ff1e7431 */ /* 0x000fe400000001ff */
[----:B------:R-:W-:Y:S01]  /*1c20*/  IMAD R12, R3, R16, RZ ;  /* 0x00000010030c7224 */ /* 0x000fe200078e02ff */
[----:B------:R-:W-:Y:S01]  /*1c30*/  IABS R3, R5 ;  /* 0x0000000500037213 */ /* 0x000fe20000000000 */
[----:B-1----:R-:W-:Y:S02]  /*1c40*/  IMAD.MOV R20, RZ, RZ, -R27 ;  /* 0x000000ffff147224 */ /* 0x002fe400078e0a1b */
[----:B------:R-:W-:Y:S02]  /*1c50*/  IMAD.MOV.U32 R26, RZ, RZ, RZ ;  /* 0x000000ffff1a7224 */ /* 0x000fe400078e00ff */
[----:B------:R-:W-:Y:S02]  /*1c60*/  IMAD R20, R20, R21, RZ ;  /* 0x0000001514147224 */ /* 0x000fe400078e02ff */
[----:B------:R-:W-:Y:S01]  /*1c70*/  IMAD.HI.U32 R12, R31, R12, R30 ;  /* 0x0000000c1f0c7227 */ /* 0x000fe200078e001e */
[----:B0-----:R-:W0:Y:S03]  /*1c80*/  SHFL.BFLY PT, R11, R22, 0x10, 0x1f ;  /* 0x0e001f00160b7f89 */ /* 0x001e2600000e0000 */
[----:B------:R-:W-:-:S04]  /*1c90*/  IMAD.HI.U32 R20, R27, R20, R26 ;  /* 0x000000141b147227 */ /* 0x000fc800078e001a */
[----:B------:R-:W-:Y:S02]  /*1ca0*/  IMAD.MOV R3, RZ, RZ, -R3 ;  /* 0x000000ffff037224 */ /* 0x000fe400078e0a03 */
[----:B0-----:R-:W-:-:S05]  /*1cb0*/  FADD.FTZ R11, R22, R11 ;  /* 0x0000000b160b7221 */ /* 0x001fca0000010000 */
[----:B------:R-:W0:Y:S02]  /*1cc0*/  SHFL.BFLY PT, R24, R11, 0x8, 0x1f ;  /* 0x0d001f000b187f89 */ /* 0x000e2400000e0000 */
[----:B0-----:R-:W-:Y:S01]  /*1cd0*/  FADD.FTZ R24, R11, R24 ;  /* 0x000000180b187221 */ /* 0x001fe20000010000 */
[----:B------:R-:W-:-:S04]  /*1ce0*/  IABS R11, R18 ;  /* 0x00000012000b7213 */ /* 0x000fc80000000000 */
[----:B------:R-:W0:Y:S01]  /*1cf0*/  SHFL.BFLY PT, R23, R24, 0x4, 0x1f ;  /* 0x0c801f0018177f89 */ /* 0x000e2200000e0000 */
[----:B------:R-:W-:-:S04]  /*1d00*/  IMAD.HI.U32 R12, R12, R11, RZ ;  /* 0x0000000b0c0c7227 */ /* 0x000fc800078e00ff */
[----:B0-----:R-:W-:Y:S01]  /*1d10*/  FADD.FTZ R23, R24, R23 ;  /* 0x0000001718177221 */ /* 0x001fe20000010000 */
[----:B------:R-:W-:-:S04]  /*1d20*/  IMAD.HI.U32 R24, R20, R11, RZ ;  /* 0x0000000b14187227 */ /* 0x000fc800078e00ff */
[----:B------:R-:W0:Y:S01]  /*1d30*/  SHFL.BFLY PT, R22, R23, 0x2, 0x1f ;  /* 0x0c401f0017167f89 */ /* 0x000e2200000e0000 */
[----:B------:R-:W-:Y:S02]  /*1d40*/  IMAD.MOV R20, RZ, RZ, -R12 ;  /* 0x000000ffff147224 */ /* 0x000fe400078e0a0c */
[--C-:B------:R-:W-:Y:S02]  /*1d50*/  IMAD R26, R24, R3, R11.reuse ;  /* 0x00000003181a7224 */ /* 0x100fe400078e020b */
[----:B------:R-:W-:Y:S01]  /*1d60*/  IMAD R11, R16, R20, R11 ;  /* 0x00000014100b7224 */ /* 0x000fe200078e020b */
[----:B------:R-:W-:Y:S02]  /*1d70*/  LOP3.LUT R20, R18, R21, RZ, 0x3c, !PT ;  /* 0x0000001512147212 */ /* 0x000fe400078e3cff */
[----:B------:R-:W-:Y:S02]  /*1d80*/  ISETP.GT.U32.AND P1, PT, R21, R26, PT ;  /* 0x0000001a1500720c */ /* 0x000fe40003f24070 */
[----:B------:R-:W-:-:S02]  /*1d90*/  ISETP.GT.U32.AND P0, PT, R16, R11, PT ;  /* 0x0000000b1000720c */ /* 0x000fc40003f04070 */
[----:B------:R-:W-:Y:S02]  /*1da0*/  LOP3.LUT R18, R18, R17, RZ, 0x3c, !PT ;  /* 0x0000001112127212 */ /* 0x000fe400078e3cff */
[----:B------:R-:W-:-:S07]  /*1db0*/  ISETP.GE.AND P3, PT, R20, RZ, PT ;  /* 0x000000ff1400720c */ /* 0x000fce0003f66270 */
[-C--:B------:R-:W-:Y:S01]  /*1dc0*/  @!P1 IADD3 R26, PT, PT, R26, -R21.reuse, RZ ;  /* 0x800000151a1a9210 */ /* 0x080fe20007ffe0ff */
[----:B------:R-:W-:Y:S01]  /*1dd0*/  @!P1 VIADD R24, R24, 0x1 ;  /* 0x0000000118189836 */ /* 0x000fe20000000000 */
[----:B------:R-:W-:Y:S01]  /*1de0*/  @!P0 IADD3 R12, PT, PT, R12, 0x1, RZ ;  /* 0x000000010c0c8810 */ /* 0x000fe20007ffe0ff */
[----:B0-----:R-:W-:Y:S01]  /*1df0*/  FADD.FTZ R22, R23, R22 ;  /* 0x0000001617167221 */ /* 0x001fe20000010000 */
[----:B------:R-:W-:Y:S01]  /*1e00*/  @!P0 IMAD.IADD R11, R11, 0x1, -R16 ;  /* 0x000000010b0b8824 */ /* 0x000fe200078e0a10 */
[----:B------:R-:W-:Y:S02]  /*1e10*/  ISETP.GE.U32.AND P2, PT, R26, R21, PT ;  /* 0x000000151a00720c */ /* 0x000fe40003f46070 */
[----:B------:R-:W-:Y:S01]  /*1e20*/  ISETP.NE.AND P0, PT, R17, RZ, PT ;  /* 0x000000ff1100720c */ /* 0x000fe20003f05270 */
[----:B------:R-:W0:Y:S01]  /*1e30*/  SHFL.BFLY PT, R3, R22, 0x1, 0x1f ;  /* 0x0c201f0016037f89 */ /* 0x000e2200000e0000 */
[----:B------:R-:W-:Y:S02]  /*1e40*/  ISETP.GE.U32.AND P4, PT, R11, R16, PT ;  /* 0x000000100b00720c */ /* 0x000fe40003f86070 */
[----:B------:R-:W-:Y:S01]  /*1e50*/  SHF.R.S32.HI R23, RZ, 0x1f, R5 ;  /* 0x0000001fff177819 */ /* 0x000fe20000011405 */
[----:B------:R-:W-:-:S06]  /*1e60*/  IMAD R5, R5, R6, RZ ;  /* 0x0000000605057224 */ /* 0x000fcc00078e02ff */
[----:B------:R-:W-:Y:S01]  /*1e70*/  @P2 VIADD R24, R24, 0x1 ;  /* 0x0000000118182836 */ /* 0x000fe20000000000 */
[----:B------:R-:W-:-:S03]  /*1e80*/  ISETP.GE.AND P2, PT, R18, RZ, PT ;  /* 0x000000ff1200720c */ /* 0x000fc60003f46270 */
[----:B------:R-:W-:Y:S02]  /*1e90*/  @P4 VIADD R12, R12, 0x1 ;  /* 0x000000010c0c4836 */ /* 0x000fe40000000000 */
[----:B------:R-:W-:Y:S02]  /*1ea0*/  IMAD.MOV.U32 R11, RZ, RZ, R24 ;  /* 0x000000ffff0b7224 */ /* 0x000fe400078e0018 */
[----:B------:R-:W-:Y:S01]  /*1eb0*/  IMAD.MOV.U32 R24, RZ, RZ, 0x7f800000 ;  /* 0x7f800000ff187424 */ /* 0x000fe200078e00ff */
[----:B------:R-:W-:Y:S01]  /*1ec0*/  MOV R16, R12 ;  /* 0x0000000c00107202 */ /* 0x000fe20000000f00 */
[----:B------:R-:W-:Y:S01]  /*1ed0*/  @!P3 IMAD.MOV R11, RZ, RZ, -R11 ;  /* 0x000000ffff0bb224 */ /* 0x000fe200078e0a0b */
[----:B------:R-:W-:Y:S02]  /*1ee0*/  ISETP.NE.AND P3, PT, R19, RZ, PT ;  /* 0x000000ff1300720c */ /* 0x000fe40003f65270 */
[----:B------:R-:W-:Y:S01]  /*1ef0*/  @!P5 LOP3.LUT R11, RZ, R21, RZ, 0x33, !PT ;  /* 0x00000015ff0bd212 */ /* 0x000fe200078e33ff */
[----:B0-----:R-:W-:Y:S01]  /*1f00*/  FADD.FTZ R3, R22, R3 ;  /* 0x0000000316037221 */ /* 0x001fe20000010000 */
[----:B------:R-:W-:Y:S01]  /*1f10*/  @!P2 IMAD.MOV R16, RZ, RZ, -R16 ;  /* 0x000000ffff10a224 */ /* 0x000fe200078e0a10 */
[----:B------:R-:W-:-:S02]  /*1f20*/  @!P0 LOP3.LUT R16, RZ, R17, RZ, 0x33, !PT ;  /* 0x00000011ff108212 */ /* 0x000fc400078e33ff */
[----:B------:R-:W-:Y:S02]  /*1f30*/  LOP3.LUT P0, RZ, R4, 0x39f, RZ, 0xc0, !PT ;  /* 0x0000039f04ff7812 */ /* 0x000fe4000780c0ff */
[----:B------:R-:W-:Y:S02]  /*1f40*/  FSETP.NE.FTZ.AND P1, PT, R3, RZ, PT ;  /* 0x000000ff0300720b */ /* 0x000fe40003f35000 */
[----:B------:R-:W-:Y:S02]  /*1f50*/  SEL R12, RZ, 0x1, !P3 ;  /* 0x00000001ff0c7807 */ /* 0x000fe40005800000 */
[----:B------:R-:W-:Y:S02]  /*1f60*/  ISETP.LT.U32.AND P2, PT, R14, R11, PT ;  /* 0x0000000b0e00720c */ /* 0x000fe40003f41070 */
[----:B------:R-:W-:Y:S02]  /*1f70*/  SHF.R.S32.HI R21, RZ, 0x1f, R11 ;  /* 0x0000001fff157819 */ /* 0x000fe4000001140b */
[----:B------:R-:W-:-:S02]  /*1f80*/  LOP3.LUT R12, R23, R12, RZ, 0xfc, !PT ;  /* 0x0000000c170c7212 */ /* 0x000fc400078efcff */
[----:B------:R-:W-:-:S03]  /*1f90*/  ISETP.LT.AND.EX P2, PT, R15, R21, PT, P2 ;  /* 0x000000150f00720c */ /* 0x000fc60003f41320 */
[----:B------:R0:W1:Y:S01]  /*1fa0*/  @P1 MUFU.LG2 R19, R3 ;  /* 0x0000000300131308 */ /* 0x0000620000000c00 */
[----:B------:R-:W-:Y:S01]  /*1fb0*/  SEL R6, R14, R11, P2 ;  /* 0x0000000b0e067207 */ /* 0x000fe20001000000 */
[----:B0-----:R-:W-:Y:S02]  /*1fc0*/  IMAD R3, R16, UR10, RZ ;  /* 0x0000000a10037c24 */ /* 0x001fe4000f8e02ff */
[----:B-1----:R-:W-:Y:S02]  /*1fd0*/  @P1 FFMA.FTZ R24, R19, 0.69314718246459960938, R2 ;  /* 0x3f31721813181823 */ /* 0x002fe40000010002 */
[----:B------:R-:W-:Y:S01]  /*1fe0*/  IMAD R3, R12, R3, RZ ;  /* 0x000000030c037224 */ /* 0x000fe200078e02ff */
[----:B------:R-:W-:Y:S05]  /*1ff0*/  @P0 BRA `(.L_x_91) ;  /* 0x0000001000880947 */ /* 0x000fea0003800000 */
        /* <DEDUP_REMOVED lines=11> */
[C---:B------:R-:W-:Y:S01]  /*20b0*/  IADD3 R11, P1, PT, R17.reuse, 0x1, RZ ;  /* 0x00000001110b7810 */ /* 0x040fe20007f3e0ff */
[----:B------:R-:W-:Y:S02]  /*20c0*/  IMAD R18, R12, UR11, RZ ;  /* 0x0000000b0c127c24 */ /* 0x000fe4000f8e02ff */
[----:B------:R-:W-:Y:S01]  /*20d0*/  IMAD.WIDE.U32 R14, R17, UR11, RZ ;  /* 0x0000000b110e7c25 */ /* 0x000fe2000f8e00ff */
        /* <DEDUP_REMOVED lines=36> */
.L_x_93:
[----:B------:R-:W-:Y:S01]  /*2320*/  IMAD.MOV.U32 R22, RZ, RZ, R2 ;  /* 0x000000ffff167224 */ /* 0x000fe200078e0002 */
[----:B------:R-:W-:Y:S01]  /*2330*/  MOV R21, RZ ;  /* 0x000000ff00157202 */ /* 0x000fe20000000f00 */
[----:B------:R-:W-:Y:S01]  /*2340*/  IMAD.MOV.U32 R20, RZ, RZ, R32 ;  /* 0x000000ffff147224 */ /* 0x000fe200078e0020 */
[----:B------:R-:W-:Y:S02]  /*2350*/  MOV R18, 0x2370 ;  /* 0x0000237000127802 */ /* 0x000fe40000000f00 */
[----:B------:R-:W-:Y:S05]  /*2360*/  CALL.REL.NOINC `($__internal_2_$__cuda_sm20_div_s64) ;  /* 0x0000001c00487944 */ /* 0x000fea0003c00000 */
[----:B------:R-:W-:Y:S02]  /*2370*/  IADD3 R15, PT, PT, -R12, RZ, RZ ;  /* 0x000000ff0c0f7210 */ /* 0x000fe40007ffe1ff */
[----:B------:R-:W-:-:S03]  /*2380*/  MOV R33, R11 ;  /* 0x0000000b00217202 */ /* 0x000fc60000000f00 */
[----:B------:R-:W-:Y:S01]  /*2390*/  IMAD R14, R32, R15, R2 ;  /* 0x0000000f200e7224 */ /* 0x000fe200078e0202 */
[----:B------:R-:W-:-:S07]  /*23a0*/  MOV R32, R12 ;  /* 0x0000000c00207202 */ /* 0x000fce0000000f00 */
.L_x_94:
        /* <DEDUP_REMOVED lines=20> */
[----:B------:R-:W-:Y:S02]  /*24f0*/  ISETP.GT.U32.AND P1, PT, R15, R12, PT ;  /* 0x0000000c0f00720c */ /* 0x000fe40003f24070 */
[----:B------:R-:W-:Y:S01]  /*2500*/  IADD3 R11, PT, PT, R19, R29, RZ ;  /* 0x0000001d130b7210 */ /* 0x000fe20007ffe0ff */
[----:B------:R-:W-:-:S04]  /*2510*/  IMAD.WIDE.U32 R28, R18, R34, RZ ;  /* 0x00000022121c7225 */ /* 0x000fc800078e00ff */
[----:B------:R-:W-:-:S04]  /*2520*/  IMAD R11, R11, R34, RZ ;  /* 0x000000220b0b7224 */ /* 0x000fc800078e02ff */
[----:B------:R-:W-:Y:S02]  /*2530*/  IMAD R19, R35, R18, R11 ;  /* 0x0000001223137224 */ /* 0x000fe400078e020b */
[----:B------:R-:W-:Y:S02]  /*2540*/  @!P1 IMAD.IADD R12, R12, 0x1, -R15 ;  /* 0x000000010c0c9824 */ /* 0x000fe400078e0a0f */
[----:B------:R-:W-:Y:S01]  /*2550*/  @!P1 VIADD R2, R2, 0x1 ;  /* 0x0000000102029836 */ /* 0x000fe20000000000 */
[----:B------:R-:W-:Y:S01]  /*2560*/  ISETP.NE.AND P1, PT, RZ, UR11, PT ;  /* 0x0000000bff007c0c */ /* 0x000fe2000bf25270 */
[----:B------:R-:W-:Y:S01]  /*2570*/  IMAD.IADD R19, R29, 0x1, R19 ;  /* 0x000000011d137824 */ /* 0x000fe200078e0213 */
[----:B------:R-:W-:-:S04]  /*2580*/  ISETP.GE.U32.AND P2, PT, R12, R15, PT ;  /* 0x0000000f0c00720c */ /* 0x000fc80003f46070 */
[----:B------:R-:W-:-:S09]  /*2590*/  LOP3.LUT R0, R33, R19, RZ, 0xfc, !PT ;  /* 0x0000001321007212 */ /* 0x000fd200078efcff */
[----:B------:R-:W-:-:S04]  /*25a0*/  @P2 IADD3 R2, PT, PT, R2, 0x1, RZ ;  /* 0x0000000102022810 */ /* 0x000fc80007ffe0ff */
        /* <DEDUP_REMOVED lines=27> */
.L_x_96:
[----:B------:R-:W-:Y:S01]  /*2760*/  IMAD.MOV.U32 R22, RZ, RZ, R32 ;  /* 0x000000ffff167224 */ /* 0x000fe200078e0020 */
[----:B------:R-:W-:Y:S01]  /*2770*/  MOV R21, R33 ;  /* 0x0000002100157202 */ /* 0x000fe20000000f00 */
[----:B------:R-:W-:Y:S01]  /*2780*/  IMAD.MOV.U32 R20, RZ, RZ, R28 ;  /* 0x000000ffff147224 */ /* 0x000fe200078e001c */
[----:B------:R-:W-:Y:S02]  /*2790*/  MOV R18, 0x27b0 ;  /* 0x000027b000127802 */ /* 0x000fe40000000f00 */
[----:B------:R-:W-:Y:S05]  /*27a0*/  CALL.REL.NOINC `($__internal_2_$__cuda_sm20_div_s64) ;  /* 0x0000001800387944 */ /* 0x000fea0003c00000 */
[----:B------:R-:W-:-:S05]  /*27b0*/  IADD3 R29, PT, PT, -R12, RZ, RZ ;  /* 0x000000ff0c1d7210 */ /* 0x000fca0007ffe1ff */
[----:B------:R-:W-:Y:S02]  /*27c0*/  IMAD R29, R29, R28, R32 ;  /* 0x0000001c1d1d7224 */ /* 0x000fe400078e0220 */
.L_x_97:
[----:B------:R-:W-:Y:S05]  /*27d0*/  BSYNC.RECONVERGENT B0 ;  /* 0x0000000000007941 */ /* 0x000fea0003800200 */
.L_x_95:
        /* <DEDUP_REMOVED lines=10> */
[----:B------:R-:W-:-:S02]  /*2880*/  IABS R27, R10 ;  /* 0x0000000a001b7213 */ /* 0x000fc40000000000 */
[----:B------:R-:W-:-:S03]  /*2890*/  ISETP.NE.AND P5, PT, R10, RZ, PT ;  /* 0x000000ff0a00720c */ /* 0x000fc60003fa5270 */
[----:B------:R-:W-:Y:S01]  /*28a0*/  IMAD.MOV R27, RZ, RZ, -R27 ;  /* 0x000000ffff1b7224 */ /* 0x000fe200078e0a1b */
[----:B0-----:R-:W-:Y:S01]  /*28b0*/  UISETP.NE.AND UP0, UPT, UR15, URZ, UPT ;  /* 0x000000ff0f00728c */ /* 0x001fe2000bf05270 */
[----:B-1----:R-:W0:Y:S03]  /*28c0*/  MUFU.RCP R11, R11 ;  /* 0x0000000b000b7308 */ /* 0x002e260000001000 */
[----:B--2---:R-:W-:Y:S02]  /*28d0*/  USEL UR15, UR4, 0x1, UP0 ;  /* 0x00000001040f7887 */ /* 0x004fe40008000000 */
[----:B------:R-:W-:-:S03]  /*28e0*/  UIMAD UR4, UR5, UR4, URZ ;  /* 0x00000004050472a4 */ /* 0x000fc6000f8e02ff */
[----:B---3--:R-:W1:Y:S01]  /*28f0*/  MUFU.RCP R34, R21 ;  /* 0x0000001500227308 */ /* 0x008e620000001000 */
[----:B------:R-:W-:Y:S02]  /*2900*/  USHF.R.S32.HI UR17, URZ, 0x1f, UR15 ;  /* 0x0000001fff117899 */ /* 0x000fe4000801140f */
[----:B------:R-:W-:-:S05]  /*2910*/  UIMAD UR5, UR15, UR5, URZ ;  /* 0x000000050f0572a4 */ /* 0x000fca000f8e02ff */
[----:B------:R-:W-:Y:S01]  /*2920*/  I2F.U32.RP R14, R15 ;  /* 0x0000000f000e7306 */ /* 0x000fe20000209000 */
[----:B0-----:R-:W-:-:S07]  /*2930*/  VIADD R22, R11, 0xffffffe ;  /* 0x0ffffffe0b167836 */ /* 0x001fce0000000000 */
[----:B------:R-:W0:Y:S01]  /*2940*/  F2I.FTZ.U32.TRUNC.NTZ R23, R22 ;  /* 0x0000001600177305 */ /* 0x000e22000021f000 */
[----:B-1----:R-:W-:-:S07]  /*2950*/  VIADD R34, R34, 0xffffffe ;  /* 0x0ffffffe22227836 */ /* 0x002fce0000000000 */
[----:B------:R-:W1:Y:S01]  /*2960*/  F2I.FTZ.U32.TRUNC.NTZ R35, R34 ;  /* 0x0000002200237305 */ /* 0x000e62000021f000 */
[----:B0-----:R-:W-:-:S07]  /*2970*/  IMAD.MOV R33, RZ, RZ, -R23 ;  /* 0x000000ffff217224 */ /* 0x001fce00078e0a17 */
[----:B------:R-:W0:Y:S01]  /*2980*/  MUFU.RCP R30, R14 ;  /* 0x0000000e001e7308 */ /* 0x000e220000001000 */
[----:B------:R-:W-:Y:S02]  /*2990*/  IMAD.MOV.U32 R22, RZ, RZ, RZ ;  /* 0x000000ffff167224 */ /* 0x000fe400078e00ff */
[----:B------:R-:W-:Y:S02]  /*29a0*/  IMAD R33, R33, R20, RZ ;  /* 0x0000001421217224 */ /* 0x000fe400078e02ff */
[----:B-1----:R-:W-:-:S03]  /*29b0*/  IMAD.MOV R21, RZ, RZ, -R35 ;  /* 0x000000ffff157224 */ /* 0x002fc600078e0a23 */
[----:B------:R-:W1:Y:S01]  /*29c0*/  I2F.U32.RP R11, R16 ;  /* 0x00000010000b7306 */ /* 0x000e620000209000 */
[----:B------:R-:W-:-:S04]  /*29d0*/  IMAD.HI.U32 R33, R23, R33, R22 ;  /* 0x0000002117217227 */ /* 0x000fc800078e0016 */
[----:B------:R-:W-:Y:S01]  /*29e0*/  HFMA2 R34, -RZ, RZ, 0, 0 ;  /* 0x00000000ff227431 */ /* 0x000fe200000001ff */
[----:B------:R-:W-:Y:S01]  /*29f0*/  IABS R23, R8 ;  /* 0x0000000800177213 */ /* 0x000fe20000000000 */
[----:B------:R-:W-:Y:S01]  /*2a00*/  IMAD R22, R21, R18, RZ ;  /* 0x0000001215167224 */ /* 0x000fe200078e02ff */
[----:B------:R-:W-:Y:S01]  /*2a10*/  IABS R21, R12 ;  /* 0x0000000c00157213 */ /* 0x000fe20000000000 */
[----:B------:R-:W-:Y:S01]  /*2a20*/  IMAD.HI.U32 R28, R33, R26, RZ ;  /* 0x0000001a211c7227 */ /* 0x000fe200078e00ff */
[----:B------:R-:W2:Y:S01]  /*2a30*/  I2F.U32.RP R32, R19 ;  /* 0x0000001300207306 */ /* 0x000ea20000209000 */
[----:B0-----:R-:W-:Y:S02]  /*2a40*/  IADD3 R30, PT, PT, R30, 0xffffffe, RZ ;  /* 0x0ffffffe1e1e7810 */ /* 0x001fe40007ffe0ff */
[----:B------:R-:W-:-:S04]  /*2a50*/  IMAD.HI.U32 R22, R35, R22, R34 ;  /* 0x0000001623167227 */ /* 0x000fc800078e0022 */
[----:B------:R-:W-:Y:S01]  /*2a60*/  IMAD.MOV R23, RZ, RZ, -R23 ;  /* 0x000000ffff177224 */ /* 0x000fe200078e0a17 */
[----:B------:R0:W3:Y:S01]  /*2a70*/  F2I.FTZ.U32.TRUNC.NTZ R31, R30 ;  /* 0x0000001e001f7305 */ /* 0x0000e2000021f000 */
[----:B------:R-:W-:-:S04]  /*2a80*/  IMAD.HI.U32 R22, R22, R21, RZ ;  /* 0x0000001516167227 */ /* 0x000fc800078e00ff */
[----:B------:R-:W-:Y:S01]  /*2a90*/  IMAD R27, R28, R27, R26 ;  /* 0x0000001b1c1b7224 */ /* 0x000fe200078e021a */
[----:B------:R-:W-:Y:S01]  /*2aa0*/  LOP3.LUT R26, R29, R10, RZ, 0x3c, !PT ;  /* 0x0000000a1d1a7212 */ /* 0x000fe200078e3cff */
[----:B------:R-:W-:Y:S01]  /*2ab0*/  IMAD R23, R22, R23, R21 ;  /* 0x0000001716177224 */ /* 0x000fe200078e0215 */
[----:B-1----:R-:W1:Y:S02]  /*2ac0*/  MUFU.RCP R11, R11 ;  /* 0x0000000b000b7308 */ /* 0x002e640000001000 */
[----:B------:R-:W-:Y:S02]  /*2ad0*/  ISETP.GT.U32.AND P3, PT, R20, R27, PT ;  /* 0x0000001b1400720c */ /* 0x000fe40003f64070 */
[----:B------:R-:W-:Y:S02]  /*2ae0*/  ISETP.GT.U32.AND P1, PT, R18, R23, PT ;  /* 0x000000171200720c */ /* 0x000fe40003f24070 */
[----:B------:R-:W-:Y:S01]  /*2af0*/  ISETP.GE.AND P2, PT, R26, RZ, PT ;  /* 0x000000ff1a00720c */ /* 0x000fe20003f46270 */
[----:B0-----:R-:W-:Y:S01]  /*2b00*/  IMAD.MOV.U32 R30, RZ, RZ, RZ ;  /* 0x000000ffff1e7224 */ /* 0x001fe200078e00ff */
[----:B--2---:R-:W0:Y:S01]  /*2b10*/  MUFU.RCP R32, R32 ;  /* 0x0000002000207308 */ /* 0x004e220000001000 */
[----:B---3--:R-:W-:-:S05]  /*2b20*/  IADD3 R14, PT, PT, RZ, -R31, RZ ;  /* 0x8000001fff0e7210 */ /* 0x008fca0007ffe0ff */
[----:B------:R-:W-:Y:S01]  /*2b30*/  IMAD R21, R14, R15, RZ ;  /* 0x0000000f0e157224 */ /* 0x000fe200078e02ff */
[----:B------:R-:W-:Y:S01]  /*2b40*/  IABS R14, R2 ;  /* 0x00000002000e7213 */ /* 0x000fe20000000000 */
[----:B------:R-:W-:Y:S01]  /*2b50*/  @!P3 IMAD.IADD R27, R27, 0x1, -R20 ;  /* 0x000000011b1bb824 */ /* 0x000fe200078e0a14 */
[----:B------:R-:W-:Y:S01]  /*2b60*/  @!P1 IADD3 R23, PT, PT, R23, -R18, RZ ;  /* 0x8000001217179210 */ /* 0x000fe20007ffe0ff */
[----:B------:R-:W-:Y:S01]  /*2b70*/  IMAD.HI.U32 R21, R31, R21, R30 ;  /* 0x000000151f157227 */ /* 0x000fe200078e001e */
[----:B-1----:R-:W-:Y:S02]  /*2b80*/  IADD3 R30, PT, PT, R11, 0xffffffe, RZ ;  /* 0x0ffffffe0b1e7810 */ /* 0x002fe40007ffe0ff */
[----:B------:R-:W-:Y:S01]  /*2b90*/  ISETP.GE.U32.AND P6, PT, R27, R20, PT ;  /* 0x000000141b00720c */ /* 0x000fe20003fc6070 */
[----:B------:R-:W-:Y:S01]  /*2ba0*/  @!P1 VIADD R22, R22, 0x1 ;  /* 0x0000000116169836 */ /* 0x000fe20000000000 */
[----:B------:R1:W2:Y:S01]  /*2bb0*/  F2I.FTZ.U32.TRUNC.NTZ R31, R30 ;  /* 0x0000001e001f7305 */ /* 0x0002a2000021f000 */
[----:B------:R-:W-:Y:S01]  /*2bc0*/  LOP3.LUT R20, R12, R8, RZ, 0x3c, !PT ;  /* 0x000000080c147212 */ /* 0x000fe200078e3cff */
[----:B------:R-:W-:Y:S01]  /*2bd0*/  IMAD.HI.U32 R21, R21, R14, RZ ;  /* 0x0000000e15157227 */ /* 0x000fe200078e00ff */
[----:B------:R-:W-:-:S02]  /*2be0*/  ISETP.GE.U32.AND P4, PT, R23, R18, PT ;  /* 0x000000121700720c */ /* 0x000fc40003f86070 */
[----:B------:R-:W-:Y:S01]  /*2bf0*/  IABS R11, R17 ;  /* 0x00000011000b7213 */ /* 0x000fe20000000000 */
[----:B0-----:R-:W-:Y:S01]  /*2c00*/  VIADD R32, R32, 0xffffffe ;  /* 0x0ffffffe20207836 */ /* 0x001fe20000000000 */
[----:B------:R-:W-:Y:S02]  /*2c10*/  ISETP.GE.AND P0, PT, R20, RZ, PT ;  /* 0x000000ff1400720c */ /* 0x000fe40003f06270 */
[----:B------:R-:W-:Y:S01]  /*2c20*/  @!P3 IADD3 R28, PT, PT, R28, 0x1, RZ ;  /* 0x000000011c1cb810 */ /* 0x000fe20007ffe0ff */
[----:B------:R0:W3:Y:S01]  /*2c30*/  F2I.FTZ.U32.TRUNC.NTZ R33, R32 ;  /* 0x0000002000217305 */ /* 0x0000e2000021f000 */
[----:B------:R-:W-:Y:S01]  /*2c40*/  ISETP.NE.AND P3, PT, R8, RZ, PT ;  /* 0x000000ff0800720c */ /* 0x000fe20003f65270 */
[----:B------:R-:W-:Y:S01]  /*2c50*/  IMAD.MOV R11, RZ, RZ, -R11 ;  /* 0x000000ffff0b7224 */ /* 0x000fe200078e0a0b */
[----:B------:R-:W-:Y:S01]  /*2c60*/  IABS R20, R9 ;  /* 0x0000000900147213 */ /* 0x000fe20000000000 */
[----:B------:R-:W-:Y:S02]  /*2c70*/  @P6 VIADD R28, R28, 0x1 ;  /* 0x000000011c1c6836 */ /* 0x000fe40000000000 */
[----:B-1----:R-:W-:-:S02]  /*2c80*/  HFMA2 R30, -RZ, RZ, 0, 0 ;  /* 0x00000000ff1e7431 */ /* 0x002fc400000001ff */
[----:B------:R-:W-:Y:S02]  /*2c90*/  IMAD R14, R21, R11, R14 ;  /* 0x0000000b150e7224 */ /* 0x000fe400078e020e */
[----:B--2---:R-:W-:Y:S02]  /*2ca0*/  IMAD.MOV R11, RZ, RZ, -R31 ;  /* 0x000000ffff0b7224 */ /* 0x004fe400078e0a1f */
[----:B------:R-:W-:Y:S01]  /*2cb0*/  @P4 VIADD R22, R22, 0x1 ;  /* 0x0000000116164836 */ /* 0x000fe20000000000 */
[----:B------:R-:W-:Y:S01]  /*2cc0*/  ISETP.GT.U32.AND P1, PT, R15, R14, PT ;  /* 0x0000000e0f00720c */ /* 0x000fe20003f24070 */
[----:B------:R-:W-:Y:S02]  /*2cd0*/  IMAD R11, R11, R16, RZ ;  /* 0x000000100b0b7224 */ /* 0x000fe400078e02ff */
[----:B------:R-:W-:Y:S01]  /*2ce0*/  @!P0 IMAD.MOV R22, RZ, RZ, -R22 ;  /* 0x000000ffff168224 */ /* 0x000fe200078e0a16 */
[----:B0-----:R-:W-:Y:S01]  /*2cf0*/  MOV R32, RZ ;  /* 0x000000ff00207202 */ /* 0x001fe20000000f00 */
[----:B---3--:R-:W-:Y:S01]  /*2d00*/  IMAD.MOV R18, RZ, RZ, -R33 ;  /* 0x000000ffff127224 */ /* 0x008fe200078e0a21 */
[----:B------:R-:W-:Y:S01]  /*2d10*/  @!P3 LOP3.LUT R22, RZ, R8, RZ, 0x33, !PT ;  /* 0x00000008ff16b212 */ /* 0x000fe200078e33ff */
[----:B------:R-:W-:Y:S01]  /*2d20*/  @!P2 IMAD.MOV R28, RZ, RZ, -R28 ;  /* 0x000000ffff1ca224 */ /* 0x000fe200078e0a1c */
[----:B------:R-:W-:Y:S01]  /*2d30*/  @!P5 LOP3.LUT R28, RZ, R10, RZ, 0x33, !PT ;  /* 0x0000000aff1cd212 */ /* 0x000fe200078e33ff */
[----:B------:R-:W-:Y:S01]  /*2d40*/  IMAD R23, R18, R19, RZ ;  /* 0x0000001312177224 */ /* 0x000fe200078e02ff */
[----:B------:R-:W-:Y:S01]  /*2d50*/  IABS R18, R22 ;  /* 0x0000001600127213 */ /* 0x000fe20000000000 */
[----:B------:R-:W-:Y:S01]  /*2d60*/  IMAD.HI.U32 R30, R31, R11, R30 ;  /* 0x0000000b1f1e7227 */ /* 0x000fe200078e001e */
[----:B------:R-:W-:-:S02]  /*2d70*/  IABS R11, R6 ;  /* 0x00000006000b7213 */ /* 0x000fc40000000000 */
[----:B------:R-:W-:Y:S01]  /*2d80*/  IABS R26, R28 ;  /* 0x0000001c001a7213 */ /* 0x000fe20000000000 */
[----:B------:R-:W-:Y:S01]  /*2d90*/  IMAD.HI.U32 R23, R33, R23, R32 ;  /* 0x0000001721177227 */ /* 0x000fe200078e0020 */
[----:B------:R-:W-:Y:S02]  /*2da0*/  IADD3 R11, PT, PT, RZ, -R11, RZ ;  /* 0x8000000bff0b7210 */ /* 0x000fe40007ffe0ff */
[----:B------:R-:W-:Y:S01]  /*2db0*/  ISETP.NE.AND P2, PT, R17, RZ, PT ;  /* 0x000000ff1100720c */ /* 0x000fe20003f45270 */
[----:B------:R-:W-:Y:S01]  /*2dc0*/  IMAD.HI.U32 R30, R30, R18, RZ ;  /* 0x000000121e1e7227 */ /* 0x000fe200078e00ff */
[----:B------:R-:W-:-:S03]  /*2dd0*/  ISETP.NE.AND P5, PT, R9, RZ, PT ;  /* 0x000000ff0900720c */ /* 0x000fc60003fa5270 */
[----:B------:R-:W-:Y:S02]  /*2de0*/  IMAD.MOV R20, RZ, RZ, -R20 ;  /* 0x000000ffff147224 */ /* 0x000fe400078e0a14 */
[----:B------:R-:W-:-:S04]  /*2df0*/  IMAD.HI.U32 R23, R23, R26, RZ ;  /* 0x0000001a17177227 */ /* 0x000fc800078e00ff */
[----:B------:R-:W-:Y:S02]  /*2e00*/  IMAD R11, R30, R11, R18 ;  /* 0x0000000b1e0b7224 */ /* 0x000fe400078e0212 */
[----:B------:R-:W-:Y:S02]  /*2e10*/  IMAD R20, R23, R20, R26 ;  /* 0x0000001417147224 */ /* 0x000fe400078e021a */
[----:B------:R-:W-:Y:S02]  /*2e20*/  @!P1 IMAD.IADD R14, R14, 0x1, -R15 ;  /* 0x000000010e0e9824 */ /* 0x000fe400078e0a0f */
[----:B------:R-:W-:Y:S01]  /*2e30*/  @!P1 VIADD R21, R21, 0x1 ;  /* 0x0000000115159836 */ /* 0x000fe20000000000 */
[----:B------:R-:W-:Y:S02]  /*2e40*/  ISETP.GT.U32.AND P1, PT, R16, R11, PT ;  /* 0x0000000b1000720c */ /* 0x000fe40003f24070 */
[----:B------:R-:W-:Y:S02]  /*2e50*/  ISETP.GT.U32.AND P3, PT, R19, R20, PT ;  /* 0x000000141300720c */ /* 0x000fe40003f64070 */
[----:B------:R-:W-:-:S02]  /*2e60*/  ISETP.GE.U32.AND P4, PT, R14, R15, PT ;  /* 0x0000000f0e00720c */ /* 0x000fc40003f86070 */
[----:B------:R-:W-:Y:S02]  /*2e70*/  LOP3.LUT R14, R2, R17, RZ, 0x3c, !PT ;  /* 0x00000011020e7212 */ /* 0x000fe400078e3cff */
[----:B------:R-:W-:Y:S02]  /*2e80*/  IADD3 R15, PT, PT, -R22, RZ, RZ ;  /* 0x000000ff160f7210 */ /* 0x000fe40007ffe1ff */
[----:B------:R-:W-:Y:S01]  /*2e90*/  ISETP.GE.AND P0, PT, R14, RZ, PT ;  /* 0x000000ff0e00720c */ /* 0x000fe20003f06270 */
[----:B------:R-:W-:Y:S02]  /*2ea0*/  IMAD.MOV R14, RZ, RZ, -R28 ;  /* 0x000000ffff0e7224 */ /* 0x000fe400078e0a1c */
[----:B------:R-:W-:Y:S02]  /*2eb0*/  @!P1 IMAD.IADD R11, R11, 0x1, -R16 ;  /* 0x000000010b0b9824 */ /* 0x000fe400078e0a10 */
[----:B------:R-:W-:Y:S01]  /*2ec0*/  @!P3 IMAD.IADD R20, R20, 0x1, -R19 ;  /* 0x000000011414b824 */ /* 0x000fe200078e0a13 */
[----:B------:R-:W-:Y:S01]  /*2ed0*/  @!P3 IADD3 R23, PT, PT, R23, 0x1, RZ ;  /* 0x000000011717b810 */ /* 0x000fe20007ffe0ff */
[----:B------:R-:W-:Y:S01]  /*2ee0*/  IMAD R14, R10, R14, R29 ;  /* 0x0000000e0a0e7224 */ /* 0x000fe200078e021d */
[----:B------:R-:W-:Y:S01]  /*2ef0*/  @P4 IADD3 R21, PT, PT, R21, 0x1, RZ ;  /* 0x0000000115154810 */ /* 0x000fe20007ffe0ff */
[----:B------:R-:W-:Y:S01]  /*2f00*/  @!P1 VIADD R30, R30, 0x1 ;  /* 0x000000011e1e9836 */ /* 0x000fe20000000000 */
[----:B------:R-:W-:Y:S01]  /*2f10*/  ISETP.GE.U32.AND P4, PT, R11, R16, PT ;  /* 0x000000100b00720c */ /* 0x000fe20003f86070 */
[----:B------:R-:W-:Y:S01]  /*2f20*/  IMAD R15, R8, R15, R12 ;  /* 0x0000000f080f7224 */ /* 0x000fe200078e020c */
[----:B------:R-:W-:-:S02]  /*2f30*/  ISETP.GE.U32.AND P6, PT, R20, R19, PT ;  /* 0x000000131400720c */ /* 0x000fc40003fc6070 */
[----:B------:R-:W-:Y:S02]  /*2f40*/  LOP3.LUT R11, R28, R9, RZ, 0x3c, !PT ;  /* 0x000000091c0b7212 */ /* 0x000fe400078e3cff */
[----:B------:R-:W-:Y:S02]  /*2f50*/  @!P0 IADD3 R21, PT, PT, -R21, RZ, RZ ;  /* 0x000000ff15158210 */ /* 0x000fe40007ffe1ff */
[----:B------:R-:W-:Y:S02]  /*2f60*/  @!P2 LOP3.LUT R21, RZ, R17, RZ, 0x33, !PT ;  /* 0x00000011ff15a212 */ /* 0x000fe400078e33ff */
[----:B------:R-:W-:Y:S02]  /*2f70*/  LOP3.LUT R10, R22, R6, RZ, 0x3c, !PT ;  /* 0x00000006160a7212 */ /* 0x000fe400078e3cff */
[----:B------:R-:W-:Y:S01]  /*2f80*/  ISETP.GE.AND P2, PT, R11, RZ, PT ;  /* 0x000000ff0b00720c */ /* 0x000fe20003f46270 */
[----:B------:R-:W-:Y:S01]  /*2f90*/  IMAD.WIDE R18, R21, UR10, RZ ;  /* 0x0000000a15127c25 */ /* 0x000fe2000f8e02ff */
[----:B------:R-:W-:-:S02]  /*2fa0*/  ISETP.GE.AND P0, PT, R10, RZ, PT ;  /* 0x000000ff0a00720c */ /* 0x000fc40003f06270 */
[----:B------:R-:W-:Y:S01]  /*2fb0*/  ISETP.NE.AND P1, PT, R6, RZ, PT ;  /* 0x000000ff0600720c */ /* 0x000fe20003f25270 */
[----:B------:R-:W-:Y:S01]  /*2fc0*/  @P6 VIADD R23, R23, 0x1 ;  /* 0x0000000117176836 */ /* 0x000fe20000000000 */
[----:B------:R-:W-:Y:S01]  /*2fd0*/  @P4 IADD3 R30, PT, PT, R30, 0x1, RZ ;  /* 0x000000011e1e4810 */ /* 0x000fe20007ffe0ff */
[----:B------:R-:W-:Y:S02]  /*2fe0*/  IMAD.MOV R21, RZ, RZ, -R21 ;  /* 0x000000ffff157224 */ /* 0x000fe400078e0a15 */
[----:B------:R-:W-:Y:S01]  /*2ff0*/  IMAD.WIDE.U32 R18, R0, UR15, R18 ;  /* 0x0000000f00127c25 */ /* 0x000fe2000f8e0012 */
[----:B------:R-:W-:-:S03]  /*3000*/  UIMAD UR15, UR14, UR15, URZ ;  /* 0x0000000f0e0f72a4 */ /* 0x000fc6000f8e02ff */
[----:B------:R-:W-:Y:S01]  /*3010*/  @!P2 IMAD.MOV R23, RZ, RZ, -R23 ;  /* 0x000000ffff17a224 */ /* 0x000fe200078e0a17 */
[----:B------:R-:W-:Y:S01]  /*3020*/  @!P5 LOP3.LUT R23, RZ, R9, RZ, 0x33, !PT ;  /* 0x00000009ff17d212 */ /* 0x000fe200078e33ff */
[----:B------:R-:W-:Y:S02]  /*3030*/  @!P0 IMAD.MOV R30, RZ, RZ, -R30 ;  /* 0x000000ffff1e8224 */ /* 0x000fe400078e0a1e */
[----:B------:R-:W-:Y:S01]  /*3040*/  IMAD R19, R0, UR17, R19 ;  /* 0x0000001100137c24 */ /* 0x000fe2000f8e0213 */
[----:B------:R-:W-:Y:S01]  /*3050*/  @!P1 LOP3.LUT R30, RZ, R6, RZ, 0x33, !PT ;  /* 0x00000006ff1e9212 */ /* 0x000fe200078e33ff */
[----:B------:R-:W-:Y:S01]  /*3060*/  IMAD R21, R17, R21, R2 ;  /* 0x0000001511157224 */ /* 0x000fe200078e0202 */
[----:B------:R-:W-:Y:S01]  /*3070*/  UIMAD UR17, UR6, UR4, URZ ;  /* 0x00000004061172a4 */ /* 0x000fe2000f8e02ff */
[----:B------:R-:W-:Y:S01]  /*3080*/  IMAD.MOV R0, RZ, RZ, -R23 ;  /* 0x000000ffff007224 */ /* 0x000fe200078e0a17 */
[----:B------:R-:W-:Y:S01]  /*3090*/  IADD3 R11, PT, PT, -R30, RZ, RZ ;  /* 0x000000ff1e0b7210 */ /* 0x000fe20007ffe1ff */
[----:B------:R-:W-:-:S04]  /*30a0*/  IMAD.WIDE R18, R21, UR4, R18 ;  /* 0x0000000415127c25 */ /* 0x000fc8000f8e0212 */
        /* <DEDUP_REMOVED lines=19> */
.L_x_92:
[----:B------:R-:W0:Y:S01]  /*31e0*/  LDC.64 R2, c[0x0][0x420] ;  /* 0x00010800ff027b82 */ /* 0x000e220000000a00 */
[----:B------:R-:W-:-:S05]  /*31f0*/  IADD3 R0, PT, PT, R13, UR12, RZ ;  /* 0x0000000c0d007c10 */ /* 0x000fca000fffe0ff */
[----:B0-----:R-:W-:-:S05]  /*3200*/  IMAD.WIDE.U32 R2, R0, 0x4, R2 ;  /* 0x0000000400027825 */ /* 0x001fca00078e0002 */
[----:B------:R1:W-:Y:S02]  /*3210*/  STG.E desc[UR8][R2.64], R24 ;  /* 0x0000001802007986 */ /* 0x0003e4000c101908 */
.L_x_91:
[----:B------:R-:W-:Y:S05]  /*3220*/  BSYNC.RECONVERGENT B1 ;  /* 0x0000000000017941 */ /* 0x000fea0003800200 */
.L_x_90:
[----:B------:R-:W2:Y:S01]  /*3230*/  LDCU UR6, c[0x0][0x534] ;  /* 0x0000a680ff0677ac */ /* 0x000ea20008000800 */
[----:B------:R-:W-:Y:S01]  /*3240*/  BSSY.RECONVERGENT B0, `(.L_x_98) ;  /* 0x000000d000007945 */ /* 0x000fe20003800200 */
[----:B--2---:R-:W-:-:S04]  /*3250*/  ISETP.GE.AND P0, PT, R7, UR6, PT ;  /* 0x0000000607007c0c */ /* 0x004fc8000bf06270 */
[----:B------:R-:W-:-:S13]  /*3260*/  ISETP.GT.U32.OR P0, PT, R4, 0x7f, P0 ;  /* 0x0000007f0400780c */ /* 0x000fda0000704470 */
[----:B------:R-:W-:Y:S05]  /*3270*/  @P0 BRA `(.L_x_99) ;  /* 0x0000000000240947 */ /* 0x000fea0003800000 */
[----:B------:R-:W2:Y:S01]  /*3280*/  S2R R0, SR_CgaCtaId ;  /* 0x0000000000007919 */ /* 0x000ea20000008800 */
[----:B01----:R-:W-:Y:S01]  /*3290*/  FADD.FTZ R2, -R24, R25 ;  /* 0x0000001918027221 */ /* 0x003fe20000010100 */
[----:B------:R-:W-:-:S03]  /*32a0*/  MOV R3, 0x400 ;  /* 0x0000040000037802 */ /* 0x000fc60000000f00 */
[----:B------:R-:W-:-:S06]  /*32b0*/  FMUL.FTZ R2, R2, 1.4426950216293334961 ;  /* 0x3fb8aa3b02027820 */ /* 0x000fcc0000410000 */
[----:B------:R-:W0:Y:S01]  /*32c0*/  MUFU.EX2 R2, R2 ;  /* 0x0000000200027308 */ /* 0x000e220000000800 */
[----:B--2---:R-:W-:-:S05]  /*32d0*/  LEA R0, R0, R3, 0x18 ;  /* 0x0000000300007211 */ /* 0x004fca00078ec0ff */
[----:B------:R-:W-:-:S05]  /*32e0*/  IMAD R0, R7, 0x14, R0 ;  /* 0x0000001407007824 */ /* 0x000fca00078e0200 */
[----:B------:R-:W-:-:S05]  /*32f0*/  LEA R3, R13, R0, 0x2 ;  /* 0x000000000d037211 */ /* 0x000fca00078e10ff */
[----:B0-----:R2:W-:Y:S02]  /*3300*/  STS [R3], R2 ;  /* 0x0000000203007388 */ /* 0x0015e40000000800 */
.L_x_99:
[----:B------:R-:W-:Y:S05]  /*3310*/  BSYNC.RECONVERGENT B0 ;  /* 0x0000000000007941 */ /* 0x000fea0003800200 */
.L_x_98:
[----:B------:R-:W-:Y:S01]  /*3320*/  BAR.SYNC.DEFER_BLOCKING 0x0 ;  /* 0x0000000000007b1d */ /* 0x000fe20000010000 */
[----:B------:R-:W-:Y:S01]  /*3330*/  UISETP.GE.AND UP0, UPT, UR6, 0x1, UPT ;  /* 0x000000010600788c */ /* 0x000fe2000bf06270 */
[----:B------:R-:W-:Y:S02]  /*3340*/  IMAD.SHL.U32 R14, R4, 0x4, RZ ;  /* 0x00000004040e7824 */ /* 0x000fe400078e00ff */
[----:B------:R-:W-:Y:S01]  /*3350*/  HFMA2 R0, -RZ, RZ, 0, 0 ;  /* 0x00000000ff007431 */ /* 0x000fe200000001ff */
[----:B012---:R-:W-:Y:S01]  /*3360*/  CS2R R2, SRZ ;  /* 0x0000000000027805 */ /* 0x007fe2000001ff00 */
[----:B------:R-:W-:Y:S01]  /*3370*/  IMAD.MOV.U32 R5, RZ, RZ, RZ ;  /* 0x000000ffff057224 */ /* 0x000fe200078e00ff */
[----:B------:R-:W-:-:S03]  /*3380*/  LOP3.LUT R14, R14, 0x7c, RZ, 0xc0, !PT ;  /* 0x0000007c0e0e7812 */ /* 0x000fc600078ec0ff */
[----:B------:R-:W-:Y:S05]  /*3390*/  BRA.U !UP0, `(.L_x_100) ;  /* 0x0000000508f07547 */ /* 0x000fea000b800000 */
[----:B------:R-:W0:Y:S01]  /*33a0*/  LDCU UR16, c[0x0][0x44c] ;  /* 0x00008980ff1077ac */ /* 0x000e220008000800 */
[----:B------:R-:W-:Y:S01]  /*33b0*/  LOP3.LUT R0, R7, 0x3e0, R4, 0xf8, !PT ;  /* 0x000003e007007812 */ /* 0x000fe200078ef804 */
[----:B------:R-:W-:Y:S01]  /*33c0*/  IMAD.MOV.U32 R18, RZ, RZ, RZ ;  /* 0x000000ffff127224 */ /* 0x000fe200078e00ff */
[----:B------:R-:W-:Y:S01]  /*33d0*/  CS2R R10, SRZ ;  /* 0x00000000000a7805 */ /* 0x000fe2000001ff00 */
[----:B------:R-:W1:Y:S01]  /*33e0*/  LDCU.64 UR4, c[0x0][0x3f8] ;  /* 0x00007f00ff0477ac */ /* 0x000e620008000a00 */
[----:B------:R-:W-:Y:S01]  /*33f0*/  CS2R R8, SRZ ;  /* 0x0000000000087805 */ /* 0x000fe2000001ff00 */
[----:B------:R-:W-:Y:S02]  /*3400*/  UISETP.GE.U32.AND UP0, UPT, UR6, 0x4, UPT ;  /* 0x000000040600788c */ /* 0x000fe4000bf06070 */
[----:B0-----:R-:W-:Y:S02]  /*3410*/  UIMAD UR7, UR12, UR16, URZ ;  /* 0x000000100c0772a4 */ /* 0x001fe4000f8e02ff */
[----:B------:R-:W-:-:S04]  /*3420*/  UIMAD UR16, UR13, UR16, URZ ;  /* 0x000000100d1072a4 */ /* 0x000fc8000f8e02ff */
[----:B------:R-:W-:Y:S01]  /*3430*/  IMAD.U32 R17, RZ, RZ, UR7 ;  /* 0x00000007ff117e24 */ /* 0x000fe2000f8e00ff */
[----:B------:R-:W-:Y:S01]  /*3440*/  LEA R0, P0, R0, UR7, 0x2 ;  /* 0x0000000700007c11 */ /* 0x000fe2000f8010ff */
[----:B------:R-:W-:-:S03]  /*3450*/  UIADD3 UR7, UPT, UPT, UR13, -UR12, URZ ;  /* 0x8000000c0d077290 */ /* 0x000fc6000fffe0ff */
[----:B------:R-:W-:Y:S02]  /*3460*/  LEA.HI.X.SX32 R17, R17, RZ, 0x1, P0 ;  /* 0x000000ff11117211 */ /* 0x000fe400000f0eff */
[----:B-1----:R-:W-:Y:S01]  /*3470*/  LEA R16, P0, R0, UR4, 0x2 ;  /* 0x0000000400107c11 */ /* 0x002fe2000f8010ff */
[----:B------:R-:W-:-:S03]  /*3480*/  ULOP3.LUT UR4, UR6, 0x3, URZ, 0xc0, !UPT ;  /* 0x0000000306047892 */ /* 0x000fc6000f8ec0ff */
        /* <DEDUP_REMOVED lines=20> */
.L_x_110:
        /* <DEDUP_REMOVED lines=9> */
.L_x_103:
[----:B------:R-:W-:Y:S05]  /*3660*/  BSYNC.RECONVERGENT B0 ;  /* 0x0000000000007941 */ /* 0x000fea0003800200 */
.L_x_102:
        /* <DEDUP_REMOVED lines=12> */
.L_x_105:
[----:B------:R-:W-:Y:S05]  /*3730*/  BSYNC.RECONVERGENT B0 ;  /* 0x0000000000007941 */ /* 0x000fea0003800200 */
.L_x_104:
        /* <DEDUP_REMOVED lines=12> */
.L_x_107:
[----:B------:R-:W-:Y:S05]  /*3800*/  BSYNC.RECONVERGENT B0 ;  /* 0x0000000000007941 */ /* 0x000fea0003800200 */
.L_x_106:
        /* <DEDUP_REMOVED lines=12> */
.L_x_109:
[----:B------:R-:W-:Y:S05]  /*38d0*/  BSYNC.RECONVERGENT B0 ;  /* 0x0000000000007941 */ /* 0x000fea0003800200 */
.L_x_108:
        /* <DEDUP_REMOVED lines=11> */
.L_x_101:
        /* <DEDUP_REMOVED lines=11> */
.L_x_113:
        /* <DEDUP_REMOVED lines=8> */
.L_x_112:
[----:B------:R-:W-:Y:S05]  /*3ac0*/  BSYNC.RECONVERGENT B0 ;  /* 0x0000000000007941 */ /* 0x000fea0003800200 */
.L_x_111:
        /* <DEDUP_REMOVED lines=9> */
.L_x_100:
[----:B------:R-:W-:-:S04]  /*3b60*/  IADD3 R13, PT, PT, R13, UR12, RZ ;  /* 0x0000000c0d0d7c10 */ /* 0x000fc8000fffe0ff */
[----:B------:R-:W-:-:S13]  /*3b70*/  ISETP.GE.AND P0, PT, R13, UR13, PT ;  /* 0x0000000d0d007c0c */ /* 0x000fda000bf06270 */
[----:B------:R-:W-:Y:S05]  /*3b80*/  @P0 EXIT ;  /* 0x000000000000094d */ /* 0x000fea0003800000 */
[----:B------:R-:W-:Y:S01]  /*3b90*/  IABS R9, UR14 ;  /* 0x0000000e00097c13 */ /* 0x000fe20008000000 */
        /* <DEDUP_REMOVED lines=10> */
[----:B0-----:R-:W-:Y:S01]  /*3c40*/  IMAD.MOV R4, RZ, RZ, -R17 ;  /* 0x000000ffff047224 */ /* 0x001fe200078e0a11 */
[----:B------:R-:W-:-:S03]  /*3c50*/  MOV R16, RZ ;  /* 0x000000ff00107202 */ /* 0x000fc60000000f00 */
        /* <DEDUP_REMOVED lines=16> */
[----:B0-----:R-:W-:Y:S01]  /*3d60*/  IADD3 R6, PT, PT, RZ, -R19, RZ ;  /* 0x80000013ff067210 */ /* 0x001fe20007ffe0ff */
[----:B------:R-:W-:-:S03]  /*3d70*/  HFMA2 R18, -RZ, RZ, 0, 0 ;  /* 0x00000000ff127431 */ /* 0x000fc600000001ff */
        /* <DEDUP_REMOVED lines=49> */
        .weak           $__internal_2_$__cuda_sm20_div_s64
        .type           $__internal_2_$__cuda_sm20_div_s64,@function
        .size           $__internal_2_$__cuda_sm20_div_s64,(.L_x_7154 - $__internal_2_$__cuda_sm20_div_s64)
$__internal_2_$__cuda_sm20_div_s64:
[----:B------:R-:W-:Y:S01]  /*4090*/  IADD3 R27, P0, PT, RZ, -R20, RZ ;  /* 0x80000014ff1b7210 */ /* 0x000fe20007f1e0ff */
[----:B------:R-:W-:Y:S01]  /*40a0*/  IMAD.MOV.U32 R23, RZ, RZ, RZ ;  /* 0x000000ffff177224 */ /* 0x000fe200078e00ff */
        /* <DEDUP_REMOVED lines=34> */
[----:B------:R-:W-:-:S03]  /*42d0*/  SEL R12, R12, R22, !P1 ;  /* 0x000000160c0c7207 */ /* 0x000fc60004800000 */
[----:B------:R-:W-:-:S04]  /*42e0*/  IMAD.HI.U32 R16, P3, R14, R15, R30 ;  /* 0x0000000f0e107227 */ /* 0x000fc8000786001e */
[CC--:B------:R-:W-:Y:S02]  /*42f0*/  IMAD R15, R14.reuse, R11.reuse, RZ ;  /* 0x0000000b0e0f7224 */ /* 0x0c0fe400078e02ff */
[----:B------:R-:W-:-:S03]  /*4300*/  IMAD.HI.U32 R11, R14, R11, RZ ;  /* 0x0000000b0e0b7227 */ /* 0x000fc600078e00ff */
[----:B------:R-:W-:Y:S01]  /*4310*/  IADD3 R15, P2, PT, R15, R16, RZ ;  /* 0x000000100f0f7210 */ /* 0x000fe20007f5e0ff */
[----:B------:R-:W-:Y:S01]  /*4320*/  IMAD.X R14, R11, 0x1, R14, P4 ;  /* 0x000000010b0e7824 */ /* 0x000fe200020e060e */
[----:B------:R-:W-:-:S03]  /*4330*/  IADD3.X R16, PT, PT, RZ, ~R21, RZ, P0, !PT ;  /* 0x80000015ff107210 */ /* 0x000fc600007fe4ff */
[----:B------:R-:W-:Y:S01]  /*4340*/  IMAD.HI.U32 R22, R15, R12, RZ ;  /* 0x0000000c0f167227 */ /* 0x000fe200078e00ff */
[----:B------:R-:W-:Y:S02]  /*4350*/  SEL R11, R16, R21, !P1 ;  /* 0x00000015100b7207 */ /* 0x000fe40004800000 */
        /* <DEDUP_REMOVED lines=17> */
[----:B------:R-:W-:Y:S02]  /*4470*/  IMAD.X R14, R11, 0x1, ~R27, P1 ;  /* 0x000000010b0e7824 */ /* 0x000fe400008e0e1b */
[----:B------:R-:W-:Y:S01]  /*4480*/  IMAD.X R31, RZ, RZ, R22, P0 ;  /* 0x000000ffff1f7224 */ /* 0x000fe200000e0616 */
[----:B------:R-:W-:Y:S02]  /*4490*/  SEL R15, R15, R12, P2 ;  /* 0x0000000c0f0f7207 */ /* 0x000fe40001000000 */
[----:B------:R-:W-:-:S02]  /*44a0*/  SEL R16, R16, R23, P2 ;  /* 0x0000001710107207 */ /* 0x000fc40001000000 */
[----:B------:R-:W-:Y:S02]  /*44b0*/  SEL R11, R14, R11, P2 ;  /* 0x0000000b0e0b7207 */ /* 0x000fe40001000000 */
[----:B------:R-:W-:Y:S02]  /*44c0*/  ISETP.GE.U32.AND P0, PT, R15, R26, PT ;  /* 0x0000001a0f00720c */ /* 0x000fe40003f06070 */
[----:B------:R-:W-:Y:S02]  /*44d0*/  SEL R31, R31, R22, P2 ;  /* 0x000000161f1f7207 */ /* 0x000fe40001000000 */
[----:B------:R-:W-:Y:S02]  /*44e0*/  IADD3 R15, P1, PT, R16, 0x1, RZ ;  /* 0x00000001100f7810 */ /* 0x000fe40007f3e0ff */
[----:B------:R-:W-:Y:S02]  /*44f0*/  ISETP.GE.U32.AND.EX P0, PT, R11, R27, PT, P0 ;  /* 0x0000001b0b00720c */ /* 0x000fe40003f06100 */
[----:B------:R-:W-:Y:S01]  /*4500*/  LOP3.LUT R11, R19, R21, RZ, 0x3c, !PT ;  /* 0x00000015130b7212 */ /* 0x000fe200078e3cff */
[----:B------:R-:W-:Y:S01]  /*4510*/  IMAD.X R12, RZ, RZ, R31, P1 ;  /* 0x000000ffff0c7224 */ /* 0x000fe200008e061f */
[----:B------:R-:W-:-:S02]  /*4520*/  SEL R15, R15, R16, P0 ;  /* 0x000000100f0f7207 */ /* 0x000fc40000000000 */
[----:B------:R-:W-:Y:S02]  /*4530*/  ISETP.GE.AND P2, PT, R11, RZ, PT ;  /* 0x000000ff0b00720c */ /* 0x000fe40003f46270 */
[----:B------:R-:W-:Y:S02]  /*4540*/  SEL R31, R12, R31, P0 ;  /* 0x0000001f0c1f7207 */ /* 0x000fe40000000000 */
[----:B------:R-:W-:Y:S02]  /*4550*/  IADD3 R12, P1, PT, RZ, -R15, RZ ;  /* 0x8000000fff0c7210 */ /* 0x000fe40007f3e0ff */
[----:B------:R-:W-:Y:S02]  /*4560*/  ISETP.NE.U32.AND P0, PT, R20, RZ, PT ;  /* 0x000000ff1400720c */ /* 0x000fe40003f05070 */
[----:B------:R-:W-:Y:S02]  /*4570*/  IADD3.X R14, PT, PT, RZ, ~R31, RZ, P1, !PT ;  /* 0x8000001fff0e7210 */ /* 0x000fe40000ffe4ff */
[----:B------:R-:W-:-:S02]  /*4580*/  ISETP.NE.AND.EX P0, PT, R19, RZ, PT, P0 ;  /* 0x000000ff1300720c */ /* 0x000fc40003f05300 */
[----:B------:R-:W-:Y:S02]  /*4590*/  SEL R14, R14, R31, !P2 ;  /* 0x0000001f0e0e7207 */ /* 0x000fe40005000000 */
[----:B------:R-:W-:Y:S01]  /*45a0*/  SEL R12, R12, R15, !P2 ;  /* 0x0000000f0c0c7207 */ /* 0x000fe20005000000 */
[----:B------:R-:W-:Y:S01]  /*45b0*/  IMAD.MOV.U32 R15, RZ, RZ, 0x0 ;  /* 0x00000000ff0f7424 */ /* 0x000fe200078e00ff */
[----:B------:R-:W-:Y:S01]  /*45c0*/  SEL R11, R14, 0xffffffff, P0 ;  /* 0xffffffff0e0b7807 */ /* 0x000fe20000000000 */
[----:B------:R-:W-:Y:S01]  /*45d0*/  IMAD.MOV.U32 R14, RZ, RZ, R18 ;  /* 0x000000ffff0e7224 */ /* 0x000fe200078e0012 */
[----:B------:R-:W-:-:S03]  /*45e0*/  SEL R12, R12, 0xffffffff, P0 ;  /* 0xffffffff0c0c7807 */ /* 0x000fc60000000000 */
[----:B------:R-:W-:Y:S05]  /*45f0*/  RET.REL.NODEC R14 `(_ZN5flash32flash_fwd_splitkv_combine_kernelI23Flash_fwd_kernel_traitsILi128ELi64ELi128ELi4ELb0ELb0EN7cutlass10bfloat16_tE19Flash_kernel_traitsILi128ELi64ELi128ELi4ES3_EELi4ELi5ELb0EEEvNS_16Flash_fwd_paramsE) ;  /* 0xffffffb80e807950 */ /* 0x000fea0003c3ffff */
.L_x_114:
        /* <DEDUP_REMOVED lines=16> */
.L_x_7154:


//--------------------- .text._ZN5flash32flash_fwd_splitkv_combine_kernelI23Flash_fwd_kernel_traitsILi128ELi64ELi128ELi4ELb0ELb0EN7cutlass10bfloat16_tE19Flash_kernel_traitsILi128ELi64ELi128ELi4ES3_EELi4ELi4ELb0EEEvNS_16Flash_fwd_paramsE --------------------------
	.section	.text._ZN5flash32flash_fwd_splitkv_combine_kernelI23Flash_fwd_kernel_traitsILi128ELi64ELi128ELi4ELb0ELb0EN7cutlass10bfloat16_tE19Flash_kernel_traitsILi128ELi64ELi128ELi4ES3_EELi4ELi4ELb0EEEvNS_16Flash_fwd_paramsE,"ax",@progbits
	.align	128
        .global         _ZN5flash32flash_fwd_splitkv_combine_kernelI23Flash_fwd_kernel_traitsILi128ELi64ELi128ELi4ELb0ELb0EN7cutlass10bfloat16_tE19Flash_kernel_traitsILi128ELi64ELi128ELi4ES3_EELi4ELi4ELb0EEEvNS_16Flash_fwd_paramsE
        .type           _ZN5flash32flash_fwd_splitkv_combine_kernelI23Flash_fwd_kernel_traitsILi128ELi64ELi128ELi4ELb0ELb0EN7cutlass10bfloat16_tE19Flash_kernel_traitsILi128ELi64ELi128ELi4ES3_EELi4ELi4ELb0EEEvNS_16Flash_fwd_paramsE,@function
        .size           _ZN5flash32flash_fwd_splitkv_combine_kernelI23Flash_fwd_kernel_traitsILi128ELi64ELi128ELi4ELb0ELb0EN7cutlass10bfloat16_tE19Flash_kernel_traitsILi128ELi64ELi128ELi4ES3_EELi4ELi4ELb0EEEvNS_16Flash_fwd_paramsE,(.L_x_7155 - _ZN5flash32flash_fwd_splitkv_combine_kernelI23Flash_fwd_kernel_traitsILi128ELi64ELi128ELi4ELb0ELb0EN7cutlass10bfloat16_tE19Flash_kernel_traitsILi128ELi64ELi128ELi4ES3_EELi4ELi4ELb0EEEvNS_16Flash_fwd_paramsE)
        .other          _ZN5flash32flash_fwd_splitkv_combine_kernelI23Flash_fwd_kernel_traitsILi128ELi64ELi128ELi4ELb0ELb0EN7cutlass10bfloat16_tE19Flash_kernel_traitsILi128ELi64ELi128ELi4ES3_EELi4ELi4ELb0EEEvNS_16Flash_fwd_paramsE,@"STO_CUDA_ENTRY STV_DEFAULT"
_ZN5flash32flash_fwd_splitkv_combine_kernelI23Flash_fwd_kernel_traitsILi128ELi64ELi128ELi4ELb0ELb0EN7cutlass10bfloat16_tE19Flash_kernel_traitsILi128ELi64ELi128ELi4ES3_EELi4ELi4ELb0EEEvNS_16Flash_fwd_paramsE:
.text._ZN5flash32flash_fwd_splitkv_combine_kernelI23Flash_fwd_kernel_traitsILi128ELi64ELi128ELi4ELb0ELb0EN7cutlass10bfloat16_tE19Flash_kernel_traitsILi128ELi64ELi128ELi4ES3_EELi4ELi4ELb0EEEvNS_16Flash_fwd_paramsE:
        /* <DEDUP_REMOVED lines=38> */
.L_x_115:
[----:B------:R-:W-:Y:S01]  /*0260*/  IMAD.U32 R22, RZ, RZ, UR15 ;  /* 0x0000000fff167e24 */ /* 0x000fe2000f8e00ff */
[----:B------:R-:W-:Y:S01]  /*0270*/  MOV R18, UR13 ;  /* 0x0000000d00127c02 */ /* 0x000fe20008000f00 */
[----:B------:R-:W-:Y:S01]  /*0280*/  IMAD.U32 R17, RZ, RZ, UR17 ;  /* 0x00000011ff117e24 */ /* 0x000fe2000f8e00ff */
[----:B------:R-:W-:Y:S02]  /*0290*/  MOV R16, UR10 ;  /* 0x0000000a00107c02 */ /* 0x000fe40008000f00 */
[----:B------:R-:W-:Y:S02]  /*02a0*/  MOV R14, 0x2c0 ;  /* 0x000002c0000e7802 */ /* 0x000fe40000000f00 */
[----:B------:R-:W-:Y:S05]  /*02b0*/  CALL.REL.NOINC `($__internal_3_$__cuda_sm20_div_s64) ;  /* 0x0000003c00647944 */ /* 0x000fea0003c00000 */
.L_x_116:
        /* <DEDUP_REMOVED lines=30> */
.L_x_118:
[----:B------:R-:W-:Y:S01]  /*04a0*/  IMAD.MOV.U32 R22, RZ, RZ, R10 ;  /* 0x000000ffff167224 */ /* 0x000fe200078e000a */
[----:B------:R-:W-:Y:S02]  /*04b0*/  MOV R17, R11 ;  /* 0x0000000b00117202 */ /* 0x000fe40000000f00 */
[----:B------:R-:W-:Y:S02]  /*04c0*/  MOV R14, 0x4e0 ;  /* 0x000004e0000e7802 */ /* 0x000fe40000000f00 */
[----:B------:R-:W-:Y:S05]  /*04d0*/  CALL.REL.NOINC `($__internal_3_$__cuda_sm20_div_s64) ;  /* 0x0000003800dc7944 */ /* 0x000fea0003c00000 */
[----:B------:R-:W-:Y:S02]  /*04e0*/  MOV R4, R10 ;  /* 0x0000000a00047202 */ /* 0x000fe40000000f00 */
[----:B------:R-:W-:Y:S02]  /*04f0*/  MOV R5, R11 ;  /* 0x0000000b00057202 */ /* 0x000fe40000000f00 */
.L_x_119:
[----:B------:R-:W-:Y:S05]  /*0500*/  BSYNC.RECONVERGENT B0 ;  /* 0x0000000000007941 */ /* 0x000fea0003800200 */
.L_x_117:
        /* <DEDUP_REMOVED lines=58> */
.L_x_121:
[----:B------:R-:W-:Y:S01]  /*08b0*/  IMAD.MOV.U32 R22, RZ, RZ, R18 ;  /* 0x000000ffff167224 */ /* 0x000fe200078e0012 */
[----:B------:R-:W-:Y:S01]  /*08c0*/  MOV R18, R8 ;  /* 0x0000000800127202 */ /* 0x000fe20000000f00 */
[----:B------:R-:W-:Y:S01]  /*08d0*/  IMAD.MOV.U32 R17, RZ, RZ, R16 ;  /* 0x000000ffff117224 */ /* 0x000fe200078e0010 */
[----:B------:R-:W-:Y:S02]  /*08e0*/  MOV R16, R0 ;  /* 0x0000000000107202 */ /* 0x000fe40000000f00 */
[----:B------:R-:W-:Y:S02]  /*08f0*/  MOV R14, 0x910 ;  /* 0x00000910000e7802 */ /* 0x000fe40000000f00 */
[----:B------:R-:W-:Y:S05]  /*0900*/  CALL.REL.NOINC `($__internal_3_$__cuda_sm20_div_s64) ;  /* 0x0000003400d07944 */ /* 0x000fea0003c00000 */
.L_x_122:
[----:B------:R-:W-:Y:S05]  /*0910*/  BSYNC.RECONVERGENT B0 ;  /* 0x0000000000007941 */ /* 0x000fea0003800200 */
.L_x_120:
        /* <DEDUP_REMOVED lines=124> */
.L_x_124:
[----:B------:R-:W-:Y:S01]  /*10e0*/  IMAD.MOV.U32 R22, RZ, RZ, R10 ;  /* 0x000000ffff167224 */ /* 0x000fe200078e000a */
[----:B------:R-:W-:Y:S01]  /*10f0*/  MOV R18, R7 ;  /* 0x0000000700127202 */ /* 0x000fe20000000f00 */
[----:B------:R-:W-:Y:S01]  /*1100*/  IMAD.MOV.U32 R17, RZ, RZ, R11 ;  /* 0x000000ffff117224 */ /* 0x000fe200078e000b */
[----:B------:R-:W-:Y:S02]  /*1110*/  MOV R16, R25 ;  /* 0x0000001900107202 */ /* 0x000fe40000000f00 */
[----:B------:R-:W-:Y:S02]  /*1120*/  MOV R14, 0x1140 ;  /* 0x00001140000e7802 */ /* 0x000fe40000000f00 */
[----:B------:R-:W-:Y:S05]  /*1130*/  CALL.REL.NOINC `($__internal_3_$__cuda_sm20_div_s64) ;  /* 0x0000002c00c47944 */ /* 0x000fea0003c00000 */
[----:B------:R-:W-:Y:S02]  /*1140*/  MOV R32, R10 ;  /* 0x0000000a00207202 */ /* 0x000fe40000000f00 */
[----:B------:R-:W-:Y:S02]  /*1150*/  MOV R33, R11 ;  /* 0x0000000b00217202 */ /* 0x000fe40000000f00 */
.L_x_125:
[----:B------:R-:W-:Y:S05]  /*1160*/  BSYNC.RECONVERGENT B0 ;  /* 0x0000000000007941 */ /* 0x000fea0003800200 */
.L_x_123:
        /* <DEDUP_REMOVED lines=57> */
.L_x_127:
[----:B------:R-:W-:Y:S01]  /*1500*/  IMAD.MOV.U32 R22, RZ, RZ, R4 ;  /* 0x000000ffff167224 */ /* 0x000fe200078e0004 */
[----:B------:R-:W-:Y:S01]  /*1510*/  MOV R17, R5 ;  /* 0x0000000500117202 */ /* 0x000fe20000000f00 */
[----:B------:R-:W-:Y:S01]  /*1520*/  IMAD.MOV.U32 R18, RZ, RZ, R6 ;  /* 0x000000ffff127224 */ /* 0x000fe200078e0006 */
[----:B------:R-:W-:Y:S02]  /*1530*/  MOV R14, 0x1550 ;  /* 0x00001550000e7802 */ /* 0x000fe40000000f00 */
[----:B------:R-:W-:Y:S05]  /*1540*/  CALL.REL.NOINC `($__internal_3_$__cuda_sm20_div_s64) ;  /* 0x0000002800c07944 */ /* 0x000fea0003c00000 */
[----:B------:R-:W-:Y:S02]  /*1550*/  MOV R26, R10 ;  /* 0x0000000a001a7202 */ /* 0x000fe40000000f00 */
[----:B------:R-:W-:Y:S02]  /*1560*/  MOV R27, R11 ;  /* 0x0000000b001b7202 */ /* 0x000fe40000000f00 */
.L_x_128:
[----:B------:R-:W-:Y:S05]  /*1570*/  BSYNC.RECONVERGENT B0 ;  /* 0x0000000000007941 */ /* 0x000fea0003800200 */
.L_x_126:
[----:B------:R-:W0:Y:S01]  /*1580*/  LDCU UR5, c[0x0][0x434] ;  /* 0x00008680ff0577ac */ /* 0x000e220008000800 */
[----:B------:R-:W1:Y:S01]  /*1590*/  S2R R19, SR_TID.X ;  /* 0x0000000000137919 */ /* 0x000e620000002100 */
[----:B------:R-:W-:Y:S01]  /*15a0*/  IMAD.MOV.U32 R10, RZ, RZ, RZ ;  /* 0x000000ffff0a7224 */ /* 0x000fe200078e00ff */
[----:B------:R-:W-:Y:S01]  /*15b0*/  BSSY.RECONVERGENT B0, `(.L_x_129) ;  /* 0x0000045000007945 */ /* 0x000fe20003800200 */
[----:B------:R-:W2:Y:S01]  /*15c0*/  LDCU UR18, c[0x0][0x534] ;  /* 0x0000a680ff1277ac */ /* 0x000ea20008000800 */
[----:B------:R-:W-:Y:S02]  /*15d0*/  IMAD.MOV.U32 R14, RZ, RZ, -0x800000 ;  /* 0xff800000ff0e7424 */ /* 0x000fe400078e00ff */
[----:B------:R-:W-:Y:S01]  /*15e0*/  IMAD.MOV.U32 R24, RZ, RZ, -0x800000 ;  /* 0xff800000ff187424 */ /* 0x000fe200078e00ff */
[----:B------:R-:W3:Y:S01]  /*15f0*/  LDCU UR11, c[0x0][0x430] ;  /* 0x00008600ff0b77ac */ /* 0x000ee20008000800 */
[----:B------:R-:W-:-:S04]  /*1600*/  USHF.R.S32.HI UR8, URZ, 0x1f, UR16 ;  /* 0x0000001fff087899 */ /* 0x000fc80008011410 */
[----:B------:R-:W-:Y:S01]  /*1610*/  ULOP3.LUT UR8, UR8, 0x1, URZ, 0xfc, !UPT ;  /* 0x0000000108087892 */ /* 0x000fe2000f8efcff */
[----:B0-----:R-:W-:-:S05]  /*1620*/  IMAD.U32 R4, RZ, RZ, UR5 ;  /* 0x00000005ff047e24 */ /* 0x001fca000f8e00ff */
[----:B------:R-:W-:Y:S01]  /*1630*/  IABS R4, R4 ;  /* 0x0000000400047213 */ /* 0x000fe20000000000 */
[----:B---3--:R-:W-:-:S03]  /*1640*/  UIMAD UR11, UR5, UR11, URZ ;  /* 0x0000000b050b72a4 */ /* 0x008fc6000f8e02ff */
[----:B------:R-:W0:Y:S01]  /*1650*/  I2F.RP R9, R4 ;  /* 0x0000000400097306 */ /* 0x000e220000209400 */
[C---:B-1----:R-:W-:Y:S02]  /*1660*/  ISETP.GT.U32.AND P1, PT, R19.reuse, 0x3f, PT ;  /* 0x0000003f1300780c */ /* 0x042fe40003f24070 */
[----:B------:R-:W-:-:S05]  /*1670*/  LOP3.LUT R23, R19, 0xf, RZ, 0xc0, !PT ;  /* 0x0000000f13177812 */ /* 0x000fca00078ec0ff */
[----:B0-----:R-:W0:Y:S02]  /*1680*/  MUFU.RCP R11, R9 ;  /* 0x00000009000b7308 */ /* 0x001e240000001000 */
[----:B0-----:R-:W-:-:S04]  /*1690*/  VIADD R11, R11, 0xffffffe ;  /* 0x0ffffffe0b0b7836 */ /* 0x001fc80000000000 */
[----:B------:R-:W-:-:S04]  /*16a0*/  @!P1 SHF.L.U32 R9, R19, 0x2, RZ ;  /* 0x0000000213099819 */ /* 0x000fc800000006ff */
[----:B------:R-:W-:Y:S01]  /*16b0*/  @!P1 LOP3.LUT R9, R9, 0xc, RZ, 0xc0, !PT ;  /* 0x0000000c09099812 */ /* 0x000fe200078ec0ff */
[----:B------:R-:W0:Y:S02]  /*16c0*/  F2I.FTZ.U32.TRUNC.NTZ R11, R11 ;  /* 0x0000000b000b7305 */ /* 0x000e24000021f000 */
[----:B0-----:R-:W-:-:S04]  /*16d0*/  IMAD.MOV R3, RZ, RZ, -R11 ;  /* 0x000000ffff037224 */ /* 0x001fc800078e0a0b */
[----:B------:R-:W-:Y:S01]  /*16e0*/  IMAD R5, R3, R4, RZ ;  /* 0x0000000403057224 */ /* 0x000fe200078e02ff */
[----:B------:R-:W-:Y:S02]  /*16f0*/  IABS R3, R2 ;  /* 0x0000000200037213 */ /* 0x000fe40000000000 */
[----:B------:R-:W-:Y:S01]  /*1700*/  LOP3.LUT R2, R2, UR5, RZ, 0x3c, !PT ;  /* 0x0000000502027c12 */ /* 0x000fe2000f8e3cff */
[----:B------:R-:W-:Y:S01]  /*1710*/  IMAD.HI.U32 R10, R11, R5, R10 ;  /* 0x000000050b0a7227 */ /* 0x000fe200078e000a */
[----:B------:R-:W-:Y:S02]  /*1720*/  SHF.R.U32.HI R11, RZ, 0x2, R19 ;  /* 0x00000002ff0b7819 */ /* 0x000fe40000011613 */
[----:B------:R-:W-:Y:S02]  /*1730*/  ISETP.GE.AND P2, PT, R2, RZ, PT ;  /* 0x000000ff0200720c */ /* 0x000fe40003f46270 */
[----:B------:R-:W-:Y:S01]  /*1740*/  @!P1 MOV R2, 0x400 ;  /* 0x0000040000029802 */ /* 0x000fe20000000f00 */
[----:B------:R-:W-:-:S02]  /*1750*/  IMAD.HI.U32 R13, R10, R3, RZ ;  /* 0x000000030a0d7227 */ /* 0x000fc400078e00ff */
[----:B------:R-:W0:Y:S02]  /*1760*/  @!P1 S2R R10, SR_CgaCtaId ;  /* 0x00000000000a9919 */ /* 0x000e240000008800 */
[----:B------:R-:W-:-:S04]  /*1770*/  IMAD.MOV R5, RZ, RZ, -R13 ;  /* 0x000000ffff057224 */ /* 0x000fc800078e0a0d */
[C---:B------:R-:W-:Y:S02]  /*1780*/  IMAD R5, R4.reuse, R5, R3 ;  /* 0x0000000504057224 */ /* 0x040fe400078e0203 */
[----:B------:R-:W1:Y:S03]  /*1790*/  @!P1 S2R R3, SR_CgaCtaId ;  /* 0x0000000000039919 */ /* 0x000e660000008800 */
[----:B------:R-:W-:-:S13]  /*17a0*/  ISETP.GT.U32.AND P0, PT, R4, R5, PT ;  /* 0x000000050400720c */ /* 0x000fda0003f04070 */
[-C--:B------:R-:W-:Y:S01]  /*17b0*/  @!P0 IADD3 R5, PT, PT, R5, -R4.reuse, RZ ;  /* 0x8000000405058210 */ /* 0x080fe20007ffe0ff */
[----:B------:R-:W-:Y:S01]  /*17c0*/  @!P0 VIADD R13, R13, 0x1 ;  /* 0x000000010d0d8836 */ /* 0x000fe20000000000 */
[----:B------:R-:W-:Y:S02]  /*17d0*/  ISETP.NE.AND P0, PT, RZ, UR5, PT ;  /* 0x00000005ff007c0c */ /* 0x000fe4000bf05270 */
[----:B------:R-:W-:Y:S02]  /*17e0*/  ISETP.GE.U32.AND P3, PT, R5, R4, PT ;  /* 0x000000040500720c */ /* 0x000fe40003f66070 */
[----:B------:R-:W-:-:S04]  /*17f0*/  @!P1 MOV R5, 0x400 ;  /* 0x0000040000059802 */ /* 0x000fc80000000f00 */
[----:B0-----:R-:W-:-:S05]  /*1800*/  @!P1 LEA R10, R10, R5, 0x18 ;  /* 0x000000050a0a9211 */ /* 0x001fca00078ec0ff */
[----:B------:R-:W-:Y:S01]  /*1810*/  @!P1 IMAD R10, R11, 0x14, R10 ;  /* 0x000000140b0a9824 */ /* 0x000fe200078e020a */
[----:B-1----:R-:W-:Y:S01]  /*1820*/  @!P1 LEA R2, R3, R2, 0x18 ;  /* 0x0000000203029211 */ /* 0x002fe200078ec0ff */
[----:B------:R-:W-:Y:S02]  /*1830*/  @P3 VIADD R13, R13, 0x1 ;  /* 0x000000010d0d3836 */ /* 0x000fe40000000000 */
[----:B------:R-:W-:Y:S02]  /*1840*/  @!P1 IMAD.IADD R9, R10, 0x1, R9 ;  /* 0x000000010a099824 */ /* 0x000fe400078e0209 */
[----:B------:R-:W-:Y:S01]  /*1850*/  @!P2 IMAD.MOV R13, RZ, RZ, -R13 ;  /* 0x000000ffff0da224 */ /* 0x000fe200078e0a0d */
[----:B------:R-:W-:Y:S01]  /*1860*/  @!P0 LOP3.LUT R13, RZ, UR5, RZ, 0x33, !PT ;  /* 0x00000005ff0d8c12 */ /* 0x000fe2000f8e33ff */
[----:B------:R-:W-:Y:S01]  /*1870*/  @!P1 IMAD R5, R23, 0x14, R2 ;  /* 0x0000001417059824 */ /* 0x000fe200078e0202 */
[----:B--2---:R-:W-:Y:S02]  /*1880*/  ISETP.GE.AND P0, PT, R11, UR18, PT ;  /* 0x000000120b007c0c */ /* 0x004fe4000bf06270 */
[----:B------:R-:W-:Y:S01]  /*1890*/  SHF.R.U32.HI R2, RZ, 0x4, R19 ;  /* 0x00000004ff027819 */ /* 0x000fe20000011613 */
[----:B------:R-:W-:Y:S01]  /*18a0*/  IMAD R4, R13, UR8, RZ ;  /* 0x000000080d047c24 */ /* 0x000fe2000f8e02ff */
[----:B------:R-:W0:Y:S02]  /*18b0*/  LDCU.64 UR8, c[0x0][0x358] ;  /* 0x00006b00ff0877ac */ /* 0x000e240008000a00 */
[----:B------:R-:W-:-:S02]  /*18c0*/  @!P1 LEA R5, R2, R5, 0x2 ;  /* 0x0000000502059211 */ /* 0x000fc400078e10ff */
        /* <DEDUP_REMOVED lines=19> */
.L_x_130:
[----:B0-----:R-:W-:Y:S05]  /*1a00*/  BSYNC.RECONVERGENT B0 ;  /* 0x0000000000007941 */ /* 0x001fea0003800200 */
.L_x_129:
[----:B-----5:R0:W-:Y:S01]  /*1a10*/  @!P1 STS [R9], R14 ;  /* 0x0000000e09009388 */ /* 0x0201e20000000800 */
[----:B-1----:R-:W1:Y:S08]  /*1a20*/  LDC R15, c[0x0][0x3e0] ;  /* 0x0000f800ff0f7b82 */ /* 0x002e700000000800 */
[----:B------:R-:W-:Y:S01]  /*1a30*/  BAR.SYNC.DEFER_BLOCKING 0x0 ;  /* 0x0000000000007b1d */ /* 0x000fe20000010000 */
[----:B------:R-:W-:-:S05]  /*1a40*/  ISETP.NE.AND P5, PT, R4, RZ, PT ;  /* 0x000000ff0400720c */ /* 0x000fca0003fa5270 */
[----:B------:R-:W-:Y:S01]  /*1a50*/  BSSY.RECONVERGENT B1, `(.L_x_131) ;  /* 0x0000176000017945 */ /* 0x000fe20003800200 */
[----:B-1----:R-:W-:Y:S01]  /*1a60*/  IABS R11, R15 ;  /* 0x0000000f000b7213 */ /* 0x002fe20000000000 */
[----:B------:R1:W2:Y:S03]  /*1a70*/  @!P1 LDS R24, [R5] ;  /* 0x0000000005189984 */ /* 0x0002a60000000800 */
[----:B0-----:R-:W0:Y:S08]  /*1a80*/  I2F.RP R14, R11 ;  /* 0x0000000b000e7306 */ /* 0x001e300000209400 */
[----:B0-----:R-:W0:Y:S08]  /*1a90*/  MUFU.RCP R30, R14 ;  /* 0x0000000e001e7308 */ /* 0x001e300000001000 */
[----:B-1----:R-:W1:Y:S01]  /*1aa0*/  I2F.RP R5, R17 ;  /* 0x0000001100057306 */ /* 0x002e620000209400 */
[----:B0-----:R-:W-:-:S07]  /*1ab0*/  VIADD R30, R30, 0xffffffe ;  /* 0x0ffffffe1e1e7836 */ /* 0x001fce0000000000 */
[----:B------:R0:W-:Y:S01]  /*1ac0*/  F2I.FTZ.U32.TRUNC.NTZ R31, R30 ;  /* 0x0000001e001f7305 */ /* 0x0001e2000021f000 */
[----:B--2---:R-:W2:Y:S07]  /*1ad0*/  SHFL.BFLY PT, R3, R24, 0x8, 0x1f ;  /* 0x0d001f0018037f89 */ /* 0x004eae00000e0000 */
[----:B-1----:R-:W1:Y:S01]  /*1ae0*/  MUFU.RCP R28, R5 ;  /* 0x00000005001c7308 */ /* 0x002e620000001000 */
[----:B0-----:R-:W-:Y:S01]  /*1af0*/  HFMA2 R30, -RZ, RZ, 0, 0 ;  /* 0x00000000ff1e7431 */ /* 0x001fe200000001ff */
[----:B--2---:R-:W-:Y:S01]  /*1b00*/  FMNMX.FTZ R16, R3, R24, !PT ;  /* 0x0000001803107209 */ /* 0x004fe20007810000 */
[----:B-1----:R-:W-:Y:S01]  /*1b10*/  VIADD R28, R28, 0xffffffe ;  /* 0x0ffffffe1c1c7836 */ /* 0x002fe20000000000 */
[----:B------:R-:W-:-:S03]  /*1b20*/  IABS R5, R12 ;  /* 0x0000000c00057213 */ /* 0x000fc60000000000 */
[----:B------:R-:W0:Y:S01]  /*1b30*/  SHFL.BFLY PT, R21, R16, 0x4, 0x1f ;  /* 0x0c801f0010157f89 */ /* 0x000e2200000e0000 */
[----:B------:R-:W1:Y:S02]  /*1b40*/  F2I.FTZ.U32.TRUNC.NTZ R29, R28 ;  /* 0x0000001c001d7305 */ /* 0x000e64000021f000 */
[----:B-1----:R-:W-:Y:S02]  /*1b50*/  IMAD.MOV R14, RZ, RZ, -R29 ;  /* 0x000000ffff0e7224 */ /* 0x002fe400078e0a1d */
[----:B------:R-:W-:Y:S02]  /*1b60*/  IMAD.MOV.U32 R28, RZ, RZ, RZ ;  /* 0x000000ffff1c7224 */ /* 0x000fe400078e00ff */
[----:B------:R-:W-:Y:S01]  /*1b70*/  IMAD R14, R14, R17, RZ ;  /* 0x000000110e0e7224 */ /* 0x000fe200078e02ff */
[----:B0-----:R-:W-:-:S03]  /*1b80*/  FMNMX.FTZ R21, R16, R21, !PT ;  /* 0x0000001510157209 */ /* 0x001fc60007810000 */
[----:B------:R-:W-:Y:S02]  /*1b90*/  IMAD.HI.U32 R14, R29, R14, R28 ;  /* 0x0000000e1d0e7227 */ /* 0x000fe400078e001c */
[----:B------:R-:W0:Y:S02]  /*1ba0*/  SHFL.BFLY PT, R10, R21, 0x2, 0x1f ;  /* 0x0c401f00150a7f89 */ /* 0x000e2400000e0000 */
[----:B0-----:R-:W-:-:S05]  /*1bb0*/  FMNMX.FTZ R10, R21, R10, !PT ;  /* 0x0000000a150a7209 */ /* 0x001fca0007810000 */
[----:B------:R-:W0:Y:S02]  /*1bc0*/  SHFL.BFLY PT, R3, R10, 0x1, 0x1f ;  /* 0x0c201f000a037f89 */ /* 0x000e2400000e0000 */
[----:B0-----:R-:W-:Y:S01]  /*1bd0*/  FMNMX.FTZ R3, R10, R3, !PT ;  /* 0x000000030a037209 */ /* 0x001fe20007810000 */
[----:B------:R-:W-:-:S03]  /*1be0*/  IMAD.MOV R10, RZ, RZ, -R31 ;  /* 0x000000ffff0a7224 */ /* 0x000fc600078e0a1f */
[----:B------:R-:W-:Y:S01]  /*1bf0*/  FSETP.NEU.FTZ.AND P0, PT, R3, -INF , PT ;  /* 0xff8000000300780b */ /* 0x000fe20003f1d000 */
[----:B------:R-:W-:-:S03]  /*1c00*/  IMAD R10, R10, R11, RZ ;  /* 0x0000000b0a0a7224 */ /* 0x000fc600078e02ff */
[----:B------:R-:W-:Y:S01]  /*1c10*/  FSEL R9, R3, RZ, P0 ;  /* 0x000000ff03097208 */ /* 0x000fe20000000000 */
[----:B------:R-:W-:-:S04]  /*1c20*/  IMAD.HI.U32 R10, R31, R10, R30 ;  /* 0x0000000a1f0a7227 */ /* 0x000fc800078e001e */
[----:B------:R-:W-:Y:S02]  /*1c30*/  FADD.FTZ R3, -R9, R24 ;  /* 0x0000001809037221 */ /* 0x000fe40000010100 */
[----:B------:R-:W-:-:S04]  /*1c40*/  IMAD.HI.U32 R10, R10, R5, RZ ;  /* 0x000000050a0a7227 */ /* 0x000fc800078e00ff */
[----:B------:R-:W-:-:S06]  /*1c50*/  FMUL.FTZ R3, R3, 1.4426950216293334961 ;  /* 0x3fb8aa3b03037820 */ /* 0x000fcc0000410000 */
[----:B------:R-:W0:Y:S02]  /*1c60*/  MUFU.EX2 R3, R3 ;  /* 0x0000000300037308 */ /* 0x000e240000000800 */
[----:B0-----:R-:W0:Y:S02]  /*1c70*/  SHFL.BFLY PT, R18, R3, 0x8, 0x1f ;  /* 0x0d001f0003127f89 */ /* 0x001e2400000e0000 */
[----:B0-----:R-:W-:Y:S01]  /*1c80*/  FADD.FTZ R18, R3, R18 ;  /* 0x0000001203127221 */ /* 0x001fe20000010000 */
[----:B------:R-:W-:-:S04]  /*1c90*/  IABS R3, R4 ;  /* 0x0000000400037213 */ /* 0x000fc80000000000 */
[----:B------:R-:W0:Y:S01]  /*1ca0*/  SHFL.BFLY PT, R21, R18, 0x4, 0x1f ;  /* 0x0c801f0012157f89 */ /* 0x000e2200000e0000 */
[----:B------:R-:W-:Y:S02]  /*1cb0*/  IMAD.MOV R3, RZ, RZ, -R3 ;  /* 0x000000ffff037224 */ /* 0x000fe400078e0a03 */
        /* <DEDUP_REMOVED lines=15> */
[----:B------:R-:W-:Y:S01]  /*1db0*/  ISETP.GE.U32.AND P2, PT, R20, R17, PT ;  /* 0x000000111400720c */ /* 0x000fe20003f46070 */
[----:B------:R-:W-:Y:S01]  /*1dc0*/  @!P0 IMAD.IADD R14, R14, 0x1, -R11 ;  /* 0x000000010e0e8824 */ /* 0x000fe200078e0a0b */
[----:B------:R-:W-:Y:S01]  /*1dd0*/  ISETP.NE.AND P0, PT, R15, RZ, PT ;  /* 0x000000ff0f00720c */ /* 0x000fe20003f05270 */
[----:B------:R-:W-:Y:S01]  /*1de0*/  IMAD.MOV.U32 R21, RZ, RZ, 0x7f800000 ;  /* 0x7f800000ff157424 */ /* 0x000fe200078e00ff */
[----:B------:R-:W0:Y:S02]  /*1df0*/  SHFL.BFLY PT, R3, R16, 0x1, 0x1f ;  /* 0x0c201f0010037f89 */ /* 0x000e2400000e0000 */
[----:B------:R-:W-:-:S07]  /*1e00*/  ISETP.GE.U32.AND P4, PT, R14, R11, PT ;  /* 0x0000000b0e00720c */ /* 0x000fce0003f86070 */
[----:B------:R-:W-:Y:S01]  /*1e10*/  @P2 VIADD R18, R18, 0x1 ;  /* 0x0000000112122836 */ /* 0x000fe20000000000 */
[----:B------:R-:W-:Y:S02]  /*1e20*/  ISETP.GE.AND P2, PT, R12, RZ, PT ;  /* 0x000000ff0c00720c */ /* 0x000fe40003f46270 */
[----:B------:R-:W-:Y:S01]  /*1e30*/  SHF.R.S32.HI R12, RZ, 0x1f, R4 ;  /* 0x0000001fff0c7819 */ /* 0x000fe20000011404 */
[----:B------:R-:W-:Y:S01]  /*1e40*/  @!P3 IMAD.MOV R18, RZ, RZ, -R18 ;  /* 0x000000ffff12b224 */ /* 0x000fe200078e0a12 */
[----:B------:R-:W-:Y:S01]  /*1e50*/  ISETP.NE.AND P3, PT, R13, RZ, PT ;  /* 0x000000ff0d00720c */ /* 0x000fe20003f65270 */
[----:B------:R-:W-:Y:S01]  /*1e60*/  @P4 VIADD R10, R10, 0x1 ;  /* 0x000000010a0a4836 */ /* 0x000fe20000000000 */
[----:B------:R-:W-:Y:S01]  /*1e70*/  @!P5 LOP3.LUT R18, RZ, R17, RZ, 0x33, !PT ;  /* 0x00000011ff12d212 */ /* 0x000fe200078e33ff */
[----:B------:R-:W-:Y:S01]  /*1e80*/  IMAD R4, R4, UR11, RZ ;  /* 0x0000000b04047c24 */ /* 0x000fe2000f8e02ff */
[----:B------:R-:W-:Y:S01]  /*1e90*/  SEL R11, RZ, 0x1, !P3 ;  /* 0x00000001ff0b7807 */ /* 0x000fe20005800000 */
[----:B------:R-:W-:Y:S01]  /*1ea0*/  IMAD.MOV.U32 R5, RZ, RZ, R10 ;  /* 0x000000ffff057224 */ /* 0x000fe200078e000a */
[----:B------:R-:W-:-:S02]  /*1eb0*/  SHF.R.S32.HI R13, RZ, 0x1f, R18 ;  /* 0x0000001fff0d7819 */ /* 0x000fc40000011412 */
[----:B------:R-:W-:Y:S01]  /*1ec0*/  LOP3.LUT R11, R12, R11, RZ, 0xfc, !PT ;  /* 0x0000000b0c0b7212 */ /* 0x000fe200078efcff */
[----:B0-----:R-:W-:Y:S01]  /*1ed0*/  FADD.FTZ R3, R16, R3 ;  /* 0x0000000310037221 */ /* 0x001fe20000010000 */
[----:B------:R-:W-:Y:S02]  /*1ee0*/  @!P2 IADD3 R5, PT, PT, -R5, RZ, RZ ;  /* 0x000000ff0505a210 */ /* 0x000fe40007ffe1ff */
[----:B------:R-:W-:Y:S02]  /*1ef0*/  @!P0 LOP3.LUT R5, RZ, R15, RZ, 0x33, !PT ;  /* 0x0000000fff058212 */ /* 0x000fe400078e33ff */
[----:B------:R-:W-:Y:S02]  /*1f00*/  FSETP.NE.FTZ.AND P1, PT, R3, RZ, PT ;  /* 0x000000ff0300720b */ /* 0x000fe40003f35000 */
[----:B------:R-:W-:Y:S01]  /*1f10*/  LOP3.LUT P0, RZ, R19, 0x3cf, RZ, 0xc0, !PT ;  /* 0x000003cf13ff7812 */ /* 0x000fe2000780c0ff */
[----:B------:R-:W-:Y:S01]  /*1f20*/  IMAD R12, R5, UR12, RZ ;  /* 0x0000000c050c7c24 */ /* 0x000fe2000f8e02ff */
[----:B------:R-:W-:-:S04]  /*1f30*/  ISETP.LT.U32.AND P2, PT, R26, R18, PT ;  /* 0x000000121a00720c */ /* 0x000fc80003f41070 */
[----:B------:R-:W-:-:S04]  /*1f40*/  ISETP.LT.AND.EX P2, PT, R27, R13, PT, P2 ;  /* 0x0000000d1b00720c */ /* 0x000fc80003f41320 */
[----:B------:R-:W-:Y:S01]  /*1f50*/  SEL R5, R26, R18, P2 ;  /* 0x000000121a057207 */ /* 0x000fe20001000000 */
[----:B------:R0:W1:Y:S02]  /*1f60*/  @P1 MUFU.LG2 R10, R3 ;  /* 0x00000003000a1308 */ /* 0x0000640000000c00 */
[----:B0-----:R-:W-:Y:S02]  /*1f70*/  IMAD R3, R11, R12, RZ ;  /* 0x0000000c0b037224 */ /* 0x001fe400078e02ff */
[----:B-1----:R-:W-:Y:S01]  /*1f80*/  @P1 FFMA.FTZ R21, R10, 0.69314718246459960938, R9 ;  /* 0x3f3172180a151823 */ /* 0x002fe20000010009 */
        /* <DEDUP_REMOVED lines=32> */
[----:B0-----:R-:W-:-:S06]  /*2190*/  VIADD R10, R10, 0xffffffe ;  /* 0x0ffffffe0a0a7836 */ /* 0x001fcc0000000000 */
[----:B------:R-:W0:Y:S02]  /*21a0*/  F2I.FTZ.U32.TRUNC.NTZ R11, R10 ;  /* 0x0000000a000b7305 */ /* 0x000e24000021f000 */
[----:B0-----:R-:W-:Y:S01]  /*21b0*/  IMAD.MOV R2, RZ, RZ, -R11 ;  /* 0x000000ffff027224 */ /* 0x001fe200078e0a0b */
[----:B------:R-:W-:-:S03]  /*21c0*/  MOV R10, RZ ;  /* 0x000000ff000a7202 */ /* 0x000fc60000000f00 */
[----:B------:R-:W-:-:S04]  /*21d0*/  IMAD R2, R2, R30, RZ ;  /* 0x0000001e02027224 */ /* 0x000fc800078e02ff */
[----:B------:R-:W-:Y:S01]  /*21e0*/  IMAD.HI.U32 R2, R11, R2, R10 ;  /* 0x000000020b027227 */ /* 0x000fe200078e000a */
[----:B------:R-:W-:-:S05]  /*21f0*/  LEA.HI R11, R19, UR14, RZ, 0x1c ;  /* 0x0000000e130b7c11 */ /* 0x000fca000f8fe0ff */
        /* <DEDUP_REMOVED lines=13> */
.L_x_134:
[----:B------:R-:W-:Y:S01]  /*22d0*/  LEA.HI R2, R19, UR14, RZ, 0x1c ;  /* 0x0000000e13027c11 */ /* 0x000fe2000f8fe0ff */
[----:B------:R-:W-:Y:S01]  /*22e0*/  IMAD.MOV.U32 R17, RZ, RZ, RZ ;  /* 0x000000ffff117224 */ /* 0x000fe200078e00ff */
[----:B------:R-:W-:Y:S02]  /*22f0*/  MOV R18, R30 ;  /* 0x0000001e00127202 */ /* 0x000fe40000000f00 */
[----:B------:R-:W-:Y:S01]  /*2300*/  MOV R14, 0x2330 ;  /* 0x00002330000e7802 */ /* 0x000fe20000000f00 */
[----:B------:R-:W-:Y:S02]  /*2310*/  IMAD.MOV.U32 R22, RZ, RZ, R2 ;  /* 0x000000ffff167224 */ /* 0x000fe400078e0002 */
[----:B------:R-:W-:Y:S05]  /*2320*/  CALL.REL.NOINC `($__internal_3_$__cuda_sm20_div_s64) ;  /* 0x0000001c00487944 */ /* 0x000fea0003c00000 */
[----:B------:R-:W-:Y:S02]  /*2330*/  IADD3 R9, PT, PT, -R10, RZ, RZ ;  /* 0x000000ff0a097210 */ /* 0x000fe40007ffe1ff */
[----:B------:R-:W-:-:S03]  /*2340*/  MOV R31, R11 ;  /* 0x0000000b001f7202 */ /* 0x000fc60000000f00 */
[----:B------:R-:W-:Y:S01]  /*2350*/  IMAD R9, R30, R9, R2 ;  /* 0x000000091e097224 */ /* 0x000fe200078e0202 */
[----:B------:R-:W-:-:S07]  /*2360*/  MOV R30, R10 ;  /* 0x0000000a001e7202 */ /* 0x000fce0000000f00 */
.L_x_135:
[----:B------:R-:W-:Y:S01]  /*2370*/  IABS R12, UR13 ;  /* 0x0000000d000c7c13 */ /* 0x000fe20008000000 */
[----:B------:R-:W-:Y:S01]  /*2380*/  IMAD R25, R25, R8, RZ ;  /* 0x0000000819197224 */ /* 0x000fe200078e02ff */
[----:B------:R-:W-:Y:S01]  /*2390*/  IABS R10, R9 ;  /* 0x00000009000a7213 */ /* 0x000fe20000000000 */
[----:B------:R-:W-:Y:S01]  /*23a0*/  BSSY.RECONVERGENT B0, `(.L_x_136) ;  /* 0x000003f000007945 */ /* 0x000fe20003800200 */
[----:B------:R-:W0:Y:S01]  /*23b0*/  I2F.U32.RP R13, R12 ;  /* 0x0000000c000d7306 */ /* 0x000e220000209000 */
[----:B------:R-:W-:Y:S01]  /*23c0*/  IABS R2, UR13 ;  /* 0x0000000d00027c13 */ /* 0x000fe20008000000 */
[----:B------:R-:W-:Y:S01]  /*23d0*/  IMAD R25, R7, R0, R25 ;  /* 0x0000000007197224 */ /* 0x000fe200078e0219 */
[----:B------:R-:W-:-:S04]  /*23e0*/  LOP3.LUT R0, R9, UR13, RZ, 0x3c, !PT ;  /* 0x0000000d09007c12 */ /* 0x000fc8000f8e3cff */
[----:B------:R-:W-:Y:S01]  /*23f0*/  ISETP.GE.AND P0, PT, R0, RZ, PT ;  /* 0x000000ff0000720c */ /* 0x000fe20003f06270 */
[----:B0-----:R-:W0:Y:S02]  /*2400*/  MUFU.RCP R16, R13 ;  /* 0x0000000d00107308 */ /* 0x001e240000001000 */
[----:B0-----:R-:W-:-:S06]  /*2410*/  IADD3 R16, PT, PT, R16, 0xffffffe, RZ ;  /* 0x0ffffffe10107810 */ /* 0x001fcc0007ffe0ff */
[----:B------:R-:W0:Y:S02]  /*2420*/  F2I.FTZ.U32.TRUNC.NTZ R17, R16 ;  /* 0x0000001000117305 */ /* 0x000e24000021f000 */
[----:B0-----:R-:W-:Y:S01]  /*2430*/  IADD3 R11, PT, PT, RZ, -R17, RZ ;  /* 0x80000011ff0b7210 */ /* 0x001fe20007ffe0ff */
[----:B------:R-:W-:-:S04]  /*2440*/  IMAD.MOV.U32 R16, RZ, RZ, RZ ;  /* 0x000000ffff107224 */ /* 0x000fc800078e00ff */
[----:B------:R-:W-:-:S04]  /*2450*/  IMAD R11, R11, R12, RZ ;  /* 0x0000000c0b0b7224 */ /* 0x000fc800078e02ff */
[----:B------:R-:W-:Y:S01]  /*2460*/  IMAD.HI.U32 R17, R17, R11, R16 ;  /* 0x0000000b11117227 */ /* 0x000fe200078e0010 */
[----:B------:R-:W-:-:S05]  /*2470*/  IADD3 R11, PT, PT, RZ, -R2, RZ ;  /* 0x80000002ff0b7210 */ /* 0x000fca0007ffe0ff */
[----:B------:R-:W-:-:S04]  /*2480*/  IMAD.HI.U32 R2, R17, R10, RZ ;  /* 0x0000000a11027227 */ /* 0x000fc800078e00ff */
[----:B------:R-:W-:Y:S02]  /*2490*/  IMAD R11, R2, R11, R10 ;  /* 0x0000000b020b7224 */ /* 0x000fe400078e020a */
[----:B------:R-:W-:-:S03]  /*24a0*/  IMAD.WIDE.U32 R16, R7, R8, RZ ;  /* 0x0000000807107225 */ /* 0x000fc600078e00ff */
[----:B------:R-:W-:Y:S01]  /*24b0*/  ISETP.GT.U32.AND P1, PT, R12, R11, PT ;  /* 0x0000000b0c00720c */ /* 0x000fe20003f24070 */
[----:B------:R-:W-:-:S12]  /*24c0*/  IMAD.WIDE.U32 R34, R16, R32, RZ ;  /* 0x0000002010227225 */ /* 0x000fd800078e00ff */
[----:B------:R-:W-:Y:S02]  /*24d0*/  @!P1 IMAD.IADD R11, R11, 0x1, -R12 ;  /* 0x000000010b0b9824 */ /* 0x000fe400078e0a0c */
[----:B------:R-:W-:Y:S01]  /*24e0*/  @!P1 VIADD R2, R2, 0x1 ;  /* 0x0000000102029836 */ /* 0x000fe20000000000 */
[----:B------:R-:W-:Y:S02]  /*24f0*/  ISETP.NE.AND P1, PT, RZ, UR13, PT ;  /* 0x0000000dff007c0c */ /* 0x000fe4000bf25270 */
[----:B------:R-:W-:Y:S02]  /*2500*/  ISETP.GE.U32.AND P2, PT, R11, R12, PT ;  /* 0x0000000c0b00720c */ /* 0x000fe40003f46070 */
[----:B------:R-:W-:-:S05]  /*2510*/  IADD3 R11, PT, PT, R17, R25, RZ ;  /* 0x00000019110b7210 */ /* 0x000fca0007ffe0ff */
[----:B------:R-:W-:-:S04]  /*2520*/  IMAD R11, R11, R32, RZ ;  /* 0x000000200b0b7224 */ /* 0x000fc800078e02ff */
[----:B------:R-:W-:Y:S02]  /*2530*/  IMAD R11, R33, R16, R11 ;  /* 0x00000010210b7224 */ /* 0x000fe400078e020b */
[----:B------:R-:W-:Y:S02]  /*2540*/  @P2 IADD3 R2, PT, PT, R2, 0x1, RZ ;  /* 0x0000000102022810 */ /* 0x000fe40007ffe0ff */
[----:B------:R-:W-:Y:S02]  /*2550*/  IMAD.IADD R16, R35, 0x1, R11 ;  /* 0x0000000123107824 */ /* 0x000fe400078e020b */
[----:B------:R-:W-:Y:S02]  /*2560*/  @!P0 IADD3 R2, PT, PT, -R2, RZ, RZ ;  /* 0x000000ff02028210 */ /* 0x000fe40007ffe1ff */
[----:B------:R-:W-:Y:S02]  /*2570*/  @!P1 LOP3.LUT R2, RZ, UR13, RZ, 0x33, !PT ;  /* 0x0000000dff029c12 */ /* 0x000fe4000f8e33ff */
[----:B------:R-:W-:-:S04]  /*2580*/  LOP3.LUT R0, R31, R16, RZ, 0xfc, !PT ;  /* 0x000000101f007212 */ /* 0x000fc800078efcff */
[----:B------:R-:W-:Y:S01]  /*2590*/  ISETP.NE.U32.AND P0, PT, R0, RZ, PT ;  /* 0x000000ff0000720c */ /* 0x000fe20003f05070 */
[----:B------:R-:W-:-:S04]  /*25a0*/  IMAD.MOV R0, RZ, RZ, -R2 ;  /* 0x000000ffff007224 */ /* 0x000fc800078e0a02 */
[----:B------:R-:W-:-:S08]  /*25b0*/  IMAD R0, R0, UR13, R9 ;  /* 0x0000000d00007c24 */ /* 0x000fd0000f8e0209 */
[----:B------:R-:W-:Y:S05]  /*25c0*/  @P0 BRA `(.L_x_137) ;  /* 0x0000000000540947 */ /* 0x000fea0003800000 */
[----:B------:R-:W0:Y:S01]  /*25d0*/  I2F.U32.RP R12, R34 ;  /* 0x00000022000c7306 */ /* 0x000e220000209000 */
[----:B------:R-:W-:Y:S01]  /*25e0*/  HFMA2 R10, -RZ, RZ, 0, 0 ;  /* 0x00000000ff0a7431 */ /* 0x000fe200000001ff */
[----:B------:R-:W-:-:S06]  /*25f0*/  ISETP.NE.U32.AND P0, PT, R34, RZ, PT ;  /* 0x000000ff2200720c */ /* 0x000fcc0003f05070 */
[----:B0-----:R-:W0:Y:S02]  /*2600*/  MUFU.RCP R11, R12 ;  /* 0x0000000c000b7308 */ /* 0x001e240000001000 */
[----:B0-----:R-:W-:-:S06]  /*2610*/  IADD3 R11, PT, PT, R11, 0xffffffe, RZ ;  /* 0x0ffffffe0b0b7810 */ /* 0x001fcc0007ffe0ff */
[----:B------:R-:W0:Y:S02]  /*2620*/  F2I.FTZ.U32.TRUNC.NTZ R11, R11 ;  /* 0x0000000b000b7305 */ /* 0x000e24000021f000 */
[----:B0-----:R-:W-:-:S04]  /*2630*/  IMAD.MOV R9, RZ, RZ, -R11 ;  /* 0x000000ffff097224 */ /* 0x001fc800078e0a0b */
        /* <DEDUP_REMOVED lines=14> */
.L_x_137:
[----:B------:R-:W-:Y:S01]  /*2720*/  IMAD.MOV.U32 R22, RZ, RZ, R30 ;  /* 0x000000ffff167224 */ /* 0x000fe200078e001e */
[----:B------:R-:W-:Y:S01]  /*2730*/  MOV R17, R31 ;  /* 0x0000001f00117202 */ /* 0x000fe20000000f00 */
[----:B------:R-:W-:Y:S01]  /*2740*/  IMAD.MOV.U32 R18, RZ, RZ, R34 ;  /* 0x000000ffff127224 */ /* 0x000fe200078e0022 */
[----:B------:R-:W-:Y:S02]  /*2750*/  MOV R14, 0x2770 ;  /* 0x00002770000e7802 */ /* 0x000fe40000000f00 */
[----:B------:R-:W-:Y:S05]  /*2760*/  CALL.REL.NOINC `($__internal_3_$__cuda_sm20_div_s64) ;  /* 0x0000001800387944 */ /* 0x000fea0003c00000 */
[----:B------:R-:W-:-:S05]  /*2770*/  IADD3 R31, PT, PT, -R10, RZ, RZ ;  /* 0x000000ff0a1f7210 */ /* 0x000fca0007ffe1ff */
[----:B------:R-:W-:Y:S02]  /*2780*/  IMAD R31, R31, R34, R30 ;  /* 0x000000221f1f7224 */ /* 0x000fe400078e021e */
.L_x_138:
[----:B------:R-:W-:Y:S05]  /*2790*/  BSYNC.RECONVERGENT B0 ;  /* 0x0000000000007941 */ /* 0x000fea0003800200 */
.L_x_136:
[----:B------:R-:W-:Y:S01]  /*27a0*/  IABS R20, R8 ;  /* 0x0000000800147213 */ /* 0x000fe20000000000 */
[----:B------:R-:W-:Y:S01]  /*27b0*/  IMAD.MOV.U32 R34, RZ, RZ, RZ ;  /* 0x000000ffff227224 */ /* 0x000fe200078e00ff */
[----:B------:R-:W-:Y:S01]  /*27c0*/  IABS R14, R6 ;  /* 0x00000006000e7213 */ /* 0x000fe20000000000 */
[----:B------:R-:W0:Y:S01]  /*27d0*/  LDCU.U8 UR17, c[0x0][0x549] ;  /* 0x0000a920ff1177ac */ /* 0x000e220008000000 */
[----:B------:R-:W1:Y:S01]  /*27e0*/  I2F.U32.RP R17, R20 ;  /* 0x0000001400117306 */ /* 0x000e620000209000 */
[----:B------:R-:W-:Y:S02]  /*27f0*/  IABS R12, R15 ;  /* 0x0000000f000c7213 */ /* 0x000fe40000000000 */
[----:B------:R-:W-:Y:S01]  /*2800*/  IABS R16, R7 ;  /* 0x0000000700107213 */ /* 0x000fe20000000000 */
[----:B------:R-:W2:Y:S01]  /*2810*/  LDCU.64 UR4, c[0x0][0x430] ;  /* 0x00008600ff0477ac */ /* 0x000ea20008000a00 */
[----:B------:R-:W-:Y:S02]  /*2820*/  IABS R13, R5 ;  /* 0x00000005000d7213 */ /* 0x000fe40000000000 */
[----:B------:R-:W-:Y:S01]  /*2830*/  IABS R18, R31 ;  /* 0x0000001f00127213 */ /* 0x000fe20000000000 */
[----:B------:R-:W3:Y:S01]  /*2840*/  I2F.U32.RP R11, R14 ;  /* 0x0000000e000b7306 */ /* 0x000ee20000209000 */
[----:B------:R-:W-:Y:S01]  /*2850*/  ISETP.NE.AND P5, PT, R8, RZ, PT ;  /* 0x000000ff0800720c */ /* 0x000fe20003fa5270 */
[----:B------:R-:W-:-:S06]  /*2860*/  UIMAD UR18, UR7, UR11, URZ ;  /* 0x0000000b071272a4 */ /* 0x000fcc000f8e02ff */
[----:B-1----:R-:W1:Y:S01]  /*2870*/  MUFU.RCP R9, R17 ;  /* 0x0000001100097308 */ /* 0x002e620000001000 */
[----:B0-----:R-:W-:-:S04]  /*2880*/  UISETP.NE.AND UP0, UPT, UR17, URZ, UPT ;  /* 0x000000ff1100728c */ /* 0x001fc8000bf05270 */
[----:B--2---:R-:W-:-:S03]  /*2890*/  USEL UR4, UR4, 0x1, UP0 ;  /* 0x0000000104047887 */ /* 0x004fc60008000000 */
[----:B---3--:R0:W2:Y:S01]  /*28a0*/  MUFU.RCP R32, R11 ;  /* 0x0000000b00207308 */ /* 0x0080a20000001000 */
[----:B------:R-:W-:Y:S02]  /*28b0*/  USHF.R.S32.HI UR17, URZ, 0x1f, UR4 ;  /* 0x0000001fff117899 */ /* 0x000fe40008011404 */
[----:B------:R-:W-:-:S05]  /*28c0*/  UIMAD UR5, UR4, UR5, URZ ;  /* 0x00000005040572a4 */ /* 0x000fca000f8e02ff */
[----:B------:R-:W-:Y:S01]  /*28d0*/  I2F.U32.RP R28, R12 ;  /* 0x0000000c001c7306 */ /* 0x000fe20000209000 */
[----:B-1----:R-:W-:Y:S01]  /*28e0*/  VIADD R9, R9, 0xffffffe ;  /* 0x0ffffffe09097836 */ /* 0x002fe20000000000 */
[----:B------:R-:W-:-:S06]  /*28f0*/  IABS R17, R8 ;  /* 0x0000000800117213 */ /* 0x000fcc0000000000 */
[----:B------:R-:W1:Y:S01]  /*2900*/  F2I.FTZ.U32.TRUNC.NTZ R35, R9 ;  /* 0x0000000900237305 */ /* 0x000e62000021f000 */
[----:B------:R-:W-:Y:S01]  /*2910*/  IMAD.MOV R17, RZ, RZ, -R17 ;  /* 0x000000ffff117224 */ /* 0x000fe200078e0a11 */
[----:B0-----:R-:W-:Y:S01]  /*2920*/  IABS R11, R10 ;  /* 0x0000000a000b7213 */ /* 0x001fe20000000000 */
[----:B--2---:R-:W-:-:S05]  /*2930*/  VIADD R32, R32, 0xffffffe ;  /* 0x0ffffffe20207836 */ /* 0x004fca0000000000 */
[----:B------:R-:W0:Y:S01]  /*2940*/  F2I.FTZ.U32.TRUNC.NTZ R33, R32 ;  /* 0x0000002000217305 */ /* 0x000e22000021f000 */
[----:B-1----:R-:W-:-:S07]  /*2950*/  IMAD.MOV R27, RZ, RZ, -R35 ;  /* 0x000000ffff1b7224 */ /* 0x002fce00078e0a23 */
[----:B------:R-:W1:Y:S01]  /*2960*/  MUFU.RCP R28, R28 ;  /* 0x0000001c001c7308 */ /* 0x000e620000001000 */
[----:B------:R-:W-:Y:S01]  /*2970*/  IABS R9, R6 ;  /* 0x0000000600097213 */ /* 0x000fe20000000000 */
[----:B------:R-:W-:-:S04]  /*2980*/  IMAD R27, R27, R20, RZ ;  /* 0x000000141b1b7224 */ /* 0x000fc800078e02ff */
[----:B------:R-:W-:Y:S01]  /*2990*/  IMAD.MOV R9, RZ, RZ, -R9 ;  /* 0x000000ffff097224 */ /* 0x000fe200078e0a09 */
[----:B0-----:R-:W-:Y:S01]  /*29a0*/  IADD3 R25, PT, PT, RZ, -R33, RZ ;  /* 0x80000021ff197210 */ /* 0x001fe20007ffe0ff */
[----:B------:R-:W0:Y:S01]  /*29b0*/  I2F.U32.RP R26, R16 ;  /* 0x00000010001a7306 */ /* 0x000e220000209000 */
[----:B------:R-:W-:Y:S02]  /*29c0*/  HFMA2 R32, -RZ, RZ, 0, 0 ;  /* 0x00000000ff207431 */ /* 0x000fe400000001ff */
[----:B------:R-:W-:-:S04]  /*29d0*/  IMAD.HI.U32 R27, R35, R27, R34 ;  /* 0x0000001b231b7227 */ /* 0x000fc800078e0022 */
[----:B------:R-:W-:Y:S01]  /*29e0*/  IMAD R25, R25, R14, RZ ;  /* 0x0000000e19197224 */ /* 0x000fe200078e02ff */
[----:B------:R-:W2:Y:S01]  /*29f0*/  I2F.U32.RP R22, R13 ;  /* 0x0000000d00167306 */ /* 0x000ea20000209000 */
[----:B------:R-:W-:-:S04]  /*2a00*/  IMAD.HI.U32 R27, R27, R18, RZ ;  /* 0x000000121b1b7227 */ /* 0x000fc800078e00ff */
[----:B-1----:R-:W-:Y:S02]  /*2a10*/  VIADD R28, R28, 0xffffffe ;  /* 0x0ffffffe1c1c7836 */ /* 0x002fe40000000000 */
[----:B------:R-:W-:Y:S01]  /*2a20*/  IMAD.HI.U32 R25, R33, R25, R32 ;  /* 0x0000001921197227 */ /* 0x000fe200078e0020 */
[----:B0-----:R-:W0:Y:S03]  /*2a30*/  MUFU.RCP R26, R26 ;  /* 0x0000001a001a7308 */ /* 0x001e260000001000 */
[----:B------:R-:W-:Y:S02]  /*2a40*/  IMAD R17, R27, R17, R18 ;  /* 0x000000111b117224 */ /* 0x000fe400078e0212 */
[----:B------:R-:W-:-:S03]  /*2a50*/  IMAD.HI.U32 R30, R25, R11, RZ ;  /* 0x0000000b191e7227 */ /* 0x000fc600078e00ff */
[----:B------:R-:W1:Y:S01]  /*2a60*/  F2I.FTZ.U32.TRUNC.NTZ R29, R28 ;  /* 0x0000001c001d7305 */ /* 0x000e62000021f000 */
[----:B------:R-:W-:Y:S01]  /*2a70*/  IMAD R9, R30, R9, R11 ;  /* 0x000000091e097224 */ /* 0x000fe200078e020b */
[----:B------:R-:W-:Y:S02]  /*2a80*/  ISETP.GT.U32.AND P3, PT, R20, R17, PT ;  /* 0x000000111400720c */ /* 0x000fe40003f64070 */
[----:B------:R-:W-:Y:S02]  /*2a90*/  LOP3.LUT R11, R31, R8, RZ, 0x3c, !PT ;  /* 0x000000081f0b7212 */ /* 0x000fe400078e3cff */
[----:B------:R-:W-:Y:S02]  /*2aa0*/  ISETP.GT.U32.AND P1, PT, R14, R9, PT ;  /* 0x000000090e00720c */ /* 0x000fe40003f24070 */
[----:B--2---:R-:W2:Y:S01]  /*2ab0*/  MUFU.RCP R22, R22 ;  /* 0x0000001600167308 */ /* 0x004ea20000001000 */
[----:B------:R-:W-:Y:S01]  /*2ac0*/  ISETP.GE.AND P2, PT, R11, RZ, PT ;  /* 0x000000ff0b00720c */ /* 0x000fe20003f46270 */
[----:B0-----:R-:W-:Y:S01]  /*2ad0*/  VIADD R26, R26, 0xffffffe ;  /* 0x0ffffffe1a1a7836 */ /* 0x001fe20000000000 */
[----:B------:R-:W-:-:S02]  /*2ae0*/  IABS R11, R2 ;  /* 0x00000002000b7213 */ /* 0x000fc40000000000 */
[----:B-1----:R-:W-:Y:S01]  /*2af0*/  IADD3 R18, PT, PT, RZ, -R29, RZ ;  /* 0x8000001dff127210 */ /* 0x002fe20007ffe0ff */
[----:B------:R-:W-:Y:S02]  /*2b00*/  IMAD.MOV.U32 R28, RZ, RZ, RZ ;  /* 0x000000ffff1c7224 */ /* 0x000fe400078e00ff */
[----:B------:R-:W0:Y:S01]  /*2b10*/  F2I.FTZ.U32.TRUNC.NTZ R33, R26 ;  /* 0x0000001a00217305 */ /* 0x000e22000021f000 */
[----:B------:R-:W-:Y:S02]  /*2b20*/  @!P3 IMAD.IADD R17, R17, 0x1, -R20 ;  /* 0x000000011111b824 */ /* 0x000fe400078e0a14 */
[----:B------:R-:W-:Y:S01]  /*2b30*/  @!P1 IADD3 R9, PT, PT, R9, -R14, RZ ;  /* 0x8000000e09099210 */ /* 0x000fe20007ffe0ff */
[----:B------:R-:W-:Y:S01]  /*2b40*/  IMAD R25, R18, R12, RZ ;  /* 0x0000000c12197224 */ /* 0x000fe200078e02ff */
[----:B------:R-:W-:Y:S01]  /*2b50*/  IABS R18, R15 ;  /* 0x0000000f00127213 */ /* 0x000fe20000000000 */
[----:B------:R-:W-:Y:S01]  /*2b60*/  @!P3 VIADD R27, R27, 0x1 ;  /* 0x000000011b1bb836 */ /* 0x000fe20000000000 */
[----:B------:R-:W-:Y:S01]  /*2b70*/  ISETP.GE.U32.AND P6, PT, R17, R20, PT ;  /* 0x000000141100720c */ /* 0x000fe20003fc6070 */
[----:B------:R-:W-:Y:S01]  /*2b80*/  IMAD.HI.U32 R25, R29, R25, R28 ;  /* 0x000000191d197227 */ /* 0x000fe200078e001c */
[----:B------:R-:W-:-:S02]  /*2b90*/  ISETP.GE.U32.AND P4, PT, R9, R14, PT ;  /* 0x0000000e0900720c */ /* 0x000fc40003f86070 */
[----:B--2---:R-:W-:Y:S01]  /*2ba0*/  IADD3 R22, PT, PT, R22, 0xffffffe, RZ ;  /* 0x0ffffffe16167810 */ /* 0x004fe20007ffe0ff */
[----:B------:R-:W-:Y:S01]  /*2bb0*/  IMAD.MOV R18, RZ, RZ, -R18 ;  /* 0x000000ffff127224 */ /* 0x000fe200078e0a12 */
[----:B------:R-:W-:Y:S01]  /*2bc0*/  LOP3.LUT R17, R10, R6, RZ, 0x3c, !PT ;  /* 0x000000060a117212 */ /* 0x000fe200078e3cff */
[----:B------:R-:W-:Y:S01]  /*2bd0*/  IMAD.HI.U32 R25, R25, R11, RZ ;  /* 0x0000000b19197227 */ /* 0x000fe200078e00ff */
[----:B------:R-:W1:Y:S01]  /*2be0*/  F2I.FTZ.U32.TRUNC.NTZ R29, R22 ;  /* 0x00000016001d7305 */ /* 0x000e62000021f000 */
[----:B------:R-:W-:Y:S02]  /*2bf0*/  ISETP.NE.AND P3, PT, R6, RZ, PT ;  /* 0x000000ff0600720c */ /* 0x000fe40003f65270 */
[----:B------:R-:W-:Y:S01]  /*2c00*/  ISETP.GE.AND P0, PT, R17, RZ, PT ;  /* 0x000000ff1100720c */ /* 0x000fe20003f06270 */
[----:B0-----:R-:W-:Y:S01]  /*2c10*/  IMAD.MOV R9, RZ, RZ, -R33 ;  /* 0x000000ffff097224 */ /* 0x001fe200078e0a21 */
[----:B------:R-:W-:Y:S01]  /*2c20*/  IABS R17, R7 ;  /* 0x0000000700117213 */ /* 0x000fe20000000000 */
[----:B------:R-:W-:-:S02]  /*2c30*/  @!P1 VIADD R30, R30, 0x1 ;  /* 0x000000011e1e9836 */ /* 0x000fc40000000000 */
[----:B------:R-:W-:Y:S01]  /*2c40*/  IMAD R9, R9, R16, RZ ;  /* 0x0000001009097224 */ /* 0x000fe200078e02ff */
[----:B------:R-:W-:Y:S01]  /*2c50*/  IADD3 R17, PT, PT, RZ, -R17, RZ ;  /* 0x80000011ff117210 */ /* 0x000fe20007ffe0ff */
[----:B------:R-:W-:Y:S01]  /*2c60*/  IMAD R11, R25, R18, R11 ;  /* 0x00000012190b7224 */ /* 0x000fe200078e020b */
[----:B------:R-:W-:Y:S01]  /*2c70*/  @P4 IADD3 R30, PT, PT, R30, 0x1, RZ ;  /* 0x000000011e1e4810 */ /* 0x000fe20007ffe0ff */
[----:B------:R-:W-:Y:S01]  /*2c80*/  @P6 VIADD R27, R27, 0x1 ;  /* 0x000000011b1b6836 */ /* 0x000fe20000000000 */
[----:B------:R-:W-:Y:S01]  /*2c90*/  ISETP.NE.AND P4, PT, R15, RZ, PT ;  /* 0x000000ff0f00720c */ /* 0x000fe20003f85270 */
[----:B------:R-:W-:Y:S01]  /*2ca0*/  IMAD.HI.U32 R32, R33, R9, R32 ;  /* 0x0000000921207227 */ /* 0x000fe200078e0020 */
[----:B-1----:R-:W-:Y:S02]  /*2cb0*/  IADD3 R14, PT, PT, RZ, -R29, RZ ;  /* 0x8000001dff0e7210 */ /* 0x002fe40007ffe0ff */
[----:B------:R-:W-:Y:S01]  /*2cc0*/  ISETP.GT.U32.AND P1, PT, R12, R11, PT ;  /* 0x0000000b0c00720c */ /* 0x000fe20003f24070 */
[----:B------:R-:W-:Y:S01]  /*2cd0*/  @!P2 IMAD.MOV R27, RZ, RZ, -R27 ;  /* 0x000000ffff1ba224 */ /* 0x000fe200078e0a1b */
[----:B------:R-:W-:Y:S01]  /*2ce0*/  @!P5 LOP3.LUT R27, RZ, R8, RZ, 0x33, !PT ;  /* 0x00000008ff1bd212 */ /* 0x000fe200078e33ff */
[----:B------:R-:W-:Y:S01]  /*2cf0*/  IMAD R9, R14, R13, RZ ;  /* 0x0000000d0e097224 */ /* 0x000fe200078e02ff */
[----:B------:R-:W-:Y:S01]  /*2d00*/  ISETP.NE.AND P5, PT, R7, RZ, PT ;  /* 0x000000ff0700720c */ /* 0x000fe20003fa5270 */
[----:B------:R-:W-:Y:S01]  /*2d10*/  @!P0 IMAD.MOV R30, RZ, RZ, -R30 ;  /* 0x000000ffff1e8224 */ /* 0x000fe200078e0a1e */
[----:B------:R-:W-:Y:S01]  /*2d20*/  @!P3 LOP3.LUT R30, RZ, R6, RZ, 0x33, !PT ;  /* 0x00000006ff1eb212 */ /* 0x000fe200078e33ff */
[----:B------:R-:W-:Y:S01]  /*2d30*/  IMAD.HI.U32 R28, R29, R9, R28 ;  /* 0x000000091d1c7227 */ /* 0x000fe200078e001c */
[----:B------:R-:W-:-:S02]  /*2d40*/  IABS R29, R27 ;  /* 0x0000001b001d7213 */ /* 0x000fc40000000000 */
[----:B------:R-:W-:Y:S02]  /*2d50*/  IABS R9, R5 ;  /* 0x0000000500097213 */ /* 0x000fe40000000000 */
[----:B------:R-:W-:Y:S01]  /*2d60*/  IABS R14, R30 ;  /* 0x0000001e000e7213 */ /* 0x000fe20000000000 */
[----:B------:R-:W-:Y:S01]  /*2d70*/  IMAD.HI.U32 R32, R32, R29, RZ ;  /* 0x0000001d20207227 */ /* 0x000fe200078e00ff */
[----:B------:R-:W-:-:S03]  /*2d80*/  @!P1 IADD3 R25, PT, PT, R25, 0x1, RZ ;  /* 0x0000000119199810 */ /* 0x000fc60007ffe0ff */
[----:B------:R-:W-:Y:S02]  /*2d90*/  IMAD.MOV R9, RZ, RZ, -R9 ;  /* 0x000000ffff097224 */ /* 0x000fe400078e0a09 */
[----:B------:R-:W-:-:S04]  /*2da0*/  IMAD.HI.U32 R28, R28, R14, RZ ;  /* 0x0000000e1c1c7227 */ /* 0x000fc800078e00ff */
[----:B------:R-:W-:Y:S02]  /*2db0*/  @!P1 IMAD.IADD R11, R11, 0x1, -R12 ;  /* 0x000000010b0b9824 */ /* 0x000fe400078e0a0c */
[----:B------:R-:W-:Y:S02]  /*2dc0*/  IMAD R17, R32, R17, R29 ;  /* 0x0000001120117224 */ /* 0x000fe400078e021d */
[----:B------:R-:W-:Y:S01]  /*2dd0*/  IMAD R14, R28, R9, R14 ;  /* 0x000000091c0e7224 */ /* 0x000fe200078e020e */
[----:B------:R-:W-:Y:S02]  /*2de0*/  ISETP.GE.U32.AND P2, PT, R11, R12, PT ;  /* 0x0000000c0b00720c */ /* 0x000fe40003f46070 */
[----:B------:R-:W-:Y:S02]  /*2df0*/  ISETP.GT.U32.AND P3, PT, R16, R17, PT ;  /* 0x000000111000720c */ /* 0x000fe40003f64070 */
[----:B------:R-:W-:Y:S02]  /*2e00*/  LOP3.LUT R11, R2, R15, RZ, 0x3c, !PT ;  /* 0x0000000f020b7212 */ /* 0x000fe400078e3cff */
[----:B------:R-:W-:-:S02]  /*2e10*/  ISETP.GT.U32.AND P1, PT, R13, R14, PT ;  /* 0x0000000e0d00720c */ /* 0x000fc40003f24070 */
[----:B------:R-:W-:Y:S01]  /*2e20*/  ISETP.GE.AND P0, PT, R11, RZ, PT ;  /* 0x000000ff0b00720c */ /* 0x000fe20003f06270 */
[----:B------:R-:W-:Y:S01]  /*2e30*/  IMAD.MOV R11, RZ, RZ, -R30 ;  /* 0x000000ffff0b7224 */ /* 0x000fe200078e0a1e */
[----:B------:R-:W-:-:S03]  /*2e40*/  LOP3.LUT R9, R27, R7, RZ, 0x3c, !PT ;  /* 0x000000071b097212 */ /* 0x000fc600078e3cff */
[----:B------:R-:W-:Y:S01]  /*2e50*/  @P2 VIADD R25, R25, 0x1 ;  /* 0x0000000119192836 */ /* 0x000fe20000000000 */
[----:B------:R-:W-:Y:S01]  /*2e60*/  ISETP.GE.AND P2, PT, R9, RZ, PT ;  /* 0x000000ff0900720c */ /* 0x000fe20003f46270 */
[----:B------:R-:W-:Y:S01]  /*2e70*/  @!P3 VIADD R32, R32, 0x1 ;  /* 0x000000012020b836 */ /* 0x000fe20000000000 */
[-C--:B------:R-:W-:Y:S01]  /*2e80*/  @!P3 IADD3 R17, PT, PT, R17, -R16.reuse, RZ ;  /* 0x800000101111b210 */ /* 0x080fe20007ffe0ff */
[----:B------:R-:W-:Y:S01]  /*2e90*/  IMAD R11, R6, R11, R10 ;  /* 0x0000000b060b7224 */ /* 0x000fe200078e020a */
[----:B------:R-:W-:Y:S01]  /*2ea0*/  LOP3.LUT R9, R30, R5, RZ, 0x3c, !PT ;  /* 0x000000051e097212 */ /* 0x000fe200078e3cff */
[----:B------:R-:W-:Y:S01]  /*2eb0*/  @!P1 IMAD.IADD R14, R14, 0x1, -R13 ;  /* 0x000000010e0e9824 */ /* 0x000fe200078e0a0d */
[----:B------:R-:W-:Y:S01]  /*2ec0*/  ISETP.GE.U32.AND P6, PT, R17, R16, PT ;  /* 0x000000101100720c */ /* 0x000fe20003fc6070 */
[----:B------:R-:W-:Y:S01]  /*2ed0*/  @!P0 IMAD.MOV R25, RZ, RZ, -R25 ;  /* 0x000000ffff198224 */ /* 0x000fe200078e0a19 */
[----:B------:R-:W-:Y:S01]  /*2ee0*/  @!P4 LOP3.LUT R25, RZ, R15, RZ, 0x33, !PT ;  /* 0x0000000fff19c212 */ /* 0x000fe200078e33ff */
[----:B------:R-:W-:Y:S01]  /*2ef0*/  @!P1 VIADD R28, R28, 0x1 ;  /* 0x000000011c1c9836 */ /* 0x000fe20000000000 */
[----:B------:R-:W-:-:S02]  /*2f00*/  ISETP.GE.U32.AND P4, PT, R14, R13, PT ;  /* 0x0000000d0e00720c */ /* 0x000fc40003f86070 */
[----:B------:R-:W-:Y:S01]  /*2f10*/  ISETP.GE.AND P0, PT, R9, RZ, PT ;  /* 0x000000ff0900720c */ /* 0x000fe20003f06270 */
[----:B------:R-:W-:Y:S01]  /*2f20*/  IMAD.WIDE R12, R25, UR12, RZ ;  /* 0x0000000c190c7c25 */ /* 0x000fe2000f8e02ff */
[----:B------:R-:W-:Y:S02]  /*2f30*/  ISETP.NE.AND P3, PT, R5, RZ, PT ;  /* 0x000000ff0500720c */ /* 0x000fe40003f65270 */
[----:B------:R-:W-:Y:S01]  /*2f40*/  IADD3 R9, PT, PT, -R27, RZ, RZ ;  /* 0x000000ff1b097210 */ /* 0x000fe20007ffe1ff */
[----:B------:R-:W-:Y:S02]  /*2f50*/  IMAD.MOV R25, RZ, RZ, -R25 ;  /* 0x000000ffff197224 */ /* 0x000fe400078e0a19 */
[----:B------:R-:W-:Y:S01]  /*2f60*/  @P6 IADD3 R32, PT, PT, R32, 0x1, RZ ;  /* 0x0000000120206810 */ /* 0x000fe20007ffe0ff */
[----:B------:R-:W-:-:S04]  /*2f70*/  IMAD.WIDE.U32 R12, R0, UR4, R12 ;  /* 0x00000004000c7c25 */ /* 0x000fc8000f8e000c */
[----:B------:R-:W-:Y:S02]  /*2f80*/  @P4 VIADD R28, R28, 0x1 ;  /* 0x000000011c1c4836 */ /* 0x000fe40000000000 */
[----:B------:R-:W-:Y:S01]  /*2f90*/  @!P2 IMAD.MOV R32, RZ, RZ, -R32 ;  /* 0x000000ffff20a224 */ /* 0x000fe200078e0a20 */
[----:B------:R-:W-:Y:S01]  /*2fa0*/  @!P5 LOP3.LUT R32, RZ, R7, RZ, 0x33, !PT ;  /* 0x00000007ff20d212 */ /* 0x000fe200078e33ff */
[----:B------:R-:W-:Y:S01]  /*2fb0*/  IMAD R13, R0, UR17, R13 ;  /* 0x00000011000d7c24 */ /* 0x000fe2000f8e020d */
[----:B------:R-:W-:Y:S01]  /*2fc0*/  @!P0 IADD3 R28, PT, PT, -R28, RZ, RZ ;  /* 0x000000ff1c1c8210 */ /* 0x000fe20007ffe1ff */
[----:B------:R-:W-:Y:S01]  /*2fd0*/  IMAD R9, R8, R9, R31 ;  /* 0x0000000908097224 */ /* 0x000fe200078e021f */
        /* <DEDUP_REMOVED lines=25> */
.L_x_133:
[----:B------:R-:W0:Y:S01]  /*3170*/  LDC.64 R4, c[0x0][0x420] ;  /* 0x00010800ff047b82 */ /* 0x000e220000000a00 */
[----:B------:R-:W-:-:S05]  /*3180*/  IADD3 R2, PT, PT, R2, UR14, RZ ;  /* 0x0000000e02027c10 */ /* 0x000fca000fffe0ff */
[----:B0-----:R-:W-:-:S05]  /*3190*/  IMAD.WIDE.U32 R2, R2, 0x4, R4 ;  /* 0x0000000402027825 */ /* 0x001fca00078e0004 */
[----:B------:R1:W-:Y:S02]  /*31a0*/  STG.E desc[UR8][R2.64], R21 ;  /* 0x0000001502007986 */ /* 0x0003e4000c101908 */
.L_x_132:
[----:B------:R-:W-:Y:S05]  /*31b0*/  BSYNC.RECONVERGENT B1 ;  /* 0x0000000000017941 */ /* 0x000fea0003800200 */
.L_x_131:
[----:B------:R-:W2:Y:S01]  /*31c0*/  LDCU UR6, c[0x0][0x534] ;  /* 0x0000a680ff0677ac */ /* 0x000ea20008000800 */
[----:B------:R-:W-:Y:S01]  /*31d0*/  BSSY.RECONVERGENT B0, `(.L_x_139) ;  /* 0x0000010000007945 */ /* 0x000fe20003800200 */
[----:B--2---:R-:W-:-:S04]  /*31e0*/  ISETP.GE.AND P0, PT, R23, UR6, PT ;  /* 0x0000000617007c0c */ /* 0x004fc8000bf06270 */
[----:B------:R-:W-:-:S13]  /*31f0*/  ISETP.GT.U32.OR P0, PT, R19, 0x3f, P0 ;  /* 0x0000003f1300780c */ /* 0x000fda0000704470 */
[----:B------:R-:W-:Y:S05]  /*3200*/  @P0 BRA `(.L_x_140) ;  /* 0x0000000000300947 */ /* 0x000fea0003800000 */
[----:B------:R-:W2:Y:S01]  /*3210*/  S2R R0, SR_CgaCtaId ;  /* 0x0000000000007919 */ /* 0x000ea20000008800 */
[----:B------:R-:W-:Y:S01]  /*3220*/  FADD.FTZ R4, -R21, R24 ;  /* 0x0000001815047221 */ /* 0x000fe20000010100 */
[----:B01----:R-:W-:Y:S02]  /*3230*/  MOV R3, 0x400 ;  /* 0x0000040000037802 */ /* 0x003fe40000000f00 */
[----:B------:R-:W-:Y:S01]  /*3240*/  LOP3.LUT R2, R19, 0xf, RZ, 0xc0, !PT ;  /* 0x0000000f13027812 */ /* 0x000fe200078ec0ff */
[----:B------:R-:W-:-:S06]  /*3250*/  FMUL.FTZ R4, R4, 1.4426950216293334961 ;  /* 0x3fb8aa3b04047820 */ /* 0x000fcc0000410000 */
[----:B------:R-:W0:Y:S01]  /*3260*/  MUFU.EX2 R4, R4 ;  /* 0x0000000400047308 */ /* 0x000e220000000800 */
[----:B--2---:R-:W-:Y:S02]  /*3270*/  LEA R3, R0, R3, 0x18 ;  /* 0x0000000300037211 */ /* 0x004fe400078ec0ff */
[----:B------:R-:W-:-:S03]  /*3280*/  SHF.R.U32.HI R0, RZ, 0x2, R19 ;  /* 0x00000002ff007819 */ /* 0x000fc60000011613 */
[----:B------:R-:W-:Y:S01]  /*3290*/  IMAD R2, R2, 0x14, R3 ;  /* 0x0000001402027824 */ /* 0x000fe200078e0203 */
[----:B------:R-:W-:-:S05]  /*32a0*/  LOP3.LUT R3, R0, 0xfc, RZ, 0xc0, !PT ;  /* 0x000000fc00037812 */ /* 0x000fca00078ec0ff */
[----:B------:R-:W-:-:S05]  /*32b0*/  IMAD.IADD R3, R2, 0x1, R3 ;  /* 0x0000000102037824 */ /* 0x000fca00078e0203 */
[----:B0-----:R2:W-:Y:S02]  /*32c0*/  STS [R3], R4 ;  /* 0x0000000403007388 */ /* 0x0015e40000000800 */
.L_x_140:
[----:B------:R-:W-:Y:S05]  /*32d0*/  BSYNC.RECONVERGENT B0 ;  /* 0x0000000000007941 */ /* 0x000fea0003800200 */
.L_x_139:
[----:B------:R-:W-:Y:S01]  /*32e0*/  BAR.SYNC.DEFER_BLOCKING 0x0 ;  /* 0x0000000000007b1d */ /* 0x000fe20000010000 */
[----:B------:R-:W-:Y:S01]  /*32f0*/  UISETP.GE.AND UP0, UPT, UR6, 0x1, UPT ;  /* 0x000000010600788c */ /* 0x000fe2000bf06270 */
[----:B------:R-:W-:Y:S01]  /*3300*/  SHF.R.U32.HI R13, RZ, 0x5, R19 ;  /* 0x00000005ff0d7819 */ /* 0x000fe20000011613 */
[----:B------:R-:W-:Y:S01]  /*3310*/  IMAD.SHL.U32 R19, R19, 0x4, RZ ;  /* 0x0000000413137824 */ /* 0x000fe200078e00ff */
[----:B012---:R-:W-:Y:S01]  /*3320*/  CS2R R2, SRZ ;  /* 0x0000000000027805 */ /* 0x007fe2000001ff00 */
[----:B------:R-:W-:Y:S02]  /*3330*/  IMAD.MOV.U32 R0, RZ, RZ, RZ ;  /* 0x000000ffff007224 */ /* 0x000fe400078e00ff */
[----:B------:R-:W-:Y:S01]  /*3340*/  IMAD.MOV.U32 R5, RZ, RZ, RZ ;  /* 0x000000ffff057224 */ /* 0x000fe200078e00ff */
[----:B------:R-:W-:Y:S02]  /*3350*/  LOP3.LUT R16, R19, 0x7c, RZ, 0xc0, !PT ;  /* 0x0000007c13107812 */ /* 0x000fe400078ec0ff */
[----:B------:R-:W-:Y:S05]  /*3360*/  BRA.U !UP0, `(.L_x_141) ;  /* 0x0000000508ec7547 */ /* 0x000fea000b800000 */
[----:B------:R-:W0:Y:S01]  /*3370*/  LDCU UR13, c[0x0][0x44c] ;  /* 0x00008980ff0d77ac */ /* 0x000e220008000800 */
[----:B------:R-:W-:Y:S01]  /*3380*/  IMAD.MOV.U32 R18, RZ, RZ, RZ ;  /* 0x000000ffff127224 */ /* 0x000fe200078e00ff */
[----:B------:R-:W-:Y:S02]  /*3390*/  CS2R R10, SRZ ;  /* 0x00000000000a7805 */ /* 0x000fe4000001ff00 */
[----:B------:R-:W-:Y:S01]  /*33a0*/  CS2R R8, SRZ ;  /* 0x0000000000087805 */ /* 0x000fe2000001ff00 */
[----:B------:R-:W1:Y:S01]  /*33b0*/  LDCU.64 UR4, c[0x0][0x3f8] ;  /* 0x00007f00ff0477ac */ /* 0x000e620008000a00 */
[----:B------:R-:W-:Y:S02]  /*33c0*/  UISETP.GE.U32.AND UP0, UPT, UR6, 0x4, UPT ;  /* 0x000000040600788c */ /* 0x000fe4000bf06070 */
[----:B0-----:R-:W-:Y:S02]  /*33d0*/  UIMAD UR7, UR14, UR13, URZ ;  /* 0x0000000d0e0772a4 */ /* 0x001fe4000f8e02ff */
[----:B------:R-:W-:-:S04]  /*33e0*/  UIMAD UR13, UR15, UR13, URZ ;  /* 0x0000000d0f0d72a4 */ /* 0x000fc8000f8e02ff */
[----:B------:R-:W-:Y:S01]  /*33f0*/  IMAD.U32 R15, RZ, RZ, UR7 ;  /* 0x00000007ff0f7e24 */ /* 0x000fe2000f8e00ff */
[----:B------:R-:W-:Y:S01]  /*3400*/  IADD3 R0, P0, PT, R19, UR7, RZ ;  /* 0x0000000713007c10 */ /* 0x000fe2000ff1e0ff */
        /* <DEDUP_REMOVED lines=24> */
.L_x_151:
        /* <DEDUP_REMOVED lines=9> */
.L_x_144:
[----:B------:R-:W-:Y:S05]  /*3620*/  BSYNC.RECONVERGENT B0 ;  /* 0x0000000000007941 */ /* 0x000fea0003800200 */
.L_x_143:
        /* <DEDUP_REMOVED lines=12> */
.L_x_146:
[----:B------:R-:W-:Y:S05]  /*36f0*/  BSYNC.RECONVERGENT B0 ;  /* 0x0000000000007941 */ /* 0x000fea0003800200 */
.L_x_145:
        /* <DEDUP_REMOVED lines=12> */
.L_x_148:
[----:B------:R-:W-:Y:S05]  /*37c0*/  BSYNC.RECONVERGENT B0 ;  /* 0x0000000000007941 */ /* 0x000fea0003800200 */
.L_x_147:
        /* <DEDUP_REMOVED lines=12> */
.L_x_150:
[----:B------:R-:W-:Y:S05]  /*3890*/  BSYNC.RECONVERGENT B0 ;  /* 0x0000000000007941 */ /* 0x000fea0003800200 */
.L_x_149:
        /* <DEDUP_REMOVED lines=11> */
.L_x_142:
        /* <DEDUP_REMOVED lines=11> */
.L_x_154:
        /* <DEDUP_REMOVED lines=8> */
.L_x_153:
[----:B------:R-:W-:Y:S05]  /*3a80*/  BSYNC.RECONVERGENT B0 ;  /* 0x0000000000007941 */ /* 0x000fea0003800200 */
.L_x_152:
        /* <DEDUP_REMOVED lines=9> */
.L_x_141:
        /* <DEDUP_REMOVED lines=71> */
[----:B------:R-:W-:-:S03]  /*3f90*/  IMAD.WIDE.U32 R16, R12, UR10, R16 ;  /* 0x0000000a0c107c25 */ /* 0x000fc6000f8e0010 */
[----:B------:R-:W-:Y:S01]  /*3fa0*/  SHF.R.S32.HI R4, RZ, 0x1f, R9 ;  /* 0x0000001fff047819 */ /* 0x000fe20000011409 */
[----:B------:R-:W-:-:S04]  /*3fb0*/  IMAD R7, R12, UR11, R7 ;  /* 0x0000000b0c077c24 */ /* 0x000fc8000f8e0207 */
[----:B------:R-:W-:Y:S01]  /*3fc0*/  IMAD R4, R4, UR6, RZ ;  /* 0x0000000604047c24 */ /* 0x000fe2000f8e02ff */
[----:B------:R-:W-:-:S03]  /*3fd0*/  IADD3 R17, PT, PT, R17, R7, RZ ;  /* 0x0000000711117210 */ /* 0x000fc60007ffe0ff */
[C---:B------:R-:W-:Y:S02]  /*3fe0*/  IMAD R4, R9.reuse, UR7, R4 ;  /* 0x0000000709047c24 */ /* 0x040fe4000f8e0204 */
[----:B------:R-:W-:-:S05]  /*3ff0*/  IMAD.WIDE.U32 R16, R9, UR6, R16 ;  /* 0x0000000609107c25 */ /* 0x000fca000f8e0010 */
[----:B------:R-:W-:Y:S02]  /*4000*/  IADD3 R6, PT, PT, R17, R4, RZ ;  /* 0x0000000411067210 */ /* 0x000fe40007ffe0ff */
[----:B0-----:R-:W-:-:S04]  /*4010*/  LEA R4, P0, R16, UR4, 0x1 ;  /* 0x0000000410047c11 */ /* 0x001fc8000f8008ff */
[----:B------:R-:W-:-:S05]  /*4020*/  LEA.HI.X R5, R16, UR5, R6, 0x1, P0 ;  /* 0x0000000510057c11 */ /* 0x000fca00080f0c06 */
[----:B------:R-:W-:Y:S01]  /*4030*/  STG.E.64 desc[UR8][R4.64], R2 ;  /* 0x0000000204007986 */ /* 0x000fe2000c101b08 */
[----:B------:R-:W-:Y:S05]  /*4040*/  EXIT ;  /* 0x000000000000794d */ /* 0x000fea0003800000 */
        .weak           $__internal_3_$__cuda_sm20_div_s64
        .type           $__internal_3_$__cuda_sm20_div_s64,@function
        .size           $__internal_3_$__cuda_sm20_div_s64,(.L_x_7155 - $__internal_3_$__cuda_sm20_div_s64)
$__internal_3_$__cuda_sm20_div_s64:
        /* <DEDUP_REMOVED lines=41> */
[-C--:B------:R-:W-:Y:S01]  /*42e0*/  IADD3.X R20, PT, PT, RZ, ~R17.reuse, RZ, P0, !PT ;  /* 0x80000011ff147210 */ /* 0x080fe200007fe4ff */
[----:B------:R-:W-:Y:S02]  /*42f0*/  IMAD.MOV.U32 R29, RZ, RZ, RZ ;  /* 0x000000ffff1d7224 */ /* 0x000fe400078e00ff */
        /* <DEDUP_REMOVED lines=30> */
[----:B------:R-:W-:Y:S01]  /*44e0*/  SEL R10, R10, R13, P0 ;  /* 0x0000000d0a0a7207 */ /* 0x000fe20000000000 */
[----:B------:R-:W-:Y:S01]  /*44f0*/  IMAD.MOV.U32 R13, RZ, RZ, 0x0 ;  /* 0x00000000ff0d7424 */ /* 0x000fe200078e00ff */
[----:B------:R-:W-:-:S02]  /*4500*/  ISETP.GE.AND P2, PT, R9, RZ, PT ;  /* 0x000000ff0900720c */ /* 0x000fc40003f46270 */
[----:B------:R-:W-:Y:S02]  /*4510*/  SEL R12, R12, R29, P0 ;  /* 0x0000001d0c0c7207 */ /* 0x000fe40000000000 */
[----:B------:R-:W-:Y:S02]  /*4520*/  IADD3 R11, P1, PT, RZ, -R10, RZ ;  /* 0x8000000aff0b7210 */ /* 0x000fe40007f3e0ff */
[----:B------:R-:W-:Y:S02]  /*4530*/  ISETP.NE.U32.AND P0, PT, R18, RZ, PT ;  /* 0x000000ff1200720c */ /* 0x000fe40003f05070 */
[-C--:B------:R-:W-:Y:S02]  /*4540*/  IADD3.X R9, PT, PT, RZ, ~R12.reuse, RZ, P1, !PT ;  /* 0x8000000cff097210 */ /* 0x080fe40000ffe4ff */
[----:B------:R-:W-:Y:S02]  /*4550*/  ISETP.NE.AND.EX P0, PT, R16, RZ, PT, P0 ;  /* 0x000000ff1000720c */ /* 0x000fe40003f05300 */
[----:B------:R-:W-:Y:S01]  /*4560*/  SEL R9, R9, R12, !P2 ;  /* 0x0000000c09097207 */ /* 0x000fe20005000000 */
[----:B------:R-:W-:Y:S01]  /*4570*/  IMAD.MOV.U32 R12, RZ, RZ, R14 ;  /* 0x000000ffff0c7224 */ /* 0x000fe200078e000e */
[----:B------:R-:W-:-:S04]  /*4580*/  SEL R11, R11, R10, !P2 ;  /* 0x0000000a0b0b7207 */ /* 0x000fc80005000000 */
[----:B------:R-:W-:Y:S02]  /*4590*/  SEL R10, R11, 0xffffffff, P0 ;  /* 0xffffffff0b0a7807 */ /* 0x000fe40000000000 */
[----:B------:R-:W-:Y:S01]  /*45a0*/  SEL R11, R9, 0xffffffff, P0 ;  /* 0xffffffff090b7807 */ /* 0x000fe20000000000 */
[----:B------:R-:W-:Y:S06]  /*45b0*/  RET.REL.NODEC R12 `(_ZN5flash32flash_fwd_splitkv_combine_kernelI23Flash_fwd_kernel_traitsILi128ELi64ELi128ELi4ELb0ELb0EN7cutlass10bfloat16_tE19Flash_kernel_traitsILi128ELi64ELi128ELi4ES3_EELi4ELi4ELb0EEEvNS_16Flash_fwd_paramsE) ;  /* 0xffffffb80c907950 */ /* 0x000fec0003c3ffff */
.L_x_155:
        /* <DEDUP_REMOVED lines=12> */
.L_x_7155:


//--------------------- .text._ZN5flash32flash_fwd_splitkv_combine_kernelI23Flash_fwd_kernel_traitsILi128ELi64ELi128ELi4ELb0ELb0EN7cutlass10bfloat16_tE19Flash_kernel_traitsILi128ELi64ELi128ELi4ES3_EELi4ELi3ELb0EEEvNS_16Flash_fwd_paramsE --------------------------
	.section	.text._ZN5flash32flash_fwd_splitkv_combine_kernelI23Flash_fwd_kernel_traitsILi128ELi64ELi128ELi4ELb0ELb0EN7cutlass10bfloat16_tE19Flash_kernel_traitsILi128ELi64ELi128ELi4ES3_EELi4ELi3ELb0EEEvNS_16Flash_fwd_paramsE,"ax",@progbits
	.align	128
        .global         _ZN5flash32flash_fwd_splitkv_combine_kernelI23Flash_fwd_kernel_traitsILi128ELi64ELi128ELi4ELb0ELb0EN7cutlass10bfloat16_tE19Flash_kernel_traitsILi128ELi64ELi128ELi4ES3_EELi4ELi3ELb0EEEvNS_16Flash_fwd_paramsE
        .type           _ZN5flash32flash_fwd_splitkv_combine_kernelI23Flash_fwd_kernel_traitsILi128ELi64ELi128ELi4ELb0ELb0EN7cutlass10bfloat16_tE19Flash_kernel_traitsILi128ELi64ELi128ELi4ES3_EELi4ELi3ELb0EEEvNS_16Flash_fwd_paramsE,@function
        .size           _ZN5flash32flash_fwd_splitkv_combine_kernelI23Flash_fwd_kernel_traitsILi128ELi64ELi128ELi4ELb0ELb0EN7cutlass10bfloat16_tE19Flash_kernel_traitsILi128ELi64ELi128ELi4ES3_EELi4ELi3ELb0EEEvNS_16Flash_fwd_paramsE,(.L_x_7156 - _ZN5flash32flash_fwd_splitkv_combine_kernelI23Flash_fwd_kernel_traitsILi128ELi64ELi128ELi4ELb0ELb0EN7cutlass10bfloat16_tE19Flash_kernel_traitsILi128ELi64ELi128ELi4ES3_EELi4ELi3ELb0EEEvNS_16Flash_fwd_paramsE)
        .other          _ZN5flash32flash_fwd_splitkv_combine_kernelI23Flash_fwd_kernel_traitsILi128ELi64ELi128ELi4ELb0ELb0EN7cutlass10bfloat16_tE19Flash_kernel_traitsILi128ELi64ELi128ELi4ES3_EELi4ELi3ELb0EEEvNS_16Flash_fwd_paramsE,@"STO_CUDA_ENTRY STV_DEFAULT"
_ZN5flash32flash_fwd_splitkv_combine_kernelI23Flash_fwd_kernel_traitsILi128ELi64ELi128ELi4ELb0ELb0EN7cutlass10bfloat16_tE19Flash_kernel_traitsILi128ELi64ELi128ELi4ES3_EELi4ELi3ELb0EEEvNS_16Flash_fwd_paramsE:
.text._ZN5flash32flash_fwd_splitkv_combine_kernelI23Flash_fwd_kernel_traitsILi128ELi64ELi128ELi4ELb0ELb0EN7cutlass10bfloat16_tE19Flash_kernel_traitsILi128ELi64ELi128ELi4ES3_EELi4ELi3ELb0EEEvNS_16Flash_fwd_paramsE:
        /* <DEDUP_REMOVED lines=38> */
.L_x_156:
[----:B------:R-:W-:Y:S01]  /*0260*/  IMAD.U32 R22, RZ, RZ, UR15 ;  /* 0x0000000fff167e24 */ /* 0x000fe2000f8e00ff */
[----:B------:R-:W-:Y:S01]  /*0270*/  MOV R18, UR13 ;  /* 0x0000000d00127c02 */ /* 0x000fe20008000f00 */
[----:B------:R-:W-:Y:S01]  /*0280*/  IMAD.U32 R17, RZ, RZ, UR17 ;  /* 0x00000011ff117e24 */ /* 0x000fe2000f8e00ff */
[----:B------:R-:W-:Y:S02]  /*0290*/  MOV R16, UR10 ;  /* 0x0000000a00107c02 */ /* 0x000fe40008000f00 */
[----:B------:R-:W-:Y:S02]  /*02a0*/  MOV R14, 0x2c0 ;  /* 0x000002c0000e7802 */ /* 0x000fe40000000f00 */
[----:B------:R-:W-:Y:S05]  /*02b0*/  CALL.REL.NOINC `($__internal_4_$__cuda_sm20_div_s64) ;  /* 0x0000003c00547944 */ /* 0x000fea0003c00000 */
.L_x_157:
        /* <DEDUP_REMOVED lines=30> */
.L_x_159:
[----:B------:R-:W-:Y:S01]  /*04a0*/  IMAD.MOV.U32 R22, RZ, RZ, R10 ;  /* 0x000000ffff167224 */ /* 0x000fe200078e000a */
[----:B------:R-:W-:Y:S02]  /*04b0*/  MOV R17, R11 ;  /* 0x0000000b00117202 */ /* 0x000fe40000000f00 */
[----:B------:R-:W-:Y:S02]  /*04c0*/  MOV R14, 0x4e0 ;  /* 0x000004e0000e7802 */ /* 0x000fe40000000f00 */
[----:B------:R-:W-:Y:S05]  /*04d0*/  CALL.REL.NOINC `($__internal_4_$__cuda_sm20_div_s64) ;  /* 0x0000003800cc7944 */ /* 0x000fea0003c00000 */
[----:B------:R-:W-:Y:S02]  /*04e0*/  MOV R4, R10 ;  /* 0x0000000a00047202 */ /* 0x000fe40000000f00 */
[----:B------:R-:W-:Y:S02]  /*04f0*/  MOV R5, R11 ;  /* 0x0000000b00057202 */ /* 0x000fe40000000f00 */
.L_x_160:
[----:B------:R-:W-:Y:S05]  /*0500*/  BSYNC.RECONVERGENT B0 ;  /* 0x0000000000007941 */ /* 0x000fea0003800200 */
.L_x_158:
        /* <DEDUP_REMOVED lines=58> */
.L_x_162:
[----:B------:R-:W-:Y:S01]  /*08b0*/  IMAD.MOV.U32 R22, RZ, RZ, R18 ;  /* 0x000000ffff167224 */ /* 0x000fe200078e0012 */
[----:B------:R-:W-:Y:S01]  /*08c0*/  MOV R18, R8 ;  /* 0x0000000800127202 */ /* 0x000fe20000000f00 */
[----:B------:R-:W-:Y:S01]  /*08d0*/  IMAD.MOV.U32 R17, RZ, RZ, R16 ;  /* 0x000000ffff117224 */ /* 0x000fe200078e0010 */
[----:B------:R-:W-:Y:S02]  /*08e0*/  MOV R16, R0 ;  /* 0x0000000000107202 */ /* 0x000fe40000000f00 */
[----:B------:R-:W-:Y:S02]  /*08f0*/  MOV R14, 0x910 ;  /* 0x00000910000e7802 */ /* 0x000fe40000000f00 */
[----:B------:R-:W-:Y:S05]  /*0900*/  CALL.REL.NOINC `($__internal_4_$__cuda_sm20_div_s64) ;  /* 0x0000003400c07944 */ /* 0x000fea0003c00000 */
.L_x_163:
[----:B------:R-:W-:Y:S05]  /*0910*/  BSYNC.RECONVERGENT B0 ;  /* 0x0000000000007941 */ /* 0x000fea0003800200 */
.L_x_161:
        /* <DEDUP_REMOVED lines=124> */
.L_x_165:
[----:B------:R-:W-:Y:S01]  /*10e0*/  IMAD.MOV.U32 R22, RZ, RZ, R10 ;  /* 0x000000ffff167224 */ /* 0x000fe200078e000a */
[----:B------:R-:W-:Y:S01]  /*10f0*/  MOV R18, R7 ;  /* 0x0000000700127202 */ /* 0x000fe20000000f00 */
[----:B------:R-:W-:Y:S01]  /*1100*/  IMAD.MOV.U32 R17, RZ, RZ, R11 ;  /* 0x000000ffff117224 */ /* 0x000fe200078e000b */
[----:B------:R-:W-:Y:S02]  /*1110*/  MOV R16, R25 ;  /* 0x0000001900107202 */ /* 0x000fe40000000f00 */
[----:B------:R-:W-:Y:S02]  /*1120*/  MOV R14, 0x1140 ;  /* 0x00001140000e7802 */ /* 0x000fe40000000f00 */
[----:B------:R-:W-:Y:S05]  /*1130*/  CALL.REL.NOINC `($__internal_4_$__cuda_sm20_div_s64) ;  /* 0x0000002c00b47944 */ /* 0x000fea0003c00000 */
[----:B------:R-:W-:Y:S02]  /*1140*/  MOV R32, R10 ;  /* 0x0000000a00207202 */ /* 0x000fe40000000f00 */
[----:B------:R-:W-:Y:S02]  /*1150*/  MOV R33, R11 ;  /* 0x0000000b00217202 */ /* 0x000fe40000000f00 */
.L_x_166:
[----:B------:R-:W-:Y:S05]  /*1160*/  BSYNC.RECONVERGENT B0 ;  /* 0x0000000000007941 */ /* 0x000fea0003800200 */
.L_x_164:
        /* <DEDUP_REMOVED lines=57> */
.L_x_168:
[----:B------:R-:W-:Y:S01]  /*1500*/  IMAD.MOV.U32 R22, RZ, RZ, R4 ;  /* 0x000000ffff167224 */ /* 0x000fe200078e0004 */
[----:B------:R-:W-:Y:S01]  /*1510*/  MOV R17, R5 ;  /* 0x0000000500117202 */ /* 0x000fe20000000f00 */
[----:B------:R-:W-:Y:S01]  /*1520*/  IMAD.MOV.U32 R18, RZ, RZ, R6 ;  /* 0x000000ffff127224 */ /* 0x000fe200078e0006 */
[----:B------:R-:W-:Y:S02]  /*1530*/  MOV R14, 0x1550 ;  /* 0x00001550000e7802 */ /* 0x000fe40000000f00 */
[----:B------:R-:W-:Y:S05]  /*1540*/  CALL.REL.NOINC `($__internal_4_$__cuda_sm20_div_s64) ;  /* 0x0000002800b07944 */ /* 0x000fea0003c00000 */
[----:B------:R-:W-:Y:S02]  /*1550*/  MOV R26, R10 ;  /* 0x0000000a001a7202 */ /* 0x000fe40000000f00 */
[----:B------:R-:W-:Y:S02]  /*1560*/  MOV R27, R11 ;  /* 0x0000000b001b7202 */ /* 0x000fe40000000f00 */
.L_x_169:
[----:B------:R-:W-:Y:S05]  /*1570*/  BSYNC.RECONVERGENT B0 ;  /* 0x0000000000007941 */ /* 0x000fea0003800200 */
.L_x_167:
        /* <DEDUP_REMOVED lines=72> */
.L_x_171:
[----:B0-----:R-:W-:Y:S05]  /*1a00*/  BSYNC.RECONVERGENT B0 ;  /* 0x0000000000007941 */ /* 0x001fea0003800200 */
.L_x_170:
[----:B-----5:R0:W-:Y:S01]  /*1a10*/  @!P1 STS [R9], R14 ;  /* 0x0000000e09009388 */ /* 0x0201e20000000800 */
[----:B-1----:R-:W1:Y:S08]  /*1a20*/  LDC R15, c[0x0][0x3e0] ;  /* 0x0000f800ff0f7b82 */ /* 0x002e700000000800 */
[----:B------:R-:W-:Y:S01]  /*1a30*/  BAR.SYNC.DEFER_BLOCKING 0x0 ;  /* 0x0000000000007b1d */ /* 0x000fe20000010000 */
[----:B------:R-:W-:-:S05]  /*1a40*/  ISETP.NE.AND P5, PT, R4, RZ, PT ;  /* 0x000000ff0400720c */ /* 0x000fca0003fa5270 */
[----:B------:R-:W-:Y:S01]  /*1a50*/  BSSY.RECONVERGENT B1, `(.L_x_172) ;  /* 0x0000172000017945 */ /* 0x000fe20003800200 */
[----:B-1----:R-:W-:Y:S01]  /*1a60*/  IABS R11, R15 ;  /* 0x0000000f000b7213 */ /* 0x002fe20000000000 */
[----:B------:R-:W1:Y:S03]  /*1a70*/  @!P1 LDS R24, [R5] ;  /* 0x0000000005189984 */ /* 0x000e660000000800 */
[----:B0-----:R-:W0:Y:S08]  /*1a80*/  I2F.RP R14, R11 ;  /* 0x0000000b000e7306 */ /* 0x001e300000209400 */
[----:B0-----:R-:W0:Y:S02]  /*1a90*/  MUFU.RCP R30, R14 ;  /* 0x0000000e001e7308 */ /* 0x001e240000001000 */
[----:B0-----:R-:W-:-:S06]  /*1aa0*/  VIADD R30, R30, 0xffffffe ;  /* 0x0ffffffe1e1e7836 */ /* 0x001fcc0000000000 */
[----:B------:R0:W2:Y:S01]  /*1ab0*/  F2I.FTZ.U32.TRUNC.NTZ R31, R30 ;  /* 0x0000001e001f7305 */ /* 0x0000a2000021f000 */
[----:B-1----:R-:W1:Y:S01]  /*1ac0*/  SHFL.BFLY PT, R21, R24, 0x4, 0x1f ;  /* 0x0c801f0018157f89 */ /* 0x002e6200000e0000 */
[----:B0-----:R-:W-:Y:S01]  /*1ad0*/  HFMA2 R30, -RZ, RZ, 0, 0 ;  /* 0x00000000ff1e7431 */ /* 0x001fe200000001ff */
[----:B-1----:R-:W-:-:S05]  /*1ae0*/  FMNMX.FTZ R21, R21, R24, !PT ;  /* 0x0000001815157209 */ /* 0x002fca0007810000 */
[----:B------:R-:W0:Y:S02]  /*1af0*/  SHFL.BFLY PT, R10, R21, 0x2, 0x1f ;  /* 0x0c401f00150a7f89 */ /* 0x000e2400000e0000 */
[----:B0-----:R-:W-:-:S05]  /*1b00*/  FMNMX.FTZ R10, R21, R10, !PT ;  /* 0x0000000a150a7209 */ /* 0x001fca0007810000 */
[----:B------:R-:W0:Y:S02]  /*1b10*/  SHFL.BFLY PT, R3, R10, 0x1, 0x1f ;  /* 0x0c201f000a037f89 */ /* 0x000e2400000e0000 */
[----:B0-----:R-:W-:Y:S01]  /*1b20*/  FMNMX.FTZ R9, R10, R3, !PT ;  /* 0x000000030a097209 */ /* 0x001fe20007810000 */
[----:B--2---:R-:W-:Y:S01]  /*1b30*/  IMAD.MOV R10, RZ, RZ, -R31 ;  /* 0x000000ffff0a7224 */ /* 0x004fe200078e0a1f */
[----:B------:R-:W0:Y:S02]  /*1b40*/  I2F.RP R3, R17 ;  /* 0x0000001100037306 */ /* 0x000e240000209400 */
[----:B------:R-:W-:Y:S01]  /*1b50*/  FSETP.NEU.FTZ.AND P0, PT, R9, -INF , PT ;  /* 0xff8000000900780b */ /* 0x000fe20003f1d000 */
[----:B------:R-:W-:-:S03]  /*1b60*/  IMAD R10, R10, R11, RZ ;  /* 0x0000000b0a0a7224 */ /* 0x000fc600078e02ff */
[----:B------:R-:W-:Y:S01]  /*1b70*/  FSEL R9, R9, RZ, P0 ;  /* 0x000000ff09097208 */ /* 0x000fe20000000000 */
[----:B------:R-:W-:-:S04]  /*1b80*/  IMAD.HI.U32 R10, R31, R10, R30 ;  /* 0x0000000a1f0a7227 */ /* 0x000fc800078e001e */
[----:B------:R-:W-:-:S04]  /*1b90*/  FADD.FTZ R5, -R9, R24 ;  /* 0x0000001809057221 */ /* 0x000fc80000010100 */
[----:B------:R-:W-:Y:S01]  /*1ba0*/  FMUL.FTZ R5, R5, 1.4426950216293334961 ;  /* 0x3fb8aa3b05057820 */ /* 0x000fe20000410000 */
[----:B0-----:R-:W0:Y:S08]  /*1bb0*/  MUFU.RCP R28, R3 ;  /* 0x00000003001c7308 */ /* 0x001e300000001000 */
[----:B------:R-:W1:Y:S01]  /*1bc0*/  MUFU.EX2 R18, R5 ;  /* 0x0000000500127308 */ /* 0x000e620000000800 */
[----:B0-----:R-:W-:Y:S01]  /*1bd0*/  VIADD R28, R28, 0xffffffe ;  /* 0x0ffffffe1c1c7836 */ /* 0x001fe20000000000 */
[----:B------:R-:W-:Y:S01]  /*1be0*/  IABS R3, R4 ;  /* 0x0000000400037213 */ /* 0x000fe20000000000 */
[----:B-1----:R-:W0:Y:S02]  /*1bf0*/  SHFL.BFLY PT, R21, R18, 0x4, 0x1f ;  /* 0x0c801f0012157f89 */ /* 0x002e2400000e0000 */
[----:B------:R-:W1:Y:S01]  /*1c00*/  F2I.FTZ.U32.TRUNC.NTZ R29, R28 ;  /* 0x0000001c001d7305 */ /* 0x000e62000021f000 */
[----:B------:R-:W-:Y:S01]  /*1c10*/  IABS R5, R12 ;  /* 0x0000000c00057213 */ /* 0x000fe20000000000 */
[----:B------:R-:W-:-:S04]  /*1c20*/  IMAD.MOV R3, RZ, RZ, -R3 ;  /* 0x000000ffff037224 */ /* 0x000fc800078e0a03 */
[----:B------:R-:W-:-:S04]  /*1c30*/  IMAD.HI.U32 R10, R10, R5, RZ ;  /* 0x000000050a0a7227 */ /* 0x000fc800078e00ff */
[----:B-1----:R-:W-:Y:S02]  /*1c40*/  IMAD.MOV R14, RZ, RZ, -R29 ;  /* 0x000000ffff0e7224 */ /* 0x002fe400078e0a1d */
[----:B------:R-:W-:Y:S02]  /*1c50*/  IMAD.MOV.U32 R28, RZ, RZ, RZ ;  /* 0x000000ffff1c7224 */ /* 0x000fe400078e00ff */
[----:B------:R-:W-:Y:S02]  /*1c60*/  IMAD R14, R14, R17, RZ ;  /* 0x000000110e0e7224 */ /* 0x000fe400078e02ff */
[----:B0-----:R-:W-:Y:S02]  /*1c70*/  FADD.FTZ R21, R18, R21 ;  /* 0x0000001512157221 */ /* 0x001fe40000010000 */
[----:B------:R-:W-:-:S03]  /*1c80*/  IMAD.HI.U32 R14, R29, R14, R28 ;  /* 0x0000000e1d0e7227 */ /* 0x000fc600078e001c */
[----:B------:R-:W0:Y:S03]  /*1c90*/  SHFL.BFLY PT, R16, R21, 0x2, 0x1f ;  /* 0x0c401f0015107f89 */ /* 0x000e2600000e0000 */
[----:B------:R-:W-:-:S04]  /*1ca0*/  IMAD.HI.U32 R18, R14, R5, RZ ;  /* 0x000000050e127227 */ /* 0x000fc800078e00ff */
[----:B------:R-:W-:Y:S02]  /*1cb0*/  IMAD.MOV R14, RZ, RZ, -R10 ;  /* 0x000000ffff0e7224 */ /* 0x000fe400078e0a0a */
[--C-:B------:R-:W-:Y:S02]  /*1cc0*/  IMAD R20, R18, R3, R5.reuse ;  /* 0x0000000312147224 */ /* 0x100fe400078e0205 */
[----:B------:R-:W-:Y:S01]  /*1cd0*/  IMAD R14, R11, R14, R5 ;  /* 0x0000000e0b0e7224 */ /* 0x000fe200078e0205 */
[C---:B------:R-:W-:Y:S02]  /*1ce0*/  LOP3.LUT R5, R12.reuse, R17, RZ, 0x3c, !PT ;  /* 0x000000110c057212 */ /* 0x040fe400078e3cff */
[----:B------:R-:W-:Y:S02]  /*1cf0*/  ISETP.GT.U32.AND P1, PT, R17, R20, PT ;  /* 0x000000141100720c */ /* 0x000fe40003f24070 */
[----:B------:R-:W-:Y:S02]  /*1d00*/  ISETP.GT.U32.AND P0, PT, R11, R14, PT ;  /* 0x0000000e0b00720c */ /* 0x000fe40003f04070 */
[----:B------:R-:W-:-:S02]  /*1d10*/  LOP3.LUT R12, R12, R15, RZ, 0x3c, !PT ;  /* 0x0000000f0c0c7212 */ /* 0x000fc400078e3cff */
[----:B------:R-:W-:Y:S01]  /*1d20*/  ISETP.GE.AND P3, PT, R5, RZ, PT ;  /* 0x000000ff0500720c */ /* 0x000fe20003f66270 */
[----:B0-----:R-:W-:Y:S01]  /*1d30*/  FADD.FTZ R16, R21, R16 ;  /* 0x0000001015107221 */ /* 0x001fe20000010000 */
[----:B------:R-:W-:-:S05]  /*1d40*/  IMAD.MOV.U32 R21, RZ, RZ, 0x7f800000 ;  /* 0x7f800000ff157424 */ /* 0x000fca00078e00ff */
[-C--:B------:R-:W-:Y:S01]  /*1d50*/  @!P1 IADD3 R20, PT, PT, R20, -R17.reuse, RZ ;  /* 0x8000001114149210 */ /* 0x080fe20007ffe0ff */
[----:B------:R-:W-:Y:S01]  /*1d60*/  @!P1 VIADD R18, R18, 0x1 ;  /* 0x0000000112129836 */ /* 0x000fe20000000000 */
[----:B------:R-:W-:Y:S01]  /*1d70*/  @!P0 IADD3 R10, PT, PT, R10, 0x1, RZ ;  /* 0x000000010a0a8810 */ /* 0x000fe20007ffe0ff */
[----:B------:R-:W0:Y:S01]  /*1d80*/  SHFL.BFLY PT, R3, R16, 0x1, 0x1f ;  /* 0x0c201f0010037f89 */ /* 0x000e2200000e0000 */
[----:B------:R-:W-:Y:S01]  /*1d90*/  ISETP.GE.U32.AND P2, PT, R20, R17, PT ;  /* 0x000000111400720c */ /* 0x000fe20003f46070 */
[----:B------:R-:W-:Y:S01]  /*1da0*/  @!P0 IMAD.IADD R14, R14, 0x1, -R11 ;  /* 0x000000010e0e8824 */ /* 0x000fe200078e0a0b */
[----:B------:R-:W-:-:S04]  /*1db0*/  ISETP.NE.AND P0, PT, R15, RZ, PT ;  /* 0x000000ff0f00720c */ /* 0x000fc80003f05270 */
        /* <DEDUP_REMOVED lines=10> */
[----:B0-----:R-:W-:Y:S01]  /*1e60*/  FADD.FTZ R3, R16, R3 ;  /* 0x0000000310037221 */ /* 0x001fe20000010000 */
[----:B------:R-:W-:Y:S01]  /*1e70*/  IMAD.MOV.U32 R5, RZ, RZ, R10 ;  /* 0x000000ffff057224 */ /* 0x000fe200078e000a */
[----:B------:R-:W-:-:S02]  /*1e80*/  SHF.R.S32.HI R13, RZ, 0x1f, R18 ;  /* 0x0000001fff0d7819 */ /* 0x000fc40000011412 */
[----:B------:R-:W-:Y:S02]  /*1e90*/  LOP3.LUT R11, R12, R11, RZ, 0xfc, !PT ;  /* 0x0000000b0c0b7212 */ /* 0x000fe400078efcff */
[----:B------:R-:W-:Y:S02]  /*1ea0*/  FSETP.NE.FTZ.AND P1, PT, R3, RZ, PT ;  /* 0x000000ff0300720b */ /* 0x000fe40003f35000 */
[----:B------:R-:W-:Y:S02]  /*1eb0*/  @!P2 IADD3 R5, PT, PT, -R5, RZ, RZ ;  /* 0x000000ff0505a210 */ /* 0x000fe40007ffe1ff */
[----:B------:R-:W-:Y:S02]  /*1ec0*/  @!P0 LOP3.LUT R5, RZ, R15, RZ, 0x33, !PT ;  /* 0x0000000fff058212 */ /* 0x000fe400078e33ff */
[----:B------:R-:W-:Y:S02]  /*1ed0*/  LOP3.LUT P0, RZ, R19, 0x3e7, RZ, 0xc0, !PT ;  /* 0x000003e713ff7812 */ /* 0x000fe4000780c0ff */
[----:B------:R-:W-:Y:S01]  /*1ee0*/  ISETP.LT.U32.AND P2, PT, R26, R18, PT ;  /* 0x000000121a00720c */ /* 0x000fe20003f41070 */
[----:B------:R-:W-:-:S03]  /*1ef0*/  IMAD R12, R5, UR12, RZ ;  /* 0x0000000c050c7c24 */ /* 0x000fc6000f8e02ff */
[----:B------:R-:W-:Y:S01]  /*1f00*/  ISETP.LT.AND.EX P2, PT, R27, R13, PT, P2 ;  /* 0x0000000d1b00720c */ /* 0x000fe20003f41320 */
[----:B------:R0:W1:Y:S03]  /*1f10*/  @P1 MUFU.LG2 R10, R3 ;  /* 0x00000003000a1308 */ /* 0x0000660000000c00 */
[----:B------:R-:W-:Y:S01]  /*1f20*/  SEL R5, R26, R18, P2 ;  /* 0x000000121a057207 */ /* 0x000fe20001000000 */
        /* <DEDUP_REMOVED lines=54> */
.L_x_175:
[----:B------:R-:W-:Y:S01]  /*2290*/  LEA.HI R2, R19, UR14, RZ, 0x1d ;  /* 0x0000000e13027c11 */ /* 0x000fe2000f8fe8ff */
[----:B------:R-:W-:Y:S01]  /*22a0*/  IMAD.MOV.U32 R17, RZ, RZ, RZ ;  /* 0x000000ffff117224 */ /* 0x000fe200078e00ff */
[----:B------:R-:W-:Y:S02]  /*22b0*/  MOV R18, R30 ;  /* 0x0000001e00127202 */ /* 0x000fe40000000f00 */
[----:B------:R-:W-:Y:S01]  /*22c0*/  MOV R14, 0x22f0 ;  /* 0x000022f0000e7802 */ /* 0x000fe20000000f00 */
[----:B------:R-:W-:Y:S02]  /*22d0*/  IMAD.MOV.U32 R22, RZ, RZ, R2 ;  /* 0x000000ffff167224 */ /* 0x000fe400078e0002 */
[----:B------:R-:W-:Y:S05]  /*22e0*/  CALL.REL.NOINC `($__internal_4_$__cuda_sm20_div_s64) ;  /* 0x0000001c00487944 */ /* 0x000fea0003c00000 */
[----:B------:R-:W-:Y:S02]  /*22f0*/  IADD3 R9, PT, PT, -R10, RZ, RZ ;  /* 0x000000ff0a097210 */ /* 0x000fe40007ffe1ff */
[----:B------:R-:W-:-:S03]  /*2300*/  MOV R31, R11 ;  /* 0x0000000b001f7202 */ /* 0x000fc60000000f00 */
[----:B------:R-:W-:Y:S01]  /*2310*/  IMAD R9, R30, R9, R2 ;  /* 0x000000091e097224 */ /* 0x000fe200078e0202 */
[----:B------:R-:W-:-:S07]  /*2320*/  MOV R30, R10 ;  /* 0x0000000a001e7202 */ /* 0x000fce0000000f00 */
.L_x_176:
        /* <DEDUP_REMOVED lines=59> */
.L_x_178:
[----:B------:R-:W-:Y:S01]  /*26e0*/  IMAD.MOV.U32 R22, RZ, RZ, R30 ;  /* 0x000000ffff167224 */ /* 0x000fe200078e001e */
[----:B------:R-:W-:Y:S01]  /*26f0*/  MOV R17, R31 ;  /* 0x0000001f00117202 */ /* 0x000fe20000000f00 */
[----:B------:R-:W-:Y:S01]  /*2700*/  IMAD.MOV.U32 R18, RZ, RZ, R34 ;  /* 0x000000ffff127224 */ /* 0x000fe200078e0022 */
[----:B------:R-:W-:Y:S02]  /*2710*/  MOV R14, 0x2730 ;  /* 0x00002730000e7802 */ /* 0x000fe40000000f00 */
[----:B------:R-:W-:Y:S05]  /*2720*/  CALL.REL.NOINC `($__internal_4_$__cuda_sm20_div_s64) ;  /* 0x0000001800387944 */ /* 0x000fea0003c00000 */
[----:B------:R-:W-:-:S05]  /*2730*/  IADD3 R31, PT, PT, -R10, RZ, RZ ;  /* 0x000000ff0a1f7210 */ /* 0x000fca0007ffe1ff */
[----:B------:R-:W-:Y:S02]  /*2740*/  IMAD R31, R31, R34, R30 ;  /* 0x000000221f1f7224 */ /* 0x000fe400078e021e */
.L_x_179:
[----:B------:R-:W-:Y:S05]  /*2750*/  BSYNC.RECONVERGENT B0 ;  /* 0x0000000000007941 */ /* 0x000fea0003800200 */
.L_x_177:
        /* <DEDUP_REMOVED lines=157> */
.L_x_174:
[----:B------:R-:W0:Y:S01]  /*3130*/  LDC.64 R4, c[0x0][0x420] ;  /* 0x00010800ff047b82 */ /* 0x000e220000000a00 */
[----:B------:R-:W-:-:S05]  /*3140*/  IADD3 R2, PT, PT, R2, UR14, RZ ;  /* 0x0000000e02027c10 */ /* 0x000fca000fffe0ff */
[----:B0-----:R-:W-:-:S05]  /*3150*/  IMAD.WIDE.U32 R2, R2, 0x4, R4 ;  /* 0x0000000402027825 */ /* 0x001fca00078e0004 */
[----:B------:R1:W-:Y:S02]  /*3160*/  STG.E desc[UR8][R2.64], R21 ;  /* 0x0000001502007986 */ /* 0x0003e4000c101908 */
.L_x_173:
[----:B------:R-:W-:Y:S05]  /*3170*/  BSYNC.RECONVERGENT B1 ;  /* 0x0000000000017941 */ /* 0x000fea0003800200 */
.L_x_172:
        /* <DEDUP_REMOVED lines=17> */
.L_x_181:
[----:B------:R-:W-:Y:S05]  /*3290*/  BSYNC.RECONVERGENT B0 ;  /* 0x0000000000007941 */ /* 0x000fea0003800200 */
.L_x_180:
        /* <DEDUP_REMOVED lines=43> */
.L_x_192:
        /* <DEDUP_REMOVED lines=9> */
.L_x_185:
[----:B------:R-:W-:Y:S05]  /*35e0*/  BSYNC.RECONVERGENT B0 ;  /* 0x0000000000007941 */ /* 0x000fea0003800200 */
.L_x_184:
        /* <DEDUP_REMOVED lines=12> */
.L_x_187:
[----:B------:R-:W-:Y:S05]  /*36b0*/  BSYNC.RECONVERGENT B0 ;  /* 0x0000000000007941 */ /* 0x000fea0003800200 */
.L_x_186:
        /* <DEDUP_REMOVED lines=12> */
.L_x_189:
[----:B------:R-:W-:Y:S05]  /*3780*/  BSYNC.RECONVERGENT B0 ;  /* 0x0000000000007941 */ /* 0x000fea0003800200 */
.L_x_188:
        /* <DEDUP_REMOVED lines=12> */
.L_x_191:
[----:B------:R-:W-:Y:S05]  /*3850*/  BSYNC.RECONVERGENT B0 ;  /* 0x0000000000007941 */ /* 0x000fea0003800200 */
.L_x_190:
        /* <DEDUP_REMOVED lines=11> */
.L_x_183:
        /* <DEDUP_REMOVED lines=11> */
.L_x_195:
        /* <DEDUP_REMOVED lines=8> */
.L_x_194:
[----:B------:R-:W-:Y:S05]  /*3a40*/  BSYNC.RECONVERGENT B0 ;  /* 0x0000000000007941 */ /* 0x000fea0003800200 */
.L_x_193:
        /* <DEDUP_REMOVED lines=9> */
.L_x_182:
        /* <DEDUP_REMOVED lines=83> */
        .weak           $__internal_4_$__cuda_sm20_div_s64
        .type           $__internal_4_$__cuda_sm20_div_s64,@function
        .size           $__internal_4_$__cuda_sm20_div_s64,(.L_x_7156 - $__internal_4_$__cuda_sm20_div_s64)
$__internal_4_$__cuda_sm20_div_s64:
        /* <DEDUP_REMOVED lines=86> */
[----:B------:R-:W-:Y:S06]  /*4570*/  RET.REL.NODEC R12 `(_ZN5flash32flash_fwd_splitkv_combine_kernelI23Flash_fwd_kernel_traitsILi128ELi64ELi128ELi4ELb0ELb0EN7cutlass10bfloat16_tE19Flash_kernel_traitsILi128ELi64ELi128ELi4ES3_EELi4ELi3ELb0EEEvNS_16Flash_fwd_paramsE) ;  /* 0xffffffb80ca07950 */ /* 0x000fec0003c3ffff */
.L_x_196:
        /* <DEDUP_REMOVED lines=16> */
.L_x_7156:


//--------------------- .text._ZN5flash32flash_fwd_splitkv_combine_kernelI23Flash_fwd_kernel_traitsILi128ELi64ELi128ELi4ELb0ELb0EN7cutlass10bfloat16_tE19Flash_kernel_traitsILi128ELi64ELi128ELi4ES3_EELi4ELi2ELb0EEEvNS_16Flash_fwd_paramsE --------------------------
	.section	.text._ZN5flash32flash_fwd_splitkv_combine_kernelI23Flash_fwd_kernel_traitsILi128ELi64ELi128ELi4ELb0ELb0EN7cutlass10bfloat16_tE19Flash_kernel_traitsILi128ELi64ELi128ELi4ES3_EELi4ELi2ELb0EEEvNS_16Flash_fwd_paramsE,"ax",@progbits
	.align	128
        .global         _ZN5flash32flash_fwd_splitkv_combine_kernelI23Flash_fwd_kernel_traitsILi128ELi64ELi128ELi4ELb0ELb0EN7cutlass10bfloat16_tE19Flash_kernel_traitsILi128ELi64ELi128ELi4ES3_EELi4ELi2ELb0EEEvNS_16Flash_fwd_paramsE
        .type           _ZN5flash32flash_fwd_splitkv_combine_kernelI23Flash_fwd_kernel_traitsILi128ELi64ELi128ELi4ELb0ELb0EN7cutlass10bfloat16_tE19Flash_kernel_traitsILi128ELi64ELi128ELi4ES3_EELi4ELi2ELb0EEEvNS_16Flash_fwd_paramsE,@function
        .size           _ZN5flash32flash_fwd_splitkv_combine_kernelI23Flash_fwd_kernel_traitsILi128ELi64ELi128ELi4ELb0ELb0EN7cutlass10bfloat16_tE19Flash_kernel_traitsILi128ELi64ELi128ELi4ES3_EELi4ELi2ELb0EEEvNS_16Flash_fwd_paramsE,(.L_x_7157 - _ZN5flash32flash_fwd_splitkv_combine_kernelI23Flash_fwd_kernel_traitsILi128ELi64ELi128ELi4ELb0ELb0EN7cutlass10bfloat16_tE19Flash_kernel_traitsILi128ELi64ELi128ELi4ES3_EELi4ELi2ELb0EEEvNS_16Flash_fwd_paramsE)
        .other          _ZN5flash32flash_fwd_splitkv_combine_kernelI23Flash_fwd_kernel_traitsILi128ELi64ELi128ELi4ELb0ELb0EN7cutlass10bfloat16_tE19Flash_kernel_traitsILi128ELi64ELi128ELi4ES3_EELi4ELi2ELb0EEEvNS_16Flash_fwd_paramsE,@"STO_CUDA_ENTRY STV_DEFAULT"
_ZN5flash32flash_fwd_splitkv_combine_kernelI23Flash_fwd_kernel_traitsILi128ELi64ELi128ELi4ELb0ELb0EN7cutlass10bfloat16_tE19Flash_kernel_traitsILi128ELi64ELi128ELi4ES3_EELi4ELi2ELb0EEEvNS_16Flash_fwd_paramsE:
.text._ZN5flash32flash_fwd_splitkv_combine_kernelI23Flash_fwd_kernel_traitsILi128ELi64ELi128ELi4ELb0ELb0EN7cutlass10bfloat16_tE19Flash_kernel_traitsILi128ELi64ELi128ELi4ES3_EELi4ELi2ELb0EEEvNS_16Flash_fwd_paramsE:
        /* <DEDUP_REMOVED lines=38> */
.L_x_197:
[----:B------:R-:W-:Y:S01]  /*0260*/  IMAD.U32 R24, RZ, RZ, UR21 ;  /* 0x00000015ff187e24 */ /* 0x000fe2000f8e00ff */
[----:B------:R-:W-:Y:S01]  /*0270*/  MOV R16, UR19 ;  /* 0x0000001300107c02 */ /* 0x000fe20008000f00 */
[----:B------:R-:W-:Y:S01]  /*0280*/  IMAD.U32 R15, RZ, RZ, UR15 ;  /* 0x0000000fff0f7e24 */ /* 0x000fe2000f8e00ff */
[----:B------:R-:W-:Y:S02]  /*0290*/  MOV R13, UR14 ;  /* 0x0000000e000d7c02 */ /* 0x000fe40008000f00 */
[----:B------:R-:W-:Y:S02]  /*02a0*/  MOV R14, 0x2c0 ;  /* 0x000002c0000e7802 */ /* 0x000fe40000000f00 */
[----:B------:R-:W-:Y:S05]  /*02b0*/  CALL.REL.NOINC `($__internal_5_$__cuda_sm20_div_s64) ;  /* 0x0000003c00447944 */ /* 0x000fea0003c00000 */
[----:B------:R-:W-:-:S07]  /*02c0*/  MOV R10, R0 ;  /* 0x00000000000a7202 */ /* 0x000fce0000000f00 */
.L_x_198:
        /* <DEDUP_REMOVED lines=30> */
.L_x_200:
[----:B------:R-:W-:Y:S01]  /*04b0*/  IMAD.MOV.U32 R24, RZ, RZ, R10 ;  /* 0x000000ffff187224 */ /* 0x000fe200078e000a */
[----:B------:R-:W-:Y:S02]  /*04c0*/  MOV R15, R11 ;  /* 0x0000000b000f7202 */ /* 0x000fe40000000f00 */
[----:B------:R-:W-:Y:S02]  /*04d0*/  MOV R14, 0x4f0 ;  /* 0x000004f0000e7802 */ /* 0x000fe40000000f00 */
[----:B------:R-:W-:Y:S05]  /*04e0*/  CALL.REL.NOINC `($__internal_5_$__cuda_sm20_div_s64) ;  /* 0x0000003800b87944 */ /* 0x000fea0003c00000 */
[----:B------:R-:W-:Y:S02]  /*04f0*/  MOV R6, R0 ;  /* 0x0000000000067202 */ /* 0x000fe40000000f00 */
[----:B------:R-:W-:Y:S02]  /*0500*/  MOV R7, R11 ;  /* 0x0000000b00077202 */ /* 0x000fe40000000f00 */
.L_x_201:
[----:B------:R-:W-:Y:S05]  /*0510*/  BSYNC.RECONVERGENT B0 ;  /* 0x0000000000007941 */ /* 0x000fea0003800200 */
.L_x_199:
        /* <DEDUP_REMOVED lines=58> */
.L_x_203:
[----:B------:R-:W-:Y:S01]  /*08c0*/  IMAD.MOV.U32 R24, RZ, RZ, R16 ;  /* 0x000000ffff187224 */ /* 0x000fe200078e0010 */
[----:B------:R-:W-:Y:S01]  /*08d0*/  MOV R16, R10 ;  /* 0x0000000a00107202 */ /* 0x000fe20000000f00 */
[----:B------:R-:W-:Y:S01]  /*08e0*/  IMAD.MOV.U32 R15, RZ, RZ, R13 ;  /* 0x000000ffff0f7224 */ /* 0x000fe200078e000d */
[----:B------:R-:W-:Y:S02]  /*08f0*/  MOV R13, R4 ;  /* 0x00000004000d7202 */ /* 0x000fe40000000f00 */
[----:B------:R-:W-:Y:S02]  /*0900*/  MOV R14, 0x920 ;  /* 0x00000920000e7802 */ /* 0x000fe40000000f00 */
[----:B------:R-:W-:Y:S05]  /*0910*/  CALL.REL.NOINC `($__internal_5_$__cuda_sm20_div_s64) ;  /* 0x0000003400ac7944 */ /* 0x000fea0003c00000 */
[----:B------:R-:W-:Y:S02]  /*0920*/  MOV R14, R0 ;  /* 0x00000000000e7202 */ /* 0x000fe40000000f00 */
[----:B------:R-:W-:Y:S02]  /*0930*/  MOV R15, R11 ;  /* 0x0000000b000f7202 */ /* 0x000fe40000000f00 */
.L_x_204:
[----:B------:R-:W-:Y:S05]  /*0940*/  BSYNC.RECONVERGENT B0 ;  /* 0x0000000000007941 */ /* 0x000fea0003800200 */
.L_x_202:
        /* <DEDUP_REMOVED lines=53> */
[----:B------:R-:W0:Y:S08]  /*0ca0*/  F2I.FTZ.U32.TRUNC.NTZ R0, R5 ;  /* 0x0000000500007305 */ /* 0x000e30000021f000 */
[----:B------:R-:W1:Y:S01]  /*0cb0*/  F2I.FTZ.U32.TRUNC.NTZ R9, R8 ;  /* 0x0000000800097305 */ /* 0x000e62000021f000 */
[----:B0-----:R-:W-:Y:S02]  /*0cc0*/  R2UR UR17, R0 ;  /* 0x00000000001172ca */ /* 0x001fe400000e0000 */
[----:B------:R-:W-:-:S05]  /*0cd0*/  IABS R0, UR7 ;  /* 0x0000000700007c13 */ /* 0x000fca0008000000 */
[----:B------:R-:W-:Y:S02]  /*0ce0*/  IMAD.MOV R0, RZ, RZ, -R0 ;  /* 0x000000ffff007224 */ /* 0x000fe400078e0a00 */
[----:B-1----:R-:W-:Y:S02]  /*0cf0*/  IMAD.MOV R3, RZ, RZ, -R9 ;  /* 0x000000ffff037224 */ /* 0x002fe400078e0a09 */
[----:B------:R-:W-:Y:S02]  /*0d00*/  IMAD.MOV.U32 R8, RZ, RZ, RZ ;  /* 0x000000ffff087224 */ /* 0x000fe400078e00ff */
[----:B------:R-:W-:Y:S01]  /*0d10*/  IMAD R3, R3, UR13, RZ ;  /* 0x0000000d03037c24 */ /* 0x000fe2000f8e02ff */
[----:B------:R-:W-:-:S03]  /*0d20*/  UIADD3 UR9, UPT, UPT, URZ, -UR17, URZ ;  /* 0x80000011ff097290 */ /* 0x000fc6000fffe0ff */
[----:B------:R-:W-:Y:S01]  /*0d30*/  IMAD.HI.U32 R3, R9, R3, R8 ;  /* 0x0000000309037227 */ /* 0x000fe200078e0008 */
[----:B------:R-:W-:-:S04]  /*0d40*/  UIMAD UR9, UR9, UR11, URZ ;  /* 0x0000000b090972a4 */ /* 0x000fc8000f8e02ff */
[----:B------:R-:W-:Y:S01]  /*0d50*/  UIMAD.WIDE.U32 UR16, UR17, UR9, UR16 ;  /* 0x00000009111072a5 */ /* 0x000fe2000f8e0010 */
[----:B------:R-:W-:-:S03]  /*0d60*/  IMAD.HI.U32 R9, R3, UR12, RZ ;  /* 0x0000000c03097c27 */ /* 0x000fc6000f8e00ff */
[----:B------:R-:W-:Y:S01]  /*0d70*/  UIMAD.WIDE.U32 UR16, UR17, UR12, URZ ;  /* 0x0000000c111072a5 */ /* 0x000fe2000f8e00ff */
[----:B------:R-:W-:Y:S01]  /*0d80*/  IMAD R0, R9, R0, UR12 ;  /* 0x0000000c09007e24 */ /* 0x000fe2000f8e0200 */
[----:B------:R-:W-:Y:S02]  /*0d90*/  ULOP3.LUT UR16, UR6, UR13, URZ, 0x3c, !UPT ;  /* 0x0000000d06107292 */ /* 0x000fe4000f8e3cff */
[----:B------:R-:W-:Y:S02]  /*0da0*/  UIADD3 UR10, UPT, UPT, -UR17, URZ, URZ ;  /* 0x000000ff110a7290 */ /* 0x000fe4000fffe1ff */
[----:B------:R-:W-:Y:S01]  /*0db0*/  ISETP.LT.U32.AND P1, PT, R0, UR13, PT ;  /* 0x0000000d00007c0c */ /* 0x000fe2000bf21070 */
[----:B------:R-:W0:Y:S01]  /*0dc0*/  LDCU.U8 UR9, c[0x0][0x549] ;  /* 0x0000a920ff0977ac */ /* 0x000e220008000000 */
[----:B------:R-:W-:Y:S01]  /*0dd0*/  ISETP.LE.AND P0, PT, RZ, UR16, PT ;  /* 0x00000010ff007c0c */ /* 0x000fe2000bf03270 */
[----:B------:R-:W-:Y:S02]  /*0de0*/  UIMAD UR10, UR11, UR10, UR12 ;  /* 0x0000000a0b0a72a4 */ /* 0x000fe4000f8e020c */
[----:B------:R-:W-:-:S02]  /*0df0*/  ULOP3.LUT UR6, UR6, UR4, URZ, 0x3c, !UPT ;  /* 0x0000000406067292 */ /* 0x000fc4000f8e3cff */
[----:B------:R-:W-:-:S06]  /*0e00*/  UISETP.GT.U32.AND UP1, UPT, UR11, UR10, UPT ;  /* 0x0000000a0b00728c */ /* 0x000fcc000bf24070 */
[----:B------:R-:W-:Y:S02]  /*0e10*/  @!P1 VIADD R0, R0, -UR13 ;  /* 0x8000000d00009c36 */ /* 0x000fe40008000000 */
[----:B------:R-:W-:Y:S01]  /*0e20*/  @!P1 VIADD R9, R9, 0x1 ;  /* 0x0000000109099836 */ /* 0x000fe20000000000 */
[----:B------:R-:W-:Y:S02]  /*0e30*/  ISETP.NE.AND P1, PT, RZ, UR7, PT ;  /* 0x00000007ff007c0c */ /* 0x000fe4000bf25270 */
[----:B------:R-:W-:Y:S01]  /*0e40*/  ISETP.GE.U32.AND P2, PT, R0, UR13, PT ;  /* 0x0000000d00007c0c */ /* 0x000fe2000bf46070 */
[----:B0-----:R-:W-:Y:S02]  /*0e50*/  UISETP.NE.AND UP0, UPT, UR9, URZ, UPT ;  /* 0x000000ff0900728c */ /* 0x001fe4000bf05270 */
[----:B------:R-:W-:Y:S02]  /*0e60*/  @!UP1 UIADD3 UR10, UPT, UPT, UR10, -UR11, URZ ;  /* 0x8000000b0a0a9290 */ /* 0x000fe4000fffe0ff */
[----:B------:R-:W-:-:S02]  /*0e70*/  @!UP1 UIADD3 UR17, UPT, UPT, UR17, 0x1, URZ ;  /* 0x0000000111119890 */ /* 0x000fc4000fffe0ff */
[----:B------:R-:W-:Y:S02]  /*0e80*/  UISETP.GE.U32.AND UP3, UPT, UR10, UR11, UPT ;  /* 0x0000000b0a00728c */ /* 0x000fe4000bf66070 */
[----:B------:R-:W-:Y:S02]  /*0e90*/  UISETP.GE.AND UP1, UPT, UR6, URZ, UPT ;  /* 0x000000ff0600728c */ /* 0x000fe4000bf26270 */
[----:B------:R-:W-:Y:S02]  /*0ea0*/  USEL UR9, UR5, 0x1, !UP0 ;  /* 0x0000000105097887 */ /* 0x000fe4000c000000 */
[----:B------:R-:W-:Y:S01]  /*0eb0*/  @P2 VIADD R9, R9, 0x1 ;  /* 0x0000000109092836 */ /* 0x000fe20000000000 */
[----:B------:R-:W-:-:S03]  /*0ec0*/  USHF.R.S32.HI UR6, URZ, 0x1f, UR7 ;  /* 0x0000001fff067899 */ /* 0x000fc60008011407 */
[----:B------:R-:W-:Y:S01]  /*0ed0*/  @!P0 IMAD.MOV R9, RZ, RZ, -R9 ;  /* 0x000000ffff098224 */ /* 0x000fe200078e0a09 */
[----:B------:R-:W-:Y:S01]  /*0ee0*/  @!P1 LOP3.LUT R9, RZ, UR13, RZ, 0x33, !PT ;  /* 0x0000000dff099c12 */ /* 0x000fe2000f8e33ff */
[----:B------:R-:W-:Y:S02]  /*0ef0*/  @UP3 UIADD3 UR17, UPT, UPT, UR17, 0x1, URZ ;  /* 0x0000000111113890 */ /* 0x000fe4000fffe0ff */
[----:B------:R-:W-:Y:S01]  /*0f00*/  UISETP.NE.AND UP3, UPT, UR8, URZ, UPT ;  /* 0x000000ff0800728c */ /* 0x000fe2000bf65270 */
[----:B------:R-:W-:Y:S01]  /*0f10*/  ISETP.LT.U32.AND P0, PT, R14, R9, PT ;  /* 0x000000090e00720c */ /* 0x000fe20003f01070 */
[----:B------:R-:W-:Y:S01]  /*0f20*/  @!UP1 UIADD3 UR17, UPT, UPT, -UR17, URZ, URZ ;  /* 0x000000ff11119290 */ /* 0x000fe2000fffe1ff */
[----:B------:R-:W-:Y:S01]  /*0f30*/  SHF.R.S32.HI R3, RZ, 0x1f, R9 ;  /* 0x0000001fff037819 */ /* 0x000fe20000011409 */
[----:B------:R-:W-:Y:S02]  /*0f40*/  USEL UR5, URZ, 0x1, !UP3 ;  /* 0x00000001ff057887 */ /* 0x000fe4000d800000 */
[----:B------:R-:W-:Y:S01]  /*0f50*/  @!UP2 ULOP3.LUT UR17, URZ, UR4, URZ, 0x33, !UPT ;  /* 0x00000004ff11a292 */ /* 0x000fe2000f8e33ff */
[----:B------:R-:W-:Y:S01]  /*0f60*/  ISETP.LT.AND.EX P0, PT, R15, R3, PT, P0 ;  /* 0x000000030f00720c */ /* 0x000fe20003f01300 */
[----:B------:R-:W-:-:S03]  /*0f70*/  ULOP3.LUT UR6, UR6, UR5, URZ, 0xfc, !UPT ;  /* 0x0000000506067292 */ /* 0x000fc6000f8efcff */
        /* <DEDUP_REMOVED lines=25> */
.L_x_206:
[----:B------:R-:W-:Y:S01]  /*1110*/  IMAD.MOV.U32 R24, RZ, RZ, R14 ;  /* 0x000000ffff187224 */ /* 0x000fe200078e000e */
[----:B------:R-:W-:Y:S01]  /*1120*/  MOV R16, R9 ;  /* 0x0000000900107202 */ /* 0x000fe20000000f00 */
[----:B------:R-:W-:Y:S01]  /*1130*/  IMAD.MOV.U32 R13, RZ, RZ, R3 ;  /* 0x000000ffff0d7224 */ /* 0x000fe200078e0003 */
[----:B------:R-:W-:Y:S02]  /*1140*/  MOV R14, 0x1160 ;  /* 0x00001160000e7802 */ /* 0x000fe40000000f00 */
[----:B------:R-:W-:Y:S05]  /*1150*/  CALL.REL.NOINC `($__internal_5_$__cuda_sm20_div_s64) ;  /* 0x0000002c009c7944 */ /* 0x000fea0003c00000 */
[----:B------:R-:W-:Y:S02]  /*1160*/  MOV R30, R0 ;  /* 0x00000000001e7202 */ /* 0x000fe40000000f00 */
[----:B------:R-:W-:Y:S02]  /*1170*/  MOV R31, R11 ;  /* 0x0000000b001f7202 */ /* 0x000fe40000000f00 */
.L_x_207:
[----:B------:R-:W-:Y:S05]  /*1180*/  BSYNC.RECONVERGENT B0 ;  /* 0x0000000000007941 */ /* 0x000fea0003800200 */
.L_x_205:
        /* <DEDUP_REMOVED lines=18> */
[----:B------:R-:W-:-:S05]  /*12b0*/  IMAD R0, R8, R0, R5 ;  /* 0x0000000008007224 */ /* 0x000fca00078e0205 */
[----:B------:R-:W-:-:S13]  /*12c0*/  ISETP.GT.U32.AND P1, PT, R11, R0, PT ;  /* 0x000000000b00720c */ /* 0x000fda0003f24070 */
[----:B------:R-:W-:Y:S02]  /*12d0*/  @!P1 IMAD.IADD R0, R0, 0x1, -R11 ;  /* 0x0000000100009824 */ /* 0x000fe400078e0a0b */
[----:B------:R-:W-:Y:S01]  /*12e0*/  @!P1 VIADD R8, R8, 0x1 ;  /* 0x0000000108089836 */ /* 0x000fe20000000000 */
[----:B------:R-:W-:Y:S02]  /*12f0*/  ISETP.NE.AND P1, PT, RZ, UR22, PT ;  /* 0x00000016ff007c0c */ /* 0x000fe4000bf25270 */
[-C--:B------:R-:W-:Y:S02]  /*1300*/  ISETP.GE.U32.AND P2, PT, R0, R11.reuse, PT ;  /* 0x0000000b0000720c */ /* 0x080fe40003f46070 */
[----:B------:R-:W-:-:S04]  /*1310*/  LOP3.LUT R0, R2, R11, RZ, 0x3c, !PT ;  /* 0x0000000b02007212 */ /* 0x000fc800078e3cff */
[----:B------:R-:W-:-:S07]  /*1320*/  ISETP.GE.AND P0, PT, R0, RZ, PT ;  /* 0x000000ff0000720c */ /* 0x000fce0003f06270 */
[----:B------:R-:W-:-:S06]  /*1330*/  @P2 VIADD R8, R8, 0x1 ;  /* 0x0000000108082836 */ /* 0x000fcc0000000000 */
        /* <DEDUP_REMOVED lines=30> */
.L_x_209:
[----:B------:R-:W-:Y:S01]  /*1520*/  IMAD.MOV.U32 R24, RZ, RZ, R6 ;  /* 0x000000ffff187224 */ /* 0x000fe200078e0006 */
[----:B------:R-:W-:Y:S01]  /*1530*/  MOV R15, R7 ;  /* 0x00000007000f7202 */ /* 0x000fe20000000f00 */
[----:B------:R-:W-:Y:S01]  /*1540*/  IMAD.MOV.U32 R16, RZ, RZ, R8 ;  /* 0x000000ffff107224 */ /* 0x000fe200078e0008 */
[----:B------:R-:W-:Y:S02]  /*1550*/  MOV R14, 0x1570 ;  /* 0x00001570000e7802 */ /* 0x000fe40000000f00 */
[----:B------:R-:W-:Y:S05]  /*1560*/  CALL.REL.NOINC `($__internal_5_$__cuda_sm20_div_s64) ;  /* 0x0000002800987944 */ /* 0x000fea0003c00000 */
[----:B------:R-:W-:Y:S02]  /*1570*/  MOV R18, R0 ;  /* 0x0000000000127202 */ /* 0x000fe40000000f00 */
[----:B------:R-:W-:Y:S02]  /*1580*/  MOV R19, R11 ;  /* 0x0000000b00137202 */ /* 0x000fe40000000f00 */
.L_x_210:
[----:B------:R-:W-:Y:S05]  /*1590*/  BSYNC.RECONVERGENT B0 ;  /* 0x0000000000007941 */ /* 0x000fea0003800200 */
.L_x_208:
[----:B------:R-:W0:Y:S01]  /*15a0*/  LDCU UR8, c[0x0][0x434] ;  /* 0x00008680ff0877ac */ /* 0x000e220008000800 */
[----:B------:R-:W-:Y:S01]  /*15b0*/  HFMA2 R12, -RZ, RZ, 0, 0 ;  /* 0x00000000ff0c7431 */ /* 0x000fe200000001ff */
[----:B------:R-:W1:Y:S01]  /*15c0*/  S2R R17, SR_TID.X ;  /* 0x0000000000117919 */ /* 0x000e620000002100 */
[----:B------:R-:W-:Y:S01]  /*15d0*/  BSSY.RECONVERGENT B0, `(.L_x_211) ;  /* 0x000004e000007945 */ /* 0x000fe20003800200 */
[----:B------:R-:W-:Y:S01]  /*15e0*/  USHF.R.S32.HI UR4, URZ, 0x1f, UR22 ;  /* 0x0000001fff047899 */ /* 0x000fe20008011416 */
[----:B------:R-:W2:Y:S03]  /*15f0*/  LDCU UR5, c[0x0][0x534] ;  /* 0x0000a680ff0577ac */ /* 0x000ea60008000800 */
[----:B------:R-:W-:Y:S01]  /*1600*/  ULOP3.LUT UR4, UR4, 0x1, URZ, 0xfc, !UPT ;  /* 0x0000000104047892 */ /* 0x000fe2000f8efcff */
[----:B------:R-:W3:Y:S01]  /*1610*/  LDCU.64 UR10, c[0x0][0x358] ;  /* 0x00006b00ff0a77ac */ /* 0x000ee20008000a00 */
[----:B0-----:R-:W-:-:S04]  /*1620*/  IABS R6, UR8 ;  /* 0x0000000800067c13 */ /* 0x001fc80008000000 */
[----:B------:R-:W0:Y:S01]  /*1630*/  I2F.RP R7, R6 ;  /* 0x0000000600077306 */ /* 0x000e220000209400 */
[----:B-1----:R-:W-:-:S07]  /*1640*/  SHF.R.U32.HI R11, RZ, 0x2, R17 ;  /* 0x00000002ff0b7819 */ /* 0x002fce0000011611 */
[----:B0-----:R-:W0:Y:S02]  /*1650*/  MUFU.RCP R13, R7 ;  /* 0x00000007000d7308 */ /* 0x001e240000001000 */
[----:B0-----:R-:W-:-:S06]  /*1660*/  VIADD R13, R13, 0xffffffe ;  /* 0x0ffffffe0d0d7836 */ /* 0x001fcc0000000000 */
[----:B------:R-:W0:Y:S02]  /*1670*/  F2I.FTZ.U32.TRUNC.NTZ R13, R13 ;  /* 0x0000000d000d7305 */ /* 0x000e24000021f000 */
[----:B0-----:R-:W-:-:S04]  /*1680*/  IMAD.MOV R0, RZ, RZ, -R13 ;  /* 0x000000ffff007224 */ /* 0x001fc800078e0a0d */
[----:B------:R-:W-:Y:S01]  /*1690*/  IMAD R5, R0, R6, RZ ;  /* 0x0000000600057224 */ /* 0x000fe200078e02ff */
[----:B------:R-:W-:Y:S02]  /*16a0*/  IABS R0, R2 ;  /* 0x0000000200007213 */ /* 0x000fe40000000000 */
[----:B------:R-:W-:Y:S01]  /*16b0*/  LOP3.LUT R2, R2, UR8, RZ, 0x3c, !PT ;  /* 0x0000000802027c12 */ /* 0x000fe2000f8e3cff */
[----:B------:R-:W-:-:S03]  /*16c0*/  IMAD.HI.U32 R5, R13, R5, R12 ;  /* 0x000000050d057227 */ /* 0x000fc600078e000c */
[----:B------:R-:W-:-:S03]  /*16d0*/  ISETP.GE.AND P1, PT, R2, RZ, PT ;  /* 0x000000ff0200720c */ /* 0x000fc60003f26270 */
[----:B------:R-:W-:-:S04]  /*16e0*/  IMAD.HI.U32 R12, R5, R0, RZ ;  /* 0x00000000050c7227 */ /* 0x000fc800078e00ff */
[----:B------:R-:W-:-:S04]  /*16f0*/  IMAD.MOV R5, RZ, RZ, -R12 ;  /* 0x000000ffff057224 */ /* 0x000fc800078e0a0c */
[C---:B------:R-:W-:Y:S02]  /*1700*/  IMAD R5, R6.reuse, R5, R0 ;  /* 0x0000000506057224 */ /* 0x040fe400078e0200 */
[----:B------:R-:W0:Y:S03]  /*1710*/  LDC R0, c[0x0][0x3e0] ;  /* 0x0000f800ff007b82 */ /* 0x000e260000000800 */
[----:B------:R-:W-:-:S13]  /*1720*/  ISETP.GT.U32.AND P0, PT, R6, R5, PT ;  /* 0x000000050600720c */ /* 0x000fda0003f04070 */
[----:B------:R-:W-:Y:S01]  /*1730*/  @!P0 IMAD.IADD R5, R5, 0x1, -R6 ;  /* 0x0000000105058824 */ /* 0x000fe200078e0a06 */
[----:B------:R-:W-:Y:S02]  /*1740*/  @!P0 IADD3 R12, PT, PT, R12, 0x1, RZ ;  /* 0x000000010c0c8810 */ /* 0x000fe40007ffe0ff */
[----:B------:R-:W-:Y:S02]  /*1750*/  ISETP.NE.AND P0, PT, RZ, UR8, PT ;  /* 0x00000008ff007c0c */ /* 0x000fe4000bf05270 */
[----:B------:R-:W-:Y:S02]  /*1760*/  ISETP.GE.U32.AND P2, PT, R5, R6, PT ;  /* 0x000000060500720c */ /* 0x000fe40003f46070 */
[----:B0-----:R-:W-:-:S04]  /*1770*/  IABS R7, R0 ;  /* 0x0000000000077213 */ /* 0x001fc80000000000 */
[----:B------:R-:W0:Y:S07]  /*1780*/  I2F.RP R20, R7 ;  /* 0x0000000700147306 */ /* 0x000e2e0000209400 */
[----:B------:R-:W-:-:S05]  /*1790*/  @P2 VIADD R12, R12, 0x1 ;  /* 0x000000010c0c2836 */ /* 0x000fca0000000000 */
[----:B------:R-:W-:Y:S02]  /*17a0*/  @!P1 IADD3 R12, PT, PT, -R12, RZ, RZ ;  /* 0x000000ff0c0c9210 */ /* 0x000fe40007ffe1ff */
[----:B------:R-:W-:Y:S01]  /*17b0*/  @!P0 LOP3.LUT R12, RZ, UR8, RZ, 0x33, !PT ;  /* 0x00000008ff0c8c12 */ /* 0x000fe2000f8e33ff */
[----:B0-----:R-:W0:Y:S01]  /*17c0*/  MUFU.RCP R20, R20 ;  /* 0x0000001400147308 */ /* 0x001e220000001000 */
[----:B--2---:R-:W-:-:S03]  /*17d0*/  ISETP.GE.AND P0, PT, R11, UR5, PT ;  /* 0x000000050b007c0c */ /* 0x004fc6000bf06270 */
[----:B------:R-:W-:Y:S01]  /*17e0*/  IMAD R6, R12, UR4, RZ ;  /* 0x000000040c067c24 */ /* 0x000fe2000f8e02ff */
[----:B------:R-:W1:Y:S04]  /*17f0*/  LDCU UR4, c[0x0][0x430] ;  /* 0x00008600ff0477ac */ /* 0x000e680008000800 */
[-C--:B------:R-:W-:Y:S02]  /*1800*/  IABS R16, R6.reuse ;  /* 0x0000000600107213 */ /* 0x080fe40000000000 */
[----:B------:R-:W-:Y:S02]  /*1810*/  IABS R5, R6 ;  /* 0x0000000600057213 */ /* 0x000fe40000000000 */
[----:B------:R-:W2:Y:S01]  /*1820*/  I2F.RP R2, R16 ;  /* 0x0000001000027306 */ /* 0x000ea20000209400 */
[----:B------:R-:W-:-:S02]  /*1830*/  VIADD R13, R16, UR18 ;  /* 0x00000012100d7c36 */ /* 0x000fc40008000000 */
[----:B------:R-:W-:-:S03]  /*1840*/  IMAD.MOV R5, RZ, RZ, -R5 ;  /* 0x000000ffff057224 */ /* 0x000fc600078e0a05 */
[----:B------:R-:W-:Y:S02]  /*1850*/  IABS R14, R13 ;  /* 0x0000000d000e7213 */ /* 0x000fe40000000000 */
[----:B0-----:R-:W-:Y:S01]  /*1860*/  IADD3 R20, PT, PT, R20, 0xffffffe, RZ ;  /* 0x0ffffffe14147810 */ /* 0x001fe20007ffe0ff */
[----:B-1----:R-:W-:-:S03]  /*1870*/  UIMAD UR8, UR8, UR4, URZ ;  /* 0x00000004080872a4 */ /* 0x002fc6000f8e02ff */
[----:B------:R0:W-:Y:S08]  /*1880*/  F2I.FTZ.U32.TRUNC.NTZ R21, R20 ;  /* 0x0000001400157305 */ /* 0x0001f0000021f000 */
[----:B--2---:R-:W1:Y:S01]  /*1890*/  MUFU.RCP R22, R2 ;  /* 0x0000000200167308 */ /* 0x004e620000001000 */
[----:B0-----:R-:W-:Y:S02]  /*18a0*/  IMAD.MOV.U32 R20, RZ, RZ, RZ ;  /* 0x000000ffff147224 */ /* 0x001fe400078e00ff */
[----:B-1----:R-:W-:-:S02]  /*18b0*/  VIADD R22, R22, 0xffffffe ;  /* 0x0ffffffe16167836 */ /* 0x002fc40000000000 */
[----:B------:R-:W-:-:S03]  /*18c0*/  IMAD.MOV R2, RZ, RZ, -R21 ;  /* 0x000000ffff027224 */ /* 0x000fc600078e0a15 */
[----:B------:R-:W0:Y:S02]  /*18d0*/  F2I.FTZ.U32.TRUNC.NTZ R23, R22 ;  /* 0x0000001600177305 */ /* 0x000e24000021f000 */
[----:B0-----:R-:W-:Y:S02]  /*18e0*/  IADD3 R15, PT, PT, RZ, -R23, RZ ;  /* 0x80000017ff0f7210 */ /* 0x001fe40007ffe0ff */
[----:B------:R-:W-:-:S03]  /*18f0*/  MOV R22, RZ ;  /* 0x000000ff00167202 */ /* 0x000fc60000000f00 */
[----:B------:R-:W-:-:S04]  /*1900*/  IMAD R15, R15, R16, RZ ;  /* 0x000000100f0f7224 */ /* 0x000fc800078e02ff */
[----:B------:R-:W-:-:S06]  /*1910*/  IMAD.HI.U32 R15, R23, R15, R22 ;  /* 0x0000000f170f7227 */ /* 0x000fcc00078e0016 */
[----:B------:R-:W-:-:S04]  /*1920*/  IMAD.HI.U32 R15, R15, R14, RZ ;  /* 0x0000000e0f0f7227 */ /* 0x000fc800078e00ff */
[----:B------:R-:W-:-:S05]  /*1930*/  IMAD R5, R15, R5, R14 ;  /* 0x000000050f057224 */ /* 0x000fca00078e020e */
[----:B------:R-:W-:-:S13]  /*1940*/  ISETP.GT.U32.AND P1, PT, R16, R5, PT ;  /* 0x000000051000720c */ /* 0x000fda0003f24070 */
[----:B------:R-:W-:-:S04]  /*1950*/  @!P1 IADD3 R5, PT, PT, R5, -R16, RZ ;  /* 0x8000001005059210 */ /* 0x000fc80007ffe0ff */
[----:B------:R-:W-:Y:S01]  /*1960*/  ISETP.GE.U32.AND P2, PT, R5, R16, PT ;  /* 0x000000100500720c */ /* 0x000fe20003f46070 */
[----:B------:R-:W-:-:S04]  /*1970*/  IMAD R5, R2, R7, RZ ;  /* 0x0000000702057224 */ /* 0x000fc800078e02ff */
[----:B------:R-:W-:Y:S01]  /*1980*/  IMAD.HI.U32 R5, R21, R5, R20 ;  /* 0x0000000515057227 */ /* 0x000fe200078e0014 */
[----:B------:R-:W-:Y:S01]  /*1990*/  MOV R20, 0xff800000 ;  /* 0xff80000000147802 */ /* 0x000fe20000000f00 */
[----:B---3--:R-:W-:Y:S06]  /*19a0*/  @P0 BRA `(.L_x_212) ;  /* 0x0000000000400947 */ /* 0x008fec0003800000 */
[----:B------:R-:W-:Y:S01]  /*19b0*/  UIADD3 UR5, UP1, UPT, UR21, -UR20, URZ ;  /* 0x8000001415057290 */ /* 0x000fe2000ff3e0ff */
[----:B------:R-:W-:-:S03]  /*19c0*/  LOP3.LUT R21, R17, 0x3, RZ, 0xc0, !PT ;  /* 0x0000000311157812 */ /* 0x000fc600078ec0ff */
[----:B------:R-:W-:Y:S02]  /*19d0*/  UIADD3.X UR4, UPT, UPT, UR15, -0x1, URZ, UP1, !UPT ;  /* 0xffffffff0f047890 */ /* 0x000fe40008ffe4ff */
[----:B------:R-:W-:-:S04]  /*19e0*/  ISETP.LT.U32.AND P0, PT, R21, UR5, PT ;  /* 0x0000000515007c0c */ /* 0x000fc8000bf01070 */
[----:B------:R-:W-:-:S05]  /*19f0*/  IMAD.U32 R2, RZ, RZ, UR4 ;  /* 0x00000004ff027e24 */ /* 0x000fca000f8e00ff */
[----:B------:R-:W-:-:S13]  /*1a00*/  ISETP.GT.AND.EX P0, PT, R2, RZ, PT, P0 ;  /* 0x000000ff0200720c */ /* 0x000fda0003f04300 */
[----:B------:R-:W-:Y:S05]  /*1a10*/  @!P0 BRA `(.L_x_212) ;  /* 0x0000000000248947 */ /* 0x000fea0003800000 */
[----:B------:R-:W0:Y:S01]  /*1a20*/  LDCU.64 UR4, c[0x0][0x428] ;  /* 0x00008500ff0477ac */ /* 0x000e220008000a00 */
[----:B------:R-:W-:Y:S01]  /*1a30*/  IADD3 R20, P0, PT, R21, UR20, RZ ;  /* 0x0000001415147c10 */ /* 0x000fe2000ff1e0ff */
[----:B------:R-:W-:-:S04]  /*1a40*/  IMAD R2, R11, UR15, RZ ;  /* 0x0000000f0b027c24 */ /* 0x000fc8000f8e02ff */
[----:B------:R-:W-:Y:S02]  /*1a50*/  IMAD.X R21, RZ, RZ, RZ, P0 ;  /* 0x000000ffff157224 */ /* 0x000fe400000e06ff */
[----:B------:R-:W-:-:S05]  /*1a60*/  IMAD.WIDE.U32 R20, R11, UR21, R20 ;  /* 0x000000150b147c25 */ /* 0x000fca000f8e0014 */
[----:B------:R-:W-:Y:S02]  /*1a70*/  IADD3 R2, PT, PT, R21, R2, RZ ;  /* 0x0000000215027210 */ /* 0x000fe40007ffe0ff */
[----:B0-----:R-:W-:-:S04]  /*1a80*/  LEA R22, P0, R20, UR4, 0x2 ;  /* 0x0000000414167c11 */ /* 0x001fc8000f8010ff */
[----:B------:R-:W-:-:S05]  /*1a90*/  LEA.HI.X R23, R20, UR5, R2, 0x2, P0 ;  /* 0x0000000514177c11 */ /* 0x000fca00080f1402 */
[----:B------:R0:W5:Y:S04]  /*1aa0*/  LDG.E R20, desc[UR10][R22.64] ;  /* 0x0000000a16147981 */ /* 0x000168000c1e1900 */
.L_x_212:
[----:B------:R-:W-:Y:S05]  /*1ab0*/  BSYNC.RECONVERGENT B0 ;  /* 0x0000000000007941 */ /* 0x000fea0003800200 */
.L_x_211:
[----:B0-----:R-:W0:Y:S01]  /*1ac0*/  S2R R23, SR_CgaCtaId ;  /* 0x0000000000177919 */ /* 0x001e220000008800 */
[----:B------:R-:W-:Y:S01]  /*1ad0*/  ISETP.GT.U32.AND P0, PT, R17, 0xf, PT ;  /* 0x0000000f1100780c */ /* 0x000fe20003f04070 */
[----:B------:R-:W-:Y:S01]  /*1ae0*/  @!P1 VIADD R15, R15, 0x1 ;  /* 0x000000010f0f9836 */ /* 0x000fe20000000000 */
[----:B------:R-:W-:Y:S01]  /*1af0*/  MOV R2, 0x400 ;  /* 0x0000040000027802 */ /* 0x000fe20000000f00 */
[----:B------:R-:W-:Y:S01]  /*1b00*/  BSSY.RECONVERGENT B1, `(.L_x_213) ;  /* 0x0000164000017945 */ /* 0x000fe20003800200 */
[----:B------:R-:W-:Y:S01]  /*1b10*/  ISETP.NE.AND P5, PT, R6, RZ, PT ;  /* 0x000000ff0600720c */ /* 0x000fe20003fa5270 */
[----:B------:R-:W-:-:S08]  /*1b20*/  @P2 VIADD R15, R15, 0x1 ;  /* 0x000000010f0f2836 */ /* 0x000fd00000000000 */
[----:B------:R-:W-:-:S05]  /*1b30*/  @!P0 IMAD.SHL.U32 R21, R17, 0x4, RZ ;  /* 0x0000000411158824 */ /* 0x000fca00078e00ff */
[----:B------:R-:W-:Y:S02]  /*1b40*/  @!P0 LOP3.LUT R21, R21, 0xc, RZ, 0xc0, !PT ;  /* 0x0000000c15158812 */ /* 0x000fe400078ec0ff */
[----:B0-----:R-:W-:Y:S02]  /*1b50*/  LEA R23, R23, R2, 0x18 ;  /* 0x0000000217177211 */ /* 0x001fe400078ec0ff */
[----:B------:R-:W-:-:S03]  /*1b60*/  LOP3.LUT R2, R17, 0x3, RZ, 0xc0, !PT ;  /* 0x0000000311027812 */ /* 0x000fc600078ec0ff */
[C-C-:B------:R-:W-:Y:S02]  /*1b70*/  @!P0 IMAD R22, R11.reuse, 0x14, R23.reuse ;  /* 0x000000140b168824 */ /* 0x140fe400078e0217 */
[----:B------:R-:W-:Y:S02]  /*1b80*/  IMAD R2, R2, 0x14, R23 ;  /* 0x0000001402027824 */ /* 0x000fe400078e0217 */
[----:B------:R-:W-:Y:S02]  /*1b90*/  @!P0 IMAD.IADD R23, R22, 0x1, R21 ;  /* 0x0000000116178824 */ /* 0x000fe400078e0215 */
[----:B------:R-:W-:Y:S02]  /*1ba0*/  IMAD.MOV.U32 R21, RZ, RZ, -0x800000 ;  /* 0xff800000ff157424 */ /* 0x000fe400078e00ff */
[----:B------:R-:W-:Y:S01]  /*1bb0*/  IMAD R22, R11, 0x4, R2 ;  /* 0x000000040b167824 */ /* 0x000fe200078e0202 */
[----:B-----5:R-:W-:Y:S01]  /*1bc0*/  @!P0 STS [R23], R20 ;  /* 0x0000001417008388 */ /* 0x020fe20000000800 */
[----:B------:R-:W-:Y:S06]  /*1bd0*/  BAR.SYNC.DEFER_BLOCKING 0x0 ;  /* 0x0000000000007b1d */ /* 0x000fec0000010000 */
[----:B------:R0:W1:Y:S02]  /*1be0*/  @!P0 LDS R21, [R22] ;  /* 0x0000000016158984 */ /* 0x0000640000000800 */
[----:B0-----:R-:W-:-:S04]  /*1bf0*/  IMAD.HI.U32 R22, R5, R14, RZ ;  /* 0x0000000e05167227 */ /* 0x001fc800078e00ff */
[----:B------:R-:W-:-:S04]  /*1c00*/  IMAD.MOV R5, RZ, RZ, -R22 ;  /* 0x000000ffff057224 */ /* 0x000fc800078e0a16 */
[----:B------:R-:W-:Y:S01]  /*1c10*/  IMAD R14, R7, R5, R14 ;  /* 0x00000005070e7224 */ /* 0x000fe200078e020e */
[----:B-1----:R-:W0:Y:S02]  /*1c20*/  SHFL.BFLY PT, R2, R21, 0x2, 0x1f ;  /* 0x0c401f0015027f89 */ /* 0x002e2400000e0000 */
[----:B0-----:R-:W-:-:S05]  /*1c30*/  FMNMX.FTZ R25, R2, R21, !PT ;  /* 0x0000001502197209 */ /* 0x001fca0007810000 */
[----:B------:R-:W0:Y:S02]  /*1c40*/  SHFL.BFLY PT, R2, R25, 0x1, 0x1f ;  /* 0x0c201f0019027f89 */ /* 0x000e2400000e0000 */
[----:B0-----:R-:W-:-:S04]  /*1c50*/  FMNMX.FTZ R2, R25, R2, !PT ;  /* 0x0000000219027209 */ /* 0x001fc80007810000 */
[----:B------:R-:W-:-:S04]  /*1c60*/  FSETP.NEU.FTZ.AND P0, PT, R2, -INF , PT ;  /* 0xff8000000200780b */ /* 0x000fc80003f1d000 */
[----:B------:R-:W-:Y:S02]  /*1c70*/  FSEL R2, R2, RZ, P0 ;  /* 0x000000ff02027208 */ /* 0x000fe40000000000 */
[----:B------:R-:W-:-:S03]  /*1c80*/  ISETP.GT.U32.AND P0, PT, R7, R14, PT ;  /* 0x0000000e0700720c */ /* 0x000fc60003f04070 */
[----:B------:R-:W-:-:S04]  /*1c90*/  FADD.FTZ R24, -R2, R21 ;  /* 0x0000001502187221 */ /* 0x000fc80000010100 */
[----:B------:R-:W-:-:S04]  /*1ca0*/  FMUL.FTZ R24, R24, 1.4426950216293334961 ;  /* 0x3fb8aa3b18187820 */ /* 0x000fc80000410000 */
[----:B------:R-:W0:Y:S02]  /*1cb0*/  MUFU.EX2 R23, R24 ;  /* 0x0000001800177308 */ /* 0x000e240000000800 */
[----:B------:R-:W-:Y:S02]  /*1cc0*/  @!P0 IMAD.IADD R14, R14, 0x1, -R7 ;  /* 0x000000010e0e8824 */ /* 0x000fe400078e0a07 */
[----:B------:R-:W-:Y:S01]  /*1cd0*/  @!P0 VIADD R22, R22, 0x1 ;  /* 0x0000000116168836 */ /* 0x000fe20000000000 */
[----:B------:R-:W-:Y:S02]  /*1ce0*/  ISETP.NE.AND P0, PT, R0, RZ, PT ;  /* 0x000000ff0000720c */ /* 0x000fe40003f05270 */
[----:B------:R-:W-:Y:S02]  /*1cf0*/  ISETP.GE.U32.AND P4, PT, R14, R7, PT ;  /* 0x000000070e00720c */ /* 0x000fe40003f86070 */
[C---:B------:R-:W-:Y:S02]  /*1d00*/  LOP3.LUT R7, R13.reuse, R16, RZ, 0x3c, !PT ;  /* 0x000000100d077212 */ /* 0x040fe400078e3cff */
[----:B------:R-:W-:-:S02]  /*1d10*/  LOP3.LUT R13, R13, R0, RZ, 0x3c, !PT ;  /* 0x000000000d0d7212 */ /* 0x000fc400078e3cff */
[----:B------:R-:W-:Y:S01]  /*1d20*/  ISETP.GE.AND P3, PT, R7, RZ, PT ;  /* 0x000000ff0700720c */ /* 0x000fe20003f66270 */
[----:B0-----:R-:W0:Y:S01]  /*1d30*/  SHFL.BFLY PT, R20, R23, 0x2, 0x1f ;  /* 0x0c401f0017147f89 */ /* 0x001e2200000e0000 */
[----:B------:R-:W-:-:S05]  /*1d40*/  ISETP.GE.AND P2, PT, R13, RZ, PT ;  /* 0x000000ff0d00720c */ /* 0x000fca0003f46270 */
[----:B------:R-:W-:-:S06]  /*1d50*/  @P4 VIADD R22, R22, 0x1 ;  /* 0x0000000116164836 */ /* 0x000fcc0000000000 */
[----:B------:R-:W-:Y:S01]  /*1d60*/  @!P3 IMAD.MOV R15, RZ, RZ, -R15 ;  /* 0x000000ffff0fb224 */ /* 0x000fe200078e0a0f */
[----:B------:R-:W-:Y:S01]  /*1d70*/  ISETP.NE.AND P3, PT, R12, RZ, PT ;  /* 0x000000ff0c00720c */ /* 0x000fe20003f65270 */
[----:B------:R-:W-:Y:S01]  /*1d80*/  @!P2 IMAD.MOV R22, RZ, RZ, -R22 ;  /* 0x000000ffff16a224 */ /* 0x000fe200078e0a16 */
[----:B------:R-:W-:Y:S02]  /*1d90*/  @!P0 LOP3.LUT R22, RZ, R0, RZ, 0x33, !PT ;  /* 0x00000000ff168212 */ /* 0x000fe400078e33ff */
[----:B------:R-:W-:Y:S02]  /*1da0*/  LOP3.LUT P0, RZ, R17, 0x3f3, RZ, 0xc0, !PT ;  /* 0x000003f311ff7812 */ /* 0x000fe4000780c0ff */
[----:B------:R-:W-:Y:S02]  /*1db0*/  @!P5 LOP3.LUT R15, RZ, R16, RZ, 0x33, !PT ;  /* 0x00000010ff0fd212 */ /* 0x000fe400078e33ff */
[----:B------:R-:W-:Y:S02]  /*1dc0*/  SEL R12, RZ, 0x1, !P3 ;  /* 0x00000001ff0c7807 */ /* 0x000fe40005800000 */
[----:B------:R-:W-:Y:S01]  /*1dd0*/  ISETP.LT.U32.AND P2, PT, R18, R15, PT ;  /* 0x0000000f1200720c */ /* 0x000fe20003f41070 */
[----:B0-----:R-:W-:Y:S01]  /*1de0*/  FADD.FTZ R20, R23, R20 ;  /* 0x0000001417147221 */ /* 0x001fe20000010000 */
[----:B------:R-:W-:Y:S01]  /*1df0*/  SHF.R.S32.HI R23, RZ, 0x1f, R6 ;  /* 0x0000001fff177819 */ /* 0x000fe20000011406 */
[----:B------:R-:W-:Y:S01]  /*1e00*/  IMAD R6, R6, UR8, RZ ;  /* 0x0000000806067c24 */ /* 0x000fe2000f8e02ff */
[----:B------:R-:W-:-:S02]  /*1e10*/  SHF.R.S32.HI R7, RZ, 0x1f, R15 ;  /* 0x0000001fff077819 */ /* 0x000fc4000001140f */
[----:B------:R-:W0:Y:S01]  /*1e20*/  SHFL.BFLY PT, R5, R20, 0x1, 0x1f ;  /* 0x0c201f0014057f89 */ /* 0x000e2200000e0000 */
[----:B------:R-:W-:Y:S02]  /*1e30*/  LOP3.LUT R12, R23, R12, RZ, 0xfc, !PT ;  /* 0x0000000c170c7212 */ /* 0x000fe400078efcff */
[----:B------:R-:W-:-:S04]  /*1e40*/  ISETP.LT.AND.EX P2, PT, R19, R7, PT, P2 ;  /* 0x000000071300720c */ /* 0x000fc80003f41320 */
[----:B------:R-:W-:Y:S01]  /*1e50*/  SEL R7, R18, R15, P2 ;  /* 0x0000000f12077207 */ /* 0x000fe20001000000 */
[----:B0-----:R-:W-:Y:S01]  /*1e60*/  FADD.FTZ R5, R20, R5 ;  /* 0x0000000514057221 */ /* 0x001fe20000010000 */
[----:B------:R-:W-:-:S04]  /*1e70*/  IMAD.MOV.U32 R20, RZ, RZ, 0x7f800000 ;  /* 0x7f800000ff147424 */ /* 0x000fc800078e00ff */
[----:B------:R-:W-:-:S13]  /*1e80*/  FSETP.NE.FTZ.AND P1, PT, R5, RZ, PT ;  /* 0x000000ff0500720b */ /* 0x000fda0003f35000 */
[----:B------:R0:W1:Y:S02]  /*1e90*/  @P1 MUFU.LG2 R13, R5 ;  /* 0x00000005000d1308 */ /* 0x0000640000000c00 */
        /* <DEDUP_REMOVED lines=16> */
[----:B------:R-:W-:-:S03]  /*1fa0*/  IMAD R15, R11, UR19, RZ ;  /* 0x000000130b0f7c24 */ /* 0x000fc6000f8e02ff */
        /* <DEDUP_REMOVED lines=20> */
[----:B0-----:R-:W-:Y:S02]  /*20f0*/  IMAD.MOV R0, RZ, RZ, -R13 ;  /* 0x000000ffff007224 */ /* 0x001fe400078e0a0d */
[----:B------:R-:W-:Y:S02]  /*2100*/  HFMA2 R12, -RZ, RZ, 0, 0 ;  /* 0x00000000ff0c7431 */ /* 0x000fe400000001ff */
        /* <DEDUP_REMOVED lines=16> */
.L_x_216:
[----:B------:R-:W-:Y:S01]  /*2210*/  LEA.HI R24, R17, UR20, RZ, 0x1e ;  /* 0x0000001411187c11 */ /* 0x000fe2000f8ff0ff */
[----:B------:R-:W-:Y:S01]  /*2220*/  IMAD.MOV.U32 R15, RZ, RZ, RZ ;  /* 0x000000ffff0f7224 */ /* 0x000fe200078e00ff */
[----:B------:R-:W-:Y:S01]  /*2230*/  MOV R14, 0x2260 ;  /* 0x00002260000e7802 */ /* 0x000fe20000000f00 */
[----:B------:R-:W-:Y:S02]  /*2240*/  IMAD.MOV.U32 R16, RZ, RZ, R26 ;  /* 0x000000ffff107224 */ /* 0x000fe400078e001a */
[----:B------:R-:W-:Y:S05]  /*2250*/  CALL.REL.NOINC `($__internal_5_$__cuda_sm20_div_s64) ;  /* 0x0000001c005c7944 */ /* 0x000fea0003c00000 */
[----:B------:R-:W-:Y:S02]  /*2260*/  IADD3 R13, PT, PT, -R0, RZ, RZ ;  /* 0x000000ff000d7210 */ /* 0x000fe40007ffe1ff */
[----:B------:R-:W-:-:S03]  /*2270*/  MOV R27, R11 ;  /* 0x0000000b001b7202 */ /* 0x000fc60000000f00 */
[----:B------:R-:W-:Y:S01]  /*2280*/  IMAD R24, R26, R13, R24 ;  /* 0x0000000d1a187224 */ /* 0x000fe200078e0218 */
[----:B------:R-:W-:-:S07]  /*2290*/  MOV R26, R0 ;  /* 0x00000000001a7202 */ /* 0x000fce0000000f00 */
.L_x_217:
[----:B------:R-:W-:Y:S01]  /*22a0*/  IABS R13, UR19 ;  /* 0x00000013000d7c13 */ /* 0x000fe20008000000 */
[----:B------:R-:W-:Y:S01]  /*22b0*/  IMAD R3, R3, R10, RZ ;  /* 0x0000000a03037224 */ /* 0x000fe200078e02ff */
[----:B------:R-:W-:Y:S01]  /*22c0*/  MOV R14, RZ ;  /* 0x000000ff000e7202 */ /* 0x000fe20000000f00 */
[----:B------:R-:W-:Y:S01]  /*22d0*/  BSSY.RECONVERGENT B0, `(.L_x_218) ;  /* 0x0000040000007945 */ /* 0x000fe20003800200 */
[----:B------:R-:W0:Y:S01]  /*22e0*/  I2F.U32.RP R16, R13 ;  /* 0x0000000d00107306 */ /* 0x000e220000209000 */
[----:B------:R-:W-:Y:S01]  /*22f0*/  IABS R0, UR19 ;  /* 0x0000001300007c13 */ /* 0x000fe20008000000 */
[----:B------:R-:W-:Y:S01]  /*2300*/  IMAD R3, R9, R4, R3 ;  /* 0x0000000409037224 */ /* 0x000fe200078e0203 */
[----:B------:R-:W-:Y:S02]  /*2310*/  IABS R11, R24 ;  /* 0x00000018000b7213 */ /* 0x000fe40000000000 */
[----:B------:R-:W-:-:S04]  /*2320*/  LOP3.LUT R4, R24, UR19, RZ, 0x3c, !PT ;  /* 0x0000001318047c12 */ /* 0x000fc8000f8e3cff */
[----:B------:R-:W-:Y:S01]  /*2330*/  ISETP.GE.AND P0, PT, R4, RZ, PT ;  /* 0x000000ff0400720c */ /* 0x000fe20003f06270 */
[----:B0-----:R-:W0:Y:S02]  /*2340*/  MUFU.RCP R15, R16 ;  /* 0x00000010000f7308 */ /* 0x001e240000001000 */
[----:B0-----:R-:W-:-:S06]  /*2350*/  VIADD R15, R15, 0xffffffe ;  /* 0x0ffffffe0f0f7836 */ /* 0x001fcc0000000000 */
[----:B------:R-:W0:Y:S02]  /*2360*/  F2I.FTZ.U32.TRUNC.NTZ R15, R15 ;  /* 0x0000000f000f7305 */ /* 0x000e24000021f000 */
[----:B0-----:R-:W-:-:S04]  /*2370*/  IMAD.MOV R12, RZ, RZ, -R15 ;  /* 0x000000ffff0c7224 */ /* 0x001fc800078e0a0f */
[----:B------:R-:W-:-:S04]  /*2380*/  IMAD R12, R12, R13, RZ ;  /* 0x0000000d0c0c7224 */ /* 0x000fc800078e02ff */
[----:B------:R-:W-:-:S04]  /*2390*/  IMAD.HI.U32 R14, R15, R12, R14 ;  /* 0x0000000c0f0e7227 */ /* 0x000fc800078e000e */
[----:B------:R-:W-:Y:S02]  /*23a0*/  IMAD.MOV R12, RZ, RZ, -R0 ;  /* 0x000000ffff0c7224 */ /* 0x000fe400078e0a00 */
[----:B------:R-:W-:-:S04]  /*23b0*/  IMAD.HI.U32 R0, R14, R11, RZ ;  /* 0x0000000b0e007227 */ /* 0x000fc800078e00ff */
[----:B------:R-:W-:Y:S02]  /*23c0*/  IMAD R12, R0, R12, R11 ;  /* 0x0000000c000c7224 */ /* 0x000fe400078e020b */
[----:B------:R-:W-:-:S03]  /*23d0*/  IMAD.WIDE.U32 R14, R9, R10, RZ ;  /* 0x0000000a090e7225 */ /* 0x000fc600078e00ff */
[----:B------:R-:W-:Y:S01]  /*23e0*/  ISETP.GT.U32.AND P1, PT, R13, R12, PT ;  /* 0x0000000c0d00720c */ /* 0x000fe20003f24070 */
[----:B------:R-:W-:Y:S02]  /*23f0*/  IMAD.IADD R3, R15, 0x1, R3 ;  /* 0x000000010f037824 */ /* 0x000fe400078e0203 */
[----:B------:R-:W-:-:S04]  /*2400*/  IMAD.WIDE.U32 R32, R14, R30, RZ ;  /* 0x0000001e0e207225 */ /* 0x000fc800078e00ff */
[----:B------:R-:W-:-:S04]  /*2410*/  IMAD R3, R3, R30, RZ ;  /* 0x0000001e03037224 */ /* 0x000fc800078e02ff */
[----:B------:R-:W-:Y:S02]  /*2420*/  IMAD R3, R31, R14, R3 ;  /* 0x0000000e1f037224 */ /* 0x000fe400078e0203 */
[-C--:B------:R-:W-:Y:S02]  /*2430*/  @!P1 IADD3 R12, PT, PT, R12, -R13.reuse, RZ ;  /* 0x8000000d0c0c9210 */ /* 0x080fe40007ffe0ff */
[----:B------:R-:W-:Y:S02]  /*2440*/  @!P1 IADD3 R0, PT, PT, R0, 0x1, RZ ;  /* 0x0000000100009810 */ /* 0x000fe40007ffe0ff */
[----:B------:R-:W-:Y:S01]  /*2450*/  ISETP.GE.U32.AND P2, PT, R12, R13, PT ;  /* 0x0000000d0c00720c */ /* 0x000fe20003f46070 */
[----:B------:R-:W-:Y:S01]  /*2460*/  IMAD.IADD R13, R33, 0x1, R3 ;  /* 0x00000001210d7824 */ /* 0x000fe200078e0203 */
[----:B------:R-:W-:-:S11]  /*2470*/  ISETP.NE.AND P1, PT, RZ, UR19, PT ;  /* 0x00000013ff007c0c */ /* 0x000fd6000bf25270 */
[----:B------:R-:W-:-:S05]  /*2480*/  @P2 VIADD R0, R0, 0x1 ;  /* 0x0000000100002836 */ /* 0x000fca0000000000 */
[----:B------:R-:W-:Y:S02]  /*2490*/  MOV R4, R0 ;  /* 0x0000000000047202 */ /* 0x000fe40000000f00 */
[----:B------:R-:W-:Y:S02]  /*24a0*/  LOP3.LUT R0, R27, R13, RZ, 0xfc, !PT ;  /* 0x0000000d1b007212 */ /* 0x000fe400078efcff */
[----:B------:R-:W-:Y:S02]  /*24b0*/  @!P0 IADD3 R4, PT, PT, -R4, RZ, RZ ;  /* 0x000000ff04048210 */ /* 0x000fe40007ffe1ff */
[----:B------:R-:W-:Y:S02]  /*24c0*/  ISETP.NE.U32.AND P0, PT, R0, RZ, PT ;  /* 0x000000ff0000720c */ /* 0x000fe40003f05070 */
[----:B------:R-:W-:-:S04]  /*24d0*/  @!P1 LOP3.LUT R4, RZ, UR19, RZ, 0x33, !PT ;  /* 0x00000013ff049c12 */ /* 0x000fc8000f8e33ff */
[----:B------:R-:W-:-:S05]  /*24e0*/  IADD3 R3, PT, PT, -R4, RZ, RZ ;  /* 0x000000ff04037210 */ /* 0x000fca0007ffe1ff */
        /* <DEDUP_REMOVED lines=23> */
.L_x_219:
[----:B------:R-:W-:Y:S01]  /*2660*/  IMAD.MOV.U32 R24, RZ, RZ, R26 ;  /* 0x000000ffff187224 */ /* 0x000fe200078e001a */
[----:B------:R-:W-:Y:S01]  /*2670*/  MOV R15, R27 ;  /* 0x0000001b000f7202 */ /* 0x000fe20000000f00 */
[----:B------:R-:W-:Y:S01]  /*2680*/  IMAD.MOV.U32 R16, RZ, RZ, R32 ;  /* 0x000000ffff107224 */ /* 0x000fe200078e0020 */
[----:B------:R-:W-:Y:S02]  /*2690*/  MOV R14, 0x26b0 ;  /* 0x000026b0000e7802 */ /* 0x000fe40000000f00 */
[----:B------:R-:W-:Y:S05]  /*26a0*/  CALL.REL.NOINC `($__internal_5_$__cuda_sm20_div_s64) ;  /* 0x0000001800487944 */ /* 0x000fea0003c00000 */
[----:B------:R-:W-:-:S05]  /*26b0*/  IADD3 R27, PT, PT, -R0, RZ, RZ ;  /* 0x000000ff001b7210 */ /* 0x000fca0007ffe1ff */
[----:B------:R-:W-:Y:S02]  /*26c0*/  IMAD R27, R27, R32, R26 ;  /* 0x000000201b1b7224 */ /* 0x000fe400078e021a */
.L_x_220:
[----:B------:R-:W-:Y:S05]  /*26d0*/  BSYNC.RECONVERGENT B0 ;  /* 0x0000000000007941 */ /* 0x000fea0003800200 */
.L_x_218:
[----:B------:R-:W-:Y:S01]  /*26e0*/  IABS R24, R10 ;  /* 0x0000000a00187213 */ /* 0x000fe20000000000 */
[----:B------:R-:W0:Y:S01]  /*26f0*/  LDCU UR12, c[0x0][0x430] ;  /* 0x00008600ff0c77ac */ /* 0x000e220008000800 */
[----:B------:R-:W-:Y:S02]  /*2700*/  IABS R12, R9 ;  /* 0x00000009000c7213 */ /* 0x000fe40000000000 */
[----:B------:R-:W1:Y:S01]  /*2710*/  I2F.U32.RP R14, R24 ;  /* 0x00000018000e7306 */ /* 0x000e620000209000 */
[----:B------:R-:W-:Y:S01]  /*2720*/  IABS R19, R8 ;  /* 0x0000000800137213 */ /* 0x000fe20000000000 */
[----:B------:R-:W2:Y:S01]  /*2730*/  LDCU UR4, c[0x0][0x434] ;  /* 0x00008680ff0477ac */ /* 0x000ea20008000800 */
[----:B------:R-:W-:Y:S02]  /*2740*/  IABS R11, R7 ;  /* 0x00000007000b7213 */ /* 0x000fe40000000000 */
[----:B------:R-:W-:Y:S01]  /*2750*/  IABS R25, R10 ;  /* 0x0000000a00197213 */ /* 0x000fe20000000000 */
[----:B------:R-:W-:Y:S01]  /*2760*/  UIMAD UR13, UR7, UR8, URZ ;  /* 0x00000008070d72a4 */ /* 0x000fe2000f8e02ff */
[----:B------:R-:W-:Y:S01]  /*2770*/  ISETP.NE.AND P5, PT, R9, RZ, PT ;  /* 0x000000ff0900720c */ /* 0x000fe20003fa5270 */
[----:B------:R-:W3:Y:S01]  /*2780*/  I2F.U32.RP R18, R12 ;  /* 0x0000000c00127306 */ /* 0x000ee20000209000 */
[----:B------:R-:W-:Y:S01]  /*2790*/  IADD3 R25, PT, PT, RZ, -R25, RZ ;  /* 0x80000019ff197210 */ /* 0x000fe20007ffe0ff */
[----:B0-----:R-:W-:-:S06]  /*27a0*/  USEL UR12, UR12, 0x1, UP0 ;  /* 0x000000010c0c7887 */ /* 0x001fcc0008000000 */
[----:B-1----:R-:W0:Y:S01]  /*27b0*/  MUFU.RCP R14, R14 ;  /* 0x0000000e000e7308 */ /* 0x002e220000001000 */
[----:B------:R-:W-:Y:S02]  /*27c0*/  USHF.R.S32.HI UR5, URZ, 0x1f, UR12 ;  /* 0x0000001fff057899 */ /* 0x000fe4000801140c */
[----:B--2---:R-:W-:-:S05]  /*27d0*/  UIMAD UR4, UR12, UR4, URZ ;  /* 0x000000040c0472a4 */ /* 0x004fca000f8e02ff */
[----:B---3--:R-:W1:Y:S08]  /*27e0*/  MUFU.RCP R13, R18 ;  /* 0x00000012000d7308 */ /* 0x008e700000001000 */
[----:B------:R-:W-:Y:S01]  /*27f0*/  I2F.U32.RP R16, R19 ;  /* 0x0000001300107306 */ /* 0x000fe20000209000 */
[----:B0-----:R-:W-:-:S07]  /*2800*/  VIADD R30, R14, 0xffffffe ;  /* 0x0ffffffe0e1e7836 */ /* 0x001fce0000000000 */
[----:B------:R-:W0:Y:S01]  /*2810*/  F2I.FTZ.U32.TRUNC.NTZ R31, R30 ;  /* 0x0000001e001f7305 */ /* 0x000e22000021f000 */
[----:B-1----:R-:W-:-:S07]  /*2820*/  VIADD R14, R13, 0xffffffe ;  /* 0x0ffffffe0d0e7836 */ /* 0x002fce0000000000 */
[----:B------:R1:W-:Y:S01]  /*2830*/  F2I.FTZ.U32.TRUNC.NTZ R15, R14 ;  /* 0x0000000e000f7305 */ /* 0x0003e2000021f000 */
[----:B0-----:R-:W-:Y:S01]  /*2840*/  IADD3 R13, PT, PT, RZ, -R31, RZ ;  /* 0x8000001fff0d7210 */ /* 0x001fe20007ffe0ff */
[----:B------:R-:W-:-:S06]  /*2850*/  IMAD.MOV.U32 R30, RZ, RZ, RZ ;  /* 0x000000ffff1e7224 */ /* 0x000fcc00078e00ff */
[----:B------:R-:W0:Y:S01]  /*2860*/  I2F.U32.RP R28, R11 ;  /* 0x0000000b001c7306 */ /* 0x000e220000209000 */
[----:B------:R-:W-:Y:S02]  /*2870*/  IMAD R13, R13, R24, RZ ;  /* 0x000000180d0d7224 */ /* 0x000fe400078e02ff */
[----:B-1----:R-:W-:-:S05]  /*2880*/  IMAD.MOV.U32 R14, RZ, RZ, RZ ;  /* 0x000000ffff0e7224 */ /* 0x002fca00078e00ff */
[----:B------:R1:W2:Y:S08]  /*2890*/  MUFU.RCP R22, R16 ;  /* 0x0000001000167308 */ /* 0x0002b00000001000 */
[----:B0-----:R-:W0:Y:S01]  /*28a0*/  MUFU.RCP R28, R28 ;  /* 0x0000001c001c7308 */ /* 0x001e220000001000 */
[----:B-1----:R-:W-:-:S04]  /*28b0*/  IMAD.HI.U32 R16, R31, R13, R30 ;  /* 0x0000000d1f107227 */ /* 0x002fc800078e001e */
[--C-:B------:R-:W-:Y:S02]  /*28c0*/  IMAD.MOV R13, RZ, RZ, -R15.reuse ;  /* 0x000000ffff0d7224 */ /* 0x100fe400078e0a0f */
[----:B--2---:R-:W-:Y:S02]  /*28d0*/  VIADD R22, R22, 0xffffffe ;  /* 0x0ffffffe16167836 */ /* 0x004fe40000000000 */
[----:B------:R-:W-:Y:S02]  /*28e0*/  IMAD R13, R13, R12, RZ ;  /* 0x0000000c0d0d7224 */ /* 0x000fe400078e02ff */
[----:B------:R-:W1:Y:S01]  /*28f0*/  F2I.FTZ.U32.TRUNC.NTZ R23, R22 ;  /* 0x0000001600177305 */ /* 0x000e62000021f000 */
[----:B0-----:R-:W-:Y:S02]  /*2900*/  VIADD R28, R28, 0xffffffe ;  /* 0x0ffffffe1c1c7836 */ /* 0x001fe40000000000 */
[----:B------:R-:W-:Y:S01]  /*2910*/  IMAD.HI.U32 R14, R15, R13, R14 ;  /* 0x0000000d0f0e7227 */ /* 0x000fe200078e000e */
[----:B------:R-:W-:-:S04]  /*2920*/  IABS R15, R27 ;  /* 0x0000001b000f7213 */ /* 0x000fc80000000000 */
[----:B------:R-:W0:Y:S01]  /*2930*/  F2I.FTZ.U32.TRUNC.NTZ R29, R28 ;  /* 0x0000001c001d7305 */ /* 0x000e22000021f000 */
[----:B------:R-:W-:-:S04]  /*2940*/  IMAD.HI.U32 R16, R16, R15, RZ ;  /* 0x0000000f10107227 */ /* 0x000fc800078e00ff */
[----:B------:R-:W-:Y:S02]  /*2950*/  IMAD R25, R16, R25, R15 ;  /* 0x0000001910197224 */ /* 0x000fe400078e020f */
[----:B------:R-:W2:Y:S01]  /*2960*/  LDC R15, c[0x0][0x3e0] ;  /* 0x0000f800ff0f7b82 */ /* 0x000ea20000000800 */
[----:B-1----:R-:W-:Y:S01]  /*2970*/  IADD3 R18, PT, PT, RZ, -R23, RZ ;  /* 0x80000017ff127210 */ /* 0x002fe20007ffe0ff */
[----:B------:R-:W-:Y:S01]  /*2980*/  IMAD.MOV.U32 R22, RZ, RZ, RZ ;  /* 0x000000ffff167224 */ /* 0x000fe200078e00ff */
[----:B------:R-:W-:-:S03]  /*2990*/  ISETP.GT.U32.AND P1, PT, R24, R25, PT ;  /* 0x000000191800720c */ /* 0x000fc60003f24070 */
[----:B------:R-:W-:Y:S02]  /*29a0*/  IMAD R13, R18, R19, RZ ;  /* 0x00000013120d7224 */ /* 0x000fe400078e02ff */
[----:B0-----:R-:W-:Y:S02]  /*29b0*/  IMAD.MOV R18, RZ, RZ, -R29 ;  /* 0x000000ffff127224 */ /* 0x001fe400078e0a1d */
[----:B------:R-:W-:-:S04]  /*29c0*/  IMAD.HI.U32 R23, R23, R13, R22 ;  /* 0x0000000d17177227 */ /* 0x000fc800078e0016 */
[----:B------:R-:W-:Y:S02]  /*29d0*/  IMAD R13, R18, R11, RZ ;  /* 0x0000000b120d7224 */ /* 0x000fe400078e02ff */
[----:B------:R-:W-:Y:S01]  /*29e0*/  @!P1 IMAD.IADD R25, R25, 0x1, -R24 ;  /* 0x0000000119199824 */ /* 0x000fe200078e0a18 */
[----:B------:R-:W-:Y:S01]  /*29f0*/  @!P1 IADD3 R16, PT, PT, R16, 0x1, RZ ;  /* 0x0000000110109810 */ /* 0x000fe20007ffe0ff */
[----:B------:R-:W-:Y:S01]  /*2a00*/  IMAD.MOV.U32 R28, RZ, RZ, RZ ;  /* 0x000000ffff1c7224 */ /* 0x000fe200078e00ff */
[----:B------:R-:W-:Y:S02]  /*2a10*/  ISETP.NE.AND P1, PT, R10, RZ, PT ;  /* 0x000000ff0a00720c */ /* 0x000fe40003f25270 */
[----:B------:R-:W-:Y:S01]  /*2a20*/  ISETP.GE.U32.AND P3, PT, R25, R24, PT ;  /* 0x000000181900720c */ /* 0x000fe20003f66070 */
[----:B------:R-:W-:Y:S01]  /*2a30*/  IMAD.HI.U32 R13, R29, R13, R28 ;  /* 0x0000000d1d0d7227 */ /* 0x000fe200078e001c */
[----:B------:R-:W-:Y:S02]  /*2a40*/  IABS R24, R0 ;  /* 0x0000000000187213 */ /* 0x000fe40000000000 */
[----:B--2---:R-:W-:-:S03]  /*2a50*/  ISETP.LT.U32.AND P0, PT, R15, 0x1, PT ;  /* 0x000000010f00780c */ /* 0x004fc60003f01070 */
[----:B------:R-:W-:Y:S01]  /*2a60*/  IMAD.HI.U32 R23, R23, R24, RZ ;  /* 0x0000001817177227 */ /* 0x000fe200078e00ff */
[----:B------:R-:W-:Y:S02]  /*2a70*/  ISETP.LT.AND.EX P0, PT, R2, RZ, PT, P0 ;  /* 0x000000ff0200720c */ /* 0x000fe40003f01300 */
[----:B------:R-:W-:Y:S02]  /*2a80*/  IABS R2, R8 ;  /* 0x0000000800027213 */ /* 0x000fe40000000000 */
[----:B------:R-:W-:Y:S01]  /*2a90*/  SEL R15, R15, 0x1, P0 ;  /* 0x000000010f0f7807 */ /* 0x000fe20000000000 */
[----:B------:R-:W-:Y:S02]  /*2aa0*/  @P3 VIADD R16, R16, 0x1 ;  /* 0x0000000110103836 */ /* 0x000fe40000000000 */
[----:B------:R-:W-:Y:S01]  /*2ab0*/  IMAD.MOV R2, RZ, RZ, -R2 ;  /* 0x000000ffff027224 */ /* 0x000fe200078e0a02 */
[----:B------:R-:W-:-:S03]  /*2ac0*/  IABS R18, R15 ;  /* 0x0000000f00127213 */ /* 0x000fc60000000000 */
[----:B------:R-:W-:Y:S01]  /*2ad0*/  IMAD R2, R23, R2, R24 ;  /* 0x0000000217027224 */ /* 0x000fe200078e0218 */
[----:B------:R-:W0:Y:S01]  /*2ae0*/  I2F.U32.RP R22, R18 ;  /* 0x0000001200167306 */ /* 0x000e220000209000 */
[----:B------:R-:W-:-:S03]  /*2af0*/  LOP3.LUT R24, R27, R10, RZ, 0x3c, !PT ;  /* 0x0000000a1b187212 */ /* 0x000fc600078e3cff */
[----:B------:R-:W-:Y:S02]  /*2b00*/  ISETP.GT.U32.AND P2, PT, R19, R2, PT ;  /* 0x000000021300720c */ /* 0x000fe40003f44070 */
[----:B------:R-:W-:Y:S02]  /*2b10*/  ISETP.GE.AND P0, PT, R24, RZ, PT ;  /* 0x000000ff1800720c */ /* 0x000fe40003f06270 */
[----:B0-----:R-:W0:Y:S09]  /*2b20*/  MUFU.RCP R22, R22 ;  /* 0x0000001600167308 */ /* 0x001e320000001000 */
[----:B------:R-:W-:Y:S01]  /*2b30*/  @!P2 IADD3 R2, PT, PT, R2, -R19, RZ ;  /* 0x800000130202a210 */ /* 0x000fe20007ffe0ff */
[----:B------:R-:W-:Y:S01]  /*2b40*/  @!P2 VIADD R23, R23, 0x1 ;  /* 0x000000011717a836 */ /* 0x000fe20000000000 */
[----:B------:R-:W-:Y:S01]  /*2b50*/  ISETP.NE.AND P2, PT, R8, RZ, PT ;  /* 0x000000ff0800720c */ /* 0x000fe20003f45270 */
[----:B------:R-:W-:Y:S01]  /*2b60*/  @!P0 IMAD.MOV R16, RZ, RZ, -R16 ;  /* 0x000000ffff108224 */ /* 0x000fe200078e0a10 */
[----:B------:R-:W-:-:S02]  /*2b70*/  @!P1 LOP3.LUT R16, RZ, R10, RZ, 0x33, !PT ;  /* 0x0000000aff109212 */ /* 0x000fc400078e33ff */
[----:B------:R-:W-:Y:S02]  /*2b80*/  ISETP.GE.U32.AND P0, PT, R2, R19, PT ;  /* 0x000000130200720c */ /* 0x000fe40003f06070 */
[----:B------:R-:W-:-:S05]  /*2b90*/  IABS R19, R9 ;  /* 0x0000000900137213 */ /* 0x000fca0000000000 */
[----:B------:R-:W-:Y:S02]  /*2ba0*/  IMAD.MOV R19, RZ, RZ, -R19 ;  /* 0x000000ffff137224 */ /* 0x000fe400078e0a13 */
[----:B0-----:R-:W-:Y:S01]  /*2bb0*/  VIADD R24, R22, 0xffffffe ;  /* 0x0ffffffe16187836 */ /* 0x001fe20000000000 */
[----:B------:R-:W-:-:S03]  /*2bc0*/  IABS R22, R16 ;  /* 0x0000001000167213 */ /* 0x000fc60000000000 */
[----:B------:R-:W-:Y:S01]  /*2bd0*/  @P0 IADD3 R23, PT, PT, R23, 0x1, RZ ;  /* 0x0000000117170810 */ /* 0x000fe20007ffe0ff */
[----:B------:R-:W0:Y:S01]  /*2be0*/  F2I.FTZ.U32.TRUNC.NTZ R25, R24 ;  /* 0x0000001800197305 */ /* 0x000e22000021f000 */
[----:B------:R-:W-:-:S04]  /*2bf0*/  IMAD.HI.U32 R14, R14, R22, RZ ;  /* 0x000000160e0e7227 */ /* 0x000fc800078e00ff */
[----:B------:R-:W-:Y:S01]  /*2c00*/  IMAD R29, R14, R19, R22 ;  /* 0x000000130e1d7224 */ /* 0x000fe200078e0216 */
[----:B------:R-:W-:-:S04]  /*2c10*/  LOP3.LUT R19, R0, R8, RZ, 0x3c, !PT ;  /* 0x0000000800137212 */ /* 0x000fc800078e3cff */
[----:B------:R-:W-:Y:S02]  /*2c20*/  ISETP.GE.AND P1, PT, R19, RZ, PT ;  /* 0x000000ff1300720c */ /* 0x000fe40003f26270 */
[----:B------:R-:W-:Y:S01]  /*2c30*/  IABS R19, R4 ;  /* 0x0000000400137213 */ /* 0x000fe20000000000 */
[----:B0-----:R-:W-:Y:S02]  /*2c40*/  IMAD.MOV R2, RZ, RZ, -R25 ;  /* 0x000000ffff027224 */ /* 0x001fe400078e0a19 */
[----:B------:R-:W-:Y:S01]  /*2c50*/  HFMA2 R24, -RZ, RZ, 0, 0 ;  /* 0x00000000ff187431 */ /* 0x000fe200000001ff */
[----:B------:R-:W-:Y:S01]  /*2c60*/  ISETP.GT.U32.AND P3, PT, R12, R29, PT ;  /* 0x0000001d0c00720c */ /* 0x000fe20003f64070 */
[----:B------:R-:W-:Y:S01]  /*2c70*/  IMAD R31, R2, R18, RZ ;  /* 0x00000012021f7224 */ /* 0x000fe200078e02ff */
[----:B------:R-:W-:-:S03]  /*2c80*/  IABS R2, R15 ;  /* 0x0000000f00027213 */ /* 0x000fc60000000000 */
[----:B------:R-:W-:-:S04]  /*2c90*/  IMAD.HI.U32 R24, R25, R31, R24 ;  /* 0x0000001f19187227 */ /* 0x000fc800078e0018 */
[----:B------:R-:W-:Y:S02]  /*2ca0*/  IMAD.MOV R2, RZ, RZ, -R2 ;  /* 0x000000ffff027224 */ /* 0x000fe400078e0a02 */
[----:B------:R-:W-:Y:S02]  /*2cb0*/  IMAD.HI.U32 R24, R24, R19, RZ ;  /* 0x0000001318187227 */ /* 0x000fe400078e00ff */
[----:B------:R-:W-:Y:S02]  /*2cc0*/  @!P3 IADD3 R14, PT, PT, R14, 0x1, RZ ;  /* 0x000000010e0eb810 */ /* 0x000fe40007ffe0ff */
[----:B------:R-:W-:Y:S01]  /*2cd0*/  IMAD R19, R24, R2, R19 ;  /* 0x0000000218137224 */ /* 0x000fe200078e0213 */
[----:B------:R-:W-:Y:S01]  /*2ce0*/  IABS R2, R7 ;  /* 0x0000000700027213 */ /* 0x000fe20000000000 */
[----:B------:R-:W-:Y:S01]  /*2cf0*/  @!P3 IMAD.IADD R29, R29, 0x1, -R12 ;  /* 0x000000011d1db824 */ /* 0x000fe200078e0a0c */
[----:B------:R-:W-:Y:S01]  /*2d00*/  ISETP.NE.AND P3, PT, R7, RZ, PT ;  /* 0x000000ff0700720c */ /* 0x000fe20003f65270 */
[----:B------:R-:W-:Y:S01]  /*2d10*/  @!P1 IMAD.MOV R23, RZ, RZ, -R23 ;  /* 0x000000ffff179224 */ /* 0x000fe200078e0a17 */
[----:B------:R-:W-:Y:S01]  /*2d20*/  ISETP.GT.U32.AND P0, PT, R18, R19, PT ;  /* 0x000000131200720c */ /* 0x000fe20003f04070 */
[----:B------:R-:W-:Y:S01]  /*2d30*/  IMAD.MOV R2, RZ, RZ, -R2 ;  /* 0x000000ffff027224 */ /* 0x000fe200078e0a02 */
[----:B------:R-:W-:-:S02]  /*2d40*/  @!P2 LOP3.LUT R23, RZ, R8, RZ, 0x33, !PT ;  /* 0x00000008ff17a212 */ /* 0x000fc400078e33ff */
[----:B------:R-:W-:Y:S02]  /*2d50*/  ISETP.GE.U32.AND P6, PT, R29, R12, PT ;  /* 0x0000000c1d00720c */ /* 0x000fe40003fc6070 */
[----:B------:R-:W-:-:S07]  /*2d60*/  IABS R12, R23 ;  /* 0x00000017000c7213 */ /* 0x000fce0000000000 */
[-C--:B------:R-:W-:Y:S01]  /*2d70*/  @!P0 IADD3 R19, PT, PT, R19, -R18.reuse, RZ ;  /* 0x8000001213138210 */ /* 0x080fe20007ffe0ff */
[----:B------:R-:W-:Y:S01]  /*2d80*/  @!P0 VIADD R24, R24, 0x1 ;  /* 0x0000000118188836 */ /* 0x000fe20000000000 */
[----:B------:R-:W-:Y:S02]  /*2d90*/  ISETP.NE.AND P0, PT, R15, RZ, PT ;  /* 0x000000ff0f00720c */ /* 0x000fe40003f05270 */
[----:B------:R-:W-:Y:S01]  /*2da0*/  ISETP.GE.U32.AND P1, PT, R19, R18, PT ;  /* 0x000000121300720c */ /* 0x000fe20003f26070 */
[----:B------:R-:W-:Y:S01]  /*2db0*/  IMAD.HI.U32 R19, R13, R12, RZ ;  /* 0x0000000c0d137227 */ /* 0x000fe200078e00ff */
[----:B------:R-:W-:-:S03]  /*2dc0*/  LOP3.LUT R13, R4, R15, RZ, 0x3c, !PT ;  /* 0x0000000f040d7212 */ /* 0x000fc600078e3cff */
[----:B------:R-:W-:Y:S01]  /*2dd0*/  IMAD R2, R19, R2, R12 ;  /* 0x0000000213027224 */ /* 0x000fe200078e020c */
[----:B------:R-:W-:Y:S01]  /*2de0*/  ISETP.GE.AND P2, PT, R13, RZ, PT ;  /* 0x000000ff0d00720c */ /* 0x000fe20003f46270 */
[----:B------:R-:W-:Y:S01]  /*2df0*/  @P6 VIADD R14, R14, 0x1 ;  /* 0x000000010e0e6836 */ /* 0x000fe20000000000 */
[----:B------:R-:W-:-:S05]  /*2e00*/  LOP3.LUT R12, R16, R9, RZ, 0x3c, !PT ;  /* 0x00000009100c7212 */ /* 0x000fca00078e3cff */
[----:B------:R-:W-:Y:S02]  /*2e10*/  @P1 IADD3 R24, PT, PT, R24, 0x1, RZ ;  /* 0x0000000118181810 */ /* 0x000fe40007ffe0ff */
[----:B------:R-:W-:-:S04]  /*2e20*/  ISETP.GT.U32.AND P1, PT, R11, R2, PT ;  /* 0x000000020b00720c */ /* 0x000fc80003f24070 */
[----:B------:R-:W-:Y:S01]  /*2e30*/  @!P2 IMAD.MOV R24, RZ, RZ, -R24 ;  /* 0x000000ffff18a224 */ /* 0x000fe200078e0a18 */
[----:B------:R-:W-:Y:S02]  /*2e40*/  ISETP.GE.AND P2, PT, R12, RZ, PT ;  /* 0x000000ff0c00720c */ /* 0x000fe40003f46270 */
[----:B------:R-:W-:Y:S02]  /*2e50*/  LOP3.LUT R12, R23, R7, RZ, 0x3c, !PT ;  /* 0x00000007170c7212 */ /* 0x000fe400078e3cff */
[----:B------:R-:W-:Y:S02]  /*2e60*/  @!P0 LOP3.LUT R24, RZ, R15, RZ, 0x33, !PT ;  /* 0x0000000fff188212 */ /* 0x000fe400078e33ff */
[----:B------:R-:W-:Y:S02]  /*2e70*/  ISETP.GE.AND P0, PT, R12, RZ, PT ;  /* 0x000000ff0c00720c */ /* 0x000fe40003f06270 */
[----:B------:R-:W-:Y:S02]  /*2e80*/  @!P1 IMAD.IADD R2, R2, 0x1, -R11 ;  /* 0x0000000102029824 */ /* 0x000fe400078e0a0b */
[C---:B------:R-:W-:Y:S01]  /*2e90*/  IMAD.WIDE R12, R24.reuse, UR9, RZ ;  /* 0x00000009180c7c25 */ /* 0x040fe2000f8e02ff */
[----:B------:R-:W-:-:S02]  /*2ea0*/  IADD3 R24, PT, PT, -R24, RZ, RZ ;  /* 0x000000ff18187210 */ /* 0x000fc40007ffe1ff */
[----:B------:R-:W-:Y:S01]  /*2eb0*/  ISETP.GE.U32.AND P4, PT, R2, R11, PT ;  /* 0x0000000b0200720c */ /* 0x000fe20003f86070 */
[----:B------:R-:W-:Y:S01]  /*2ec0*/  @!P1 VIADD R19, R19, 0x1 ;  /* 0x0000000113139836 */ /* 0x000fe20000000000 */
[----:B------:R-:W-:Y:S01]  /*2ed0*/  @!P2 IADD3 R14, PT, PT, -R14, RZ, RZ ;  /* 0x000000ff0e0ea210 */ /* 0x000fe20007ffe1ff */
[C---:B------:R-:W-:Y:S01]  /*2ee0*/  IMAD.WIDE.U32 R12, R3.reuse, UR12, R12 ;  /* 0x0000000c030c7c25 */ /* 0x040fe2000f8e000c */
[----:B------:R-:W-:Y:S01]  /*2ef0*/  @!P5 LOP3.LUT R14, RZ, R9, RZ, 0x33, !PT ;  /* 0x00000009ff0ed212 */ /* 0x000fe200078e33ff */
[----:B------:R-:W-:Y:S02]  /*2f00*/  UIMAD UR12, UR22, UR12, URZ ;  /* 0x0000000c160c72a4 */ /* 0x000fe4000f8e02ff */
[----:B------:R-:W-:Y:S02]  /*2f10*/  IMAD.MOV R2, RZ, RZ, -R16 ;  /* 0x000000ffff027224 */ /* 0x000fe400078e0a10 */
[----:B------:R-:W-:Y:S02]  /*2f20*/  IMAD R13, R3, UR5, R13 ;  /* 0x00000005030d7c24 */ /* 0x000fe4000f8e020d */
[----:B------:R-:W-:Y:S01]  /*2f30*/  IMAD R2, R10, R2, R27 ;  /* 0x000000020a027224 */ /* 0x000fe200078e021b */
[----:B------:R-:W-:Y:S01]  /*2f40*/  IADD3 R10, PT, PT, -R14, RZ, RZ ;  /* 0x000000ff0e0a7210 */ /* 0x000fe20007ffe1ff */
[----:B------:R-:W-:-:S02]  /*2f50*/  @P4 VIADD R19, R19, 0x1 ;  /* 0x0000000113134836 */ /* 0x000fc40000000000 */
[----:B------:R-:W-:Y:S02]  /*2f60*/  IMAD R15, R15, R24, R4 ;  /* 0x000000180f0f7224 */ /* 0x000fe400078e0204 */
[----:B------:R-:W-:Y:S01]  /*2f70*/  @!P0 IMAD.MOV R19, RZ, RZ, -R19 ;  /* 0x000000ffff138224 */ /* 0x000fe200078e0a13 */
[----:B------:R-:W-:Y:S01]  /*2f80*/  @!P3 LOP3.LUT R19, RZ, R7, RZ, 0x33, !PT ;  /* 0x00000007ff13b212 */ /* 0x000fe200078e33ff */
[----:B------:R-:W-:Y:S02]  /*2f90*/  IMAD.MOV R3, RZ, RZ, -R23 ;  /* 0x000000ffff037224 */ /* 0x000fe400078e0a17 */
[----:B------:R-:W-:-:S04]  /*2fa0*/  IMAD.WIDE R12, R15, UR8, R12 ;  /* 0x000000080f0c7c25 */ /* 0x000fc8000f8e020c */
[----:B------:R-:W-:Y:S01]  /*2fb0*/  IMAD.WIDE R24, R2, UR4, RZ ;  /* 0x0000000402187c25 */ /* 0x000fe2000f8e02ff */
[----:B------:R-:W0:Y:S03]  /*2fc0*/  LDCU.64 UR4, c[0x0][0x420] ;  /* 0x00008400ff0477ac */ /* 0x000e260008000a00 */
[----:B------:R-:W-:-:S04]  /*2fd0*/  IMAD.WIDE R14, R14, UR6, RZ ;  /* 0x000000060e0e7c25 */ /* 0x000fc8000f8e02ff */
[----:B------:R-:W-:Y:S02]  /*2fe0*/  IMAD.MOV R4, RZ, RZ, -R19 ;  /* 0x000000ffff047224 */ /* 0x000fe400078e0a13 */
[----:B------:R-:W-:Y:S01]  /*2ff0*/  IMAD R3, R8, R3, R0 ;  /* 0x0000000308037224 */ /* 0x000fe200078e0200 */
[----:B------:R-:W-:Y:S01]  /*3000*/  IADD3 R0, P1, P0, R14, R12, R24 ;  /* 0x0000000c0e007210 */ /* 0x000fe2000783e018 */
[----:B------:R-:W-:Y:S02]  /*3010*/  IMAD R10, R9, R10, R16 ;  /* 0x0000000a090a7224 */ /* 0x000fe400078e0210 */
[----:B------:R-:W-:Y:S01]  /*3020*/  IMAD R7, R7, R4, R23 ;  /* 0x0000000407077224 */ /* 0x000fe200078e0217 */
[----:B------:R-:W-:Y:S01]  /*3030*/  IADD3.X R13, PT, PT, R15, R13, R25, P1, P0 ;  /* 0x0000000d0f0d7210 */ /* 0x000fe20000fe0419 */
[----:B------:R-:W-:-:S04]  /*3040*/  IMAD.WIDE R2, R3, UR12, RZ ;  /* 0x0000000c03027c25 */ /* 0x000fc8000f8e02ff */
        /* <DEDUP_REMOVED lines=11> */
.L_x_215:
[----:B------:R-:W0:Y:S01]  /*3100*/  LDC.64 R2, c[0x0][0x420] ;  /* 0x00010800ff027b82 */ /* 0x000e220000000a00 */
[----:B------:R-:W-:-:S05]  /*3110*/  IADD3 R11, PT, PT, R11, UR20, RZ ;  /* 0x000000140b0b7c10 */ /* 0x000fca000fffe0ff */
[----:B0-----:R-:W-:-:S05]  /*3120*/  IMAD.WIDE.U32 R2, R11, 0x4, R2 ;  /* 0x000000040b027825 */ /* 0x001fca00078e0002 */
[----:B------:R1:W-:Y:S02]  /*3130*/  STG.E desc[UR10][R2.64], R20 ;  /* 0x0000001402007986 */ /* 0x0003e4000c10190a */
.L_x_214:
[----:B------:R-:W-:Y:S05]  /*3140*/  BSYNC.RECONVERGENT B1 ;  /* 0x0000000000017941 */ /* 0x000fea0003800200 */
.L_x_213:
[----:B------:R-:W2:Y:S01]  /*3150*/  LDCU UR6, c[0x0][0x534] ;  /* 0x0000a680ff0677ac */ /* 0x000ea20008000800 */
[----:B01----:R-:W-:Y:S01]  /*3160*/  LOP3.LUT R2, R17, 0x3, RZ, 0xc0, !PT ;  /* 0x0000000311027812 */ /* 0x003fe200078ec0ff */
[----:B------:R-:W-:Y:S03]  /*3170*/  BSSY.RECONVERGENT B0, `(.L_x_221) ;  /* 0x000000e000007945 */ /* 0x000fe60003800200 */
[----:B--2---:R-:W-:-:S04]  /*3180*/  ISETP.GE.AND P0, PT, R2, UR6, PT ;  /* 0x0000000602007c0c */ /* 0x004fc8000bf06270 */
[----:B------:R-:W-:-:S13]  /*3190*/  ISETP.GT.U32.OR P0, PT, R17, 0xf, P0 ;  /* 0x0000000f1100780c */ /* 0x000fda0000704470 */
[----:B------:R-:W-:Y:S05]  /*31a0*/  @P0 BRA `(.L_x_222) ;  /* 0x0000000000280947 */ /* 0x000fea0003800000 */
[----:B------:R-:W0:Y:S01]  /*31b0*/  S2R R0, SR_CgaCtaId ;  /* 0x0000000000007919 */ /* 0x000e220000008800 */
[----:B------:R-:W-:Y:S01]  /*31c0*/  FADD.FTZ R4, -R20, R21 ;  /* 0x0000001514047221 */ /* 0x000fe20000010100 */
[----:B------:R-:W-:-:S03]  /*31d0*/  MOV R3, 0x400 ;  /* 0x0000040000037802 */ /* 0x000fc60000000f00 */
[----:B------:R-:W-:-:S06]  /*31e0*/  FMUL.FTZ R4, R4, 1.4426950216293334961 ;  /* 0x3fb8aa3b04047820 */ /* 0x000fcc0000410000 */
[----:B------:R-:W1:Y:S01]  /*31f0*/  MUFU.EX2 R4, R4 ;  /* 0x0000000400047308 */ /* 0x000e620000000800 */
[----:B0-----:R-:W-:Y:S02]  /*3200*/  LEA R3, R0, R3, 0x18 ;  /* 0x0000000300037211 */ /* 0x001fe400078ec0ff */
[----:B------:R-:W-:-:S03]  /*3210*/  LOP3.LUT R0, R17, 0x3fc, RZ, 0xc0, !PT ;  /* 0x000003fc11007812 */ /* 0x000fc600078ec0ff */
[----:B------:R-:W-:-:S05]  /*3220*/  IMAD R3, R2, 0x14, R3 ;  /* 0x0000001402037824 */ /* 0x000fca00078e0203 */
[----:B------:R-:W-:-:S05]  /*3230*/  IADD3 R3, PT, PT, R3, R0, RZ ;  /* 0x0000000003037210 */ /* 0x000fca0007ffe0ff */
[----:B-1----:R0:W-:Y:S02]  /*3240*/  STS [R3], R4 ;  /* 0x0000000403007388 */ /* 0x0021e40000000800 */
.L_x_222:
[----:B------:R-:W-:Y:S05]  /*3250*/  BSYNC.RECONVERGENT B0 ;  /* 0x0000000000007941 */ /* 0x000fea0003800200 */
.L_x_221:
[----:B------:R-:W-:Y:S01]  /*3260*/  BAR.SYNC.DEFER_BLOCKING 0x0 ;  /* 0x0000000000007b1d */ /* 0x000fe20000010000 */
[----:B------:R-:W-:Y:S01]  /*3270*/  UISETP.GE.AND UP0, UPT, UR6, 0x1, UPT ;  /* 0x000000010600788c */ /* 0x000fe2000bf06270 */
[----:B------:R-:W-:Y:S01]  /*3280*/  SHF.R.U32.HI R13, RZ, 0x5, R17 ;  /* 0x00000005ff0d7819 */ /* 0x000fe20000011611 */
[----:B------:R-:W-:Y:S01]  /*3290*/  IMAD.SHL.U32 R17, R17, 0x4, RZ ;  /* 0x0000000411117824 */ /* 0x000fe200078e00ff */
[----:B0-----:R-:W-:Y:S01]  /*32a0*/  CS2R R2, SRZ ;  /* 0x0000000000027805 */ /* 0x001fe2000001ff00 */
        /* <DEDUP_REMOVED lines=38> */
.L_x_233:
        /* <DEDUP_REMOVED lines=9> */
.L_x_226:
[----:B------:R-:W-:Y:S05]  /*35a0*/  BSYNC.RECONVERGENT B0 ;  /* 0x0000000000007941 */ /* 0x000fea0003800200 */
.L_x_225:
        /* <DEDUP_REMOVED lines=12> */
.L_x_228:
[----:B------:R-:W-:Y:S05]  /*3670*/  BSYNC.RECONVERGENT B0 ;  /* 0x0000000000007941 */ /* 0x000fea0003800200 */
.L_x_227:
        /* <DEDUP_REMOVED lines=12> */
.L_x_230:
[----:B------:R-:W-:Y:S05]  /*3740*/  BSYNC.RECONVERGENT B0 ;  /* 0x0000000000007941 */ /* 0x000fea0003800200 */
.L_x_229:
        /* <DEDUP_REMOVED lines=12> */
.L_x_232:
[----:B------:R-:W-:Y:S05]  /*3810*/  BSYNC.RECONVERGENT B0 ;  /* 0x0000000000007941 */ /* 0x000fea0003800200 */
.L_x_231:
        /* <DEDUP_REMOVED lines=11> */
.L_x_224:
        /* <DEDUP_REMOVED lines=11> */
.L_x_236:
        /* <DEDUP_REMOVED lines=8> */
.L_x_235:
[----:B------:R-:W-:Y:S05]  /*3a00*/  BSYNC.RECONVERGENT B0 ;  /* 0x0000000000007941 */ /* 0x000fea0003800200 */
.L_x_234:
        /* <DEDUP_REMOVED lines=9> */
.L_x_223:
        /* <DEDUP_REMOVED lines=83> */
        .weak           $__internal_5_$__cuda_sm20_div_s64
        .type           $__internal_5_$__cuda_sm20_div_s64,@function
        .size           $__internal_5_$__cuda_sm20_div_s64,(.L_x_7157 - $__internal_5_$__cuda_sm20_div_s64)
$__internal_5_$__cuda_sm20_div_s64:
        /* <DEDUP_REMOVED lines=13> */
[----:B------:R-:W-:Y:S01]  /*40a0*/  IMAD R19, R28, R23, R19 ;  /* 0x000000171c137224 */ /* 0x000fe200078e0213 */
[----:B------:R-:W-:-:S03]  /*40b0*/  IADD3 R11, P0, PT, RZ, -R18, RZ ;  /* 0x80000012ff0b7210 */ /* 0x000fc60007f1e0ff */
[----:B------:R-:W-:Y:S02]  /*40c0*/  IMAD R0, R29, R22, R19 ;  /* 0x000000161d007224 */ /* 0x000fe400078e0213 */
[----:B------:R-:W-:-:S04]  /*40d0*/  IMAD.HI.U32 R18, R28, R11, RZ ;  /* 0x0000000b1c127227 */ /* 0x000fc800078e00ff */
[----:B------:R-:W-:Y:S02]  /*40e0*/  IMAD.X R0, RZ, RZ, ~R0, P0 ;  /* 0x000000ffff007224 */ /* 0x000fe400000e0e00 */
[----:B------:R-:W-:Y:S02]  /*40f0*/  IMAD.MOV.U32 R19, RZ, RZ, R28 ;  /* 0x000000ffff137224 */ /* 0x000fe400078e001c */
[----:B------:R-:W-:-:S04]  /*4100*/  IMAD.WIDE.U32 R18, P0, R28, R0, R18 ;  /* 0x000000001c127225 */ /* 0x000fc80007800012 */
[----:B------:R-:W-:-:S04]  /*4110*/  IMAD.HI.U32 R11, P1, R29, R11, R18 ;  /* 0x0000000b1d0b7227 */ /* 0x000fc80007820012 */
[----:B------:R-:W-:-:S04]  /*4120*/  IMAD.HI.U32 R18, R29, R0, RZ ;  /* 0x000000001d127227 */ /* 0x000fc800078e00ff */
[----:B------:R-:W-:Y:S02]  /*4130*/  IMAD R0, R29, R0, RZ ;  /* 0x000000001d007224 */ /* 0x000fe400078e02ff */
[----:B------:R-:W-:-:S03]  /*4140*/  IMAD.X R18, R18, 0x1, R29, P0 ;  /* 0x0000000112127824 */ /* 0x000fc600000e061d */
[----:B------:R-:W-:-:S04]  /*4150*/  IADD3 R29, P0, PT, R0, R11, RZ ;  /* 0x0000000b001d7210 */ /* 0x000fc80007f1e0ff */
[----:B------:R-:W-:Y:S01]  /*4160*/  IADD3.X R18, PT, PT, RZ, RZ, R18, P0, P1 ;  /* 0x000000ffff127210 */ /* 0x000fe200007e2412 */
[----:B------:R-:W-:Y:S01]  /*4170*/  IMAD.WIDE.U32 R34, R29, R22, RZ ;  /* 0x000000161d227225 */ /* 0x000fe200078e00ff */
[----:B------:R-:W-:-:S03]  /*4180*/  ISETP.GE.AND P1, PT, R15, RZ, PT ;  /* 0x000000ff0f00720c */ /* 0x000fc60003f26270 */
[----:B------:R-:W-:Y:S01]  /*4190*/  IMAD R11, R29, R23, R35 ;  /* 0x000000171d0b7224 */ /* 0x000fe200078e0223 */
[----:B------:R-:W-:-:S03]  /*41a0*/  IADD3 R19, P0, PT, RZ, -R34, RZ ;  /* 0x80000022ff137210 */ /* 0x000fc60007f1e0ff */
[----:B------:R-:W-:Y:S02]  /*41b0*/  IMAD R11, R18, R22, R11 ;  /* 0x00000016120b7224 */ /* 0x000fe400078e020b */
[----:B------:R-:W-:-:S03]  /*41c0*/  IMAD.HI.U32 R28, R29, R19, RZ ;  /* 0x000000131d1c7227 */ /* 0x000fc600078e00ff */
[----:B------:R-:W-:-:S05]  /*41d0*/  IADD3.X R11, PT, PT, RZ, ~R11, RZ, P0, !PT ;  /* 0x8000000bff0b7210 */ /* 0x000fca00007fe4ff */
[----:B------:R-:W-:-:S04]  /*41e0*/  IMAD.WIDE.U32 R28, P0, R29, R11, R28 ;  /* 0x0000000b1d1c7225 */ /* 0x000fc8000780001c */
[----:B------:R-:W-:-:S04]  /*41f0*/  IMAD.HI.U32 R12, P3, R18, R19, R28 ;  /* 0x00000013120c7227 */ /* 0x000fc8000786001c */
[----:B------:R-:W-:-:S04]  /*4200*/  IMAD.HI.U32 R19, R18, R11, RZ ;  /* 0x0000000b12137227 */ /* 0x000fc800078e00ff */
[----:B------:R-:W-:Y:S01]  /*4210*/  IMAD.X R0, R19, 0x1, R18, P0 ;  /* 0x0000000113007824 */ /* 0x000fe200000e0612 */
[-C--:B------:R-:W-:Y:S01]  /*4220*/  IADD3 R25, P0, PT, RZ, -R24.reuse, RZ ;  /* 0x80000018ff197210 */ /* 0x080fe20007f1e0ff */
[----:B------:R-:W-:Y:S02]  /*4230*/  IMAD R11, R18, R11, RZ ;  /* 0x0000000b120b7224 */ /* 0x000fe400078e02ff */
[----:B------:R-:W-:Y:S01]  /*4240*/  IMAD.MOV.U32 R19, RZ, RZ, RZ ;  /* 0x000000ffff137224 */ /* 0x000fe200078e00ff */
[----:B------:R-:W-:Y:S01]  /*4250*/  SEL R25, R25, R24, !P1 ;  /* 0x0000001819197207 */ /* 0x000fe20004800000 */
[----:B------:R-:W-:Y:S01]  /*4260*/  IMAD.X R18, RZ, RZ, ~R15, P0 ;  /* 0x000000ffff127224 */ /* 0x000fe200000e0e0f */
[----:B------:R-:W-:-:S04]  /*4270*/  IADD3 R12, P2, PT, R11, R12, RZ ;  /* 0x0000000c0b0c7210 */ /* 0x000fc80007f5e0ff */
[----:B------:R-:W-:Y:S01]  /*4280*/  SEL R11, R18, R15, !P1 ;  /* 0x0000000f120b7207 */ /* 0x000fe20004800000 */
[----:B------:R-:W-:Y:S01]  /*4290*/  IMAD.HI.U32 R18, R12, R25, RZ ;  /* 0x000000190c127227 */ /* 0x000fe200078e00ff */
[----:B------:R-:W-:-:S03]  /*42a0*/  IADD3.X R0, PT, PT, RZ, RZ, R0, P2, P3 ;  /* 0x000000ffff007210 */ /* 0x000fc600017e6400 */
[----:B------:R-:W-:-:S04]  /*42b0*/  IMAD.WIDE.U32 R18, R12, R11, R18 ;  /* 0x0000000b0c127225 */ /* 0x000fc800078e0012 */
[----:B------:R-:W-:-:S04]  /*42c0*/  IMAD.HI.U32 R12, P2, R0, R25, R18 ;  /* 0x00000019000c7227 */ /* 0x000fc80007840012 */
[CC--:B------:R-:W-:Y:S02]  /*42d0*/  IMAD R19, R0.reuse, R11.reuse, RZ ;  /* 0x0000000b00137224 */ /* 0x0c0fe400078e02ff */
[----:B------:R-:W-:-:S03]  /*42e0*/  IMAD.HI.U32 R0, R0, R11, RZ ;  /* 0x0000000b00007227 */ /* 0x000fc600078e00ff */
[----:B------:R-:W-:Y:S01]  /*42f0*/  IADD3 R19, P1, PT, R19, R12, RZ ;  /* 0x0000000c13137210 */ /* 0x000fe20007f3e0ff */
[----:B------:R-:W-:-:S04]  /*4300*/  IMAD.X R0, RZ, RZ, R0, P2 ;  /* 0x000000ffff007224 */ /* 0x000fc800010e0600 */
[----:B------:R-:W-:-:S04]  /*4310*/  IMAD.WIDE.U32 R28, R19, R22, RZ ;  /* 0x00000016131c7225 */ /* 0x000fc800078e00ff */
[----:B------:R-:W-:Y:S01]  /*4320*/  IMAD R18, R19, R23, R29 ;  /* 0x0000001713127224 */ /* 0x000fe200078e021d */
[----:B------:R-:W-:Y:S02]  /*4330*/  IADD3 R12, P0, PT, -R28, R25, RZ ;  /* 0x000000191c0c7210 */ /* 0x000fe40007f1e1ff */
[----:B------:R-:W-:Y:S02]  /*4340*/  IADD3.X R25, PT, PT, RZ, R0, RZ, P1, !PT ;  /* 0x00000000ff197210 */ /* 0x000fe40000ffe4ff */
[CC--:B------:R-:W-:Y:S02]  /*4350*/  ISETP.GE.U32.AND P2, PT, R12.reuse, R22.reuse, PT ;  /* 0x000000160c00720c */ /* 0x0c0fe40003f46070 */
[-C--:B------:R-:W-:Y:S01]  /*4360*/  IADD3 R29, P1, PT, R12, -R22.reuse, RZ ;  /* 0x800000160c1d7210 */ /* 0x080fe20007f3e0ff */
[----:B------:R-:W-:-:S04]  /*4370*/  IMAD R18, R25, R22, R18 ;  /* 0x0000001619127224 */ /* 0x000fc800078e0212 */
[----:B------:R-:W-:-:S04]  /*4380*/  IMAD.X R11, R11, 0x1, ~R18, P0 ;  /* 0x000000010b0b7824 */ /* 0x000fc800000e0e12 */
[C---:B------:R-:W-:Y:S01]  /*4390*/  IMAD.X R0, R11.reuse, 0x1, ~R23, P1 ;  /* 0x000000010b007824 */ /* 0x040fe200008e0e17 */
[----:B------:R-:W-:-:S04]  /*43a0*/  ISETP.GE.U32.AND.EX P2, PT, R11, R23, PT, P2 ;  /* 0x000000170b00720c */ /* 0x000fc80003f46120 */
[----:B------:R-:W-:Y:S02]  /*43b0*/  SEL R29, R29, R12, P2 ;  /* 0x0000000c1d1d7207 */ /* 0x000fe40001000000 */
[----:B------:R-:W-:Y:S02]  /*43c0*/  IADD3 R12, P1, PT, R19, 0x1, RZ ;  /* 0x00000001130c7810 */ /* 0x000fe40007f3e0ff */
[----:B------:R-:W-:Y:S02]  /*43d0*/  SEL R11, R0, R11, P2 ;  /* 0x0000000b000b7207 */ /* 0x000fe40001000000 */
[----:B------:R-:W-:Y:S01]  /*43e0*/  ISETP.GE.U32.AND P0, PT, R29, R22, PT ;  /* 0x000000161d00720c */ /* 0x000fe20003f06070 */
[----:B------:R-:W-:Y:S01]  /*43f0*/  IMAD.X R0, RZ, RZ, R25, P1 ;  /* 0x000000ffff007224 */ /* 0x000fe200008e0619 */
[----:B------:R-:W-:Y:S02]  /*4400*/  SEL R12, R12, R19, P2 ;  /* 0x000000130c0c7207 */ /* 0x000fe40001000000 */
[----:B------:R-:W-:-:S02]  /*4410*/  ISETP.GE.U32.AND.EX P1, PT, R11, R23, PT, P0 ;  /* 0x000000170b00720c */ /* 0x000fc40003f26100 */
[----:B------:R-:W-:Y:S02]  /*4420*/  SEL R0, R0, R25, P2 ;  /* 0x0000001900007207 */ /* 0x000fe40001000000 */
[----:B------:R-:W-:-:S04]  /*4430*/  IADD3 R19, P0, PT, R12, 0x1, RZ ;  /* 0x000000010c137810 */ /* 0x000fc80007f1e0ff */
[----:B------:R-:W-:Y:S02]  /*4440*/  IADD3.X R11, PT, PT, RZ, R0, RZ, P0, !PT ;  /* 0x00000000ff0b7210 */ /* 0x000fe400007fe4ff */
[----:B------:R-:W-:Y:S02]  /*4450*/  SEL R19, R19, R12, P1 ;  /* 0x0000000c13137207 */ /* 0x000fe40000800000 */
[----:B------:R-:W-:Y:S02]  /*4460*/  SEL R11, R11, R0, P1 ;  /* 0x000000000b0b7207 */ /* 0x000fe40000800000 */
[----:B------:R-:W-:Y:S01]  /*4470*/  LOP3.LUT R12, R13, R15, RZ, 0x3c, !PT ;  /* 0x0000000f0d0c7212 */ /* 0x000fe200078e3cff */
[----:B------:R-:W-:Y:S01]  /*4480*/  IMAD.MOV.U32 R15, RZ, RZ, 0x0 ;  /* 0x00000000ff0f7424 */ /* 0x000fe200078e00ff */
[----:B------:R-:W-:Y:S02]  /*4490*/  IADD3 R0, P1, PT, RZ, -R19, RZ ;  /* 0x80000013ff007210 */ /* 0x000fe40007f3e0ff */
[----:B------:R-:W-:-:S02]  /*44a0*/  ISETP.GE.AND P2, PT, R12, RZ, PT ;  /* 0x000000ff0c00720c */ /* 0x000fc40003f46270 */
[----:B------:R-:W-:Y:S01]  /*44b0*/  ISETP.NE.U32.AND P0, PT, R16, RZ, PT ;  /* 0x000000ff1000720c */ /* 0x000fe20003f05070 */
[----:B------:R-:W-:Y:S01]  /*44c0*/  IMAD.X R12, RZ, RZ, ~R11, P1 ;  /* 0x000000ffff0c7224 */ /* 0x000fe200008e0e0b */
[----:B------:R-:W-:Y:S02]  /*44d0*/  SEL R0, R0, R19, !P2 ;  /* 0x0000001300007207 */ /* 0x000fe40005000000 */
[----:B------:R-:W-:Y:S02]  /*44e0*/  ISETP.NE.AND.EX P0, PT, R13, RZ, PT, P0 ;  /* 0x000000ff0d00720c */ /* 0x000fe40003f05300 */
[----:B------:R-:W-:Y:S02]  /*44f0*/  SEL R12, R12, R11, !P2 ;  /* 0x0000000b0c0c7207 */ /* 0x000fe40005000000 */
[----:B------:R-:W-:Y:S02]  /*4500*/  SEL R0, R0, 0xffffffff, P0 ;  /* 0xffffffff00007807 */ /* 0x000fe40000000000 */
[----:B------:R-:W-:Y:S01]  /*4510*/  SEL R11, R12, 0xffffffff, P0 ;  /* 0xffffffff0c0b7807 */ /* 0x000fe20000000000 */
[----:B------:R-:W-:Y:S06]  /*4520*/  RET.REL.NODEC R14 `(_ZN5flash32flash_fwd_splitkv_combine_kernelI23Flash_fwd_kernel_traitsILi128ELi64ELi128ELi4ELb0ELb0EN7cutlass10bfloat16_tE19Flash_kernel_traitsILi128ELi64ELi128ELi4ES3_EELi4ELi2ELb0EEEvNS_16Flash_fwd_paramsE) ;  /* 0xffffffb80eb47950 */ /* 0x000fec0003c3ffff */
.L_x_237:
        /* <DEDUP_REMOVED lines=13> */
.L_x_7157:


//--------------------- .text._ZN5flash32flash_fwd_splitkv_combine_kernelI23Flash_fwd_kernel_traitsILi128ELi64ELi128ELi4ELb0ELb0EN7cutlass10bfloat16_tE19Flash_kernel_traitsILi128ELi64ELi128ELi4ES3_EELi4ELi1ELb0EEEvNS_16Flash_fwd_paramsE --------------------------
	.section	.text._ZN5flash32flash_fwd_splitkv_combine_kernelI23Flash_fwd_kernel_traitsILi128ELi64ELi128ELi4ELb0ELb0EN7cutlass10bfloat16_tE19Flash_kernel_traitsILi128ELi64ELi128ELi4ES3_EELi4ELi1ELb0EEEvNS_16Flash_fwd_paramsE,"ax",@progbits
	.align	128
        .global         _ZN5flash32flash_fwd_splitkv_combine_kernelI23Flash_fwd_kernel_traitsILi128ELi64ELi128ELi4ELb0ELb0EN7cutlass10bfloat16_tE19Flash_kernel_traitsILi128ELi64ELi128ELi4ES3_EELi4ELi1ELb0EEEvNS_16Flash_fwd_paramsE
        .type           _ZN5flash32flash_fwd_splitkv_combine_kernelI23Flash_fwd_kernel_traitsILi128ELi64ELi128ELi4ELb0ELb0EN7cutlass10bfloat16_tE19Flash_kernel_traitsILi128ELi64ELi128ELi4ES3_EELi4ELi1ELb0EEEvNS_16Flash_fwd_paramsE,@function
        .size           _ZN5flash32flash_fwd_splitkv_combine_kernelI23Flash_fwd_kernel_traitsILi128ELi64ELi128ELi4ELb0ELb0EN7cutlass10bfloat16_tE19Flash_kernel_traitsILi128ELi64ELi128ELi4ES3_EELi4ELi1ELb0EEEvNS_16Flash_fwd_paramsE,(.L_x_7158 - _ZN5flash32flash_fwd_splitkv_combine_kernelI23Flash_fwd_kernel_traitsILi128ELi64ELi128ELi4ELb0ELb0EN7cutlass10bfloat16_tE19Flash_kernel_traitsILi128ELi64ELi128ELi4ES3_EELi4ELi1ELb0EEEvNS_16Flash_fwd_paramsE)
        .other          _ZN5flash32flash_fwd_splitkv_combine_kernelI23Flash_fwd_kernel_traitsILi128ELi64ELi128ELi4ELb0ELb0EN7cutlass10bfloat16_tE19Flash_kernel_traitsILi128ELi64ELi128ELi4ES3_EELi4ELi1ELb0EEEvNS_16Flash_fwd_paramsE,@"STO_CUDA_ENTRY STV_DEFAULT"
_ZN5flash32flash_fwd_splitkv_combine_kernelI23Flash_fwd_kernel_traitsILi128ELi64ELi128ELi4ELb0ELb0EN7cutlass10bfloat16_tE19Flash_kernel_traitsILi128ELi64ELi128ELi4ES3_EELi4ELi1ELb0EEEvNS_16Flash_fwd_paramsE:
.text._ZN5flash32flash_fwd_splitkv_combine_kernelI23Flash_fwd_kernel_traitsILi128ELi64ELi128ELi4ELb0ELb0EN7cutlass10bfloat16_tE19Flash_kernel_traitsILi128ELi64ELi128ELi4ES3_EELi4ELi1ELb0EEEvNS_16Flash_fwd_paramsE:
        /* <DEDUP_REMOVED lines=38> */
.L_x_238:
[----:B------:R-:W-:Y:S01]  /*0260*/  IMAD.U32 R22, RZ, RZ, UR15 ;  /* 0x0000000fff167e24 */ /* 0x000fe2000f8e00ff */
[----:B------:R-:W-:Y:S01]  /*0270*/  MOV R18, UR13 ;  /* 0x0000000d00127c02 */ /* 0x000fe20008000f00 */
[----:B------:R-:W-:Y:S01]  /*0280*/  IMAD.U32 R17, RZ, RZ, UR17 ;  /* 0x00000011ff117e24 */ /* 0x000fe2000f8e00ff */
[----:B------:R-:W-:Y:S02]  /*0290*/  MOV R16, UR10 ;  /* 0x0000000a00107c02 */ /* 0x000fe40008000f00 */
[----:B------:R-:W-:Y:S02]  /*02a0*/  MOV R14, 0x2c0 ;  /* 0x000002c0000e7802 */ /* 0x000fe40000000f00 */
[----:B------:R-:W-:Y:S05]  /*02b0*/  CALL.REL.NOINC `($__internal_6_$__cuda_sm20_div_s64) ;  /* 0x0000003c00307944 */ /* 0x000fea0003c00000 */
.L_x_239:
        /* <DEDUP_REMOVED lines=30> */
.L_x_241:
[----:B------:R-:W-:Y:S01]  /*04a0*/  IMAD.MOV.U32 R22, RZ, RZ, R10 ;  /* 0x000000ffff167224 */ /* 0x000fe200078e000a */
[----:B------:R-:W-:Y:S02]  /*04b0*/  MOV R17, R11 ;  /* 0x0000000b00117202 */ /* 0x000fe40000000f00 */
[----:B------:R-:W-:Y:S02]  /*04c0*/  MOV R14, 0x4e0 ;  /* 0x000004e0000e7802 */ /* 0x000fe40000000f00 */
[----:B------:R-:W-:Y:S05]  /*04d0*/  CALL.REL.NOINC `($__internal_6_$__cuda_sm20_div_s64) ;  /* 0x0000003800a87944 */ /* 0x000fea0003c00000 */
[----:B------:R-:W-:Y:S02]  /*04e0*/  MOV R4, R10 ;  /* 0x0000000a00047202 */ /* 0x000fe40000000f00 */
[----:B------:R-:W-:Y:S02]  /*04f0*/  MOV R5, R11 ;  /* 0x0000000b00057202 */ /* 0x000fe40000000f00 */
.L_x_242:
[----:B------:R-:W-:Y:S05]  /*0500*/  BSYNC.RECONVERGENT B0 ;  /* 0x0000000000007941 */ /* 0x000fea0003800200 */
.L_x_240:
        /* <DEDUP_REMOVED lines=58> */
.L_x_244:
[----:B------:R-:W-:Y:S01]  /*08b0*/  IMAD.MOV.U32 R22, RZ, RZ, R18 ;  /* 0x000000ffff167224 */ /* 0x000fe200078e0012 */
[----:B------:R-:W-:Y:S01]  /*08c0*/  MOV R18, R8 ;  /* 0x0000000800127202 */ /* 0x000fe20000000f00 */
[----:B------:R-:W-:Y:S01]  /*08d0*/  IMAD.MOV.U32 R17, RZ, RZ, R16 ;  /* 0x000000ffff117224 */ /* 0x000fe200078e0010 */
[----:B------:R-:W-:Y:S02]  /*08e0*/  MOV R16, R0 ;  /* 0x0000000000107202 */ /* 0x000fe40000000f00 */
[----:B------:R-:W-:Y:S02]  /*08f0*/  MOV R14, 0x910 ;  /* 0x00000910000e7802 */ /* 0x000fe40000000f00 */
[----:B------:R-:W-:Y:S05]  /*0900*/  CALL.REL.NOINC `($__internal_6_$__cuda_sm20_div_s64) ;  /* 0x00000034009c7944 */ /* 0x000fea0003c00000 */
.L_x_245:
[----:B------:R-:W-:Y:S05]  /*0910*/  BSYNC.RECONVERGENT B0 ;  /* 0x0000000000007941 */ /* 0x000fea0003800200 */
.L_x_243:
        /* <DEDUP_REMOVED lines=124> */
.L_x_247:
[----:B------:R-:W-:Y:S01]  /*10e0*/  IMAD.MOV.U32 R22, RZ, RZ, R10 ;  /* 0x000000ffff167224 */ /* 0x000fe200078e000a */
[----:B------:R-:W-:Y:S01]  /*10f0*/  MOV R18, R7 ;  /* 0x0000000700127202 */ /* 0x000fe20000000f00 */
[----:B------:R-:W-:Y:S01]  /*1100*/  IMAD.MOV.U32 R17, RZ, RZ, R11 ;  /* 0x000000ffff117224 */ /* 0x000fe200078e000b */
[----:B------:R-:W-:Y:S02]  /*1110*/  MOV R16, R25 ;  /* 0x0000001900107202 */ /* 0x000fe40000000f00 */
[----:B------:R-:W-:Y:S02]  /*1120*/  MOV R14, 0x1140 ;  /* 0x00001140000e7802 */ /* 0x000fe40000000f00 */
[----:B------:R-:W-:Y:S05]  /*1130*/  CALL.REL.NOINC `($__internal_6_$__cuda_sm20_div_s64) ;  /* 0x0000002c00907944 */ /* 0x000fea0003c00000 */
[----:B------:R-:W-:Y:S02]  /*1140*/  MOV R32, R10 ;  /* 0x0000000a00207202 */ /* 0x000fe40000000f00 */
[----:B------:R-:W-:Y:S02]  /*1150*/  MOV R33, R11 ;  /* 0x0000000b00217202 */ /* 0x000fe40000000f00 */
.L_x_248:
[----:B------:R-:W-:Y:S05]  /*1160*/  BSYNC.RECONVERGENT B0 ;  /* 0x0000000000007941 */ /* 0x000fea0003800200 */
.L_x_246:
        /* <DEDUP_REMOVED lines=57> */
.L_x_250:
[----:B------:R-:W-:Y:S01]  /*1500*/  IMAD.MOV.U32 R22, RZ, RZ, R4 ;  /* 0x000000ffff167224 */ /* 0x000fe200078e0004 */
[----:B------:R-:W-:Y:S01]  /*1510*/  MOV R17, R5 ;  /* 0x0000000500117202 */ /* 0x000fe20000000f00 */
[----:B------:R-:W-:Y:S01]  /*1520*/  IMAD.MOV.U32 R18, RZ, RZ, R6 ;  /* 0x000000ffff127224 */ /* 0x000fe200078e0006 */
[----:B------:R-:W-:Y:S02]  /*1530*/  MOV R14, 0x1550 ;  /* 0x00001550000e7802 */ /* 0x000fe40000000f00 */
[----:B------:R-:W-:Y:S05]  /*1540*/  CALL.REL.NOINC `($__internal_6_$__cuda_sm20_div_s64) ;  /* 0x00000028008c7944 */ /* 0x000fea0003c00000 */
[----:B------:R-:W-:Y:S02]  /*1550*/  MOV R20, R10 ;  /* 0x0000000a00147202 */ /* 0x000fe40000000f00 */
[----:B------:R-:W-:Y:S02]  /*1560*/  MOV R21, R11 ;  /* 0x0000000b00157202 */ /* 0x000fe40000000f00 */
.L_x_251:
[----:B------:R-:W-:Y:S05]  /*1570*/  BSYNC.RECONVERGENT B0 ;  /* 0x0000000000007941 */ /* 0x000fea0003800200 */
.L_x_249:
[----:B------:R-:W0:Y:S01]  /*1580*/  LDCU UR5, c[0x0][0x434] ;  /* 0x00008680ff0577ac */ /* 0x000e220008000800 */
[----:B------:R-:W1:Y:S01]  /*1590*/  S2R R19, SR_TID.X ;  /* 0x0000000000137919 */ /* 0x000e620000002100 */
[----:B------:R-:W2:Y:S01]  /*15a0*/  LDC R15, c[0x0][0x3e0] ;  /* 0x0000f800ff0f7b82 */ /* 0x000ea20000000800 */
[----:B------:R-:W-:Y:S01]  /*15b0*/  BSSY.RECONVERGENT B0, `(.L_x_252) ;  /* 0x0000046000007945 */ /* 0x000fe20003800200 */
[----:B------:R-:W3:Y:S01]  /*15c0*/  LDCU UR18, c[0x0][0x534] ;  /* 0x0000a680ff1277ac */ /* 0x000ee20008000800 */
[----:B------:R-:W-:Y:S01]  /*15d0*/  IMAD.MOV.U32 R24, RZ, RZ, -0x800000 ;  /* 0xff800000ff187424 */ /* 0x000fe200078e00ff */
[----:B------:R-:W4:Y:S01]  /*15e0*/  LDCU UR11, c[0x0][0x430] ;  /* 0x00008600ff0b77ac */ /* 0x000f220008000800 */
[----:B------:R-:W-:-:S04]  /*15f0*/  USHF.R.S32.HI UR8, URZ, 0x1f, UR16 ;  /* 0x0000001fff087899 */ /* 0x000fc80008011410 */
[----:B------:R-:W-:Y:S01]  /*1600*/  ULOP3.LUT UR8, UR8, 0x1, URZ, 0xfc, !UPT ;  /* 0x0000000108087892 */ /* 0x000fe2000f8efcff */
[----:B0-----:R-:W-:-:S05]  /*1610*/  IMAD.U32 R3, RZ, RZ, UR5 ;  /* 0x00000005ff037e24 */ /* 0x001fca000f8e00ff */
[----:B------:R-:W-:Y:S01]  /*1620*/  IABS R3, R3 ;  /* 0x0000000300037213 */ /* 0x000fe20000000000 */
[----:B----4-:R-:W-:-:S03]  /*1630*/  UIMAD UR11, UR5, UR11, URZ ;  /* 0x0000000b050b72a4 */ /* 0x010fc6000f8e02ff */
[----:B------:R-:W0:Y:S01]  /*1640*/  I2F.RP R9, R3 ;  /* 0x0000000300097306 */ /* 0x000e220000209400 */
[C---:B-1----:R-:W-:Y:S02]  /*1650*/  ISETP.GT.U32.AND P1, PT, R19.reuse, 0x7, PT ;  /* 0x000000071300780c */ /* 0x042fe40003f24070 */
[----:B------:R-:W-:Y:S02]  /*1660*/  SHF.R.U32.HI R12, RZ, 0x2, R19 ;  /* 0x00000002ff0c7819 */ /* 0x000fe40000011613 */
[----:B------:R-:W-:-:S03]  /*1670*/  LOP3.LUT R23, R19, 0x1, RZ, 0xc0, !PT ;  /* 0x0000000113177812 */ /* 0x000fc600078ec0ff */
[----:B0-----:R-:W0:Y:S02]  /*1680*/  MUFU.RCP R10, R9 ;  /* 0x00000009000a7308 */ /* 0x001e240000001000 */
[----:B0-----:R-:W-:-:S06]  /*1690*/  VIADD R10, R10, 0xffffffe ;  /* 0x0ffffffe0a0a7836 */ /* 0x001fcc0000000000 */
[----:B------:R-:W0:Y:S02]  /*16a0*/  F2I.FTZ.U32.TRUNC.NTZ R11, R10 ;  /* 0x0000000a000b7305 */ /* 0x000e24000021f000 */
[--C-:B0-----:R-:W-:Y:S02]  /*16b0*/  IMAD.MOV R4, RZ, RZ, -R11.reuse ;  /* 0x000000ffff047224 */ /* 0x101fe400078e0a0b */
[----:B------:R-:W-:Y:S02]  /*16c0*/  IMAD.MOV.U32 R10, RZ, RZ, RZ ;  /* 0x000000ffff0a7224 */ /* 0x000fe400078e00ff */
[----:B------:R-:W-:Y:S01]  /*16d0*/  IMAD R5, R4, R3, RZ ;  /* 0x0000000304057224 */ /* 0x000fe200078e02ff */
[----:B------:R-:W-:Y:S02]  /*16e0*/  IABS R4, R2 ;  /* 0x0000000200047213 */ /* 0x000fe40000000000 */
[----:B------:R-:W-:Y:S01]  /*16f0*/  LOP3.LUT R2, R2, UR5, RZ, 0x3c, !PT ;  /* 0x0000000502027c12 */ /* 0x000fe2000f8e3cff */
[----:B------:R-:W-:-:S03]  /*1700*/  IMAD.HI.U32 R5, R11, R5, R10 ;  /* 0x000000050b057227 */ /* 0x000fc600078e000a */
[----:B------:R-:W-:Y:S01]  /*1710*/  ISETP.GE.AND P2, PT, R2, RZ, PT ;  /* 0x000000ff0200720c */ /* 0x000fe20003f46270 */
[----:B------:R-:W-:Y:S01]  /*1720*/  IMAD.MOV.U32 R11, RZ, RZ, -0x800000 ;  /* 0xff800000ff0b7424 */ /* 0x000fe200078e00ff */
        /* <DEDUP_REMOVED lines=11> */
[----:B------:R-:W-:Y:S02]  /*17e0*/  @!P1 SHF.L.U32 R10, R19, 0x2, RZ ;  /* 0x00000002130a9819 */ /* 0x000fe400000006ff */
[----:B0-----:R-:W-:Y:S02]  /*17f0*/  @!P1 LEA R3, R5, R2, 0x18 ;  /* 0x0000000205039211 */ /* 0x001fe400078ec0ff */
[----:B------:R-:W-:-:S02]  /*1800*/  @!P1 MOV R5, 0x400 ;  /* 0x0000040000059802 */ /* 0x000fc40000000f00 */
[----:B------:R-:W-:Y:S01]  /*1810*/  @!P1 LOP3.LUT R10, R10, 0xc, RZ, 0xc0, !PT ;  /* 0x0000000c0a0a9812 */ /* 0x000fe200078ec0ff */
[----:B------:R-:W-:Y:S01]  /*1820*/  @!P1 IMAD R3, R12, 0x14, R3 ;  /* 0x000000140c039824 */ /* 0x000fe200078e0203 */
[----:B-1----:R-:W-:-:S03]  /*1830*/  @!P1 LEA R2, R4, R5, 0x18 ;  /* 0x0000000504029211 */ /* 0x002fc600078ec0ff */
[----:B------:R-:W-:Y:S02]  /*1840*/  @P3 VIADD R13, R13, 0x1 ;  /* 0x000000010d0d3836 */ /* 0x000fe40000000000 */
[----:B------:R-:W-:Y:S02]  /*1850*/  @!P1 IMAD.IADD R10, R3, 0x1, R10 ;  /* 0x00000001030a9824 */ /* 0x000fe400078e020a */
[----:B------:R-:W-:Y:S01]  /*1860*/  @!P2 IMAD.MOV R13, RZ, RZ, -R13 ;  /* 0x000000ffff0da224 */ /* 0x000fe200078e0a0d */
[----:B------:R-:W-:Y:S01]  /*1870*/  @!P0 LOP3.LUT R13, RZ, UR5, RZ, 0x33, !PT ;  /* 0x00000005ff0d8c12 */ /* 0x000fe2000f8e33ff */
[----:B------:R-:W-:Y:S01]  /*1880*/  @!P1 IMAD R5, R23, 0x14, R2 ;  /* 0x0000001417059824 */ /* 0x000fe200078e0202 */
[----:B---3--:R-:W-:Y:S02]  /*1890*/  ISETP.GE.AND P0, PT, R12, UR18, PT ;  /* 0x000000120c007c0c */ /* 0x008fe4000bf06270 */
[----:B------:R-:W-:Y:S01]  /*18a0*/  SHF.R.U32.HI R2, RZ, 0x1, R19 ;  /* 0x00000001ff027819 */ /* 0x000fe20000011613 */
[----:B------:R-:W-:Y:S01]  /*18b0*/  IMAD R4, R13, UR8, RZ ;  /* 0x000000080d047c24 */ /* 0x000fe2000f8e02ff */
[----:B------:R-:W0:Y:S02]  /*18c0*/  LDCU.64 UR8, c[0x0][0x358] ;  /* 0x00006b00ff0877ac */ /* 0x000e240008000a00 */
[----:B------:R-:W-:-:S02]  /*18d0*/  @!P1 LEA R5, R2, R5, 0x2 ;  /* 0x0000000502059211 */ /* 0x000fc400078e10ff */
[----:B------:R-:W-:-:S05]  /*18e0*/  IABS R17, R4 ;  /* 0x0000000400117213 */ /* 0x000fca0000000000 */
[----:B------:R-:W-:Y:S01]  /*18f0*/  VIADD R14, R17, UR4 ;  /* 0x00000004110e7c36 */ /* 0x000fe20008000000 */
[----:B--2---:R-:W-:Y:S06]  /*1900*/  @P0 BRA `(.L_x_253) ;  /* 0x0000000000400947 */ /* 0x004fec0003800000 */
        /* <DEDUP_REMOVED lines=16> */
.L_x_253:
[----:B0-----:R-:W-:Y:S05]  /*1a10*/  BSYNC.RECONVERGENT B0 ;  /* 0x0000000000007941 */ /* 0x001fea0003800200 */
.L_x_252:
[----:B-----5:R-:W-:Y:S01]  /*1a20*/  @!P1 STS [R10], R11 ;  /* 0x0000000b0a009388 */ /* 0x020fe20000000800 */
[----:B------:R-:W-:Y:S01]  /*1a30*/  IABS R12, R15 ;  /* 0x0000000f000c7213 */ /* 0x000fe20000000000 */
[----:B------:R-:W0:Y:S01]  /*1a40*/  I2F.RP R16, R17 ;  /* 0x0000001100107306 */ /* 0x000e220000209400 */
[----:B------:R-:W-:Y:S01]  /*1a50*/  BAR.SYNC.DEFER_BLOCKING 0x0 ;  /* 0x0000000000007b1d */ /* 0x000fe20000010000 */
[----:B------:R-:W-:-:S06]  /*1a60*/  ISETP.NE.AND P5, PT, R4, RZ, PT ;  /* 0x000000ff0400720c */ /* 0x000fcc0003fa5270 */
[----:B------:R-:W1:Y:S01]  /*1a70*/  I2F.RP R18, R12 ;  /* 0x0000000c00127306 */ /* 0x000e620000209400 */
[----:B------:R-:W-:Y:S07]  /*1a80*/  BSSY.RECONVERGENT B1, `(.L_x_254) ;  /* 0x0000166000017945 */ /* 0x000fee0003800200 */
[----:B0-----:R-:W0:Y:S08]  /*1a90*/  MUFU.RCP R26, R16 ;  /* 0x00000010001a7308 */ /* 0x001e300000001000 */
[----:B-1----:R-:W1:Y:S01]  /*1aa0*/  MUFU.RCP R28, R18 ;  /* 0x00000012001c7308 */ /* 0x002e620000001000 */
[----:B------:R2:W3:Y:S01]  /*1ab0*/  @!P1 LDS R24, [R5] ;  /* 0x0000000005189984 */ /* 0x0004e20000000800 */
[----:B0-----:R-:W-:-:S06]  /*1ac0*/  VIADD R26, R26, 0xffffffe ;  /* 0x0ffffffe1a1a7836 */ /* 0x001fcc0000000000 */
[----:B------:R-:W0:Y:S01]  /*1ad0*/  F2I.FTZ.U32.TRUNC.NTZ R27, R26 ;  /* 0x0000001a001b7305 */ /* 0x000e22000021f000 */
[----:B-1----:R-:W-:-:S07]  /*1ae0*/  VIADD R28, R28, 0xffffffe ;  /* 0x0ffffffe1c1c7836 */ /* 0x002fce0000000000 */
[----:B------:R-:W1:Y:S01]  /*1af0*/  F2I.FTZ.U32.TRUNC.NTZ R29, R28 ;  /* 0x0000001c001d7305 */ /* 0x000e62000021f000 */
[----:B--2---:R-:W-:Y:S01]  /*1b00*/  IABS R5, R14 ;  /* 0x0000000e00057213 */ /* 0x004fe20000000000 */
[----:B0-----:R-:W-:Y:S02]  /*1b10*/  IMAD.MOV R10, RZ, RZ, -R27 ;  /* 0x000000ffff0a7224 */ /* 0x001fe400078e0a1b */
[----:B------:R-:W-:Y:S02]  /*1b20*/  HFMA2 R26, -RZ, RZ, 0, 0 ;  /* 0x00000000ff1a7431 */ /* 0x000fe400000001ff */
[----:B------:R-:W-:Y:S02]  /*1b30*/  IMAD R10, R10, R17, RZ ;  /* 0x000000110a0a7224 */ /* 0x000fe400078e02ff */
[----:B-1----:R-:W-:Y:S02]  /*1b40*/  IMAD.MOV R3, RZ, RZ, -R29 ;  /* 0x000000ffff037224 */ /* 0x002fe400078e0a1d */
[----:B------:R-:W-:Y:S01]  /*1b50*/  IMAD.HI.U32 R10, R27, R10, R26 ;  /* 0x0000000a1b0a7227 */ /* 0x000fe200078e001a */
[----:B---3--:R-:W0:Y:S03]  /*1b60*/  SHFL.BFLY PT, R9, R24, 0x1, 0x1f ;  /* 0x0c201f0018097f89 */ /* 0x008e2600000e0000 */
[----:B------:R-:W-:Y:S01]  /*1b70*/  IMAD R11, R3, R12, RZ ;  /* 0x0000000c030b7224 */ /* 0x000fe200078e02ff */
[----:B------:R-:W-:Y:S01]  /*1b80*/  IABS R3, R4 ;  /* 0x0000000400037213 */ /* 0x000fe20000000000 */
[----:B------:R-:W-:-:S02]  /*1b90*/  IMAD.MOV.U32 R28, RZ, RZ, RZ ;  /* 0x000000ffff1c7224 */ /* 0x000fc400078e00ff */
[----:B------:R-:W-:-:S04]  /*1ba0*/  IMAD.HI.U32 R18, R10, R5, RZ ;  /* 0x000000050a127227 */ /* 0x000fc800078e00ff */
[----:B------:R-:W-:-:S04]  /*1bb0*/  IMAD.HI.U32 R11, R29, R11, R28 ;  /* 0x0000000b1d0b7227 */ /* 0x000fc800078e001c */
[----:B------:R-:W-:Y:S02]  /*1bc0*/  IMAD.MOV R3, RZ, RZ, -R3 ;  /* 0x000000ffff037224 */ /* 0x000fe400078e0a03 */
[----:B------:R-:W-:-:S04]  /*1bd0*/  IMAD.HI.U32 R11, R11, R5, RZ ;  /* 0x000000050b0b7227 */ /* 0x000fc800078e00ff */
[----:B------:R-:W-:Y:S02]  /*1be0*/  IMAD R22, R18, R3, R5 ;  /* 0x0000000312167224 */ /* 0x000fe400078e0205 */
[----:B------:R-:W-:Y:S01]  /*1bf0*/  IMAD.MOV R10, RZ, RZ, -R11 ;  /* 0x000000ffff0a7224 */ /* 0x000fe200078e0a0b */
[----:B0-----:R-:W-:-:S03]  /*1c00*/  FMNMX.FTZ R9, R9, R24, !PT ;  /* 0x0000001809097209 */ /* 0x001fc60007810000 */
[----:B------:R-:W-:Y:S01]  /*1c10*/  IMAD R5, R12, R10, R5 ;  /* 0x0000000a0c057224 */ /* 0x000fe200078e0205 */
[----:B------:R-:W-:Y:S02]  /*1c20*/  ISETP.GT.U32.AND P1, PT, R17, R22, PT ;  /* 0x000000161100720c */ /* 0x000fe40003f24070 */
[C---:B------:R-:W-:Y:S02]  /*1c30*/  FSETP.NEU.FTZ.AND P0, PT, R9.reuse, -INF , PT ;  /* 0xff8000000900780b */ /* 0x040fe40003f1d000 */
[----:B------:R-:W-:Y:S02]  /*1c40*/  LOP3.LUT R10, R14, R17, RZ, 0x3c, !PT ;  /* 0x000000110e0a7212 */ /* 0x000fe400078e3cff */
[----:B------:R-:W-:Y:S02]  /*1c50*/  FSEL R9, R9, RZ, P0 ;  /* 0x000000ff09097208 */ /* 0x000fe40000000000 */
[----:B------:R-:W-:Y:S02]  /*1c60*/  ISETP.GT.U32.AND P0, PT, R12, R5, PT ;  /* 0x000000050c00720c */ /* 0x000fe40003f04070 */
[----:B------:R-:W-:Y:S01]  /*1c70*/  LOP3.LUT R14, R14, R15, RZ, 0x3c, !PT ;  /* 0x0000000f0e0e7212 */ /* 0x000fe200078e3cff */
[----:B------:R-:W-:Y:S01]  /*1c80*/  FADD.FTZ R16, -R9, R24 ;  /* 0x0000001809107221 */ /* 0x000fe20000010100 */
[----:B------:R-:W-:Y:S01]  /*1c90*/  ISETP.GE.AND P3, PT, R10, RZ, PT ;  /* 0x000000ff0a00720c */ /* 0x000fe20003f66270 */
[----:B------:R-:W-:Y:S01]  /*1ca0*/  @!P1 IMAD.IADD R22, R22, 0x1, -R17 ;  /* 0x0000000116169824 */ /* 0x000fe200078e0a11 */
[----:B------:R-:W-:Y:S01]  /*1cb0*/  @!P1 IADD3 R18, PT, PT, R18, 0x1, RZ ;  /* 0x0000000112129810 */ /* 0x000fe20007ffe0ff */
[----:B------:R-:W-:-:S03]  /*1cc0*/  FMUL.FTZ R16, R16, 1.4426950216293334961 ;  /* 0x3fb8aa3b10107820 */ /* 0x000fc60000410000 */
[----:B------:R-:W-:-:S03]  /*1cd0*/  ISETP.GE.U32.AND P2, PT, R22, R17, PT ;  /* 0x000000111600720c */ /* 0x000fc60003f46070 */
[----:B------:R-:W0:Y:S01]  /*1ce0*/  MUFU.EX2 R16, R16 ;  /* 0x0000001000107308 */ /* 0x000e220000000800 */
[----:B------:R-:W-:Y:S02]  /*1cf0*/  @!P0 IMAD.IADD R5, R5, 0x1, -R12 ;  /* 0x0000000105058824 */ /* 0x000fe400078e0a0c */
[----:B------:R-:W-:Y:S01]  /*1d00*/  @!P0 VIADD R11, R11, 0x1 ;  /* 0x000000010b0b8836 */ /* 0x000fe20000000000 */
[----:B------:R-:W-:Y:S02]  /*1d10*/  ISETP.NE.AND P0, PT, R15, RZ, PT ;  /* 0x000000ff0f00720c */ /* 0x000fe40003f05270 */
[----:B------:R-:W-:-:S04]  /*1d20*/  ISETP.GE.U32.AND P4, PT, R5, R12, PT ;  /* 0x0000000c0500720c */ /* 0x000fc80003f86070 */
[----:B------:R-:W-:Y:S01]  /*1d30*/  @P2 VIADD R18, R18, 0x1 ;  /* 0x0000000112122836 */ /* 0x000fe20000000000 */
[----:B------:R-:W-:Y:S01]  /*1d40*/  ISETP.GE.AND P2, PT, R14, RZ, PT ;  /* 0x000000ff0e00720c */ /* 0x000fe20003f46270 */
[----:B0-----:R-:W0:Y:S03]  /*1d50*/  SHFL.BFLY PT, R3, R16, 0x1, 0x1f ;  /* 0x0c201f0010037f89 */ /* 0x001e2600000e0000 */
[----:B------:R-:W-:Y:S02]  /*1d60*/  @!P3 IADD3 R18, PT, PT, -R18, RZ, RZ ;  /* 0x000000ff1212b210 */ /* 0x000fe40007ffe1ff */
[----:B------:R-:W-:Y:S02]  /*1d70*/  ISETP.NE.AND P3, PT, R13, RZ, PT ;  /* 0x000000ff0d00720c */ /* 0x000fe40003f65270 */
[----:B------:R-:W-:Y:S01]  /*1d80*/  @P4 VIADD R11, R11, 0x1 ;  /* 0x000000010b0b4836 */ /* 0x000fe20000000000 */
[----:B------:R-:W-:-:S02]  /*1d90*/  @!P5 LOP3.LUT R18, RZ, R17, RZ, 0x33, !PT ;  /* 0x00000011ff12d212 */ /* 0x000fc400078e33ff */
[----:B------:R-:W-:Y:S02]  /*1da0*/  SEL R12, RZ, 0x1, !P3 ;  /* 0x00000001ff0c7807 */ /* 0x000fe40005800000 */
[----:B------:R-:W-:Y:S01]  /*1db0*/  @!P2 IMAD.MOV R11, RZ, RZ, -R11 ;  /* 0x000000ffff0ba224 */ /* 0x000fe200078e0a0b */
[----:B------:R-:W-:Y:S02]  /*1dc0*/  @!P0 LOP3.LUT R11, RZ, R15, RZ, 0x33, !PT ;  /* 0x0000000fff0b8212 */ /* 0x000fe400078e33ff */
[----:B------:R-:W-:Y:S02]  /*1dd0*/  LOP3.LUT P0, RZ, R19, 0x3f9, RZ, 0xc0, !PT ;  /* 0x000003f913ff7812 */ /* 0x000fe4000780c0ff */
[----:B------:R-:W-:Y:S01]  /*1de0*/  SHF.R.S32.HI R13, RZ, 0x1f, R4 ;  /* 0x0000001fff0d7819 */ /* 0x000fe20000011404 */
[----:B------:R-:W-:Y:S01]  /*1df0*/  IMAD R4, R4, UR11, RZ ;  /* 0x0000000b04047c24 */ /* 0x000fe2000f8e02ff */
[----:B------:R-:W-:Y:S02]  /*1e00*/  ISETP.LT.U32.AND P2, PT, R20, R18, PT ;  /* 0x000000121400720c */ /* 0x000fe40003f41070 */
[----:B------:R-:W-:-:S02]  /*1e10*/  SHF.R.S32.HI R5, RZ, 0x1f, R18 ;  /* 0x0000001fff057819 */ /* 0x000fc40000011412 */
[----:B------:R-:W-:Y:S02]  /*1e20*/  LOP3.LUT R12, R13, R12, RZ, 0xfc, !PT ;  /* 0x0000000c0d0c7212 */ /* 0x000fe400078efcff */
[----:B------:R-:W-:Y:S01]  /*1e30*/  ISETP.LT.AND.EX P2, PT, R21, R5, PT, P2 ;  /* 0x000000051500720c */ /* 0x000fe20003f41320 */
[----:B0-----:R-:W-:Y:S01]  /*1e40*/  FADD.FTZ R3, R16, R3 ;  /* 0x0000000310037221 */ /* 0x001fe20000010000 */
[----:B------:R-:W-:Y:S02]  /*1e50*/  IMAD.MOV.U32 R21, RZ, RZ, 0x7f800000 ;  /* 0x7f800000ff157424 */ /* 0x000fe400078e00ff */
[----:B------:R-:W-:Y:S02]  /*1e60*/  SEL R5, R20, R18, P2 ;  /* 0x0000001214057207 */ /* 0x000fe40001000000 */
        /* <DEDUP_REMOVED lines=57> */
.L_x_257:
[----:B------:R-:W-:Y:S01]  /*2200*/  LEA.HI R2, R19, UR14, RZ, 0x1f ;  /* 0x0000000e13027c11 */ /* 0x000fe2000f8ff8ff */
[----:B------:R-:W-:Y:S01]  /*2210*/  IMAD.MOV.U32 R17, RZ, RZ, RZ ;  /* 0x000000ffff117224 */ /* 0x000fe200078e00ff */
[----:B------:R-:W-:Y:S02]  /*2220*/  MOV R18, R30 ;  /* 0x0000001e00127202 */ /* 0x000fe40000000f00 */
[----:B------:R-:W-:Y:S01]  /*2230*/  MOV R14, 0x2260 ;  /* 0x00002260000e7802 */ /* 0x000fe20000000f00 */
[----:B------:R-:W-:Y:S02]  /*2240*/  IMAD.MOV.U32 R22, RZ, RZ, R2 ;  /* 0x000000ffff167224 */ /* 0x000fe400078e0002 */
[----:B------:R-:W-:Y:S05]  /*2250*/  CALL.REL.NOINC `($__internal_6_$__cuda_sm20_div_s64) ;  /* 0x0000001c00487944 */ /* 0x000fea0003c00000 */
[----:B------:R-:W-:Y:S02]  /*2260*/  IADD3 R9, PT, PT, -R10, RZ, RZ ;  /* 0x000000ff0a097210 */ /* 0x000fe40007ffe1ff */
[----:B------:R-:W-:-:S03]  /*2270*/  MOV R31, R11 ;  /* 0x0000000b001f7202 */ /* 0x000fc60000000f00 */
[----:B------:R-:W-:Y:S01]  /*2280*/  IMAD R9, R30, R9, R2 ;  /* 0x000000091e097224 */ /* 0x000fe200078e0202 */
[----:B------:R-:W-:-:S07]  /*2290*/  MOV R30, R10 ;  /* 0x0000000a001e7202 */ /* 0x000fce0000000f00 */
.L_x_258:
        /* <DEDUP_REMOVED lines=59> */
.L_x_260:
[----:B------:R-:W-:Y:S01]  /*2650*/  IMAD.MOV.U32 R22, RZ, RZ, R30 ;  /* 0x000000ffff167224 */ /* 0x000fe200078e001e */
[----:B------:R-:W-:Y:S01]  /*2660*/  MOV R17, R31 ;  /* 0x0000001f00117202 */ /* 0x000fe20000000f00 */
[----:B------:R-:W-:Y:S01]  /*2670*/  IMAD.MOV.U32 R18, RZ, RZ, R34 ;  /* 0x000000ffff127224 */ /* 0x000fe200078e0022 */
[----:B------:R-:W-:Y:S02]  /*2680*/  MOV R14, 0x26a0 ;  /* 0x000026a0000e7802 */ /* 0x000fe40000000f00 */
[----:B------:R-:W-:Y:S05]  /*2690*/  CALL.REL.NOINC `($__internal_6_$__cuda_sm20_div_s64) ;  /* 0x0000001800387944 */ /* 0x000fea0003c00000 */
[----:B------:R-:W-:-:S05]  /*26a0*/  IADD3 R31, PT, PT, -R10, RZ, RZ ;  /* 0x000000ff0a1f7210 */ /* 0x000fca0007ffe1ff */
[----:B------:R-:W-:Y:S02]  /*26b0*/  IMAD R31, R31, R34, R30 ;  /* 0x000000221f1f7224 */ /* 0x000fe400078e021e */
.L_x_261:
[----:B------:R-:W-:Y:S05]  /*26c0*/  BSYNC.RECONVERGENT B0 ;  /* 0x0000000000007941 */ /* 0x000fea0003800200 */
.L_x_259:
        /* <DEDUP_REMOVED lines=157> */
.L_x_256:
[----:B------:R-:W0:Y:S01]  /*30a0*/  LDC.64 R4, c[0x0][0x420] ;  /* 0x00010800ff047b82 */ /* 0x000e220000000a00 */
[----:B------:R-:W-:-:S05]  /*30b0*/  IADD3 R2, PT, PT, R2, UR14, RZ ;  /* 0x0000000e02027c10 */ /* 0x000fca000fffe0ff */
[----:B0-----:R-:W-:-:S05]  /*30c0*/  IMAD.WIDE.U32 R2, R2, 0x4, R4 ;  /* 0x0000000402027825 */ /* 0x001fca00078e0004 */
[----:B------:R1:W-:Y:S02]  /*30d0*/  STG.E desc[UR8][R2.64], R21 ;  /* 0x0000001502007986 */ /* 0x0003e4000c101908 */
.L_x_255:
[----:B------:R-:W-:Y:S05]  /*30e0*/  BSYNC.RECONVERGENT B1 ;  /* 0x0000000000017941 */ /* 0x000fea0003800200 */
.L_x_254:
        /* <DEDUP_REMOVED lines=11> */
[----:B--2---:R-:W-:Y:S01]  /*31a0*/  LEA R3, R0, R3, 0x18 ;  /* 0x0000000300037211 */ /* 0x004fe200078ec0ff */
[----:B------:R-:W-:-:S04]  /*31b0*/  IMAD.SHL.U32 R0, R19, 0x2, RZ ;  /* 0x0000000213007824 */ /* 0x000fc800078e00ff */
[----:B------:R-:W-:Y:S01]  /*31c0*/  IMAD R2, R2, 0x14, R3 ;  /* 0x0000001402027824 */ /* 0x000fe200078e0203 */
[----:B------:R-:W-:-:S04]  /*31d0*/  LOP3.LUT R3, R0, 0x7fc, RZ, 0xc0, !PT ;  /* 0x000007fc00037812 */ /* 0x000fc800078ec0ff */
[----:B------:R-:W-:-:S05]  /*31e0*/  IADD3 R3, PT, PT, R2, R3, RZ ;  /* 0x0000000302037210 */ /* 0x000fca0007ffe0ff */
[----:B0-----:R2:W-:Y:S02]  /*31f0*/  STS [R3], R4 ;  /* 0x0000000403007388 */ /* 0x0015e40000000800 */
.L_x_263:
[----:B------:R-:W-:Y:S05]  /*3200*/  BSYNC.RECONVERGENT B0 ;  /* 0x0000000000007941 */ /* 0x000fea0003800200 */
.L_x_262:
        /* <DEDUP_REMOVED lines=43> */
.L_x_274:
        /* <DEDUP_REMOVED lines=9> */
.L_x_267:
[----:B------:R-:W-:Y:S05]  /*3550*/  BSYNC.RECONVERGENT B0 ;  /* 0x0000000000007941 */ /* 0x000fea0003800200 */
.L_x_266:
        /* <DEDUP_REMOVED lines=12> */
.L_x_269:
[----:B------:R-:W-:Y:S05]  /*3620*/  BSYNC.RECONVERGENT B0 ;  /* 0x0000000000007941 */ /* 0x000fea0003800200 */
.L_x_268:
        /* <DEDUP_REMOVED lines=12> */
.L_x_271:
[----:B------:R-:W-:Y:S05]  /*36f0*/  BSYNC.RECONVERGENT B0 ;  /* 0x0000000000007941 */ /* 0x000fea0003800200 */
.L_x_270:
        /* <DEDUP_REMOVED lines=12> */
.L_x_273:
[----:B------:R-:W-:Y:S05]  /*37c0*/  BSYNC.RECONVERGENT B0 ;  /* 0x0000000000007941 */ /* 0x000fea0003800200 */
.L_x_272:
        /* <DEDUP_REMOVED lines=11> */
.L_x_265:
        /* <DEDUP_REMOVED lines=11> */
.L_x_277:
        /* <DEDUP_REMOVED lines=8> */
.L_x_276:
[----:B------:R-:W-:Y:S05]  /*39b0*/  BSYNC.RECONVERGENT B0 ;  /* 0x0000000000007941 */ /* 0x000fea0003800200 */
.L_x_275:
        /* <DEDUP_REMOVED lines=9> */
.L_x_264:
        /* <DEDUP_REMOVED lines=83> */
        .weak           $__internal_6_$__cuda_sm20_div_s64
        .type           $__internal_6_$__cuda_sm20_div_s64,@function
        .size           $__internal_6_$__cuda_sm20_div_s64,(.L_x_7158 - $__internal_6_$__cuda_sm20_div_s64)
$__internal_6_$__cuda_sm20_div_s64:
        /* <DEDUP_REMOVED lines=86> */
[----:B------:R-:W-:Y:S06]  /*44e0*/  RET.REL.NODEC R12 `(_ZN5flash32flash_fwd_splitkv_combine_kernelI23Flash_fwd_kernel_traitsILi128ELi64ELi128ELi4ELb0ELb0EN7cutlass10bfloat16_tE19Flash_kernel_traitsILi128ELi64ELi128ELi4ES3_EELi4ELi1ELb0EEEvNS_16Flash_fwd_paramsE) ;  /* 0xffffffb80cc47950 */ /* 0x000fec0003c3ffff */
.L_x_278:
        /* <DEDUP_REMOVED lines=9> */
.L_x_7158:


//--------------------- .text._ZN5flash32flash_fwd_splitkv_combine_kernelI23Flash_fwd_kernel_traitsILi128ELi64ELi128ELi4ELb0ELb0EN7cutlass10bfloat16_tE19Flash_kernel_traitsILi128ELi64ELi128ELi4ES3_EELi4ELi7ELb1EEEvNS_16Flash_fwd_paramsE --------------------------
	.section	.text._ZN5flash32flash_fwd_splitkv_combine_kernelI23Flash_fwd_kernel_traitsILi128ELi64ELi128ELi4ELb0ELb0EN7cutlass10bfloat16_tE19Flash_kernel_traitsILi128ELi64ELi128ELi4ES3_EELi4ELi7ELb1EEEvNS_16Flash_fwd_paramsE,"ax",@progbits
	.align	128
        .global         _ZN5flash32flash_fwd_splitkv_combine_kernelI23Flash_fwd_kernel_traitsILi128ELi64ELi128ELi4ELb0ELb0EN7cutlass10bfloat16_tE19Flash_kernel_traitsILi128ELi64ELi128ELi4ES3_EELi4ELi7ELb1EEEvNS_16Flash_fwd_paramsE
        .type           _ZN5flash32flash_fwd_splitkv_combine_kernelI23Flash_fwd_kernel_traitsILi128ELi64ELi128ELi4ELb0ELb0EN7cutlass10bfloat16_tE19Flash_kernel_traitsILi128ELi64ELi128ELi4ES3_EELi4ELi7ELb1EEEvNS_16Flash_fwd_paramsE,@function
        .size           _ZN5flash32flash_fwd_splitkv_combine_kernelI23Flash_fwd_kernel_traitsILi128ELi64ELi128ELi4ELb0ELb0EN7cutlass10bfloat16_tE19Flash_kernel_traitsILi128ELi64ELi128ELi4ES3_EELi4ELi7ELb1EEEvNS_16Flash_fwd_paramsE,(.L_x_7159 - _ZN5flash32flash_fwd_splitkv_combine_kernelI23Flash_fwd_kernel_traitsILi128ELi64ELi128ELi4ELb0ELb0EN7cutlass10bfloat16_tE19Flash_kernel_traitsILi128ELi64ELi128ELi4ES3_EELi4ELi7ELb1EEEvNS_16Flash_fwd_paramsE)
        .other          _ZN5flash32flash_fwd_splitkv_combine_kernelI23Flash_fwd_kernel_traitsILi128ELi64ELi128ELi4ELb0ELb0EN7cutlass10bfloat16_tE19Flash_kernel_traitsILi128ELi64ELi128ELi4ES3_EELi4ELi7ELb1EEEvNS_16Flash_fwd_paramsE,@"STO_CUDA_ENTRY STV_DEFAULT"
_ZN5flash32flash_fwd_splitkv_combine_kernelI23Flash_fwd_kernel_traitsILi128ELi64ELi128ELi4ELb0ELb0EN7cutlass10bfloat16_tE19Flash_kernel_traitsILi128ELi64ELi128ELi4ES3_EELi4ELi7ELb1EEEvNS_16Flash_fwd_paramsE:
.text._ZN5flash32flash_fwd_splitkv_combine_kernelI23Flash_fwd_kernel_traitsILi128ELi64ELi128ELi4ELb0ELb0EN7cutlass10bfloat16_tE19Flash_kernel_traitsILi128ELi64ELi128ELi4ES3_EELi4ELi7ELb1EEEvNS_16Flash_fwd_paramsE:
        /* <DEDUP_REMOVED lines=38> */
.L_x_279:
[----:B------:R-:W-:Y:S01]  /*0260*/  IMAD.U32 R22, RZ, RZ, UR20 ;  /* 0x00000014ff167e24 */ /* 0x000fe2000f8e00ff */
[----:B------:R-:W-:Y:S01]  /*0270*/  MOV R20, UR18 ;  /* 0x0000001200147c02 */ /* 0x000fe20008000f00 */
[----:B------:R-:W-:Y:S01]  /*0280*/  IMAD.U32 R15, RZ, RZ, UR14 ;  /* 0x0000000eff0f7e24 */ /* 0x000fe2000f8e00ff */
[----:B------:R-:W-:Y:S02]  /*0290*/  MOV R13, UR5 ;  /* 0x00000005000d7c02 */ /* 0x000fe40008000f00 */
[----:B------:R-:W-:Y:S02]  /*02a0*/  MOV R18, 0x2c0 ;  /* 0x000002c000127802 */ /* 0x000fe40000000f00 */
[----:B------:R-:W-:Y:S05]  /*02b0*/  CALL.REL.NOINC `($__internal_7_$__cuda_sm20_div_s64) ;  /* 0x0000004c00807944 */ /* 0x000fea0003c00000 */
[----:B------:R-:W-:-:S07]  /*02c0*/  MOV R14, R0 ;  /* 0x00000000000e7202 */ /* 0x000fce0000000f00 */
.L_x_280:
        /* <DEDUP_REMOVED lines=30> */
.L_x_282:
[----:B------:R-:W-:Y:S02]  /*04b0*/  MOV R22, R14 ;  /* 0x0000000e00167202 */ /* 0x000fe40000000f00 */
[----:B------:R-:W-:Y:S02]  /*04c0*/  MOV R18, 0x4e0 ;  /* 0x000004e000127802 */ /* 0x000fe40000000f00 */
[----:B------:R-:W-:Y:S05]  /*04d0*/  CALL.REL.NOINC `($__internal_7_$__cuda_sm20_div_s64) ;  /* 0x0000004800f87944 */ /* 0x000fea0003c00000 */
[----:B------:R-:W-:Y:S02]  /*04e0*/  MOV R6, R0 ;  /* 0x0000000000067202 */ /* 0x000fe40000000f00 */
[----:B------:R-:W-:Y:S02]  /*04f0*/  MOV R7, R15 ;  /* 0x0000000f00077202 */ /* 0x000fe40000000f00 */
.L_x_283:
[----:B------:R-:W-:Y:S05]  /*0500*/  BSYNC.RECONVERGENT B0 ;  /* 0x0000000000007941 */ /* 0x000fea0003800200 */
.L_x_281:
        /* <DEDUP_REMOVED lines=58> */
.L_x_285:
[----:B------:R-:W-:Y:S01]  /*08b0*/  IMAD.MOV.U32 R22, RZ, RZ, R20 ;  /* 0x000000ffff167224 */ /* 0x000fe200078e0014 */
[----:B------:R-:W-:Y:S01]  /*08c0*/  MOV R20, R14 ;  /* 0x0000000e00147202 */ /* 0x000fe20000000f00 */
[----:B------:R-:W-:Y:S01]  /*08d0*/  IMAD.MOV.U32 R15, RZ, RZ, R13 ;  /* 0x000000ffff0f7224 */ /* 0x000fe200078e000d */
[----:B------:R-:W-:Y:S02]  /*08e0*/  MOV R13, R32 ;  /* 0x00000020000d7202 */ /* 0x000fe40000000f00 */
[----:B------:R-:W-:Y:S02]  /*08f0*/  MOV R18, 0x910 ;  /* 0x0000091000127802 */ /* 0x000fe40000000f00 */
[----:B------:R-:W-:Y:S05]  /*0900*/  CALL.REL.NOINC `($__internal_7_$__cuda_sm20_div_s64) ;  /* 0x0000004400ec7944 */ /* 0x000fea0003c00000 */
[----:B------:R-:W-:Y:S02]  /*0910*/  MOV R22, R0 ;  /* 0x0000000000167202 */ /* 0x000fe40000000f00 */
[----:B------:R-:W-:Y:S02]  /*0920*/  MOV R23, R15 ;  /* 0x0000000f00177202 */ /* 0x000fe40000000f00 */
.L_x_286:
[----:B------:R-:W-:Y:S05]  /*0930*/  BSYNC.RECONVERGENT B0 ;  /* 0x0000000000007941 */ /* 0x000fea0003800200 */
.L_x_284:
        /* <DEDUP_REMOVED lines=125> */
.L_x_288:
[----:B------:R-:W-:Y:S01]  /*1110*/  IMAD.MOV.U32 R15, RZ, RZ, R23 ;  /* 0x000000ffff0f7224 */ /* 0x000fe200078e0017 */
[----:B------:R-:W-:Y:S01]  /*1120*/  MOV R20, R11 ;  /* 0x0000000b00147202 */ /* 0x000fe20000000f00 */
[----:B------:R-:W-:Y:S01]  /*1130*/  IMAD.MOV.U32 R13, RZ, RZ, R3 ;  /* 0x000000ffff0d7224 */ /* 0x000fe200078e0003 */
[----:B------:R-:W-:Y:S02]  /*1140*/  MOV R18, 0x1160 ;  /* 0x0000116000127802 */ /* 0x000fe40000000f00 */
[----:B------:R-:W-:Y:S05]  /*1150*/  CALL.REL.NOINC `($__internal_7_$__cuda_sm20_div_s64) ;  /* 0x0000003c00d87944 */ /* 0x000fea0003c00000 */
[----:B------:R-:W-:Y:S02]  /*1160*/  MOV R36, R0 ;  /* 0x0000000000247202 */ /* 0x000fe40000000f00 */
[----:B------:R-:W-:Y:S02]  /*1170*/  MOV R37, R15 ;  /* 0x0000000f00257202 */ /* 0x000fe40000000f00 */
.L_x_289:
[----:B------:R-:W-:Y:S05]  /*1180*/  BSYNC.RECONVERGENT B0 ;  /* 0x0000000000007941 */ /* 0x000fea0003800200 */
.L_x_287:
        /* <DEDUP_REMOVED lines=57> */
.L_x_291:
[----:B------:R-:W-:Y:S01]  /*1520*/  IMAD.MOV.U32 R22, RZ, RZ, R6 ;  /* 0x000000ffff167224 */ /* 0x000fe200078e0006 */
[----:B------:R-:W-:Y:S01]  /*1530*/  MOV R15, R7 ;  /* 0x00000007000f7202 */ /* 0x000fe20000000f00 */
[----:B------:R-:W-:Y:S01]  /*1540*/  IMAD.MOV.U32 R20, RZ, RZ, R10 ;  /* 0x000000ffff147224 */ /* 0x000fe200078e000a */
[----:B------:R-:W-:Y:S02]  /*1550*/  MOV R18, 0x1570 ;  /* 0x0000157000127802 */ /* 0x000fe40000000f00 */
[----:B------:R-:W-:Y:S05]  /*1560*/  CALL.REL.NOINC `($__internal_7_$__cuda_sm20_div_s64) ;  /* 0x0000003800d47944 */ /* 0x000fea0003c00000 */
[----:B------:R-:W-:Y:S02]  /*1570*/  MOV R18, R0 ;  /* 0x0000000000127202 */ /* 0x000fe40000000f00 */
[----:B------:R-:W-:Y:S02]  /*1580*/  MOV R19, R15 ;  /* 0x0000000f00137202 */ /* 0x000fe40000000f00 */
.L_x_292:
[----:B------:R-:W-:Y:S05]  /*1590*/  BSYNC.RECONVERGENT B0 ;  /* 0x0000000000007941 */ /* 0x000fea0003800200 */
.L_x_290:
        /* <DEDUP_REMOVED lines=8> */
[----:B------:R-:W-:-:S03]  /*1620*/  ISETP.LT.U32.AND P3, PT, R20, UR8, PT ;  /* 0x0000000814007c0c */ /* 0x000fc6000bf61070 */
[C---:B------:R-:W-:Y:S01]  /*1630*/  VIADD R2, R21.reuse, 0x40 ;  /* 0x0000004015027836 */ /* 0x040fe20000000000 */
[----:B------:R-:W-:Y:S01]  /*1640*/  ISETP.GT.AND.EX P3, PT, R0, RZ, PT, P3 ;  /* 0x000000ff0000720c */ /* 0x000fe20003f64330 */
[C---:B------:R-:W-:Y:S02]  /*1650*/  VIADD R15, R21.reuse, 0x20 ;  /* 0x00000020150f7836 */ /* 0x040fe40000000000 */
[C---:B------:R-:W-:Y:S01]  /*1660*/  VIADD R0, R21.reuse, 0x60 ;  /* 0x0000006015007836 */ /* 0x040fe20000000000 */
[----:B-1----:R-:W-:Y:S02]  /*1670*/  ISETP.GE.OR P6, PT, R21, UR4, !P3 ;  /* 0x0000000415007c0c */ /* 0x002fe4000dfc6670 */
[----:B------:R-:W-:Y:S02]  /*1680*/  ISETP.GE.OR P4, PT, R2, UR4, !P3 ;  /* 0x0000000402007c0c */ /* 0x000fe4000df86670 */
[----:B------:R-:W-:Y:S02]  /*1690*/  ISETP.GE.OR P5, PT, R15, UR4, !P3 ;  /* 0x000000040f007c0c */ /* 0x000fe4000dfa6670 */
[----:B------:R-:W-:-:S07]  /*16a0*/  ISETP.GE.OR P3, PT, R0, UR4, !P3 ;  /* 0x0000000400007c0c */ /* 0x000fce000df66670 */
[----:B------:R-:W0:Y:S01]  /*16b0*/  @!P6 LDC.64 R16, c[0x0][0x428] ;  /* 0x00010a00ff10eb82 */ /* 0x000e220000000a00 */
[C---:B------:R-:W-:Y:S02]  /*16c0*/  @!P6 IADD3 R24, P0, PT, R20.reuse, UR19, RZ ;  /* 0x000000131418ec10 */ /* 0x040fe4000ff1e0ff */
[C---:B------:R-:W-:Y:S02]  /*16d0*/  @!P4 IADD3 R26, P1, PT, R20.reuse, UR19, RZ ;  /* 0x00000013141acc10 */ /* 0x040fe4000ff3e0ff */
[----:B------:R-:W-:Y:S02]  /*16e0*/  @!P6 IADD3.X R25, PT, PT, RZ, RZ, RZ, P0, !PT ;  /* 0x000000ffff19e210 */ /* 0x000fe400007fe4ff */
[----:B------:R-:W-:Y:S01]  /*16f0*/  @!P5 IADD3 R28, P2, PT, R20, UR19, RZ ;  /* 0x00000013141cdc10 */ /* 0x000fe2000ff5e0ff */
[----:B------:R-:W1:Y:S01]  /*1700*/  @!P4 LDC.64 R8, c[0x0][0x428] ;  /* 0x00010a00ff08cb82 */ /* 0x000e620000000a00 */
[----:B------:R-:W-:Y:S02]  /*1710*/  @!P4 IMAD.X R27, RZ, RZ, RZ, P1 ;  /* 0x000000ffff1bc224 */ /* 0x000fe400008e06ff */
[----:B------:R-:W-:-:S04]  /*1720*/  @!P6 IMAD.WIDE.U32 R24, R21, UR20, R24 ;  /* 0x000000141518ec25 */ /* 0x000fc8000f8e0018 */
[----:B------:R-:W-:Y:S01]  /*1730*/  @!P6 IMAD R22, R21, UR14, R25 ;  /* 0x0000000e1516ec24 */ /* 0x000fe2000f8e0219 */
[----:B------:R-:W3:Y:S01]  /*1740*/  @!P5 LDC.64 R12, c[0x0][0x428] ;  /* 0x00010a00ff0cdb82 */ /* 0x000ee20000000a00 */
[----:B------:R-:W-:-:S07]  /*1750*/  @!P5 IMAD.X R29, RZ, RZ, RZ, P2 ;  /* 0x000000ffff1dd224 */ /* 0x000fce00010e06ff */
[----:B------:R-:W4:Y:S01]  /*1760*/  @!P3 LDC.64 R6, c[0x0][0x428] ;  /* 0x00010a00ff06bb82 */ /* 0x000f220000000a00 */
[----:B0-----:R-:W-:Y:S01]  /*1770*/  @!P6 LEA R30, P0, R24, R16, 0x2 ;  /* 0x00000010181ee211 */ /* 0x001fe200078010ff */
[----:B------:R-:W-:-:S03]  /*1780*/  @!P4 IMAD.WIDE.U32 R26, R2, UR20, R26 ;  /* 0x00000014021acc25 */ /* 0x000fc6000f8e001a */
[----:B------:R-:W-:Y:S01]  /*1790*/  @!P6 LEA.HI.X R31, R24, R17, R22, 0x2, P0 ;  /* 0x00000011181fe211 */ /* 0x000fe200000f1416 */
[----:B------:R-:W-:Y:S01]  /*17a0*/  @!P5 IMAD.WIDE.U32 R28, R15, UR20, R28 ;  /* 0x000000140f1cdc25 */ /* 0x000fe2000f8e001c */
[----:B------:R-:W-:-:S03]  /*17b0*/  @!P3 IADD3 R24, P0, PT, R20, UR19, RZ ;  /* 0x000000131418bc10 */ /* 0x000fc6000ff1e0ff */
[----:B------:R-:W-:Y:S02]  /*17c0*/  IMAD.MOV.U32 R16, RZ, RZ, -0x800000 ;  /* 0xff800000ff107424 */ /* 0x000fe400078e00ff */
[----:B------:R-:W-:Y:S01]  /*17d0*/  @!P3 IMAD.X R25, RZ, RZ, RZ, P0 ;  /* 0x000000ffff19b224 */ /* 0x000fe200000e06ff */
[----:B-1----:R-:W-:Y:S01]  /*17e0*/  @!P4 LEA R8, P1, R26, R8, 0x2 ;  /* 0x000000081a08c211 */ /* 0x002fe200078210ff */
[----:B------:R-:W-:Y:S02]  /*17f0*/  @!P4 IMAD R2, R2, UR14, R27 ;  /* 0x0000000e0202cc24 */ /* 0x000fe4000f8e021b */
[----:B------:R-:W-:Y:S01]  /*1800*/  @!P3 IMAD.WIDE.U32 R24, R0, UR20, R24 ;  /* 0x000000140018bc25 */ /* 0x000fe2000f8e0018 */
[----:B---3--:R-:W-:Y:S01]  /*1810*/  @!P5 LEA R12, P2, R28, R12, 0x2 ;  /* 0x0000000c1c0cd211 */ /* 0x008fe200078410ff */
[----:B--2---:R-:W2:Y:S01]  /*1820*/  @!P6 LDG.E R16, desc[UR10][R30.64] ;  /* 0x0000000a1e10e981 */ /* 0x004ea2000c1e1900 */
[----:B------:R-:W-:Y:S01]  /*1830*/  @!P4 LEA.HI.X R9, R26, R9, R2, 0x2, P1 ;  /* 0x000000091a09c211 */ /* 0x000fe200008f1402 */
[----:B------:R-:W-:Y:S01]  /*1840*/  @!P5 IMAD R22, R15, UR14, R29 ;  /* 0x0000000e0f16dc24 */ /* 0x000fe2000f8e021d */
[----:B------:R-:W-:Y:S01]  /*1850*/  MOV R2, 0xff800000 ;  /* 0xff80000000027802 */ /* 0x000fe20000000f00 */
[----:B------:R-:W-:Y:S01]  /*1860*/  @!P3 IMAD R0, R0, UR14, R25 ;  /* 0x0000000e0000bc24 */ /* 0x000fe2000f8e0219 */
[----:B----4-:R-:W-:Y:S01]  /*1870*/  @!P3 LEA R6, P0, R24, R6, 0x2 ;  /* 0x000000061806b211 */ /* 0x010fe200078010ff */
[----:B------:R-:W-:Y:S01]  /*1880*/  IMAD.MOV.U32 R15, RZ, RZ, -0x800000 ;  /* 0xff800000ff0f7424 */ /* 0x000fe200078e00ff */
[----:B------:R-:W-:-:S02]  /*1890*/  @!P5 LEA.HI.X R13, R28, R13, R22, 0x2, P2 ;  /* 0x0000000d1c0dd211 */ /* 0x000fc400010f1416 */
[----:B------:R-:W-:Y:S01]  /*18a0*/  @!P3 LEA.HI.X R7, R24, R7, R0, 0x2, P0 ;  /* 0x000000071807b211 */ /* 0x000fe200000f1400 */
[----:B------:R-:W-:Y:S02]  /*18b0*/  IMAD.MOV.U32 R0, RZ, RZ, -0x800000 ;  /* 0xff800000ff007424 */ /* 0x000fe400078e00ff */
[----:B------:R0:W3:Y:S04]  /*18c0*/  @!P5 LDG.E R2, desc[UR10][R12.64] ;  /* 0x0000000a0c02d981 */ /* 0x0000e8000c1e1900 */
[----:B------:R1:W4:Y:S04]  /*18d0*/  @!P4 LDG.E R15, desc[UR10][R8.64] ;  /* 0x0000000a080fc981 */ /* 0x000328000c1e1900 */
[----:B------:R5:W4:Y:S01]  /*18e0*/  @!P3 LDG.E R0, desc[UR10][R6.64] ;  /* 0x0000000a0600b981 */ /* 0x000b22000c1e1900 */
[----:B------:R-:W5:Y:S01]  /*18f0*/  S2UR UR4, SR_CgaCtaId ;  /* 0x00000000000479c3 */ /* 0x000f620000008800 */
[C---:B------:R-:W-:Y:S01]  /*1900*/  ISETP.GT.U32.AND P2, PT, R4.reuse, 0x17f, PT ;  /* 0x0000017f0400780c */ /* 0x040fe20003f44070 */
[----:B------:R-:W-:Y:S01]  /*1910*/  UMOV UR5, 0x400 ;  /* 0x0000040000057882 */ /* 0x000fe20000000000 */
[C---:B------:R-:W-:Y:S01]  /*1920*/  ISETP.GT.U32.AND P1, PT, R4.reuse, 0xff, PT ;  /* 0x000000ff0400780c */ /* 0x040fe20003f24070 */
[----:B------:R-:W-:Y:S01]  /*1930*/  IMAD.MOV.U32 R23, RZ, RZ, -0x800000 ;  /* 0xff800000ff177424 */ /* 0x000fe200078e00ff */
[C---:B------:R-:W-:Y:S01]  /*1940*/  ISETP.GT.U32.AND P0, PT, R4.reuse, 0x7f, PT ;  /* 0x0000007f0400780c */ /* 0x040fe20003f04070 */
[----:B------:R-:W-:Y:S01]  /*1950*/  IMAD.MOV.U32 R26, RZ, RZ, -0x800000 ;  /* 0xff800000ff1a7424 */ /* 0x000fe200078e00ff */
[C---:B------:R-:W-:Y:S01]  /*1960*/  ISETP.GT.U32.AND P3, PT, R4.reuse, 0x1ff, PT ;  /* 0x000001ff0400780c */ /* 0x040fe20003f64070 */
[----:B------:R-:W-:Y:S01]  /*1970*/  IMAD.MOV.U32 R24, RZ, RZ, -0x800000 ;  /* 0xff800000ff187424 */ /* 0x000fe200078e00ff */
[----:B------:R-:W-:Y:S01]  /*1980*/  LOP3.LUT P4, RZ, R4, 0x380, RZ, 0xc0, !PT ;  /* 0x0000038004ff7812 */ /* 0x000fe2000788c0ff */
[----:B------:R-:W-:Y:S01]  /*1990*/  BSSY.RECONVERGENT B1, `(.L_x_293) ;  /* 0x00001c9000017945 */ /* 0x000fe20003800200 */
[----:B------:R-:W-:-:S03]  /*19a0*/  MOV R28, 0xff800000 ;  /* 0xff800000001c7802 */ /* 0x000fc60000000f00 */
[C---:B------:R-:W-:Y:S02]  /*19b0*/  @!P2 IMAD.SHL.U32 R22, R4.reuse, 0x4, RZ ;  /* 0x000000040416a824 */ /* 0x040fe400078e00ff */
[C---:B------:R-:W-:Y:S02]  /*19c0*/  @!P1 IMAD.SHL.U32 R17, R4.reuse, 0x4, RZ ;  /* 0x0000000404119824 */ /* 0x040fe400078e00ff */
[----:B0-----:R-:W-:Y:S02]  /*19d0*/  @!P0 SHF.L.U32 R13, R4, 0x2, RZ ;  /* 0x00000002040d8819 */ /* 0x001fe400000006ff */
[----:B------:R-:W-:Y:S02]  /*19e0*/  @!P2 LOP3.LUT R12, R22, 0xc, RZ, 0xc0, !PT ;  /* 0x0000000c160ca812 */ /* 0x000fe400078ec0ff */
[----:B-1----:R-:W-:Y:S01]  /*19f0*/  @!P0 LOP3.LUT R8, R13, 0xc, RZ, 0xc0, !PT ;  /* 0x0000000c0d088812 */ /* 0x002fe200078ec0ff */
[----:B-----5:R-:W-:Y:S01]  /*1a00*/  ULEA UR4, UR4, UR5, 0x18 ;  /* 0x0000000504047291 */ /* 0x020fe2000f8ec0ff */
[----:B------:R-:W-:-:S02]  /*1a10*/  @!P1 LOP3.LUT R6, R17, 0xc, RZ, 0xc0, !PT ;  /* 0x0000000c11069812 */ /* 0x000fc400078ec0ff */
[----:B------:R-:W-:-:S03]  /*1a20*/  LOP3.LUT R9, R4, 0x1f, RZ, 0xc0, !PT ;  /* 0x0000001f04097812 */ /* 0x000fc600078ec0ff */
[----:B------:R-:W-:Y:S01]  /*1a30*/  LEA R20, R20, UR4, 0x2 ;  /* 0x0000000414147c11 */ /* 0x000fe2000f8e10ff */
[----:B------:R-:W-:Y:S02]  /*1a40*/  @!P2 VIADD R12, R12, UR4 ;  /* 0x000000040c0cac36 */ /* 0x000fe40008000000 */
[----:B------:R-:W-:Y:S02]  /*1a50*/  @!P1 VIADD R6, R6, UR4 ;  /* 0x0000000406069c36 */ /* 0x000fe40008000000 */
[----:B------:R-:W-:Y:S02]  /*1a60*/  @!P0 VIADD R8, R8, UR4 ;  /* 0x0000000408088c36 */ /* 0x000fe40008000000 */
[C---:B------:R-:W-:Y:S02]  /*1a70*/  IMAD R13, R21.reuse, 0x14, R20 ;  /* 0x00000014150d7824 */ /* 0x040fe400078e0214 */
[C---:B------:R-:W-:Y:S01]  /*1a80*/  @!P2 IMAD R7, R21.reuse, 0x14, R12 ;  /* 0x000000141507a824 */ /* 0x040fe200078e020c */
[----:B------:R-:W-:Y:S01]  /*1a90*/  SHF.R.U32.HI R12, RZ, 0x5, R4 ;  /* 0x00000005ff0c7819 */ /* 0x000fe20000011604 */
[----:B------:R-:W-:-:S02]  /*1aa0*/  @!P1 IMAD R6, R21, 0x14, R6 ;  /* 0x0000001415069824 */ /* 0x000fc400078e0206 */
[----:B------:R-:W-:Y:S01]  /*1ab0*/  @!P0 IMAD R21, R21, 0x14, R8 ;  /* 0x0000001415158824 */ /* 0x000fe200078e0208 */
[----:B------:R-:W-:Y:S01]  /*1ac0*/  LEA R8, R12, UR4, 0x2 ;  /* 0x000000040c087c11 */ /* 0x000fe2000f8e10ff */
[----:B------:R-:W-:-:S04]  /*1ad0*/  USHF.R.S32.HI UR4, URZ, 0x1f, UR21 ;  /* 0x0000001fff047899 */ /* 0x000fc80008011415 */
[----:B------:R-:W-:Y:S01]  /*1ae0*/  IMAD R25, R9, 0x14, R8 ;  /* 0x0000001409197824 */ /* 0x000fe200078e0208 */
[----:B------:R-:W-:Y:S01]  /*1af0*/  ULOP3.LUT UR4, UR4, 0x1, URZ, 0xfc, !UPT ;  /* 0x0000000104047892 */ /* 0x000fe2000f8efcff */
[----:B--2---:R0:W-:Y:S04]  /*1b00*/  @!P3 STS [R13], R16 ;  /* 0x000000100d00b388 */ /* 0x0041e80000000800 */
[----:B---3--:R-:W-:Y:S04]  /*1b10*/  @!P2 STS [R7+0x280], R2 ;  /* 0x000280020700a388 */ /* 0x008fe80000000800 */
[----:B----4-:R-:W-:Y:S04]  /*1b20*/  @!P1 STS [R6+0x500], R15 ;  /* 0x0005000f06009388 */ /* 0x010fe80000000800 */
[----:B------:R1:W-:Y:S01]  /*1b30*/  @!P0 STS [R21+0x780], R0 ;  /* 0x0007800015008388 */ /* 0x0003e20000000800 */
[----:B------:R-:W-:Y:S01]  /*1b40*/  BAR.SYNC.DEFER_BLOCKING 0x0 ;  /* 0x0000000000007b1d */ /* 0x000fe20000010000 */
[----:B0-----:R-:W-:-:S07]  /*1b50*/  IMAD.MOV.U32 R16, RZ, RZ, RZ ;  /* 0x000000ffff107224 */ /* 0x001fce00078e00ff */
[----:B-1----:R-:W0:Y:S01]  /*1b60*/  LDC R0, c[0x0][0x434] ;  /* 0x00010d00ff007b82 */ /* 0x002e220000000800 */
[----:B------:R-:W-:Y:S04]  /*1b70*/  @!P4 LDS R28, [R25] ;  /* 0x00000000191cc984 */ /* 0x000fe80000000800 */
[----:B------:R-:W-:Y:S04]  /*1b80*/  @!P4 LDS R23, [R25+0x280] ;  /* 0x000280001917c984 */ /* 0x000fe80000000800 */
[----:B------:R-:W1:Y:S04]  /*1b90*/  @!P4 LDS R26, [R25+0x500] ;  /* 0x00050000191ac984 */ /* 0x000e680000000800 */
[----:B------:R-:W2:Y:S01]  /*1ba0*/  @!P4 LDS R24, [R25+0x780] ;  /* 0x000780001918c984 */ /* 0x000ea20000000800 */
[----:B0-----:R-:W-:-:S04]  /*1bb0*/  IABS R2, R0 ;  /* 0x0000000000027213 */ /* 0x001fc80000000000 */
[----:B------:R-:W0:Y:S08]  /*1bc0*/  I2F.RP R21, R2 ;  /* 0x0000000200157306 */ /* 0x000e300000209400 */
[----:B0-----:R-:W0:Y:S01]  /*1bd0*/  MUFU.RCP R20, R21 ;  /* 0x0000001500147308 */ /* 0x001e220000001000 */
[----:B-1----:R-:W-:-:S04]  /*1be0*/  FMNMX3.FTZ R7, R28, R23, R26, !PT ;  /* 0x000000171c077276 */ /* 0x002fc8000781001a */
[----:B--2---:R-:W-:-:S05]  /*1bf0*/  FMNMX.FTZ R6, R7, R24, !PT ;  /* 0x0000001807067209 */ /* 0x004fca0007810000 */
[----:B------:R-:W1:Y:S01]  /*1c00*/  SHFL.BFLY PT, R7, R6, 0x10, 0x1f ;  /* 0x0e001f0006077f89 */ /* 0x000e6200000e0000 */
[----:B0-----:R-:W-:-:S04]  /*1c10*/  IADD3 R20, PT, PT, R20, 0xffffffe, RZ ;  /* 0x0ffffffe14147810 */ /* 0x001fc80007ffe0ff */
[----:B------:R-:W0:Y:S01]  /*1c20*/  F2I.FTZ.U32.TRUNC.NTZ R17, R20 ;  /* 0x0000001400117305 */ /* 0x000e22000021f000 */
[----:B-1----:R-:W-:Y:S01]  /*1c30*/  FMNMX.FTZ R7, R6, R7, !PT ;  /* 0x0000000706077209 */ /* 0x002fe20007810000 */
[----:B0-----:R-:W-:-:S04]  /*1c40*/  IMAD.MOV R6, RZ, RZ, -R17 ;  /* 0x000000ffff067224 */ /* 0x001fc800078e0a11 */
[----:B------:R-:W0:Y:S01]  /*1c50*/  SHFL.BFLY PT, R22, R7, 0x8, 0x1f ;  /* 0x0d001f0007167f89 */ /* 0x000e2200000e0000 */
[----:B------:R-:W-:Y:S01]  /*1c60*/  IMAD R13, R6, R2, RZ ;  /* 0x00000002060d7224 */ /* 0x000fe200078e02ff */
[----:B------:R-:W-:Y:S02]  /*1c70*/  IABS R6, R5 ;  /* 0x0000000500067213 */ /* 0x000fe40000000000 */
[----:B------:R-:W-:Y:S01]  /*1c80*/  LOP3.LUT R5, R5, R0, RZ, 0x3c, !PT ;  /* 0x0000000005057212 */ /* 0x000fe200078e3cff */
[----:B------:R-:W-:-:S03]  /*1c90*/  IMAD.HI.U32 R16, R17, R13, R16 ;  /* 0x0000000d11107227 */ /* 0x000fc600078e0010 */
[----:B------:R-:W-:Y:S01]  /*1ca0*/  ISETP.GE.AND P1, PT, R5, RZ, PT ;  /* 0x000000ff0500720c */ /* 0x000fe20003f26270 */
[----:B------:R-:W-:-:S04]  /*1cb0*/  IMAD.MOV.U32 R17, RZ, RZ, R6 ;  /* 0x000000ffff117224 */ /* 0x000fc800078e0006 */
[----:B------:R-:W-:-:S05]  /*1cc0*/  IMAD.HI.U32 R6, R16, R17, RZ ;  /* 0x0000001110067227 */ /* 0x000fca00078e00ff */
[----:B------:R-:W-:-:S05]  /*1cd0*/  IADD3 R13, PT, PT, -R6, RZ, RZ ;  /* 0x000000ff060d7210 */ /* 0x000fca0007ffe1ff */
        /* <DEDUP_REMOVED lines=27> */
[----:B0-----:R-:W-:-:S02]  /*1e90*/  FADD.FTZ R17, R16, R15 ;  /* 0x0000000f10117221 */ /* 0x001fc40000010000 */
[----:B------:R-:W0:Y:S05]  /*1ea0*/  LDC R16, c[0x0][0x3e0] ;  /* 0x0000f800ff107b82 */ /* 0x000e2a0000000800 */
[----:B------:R-:W-:Y:S02]  /*1eb0*/  @P2 VIADD R6, R6, 0x1 ;  /* 0x0000000106062836 */ /* 0x000fe40000000000 */
[----:B-1----:R-:W-:-:S04]  /*1ec0*/  FADD.FTZ R2, R17, R8 ;  /* 0x0000000811027221 */ /* 0x002fc80000010000 */
[----:B--2---:R-:W-:Y:S01]  /*1ed0*/  FADD.FTZ R5, R2, R7 ;  /* 0x0000000702057221 */ /* 0x004fe20000010000 */
[----:B------:R-:W-:Y:S02]  /*1ee0*/  @!P1 IADD3 R6, PT, PT, -R6, RZ, RZ ;  /* 0x000000ff06069210 */ /* 0x000fe40007ffe1ff */
[----:B------:R-:W-:Y:S02]  /*1ef0*/  @!P0 LOP3.LUT R6, RZ, R0, RZ, 0x33, !PT ;  /* 0x00000000ff068212 */ /* 0x000fe400078e33ff */
[----:B------:R-:W1:Y:S03]  /*1f00*/  SHFL.BFLY PT, R8, R5, 0x10, 0x1f ;  /* 0x0e001f0005087f89 */ /* 0x000e6600000e0000 */
[----:B------:R-:W-:Y:S01]  /*1f10*/  IMAD R7, R6, UR4, RZ ;  /* 0x0000000406077c24 */ /* 0x000fe2000f8e02ff */
[----:B------:R-:W2:Y:S04]  /*1f20*/  LDCU UR4, c[0x0][0x430] ;  /* 0x00008600ff0477ac */ /* 0x000ea80008000800 */
[----:B------:R-:W-:-:S02]  /*1f30*/  IABS R20, R7 ;  /* 0x0000000700147213 */ /* 0x000fc40000000000 */
[----:B------:R-:W-:Y:S02]  /*1f40*/  IABS R27, R7 ;  /* 0x00000007001b7213 */ /* 0x000fe40000000000 */
[----:B------:R-:W3:Y:S01]  /*1f50*/  I2F.RP R21, R20 ;  /* 0x0000001400157306 */ /* 0x000ee20000209400 */
[----:B0-----:R-:W-:Y:S02]  /*1f60*/  IABS R2, R16 ;  /* 0x0000001000027213 */ /* 0x001fe40000000000 */
[----:B------:R-:W-:Y:S02]  /*1f70*/  IADD3 R27, PT, PT, RZ, -R27, RZ ;  /* 0x8000001bff1b7210 */ /* 0x000fe40007ffe0ff */
[----:B------:R-:W-:-:S03]  /*1f80*/  ISETP.NE.AND P5, PT, R7, RZ, PT ;  /* 0x000000ff0700720c */ /* 0x000fc60003fa5270 */
[----:B------:R-:W0:Y:S01]  /*1f90*/  I2F.RP R17, R2 ;  /* 0x0000000200117306 */ /* 0x000e220000209400 */
[----:B-1----:R-:W-:-:S07]  /*1fa0*/  FADD.FTZ R8, R5, R8 ;  /* 0x0000000805087221 */ /* 0x002fce0000010000 */
[----:B---3--:R-:W1:Y:S01]  /*1fb0*/  MUFU.RCP R34, R21 ;  /* 0x0000001500227308 */ /* 0x008e620000001000 */
[----:B------:R-:W3:Y:S07]  /*1fc0*/  SHFL.BFLY PT, R15, R8, 0x8, 0x1f ;  /* 0x0d001f00080f7f89 */ /* 0x000eee00000e0000 */
[----:B0-----:R-:W0:Y:S01]  /*1fd0*/  MUFU.RCP R30, R17 ;  /* 0x00000011001e7308 */ /* 0x001e220000001000 */
[----:B-1----:R-:W-:-:S07]  /*1fe0*/  VIADD R34, R34, 0xffffffe ;  /* 0x0ffffffe22227836 */ /* 0x002fce0000000000 */
[----:B------:R-:W1:Y:S01]  /*1ff0*/  F2I.FTZ.U32.TRUNC.NTZ R35, R34 ;  /* 0x0000002200237305 */ /* 0x000e62000021f000 */
[----:B---3--:R-:W-:Y:S01]  /*2000*/  FADD.FTZ R15, R8, R15 ;  /* 0x0000000f080f7221 */ /* 0x008fe20000010000 */
[----:B0-----:R-:W-:-:S04]  /*2010*/  VIADD R30, R30, 0xffffffe ;  /* 0x0ffffffe1e1e7836 */ /* 0x001fc80000000000 */
[----:B------:R-:W0:Y:S02]  /*2020*/  SHFL.BFLY PT, R22, R15, 0x4, 0x1f ;  /* 0x0c801f000f167f89 */ /* 0x000e2400000e0000 */
[----:B------:R-:W3:Y:S01]  /*2030*/  F2I.FTZ.U32.TRUNC.NTZ R31, R30 ;  /* 0x0000001e001f7305 */ /* 0x000ee2000021f000 */
[----:B-1----:R-:W-:Y:S02]  /*2040*/  IMAD.MOV R29, RZ, RZ, -R35 ;  /* 0x000000ffff1d7224 */ /* 0x002fe400078e0a23 */
[----:B------:R-:W-:Y:S02]  /*2050*/  IMAD.MOV.U32 R34, RZ, RZ, RZ ;  /* 0x000000ffff227224 */ /* 0x000fe400078e00ff */
[----:B------:R-:W-:-:S04]  /*2060*/  IMAD R29, R29, R20, RZ ;  /* 0x000000141d1d7224 */ /* 0x000fc800078e02ff */
[----:B------:R-:W-:Y:S01]  /*2070*/  IMAD.HI.U32 R29, R35, R29, R34 ;  /* 0x0000001d231d7227 */ /* 0x000fe200078e0022 */
[----:B---3--:R-:W-:-:S03]  /*2080*/  IADD3 R5, PT, PT, RZ, -R31, RZ ;  /* 0x8000001fff057210 */ /* 0x008fc60007ffe0ff */
[----:B------:R-:W-:Y:S02]  /*2090*/  IMAD.MOV.U32 R30, RZ, RZ, RZ ;  /* 0x000000ffff1e7224 */ /* 0x000fe400078e00ff */
[----:B------:R-:W-:Y:S02]  /*20a0*/  IMAD R21, R5, R2, RZ ;  /* 0x0000000205157224 */ /* 0x000fe400078e02ff */
[----:B------:R-:W-:Y:S02]  /*20b0*/  VIADD R5, R20, UR17 ;  /* 0x0000001114057c36 */ /* 0x000fe40008000000 */
[----:B0-----:R-:W-:Y:S01]  /*20c0*/  FADD.FTZ R22, R15, R22 ;  /* 0x000000160f167221 */ /* 0x001fe20000010000 */
[----:B------:R-:W-:Y:S02]  /*20d0*/  IMAD.HI.U32 R21, R31, R21, R30 ;  /* 0x000000151f157227 */ /* 0x000fe400078e001e */
[----:B------:R-:W-:Y:S02]  /*20e0*/  IABS R8, R5 ;  /* 0x0000000500087213 */ /* 0x000fe40000000000 */
[----:B------:R-:W0:Y:S03]  /*20f0*/  SHFL.BFLY PT, R17, R22, 0x2, 0x1f ;  /* 0x0c401f0016117f89 */ /* 0x000e2600000e0000 */
[----:B------:R-:W-:-:S04]  /*2100*/  IMAD.HI.U32 R29, R29, R8, RZ ;  /* 0x000000081d1d7227 */ /* 0x000fc800078e00ff */
[----:B------:R-:W-:Y:S02]  /*2110*/  IMAD R27, R29, R27, R8 ;  /* 0x0000001b1d1b7224 */ /* 0x000fe400078e0208 */
[----:B------:R-:W-:-:S03]  /*2120*/  IMAD.HI.U32 R21, R21, R8, RZ ;  /* 0x0000000815157227 */ /* 0x000fc600078e00ff */
[----:B------:R-:W-:Y:S01]  /*2130*/  ISETP.GT.U32.AND P3, PT, R20, R27, PT ;  /* 0x0000001b1400720c */ /* 0x000fe20003f64070 */
[----:B------:R-:W-:-:S04]  /*2140*/  IMAD.MOV R15, RZ, RZ, -R21 ;  /* 0x000000ffff0f7224 */ /* 0x000fc800078e0a15 */
[C---:B------:R-:W-:Y:S02]  /*2150*/  IMAD R15, R2.reuse, R15, R8 ;  /* 0x0000000f020f7224 */ /* 0x040fe400078e0208 */
[----:B------:R-:W1:Y:S03]  /*2160*/  LDC.U8 R8, c[0x0][0x549] ;  /* 0x00015240ff087b82 */ /* 0x000e660000000000 */
[----:B------:R-:W-:Y:S01]  /*2170*/  ISETP.GT.U32.AND P1, PT, R2, R15, PT ;  /* 0x0000000f0200720c */ /* 0x000fe20003f24070 */
[----:B0-----:R-:W-:Y:S02]  /*2180*/  FADD.FTZ R17, R22, R17 ;  /* 0x0000001116117221 */ /* 0x001fe40000010000 */
[----:B------:R-:W-:Y:S01]  /*2190*/  @!P3 IMAD.IADD R27, R27, 0x1, -R20 ;  /* 0x000000011b1bb824 */ /* 0x000fe200078e0a14 */
[----:B------:R-:W-:Y:S02]  /*21a0*/  @!P3 IADD3 R29, PT, PT, R29, 0x1, RZ ;  /* 0x000000011d1db810 */ /* 0x000fe40007ffe0ff */
[----:B------:R-:W0:Y:S02]  /*21b0*/  SHFL.BFLY PT, R22, R17, 0x1, 0x1f ;  /* 0x0c201f0011167f89 */ /* 0x000e2400000e0000 */
[----:B------:R-:W-:-:S02]  /*21c0*/  ISETP.GE.U32.AND P2, PT, R27, R20, PT ;  /* 0x000000141b00720c */ /* 0x000fc40003f46070 */
[C---:B------:R-:W-:Y:S02]  /*21d0*/  LOP3.LUT R27, R5.reuse, R20, RZ, 0x3c, !PT ;  /* 0x00000014051b7212 */ /* 0x040fe400078e3cff */
[----:B------:R-:W-:Y:S01]  /*21e0*/  LOP3.LUT R5, R5, R16, RZ, 0x3c, !PT ;  /* 0x0000001005057212 */ /* 0x000fe200078e3cff */
[----:B------:R-:W-:Y:S01]  /*21f0*/  @!P1 IMAD.IADD R15, R15, 0x1, -R2 ;  /* 0x000000010f0f9824 */ /* 0x000fe200078e0a02 */
[----:B------:R-:W-:Y:S01]  /*2200*/  ISETP.GE.AND P0, PT, R27, RZ, PT ;  /* 0x000000ff1b00720c */ /* 0x000fe20003f06270 */
[----:B------:R-:W-:Y:S01]  /*2210*/  @!P1 VIADD R21, R21, 0x1 ;  /* 0x0000000115159836 */ /* 0x000fe20000000000 */
[----:B------:R-:W-:Y:S02]  /*2220*/  ISETP.GE.AND P3, PT, R5, RZ, PT ;  /* 0x000000ff0500720c */ /* 0x000fe40003f66270 */
[----:B------:R-:W-:Y:S02]  /*2230*/  ISETP.GE.U32.AND P4, PT, R15, R2, PT ;  /* 0x000000020f00720c */ /* 0x000fe40003f86070 */
[----:B------:R-:W-:Y:S01]  /*2240*/  ISETP.NE.AND P1, PT, R16, RZ, PT ;  /* 0x000000ff1000720c */ /* 0x000fe20003f25270 */
[----:B------:R-:W-:Y:S01]  /*2250*/  @P2 VIADD R29, R29, 0x1 ;  /* 0x000000011d1d2836 */ /* 0x000fe20000000000 */
[----:B------:R-:W-:-:S05]  /*2260*/  SHF.R.S32.HI R2, RZ, 0x1f, R7 ;  /* 0x0000001fff027819 */ /* 0x000fca0000011407 */
[----:B------:R-:W-:Y:S02]  /*2270*/  @!P0 IADD3 R29, PT, PT, -R29, RZ, RZ ;  /* 0x000000ff1d1d8210 */ /* 0x000fe40007ffe1ff */
[----:B-1----:R-:W-:Y:S01]  /*2280*/  ISETP.NE.AND P0, PT, R8, RZ, PT ;  /* 0x000000ff0800720c */ /* 0x002fe20003f05270 */
[----:B0-----:R-:W-:Y:S01]  /*2290*/  FADD.FTZ R22, R17, R22 ;  /* 0x0000001611167221 */ /* 0x001fe20000010000 */
[----:B------:R-:W-:Y:S01]  /*22a0*/  @P4 VIADD R21, R21, 0x1 ;  /* 0x0000000115154836 */ /* 0x000fe20000000000 */
[----:B------:R-:W-:Y:S02]  /*22b0*/  ISETP.NE.AND P4, PT, R6, RZ, PT ;  /* 0x000000ff0600720c */ /* 0x000fe40003f85270 */
[----:B------:R-:W-:Y:S01]  /*22c0*/  @!P5 LOP3.LUT R29, RZ, R20, RZ, 0x33, !PT ;  /* 0x00000014ff1dd212 */ /* 0x000fe200078e33ff */
[----:B------:R-:W-:Y:S01]  /*22d0*/  @!P3 IMAD.MOV R21, RZ, RZ, -R21 ;  /* 0x000000ffff15b224 */ /* 0x000fe200078e0a15 */
[----:B------:R-:W-:Y:S02]  /*22e0*/  FSETP.NE.FTZ.AND P2, PT, R22, RZ, PT ;  /* 0x000000ff1600720b */ /* 0x000fe40003f55000 */
[----:B------:R-:W-:-:S02]  /*22f0*/  @!P1 LOP3.LUT R21, RZ, R16, RZ, 0x33, !PT ;  /* 0x00000010ff159212 */ /* 0x000fc400078e33ff */
[----:B------:R-:W-:Y:S02]  /*2300*/  LOP3.LUT P1, RZ, R4, 0x39f, RZ, 0xc0, !PT ;  /* 0x0000039f04ff7812 */ /* 0x000fe4000782c0ff */
[C---:B------:R-:W-:Y:S01]  /*2310*/  SEL R6, R0.reuse, 0x1, !P0 ;  /* 0x0000000100067807 */ /* 0x040fe20004000000 */
[----:B--2---:R-:W-:Y:S01]  /*2320*/  IMAD R0, R0, UR4, RZ ;  /* 0x0000000400007c24 */ /* 0x004fe2000f8e02ff */
[----:B------:R-:W-:Y:S02]  /*2330*/  SEL R5, RZ, 0x1, !P4 ;  /* 0x00000001ff057807 */ /* 0x000fe40006000000 */
[----:B------:R-:W-:Y:S01]  /*2340*/  ISETP.LT.U32.AND P0, PT, R18, R29, PT ;  /* 0x0000001d1200720c */ /* 0x000fe20003f01070 */
[----:B------:R-:W-:Y:S01]  /*2350*/  IMAD R6, R21, R6, RZ ;  /* 0x0000000615067224 */ /* 0x000fe200078e02ff */
[----:B------:R-:W-:Y:S01]  /*2360*/  SHF.R.S32.HI R15, RZ, 0x1f, R29 ;  /* 0x0000001fff0f7819 */ /* 0x000fe2000001141d */
[----:B------:R-:W0:Y:S01]  /*2370*/  @P2 MUFU.LG2 R22, R22 ;  /* 0x0000001600162308 */ /* 0x000e220000000c00 */
[----:B------:R-:W-:Y:S01]  /*2380*/  LOP3.LUT R5, R2, R5, RZ, 0xfc, !PT ;  /* 0x0000000502057212 */ /* 0x000fe200078efcff */
[----:B------:R-:W-:Y:S01]  /*2390*/  IMAD.MOV.U32 R21, RZ, RZ, 0x7f800000 ;  /* 0x7f800000ff157424 */ /* 0x000fe200078e00ff */
[----:B------:R-:W-:Y:S01]  /*23a0*/  ISETP.LT.AND.EX P0, PT, R19, R15, PT, P0 ;  /* 0x0000000f1300720c */ /* 0x000fe20003f01300 */
[----:B------:R-:W-:-:S02]  /*23b0*/  IMAD R7, R7, R0, RZ ;  /* 0x0000000007077224 */ /* 0x000fc400078e02ff */
[----:B------:R-:W-:Y:S01]  /*23c0*/  IMAD R6, R5, R6, RZ ;  /* 0x0000000605067224 */ /* 0x000fe200078e02ff */
[----:B------:R-:W-:Y:S01]  /*23d0*/  SEL R8, R18, R29, P0 ;  /* 0x0000001d12087207 */ /* 0x000fe20000000000 */
[----:B0-----:R-:W-:Y:S01]  /*23e0*/  @P2 FFMA.FTZ R21, R22, 0.69314718246459960938, R13 ;  /* 0x3f31721816152823 */ /* 0x001fe2000001000d */
[----:B------:R-:W-:Y:S07]  /*23f0*/  @P1 BRA `(.L_x_294) ;  /* 0x0000001000881947 */ /* 0x000fee0003800000 */
        /* <DEDUP_REMOVED lines=51> */
.L_x_296:
[----:B------:R-:W-:Y:S01]  /*2730*/  IMAD.MOV.U32 R15, RZ, RZ, RZ ;  /* 0x000000ffff0f7224 */ /* 0x000fe200078e00ff */
[----:B------:R-:W-:Y:S02]  /*2740*/  MOV R20, R34 ;  /* 0x0000002200147202 */ /* 0x000fe40000000f00 */
[----:B------:R-:W-:Y:S02]  /*2750*/  MOV R18, 0x2770 ;  /* 0x0000277000127802 */ /* 0x000fe40000000f00 */
[----:B------:R-:W-:Y:S05]  /*2760*/  CALL.REL.NOINC `($__internal_7_$__cuda_sm20_div_s64) ;  /* 0x0000002800547944 */ /* 0x000fea0003c00000 */
[----:B------:R-:W-:Y:S02]  /*2770*/  IADD3 R5, PT, PT, -R0, RZ, RZ ;  /* 0x000000ff00057210 */ /* 0x000fe40007ffe1ff */
[----:B------:R-:W-:-:S03]  /*2780*/  MOV R35, R15 ;  /* 0x0000000f00237202 */ /* 0x000fc60000000f00 */
[----:B------:R-:W-:Y:S01]  /*2790*/  IMAD R22, R34, R5, R22 ;  /* 0x0000000522167224 */ /* 0x000fe200078e0216 */
[----:B------:R-:W-:-:S07]  /*27a0*/  MOV R34, R0 ;  /* 0x0000000000227202 */ /* 0x000fce0000000f00 */
.L_x_297:
        /* <DEDUP_REMOVED lines=59> */
.L_x_299:
[----:B------:R-:W-:Y:S01]  /*2b60*/  IMAD.MOV.U32 R22, RZ, RZ, R34 ;  /* 0x000000ffff167224 */ /* 0x000fe200078e0022 */
[----:B------:R-:W-:Y:S01]  /*2b70*/  MOV R15, R35 ;  /* 0x00000023000f7202 */ /* 0x000fe20000000f00 */
[----:B------:R-:W-:Y:S01]  /*2b80*/  IMAD.MOV.U32 R20, RZ, RZ, R32 ;  /* 0x000000ffff147224 */ /* 0x000fe200078e0020 */
[----:B------:R-:W-:Y:S02]  /*2b90*/  MOV R18, 0x2bb0 ;  /* 0x00002bb000127802 */ /* 0x000fe40000000f00 */
[----:B------:R-:W-:Y:S05]  /*2ba0*/  CALL.REL.NOINC `($__internal_7_$__cuda_sm20_div_s64) ;  /* 0x0000002400447944 */ /* 0x000fea0003c00000 */
[----:B------:R-:W-:-:S05]  /*2bb0*/  IADD3 R33, PT, PT, -R0, RZ, RZ ;  /* 0x000000ff00217210 */ /* 0x000fca0007ffe1ff */
[----:B------:R-:W-:Y:S02]  /*2bc0*/  IMAD R33, R33, R32, R34 ;  /* 0x0000002021217224 */ /* 0x000fe400078e0222 */
.L_x_300:
[----:B------:R-:W-:Y:S05]  /*2bd0*/  BSYNC.RECONVERGENT B0 ;  /* 0x0000000000007941 */ /* 0x000fea0003800200 */
.L_x_298:
        /* <DEDUP_REMOVED lines=13> */
[----:B------:R-:W1:Y:S01]  /*2cb0*/  I2F.U32.RP R22, R17 ;  /* 0x0000001100167306 */ /* 0x000e620000209000 */
[----:B------:R-:W-:Y:S02]  /*2cc0*/  UIMAD UR4, UR5, UR4, URZ ;  /* 0x00000004050472a4 */ /* 0x000fe4000f8e02ff */
[----:B------:R-:W-:-:S05]  /*2cd0*/  UIMAD UR5, UR9, UR5, URZ ;  /* 0x00000005090572a4 */ /* 0x000fca000f8e02ff */
[----:B---3--:R-:W2:Y:S01]  /*2ce0*/  MUFU.RCP R13, R13 ;  /* 0x0000000d000d7308 */ /* 0x008ea20000001000 */
[----:B0-----:R-:W-:-:S07]  /*2cf0*/  VIADD R36, R36, 0xffffffe ;  /* 0x0ffffffe24247836 */ /* 0x001fce0000000000 */
[----:B------:R-:W-:Y:S08]  /*2d00*/  I2F.U32.RP R2, R15 ;  /* 0x0000000f00027306 */ /* 0x000ff00000209000 */
[----:B-1----:R-:W0:Y:S01]  /*2d10*/  MUFU.RCP R34, R22 ;  /* 0x0000001600227308 */ /* 0x002e220000001000 */
[----:B--2---:R-:W-:-:S07]  /*2d20*/  VIADD R30, R13, 0xffffffe ;  /* 0x0ffffffe0d1e7836 */ /* 0x004fce0000000000 */
[----:B------:R-:W1:Y:S08]  /*2d30*/  F2I.FTZ.U32.TRUNC.NTZ R37, R36 ;  /* 0x0000002400257305 */ /* 0x000e70000021f000 */
[----:B------:R-:W2:Y:S01]  /*2d40*/  F2I.FTZ.U32.TRUNC.NTZ R31, R30 ;  /* 0x0000001e001f7305 */ /* 0x000ea2000021f000 */
[----:B0-----:R-:W-:Y:S01]  /*2d50*/  IADD3 R34, PT, PT, R34, 0xffffffe, RZ ;  /* 0x0ffffffe22227810 */ /* 0x001fe20007ffe0ff */
[----:B-1----:R-:W-:-:S06]  /*2d60*/  IMAD.MOV R13, RZ, RZ, -R37 ;  /* 0x000000ffff0d7224 */ /* 0x002fcc00078e0a25 */
[----:B------:R-:W0:Y:S01]  /*2d70*/  MUFU.RCP R2, R2 ;  /* 0x0000000200027308 */ /* 0x000e220000001000 */
[----:B------:R-:W-:Y:S02]  /*2d80*/  IMAD.MOV.U32 R36, RZ, RZ, RZ ;  /* 0x000000ffff247224 */ /* 0x000fe400078e00ff */
[----:B------:R-:W-:Y:S02]  /*2d90*/  IMAD R13, R13, R18, RZ ;  /* 0x000000120d0d7224 */ /* 0x000fe400078e02ff */
[----:B--2---:R-:W-:-:S03]  /*2da0*/  IMAD.MOV R20, RZ, RZ, -R31 ;  /* 0x000000ffff147224 */ /* 0x004fc600078e0a1f */
[----:B------:R-:W1:Y:S01]  /*2db0*/  F2I.FTZ.U32.TRUNC.NTZ R35, R34 ;  /* 0x0000002200237305 */ /* 0x000e62000021f000 */
[----:B------:R-:W-:Y:S02]  /*2dc0*/  IMAD.MOV.U32 R30, RZ, RZ, RZ ;  /* 0x000000ffff1e7224 */ /* 0x000fe400078e00ff */
[----:B------:R-:W-:Y:S02]  /*2dd0*/  IMAD R20, R20, R19, RZ ;  /* 0x0000001314147224 */ /* 0x000fe400078e02ff */
[----:B------:R-:W-:Y:S01]  /*2de0*/  IMAD.HI.U32 R29, R37, R13, R36 ;  /* 0x0000000d251d7227 */ /* 0x000fe200078e0024 */
[----:B------:R-:W-:-:S03]  /*2df0*/  IABS R13, R16 ;  /* 0x00000010000d7213 */ /* 0x000fc60000000000 */
[----:B------:R-:W-:Y:S01]  /*2e00*/  IMAD.HI.U32 R31, R31, R20, R30 ;  /* 0x000000141f1f7227 */ /* 0x000fe200078e001e */
[----:B0-----:R-:W-:Y:S01]  /*2e10*/  IADD3 R20, PT, PT, R2, 0xffffffe, RZ ;  /* 0x0ffffffe02147810 */ /* 0x001fe20007ffe0ff */
[----:B------:R-:W0:Y:S01]  /*2e20*/  I2F.U32.RP R22, R13 ;  /* 0x0000000d00167306 */ /* 0x000e220000209000 */
[----:B------:R-:W-:Y:S01]  /*2e30*/  IABS R30, R14 ;  /* 0x0000000e001e7213 */ /* 0x000fe20000000000 */
[----:B-1----:R-:W-:Y:S02]  /*2e40*/  IMAD.MOV R2, RZ, RZ, -R35 ;  /* 0x000000ffff027224 */ /* 0x002fe400078e0a23 */
[----:B------:R-:W-:Y:S02]  /*2e50*/  HFMA2 R34, -RZ, RZ, 0, 0 ;  /* 0x00000000ff227431 */ /* 0x000fe400000001ff */
[----:B------:R-:W-:Y:S02]  /*2e60*/  IMAD.MOV R30, RZ, RZ, -R30 ;  /* 0x000000ffff1e7224 */ /* 0x000fe400078e0a1e */
[----:B------:R-:W1:Y:S01]  /*2e70*/  F2I.FTZ.U32.TRUNC.NTZ R37, R20 ;  /* 0x0000001400257305 */ /* 0x000e62000021f000 */
[----:B------:R-:W-:-:S04]  /*2e80*/  IMAD R2, R2, R17, RZ ;  /* 0x0000001102027224 */ /* 0x000fc800078e02ff */
[----:B------:R-:W-:-:S03]  /*2e90*/  IMAD.HI.U32 R27, R35, R2, R34 ;  /* 0x00000002231b7227 */ /* 0x000fc600078e0022 */
[----:B0-----:R-:W0:Y:S01]  /*2ea0*/  MUFU.RCP R34, R22 ;  /* 0x0000001600227308 */ /* 0x001e220000001000 */
[----:B-1----:R-:W-:-:S04]  /*2eb0*/  IMAD.MOV R2, RZ, RZ, -R37 ;  /* 0x000000ffff027224 */ /* 0x002fc800078e0a25 */
[----:B------:R-:W-:Y:S01]  /*2ec0*/  IMAD R35, R2, R15, RZ ;  /* 0x0000000f02237224 */ /* 0x000fe200078e02ff */
[----:B------:R-:W-:-:S03]  /*2ed0*/  IABS R2, R33 ;  /* 0x0000002100027213 */ /* 0x000fc60000000000 */
[----:B------:R-:W-:Y:S01]  /*2ee0*/  IMAD.HI.U32 R20, R37, R35, R36 ;  /* 0x0000002325147227 */ /* 0x000fe200078e0024 */
[----:B0-----:R-:W-:-:S03]  /*2ef0*/  IADD3 R34, PT, PT, R34, 0xffffffe, RZ ;  /* 0x0ffffffe22227810 */ /* 0x001fc60007ffe0ff */
[----:B------:R-:W-:Y:S01]  /*2f00*/  IMAD.HI.U32 R31, R31, R2, RZ ;  /* 0x000000021f1f7227 */ /* 0x000fe200078e00ff */
[----:B------:R-:W-:Y:S01]  /*2f10*/  IABS R22, R10 ;  /* 0x0000000a00167213 */ /* 0x000fe20000000000 */
[----:B------:R-:W0:Y:S02]  /*2f20*/  F2I.FTZ.U32.TRUNC.NTZ R35, R34 ;  /* 0x0000002200237305 */ /* 0x000e24000021f000 */
[----:B------:R-:W-:Y:S01]  /*2f30*/  IMAD R30, R31, R30, R2 ;  /* 0x0000001e1f1e7224 */ /* 0x000fe200078e0202 */
[----:B------:R-:W-:Y:S01]  /*2f40*/  IABS R2, R0 ;  /* 0x0000000000027213 */ /* 0x000fe20000000000 */
[----:B------:R-:W-:-:S03]  /*2f50*/  IMAD.MOV R22, RZ, RZ, -R22 ;  /* 0x000000ffff167224 */ /* 0x000fc600078e0a16 */
[----:B------:R-:W-:Y:S01]  /*2f60*/  ISETP.GT.U32.AND P3, PT, R19, R30, PT ;  /* 0x0000001e1300720c */ /* 0x000fe20003f64070 */
[----:B------:R-:W-:-:S04]  /*2f70*/  IMAD.HI.U32 R27, R27, R2, RZ ;  /* 0x000000021b1b7227 */ /* 0x000fc800078e00ff */
[----:B------:R-:W-:Y:S02]  /*2f80*/  IMAD R22, R27, R22, R2 ;  /* 0x000000161b167224 */ /* 0x000fe400078e0202 */
[----:B0-----:R-:W-:-:S03]  /*2f90*/  IMAD.MOV R2, RZ, RZ, -R35 ;  /* 0x000000ffff027224 */ /* 0x001fc600078e0a23 */
[----:B------:R-:W-:Y:S01]  /*2fa0*/  ISETP.GT.U32.AND P0, PT, R17, R22, PT ;  /* 0x000000161100720c */ /* 0x000fe20003f04070 */
[----:B------:R-:W-:Y:S02]  /*2fb0*/  IMAD.MOV.U32 R34, RZ, RZ, RZ ;  /* 0x000000ffff227224 */ /* 0x000fe400078e00ff */
[-C--:B------:R-:W-:Y:S02]  /*2fc0*/  @!P3 IADD3 R30, PT, PT, R30, -R19.reuse, RZ ;  /* 0x800000131e1eb210 */ /* 0x080fe40007ffe0ff */
[----:B------:R-:W-:Y:S02]  /*2fd0*/  @!P3 IADD3 R31, PT, PT, R31, 0x1, RZ ;  /* 0x000000011f1fb810 */ /* 0x000fe40007ffe0ff */
[----:B------:R-:W-:Y:S01]  /*2fe0*/  ISETP.GE.U32.AND P4, PT, R30, R19, PT ;  /* 0x000000131e00720c */ /* 0x000fe20003f86070 */
[----:B------:R-:W-:Y:S01]  /*2ff0*/  IMAD R19, R2, R13, RZ ;  /* 0x0000000d02137224 */ /* 0x000fe200078e02ff */
[----:B------:R-:W-:Y:S02]  /*3000*/  LOP3.LUT R2, R33, R14, RZ, 0x3c, !PT ;  /* 0x0000000e21027212 */ /* 0x000fe400078e3cff */
[----:B------:R-:W-:Y:S01]  /*3010*/  ISETP.NE.AND P3, PT, R14, RZ, PT ;  /* 0x000000ff0e00720c */ /* 0x000fe20003f65270 */
[----:B------:R-:W-:Y:S01]  /*3020*/  IMAD.HI.U32 R34, R35, R19, R34 ;  /* 0x0000001323227227 */ /* 0x000fe200078e0022 */
[----:B------:R-:W-:-:S02]  /*3030*/  ISETP.GE.AND P1, PT, R2, RZ, PT ;  /* 0x000000ff0200720c */ /* 0x000fc40003f26270 */
[----:B------:R-:W-:Y:S01]  /*3040*/  LOP3.LUT R19, R0, R10, RZ, 0x3c, !PT ;  /* 0x0000000a00137212 */ /* 0x000fe200078e3cff */
[----:B------:R-:W-:Y:S01]  /*3050*/  @!P0 IMAD.IADD R22, R22, 0x1, -R17 ;  /* 0x0000000116168824 */ /* 0x000fe200078e0a11 */
[----:B------:R-:W-:Y:S01]  /*3060*/  IABS R2, R16 ;  /* 0x0000001000027213 */ /* 0x000fe20000000000 */
[----:B------:R-:W-:Y:S02]  /*3070*/  @!P0 VIADD R27, R27, 0x1 ;  /* 0x000000011b1b8836 */ /* 0x000fe40000000000 */
[----:B------:R-:W-:Y:S01]  /*3080*/  @P4 VIADD R31, R31, 0x1 ;  /* 0x000000011f1f4836 */ /* 0x000fe20000000000 */
[----:B------:R-:W-:Y:S01]  /*3090*/  ISETP.GE.U32.AND P2, PT, R22, R17, PT ;  /* 0x000000111600720c */ /* 0x000fe20003f46070 */
[----:B------:R-:W-:Y:S01]  /*30a0*/  IMAD.MOV R2, RZ, RZ, -R2 ;  /* 0x000000ffff027224 */ /* 0x000fe200078e0a02 */
[----:B------:R-:W-:-:S03]  /*30b0*/  IABS R17, R5 ;  /* 0x0000000500117213 */ /* 0x000fc60000000000 */
[----:B------:R-:W-:Y:S02]  /*30c0*/  @!P1 IADD3 R31, PT, PT, -R31, RZ, RZ ;  /* 0x000000ff1f1f9210 */ /* 0x000fe40007ffe1ff */
[----:B------:R-:W-:Y:S01]  /*30d0*/  ISETP.GE.AND P1, PT, R19, RZ, PT ;  /* 0x000000ff1300720c */ /* 0x000fe20003f26270 */
[----:B------:R-:W-:Y:S01]  /*30e0*/  IMAD.HI.U32 R34, R34, R17, RZ ;  /* 0x0000001122227227 */ /* 0x000fe200078e00ff */
[----:B------:R-:W-:Y:S02]  /*30f0*/  @!P3 LOP3.LUT R31, RZ, R14, RZ, 0x33, !PT ;  /* 0x0000000eff1fb212 */ /* 0x000fe400078e33ff */
[----:B------:R-:W-:Y:S01]  /*3100*/  ISETP.NE.AND P3, PT, R10, RZ, PT ;  /* 0x000000ff0a00720c */ /* 0x000fe20003f65270 */
[----:B------:R-:W-:Y:S01]  /*3110*/  IMAD R2, R34, R2, R17 ;  /* 0x0000000222027224 */ /* 0x000fe200078e0211 */
[----:B------:R-:W-:Y:S01]  /*3120*/  IABS R17, R11 ;  /* 0x0000000b00117213 */ /* 0x000fe20000000000 */
[----:B------:R-:W-:Y:S01]  /*3130*/  @P2 VIADD R27, R27, 0x1 ;  /* 0x000000011b1b2836 */ /* 0x000fe20000000000 */
[----:B------:R-:W-:-:S02]  /*3140*/  IABS R19, R31 ;  /* 0x0000001f00137213 */ /* 0x000fc40000000000 */
[----:B------:R-:W-:Y:S02]  /*3150*/  IADD3 R17, PT, PT, RZ, -R17, RZ ;  /* 0x80000011ff117210 */ /* 0x000fe40007ffe0ff */
[----:B------:R-:W-:Y:S01]  /*3160*/  ISETP.GT.U32.AND P0, PT, R13, R2, PT ;  /* 0x000000020d00720c */ /* 0x000fe20003f04070 */
[----:B------:R-:W-:Y:S02]  /*3170*/  @!P1 IMAD.MOV R27, RZ, RZ, -R27 ;  /* 0x000000ffff1b9224 */ /* 0x000fe400078e0a1b */
[----:B------:R-:W-:Y:S02]  /*3180*/  IMAD.HI.U32 R22, R29, R19, RZ ;  /* 0x000000131d167227 */ /* 0x000fe400078e00ff */
[----:B------:R-:W-:Y:S02]  /*3190*/  @!P3 LOP3.LUT R27, RZ, R10, RZ, 0x33, !PT ;  /* 0x0000000aff1bb212 */ /* 0x000fe400078e33ff */
[----:B------:R-:W-:Y:S01]  /*31a0*/  IMAD R29, R22, R17, R19 ;  /* 0x00000011161d7224 */ /* 0x000fe200078e0213 */
[----:B------:R-:W-:-:S02]  /*31b0*/  IABS R17, R8 ;  /* 0x0000000800117213 */ /* 0x000fc40000000000 */
[----:B------:R-:W-:Y:S02]  /*31c0*/  IABS R19, R27 ;  /* 0x0000001b00137213 */ /* 0x000fe40000000000 */
[----:B------:R-:W-:Y:S01]  /*31d0*/  ISETP.GT.U32.AND P3, PT, R18, R29, PT ;  /* 0x0000001d1200720c */ /* 0x000fe20003f64070 */
[----:B------:R-:W-:Y:S01]  /*31e0*/  IMAD.MOV R17, RZ, RZ, -R17 ;  /* 0x000000ffff117224 */ /* 0x000fe200078e0a11 */
[----:B------:R-:W-:Y:S01]  /*31f0*/  @!P0 IADD3 R2, PT, PT, R2, -R13, RZ ;  /* 0x8000000d02028210 */ /* 0x000fe20007ffe0ff */
[----:B------:R-:W-:-:S03]  /*3200*/  IMAD.HI.U32 R20, R20, R19, RZ ;  /* 0x0000001314147227 */ /* 0x000fc600078e00ff */
[----:B------:R-:W-:Y:S01]  /*3210*/  ISETP.GE.U32.AND P4, PT, R2, R13, PT ;  /* 0x0000000d0200720c */ /* 0x000fe20003f86070 */
[----:B------:R-:W-:Y:S01]  /*3220*/  IMAD R30, R20, R17, R19 ;  /* 0x00000011141e7224 */ /* 0x000fe200078e0213 */
[----:B------:R-:W-:Y:S01]  /*3230*/  LOP3.LUT R2, R5, R16, RZ, 0x3c, !PT ;  /* 0x0000001005027212 */ /* 0x000fe200078e3cff */
[----:B------:R-:W-:Y:S01]  /*3240*/  @!P0 VIADD R34, R34, 0x1 ;  /* 0x0000000122228836 */ /* 0x000fe20000000000 */
[----:B------:R-:W-:Y:S02]  /*3250*/  ISETP.NE.AND P0, PT, R16, RZ, PT ;  /* 0x000000ff1000720c */ /* 0x000fe40003f05270 */
[----:B------:R-:W-:Y:S01]  /*3260*/  ISETP.GT.U32.AND P1, PT, R15, R30, PT ;  /* 0x0000001e0f00720c */ /* 0x000fe20003f24070 */
[----:B------:R-:W-:Y:S01]  /*3270*/  @!P3 IMAD.IADD R29, R29, 0x1, -R18 ;  /* 0x000000011d1db824 */ /* 0x000fe200078e0a12 */
[----:B------:R-:W-:Y:S01]  /*3280*/  ISETP.GE.AND P2, PT, R2, RZ, PT ;  /* 0x000000ff0200720c */ /* 0x000fe20003f46270 */
[----:B------:R-:W-:Y:S01]  /*3290*/  @!P3 VIADD R22, R22, 0x1 ;  /* 0x000000011616b836 */ /* 0x000fe20000000000 */
[----:B------:R-:W-:-:S02]  /*32a0*/  IADD3 R2, PT, PT, -R31, RZ, RZ ;  /* 0x000000ff1f027210 */ /* 0x000fc40007ffe1ff */
[----:B------:R-:W-:Y:S01]  /*32b0*/  ISETP.GE.U32.AND P6, PT, R29, R18, PT ;  /* 0x000000121d00720c */ /* 0x000fe20003fc6070 */
[----:B------:R-:W-:Y:S01]  /*32c0*/  @P4 VIADD R34, R34, 0x1 ;  /* 0x0000000122224836 */ /* 0x000fe20000000000 */
[----:B------:R-:W-:Y:S01]  /*32d0*/  LOP3.LUT R13, R27, R8, RZ, 0x3c, !PT ;  /* 0x000000081b0d7212 */ /* 0x000fe200078e3cff */
[----:B------:R-:W-:Y:S01]  /*32e0*/  IMAD R2, R14, R2, R33 ;  /* 0x000000020e027224 */ /* 0x000fe200078e0221 */
[----:B------:R-:W-:-:S03]  /*32f0*/  LOP3.LUT R14, R31, R11, RZ, 0x3c, !PT ;  /* 0x0000000b1f0e7212 */ /* 0x000fc600078e3cff */
[-C--:B------:R-:W-:Y:S02]  /*3300*/  @!P1 IADD3 R30, PT, PT, R30, -R15.reuse, RZ ;  /* 0x8000000f1e1e9210 */ /* 0x080fe40007ffe0ff */
[----:B------:R-:W-:Y:S01]  /*3310*/  @!P2 IMAD.MOV R34, RZ, RZ, -R34 ;  /* 0x000000ffff22a224 */ /* 0x000fe200078e0a22 */
[----:B------:R-:W-:Y:S02]  /*3320*/  @!P0 LOP3.LUT R34, RZ, R16, RZ, 0x33, !PT ;  /* 0x00000010ff228212 */ /* 0x000fe400078e33ff */
[----:B------:R-:W-:Y:S01]  /*3330*/  ISETP.GE.U32.AND P4, PT, R30, R15, PT ;  /* 0x0000000f1e00720c */ /* 0x000fe20003f86070 */
[----:B------:R-:W-:Y:S01]  /*3340*/  @P6 VIADD R22, R22, 0x1 ;  /* 0x0000000116166836 */ /* 0x000fe20000000000 */
[----:B------:R-:W-:Y:S01]  /*3350*/  ISETP.GE.AND P2, PT, R14, RZ, PT ;  /* 0x000000ff0e00720c */ /* 0x000fe20003f46270 */
[----:B------:R-:W-:Y:S01]  /*3360*/  IMAD.WIDE R18, R34, UR8, RZ ;  /* 0x0000000822127c25 */ /* 0x000fe2000f8e02ff */
[----:B------:R-:W-:Y:S01]  /*3370*/  ISETP.GE.AND P0, PT, R13, RZ, PT ;  /* 0x000000ff0d00720c */ /* 0x000fe20003f06270 */
[----:B------:R-:W-:Y:S01]  /*3380*/  USHF.R.S32.HI UR8, URZ, 0x1f, UR9 ;  /* 0x0000001fff087899 */ /* 0x000fe20008011409 */
[----:B------:R-:W-:Y:S01]  /*3390*/  @!P1 IADD3 R20, PT, PT, R20, 0x1, RZ ;  /* 0x0000000114149810 */ /* 0x000fe20007ffe0ff */
[----:B------:R-:W-:Y:S01]  /*33a0*/  IMAD.MOV R34, RZ, RZ, -R34 ;  /* 0x000000ffff227224 */ /* 0x000fe200078e0a22 */
[----:B------:R-:W-:Y:S01]  /*33b0*/  ISETP.NE.AND P1, PT, R8, RZ, PT ;  /* 0x000000ff0800720c */ /* 0x000fe20003f25270 */
[----:B------:R-:W-:Y:S01]  /*33c0*/  IMAD.WIDE.U32 R18, R3, UR9, R18 ;  /* 0x0000000903127c25 */ /* 0x000fe2000f8e0012 */
[----:B------:R-:W-:-:S03]  /*33d0*/  UIMAD UR9, UR21, UR9, URZ ;  /* 0x00000009150972a4 */ /* 0x000fc6000f8e02ff */
[----:B------:R-:W-:Y:S02]  /*33e0*/  @P4 VIADD R20, R20, 0x1 ;  /* 0x0000000114144836 */ /* 0x000fe40000000000 */
[----:B------:R-:W-:Y:S01]  /*33f0*/  @!P2 IADD3 R22, PT, PT, -R22, RZ, RZ ;  /* 0x000000ff1616a210 */ /* 0x000fe20007ffe1ff */
[----:B------:R-:W-:Y:S01]  /*3400*/  IMAD R19, R3, UR8, R19 ;  /* 0x0000000803137c24 */ /* 0x000fe2000f8e0213 */
[----:B------:R-:W-:Y:S01]  /*3410*/  @!P5 LOP3.LUT R22, RZ, R11, RZ, 0x33, !PT ;  /* 0x0000000bff16d212 */ /* 0x000fe200078e33ff */
[----:B------:R-:W-:Y:S01]  /*3420*/  IMAD R5, R16, R34, R5 ;  /* 0x0000002210057224 */ /* 0x000fe200078e0205 */
[----:B------:R-:W-:Y:S01]  /*3430*/  UIMAD UR8, UR7, UR4, URZ ;  /* 0x00000004070872a4 */ /* 0x000fe2000f8e02ff */
[----:B------:R-:W-:Y:S01]  /*3440*/  @!P0 IMAD.MOV R20, RZ, RZ, -R20 ;  /* 0x000000ffff148224 */ /* 0x000fe200078e0a14 */
[----:B------:R-:W-:Y:S01]  /*3450*/  @!P1 LOP3.LUT R20, RZ, R8, RZ, 0x33, !PT ;  /* 0x00000008ff149212 */ /* 0x000fe200078e33ff */
[----:B------:R-:W-:Y:S01]  /*3460*/  IMAD.WIDE R18, R5, UR4, R18 ;  /* 0x0000000405127c25 */ /* 0x000fe2000f8e0212 */
[----:B------:R-:W-:-:S03]  /*3470*/  IADD3 R14, PT, PT, -R22, RZ, RZ ;  /* 0x000000ff160e7210 */ /* 0x000fc60007ffe1ff */
[----:B------:R-:W-:Y:S02]  /*3480*/  IMAD.MOV R5, RZ, RZ, -R27 ;  /* 0x000000ffff057224 */ /* 0x000fe400078e0a1b */
[----:B------:R-:W-:Y:S02]  /*3490*/  IMAD.MOV R3, RZ, RZ, -R20 ;  /* 0x000000ffff037224 */ /* 0x000fe400078e0a14 */
[----:B------:R-:W-:Y:S01]  /*34a0*/  IMAD.WIDE R16, R2, UR5, RZ ;  /* 0x0000000502107c25 */ /* 0x000fe2000f8e02ff */
[----:B------:R-:W0:Y:S03]  /*34b0*/  LDCU.64 UR4, c[0x0][0x420] ;  /* 0x00008400ff0477ac */ /* 0x000e260008000a00 */
[----:B------:R-:W-:-:S04]  /*34c0*/  IMAD.WIDE R32, R22, UR6, RZ ;  /* 0x0000000616207c25 */ /* 0x000fc8000f8e02ff */
        /* <DEDUP_REMOVED lines=17> */
.L_x_295:
[----:B------:R-:W0:Y:S01]  /*35e0*/  LDC.64 R2, c[0x0][0x420] ;  /* 0x00010800ff027b82 */ /* 0x000e220000000a00 */
[----:B------:R-:W-:-:S05]  /*35f0*/  IADD3 R0, PT, PT, R12, UR19, RZ ;  /* 0x000000130c007c10 */ /* 0x000fca000fffe0ff */
[----:B0-----:R-:W-:-:S05]  /*3600*/  IMAD.WIDE.U32 R2, R0, 0x4, R2 ;  /* 0x0000000400027825 */ /* 0x001fca00078e0002 */
[----:B------:R1:W-:Y:S02]  /*3610*/  STG.E desc[UR10][R2.64], R21 ;  /* 0x0000001502007986 */ /* 0x0003e4000c10190a */
.L_x_294:
[----:B------:R-:W-:Y:S05]  /*3620*/  BSYNC.RECONVERGENT B1 ;  /* 0x0000000000017941 */ /* 0x000fea0003800200 */
.L_x_293:
[----:B------:R-:W2:Y:S01]  /*3630*/  LDCU UR6, c[0x0][0x534] ;  /* 0x0000a680ff0677ac */ /* 0x000ea20008000800 */
[C---:B------:R-:W-:Y:S01]  /*3640*/  LOP3.LUT R0, R9.reuse, 0x20, RZ, 0xfc, !PT ;  /* 0x0000002009007812 */ /* 0x040fe200078efcff */
[----:B------:R-:W-:Y:S01]  /*3650*/  IMAD.SHL.U32 R7, R4, 0x4, RZ ;  /* 0x0000000404077824 */ /* 0x000fe200078e00ff */
[C---:B01----:R-:W-:Y:S01]  /*3660*/  LOP3.LUT R2, R9.reuse, 0x40, RZ, 0xfc, !PT ;  /* 0x0000004009027812 */ /* 0x043fe200078efcff */
[----:B------:R-:W-:Y:S01]  /*3670*/  IMAD.MOV.U32 R5, RZ, RZ, RZ ;  /* 0x000000ffff057224 */ /* 0x000fe200078e00ff */
[----:B--2---:R-:W-:Y:S01]  /*3680*/  ISETP.GE.AND P2, PT, R0, UR6, PT ;  /* 0x0000000600007c0c */ /* 0x004fe2000bf46270 */
[----:B------:R-:W-:Y:S01]  /*3690*/  UISETP.GE.AND UP0, UPT, UR6, 0x1, UPT ;  /* 0x000000010600788c */ /* 0x000fe2000bf06270 */
[C---:B------:R-:W-:Y:S02]  /*36a0*/  LOP3.LUT R0, R9.reuse, 0x60, RZ, 0xfc, !PT ;  /* 0x0000006009007812 */ /* 0x040fe400078efcff */
[----:B------:R-:W-:Y:S02]  /*36b0*/  ISETP.GE.AND P3, PT, R9, UR6, PT ;  /* 0x0000000609007c0c */ /* 0x000fe4000bf66270 */
[----:B------:R-:W-:-:S02]  /*36c0*/  ISETP.GE.AND P1, PT, R2, UR6, PT ;  /* 0x0000000602007c0c */ /* 0x000fc4000bf26270 */
[----:B------:R-:W-:Y:S02]  /*36d0*/  CS2R R2, SRZ ;  /* 0x0000000000027805 */ /* 0x000fe4000001ff00 */
        /* <DEDUP_REMOVED lines=27> */
[----:B------:R-:W-:Y:S01]  /*3890*/  CS2R R10, SRZ ;  /* 0x00000000000a7805 */ /* 0x000fe2000001ff00 */
[----:B------:R-:W2:Y:S01]  /*38a0*/  LDCU.64 UR4, c[0x0][0x3f8] ;  /* 0x00007f00ff0477ac */ /* 0x000ea20008000a00 */
[----:B0-----:R-:W-:Y:S01]  /*38b0*/  CS2R R8, SRZ ;  /* 0x0000000000087805 */ /* 0x001fe2000001ff00 */
[----:B------:R-:W-:Y:S02]  /*38c0*/  UISETP.GE.U32.AND UP0, UPT, UR6, 0x4, UPT ;  /* 0x000000040600788c */ /* 0x000fe4000bf06070 */
[----:B------:R-:W-:Y:S02]  /*38d0*/  UIADD3 UR9, UPT, UPT, UR20, -UR19, URZ ;  /* 0x8000001314097290 */ /* 0x000fe4000fffe0ff */
[----:B-1----:R-:W-:-:S02]  /*38e0*/  UIMAD UR7, UR19, UR8, URZ ;  /* 0x00000008130772a4 */ /* 0x002fc4000f8e02ff */
[----:B------:R-:W-:-:S04]  /*38f0*/  UIMAD UR8, UR20, UR8, URZ ;  /* 0x00000008140872a4 */ /* 0x000fc8000f8e02ff */
[----:B------:R-:W-:Y:S01]  /*3900*/  IMAD.U32 R15, RZ, RZ, UR7 ;  /* 0x00000007ff0f7e24 */ /* 0x000fe2000f8e00ff */
[----:B------:R-:W-:Y:S01]  /*3910*/  LEA R0, P0, R0, UR7, 0x2 ;  /* 0x0000000700007c11 */ /* 0x000fe2000f8010ff */
[----:B------:R-:W-:-:S03]  /*3920*/  ULOP3.LUT UR7, UR6, 0x3, URZ, 0xc0, !UPT ;  /* 0x0000000306077892 */ /* 0x000fc6000f8ec0ff */
[----:B------:R-:W-:Y:S02]  /*3930*/  LEA.HI.X.SX32 R15, R15, RZ, 0x1, P0 ;  /* 0x000000ff0f0f7211 */ /* 0x000fe400000f0eff */
[----:B--2---:R-:W-:-:S04]  /*3940*/  LEA R14, P0, R0, UR4, 0x2 ;  /* 0x00000004000e7c11 */ /* 0x004fc8000f8010ff */
[----:B------:R-:W-:Y:S01]  /*3950*/  LEA.HI.X R15, R0, UR5, R15, 0x2, P0 ;  /* 0x00000005000f7c11 */ /* 0x000fe200080f140f */
[----:B------:R-:W-:Y:S01]  /*3960*/  IMAD.MOV.U32 R0, RZ, RZ, RZ ;  /* 0x000000ffff007224 */ /* 0x000fe200078e00ff */
[----:B------:R-:W-:Y:S07]  /*3970*/  BRA.U !UP0, `(.L_x_302) ;  /* 0x0000001108347547 */ /* 0x000fee000b800000 */
[----:B------:R-:W0:Y:S01]  /*3980*/  S2UR UR4, SR_CgaCtaId ;  /* 0x00000000000479c3 */ /* 0x000e220000008800 */
[----:B------:R-:W-:Y:S01]  /*3990*/  ULOP3.LUT UR6, UR6, 0x7ffffffc, URZ, 0xc0, !UPT ;  /* 0x7ffffffc06067892 */ /* 0x000fe2000f8ec0ff */
[----:B------:R-:W-:Y:S01]  /*39a0*/  IMAD.MOV.U32 R0, RZ, RZ, RZ ;  /* 0x000000ffff007224 */ /* 0x000fe200078e00ff */
[----:B------:R-:W-:Y:S01]  /*39b0*/  UMOV UR5, 0x400 ;  /* 0x0000040000057882 */ /* 0x000fe20000000000 */
[----:B------:R-:W-:Y:S01]  /*39c0*/  CS2R R2, SRZ ;  /* 0x0000000000027805 */ /* 0x000fe2000001ff00 */
[----:B------:R-:W-:Y:S01]  /*39d0*/  IMAD.MOV.U32 R5, RZ, RZ, RZ ;  /* 0x000000ffff057224 */ /* 0x000fe200078e00ff */
[----:B------:R-:W-:Y:S01]  /*39e0*/  UIMAD.WIDE UR16, UR8, 0x10, URZ ;  /* 0x00000010081078a5 */ /* 0x000fe2000f8e02ff */
[----:B------:R-:W-:Y:S01]  /*39f0*/  MOV R13, UR6 ;  /* 0x00000006000d7c02 */ /* 0x000fe20008000f00 */
[----:B------:R-:W-:Y:S02]  /*3a00*/  UIMAD.WIDE UR14, UR8, 0xc, URZ ;  /* 0x0000000c080e78a5 */ /* 0x000fe4000f8e02ff */
[----:B------:R-:W-:-:S02]  /*3a10*/  UIMAD.WIDE UR12, UR8, 0x8, URZ ;  /* 0x00000008080c78a5 */ /* 0x000fc4000f8e02ff */
[----:B------:R-:W-:Y:S02]  /*3a20*/  UIMAD.WIDE UR22, UR8, 0x4, URZ ;  /* 0x00000004081678a5 */ /* 0x000fe4000f8e02ff */
[----:B0-----:R-:W-:Y:S02]  /*3a30*/  ULEA UR4, UR4, UR5, 0x18 ;  /* 0x0000000504047291 */ /* 0x001fe4000f8ec0ff */
[----:B------:R-:W-:-:S04]  /*3a40*/  UIADD3 UR5, UPT, UPT, -UR6, URZ, URZ ;  /* 0x000000ff06057290 */ /* 0x000fc8000fffe1ff */
[----:B------:R-:W-:Y:S01]  /*3a50*/  UISETP.GE.AND UP0, UPT, UR5, URZ, UPT ;  /* 0x000000ff0500728c */ /* 0x000fe2000bf06270 */
[----:B------:R-:W-:-:S05]  /*3a60*/  LEA R6, R12, UR4, 0x2 ;  /* 0x000000040c067c11 */ /* 0x000fca000f8e10ff */
[----:B------:R-:W-:-:S03]  /*3a70*/  VIADD R6, R6, 0x28 ;  /* 0x0000002806067836 */ /* 0x000fc60000000000 */
[----:B------:R-:W-:Y:S05]  /*3a80*/  BRA.U UP0, `(.L_x_303) ;  /* 0x0000000d005c7547 */ /* 0x000fea000b800000 */
[----:B------:R-:W-:Y:S02]  /*3a90*/  UIADD3 UR4, UPT, UPT, -UR5, URZ, URZ ;  /* 0x000000ff05047290 */ /* 0x000fe4000fffe1ff */
[----:B------:R-:W-:Y:S02]  /*3aa0*/  UPLOP3.LUT UP1, UPT, UPT, UPT, UPT, 0x80, 0x8 ;  /* 0x000000000008789c */ /* 0x000fe40003f2f070 */
[----:B------:R-:W-:-:S09]  /*3ab0*/  UISETP.GT.AND UP0, UPT, UR4, 0xc, UPT ;  /* 0x0000000c0400788c */ /* 0x000fd2000bf04270 */
[----:B------:R-:W-:Y:S05]  /*3ac0*/  BRA.U !UP0, `(.L_x_304) ;  /* 0x0000000908207547 */ /* 0x000fea000b800000 */
[C---:B------:R-:W-:Y:S01]  /*3ad0*/  ISETP.GE.AND P2, PT, R12.reuse, UR9, PT ;  /* 0x000000090c007c0c */ /* 0x040fe2000bf46270 */
[----:B------:R-:W-:Y:S01]  /*3ae0*/  UPLOP3.LUT UP1, UPT, UPT, UPT, UPT, 0x40, 0x4 ;  /* 0x000000000004789c */ /* 0x000fe20003f2e870 */
[----:B------:R-:W-:-:S13]  /*3af0*/  ISETP.GE.AND P0, PT, R12, UR9, PT ;  /* 0x000000090c007c0c */ /* 0x000fda000bf06270 */
.L_x_305:
[----:B------:R-:W2:Y:S01]  /*3b00*/  @!P2 LDG.E.128 R8, desc[UR10][R14.64] ;  /* 0x0000000a0e08a981 */ /* 0x000ea2000c1e1d00 */
[C---:B------:R-:W-:Y:S01]  /*3b10*/  @!P2 IADD3 R16, P1, PT, R14.reuse, UR22, RZ ;  /* 0x000000160e10ac10 */ /* 0x040fe2000ff3e0ff */
[----:B------:R-:W-:Y:S02]  /*3b20*/  UIADD3 UR5, UPT, UPT, UR5, 0x10, URZ ;  /* 0x0000001005057890 */ /* 0x000fe4000fffe0ff */
[----:B------:R-:W2:Y:S01]  /*3b30*/  LDS R4, [R6+-0x28] ;  /* 0xffffd80006047984 */ /* 0x000ea20000000800 */
[C---:B------:R-:W-:Y:S01]  /*3b40*/  @!P2 IADD3.X R17, PT, PT, R15.reuse, UR23, RZ, P1, !PT ;  /* 0x000000170f11ac10 */ /* 0x040fe20008ffe4ff */
[----:B------:R-:W-:Y:S01]  /*3b50*/  UISETP.GE.AND UP0, UPT, UR5, -0xc, UPT ;  /* 0xfffffff40500788c */ /* 0x000fe2000bf06270 */
[----:B------:R-:W-:Y:S04]  /*3b60*/  @!P2 IADD3 R18, P1, PT, R14, UR12, RZ ;  /* 0x0000000c0e12ac10 */ /* 0x000fe8000ff3e0ff */
[C---:B------:R-:W-:Y:S01]  /*3b70*/  @!P2 IADD3.X R19, PT, PT, R15.reuse, UR13, RZ, P1, !PT ;  /* 0x0000000d0f13ac10 */ /* 0x040fe20008ffe4ff */
[C---:B--2---:R-:W-:Y:S01]  /*3b80*/  FFMA.FTZ R5, R4.reuse, R8, R5 ;  /* 0x0000000804057223 */ /* 0x044fe20000010005 */
[C---:B------:R-:W-:Y:S01]  /*3b90*/  FFMA.FTZ R2, R4.reuse, R9, R2 ;  /* 0x0000000904027223 */ /* 0x040fe20000010002 */
[C---:B------:R-:W-:Y:S01]  /*3ba0*/  FFMA.FTZ R3, R4.reuse, R10, R3 ;  /* 0x0000000a04037223 */ /* 0x040fe20000010003 */
[----:B------:R-:W-:Y:S02]  /*3bb0*/  FFMA.FTZ R0, R4, R11, R0 ;  /* 0x0000000b04007223 */ /* 0x000fe40000010000 */
[----:B------:R0:W2:Y:S04]  /*3bc0*/  @!P2 LDG.E.128 R8, desc[UR10][R16.64] ;  /* 0x0000000a1008a981 */ /* 0x0000a8000c1e1d00 */
[----:B------:R-:W2:Y:S01]  /*3bd0*/  LDS R4, [R6+-0x14] ;  /* 0xffffec0006047984 */ /* 0x000ea20000000800 */
[C---:B0-----:R-:W-:Y:S04]  /*3be0*/  @!P2 IADD3 R16, P1, PT, R14.reuse, UR14, RZ ;  /* 0x0000000e0e10ac10 */ /* 0x041fe8000ff3e0ff */
[C---:B------:R-:W-:Y:S02]  /*3bf0*/  @!P2 IADD3.X R17, PT, PT, R15.reuse, UR15, RZ, P1, !PT ;  /* 0x0000000f0f11ac10 */ /* 0x040fe40008ffe4ff */
[----:B------:R-:W-:Y:S04]  /*3c00*/  IADD3 R14, P1, PT, R14, UR16, RZ ;  /* 0x000000100e0e7c10 */ /* 0x000fe8000ff3e0ff */
[----:B------:R-:W-:Y:S01]  /*3c10*/  IADD3.X R15, PT, PT, R15, UR17, RZ, P1, !PT ;  /* 0x000000110f0f7c10 */ /* 0x000fe20008ffe4ff */
[C---:B--2---:R-:W-:Y:S01]  /*3c20*/  FFMA.FTZ R5, R4.reuse, R8, R5 ;  /* 0x0000000804057223 */ /* 0x044fe20000010005 */
[C---:B------:R-:W-:Y:S01]  /*3c30*/  FFMA.FTZ R2, R4.reuse, R9, R2 ;  /* 0x0000000904027223 */ /* 0x040fe20000010002 */
[C---:B------:R-:W-:Y:S01]  /*3c40*/  FFMA.FTZ R3, R4.reuse, R10, R3 ;  /* 0x0000000a04037223 */ /* 0x040fe20000010003 */
[----:B------:R-:W-:Y:S02]  /*3c50*/  FFMA.FTZ R0, R4, R11, R0 ;  /* 0x0000000b04007223 */ /* 0x000fe40000010000 */
[----:B------:R-:W2:Y:S04]  /*3c60*/  @!P2 LDG.E.128 R8, desc[UR10][R18.64] ;  /* 0x0000000a1208a981 */ /* 0x000ea8000c1e1d00 */
[----:B------:R-:W2:Y:S02]  /*3c70*/  LDS R4, [R6] ;  /* 0x0000000006047984 */ /* 0x000ea40000000800 */
[C---:B--2---:R-:W-:Y:S01]  /*3c80*/  FFMA.FTZ R5, R4.reuse, R8, R5 ;  /* 0x0000000804057223 */ /* 0x044fe20000010005 */
[C---:B------:R-:W-:Y:S01]  /*3c90*/  FFMA.FTZ R2, R4.reuse, R9, R2 ;  /* 0x0000000904027223 */ /* 0x040fe20000010002 */
[C---:B------:R-:W-:Y:S01]  /*3ca0*/  FFMA.FTZ R3, R4.reuse, R10, R3 ;  /* 0x0000000a04037223 */ /* 0x040fe20000010003 */
[----:B------:R-:W-:Y:S02]  /*3cb0*/  FFMA.FTZ R0, R4, R11, R0 ;  /* 0x0000000b04007223 */ /* 0x000fe40000010000 */
[----:B------:R0:W2:Y:S01]  /*3cc0*/  @!P2 LDG.E.128 R8, desc[UR10][R16.64] ;  /* 0x0000000a1008a981 */ /* 0x0000a2000c1e1d00 */
[----:B------:R-:W-:Y:S03]  /*3cd0*/  PLOP3.LUT P2, PT, P0, PT, PT, 0x80, 0x8 ;  /* 0x000000000008781c */ /* 0x000fe6000074f070 */
[----:B------:R-:W2:Y:S10]  /*3ce0*/  LDS R4, [R6+0x14] ;  /* 0x0000140006047984 */ /* 0x000eb40000000800 */
[C---:B0-----:R-:W-:Y:S04]  /*3cf0*/  @!P2 IADD3 R16, P1, PT, R14.reuse, UR22, RZ ;  /* 0x000000160e10ac10 */ /* 0x041fe8000ff3e0ff */
[C---:B------:R-:W-:Y:S02]  /*3d00*/  @!P2 IADD3.X R17, PT, PT, R15.reuse, UR23, RZ, P1, !PT ;  /* 0x000000170f11ac10 */ /* 0x040fe40008ffe4ff */
[----:B------:R-:W-:Y:S04]  /*3d10*/  @!P2 IADD3 R18, P1, PT, R14, UR12, RZ ;  /* 0x0000000c0e12ac10 */ /* 0x000fe8000ff3e0ff */
[C---:B------:R-:W-:Y:S01]  /*3d20*/  @!P2 IADD3.X R19, PT, PT, R15.reuse, UR13, RZ, P1, !PT ;  /* 0x0000000d0f13ac10 */ /* 0x040fe20008ffe4ff */
[C---:B--2---:R-:W-:Y:S01]  /*3d30*/  FFMA.FTZ R5, R4.reuse, R8, R5 ;  /* 0x0000000804057223 */ /* 0x044fe20000010005 */
[C---:B------:R-:W-:Y:S01]  /*3d40*/  FFMA.FTZ R2, R4.reuse, R9, R2 ;  /* 0x0000000904027223 */ /* 0x040fe20000010002 */
[C---:B------:R-:W-:Y:S01]  /*3d50*/  FFMA.FTZ R3, R4.reuse, R10, R3 ;  /* 0x0000000a04037223 */ /* 0x040fe20000010003 */
[----:B------:R-:W-:Y:S02]  /*3d60*/  FFMA.FTZ R0, R4, R11, R0 ;  /* 0x0000000b04007223 */ /* 0x000fe40000010000 */
[----:B------:R-:W2:Y:S04]  /*3d70*/  @!P2 LDG.E.128 R8, desc[UR10][R14.64] ;  /* 0x0000000a0e08a981 */ /* 0x000ea8000c1e1d00 */
[----:B------:R-:W2:Y:S02]  /*3d80*/  LDS R4, [R6+0x28] ;  /* 0x0000280006047984 */ /* 0x000ea40000000800 */
[C---:B--2---:R-:W-:Y:S01]  /*3d90*/  FFMA.FTZ R5, R4.reuse, R8, R5 ;  /* 0x0000000804057223 */ /* 0x044fe20000010005 */
[C---:B------:R-:W-:Y:S01]  /*3da0*/  FFMA.FTZ R2, R4.reuse, R9, R2 ;  /* 0x0000000904027223 */ /* 0x040fe20000010002 */
[C---:B------:R-:W-:Y:S01]  /*3db0*/  FFMA.FTZ R3, R4.reuse, R10, R3 ;  /* 0x0000000a04037223 */ /* 0x040fe20000010003 */
[----:B------:R-:W-:Y:S02]  /*3dc0*/  FFMA.FTZ R0, R4, R11, R0 ;  /* 0x0000000b04007223 */ /* 0x000fe40000010000 */
[----:B------:R0:W2:Y:S04]  /*3dd0*/  @!P2 LDG.E.128 R8, desc[UR10][R16.64] ;  /* 0x0000000a1008a981 */ /* 0x0000a8000c1e1d00 */
[----:B------:R-:W2:Y:S01]  /*3de0*/  LDS R4, [R6+0x3c] ;  /* 0x00003c0006047984 */ /* 0x000ea20000000800 */
        /* <DEDUP_REMOVED lines=8> */
[----:B------:R0:W2:Y:S04]  /*3e70*/  @!P2 LDG.E.128 R8, desc[UR10][R18.64] ;  /* 0x0000000a1208a981 */ /* 0x0000a8000c1e1d00 */
[----:B------:R-:W2:Y:S01]  /*3e80*/  LDS R4, [R6+0x50] ;  /* 0x0000500006047984 */ /* 0x000ea20000000800 */
[----:B0-----:R-:W-:Y:S04]  /*3e90*/  @!P2 IADD3 R18, P1, PT, R14, UR22, RZ ;  /* 0x000000160e12ac10 */ /* 0x001fe8000ff3e0ff */
[C---:B------:R-:W-:Y:S01]  /*3ea0*/  @!P2 IADD3.X R19, PT, PT, R15.reuse, UR23, RZ, P1, !PT ;  /* 0x000000170f13ac10 */ /* 0x040fe20008ffe4ff */
        /* <DEDUP_REMOVED lines=66> */
[----:B------:R-:W2:Y:S04]  /*42d0*/  @!P2 LDG.E.128 R8, desc[UR10][R16.64] ;  /* 0x0000000a1008a981 */ /* 0x000ea8000c1e1d00 */
[----:B------:R0:W2:Y:S02]  /*42e0*/  LDS R4, [R6+0x104] ;  /* 0x0001040006047984 */ /* 0x0000a40000000800 */
[----:B0-----:R-:W-:Y:S01]  /*42f0*/  IADD3 R6, PT, PT, R6, 0x140, RZ ;  /* 0x0000014006067810 */ /* 0x001fe20007ffe0ff */
[C---:B--2---:R-:W-:Y:S01]  /*4300*/  FFMA.FTZ R5, R4.reuse, R8, R5 ;  /* 0x0000000804057223 */ /* 0x044fe20000010005 */
[C---:B------:R-:W-:Y:S01]  /*4310*/  FFMA.FTZ R2, R4.reuse, R9, R2 ;  /* 0x0000000904027223 */ /* 0x040fe20000010002 */
[C---:B------:R-:W-:Y:S01]  /*4320*/  FFMA.FTZ R3, R4.reuse, R10, R3 ;  /* 0x0000000a04037223 */ /* 0x040fe20000010003 */
[----:B------:R-:W-:Y:S01]  /*4330*/  FFMA.FTZ R0, R4, R11, R0 ;  /* 0x0000000b04007223 */ /* 0x000fe20000010000 */
[----:B------:R-:W-:Y:S09]  /*4340*/  BRA.U !UP0, `(.L_x_305) ;  /* 0xfffffff508ec7547 */ /* 0x000ff2000b83ffff */
.L_x_304:
[----:B------:R-:W-:-:S04]  /*4350*/  UIADD3 UR4, UPT, UPT, -UR5, URZ, URZ ;  /* 0x000000ff05047290 */ /* 0x000fc8000fffe1ff */
[----:B------:R-:W-:-:S09]  /*4360*/  UISETP.GT.AND UP0, UPT, UR4, 0x4, UPT ;  /* 0x000000040400788c */ /* 0x000fd2000bf04270 */
[----:B------:R-:W-:Y:S05]  /*4370*/  BRA.U !UP0, `(.L_x_306) ;  /* 0x0000000508187547 */ /* 0x000fea000b800000 */
[----:B------:R-:W-:Y:S01]  /*4380*/  ISETP.GE.AND P0, PT, R12, UR9, PT ;  /* 0x000000090c007c0c */ /* 0x000fe2000bf06270 */
[----:B------:R-:W0:-:S12]  /*4390*/  LDS R4, [R6+-0x28] ;  /* 0xffffd80006047984 */ /* 0x000e180000000800 */
[----:B------:R-:W0:Y:S01]  /*43a0*/  @!P0 LDG.E.128 R8, desc[UR10][R14.64] ;  /* 0x0000000a0e088981 */ /* 0x000e22000c1e1d00 */
[----:B------:R-:W-:-:S04]  /*43b0*/  @!P0 IADD3 R16, P1, PT, R14, UR22, RZ ;  /* 0x000000160e108c10 */ /* 0x000fc8000ff3e0ff */
[----:B------:R-:W-:Y:S02]  /*43c0*/  @!P0 IADD3.X R17, PT, PT, R15, UR23, RZ, P1, !PT ;  /* 0x000000170f118c10 */ /* 0x000fe40008ffe4ff */
[----:B------:R-:W-:Y:S01]  /*43d0*/  @!P0 IADD3 R18, P1, PT, R14, UR12, RZ ;  /* 0x0000000c0e128c10 */ /* 0x000fe2000ff3e0ff */
[-C--:B0-----:R-:W-:Y:S01]  /*43e0*/  FFMA.FTZ R5, R8, R4.reuse, R5 ;  /* 0x0000000408057223 */ /* 0x081fe20000010005 */
[-C--:B------:R-:W-:Y:S01]  /*43f0*/  FFMA.FTZ R2, R9, R4.reuse, R2 ;  /* 0x0000000409027223 */ /* 0x080fe20000010002 */
[-C--:B------:R-:W-:Y:S01]  /*4400*/  FFMA.FTZ R3, R10, R4.reuse, R3 ;  /* 0x000000040a037223 */ /* 0x080fe20000010003 */
[----:B------:R-:W-:Y:S02]  /*4410*/  FFMA.FTZ R0, R11, R4, R0 ;  /* 0x000000040b007223 */ /* 0x000fe40000010000 */
[----:B------:R0:W2:Y:S01]  /*4420*/  @!P0 LDG.E.128 R8, desc[UR10][R16.64] ;  /* 0x0000000a10088981 */ /* 0x0000a2000c1e1d00 */
[----:B------:R-:W-:-:S03]  /*4430*/  @!P0 IADD3.X R19, PT, PT, R15, UR13, RZ, P1, !PT ;  /* 0x0000000d0f138c10 */ /* 0x000fc60008ffe4ff */
[----:B------:R-:W2:Y:S01]  /*4440*/  LDS R4, [R6+-0x14] ;  /* 0xffffec0006047984 */ /* 0x000ea20000000800 */
[----:B------:R-:W-:-:S03]  /*4450*/  @!P0 IADD3 R20, P1, PT, R14, UR14, RZ ;  /* 0x0000000e0e148c10 */ /* 0x000fc6000ff3e0ff */
[----:B0-----:R-:W-:Y:S01]  /*4460*/  LDS R17, [R6+0x3c] ;  /* 0x00003c0006117984 */ /* 0x001fe20000000800 */
[-C--:B--2---:R-:W-:Y:S01]  /*4470*/  FFMA.FTZ R5, R8, R4.reuse, R5 ;  /* 0x0000000408057223 */ /* 0x084fe20000010005 */
[-C--:B------:R-:W-:Y:S01]  /*4480*/  FFMA.FTZ R2, R9, R4.reuse, R2 ;  /* 0x0000000409027223 */ /* 0x080fe20000010002 */
[-C--:B------:R-:W-:Y:S01]  /*4490*/  FFMA.FTZ R3, R10, R4.reuse, R3 ;  /* 0x000000040a037223 */ /* 0x080fe20000010003 */
[----:B------:R-:W-:Y:S02]  /*44a0*/  FFMA.FTZ R0, R11, R4, R0 ;  /* 0x000000040b007223 */ /* 0x000fe40000010000 */
[----:B------:R-:W2:Y:S01]  /*44b0*/  @!P0 LDG.E.128 R8, desc[UR10][R18.64] ;  /* 0x0000000a12088981 */ /* 0x000ea2000c1e1d00 */
[----:B------:R-:W-:-:S03]  /*44c0*/  @!P0 IADD3.X R21, PT, PT, R15, UR15, RZ, P1, !PT ;  /* 0x0000000f0f158c10 */ /* 0x000fc60008ffe4ff */
[----:B------:R-:W2:Y:S01]  /*44d0*/  LDS R4, [R6] ;  /* 0x0000000006047984 */ /* 0x000ea20000000800 */
[----:B------:R-:W-:Y:S01]  /*44e0*/  IADD3 R14, P1, PT, R14, UR16, RZ ;  /* 0x000000100e0e7c10 */ /* 0x000fe2000ff3e0ff */
[-C--:B--2---:R-:W-:Y:S01]  /*44f0*/  FFMA.FTZ R5, R8, R4.reuse, R5 ;  /* 0x0000000408057223 */ /* 0x084fe20000010005 */
[-C--:B------:R-:W-:Y:S01]  /*4500*/  FFMA.FTZ R2, R9, R4.reuse, R2 ;  /* 0x0000000409027223 */ /* 0x080fe20000010002 */
[-C--:B------:R-:W-:Y:S01]  /*4510*/  FFMA.FTZ R3, R10, R4.reuse, R3 ;  /* 0x000000040a037223 */ /* 0x080fe20000010003 */
[----:B------:R-:W-:Y:S02]  /*4520*/  FFMA.FTZ R0, R11, R4, R0 ;  /* 0x000000040b007223 */ /* 0x000fe40000010000 */
[----:B------:R-:W2:Y:S01]  /*4530*/  @!P0 LDG.E.128 R8, desc[UR10][R20.64] ;  /* 0x0000000a14088981 */ /* 0x000ea2000c1e1d00 */
[----:B------:R-:W-:-:S03]  /*4540*/  IADD3.X R15, PT, PT, R15, UR17, RZ, P1, !PT ;  /* 0x000000110f0f7c10 */ /* 0x000fc60008ffe4ff */
[----:B------:R-:W2:Y:S01]  /*4550*/  LDS R4, [R6+0x14] ;  /* 0x0000140006047984 */ /* 0x000ea20000000800 */
[----:B------:R-:W-:Y:S01]  /*4560*/  @!P0 IADD3 R22, P1, PT, R14, UR22, RZ ;  /* 0x000000160e168c10 */ /* 0x000fe2000ff3e0ff */
[-C--:B--2---:R-:W-:Y:S01]  /*4570*/  FFMA.FTZ R5, R8, R4.reuse, R5 ;  /* 0x0000000408057223 */ /* 0x084fe20000010005 */
[-C--:B------:R-:W-:Y:S01]  /*4580*/  FFMA.FTZ R2, R9, R4.reuse, R2 ;  /* 0x0000000409027223 */ /* 0x080fe20000010002 */
[-C--:B------:R-:W-:Y:S01]  /*4590*/  FFMA.FTZ R3, R10, R4.reuse, R3 ;  /* 0x000000040a037223 */ /* 0x080fe20000010003 */
[----:B------:R-:W-:Y:S02]  /*45a0*/  FFMA.FTZ R0, R11, R4, R0 ;  /* 0x000000040b007223 */ /* 0x000fe40000010000 */
[----:B------:R-:W2:Y:S01]  /*45b0*/  @!P0 LDG.E.128 R8, desc[UR10][R14.64] ;  /* 0x0000000a0e088981 */ /* 0x000ea2000c1e1d00 */
[----:B------:R-:W-:-:S03]  /*45c0*/  @!P0 IADD3.X R23, PT, PT, R15, UR23, RZ, P1, !PT ;  /* 0x000000170f178c10 */ /* 0x000fc60008ffe4ff */
[----:B------:R-:W2:Y:S01]  /*45d0*/  LDS R4, [R6+0x28] ;  /* 0x0000280006047984 */ /* 0x000ea20000000800 */
[----:B------:R-:W-:Y:S01]  /*45e0*/  @!P0 IADD3 R20, P1, PT, R14, UR12, RZ ;  /* 0x0000000c0e148c10 */ /* 0x000fe2000ff3e0ff */
[-C--:B--2---:R-:W-:Y:S01]  /*45f0*/  FFMA.FTZ R5, R8, R4.reuse, R5 ;  /* 0x0000000408057223 */ /* 0x084fe20000010005 */
[-C--:B------:R-:W-:Y:S01]  /*4600*/  FFMA.FTZ R2, R9, R4.reuse, R2 ;  /* 0x0000000409027223 */ /* 0x080fe20000010002 */
[-C--:B------:R-:W-:Y:S01]  /*4610*/  FFMA.FTZ R3, R10, R4.reuse, R3 ;  /* 0x000000040a037223 */ /* 0x080fe20000010003 */
[----:B------:R-:W-:Y:S02]  /*4620*/  FFMA.FTZ R0, R11, R4, R0 ;  /* 0x000000040b007223 */ /* 0x000fe40000010000 */
[----:B------:R-:W2:Y:S01]  /*4630*/  @!P0 LDG.E.128 R8, desc[UR10][R22.64] ;  /* 0x0000000a16088981 */ /* 0x000ea2000c1e1d00 */
[----:B------:R-:W-:Y:S02]  /*4640*/  @!P0 IADD3.X R21, PT, PT, R15, UR13, RZ, P1, !PT ;  /* 0x0000000d0f158c10 */ /* 0x000fe40008ffe4ff */
[----:B------:R-:W-:Y:S01]  /*4650*/  @!P0 IADD3 R18, P1, PT, R14, UR14, RZ ;  /* 0x0000000e0e128c10 */ /* 0x000fe2000ff3e0ff */
[-C--:B--2---:R-:W-:Y:S01]  /*4660*/  FFMA.FTZ R5, R8, R17.reuse, R5 ;  /* 0x0000001108057223 */ /* 0x084fe20000010005 */
[-C--:B------:R-:W-:Y:S01]  /*4670*/  FFMA.FTZ R2, R9, R17.reuse, R2 ;  /* 0x0000001109027223 */ /* 0x080fe20000010002 */
[-C--:B------:R-:W-:Y:S01]  /*4680*/  FFMA.FTZ R3, R10, R17.reuse, R3 ;  /* 0x000000110a037223 */ /* 0x080fe20000010003 */
[----:B------:R-:W-:-:S02]  /*4690*/  FFMA.FTZ R0, R11, R17, R0 ;  /* 0x000000110b007223 */ /* 0x000fc40000010000 */
[----:B------:R-:W2:Y:S01]  /*46a0*/  @!P0 LDG.E.128 R8, desc[UR10][R20.64] ;  /* 0x0000000a14088981 */ /* 0x000ea2000c1e1d00 */
[----:B------:R-:W-:-:S03]  /*46b0*/  @!P0 IADD3.X R19, PT, PT, R15, UR15, RZ, P1, !PT ;  /* 0x0000000f0f138c10 */ /* 0x000fc60008ffe4ff */
[----:B------:R-:W2:Y:S02]  /*46c0*/  LDS R17, [R6+0x50] ;  /* 0x0000500006117984 */ /* 0x000ea40000000800 */
[-C--:B--2---:R-:W-:Y:S01]  /*46d0*/  FFMA.FTZ R5, R8, R17.reuse, R5 ;  /* 0x0000001108057223 */ /* 0x084fe20000010005 */
[-C--:B------:R-:W-:Y:S01]  /*46e0*/  FFMA.FTZ R2, R9, R17.reuse, R2 ;  /* 0x0000001109027223 */ /* 0x080fe20000010002 */
[-C--:B------:R-:W-:Y:S01]  /*46f0*/  FFMA.FTZ R3, R10, R17.reuse, R3 ;  /* 0x000000110a037223 */ /* 0x080fe20000010003 */
[----:B------:R-:W-:Y:S02]  /*4700*/  FFMA.FTZ R0, R11, R17, R0 ;  /* 0x000000110b007223 */ /* 0x000fe40000010000 */
[----:B------:R-:W2:Y:S01]  /*4710*/  @!P0 LDG.E.128 R8, desc[UR10][R18.64] ;  /* 0x0000000a12088981 */ /* 0x000ea2000c1e1d00 */
[----:B------:R-:W-:Y:S01]  /*4720*/  IADD3 R4, PT, PT, R6, 0x50, RZ ;  /* 0x0000005006047810 */ /* 0x000fe20007ffe0ff */
[----:B------:R-:W-:Y:S01]  /*4730*/  UIADD3 UR5, UPT, UPT, UR5, 0x4, URZ ;  /* 0x0000000405057890 */ /* 0x000fe2000fffe0ff */
[----:B------:R-:W-:Y:S01]  /*4740*/  IADD3 R14, P0, PT, R14, UR16, RZ ;  /* 0x000000100e0e7c10 */ /* 0x000fe2000ff1e0ff */
[----:B------:R0:W2:Y:S01]  /*4750*/  LDS R17, [R6+0x64] ;  /* 0x0000640006117984 */ /* 0x0000a20000000800 */
[----:B------:R-:W-:-:S02]  /*4760*/  UPLOP3.LUT UP1, UPT, UPT, UPT, UPT, 0x40, 0x4 ;  /* 0x000000000004789c */ /* 0x000fc40003f2e870 */
[----:B------:R-:W-:Y:S01]  /*4770*/  IADD3.X R15, PT, PT, R15, UR17, RZ, P0, !PT ;  /* 0x000000110f0f7c10 */ /* 0x000fe200087fe4ff */
[----:B------:R-:W-:Y:S01]  /*4780*/  UIADD3 UR5, UPT, UPT, UR5, 0x4, URZ ;  /* 0x0000000405057890 */ /* 0x000fe2000fffe0ff */
[----:B0-----:R-:W-:Y:S01]  /*4790*/  IADD3 R6, PT, PT, R4, 0x50, RZ ;  /* 0x0000005004067810 */ /* 0x001fe20007ffe0ff */
[-C--:B--2---:R-:W-:Y:S01]  /*47a0*/  FFMA.FTZ R5, R8, R17.reuse, R5 ;  /* 0x0000001108057223 */ /* 0x084fe20000010005 */
[-C--:B------:R-:W-:Y:S01]  /*47b0*/  FFMA.FTZ R2, R9, R17.reuse, R2 ;  /* 0x0000001109027223 */ /* 0x080fe20000010002 */
[-C--:B------:R-:W-:Y:S01]  /*47c0*/  FFMA.FTZ R3, R10, R17.reuse, R3 ;  /* 0x000000110a037223 */ /* 0x080fe20000010003 */
[----:B------:R-:W-:-:S07]  /*47d0*/  FFMA.FTZ R0, R11, R17, R0 ;  /* 0x000000110b007223 */ /* 0x000fce0000010000 */
.L_x_306:
[----:B------:R-:W-:-:S09]  /*47e0*/  UISETP.NE.OR UP1, UPT, UR5, URZ, UP1 ;  /* 0x000000ff0500728c */ /* 0x000fd20008f25670 */
[----:B------:R-:W-:Y:S05]  /*47f0*/  BRA.U !UP1, `(.L_x_302) ;  /* 0x0000000109947547 */ /* 0x000fea000b800000 */
.L_x_303:
[----:B------:R-:W-:-:S13]  /*4800*/  ISETP.GE.AND P0, PT, R12, UR9, PT ;  /* 0x000000090c007c0c */ /* 0x000fda000bf06270 */
.L_x_307:
[----:B------:R0:W2:Y:S01]  /*4810*/  @!P0 LDG.E.128 R8, desc[UR10][R14.64] ;  /* 0x0000000a0e088981 */ /* 0x0000a2000c1e1d00 */
[C---:B------:R-:W-:Y:S01]  /*4820*/  @!P0 IADD3 R20, P1, PT, R14.reuse, UR22, RZ ;  /* 0x000000160e148c10 */ /* 0x040fe2000ff3e0ff */
[----:B------:R-:W-:Y:S02]  /*4830*/  UIADD3 UR5, UPT, UPT, UR5, 0x4, URZ ;  /* 0x0000000405057890 */ /* 0x000fe4000fffe0ff */
[----:B------:R-:W2:Y:S01]  /*4840*/  LDS R4, [R6+-0x28] ;  /* 0xffffd80006047984 */ /* 0x000ea20000000800 */
[C---:B------:R-:W-:Y:S01]  /*4850*/  @!P0 IADD3.X R21, PT, PT, R15.reuse, UR23, RZ, P1, !PT ;  /* 0x000000170f158c10 */ /* 0x040fe20008ffe4ff */
[----:B------:R-:W-:Y:S01]  /*4860*/  UISETP.NE.AND UP0, UPT, UR5, URZ, UPT ;  /* 0x000000ff0500728c */ /* 0x000fe2000bf05270 */
[C---:B------:R-:W-:Y:S04]  /*4870*/  @!P0 IADD3 R18, P1, PT, R14.reuse, UR12, RZ ;  /* 0x0000000c0e128c10 */ /* 0x040fe8000ff3e0ff */
[C---:B------:R-:W-:Y:S02]  /*4880*/  @!P0 IADD3.X R19, PT, PT, R15.reuse, UR13, RZ, P1, !PT ;  /* 0x0000000d0f138c10 */ /* 0x040fe40008ffe4ff */
[C---:B------:R-:W-:Y:S04]  /*4890*/  @!P0 IADD3 R16, P1, PT, R14.reuse, UR14, RZ ;  /* 0x0000000e0e108c10 */ /* 0x040fe8000ff3e0ff */
[C---:B------:R-:W-:Y:S02]  /*48a0*/  @!P0 IADD3.X R17, PT, PT, R15.reuse, UR15, RZ, P1, !PT ;  /* 0x0000000f0f118c10 */ /* 0x040fe40008ffe4ff */
[----:B0-----:R-:W-:Y:S04]  /*48b0*/  IADD3 R14, P1, PT, R14, UR16, RZ ;  /* 0x000000100e0e7c10 */ /* 0x001fe8000ff3e0ff */
[----:B------:R-:W-:Y:S01]  /*48c0*/  IADD3.X R15, PT, PT, R15, UR17, RZ, P1, !PT ;  /* 0x000000110f0f7c10 */ /* 0x000fe20008ffe4ff */
[C---:B--2---:R-:W-:Y:S01]  /*48d0*/  FFMA.FTZ R5, R4.reuse, R8, R5 ;  /* 0x0000000804057223 */ /* 0x044fe20000010005 */
[C---:B------:R-:W-:Y:S01]  /*48e0*/  FFMA.FTZ R2, R4.reuse, R9, R2 ;  /* 0x0000000904027223 */ /* 0x040fe20000010002 */
[C---:B------:R-:W-:Y:S01]  /*48f0*/  FFMA.FTZ R3, R4.reuse, R10, R3 ;  /* 0x0000000a04037223 */ /* 0x040fe20000010003 */
[----:B------:R-:W-:Y:S02]  /*4900*/  FFMA.FTZ R0, R4, R11, R0 ;  /* 0x0000000b04007223 */ /* 0x000fe40000010000 */
[----:B------:R-:W2:Y:S04]  /*4910*/  @!P0 LDG.E.128 R8, desc[UR10][R20.64] ;  /* 0x0000000a14088981 */ /* 0x000ea8000c1e1d00 */
[----:B------:R-:W2:Y:S02]  /*4920*/  LDS R4, [R6+-0x14] ;  /* 0xffffec0006047984 */ /* 0x000ea40000000800 */
        /* <DEDUP_REMOVED lines=17> */
[----:B------:R-:W-:Y:S09]  /*4a40*/  BRA.U UP0, `(.L_x_307) ;  /* 0xfffffffd00707547 */ /* 0x000ff2000b83ffff */
.L_x_302:
[----:B------:R-:W-:-:S09]  /*4a50*/  UISETP.NE.AND UP0, UPT, UR7, URZ, UPT ;  /* 0x000000ff0700728c */ /* 0x000fd2000bf05270 */
[----:B------:R-:W-:Y:S05]  /*4a60*/  BRA.U !UP0, `(.L_x_301) ;  /* 0x0000000108507547 */ /* 0x000fea000b800000 */
[----:B------:R-:W0:Y:S01]  /*4a70*/  S2UR UR4, SR_CgaCtaId ;  /* 0x00000000000479c3 */ /* 0x000e220000008800 */
[----:B------:R-:W-:Y:S01]  /*4a80*/  UMOV UR5, 0x400 ;  /* 0x0000040000057882 */ /* 0x000fe20000000000 */
[----:B------:R-:W-:Y:S01]  /*4a90*/  IMAD R13, R13, 0x5, R12 ;  /* 0x000000050d0d7824 */ /* 0x000fe200078e020c */
[----:B------:R-:W-:Y:S01]  /*4aa0*/  ISETP.GE.AND P0, PT, R12, UR9, PT ;  /* 0x000000090c007c0c */ /* 0x000fe2000bf06270 */
[----:B------:R-:W-:Y:S02]  /*4ab0*/  UIMAD.WIDE UR12, UR8, 0x4, URZ ;  /* 0x00000004080c78a5 */ /* 0x000fe4000f8e02ff */
[----:B------:R-:W-:Y:S02]  /*4ac0*/  UIADD3 UR7, UPT, UPT, -UR7, URZ, URZ ;  /* 0x000000ff07077290 */ /* 0x000fe4000fffe1ff */
[----:B0-----:R-:W-:-:S06]  /*4ad0*/  ULEA UR4, UR4, UR5, 0x18 ;  /* 0x0000000504047291 */ /* 0x001fcc000f8ec0ff */
[----:B------:R-:W-:-:S07]  /*4ae0*/  LEA R6, R13, UR4, 0x2 ;  /* 0x000000040d067c11 */ /* 0x000fce000f8e10ff */
.L_x_308:
[----:B------:R0:W2:Y:S01]  /*4af0*/  @!P0 LDG.E.128 R8, desc[UR10][R14.64] ;  /* 0x0000000a0e088981 */ /* 0x0000a2000c1e1d00 */
[----:B------:R-:W-:Y:S03]  /*4b00*/  UIADD3 UR7, UPT, UPT, UR7, 0x1, URZ ;  /* 0x0000000107077890 */ /* 0x000fe6000fffe0ff */
[----:B------:R1:W2:Y:S01]  /*4b10*/  LDS R4, [R6] ;  /* 0x0000000006047984 */ /* 0x0002a20000000800 */
[----:B------:R-:W-:Y:S01]  /*4b20*/  UISETP.NE.AND UP0, UPT, UR7, URZ, UPT ;  /* 0x000000ff0700728c */ /* 0x000fe2000bf05270 */
[----:B0-----:R-:W-:Y:S02]  /*4b30*/  IADD3 R14, P1, PT, R14, UR12, RZ ;  /* 0x0000000c0e0e7c10 */ /* 0x001fe4000ff3e0ff */
[----:B-1----:R-:W-:Y:S02]  /*4b40*/  IADD3 R6, PT, PT, R6, 0x14, RZ ;  /* 0x0000001406067810 */ /* 0x002fe40007ffe0ff */
[----:B------:R-:W-:Y:S01]  /*4b50*/  IADD3.X R15, PT, PT, R15, UR13, RZ, P1, !PT ;  /* 0x0000000d0f0f7c10 */ /* 0x000fe20008ffe4ff */
[C---:B--2---:R-:W-:Y:S01]  /*4b60*/  FFMA.FTZ R5, R4.reuse, R8, R5 ;  /* 0x0000000804057223 */ /* 0x044fe20000010005 */
[C---:B------:R-:W-:Y:S01]  /*4b70*/  FFMA.FTZ R2, R4.reuse, R9, R2 ;  /* 0x0000000904027223 */ /* 0x040fe20000010002 */
[C---:B------:R-:W-:Y:S01]  /*4b80*/  FFMA.FTZ R3, R4.reuse, R10, R3 ;  /* 0x0000000a04037223 */ /* 0x040fe20000010003 */
[----:B------:R-:W-:Y:S01]  /*4b90*/  FFMA.FTZ R0, R4, R11, R0 ;  /* 0x0000000b04007223 */ /* 0x000fe20000010000 */
[----:B------:R-:W-:Y:S09]  /*4ba0*/  BRA.U UP0, `(.L_x_308) ;  /* 0xfffffffd00d07547 */ /* 0x000ff2000b83ffff */
.L_x_301:
[----:B------:R-:W-:-:S04]  /*4bb0*/  IADD3 R12, PT, PT, R12, UR19, RZ ;  /* 0x000000130c0c7c10 */ /* 0x000fc8000fffe0ff */
[----:B------:R-:W-:-:S13]  /*4bc0*/  ISETP.GE.AND P0, PT, R12, UR20, PT ;  /* 0x000000140c007c0c */ /* 0x000fda000bf06270 */
[----:B------:R-:W-:Y:S05]  /*4bd0*/  @P0 EXIT ;  /* 0x000000000000094d */ /* 0x000fea0003800000 */
[----:B------:R-:W-:Y:S01]  /*4be0*/  IABS R10, UR21 ;  /* 0x00000015000a7c13 */ /* 0x000fe20008000000 */
[----:B------:R-:W1:Y:S01]  /*4bf0*/  LDC R9, c[0x0][0x434] ;  /* 0x00010d00ff097b82 */ /* 0x000e620000000800 */
[----:B------:R-:W-:Y:S01]  /*4c00*/  IABS R13, R12 ;  /* 0x0000000c000d7213 */ /* 0x000fe20000000000 */
[----:B------:R-:W2:Y:S01]  /*4c10*/  LDCU.128 UR4, c[0x0][0x400] ;  /* 0x00008000ff0477ac */ /* 0x000ea20008000c00 */
[----:B0-----:R-:W0:Y:S01]  /*4c20*/  I2F.RP R8, R10 ;  /* 0x0000000a00087306 */ /* 0x001e220000209400 */
[----:B------:R-:W-:Y:S01]  /*4c30*/  IABS R6, UR21 ;  /* 0x0000001500067c13 */ /* 0x000fe20008000000 */
[----:B------:R-:W3:Y:S01]  /*4c40*/  LDCU.64 UR8, c[0x0][0x410] ;  /* 0x00008200ff0877ac */ /* 0x000ee20008000a00 */
[----:B------:R-:W-:-:S03]  /*4c50*/  F2FP.BF16.F32.PACK_AB R2, R2, R5 ;  /* 0x000000050202723e */ /* 0x000fc600000010ff */
[----:B------:R-:W-:Y:S01]  /*4c60*/  IMAD.MOV R6, RZ, RZ, -R6 ;  /* 0x000000ffff067224 */ /* 0x000fe200078e0a06 */
[----:B------:R-:W-:Y:S01]  /*4c70*/  F2FP.BF16.F32.PACK_AB R3, R0, R3 ;  /* 0x000000030003723e */ /* 0x000fe200000010ff */
[----:B0-----:R-:W0:Y:S02]  /*4c80*/  MUFU.RCP R14, R8 ;  /* 0x00000008000e7308 */ /* 0x001e240000001000 */
[----:B0-----:R-:W-:Y:S01]  /*4c90*/  VIADD R14, R14, 0xffffffe ;  /* 0x0ffffffe0e0e7836 */ /* 0x001fe20000000000 */
[----:B-1----:R-:W-:-:S05]  /*4ca0*/  IABS R8, R9 ;  /* 0x0000000900087213 */ /* 0x002fca0000000000 */
[----:B------:R-:W0:Y:S02]  /*4cb0*/  F2I.FTZ.U32.TRUNC.NTZ R15, R14 ;  /* 0x0000000e000f7305 */ /* 0x000e24000021f000 */
[----:B0-----:R-:W-:Y:S02]  /*4cc0*/  IMAD.MOV R4, RZ, RZ, -R15 ;  /* 0x000000ffff047224 */ /* 0x001fe400078e0a0f */
[----:B------:R-:W-:Y:S02]  /*4cd0*/  HFMA2 R14, -RZ, RZ, 0, 0 ;  /* 0x00000000ff0e7431 */ /* 0x000fe400000001ff */
[----:B------:R-:W-:-:S04]  /*4ce0*/  IMAD R4, R4, R10, RZ ;  /* 0x0000000a04047224 */ /* 0x000fc800078e02ff */
[----:B------:R-:W-:-:S04]  /*4cf0*/  IMAD.HI.U32 R4, R15, R4, R14 ;  /* 0x000000040f047227 */ /* 0x000fc800078e000e */
[----:B------:R-:W-:Y:S02]  /*4d00*/  HFMA2 R15, -RZ, RZ, 0, 0 ;  /* 0x00000000ff0f7431 */ /* 0x000fe400000001ff */
[----:B------:R-:W-:Y:S02]  /*4d10*/  IMAD.HI.U32 R11, R4, R13, RZ ;  /* 0x0000000d040b7227 */ /* 0x000fe400078e00ff */
[----:B------:R-:W0:Y:S02]  /*4d20*/  I2F.RP R4, R8 ;  /* 0x0000000800047306 */ /* 0x000e240000209400 */
[----:B------:R-:W-:Y:S01]  /*4d30*/  IMAD R13, R11, R6, R13 ;  /* 0x000000060b0d7224 */ /* 0x000fe200078e020d */
[----:B------:R-:W-:-:S04]  /*4d40*/  LOP3.LUT R6, R12, UR21, RZ, 0x3c, !PT ;  /* 0x000000150c067c12 */ /* 0x000fc8000f8e3cff */
[----:B------:R-:W-:Y:S02]  /*4d50*/  ISETP.GT.U32.AND P1, PT, R10, R13, PT ;  /* 0x0000000d0a00720c */ /* 0x000fe40003f24070 */
[----:B------:R-:W-:Y:S01]  /*4d60*/  ISETP.GE.AND P0, PT, R6, RZ, PT ;  /* 0x000000ff0600720c */ /* 0x000fe20003f06270 */
[----:B0-----:R-:W0:Y:S10]  /*4d70*/  MUFU.RCP R4, R4 ;  /* 0x0000000400047308 */ /* 0x001e340000001000 */
[----:B------:R-:W-:Y:S01]  /*4d80*/  @!P1 IMAD.IADD R13, R13, 0x1, -R10 ;  /* 0x000000010d0d9824 */ /* 0x000fe200078e0a0a */
[----:B------:R-:W-:-:S02]  /*4d90*/  @!P1 IADD3 R11, PT, PT, R11, 0x1, RZ ;  /* 0x000000010b0b9810 */ /* 0x000fc40007ffe0ff */
[----:B------:R-:W-:Y:S02]  /*4da0*/  ISETP.NE.AND P1, PT, RZ, UR21, PT ;  /* 0x00000015ff007c0c */ /* 0x000fe4000bf25270 */
[----:B------:R-:W-:Y:S01]  /*4db0*/  ISETP.GE.U32.AND P2, PT, R13, R10, PT ;  /* 0x0000000a0d00720c */ /* 0x000fe20003f46070 */
[----:B0-----:R-:W-:-:S04]  /*4dc0*/  VIADD R16, R4, 0xffffffe ;  /* 0x0ffffffe04107836 */ /* 0x001fc80000000000 */
[----:B------:R-:W0:Y:S08]  /*4dd0*/  F2I.FTZ.U32.TRUNC.NTZ R17, R16 ;  /* 0x0000001000117305 */ /* 0x000e30000021f000 */
[----:B------:R-:W-:-:S05]  /*4de0*/  @P2 VIADD R11, R11, 0x1 ;  /* 0x000000010b0b2836 */ /* 0x000fca0000000000 */
[----:B------:R-:W-:Y:S02]  /*4df0*/  @!P0 IADD3 R11, PT, PT, -R11, RZ, RZ ;  /* 0x000000ff0b0b8210 */ /* 0x000fe40007ffe1ff */
[----:B------:R-:W-:-:S05]  /*4e00*/  @!P1 LOP3.LUT R11, RZ, UR21, RZ, 0x33, !PT ;  /* 0x00000015ff0b9c12 */ /* 0x000fca000f8e33ff */
[----:B------:R-:W-:Y:S02]  /*4e10*/  IMAD R10, R11, UR21, RZ ;  /* 0x000000150b0a7c24 */ /* 0x000fe4000f8e02ff */
[----:B0-----:R-:W-:Y:S01]  /*4e20*/  IMAD.MOV R13, RZ, RZ, -R17 ;  /* 0x000000ffff0d7224 */ /* 0x001fe200078e0a11 */
[----:B------:R-:W-:Y:S01]  /*4e30*/  MOV R16, RZ ;  /* 0x000000ff00107202 */ /* 0x000fe20000000f00 */
[----:B------:R-:W-:Y:S02]  /*4e40*/  IMAD.IADD R14, R12, 0x1, -R10 ;  /* 0x000000010c0e7824 */ /* 0x000fe400078e0a0a */
[----:B------:R-:W-:-:S03]  /*4e50*/  IMAD R6, R13, R8, RZ ;  /* 0x000000080d067224 */ /* 0x000fc600078e02ff */
[----:B------:R-:W-:Y:S01]  /*4e60*/  IABS R4, R14 ;  /* 0x0000000e00047213 */ /* 0x000fe20000000000 */
[----:B------:R-:W-:Y:S01]  /*4e70*/  IMAD.HI.U32 R6, R17, R6, R16 ;  /* 0x0000000611067227 */ /* 0x000fe200078e0010 */
[----:B------:R-:W-:-:S04]  /*4e80*/  LOP3.LUT R14, R14, R9, RZ, 0x3c, !PT ;  /* 0x000000090e0e7212 */ /* 0x000fc800078e3cff */
[----:B------:R-:W-:Y:S01]  /*4e90*/  ISETP.GE.AND P1, PT, R14, RZ, PT ;  /* 0x000000ff0e00720c */ /* 0x000fe20003f26270 */
[----:B------:R-:W-:Y:S01]  /*4ea0*/  IMAD.HI.U32 R6, R6, R4, RZ ;  /* 0x0000000406067227 */ /* 0x000fe200078e00ff */
[----:B------:R-:W-:-:S03]  /*4eb0*/  LOP3.LUT R14, R7, 0x7c, RZ, 0xc0, !PT ;  /* 0x0000007c070e7812 */ /* 0x000fc600078ec0ff */
[----:B------:R-:W-:Y:S02]  /*4ec0*/  IMAD.MOV R13, RZ, RZ, -R6 ;  /* 0x000000ffff0d7224 */ /* 0x000fe400078e0a06 */
[----:B--2---:R-:W-:-:S04]  /*4ed0*/  IMAD.WIDE.U32 R14, R11, UR4, R14 ;  /* 0x000000040b0e7c25 */ /* 0x004fc8000f8e000e */
[----:B------:R-:W-:Y:S01]  /*4ee0*/  IMAD R13, R8, R13, R4 ;  /* 0x0000000d080d7224 */ /* 0x000fe200078e0204 */
[----:B------:R-:W-:-:S04]  /*4ef0*/  SHF.R.S32.HI R4, RZ, 0x1f, R11 ;  /* 0x0000001fff047819 */ /* 0x000fc8000001140b */
[----:B------:R-:W-:Y:S01]  /*4f00*/  ISETP.GT.U32.AND P0, PT, R8, R13, PT ;  /* 0x0000000d0800720c */ /* 0x000fe20003f04070 */
[----:B------:R-:W-:-:S04]  /*4f10*/  IMAD R4, R4, UR4, RZ ;  /* 0x0000000404047c24 */ /* 0x000fc8000f8e02ff */
[----:B------:R-:W-:Y:S01]  /*4f20*/  IMAD R11, R11, UR5, R4 ;  /* 0x000000050b0b7c24 */ /* 0x000fe2000f8e0204 */
[----:B------:R-:W0:Y:S03]  /*4f30*/  LDCU.64 UR4, c[0x0][0x3f0] ;  /* 0x00007e00ff0477ac */ /* 0x000e260008000a00 */
[----:B------:R-:W-:-:S04]  /*4f40*/  IMAD.IADD R15, R15, 0x1, R11 ;  /* 0x000000010f0f7824 */ /* 0x000fc800078e020b */
[-C--:B------:R-:W-:Y:S01]  /*4f50*/  @!P0 IADD3 R13, PT, PT, R13, -R8.reuse, RZ ;  /* 0x800000080d0d8210 */ /* 0x080fe20007ffe0ff */
[----:B------:R-:W-:Y:S01]  /*4f60*/  @!P0 VIADD R6, R6, 0x1 ;  /* 0x0000000106068836 */ /* 0x000fe20000000000 */
[----:B------:R-:W-:Y:S02]  /*4f70*/  ISETP.NE.AND P0, PT, R9, RZ, PT ;  /* 0x000000ff0900720c */ /* 0x000fe40003f05270 */
[----:B------:R-:W-:-:S13]  /*4f80*/  ISETP.GE.U32.AND P2, PT, R13, R8, PT ;  /* 0x000000080d00720c */ /* 0x000fda0003f46070 */
[----:B------:R-:W-:-:S05]  /*4f90*/  @P2 IADD3 R6, PT, PT, R6, 0x1, RZ ;  /* 0x0000000106062810 */ /* 0x000fca0007ffe0ff */
[----:B------:R-:W-:Y:S01]  /*4fa0*/  @!P1 IMAD.MOV R6, RZ, RZ, -R6 ;  /* 0x000000ffff069224 */ /* 0x000fe200078e0a06 */
[----:B------:R-:W-:-:S04]  /*4fb0*/  @!P0 LOP3.LUT R6, RZ, R9, RZ, 0x33, !PT ;  /* 0x00000009ff068212 */ /* 0x000fc800078e33ff */
[----:B------:R-:W-:Y:S01]  /*4fc0*/  SHF.R.S32.HI R4, RZ, 0x1f, R6 ;  /* 0x0000001fff047819 */ /* 0x000fe20000011406 */
[C---:B------:R-:W-:Y:S02]  /*4fd0*/  IMAD R9, R6.reuse, R9, R10 ;  /* 0x0000000906097224 */ /* 0x040fe400078e020a */
[----:B---3--:R-:W-:-:S03]  /*4fe0*/  IMAD.WIDE.U32 R14, R6, UR8, R14 ;  /* 0x00000008060e7c25 */ /* 0x008fc6000f8e000e */
[----:B------:R-:W-:Y:S01]  /*4ff0*/  IADD3 R9, PT, PT, R12, -R9, RZ ;  /* 0x800000090c097210 */ /* 0x000fe20007ffe0ff */
[----:B------:R-:W-:-:S03]  /*5000*/  IMAD R7, R4, UR8, RZ ;  /* 0x0000000804077c24 */ /* 0x000fc6000f8e02ff */
[----:B------:R-:W-:Y:S01]  /*5010*/  SHF.R.S32.HI R4, RZ, 0x1f, R9 ;  /* 0x0000001fff047819 */ /* 0x000fe20000011409 */
[----:B------:R-:W-:-:S04]  /*5020*/  IMAD R7, R6, UR9, R7 ;  /* 0x0000000906077c24 */ /* 0x000fc8000f8e0207 */
[----:B------:R-:W-:Y:S02]  /*5030*/  IMAD.IADD R15, R15, 0x1, R7 ;  /* 0x000000010f0f7824 */ /* 0x000fe400078e0207 */
[----:B------:R-:W-:Y:S02]  /*5040*/  IMAD R4, R4, UR6, RZ ;  /* 0x0000000604047c24 */ /* 0x000fe4000f8e02ff */
[----:B------:R-:W-:-:S04]  /*5050*/  IMAD.WIDE.U32 R14, R9, UR6, R14 ;  /* 0x00000006090e7c25 */ /* 0x000fc8000f8e000e */
[----:B------:R-:W-:-:S05]  /*5060*/  IMAD R4, R9, UR7, R4 ;  /* 0x0000000709047c24 */ /* 0x000fca000f8e0204 */
[----:B------:R-:W-:Y:S02]  /*5070*/  IADD3 R6, PT, PT, R15, R4, RZ ;  /* 0x000000040f067210 */ /* 0x000fe40007ffe0ff */
[----:B0-----:R-:W-:-:S04]  /*5080*/  LEA R4, P0, R14, UR4, 0x1 ;  /* 0x000000040e047c11 */ /* 0x001fc8000f8008ff */
[----:B------:R-:W-:-:S05]  /*5090*/  LEA.HI.X R5, R14, UR5, R6, 0x1, P0 ;  /* 0x000000050e057c11 */ /* 0x000fca00080f0c06 */
[----:B------:R-:W-:Y:S01]  /*50a0*/  STG.E.64 desc[UR10][R4.64], R2 ;  /* 0x0000000204007986 */ /* 0x000fe2000c101b0a */
[----:B------:R-:W-:Y:S05]  /*50b0*/  EXIT ;  /* 0x000000000000794d */ /* 0x000fea0003800000 */
        .weak           $__internal_7_$__cuda_sm20_div_s64
        .type           $__internal_7_$__cuda_sm20_div_s64,@function
        .size           $__internal_7_$__cuda_sm20_div_s64,(.L_x_7159 - $__internal_7_$__cuda_sm20_div_s64)
$__internal_7_$__cuda_sm20_div_s64:
        /* <DEDUP_REMOVED lines=31> */
[----:B------:R-:W-:-:S03]  /*52b0*/  IMAD.HI.U32 R38, R39, R2, RZ ;  /* 0x0000000227267227 */ /* 0x000fc600078e00ff */
[----:B------:R-:W-:-:S05]  /*52c0*/  IADD3.X R0, PT, PT, RZ, ~R0, RZ, P0, !PT ;  /* 0x80000000ff007210 */ /* 0x000fca00007fe4ff */
[----:B------:R-:W-:-:S04]  /*52d0*/  IMAD.WIDE.U32 R38, P0, R39, R0, R38 ;  /* 0x0000000027267225 */ /* 0x000fc80007800026 */
[----:B------:R-:W-:-:S04]  /*52e0*/  IMAD.HI.U32 R17, P3, R19, R2, R38 ;  /* 0x0000000213117227 */ /* 0x000fc80007860026 */
[----:B------:R-:W-:-:S04]  /*52f0*/  IMAD.HI.U32 R2, R19, R0, RZ ;  /* 0x0000000013027227 */ /* 0x000fc800078e00ff */
[----:B------:R-:W-:Y:S02]  /*5300*/  IMAD R0, R19, R0, RZ ;  /* 0x0000000013007224 */ /* 0x000fe400078e02ff */
[----:B------:R-:W-:Y:S02]  /*5310*/  IMAD.X R2, R2, 0x1, R19, P0 ;  /* 0x0000000102027824 */ /* 0x000fe400000e0613 */
[----:B------:R-:W-:Y:S01]  /*5320*/  IMAD.MOV.U32 R39, RZ, RZ, RZ ;  /* 0x000000ffff277224 */ /* 0x000fe200078e00ff */
        /* <DEDUP_REMOVED lines=13> */
[----:B------:R-:W-:-:S03]  /*5400*/  IMAD.WIDE.U32 R38, R19, R30, RZ ;  /* 0x0000001e13267225 */ /* 0x000fc600078e00ff */
[----:B------:R-:W-:Y:S01]  /*5410*/  IADD3.X R2, PT, PT, RZ, R2, RZ, P1, !PT ;  /* 0x00000002ff027210 */ /* 0x000fe20000ffe4ff */
[----:B------:R-:W-:Y:S01]  /*5420*/  IMAD R27, R19, R31, R39 ;  /* 0x0000001f131b7224 */ /* 0x000fe200078e0227 */
[----:B------:R-:W-:-:S03]  /*5430*/  IADD3 R17, P0, PT, -R38, R17, RZ ;  /* 0x0000001126117210 */ /* 0x000fc60007f1e1ff */
[-C--:B------:R-:W-:Y:S01]  /*5440*/  IMAD R27, R2, R30.reuse, R27 ;  /* 0x0000001e021b7224 */ /* 0x080fe200078e021b */
[----:B------:R-:W-:-:S03]  /*5450*/  ISETP.GE.U32.AND P3, PT, R17, R30, PT ;  /* 0x0000001e1100720c */ /* 0x000fc60003f66070 */
[----:B------:R-:W-:Y:S01]  /*5460*/  IMAD.X R27, R0, 0x1, ~R27, P0 ;  /* 0x00000001001b7824 */ /* 0x000fe200000e0e1b */
[----:B------:R-:W-:-:S04]  /*5470*/  IADD3 R0, P2, PT, R17, -R30, RZ ;  /* 0x8000001e11007210 */ /* 0x000fc80007f5e0ff */
        /* <DEDUP_REMOVED lines=8> */
[----:B------:R-:W-:Y:S02]  /*5500*/  ISETP.GE.U32.AND.EX P0, PT, R27, R31, PT, P0 ;  /* 0x0000001f1b00720c */ /* 0x000fe40003f06100 */
[----:B------:R-:W-:-:S02]  /*5510*/  IADD3 R19, P1, PT, R30, 0x1, RZ ;  /* 0x000000011e137810 */ /* 0x000fc40007f3e0ff */
[----:B------:R-:W-:Y:S02]  /*5520*/  SEL R17, R17, R2, P3 ;  /* 0x0000000211117207 */ /* 0x000fe40001800000 */
[----:B------:R-:W-:Y:S02]  /*5530*/  SEL R19, R19, R30, P0 ;  /* 0x0000001e13137207 */ /* 0x000fe40000000000 */
[----:B------:R-:W-:Y:S02]  /*5540*/  IADD3.X R0, PT, PT, RZ, R17, RZ, P1, !PT ;  /* 0x00000011ff007210 */ /* 0x000fe40000ffe4ff */
[----:B------:R-:W-:Y:S02]  /*5550*/  LOP3.LUT R2, R13, R15, RZ, 0x3c, !PT ;  /* 0x0000000f0d027212 */ /* 0x000fe400078e3cff */
[----:B------:R-:W-:Y:S02]  /*5560*/  SEL R17, R0, R17, P0 ;  /* 0x0000001100117207 */ /* 0x000fe40000000000 */
[----:B------:R-:W-:-:S02]  /*5570*/  IADD3 R0, P1, PT, RZ, -R19, RZ ;  /* 0x80000013ff007210 */ /* 0x000fc40007f3e0ff */
[----:B------:R-:W-:Y:S02]  /*5580*/  ISETP.GE.AND P2, PT, R2, RZ, PT ;  /* 0x000000ff0200720c */ /* 0x000fe40003f46270 */
[----:B------:R-:W-:Y:S01]  /*5590*/  ISETP.NE.U32.AND P0, PT, R20, RZ, PT ;  /* 0x000000ff1400720c */ /* 0x000fe20003f05070 */
[----:B------:R-:W-:Y:S01]  /*55a0*/  IMAD.X R2, RZ, RZ, ~R17, P1 ;  /* 0x000000ffff027224 */ /* 0x000fe200008e0e11 */
[----:B------:R-:W-:Y:S01]  /*55b0*/  SEL R0, R0, R19, !P2 ;  /* 0x0000001300007207 */ /* 0x000fe20005000000 */
[----:B------:R-:W-:Y:S01]  /*55c0*/  IMAD.MOV.U32 R19, RZ, RZ, 0x0 ;  /* 0x00000000ff137424 */ /* 0x000fe200078e00ff */
[----:B------:R-:W-:Y:S02]  /*55d0*/  ISETP.NE.AND.EX P0, PT, R13, RZ, PT, P0 ;  /* 0x000000ff0d00720c */ /* 0x000fe40003f05300 */
[----:B------:R-:W-:Y:S02]  /*55e0*/  SEL R2, R2, R17, !P2 ;  /* 0x0000001102027207 */ /* 0x000fe40005000000 */
[----:B------:R-:W-:-:S02]  /*55f0*/  SEL R0, R0, 0xffffffff, P0 ;  /* 0xffffffff00007807 */ /* 0x000fc40000000000 */
[----:B------:R-:W-:Y:S01]  /*5600*/  SEL R15, R2, 0xffffffff, P0 ;  /* 0xffffffff020f7807 */ /* 0x000fe20000000000 */
[----:B------:R-:W-:Y:S06]  /*5610*/  RET.REL.NODEC R18 `(_ZN5flash32flash_fwd_splitkv_combine_kernelI23Flash_fwd_kernel_traitsILi128ELi64ELi128ELi4ELb0ELb0EN7cutlass10bfloat16_tE19Flash_kernel_traitsILi128ELi64ELi128ELi4ES3_EELi4ELi7ELb1EEEvNS_16Flash_fwd_paramsE) ;  /* 0xffffffa812787950 */ /* 0x000fec0003c3ffff */
.L_x_309:
        /* <DEDUP_REMOVED lines=14> */
.L_x_7159:


//--------------------- .text._ZN5flash32flash_fwd_splitkv_combine_kernelI23Flash_fwd_kernel_traitsILi128ELi64ELi128ELi4ELb0ELb0EN7cutlass10bfloat16_tE19Flash_kernel_traitsILi128ELi64ELi128ELi4ES3_EELi4ELi6ELb1EEEvNS_16Flash_fwd_paramsE --------------------------
	.section	.text._ZN5flash32flash_fwd_splitkv_combine_kernelI23Flash_fwd_kernel_traitsILi128ELi64ELi128ELi4ELb0ELb0EN7cutlass10bfloat16_tE19Flash_kernel_traitsILi128ELi64ELi128ELi4ES3_EELi4ELi6ELb1EEEvNS_16Flash_fwd_paramsE,"ax",@progbits
	.align	128
        .global         _ZN5flash32flash_fwd_splitkv_combine_kernelI23Flash_fwd_kernel_traitsILi128ELi64ELi128ELi4ELb0ELb0EN7cutlass10bfloat16_tE19Flash_kernel_traitsILi128ELi64ELi128ELi4ES3_EELi4ELi6ELb1EEEvNS_16Flash_fwd_paramsE
        .type           _ZN5flash32flash_fwd_splitkv_combine_kernelI23Flash_fwd_kernel_traitsILi128ELi64ELi128ELi4ELb0ELb0EN7cutlass10bfloat16_tE19Flash_kernel_traitsILi128ELi64ELi128ELi4ES3_EELi4ELi6ELb1EEEvNS_16Flash_fwd_paramsE,@function
        .size           _ZN5flash32flash_fwd_splitkv_combine_kernelI23Flash_fwd_kernel_traitsILi128ELi64ELi128ELi4ELb0ELb0EN7cutlass10bfloat16_tE19Flash_kernel_traitsILi128ELi64ELi128ELi4ES3_EELi4ELi6ELb1EEEvNS_16Flash_fwd_paramsE,(.L_x_7160 - _ZN5flash32flash_fwd_splitkv_combine_kernelI23Flash_fwd_kernel_traitsILi128ELi64ELi128ELi4ELb0ELb0EN7cutlass10bfloat16_tE19Flash_kernel_traitsILi128ELi64ELi128ELi4ES3_EELi4ELi6ELb1EEEvNS_16Flash_fwd_paramsE)
        .other          _ZN5flash32flash_fwd_splitkv_combine_kernelI23Flash_fwd_kernel_traitsILi128ELi64ELi128ELi4ELb0ELb0EN7cutlass10bfloat16_tE19Flash_kernel_traitsILi128ELi64ELi128ELi4ES3_EELi4ELi6ELb1EEEvNS_16Flash_fwd_paramsE,@"STO_CUDA_ENTRY STV_DEFAULT"
_ZN5flash32flash_fwd_splitkv_combine_kernelI23Flash_fwd_kernel_traitsILi128ELi64ELi128ELi4ELb0ELb0EN7cutlass10bfloat16_tE19Flash_kernel_traitsILi128ELi64ELi128ELi4ES3_EELi4ELi6ELb1EEEvNS_16Flash_fwd_paramsE:
.text._ZN5flash32flash_fwd_splitkv_combine_kernelI23Flash_fwd_kernel_traitsILi128ELi64ELi128ELi4ELb0ELb0EN7cutlass10bfloat16_tE19Flash_kernel_traitsILi128ELi64ELi128ELi4ES3_EELi4ELi6ELb1EEEvNS_16Flash_fwd_paramsE:
        /* <DEDUP_REMOVED lines=38> */
.L_x_310:
[----:B------:R-:W-:Y:S01]  /*0260*/  IMAD.U32 R22, RZ, RZ, UR21 ;  /* 0x00000015ff167e24 */ /* 0x000fe2000f8e00ff */
[----:B------:R-:W-:Y:S01]  /*0270*/  MOV R20, UR19 ;  /* 0x0000001300147c02 */ /* 0x000fe20008000f00 */
[----:B------:R-:W-:Y:S01]  /*0280*/  IMAD.U32 R19, RZ, RZ, UR15 ;  /* 0x0000000fff137e24 */ /* 0x000fe2000f8e00ff */
[----:B------:R-:W-:Y:S02]  /*0290*/  MOV R18, UR14 ;  /* 0x0000000e00127c02 */ /* 0x000fe40008000f00 */
[----:B------:R-:W-:Y:S02]  /*02a0*/  MOV R16, 0x2c0 ;  /* 0x000002c000107802 */ /* 0x000fe40000000f00 */
[----:B------:R-:W-:Y:S05]  /*02b0*/  CALL.REL.NOINC `($__internal_8_$__cuda_sm20_div_s64) ;  /* 0x0000004800987944 */ /* 0x000fea0003c00000 */
.L_x_311:
        /* <DEDUP_REMOVED lines=30> */
.L_x_313:
[----:B------:R-:W-:Y:S01]  /*04a0*/  IMAD.MOV.U32 R22, RZ, RZ, R10 ;  /* 0x000000ffff167224 */ /* 0x000fe200078e000a */
[----:B------:R-:W-:Y:S02]  /*04b0*/  MOV R19, R11 ;  /* 0x0000000b00137202 */ /* 0x000fe40000000f00 */
[----:B------:R-:W-:Y:S02]  /*04c0*/  MOV R16, 0x4e0 ;  /* 0x000004e000107802 */ /* 0x000fe40000000f00 */
[----:B------:R-:W-:Y:S05]  /*04d0*/  CALL.REL.NOINC `($__internal_8_$__cuda_sm20_div_s64) ;  /* 0x0000004800107944 */ /* 0x000fea0003c00000 */
[----:B------:R-:W-:Y:S02]  /*04e0*/  MOV R4, R10 ;  /* 0x0000000a00047202 */ /* 0x000fe40000000f00 */
[----:B------:R-:W-:Y:S02]  /*04f0*/  MOV R5, R11 ;  /* 0x0000000b00057202 */ /* 0x000fe40000000f00 */
.L_x_314:
[----:B------:R-:W-:Y:S05]  /*0500*/  BSYNC.RECONVERGENT B0 ;  /* 0x0000000000007941 */ /* 0x000fea0003800200 */
.L_x_312:
        /* <DEDUP_REMOVED lines=57> */
.L_x_316:
[----:B------:R-:W-:Y:S01]  /*08a0*/  IMAD.MOV.U32 R22, RZ, RZ, R20 ;  /* 0x000000ffff167224 */ /* 0x000fe200078e0014 */
[----:B------:R-:W-:Y:S01]  /*08b0*/  MOV R20, R9 ;  /* 0x0000000900147202 */ /* 0x000fe20000000f00 */
[----:B------:R-:W-:Y:S01]  /*08c0*/  IMAD.MOV.U32 R19, RZ, RZ, R18 ;  /* 0x000000ffff137224 */ /* 0x000fe200078e0012 */
[----:B------:R-:W-:Y:S02]  /*08d0*/  MOV R18, R29 ;  /* 0x0000001d00127202 */ /* 0x000fe40000000f00 */
[----:B------:R-:W-:Y:S02]  /*08e0*/  MOV R16, 0x900 ;  /* 0x0000090000107802 */ /* 0x000fe40000000f00 */
[----:B------:R-:W-:Y:S05]  /*08f0*/  CALL.REL.NOINC `($__internal_8_$__cuda_sm20_div_s64) ;  /* 0x0000004400087944 */ /* 0x000fea0003c00000 */
.L_x_317:
[----:B------:R-:W-:Y:S05]  /*0900*/  BSYNC.RECONVERGENT B0 ;  /* 0x0000000000007941 */ /* 0x000fea0003800200 */
.L_x_315:
        /* <DEDUP_REMOVED lines=124> */
.L_x_319:
[----:B------:R-:W-:Y:S01]  /*10d0*/  IMAD.MOV.U32 R22, RZ, RZ, R10 ;  /* 0x000000ffff167224 */ /* 0x000fe200078e000a */
[----:B------:R-:W-:Y:S01]  /*10e0*/  MOV R20, R8 ;  /* 0x0000000800147202 */ /* 0x000fe20000000f00 */
[----:B------:R-:W-:Y:S01]  /*10f0*/  IMAD.MOV.U32 R19, RZ, RZ, R11 ;  /* 0x000000ffff137224 */ /* 0x000fe200078e000b */
[----:B------:R-:W-:Y:S02]  /*1100*/  MOV R18, R0 ;  /* 0x0000000000127202 */ /* 0x000fe40000000f00 */
[----:B------:R-:W-:Y:S02]  /*1110*/  MOV R16, 0x1130 ;  /* 0x0000113000107802 */ /* 0x000fe40000000f00 */
[----:B------:R-:W-:Y:S05]  /*1120*/  CALL.REL.NOINC `($__internal_8_$__cuda_sm20_div_s64) ;  /* 0x0000003800fc7944 */ /* 0x000fea0003c00000 */
[----:B------:R-:W-:Y:S02]  /*1130*/  MOV R32, R10 ;  /* 0x0000000a00207202 */ /* 0x000fe40000000f00 */
[----:B------:R-:W-:Y:S02]  /*1140*/  MOV R33, R11 ;  /* 0x0000000b00217202 */ /* 0x000fe40000000f00 */
.L_x_320:
[----:B------:R-:W-:Y:S05]  /*1150*/  BSYNC.RECONVERGENT B0 ;  /* 0x0000000000007941 */ /* 0x000fea0003800200 */
.L_x_318:
        /* <DEDUP_REMOVED lines=57> */
.L_x_322:
[----:B------:R-:W-:Y:S01]  /*14f0*/  IMAD.MOV.U32 R22, RZ, RZ, R4 ;  /* 0x000000ffff167224 */ /* 0x000fe200078e0004 */
[----:B------:R-:W-:Y:S01]  /*1500*/  MOV R19, R5 ;  /* 0x0000000500137202 */ /* 0x000fe20000000f00 */
[----:B------:R-:W-:Y:S01]  /*1510*/  IMAD.MOV.U32 R20, RZ, RZ, R7 ;  /* 0x000000ffff147224 */ /* 0x000fe200078e0007 */
[----:B------:R-:W-:Y:S02]  /*1520*/  MOV R16, 0x1540 ;  /* 0x0000154000107802 */ /* 0x000fe40000000f00 */
[----:B------:R-:W-:Y:S05]  /*1530*/  CALL.REL.NOINC `($__internal_8_$__cuda_sm20_div_s64) ;  /* 0x0000003400f87944 */ /* 0x000fea0003c00000 */
[----:B------:R-:W-:Y:S02]  /*1540*/  MOV R14, R10 ;  /* 0x0000000a000e7202 */ /* 0x000fe40000000f00 */
[----:B------:R-:W-:Y:S02]  /*1550*/  MOV R15, R11 ;  /* 0x0000000b000f7202 */ /* 0x000fe40000000f00 */
.L_x_323:
[----:B------:R-:W-:Y:S05]  /*1560*/  BSYNC.RECONVERGENT B0 ;  /* 0x0000000000007941 */ /* 0x000fea0003800200 */
.L_x_321:
        /* <DEDUP_REMOVED lines=35> */
[----:B------:R-:W5:Y:S01]  /*17a0*/  @!P0 S2R R12, SR_CgaCtaId ;  /* 0x00000000000c8919 */ /* 0x000f620000008800 */
[----:B------:R-:W-:Y:S02]  /*17b0*/  @!P1 MOV R16, 0x400 ;  /* 0x0000040000109802 */ /* 0x000fe40000000f00 */
[----:B------:R-:W-:Y:S02]  /*17c0*/  @!P1 SHF.L.U32 R17, R4, 0x2, RZ ;  /* 0x0000000204119819 */ /* 0x000fe400000006ff */
[----:B------:R-:W-:Y:S02]  /*17d0*/  @!P0 MOV R19, 0x400 ;  /* 0x0000040000138802 */ /* 0x000fe40000000f00 */
[----:B------:R-:W-:-:S02]  /*17e0*/  @!P0 MOV R13, 0x400 ;  /* 0x00000400000d8802 */ /* 0x000fc40000000f00 */
[----:B------:R-:W-:Y:S02]  /*17f0*/  @!P1 LOP3.LUT R18, R17, 0xc, RZ, 0xc0, !PT ;  /* 0x0000000c11129812 */ /* 0x000fe400078ec0ff */
[----:B-1----:R-:W-:Y:S01]  /*1800*/  @!P1 LEA R11, R11, R16, 0x18 ;  /* 0x000000100b0b9211 */ /* 0x002fe200078ec0ff */
[----:B------:R-:W-:Y:S01]  /*1810*/  @!P0 IMAD.SHL.U32 R16, R4, 0x4, RZ ;  /* 0x0000000404108824 */ /* 0x000fe200078e00ff */
[----:B----4-:R-:W-:-:S04]  /*1820*/  @!P0 LEA R10, R10, R19, 0x18 ;  /* 0x000000130a0a8211 */ /* 0x010fc800078ec0ff */
[----:B------:R-:W-:Y:S02]  /*1830*/  @!P0 LOP3.LUT R17, R16, 0xc, RZ, 0xc0, !PT ;  /* 0x0000000c10118812 */ /* 0x000fe400078ec0ff */
[----:B-----5:R-:W-:Y:S02]  /*1840*/  @!P0 LEA R13, R12, R13, 0x18 ;  /* 0x0000000d0c0d8211 */ /* 0x020fe400078ec0ff */
[----:B------:R-:W-:Y:S01]  /*1850*/  SHF.R.U32.HI R12, RZ, 0x5, R4 ;  /* 0x00000005ff0c7819 */ /* 0x000fe20000011604 */
[----:B------:R-:W-:Y:S02]  /*1860*/  @!P1 IMAD.IADD R18, R18, 0x1, R11 ;  /* 0x0000000112129824 */ /* 0x000fe400078e020b */
[----:B------:R-:W-:Y:S02]  /*1870*/  @!P0 IMAD.IADD R10, R17, 0x1, R10 ;  /* 0x00000001110a8824 */ /* 0x000fe400078e020a */
[----:B------:R-:W-:Y:S02]  /*1880*/  @!P0 IMAD R16, R12, 0x4, R13 ;  /* 0x000000040c108824 */ /* 0x000fe400078e020d */
[----:B------:R-:W-:-:S02]  /*1890*/  @!P1 IMAD R13, R3, 0x14, R18 ;  /* 0x00000014030d9824 */ /* 0x000fc400078e0212 */
[----:B------:R-:W-:Y:S01]  /*18a0*/  @!P0 IMAD R10, R3, 0x14, R10 ;  /* 0x00000014030a8824 */ /* 0x000fe200078e020a */
[----:B------:R-:W-:Y:S01]  /*18b0*/  @!P0 LOP3.LUT R11, R4, 0x1f, RZ, 0xc0, !PT ;  /* 0x0000001f040b8812 */ /* 0x000fe200078ec0ff */
[----:B0-----:R-:W-:Y:S01]  /*18c0*/  IMAD.MOV.U32 R25, RZ, RZ, -0x800000 ;  /* 0xff800000ff197424 */ /* 0x001fe200078e00ff */
[----:B------:R-:W-:Y:S01]  /*18d0*/  MOV R24, 0xff800000 ;  /* 0xff80000000187802 */ /* 0x000fe20000000f00 */
[----:B------:R-:W0:Y:S02]  /*18e0*/  LDC R3, c[0x0][0x434] ;  /* 0x00010d00ff037b82 */ /* 0x000e240000000800 */
        /* <DEDUP_REMOVED lines=18> */
[----:B-1----:R-:W-:Y:S01]  /*1a10*/  VIADD R18, R18, 0xffffffe ;  /* 0x0ffffffe12127836 */ /* 0x002fe20000000000 */
[----:B------:R-:W1:Y:S03]  /*1a20*/  LDC R17, c[0x0][0x3e0] ;  /* 0x0000f800ff117b82 */ /* 0x000e660000000800 */
[----:B------:R-:W2:Y:S01]  /*1a30*/  F2I.FTZ.U32.TRUNC.NTZ R19, R18 ;  /* 0x0000001200137305 */ /* 0x000ea2000021f000 */
[----:B0-----:R-:W-:-:S05]  /*1a40*/  FMNMX.FTZ R16, R11, R16, !PT ;  /* 0x000000100b107209 */ /* 0x001fca0007810000 */
[----:B------:R-:W0:Y:S01]  /*1a50*/  SHFL.BFLY PT, R13, R16, 0x1, 0x1f ;  /* 0x0c201f00100d7f89 */ /* 0x000e2200000e0000 */
[----:B--2---:R-:W-:Y:S02]  /*1a60*/  IMAD.MOV R5, RZ, RZ, -R19 ;  /* 0x000000ffff057224 */ /* 0x004fe400078e0a13 */
        /* <DEDUP_REMOVED lines=8> */
[----:B------:R-:W-:-:S04]  /*1af0*/  FSETP.NEU.FTZ.AND P1, PT, R13, -INF , PT ;  /* 0xff8000000d00780b */ /* 0x000fc80003f3d000 */
[----:B------:R-:W-:-:S05]  /*1b00*/  FSEL R10, R13, RZ, P1 ;  /* 0x000000ff0d0a7208 */ /* 0x000fca0000800000 */
[C---:B------:R-:W-:Y:S01]  /*1b10*/  FADD.FTZ R18, -R10.reuse, R24 ;  /* 0x000000180a127221 */ /* 0x040fe20000010100 */
[----:B------:R-:W-:-:S03]  /*1b20*/  FADD.FTZ R16, -R10, R25 ;  /* 0x000000190a107221 */ /* 0x000fc60000010100 */
[----:B------:R-:W-:Y:S01]  /*1b30*/  FMUL.FTZ R18, R18, 1.4426950216293334961 ;  /* 0x3fb8aa3b12127820 */ /* 0x000fe20000410000 */
[----:B------:R-:W-:-:S04]  /*1b40*/  FMUL.FTZ R16, R16, 1.4426950216293334961 ;  /* 0x3fb8aa3b10107820 */ /* 0x000fc80000410000 */
[----:B------:R-:W-:Y:S04]  /*1b50*/  MUFU.EX2 R13, R16 ;  /* 0x00000010000d7308 */ /* 0x000fe80000000800 */
[----:B------:R-:W0:Y:S01]  /*1b60*/  MUFU.EX2 R18, R18 ;  /* 0x0000001200127308 */ /* 0x000e220000000800 */
[----:B------:R-:W-:Y:S02]  /*1b70*/  ISETP.GT.U32.AND P0, PT, R6, R5, PT ;  /* 0x000000050600720c */ /* 0x000fe40003f04070 */
[----:B------:R-:W-:Y:S01]  /*1b80*/  LOP3.LUT R2, R2, R3, RZ, 0x3c, !PT ;  /* 0x0000000302027212 */ /* 0x000fe200078e3cff */
[----:B0-----:R-:W-:-:S10]  /*1b90*/  FADD.FTZ R13, R13, R18 ;  /* 0x000000120d0d7221 */ /* 0x001fd40000010000 */
[-C--:B------:R-:W-:Y:S01]  /*1ba0*/  @!P0 IADD3 R5, PT, PT, R5, -R6.reuse, RZ ;  /* 0x8000000605058210 */ /* 0x080fe20007ffe0ff */
[----:B------:R-:W0:Y:S03]  /*1bb0*/  SHFL.BFLY PT, R16, R13, 0x10, 0x1f ;  /* 0x0e001f000d107f89 */ /* 0x000e2600000e0000 */
        /* <DEDUP_REMOVED lines=9> */
[----:B0-----:R-:W-:-:S04]  /*1c50*/  FADD.FTZ R16, R13, R16 ;  /* 0x000000100d107221 */ /* 0x001fc80000010000 */
[----:B------:R-:W-:Y:S01]  /*1c60*/  IMAD R5, R11, UR4, RZ ;  /* 0x000000040b057c24 */ /* 0x000fe2000f8e02ff */
[----:B-1----:R-:W-:Y:S01]  /*1c70*/  IABS R2, R17 ;  /* 0x0000001100027213 */ /* 0x002fe20000000000 */
        /* <DEDUP_REMOVED lines=45> */
[----:B------:R-:W-:Y:S02]  /*1f50*/  ISETP.GE.AND P3, PT, R16, RZ, PT ;  /* 0x000000ff1000720c */ /* 0x000fe40003f66270 */
[----:B------:R-:W-:Y:S02]  /*1f60*/  FSETP.NE.FTZ.AND P1, PT, R18, RZ, PT ;  /* 0x000000ff1200720b */ /* 0x000fe40003f35000 */
[----:B------:R-:W-:-:S02]  /*1f70*/  ISETP.GE.AND P2, PT, R6, RZ, PT ;  /* 0x000000ff0600720c */ /* 0x000fc40003f46270 */
[----:B------:R-:W-:Y:S02]  /*1f80*/  @!P0 IADD3 R20, PT, PT, R20, 0x1, RZ ;  /* 0x0000000114148810 */ /* 0x000fe40007ffe0ff */
[----:B------:R-:W-:Y:S01]  /*1f90*/  ISETP.NE.AND P0, PT, R17, RZ, PT ;  /* 0x000000ff1100720c */ /* 0x000fe20003f05270 */
[----:B------:R-:W-:Y:S01]  /*1fa0*/  IMAD.MOV.U32 R13, RZ, RZ, R23 ;  /* 0x000000ffff0d7224 */ /* 0x000fe200078e0017 */
[----:B------:R-:W-:Y:S01]  /*1fb0*/  ISETP.NE.AND P5, PT, R5, RZ, PT ;  /* 0x000000ff0500720c */ /* 0x000fe20003fa5270 */
[----:B------:R-:W-:Y:S02]  /*1fc0*/  @P4 VIADD R20, R20, 0x1 ;  /* 0x0000000114144836 */ /* 0x000fe40000000000 */
[----:B------:R-:W-:Y:S01]  /*1fd0*/  @!P3 IMAD.MOV R13, RZ, RZ, -R13 ;  /* 0x000000ffff0db224 */ /* 0x000fe200078e0a0d */
[----:B------:R-:W-:Y:S02]  /*1fe0*/  ISETP.NE.AND P3, PT, R11, RZ, PT ;  /* 0x000000ff0b00720c */ /* 0x000fe40003f65270 */
[----:B------:R-:W1:Y:S01]  /*1ff0*/  @P1 MUFU.LG2 R11, R18 ;  /* 0x00000012000b1308 */ /* 0x000e620000000c00 */
[----:B------:R-:W-:-:S04]  /*2000*/  @!P2 IMAD.MOV R20, RZ, RZ, -R20 ;  /* 0x000000ffff14a224 */ /* 0x000fc800078e0a14 */
[----:B------:R-:W-:Y:S02]  /*2010*/  @!P0 LOP3.LUT R20, RZ, R17, RZ, 0x33, !PT ;  /* 0x00000011ff148212 */ /* 0x000fe400078e33ff */
[----:B------:R-:W-:Y:S02]  /*2020*/  LOP3.LUT P0, RZ, R4, 0x39f, RZ, 0xc0, !PT ;  /* 0x0000039f04ff7812 */ /* 0x000fe4000780c0ff */
[----:B------:R-:W-:Y:S02]  /*2030*/  @!P5 LOP3.LUT R13, RZ, R19, RZ, 0x33, !PT ;  /* 0x00000013ff0dd212 */ /* 0x000fe400078e33ff */
[----:B------:R-:W-:Y:S02]  /*2040*/  SEL R2, RZ, 0x1, !P3 ;  /* 0x00000001ff027807 */ /* 0x000fe40005800000 */
[----:B------:R-:W-:Y:S02]  /*2050*/  SHF.R.S32.HI R21, RZ, 0x1f, R5 ;  /* 0x0000001fff157819 */ /* 0x000fe40000011405 */
[----:B------:R-:W-:-:S02]  /*2060*/  ISETP.LT.U32.AND P2, PT, R14, R13, PT ;  /* 0x0000000d0e00720c */ /* 0x000fc40003f41070 */
[----:B------:R-:W-:Y:S01]  /*2070*/  SHF.R.S32.HI R19, RZ, 0x1f, R13 ;  /* 0x0000001fff137819 */ /* 0x000fe2000001140d */
[----:B0-----:R-:W-:Y:S01]  /*2080*/  IMAD R6, R3, UR4, RZ ;  /* 0x0000000403067c24 */ /* 0x001fe2000f8e02ff */
[----:B------:R-:W-:Y:S01]  /*2090*/  LOP3.LUT R2, R21, R2, RZ, 0xfc, !PT ;  /* 0x0000000215027212 */ /* 0x000fe200078efcff */
[----:B------:R-:W-:Y:S01]  /*20a0*/  IMAD R3, R20, UR9, RZ ;  /* 0x0000000914037c24 */ /* 0x000fe2000f8e02ff */
[----:B------:R-:W-:Y:S01]  /*20b0*/  ISETP.LT.AND.EX P2, PT, R15, R19, PT, P2 ;  /* 0x000000130f00720c */ /* 0x000fe20003f41320 */
[----:B------:R-:W-:Y:S01]  /*20c0*/  BSSY.RECONVERGENT B1, `(.L_x_324) ;  /* 0x0000129000017945 */ /* 0x000fe20003800200 */
[----:B------:R-:W-:Y:S02]  /*20d0*/  IMAD.MOV.U32 R23, RZ, RZ, 0x7f800000 ;  /* 0x7f800000ff177424 */ /* 0x000fe400078e00ff */
        /* <DEDUP_REMOVED lines=55> */
.L_x_327:
[----:B------:R-:W-:Y:S01]  /*2450*/  IMAD.MOV.U32 R22, RZ, RZ, R2 ;  /* 0x000000ffff167224 */ /* 0x000fe200078e0002 */
[----:B------:R-:W-:Y:S01]  /*2460*/  MOV R19, RZ ;  /* 0x000000ff00137202 */ /* 0x000fe20000000f00 */
[----:B------:R-:W-:Y:S01]  /*2470*/  IMAD.MOV.U32 R20, RZ, RZ, R30 ;  /* 0x000000ffff147224 */ /* 0x000fe200078e001e */
[----:B------:R-:W-:Y:S02]  /*2480*/  MOV R16, 0x24a0 ;  /* 0x000024a000107802 */ /* 0x000fe40000000f00 */
[----:B------:R-:W-:Y:S05]  /*2490*/  CALL.REL.NOINC `($__internal_8_$__cuda_sm20_div_s64) ;  /* 0x0000002800207944 */ /* 0x000fea0003c00000 */
[----:B------:R-:W-:Y:S02]  /*24a0*/  IADD3 R13, PT, PT, -R10, RZ, RZ ;  /* 0x000000ff0a0d7210 */ /* 0x000fe40007ffe1ff */
[----:B------:R-:W-:-:S03]  /*24b0*/  MOV R31, R11 ;  /* 0x0000000b001f7202 */ /* 0x000fc60000000f00 */
[----:B------:R-:W-:Y:S01]  /*24c0*/  IMAD R13, R30, R13, R2 ;  /* 0x0000000d1e0d7224 */ /* 0x000fe200078e0202 */
[----:B------:R-:W-:-:S07]  /*24d0*/  MOV R30, R10 ;  /* 0x0000000a001e7202 */ /* 0x000fce0000000f00 */
.L_x_328:
        /* <DEDUP_REMOVED lines=59> */
.L_x_330:
[----:B------:R-:W-:Y:S01]  /*2890*/  IMAD.MOV.U32 R22, RZ, RZ, R30 ;  /* 0x000000ffff167224 */ /* 0x000fe200078e001e */
[----:B------:R-:W-:Y:S01]  /*28a0*/  MOV R19, R31 ;  /* 0x0000001f00137202 */ /* 0x000fe20000000f00 */
[----:B------:R-:W-:Y:S01]  /*28b0*/  IMAD.MOV.U32 R20, RZ, RZ, R28 ;  /* 0x000000ffff147224 */ /* 0x000fe200078e001c */
[----:B------:R-:W-:Y:S02]  /*28c0*/  MOV R16, 0x28e0 ;  /* 0x000028e000107802 */ /* 0x000fe40000000f00 */
[----:B------:R-:W-:Y:S05]  /*28d0*/  CALL.REL.NOINC `($__internal_8_$__cuda_sm20_div_s64) ;  /* 0x0000002400107944 */ /* 0x000fea0003c00000 */
[----:B------:R-:W-:-:S05]  /*28e0*/  IADD3 R11, PT, PT, -R10, RZ, RZ ;  /* 0x000000ff0a0b7210 */ /* 0x000fca0007ffe1ff */
[----:B------:R-:W-:Y:S02]  /*28f0*/  IMAD R28, R11, R28, R30 ;  /* 0x0000001c0b1c7224 */ /* 0x000fe400078e021e */
.L_x_331:
[----:B------:R-:W-:Y:S05]  /*2900*/  BSYNC.RECONVERGENT B0 ;  /* 0x0000000000007941 */ /* 0x000fea0003800200 */
.L_x_329:
        /* <DEDUP_REMOVED lines=8> */
[----:B------:R-:W-:Y:S01]  /*2990*/  LOP3.LUT R26, R28, R9, RZ, 0x3c, !PT ;  /* 0x000000091c1a7212 */ /* 0x000fe200078e3cff */
[----:B------:R-:W3:Y:S01]  /*29a0*/  I2F.U32.RP R22, R16 ;  /* 0x0000001000167306 */ /* 0x000ee20000209000 */
[----:B------:R-:W-:-:S02]  /*29b0*/  ISETP.NE.AND P5, PT, R9, RZ, PT ;  /* 0x000000ff0900720c */ /* 0x000fc40003fa5270 */
[----:B------:R-:W-:Y:S01]  /*29c0*/  ISETP.GE.AND P2, PT, R26, RZ, PT ;  /* 0x000000ff1a00720c */ /* 0x000fe20003f46270 */
[----:B0-----:R-:W-:-:S04]  /*29d0*/  UISETP.NE.AND UP0, UPT, UR8, URZ, UPT ;  /* 0x000000ff0800728c */ /* 0x001fc8000bf05270 */
[----:B-1----:R-:W0:Y:S01]  /*29e0*/  MUFU.RCP R11, R11 ;  /* 0x0000000b000b7308 */ /* 0x002e220000001000 */
[----:B--2---:R-:W-:Y:S02]  /*29f0*/  USEL UR8, UR4, 0x1, UP0 ;  /* 0x0000000104087887 */ /* 0x004fe40008000000 */
[----:B------:R-:W-:-:S05]  /*2a00*/  UIMAD UR4, UR5, UR4, URZ ;  /* 0x00000004050472a4 */ /* 0x000fca000f8e02ff */
[----:B---3--:R-:W1:Y:S01]  /*2a10*/  MUFU.RCP R21, R22 ;  /* 0x0000001600157308 */ /* 0x008e620000001000 */
[----:B------:R-:W-:Y:S02]  /*2a20*/  USHF.R.S32.HI UR12, URZ, 0x1f, UR8 ;  /* 0x0000001fff0c7899 */ /* 0x000fe40008011408 */
[----:B------:R-:W-:-:S05]  /*2a30*/  UIMAD UR5, UR8, UR5, URZ ;  /* 0x00000005080572a4 */ /* 0x000fca000f8e02ff */
[----:B------:R-:W-:Y:S01]  /*2a40*/  I2F.U32.RP R13, R14 ;  /* 0x0000000e000d7306 */ /* 0x000fe20000209000 */
[----:B0-----:R-:W-:-:S07]  /*2a50*/  VIADD R30, R11, 0xffffffe ;  /* 0x0ffffffe0b1e7836 */ /* 0x001fce0000000000 */
[----:B------:R-:W0:Y:S01]  /*2a60*/  F2I.FTZ.U32.TRUNC.NTZ R31, R30 ;  /* 0x0000001e001f7305 */ /* 0x000e22000021f000 */
[----:B-1----:R-:W-:Y:S01]  /*2a70*/  VIADD R21, R21, 0xffffffe ;  /* 0x0ffffffe15157836 */ /* 0x002fe20000000000 */
[----:B------:R-:W-:-:S06]  /*2a80*/  IABS R22, R28 ;  /* 0x0000001c00167213 */ /* 0x000fcc0000000000 */
[----:B------:R-:W1:Y:S01]  /*2a90*/  F2I.FTZ.U32.TRUNC.NTZ R21, R21 ;  /* 0x0000001500157305 */ /* 0x000e62000021f000 */
[----:B0-----:R-:W-:-:S07]  /*2aa0*/  IMAD.MOV R20, RZ, RZ, -R31 ;  /* 0x000000ffff147224 */ /* 0x001fce00078e0a1f */
[----:B------:R-:W0:Y:S01]  /*2ab0*/  MUFU.RCP R34, R13 ;  /* 0x0000000d00227308 */ /* 0x000e220000001000 */
[----:B------:R-:W-:Y:S02]  /*2ac0*/  IMAD.MOV.U32 R30, RZ, RZ, RZ ;  /* 0x000000ffff1e7224 */ /* 0x000fe400078e00ff */
[----:B------:R-:W-:Y:S02]  /*2ad0*/  IMAD R27, R20, R19, RZ ;  /* 0x00000013141b7224 */ /* 0x000fe400078e02ff */
[----:B------:R-:W-:Y:S02]  /*2ae0*/  HFMA2 R20, -RZ, RZ, 0, 0 ;  /* 0x00000000ff147431 */ /* 0x000fe400000001ff */
[----:B-1----:R-:W-:Y:S01]  /*2af0*/  IMAD.MOV R29, RZ, RZ, -R21 ;  /* 0x000000ffff1d7224 */ /* 0x002fe200078e0a15 */
[----:B------:R-:W1:Y:S01]  /*2b00*/  I2F.U32.RP R32, R18 ;  /* 0x0000001200207306 */ /* 0x000e620000209000 */
[----:B------:R-:W-:Y:S01]  /*2b10*/  IMAD.HI.U32 R27, R31, R27, R30 ;  /* 0x0000001b1f1b7227 */ /* 0x000fe200078e001e */
[----:B------:R-:W-:-:S03]  /*2b20*/  IABS R30, R9 ;  /* 0x00000009001e7213 */ /* 0x000fc60000000000 */
[----:B------:R-:W-:Y:S02]  /*2b30*/  IMAD R29, R29, R16, RZ ;  /* 0x000000101d1d7224 */ /* 0x000fe400078e02ff */
[----:B------:R-:W-:Y:S01]  /*2b40*/  IMAD.MOV R30, RZ, RZ, -R30 ;  /* 0x000000ffff1e7224 */ /* 0x000fe200078e0a1e */
[----:B------:R-:W2:Y:S01]  /*2b50*/  I2F.U32.RP R11, R15 ;  /* 0x0000000f000b7306 */ /* 0x000ea20000209000 */
[----:B------:R-:W-:Y:S01]  /*2b60*/  IMAD.HI.U32 R29, R21, R29, R20 ;  /* 0x0000001d151d7227 */ /* 0x000fe200078e0014 */
[----:B------:R-:W-:Y:S02]  /*2b70*/  IABS R20, R10 ;  /* 0x0000000a00147213 */ /* 0x000fe40000000000 */
[----:B------:R-:W-:Y:S01]  /*2b80*/  IABS R21, R7 ;  /* 0x0000000700157213 */ /* 0x000fe20000000000 */
[----:B------:R-:W-:Y:S01]  /*2b90*/  IMAD.HI.U32 R27, R27, R22, RZ ;  /* 0x000000161b1b7227 */ /* 0x000fe200078e00ff */
[----:B0-----:R-:W-:Y:S02]  /*2ba0*/  IADD3 R34, PT, PT, R34, 0xffffffe, RZ ;  /* 0x0ffffffe22227810 */ /* 0x001fe40007ffe0ff */
[----:B-1----:R-:W0:Y:S01]  /*2bb0*/  MUFU.RCP R32, R32 ;  /* 0x0000002000207308 */ /* 0x002e220000001000 */
[----:B------:R-:W-:-:S02]  /*2bc0*/  IMAD R30, R27, R30, R22 ;  /* 0x0000001e1b1e7224 */ /* 0x000fc400078e0216 */
[----:B------:R-:W-:Y:S02]  /*2bd0*/  IMAD.MOV R21, RZ, RZ, -R21 ;  /* 0x000000ffff157224 */ /* 0x000fe400078e0a15 */
[----:B------:R-:W-:Y:S01]  /*2be0*/  IMAD.HI.U32 R22, R29, R20, RZ ;  /* 0x000000141d167227 */ /* 0x000fe200078e00ff */
[----:B------:R-:W-:Y:S02]  /*2bf0*/  ISETP.GT.U32.AND P3, PT, R19, R30, PT ;  /* 0x0000001e1300720c */ /* 0x000fe40003f64070 */
[----:B--2---:R-:W1:Y:S01]  /*2c00*/  MUFU.RCP R11, R11 ;  /* 0x0000000b000b7308 */ /* 0x004e620000001000 */
[----:B------:R-:W-:-:S05]  /*2c10*/  IMAD R21, R22, R21, R20 ;  /* 0x0000001516157224 */ /* 0x000fca00078e0214 */
[----:B------:R-:W-:Y:S02]  /*2c20*/  ISETP.GT.U32.AND P1, PT, R16, R21, PT ;  /* 0x000000151000720c */ /* 0x000fe40003f24070 */
[----:B------:R-:W2:Y:S01]  /*2c30*/  F2I.FTZ.U32.TRUNC.NTZ R35, R34 ;  /* 0x0000002200237305 */ /* 0x000ea2000021f000 */
[----:B0-----:R-:W-:Y:S02]  /*2c40*/  VIADD R32, R32, 0xffffffe ;  /* 0x0ffffffe20207836 */ /* 0x001fe40000000000 */
[----:B------:R-:W-:Y:S01]  /*2c50*/  @!P3 IADD3 R27, PT, PT, R27, 0x1, RZ ;  /* 0x000000011b1bb810 */ /* 0x000fe20007ffe0ff */
[----:B------:R-:W-:Y:S01]  /*2c60*/  @!P3 IMAD.IADD R30, R30, 0x1, -R19 ;  /* 0x000000011e1eb824 */ /* 0x000fe200078e0a13 */
[----:B------:R-:W-:-:S03]  /*2c70*/  ISETP.NE.AND P3, PT, R7, RZ, PT ;  /* 0x000000ff0700720c */ /* 0x000fc60003f65270 */
[----:B------:R-:W0:Y:S01]  /*2c80*/  F2I.FTZ.U32.TRUNC.NTZ R33, R32 ;  /* 0x0000002000217305 */ /* 0x000e22000021f000 */
[----:B------:R-:W-:Y:S01]  /*2c90*/  ISETP.GE.U32.AND P6, PT, R30, R19, PT ;  /* 0x000000131e00720c */ /* 0x000fe20003fc6070 */
[----:B------:R-:W-:Y:S01]  /*2ca0*/  HFMA2 R30, -RZ, RZ, 0, 0 ;  /* 0x00000000ff1e7431 */ /* 0x000fe200000001ff */
[----:B-1----:R-:W-:Y:S01]  /*2cb0*/  IADD3 R31, PT, PT, R11, 0xffffffe, RZ ;  /* 0x0ffffffe0b1f7810 */ /* 0x002fe20007ffe0ff */
[----:B------:R-:W-:Y:S01]  /*2cc0*/  @!P1 VIADD R22, R22, 0x1 ;  /* 0x0000000116169836 */ /* 0x000fe20000000000 */
[----:B------:R-:W-:Y:S02]  /*2cd0*/  @!P1 IADD3 R21, PT, PT, R21, -R16, RZ ;  /* 0x8000001015159210 */ /* 0x000fe40007ffe0ff */
[----:B--2---:R-:W-:Y:S01]  /*2ce0*/  IADD3 R13, PT, PT, RZ, -R35, RZ ;  /* 0x80000023ff0d7210 */ /* 0x004fe20007ffe0ff */
[----:B------:R-:W-:Y:S01]  /*2cf0*/  IMAD.MOV.U32 R34, RZ, RZ, RZ ;  /* 0x000000ffff227224 */ /* 0x000fe200078e00ff */
[----:B------:R-:W1:Y:S01]  /*2d00*/  F2I.FTZ.U32.TRUNC.NTZ R31, R31 ;  /* 0x0000001f001f7305 */ /* 0x000e62000021f000 */
[----:B------:R-:W-:-:S02]  /*2d10*/  LOP3.LUT R19, R10, R7, RZ, 0x3c, !PT ;  /* 0x000000070a137212 */ /* 0x000fc400078e3cff */
[----:B------:R-:W-:Y:S01]  /*2d20*/  IMAD R20, R13, R14, RZ ;  /* 0x0000000e0d147224 */ /* 0x000fe200078e02ff */
[----:B------:R-:W-:Y:S01]  /*2d30*/  ISETP.GE.U32.AND P4, PT, R21, R16, PT ;  /* 0x000000101500720c */ /* 0x000fe20003f86070 */
[----:B------:R-:W-:Y:S01]  /*2d40*/  @P6 VIADD R27, R27, 0x1 ;  /* 0x000000011b1b6836 */ /* 0x000fe20000000000 */
[----:B------:R-:W-:Y:S01]  /*2d50*/  IABS R13, R2 ;  /* 0x00000002000d7213 */ /* 0x000fe20000000000 */
[----:B------:R-:W-:Y:S01]  /*2d60*/  IMAD.HI.U32 R20, R35, R20, R34 ;  /* 0x0000001423147227 */ /* 0x000fe200078e0022 */
[----:B------:R-:W-:Y:S02]  /*2d70*/  IABS R11, R17 ;  /* 0x00000011000b7213 */ /* 0x000fe40000000000 */
[----:B------:R-:W-:Y:S01]  /*2d80*/  ISETP.GE.AND P0, PT, R19, RZ, PT ;  /* 0x000000ff1300720c */ /* 0x000fe20003f06270 */
[----:B0-----:R-:W-:Y:S01]  /*2d90*/  IMAD.MOV R16, RZ, RZ, -R33 ;  /* 0x000000ffff107224 */ /* 0x001fe200078e0a21 */
[----:B------:R-:W-:Y:S01]  /*2da0*/  MOV R32, RZ ;  /* 0x000000ff00207202 */ /* 0x000fe20000000f00 */
[----:B------:R-:W-:Y:S01]  /*2db0*/  IMAD.MOV R11, RZ, RZ, -R11 ;  /* 0x000000ffff0b7224 */ /* 0x000fe200078e0a0b */
[----:B------:R-:W-:Y:S01]  /*2dc0*/  IABS R21, R8 ;  /* 0x0000000800157213 */ /* 0x000fe20000000000 */
[----:B------:R-:W-:-:S04]  /*2dd0*/  IMAD.HI.U32 R20, R20, R13, RZ ;  /* 0x0000000d14147227 */ /* 0x000fc800078e00ff */
[----:B------:R-:W-:Y:S02]  /*2de0*/  IMAD R13, R20, R11, R13 ;  /* 0x0000000b140d7224 */ /* 0x000fe400078e020d */
[----:B-1----:R-:W-:Y:S02]  /*2df0*/  IMAD.MOV R11, RZ, RZ, -R31 ;  /* 0x000000ffff0b7224 */ /* 0x002fe400078e0a1f */
[----:B------:R-:W-:Y:S01]  /*2e00*/  @P4 VIADD R22, R22, 0x1 ;  /* 0x0000000116164836 */ /* 0x000fe20000000000 */
[----:B------:R-:W-:Y:S01]  /*2e10*/  ISETP.GT.U32.AND P1, PT, R14, R13, PT ;  /* 0x0000000d0e00720c */ /* 0x000fe20003f24070 */
[----:B------:R-:W-:Y:S02]  /*2e20*/  IMAD R19, R16, R18, RZ ;  /* 0x0000001210137224 */ /* 0x000fe400078e02ff */
        /* <DEDUP_REMOVED lines=8> */
[----:B------:R-:W-:Y:S01]  /*2eb0*/  IABS R16, R22 ;  /* 0x0000001600107213 */ /* 0x000fe20000000000 */
[----:B------:R-:W-:Y:S01]  /*2ec0*/  IMAD.HI.U32 R30, R31, R11, R30 ;  /* 0x0000000b1f1e7227 */ /* 0x000fe200078e001e */
[----:B------:R-:W-:Y:S02]  /*2ed0*/  IABS R11, R6 ;  /* 0x00000006000b7213 */ /* 0x000fe40000000000 */
[----:B------:R-:W-:Y:S01]  /*2ee0*/  ISETP.NE.AND P5, PT, R8, RZ, PT ;  /* 0x000000ff0800720c */ /* 0x000fe20003fa5270 */
[----:B------:R-:W-:Y:S01]  /*2ef0*/  IMAD.MOV R21, RZ, RZ, -R21 ;  /* 0x000000ffff157224 */ /* 0x000fe200078e0a15 */
[----:B------:R-:W-:Y:S01]  /*2f00*/  IADD3 R11, PT, PT, RZ, -R11, RZ ;  /* 0x8000000bff0b7210 */ /* 0x000fe20007ffe0ff */
[----:B------:R-:W-:-:S04]  /*2f10*/  IMAD.HI.U32 R19, R19, R26, RZ ;  /* 0x0000001a13137227 */ /* 0x000fc800078e00ff */
[----:B------:R-:W-:-:S04]  /*2f20*/  IMAD.HI.U32 R30, R30, R16, RZ ;  /* 0x000000101e1e7227 */ /* 0x000fc800078e00ff */
[----:B------:R-:W-:Y:S02]  /*2f30*/  IMAD R21, R19, R21, R26 ;  /* 0x0000001513157224 */ /* 0x000fe400078e021a */
[----:B------:R-:W-:Y:S02]  /*2f40*/  @!P1 IMAD.IADD R13, R13, 0x1, -R14 ;  /* 0x000000010d0d9824 */ /* 0x000fe400078e0a0e */
[----:B------:R-:W-:Y:S01]  /*2f50*/  IMAD R16, R30, R11, R16 ;  /* 0x0000000b1e107224 */ /* 0x000fe200078e0210 */
[----:B------:R-:W-:Y:S01]  /*2f60*/  ISETP.GT.U32.AND P3, PT, R18, R21, PT ;  /* 0x000000151200720c */ /* 0x000fe20003f64070 */
[----:B------:R-:W-:Y:S01]  /*2f70*/  @!P1 VIADD R20, R20, 0x1 ;  /* 0x0000000114149836 */ /* 0x000fe20000000000 */
[----:B------:R-:W-:Y:S01]  /*2f80*/  ISETP.GE.U32.AND P4, PT, R13, R14, PT ;  /* 0x0000000e0d00720c */ /* 0x000fe20003f86070 */
[----:B------:R-:W-:Y:S01]  /*2f90*/  IMAD.MOV R11, RZ, RZ, -R27 ;  /* 0x000000ffff0b7224 */ /* 0x000fe200078e0a1b */
[----:B------:R-:W-:Y:S02]  /*2fa0*/  ISETP.GT.U32.AND P1, PT, R15, R16, PT ;  /* 0x000000100f00720c */ /* 0x000fe40003f24070 */
[----:B------:R-:W-:Y:S01]  /*2fb0*/  LOP3.LUT R13, R2, R17, RZ, 0x3c, !PT ;  /* 0x00000011020d7212 */ /* 0x000fe200078e3cff */
[----:B------:R-:W-:Y:S01]  /*2fc0*/  IMAD R11, R9, R11, R28 ;  /* 0x0000000b090b7224 */ /* 0x000fe200078e021c */
[----:B------:R-:W-:-:S02]  /*2fd0*/  LOP3.LUT R9, R22, R6, RZ, 0x3c, !PT ;  /* 0x0000000616097212 */ /* 0x000fc400078e3cff */
[----:B------:R-:W-:Y:S02]  /*2fe0*/  ISETP.GE.AND P0, PT, R13, RZ, PT ;  /* 0x000000ff0d00720c */ /* 0x000fe40003f06270 */
[----:B------:R-:W-:Y:S01]  /*2ff0*/  LOP3.LUT R13, R27, R8, RZ, 0x3c, !PT ;  /* 0x000000081b0d7212 */ /* 0x000fe200078e3cff */
[----:B------:R-:W-:Y:S01]  /*3000*/  @!P3 IMAD.IADD R21, R21, 0x1, -R18 ;  /* 0x000000011515b824 */ /* 0x000fe200078e0a12 */
[----:B------:R-:W-:Y:S02]  /*3010*/  @!P3 IADD3 R19, PT, PT, R19, 0x1, RZ ;  /* 0x000000011313b810 */ /* 0x000fe40007ffe0ff */
[----:B------:R-:W-:Y:S01]  /*3020*/  @P4 IADD3 R20, PT, PT, R20, 0x1, RZ ;  /* 0x0000000114144810 */ /* 0x000fe20007ffe0ff */
[----:B------:R-:W-:Y:S01]  /*3030*/  @!P1 IMAD.IADD R16, R16, 0x1, -R15 ;  /* 0x0000000110109824 */ /* 0x000fe200078e0a0f */
[----:B------:R-:W-:Y:S01]  /*3040*/  ISETP.GE.U32.AND P6, PT, R21, R18, PT ;  /* 0x000000121500720c */ /* 0x000fe20003fc6070 */
[----:B------:R-:W-:Y:S01]  /*3050*/  @!P1 VIADD R30, R30, 0x1 ;  /* 0x000000011e1e9836 */ /* 0x000fe20000000000 */
[----:B------:R-:W-:-:S02]  /*3060*/  ISETP.NE.AND P1, PT, R6, RZ, PT ;  /* 0x000000ff0600720c */ /* 0x000fc40003f25270 */
[----:B------:R-:W-:Y:S02]  /*3070*/  ISETP.GE.U32.AND P4, PT, R16, R15, PT ;  /* 0x0000000f1000720c */ /* 0x000fe40003f86070 */
[----:B------:R-:W-:Y:S02]  /*3080*/  @!P0 IADD3 R20, PT, PT, -R20, RZ, RZ ;  /* 0x000000ff14148210 */ /* 0x000fe40007ffe1ff */
[----:B------:R-:W-:Y:S02]  /*3090*/  @!P2 LOP3.LUT R20, RZ, R17, RZ, 0x33, !PT ;  /* 0x00000011ff14a212 */ /* 0x000fe400078e33ff */
[----:B------:R-:W-:Y:S02]  /*30a0*/  ISETP.GE.AND P2, PT, R13, RZ, PT ;  /* 0x000000ff0d00720c */ /* 0x000fe40003f46270 */
[----:B------:R-:W-:Y:S01]  /*30b0*/  ISETP.GE.AND P0, PT, R9, RZ, PT ;  /* 0x000000ff0900720c */ /* 0x000fe20003f06270 */
[----:B------:R-:W-:-:S04]  /*30c0*/  IMAD.WIDE R14, R20, UR9, RZ ;  /* 0x00000009140e7c25 */ /* 0x000fc8000f8e02ff */
[----:B------:R-:W-:Y:S01]  /*30d0*/  @P6 VIADD R19, R19, 0x1 ;  /* 0x0000000113136836 */ /* 0x000fe20000000000 */
[----:B------:R-:W-:Y:S01]  /*30e0*/  @P4 IADD3 R30, PT, PT, R30, 0x1, RZ ;  /* 0x000000011e1e4810 */ /* 0x000fe20007ffe0ff */
[----:B------:R-:W-:Y:S02]  /*30f0*/  IMAD.MOV R20, RZ, RZ, -R20 ;  /* 0x000000ffff147224 */ /* 0x000fe400078e0a14 */
[----:B------:R-:W-:Y:S01]  /*3100*/  IMAD.WIDE.U32 R14, R0, UR8, R14 ;  /* 0x00000008000e7c25 */ /* 0x000fe2000f8e000e */
[----:B------:R-:W-:-:S03]  /*3110*/  UIMAD UR8, UR22, UR8, URZ ;  /* 0x00000008160872a4 */ /* 0x000fc6000f8e02ff */
[----:B------:R-:W-:Y:S01]  /*3120*/  @!P2 IMAD.MOV R19, RZ, RZ, -R19 ;  /* 0x000000ffff13a224 */ /* 0x000fe200078e0a13 */
[----:B------:R-:W-:Y:S01]  /*3130*/  @!P5 LOP3.LUT R19, RZ, R8, RZ, 0x33, !PT ;  /* 0x00000008ff13d212 */ /* 0x000fe200078e33ff */
[----:B------:R-:W-:Y:S01]  /*3140*/  @!P0 IMAD.MOV R30, RZ, RZ, -R30 ;  /* 0x000000ffff1e8224 */ /* 0x000fe200078e0a1e */
[----:B------:R-:W-:Y:S01]  /*3150*/  @!P1 LOP3.LUT R30, RZ, R6, RZ, 0x33, !PT ;  /* 0x00000006ff1e9212 */ /* 0x000fe200078e33ff */
[----:B------:R-:W-:Y:S01]  /*3160*/  IMAD R15, R0, UR12, R15 ;  /* 0x0000000c000f7c24 */ /* 0x000fe2000f8e020f */
[----:B------:R-:W-:Y:S01]  /*3170*/  IADD3 R0, PT, PT, -R22, RZ, RZ ;  /* 0x000000ff16007210 */ /* 0x000fe20007ffe1ff */
        /* <DEDUP_REMOVED lines=25> */
.L_x_326:
[----:B------:R-:W0:Y:S01]  /*3310*/  LDC.64 R2, c[0x0][0x420] ;  /* 0x00010800ff027b82 */ /* 0x000e220000000a00 */
[----:B------:R-:W-:-:S05]  /*3320*/  IADD3 R0, PT, PT, R12, UR20, RZ ;  /* 0x000000140c007c10 */ /* 0x000fca000fffe0ff */
[----:B0-----:R-:W-:-:S05]  /*3330*/  IMAD.WIDE.U32 R2, R0, 0x4, R2 ;  /* 0x0000000400027825 */ /* 0x001fca00078e0002 */
[----:B------:R0:W-:Y:S02]  /*3340*/  STG.E desc[UR10][R2.64], R23 ;  /* 0x0000001702007986 */ /* 0x0001e4000c10190a */
.L_x_325:
[----:B------:R-:W-:Y:S05]  /*3350*/  BSYNC.RECONVERGENT B1 ;  /* 0x0000000000017941 */ /* 0x000fea0003800200 */
.L_x_324:
[----:B------:R-:W2:Y:S01]  /*3360*/  LDCU UR8, c[0x0][0x534] ;  /* 0x0000a680ff0877ac */ /* 0x000ea20008000800 */
[----:B------:R-:W-:Y:S01]  /*3370*/  LOP3.LUT R9, R4, 0x1f, RZ, 0xc0, !PT ;  /* 0x0000001f04097812 */ /* 0x000fe200078ec0ff */
[----:B------:R-:W3:Y:S01]  /*3380*/  S2UR UR6, SR_CgaCtaId ;  /* 0x00000000000679c3 */ /* 0x000ee20000008800 */
[----:B------:R-:W-:Y:S01]  /*3390*/  IMAD.SHL.U32 R14, R12, 0x4, RZ ;  /* 0x000000040c0e7824 */ /* 0x000fe200078e00ff */
[----:B------:R-:W-:Y:S01]  /*33a0*/  UMOV UR4, 0x400 ;  /* 0x0000040000047882 */ /* 0x000fe20000000000 */
[C---:B------:R-:W-:Y:S01]  /*33b0*/  LOP3.LUT R0, R9.reuse, 0x20, RZ, 0xfc, !PT ;  /* 0x0000002009007812 */ /* 0x040fe200078efcff */
[----:B------:R-:W-:Y:S01]  /*33c0*/  IMAD.SHL.U32 R7, R4, 0x4, RZ ;  /* 0x0000000404077824 */ /* 0x000fe200078e00ff */
[----:B01----:R-:W-:Y:S01]  /*33d0*/  CS2R R2, SRZ ;  /* 0x0000000000027805 */ /* 0x003fe2000001ff00 */
[----:B------:R-:W-:Y:S01]  /*33e0*/  IMAD.MOV.U32 R5, RZ, RZ, RZ ;  /* 0x000000ffff057224 */ /* 0x000fe200078e00ff */
[----:B--2---:R-:W-:Y:S01]  /*33f0*/  ISETP.GE.AND P1, PT, R9, UR8, PT ;  /* 0x0000000809007c0c */ /* 0x004fe2000bf26270 */
[----:B------:R-:W-:Y:S01]  /*3400*/  UISETP.GE.AND UP0, UPT, UR8, 0x1, UPT ;  /* 0x000000010800788c */ /* 0x000fe2000bf06270 */
[----:B------:R-:W-:Y:S01]  /*3410*/  ISETP.GE.AND P0, PT, R0, UR8, PT ;  /* 0x0000000800007c0c */ /* 0x000fe2000bf06270 */
[----:B------:R-:W-:Y:S01]  /*3420*/  HFMA2 R0, -RZ, RZ, 0, 0 ;  /* 0x00000000ff007431 */ /* 0x000fe200000001ff */
[----:B------:R-:W-:-:S02]  /*3430*/  ISETP.GT.U32.OR P1, PT, R4, 0x7f, P1 ;  /* 0x0000007f0400780c */ /* 0x000fc40000f24470 */
[----:B------:R-:W-:Y:S01]  /*3440*/  ISETP.GT.U32.OR P0, PT, R4, 0x7f, P0 ;  /* 0x0000007f0400780c */ /* 0x000fe20000704470 */
[----:B---3--:R-:W-:-:S06]  /*3450*/  ULEA UR6, UR6, UR4, 0x18 ;  /* 0x0000000406067291 */ /* 0x008fcc000f8ec0ff */
[----:B------:R-:W-:-:S04]  /*3460*/  IADD3 R6, PT, PT, R14, UR6, RZ ;  /* 0x000000060e067c10 */ /* 0x000fc8000fffe0ff */
[C---:B------:R-:W-:Y:S02]  /*3470*/  @!P1 FADD.FTZ R13, -R23.reuse, R25 ;  /* 0x00000019170d9221 */ /* 0x040fe40000010100 */
[----:B------:R-:W-:Y:S01]  /*3480*/  @!P0 FADD.FTZ R11, -R23, R24 ;  /* 0x00000018170b8221 */ /* 0x000fe20000010100 */
[--C-:B------:R-:W-:Y:S02]  /*3490*/  @!P1 IMAD R10, R9, 0x14, R6.reuse ;  /* 0x00000014090a9824 */ /* 0x100fe400078e0206 */
        /* <DEDUP_REMOVED lines=11> */
[----:B0-----:R-:W-:Y:S01]  /*3550*/  IMAD.MOV.U32 R13, RZ, RZ, RZ ;  /* 0x000000ffff0d7224 */ /* 0x001fe200078e00ff */
[----:B------:R-:W-:Y:S01]  /*3560*/  CS2R R10, SRZ ;  /* 0x00000000000a7805 */ /* 0x000fe2000001ff00 */
        /* <DEDUP_REMOVED lines=16> */
[----:B------:R-:W-:Y:S01]  /*3670*/  CS2R R2, SRZ ;  /* 0x0000000000027805 */ /* 0x000fe2000001ff00 */
[----:B------:R-:W-:Y:S01]  /*3680*/  IMAD.MOV.U32 R0, RZ, RZ, RZ ;  /* 0x000000ffff007224 */ /* 0x000fe200078e00ff */
[----:B------:R-:W-:Y:S01]  /*3690*/  UIADD3 UR8, UPT, UPT, -UR5, URZ, URZ ;  /* 0x000000ff05087290 */ /* 0x000fe2000fffe1ff */
[----:B------:R-:W-:Y:S01]  /*36a0*/  MOV R5, RZ ;  /* 0x000000ff00057202 */ /* 0x000fe20000000f00 */
[----:B------:R-:W-:Y:S01]  /*36b0*/  UIMAD.WIDE UR18, UR9, 0x10, URZ ;  /* 0x00000010091278a5 */ /* 0x000fe2000f8e02ff */
[----:B------:R-:W-:Y:S01]  /*36c0*/  MOV R13, UR5 ;  /* 0x00000005000d7c02 */ /* 0x000fe20008000f00 */
[----:B------:R-:W-:Y:S02]  /*36d0*/  UISETP.GE.AND UP0, UPT, UR8, URZ, UPT ;  /* 0x000000ff0800728c */ /* 0x000fe4000bf06270 */
[----:B------:R-:W-:-:S02]  /*36e0*/  UIMAD.WIDE UR16, UR9, 0xc, URZ ;  /* 0x0000000c091078a5 */ /* 0x000fc4000f8e02ff */
[----:B------:R-:W-:Y:S02]  /*36f0*/  UIMAD.WIDE UR14, UR9, 0x8, URZ ;  /* 0x00000008090e78a5 */ /* 0x000fe4000f8e02ff */
[----:B------:R-:W-:-:S03]  /*3700*/  UIMAD.WIDE UR12, UR9, 0x4, URZ ;  /* 0x00000004090c78a5 */ /* 0x000fc6000f8e02ff */
[----:B------:R-:W-:Y:S09]  /*3710*/  BRA.U UP0, `(.L_x_334) ;  /* 0x0000000d005c7547 */ /* 0x000ff2000b800000 */
[----:B------:R-:W-:Y:S02]  /*3720*/  UIADD3 UR5, UPT, UPT, -UR8, URZ, URZ ;  /* 0x000000ff08057290 */ /* 0x000fe4000fffe1ff */
[----:B------:R-:W-:Y:S02]  /*3730*/  UPLOP3.LUT UP1, UPT, UPT, UPT, UPT, 0x80, 0x8 ;  /* 0x000000000008789c */ /* 0x000fe40003f2f070 */
[----:B------:R-:W-:-:S09]  /*3740*/  UISETP.GT.AND UP0, UPT, UR5, 0xc, UPT ;  /* 0x0000000c0500788c */ /* 0x000fd2000bf04270 */
[----:B------:R-:W-:Y:S05]  /*3750*/  BRA.U !UP0, `(.L_x_335) ;  /* 0x0000000908207547 */ /* 0x000fea000b800000 */
[C---:B------:R-:W-:Y:S01]  /*3760*/  ISETP.GE.AND P2, PT, R12.reuse, UR7, PT ;  /* 0x000000070c007c0c */ /* 0x040fe2000bf46270 */
[----:B------:R-:W-:Y:S01]  /*3770*/  UPLOP3.LUT UP1, UPT, UPT, UPT, UPT, 0x40, 0x4 ;  /* 0x000000000004789c */ /* 0x000fe20003f2e870 */
[----:B------:R-:W-:-:S13]  /*3780*/  ISETP.GE.AND P0, PT, R12, UR7, PT ;  /* 0x000000070c007c0c */ /* 0x000fda000bf06270 */
.L_x_336:
        /* <DEDUP_REMOVED lines=133> */
.L_x_335:
[----:B------:R-:W-:-:S04]  /*3fe0*/  UIADD3 UR5, UPT, UPT, -UR8, URZ, URZ ;  /* 0x000000ff08057290 */ /* 0x000fc8000fffe1ff */
[----:B------:R-:W-:-:S09]  /*3ff0*/  UISETP.GT.AND UP0, UPT, UR5, 0x4, UPT ;  /* 0x000000040500788c */ /* 0x000fd2000bf04270 */
[----:B------:R-:W-:Y:S05]  /*4000*/  BRA.U !UP0, `(.L_x_337) ;  /* 0x0000000508187547 */ /* 0x000fea000b800000 */
[----:B------:R-:W-:Y:S01]  /*4010*/  ISETP.GE.AND P0, PT, R12, UR7, PT ;  /* 0x000000070c007c0c */ /* 0x000fe2000bf06270 */
[----:B------:R-:W0:Y:S04]  /*4020*/  LDS R4, [R6+-0x28] ;  /* 0xffffd80006047984 */ /* 0x000e280000000800 */
[----:B------:R-:W-:Y:S08]  /*4030*/  LDS R15, [R6+0x3c] ;  /* 0x00003c00060f7984 */ /* 0x000ff00000000800 */
        /* <DEDUP_REMOVED lines=8> */
[----:B------:R-:W2:Y:S01]  /*40c0*/  @!P0 LDG.E.128 R8, desc[UR10][R18.64] ;  /* 0x0000000a12088981 */ /* 0x000ea2000c1e1d00 */
[----:B------:R-:W-:-:S03]  /*40d0*/  @!P0 IADD3.X R21, PT, PT, R17, UR15, RZ, P1, !PT ;  /* 0x0000000f11158c10 */ /* 0x000fc60008ffe4ff */
[----:B------:R-:W2:Y:S01]  /*40e0*/  LDS R4, [R6+-0x14] ;  /* 0xffffec0006047984 */ /* 0x000ea20000000800 */
[----:B------:R-:W-:Y:S01]  /*40f0*/  @!P0 IADD3 R22, P1, PT, R16, UR16, RZ ;  /* 0x0000001010168c10 */ /* 0x000fe2000ff3e0ff */
        /* <DEDUP_REMOVED lines=55> */
.L_x_337:
[----:B------:R-:W-:-:S09]  /*4470*/  UISETP.NE.OR UP1, UPT, UR8, URZ, UP1 ;  /* 0x000000ff0800728c */ /* 0x000fd20008f25670 */
[----:B------:R-:W-:Y:S05]  /*4480*/  BRA.U !UP1, `(.L_x_333) ;  /* 0x0000000109947547 */ /* 0x000fea000b800000 */
.L_x_334:
[----:B------:R-:W-:-:S13]  /*4490*/  ISETP.GE.AND P0, PT, R12, UR7, PT ;  /* 0x000000070c007c0c */ /* 0x000fda000bf06270 */
.L_x_338:
        /* <DEDUP_REMOVED lines=36> */
.L_x_333:
[----:B------:R-:W-:-:S09]  /*46e0*/  UISETP.NE.AND UP0, UPT, UR4, URZ, UPT ;  /* 0x000000ff0400728c */ /* 0x000fd2000bf05270 */
[----:B------:R-:W-:Y:S05]  /*46f0*/  BRA.U !UP0, `(.L_x_332) ;  /* 0x0000000108447547 */ /* 0x000fea000b800000 */
[----:B------:R-:W-:Y:S01]  /*4700*/  IMAD R13, R13, 0x14, R14 ;  /* 0x000000140d0d7824 */ /* 0x000fe200078e020e */
[----:B------:R-:W-:Y:S01]  /*4710*/  ISETP.GE.AND P0, PT, R12, UR7, PT ;  /* 0x000000070c007c0c */ /* 0x000fe2000bf06270 */
[----:B------:R-:W-:Y:S02]  /*4720*/  UIMAD.WIDE UR8, UR9, 0x4, URZ ;  /* 0x00000004090878a5 */ /* 0x000fe4000f8e02ff */
[----:B------:R-:W-:Y:S01]  /*4730*/  UIADD3 UR4, UPT, UPT, -UR4, URZ, URZ ;  /* 0x000000ff04047290 */ /* 0x000fe2000fffe1ff */
[----:B------:R-:W-:-:S11]  /*4740*/  IADD3 R6, PT, PT, R13, UR6, RZ ;  /* 0x000000060d067c10 */ /* 0x000fd6000fffe0ff */
.L_x_339:
        /* <DEDUP_REMOVED lines=12> */
.L_x_332:
[----:B------:R-:W-:-:S04]  /*4810*/  IADD3 R12, PT, PT, R12, UR20, RZ ;  /* 0x000000140c0c7c10 */ /* 0x000fc8000fffe0ff */
[----:B------:R-:W-:-:S13]  /*4820*/  ISETP.GE.AND P0, PT, R12, UR21, PT ;  /* 0x000000150c007c0c */ /* 0x000fda000bf06270 */
[----:B------:R-:W-:Y:S05]  /*4830*/  @P0 EXIT ;  /* 0x000000000000094d */ /* 0x000fea0003800000 */
[----:B0-----:R-:W-:Y:S01]  /*4840*/  IABS R10, UR22 ;  /* 0x00000016000a7c13 */ /* 0x001fe20008000000 */
[----:B------:R-:W0:Y:S01]  /*4850*/  LDC R9, c[0x0][0x434] ;  /* 0x00010d00ff097b82 */ /* 0x000e220000000800 */
[----:B------:R-:W-:Y:S01]  /*4860*/  IABS R13, R12 ;  /* 0x0000000c000d7213 */ /* 0x000fe20000000000 */
[----:B------:R-:W1:Y:S01]  /*4870*/  LDCU.128 UR4, c[0x0][0x400] ;  /* 0x00008000ff0477ac */ /* 0x000e620008000c00 */
[----:B------:R-:W2:Y:S01]  /*4880*/  I2F.RP R8, R10 ;  /* 0x0000000a00087306 */ /* 0x000ea20000209400 */
[----:B------:R-:W-:Y:S01]  /*4890*/  IABS R6, UR22 ;  /* 0x0000001600067c13 */ /* 0x000fe20008000000 */
[----:B------:R-:W3:Y:S01]  /*48a0*/  LDCU.64 UR8, c[0x0][0x410] ;  /* 0x00008200ff0877ac */ /* 0x000ee20008000a00 */
[----:B------:R-:W-:-:S03]  /*48b0*/  F2FP.BF16.F32.PACK_AB R2, R2, R5 ;  /* 0x000000050202723e */ /* 0x000fc600000010ff */
[----:B------:R-:W-:Y:S01]  /*48c0*/  IMAD.MOV R6, RZ, RZ, -R6 ;  /* 0x000000ffff067224 */ /* 0x000fe200078e0a06 */
[----:B------:R-:W-:Y:S01]  /*48d0*/  F2FP.BF16.F32.PACK_AB R3, R0, R3 ;  /* 0x000000030003723e */ /* 0x000fe200000010ff */
[----:B--2---:R-:W2:Y:S02]  /*48e0*/  MUFU.RCP R14, R8 ;  /* 0x00000008000e7308 */ /* 0x004ea40000001000 */
[----:B--2---:R-:W-:Y:S01]  /*48f0*/  VIADD R14, R14, 0xffffffe ;  /* 0x0ffffffe0e0e7836 */ /* 0x004fe20000000000 */
[----:B0-----:R-:W-:-:S05]  /*4900*/  IABS R8, R9 ;  /* 0x0000000900087213 */ /* 0x001fca0000000000 */
        /* <DEDUP_REMOVED lines=34> */
[----:B-1----:R-:W-:-:S04]  /*4b30*/  IMAD.WIDE.U32 R14, R11, UR4, R14 ;  /* 0x000000040b0e7c25 */ /* 0x002fc8000f8e000e */
        /* <DEDUP_REMOVED lines=30> */
        .weak           $__internal_8_$__cuda_sm20_div_s64
        .type           $__internal_8_$__cuda_sm20_div_s64,@function
        .size           $__internal_8_$__cuda_sm20_div_s64,(.L_x_7160 - $__internal_8_$__cuda_sm20_div_s64)
$__internal_8_$__cuda_sm20_div_s64:
        /* <DEDUP_REMOVED lines=74> */
[----:B------:R-:W-:Y:S01]  /*51c0*/  IMAD.MOV.U32 R15, RZ, RZ, 0x0 ;  /* 0x00000000ff0f7424 */ /* 0x000fe200078e00ff */
[----:B------:R-:W-:Y:S02]  /*51d0*/  ISETP.GE.AND P2, PT, R13, RZ, PT ;  /* 0x000000ff0d00720c */ /* 0x000fe40003f46270 */
[----:B------:R-:W-:Y:S02]  /*51e0*/  SEL R14, R11, R14, P0 ;  /* 0x0000000e0b0e7207 */ /* 0x000fe40000000000 */
[----:B------:R-:W-:-:S02]  /*51f0*/  IADD3 R11, P1, PT, RZ, -R10, RZ ;  /* 0x8000000aff0b7210 */ /* 0x000fc40007f3e0ff */
        /* <DEDUP_REMOVED lines=8> */
[----:B------:R-:W-:Y:S06]  /*5280*/  RET.REL.NODEC R14 `(_ZN5flash32flash_fwd_splitkv_combine_kernelI23Flash_fwd_kernel_traitsILi128ELi64ELi128ELi4ELb0ELb0EN7cutlass10bfloat16_tE19Flash_kernel_traitsILi128ELi64ELi128ELi4ES3_EELi4ELi6ELb1EEEvNS_16Flash_fwd_paramsE) ;  /* 0xffffffac0e5c7950 */ /* 0x000fec0003c3ffff */
.L_x_340:
        /* <DEDUP_REMOVED lines=15> */
.L_x_7160:


//--------------------- .text._ZN5flash32flash_fwd_splitkv_combine_kernelI23Flash_fwd_kernel_traitsILi128ELi64ELi128ELi4ELb0ELb0EN7cutlass10bfloat16_tE19Flash_kernel_traitsILi128ELi64ELi128ELi4ES3_EELi4ELi5ELb1EEEvNS_16Flash_fwd_paramsE --------------------------
	.section	.text._ZN5flash32flash_fwd_splitkv_combine_kernelI23Flash_fwd_kernel_traitsILi128ELi64ELi128ELi4ELb0ELb0EN7cutlass10bfloat16_tE19Flash_kernel_traitsILi128ELi64ELi128ELi4ES3_EELi4ELi5ELb1EEEvNS_16Flash_fwd_paramsE,"ax",@progbits
	.align	128
        .global         _ZN5flash32flash_fwd_splitkv_combine_kernelI23Flash_fwd_kernel_traitsILi128ELi64ELi128ELi4ELb0ELb0EN7cutlass10bfloat16_tE19Flash_kernel_traitsILi128ELi64ELi128ELi4ES3_EELi4ELi5ELb1EEEvNS_16Flash_fwd_paramsE
        .type           _ZN5flash32flash_fwd_splitkv_combine_kernelI23Flash_fwd_kernel_traitsILi128ELi64ELi128ELi4ELb0ELb0EN7cutlass10bfloat16_tE19Flash_kernel_traitsILi128ELi64ELi128ELi4ES3_EELi4ELi5ELb1EEEvNS_16Flash_fwd_paramsE,@function
        .size           _ZN5flash32flash_fwd_splitkv_combine_kernelI23Flash_fwd_kernel_traitsILi128ELi64ELi128ELi4ELb0ELb0EN7cutlass10bfloat16_tE19Flash_kernel_traitsILi128ELi64ELi128ELi4ES3_EELi4ELi5ELb1EEEvNS_16Flash_fwd_paramsE,(.L_x_7161 - _ZN5flash32flash_fwd_splitkv_combine_kernelI23Flash_fwd_kernel_traitsILi128ELi64ELi128ELi4ELb0ELb0EN7cutlass10bfloat16_tE19Flash_kernel_traitsILi128ELi64ELi128ELi4ES3_EELi4ELi5ELb1EEEvNS_16Flash_fwd_paramsE)
        .other          _ZN5flash32flash_fwd_splitkv_combine_kernelI23Flash_fwd_kernel_traitsILi128ELi64ELi128ELi4ELb0ELb0EN7cutlass10bfloat16_tE19Flash_kernel_traitsILi128ELi64ELi128ELi4ES3_EELi4ELi5ELb1EEEvNS_16Flash_fwd_paramsE,@"STO_CUDA_ENTRY STV_DEFAULT"
_ZN5flash32flash_fwd_splitkv_combine_kernelI23Flash_fwd_kernel_traitsILi128ELi64ELi128ELi4ELb0ELb0EN7cutlass10bfloat16_tE19Flash_kernel_traitsILi128ELi64ELi128ELi4ES3_EELi4ELi5ELb1EEEvNS_16Flash_fwd_paramsE:
.text._ZN5flash32flash_fwd_splitkv_combine_kernelI23Flash_fwd_kernel_traitsILi128ELi64ELi128ELi4ELb0ELb0EN7cutlass10bfloat16_tE19Flash_kernel_traitsILi128ELi64ELi128ELi4ES3_EELi4ELi5ELb1EEEvNS_16Flash_fwd_paramsE:
[----:B------:R-:W-:Y:S01]  /*0000*/  LDC R1, c[0x0][0x37c] ;  /* 0x0000df00ff017b82 */ /* 0x000fe20000000800 */
[----:B------:R-:W0:Y:S07]  /*0010*/  LDCU UR8, c[0x0][0x3e0] ;  /* 0x00007c00ff0877ac */ /* 0x000e2e0008000800 */
[----:B------:R-:W1:Y:S01]  /*0020*/  S2UR UR13, SR_CTAID.X ;  /* 0x00000000000d79c3 */ /* 0x000e620000002500 */
[----:B------:R-:W0:Y:S02]  /*0030*/  LDCU.64 UR14, c[0x0][0x430] ;  /* 0x00008600ff0e77ac */ /* 0x000e240008000a00 */
[----:B0-----:R-:W-:-:S02]  /*0040*/  UIMAD UR8, UR8, UR15, URZ ;  /* 0x0000000f080872a4 */ /* 0x001fc4000f8e02ff */
[----:B-1----:R-:W-:Y:S02]  /*0050*/  USHF.L.U32 UR13, UR13, 0x2, URZ ;  /* 0x000000020d0d7899 */ /* 0x002fe400080006ff */
[----:B------:R-:W-:-:S04]  /*0060*/  UIMAD UR14, UR8, UR14, URZ ;  /* 0x0000000e080e72a4 */ /* 0x000fc8000f8e02ff */
[----:B------:R-:W-:-:S04]  /*0070*/  UISETP.LT.AND UP0, UPT, UR14, UR15, UPT ;  /* 0x0000000f0e00728c */ /* 0x000fc8000bf01270 */
[----:B------:R-:W-:Y:S02]  /*0080*/  USEL UR12, UR14, UR15, UP0 ;  /* 0x0000000f0e0c7287 */ /* 0x000fe40008000000 */
[----:B------:R-:W-:Y:S02]  /*0090*/  USHF.R.S32.HI UR15, URZ, 0x1f, UR14 ;  /* 0x0000001fff0f7899 */ /* 0x000fe4000801140e */
        /* <DEDUP_REMOVED lines=28> */
.L_x_341:
[----:B------:R-:W-:Y:S01]  /*0260*/  IMAD.U32 R16, RZ, RZ, UR14 ;  /* 0x0000000eff107e24 */ /* 0x000fe2000f8e00ff */
[----:B------:R-:W-:Y:S01]  /*0270*/  MOV R20, UR12 ;  /* 0x0000000c00147c02 */ /* 0x000fe20008000f00 */
[----:B------:R-:W-:Y:S01]  /*0280*/  IMAD.U32 R21, RZ, RZ, UR15 ;  /* 0x0000000fff157e24 */ /* 0x000fe2000f8e00ff */
[----:B------:R-:W-:Y:S02]  /*0290*/  MOV R19, UR7 ;  /* 0x0000000700137c02 */ /* 0x000fe40008000f00 */
[----:B------:R-:W-:Y:S02]  /*02a0*/  MOV R18, 0x2c0 ;  /* 0x000002c000127802 */ /* 0x000fe40000000f00 */
[----:B------:R-:W-:Y:S05]  /*02b0*/  CALL.REL.NOINC `($__internal_9_$__cuda_sm20_div_s64) ;  /* 0x0000004800407944 */ /* 0x000fea0003c00000 */
[----:B------:R-:W-:-:S07]  /*02c0*/  MOV R11, R13 ;  /* 0x0000000d000b7202 */ /* 0x000fce0000000f00 */
.L_x_342:
        /* <DEDUP_REMOVED lines=30> */
.L_x_344:
[----:B------:R-:W-:Y:S01]  /*04b0*/  IMAD.MOV.U32 R16, RZ, RZ, R10 ;  /* 0x000000ffff107224 */ /* 0x000fe200078e000a */
[----:B------:R-:W-:Y:S02]  /*04c0*/  MOV R21, R11 ;  /* 0x0000000b00157202 */ /* 0x000fe40000000f00 */
[----:B------:R-:W-:Y:S02]  /*04d0*/  MOV R18, 0x4f0 ;  /* 0x000004f000127802 */ /* 0x000fe40000000f00 */
[----:B------:R-:W-:Y:S05]  /*04e0*/  CALL.REL.NOINC `($__internal_9_$__cuda_sm20_div_s64) ;  /* 0x0000004400b47944 */ /* 0x000fea0003c00000 */
[----:B------:R-:W-:Y:S02]  /*04f0*/  MOV R4, R10 ;  /* 0x0000000a00047202 */ /* 0x000fe40000000f00 */
[----:B------:R-:W-:Y:S02]  /*0500*/  MOV R5, R13 ;  /* 0x0000000d00057202 */ /* 0x000fe40000000f00 */
.L_x_345:
[----:B------:R-:W-:Y:S05]  /*0510*/  BSYNC.RECONVERGENT B0 ;  /* 0x0000000000007941 */ /* 0x000fea0003800200 */
.L_x_343:
        /* <DEDUP_REMOVED lines=57> */
.L_x_347:
[----:B------:R-:W-:Y:S01]  /*08b0*/  IMAD.MOV.U32 R16, RZ, RZ, R20 ;  /* 0x000000ffff107224 */ /* 0x000fe200078e0014 */
[----:B------:R-:W-:Y:S01]  /*08c0*/  MOV R20, R11 ;  /* 0x0000000b00147202 */ /* 0x000fe20000000f00 */
[----:B------:R-:W-:Y:S01]  /*08d0*/  IMAD.MOV.U32 R21, RZ, RZ, R19 ;  /* 0x000000ffff157224 */ /* 0x000fe200078e0013 */
[----:B------:R-:W-:Y:S02]  /*08e0*/  MOV R19, R29 ;  /* 0x0000001d00137202 */ /* 0x000fe40000000f00 */
[----:B------:R-:W-:Y:S02]  /*08f0*/  MOV R18, 0x910 ;  /* 0x0000091000127802 */ /* 0x000fe40000000f00 */
[----:B------:R-:W-:Y:S05]  /*0900*/  CALL.REL.NOINC `($__internal_9_$__cuda_sm20_div_s64) ;  /* 0x0000004000ac7944 */ /* 0x000fea0003c00000 */
[----:B------:R-:W-:Y:S02]  /*0910*/  MOV R12, R10 ;  /* 0x0000000a000c7202 */ /* 0x000fe40000000f00 */
.L_x_348:
[----:B------:R-:W-:Y:S05]  /*0920*/  BSYNC.RECONVERGENT B0 ;  /* 0x0000000000007941 */ /* 0x000fea0003800200 */
.L_x_346:
        /* <DEDUP_REMOVED lines=69> */
[----:B------:R-:W-:Y:S02]  /*0d80*/  ULOP3.LUT UR10, UR10, UR5, URZ, 0x3c, !UPT ;  /* 0x000000050a0a7292 */ /* 0x000fe4000f8e3cff */
[----:B------:R-:W-:Y:S01]  /*0d90*/  UMOV UR17, UR23 ;  /* 0x0000001700117c82 */ /* 0x000fe20008000000 */
[----:B------:R-:W-:Y:S01]  /*0da0*/  ISETP.LE.AND P0, PT, RZ, UR22, PT ;  /* 0x00000016ff007c0c */ /* 0x000fe2000bf03270 */
[----:B------:R-:W-:Y:S01]  /*0db0*/  UIADD3 UR19, UPT, UPT, -UR17, URZ, URZ ;  /* 0x000000ff11137290 */ /* 0x000fe2000fffe1ff */
[----:B------:R-:W0:Y:S03]  /*0dc0*/  LDCU.U8 UR18, c[0x0][0x549] ;  /* 0x0000a920ff1277ac */ /* 0x000e260008000000 */
[----:B------:R-:W-:-:S04]  /*0dd0*/  UIMAD UR19, UR20, UR19, UR21 ;  /* 0x00000013141372a4 */ /* 0x000fc8000f8e0215 */
[----:B------:R-:W-:Y:S02]  /*0de0*/  @!P1 VIADD R0, R0, -UR16 ;  /* 0x8000001000009c36 */ /* 0x000fe40008000000 */
[----:B------:R-:W-:Y:S01]  /*0df0*/  @!P1 VIADD R3, R3, 0x1 ;  /* 0x0000000103039836 */ /* 0x000fe20000000000 */
[----:B------:R-:W-:Y:S01]  /*0e00*/  ISETP.NE.AND P1, PT, RZ, UR6, PT ;  /* 0x00000006ff007c0c */ /* 0x000fe2000bf25270 */
[----:B------:R-:W-:Y:S01]  /*0e10*/  UISETP.GT.U32.AND UP1, UPT, UR20, UR19, UPT ;  /* 0x000000131400728c */ /* 0x000fe2000bf24070 */
[----:B------:R-:W-:Y:S01]  /*0e20*/  ISETP.GE.U32.AND P2, PT, R0, UR16, PT ;  /* 0x0000001000007c0c */ /* 0x000fe2000bf46070 */
[----:B0-----:R-:W-:-:S09]  /*0e30*/  UISETP.NE.AND UP0, UPT, UR18, URZ, UPT ;  /* 0x000000ff1200728c */ /* 0x001fd2000bf05270 */
[----:B------:R-:W-:Y:S02]  /*0e40*/  @!UP1 UIADD3 UR19, UPT, UPT, UR19, -UR20, URZ ;  /* 0x8000001413139290 */ /* 0x000fe4000fffe0ff */
[----:B------:R-:W-:Y:S01]  /*0e50*/  USEL UR9, UR9, 0x1, !UP0 ;  /* 0x0000000109097887 */ /* 0x000fe2000c000000 */
[----:B------:R-:W-:Y:S01]  /*0e60*/  @P2 VIADD R3, R3, 0x1 ;  /* 0x0000000103032836 */ /* 0x000fe20000000000 */
[----:B------:R-:W-:Y:S02]  /*0e70*/  UISETP.GE.U32.AND UP3, UPT, UR19, UR20, UPT ;  /* 0x000000141300728c */ /* 0x000fe4000bf66070 */
[----:B------:R-:W-:Y:S01]  /*0e80*/  UISETP.GE.AND UP0, UPT, UR10, URZ, UPT ;  /* 0x000000ff0a00728c */ /* 0x000fe2000bf06270 */
[----:B------:R-:W-:Y:S01]  /*0e90*/  @!P0 IMAD.MOV R3, RZ, RZ, -R3 ;  /* 0x000000ffff038224 */ /* 0x000fe200078e0a03 */
[----:B------:R-:W-:Y:S01]  /*0ea0*/  @!P1 LOP3.LUT R3, RZ, UR16, RZ, 0x33, !PT ;  /* 0x00000010ff039c12 */ /* 0x000fe2000f8e33ff */
[----:B------:R-:W-:Y:S02]  /*0eb0*/  @!UP1 UIADD3 UR17, UPT, UPT, UR17, 0x1, URZ ;  /* 0x0000000111119890 */ /* 0x000fe4000fffe0ff */
[----:B------:R-:W-:Y:S01]  /*0ec0*/  UISETP.NE.AND UP1, UPT, UR11, URZ, UPT ;  /* 0x000000ff0b00728c */ /* 0x000fe2000bf25270 */
[----:B------:R-:W-:Y:S01]  /*0ed0*/  ISETP.LT.U32.AND P0, PT, R12, R3, PT ;  /* 0x000000030c00720c */ /* 0x000fe20003f01070 */
[----:B------:R-:W-:Y:S01]  /*0ee0*/  USHF.R.S32.HI UR11, URZ, 0x1f, UR6 ;  /* 0x0000001fff0b7899 */ /* 0x000fe20008011406 */
[----:B------:R-:W-:Y:S01]  /*0ef0*/  SHF.R.S32.HI R7, RZ, 0x1f, R3 ;  /* 0x0000001fff077819 */ /* 0x000fe20000011403 */
[----:B------:R-:W-:-:S02]  /*0f00*/  @UP3 UIADD3 UR17, UPT, UPT, UR17, 0x1, URZ ;  /* 0x0000000111113890 */ /* 0x000fc4000fffe0ff */
[----:B------:R-:W-:Y:S01]  /*0f10*/  USEL UR10, URZ, 0x1, !UP1 ;  /* 0x00000001ff0a7887 */ /* 0x000fe2000c800000 */
[CC--:B------:R-:W-:Y:S01]  /*0f20*/  ISETP.LT.AND.EX P0, PT, R13.reuse, R7.reuse, PT, P0 ;  /* 0x000000070d00720c */ /* 0x0c0fe20003f01300 */
[----:B------:R-:W-:Y:S02]  /*0f30*/  @!UP0 UIADD3 UR17, UPT, UPT, -UR17, URZ, URZ ;  /* 0x000000ff11118290 */ /* 0x000fe4000fffe1ff */
[----:B------:R-:W-:Y:S01]  /*0f40*/  ULOP3.LUT UR10, UR11, UR10, URZ, 0xfc, !UPT ;  /* 0x0000000a0b0a7292 */ /* 0x000fe2000f8efcff */
[C---:B------:R-:W-:Y:S01]  /*0f50*/  SEL R0, R13.reuse, R7, P0 ;  /* 0x000000070d007207 */ /* 0x040fe20000000000 */
[----:B------:R-:W-:Y:S01]  /*0f60*/  @!UP2 ULOP3.LUT UR17, URZ, UR5, URZ, 0x33, !UPT ;  /* 0x00000005ff11a292 */ /* 0x000fe2000f8e33ff */
        /* <DEDUP_REMOVED lines=24> */
.L_x_350:
[----:B------:R-:W-:Y:S01]  /*10f0*/  IMAD.MOV.U32 R16, RZ, RZ, R12 ;  /* 0x000000ffff107224 */ /* 0x000fe200078e000c */
[----:B------:R-:W-:Y:S01]  /*1100*/  MOV R20, R8 ;  /* 0x0000000800147202 */ /* 0x000fe20000000f00 */
[----:B------:R-:W-:Y:S01]  /*1110*/  IMAD.MOV.U32 R21, RZ, RZ, R13 ;  /* 0x000000ffff157224 */ /* 0x000fe200078e000d */
[----:B------:R-:W-:Y:S02]  /*1120*/  MOV R19, R0 ;  /* 0x0000000000137202 */ /* 0x000fe40000000f00 */
[----:B------:R-:W-:Y:S02]  /*1130*/  MOV R18, 0x1150 ;  /* 0x0000115000127802 */ /* 0x000fe40000000f00 */
[----:B------:R-:W-:Y:S05]  /*1140*/  CALL.REL.NOINC `($__internal_9_$__cuda_sm20_div_s64) ;  /* 0x00000038009c7944 */ /* 0x000fea0003c00000 */
[----:B------:R-:W-:Y:S02]  /*1150*/  MOV R34, R10 ;  /* 0x0000000a00227202 */ /* 0x000fe40000000f00 */
[----:B------:R-:W-:Y:S02]  /*1160*/  MOV R35, R13 ;  /* 0x0000000d00237202 */ /* 0x000fe40000000f00 */
.L_x_351:
[----:B------:R-:W-:Y:S05]  /*1170*/  BSYNC.RECONVERGENT B0 ;  /* 0x0000000000007941 */ /* 0x000fea0003800200 */
.L_x_349:
        /* <DEDUP_REMOVED lines=57> */
.L_x_353:
[----:B------:R-:W-:Y:S01]  /*1510*/  IMAD.MOV.U32 R16, RZ, RZ, R4 ;  /* 0x000000ffff107224 */ /* 0x000fe200078e0004 */
[----:B------:R-:W-:Y:S01]  /*1520*/  MOV R21, R5 ;  /* 0x0000000500157202 */ /* 0x000fe20000000f00 */
[----:B------:R-:W-:Y:S01]  /*1530*/  IMAD.MOV.U32 R20, RZ, RZ, R7 ;  /* 0x000000ffff147224 */ /* 0x000fe200078e0007 */
[----:B------:R-:W-:Y:S02]  /*1540*/  MOV R18, 0x1560 ;  /* 0x0000156000127802 */ /* 0x000fe40000000f00 */
[----:B------:R-:W-:Y:S05]  /*1550*/  CALL.REL.NOINC `($__internal_9_$__cuda_sm20_div_s64) ;  /* 0x0000003400987944 */ /* 0x000fea0003c00000 */
[----:B------:R-:W-:Y:S02]  /*1560*/  MOV R14, R10 ;  /* 0x0000000a000e7202 */ /* 0x000fe40000000f00 */
[----:B------:R-:W-:Y:S02]  /*1570*/  MOV R15, R13 ;  /* 0x0000000d000f7202 */ /* 0x000fe40000000f00 */
.L_x_354:
[----:B------:R-:W-:Y:S05]  /*1580*/  BSYNC.RECONVERGENT B0 ;  /* 0x0000000000007941 */ /* 0x000fea0003800200 */
.L_x_352:
[----:B------:R-:W0:Y:S01]  /*1590*/  LDC R3, c[0x0][0x434] ;  /* 0x00010d00ff037b82 */ /* 0x000e220000000800 */
[----:B------:R-:W1:Y:S01]  /*15a0*/  S2R R4, SR_TID.X ;  /* 0x0000000000047919 */ /* 0x000e620000002100 */
[----:B------:R-:W-:Y:S01]  /*15b0*/  IMAD.MOV.U32 R12, RZ, RZ, RZ ;  /* 0x000000ffff0c7224 */ /* 0x000fe200078e00ff */
        /* <DEDUP_REMOVED lines=19> */
[----:B------:R-:W-:Y:S01]  /*16f0*/  LOP3.LUT R2, R2, R3, RZ, 0x3c, !PT ;  /* 0x0000000302027212 */ /* 0x000fe200078e3cff */
[----:B------:R-:W-:Y:S02]  /*1700*/  IMAD.HI.U32 R12, R13, R9, R12 ;  /* 0x000000090d0c7227 */ /* 0x000fe400078e000c */
[----:B------:R-:W0:Y:S01]  /*1710*/  @!P1 S2R R9, SR_CgaCtaId ;  /* 0x0000000000099919 */ /* 0x000e220000008800 */
[----:B------:R-:W-:Y:S02]  /*1720*/  ISETP.GE.AND P2, PT, R2, RZ, PT ;  /* 0x000000ff0200720c */ /* 0x000fe40003f46270 */
[----:B------:R-:W-:Y:S01]  /*1730*/  @!P1 MOV R2, 0x400 ;  /* 0x0000040000029802 */ /* 0x000fe20000000f00 */
[----:B------:R-:W-:Y:S01]  /*1740*/  IMAD.HI.U32 R19, R12, R5, RZ ;  /* 0x000000050c137227 */ /* 0x000fe200078e00ff */
[----:B------:R-:W-:-:S03]  /*1750*/  SHF.R.U32.HI R12, RZ, 0x5, R4 ;  /* 0x00000005ff0c7819 */ /* 0x000fc60000011604 */
[----:B------:R-:W-:-:S04]  /*1760*/  IMAD.MOV R13, RZ, RZ, -R19 ;  /* 0x000000ffff0d7224 */ /* 0x000fc800078e0a13 */
[C---:B------:R-:W-:Y:S02]  /*1770*/  IMAD R13, R6.reuse, R13, R5 ;  /* 0x0000000d060d7224 */ /* 0x040fe400078e0205 */
[----:B------:R-:W1:Y:S03]  /*1780*/  @!P1 S2R R5, SR_CgaCtaId ;  /* 0x0000000000059919 */ /* 0x000e660000008800 */
[----:B------:R-:W-:-:S13]  /*1790*/  ISETP.GT.U32.AND P0, PT, R6, R13, PT ;  /* 0x0000000d0600720c */ /* 0x000fda0003f04070 */
[-C--:B------:R-:W-:Y:S01]  /*17a0*/  @!P0 IADD3 R13, PT, PT, R13, -R6.reuse, RZ ;  /* 0x800000060d0d8210 */ /* 0x080fe20007ffe0ff */
[----:B------:R-:W-:Y:S01]  /*17b0*/  @!P0 VIADD R19, R19, 0x1 ;  /* 0x0000000113138836 */ /* 0x000fe20000000000 */
[----:B------:R-:W-:Y:S02]  /*17c0*/  ISETP.NE.AND P0, PT, R3, RZ, PT ;  /* 0x000000ff0300720c */ /* 0x000fe40003f05270 */
[----:B------:R-:W-:Y:S01]  /*17d0*/  ISETP.GE.U32.AND P3, PT, R13, R6, PT ;  /* 0x000000060d00720c */ /* 0x000fe20003f66070 */
[----:B---3--:R-:W-:Y:S01]  /*17e0*/  IMAD R6, R3, UR5, RZ ;  /* 0x0000000503067c24 */ /* 0x008fe2000f8e02ff */
[----:B0-----:R-:W-:-:S05]  /*17f0*/  @!P1 LEA R9, R9, R2, 0x18 ;  /* 0x0000000209099211 */ /* 0x001fca00078ec0ff */
[----:B------:R-:W-:-:S04]  /*1800*/  @!P1 IMAD R9, R16, 0x14, R9 ;  /* 0x0000001410099824 */ /* 0x000fc800078e0209 */
[----:B------:R-:W-:Y:S01]  /*1810*/  @!P1 IMAD.IADD R10, R9, 0x1, R10 ;  /* 0x00000001090a9824 */ /* 0x000fe200078e020a */
[----:B-1----:R-:W-:Y:S01]  /*1820*/  @!P1 LEA R2, R5, R2, 0x18 ;  /* 0x0000000205029211 */ /* 0x002fe200078ec0ff */
[----:B------:R-:W-:Y:S01]  /*1830*/  @P3 VIADD R19, R19, 0x1 ;  /* 0x0000000113133836 */ /* 0x000fe20000000000 */
[----:B------:R-:W-:-:S03]  /*1840*/  LOP3.LUT R9, R4, 0x1f, RZ, 0xc0, !PT ;  /* 0x0000001f04097812 */ /* 0x000fc600078ec0ff */
[----:B------:R-:W-:Y:S01]  /*1850*/  @!P2 IMAD.MOV R19, RZ, RZ, -R19 ;  /* 0x000000ffff13a224 */ /* 0x000fe200078e0a13 */
[----:B------:R-:W-:Y:S01]  /*1860*/  @!P0 LOP3.LUT R19, RZ, R3, RZ, 0x33, !PT ;  /* 0x00000003ff138212 */ /* 0x000fe200078e33ff */
[----:B------:R-:W-:Y:S01]  /*1870*/  @!P1 IMAD R13, R9, 0x14, R2 ;  /* 0x00000014090d9824 */ /* 0x000fe200078e0202 */
[----:B--2---:R-:W-:-:S03]  /*1880*/  ISETP.GE.AND P0, PT, R16, UR17, PT ;  /* 0x0000001110007c0c */ /* 0x004fc6000bf06270 */
        /* <DEDUP_REMOVED lines=22> */
.L_x_356:
[----:B0-----:R-:W-:Y:S05]  /*19f0*/  BSYNC.RECONVERGENT B0 ;  /* 0x0000000000007941 */ /* 0x001fea0003800200 */
.L_x_355:
[----:B-----5:R0:W-:Y:S01]  /*1a00*/  @!P1 STS [R10], R17 ;  /* 0x000000110a009388 */ /* 0x0201e20000000800 */
[----:B------:R-:W-:Y:S01]  /*1a10*/  BAR.SYNC.DEFER_BLOCKING 0x0 ;  /* 0x0000000000007b1d */ /* 0x000fe20000010000 */
[----:B------:R-:W-:-:S05]  /*1a20*/  ISETP.NE.AND P5, PT, R5, RZ, PT ;  /* 0x000000ff0500720c */ /* 0x000fca0003fa5270 */
[----:B------:R-:W-:Y:S02]  /*1a30*/  BSSY.RECONVERGENT B1, `(.L_x_357) ;  /* 0x000017c000017945 */ /* 0x000fe40003800200 */
[----:B0-----:R-:W0:Y:S01]  /*1a40*/  LDC R17, c[0x0][0x3e0] ;  /* 0x0000f800ff117b82 */ /* 0x001e220000000800 */
[----:B------:R-:W2:Y:S04]  /*1a50*/  @!P1 LDS R25, [R3] ;  /* 0x0000000003199984 */ /* 0x000ea80000000800 */
[----:B--2---:R-:W2:Y:S02]  /*1a60*/  SHFL.BFLY PT, R20, R25, 0x10, 0x1f ;  /* 0x0e001f0019147f89 */ /* 0x004ea400000e0000 */
[----:B--2---:R-:W-:-:S05]  /*1a70*/  FMNMX.FTZ R20, R20, R25, !PT ;  /* 0x0000001914147209 */ /* 0x004fca0007810000 */
[----:B-1----:R-:W1:Y:S02]  /*1a80*/  SHFL.BFLY PT, R23, R20, 0x8, 0x1f ;  /* 0x0d001f0014177f89 */ /* 0x002e6400000e0000 */
[----:B-1----:R-:W-:Y:S02]  /*1a90*/  FMNMX.FTZ R23, R20, R23, !PT ;  /* 0x0000001714177209 */ /* 0x002fe40007810000 */
[----:B------:R-:W1:Y:S03]  /*1aa0*/  I2F.RP R20, R21 ;  /* 0x0000001500147306 */ /* 0x000e660000209400 */
[----:B------:R-:W2:Y:S05]  /*1ab0*/  SHFL.BFLY PT, R16, R23, 0x4, 0x1f ;  /* 0x0c801f0017107f89 */ /* 0x000eaa00000e0000 */
[----:B-1----:R-:W1:Y:S01]  /*1ac0*/  MUFU.RCP R26, R20 ;  /* 0x00000014001a7308 */ /* 0x002e620000001000 */
[----:B--2---:R-:W-:-:S05]  /*1ad0*/  FMNMX.FTZ R16, R23, R16, !PT ;  /* 0x0000001017107209 */ /* 0x004fca0007810000 */
[----:B------:R-:W2:Y:S01]  /*1ae0*/  SHFL.BFLY PT, R13, R16, 0x2, 0x1f ;  /* 0x0c401f00100d7f89 */ /* 0x000ea200000e0000 */
[----:B-1----:R-:W-:-:S04]  /*1af0*/  VIADD R26, R26, 0xffffffe ;  /* 0x0ffffffe1a1a7836 */ /* 0x002fc80000000000 */
[----:B------:R-:W1:Y:S02]  /*1b00*/  F2I.FTZ.U32.TRUNC.NTZ R27, R26 ;  /* 0x0000001a001b7305 */ /* 0x000e64000021f000 */
[----:B-1----:R-:W-:Y:S02]  /*1b10*/  IMAD.MOV R20, RZ, RZ, -R27 ;  /* 0x000000ffff147224 */ /* 0x002fe400078e0a1b */
[----:B------:R-:W-:Y:S01]  /*1b20*/  IMAD.MOV.U32 R26, RZ, RZ, RZ ;  /* 0x000000ffff1a7224 */ /* 0x000fe200078e00ff */
[----:B--2---:R-:W-:Y:S01]  /*1b30*/  FMNMX.FTZ R13, R16, R13, !PT ;  /* 0x0000000d100d7209 */ /* 0x004fe20007810000 */
[----:B------:R-:W-:Y:S01]  /*1b40*/  IMAD R20, R20, R21, RZ ;  /* 0x0000001514147224 */ /* 0x000fe200078e02ff */
[----:B0-----:R-:W-:-:S03]  /*1b50*/  IABS R16, R17 ;  /* 0x0000001100107213 */ /* 0x001fc60000000000 */
[----:B------:R-:W0:Y:S01]  /*1b60*/  SHFL.BFLY PT, R2, R13, 0x1, 0x1f ;  /* 0x0c201f000d027f89 */ /* 0x000e2200000e0000 */
[----:B------:R-:W1:Y:S01]  /*1b70*/  I2F.RP R22, R16 ;  /* 0x0000001000167306 */ /* 0x000e620000209400 */
[----:B------:R-:W-:-:S07]  /*1b80*/  IMAD.HI.U32 R27, R27, R20, R26 ;  /* 0x000000141b1b7227 */ /* 0x000fce00078e001a */
[----:B-1----:R-:W1:Y:S01]  /*1b90*/  MUFU.RCP R30, R22 ;  /* 0x00000016001e7308 */ /* 0x002e620000001000 */
[----:B0-----:R-:W-:-:S04]  /*1ba0*/  FMNMX.FTZ R2, R13, R2, !PT ;  /* 0x000000020d027209 */ /* 0x001fc80007810000 */
[----:B------:R-:W-:-:S04]  /*1bb0*/  FSETP.NEU.FTZ.AND P0, PT, R2, -INF , PT ;  /* 0xff8000000200780b */ /* 0x000fc80003f1d000 */
[----:B------:R-:W-:Y:S01]  /*1bc0*/  FSEL R2, R2, RZ, P0 ;  /* 0x000000ff02027208 */ /* 0x000fe20000000000 */
[----:B-1----:R-:W-:-:S04]  /*1bd0*/  VIADD R30, R30, 0xffffffe ;  /* 0x0ffffffe1e1e7836 */ /* 0x002fc80000000000 */
[----:B------:R-:W-:Y:S01]  /*1be0*/  FADD.FTZ R24, -R2, R25 ;  /* 0x0000001902187221 */ /* 0x000fe20000010100 */
[----:B------:R-:W0:Y:S03]  /*1bf0*/  F2I.FTZ.U32.TRUNC.NTZ R31, R30 ;  /* 0x0000001e001f7305 */ /* 0x000e26000021f000 */
[----:B------:R-:W-:-:S06]  /*1c00*/  FMUL.FTZ R24, R24, 1.4426950216293334961 ;  /* 0x3fb8aa3b18187820 */ /* 0x000fcc0000410000 */
[----:B------:R-:W1:Y:S01]  /*1c10*/  MUFU.EX2 R24, R24 ;  /* 0x0000001800187308 */ /* 0x000e620000000800 */
[--C-:B0-----:R-:W-:Y:S02]  /*1c20*/  IMAD.MOV R13, RZ, RZ, -R31.reuse ;  /* 0x000000ffff0d7224 */ /* 0x101fe400078e0a1f */
[----:B------:R-:W-:Y:S02]  /*1c30*/  HFMA2 R30, -RZ, RZ, 0, 0 ;  /* 0x00000000ff1e7431 */ /* 0x000fe400000001ff */
[----:B------:R-:W-:Y:S01]  /*1c40*/  IMAD R13, R13, R16, RZ ;  /* 0x000000100d0d7224 */ /* 0x000fe200078e02ff */
[----:B-1----:R-:W0:Y:S03]  /*1c50*/  SHFL.BFLY PT, R3, R24, 0x10, 0x1f ;  /* 0x0e001f0018037f89 */ /* 0x002e2600000e0000 */
[----:B------:R-:W-:-:S04]  /*1c60*/  IMAD.HI.U32 R13, R31, R13, R30 ;  /* 0x0000000d1f0d7227 */ /* 0x000fc800078e001e */
[----:B0-----:R-:W-:-:S05]  /*1c70*/  FADD.FTZ R3, R24, R3 ;  /* 0x0000000318037221 */ /* 0x001fca0000010000 */
[----:B------:R-:W0:Y:S02]  /*1c80*/  SHFL.BFLY PT, R10, R3, 0x8, 0x1f ;  /* 0x0d001f00030a7f89 */ /* 0x000e2400000e0000 */
[----:B0-----:R-:W-:Y:S01]  /*1c90*/  FADD.FTZ R10, R3, R10 ;  /* 0x0000000a030a7221 */ /* 0x001fe20000010000 */
[----:B------:R-:W-:-:S04]  /*1ca0*/  IABS R3, R5 ;  /* 0x0000000500037213 */ /* 0x000fc80000000000 */
[----:B------:R-:W0:Y:S01]  /*1cb0*/  SHFL.BFLY PT, R23, R10, 0x4, 0x1f ;  /* 0x0c801f000a177f89 */ /* 0x000e2200000e0000 */
[----:B------:R-:W-:Y:S02]  /*1cc0*/  IMAD.MOV R3, RZ, RZ, -R3 ;  /* 0x000000ffff037224 */ /* 0x000fe400078e0a03 */
[----:B0-----:R-:W-:Y:S01]  /*1cd0*/  FADD.FTZ R23, R10, R23 ;  /* 0x000000170a177221 */ /* 0x001fe20000010000 */
[----:B------:R-:W-:-:S04]  /*1ce0*/  IABS R10, R18 ;  /* 0x00000012000a7213 */ /* 0x000fc80000000000 */
[----:B------:R-:W0:Y:S01]  /*1cf0*/  SHFL.BFLY PT, R22, R23, 0x2, 0x1f ;  /* 0x0c401f0017167f89 */ /* 0x000e2200000e0000 */
[----:B------:R-:W-:-:S04]  /*1d00*/  IMAD.HI.U32 R13, R13, R10, RZ ;  /* 0x0000000a0d0d7227 */ /* 0x000fc800078e00ff */
[----:B------:R-:W-:-:S04]  /*1d10*/  IMAD.HI.U32 R20, R27, R10, RZ ;  /* 0x0000000a1b147227 */ /* 0x000fc800078e00ff */
[----:B------:R-:W-:Y:S02]  /*1d20*/  IMAD.MOV R27, RZ, RZ, -R13 ;  /* 0x000000ffff1b7224 */ /* 0x000fe400078e0a0d */
[--C-:B------:R-:W-:Y:S02]  /*1d30*/  IMAD R24, R20, R3, R10.reuse ;  /* 0x0000000314187224 */ /* 0x100fe400078e020a */
[----:B------:R-:W-:Y:S01]  /*1d40*/  IMAD R27, R16, R27, R10 ;  /* 0x0000001b101b7224 */ /* 0x000fe200078e020a */
[----:B------:R-:W-:Y:S02]  /*1d50*/  LOP3.LUT R10, R18, R21, RZ, 0x3c, !PT ;  /* 0x00000015120a7212 */ /* 0x000fe400078e3cff */
[----:B------:R-:W-:Y:S02]  /*1d60*/  ISETP.GT.U32.AND P1, PT, R21, R24, PT ;  /* 0x000000181500720c */ /* 0x000fe40003f24070 */
[----:B------:R-:W-:Y:S02]  /*1d70*/  ISETP.GT.U32.AND P0, PT, R16, R27, PT ;  /* 0x0000001b1000720c */ /* 0x000fe40003f04070 */
[----:B------:R-:W-:-:S02]  /*1d80*/  LOP3.LUT R18, R18, R17, RZ, 0x3c, !PT ;  /* 0x0000001112127212 */ /* 0x000fc400078e3cff */
[----:B------:R-:W-:Y:S01]  /*1d90*/  ISETP.GE.AND P3, PT, R10, RZ, PT ;  /* 0x000000ff0a00720c */ /* 0x000fe20003f66270 */
[----:B0-----:R-:W-:-:S05]  /*1da0*/  FADD.FTZ R22, R23, R22 ;  /* 0x0000001617167221 */ /* 0x001fca0000010000 */
[----:B------:R-:W0:Y:S01]  /*1db0*/  SHFL.BFLY PT, R3, R22, 0x1, 0x1f ;  /* 0x0c201f0016037f89 */ /* 0x000e2200000e0000 */
[-C--:B------:R-:W-:Y:S02]  /*1dc0*/  @!P1 IADD3 R24, PT, PT, R24, -R21.reuse, RZ ;  /* 0x8000001518189210 */ /* 0x080fe40007ffe0ff */
[----:B------:R-:W-:Y:S01]  /*1dd0*/  @!P0 IMAD.IADD R27, R27, 0x1, -R16 ;  /* 0x000000011b1b8824 */ /* 0x000fe200078e0a10 */
[----:B------:R-:W-:Y:S01]  /*1de0*/  @!P0 IADD3 R13, PT, PT, R13, 0x1, RZ ;  /* 0x000000010d0d8810 */ /* 0x000fe20007ffe0ff */
[----:B------:R-:W-:Y:S01]  /*1df0*/  @!P1 VIADD R20, R20, 0x1 ;  /* 0x0000000114149836 */ /* 0x000fe20000000000 */
[----:B------:R-:W-:Y:S01]  /*1e00*/  ISETP.GE.U32.AND P2, PT, R24, R21, PT ;  /* 0x000000151800720c */ /* 0x000fe20003f46070 */
[----:B------:R-:W-:Y:S01]  /*1e10*/  IMAD.MOV.U32 R24, RZ, RZ, 0x7f800000 ;  /* 0x7f800000ff187424 */ /* 0x000fe200078e00ff */
[----:B------:R-:W-:Y:S02]  /*1e20*/  ISETP.GE.U32.AND P4, PT, R27, R16, PT ;  /* 0x000000101b00720c */ /* 0x000fe40003f86070 */
[----:B------:R-:W-:-:S09]  /*1e30*/  ISETP.NE.AND P0, PT, R17, RZ, PT ;  /* 0x000000ff1100720c */ /* 0x000fd20003f05270 */
[----:B------:R-:W-:Y:S01]  /*1e40*/  @P2 VIADD R20, R20, 0x1 ;  /* 0x0000000114142836 */ /* 0x000fe20000000000 */
[----:B------:R-:W-:Y:S01]  /*1e50*/  ISETP.GE.AND P2, PT, R18, RZ, PT ;  /* 0x000000ff1200720c */ /* 0x000fe20003f46270 */
[----:B------:R-:W-:Y:S02]  /*1e60*/  @P4 VIADD R13, R13, 0x1 ;  /* 0x000000010d0d4836 */ /* 0x000fe40000000000 */
[----:B------:R-:W-:Y:S01]  /*1e70*/  @!P3 IMAD.MOV R20, RZ, RZ, -R20 ;  /* 0x000000ffff14b224 */ /* 0x000fe200078e0a14 */
[----:B------:R-:W-:Y:S01]  /*1e80*/  ISETP.NE.AND P3, PT, R19, RZ, PT ;  /* 0x000000ff1300720c */ /* 0x000fe20003f65270 */
[----:B0-----:R-:W-:Y:S01]  /*1e90*/  FADD.FTZ R3, R22, R3 ;  /* 0x0000000316037221 */ /* 0x001fe20000010000 */
[----:B------:R-:W-:Y:S01]  /*1ea0*/  IMAD.MOV.U32 R16, RZ, RZ, R13 ;  /* 0x000000ffff107224 */ /* 0x000fe200078e000d */
[----:B------:R-:W-:Y:S02]  /*1eb0*/  @!P5 LOP3.LUT R20, RZ, R21, RZ, 0x33, !PT ;  /* 0x00000015ff14d212 */ /* 0x000fe400078e33ff */
[----:B------:R-:W-:-:S02]  /*1ec0*/  SEL R10, RZ, 0x1, !P3 ;  /* 0x00000001ff0a7807 */ /* 0x000fc40005800000 */
[----:B------:R-:W-:Y:S02]  /*1ed0*/  FSETP.NE.FTZ.AND P1, PT, R3, RZ, PT ;  /* 0x000000ff0300720b */ /* 0x000fe40003f35000 */
[----:B------:R-:W-:Y:S02]  /*1ee0*/  @!P2 IADD3 R16, PT, PT, -R16, RZ, RZ ;  /* 0x000000ff1010a210 */ /* 0x000fe40007ffe1ff */
[----:B------:R-:W-:Y:S02]  /*1ef0*/  @!P0 LOP3.LUT R16, RZ, R17, RZ, 0x33, !PT ;  /* 0x00000011ff108212 */ /* 0x000fe400078e33ff */
[----:B------:R-:W-:Y:S02]  /*1f00*/  LOP3.LUT P0, RZ, R4, 0x39f, RZ, 0xc0, !PT ;  /* 0x0000039f04ff7812 */ /* 0x000fe4000780c0ff */
[----:B------:R-:W-:Y:S01]  /*1f10*/  SHF.R.S32.HI R21, RZ, 0x1f, R5 ;  /* 0x0000001fff157819 */ /* 0x000fe20000011405 */
[----:B------:R-:W-:Y:S01]  /*1f20*/  IMAD R5, R5, R6, RZ ;  /* 0x0000000605057224 */ /* 0x000fe200078e02ff */
[----:B------:R-:W-:-:S02]  /*1f30*/  ISETP.LT.U32.AND P2, PT, R14, R20, PT ;  /* 0x000000140e00720c */ /* 0x000fc40003f41070 */
[----:B------:R-:W-:Y:S01]  /*1f40*/  SHF.R.S32.HI R19, RZ, 0x1f, R20 ;  /* 0x0000001fff137819 */ /* 0x000fe20000011414 */
[----:B------:R0:W1:Y:S01]  /*1f50*/  @P1 MUFU.LG2 R13, R3 ;  /* 0x00000003000d1308 */ /* 0x0000620000000c00 */
[----:B------:R-:W-:Y:S02]  /*1f60*/  LOP3.LUT R10, R21, R10, RZ, 0xfc, !PT ;  /* 0x0000000a150a7212 */ /* 0x000fe400078efcff */
[----:B------:R-:W-:-:S04]  /*1f70*/  ISETP.LT.AND.EX P2, PT, R15, R19, PT, P2 ;  /* 0x000000130f00720c */ /* 0x000fc80003f41320 */
        /* <DEDUP_REMOVED lines=38> */
[----:B0-----:R-:W-:Y:S01]  /*21e0*/  IMAD.MOV R10, RZ, RZ, -R15 ;  /* 0x000000ffff0a7224 */ /* 0x001fe200078e0a0f */
[----:B------:R-:W-:-:S03]  /*21f0*/  MOV R14, RZ ;  /* 0x000000ff000e7202 */ /* 0x000fc60000000f00 */
        /* <DEDUP_REMOVED lines=15> */
.L_x_360:
[----:B------:R-:W-:Y:S01]  /*22f0*/  IMAD.MOV.U32 R16, RZ, RZ, R2 ;  /* 0x000000ffff107224 */ /* 0x000fe200078e0002 */
[----:B------:R-:W-:Y:S01]  /*2300*/  MOV R21, RZ ;  /* 0x000000ff00157202 */ /* 0x000fe20000000f00 */
[----:B------:R-:W-:Y:S01]  /*2310*/  IMAD.MOV.U32 R20, RZ, RZ, R32 ;  /* 0x000000ffff147224 */ /* 0x000fe200078e0020 */
[----:B------:R-:W-:Y:S02]  /*2320*/  MOV R18, 0x2340 ;  /* 0x0000234000127802 */ /* 0x000fe40000000f00 */
[----:B------:R-:W-:Y:S05]  /*2330*/  CALL.REL.NOINC `($__internal_9_$__cuda_sm20_div_s64) ;  /* 0x0000002800207944 */ /* 0x000fea0003c00000 */
[----:B------:R-:W-:Y:S02]  /*2340*/  IADD3 R15, PT, PT, -R10, RZ, RZ ;  /* 0x000000ff0a0f7210 */ /* 0x000fe40007ffe1ff */
[----:B------:R-:W-:-:S03]  /*2350*/  MOV R33, R13 ;  /* 0x0000000d00217202 */ /* 0x000fc60000000f00 */
[----:B------:R-:W-:Y:S01]  /*2360*/  IMAD R14, R32, R15, R2 ;  /* 0x0000000f200e7224 */ /* 0x000fe200078e0202 */
[----:B------:R-:W-:-:S07]  /*2370*/  MOV R32, R10 ;  /* 0x0000000a00207202 */ /* 0x000fce0000000f00 */
.L_x_361:
[----:B------:R-:W-:Y:S01]  /*2380*/  IABS R15, UR12 ;  /* 0x0000000c000f7c13 */ /* 0x000fe20008000000 */
[----:B------:R-:W-:Y:S01]  /*2390*/  IMAD R0, R0, R11, RZ ;  /* 0x0000000b00007224 */ /* 0x000fe200078e02ff */
[----:B------:R-:W-:Y:S01]  /*23a0*/  IABS R10, R14 ;  /* 0x0000000e000a7213 */ /* 0x000fe20000000000 */
[----:B------:R-:W-:Y:S01]  /*23b0*/  BSSY.RECONVERGENT B0, `(.L_x_362) ;  /* 0x000003f000007945 */ /* 0x000fe20003800200 */
[----:B------:R-:W0:Y:S01]  /*23c0*/  I2F.U32.RP R16, R15 ;  /* 0x0000000f00107306 */ /* 0x000e220000209000 */
[----:B------:R-:W-:Y:S01]  /*23d0*/  IMAD R29, R8, R29, R0 ;  /* 0x0000001d081d7224 */ /* 0x000fe200078e0200 */
[----:B------:R-:W-:-:S04]  /*23e0*/  LOP3.LUT R0, R14, UR12, RZ, 0x3c, !PT ;  /* 0x0000000c0e007c12 */ /* 0x000fc8000f8e3cff */
[----:B------:R-:W-:Y:S02]  /*23f0*/  ISETP.GE.AND P0, PT, R0, RZ, PT ;  /* 0x000000ff0000720c */ /* 0x000fe40003f06270 */
        /* <DEDUP_REMOVED lines=51> */
.L_x_363:
[----:B------:R-:W-:Y:S01]  /*2730*/  IMAD.MOV.U32 R16, RZ, RZ, R32 ;  /* 0x000000ffff107224 */ /* 0x000fe200078e0020 */
[----:B------:R-:W-:Y:S01]  /*2740*/  MOV R21, R33 ;  /* 0x0000002100157202 */ /* 0x000fe20000000f00 */
[----:B------:R-:W-:Y:S01]  /*2750*/  IMAD.MOV.U32 R20, RZ, RZ, R28 ;  /* 0x000000ffff147224 */ /* 0x000fe200078e001c */
[----:B------:R-:W-:Y:S02]  /*2760*/  MOV R18, 0x2780 ;  /* 0x0000278000127802 */ /* 0x000fe40000000f00 */
[----:B------:R-:W-:Y:S05]  /*2770*/  CALL.REL.NOINC `($__internal_9_$__cuda_sm20_div_s64) ;  /* 0x0000002400107944 */ /* 0x000fea0003c00000 */
[----:B------:R-:W-:-:S05]  /*2780*/  IADD3 R13, PT, PT, -R10, RZ, RZ ;  /* 0x000000ff0a0d7210 */ /* 0x000fca0007ffe1ff */
[----:B------:R-:W-:Y:S02]  /*2790*/  IMAD R28, R13, R28, R32 ;  /* 0x0000001c0d1c7224 */ /* 0x000fe400078e0220 */
.L_x_364:
[----:B------:R-:W-:Y:S05]  /*27a0*/  BSYNC.RECONVERGENT B0 ;  /* 0x0000000000007941 */ /* 0x000fea0003800200 */
.L_x_362:
        /* <DEDUP_REMOVED lines=8> */
[----:B------:R-:W-:Y:S01]  /*2830*/  ISETP.NE.AND P5, PT, R11, RZ, PT ;  /* 0x000000ff0b00720c */ /* 0x000fe20003fa5270 */
[----:B------:R-:W3:Y:S01]  /*2840*/  I2F.U32.RP R21, R18 ;  /* 0x0000001200157306 */ /* 0x000ee20000209000 */
[----:B0-----:R-:W-:-:S07]  /*2850*/  UISETP.NE.AND UP0, UPT, UR15, URZ, UPT ;  /* 0x000000ff0f00728c */ /* 0x001fce000bf05270 */
        /* <DEDUP_REMOVED lines=14> */
[----:B-1----:R-:W-:-:S05]  /*2940*/  IMAD.MOV R21, RZ, RZ, -R35 ;  /* 0x000000ffff157224 */ /* 0x002fca00078e0a23 */
[----:B------:R-:W1:Y:S01]  /*2950*/  I2F.U32.RP R13, R16 ;  /* 0x00000010000d7306 */ /* 0x000e620000209000 */
[----:B------:R-:W-:Y:S02]  /*2960*/  HFMA2 R34, -RZ, RZ, 0, 0 ;  /* 0x00000000ff227431 */ /* 0x000fe400000001ff */
[----:B------:R-:W-:Y:S01]  /*2970*/  IMAD R22, R21, R18, RZ ;  /* 0x0000001215167224 */ /* 0x000fe200078e02ff */
[----:B------:R-:W-:-:S03]  /*2980*/  IABS R21, R10 ;  /* 0x0000000a00157213 */ /* 0x000fc60000000000 */
[----:B------:R-:W-:Y:S01]  /*2990*/  IMAD.HI.U32 R22, R35, R22, R34 ;  /* 0x0000001623167227 */ /* 0x000fe200078e0022 */
[----:B------:R-:W2:Y:S01]  /*29a0*/  I2F.U32.RP R32, R19 ;  /* 0x0000001300207306 */ /* 0x000ea20000209000 */
[----:B0-----:R-:W-:Y:S02]  /*29b0*/  IADD3 R30, PT, PT, R30, 0xffffffe, RZ ;  /* 0x0ffffffe1e1e7810 */ /* 0x001fe40007ffe0ff */
[----:B------:R-:W-:Y:S01]  /*29c0*/  IMAD R14, R23, R20, RZ ;  /* 0x00000014170e7224 */ /* 0x000fe200078e02ff */
[----:B------:R-:W-:Y:S01]  /*29d0*/  IABS R23, R7 ;  /* 0x0000000700177213 */ /* 0x000fe20000000000 */
[----:B------:R-:W-:-:S03]  /*29e0*/  IMAD.HI.U32 R22, R22, R21, RZ ;  /* 0x0000001516167227 */ /* 0x000fc600078e00ff */
[----:B------:R-:W0:Y:S01]  /*29f0*/  F2I.FTZ.U32.TRUNC.NTZ R31, R30 ;  /* 0x0000001e001f7305 */ /* 0x000e22000021f000 */
[----:B------:R-:W-:Y:S01]  /*2a00*/  IMAD.HI.U32 R14, R27, R14, R26 ;  /* 0x0000000e1b0e7227 */ /* 0x000fe200078e001a */
[----:B------:R-:W-:Y:S02]  /*2a10*/  IABS R27, R28 ;  /* 0x0000001c001b7213 */ /* 0x000fe40000000000 */
[----:B------:R-:W-:Y:S01]  /*2a20*/  IABS R26, R11 ;  /* 0x0000000b001a7213 */ /* 0x000fe20000000000 */
[----:B------:R-:W-:Y:S02]  /*2a30*/  IMAD.MOV R23, RZ, RZ, -R23 ;  /* 0x000000ffff177224 */ /* 0x000fe400078e0a17 */
[----:B------:R-:W-:Y:S01]  /*2a40*/  IMAD.HI.U32 R29, R14, R27, RZ ;  /* 0x0000001b0e1d7227 */ /* 0x000fe200078e00ff */
[----:B-1----:R-:W1:Y:S03]  /*2a50*/  MUFU.RCP R13, R13 ;  /* 0x0000000d000d7308 */ /* 0x002e660000001000 */
[----:B------:R-:W-:-:S02]  /*2a60*/  IMAD.MOV R26, RZ, RZ, -R26 ;  /* 0x000000ffff1a7224 */ /* 0x000fc400078e0a1a */
[----:B------:R-:W-:Y:S02]  /*2a70*/  IMAD R23, R22, R23, R21 ;  /* 0x0000001716177224 */ /* 0x000fe400078e0215 */
[----:B------:R-:W-:Y:S01]  /*2a80*/  IMAD R27, R29, R26, R27 ;  /* 0x0000001a1d1b7224 */ /* 0x000fe200078e021b */
[----:B--2---:R-:W2:Y:S01]  /*2a90*/  MUFU.RCP R32, R32 ;  /* 0x0000002000207308 */ /* 0x004ea20000001000 */
[----:B0-----:R-:W-:Y:S01]  /*2aa0*/  IADD3 R14, PT, PT, RZ, -R31, RZ ;  /* 0x8000001fff0e7210 */ /* 0x001fe20007ffe0ff */
[----:B------:R-:W-:Y:S01]  /*2ab0*/  IMAD.MOV.U32 R30, RZ, RZ, RZ ;  /* 0x000000ffff1e7224 */ /* 0x000fe200078e00ff */
[----:B------:R-:W-:Y:S02]  /*2ac0*/  ISETP.GT.U32.AND P1, PT, R18, R23, PT ;  /* 0x000000171200720c */ /* 0x000fe40003f24070 */
[----:B------:R-:W-:Y:S01]  /*2ad0*/  ISETP.GT.U32.AND P3, PT, R20, R27, PT ;  /* 0x0000001b1400720c */ /* 0x000fe20003f64070 */
[----:B------:R-:W-:Y:S01]  /*2ae0*/  IMAD R21, R14, R15, RZ ;  /* 0x0000000f0e157224 */ /* 0x000fe200078e02ff */
[----:B------:R-:W-:-:S02]  /*2af0*/  LOP3.LUT R26, R28, R11, RZ, 0x3c, !PT ;  /* 0x0000000b1c1a7212 */ /* 0x000fc400078e3cff */
[----:B------:R-:W-:Y:S01]  /*2b00*/  IABS R14, R2 ;  /* 0x00000002000e7213 */ /* 0x000fe20000000000 */
[----:B------:R-:W-:Y:S01]  /*2b10*/  IMAD.HI.U32 R21, R31, R21, R30 ;  /* 0x000000151f157227 */ /* 0x000fe200078e001e */
[----:B-1----:R-:W-:Y:S02]  /*2b20*/  IADD3 R30, PT, PT, R13, 0xffffffe, RZ ;  /* 0x0ffffffe0d1e7810 */ /* 0x002fe40007ffe0ff */
[----:B------:R-:W-:Y:S02]  /*2b30*/  IABS R13, R17 ;  /* 0x00000011000d7213 */ /* 0x000fe40000000000 */
[----:B------:R0:W1:Y:S01]  /*2b40*/  F2I.FTZ.U32.TRUNC.NTZ R31, R30 ;  /* 0x0000001e001f7305 */ /* 0x000062000021f000 */
[----:B------:R-:W-:Y:S01]  /*2b50*/  @!P1 IADD3 R23, PT, PT, R23, -R18, RZ ;  /* 0x8000001217179210 */ /* 0x000fe20007ffe0ff */
[----:B------:R-:W-:Y:S01]  /*2b60*/  IMAD.HI.U32 R21, R21, R14, RZ ;  /* 0x0000000e15157227 */ /* 0x000fe200078e00ff */
[----:B------:R-:W-:Y:S02]  /*2b70*/  @!P3 IADD3 R29, PT, PT, R29, 0x1, RZ ;  /* 0x000000011d1db810 */ /* 0x000fe40007ffe0ff */
[----:B------:R-:W-:Y:S01]  /*2b80*/  ISETP.GE.U32.AND P4, PT, R23, R18, PT ;  /* 0x000000121700720c */ /* 0x000fe20003f86070 */
[----:B------:R-:W-:Y:S01]  /*2b90*/  @!P3 IMAD.IADD R27, R27, 0x1, -R20 ;  /* 0x000000011b1bb824 */ /* 0x000fe200078e0a14 */
[----:B------:R-:W-:Y:S01]  /*2ba0*/  ISETP.GE.AND P2, PT, R26, RZ, PT ;  /* 0x000000ff1a00720c */ /* 0x000fe20003f46270 */
[----:B--2---:R-:W-:Y:S01]  /*2bb0*/  VIADD R32, R32, 0xffffffe ;  /* 0x0ffffffe20207836 */ /* 0x004fe20000000000 */
[----:B------:R-:W-:Y:S01]  /*2bc0*/  ISETP.NE.AND P3, PT, R7, RZ, PT ;  /* 0x000000ff0700720c */ /* 0x000fe20003f65270 */
[----:B------:R-:W-:Y:S01]  /*2bd0*/  IMAD.MOV R13, RZ, RZ, -R13 ;  /* 0x000000ffff0d7224 */ /* 0x000fe200078e0a0d */
[----:B------:R-:W-:Y:S01]  /*2be0*/  ISETP.GE.U32.AND P6, PT, R27, R20, PT ;  /* 0x000000141b00720c */ /* 0x000fe20003fc6070 */
[----:B------:R2:W3:Y:S01]  /*2bf0*/  F2I.FTZ.U32.TRUNC.NTZ R33, R32 ;  /* 0x0000002000217305 */ /* 0x0004e2000021f000 */
[----:B------:R-:W-:Y:S01]  /*2c00*/  LOP3.LUT R20, R10, R7, RZ, 0x3c, !PT ;  /* 0x000000070a147212 */ /* 0x000fe200078e3cff */
[----:B------:R-:W-:-:S02]  /*2c10*/  @!P1 VIADD R22, R22, 0x1 ;  /* 0x0000000116169836 */ /* 0x000fc40000000000 */
[----:B0-----:R-:W-:Y:S02]  /*2c20*/  HFMA2 R30, -RZ, RZ, 0, 0 ;  /* 0x00000000ff1e7431 */ /* 0x001fe400000001ff */
[----:B------:R-:W-:Y:S01]  /*2c30*/  IMAD R14, R21, R13, R14 ;  /* 0x0000000d150e7224 */ /* 0x000fe200078e020e */
[----:B------:R-:W-:Y:S01]  /*2c40*/  ISETP.GE.AND P0, PT, R20, RZ, PT ;  /* 0x000000ff1400720c */ /* 0x000fe20003f06270 */
[----:B-1----:R-:W-:Y:S01]  /*2c50*/  IMAD.MOV R13, RZ, RZ, -R31 ;  /* 0x000000ffff0d7224 */ /* 0x002fe200078e0a1f */
[----:B------:R-:W-:Y:S01]  /*2c60*/  IABS R20, R8 ;  /* 0x0000000800147213 */ /* 0x000fe20000000000 */
[----:B------:R-:W-:Y:S01]  /*2c70*/  @P4 VIADD R22, R22, 0x1 ;  /* 0x0000000116164836 */ /* 0x000fe20000000000 */
[----:B------:R-:W-:Y:S01]  /*2c80*/  ISETP.GT.U32.AND P1, PT, R15, R14, PT ;  /* 0x0000000e0f00720c */ /* 0x000fe20003f24070 */
[----:B------:R-:W-:Y:S02]  /*2c90*/  IMAD R13, R13, R16, RZ ;  /* 0x000000100d0d7224 */ /* 0x000fe400078e02ff */
[----:B------:R-:W-:-:S02]  /*2ca0*/  @P6 VIADD R29, R29, 0x1 ;  /* 0x000000011d1d6836 */ /* 0x000fc40000000000 */
[----:B------:R-:W-:Y:S01]  /*2cb0*/  IMAD.HI.U32 R30, R31, R13, R30 ;  /* 0x0000000d1f1e7227 */ /* 0x000fe200078e001e */
[----:B--2---:R-:W-:Y:S02]  /*2cc0*/  MOV R32, RZ ;  /* 0x000000ff00207202 */ /* 0x004fe40000000f00 */
[----:B------:R-:W-:Y:S01]  /*2cd0*/  IABS R13, R6 ;  /* 0x00000006000d7213 */ /* 0x000fe20000000000 */
[----:B---3--:R-:W-:Y:S02]  /*2ce0*/  IMAD.MOV R18, RZ, RZ, -R33 ;  /* 0x000000ffff127224 */ /* 0x008fe400078e0a21 */
[----:B------:R-:W-:Y:S01]  /*2cf0*/  @!P0 IMAD.MOV R22, RZ, RZ, -R22 ;  /* 0x000000ffff168224 */ /* 0x000fe200078e0a16 */
[----:B------:R-:W-:Y:S01]  /*2d00*/  @!P3 LOP3.LUT R22, RZ, R7, RZ, 0x33, !PT ;  /* 0x00000007ff16b212 */ /* 0x000fe200078e33ff */
[----:B------:R-:W-:Y:S01]  /*2d10*/  IMAD R23, R18, R19, RZ ;  /* 0x0000001312177224 */ /* 0x000fe200078e02ff */
[----:B------:R-:W-:Y:S01]  /*2d20*/  IADD3 R13, PT, PT, RZ, -R13, RZ ;  /* 0x8000000dff0d7210 */ /* 0x000fe20007ffe0ff */
[----:B------:R-:W-:Y:S01]  /*2d30*/  @!P2 IMAD.MOV R29, RZ, RZ, -R29 ;  /* 0x000000ffff1da224 */ /* 0x000fe200078e0a1d */
[----:B------:R-:W-:Y:S01]  /*2d40*/  @!P5 LOP3.LUT R29, RZ, R11, RZ, 0x33, !PT ;  /* 0x0000000bff1dd212 */ /* 0x000fe200078e33ff */
[----:B------:R-:W-:Y:S01]  /*2d50*/  IMAD.HI.U32 R23, R33, R23, R32 ;  /* 0x0000001721177227 */ /* 0x000fe200078e0020 */
[----:B------:R-:W-:-:S02]  /*2d60*/  IABS R18, R22 ;  /* 0x0000001600127213 */ /* 0x000fc40000000000 */
[----:B------:R-:W-:Y:S01]  /*2d70*/  IABS R26, R29 ;  /* 0x0000001d001a7213 */ /* 0x000fe20000000000 */
[----:B------:R-:W-:Y:S01]  /*2d80*/  IMAD.MOV R20, RZ, RZ, -R20 ;  /* 0x000000ffff147224 */ /* 0x000fe200078e0a14 */
[----:B------:R-:W-:Y:S01]  /*2d90*/  ISETP.NE.AND P2, PT, R17, RZ, PT ;  /* 0x000000ff1100720c */ /* 0x000fe20003f45270 */
[----:B------:R-:W-:Y:S01]  /*2da0*/  IMAD.HI.U32 R30, R30, R18, RZ ;  /* 0x000000121e1e7227 */ /* 0x000fe200078e00ff */
[----:B------:R-:W-:-:S03]  /*2db0*/  ISETP.NE.AND P5, PT, R8, RZ, PT ;  /* 0x000000ff0800720c */ /* 0x000fc60003fa5270 */
        /* <DEDUP_REMOVED lines=8> */
[----:B------:R-:W-:-:S04]  /*2e40*/  LOP3.LUT R14, R2, R17, RZ, 0x3c, !PT ;  /* 0x00000011020e7212 */ /* 0x000fc800078e3cff */
        /* <DEDUP_REMOVED lines=9> */
[----:B------:R-:W-:Y:S01]  /*2ee0*/  IMAD.WIDE R14, R14, UR5, RZ ;  /* 0x000000050e0e7c25 */ /* 0x000fe2000f8e02ff */
        /* <DEDUP_REMOVED lines=11> */
[----:B------:R-:W-:Y:S01]  /*2fa0*/  IMAD.WIDE.U32 R18, R0, UR15, R18 ;  /* 0x0000000f00127c25 */ /* 0x000fe2000f8e0012 */
[----:B------:R-:W-:-:S03]  /*2fb0*/  UIMAD UR15, UR8, UR15, URZ ;  /* 0x0000000f080f72a4 */ /* 0x000fc6000f8e02ff */
[----:B------:R-:W-:Y:S02]  /*2fc0*/  IMAD.MOV R21, RZ, RZ, -R21 ;  /* 0x000000ffff157224 */ /* 0x000fe400078e0a15 */
[----:B------:R-:W-:Y:S01]  /*2fd0*/  @!P2 IMAD.MOV R23, RZ, RZ, -R23 ;  /* 0x000000ffff17a224 */ /* 0x000fe200078e0a17 */
[----:B------:R-:W-:Y:S01]  /*2fe0*/  @!P5 LOP3.LUT R23, RZ, R8, RZ, 0x33, !PT ;  /* 0x00000008ff17d212 */ /* 0x000fe200078e33ff */
[----:B------:R-:W-:Y:S02]  /*2ff0*/  @!P0 IMAD.MOV R30, RZ, RZ, -R30 ;  /* 0x000000ffff1e8224 */ /* 0x000fe400078e0a1e */
[----:B------:R-:W-:Y:S01]  /*3000*/  IMAD R19, R0, UR17, R19 ;  /* 0x0000001100137c24 */ /* 0x000fe2000f8e0213 */
[----:B------:R-:W-:Y:S01]  /*3010*/  @!P1 LOP3.LUT R30, RZ, R6, RZ, 0x33, !PT ;  /* 0x00000006ff1e9212 */ /* 0x000fe200078e33ff */
[----:B------:R-:W-:Y:S01]  /*3020*/  IMAD R21, R17, R21, R2 ;  /* 0x0000001511157224 */ /* 0x000fe200078e0202 */
[----:B------:R-:W-:Y:S01]  /*3030*/  IADD3 R0, PT, PT, -R22, RZ, RZ ;  /* 0x000000ff16007210 */ /* 0x000fe20007ffe1ff */
[----:B------:R-:W-:Y:S01]  /*3040*/  IMAD.MOV R2, RZ, RZ, -R23 ;  /* 0x000000ffff027224 */ /* 0x000fe200078e0a17 */
[----:B------:R-:W-:Y:S01]  /*3050*/  UIMAD UR17, UR6, UR4, URZ ;  /* 0x00000004061172a4 */ /* 0x000fe2000f8e02ff */
[----:B------:R-:W-:Y:S01]  /*3060*/  IADD3 R11, PT, PT, -R30, RZ, RZ ;  /* 0x000000ff1e0b7210 */ /* 0x000fe20007ffe1ff */
[----:B------:R-:W-:Y:S01]  /*3070*/  IMAD.WIDE R18, R21, UR4, R18 ;  /* 0x0000000415127c25 */ /* 0x000fe2000f8e0212 */
        /* <DEDUP_REMOVED lines=19> */
.L_x_359:
[----:B------:R-:W0:Y:S01]  /*31b0*/  LDC.64 R2, c[0x0][0x420] ;  /* 0x00010800ff027b82 */ /* 0x000e220000000a00 */
[----:B------:R-:W-:-:S05]  /*31c0*/  IADD3 R0, PT, PT, R12, UR13, RZ ;  /* 0x0000000d0c007c10 */ /* 0x000fca000fffe0ff */
[----:B0-----:R-:W-:-:S05]  /*31d0*/  IMAD.WIDE.U32 R2, R0, 0x4, R2 ;  /* 0x0000000400027825 */ /* 0x001fca00078e0002 */
[----:B------:R1:W-:Y:S02]  /*31e0*/  STG.E desc[UR10][R2.64], R24 ;  /* 0x0000001802007986 */ /* 0x0003e4000c10190a */
.L_x_358:
[----:B------:R-:W-:Y:S05]  /*31f0*/  BSYNC.RECONVERGENT B1 ;  /* 0x0000000000017941 */ /* 0x000fea0003800200 */
.L_x_357:
        /* <DEDUP_REMOVED lines=14> */
.L_x_366:
[----:B------:R-:W-:Y:S05]  /*32e0*/  BSYNC.RECONVERGENT B0 ;  /* 0x0000000000007941 */ /* 0x000fea0003800200 */
.L_x_365:
[----:B------:R-:W-:Y:S01]  /*32f0*/  BAR.SYNC.DEFER_BLOCKING 0x0 ;  /* 0x0000000000007b1d */ /* 0x000fe20000010000 */
[----:B------:R-:W-:Y:S01]  /*3300*/  UISETP.GE.AND UP0, UPT, UR6, 0x1, UPT ;  /* 0x000000010600788c */ /* 0x000fe2000bf06270 */
[----:B------:R-:W-:Y:S02]  /*3310*/  HFMA2 R0, -RZ, RZ, 0, 0 ;  /* 0x00000000ff007431 */ /* 0x000fe400000001ff */
[----:B------:R-:W-:Y:S01]  /*3320*/  IMAD.SHL.U32 R7, R4, 0x4, RZ ;  /* 0x0000000404077824 */ /* 0x000fe200078e00ff */
[----:B012---:R-:W-:Y:S01]  /*3330*/  CS2R R2, SRZ ;  /* 0x0000000000027805 */ /* 0x007fe2000001ff00 */
[----:B------:R-:W-:-:S04]  /*3340*/  IMAD.MOV.U32 R5, RZ, RZ, RZ ;  /* 0x000000ffff057224 */ /* 0x000fc800078e00ff */
        /* <DEDUP_REMOVED lines=8> */
[----:B------:R-:W-:Y:S02]  /*33d0*/  UIADD3 UR15, UPT, UPT, UR14, -UR13, URZ ;  /* 0x8000000d0e0f7290 */ /* 0x000fe4000fffe0ff */
[----:B------:R-:W-:-:S02]  /*33e0*/  ULOP3.LUT UR9, UR6, 0x3, URZ, 0xc0, !UPT ;  /* 0x0000000306097892 */ /* 0x000fc4000f8ec0ff */
[----:B0-----:R-:W-:Y:S02]  /*33f0*/  UIMAD UR7, UR13, UR12, URZ ;  /* 0x0000000c0d0772a4 */ /* 0x001fe4000f8e02ff */
[----:B------:R-:W-:-:S04]  /*3400*/  UIMAD UR12, UR14, UR12, URZ ;  /* 0x0000000c0e0c72a4 */ /* 0x000fc8000f8e02ff */
[----:B------:R-:W-:Y:S01]  /*3410*/  IMAD.U32 R15, RZ, RZ, UR7 ;  /* 0x00000007ff0f7e24 */ /* 0x000fe2000f8e00ff */
[----:B------:R-:W-:-:S04]  /*3420*/  LEA R0, P0, R0, UR7, 0x2 ;  /* 0x0000000700007c11 */ /* 0x000fc8000f8010ff */
[----:B------:R-:W-:Y:S02]  /*3430*/  LEA.HI.X.SX32 R15, R15, RZ, 0x1, P0 ;  /* 0x000000ff0f0f7211 */ /* 0x000fe400000f0eff */
[----:B-1----:R-:W-:-:S04]  /*3440*/  LEA R14, P0, R0, UR4, 0x2 ;  /* 0x00000004000e7c11 */ /* 0x002fc8000f8010ff */
        /* <DEDUP_REMOVED lines=27> */
.L_x_371:
        /* <DEDUP_REMOVED lines=133> */
.L_x_370:
        /* <DEDUP_REMOVED lines=73> */
.L_x_372:
[----:B------:R-:W-:-:S09]  /*42e0*/  UISETP.NE.OR UP1, UPT, UR5, URZ, UP1 ;  /* 0x000000ff0500728c */ /* 0x000fd20008f25670 */
[----:B------:R-:W-:Y:S05]  /*42f0*/  BRA.U !UP1, `(.L_x_368) ;  /* 0x0000000109947547 */ /* 0x000fea000b800000 */
.L_x_369:
[----:B------:R-:W-:-:S13]  /*4300*/  ISETP.GE.AND P0, PT, R12, UR15, PT ;  /* 0x0000000f0c007c0c */ /* 0x000fda000bf06270 */
.L_x_373:
        /* <DEDUP_REMOVED lines=36> */
.L_x_368:
        /* <DEDUP_REMOVED lines=10> */
.L_x_374:
        /* <DEDUP_REMOVED lines=12> */
.L_x_367:
[----:B------:R-:W-:-:S04]  /*46b0*/  IADD3 R12, PT, PT, R12, UR13, RZ ;  /* 0x0000000d0c0c7c10 */ /* 0x000fc8000fffe0ff */
[----:B------:R-:W-:-:S13]  /*46c0*/  ISETP.GE.AND P0, PT, R12, UR14, PT ;  /* 0x0000000e0c007c0c */ /* 0x000fda000bf06270 */
[----:B------:R-:W-:Y:S05]  /*46d0*/  @P0 EXIT ;  /* 0x000000000000094d */ /* 0x000fea0003800000 */
[----:B------:R-:W-:Y:S01]  /*46e0*/  IABS R10, UR8 ;  /* 0x00000008000a7c13 */ /* 0x000fe20008000000 */
        /* <DEDUP_REMOVED lines=77> */
        .weak           $__internal_9_$__cuda_sm20_div_s64
        .type           $__internal_9_$__cuda_sm20_div_s64,@function
        .size           $__internal_9_$__cuda_sm20_div_s64,(.L_x_7161 - $__internal_9_$__cuda_sm20_div_s64)
$__internal_9_$__cuda_sm20_div_s64:
        /* <DEDUP_REMOVED lines=56> */
[CC--:B------:R-:W-:Y:S01]  /*4f40*/  ISETP.GE.U32.AND P2, PT, R13.reuse, R26.reuse, PT ;  /* 0x0000001a0d00720c */ /* 0x0c0fe20003f46070 */
        /* <DEDUP_REMOVED lines=13> */
[----:B------:R-:W-:Y:S01]  /*5020*/  ISETP.GE.U32.AND.EX P0, PT, R15, R27, PT, P0 ;  /* 0x0000001b0f00720c */ /* 0x000fe20003f06100 */
[----:B------:R-:W-:Y:S01]  /*5030*/  IMAD.MOV.U32 R15, RZ, RZ, 0x0 ;  /* 0x00000000ff0f7424 */ /* 0x000fe200078e00ff */
        /* <DEDUP_REMOVED lines=11> */
[----:B------:R-:W-:Y:S01]  /*50f0*/  SEL R13, R14, 0xffffffff, P0 ;  /* 0xffffffff0e0d7807 */ /* 0x000fe20000000000 */
[----:B------:R-:W-:Y:S01]  /*5100*/  IMAD.MOV.U32 R14, RZ, RZ, R18 ;  /* 0x000000ffff0e7224 */ /* 0x000fe200078e0012 */
[----:B------:R-:W-:-:S03]  /*5110*/  SEL R10, R10, 0xffffffff, P0 ;  /* 0xffffffff0a0a7807 */ /* 0x000fc60000000000 */
[----:B------:R-:W-:Y:S05]  /*5120*/  RET.REL.NODEC R14 `(_ZN5flash32flash_fwd_splitkv_combine_kernelI23Flash_fwd_kernel_traitsILi128ELi64ELi128ELi4ELb0ELb0EN7cutlass10bfloat16_tE19Flash_kernel_traitsILi128ELi64ELi128ELi4ES3_EELi4ELi5ELb1EEEvNS_16Flash_fwd_paramsE) ;  /* 0xffffffac0eb47950 */ /* 0x000fea0003c3ffff */
.L_x_375:
        /* <DEDUP_REMOVED lines=13> */
.L_x_7161:


//--------------------- .text._ZN5flash32flash_fwd_splitkv_combine_kernelI23Flash_fwd_kernel_traitsILi128ELi64ELi128ELi4ELb0ELb0EN7cutlass10bfloat16_tE19Flash_kernel_traitsILi128ELi64ELi128ELi4ES3_EELi4ELi4ELb1EEEvNS_16Flash_fwd_paramsE --------------------------
	.section	.text._ZN5flash32flash_fwd_splitkv_combine_kernelI23Flash_fwd_kernel_traitsILi128ELi64ELi128ELi4ELb0ELb0EN7cutlass10bfloat16_tE19Flash_kernel_traitsILi128ELi64ELi128ELi4ES3_EELi4ELi4ELb1EEEvNS_16Flash_fwd_paramsE,"ax",@progbits
	.align	128
        .global         _ZN5flash32flash_fwd_splitkv_combine_kernelI23Flash_fwd_kernel_traitsILi128ELi64ELi128ELi4ELb0ELb0EN7cutlass10bfloat16_tE19Flash_kernel_traitsILi128ELi64ELi128ELi4ES3_EELi4ELi4ELb1EEEvNS_16Flash_fwd_paramsE
        .type           _ZN5flash32flash_fwd_splitkv_combine_kernelI23Flash_fwd_kernel_traitsILi128ELi64ELi128ELi4ELb0ELb0EN7cutlass10bfloat16_tE19Flash_kernel_traitsILi128ELi64ELi128ELi4ES3_EELi4ELi4ELb1EEEvNS_16Flash_fwd_paramsE,@function
        .size           _ZN5flash32flash_fwd_splitkv_combine_kernelI23Flash_fwd_kernel_traitsILi128ELi64ELi128ELi4ELb0ELb0EN7cutlass10bfloat16_tE19Flash_kernel_traitsILi128ELi64ELi128ELi4ES3_EELi4ELi4ELb1EEEvNS_16Flash_fwd_paramsE,(.L_x_7162 - _ZN5flash32flash_fwd_splitkv_combine_kernelI23Flash_fwd_kernel_traitsILi128ELi64ELi128ELi4ELb0ELb0EN7cutlass10bfloat16_tE19Flash_kernel_traitsILi128ELi64ELi128ELi4ES3_EELi4ELi4ELb1EEEvNS_16Flash_fwd_paramsE)
        .other          _ZN5flash32flash_fwd_splitkv_combine_kernelI23Flash_fwd_kernel_traitsILi128ELi64ELi128ELi4ELb0ELb0EN7cutlass10bfloat16_tE19Flash_kernel_traitsILi128ELi64ELi128ELi4ES3_EELi4ELi4ELb1EEEvNS_16Flash_fwd_paramsE,@"STO_CUDA_ENTRY STV_DEFAULT"
_ZN5flash32flash_fwd_splitkv_combine_kernelI23Flash_fwd_kernel_traitsILi128ELi64ELi128ELi4ELb0ELb0EN7cutlass10bfloat16_tE19Flash_kernel_traitsILi128ELi64ELi128ELi4ES3_EELi4ELi4ELb1EEEvNS_16Flash_fwd_paramsE:
.text._ZN5flash32flash_fwd_splitkv_combine_kernelI23Flash_fwd_kernel_traitsILi128ELi64ELi128ELi4ELb0ELb0EN7cutlass10bfloat16_tE19Flash_kernel_traitsILi128ELi64ELi128ELi4ES3_EELi4ELi4ELb1EEEvNS_16Flash_fwd_paramsE:
        /* <DEDUP_REMOVED lines=38> */
.L_x_376:
[----:B------:R-:W-:Y:S01]  /*0260*/  IMAD.U32 R14, RZ, RZ, UR16 ;  /* 0x00000010ff0e7e24 */ /* 0x000fe2000f8e00ff */
[----:B------:R-:W-:Y:S01]  /*0270*/  MOV R18, UR14 ;  /* 0x0000000e00127c02 */ /* 0x000fe20008000f00 */
[----:B------:R-:W-:Y:S01]  /*0280*/  IMAD.U32 R19, RZ, RZ, UR17 ;  /* 0x00000011ff137e24 */ /* 0x000fe2000f8e00ff */
[----:B------:R-:W-:Y:S02]  /*0290*/  MOV R17, UR9 ;  /* 0x0000000900117c02 */ /* 0x000fe40008000f00 */
[----:B------:R-:W-:Y:S02]  /*02a0*/  MOV R16, 0x2c0 ;  /* 0x000002c000107802 */ /* 0x000fe40000000f00 */
[----:B------:R-:W-:Y:S05]  /*02b0*/  CALL.REL.NOINC `($__internal_10_$__cuda_sm20_div_s64) ;  /* 0x0000004800407944 */ /* 0x000fea0003c00000 */
.L_x_377:
        /* <DEDUP_REMOVED lines=30> */
.L_x_379:
[----:B------:R-:W-:Y:S01]  /*04a0*/  IMAD.MOV.U32 R14, RZ, RZ, R10 ;  /* 0x000000ffff0e7224 */ /* 0x000fe200078e000a */
[----:B------:R-:W-:Y:S02]  /*04b0*/  MOV R19, R11 ;  /* 0x0000000b00137202 */ /* 0x000fe40000000f00 */
[----:B------:R-:W-:Y:S02]  /*04c0*/  MOV R16, 0x4e0 ;  /* 0x000004e000107802 */ /* 0x000fe40000000f00 */
[----:B------:R-:W-:Y:S05]  /*04d0*/  CALL.REL.NOINC `($__internal_10_$__cuda_sm20_div_s64) ;  /* 0x0000004400b87944 */ /* 0x000fea0003c00000 */
[----:B------:R-:W-:Y:S02]  /*04e0*/  MOV R4, R10 ;  /* 0x0000000a00047202 */ /* 0x000fe40000000f00 */
[----:B------:R-:W-:Y:S02]  /*04f0*/  MOV R5, R11 ;  /* 0x0000000b00057202 */ /* 0x000fe40000000f00 */
.L_x_380:
[----:B------:R-:W-:Y:S05]  /*0500*/  BSYNC.RECONVERGENT B0 ;  /* 0x0000000000007941 */ /* 0x000fea0003800200 */
.L_x_378:
        /* <DEDUP_REMOVED lines=57> */
.L_x_382:
[----:B------:R-:W-:Y:S01]  /*08a0*/  IMAD.MOV.U32 R14, RZ, RZ, R18 ;  /* 0x000000ffff0e7224 */ /* 0x000fe200078e0012 */
[----:B------:R-:W-:Y:S01]  /*08b0*/  MOV R18, R9 ;  /* 0x0000000900127202 */ /* 0x000fe20000000f00 */
[----:B------:R-:W-:Y:S01]  /*08c0*/  IMAD.MOV.U32 R19, RZ, RZ, R17 ;  /* 0x000000ffff137224 */ /* 0x000fe200078e0011 */
[----:B------:R-:W-:Y:S02]  /*08d0*/  MOV R17, R25 ;  /* 0x0000001900117202 */ /* 0x000fe40000000f00 */
[----:B------:R-:W-:Y:S02]  /*08e0*/  MOV R16, 0x900 ;  /* 0x0000090000107802 */ /* 0x000fe40000000f00 */
[----:B------:R-:W-:Y:S05]  /*08f0*/  CALL.REL.NOINC `($__internal_10_$__cuda_sm20_div_s64) ;  /* 0x0000004000b07944 */ /* 0x000fea0003c00000 */
.L_x_383:
[----:B------:R-:W-:Y:S05]  /*0900*/  BSYNC.RECONVERGENT B0 ;  /* 0x0000000000007941 */ /* 0x000fea0003800200 */
.L_x_381:
        /* <DEDUP_REMOVED lines=46> */
[----:B0-----:R-:W-:-:S03]  /*0bf0*/  VIADD R6, R6, 0xffffffe ;  /* 0x0ffffffe06067836 */ /* 0x001fc60000000000 */
[----:B------:R-:W-:Y:S02]  /*0c00*/  ULOP3.LUT UR22, UR6, UR11, URZ, 0x3c, !UPT ;  /* 0x0000000b06167292 */ /* 0x000fe4000f8e3cff */
[----:B------:R-:W-:Y:S01]  /*0c10*/  IMAD.U32 R2, RZ, RZ, UR6 ;  /* 0x00000006ff027e24 */ /* 0x000fe2000f8e00ff */
[----:B------:R-:W-:-:S03]  /*0c20*/  ULOP3.LUT UR6, UR6, UR5, URZ, 0x3c, !UPT ;  /* 0x0000000506067292 */ /* 0x000fc6000f8e3cff */
[----:B------:R-:W-:Y:S02]  /*0c30*/  ISETP.LE.AND P0, PT, RZ, UR22, PT ;  /* 0x00000016ff007c0c */ /* 0x000fe4000bf03270 */
        /* <DEDUP_REMOVED lines=20> */
[----:B------:R-:W-:Y:S01]  /*0d80*/  ISETP.LT.U32.AND P1, PT, R0, UR11, PT ;  /* 0x0000000b00007c0c */ /* 0x000fe2000bf21070 */
[----:B------:R-:W-:-:S04]  /*0d90*/  UIADD3 UR18, UPT, UPT, -UR19, URZ, URZ ;  /* 0x000000ff13127290 */ /* 0x000fc8000fffe1ff */
[----:B------:R-:W-:-:S04]  /*0da0*/  UIMAD UR18, UR20, UR18, UR21 ;  /* 0x00000012141272a4 */ /* 0x000fc8000f8e0215 */
[----:B------:R-:W-:-:S04]  /*0db0*/  UISETP.GT.U32.AND UP1, UPT, UR20, UR18, UPT ;  /* 0x000000121400728c */ /* 0x000fc8000bf24070 */
[----:B------:R-:W-:Y:S02]  /*0dc0*/  @!P1 VIADD R0, R0, -UR11 ;  /* 0x8000000b00009c36 */ /* 0x000fe40008000000 */
[----:B------:R-:W-:Y:S01]  /*0dd0*/  @!P1 VIADD R3, R3, 0x1 ;  /* 0x0000000103039836 */ /* 0x000fe20000000000 */
[----:B------:R-:W-:Y:S01]  /*0de0*/  ISETP.NE.AND P1, PT, RZ, UR7, PT ;  /* 0x00000007ff007c0c */ /* 0x000fe2000bf25270 */
[----:B0-----:R-:W-:Y:S01]  /*0df0*/  UISETP.NE.AND UP0, UPT, UR12, URZ, UPT ;  /* 0x000000ff0c00728c */ /* 0x001fe2000bf05270 */
[----:B------:R-:W-:Y:S02]  /*0e00*/  ISETP.GE.U32.AND P2, PT, R0, UR11, PT ;  /* 0x0000000b00007c0c */ /* 0x000fe4000bf46070 */
[----:B------:R-:W-:Y:S02]  /*0e10*/  @!UP1 UIADD3 UR18, UPT, UPT, UR18, -UR20, URZ ;  /* 0x8000001412129290 */ /* 0x000fe4000fffe0ff */
[----:B------:R-:W-:Y:S02]  /*0e20*/  USEL UR13, UR13, 0x1, !UP0 ;  /* 0x000000010d0d7887 */ /* 0x000fe4000c000000 */
[----:B------:R-:W-:-:S02]  /*0e30*/  UISETP.GE.U32.AND UP3, UPT, UR18, UR20, UPT ;  /* 0x000000141200728c */ /* 0x000fc4000bf66070 */
[----:B------:R-:W-:Y:S02]  /*0e40*/  UISETP.GE.AND UP0, UPT, UR6, URZ, UPT ;  /* 0x000000ff0600728c */ /* 0x000fe4000bf06270 */
[----:B------:R-:W-:-:S03]  /*0e50*/  @!UP1 UIADD3 UR19, UPT, UPT, UR19, 0x1, URZ ;  /* 0x0000000113139890 */ /* 0x000fc6000fffe0ff */
[----:B------:R-:W-:Y:S01]  /*0e60*/  @P2 VIADD R3, R3, 0x1 ;  /* 0x0000000103032836 */ /* 0x000fe20000000000 */
[----:B------:R-:W-:Y:S02]  /*0e70*/  UISETP.NE.AND UP1, UPT, UR10, URZ, UPT ;  /* 0x000000ff0a00728c */ /* 0x000fe4000bf25270 */
[----:B------:R-:W-:Y:S01]  /*0e80*/  USHF.R.S32.HI UR10, URZ, 0x1f, UR7 ;  /* 0x0000001fff0a7899 */ /* 0x000fe20008011407 */
[----:B------:R-:W-:Y:S01]  /*0e90*/  @!P0 IMAD.MOV R3, RZ, RZ, -R3 ;  /* 0x000000ffff038224 */ /* 0x000fe200078e0a03 */
[----:B------:R-:W-:Y:S01]  /*0ea0*/  @!P1 LOP3.LUT R3, RZ, UR11, RZ, 0x33, !PT ;  /* 0x0000000bff039c12 */ /* 0x000fe2000f8e33ff */
[----:B------:R-:W-:Y:S02]  /*0eb0*/  @UP3 UIADD3 UR19, UPT, UPT, UR19, 0x1, URZ ;  /* 0x0000000113133890 */ /* 0x000fe4000fffe0ff */
[----:B------:R-:W-:Y:S01]  /*0ec0*/  USEL UR6, URZ, 0x1, !UP1 ;  /* 0x00000001ff067887 */ /* 0x000fe2000c800000 */
[----:B------:R-:W-:Y:S01]  /*0ed0*/  ISETP.LT.U32.AND P0, PT, R10, R3, PT ;  /* 0x000000030a00720c */ /* 0x000fe20003f01070 */
[----:B------:R-:W-:Y:S01]  /*0ee0*/  @!UP0 UIADD3 UR19, UPT, UPT, -UR19, URZ, URZ ;  /* 0x000000ff13138290 */ /* 0x000fe2000fffe1ff */
[----:B------:R-:W-:Y:S01]  /*0ef0*/  SHF.R.S32.HI R7, RZ, 0x1f, R3 ;  /* 0x0000001fff077819 */ /* 0x000fe20000011403 */
[----:B------:R-:W-:-:S02]  /*0f00*/  ULOP3.LUT UR6, UR10, UR6, URZ, 0xfc, !UPT ;  /* 0x000000060a067292 */ /* 0x000fc4000f8efcff */
[----:B------:R-:W-:Y:S01]  /*0f10*/  @!UP2 ULOP3.LUT UR19, URZ, UR5, URZ, 0x33, !UPT ;  /* 0x00000005ff13a292 */ /* 0x000fe2000f8e33ff */
        /* <DEDUP_REMOVED lines=26> */
.L_x_385:
[----:B------:R-:W-:Y:S01]  /*10c0*/  IMAD.MOV.U32 R14, RZ, RZ, R10 ;  /* 0x000000ffff0e7224 */ /* 0x000fe200078e000a */
[----:B------:R-:W-:Y:S01]  /*10d0*/  MOV R18, R8 ;  /* 0x0000000800127202 */ /* 0x000fe20000000f00 */
[----:B------:R-:W-:Y:S01]  /*10e0*/  IMAD.MOV.U32 R19, RZ, RZ, R11 ;  /* 0x000000ffff137224 */ /* 0x000fe200078e000b */
[----:B------:R-:W-:Y:S02]  /*10f0*/  MOV R17, R0 ;  /* 0x0000000000117202 */ /* 0x000fe40000000f00 */
[----:B------:R-:W-:Y:S02]  /*1100*/  MOV R16, 0x1120 ;  /* 0x0000112000107802 */ /* 0x000fe40000000f00 */
[----:B------:R-:W-:Y:S05]  /*1110*/  CALL.REL.NOINC `($__internal_10_$__cuda_sm20_div_s64) ;  /* 0x0000003800a87944 */ /* 0x000fea0003c00000 */
[----:B------:R-:W-:Y:S02]  /*1120*/  MOV R32, R10 ;  /* 0x0000000a00207202 */ /* 0x000fe40000000f00 */
[----:B------:R-:W-:Y:S02]  /*1130*/  MOV R33, R11 ;  /* 0x0000000b00217202 */ /* 0x000fe40000000f00 */
.L_x_386:
[----:B------:R-:W-:Y:S05]  /*1140*/  BSYNC.RECONVERGENT B0 ;  /* 0x0000000000007941 */ /* 0x000fea0003800200 */
.L_x_384:
        /* <DEDUP_REMOVED lines=57> */
.L_x_388:
[----:B------:R-:W-:Y:S01]  /*14e0*/  IMAD.MOV.U32 R14, RZ, RZ, R4 ;  /* 0x000000ffff0e7224 */ /* 0x000fe200078e0004 */
[----:B------:R-:W-:Y:S01]  /*14f0*/  MOV R19, R5 ;  /* 0x0000000500137202 */ /* 0x000fe20000000f00 */
[----:B------:R-:W-:Y:S01]  /*1500*/  IMAD.MOV.U32 R18, RZ, RZ, R6 ;  /* 0x000000ffff127224 */ /* 0x000fe200078e0006 */
[----:B------:R-:W-:Y:S02]  /*1510*/  MOV R16, 0x1530 ;  /* 0x0000153000107802 */ /* 0x000fe40000000f00 */
[----:B------:R-:W-:Y:S05]  /*1520*/  CALL.REL.NOINC `($__internal_10_$__cuda_sm20_div_s64) ;  /* 0x0000003400a47944 */ /* 0x000fea0003c00000 */
[----:B------:R-:W-:Y:S02]  /*1530*/  MOV R20, R10 ;  /* 0x0000000a00147202 */ /* 0x000fe40000000f00 */
[----:B------:R-:W-:Y:S02]  /*1540*/  MOV R21, R11 ;  /* 0x0000000b00157202 */ /* 0x000fe40000000f00 */
.L_x_389:
[----:B------:R-:W-:Y:S05]  /*1550*/  BSYNC.RECONVERGENT B0 ;  /* 0x0000000000007941 */ /* 0x000fea0003800200 */
.L_x_387:
[----:B------:R-:W0:Y:S01]  /*1560*/  LDCU UR5, c[0x0][0x434] ;  /* 0x00008680ff0577ac */ /* 0x000e220008000800 */
[----:B------:R-:W1:Y:S01]  /*1570*/  S2R R7, SR_TID.X ;  /* 0x0000000000077919 */ /* 0x000e620000002100 */
[----:B------:R-:W-:Y:S01]  /*1580*/  BSSY.RECONVERGENT B0, `(.L_x_390) ;  /* 0x0000046000007945 */ /* 0x000fe20003800200 */
[----:B------:R-:W-:Y:S01]  /*1590*/  IMAD.MOV.U32 R23, RZ, RZ, -0x800000 ;  /* 0xff800000ff177424 */ /* 0x000fe200078e00ff */
[----:B------:R-:W2:Y:S01]  /*15a0*/  LDCU UR18, c[0x0][0x534] ;  /* 0x0000a680ff1277ac */ /* 0x000ea20008000800 */
        /* <DEDUP_REMOVED lines=8> */
[----:B------:R-:W-:Y:S02]  /*1630*/  SHF.R.U32.HI R15, RZ, 0x2, R7 ;  /* 0x00000002ff0f7819 */ /* 0x000fe40000011607 */
[----:B------:R-:W-:-:S03]  /*1640*/  LOP3.LUT R24, R7, 0xf, RZ, 0xc0, !PT ;  /* 0x0000000f07187812 */ /* 0x000fc600078ec0ff */
[----:B0-----:R-:W0:Y:S02]  /*1650*/  MUFU.RCP R10, R12 ;  /* 0x0000000c000a7308 */ /* 0x001e240000001000 */
[----:B0-----:R-:W-:Y:S02]  /*1660*/  VIADD R10, R10, 0xffffffe ;  /* 0x0ffffffe0a0a7836 */ /* 0x001fe40000000000 */
[----:B------:R-:W-:-:S04]  /*1670*/  IMAD.MOV.U32 R12, RZ, RZ, -0x800000 ;  /* 0xff800000ff0c7424 */ /* 0x000fc800078e00ff */
[----:B------:R-:W0:Y:S02]  /*1680*/  F2I.FTZ.U32.TRUNC.NTZ R11, R10 ;  /* 0x0000000a000b7305 */ /* 0x000e24000021f000 */
[--C-:B0-----:R-:W-:Y:S02]  /*1690*/  IMAD.MOV R3, RZ, RZ, -R11.reuse ;  /* 0x000000ffff037224 */ /* 0x101fe400078e0a0b */
[----:B------:R-:W-:Y:S02]  /*16a0*/  IMAD.MOV.U32 R10, RZ, RZ, RZ ;  /* 0x000000ffff0a7224 */ /* 0x000fe400078e00ff */
[----:B------:R-:W-:Y:S01]  /*16b0*/  IMAD R4, R3, R5, RZ ;  /* 0x0000000503047224 */ /* 0x000fe200078e02ff */
[----:B------:R-:W-:Y:S02]  /*16c0*/  IABS R3, R2 ;  /* 0x0000000200037213 */ /* 0x000fe40000000000 */
[----:B------:R-:W-:Y:S01]  /*16d0*/  LOP3.LUT R2, R2, UR5, RZ, 0x3c, !PT ;  /* 0x0000000502027c12 */ /* 0x000fe2000f8e3cff */
[----:B------:R-:W-:-:S03]  /*16e0*/  IMAD.HI.U32 R4, R11, R4, R10 ;  /* 0x000000040b047227 */ /* 0x000fc600078e000a */
[----:B------:R-:W-:-:S03]  /*16f0*/  ISETP.GE.AND P2, PT, R2, RZ, PT ;  /* 0x000000ff0200720c */ /* 0x000fc60003f46270 */
        /* <DEDUP_REMOVED lines=11> */
[----:B0-----:R-:W-:Y:S02]  /*17b0*/  @!P1 LEA R2, R4, R5, 0x18 ;  /* 0x0000000504029211 */ /* 0x001fe400078ec0ff */
[----:B------:R-:W-:Y:S02]  /*17c0*/  @!P1 SHF.L.U32 R5, R7, 0x2, RZ ;  /* 0x0000000207059819 */ /* 0x000fe400000006ff */
[----:B------:R-:W-:Y:S01]  /*17d0*/  @!P1 MOV R4, 0x400 ;  /* 0x0000040000049802 */ /* 0x000fe20000000f00 */
[----:B------:R-:W-:Y:S01]  /*17e0*/  @!P1 IMAD R2, R15, 0x14, R2 ;  /* 0x000000140f029824 */ /* 0x000fe200078e0202 */
[----:B------:R-:W-:Y:S01]  /*17f0*/  @!P1 LOP3.LUT R5, R5, 0xc, RZ, 0xc0, !PT ;  /* 0x0000000c05059812 */ /* 0x000fe200078ec0ff */
[----:B------:R-:W-:Y:S01]  /*1800*/  @P3 VIADD R13, R13, 0x1 ;  /* 0x000000010d0d3836 */ /* 0x000fe20000000000 */
[----:B-1----:R-:W-:-:S03]  /*1810*/  @!P1 LEA R3, R3, R4, 0x18 ;  /* 0x0000000403039211 */ /* 0x002fc600078ec0ff */
[----:B------:R-:W-:Y:S01]  /*1820*/  @!P2 IMAD.MOV R13, RZ, RZ, -R13 ;  /* 0x000000ffff0da224 */ /* 0x000fe200078e0a0d */
[----:B------:R-:W-:Y:S01]  /*1830*/  @!P0 LOP3.LUT R13, RZ, UR5, RZ, 0x33, !PT ;  /* 0x00000005ff0d8c12 */ /* 0x000fe2000f8e33ff */
[----:B------:R-:W-:Y:S01]  /*1840*/  @!P1 IMAD.IADD R5, R2, 0x1, R5 ;  /* 0x0000000102059824 */ /* 0x000fe200078e0205 */
[----:B--2---:R-:W-:Y:S01]  /*1850*/  ISETP.GE.AND P0, PT, R15, UR18, PT ;  /* 0x000000120f007c0c */ /* 0x004fe2000bf06270 */
[----:B------:R-:W-:Y:S01]  /*1860*/  @!P1 IMAD R3, R24, 0x14, R3 ;  /* 0x0000001418039824 */ /* 0x000fe200078e0203 */
[----:B------:R-:W-:Y:S01]  /*1870*/  SHF.R.U32.HI R2, RZ, 0x4, R7 ;  /* 0x00000004ff027819 */ /* 0x000fe20000011607 */
[----:B------:R-:W-:Y:S01]  /*1880*/  IMAD R10, R13, UR10, RZ ;  /* 0x0000000a0d0a7c24 */ /* 0x000fe2000f8e02ff */
[----:B------:R-:W0:Y:S02]  /*1890*/  LDCU.64 UR10, c[0x0][0x358] ;  /* 0x00006b00ff0a77ac */ /* 0x000e240008000a00 */
[----:B------:R-:W-:Y:S02]  /*18a0*/  @!P1 LEA R4, R2, R3, 0x2 ;  /* 0x0000000302049211 */ /* 0x000fe400078e10ff */
        /* <DEDUP_REMOVED lines=19> */
.L_x_391:
[----:B0-----:R-:W-:Y:S05]  /*19e0*/  BSYNC.RECONVERGENT B0 ;  /* 0x0000000000007941 */ /* 0x001fea0003800200 */
.L_x_390:
[----:B-----5:R0:W-:Y:S01]  /*19f0*/  @!P1 STS [R5], R12 ;  /* 0x0000000c05009388 */ /* 0x0201e20000000800 */
[----:B------:R-:W0:Y:S08]  /*1a00*/  LDC R15, c[0x0][0x3e0] ;  /* 0x0000f800ff0f7b82 */ /* 0x000e300000000800 */
[----:B------:R-:W-:Y:S01]  /*1a10*/  BAR.SYNC.DEFER_BLOCKING 0x0 ;  /* 0x0000000000007b1d */ /* 0x000fe20000010000 */
[----:B------:R-:W-:-:S05]  /*1a20*/  ISETP.NE.AND P5, PT, R10, RZ, PT ;  /* 0x000000ff0a00720c */ /* 0x000fca0003fa5270 */
[----:B------:R-:W-:Y:S01]  /*1a30*/  BSSY.RECONVERGENT B1, `(.L_x_392) ;  /* 0x0000179000017945 */ /* 0x000fe20003800200 */
[----:B0-----:R-:W-:Y:S01]  /*1a40*/  IABS R12, R15 ;  /* 0x0000000f000c7213 */ /* 0x001fe20000000000 */
[----:B------:R-:W1:Y:S01]  /*1a50*/  I2F.RP R5, R17 ;  /* 0x0000001100057306 */ /* 0x000e620000209400 */
[----:B------:R-:W0:Y:S07]  /*1a60*/  @!P1 LDS R23, [R4] ;  /* 0x0000000004179984 */ /* 0x000e2e0000000800 */
[----:B-1----:R-:W1:Y:S02]  /*1a70*/  MUFU.RCP R26, R5 ;  /* 0x00000005001a7308 */ /* 0x002e640000001000 */
[----:B-1----:R-:W-:Y:S01]  /*1a80*/  VIADD R26, R26, 0xffffffe ;  /* 0x0ffffffe1a1a7836 */ /* 0x002fe20000000000 */
[----:B------:R-:W-:-:S05]  /*1a90*/  IABS R5, R14 ;  /* 0x0000000e00057213 */ /* 0x000fca0000000000 */
[----:B------:R1:W-:Y:S01]  /*1aa0*/  F2I.FTZ.U32.TRUNC.NTZ R27, R26 ;  /* 0x0000001a001b7305 */ /* 0x0003e2000021f000 */
[----:B0-----:R-:W0:Y:S01]  /*1ab0*/  SHFL.BFLY PT, R16, R23, 0x8, 0x1f ;  /* 0x0d001f0017107f89 */ /* 0x001e2200000e0000 */
[----:B-1----:R-:W-:Y:S01]  /*1ac0*/  IMAD.MOV.U32 R26, RZ, RZ, RZ ;  /* 0x000000ffff1a7224 */ /* 0x002fe200078e00ff */
[----:B0-----:R-:W-:-:S05]  /*1ad0*/  FMNMX.FTZ R16, R16, R23, !PT ;  /* 0x0000001710107209 */ /* 0x001fca0007810000 */
[----:B------:R-:W0:Y:S02]  /*1ae0*/  SHFL.BFLY PT, R11, R16, 0x4, 0x1f ;  /* 0x0c801f00100b7f89 */ /* 0x000e2400000e0000 */
[----:B0-----:R-:W-:Y:S02]  /*1af0*/  FMNMX.FTZ R11, R16, R11, !PT ;  /* 0x0000000b100b7209 */ /* 0x001fe40007810000 */
[----:B------:R-:W0:Y:S03]  /*1b00*/  I2F.RP R16, R12 ;  /* 0x0000000c00107306 */ /* 0x000e260000209400 */
[----:B------:R-:W1:Y:S05]  /*1b10*/  SHFL.BFLY PT, R18, R11, 0x2, 0x1f ;  /* 0x0c401f000b127f89 */ /* 0x000e6a00000e0000 */
[----:B0-----:R-:W0:Y:S01]  /*1b20*/  MUFU.RCP R28, R16 ;  /* 0x00000010001c7308 */ /* 0x001e220000001000 */
[----:B-1----:R-:W-:-:S05]  /*1b30*/  FMNMX.FTZ R18, R11, R18, !PT ;  /* 0x000000120b127209 */ /* 0x002fca0007810000 */
[----:B------:R-:W1:Y:S01]  /*1b40*/  SHFL.BFLY PT, R3, R18, 0x1, 0x1f ;  /* 0x0c201f0012037f89 */ /* 0x000e6200000e0000 */
[----:B0-----:R-:W-:Y:S02]  /*1b50*/  VIADD R28, R28, 0xffffffe ;  /* 0x0ffffffe1c1c7836 */ /* 0x001fe40000000000 */
[----:B------:R-:W-:Y:S02]  /*1b60*/  IMAD.MOV R16, RZ, RZ, -R27 ;  /* 0x000000ffff107224 */ /* 0x000fe400078e0a1b */
[----:B------:R-:W0:Y:S02]  /*1b70*/  F2I.FTZ.U32.TRUNC.NTZ R29, R28 ;  /* 0x0000001c001d7305 */ /* 0x000e24000021f000 */
[----:B------:R-:W-:-:S04]  /*1b80*/  IMAD R16, R16, R17, RZ ;  /* 0x0000001110107224 */ /* 0x000fc800078e02ff */
[----:B------:R-:W-:-:S04]  /*1b90*/  IMAD.HI.U32 R16, R27, R16, R26 ;  /* 0x000000101b107227 */ /* 0x000fc800078e001a */
[----:B0-----:R-:W-:Y:S02]  /*1ba0*/  IMAD.MOV R11, RZ, RZ, -R29 ;  /* 0x000000ffff0b7224 */ /* 0x001fe400078e0a1d */
[----:B------:R-:W-:Y:S01]  /*1bb0*/  HFMA2 R28, -RZ, RZ, 0, 0 ;  /* 0x00000000ff1c7431 */ /* 0x000fe200000001ff */
[----:B-1----:R-:W-:Y:S01]  /*1bc0*/  FMNMX.FTZ R3, R18, R3, !PT ;  /* 0x0000000312037209 */ /* 0x002fe20007810000 */
[----:B------:R-:W-:-:S03]  /*1bd0*/  IMAD R11, R11, R12, RZ ;  /* 0x0000000c0b0b7224 */ /* 0x000fc600078e02ff */
[----:B------:R-:W-:Y:S01]  /*1be0*/  FSETP.NEU.FTZ.AND P0, PT, R3, -INF , PT ;  /* 0xff8000000300780b */ /* 0x000fe20003f1d000 */
[----:B------:R-:W-:-:S03]  /*1bf0*/  IMAD.HI.U32 R11, R29, R11, R28 ;  /* 0x0000000b1d0b7227 */ /* 0x000fc600078e001c */
[----:B------:R-:W-:-:S03]  /*1c00*/  FSEL R4, R3, RZ, P0 ;  /* 0x000000ff03047208 */ /* 0x000fc60000000000 */
[----:B------:R-:W-:-:S04]  /*1c10*/  IMAD.HI.U32 R11, R11, R5, RZ ;  /* 0x000000050b0b7227 */ /* 0x000fc800078e00ff */
[----:B------:R-:W-:-:S04]  /*1c20*/  FADD.FTZ R3, -R4, R23 ;  /* 0x0000001704037221 */ /* 0x000fc80000010100 */
        /* <DEDUP_REMOVED lines=26> */
[----:B------:R-:W-:-:S09]  /*1dd0*/  ISETP.GE.U32.AND P4, PT, R5, R12, PT ;  /* 0x0000000c0500720c */ /* 0x000fd20003f86070 */
[----:B------:R-:W-:Y:S01]  /*1de0*/  @P2 VIADD R22, R22, 0x1 ;  /* 0x0000000116162836 */ /* 0x000fe20000000000 */
[----:B------:R-:W-:Y:S02]  /*1df0*/  ISETP.GE.AND P2, PT, R14, RZ, PT ;  /* 0x000000ff0e00720c */ /* 0x000fe40003f46270 */
[----:B------:R-:W-:Y:S01]  /*1e00*/  SHF.R.S32.HI R14, RZ, 0x1f, R10 ;  /* 0x0000001fff0e7819 */ /* 0x000fe2000001140a */
[----:B------:R-:W-:Y:S02]  /*1e10*/  @P4 VIADD R11, R11, 0x1 ;  /* 0x000000010b0b4836 */ /* 0x000fe40000000000 */
[----:B------:R-:W-:Y:S02]  /*1e20*/  IMAD.MOV.U32 R5, RZ, RZ, R22 ;  /* 0x000000ffff057224 */ /* 0x000fe400078e0016 */
[----:B------:R-:W-:Y:S01]  /*1e30*/  IMAD.MOV.U32 R22, RZ, RZ, 0x7f800000 ;  /* 0x7f800000ff167424 */ /* 0x000fe200078e00ff */
[----:B------:R-:W-:Y:S01]  /*1e40*/  MOV R12, R11 ;  /* 0x0000000b000c7202 */ /* 0x000fe20000000f00 */
[----:B------:R-:W-:Y:S01]  /*1e50*/  @!P3 IMAD.MOV R5, RZ, RZ, -R5 ;  /* 0x000000ffff05b224 */ /* 0x000fe200078e0a05 */
[----:B------:R-:W-:-:S02]  /*1e60*/  ISETP.NE.AND P3, PT, R13, RZ, PT ;  /* 0x000000ff0d00720c */ /* 0x000fc40003f65270 */
[----:B------:R-:W-:Y:S01]  /*1e70*/  @!P5 LOP3.LUT R5, RZ, R17, RZ, 0x33, !PT ;  /* 0x00000011ff05d212 */ /* 0x000fe200078e33ff */
[----:B0-----:R-:W-:Y:S01]  /*1e80*/  FADD.FTZ R3, R18, R3 ;  /* 0x0000000312037221 */ /* 0x001fe20000010000 */
[----:B------:R-:W-:Y:S01]  /*1e90*/  @!P2 IMAD.MOV R12, RZ, RZ, -R12 ;  /* 0x000000ffff0ca224 */ /* 0x000fe200078e0a0c */
[----:B------:R-:W-:Y:S02]  /*1ea0*/  @!P0 LOP3.LUT R12, RZ, R15, RZ, 0x33, !PT ;  /* 0x0000000fff0c8212 */ /* 0x000fe400078e33ff */
[----:B------:R-:W-:Y:S02]  /*1eb0*/  LOP3.LUT P0, RZ, R7, 0x3cf, RZ, 0xc0, !PT ;  /* 0x000003cf07ff7812 */ /* 0x000fe4000780c0ff */
[----:B------:R-:W-:Y:S01]  /*1ec0*/  FSETP.NE.FTZ.AND P1, PT, R3, RZ, PT ;  /* 0x000000ff0300720b */ /* 0x000fe20003f35000 */
[----:B------:R-:W-:Y:S01]  /*1ed0*/  IMAD R12, R12, UR13, RZ ;  /* 0x0000000d0c0c7c24 */ /* 0x000fe2000f8e02ff */
[----:B------:R-:W-:Y:S02]  /*1ee0*/  SEL R13, RZ, 0x1, !P3 ;  /* 0x00000001ff0d7807 */ /* 0x000fe40005800000 */
[----:B------:R-:W-:-:S02]  /*1ef0*/  ISETP.LT.U32.AND P2, PT, R20, R5, PT ;  /* 0x000000051400720c */ /* 0x000fc40003f41070 */
[----:B------:R-:W-:Y:S02]  /*1f00*/  SHF.R.S32.HI R17, RZ, 0x1f, R5 ;  /* 0x0000001fff117819 */ /* 0x000fe40000011405 */
[----:B------:R-:W-:Y:S02]  /*1f10*/  LOP3.LUT R13, R14, R13, RZ, 0xfc, !PT ;  /* 0x0000000d0e0d7212 */ /* 0x000fe400078efcff */
[----:B------:R-:W-:-:S03]  /*1f20*/  ISETP.LT.AND.EX P2, PT, R21, R17, PT, P2 ;  /* 0x000000111500720c */ /* 0x000fc60003f41320 */
[----:B------:R-:W0:Y:S01]  /*1f30*/  @P1 MUFU.LG2 R11, R3 ;  /* 0x00000003000b1308 */ /* 0x000e220000000c00 */
[----:B------:R-:W-:Y:S01]  /*1f40*/  SEL R5, R20, R5, P2 ;  /* 0x0000000514057207 */ /* 0x000fe20001000000 */
[----:B0-----:R-:W-:Y:S01]  /*1f50*/  @P1 FFMA.FTZ R22, R11, 0.69314718246459960938, R4 ;  /* 0x3f3172180b161823 */ /* 0x001fe20000010004 */
[----:B------:R-:W-:Y:S02]  /*1f60*/  IMAD R3, R13, R12, RZ ;  /* 0x0000000c0d037224 */ /* 0x000fe400078e02ff */
[----:B------:R-:W-:Y:S01]  /*1f70*/  IMAD R4, R10, UR12, RZ ;  /* 0x0000000c0a047c24 */ /* 0x000fe2000f8e02ff */
        /* <DEDUP_REMOVED lines=29> */
[----:B------:R-:W-:Y:S01]  /*2150*/  HFMA2 R10, -RZ, RZ, 0, 0 ;  /* 0x00000000ff0a7431 */ /* 0x000fe200000001ff */
[----:B------:R-:W-:Y:S01]  /*2160*/  LEA.HI R13, R7, UR15, RZ, 0x1c ;  /* 0x0000000f070d7c11 */ /* 0x000fe2000f8fe0ff */
[----:B------:R-:W-:Y:S01]  /*2170*/  HFMA2 R31, -RZ, RZ, 0, 0 ;  /* 0x00000000ff1f7431 */ /* 0x000fe200000001ff */
[----:B------:R-:W-:-:S04]  /*2180*/  ISETP.NE.U32.AND P0, PT, R30, RZ, PT ;  /* 0x000000ff1e00720c */ /* 0x000fc80003f05070 */
[----:B0-----:R-:W0:Y:S02]  /*2190*/  MUFU.RCP R12, R14 ;  /* 0x0000000e000c7308 */ /* 0x001e240000001000 */
[----:B0-----:R-:W-:-:S06]  /*21a0*/  VIADD R12, R12, 0xffffffe ;  /* 0x0ffffffe0c0c7836 */ /* 0x001fcc0000000000 */
        /* <DEDUP_REMOVED lines=17> */
.L_x_395:
[----:B------:R-:W-:Y:S01]  /*22c0*/  LEA.HI R2, R7, UR15, RZ, 0x1c ;  /* 0x0000000f07027c11 */ /* 0x000fe2000f8fe0ff */
[----:B------:R-:W-:Y:S01]  /*22d0*/  IMAD.MOV.U32 R19, RZ, RZ, RZ ;  /* 0x000000ffff137224 */ /* 0x000fe200078e00ff */
[----:B------:R-:W-:Y:S02]  /*22e0*/  MOV R18, R30 ;  /* 0x0000001e00127202 */ /* 0x000fe40000000f00 */
[----:B------:R-:W-:Y:S01]  /*22f0*/  MOV R16, 0x2320 ;  /* 0x0000232000107802 */ /* 0x000fe20000000f00 */
[----:B------:R-:W-:Y:S02]  /*2300*/  IMAD.MOV.U32 R14, RZ, RZ, R2 ;  /* 0x000000ffff0e7224 */ /* 0x000fe400078e0002 */
[----:B------:R-:W-:Y:S05]  /*2310*/  CALL.REL.NOINC `($__internal_10_$__cuda_sm20_div_s64) ;  /* 0x0000002800287944 */ /* 0x000fea0003c00000 */
[----:B------:R-:W-:Y:S02]  /*2320*/  IADD3 R13, PT, PT, -R10, RZ, RZ ;  /* 0x000000ff0a0d7210 */ /* 0x000fe40007ffe1ff */
[----:B------:R-:W-:-:S03]  /*2330*/  MOV R31, R11 ;  /* 0x0000000b001f7202 */ /* 0x000fc60000000f00 */
[----:B------:R-:W-:Y:S01]  /*2340*/  IMAD R12, R30, R13, R2 ;  /* 0x0000000d1e0c7224 */ /* 0x000fe200078e0202 */
[----:B------:R-:W-:-:S07]  /*2350*/  MOV R30, R10 ;  /* 0x0000000a001e7202 */ /* 0x000fce0000000f00 */
.L_x_396:
        /* <DEDUP_REMOVED lines=59> */
.L_x_398:
[----:B------:R-:W-:Y:S01]  /*2710*/  IMAD.MOV.U32 R14, RZ, RZ, R30 ;  /* 0x000000ffff0e7224 */ /* 0x000fe200078e001e */
[----:B------:R-:W-:Y:S01]  /*2720*/  MOV R19, R31 ;  /* 0x0000001f00137202 */ /* 0x000fe20000000f00 */
[----:B------:R-:W-:Y:S01]  /*2730*/  IMAD.MOV.U32 R18, RZ, RZ, R34 ;  /* 0x000000ffff127224 */ /* 0x000fe200078e0022 */
[----:B------:R-:W-:Y:S02]  /*2740*/  MOV R16, 0x2760 ;  /* 0x0000276000107802 */ /* 0x000fe40000000f00 */
[----:B------:R-:W-:Y:S05]  /*2750*/  CALL.REL.NOINC `($__internal_10_$__cuda_sm20_div_s64) ;  /* 0x0000002400187944 */ /* 0x000fea0003c00000 */
[----:B------:R-:W-:-:S05]  /*2760*/  IADD3 R11, PT, PT, -R10, RZ, RZ ;  /* 0x000000ff0a0b7210 */ /* 0x000fca0007ffe1ff */
[----:B------:R-:W-:Y:S02]  /*2770*/  IMAD R30, R11, R34, R30 ;  /* 0x000000220b1e7224 */ /* 0x000fe400078e021e */
.L_x_399:
[----:B------:R-:W-:Y:S05]  /*2780*/  BSYNC.RECONVERGENT B0 ;  /* 0x0000000000007941 */ /* 0x000fea0003800200 */
.L_x_397:
[----:B------:R-:W-:Y:S01]  /*2790*/  IABS R20, R9 ;  /* 0x0000000900147213 */ /* 0x000fe20000000000 */
[----:B------:R-:W0:Y:S01]  /*27a0*/  LDCU.U8 UR17, c[0x0][0x549] ;  /* 0x0000a920ff1177ac */ /* 0x000e220008000000 */
[----:B------:R-:W-:Y:S02]  /*27b0*/  IABS R16, R6 ;  /* 0x0000000600107213 */ /* 0x000fe40000000000 */
[----:B------:R-:W1:Y:S01]  /*27c0*/  I2F.U32.RP R11, R20 ;  /* 0x00000014000b7306 */ /* 0x000e620000209000 */
[----:B------:R-:W-:Y:S01]  /*27d0*/  IABS R13, R15 ;  /* 0x0000000f000d7213 */ /* 0x000fe20000000000 */
[----:B------:R-:W2:Y:S01]  /*27e0*/  LDCU.64 UR4, c[0x0][0x430] ;  /* 0x00008600ff0477ac */ /* 0x000ea20008000a00 */
[----:B------:R-:W-:Y:S02]  /*27f0*/  IABS R17, R8 ;  /* 0x0000000800117213 */ /* 0x000fe40000000000 */
[----:B------:R-:W-:Y:S01]  /*2800*/  IABS R14, R5 ;  /* 0x00000005000e7213 */ /* 0x000fe20000000000 */
[----:B------:R-:W-:Y:S01]  /*2810*/  UIMAD UR18, UR7, UR12, URZ ;  /* 0x0000000c071272a4 */ /* 0x000fe2000f8e02ff */
[----:B------:R-:W-:Y:S01]  /*2820*/  ISETP.NE.AND P5, PT, R9, RZ, PT ;  /* 0x000000ff0900720c */ /* 0x000fe20003fa5270 */
[----:B------:R-:W3:Y:S01]  /*2830*/  I2F.U32.RP R12, R16 ;  /* 0x00000010000c7306 */ /* 0x000ee20000209000 */
[----:B0-----:R-:W-:-:S07]  /*2840*/  UISETP.NE.AND UP0, UPT, UR17, URZ, UPT ;  /* 0x000000ff1100728c */ /* 0x001fce000bf05270 */
[----:B-1----:R-:W0:Y:S01]  /*2850*/  MUFU.RCP R11, R11 ;  /* 0x0000000b000b7308 */ /* 0x002e220000001000 */
[----:B--2---:R-:W-:-:S07]  /*2860*/  USEL UR4, UR4, 0x1, UP0 ;  /* 0x0000000104047887 */ /* 0x004fce0008000000 */
        /* <DEDUP_REMOVED lines=10> */
[----:B------:R-:W-:Y:S01]  /*2910*/  MUFU.RCP R29, R29 ;  /* 0x0000001d001d7308 */ /* 0x000fe20000001000 */
[----:B------:R-:W-:Y:S02]  /*2920*/  IMAD.MOV.U32 R18, RZ, RZ, RZ ;  /* 0x000000ffff127224 */ /* 0x000fe400078e00ff */
[----:B------:R-:W-:Y:S01]  /*2930*/  IMAD R28, R11, R20, RZ ;  /* 0x000000140b1c7224 */ /* 0x000fe200078e02ff */
[----:B------:R-:W-:Y:S02]  /*2940*/  IABS R11, R6 ;  /* 0x00000006000b7213 */ /* 0x000fe40000000000 */
[----:B-1----:R-:W-:Y:S02]  /*2950*/  IADD3 R25, PT, PT, RZ, -R33, RZ ;  /* 0x80000021ff197210 */ /* 0x002fe40007ffe0ff */
[----:B------:R-:W0:Y:S01]  /*2960*/  I2F.U32.RP R26, R17 ;  /* 0x00000011001a7306 */ /* 0x000e220000209000 */
[----:B------:R-:W-:-:S04]  /*2970*/  IMAD.HI.U32 R28, R19, R28, R18 ;  /* 0x0000001c131c7227 */ /* 0x000fc800078e0012 */
[----:B------:R-:W-:Y:S01]  /*2980*/  HFMA2 R32, -RZ, RZ, 0, 0 ;  /* 0x00000000ff207431 */ /* 0x000fe200000001ff */
[----:B------:R-:W-:Y:S01]  /*2990*/  IABS R19, R30 ;  /* 0x0000001e00137213 */ /* 0x000fe20000000000 */
[----:B------:R-:W-:Y:S01]  /*29a0*/  IMAD R25, R25, R16, RZ ;  /* 0x0000001019197224 */ /* 0x000fe200078e02ff */
[----:B------:R-:W-:Y:S01]  /*29b0*/  IABS R18, R9 ;  /* 0x0000000900127213 */ /* 0x000fe20000000000 */
[----:B------:R-:W-:Y:S01]  /*29c0*/  IMAD.MOV R11, RZ, RZ, -R11 ;  /* 0x000000ffff0b7224 */ /* 0x000fe200078e0a0b */
[----:B------:R-:W1:Y:S01]  /*29d0*/  I2F.U32.RP R21, R14 ;  /* 0x0000000e00157306 */ /* 0x000e620000209000 */
[----:B------:R-:W-:-:S04]  /*29e0*/  IMAD.HI.U32 R25, R33, R25, R32 ;  /* 0x0000001921197227 */ /* 0x000fc800078e0020 */
[----:B------:R-:W-:Y:S02]  /*29f0*/  IMAD.MOV R18, RZ, RZ, -R18 ;  /* 0x000000ffff127224 */ /* 0x000fe400078e0a12 */
[----:B------:R-:W-:Y:S01]  /*2a00*/  IMAD.HI.U32 R27, R28, R19, RZ ;  /* 0x000000131c1b7227 */ /* 0x000fe200078e00ff */
[----:B0-----:R-:W0:Y:S03]  /*2a10*/  MUFU.RCP R26, R26 ;  /* 0x0000001a001a7308 */ /* 0x001e260000001000 */
[----:B------:R-:W-:Y:S02]  /*2a20*/  VIADD R29, R29, 0xffffffe ;  /* 0x0ffffffe1d1d7836 */ /* 0x000fe40000000000 */
[----:B------:R-:W-:Y:S02]  /*2a30*/  IMAD R19, R27, R18, R19 ;  /* 0x000000121b137224 */ /* 0x000fe400078e0213 */
[----:B------:R-:W-:Y:S01]  /*2a40*/  IMAD.HI.U32 R25, R25, R12, RZ ;  /* 0x0000000c19197227 */ /* 0x000fe200078e00ff */
[----:B-1----:R-:W1:Y:S02]  /*2a50*/  MUFU.RCP R21, R21 ;  /* 0x0000001500157308 */ /* 0x002e640000001000 */
[----:B------:R-:W-:Y:S01]  /*2a60*/  ISETP.GT.U32.AND P3, PT, R20, R19, PT ;  /* 0x000000131400720c */ /* 0x000fe20003f64070 */
[----:B------:R-:W-:Y:S01]  /*2a70*/  IMAD R11, R25, R11, R12 ;  /* 0x0000000b190b7224 */ /* 0x000fe200078e020c */
[----:B------:R-:W-:Y:S01]  /*2a80*/  LOP3.LUT R12, R30, R9, RZ, 0x3c, !PT ;  /* 0x000000091e0c7212 */ /* 0x000fe200078e3cff */
[----:B------:R-:W-:-:S03]  /*2a90*/  IMAD.MOV.U32 R28, RZ, RZ, RZ ;  /* 0x000000ffff1c7224 */ /* 0x000fc600078e00ff */
[----:B------:R-:W2:Y:S01]  /*2aa0*/  F2I.FTZ.U32.TRUNC.NTZ R29, R29 ;  /* 0x0000001d001d7305 */ /* 0x000ea2000021f000 */
[----:B------:R-:W-:Y:S01]  /*2ab0*/  ISETP.GT.U32.AND P1, PT, R16, R11, PT ;  /* 0x0000000b1000720c */ /* 0x000fe20003f24070 */
[----:B0-----:R-:W-:Y:S01]  /*2ac0*/  VIADD R26, R26, 0xffffffe ;  /* 0x0ffffffe1a1a7836 */ /* 0x001fe20000000000 */
[----:B------:R-:W-:Y:S02]  /*2ad0*/  ISETP.GE.AND P2, PT, R12, RZ, PT ;  /* 0x000000ff0c00720c */ /* 0x000fe40003f46270 */
[----:B------:R-:W-:Y:S02]  /*2ae0*/  IABS R12, R2 ;  /* 0x00000002000c7213 */ /* 0x000fe40000000000 */
[----:B------:R-:W-:Y:S01]  /*2af0*/  @!P3 IMAD.IADD R19, R19, 0x1, -R20 ;  /* 0x000000011313b824 */ /* 0x000fe200078e0a14 */
[----:B------:R-:W0:Y:S01]  /*2b00*/  F2I.FTZ.U32.TRUNC.NTZ R33, R26 ;  /* 0x0000001a00217305 */ /* 0x000e22000021f000 */
[----:B------:R-:W-:Y:S02]  /*2b10*/  @!P3 IADD3 R27, PT, PT, R27, 0x1, RZ ;  /* 0x000000011b1bb810 */ /* 0x000fe40007ffe0ff */
[----:B-1----:R-:W-:-:S02]  /*2b20*/  IADD3 R21, PT, PT, R21, 0xffffffe, RZ ;  /* 0x0ffffffe15157810 */ /* 0x002fc40007ffe0ff */
[----:B------:R-:W-:Y:S01]  /*2b30*/  ISETP.GE.U32.AND P6, PT, R19, R20, PT ;  /* 0x000000141300720c */ /* 0x000fe20003fc6070 */
[----:B------:R-:W-:Y:S01]  /*2b40*/  @!P1 VIADD R25, R25, 0x1 ;  /* 0x0000000119199836 */ /* 0x000fe20000000000 */
[----:B--2---:R-:W-:Y:S02]  /*2b50*/  IADD3 R18, PT, PT, RZ, -R29, RZ ;  /* 0x8000001dff127210 */ /* 0x004fe40007ffe0ff */
[----:B------:R-:W-:Y:S01]  /*2b60*/  @!P1 IADD3 R11, PT, PT, R11, -R16, RZ ;  /* 0x800000100b0b9210 */ /* 0x000fe20007ffe0ff */
[----:B------:R-:W1:Y:S01]  /*2b70*/  F2I.FTZ.U32.TRUNC.NTZ R21, R21 ;  /* 0x0000001500157305 */ /* 0x000e62000021f000 */
[----:B------:R-:W-:Y:S01]  /*2b80*/  LOP3.LUT R19, R10, R6, RZ, 0x3c, !PT ;  /* 0x000000060a137212 */ /* 0x000fe200078e3cff */
[----:B------:R-:W-:Y:S01]  /*2b90*/  IMAD R31, R18, R13, RZ ;  /* 0x0000000d121f7224 */ /* 0x000fe200078e02ff */
[----:B------:R-:W-:Y:S02]  /*2ba0*/  ISETP.GE.U32.AND P4, PT, R11, R16, PT ;  /* 0x000000100b00720c */ /* 0x000fe40003f86070 */
[----:B------:R-:W-:Y:S01]  /*2bb0*/  IABS R18, R15 ;  /* 0x0000000f00127213 */ /* 0x000fe20000000000 */
[----:B------:R-:W-:Y:S01]  /*2bc0*/  IMAD.HI.U32 R31, R29, R31, R28 ;  /* 0x0000001f1d1f7227 */ /* 0x000fe200078e001c */
[----:B------:R-:W-:-:S02]  /*2bd0*/  ISETP.GE.AND P0, PT, R19, RZ, PT ;  /* 0x000000ff1300720c */ /* 0x000fc40003f06270 */
[----:B------:R-:W-:Y:S01]  /*2be0*/  ISETP.NE.AND P3, PT, R6, RZ, PT ;  /* 0x000000ff0600720c */ /* 0x000fe20003f65270 */
[----:B0-----:R-:W-:Y:S01]  /*2bf0*/  IMAD.MOV R11, RZ, RZ, -R33 ;  /* 0x000000ffff0b7224 */ /* 0x001fe200078e0a21 */
[----:B------:R-:W-:Y:S01]  /*2c00*/  @P6 IADD3 R27, PT, PT, R27, 0x1, RZ ;  /* 0x000000011b1b6810 */ /* 0x000fe20007ffe0ff */
[----:B------:R-:W-:Y:S01]  /*2c10*/  IMAD.MOV R18, RZ, RZ, -R18 ;  /* 0x000000ffff127224 */ /* 0x000fe200078e0a12 */
[----:B------:R-:W-:Y:S01]  /*2c20*/  MOV R20, RZ ;  /* 0x000000ff00147202 */ /* 0x000fe20000000f00 */
[----:B------:R-:W-:-:S04]  /*2c30*/  IMAD.HI.U32 R31, R31, R12, RZ ;  /* 0x0000000c1f1f7227 */ /* 0x000fc800078e00ff */
[----:B------:R-:W-:Y:S02]  /*2c40*/  IMAD.MOV.U32 R16, RZ, RZ, R11 ;  /* 0x000000ffff107224 */ /* 0x000fe400078e000b */
[----:B------:R-:W-:Y:S01]  /*2c50*/  IMAD R12, R31, R18, R12 ;  /* 0x000000121f0c7224 */ /* 0x000fe200078e020c */
[----:B------:R-:W-:Y:S01]  /*2c60*/  IABS R18, R8 ;  /* 0x0000000800127213 */ /* 0x000fe20000000000 */
[----:B-1----:R-:W-:Y:S02]  /*2c70*/  IMAD.MOV R11, RZ, RZ, -R21 ;  /* 0x000000ffff0b7224 */ /* 0x002fe400078e0a15 */
[----:B------:R-:W-:Y:S01]  /*2c80*/  @P4 VIADD R25, R25, 0x1 ;  /* 0x0000000119194836 */ /* 0x000fe20000000000 */
[----:B------:R-:W-:Y:S01]  /*2c90*/  ISETP.GT.U32.AND P1, PT, R13, R12, PT ;  /* 0x0000000c0d00720c */ /* 0x000fe20003f24070 */
[----:B------:R-:W-:Y:S01]  /*2ca0*/  IMAD R19, R16, R17, RZ ;  /* 0x0000001110137224 */ /* 0x000fe200078e02ff */
[----:B------:R-:W-:Y:S01]  /*2cb0*/  ISETP.NE.AND P4, PT, R15, RZ, PT ;  /* 0x000000ff0f00720c */ /* 0x000fe20003f85270 */
        /* <DEDUP_REMOVED lines=11> */
[----:B------:R-:W-:Y:S01]  /*2d70*/  @!P1 IADD3 R12, PT, PT, R12, -R13, RZ ;  /* 0x8000000d0c0c9210 */ /* 0x000fe20007ffe0ff */
[----:B------:R-:W-:Y:S02]  /*2d80*/  IMAD.MOV R18, RZ, RZ, -R18 ;  /* 0x000000ffff127224 */ /* 0x000fe400078e0a12 */
[----:B------:R-:W-:Y:S01]  /*2d90*/  IMAD.HI.U32 R32, R32, R19, RZ ;  /* 0x0000001320207227 */ /* 0x000fe200078e00ff */
[----:B------:R-:W-:Y:S02]  /*2da0*/  ISETP.GE.U32.AND P2, PT, R12, R13, PT ;  /* 0x0000000d0c00720c */ /* 0x000fe40003f46070 */
[----:B------:R-:W-:Y:S01]  /*2db0*/  LOP3.LUT R12, R2, R15, RZ, 0x3c, !PT ;  /* 0x0000000f020c7212 */ /* 0x000fe200078e3cff */
[----:B------:R-:W-:-:S02]  /*2dc0*/  IMAD.MOV R11, RZ, RZ, -R11 ;  /* 0x000000ffff0b7224 */ /* 0x000fc400078e0a0b */
[----:B------:R-:W-:Y:S01]  /*2dd0*/  IMAD.HI.U32 R20, R20, R16, RZ ;  /* 0x0000001014147227 */ /* 0x000fe200078e00ff */
[----:B------:R-:W-:Y:S02]  /*2de0*/  ISETP.GE.AND P0, PT, R12, RZ, PT ;  /* 0x000000ff0c00720c */ /* 0x000fe40003f06270 */
[----:B------:R-:W-:Y:S01]  /*2df0*/  LOP3.LUT R12, R27, R8, RZ, 0x3c, !PT ;  /* 0x000000081b0c7212 */ /* 0x000fe200078e3cff */
[----:B------:R-:W-:Y:S02]  /*2e00*/  IMAD R18, R32, R18, R19 ;  /* 0x0000001220127224 */ /* 0x000fe400078e0213 */
[----:B------:R-:W-:Y:S02]  /*2e10*/  IMAD R11, R20, R11, R16 ;  /* 0x0000000b140b7224 */ /* 0x000fe400078e0210 */
[----:B------:R-:W-:Y:S01]  /*2e20*/  @!P1 VIADD R31, R31, 0x1 ;  /* 0x000000011f1f9836 */ /* 0x000fe20000000000 */
[----:B------:R-:W-:Y:S02]  /*2e30*/  ISETP.GT.U32.AND P3, PT, R17, R18, PT ;  /* 0x000000121100720c */ /* 0x000fe40003f64070 */
[----:B------:R-:W-:-:S02]  /*2e40*/  ISETP.GT.U32.AND P1, PT, R14, R11, PT ;  /* 0x0000000b0e00720c */ /* 0x000fc40003f24070 */
[----:B------:R-:W-:Y:S02]  /*2e50*/  @P2 IADD3 R31, PT, PT, R31, 0x1, RZ ;  /* 0x000000011f1f2810 */ /* 0x000fe40007ffe0ff */
[----:B------:R-:W-:Y:S02]  /*2e60*/  ISETP.GE.AND P2, PT, R12, RZ, PT ;  /* 0x000000ff0c00720c */ /* 0x000fe40003f46270 */
[----:B------:R-:W-:Y:S01]  /*2e70*/  LOP3.LUT R12, R25, R5, RZ, 0x3c, !PT ;  /* 0x00000005190c7212 */ /* 0x000fe200078e3cff */
[----:B------:R-:W-:Y:S01]  /*2e80*/  @!P0 IMAD.MOV R31, RZ, RZ, -R31 ;  /* 0x000000ffff1f8224 */ /* 0x000fe200078e0a1f */
[----:B------:R-:W-:Y:S02]  /*2e90*/  @!P4 LOP3.LUT R31, RZ, R15, RZ, 0x33, !PT ;  /* 0x0000000fff1fc212 */ /* 0x000fe400078e33ff */
[----:B------:R-:W-:Y:S01]  /*2ea0*/  ISETP.GE.AND P0, PT, R12, RZ, PT ;  /* 0x000000ff0c00720c */ /* 0x000fe20003f06270 */
[----:B------:R-:W-:Y:S02]  /*2eb0*/  @!P3 IMAD.IADD R18, R18, 0x1, -R17 ;  /* 0x000000011212b824 */ /* 0x000fe400078e0a11 */
[----:B------:R-:W-:Y:S01]  /*2ec0*/  @!P1 IADD3 R11, PT, PT, R11, -R14, RZ ;  /* 0x8000000e0b0b9210 */ /* 0x000fe20007ffe0ff */
[----:B------:R-:W-:Y:S01]  /*2ed0*/  @!P3 VIADD R32, R32, 0x1 ;  /* 0x000000012020b836 */ /* 0x000fe20000000000 */
[----:B------:R-:W-:-:S02]  /*2ee0*/  ISETP.NE.AND P3, PT, R5, RZ, PT ;  /* 0x000000ff0500720c */ /* 0x000fc40003f65270 */
[----:B------:R-:W-:Y:S01]  /*2ef0*/  ISETP.GE.U32.AND P6, PT, R18, R17, PT ;  /* 0x000000111200720c */ /* 0x000fe20003fc6070 */
[----:B------:R-:W-:Y:S01]  /*2f00*/  IMAD.WIDE R16, R31, UR13, RZ ;  /* 0x0000000d1f107c25 */ /* 0x000fe2000f8e02ff */
[----:B------:R-:W-:Y:S02]  /*2f10*/  ISETP.GE.U32.AND P4, PT, R11, R14, PT ;  /* 0x0000000e0b00720c */ /* 0x000fe40003f86070 */
[----:B------:R-:W-:Y:S01]  /*2f20*/  @!P1 IADD3 R20, PT, PT, R20, 0x1, RZ ;  /* 0x0000000114149810 */ /* 0x000fe20007ffe0ff */
[----:B------:R-:W-:Y:S02]  /*2f30*/  IMAD.MOV R11, RZ, RZ, -R27 ;  /* 0x000000ffff0b7224 */ /* 0x000fe400078e0a1b */
[----:B------:R-:W-:-:S04]  /*2f40*/  IMAD.WIDE.U32 R12, R0, UR4, R16 ;  /* 0x00000004000c7c25 */ /* 0x000fc8000f8e0010 */
[----:B------:R-:W-:Y:S02]  /*2f50*/  IMAD.MOV R31, RZ, RZ, -R31 ;  /* 0x000000ffff1f7224 */ /* 0x000fe400078e0a1f */
[----:B------:R-:W-:Y:S02]  /*2f60*/  @P6 VIADD R32, R32, 0x1 ;  /* 0x0000000120206836 */ /* 0x000fe40000000000 */
[----:B------:R-:W-:Y:S01]  /*2f70*/  @P4 IADD3 R20, PT, PT, R20, 0x1, RZ ;  /* 0x0000000114144810 */ /* 0x000fe20007ffe0ff */
[----:B------:R-:W-:Y:S01]  /*2f80*/  IMAD R11, R9, R11, R30 ;  /* 0x0000000b090b7224 */ /* 0x000fe200078e021e */
[----:B------:R-:W-:Y:S01]  /*2f90*/  IADD3 R9, PT, PT, -R25, RZ, RZ ;  /* 0x000000ff19097210 */ /* 0x000fe20007ffe1ff */
[----:B------:R-:W-:Y:S01]  /*2fa0*/  @!P2 IMAD.MOV R32, RZ, RZ, -R32 ;  /* 0x000000ffff20a224 */ /* 0x000fe200078e0a20 */
[----:B------:R-:W-:Y:S01]  /*2fb0*/  @!P5 LOP3.LUT R32, RZ, R8, RZ, 0x33, !PT ;  /* 0x00000008ff20d212 */ /* 0x000fe200078e33ff */
[----:B------:R-:W-:Y:S01]  /*2fc0*/  @!P0 IMAD.MOV R20, RZ, RZ, -R20 ;  /* 0x000000ffff148224 */ /* 0x000fe200078e0a14 */
[----:B------:R-:W-:Y:S01]  /*2fd0*/  @!P3 LOP3.LUT R20, RZ, R5, RZ, 0x33, !PT ;  /* 0x00000005ff14b212 */ /* 0x000fe200078e33ff */
[----:B------:R-:W-:Y:S01]  /*2fe0*/  IMAD R13, R0, UR17, R13 ;  /* 0x00000011000d7c24 */ /* 0x000fe2000f8e020d */
[----:B------:R-:W-:Y:S01]  /*2ff0*/  UIMAD UR17, UR8, UR4, URZ ;  /* 0x00000004081172a4 */ /* 0x000fe2000f8e02ff */
[----:B------:R-:W-:Y:S01]  /*3000*/  IMAD R31, R15, R31, R2 ;  /* 0x0000001f0f1f7224 */ /* 0x000fe200078e0202 */
[----:B------:R-:W-:Y:S01]  /*3010*/  IADD3 R0, PT, PT, -R20, RZ, RZ ;  /* 0x000000ff14007210 */ /* 0x000fe20007ffe1ff */
[----:B------:R-:W-:-:S02]  /*3020*/  IMAD.MOV R2, RZ, RZ, -R32 ;  /* 0x000000ffff027224 */ /* 0x000fc400078e0a20 */
        /* <DEDUP_REMOVED lines=21> */
.L_x_394:
[----:B------:R-:W0:Y:S01]  /*3180*/  LDC.64 R4, c[0x0][0x420] ;  /* 0x00010800ff047b82 */ /* 0x000e220000000a00 */
[----:B------:R-:W-:-:S05]  /*3190*/  IADD3 R2, PT, PT, R2, UR15, RZ ;  /* 0x0000000f02027c10 */ /* 0x000fca000fffe0ff */
[----:B0-----:R-:W-:-:S05]  /*31a0*/  IMAD.WIDE.U32 R2, R2, 0x4, R4 ;  /* 0x0000000402027825 */ /* 0x001fca00078e0004 */
[----:B------:R1:W-:Y:S02]  /*31b0*/  STG.E desc[UR10][R2.64], R22 ;  /* 0x0000001602007986 */ /* 0x0003e4000c10190a */
.L_x_393:
[----:B------:R-:W-:Y:S05]  /*31c0*/  BSYNC.RECONVERGENT B1 ;  /* 0x0000000000017941 */ /* 0x000fea0003800200 */
.L_x_392:
        /* <DEDUP_REMOVED lines=17> */
.L_x_401:
[----:B------:R-:W-:Y:S05]  /*32e0*/  BSYNC.RECONVERGENT B0 ;  /* 0x0000000000007941 */ /* 0x000fea0003800200 */
.L_x_400:
[----:B------:R-:W-:Y:S01]  /*32f0*/  BAR.SYNC.DEFER_BLOCKING 0x0 ;  /* 0x0000000000007b1d */ /* 0x000fe20000010000 */
[----:B------:R-:W-:Y:S01]  /*3300*/  UISETP.GE.AND UP0, UPT, UR6, 0x1, UPT ;  /* 0x000000010600788c */ /* 0x000fe2000bf06270 */
[----:B------:R-:W-:Y:S01]  /*3310*/  HFMA2 R0, -RZ, RZ, 0, 0 ;  /* 0x00000000ff007431 */ /* 0x000fe200000001ff */
[----:B------:R-:W-:Y:S01]  /*3320*/  SHF.R.U32.HI R12, RZ, 0x5, R7 ;  /* 0x00000005ff0c7819 */ /* 0x000fe20000011607 */
[----:B------:R-:W-:Y:S01]  /*3330*/  IMAD.SHL.U32 R7, R7, 0x4, RZ ;  /* 0x0000000407077824 */ /* 0x000fe200078e00ff */
[----:B012---:R-:W-:Y:S01]  /*3340*/  CS2R R2, SRZ ;  /* 0x0000000000027805 */ /* 0x007fe2000001ff00 */
[----:B------:R-:W-:-:S04]  /*3350*/  IMAD.MOV.U32 R5, RZ, RZ, RZ ;  /* 0x000000ffff057224 */ /* 0x000fc800078e00ff */
[----:B------:R-:W-:Y:S05]  /*3360*/  BRA.U !UP0, `(.L_x_402) ;  /* 0x0000001108d07547 */ /* 0x000fea000b800000 */
[----:B------:R-:W0:Y:S01]  /*3370*/  LDCU UR12, c[0x0][0x44c] ;  /* 0x00008980ff0c77ac */ /* 0x000e220008000800 */
[----:B------:R-:W-:Y:S01]  /*3380*/  IMAD.MOV.U32 R13, RZ, RZ, RZ ;  /* 0x000000ffff0d7224 */ /* 0x000fe200078e00ff */
[----:B------:R-:W-:Y:S02]  /*3390*/  CS2R R10, SRZ ;  /* 0x00000000000a7805 */ /* 0x000fe4000001ff00 */
[----:B------:R-:W-:Y:S01]  /*33a0*/  CS2R R8, SRZ ;  /* 0x0000000000087805 */ /* 0x000fe2000001ff00 */
[----:B------:R-:W1:Y:S01]  /*33b0*/  LDCU.64 UR4, c[0x0][0x3f8] ;  /* 0x00007f00ff0477ac */ /* 0x000e620008000a00 */
[----:B------:R-:W-:Y:S02]  /*33c0*/  UISETP.GE.U32.AND UP0, UPT, UR6, 0x4, UPT ;  /* 0x000000040600788c */ /* 0x000fe4000bf06070 */
[----:B------:R-:W-:Y:S02]  /*33d0*/  UIADD3 UR13, UPT, UPT, UR16, -UR15, URZ ;  /* 0x8000000f100d7290 */ /* 0x000fe4000fffe0ff */
[----:B------:R-:W-:-:S02]  /*33e0*/  ULOP3.LUT UR9, UR6, 0x3, URZ, 0xc0, !UPT ;  /* 0x0000000306097892 */ /* 0x000fc4000f8ec0ff */
[----:B0-----:R-:W-:Y:S02]  /*33f0*/  UIMAD UR7, UR15, UR12, URZ ;  /* 0x0000000c0f0772a4 */ /* 0x001fe4000f8e02ff */
[----:B------:R-:W-:-:S04]  /*3400*/  UIMAD UR12, UR16, UR12, URZ ;  /* 0x0000000c100c72a4 */ /* 0x000fc8000f8e02ff */
[----:B------:R-:W-:Y:S01]  /*3410*/  IMAD.U32 R15, RZ, RZ, UR7 ;  /* 0x00000007ff0f7e24 */ /* 0x000fe2000f8e00ff */
[----:B------:R-:W-:-:S04]  /*3420*/  IADD3 R0, P0, PT, R7, UR7, RZ ;  /* 0x0000000707007c10 */ /* 0x000fc8000ff1e0ff */
        /* <DEDUP_REMOVED lines=29> */
.L_x_406:
        /* <DEDUP_REMOVED lines=133> */
.L_x_405:
        /* <DEDUP_REMOVED lines=73> */
.L_x_407:
[----:B------:R-:W-:-:S09]  /*42e0*/  UISETP.NE.OR UP1, UPT, UR5, URZ, UP1 ;  /* 0x000000ff0500728c */ /* 0x000fd20008f25670 */
[----:B------:R-:W-:Y:S05]  /*42f0*/  BRA.U !UP1, `(.L_x_403) ;  /* 0x0000000109947547 */ /* 0x000fea000b800000 */
.L_x_404:
[----:B------:R-:W-:-:S13]  /*4300*/  ISETP.GE.AND P0, PT, R12, UR13, PT ;  /* 0x0000000d0c007c0c */ /* 0x000fda000bf06270 */
.L_x_408:
        /* <DEDUP_REMOVED lines=36> */
.L_x_403:
        /* <DEDUP_REMOVED lines=10> */
.L_x_409:
        /* <DEDUP_REMOVED lines=12> */
.L_x_402:
        /* <DEDUP_REMOVED lines=24> */
[----:B------:R-:W-:Y:S01]  /*4830*/  LOP3.LUT R6, R13, UR8, RZ, 0x3c, !PT ;  /* 0x000000080d067c12 */ /* 0x000fe2000f8e3cff */
[----:B0-----:R-:W0:Y:S03]  /*4840*/  MUFU.RCP R4, R4 ;  /* 0x0000000400047308 */ /* 0x001e260000001000 */
[----:B------:R-:W-:Y:S02]  /*4850*/  ISETP.GT.U32.AND P1, PT, R10, R15, PT ;  /* 0x0000000f0a00720c */ /* 0x000fe40003f24070 */
[----:B------:R-:W-:-:S11]  /*4860*/  ISETP.GE.AND P0, PT, R6, RZ, PT ;  /* 0x000000ff0600720c */ /* 0x000fd60003f06270 */
[----:B------:R-:W-:Y:S01]  /*4870*/  @!P1 IMAD.IADD R15, R15, 0x1, -R10 ;  /* 0x000000010f0f9824 */ /* 0x000fe200078e0a0a */
[----:B------:R-:W-:Y:S01]  /*4880*/  @!P1 IADD3 R11, PT, PT, R11, 0x1, RZ ;  /* 0x000000010b0b9810 */ /* 0x000fe20007ffe0ff */
[----:B0-----:R-:W-:Y:S01]  /*4890*/  VIADD R14, R4, 0xffffffe ;  /* 0x0ffffffe040e7836 */ /* 0x001fe20000000000 */
[----:B------:R-:W-:Y:S02]  /*48a0*/  ISETP.NE.AND P1, PT, RZ, UR8, PT ;  /* 0x00000008ff007c0c */ /* 0x000fe4000bf25270 */
[----:B------:R-:W-:Y:S02]  /*48b0*/  ISETP.GE.U32.AND P2, PT, R15, R10, PT ;  /* 0x0000000a0f00720c */ /* 0x000fe40003f46070 */
[----:B------:R-:W0:Y:S11]  /*48c0*/  F2I.FTZ.U32.TRUNC.NTZ R15, R14 ;  /* 0x0000000e000f7305 */ /* 0x000e36000021f000 */
[----:B------:R-:W-:-:S02]  /*48d0*/  @P2 VIADD R11, R11, 0x1 ;  /* 0x000000010b0b2836 */ /* 0x000fc40000000000 */
[----:B0-----:R-:W-:-:S03]  /*48e0*/  IMAD.MOV R17, RZ, RZ, -R15 ;  /* 0x000000ffff117224 */ /* 0x001fc600078e0a0f */
[----:B------:R-:W-:Y:S02]  /*48f0*/  @!P0 IADD3 R11, PT, PT, -R11, RZ, RZ ;  /* 0x000000ff0b0b8210 */ /* 0x000fe40007ffe1ff */
[----:B------:R-:W-:Y:S01]  /*4900*/  @!P1 LOP3.LUT R11, RZ, UR8, RZ, 0x33, !PT ;  /* 0x00000008ff0b9c12 */ /* 0x000fe2000f8e33ff */
[----:B------:R-:W-:Y:S01]  /*4910*/  IMAD R6, R17, R8, RZ ;  /* 0x0000000811067224 */ /* 0x000fe200078e02ff */
[----:B------:R-:W-:-:S03]  /*4920*/  MOV R14, RZ ;  /* 0x000000ff000e7202 */ /* 0x000fc60000000f00 */
[----:B------:R-:W-:Y:S02]  /*4930*/  IMAD R10, R11, UR8, RZ ;  /* 0x000000080b0a7c24 */ /* 0x000fe4000f8e02ff */
[----:B------:R-:W-:Y:S01]  /*4940*/  IMAD.HI.U32 R6, R15, R6, R14 ;  /* 0x000000060f067227 */ /* 0x000fe200078e000e */
[----:B------:R-:W-:-:S03]  /*4950*/  LOP3.LUT R14, R7, 0x7c, RZ, 0xc0, !PT ;  /* 0x0000007c070e7812 */ /* 0x000fc600078ec0ff */
[----:B------:R-:W-:-:S05]  /*4960*/  IMAD.IADD R12, R13, 0x1, -R10 ;  /* 0x000000010d0c7824 */ /* 0x000fca00078e0a0a */
[----:B------:R-:W-:Y:S02]  /*4970*/  IABS R4, R12 ;  /* 0x0000000c00047213 */ /* 0x000fe40000000000 */
[----:B------:R-:W-:-:S03]  /*4980*/  LOP3.LUT R12, R12, R9, RZ, 0x3c, !PT ;  /* 0x000000090c0c7212 */ /* 0x000fc600078e3cff */
[----:B------:R-:W-:Y:S01]  /*4990*/  IMAD.HI.U32 R6, R6, R4, RZ ;  /* 0x0000000406067227 */ /* 0x000fe200078e00ff */
[----:B------:R-:W-:-:S03]  /*49a0*/  ISETP.GE.AND P1, PT, R12, RZ, PT ;  /* 0x000000ff0c00720c */ /* 0x000fc60003f26270 */
[----:B------:R-:W-:-:S04]  /*49b0*/  IMAD.MOV R15, RZ, RZ, -R6 ;  /* 0x000000ffff0f7224 */ /* 0x000fc800078e0a06 */
[----:B------:R-:W-:Y:S01]  /*49c0*/  IMAD R15, R8, R15, R4 ;  /* 0x0000000f080f7224 */ /* 0x000fe200078e0204 */
[----:B------:R-:W-:-:S04]  /*49d0*/  SHF.R.S32.HI R4, RZ, 0x1f, R11 ;  /* 0x0000001fff047819 */ /* 0x000fc8000001140b */
[----:B------:R-:W-:Y:S01]  /*49e0*/  ISETP.GT.U32.AND P0, PT, R8, R15, PT ;  /* 0x0000000f0800720c */ /* 0x000fe20003f04070 */
[----:B-1----:R-:W-:-:S12]  /*49f0*/  IMAD R4, R4, UR4, RZ ;  /* 0x0000000404047c24 */ /* 0x002fd8000f8e02ff */
[-C--:B------:R-:W-:Y:S01]  /*4a00*/  @!P0 IADD3 R15, PT, PT, R15, -R8.reuse, RZ ;  /* 0x800000080f0f8210 */ /* 0x080fe20007ffe0ff */
[----:B------:R-:W-:Y:S01]  /*4a10*/  @!P0 VIADD R6, R6, 0x1 ;  /* 0x0000000106068836 */ /* 0x000fe20000000000 */
[----:B------:R-:W-:Y:S02]  /*4a20*/  ISETP.NE.AND P0, PT, R9, RZ, PT ;  /* 0x000000ff0900720c */ /* 0x000fe40003f05270 */
[----:B------:R-:W-:Y:S01]  /*4a30*/  ISETP.GE.U32.AND P2, PT, R15, R8, PT ;  /* 0x000000080f00720c */ /* 0x000fe20003f46070 */
[----:B------:R-:W-:-:S03]  /*4a40*/  HFMA2 R15, -RZ, RZ, 0, 0 ;  /* 0x00000000ff0f7431 */ /* 0x000fc600000001ff */
[----:B------:R-:W-:-:S04]  /*4a50*/  IMAD.WIDE.U32 R14, R11, UR4, R14 ;  /* 0x000000040b0e7c25 */ /* 0x000fc8000f8e000e */
[----:B------:R-:W-:Y:S01]  /*4a60*/  IMAD R11, R11, UR5, R4 ;  /* 0x000000050b0b7c24 */ /* 0x000fe2000f8e0204 */
[----:B------:R-:W0:Y:S04]  /*4a70*/  LDCU.64 UR4, c[0x0][0x3f0] ;  /* 0x00007e00ff0477ac */ /* 0x000e280008000a00 */
[----:B------:R-:W-:Y:S01]  /*4a80*/  @P2 IADD3 R6, PT, PT, R6, 0x1, RZ ;  /* 0x0000000106062810 */ /* 0x000fe20007ffe0ff */
[----:B------:R-:W-:-:S04]  /*4a90*/  IMAD.IADD R15, R15, 0x1, R11 ;  /* 0x000000010f0f7824 */ /* 0x000fc800078e020b */
[----:B------:R-:W-:Y:S01]  /*4aa0*/  @!P1 IMAD.MOV R6, RZ, RZ, -R6 ;  /* 0x000000ffff069224 */ /* 0x000fe200078e0a06 */
[----:B------:R-:W-:-:S04]  /*4ab0*/  @!P0 LOP3.LUT R6, RZ, R9, RZ, 0x33, !PT ;  /* 0x00000009ff068212 */ /* 0x000fc800078e33ff */
[----:B------:R-:W-:Y:S01]  /*4ac0*/  SHF.R.S32.HI R4, RZ, 0x1f, R6 ;  /* 0x0000001fff047819 */ /* 0x000fe20000011406 */
[C---:B------:R-:W-:Y:S02]  /*4ad0*/  IMAD R10, R6.reuse, R9, R10 ;  /* 0x00000009060a7224 */ /* 0x040fe400078e020a */
[----:B---3--:R-:W-:-:S03]  /*4ae0*/  IMAD.WIDE.U32 R14, R6, UR12, R14 ;  /* 0x0000000c060e7c25 */ /* 0x008fc6000f8e000e */
[----:B------:R-:W-:Y:S01]  /*4af0*/  IADD3 R10, PT, PT, R13, -R10, RZ ;  /* 0x8000000a0d0a7210 */ /* 0x000fe20007ffe0ff */
[----:B------:R-:W-:-:S04]  /*4b00*/  IMAD R7, R4, UR12, RZ ;  /* 0x0000000c04077c24 */ /* 0x000fc8000f8e02ff */
[----:B------:R-:W-:Y:S01]  /*4b10*/  IMAD R9, R6, UR13, R7 ;  /* 0x0000000d06097c24 */ /* 0x000fe2000f8e0207 */
[----:B------:R-:W-:-:S03]  /*4b20*/  SHF.R.S32.HI R7, RZ, 0x1f, R10 ;  /* 0x0000001fff077819 */ /* 0x000fc6000001140a */
[----:B------:R-:W-:Y:S02]  /*4b30*/  IMAD.IADD R15, R15, 0x1, R9 ;  /* 0x000000010f0f7824 */ /* 0x000fe400078e0209 */
        /* <DEDUP_REMOVED lines=8> */
        .weak           $__internal_10_$__cuda_sm20_div_s64
        .type           $__internal_10_$__cuda_sm20_div_s64,@function
        .size           $__internal_10_$__cuda_sm20_div_s64,(.L_x_7162 - $__internal_10_$__cuda_sm20_div_s64)
$__internal_10_$__cuda_sm20_div_s64:
        /* <DEDUP_REMOVED lines=86> */
[----:B------:R-:W-:Y:S05]  /*5120*/  RET.REL.NODEC R12 `(_ZN5flash32flash_fwd_splitkv_combine_kernelI23Flash_fwd_kernel_traitsILi128ELi64ELi128ELi4ELb0ELb0EN7cutlass10bfloat16_tE19Flash_kernel_traitsILi128ELi64ELi128ELi4ES3_EELi4ELi4ELb1EEEvNS_16Flash_fwd_paramsE) ;  /* 0xffffffac0cb47950 */ /* 0x000fea0003c3ffff */
.L_x_410:
        /* <DEDUP_REMOVED lines=13> */
.L_x_7162:


//--------------------- .text._ZN5flash32flash_fwd_splitkv_combine_kernelI23Flash_fwd_kernel_traitsILi128ELi64ELi128ELi4ELb0ELb0EN7cutlass10bfloat16_tE19Flash_kernel_traitsILi128ELi64ELi128ELi4ES3_EELi4ELi3ELb1EEEvNS_16Flash_fwd_paramsE --------------------------
	.section	.text._ZN5flash32flash_fwd_splitkv_combine_kernelI23Flash_fwd_kernel_traitsILi128ELi64ELi128ELi4ELb0ELb0EN7cutlass10bfloat16_tE19Flash_kernel_traitsILi128ELi64ELi128ELi4ES3_EELi4ELi3ELb1EEEvNS_16Flash_fwd_paramsE,"ax",@progbits
	.align	128
        .global         _ZN5flash32flash_fwd_splitkv_combine_kernelI23Flash_fwd_kernel_traitsILi128ELi64ELi128ELi4ELb0ELb0EN7cutlass10bfloat16_tE19Flash_kernel_traitsILi128ELi64ELi128ELi4ES3_EELi4ELi3ELb1EEEvNS_16Flash_fwd_paramsE
        .type           _ZN5flash32flash_fwd_splitkv_combine_kernelI23Flash_fwd_kernel_traitsILi128ELi64ELi128ELi4ELb0ELb0EN7cutlass10bfloat16_tE19Flash_kernel_traitsILi128ELi64ELi128ELi4ES3_EELi4ELi3ELb1EEEvNS_16Flash_fwd_paramsE,@function
        .size           _ZN5flash32flash_fwd_splitkv_combine_kernelI23Flash_fwd_kernel_traitsILi128ELi64ELi128ELi4ELb0ELb0EN7cutlass10bfloat16_tE19Flash_kernel_traitsILi128ELi64ELi128ELi4ES3_EELi4ELi3ELb1EEEvNS_16Flash_fwd_paramsE,(.L_x_7163 - _ZN5flash32flash_fwd_splitkv_combine_kernelI23Flash_fwd_kernel_traitsILi128ELi64ELi128ELi4ELb0ELb0EN7cutlass10bfloat16_tE19Flash_kernel_traitsILi128ELi64ELi128ELi4ES3_EELi4ELi3ELb1EEEvNS_16Flash_fwd_paramsE)
        .other          _ZN5flash32flash_fwd_splitkv_combine_kernelI23Flash_fwd_kernel_traitsILi128ELi64ELi128ELi4ELb0ELb0EN7cutlass10bfloat16_tE19Flash_kernel_traitsILi128ELi64ELi128ELi4ES3_EELi4ELi3ELb1EEEvNS_16Flash_fwd_paramsE,@"STO_CUDA_ENTRY STV_DEFAULT"
_ZN5flash32flash_fwd_splitkv_combine_kernelI23Flash_fwd_kernel_traitsILi128ELi64ELi128ELi4ELb0ELb0EN7cutlass10bfloat16_tE19Flash_kernel_traitsILi128ELi64ELi128ELi4ES3_EELi4ELi3ELb1EEEvNS_16Flash_fwd_paramsE:
.text._ZN5flash32flash_fwd_splitkv_combine_kernelI23Flash_fwd_kernel_traitsILi128ELi64ELi128ELi4ELb0ELb0EN7cutlass10bfloat16_tE19Flash_kernel_traitsILi128ELi64ELi128ELi4ES3_EELi4ELi3ELb1EEEvNS_16Flash_fwd_paramsE:
        /* <DEDUP_REMOVED lines=38> */
.L_x_411:
[----:B------:R-:W-:Y:S01]  /*0260*/  IMAD.U32 R14, RZ, RZ, UR16 ;  /* 0x00000010ff0e7e24 */ /* 0x000fe2000f8e00ff */
[----:B------:R-:W-:Y:S01]  /*0270*/  MOV R18, UR14 ;  /* 0x0000000e00127c02 */ /* 0x000fe20008000f00 */
[----:B------:R-:W-:Y:S01]  /*0280*/  IMAD.U32 R19, RZ, RZ, UR17 ;  /* 0x00000011ff137e24 */ /* 0x000fe2000f8e00ff */
[----:B------:R-:W-:Y:S02]  /*0290*/  MOV R17, UR9 ;  /* 0x0000000900117c02 */ /* 0x000fe40008000f00 */
[----:B------:R-:W-:Y:S02]  /*02a0*/  MOV R16, 0x2c0 ;  /* 0x000002c000107802 */ /* 0x000fe40000000f00 */
[----:B------:R-:W-:Y:S05]  /*02b0*/  CALL.REL.NOINC `($__internal_11_$__cuda_sm20_div_s64) ;  /* 0x0000004800307944 */ /* 0x000fea0003c00000 */
.L_x_412:
        /* <DEDUP_REMOVED lines=30> */
.L_x_414:
[----:B------:R-:W-:Y:S01]  /*04a0*/  IMAD.MOV.U32 R14, RZ, RZ, R10 ;  /* 0x000000ffff0e7224 */ /* 0x000fe200078e000a */
[----:B------:R-:W-:Y:S02]  /*04b0*/  MOV R19, R11 ;  /* 0x0000000b00137202 */ /* 0x000fe40000000f00 */
[----:B------:R-:W-:Y:S02]  /*04c0*/  MOV R16, 0x4e0 ;  /* 0x000004e000107802 */ /* 0x000fe40000000f00 */
[----:B------:R-:W-:Y:S05]  /*04d0*/  CALL.REL.NOINC `($__internal_11_$__cuda_sm20_div_s64) ;  /* 0x0000004400a87944 */ /* 0x000fea0003c00000 */
[----:B------:R-:W-:Y:S02]  /*04e0*/  MOV R4, R10 ;  /* 0x0000000a00047202 */ /* 0x000fe40000000f00 */
[----:B------:R-:W-:Y:S02]  /*04f0*/  MOV R5, R11 ;  /* 0x0000000b00057202 */ /* 0x000fe40000000f00 */
.L_x_415:
[----:B------:R-:W-:Y:S05]  /*0500*/  BSYNC.RECONVERGENT B0 ;  /* 0x0000000000007941 */ /* 0x000fea0003800200 */
.L_x_413:
        /* <DEDUP_REMOVED lines=57> */
.L_x_417:
[----:B------:R-:W-:Y:S01]  /*08a0*/  IMAD.MOV.U32 R14, RZ, RZ, R18 ;  /* 0x000000ffff0e7224 */ /* 0x000fe200078e0012 */
[----:B------:R-:W-:Y:S01]  /*08b0*/  MOV R18, R9 ;  /* 0x0000000900127202 */ /* 0x000fe20000000f00 */
[----:B------:R-:W-:Y:S01]  /*08c0*/  IMAD.MOV.U32 R19, RZ, RZ, R17 ;  /* 0x000000ffff137224 */ /* 0x000fe200078e0011 */
[----:B------:R-:W-:Y:S02]  /*08d0*/  MOV R17, R25 ;  /* 0x0000001900117202 */ /* 0x000fe40000000f00 */
[----:B------:R-:W-:Y:S02]  /*08e0*/  MOV R16, 0x900 ;  /* 0x0000090000107802 */ /* 0x000fe40000000f00 */
[----:B------:R-:W-:Y:S05]  /*08f0*/  CALL.REL.NOINC `($__internal_11_$__cuda_sm20_div_s64) ;  /* 0x0000004000a07944 */ /* 0x000fea0003c00000 */
.L_x_418:
[----:B------:R-:W-:Y:S05]  /*0900*/  BSYNC.RECONVERGENT B0 ;  /* 0x0000000000007941 */ /* 0x000fea0003800200 */
.L_x_416:
        /* <DEDUP_REMOVED lines=123> */
.L_x_420:
[----:B------:R-:W-:Y:S01]  /*10c0*/  IMAD.MOV.U32 R14, RZ, RZ, R10 ;  /* 0x000000ffff0e7224 */ /* 0x000fe200078e000a */
[----:B------:R-:W-:Y:S01]  /*10d0*/  MOV R18, R8 ;  /* 0x0000000800127202 */ /* 0x000fe20000000f00 */
[----:B------:R-:W-:Y:S01]  /*10e0*/  IMAD.MOV.U32 R19, RZ, RZ, R11 ;  /* 0x000000ffff137224 */ /* 0x000fe200078e000b */
[----:B------:R-:W-:Y:S02]  /*10f0*/  MOV R17, R0 ;  /* 0x0000000000117202 */ /* 0x000fe40000000f00 */
[----:B------:R-:W-:Y:S02]  /*1100*/  MOV R16, 0x1120 ;  /* 0x0000112000107802 */ /* 0x000fe40000000f00 */
[----:B------:R-:W-:Y:S05]  /*1110*/  CALL.REL.NOINC `($__internal_11_$__cuda_sm20_div_s64) ;  /* 0x0000003800987944 */ /* 0x000fea0003c00000 */
[----:B------:R-:W-:Y:S02]  /*1120*/  MOV R32, R10 ;  /* 0x0000000a00207202 */ /* 0x000fe40000000f00 */
[----:B------:R-:W-:Y:S02]  /*1130*/  MOV R33, R11 ;  /* 0x0000000b00217202 */ /* 0x000fe40000000f00 */
.L_x_421:
[----:B------:R-:W-:Y:S05]  /*1140*/  BSYNC.RECONVERGENT B0 ;  /* 0x0000000000007941 */ /* 0x000fea0003800200 */
.L_x_419:
        /* <DEDUP_REMOVED lines=57> */
.L_x_423:
[----:B------:R-:W-:Y:S01]  /*14e0*/  IMAD.MOV.U32 R14, RZ, RZ, R4 ;  /* 0x000000ffff0e7224 */ /* 0x000fe200078e0004 */
[----:B------:R-:W-:Y:S01]  /*14f0*/  MOV R19, R5 ;  /* 0x0000000500137202 */ /* 0x000fe20000000f00 */
[----:B------:R-:W-:Y:S01]  /*1500*/  IMAD.MOV.U32 R18, RZ, RZ, R6 ;  /* 0x000000ffff127224 */ /* 0x000fe200078e0006 */
[----:B------:R-:W-:Y:S02]  /*1510*/  MOV R16, 0x1530 ;  /* 0x0000153000107802 */ /* 0x000fe40000000f00 */
[----:B------:R-:W-:Y:S05]  /*1520*/  CALL.REL.NOINC `($__internal_11_$__cuda_sm20_div_s64) ;  /* 0x0000003400947944 */ /* 0x000fea0003c00000 */
[----:B------:R-:W-:Y:S02]  /*1530*/  MOV R20, R10 ;  /* 0x0000000a00147202 */ /* 0x000fe40000000f00 */
[----:B------:R-:W-:Y:S02]  /*1540*/  MOV R21, R11 ;  /* 0x0000000b00157202 */ /* 0x000fe40000000f00 */
.L_x_424:
[----:B------:R-:W-:Y:S05]  /*1550*/  BSYNC.RECONVERGENT B0 ;  /* 0x0000000000007941 */ /* 0x000fea0003800200 */
.L_x_422:
        /* <DEDUP_REMOVED lines=17> */
[----:B0-----:R-:W-:Y:S01]  /*1670*/  VIADD R11, R11, 0xffffffe ;  /* 0x0ffffffe0b0b7836 */ /* 0x001fe20000000000 */
[----:B------:R-:W-:-:S05]  /*1680*/  SHF.R.U32.HI R12, RZ, 0x2, R7 ;  /* 0x00000002ff0c7819 */ /* 0x000fca0000011607 */
[----:B------:R-:W0:Y:S02]  /*1690*/  F2I.FTZ.U32.TRUNC.NTZ R11, R11 ;  /* 0x0000000b000b7305 */ /* 0x000e24000021f000 */
[----:B0-----:R-:W-:-:S04]  /*16a0*/  IMAD.MOV R3, RZ, RZ, -R11 ;  /* 0x000000ffff037224 */ /* 0x001fc800078e0a0b */
[----:B------:R-:W-:Y:S01]  /*16b0*/  IMAD R5, R3, R4, RZ ;  /* 0x0000000403057224 */ /* 0x000fe200078e02ff */
[----:B------:R-:W-:Y:S02]  /*16c0*/  IABS R3, R2 ;  /* 0x0000000200037213 */ /* 0x000fe40000000000 */
[----:B------:R-:W-:Y:S01]  /*16d0*/  LOP3.LUT R2, R2, UR5, RZ, 0x3c, !PT ;  /* 0x0000000502027c12 */ /* 0x000fe2000f8e3cff */
[----:B------:R-:W-:Y:S02]  /*16e0*/  IMAD.HI.U32 R10, R11, R5, R10 ;  /* 0x000000050b0a7227 */ /* 0x000fe400078e000a */
[----:B------:R-:W0:Y:S01]  /*16f0*/  @!P1 S2R R11, SR_CgaCtaId ;  /* 0x00000000000b9919 */ /* 0x000e220000008800 */
[----:B------:R-:W-:Y:S02]  /*1700*/  ISETP.GE.AND P2, PT, R2, RZ, PT ;  /* 0x000000ff0200720c */ /* 0x000fe40003f46270 */
[----:B------:R-:W-:Y:S01]  /*1710*/  @!P1 MOV R2, 0x400 ;  /* 0x0000040000029802 */ /* 0x000fe20000000f00 */
[----:B------:R-:W-:-:S04]  /*1720*/  IMAD.HI.U32 R13, R10, R3, RZ ;  /* 0x000000030a0d7227 */ /* 0x000fc800078e00ff */
        /* <DEDUP_REMOVED lines=8> */
[----:B0-----:R-:W-:Y:S02]  /*17b0*/  @!P1 LEA R11, R11, R2, 0x18 ;  /* 0x000000020b0b9211 */ /* 0x001fe400078ec0ff */
[----:B------:R-:W-:Y:S02]  /*17c0*/  @!P1 SHF.L.U32 R5, R7, 0x2, RZ ;  /* 0x0000000207059819 */ /* 0x000fe400000006ff */
[----:B------:R-:W-:Y:S01]  /*17d0*/  @!P1 MOV R4, 0x400 ;  /* 0x0000040000049802 */ /* 0x000fe20000000f00 */
[----:B------:R-:W-:Y:S01]  /*17e0*/  @!P1 IMAD R2, R12, 0x14, R11 ;  /* 0x000000140c029824 */ /* 0x000fe200078e020b */
[----:B------:R-:W-:-:S02]  /*17f0*/  @!P1 LOP3.LUT R5, R5, 0xc, RZ, 0xc0, !PT ;  /* 0x0000000c05059812 */ /* 0x000fc400078ec0ff */
[----:B-1----:R-:W-:-:S03]  /*1800*/  @!P1 LEA R3, R3, R4, 0x18 ;  /* 0x0000000403039211 */ /* 0x002fc600078ec0ff */
[----:B------:R-:W-:Y:S02]  /*1810*/  @P3 VIADD R13, R13, 0x1 ;  /* 0x000000010d0d3836 */ /* 0x000fe40000000000 */
[----:B------:R-:W-:Y:S01]  /*1820*/  @!P1 IMAD.IADD R5, R2, 0x1, R5 ;  /* 0x0000000102059824 */ /* 0x000fe200078e0205 */
[----:B------:R-:W-:Y:S01]  /*1830*/  SHF.R.U32.HI R2, RZ, 0x3, R7 ;  /* 0x00000003ff027819 */ /* 0x000fe20000011607 */
[----:B------:R-:W-:Y:S01]  /*1840*/  @!P2 IMAD.MOV R13, RZ, RZ, -R13 ;  /* 0x000000ffff0da224 */ /* 0x000fe200078e0a0d */
[----:B------:R-:W-:Y:S01]  /*1850*/  @!P0 LOP3.LUT R13, RZ, UR5, RZ, 0x33, !PT ;  /* 0x00000005ff0d8c12 */ /* 0x000fe2000f8e33ff */
        /* <DEDUP_REMOVED lines=24> */
.L_x_426:
[----:B0-----:R-:W-:Y:S05]  /*19e0*/  BSYNC.RECONVERGENT B0 ;  /* 0x0000000000007941 */ /* 0x001fea0003800200 */
.L_x_425:
[----:B-----5:R-:W-:Y:S01]  /*19f0*/  @!P1 STS [R5], R16 ;  /* 0x0000001005009388 */ /* 0x020fe20000000800 */
[----:B------:R-:W0:Y:S08]  /*1a00*/  LDC R15, c[0x0][0x3e0] ;  /* 0x0000f800ff0f7b82 */ /* 0x000e300000000800 */
[----:B------:R-:W-:Y:S01]  /*1a10*/  BAR.SYNC.DEFER_BLOCKING 0x0 ;  /* 0x0000000000007b1d */ /* 0x000fe20000010000 */
[----:B------:R-:W-:-:S05]  /*1a20*/  ISETP.NE.AND P5, PT, R10, RZ, PT ;  /* 0x000000ff0a00720c */ /* 0x000fca0003fa5270 */
[----:B------:R-:W-:Y:S01]  /*1a30*/  BSSY.RECONVERGENT B1, `(.L_x_427) ;  /* 0x0000175000017945 */ /* 0x000fe20003800200 */
[----:B------:R-:W2:Y:S04]  /*1a40*/  @!P1 LDS R23, [R4] ;  /* 0x0000000004179984 */ /* 0x000ea80000000800 */
[----:B--2---:R-:W2:Y:S02]  /*1a50*/  SHFL.BFLY PT, R12, R23, 0x4, 0x1f ;  /* 0x0c801f00170c7f89 */ /* 0x004ea400000e0000 */
[----:B--2---:R-:W-:Y:S02]  /*1a60*/  FMNMX.FTZ R11, R12, R23, !PT ;  /* 0x000000170c0b7209 */ /* 0x004fe40007810000 */
[----:B0-----:R-:W-:-:S03]  /*1a70*/  IABS R12, R15 ;  /* 0x0000000f000c7213 */ /* 0x001fc60000000000 */
[----:B------:R-:W0:Y:S01]  /*1a80*/  SHFL.BFLY PT, R18, R11, 0x2, 0x1f ;  /* 0x0c401f000b127f89 */ /* 0x000e2200000e0000 */
[----:B------:R-:W2:Y:S08]  /*1a90*/  I2F.RP R16, R12 ;  /* 0x0000000c00107306 */ /* 0x000eb00000209400 */
[----:B--2---:R-:W2:Y:S01]  /*1aa0*/  MUFU.RCP R28, R16 ;  /* 0x00000010001c7308 */ /* 0x004ea20000001000 */
[----:B0-----:R-:W-:-:S05]  /*1ab0*/  FMNMX.FTZ R18, R11, R18, !PT ;  /* 0x000000120b127209 */ /* 0x001fca0007810000 */
[----:B------:R-:W0:Y:S01]  /*1ac0*/  SHFL.BFLY PT, R3, R18, 0x1, 0x1f ;  /* 0x0c201f0012037f89 */ /* 0x000e2200000e0000 */
[----:B--2---:R-:W-:-:S04]  /*1ad0*/  VIADD R28, R28, 0xffffffe ;  /* 0x0ffffffe1c1c7836 */ /* 0x004fc80000000000 */
[----:B------:R-:W2:Y:S01]  /*1ae0*/  F2I.FTZ.U32.TRUNC.NTZ R29, R28 ;  /* 0x0000001c001d7305 */ /* 0x000ea2000021f000 */
[----:B0-----:R-:W-:Y:S01]  /*1af0*/  FMNMX.FTZ R5, R18, R3, !PT ;  /* 0x0000000312057209 */ /* 0x001fe20007810000 */
[----:B--2---:R-:W-:-:S06]  /*1b00*/  IMAD.MOV R11, RZ, RZ, -R29 ;  /* 0x000000ffff0b7224 */ /* 0x004fcc00078e0a1d */
[----:B------:R-:W1:Y:S01]  /*1b10*/  I2F.RP R3, R17 ;  /* 0x0000001100037306 */ /* 0x000e620000209400 */
[----:B------:R-:W-:Y:S01]  /*1b20*/  HFMA2 R28, -RZ, RZ, 0, 0 ;  /* 0x00000000ff1c7431 */ /* 0x000fe200000001ff */
[----:B------:R-:W-:Y:S01]  /*1b30*/  FSETP.NEU.FTZ.AND P0, PT, R5, -INF , PT ;  /* 0xff8000000500780b */ /* 0x000fe20003f1d000 */
[----:B------:R-:W-:-:S03]  /*1b40*/  IMAD R11, R11, R12, RZ ;  /* 0x0000000c0b0b7224 */ /* 0x000fc600078e02ff */
[----:B------:R-:W-:Y:S01]  /*1b50*/  FSEL R4, R5, RZ, P0 ;  /* 0x000000ff05047208 */ /* 0x000fe20000000000 */
[----:B------:R-:W-:-:S04]  /*1b60*/  IMAD.HI.U32 R11, R29, R11, R28 ;  /* 0x0000000b1d0b7227 */ /* 0x000fc800078e001c */
[----:B------:R-:W-:-:S04]  /*1b70*/  FADD.FTZ R5, -R4, R23 ;  /* 0x0000001704057221 */ /* 0x000fc80000010100 */
[----:B------:R-:W-:Y:S01]  /*1b80*/  FMUL.FTZ R5, R5, 1.4426950216293334961 ;  /* 0x3fb8aa3b05057820 */ /* 0x000fe20000410000 */
[----:B-1----:R-:W0:Y:S08]  /*1b90*/  MUFU.RCP R26, R3 ;  /* 0x00000003001a7308 */ /* 0x002e300000001000 */
        /* <DEDUP_REMOVED lines=23> */
[----:B0-----:R-:W-:-:S06]  /*1d10*/  FADD.FTZ R18, R19, R18 ;  /* 0x0000001213127221 */ /* 0x001fcc0000010000 */
[-C--:B------:R-:W-:Y:S01]  /*1d20*/  @!P1 IADD3 R26, PT, PT, R26, -R17.reuse, RZ ;  /* 0x800000111a1a9210 */ /* 0x080fe20007ffe0ff */
[----:B------:R-:W-:Y:S01]  /*1d30*/  @!P1 VIADD R22, R22, 0x1 ;  /* 0x0000000116169836 */ /* 0x000fe20000000000 */
[----:B------:R-:W-:Y:S01]  /*1d40*/  @!P0 IADD3 R11, PT, PT, R11, 0x1, RZ ;  /* 0x000000010b0b8810 */ /* 0x000fe20007ffe0ff */
[----:B------:R-:W0:Y:S01]  /*1d50*/  SHFL.BFLY PT, R3, R18, 0x1, 0x1f ;  /* 0x0c201f0012037f89 */ /* 0x000e2200000e0000 */
[----:B------:R-:W-:Y:S01]  /*1d60*/  @!P0 IMAD.IADD R5, R5, 0x1, -R12 ;  /* 0x0000000105058824 */ /* 0x000fe200078e0a0c */
[----:B------:R-:W-:Y:S02]  /*1d70*/  ISETP.GE.U32.AND P2, PT, R26, R17, PT ;  /* 0x000000111a00720c */ /* 0x000fe40003f46070 */
[----:B------:R-:W-:Y:S02]  /*1d80*/  ISETP.NE.AND P0, PT, R15, RZ, PT ;  /* 0x000000ff0f00720c */ /* 0x000fe40003f05270 */
[----:B------:R-:W-:-:S09]  /*1d90*/  ISETP.GE.U32.AND P4, PT, R5, R12, PT ;  /* 0x0000000c0500720c */ /* 0x000fd20003f86070 */
[----:B------:R-:W-:Y:S01]  /*1da0*/  @P2 VIADD R22, R22, 0x1 ;  /* 0x0000000116162836 */ /* 0x000fe20000000000 */
[----:B------:R-:W-:Y:S02]  /*1db0*/  ISETP.GE.AND P2, PT, R14, RZ, PT ;  /* 0x000000ff0e00720c */ /* 0x000fe40003f46270 */
[----:B------:R-:W-:Y:S01]  /*1dc0*/  SHF.R.S32.HI R14, RZ, 0x1f, R10 ;  /* 0x0000001fff0e7819 */ /* 0x000fe2000001140a */
[----:B------:R-:W-:Y:S02]  /*1dd0*/  @P4 VIADD R11, R11, 0x1 ;  /* 0x000000010b0b4836 */ /* 0x000fe40000000000 */
[----:B------:R-:W-:Y:S02]  /*1de0*/  IMAD.MOV.U32 R5, RZ, RZ, R22 ;  /* 0x000000ffff057224 */ /* 0x000fe400078e0016 */
[----:B------:R-:W-:Y:S02]  /*1df0*/  IMAD.MOV.U32 R22, RZ, RZ, 0x7f800000 ;  /* 0x7f800000ff167424 */ /* 0x000fe400078e00ff */
[----:B0-----:R-:W-:Y:S01]  /*1e00*/  FADD.FTZ R3, R18, R3 ;  /* 0x0000000312037221 */ /* 0x001fe20000010000 */
[----:B------:R-:W-:Y:S01]  /*1e10*/  MOV R12, R11 ;  /* 0x0000000b000c7202 */ /* 0x000fe20000000f00 */
[----:B------:R-:W-:Y:S01]  /*1e20*/  @!P3 IMAD.MOV R5, RZ, RZ, -R5 ;  /* 0x000000ffff05b224 */ /* 0x000fe200078e0a05 */
[----:B------:R-:W-:-:S02]  /*1e30*/  ISETP.NE.AND P3, PT, R13, RZ, PT ;  /* 0x000000ff0d00720c */ /* 0x000fc40003f65270 */
[----:B------:R-:W-:Y:S01]  /*1e40*/  FSETP.NE.FTZ.AND P1, PT, R3, RZ, PT ;  /* 0x000000ff0300720b */ /* 0x000fe20003f35000 */
[----:B------:R-:W-:Y:S01]  /*1e50*/  @!P2 IMAD.MOV R12, RZ, RZ, -R12 ;  /* 0x000000ffff0ca224 */ /* 0x000fe200078e0a0c */
[----:B------:R-:W-:Y:S02]  /*1e60*/  @!P0 LOP3.LUT R12, RZ, R15, RZ, 0x33, !PT ;  /* 0x0000000fff0c8212 */ /* 0x000fe400078e33ff */
[----:B------:R-:W-:Y:S02]  /*1e70*/  LOP3.LUT P0, RZ, R7, 0x3e7, RZ, 0xc0, !PT ;  /* 0x000003e707ff7812 */ /* 0x000fe4000780c0ff */
[----:B------:R-:W-:Y:S01]  /*1e80*/  @!P5 LOP3.LUT R5, RZ, R17, RZ, 0x33, !PT ;  /* 0x00000011ff05d212 */ /* 0x000fe200078e33ff */
[----:B------:R-:W-:Y:S01]  /*1e90*/  IMAD R12, R12, UR13, RZ ;  /* 0x0000000d0c0c7c24 */ /* 0x000fe2000f8e02ff */
[----:B------:R-:W-:Y:S02]  /*1ea0*/  SEL R13, RZ, 0x1, !P3 ;  /* 0x00000001ff0d7807 */ /* 0x000fe40005800000 */
[----:B------:R-:W-:-:S02]  /*1eb0*/  ISETP.LT.U32.AND P2, PT, R20, R5, PT ;  /* 0x000000051400720c */ /* 0x000fc40003f41070 */
[----:B------:R-:W-:Y:S01]  /*1ec0*/  SHF.R.S32.HI R17, RZ, 0x1f, R5 ;  /* 0x0000001fff117819 */ /* 0x000fe20000011405 */
[----:B------:R-:W0:Y:S01]  /*1ed0*/  @P1 MUFU.LG2 R11, R3 ;  /* 0x00000003000b1308 */ /* 0x000e220000000c00 */
[----:B------:R-:W-:Y:S02]  /*1ee0*/  LOP3.LUT R13, R14, R13, RZ, 0xfc, !PT ;  /* 0x0000000d0e0d7212 */ /* 0x000fe400078efcff */
[----:B------:R-:W-:-:S04]  /*1ef0*/  ISETP.LT.AND.EX P2, PT, R21, R17, PT, P2 ;  /* 0x000000111500720c */ /* 0x000fc80003f41320 */
        /* <DEDUP_REMOVED lines=56> */
.L_x_430:
[----:B------:R-:W-:Y:S01]  /*2280*/  LEA.HI R2, R7, UR15, RZ, 0x1d ;  /* 0x0000000f07027c11 */ /* 0x000fe2000f8fe8ff */
[----:B------:R-:W-:Y:S01]  /*2290*/  IMAD.MOV.U32 R19, RZ, RZ, RZ ;  /* 0x000000ffff137224 */ /* 0x000fe200078e00ff */
[----:B------:R-:W-:Y:S02]  /*22a0*/  MOV R18, R30 ;  /* 0x0000001e00127202 */ /* 0x000fe40000000f00 */
[----:B------:R-:W-:Y:S01]  /*22b0*/  MOV R16, 0x22e0 ;  /* 0x000022e000107802 */ /* 0x000fe20000000f00 */
[----:B------:R-:W-:Y:S02]  /*22c0*/  IMAD.MOV.U32 R14, RZ, RZ, R2 ;  /* 0x000000ffff0e7224 */ /* 0x000fe400078e0002 */
[----:B------:R-:W-:Y:S05]  /*22d0*/  CALL.REL.NOINC `($__internal_11_$__cuda_sm20_div_s64) ;  /* 0x0000002800287944 */ /* 0x000fea0003c00000 */
[----:B------:R-:W-:Y:S02]  /*22e0*/  IADD3 R13, PT, PT, -R10, RZ, RZ ;  /* 0x000000ff0a0d7210 */ /* 0x000fe40007ffe1ff */
[----:B------:R-:W-:-:S03]  /*22f0*/  MOV R31, R11 ;  /* 0x0000000b001f7202 */ /* 0x000fc60000000f00 */
[----:B------:R-:W-:Y:S01]  /*2300*/  IMAD R12, R30, R13, R2 ;  /* 0x0000000d1e0c7224 */ /* 0x000fe200078e0202 */
[----:B------:R-:W-:-:S07]  /*2310*/  MOV R30, R10 ;  /* 0x0000000a001e7202 */ /* 0x000fce0000000f00 */
.L_x_431:
        /* <DEDUP_REMOVED lines=59> */
.L_x_433:
[----:B------:R-:W-:Y:S01]  /*26d0*/  IMAD.MOV.U32 R14, RZ, RZ, R30 ;  /* 0x000000ffff0e7224 */ /* 0x000fe200078e001e */
[----:B------:R-:W-:Y:S01]  /*26e0*/  MOV R19, R31 ;  /* 0x0000001f00137202 */ /* 0x000fe20000000f00 */
[----:B------:R-:W-:Y:S01]  /*26f0*/  IMAD.MOV.U32 R18, RZ, RZ, R34 ;  /* 0x000000ffff127224 */ /* 0x000fe200078e0022 */
[----:B------:R-:W-:Y:S02]  /*2700*/  MOV R16, 0x2720 ;  /* 0x0000272000107802 */ /* 0x000fe40000000f00 */
[----:B------:R-:W-:Y:S05]  /*2710*/  CALL.REL.NOINC `($__internal_11_$__cuda_sm20_div_s64) ;  /* 0x0000002400187944 */ /* 0x000fea0003c00000 */
[----:B------:R-:W-:-:S05]  /*2720*/  IADD3 R11, PT, PT, -R10, RZ, RZ ;  /* 0x000000ff0a0b7210 */ /* 0x000fca0007ffe1ff */
[----:B------:R-:W-:Y:S02]  /*2730*/  IMAD R30, R11, R34, R30 ;  /* 0x000000220b1e7224 */ /* 0x000fe400078e021e */
.L_x_434:
[----:B------:R-:W-:Y:S05]  /*2740*/  BSYNC.RECONVERGENT B0 ;  /* 0x0000000000007941 */ /* 0x000fea0003800200 */
.L_x_432:
        /* <DEDUP_REMOVED lines=159> */
.L_x_429:
[----:B------:R-:W0:Y:S01]  /*3140*/  LDC.64 R4, c[0x0][0x420] ;  /* 0x00010800ff047b82 */ /* 0x000e220000000a00 */
[----:B------:R-:W-:-:S05]  /*3150*/  IADD3 R2, PT, PT, R2, UR15, RZ ;  /* 0x0000000f02027c10 */ /* 0x000fca000fffe0ff */
[----:B0-----:R-:W-:-:S05]  /*3160*/  IMAD.WIDE.U32 R2, R2, 0x4, R4 ;  /* 0x0000000402027825 */ /* 0x001fca00078e0004 */
[----:B------:R1:W-:Y:S02]  /*3170*/  STG.E desc[UR10][R2.64], R22 ;  /* 0x0000001602007986 */ /* 0x0003e4000c10190a */
.L_x_428:
[----:B------:R-:W-:Y:S05]  /*3180*/  BSYNC.RECONVERGENT B1 ;  /* 0x0000000000017941 */ /* 0x000fea0003800200 */
.L_x_427:
        /* <DEDUP_REMOVED lines=17> */
.L_x_436:
[----:B------:R-:W-:Y:S05]  /*32a0*/  BSYNC.RECONVERGENT B0 ;  /* 0x0000000000007941 */ /* 0x000fea0003800200 */
.L_x_435:
        /* <DEDUP_REMOVED lines=49> */
.L_x_441:
        /* <DEDUP_REMOVED lines=133> */
.L_x_440:
        /* <DEDUP_REMOVED lines=73> */
.L_x_442:
[----:B------:R-:W-:-:S09]  /*42a0*/  UISETP.NE.OR UP1, UPT, UR5, URZ, UP1 ;  /* 0x000000ff0500728c */ /* 0x000fd20008f25670 */
[----:B------:R-:W-:Y:S05]  /*42b0*/  BRA.U !UP1, `(.L_x_438) ;  /* 0x0000000109947547 */ /* 0x000fea000b800000 */
.L_x_439:
[----:B------:R-:W-:-:S13]  /*42c0*/  ISETP.GE.AND P0, PT, R12, UR13, PT ;  /* 0x0000000d0c007c0c */ /* 0x000fda000bf06270 */
.L_x_443:
        /* <DEDUP_REMOVED lines=36> */
.L_x_438:
        /* <DEDUP_REMOVED lines=10> */
.L_x_444:
        /* <DEDUP_REMOVED lines=12> */
.L_x_437:
        /* <DEDUP_REMOVED lines=81> */
        .weak           $__internal_11_$__cuda_sm20_div_s64
        .type           $__internal_11_$__cuda_sm20_div_s64,@function
        .size           $__internal_11_$__cuda_sm20_div_s64,(.L_x_7163 - $__internal_11_$__cuda_sm20_div_s64)
$__internal_11_$__cuda_sm20_div_s64:
        /* <DEDUP_REMOVED lines=86> */
[----:B------:R-:W-:Y:S05]  /*50e0*/  RET.REL.NODEC R12 `(_ZN5flash32flash_fwd_splitkv_combine_kernelI23Flash_fwd_kernel_traitsILi128ELi64ELi128ELi4ELb0ELb0EN7cutlass10bfloat16_tE19Flash_kernel_traitsILi128ELi64ELi128ELi4ES3_EELi4ELi3ELb1EEEvNS_16Flash_fwd_paramsE) ;  /* 0xffffffac0cc47950 */ /* 0x000fea0003c3ffff */
.L_x_445:
        /* <DEDUP_REMOVED lines=9> */
.L_x_7163:


//--------------------- .text._ZN5flash32flash_fwd_splitkv_combine_kernelI23Flash_fwd_kernel_traitsILi128ELi64ELi128ELi4ELb0ELb0EN7cutlass10bfloat16_tE19Flash_kernel_traitsILi128ELi64ELi128ELi4ES3_EELi4ELi2ELb1EEEvNS_16Flash_fwd_paramsE --------------------------
	.section	.text._ZN5flash32flash_fwd_splitkv_combine_kernelI23Flash_fwd_kernel_traitsILi128ELi64ELi128ELi4ELb0ELb0EN7cutlass10bfloat16_tE19Flash_kernel_traitsILi128ELi64ELi128ELi4ES3_EELi4ELi2ELb1EEEvNS_16Flash_fwd_paramsE,"ax",@progbits
	.align	128
        .global         _ZN5flash32flash_fwd_splitkv_combine_kernelI23Flash_fwd_kernel_traitsILi128ELi64ELi128ELi4ELb0ELb0EN7cutlass10bfloat16_tE19Flash_kernel_traitsILi128ELi64ELi128ELi4ES3_EELi4ELi2ELb1EEEvNS_16Flash_fwd_paramsE
        .type           _ZN5flash32flash_fwd_splitkv_combine_kernelI23Flash_fwd_kernel_traitsILi128ELi64ELi128ELi4ELb0ELb0EN7cutlass10bfloat16_tE19Flash_kernel_traitsILi128ELi64ELi128ELi4ES3_EELi4ELi2ELb1EEEvNS_16Flash_fwd_paramsE,@function
        .size           _ZN5flash32flash_fwd_splitkv_combine_kernelI23Flash_fwd_kernel_traitsILi128ELi64ELi128ELi4ELb0ELb0EN7cutlass10bfloat16_tE19Flash_kernel_traitsILi128ELi64ELi128ELi4ES3_EELi4ELi2ELb1EEEvNS_16Flash_fwd_paramsE,(.L_x_7164 - _ZN5flash32flash_fwd_splitkv_combine_kernelI23Flash_fwd_kernel_traitsILi128ELi64ELi128ELi4ELb0ELb0EN7cutlass10bfloat16_tE19Flash_kernel_traitsILi128ELi64ELi128ELi4ES3_EELi4ELi2ELb1EEEvNS_16Flash_fwd_paramsE)
        .other          _ZN5flash32flash_fwd_splitkv_combine_kernelI23Flash_fwd_kernel_traitsILi128ELi64ELi128ELi4ELb0ELb0EN7cutlass10bfloat16_tE19Flash_kernel_traitsILi128ELi64ELi128ELi4ES3_EELi4ELi2ELb1EEEvNS_16Flash_fwd_paramsE,@"STO_CUDA_ENTRY STV_DEFAULT"
_ZN5flash32flash_fwd_splitkv_combine_kernelI23Flash_fwd_kernel_traitsILi128ELi64ELi128ELi4ELb0ELb0EN7cutlass10bfloat16_tE19Flash_kernel_traitsILi128ELi64ELi128ELi4ES3_EELi4ELi2ELb1EEEvNS_16Flash_fwd_paramsE:
.text._ZN5flash32flash_fwd_splitkv_combine_kernelI23Flash_fwd_kernel_traitsILi128ELi64ELi128ELi4ELb0ELb0EN7cutlass10bfloat16_tE19Flash_kernel_traitsILi128ELi64ELi128ELi4ES3_EELi4ELi2ELb1EEEvNS_16Flash_fwd_paramsE:
        /* <DEDUP_REMOVED lines=38> */
.L_x_446:
[----:B------:R-:W-:Y:S01]  /*0260*/  IMAD.U32 R24, RZ, RZ, UR21 ;  /* 0x00000015ff187e24 */ /* 0x000fe2000f8e00ff */
[----:B------:R-:W-:Y:S01]  /*0270*/  MOV R16, UR19 ;  /* 0x0000001300107c02 */ /* 0x000fe20008000f00 */
[----:B------:R-:W-:Y:S01]  /*0280*/  IMAD.U32 R17, RZ, RZ, UR15 ;  /* 0x0000000fff117e24 */ /* 0x000fe2000f8e00ff */
[----:B------:R-:W-:Y:S02]  /*0290*/  MOV R15, UR14 ;  /* 0x0000000e000f7c02 */ /* 0x000fe40008000f00 */
[----:B------:R-:W-:Y:S02]  /*02a0*/  MOV R14, 0x2c0 ;  /* 0x000002c0000e7802 */ /* 0x000fe40000000f00 */
[----:B------:R-:W-:Y:S05]  /*02b0*/  CALL.REL.NOINC `($__internal_12_$__cuda_sm20_div_s64) ;  /* 0x0000004800187944 */ /* 0x000fea0003c00000 */
[----:B------:R-:W-:-:S07]  /*02c0*/  MOV R12, R0 ;  /* 0x00000000000c7202 */ /* 0x000fce0000000f00 */
.L_x_447:
        /* <DEDUP_REMOVED lines=30> */
.L_x_449:
[----:B------:R-:W-:Y:S01]  /*04b0*/  IMAD.MOV.U32 R24, RZ, RZ, R12 ;  /* 0x000000ffff187224 */ /* 0x000fe200078e000c */
[----:B------:R-:W-:Y:S02]  /*04c0*/  MOV R17, R13 ;  /* 0x0000000d00117202 */ /* 0x000fe40000000f00 */
[----:B------:R-:W-:Y:S02]  /*04d0*/  MOV R14, 0x4f0 ;  /* 0x000004f0000e7802 */ /* 0x000fe40000000f00 */
[----:B------:R-:W-:Y:S05]  /*04e0*/  CALL.REL.NOINC `($__internal_12_$__cuda_sm20_div_s64) ;  /* 0x00000044008c7944 */ /* 0x000fea0003c00000 */
[----:B------:R-:W-:Y:S02]  /*04f0*/  MOV R6, R0 ;  /* 0x0000000000067202 */ /* 0x000fe40000000f00 */
[----:B------:R-:W-:Y:S02]  /*0500*/  MOV R7, R13 ;  /* 0x0000000d00077202 */ /* 0x000fe40000000f00 */
.L_x_450:
[----:B------:R-:W-:Y:S05]  /*0510*/  BSYNC.RECONVERGENT B0 ;  /* 0x0000000000007941 */ /* 0x000fea0003800200 */
.L_x_448:
        /* <DEDUP_REMOVED lines=57> */
.L_x_452:
[----:B------:R-:W-:Y:S01]  /*08b0*/  IMAD.MOV.U32 R24, RZ, RZ, R16 ;  /* 0x000000ffff187224 */ /* 0x000fe200078e0010 */
[----:B------:R-:W-:Y:S01]  /*08c0*/  MOV R16, R11 ;  /* 0x0000000b00107202 */ /* 0x000fe20000000f00 */
[----:B------:R-:W-:Y:S01]  /*08d0*/  IMAD.MOV.U32 R17, RZ, RZ, R15 ;  /* 0x000000ffff117224 */ /* 0x000fe200078e000f */
[----:B------:R-:W-:Y:S02]  /*08e0*/  MOV R15, R3 ;  /* 0x00000003000f7202 */ /* 0x000fe40000000f00 */
[----:B------:R-:W-:Y:S02]  /*08f0*/  MOV R14, 0x910 ;  /* 0x00000910000e7802 */ /* 0x000fe40000000f00 */
[----:B------:R-:W-:Y:S05]  /*0900*/  CALL.REL.NOINC `($__internal_12_$__cuda_sm20_div_s64) ;  /* 0x0000004000847944 */ /* 0x000fea0003c00000 */
[----:B------:R-:W-:Y:S02]  /*0910*/  MOV R12, R0 ;  /* 0x00000000000c7202 */ /* 0x000fe40000000f00 */
.L_x_453:
[----:B------:R-:W-:Y:S05]  /*0920*/  BSYNC.RECONVERGENT B0 ;  /* 0x0000000000007941 */ /* 0x000fea0003800200 */
.L_x_451:
        /* <DEDUP_REMOVED lines=69> */
[----:B------:R-:W-:Y:S01]  /*0d80*/  UIADD3 UR10, UPT, UPT, -UR17, URZ, URZ ;  /* 0x000000ff110a7290 */ /* 0x000fe2000fffe1ff */
[----:B------:R-:W0:Y:S03]  /*0d90*/  LDCU.U8 UR9, c[0x0][0x549] ;  /* 0x0000a920ff0977ac */ /* 0x000e260008000000 */
[----:B------:R-:W-:Y:S02]  /*0da0*/  ISETP.LT.U32.AND P1, PT, R0, UR13, PT ;  /* 0x0000000d00007c0c */ /* 0x000fe4000bf21070 */
[----:B------:R-:W-:Y:S01]  /*0db0*/  ISETP.LE.AND P0, PT, RZ, UR16, PT ;  /* 0x00000010ff007c0c */ /* 0x000fe2000bf03270 */
[----:B------:R-:W-:-:S02]  /*0dc0*/  UIMAD UR10, UR11, UR10, UR12 ;  /* 0x0000000a0b0a72a4 */ /* 0x000fc4000f8e020c */
[----:B------:R-:W-:Y:S02]  /*0dd0*/  ULOP3.LUT UR6, UR6, UR4, URZ, 0x3c, !UPT ;  /* 0x0000000406067292 */ /* 0x000fe4000f8e3cff */
[----:B------:R-:W-:-:S06]  /*0de0*/  UISETP.GT.U32.AND UP1, UPT, UR11, UR10, UPT ;  /* 0x0000000a0b00728c */ /* 0x000fcc000bf24070 */
[----:B------:R-:W-:Y:S02]  /*0df0*/  @!P1 VIADD R0, R0, -UR13 ;  /* 0x8000000d00009c36 */ /* 0x000fe40008000000 */
[----:B------:R-:W-:Y:S01]  /*0e00*/  @!P1 VIADD R5, R5, 0x1 ;  /* 0x0000000105059836 */ /* 0x000fe20000000000 */
[----:B------:R-:W-:Y:S01]  /*0e10*/  ISETP.NE.AND P1, PT, RZ, UR7, PT ;  /* 0x00000007ff007c0c */ /* 0x000fe2000bf25270 */
[----:B0-----:R-:W-:Y:S01]  /*0e20*/  UISETP.NE.AND UP0, UPT, UR9, URZ, UPT ;  /* 0x000000ff0900728c */ /* 0x001fe2000bf05270 */
[----:B------:R-:W-:Y:S01]  /*0e30*/  ISETP.GE.U32.AND P2, PT, R0, UR13, PT ;  /* 0x0000000d00007c0c */ /* 0x000fe2000bf46070 */
[----:B------:R-:W-:Y:S02]  /*0e40*/  @!UP1 UIADD3 UR10, UPT, UPT, UR10, -UR11, URZ ;  /* 0x8000000b0a0a9290 */ /* 0x000fe4000fffe0ff */
[----:B------:R-:W-:Y:S02]  /*0e50*/  @!UP1 UIADD3 UR17, UPT, UPT, UR17, 0x1, URZ ;  /* 0x0000000111119890 */ /* 0x000fe4000fffe0ff */
[----:B------:R-:W-:-:S02]  /*0e60*/  UISETP.GE.U32.AND UP3, UPT, UR10, UR11, UPT ;  /* 0x0000000b0a00728c */ /* 0x000fc4000bf66070 */
[----:B------:R-:W-:Y:S02]  /*0e70*/  UISETP.GE.AND UP1, UPT, UR6, URZ, UPT ;  /* 0x000000ff0600728c */ /* 0x000fe4000bf26270 */
[----:B------:R-:W-:Y:S02]  /*0e80*/  USEL UR9, UR5, 0x1, !UP0 ;  /* 0x0000000105097887 */ /* 0x000fe4000c000000 */
[----:B------:R-:W-:Y:S02]  /*0e90*/  USHF.R.S32.HI UR6, URZ, 0x1f, UR7 ;  /* 0x0000001fff067899 */ /* 0x000fe40008011407 */
[----:B------:R-:W-:-:S03]  /*0ea0*/  @P2 VIADD R5, R5, 0x1 ;  /* 0x0000000105052836 */ /* 0x000fc60000000000 */
[----:B------:R-:W-:Y:S01]  /*0eb0*/  @UP3 UIADD3 UR17, UPT, UPT, UR17, 0x1, URZ ;  /* 0x0000000111113890 */ /* 0x000fe2000fffe0ff */
[----:B------:R-:W-:Y:S01]  /*0ec0*/  @!P0 IMAD.MOV R5, RZ, RZ, -R5 ;  /* 0x000000ffff058224 */ /* 0x000fe200078e0a05 */
[----:B------:R-:W-:Y:S01]  /*0ed0*/  @!P1 LOP3.LUT R5, RZ, UR13, RZ, 0x33, !PT ;  /* 0x0000000dff059c12 */ /* 0x000fe2000f8e33ff */
[----:B------:R-:W-:Y:S02]  /*0ee0*/  UISETP.NE.AND UP3, UPT, UR8, URZ, UPT ;  /* 0x000000ff0800728c */ /* 0x000fe4000bf65270 */
[----:B------:R-:W-:Y:S01]  /*0ef0*/  @!UP1 UIADD3 UR17, UPT, UPT, -UR17, URZ, URZ ;  /* 0x000000ff11119290 */ /* 0x000fe2000fffe1ff */
[----:B------:R-:W-:Y:S01]  /*0f00*/  ISETP.LT.U32.AND P0, PT, R12, R5, PT ;  /* 0x000000050c00720c */ /* 0x000fe20003f01070 */
[----:B------:R-:W-:Y:S01]  /*0f10*/  USEL UR5, URZ, 0x1, !UP3 ;  /* 0x00000001ff057887 */ /* 0x000fe2000d800000 */
[----:B------:R-:W-:Y:S01]  /*0f20*/  SHF.R.S32.HI R9, RZ, 0x1f, R5 ;  /* 0x0000001fff097819 */ /* 0x000fe20000011405 */
[----:B------:R-:W-:Y:S02]  /*0f30*/  @!UP2 ULOP3.LUT UR17, URZ, UR4, URZ, 0x33, !UPT ;  /* 0x00000004ff11a292 */ /* 0x000fe4000f8e33ff */
[----:B------:R-:W-:Y:S01]  /*0f40*/  ULOP3.LUT UR6, UR6, UR5, URZ, 0xfc, !UPT ;  /* 0x0000000506067292 */ /* 0x000fe2000f8efcff */
        /* <DEDUP_REMOVED lines=26> */
.L_x_455:
[----:B------:R-:W-:Y:S01]  /*10f0*/  IMAD.MOV.U32 R24, RZ, RZ, R12 ;  /* 0x000000ffff187224 */ /* 0x000fe200078e000c */
[----:B------:R-:W-:Y:S01]  /*1100*/  MOV R16, R10 ;  /* 0x0000000a00107202 */ /* 0x000fe20000000f00 */
[----:B------:R-:W-:Y:S01]  /*1110*/  IMAD.MOV.U32 R17, RZ, RZ, R13 ;  /* 0x000000ffff117224 */ /* 0x000fe200078e000d */
[----:B------:R-:W-:Y:S02]  /*1120*/  MOV R15, R4 ;  /* 0x00000004000f7202 */ /* 0x000fe40000000f00 */
[----:B------:R-:W-:Y:S02]  /*1130*/  MOV R14, 0x1150 ;  /* 0x00001150000e7802 */ /* 0x000fe40000000f00 */
[----:B------:R-:W-:Y:S05]  /*1140*/  CALL.REL.NOINC `($__internal_12_$__cuda_sm20_div_s64) ;  /* 0x0000003800747944 */ /* 0x000fea0003c00000 */
[----:B------:R-:W-:Y:S02]  /*1150*/  MOV R30, R0 ;  /* 0x00000000001e7202 */ /* 0x000fe40000000f00 */
[----:B------:R-:W-:Y:S02]  /*1160*/  MOV R31, R13 ;  /* 0x0000000d001f7202 */ /* 0x000fe40000000f00 */
.L_x_456:
[----:B------:R-:W-:Y:S05]  /*1170*/  BSYNC.RECONVERGENT B0 ;  /* 0x0000000000007941 */ /* 0x000fea0003800200 */
.L_x_454:
        /* <DEDUP_REMOVED lines=57> */
.L_x_458:
[----:B------:R-:W-:Y:S01]  /*1510*/  IMAD.MOV.U32 R24, RZ, RZ, R6 ;  /* 0x000000ffff187224 */ /* 0x000fe200078e0006 */
[----:B------:R-:W-:Y:S01]  /*1520*/  MOV R17, R7 ;  /* 0x0000000700117202 */ /* 0x000fe20000000f00 */
[----:B------:R-:W-:Y:S01]  /*1530*/  IMAD.MOV.U32 R16, RZ, RZ, R9 ;  /* 0x000000ffff107224 */ /* 0x000fe200078e0009 */
[----:B------:R-:W-:Y:S02]  /*1540*/  MOV R14, 0x1560 ;  /* 0x00001560000e7802 */ /* 0x000fe40000000f00 */
[----:B------:R-:W-:Y:S05]  /*1550*/  CALL.REL.NOINC `($__internal_12_$__cuda_sm20_div_s64) ;  /* 0x0000003400707944 */ /* 0x000fea0003c00000 */
[----:B------:R-:W-:Y:S02]  /*1560*/  MOV R22, R0 ;  /* 0x0000000000167202 */ /* 0x000fe40000000f00 */
[----:B------:R-:W-:Y:S02]  /*1570*/  MOV R23, R13 ;  /* 0x0000000d00177202 */ /* 0x000fe40000000f00 */
.L_x_459:
[----:B------:R-:W-:Y:S05]  /*1580*/  BSYNC.RECONVERGENT B0 ;  /* 0x0000000000007941 */ /* 0x000fea0003800200 */
.L_x_457:
[----:B------:R-:W0:Y:S01]  /*1590*/  LDCU UR8, c[0x0][0x434] ;  /* 0x00008680ff0877ac */ /* 0x000e220008000800 */
[----:B------:R-:W-:Y:S01]  /*15a0*/  BSSY.RECONVERGENT B0, `(.L_x_460) ;  /* 0x0000050000007945 */ /* 0x000fe20003800200 */
[----:B------:R-:W-:Y:S01]  /*15b0*/  MOV R19, 0xff800000 ;  /* 0xff80000000137802 */ /* 0x000fe20000000f00 */
[----:B------:R-:W-:Y:S01]  /*15c0*/  USHF.R.S32.HI UR4, URZ, 0x1f, UR22 ;  /* 0x0000001fff047899 */ /* 0x000fe20008011416 */
[----:B------:R-:W1:Y:S03]  /*15d0*/  LDCU UR5, c[0x0][0x534] ;  /* 0x0000a680ff0577ac */ /* 0x000e660008000800 */
[----:B------:R-:W-:Y:S01]  /*15e0*/  ULOP3.LUT UR4, UR4, 0x1, URZ, 0xfc, !UPT ;  /* 0x0000000104047892 */ /* 0x000fe2000f8efcff */
[----:B------:R-:W2:Y:S01]  /*15f0*/  LDCU.64 UR10, c[0x0][0x358] ;  /* 0x00006b00ff0a77ac */ /* 0x000ea20008000a00 */
[----:B0-----:R-:W-:-:S04]  /*1600*/  IABS R6, UR8 ;  /* 0x0000000800067c13 */ /* 0x001fc80008000000 */
[----:B------:R-:W0:Y:S08]  /*1610*/  I2F.RP R7, R6 ;  /* 0x0000000600077306 */ /* 0x000e300000209400 */
[----:B0-----:R-:W0:Y:S02]  /*1620*/  MUFU.RCP R12, R7 ;  /* 0x00000007000c7308 */ /* 0x001e240000001000 */
[----:B0-----:R-:W-:Y:S01]  /*1630*/  VIADD R12, R12, 0xffffffe ;  /* 0x0ffffffe0c0c7836 */ /* 0x001fe20000000000 */
[----:B------:R-:W0:Y:S05]  /*1640*/  S2R R7, SR_TID.X ;  /* 0x0000000000077919 */ /* 0x000e2a0000002100 */
[----:B------:R-:W3:Y:S02]  /*1650*/  F2I.FTZ.U32.TRUNC.NTZ R13, R12 ;  /* 0x0000000c000d7305 */ /* 0x000ee4000021f000 */
[----:B---3--:R-:W-:-:S02]  /*1660*/  IMAD.MOV R0, RZ, RZ, -R13 ;  /* 0x000000ffff007224 */ /* 0x008fc400078e0a0d */
[----:B------:R-:W-:Y:S02]  /*1670*/  HFMA2 R12, -RZ, RZ, 0, 0 ;  /* 0x00000000ff0c7431 */ /* 0x000fe400000001ff */
[----:B------:R-:W-:Y:S01]  /*1680*/  IMAD R5, R0, R6, RZ ;  /* 0x0000000600057224 */ /* 0x000fe200078e02ff */
[----:B------:R-:W-:Y:S02]  /*1690*/  IABS R0, R2 ;  /* 0x0000000200007213 */ /* 0x000fe40000000000 */
[----:B------:R-:W-:Y:S01]  /*16a0*/  LOP3.LUT R2, R2, UR8, RZ, 0x3c, !PT ;  /* 0x0000000802027c12 */ /* 0x000fe2000f8e3cff */
[----:B------:R-:W-:-:S03]  /*16b0*/  IMAD.HI.U32 R5, R13, R5, R12 ;  /* 0x000000050d057227 */ /* 0x000fc600078e000c */
[----:B------:R-:W-:-:S03]  /*16c0*/  ISETP.GE.AND P1, PT, R2, RZ, PT ;  /* 0x000000ff0200720c */ /* 0x000fc60003f26270 */
[----:B------:R-:W-:Y:S01]  /*16d0*/  IMAD.HI.U32 R14, R5, R0, RZ ;  /* 0x00000000050e7227 */ /* 0x000fe200078e00ff */
[----:B0-----:R-:W-:-:S03]  /*16e0*/  SHF.R.U32.HI R12, RZ, 0x2, R7 ;  /* 0x00000002ff0c7819 */ /* 0x001fc60000011607 */
        /* <DEDUP_REMOVED lines=14> */
[----:B-1----:R-:W-:-:S03]  /*17d0*/  ISETP.GE.AND P0, PT, R12, UR5, PT ;  /* 0x000000050c007c0c */ /* 0x002fc6000bf06270 */
[----:B------:R-:W-:Y:S01]  /*17e0*/  IMAD R6, R14, UR4, RZ ;  /* 0x000000040e067c24 */ /* 0x000fe2000f8e02ff */
[----:B------:R-:W1:Y:S04]  /*17f0*/  LDCU UR4, c[0x0][0x430] ;  /* 0x00008600ff0477ac */ /* 0x000e680008000800 */
[----:B------:R-:W-:-:S04]  /*1800*/  IABS R16, R6 ;  /* 0x0000000600107213 */ /* 0x000fc80000000000 */
[----:B------:R-:W3:Y:S01]  /*1810*/  I2F.RP R2, R16 ;  /* 0x0000001000027306 */ /* 0x000ee20000209400 */
[----:B------:R-:W-:-:S05]  /*1820*/  VIADD R13, R16, UR18 ;  /* 0x00000012100d7c36 */ /* 0x000fca0008000000 */
[----:B------:R-:W-:Y:S02]  /*1830*/  IABS R15, R13 ;  /* 0x0000000d000f7213 */ /* 0x000fe40000000000 */
[----:B0-----:R-:W-:Y:S01]  /*1840*/  IADD3 R20, PT, PT, R20, 0xffffffe, RZ ;  /* 0x0ffffffe14147810 */ /* 0x001fe20007ffe0ff */
[----:B-1----:R-:W-:-:S03]  /*1850*/  UIMAD UR8, UR8, UR4, URZ ;  /* 0x00000004080872a4 */ /* 0x002fc6000f8e02ff */
[----:B------:R0:W-:Y:S08]  /*1860*/  F2I.FTZ.U32.TRUNC.NTZ R21, R20 ;  /* 0x0000001400157305 */ /* 0x0001f0000021f000 */
[----:B---3--:R-:W1:Y:S01]  /*1870*/  MUFU.RCP R24, R2 ;  /* 0x0000000200187308 */ /* 0x008e620000001000 */
[----:B0-----:R-:W-:Y:S02]  /*1880*/  IMAD.MOV.U32 R20, RZ, RZ, RZ ;  /* 0x000000ffff147224 */ /* 0x001fe400078e00ff */
[----:B-1----:R-:W-:-:S02]  /*1890*/  VIADD R24, R24, 0xffffffe ;  /* 0x0ffffffe18187836 */ /* 0x002fc40000000000 */
[----:B------:R-:W-:-:S03]  /*18a0*/  IMAD.MOV R2, RZ, RZ, -R21 ;  /* 0x000000ffff027224 */ /* 0x000fc600078e0a15 */
[----:B------:R-:W0:Y:S02]  /*18b0*/  F2I.FTZ.U32.TRUNC.NTZ R25, R24 ;  /* 0x0000001800197305 */ /* 0x000e24000021f000 */
[----:B0-----:R-:W-:Y:S02]  /*18c0*/  IADD3 R5, PT, PT, RZ, -R25, RZ ;  /* 0x80000019ff057210 */ /* 0x001fe40007ffe0ff */
[----:B------:R-:W-:-:S03]  /*18d0*/  MOV R24, RZ ;  /* 0x000000ff00187202 */ /* 0x000fc60000000f00 */
[----:B------:R-:W-:Y:S01]  /*18e0*/  IMAD R18, R5, R16, RZ ;  /* 0x0000001005127224 */ /* 0x000fe200078e02ff */
[----:B------:R-:W-:-:S03]  /*18f0*/  IABS R5, R6 ;  /* 0x0000000600057213 */ /* 0x000fc60000000000 */
[----:B------:R-:W-:-:S04]  /*1900*/  IMAD.HI.U32 R18, R25, R18, R24 ;  /* 0x0000001219127227 */ /* 0x000fc800078e0018 */
[----:B------:R-:W-:Y:S02]  /*1910*/  IMAD.MOV R5, RZ, RZ, -R5 ;  /* 0x000000ffff057224 */ /* 0x000fe400078e0a05 */
[----:B------:R-:W-:-:S04]  /*1920*/  IMAD.HI.U32 R18, R18, R15, RZ ;  /* 0x0000000f12127227 */ /* 0x000fc800078e00ff */
[----:B------:R-:W-:-:S05]  /*1930*/  IMAD R5, R18, R5, R15 ;  /* 0x0000000512057224 */ /* 0x000fca00078e020f */
[----:B------:R-:W-:-:S13]  /*1940*/  ISETP.GT.U32.AND P1, PT, R16, R5, PT ;  /* 0x000000051000720c */ /* 0x000fda0003f24070 */
[----:B------:R-:W-:-:S04]  /*1950*/  @!P1 IADD3 R5, PT, PT, R5, -R16, RZ ;  /* 0x8000001005059210 */ /* 0x000fc80007ffe0ff */
[----:B------:R-:W-:Y:S01]  /*1960*/  ISETP.GE.U32.AND P2, PT, R5, R16, PT ;  /* 0x000000100500720c */ /* 0x000fe20003f46070 */
[----:B------:R-:W-:-:S04]  /*1970*/  IMAD R5, R2, R8, RZ ;  /* 0x0000000802057224 */ /* 0x000fc800078e02ff */
[----:B------:R-:W-:Y:S01]  /*1980*/  IMAD.HI.U32 R5, R21, R5, R20 ;  /* 0x0000000515057227 */ /* 0x000fe200078e0014 */
[----:B--2---:R-:W-:Y:S07]  /*1990*/  @P0 BRA `(.L_x_461) ;  /* 0x0000000000400947 */ /* 0x004fee0003800000 */
        /* <DEDUP_REMOVED lines=16> */
.L_x_461:
[----:B------:R-:W-:Y:S05]  /*1aa0*/  BSYNC.RECONVERGENT B0 ;  /* 0x0000000000007941 */ /* 0x000fea0003800200 */
.L_x_460:
[----:B------:R-:W1:Y:S01]  /*1ab0*/  S2R R20, SR_CgaCtaId ;  /* 0x0000000000147919 */ /* 0x000e620000008800 */
        /* <DEDUP_REMOVED lines=8> */
[----:B-1----:R-:W-:Y:S02]  /*1b40*/  LEA R20, R20, R17, 0x18 ;  /* 0x0000001114147211 */ /* 0x002fe400078ec0ff */
[----:B------:R-:W-:-:S03]  /*1b50*/  LOP3.LUT R17, R7, 0x3, RZ, 0xc0, !PT ;  /* 0x0000000307117812 */ /* 0x000fc600078ec0ff */
[C-C-:B------:R-:W-:Y:S02]  /*1b60*/  @!P0 IMAD R21, R12.reuse, 0x14, R20.reuse ;  /* 0x000000140c158824 */ /* 0x140fe400078e0214 */
[----:B------:R-:W-:Y:S02]  /*1b70*/  IMAD R17, R17, 0x14, R20 ;  /* 0x0000001411117824 */ /* 0x000fe400078e0214 */
[----:B------:R-:W-:Y:S02]  /*1b80*/  @!P0 IMAD.IADD R20, R21, 0x1, R2 ;  /* 0x0000000115148824 */ /* 0x000fe400078e0202 */
[----:B------:R-:W-:Y:S02]  /*1b90*/  IMAD.MOV.U32 R21, RZ, RZ, -0x800000 ;  /* 0xff800000ff157424 */ /* 0x000fe400078e00ff */
[----:B0-----:R-:W-:Y:S01]  /*1ba0*/  IMAD R24, R12, 0x4, R17 ;  /* 0x000000040c187824 */ /* 0x001fe200078e0211 */
[----:B-----5:R0:W-:Y:S01]  /*1bb0*/  @!P0 STS [R20], R19 ;  /* 0x0000001314008388 */ /* 0x0201e20000000800 */
[----:B------:R-:W-:Y:S01]  /*1bc0*/  BAR.SYNC.DEFER_BLOCKING 0x0 ;  /* 0x0000000000007b1d */ /* 0x000fe20000010000 */
[----:B0-----:R-:W-:-:S05]  /*1bd0*/  IMAD.HI.U32 R19, R5, R15, RZ ;  /* 0x0000000f05137227 */ /* 0x001fca00078e00ff */
[----:B------:R-:W0:Y:S01]  /*1be0*/  @!P0 LDS R21, [R24] ;  /* 0x0000000018158984 */ /* 0x000e220000000800 */
[----:B------:R-:W-:-:S04]  /*1bf0*/  IMAD.MOV R5, RZ, RZ, -R19 ;  /* 0x000000ffff057224 */ /* 0x000fc800078e0a13 */
[----:B------:R-:W-:Y:S01]  /*1c00*/  IMAD R5, R8, R5, R15 ;  /* 0x0000000508057224 */ /* 0x000fe200078e020f */
[----:B0-----:R-:W0:Y:S02]  /*1c10*/  SHFL.BFLY PT, R2, R21, 0x2, 0x1f ;  /* 0x0c401f0015027f89 */ /* 0x001e2400000e0000 */
        /* <DEDUP_REMOVED lines=17> */
[----:B------:R-:W-:Y:S02]  /*1d30*/  ISETP.GE.AND P2, PT, R13, RZ, PT ;  /* 0x000000ff0d00720c */ /* 0x000fe40003f46270 */
[----:B------:R-:W-:Y:S01]  /*1d40*/  SHF.R.S32.HI R8, RZ, 0x1f, R6 ;  /* 0x0000001fff087819 */ /* 0x000fe20000011406 */
[----:B------:R-:W-:Y:S02]  /*1d50*/  IMAD R6, R6, UR8, RZ ;  /* 0x0000000806067c24 */ /* 0x000fe4000f8e02ff */
[----:B------:R-:W-:-:S06]  /*1d60*/  @P4 VIADD R19, R19, 0x1 ;  /* 0x0000000113134836 */ /* 0x000fcc0000000000 */
[----:B------:R-:W-:Y:S01]  /*1d70*/  @!P3 IMAD.MOV R18, RZ, RZ, -R18 ;  /* 0x000000ffff12b224 */ /* 0x000fe200078e0a12 */
[----:B------:R-:W-:Y:S01]  /*1d80*/  ISETP.NE.AND P3, PT, R14, RZ, PT ;  /* 0x000000ff0e00720c */ /* 0x000fe20003f65270 */
[----:B------:R-:W-:Y:S01]  /*1d90*/  @!P2 IMAD.MOV R19, RZ, RZ, -R19 ;  /* 0x000000ffff13a224 */ /* 0x000fe200078e0a13 */
[----:B------:R-:W-:Y:S02]  /*1da0*/  @!P0 LOP3.LUT R19, RZ, R0, RZ, 0x33, !PT ;  /* 0x00000000ff138212 */ /* 0x000fe400078e33ff */
[----:B------:R-:W-:Y:S02]  /*1db0*/  LOP3.LUT P0, RZ, R7, 0x3f3, RZ, 0xc0, !PT ;  /* 0x000003f307ff7812 */ /* 0x000fe4000780c0ff */
[----:B------:R-:W-:Y:S01]  /*1dc0*/  @!P5 LOP3.LUT R18, RZ, R16, RZ, 0x33, !PT ;  /* 0x00000010ff12d212 */ /* 0x000fe200078e33ff */
[----:B------:R-:W-:Y:S01]  /*1dd0*/  IMAD R14, R19, UR9, RZ ;  /* 0x00000009130e7c24 */ /* 0x000fe2000f8e02ff */
[----:B------:R-:W-:Y:S02]  /*1de0*/  SEL R5, RZ, 0x1, !P3 ;  /* 0x00000001ff057807 */ /* 0x000fe40005800000 */
[----:B------:R-:W-:Y:S01]  /*1df0*/  ISETP.LT.U32.AND P2, PT, R22, R18, PT ;  /* 0x000000121600720c */ /* 0x000fe20003f41070 */
[----:B0-----:R-:W-:Y:S01]  /*1e00*/  FADD.FTZ R17, R20, R17 ;  /* 0x0000001114117221 */ /* 0x001fe20000010000 */
[----:B------:R-:W-:Y:S01]  /*1e10*/  SHF.R.S32.HI R15, RZ, 0x1f, R18 ;  /* 0x0000001fff0f7819 */ /* 0x000fe20000011412 */
[----:B------:R-:W-:Y:S01]  /*1e20*/  IMAD.MOV.U32 R20, RZ, RZ, 0x7f800000 ;  /* 0x7f800000ff147424 */ /* 0x000fe200078e00ff */
[----:B------:R-:W-:-:S02]  /*1e30*/  LOP3.LUT R5, R8, R5, RZ, 0xfc, !PT ;  /* 0x0000000508057212 */ /* 0x000fc400078efcff */
[----:B------:R-:W0:Y:S01]  /*1e40*/  SHFL.BFLY PT, R24, R17, 0x1, 0x1f ;  /* 0x0c201f0011187f89 */ /* 0x000e2200000e0000 */
[----:B------:R-:W-:Y:S02]  /*1e50*/  ISETP.LT.AND.EX P2, PT, R23, R15, PT, P2 ;  /* 0x0000000f1700720c */ /* 0x000fe40003f41320 */
[----:B------:R-:W-:Y:S02]  /*1e60*/  IMAD R5, R5, R14, RZ ;  /* 0x0000000e05057224 */ /* 0x000fe400078e02ff */
[----:B------:R-:W-:Y:S01]  /*1e70*/  SEL R8, R22, R18, P2 ;  /* 0x0000001216087207 */ /* 0x000fe20001000000 */
[----:B0-----:R-:W-:-:S05]  /*1e80*/  FADD.FTZ R24, R17, R24 ;  /* 0x0000001811187221 */ /* 0x001fca0000010000 */
[----:B------:R-:W-:-:S13]  /*1e90*/  FSETP.NE.FTZ.AND P1, PT, R24, RZ, PT ;  /* 0x000000ff1800720b */ /* 0x000fda0003f35000 */
[----:B------:R-:W0:Y:S02]  /*1ea0*/  @P1 MUFU.LG2 R13, R24 ;  /* 0x00000018000d1308 */ /* 0x000e240000000c00 */
[----:B0-----:R-:W-:Y:S01]  /*1eb0*/  @P1 FFMA.FTZ R20, R13, 0.69314718246459960938, R2 ;  /* 0x3f3172180d141823 */ /* 0x001fe20000010002 */
        /* <DEDUP_REMOVED lines=52> */
.L_x_465:
[----:B------:R-:W-:Y:S01]  /*2200*/  LEA.HI R24, R7, UR20, RZ, 0x1e ;  /* 0x0000001407187c11 */ /* 0x000fe2000f8ff0ff */
[----:B------:R-:W-:Y:S01]  /*2210*/  IMAD.MOV.U32 R17, RZ, RZ, RZ ;  /* 0x000000ffff117224 */ /* 0x000fe200078e00ff */
[----:B------:R-:W-:Y:S01]  /*2220*/  MOV R14, 0x2250 ;  /* 0x00002250000e7802 */ /* 0x000fe20000000f00 */
[----:B------:R-:W-:Y:S02]  /*2230*/  IMAD.MOV.U32 R16, RZ, RZ, R26 ;  /* 0x000000ffff107224 */ /* 0x000fe400078e001a */
[----:B------:R-:W-:Y:S05]  /*2240*/  CALL.REL.NOINC `($__internal_12_$__cuda_sm20_div_s64) ;  /* 0x0000002800347944 */ /* 0x000fea0003c00000 */
[----:B------:R-:W-:Y:S02]  /*2250*/  IADD3 R15, PT, PT, -R0, RZ, RZ ;  /* 0x000000ff000f7210 */ /* 0x000fe40007ffe1ff */
[----:B------:R-:W-:-:S03]  /*2260*/  MOV R27, R13 ;  /* 0x0000000d001b7202 */ /* 0x000fc60000000f00 */
[----:B------:R-:W-:Y:S01]  /*2270*/  IMAD R24, R26, R15, R24 ;  /* 0x0000000f1a187224 */ /* 0x000fe200078e0218 */
[----:B------:R-:W-:-:S07]  /*2280*/  MOV R26, R0 ;  /* 0x00000000001a7202 */ /* 0x000fce0000000f00 */
.L_x_466:
[----:B------:R-:W-:Y:S01]  /*2290*/  IABS R14, UR19 ;  /* 0x00000013000e7c13 */ /* 0x000fe20008000000 */
[----:B------:R-:W-:Y:S01]  /*22a0*/  IMAD R4, R4, R11, RZ ;  /* 0x0000000b04047224 */ /* 0x000fe200078e02ff */
[----:B------:R-:W-:Y:S01]  /*22b0*/  IABS R12, R24 ;  /* 0x00000018000c7213 */ /* 0x000fe20000000000 */
[----:B------:R-:W-:Y:S01]  /*22c0*/  BSSY.RECONVERGENT B0, `(.L_x_467) ;  /* 0x0000040000007945 */ /* 0x000fe20003800200 */
[----:B------:R-:W0:Y:S01]  /*22d0*/  I2F.U32.RP R15, R14 ;  /* 0x0000000e000f7306 */ /* 0x000e220000209000 */
[----:B------:R-:W-:Y:S01]  /*22e0*/  IABS R0, UR19 ;  /* 0x0000001300007c13 */ /* 0x000fe20008000000 */
[----:B------:R-:W-:-:S04]  /*22f0*/  IMAD R3, R10, R3, R4 ;  /* 0x000000030a037224 */ /* 0x000fc800078e0204 */
[----:B------:R-:W-:Y:S02]  /*2300*/  IMAD.MOV R0, RZ, RZ, -R0 ;  /* 0x000000ffff007224 */ /* 0x000fe400078e0a00 */
[----:B0-----:R-:W0:Y:S02]  /*2310*/  MUFU.RCP R16, R15 ;  /* 0x0000000f00107308 */ /* 0x001e240000001000 */
[----:B0-----:R-:W-:-:S06]  /*2320*/  VIADD R16, R16, 0xffffffe ;  /* 0x0ffffffe10107836 */ /* 0x001fcc0000000000 */
[----:B------:R-:W0:Y:S02]  /*2330*/  F2I.FTZ.U32.TRUNC.NTZ R17, R16 ;  /* 0x0000001000117305 */ /* 0x000e24000021f000 */
[----:B0-----:R-:W-:Y:S01]  /*2340*/  IMAD.MOV R13, RZ, RZ, -R17 ;  /* 0x000000ffff0d7224 */ /* 0x001fe200078e0a11 */
[----:B------:R-:W-:-:S03]  /*2350*/  MOV R16, RZ ;  /* 0x000000ff00107202 */ /* 0x000fc60000000f00 */
[----:B------:R-:W-:-:S04]  /*2360*/  IMAD R13, R13, R14, RZ ;  /* 0x0000000e0d0d7224 */ /* 0x000fc800078e02ff */
[----:B------:R-:W-:-:S04]  /*2370*/  IMAD.HI.U32 R13, R17, R13, R16 ;  /* 0x0000000d110d7227 */ /* 0x000fc800078e0010 */
[----:B------:R-:W-:-:S04]  /*2380*/  IMAD.WIDE.U32 R16, R10, R11, RZ ;  /* 0x0000000b0a107225 */ /* 0x000fc800078e00ff */
[----:B------:R-:W-:-:S04]  /*2390*/  IMAD.HI.U32 R13, R13, R12, RZ ;  /* 0x0000000c0d0d7227 */ /* 0x000fc800078e00ff */
[----:B------:R-:W-:Y:S01]  /*23a0*/  IMAD R15, R13, R0, R12 ;  /* 0x000000000d0f7224 */ /* 0x000fe200078e020c */
[----:B------:R-:W-:Y:S01]  /*23b0*/  LOP3.LUT R0, R24, UR19, RZ, 0x3c, !PT ;  /* 0x0000001318007c12 */ /* 0x000fe2000f8e3cff */
[----:B------:R-:W-:Y:S02]  /*23c0*/  IMAD.IADD R3, R17, 0x1, R3 ;  /* 0x0000000111037824 */ /* 0x000fe400078e0203 */
[-C--:B------:R-:W-:Y:S01]  /*23d0*/  IMAD.WIDE.U32 R32, R16, R30.reuse, RZ ;  /* 0x0000001e10207225 */ /* 0x080fe200078e00ff */
[----:B------:R-:W-:Y:S02]  /*23e0*/  ISETP.GT.U32.AND P1, PT, R14, R15, PT ;  /* 0x0000000f0e00720c */ /* 0x000fe40003f24070 */
[----:B------:R-:W-:Y:S01]  /*23f0*/  ISETP.GE.AND P0, PT, R0, RZ, PT ;  /* 0x000000ff0000720c */ /* 0x000fe20003f06270 */
[----:B------:R-:W-:-:S04]  /*2400*/  IMAD R3, R3, R30, RZ ;  /* 0x0000001e03037224 */ /* 0x000fc800078e02ff */
[----:B------:R-:W-:-:S06]  /*2410*/  IMAD R3, R31, R16, R3 ;  /* 0x000000101f037224 */ /* 0x000fcc00078e0203 */
[-C--:B------:R-:W-:Y:S02]  /*2420*/  @!P1 IADD3 R15, PT, PT, R15, -R14.reuse, RZ ;  /* 0x8000000e0f0f9210 */ /* 0x080fe40007ffe0ff */
[----:B------:R-:W-:Y:S02]  /*2430*/  @!P1 IADD3 R13, PT, PT, R13, 0x1, RZ ;  /* 0x000000010d0d9810 */ /* 0x000fe40007ffe0ff */
[----:B------:R-:W-:Y:S01]  /*2440*/  ISETP.GE.U32.AND P2, PT, R15, R14, PT ;  /* 0x0000000e0f00720c */ /* 0x000fe20003f46070 */
[----:B------:R-:W-:Y:S01]  /*2450*/  IMAD.IADD R15, R33, 0x1, R3 ;  /* 0x00000001210f7824 */ /* 0x000fe200078e0203 */
[----:B------:R-:W-:-:S04]  /*2460*/  ISETP.NE.AND P1, PT, RZ, UR19, PT ;  /* 0x00000013ff007c0c */ /* 0x000fc8000bf25270 */
[----:B------:R-:W-:-:S07]  /*2470*/  LOP3.LUT R0, R27, R15, RZ, 0xfc, !PT ;  /* 0x0000000f1b007212 */ /* 0x000fce00078efcff */
[----:B------:R-:W-:-:S05]  /*2480*/  @P2 VIADD R13, R13, 0x1 ;  /* 0x000000010d0d2836 */ /* 0x000fca0000000000 */
[----:B------:R-:W-:-:S04]  /*2490*/  MOV R4, R13 ;  /* 0x0000000d00047202 */ /* 0x000fc80000000f00 */
        /* <DEDUP_REMOVED lines=27> */
.L_x_468:
[----:B------:R-:W-:Y:S01]  /*2650*/  IMAD.MOV.U32 R24, RZ, RZ, R26 ;  /* 0x000000ffff187224 */ /* 0x000fe200078e001a */
[----:B------:R-:W-:Y:S01]  /*2660*/  MOV R17, R27 ;  /* 0x0000001b00117202 */ /* 0x000fe20000000f00 */
[----:B------:R-:W-:Y:S01]  /*2670*/  IMAD.MOV.U32 R16, RZ, RZ, R32 ;  /* 0x000000ffff107224 */ /* 0x000fe200078e0020 */
[----:B------:R-:W-:Y:S02]  /*2680*/  MOV R14, 0x26a0 ;  /* 0x000026a0000e7802 */ /* 0x000fe40000000f00 */
[----:B------:R-:W-:Y:S05]  /*2690*/  CALL.REL.NOINC `($__internal_12_$__cuda_sm20_div_s64) ;  /* 0x0000002400207944 */ /* 0x000fea0003c00000 */
[----:B------:R-:W-:-:S05]  /*26a0*/  IADD3 R13, PT, PT, -R0, RZ, RZ ;  /* 0x000000ff000d7210 */ /* 0x000fca0007ffe1ff */
[----:B------:R-:W-:Y:S02]  /*26b0*/  IMAD R26, R13, R32, R26 ;  /* 0x000000200d1a7224 */ /* 0x000fe400078e021a */
.L_x_469:
[----:B------:R-:W-:Y:S05]  /*26c0*/  BSYNC.RECONVERGENT B0 ;  /* 0x0000000000007941 */ /* 0x000fea0003800200 */
.L_x_467:
[----:B------:R-:W-:Y:S01]  /*26d0*/  IABS R22, R11 ;  /* 0x0000000b00167213 */ /* 0x000fe20000000000 */
[----:B------:R-:W-:Y:S01]  /*26e0*/  IMAD.MOV.U32 R30, RZ, RZ, RZ ;  /* 0x000000ffff1e7224 */ /* 0x000fe200078e00ff */
[----:B------:R-:W-:Y:S01]  /*26f0*/  IABS R13, R10 ;  /* 0x0000000a000d7213 */ /* 0x000fe20000000000 */
[----:B------:R-:W0:Y:S01]  /*2700*/  LDCU UR12, c[0x0][0x430] ;  /* 0x00008600ff0c77ac */ /* 0x000e220008000800 */
[----:B------:R-:W1:Y:S01]  /*2710*/  I2F.U32.RP R23, R22 ;  /* 0x0000001600177306 */ /* 0x000e620000209000 */
[----:B------:R-:W-:Y:S02]  /*2720*/  IABS R18, R9 ;  /* 0x0000000900127213 */ /* 0x000fe40000000000 */
[----:B------:R-:W-:Y:S01]  /*2730*/  IABS R12, R8 ;  /* 0x00000008000c7213 */ /* 0x000fe20000000000 */
[----:B------:R-:W2:Y:S01]  /*2740*/  LDCU UR4, c[0x0][0x434] ;  /* 0x00008680ff0477ac */ /* 0x000ea20008000800 */
[----:B------:R-:W-:Y:S02]  /*2750*/  IABS R27, R0 ;  /* 0x00000000001b7213 */ /* 0x000fe40000000000 */
[----:B------:R-:W-:Y:S01]  /*2760*/  ISETP.NE.AND P5, PT, R10, RZ, PT ;  /* 0x000000ff0a00720c */ /* 0x000fe20003fa5270 */
[----:B------:R-:W3:Y:S01]  /*2770*/  I2F.U32.RP R19, R13 ;  /* 0x0000000d00137306 */ /* 0x000ee20000209000 */
[----:B------:R-:W-:-:S07]  /*2780*/  UIMAD UR13, UR7, UR8, URZ ;  /* 0x00000008070d72a4 */ /* 0x000fce000f8e02ff */
[----:B------:R-:W4:Y:S01]  /*2790*/  I2F.U32.RP R16, R18 ;  /* 0x0000001200107306 */ /* 0x000f220000209000 */
[----:B0-----:R-:W-:-:S04]  /*27a0*/  USEL UR12, UR12, 0x1, UP0 ;  /* 0x000000010c0c7887 */ /* 0x001fc80008000000 */
[----:B------:R-:W-:Y:S02]  /*27b0*/  USHF.R.S32.HI UR5, URZ, 0x1f, UR12 ;  /* 0x0000001fff057899 */ /* 0x000fe4000801140c */
[----:B--2---:R-:W-:Y:S01]  /*27c0*/  UIMAD UR4, UR12, UR4, URZ ;  /* 0x000000040c0472a4 */ /* 0x004fe2000f8e02ff */
[----:B------:R-:W-:Y:S08]  /*27d0*/  I2F.U32.RP R17, R12 ;  /* 0x0000000c00117306 */ /* 0x000ff00000209000 */
[----:B-1----:R-:W0:Y:S08]  /*27e0*/  MUFU.RCP R15, R23 ;  /* 0x00000017000f7308 */ /* 0x002e300000001000 */
[----:B---3--:R-:W1:Y:S08]  /*27f0*/  MUFU.RCP R14, R19 ;  /* 0x00000013000e7308 */ /* 0x008e700000001000 */
[----:B----4-:R-:W2:Y:S01]  /*2800*/  MUFU.RCP R24, R16 ;  /* 0x0000001000187308 */ /* 0x010ea20000001000 */
[----:B0-----:R-:W-:Y:S01]  /*2810*/  VIADD R15, R15, 0xffffffe ;  /* 0x0ffffffe0f0f7836 */ /* 0x001fe20000000000 */
[----:B------:R-:W-:-:S06]  /*2820*/  IABS R23, R26 ;  /* 0x0000001a00177213 */ /* 0x000fcc0000000000 */
[----:B------:R-:W0:Y:S01]  /*2830*/  MUFU.RCP R17, R17 ;  /* 0x0000001100117308 */ /* 0x000e220000001000 */
[----:B-1----:R-:W-:-:S07]  /*2840*/  VIADD R28, R14, 0xffffffe ;  /* 0x0ffffffe0e1c7836 */ /* 0x002fce0000000000 */
[----:B------:R-:W1:Y:S01]  /*2850*/  F2I.FTZ.U32.TRUNC.NTZ R31, R15 ;  /* 0x0000000f001f7305 */ /* 0x000e62000021f000 */
[----:B--2---:R-:W-:-:S07]  /*2860*/  VIADD R24, R24, 0xffffffe ;  /* 0x0ffffffe18187836 */ /* 0x004fce0000000000 */
[----:B------:R-:W2:Y:S01]  /*2870*/  F2I.FTZ.U32.TRUNC.NTZ R29, R28 ;  /* 0x0000001c001d7305 */ /* 0x000ea2000021f000 */
[----:B0-----:R-:W-:Y:S01]  /*2880*/  VIADD R17, R17, 0xffffffe ;  /* 0x0ffffffe11117836 */ /* 0x001fe20000000000 */
[----:B-1----:R-:W-:-:S06]  /*2890*/  IADD3 R14, PT, PT, RZ, -R31, RZ ;  /* 0x8000001fff0e7210 */ /* 0x002fcc0007ffe0ff */
[----:B------:R0:W1:Y:S01]  /*28a0*/  F2I.FTZ.U32.TRUNC.NTZ R25, R24 ;  /* 0x0000001800197305 */ /* 0x000062000021f000 */
[----:B------:R-:W-:Y:S02]  /*28b0*/  IMAD R14, R14, R22, RZ ;  /* 0x000000160e0e7224 */ /* 0x000fe400078e02ff */
[----:B--2---:R-:W-:-:S05]  /*28c0*/  IMAD.MOV R16, RZ, RZ, -R29 ;  /* 0x000000ffff107224 */ /* 0x004fca00078e0a1d */
[----:B------:R-:W2:Y:S01]  /*28d0*/  F2I.FTZ.U32.TRUNC.NTZ R17, R17 ;  /* 0x0000001100117305 */ /* 0x000ea2000021f000 */
[----:B------:R-:W-:-:S04]  /*28e0*/  IMAD.HI.U32 R14, R31, R14, R30 ;  /* 0x0000000e1f0e7227 */ /* 0x000fc800078e001e */
[----:B------:R-:W-:Y:S01]  /*28f0*/  IMAD R15, R16, R13, RZ ;  /* 0x0000000d100f7224 */ /* 0x000fe200078e02ff */
[----:B------:R-:W-:Y:S01]  /*2900*/  IABS R16, R11 ;  /* 0x0000000b00107213 */ /* 0x000fe20000000000 */
[----:B0-----:R-:W-:Y:S01]  /*2910*/  IMAD.MOV.U32 R24, RZ, RZ, RZ ;  /* 0x000000ffff187224 */ /* 0x001fe200078e00ff */
[----:B-1----:R-:W-:Y:S01]  /*2920*/  IADD3 R19, PT, PT, RZ, -R25, RZ ;  /* 0x80000019ff137210 */ /* 0x002fe20007ffe0ff */
[----:B------:R-:W-:Y:S01]  /*2930*/  IMAD.MOV.U32 R28, RZ, RZ, RZ ;  /* 0x000000ffff1c7224 */ /* 0x000fe200078e00ff */
[----:B------:R-:W-:-:S03]  /*2940*/  IADD3 R16, PT, PT, RZ, -R16, RZ ;  /* 0x80000010ff107210 */ /* 0x000fc60007ffe0ff */
[----:B------:R-:W-:Y:S02]  /*2950*/  IMAD R19, R19, R18, RZ ;  /* 0x0000001213137224 */ /* 0x000fe400078e02ff */
[----:B------:R-:W-:-:S04]  /*2960*/  IMAD.HI.U32 R15, R29, R15, R28 ;  /* 0x0000000f1d0f7227 */ /* 0x000fc800078e001c */
[----:B------:R-:W-:-:S04]  /*2970*/  IMAD.HI.U32 R24, R25, R19, R24 ;  /* 0x0000001319187227 */ /* 0x000fc800078e0018 */
[----:B------:R-:W-:-:S04]  /*2980*/  IMAD.HI.U32 R19, R14, R23, RZ ;  /* 0x000000170e137227 */ /* 0x000fc800078e00ff */
[----:B--2---:R-:W-:Y:S02]  /*2990*/  IMAD.MOV R25, RZ, RZ, -R17 ;  /* 0x000000ffff197224 */ /* 0x004fe400078e0a11 */
[----:B------:R-:W-:Y:S02]  /*29a0*/  IMAD R23, R19, R16, R23 ;  /* 0x0000001013177224 */ /* 0x000fe400078e0217 */
[----:B------:R-:W-:Y:S02]  /*29b0*/  IMAD R14, R25, R12, RZ ;  /* 0x0000000c190e7224 */ /* 0x000fe400078e02ff */
[----:B------:R-:W-:Y:S01]  /*29c0*/  IMAD.MOV.U32 R16, RZ, RZ, RZ ;  /* 0x000000ffff107224 */ /* 0x000fe200078e00ff */
[----:B------:R-:W-:-:S03]  /*29d0*/  ISETP.GT.U32.AND P1, PT, R22, R23, PT ;  /* 0x000000171600720c */ /* 0x000fc60003f24070 */
[----:B------:R-:W-:Y:S02]  /*29e0*/  IMAD.HI.U32 R14, R17, R14, R16 ;  /* 0x0000000e110e7227 */ /* 0x000fe400078e0010 */
[----:B------:R-:W0:Y:S08]  /*29f0*/  LDC R17, c[0x0][0x3e0] ;  /* 0x0000f800ff117b82 */ /* 0x000e300000000800 */
[----:B------:R-:W-:Y:S01]  /*2a00*/  @!P1 IMAD.IADD R23, R23, 0x1, -R22 ;  /* 0x0000000117179824 */ /* 0x000fe200078e0a16 */
[----:B------:R-:W-:-:S02]  /*2a10*/  @!P1 IADD3 R19, PT, PT, R19, 0x1, RZ ;  /* 0x0000000113139810 */ /* 0x000fc40007ffe0ff */
[----:B------:R-:W-:Y:S02]  /*2a20*/  ISETP.NE.AND P1, PT, R11, RZ, PT ;  /* 0x000000ff0b00720c */ /* 0x000fe40003f25270 */
[----:B------:R-:W-:Y:S01]  /*2a30*/  ISETP.GE.U32.AND P3, PT, R23, R22, PT ;  /* 0x000000161700720c */ /* 0x000fe20003f66070 */
[----:B------:R-:W-:Y:S01]  /*2a40*/  IMAD.HI.U32 R23, R24, R27, RZ ;  /* 0x0000001b18177227 */ /* 0x000fe200078e00ff */
[----:B------:R-:W-:-:S05]  /*2a50*/  IABS R22, R9 ;  /* 0x0000000900167213 */ /* 0x000fca0000000000 */
[----:B------:R-:W-:Y:S01]  /*2a60*/  IMAD.MOV R22, RZ, RZ, -R22 ;  /* 0x000000ffff167224 */ /* 0x000fe200078e0a16 */
[----:B0-----:R-:W-:-:S03]  /*2a70*/  ISETP.LT.U32.AND P0, PT, R17, 0x1, PT ;  /* 0x000000011100780c */ /* 0x001fc60003f01070 */
[----:B------:R-:W-:Y:S01]  /*2a80*/  IMAD R27, R23, R22, R27 ;  /* 0x00000016171b7224 */ /* 0x000fe200078e021b */
[----:B------:R-:W-:Y:S01]  /*2a90*/  LOP3.LUT R22, R26, R11, RZ, 0x3c, !PT ;  /* 0x0000000b1a167212 */ /* 0x000fe200078e3cff */
[----:B------:R-:W-:Y:S01]  /*2aa0*/  @P3 VIADD R19, R19, 0x1 ;  /* 0x0000000113133836 */ /* 0x000fe20000000000 */
[----:B------:R-:W-:Y:S02]  /*2ab0*/  ISETP.LT.AND.EX P0, PT, R2, RZ, PT, P0 ;  /* 0x000000ff0200720c */ /* 0x000fe40003f01300 */
[----:B------:R-:W-:Y:S02]  /*2ac0*/  ISETP.GT.U32.AND P2, PT, R18, R27, PT ;  /* 0x0000001b1200720c */ /* 0x000fe40003f44070 */
[----:B------:R-:W-:Y:S02]  /*2ad0*/  SEL R17, R17, 0x1, P0 ;  /* 0x0000000111117807 */ /* 0x000fe40000000000 */
[----:B------:R-:W-:Y:S02]  /*2ae0*/  ISETP.GE.AND P0, PT, R22, RZ, PT ;  /* 0x000000ff1600720c */ /* 0x000fe40003f06270 */
[----:B------:R-:W-:-:S04]  /*2af0*/  IABS R16, R17 ;  /* 0x0000001100107213 */ /* 0x000fc80000000000 */
[----:B------:R-:W0:Y:S03]  /*2b00*/  I2F.U32.RP R2, R16 ;  /* 0x0000001000027306 */ /* 0x000e260000209000 */
[-C--:B------:R-:W-:Y:S01]  /*2b10*/  @!P2 IADD3 R27, PT, PT, R27, -R18.reuse, RZ ;  /* 0x800000121b1ba210 */ /* 0x080fe20007ffe0ff */
[----:B------:R-:W-:Y:S01]  /*2b20*/  @!P2 VIADD R23, R23, 0x1 ;  /* 0x000000011717a836 */ /* 0x000fe20000000000 */
[----:B------:R-:W-:Y:S02]  /*2b30*/  ISETP.NE.AND P2, PT, R9, RZ, PT ;  /* 0x000000ff0900720c */ /* 0x000fe40003f45270 */
[----:B------:R-:W-:Y:S01]  /*2b40*/  @!P0 IMAD.MOV R19, RZ, RZ, -R19 ;  /* 0x000000ffff138224 */ /* 0x000fe200078e0a13 */
[----:B------:R-:W-:Y:S02]  /*2b50*/  @!P1 LOP3.LUT R19, RZ, R11, RZ, 0x33, !PT ;  /* 0x0000000bff139212 */ /* 0x000fe400078e33ff */
[----:B------:R-:W-:-:S02]  /*2b60*/  ISETP.GE.U32.AND P0, PT, R27, R18, PT ;  /* 0x000000121b00720c */ /* 0x000fc40003f06070 */
[----:B------:R-:W-:Y:S02]  /*2b70*/  IABS R18, R10 ;  /* 0x0000000a00127213 */ /* 0x000fe40000000000 */
[----:B------:R-:W-:Y:S01]  /*2b80*/  IABS R22, R19 ;  /* 0x0000001300167213 */ /* 0x000fe20000000000 */
[----:B0-----:R-:W0:Y:S02]  /*2b90*/  MUFU.RCP R2, R2 ;  /* 0x0000000200027308 */ /* 0x001e240000001000 */
[----:B------:R-:W-:Y:S02]  /*2ba0*/  IMAD.MOV R18, RZ, RZ, -R18 ;  /* 0x000000ffff127224 */ /* 0x000fe400078e0a12 */
[----:B------:R-:W-:-:S04]  /*2bb0*/  IMAD.HI.U32 R15, R15, R22, RZ ;  /* 0x000000160f0f7227 */ /* 0x000fc800078e00ff */
[----:B------:R-:W-:Y:S01]  /*2bc0*/  IMAD R22, R15, R18, R22 ;  /* 0x000000120f167224 */ /* 0x000fe200078e0216 */
[----:B------:R-:W-:Y:S02]  /*2bd0*/  LOP3.LUT R18, R0, R9, RZ, 0x3c, !PT ;  /* 0x0000000900127212 */ /* 0x000fe400078e3cff */
[----:B------:R-:W-:Y:S02]  /*2be0*/  @P0 IADD3 R23, PT, PT, R23, 0x1, RZ ;  /* 0x0000000117170810 */ /* 0x000fe40007ffe0ff */
[----:B------:R-:W-:Y:S02]  /*2bf0*/  ISETP.GE.AND P1, PT, R18, RZ, PT ;  /* 0x000000ff1200720c */ /* 0x000fe40003f26270 */
[----:B------:R-:W-:Y:S02]  /*2c00*/  IABS R18, R4 ;  /* 0x0000000400127213 */ /* 0x000fe40000000000 */
[----:B------:R-:W-:Y:S01]  /*2c10*/  ISETP.GT.U32.AND P3, PT, R13, R22, PT ;  /* 0x000000160d00720c */ /* 0x000fe20003f64070 */
[----:B0-----:R-:W-:-:S04]  /*2c20*/  VIADD R24, R2, 0xffffffe ;  /* 0x0ffffffe02187836 */ /* 0x001fc80000000000 */
[----:B------:R-:W0:Y:S04]  /*2c30*/  F2I.FTZ.U32.TRUNC.NTZ R25, R24 ;  /* 0x0000001800197305 */ /* 0x000e28000021f000 */
[----:B------:R-:W-:Y:S01]  /*2c40*/  @!P1 IMAD.MOV R23, RZ, RZ, -R23 ;  /* 0x000000ffff179224 */ /* 0x000fe200078e0a17 */
[----:B------:R-:W-:-:S03]  /*2c50*/  @!P2 LOP3.LUT R23, RZ, R9, RZ, 0x33, !PT ;  /* 0x00000009ff17a212 */ /* 0x000fc600078e33ff */
[----:B------:R-:W-:Y:S01]  /*2c60*/  @!P3 IMAD.IADD R22, R22, 0x1, -R13 ;  /* 0x000000011616b824 */ /* 0x000fe200078e0a0d */
[----:B------:R-:W-:Y:S02]  /*2c70*/  @!P3 IADD3 R15, PT, PT, R15, 0x1, RZ ;  /* 0x000000010f0fb810 */ /* 0x000fe40007ffe0ff */
[----:B------:R-:W-:Y:S02]  /*2c80*/  ISETP.NE.AND P3, PT, R8, RZ, PT ;  /* 0x000000ff0800720c */ /* 0x000fe40003f65270 */
[----:B------:R-:W-:Y:S01]  /*2c90*/  ISETP.GE.U32.AND P6, PT, R22, R13, PT ;  /* 0x0000000d1600720c */ /* 0x000fe20003fc6070 */
[----:B0-----:R-:W-:Y:S02]  /*2ca0*/  IMAD.MOV R2, RZ, RZ, -R25 ;  /* 0x000000ffff027224 */ /* 0x001fe400078e0a19 */
[----:B------:R-:W-:Y:S01]  /*2cb0*/  HFMA2 R24, -RZ, RZ, 0, 0 ;  /* 0x00000000ff187431 */ /* 0x000fe200000001ff */
[----:B------:R-:W-:Y:S01]  /*2cc0*/  IABS R13, R23 ;  /* 0x00000017000d7213 */ /* 0x000fe20000000000 */
[----:B------:R-:W-:Y:S01]  /*2cd0*/  IMAD R27, R2, R16, RZ ;  /* 0x00000010021b7224 */ /* 0x000fe200078e02ff */
[----:B------:R-:W-:-:S03]  /*2ce0*/  IABS R2, R17 ;  /* 0x0000001100027213 */ /* 0x000fc60000000000 */
[----:B------:R-:W-:-:S04]  /*2cf0*/  IMAD.HI.U32 R27, R25, R27, R24 ;  /* 0x0000001b191b7227 */ /* 0x000fc800078e0018 */
[----:B------:R-:W-:Y:S02]  /*2d00*/  IMAD.MOV R2, RZ, RZ, -R2 ;  /* 0x000000ffff027224 */ /* 0x000fe400078e0a02 */
[----:B------:R-:W-:-:S04]  /*2d10*/  IMAD.HI.U32 R27, R27, R18, RZ ;  /* 0x000000121b1b7227 */ /* 0x000fc800078e00ff */
[----:B------:R-:W-:Y:S01]  /*2d20*/  IMAD R25, R27, R2, R18 ;  /* 0x000000021b197224 */ /* 0x000fe200078e0212 */
[----:B------:R-:W-:Y:S01]  /*2d30*/  IABS R2, R8 ;  /* 0x0000000800027213 */ /* 0x000fe20000000000 */
[----:B------:R-:W-:-:S03]  /*2d40*/  @P6 VIADD R15, R15, 0x1 ;  /* 0x000000010f0f6836 */ /* 0x000fc60000000000 */
[----:B------:R-:W-:Y:S01]  /*2d50*/  ISETP.GT.U32.AND P0, PT, R16, R25, PT ;  /* 0x000000191000720c */ /* 0x000fe20003f04070 */
[----:B------:R-:W-:-:S12]  /*2d60*/  IMAD.MOV R2, RZ, RZ, -R2 ;  /* 0x000000ffff027224 */ /* 0x000fd800078e0a02 */
[-C--:B------:R-:W-:Y:S01]  /*2d70*/  @!P0 IADD3 R25, PT, PT, R25, -R16.reuse, RZ ;  /* 0x8000001019198210 */ /* 0x080fe20007ffe0ff */
[----:B------:R-:W-:Y:S01]  /*2d80*/  @!P0 VIADD R27, R27, 0x1 ;  /* 0x000000011b1b8836 */ /* 0x000fe20000000000 */
[----:B------:R-:W-:Y:S02]  /*2d90*/  ISETP.NE.AND P0, PT, R17, RZ, PT ;  /* 0x000000ff1100720c */ /* 0x000fe40003f05270 */
[----:B------:R-:W-:Y:S01]  /*2da0*/  ISETP.GE.U32.AND P1, PT, R25, R16, PT ;  /* 0x000000101900720c */ /* 0x000fe20003f26070 */
[----:B------:R-:W-:Y:S01]  /*2db0*/  IMAD.HI.U32 R16, R14, R13, RZ ;  /* 0x0000000d0e107227 */ /* 0x000fe200078e00ff */
[----:B------:R-:W-:-:S03]  /*2dc0*/  LOP3.LUT R14, R4, R17, RZ, 0x3c, !PT ;  /* 0x00000011040e7212 */ /* 0x000fc600078e3cff */
[----:B------:R-:W-:Y:S01]  /*2dd0*/  IMAD R13, R16, R2, R13 ;  /* 0x00000002100d7224 */ /* 0x000fe200078e020d */
[----:B------:R-:W-:Y:S02]  /*2de0*/  ISETP.GE.AND P2, PT, R14, RZ, PT ;  /* 0x000000ff0e00720c */ /* 0x000fe40003f46270 */
[----:B------:R-:W-:-:S05]  /*2df0*/  LOP3.LUT R2, R19, R10, RZ, 0x3c, !PT ;  /* 0x0000000a13027212 */ /* 0x000fca00078e3cff */
[----:B------:R-:W-:Y:S02]  /*2e00*/  @P1 IADD3 R27, PT, PT, R27, 0x1, RZ ;  /* 0x000000011b1b1810 */ /* 0x000fe40007ffe0ff */
[----:B------:R-:W-:-:S04]  /*2e10*/  ISETP.GT.U32.AND P1, PT, R12, R13, PT ;  /* 0x0000000d0c00720c */ /* 0x000fc80003f24070 */
[----:B------:R-:W-:Y:S01]  /*2e20*/  @!P2 IMAD.MOV R27, RZ, RZ, -R27 ;  /* 0x000000ffff1ba224 */ /* 0x000fe200078e0a1b */
[----:B------:R-:W-:Y:S02]  /*2e30*/  ISETP.GE.AND P2, PT, R2, RZ, PT ;  /* 0x000000ff0200720c */ /* 0x000fe40003f46270 */
[----:B------:R-:W-:Y:S02]  /*2e40*/  LOP3.LUT R2, R23, R8, RZ, 0x3c, !PT ;  /* 0x0000000817027212 */ /* 0x000fe400078e3cff */
[----:B------:R-:W-:Y:S02]  /*2e50*/  @!P0 LOP3.LUT R27, RZ, R17, RZ, 0x33, !PT ;  /* 0x00000011ff1b8212 */ /* 0x000fe400078e33ff */
[----:B------:R-:W-:Y:S01]  /*2e60*/  ISETP.GE.AND P0, PT, R2, RZ, PT ;  /* 0x000000ff0200720c */ /* 0x000fe20003f06270 */
[----:B------:R-:W-:Y:S02]  /*2e70*/  IMAD.MOV R2, RZ, RZ, -R19 ;  /* 0x000000ffff027224 */ /* 0x000fe400078e0a13 */
[----:B------:R-:W-:-:S02]  /*2e80*/  @!P1 IMAD.IADD R13, R13, 0x1, -R12 ;  /* 0x000000010d0d9824 */ /* 0x000fc400078e0a0c */
[----:B------:R-:W-:Y:S02]  /*2e90*/  @!P1 VIADD R16, R16, 0x1 ;  /* 0x0000000110109836 */ /* 0x000fe40000000000 */
[----:B------:R-:W-:Y:S01]  /*2ea0*/  @!P2 IADD3 R15, PT, PT, -R15, RZ, RZ ;  /* 0x000000ff0f0fa210 */ /* 0x000fe20007ffe1ff */
[----:B------:R-:W-:Y:S01]  /*2eb0*/  IMAD R2, R11, R2, R26 ;  /* 0x000000020b027224 */ /* 0x000fe200078e021a */
[----:B------:R-:W-:Y:S01]  /*2ec0*/  ISETP.GE.U32.AND P4, PT, R13, R12, PT ;  /* 0x0000000c0d00720c */ /* 0x000fe20003f86070 */
[C---:B------:R-:W-:Y:S01]  /*2ed0*/  IMAD.WIDE R12, R27.reuse, UR9, RZ ;  /* 0x000000091b0c7c25 */ /* 0x040fe2000f8e02ff */
[----:B------:R-:W-:Y:S02]  /*2ee0*/  IADD3 R27, PT, PT, -R27, RZ, RZ ;  /* 0x000000ff1b1b7210 */ /* 0x000fe40007ffe1ff */
[----:B------:R-:W-:Y:S01]  /*2ef0*/  @!P5 LOP3.LUT R15, RZ, R10, RZ, 0x33, !PT ;  /* 0x0000000aff0fd212 */ /* 0x000fe200078e33ff */
[----:B------:R-:W-:-:S03]  /*2f00*/  IMAD.WIDE R24, R2, UR4, RZ ;  /* 0x0000000402187c25 */ /* 0x000fc6000f8e02ff */
[----:B------:R-:W-:Y:S01]  /*2f10*/  IADD3 R11, PT, PT, -R15, RZ, RZ ;  /* 0x000000ff0f0b7210 */ /* 0x000fe20007ffe1ff */
[----:B------:R-:W-:Y:S01]  /*2f20*/  IMAD.WIDE.U32 R12, R3, UR12, R12 ;  /* 0x0000000c030c7c25 */ /* 0x000fe2000f8e000c */
[----:B------:R-:W-:-:S03]  /*2f30*/  UIMAD UR12, UR22, UR12, URZ ;  /* 0x0000000c160c72a4 */ /* 0x000fc6000f8e02ff */
[----:B------:R-:W-:Y:S02]  /*2f40*/  @P4 VIADD R16, R16, 0x1 ;  /* 0x0000000110104836 */ /* 0x000fe40000000000 */
[----:B------:R-:W-:Y:S01]  /*2f50*/  IMAD R13, R3, UR5, R13 ;  /* 0x00000005030d7c24 */ /* 0x000fe2000f8e020d */
[----:B------:R-:W0:Y:S01]  /*2f60*/  LDCU.64 UR4, c[0x0][0x420] ;  /* 0x00008400ff0477ac */ /* 0x000e220008000a00 */
[----:B------:R-:W-:Y:S01]  /*2f70*/  @!P0 IMAD.MOV R16, RZ, RZ, -R16 ;  /* 0x000000ffff108224 */ /* 0x000fe200078e0a10 */
[----:B------:R-:W-:Y:S01]  /*2f80*/  @!P3 LOP3.LUT R16, RZ, R8, RZ, 0x33, !PT ;  /* 0x00000008ff10b212 */ /* 0x000fe200078e33ff */
[----:B------:R-:W-:Y:S02]  /*2f90*/  IMAD R27, R17, R27, R4 ;  /* 0x0000001b111b7224 */ /* 0x000fe400078e0204 */
[----:B------:R-:W-:Y:S02]  /*2fa0*/  IMAD.MOV R4, RZ, RZ, -R23 ;  /* 0x000000ffff047224 */ /* 0x000fe400078e0a17 */
[----:B------:R-:W-:-:S04]  /*2fb0*/  IMAD.WIDE R12, R27, UR8, R12 ;  /* 0x000000081b0c7c25 */ /* 0x000fc8000f8e020c */
[----:B------:R-:W-:Y:S02]  /*2fc0*/  IMAD.MOV R3, RZ, RZ, -R16 ;  /* 0x000000ffff037224 */ /* 0x000fe400078e0a10 */
        /* <DEDUP_REMOVED lines=8> */
[----:B------:R-:W-:-:S04]  /*3050*/  IMAD.WIDE R16, R16, R5, RZ ;  /* 0x0000000510107225 */ /* 0x000fc800078e02ff */
[----:B------:R-:W-:Y:S01]  /*3060*/  IMAD.WIDE R4, R3, R6, RZ ;  /* 0x0000000603047225 */ /* 0x000fe200078e02ff */
[----:B------:R-:W-:-:S04]  /*3070*/  IADD3 R3, P1, P0, R8, R0, R10 ;  /* 0x0000000008037210 */ /* 0x000fc8000783e00a */
[----:B------:R-:W-:Y:S02]  /*3080*/  IADD3.X R13, PT, PT, R9, R13, R11, P1, P0 ;  /* 0x0000000d090d7210 */ /* 0x000fe40000fe040b */
[----:B------:R-:W-:-:S04]  /*3090*/  IADD3 R3, P1, P0, R4, R3, R16 ;  /* 0x0000000304037210 */ /* 0x000fc8000783e010 */
[----:B------:R-:W-:Y:S02]  /*30a0*/  IADD3.X R4, PT, PT, R5, R13, R17, P1, P0 ;  /* 0x0000000d05047210 */ /* 0x000fe40000fe0411 */
[----:B0-----:R-:W-:-:S04]  /*30b0*/  LEA R2, P0, R3, UR4, 0x2 ;  /* 0x0000000403027c11 */ /* 0x001fc8000f8010ff */
[----:B------:R-:W-:-:S05]  /*30c0*/  LEA.HI.X R3, R3, UR5, R4, 0x2, P0 ;  /* 0x0000000503037c11 */ /* 0x000fca00080f1404 */
[----:B------:R0:W-:Y:S01]  /*30d0*/  STG.E desc[UR10][R2.64], R20 ;  /* 0x0000001402007986 */ /* 0x0001e2000c10190a */
[----:B------:R-:W-:Y:S05]  /*30e0*/  BRA `(.L_x_463) ;  /* 0x0000000000107947 */ /* 0x000fea0003800000 */
.L_x_464:
[----:B------:R-:W0:Y:S01]  /*30f0*/  LDC.64 R2, c[0x0][0x420] ;  /* 0x00010800ff027b82 */ /* 0x000e220000000a00 */
[----:B------:R-:W-:-:S05]  /*3100*/  IADD3 R12, PT, PT, R12, UR20, RZ ;  /* 0x000000140c0c7c10 */ /* 0x000fca000fffe0ff */
[----:B0-----:R-:W-:-:S05]  /*3110*/  IMAD.WIDE.U32 R2, R12, 0x4, R2 ;  /* 0x000000040c027825 */ /* 0x001fca00078e0002 */
[----:B------:R1:W-:Y:S02]  /*3120*/  STG.E desc[UR10][R2.64], R20 ;  /* 0x0000001402007986 */ /* 0x0003e4000c10190a */
.L_x_463:
[----:B------:R-:W-:Y:S05]  /*3130*/  BSYNC.RECONVERGENT B1 ;  /* 0x0000000000017941 */ /* 0x000fea0003800200 */
.L_x_462:
        /* <DEDUP_REMOVED lines=16> */
.L_x_471:
[----:B------:R-:W-:Y:S05]  /*3240*/  BSYNC.RECONVERGENT B0 ;  /* 0x0000000000007941 */ /* 0x000fea0003800200 */
.L_x_470:
[----:B------:R-:W-:Y:S01]  /*3250*/  BAR.SYNC.DEFER_BLOCKING 0x0 ;  /* 0x0000000000007b1d */ /* 0x000fe20000010000 */
[----:B------:R-:W-:Y:S01]  /*3260*/  UISETP.GE.AND UP0, UPT, UR6, 0x1, UPT ;  /* 0x000000010600788c */ /* 0x000fe2000bf06270 */
[----:B------:R-:W-:Y:S01]  /*3270*/  SHF.R.U32.HI R12, RZ, 0x5, R7 ;  /* 0x00000005ff0c7819 */ /* 0x000fe20000011607 */
[----:B------:R-:W-:Y:S01]  /*3280*/  IMAD.SHL.U32 R7, R7, 0x4, RZ ;  /* 0x0000000407077824 */ /* 0x000fe200078e00ff */
[----:B------:R-:W-:Y:S02]  /*3290*/  MOV R0, RZ ;  /* 0x000000ff00007202 */ /* 0x000fe40000000f00 */
[----:B0-----:R-:W-:Y:S01]  /*32a0*/  CS2R R2, SRZ ;  /* 0x0000000000027805 */ /* 0x001fe2000001ff00 */
[----:B------:R-:W-:-:S03]  /*32b0*/  IMAD.MOV.U32 R5, RZ, RZ, RZ ;  /* 0x000000ffff057224 */ /* 0x000fc600078e00ff */
        /* <DEDUP_REMOVED lines=42> */
.L_x_476:
        /* <DEDUP_REMOVED lines=133> */
.L_x_475:
        /* <DEDUP_REMOVED lines=73> */
.L_x_477:
[----:B------:R-:W-:-:S09]  /*4240*/  UISETP.NE.OR UP1, UPT, UR5, URZ, UP1 ;  /* 0x000000ff0500728c */ /* 0x000fd20008f25670 */
[----:B------:R-:W-:Y:S05]  /*4250*/  BRA.U !UP1, `(.L_x_473) ;  /* 0x0000000109947547 */ /* 0x000fea000b800000 */
.L_x_474:
[----:B------:R-:W-:-:S13]  /*4260*/  ISETP.GE.AND P0, PT, R12, UR12, PT ;  /* 0x0000000c0c007c0c */ /* 0x000fda000bf06270 */
.L_x_478:
        /* <DEDUP_REMOVED lines=36> */
.L_x_473:
        /* <DEDUP_REMOVED lines=10> */
.L_x_479:
        /* <DEDUP_REMOVED lines=12> */
.L_x_472:
        /* <DEDUP_REMOVED lines=81> */
        .weak           $__internal_12_$__cuda_sm20_div_s64
        .type           $__internal_12_$__cuda_sm20_div_s64,@function
        .size           $__internal_12_$__cuda_sm20_div_s64,(.L_x_7164 - $__internal_12_$__cuda_sm20_div_s64)
$__internal_12_$__cuda_sm20_div_s64:
        /* <DEDUP_REMOVED lines=19> */
[----:B------:R-:W-:-:S04]  /*4c50*/  IMAD.HI.U32 R12, R29, R0, RZ ;  /* 0x000000001d0c7227 */ /* 0x000fc800078e00ff */
[----:B------:R-:W-:-:S04]  /*4c60*/  IMAD.WIDE.U32 R18, P0, R28, R0, R18 ;  /* 0x000000001c127225 */ /* 0x000fc80007800012 */
[C---:B------:R-:W-:Y:S02]  /*4c70*/  IMAD R0, R29.reuse, R0, RZ ;  /* 0x000000001d007224 */ /* 0x040fe400078e02ff */
[----:B------:R-:W-:-:S04]  /*4c80*/  IMAD.HI.U32 R13, P1, R29, R13, R18 ;  /* 0x0000000d1d0d7227 */ /* 0x000fc80007820012 */
[----:B------:R-:W-:Y:S01]  /*4c90*/  IMAD.X R12, R12, 0x1, R29, P0 ;  /* 0x000000010c0c7824 */ /* 0x000fe200000e061d */
[----:B------:R-:W-:-:S04]  /*4ca0*/  IADD3 R19, P0, PT, R0, R13, RZ ;  /* 0x0000000d00137210 */ /* 0x000fc80007f1e0ff */
[----:B------:R-:W-:Y:S01]  /*4cb0*/  IADD3.X R13, PT, PT, RZ, RZ, R12, P0, P1 ;  /* 0x000000ffff0d7210 */ /* 0x000fe200007e240c */
[----:B------:R-:W-:Y:S01]  /*4cc0*/  IMAD.WIDE.U32 R28, R19, R22, RZ ;  /* 0x00000016131c7225 */ /* 0x000fe200078e00ff */
[----:B------:R-:W-:-:S03]  /*4cd0*/  ISETP.GE.AND P1, PT, R17, RZ, PT ;  /* 0x000000ff1100720c */ /* 0x000fc60003f26270 */
[----:B------:R-:W-:Y:S01]  /*4ce0*/  IMAD R0, R19, R23, R29 ;  /* 0x0000001713007224 */ /* 0x000fe200078e021d */
[----:B------:R-:W-:-:S03]  /*4cf0*/  IADD3 R12, P0, PT, RZ, -R28, RZ ;  /* 0x8000001cff0c7210 */ /* 0x000fc60007f1e0ff */
[----:B------:R-:W-:Y:S02]  /*4d00*/  IMAD R0, R13, R22, R0 ;  /* 0x000000160d007224 */ /* 0x000fe400078e0200 */
[----:B------:R-:W-:-:S04]  /*4d10*/  IMAD.HI.U32 R18, R19, R12, RZ ;  /* 0x0000000c13127227 */ /* 0x000fc800078e00ff */
[----:B------:R-:W-:-:S04]  /*4d20*/  IMAD.X R0, RZ, RZ, ~R0, P0 ;  /* 0x000000ffff007224 */ /* 0x000fc800000e0e00 */
[----:B------:R-:W-:-:S04]  /*4d30*/  IMAD.WIDE.U32 R18, P0, R19, R0, R18 ;  /* 0x0000000013127225 */ /* 0x000fc80007800012 */
[----:B------:R-:W-:-:S04]  /*4d40*/  IMAD.HI.U32 R12, P3, R13, R12, R18 ;  /* 0x0000000c0d0c7227 */ /* 0x000fc80007860012 */
[----:B------:R-:W-:-:S05]  /*4d50*/  IMAD.HI.U32 R18, R13, R0, RZ ;  /* 0x000000000d127227 */ /* 0x000fca00078e00ff */
[----:B------:R-:W-:Y:S01]  /*4d60*/  IADD3.X R25, PT, PT, R18, R13, RZ, P0, !PT ;  /* 0x0000000d12197210 */ /* 0x000fe200007fe4ff */
[----:B------:R-:W-:Y:S01]  /*4d70*/  IMAD R13, R13, R0, RZ ;  /* 0x000000000d0d7224 */ /* 0x000fe200078e02ff */
[----:B------:R-:W-:-:S04]  /*4d80*/  IADD3 R19, P0, PT, RZ, -R24, RZ ;  /* 0x80000018ff137210 */ /* 0x000fc80007f1e0ff */
[----:B------:R-:W-:Y:S01]  /*4d90*/  IADD3 R13, P2, PT, R13, R12, RZ ;  /* 0x0000000c0d0d7210 */ /* 0x000fe20007f5e0ff */
[----:B------:R-:W-:Y:S01]  /*4da0*/  IMAD.X R12, RZ, RZ, ~R17, P0 ;  /* 0x000000ffff0c7224 */ /* 0x000fe200000e0e11 */
[----:B------:R-:W-:Y:S01]  /*4db0*/  SEL R0, R19, R24, !P1 ;  /* 0x0000001813007207 */ /* 0x000fe20004800000 */
[----:B------:R-:W-:Y:S01]  /*4dc0*/  IMAD.MOV.U32 R19, RZ, RZ, RZ ;  /* 0x000000ffff137224 */ /* 0x000fe200078e00ff */
[----:B------:R-:W-:Y:S02]  /*4dd0*/  IADD3.X R25, PT, PT, RZ, RZ, R25, P2, P3 ;  /* 0x000000ffff197210 */ /* 0x000fe400017e6419 */
[----:B------:R-:W-:Y:S01]  /*4de0*/  SEL R12, R12, R17, !P1 ;  /* 0x000000110c0c7207 */ /* 0x000fe20004800000 */
[----:B------:R-:W-:-:S04]  /*4df0*/  IMAD.HI.U32 R18, R13, R0, RZ ;  /* 0x000000000d127227 */ /* 0x000fc800078e00ff */
[----:B------:R-:W-:-:S04]  /*4e00*/  IMAD.WIDE.U32 R18, R13, R12, R18 ;  /* 0x0000000c0d127225 */ /* 0x000fc800078e0012 */
[----:B------:R-:W-:-:S04]  /*4e10*/  IMAD.HI.U32 R18, P2, R25, R0, R18 ;  /* 0x0000000019127227 */ /* 0x000fc80007840012 */
[----:B------:R-:W-:-:S05]  /*4e20*/  IMAD R19, R25, R12, RZ ;  /* 0x0000000c19137224 */ /* 0x000fca00078e02ff */
[----:B------:R-:W-:-:S05]  /*4e30*/  IADD3 R19, P1, PT, R19, R18, RZ ;  /* 0x0000001213137210 */ /* 0x000fca0007f3e0ff */
[----:B------:R-:W-:-:S04]  /*4e40*/  IMAD.WIDE.U32 R28, R19, R22, RZ ;  /* 0x00000016131c7225 */ /* 0x000fc800078e00ff */
[----:B------:R-:W-:Y:S01]  /*4e50*/  IMAD R18, R19, R23, R29 ;  /* 0x0000001713127224 */ /* 0x000fe200078e021d */
[----:B------:R-:W-:Y:S01]  /*4e60*/  IADD3 R13, P0, PT, -R28, R0, RZ ;  /* 0x000000001c0d7210 */ /* 0x000fe20007f1e1ff */
[----:B------:R-:W-:-:S04]  /*4e70*/  IMAD.HI.U32 R0, R25, R12, RZ ;  /* 0x0000000c19007227 */ /* 0x000fc800078e00ff */
[----:B------:R-:W-:Y:S01]  /*4e80*/  IMAD.X R0, RZ, RZ, R0, P2 ;  /* 0x000000ffff007224 */ /* 0x000fe200010e0600 */
[----:B------:R-:W-:-:S03]  /*4e90*/  ISETP.GE.U32.AND P2, PT, R13, R22, PT ;  /* 0x000000160d00720c */ /* 0x000fc60003f46070 */
[----:B------:R-:W-:Y:S01]  /*4ea0*/  IMAD.X R25, RZ, RZ, R0, P1 ;  /* 0x000000ffff197224 */ /* 0x000fe200008e0600 */
[----:B------:R-:W-:-:S03]  /*4eb0*/  IADD3 R0, P1, PT, R13, -R22, RZ ;  /* 0x800000160d007210 */ /* 0x000fc60007f3e0ff */
[----:B------:R-:W-:Y:S02]  /*4ec0*/  IMAD R29, R25, R22, R18 ;  /* 0x00000016191d7224 */ /* 0x000fe400078e0212 */
[----:B------:R-:W-:-:S03]  /*4ed0*/  IMAD.MOV.U32 R18, RZ, RZ, R14 ;  /* 0x000000ffff127224 */ /* 0x000fc600078e000e */
[----:B------:R-:W-:-:S04]  /*4ee0*/  IADD3.X R29, PT, PT, ~R29, R12, RZ, P0, !PT ;  /* 0x0000000c1d1d7210 */ /* 0x000fc800007fe5ff */
[----:B------:R-:W-:-:S04]  /*4ef0*/  ISETP.GE.U32.AND.EX P2, PT, R29, R23, PT, P2 ;  /* 0x000000171d00720c */ /* 0x000fc80003f46120 */
[----:B------:R-:W-:Y:S01]  /*4f00*/  SEL R13, R0, R13, P2 ;  /* 0x0000000d000d7207 */ /* 0x000fe20001000000 */
[----:B------:R-:W-:Y:S01]  /*4f10*/  IMAD.X R0, R29, 0x1, ~R23, P1 ;  /* 0x000000011d007824 */ /* 0x000fe200008e0e17 */
[----:B------:R-:W-:Y:S02]  /*4f20*/  IADD3 R12, P1, PT, R19, 0x1, RZ ;  /* 0x00000001130c7810 */ /* 0x000fe40007f3e0ff */
[----:B------:R-:W-:Y:S02]  /*4f30*/  ISETP.GE.U32.AND P0, PT, R13, R22, PT ;  /* 0x000000160d00720c */ /* 0x000fe40003f06070 */
[----:B------:R-:W-:Y:S01]  /*4f40*/  SEL R29, R0, R29, P2 ;  /* 0x0000001d001d7207 */ /* 0x000fe20001000000 */
[----:B------:R-:W-:Y:S01]  /*4f50*/  IMAD.X R0, RZ, RZ, R25, P1 ;  /* 0x000000ffff007224 */ /* 0x000fe200008e0619 */
[----:B------:R-:W-:Y:S02]  /*4f60*/  SEL R12, R12, R19, P2 ;  /* 0x000000130c0c7207 */ /* 0x000fe40001000000 */
[----:B------:R-:W-:-:S02]  /*4f70*/  ISETP.GE.U32.AND.EX P1, PT, R29, R23, PT, P0 ;  /* 0x000000171d00720c */ /* 0x000fc40003f26100 */
[----:B------:R-:W-:Y:S02]  /*4f80*/  SEL R0, R0, R25, P2 ;  /* 0x0000001900007207 */ /* 0x000fe40001000000 */
[----:B------:R-:W-:-:S04]  /*4f90*/  IADD3 R19, P0, PT, R12, 0x1, RZ ;  /* 0x000000010c137810 */ /* 0x000fc80007f1e0ff */
[----:B------:R-:W-:Y:S01]  /*4fa0*/  SEL R19, R19, R12, P1 ;  /* 0x0000000c13137207 */ /* 0x000fe20000800000 */
[----:B------:R-:W-:Y:S01]  /*4fb0*/  IMAD.X R13, RZ, RZ, R0, P0 ;  /* 0x000000ffff0d7224 */ /* 0x000fe200000e0600 */
[----:B------:R-:W-:Y:S02]  /*4fc0*/  LOP3.LUT R12, R15, R17, RZ, 0x3c, !PT ;  /* 0x000000110f0c7212 */ /* 0x000fe400078e3cff */
[----:B------:R-:W-:Y:S02]  /*4fd0*/  ISETP.NE.U32.AND P0, PT, R16, RZ, PT ;  /* 0x000000ff1000720c */ /* 0x000fe40003f05070 */
[----:B------:R-:W-:Y:S02]  /*4fe0*/  SEL R13, R13, R0, P1 ;  /* 0x000000000d0d7207 */ /* 0x000fe40000800000 */
[----:B------:R-:W-:Y:S02]  /*4ff0*/  IADD3 R0, P1, PT, RZ, -R19, RZ ;  /* 0x80000013ff007210 */ /* 0x000fe40007f3e0ff */
[----:B------:R-:W-:-:S02]  /*5000*/  ISETP.GE.AND P2, PT, R12, RZ, PT ;  /* 0x000000ff0c00720c */ /* 0x000fc40003f46270 */
[----:B------:R-:W-:Y:S02]  /*5010*/  IADD3.X R12, PT, PT, RZ, ~R13, RZ, P1, !PT ;  /* 0x8000000dff0c7210 */ /* 0x000fe40000ffe4ff */
[----:B------:R-:W-:Y:S01]  /*5020*/  SEL R0, R0, R19, !P2 ;  /* 0x0000001300007207 */ /* 0x000fe20005000000 */
[----:B------:R-:W-:Y:S01]  /*5030*/  IMAD.MOV.U32 R19, RZ, RZ, 0x0 ;  /* 0x00000000ff137424 */ /* 0x000fe200078e00ff */
[----:B------:R-:W-:Y:S02]  /*5040*/  ISETP.NE.AND.EX P0, PT, R15, RZ, PT, P0 ;  /* 0x000000ff0f00720c */ /* 0x000fe40003f05300 */
[----:B------:R-:W-:Y:S02]  /*5050*/  SEL R12, R12, R13, !P2 ;  /* 0x0000000d0c0c7207 */ /* 0x000fe40005000000 */
[----:B------:R-:W-:Y:S02]  /*5060*/  SEL R0, R0, 0xffffffff, P0 ;  /* 0xffffffff00007807 */ /* 0x000fe40000000000 */
[----:B------:R-:W-:Y:S01]  /*5070*/  SEL R13, R12, 0xffffffff, P0 ;  /* 0xffffffff0c0d7807 */ /* 0x000fe20000000000 */
[----:B------:R-:W-:Y:S06]  /*5080*/  RET.REL.NODEC R18 `(_ZN5flash32flash_fwd_splitkv_combine_kernelI23Flash_fwd_kernel_traitsILi128ELi64ELi128ELi4ELb0ELb0EN7cutlass10bfloat16_tE19Flash_kernel_traitsILi128ELi64ELi128ELi4ES3_EELi4ELi2ELb1EEEvNS_16Flash_fwd_paramsE) ;  /* 0xffffffac12dc7950 */ /* 0x000fec0003c3ffff */
.L_x_480:
        /* <DEDUP_REMOVED lines=15> */
.L_x_7164:


//--------------------- .text._ZN5flash32flash_fwd_splitkv_combine_kernelI23Flash_fwd_kernel_traitsILi128ELi64ELi128ELi4ELb0ELb0EN7cutlass10bfloat16_tE19Flash_kernel_traitsILi128ELi64ELi128ELi4ES3_EELi4ELi1ELb1EEEvNS_16Flash_fwd_paramsE --------------------------
	.section	.text._ZN5flash32flash_fwd_splitkv_combine_kernelI23Flash_fwd_kernel_traitsILi128ELi64ELi128ELi4ELb0ELb0EN7cutlass10bfloat16_tE19Flash_kernel_traitsILi128ELi64ELi128ELi4ES3_EELi4ELi1ELb1EEEvNS_16Flash_fwd_paramsE,"ax",@progbits
	.align	128
        .global         _ZN5flash32flash_fwd_splitkv_combine_kernelI23Flash_fwd_kernel_traitsILi128ELi64ELi128ELi4ELb0ELb0EN7cutlass10bfloat16_tE19Flash_kernel_traitsILi128ELi64ELi128ELi4ES3_EELi4ELi1ELb1EEEvNS_16Flash_fwd_paramsE
        .type           _ZN5flash32flash_fwd_splitkv_combine_kernelI23Flash_fwd_kernel_traitsILi128ELi64ELi128ELi4ELb0ELb0EN7cutlass10bfloat16_tE19Flash_kernel_traitsILi128ELi64ELi128ELi4ES3_EELi4ELi1ELb1EEEvNS_16Flash_fwd_paramsE,@function
        .size           _ZN5flash32flash_fwd_splitkv_combine_kernelI23Flash_fwd_kernel_traitsILi128ELi64ELi128ELi4ELb0ELb0EN7cutlass10bfloat16_tE19Flash_kernel_traitsILi128ELi64ELi128ELi4ES3_EELi4ELi1ELb1EEEvNS_16Flash_fwd_paramsE,(.L_x_7165 - _ZN5flash32flash_fwd_splitkv_combine_kernelI23Flash_fwd_kernel_traitsILi128ELi64ELi128ELi4ELb0ELb0EN7cutlass10bfloat16_tE19Flash_kernel_traitsILi128ELi64ELi128ELi4ES3_EELi4ELi1ELb1EEEvNS_16Flash_fwd_paramsE)
        .other          _ZN5flash32flash_fwd_splitkv_combine_kernelI23Flash_fwd_kernel_traitsILi128ELi64ELi128ELi4ELb0ELb0EN7cutlass10bfloat16_tE19Flash_kernel_traitsILi128ELi64ELi128ELi4ES3_EELi4ELi1ELb1EEEvNS_16Flash_fwd_paramsE,@"STO_CUDA_ENTRY STV_DEFAULT"
_ZN5flash32flash_fwd_splitkv_combine_kernelI23Flash_fwd_kernel_traitsILi128ELi64ELi128ELi4ELb0ELb0EN7cutlass10bfloat16_tE19Flash_kernel_traitsILi128ELi64ELi128ELi4ES3_EELi4ELi1ELb1EEEvNS_16Flash_fwd_paramsE:
.text._ZN5flash32flash_fwd_splitkv_combine_kernelI23Flash_fwd_kernel_traitsILi128ELi64ELi128ELi4ELb0ELb0EN7cutlass10bfloat16_tE19Flash_kernel_traitsILi128ELi64ELi128ELi4ES3_EELi4ELi1ELb1EEEvNS_16Flash_fwd_paramsE:
        /* <DEDUP_REMOVED lines=38> */
.L_x_481:
[----:B------:R-:W-:Y:S01]  /*0260*/  IMAD.U32 R14, RZ, RZ, UR16 ;  /* 0x00000010ff0e7e24 */ /* 0x000fe2000f8e00ff */
[----:B------:R-:W-:Y:S01]  /*0270*/  MOV R18, UR14 ;  /* 0x0000000e00127c02 */ /* 0x000fe20008000f00 */
[----:B------:R-:W-:Y:S01]  /*0280*/  IMAD.U32 R19, RZ, RZ, UR17 ;  /* 0x00000011ff137e24 */ /* 0x000fe2000f8e00ff */
[----:B------:R-:W-:Y:S02]  /*0290*/  MOV R17, UR9 ;  /* 0x0000000900117c02 */ /* 0x000fe40008000f00 */
[----:B------:R-:W-:Y:S02]  /*02a0*/  MOV R16, 0x2c0 ;  /* 0x000002c000107802 */ /* 0x000fe40000000f00 */
[----:B------:R-:W-:Y:S05]  /*02b0*/  CALL.REL.NOINC `($__internal_13_$__cuda_sm20_div_s64) ;  /* 0x0000004800087944 */ /* 0x000fea0003c00000 */
.L_x_482:
        /* <DEDUP_REMOVED lines=30> */
.L_x_484:
[----:B------:R-:W-:Y:S01]  /*04a0*/  IMAD.MOV.U32 R14, RZ, RZ, R10 ;  /* 0x000000ffff0e7224 */ /* 0x000fe200078e000a */
[----:B------:R-:W-:Y:S02]  /*04b0*/  MOV R19, R11 ;  /* 0x0000000b00137202 */ /* 0x000fe40000000f00 */
[----:B------:R-:W-:Y:S02]  /*04c0*/  MOV R16, 0x4e0 ;  /* 0x000004e000107802 */ /* 0x000fe40000000f00 */
[----:B------:R-:W-:Y:S05]  /*04d0*/  CALL.REL.NOINC `($__internal_13_$__cuda_sm20_div_s64) ;  /* 0x0000004400807944 */ /* 0x000fea0003c00000 */
[----:B------:R-:W-:Y:S02]  /*04e0*/  MOV R4, R10 ;  /* 0x0000000a00047202 */ /* 0x000fe40000000f00 */
[----:B------:R-:W-:Y:S02]  /*04f0*/  MOV R5, R11 ;  /* 0x0000000b00057202 */ /* 0x000fe40000000f00 */
.L_x_485:
[----:B------:R-:W-:Y:S05]  /*0500*/  BSYNC.RECONVERGENT B0 ;  /* 0x0000000000007941 */ /* 0x000fea0003800200 */
.L_x_483:
        /* <DEDUP_REMOVED lines=57> */
.L_x_487:
[----:B------:R-:W-:Y:S01]  /*08a0*/  IMAD.MOV.U32 R14, RZ, RZ, R18 ;  /* 0x000000ffff0e7224 */ /* 0x000fe200078e0012 */
[----:B------:R-:W-:Y:S01]  /*08b0*/  MOV R18, R9 ;  /* 0x0000000900127202 */ /* 0x000fe20000000f00 */
[----:B------:R-:W-:Y:S01]  /*08c0*/  IMAD.MOV.U32 R19, RZ, RZ, R17 ;  /* 0x000000ffff137224 */ /* 0x000fe200078e0011 */
[----:B------:R-:W-:Y:S02]  /*08d0*/  MOV R17, R25 ;  /* 0x0000001900117202 */ /* 0x000fe40000000f00 */
[----:B------:R-:W-:Y:S02]  /*08e0*/  MOV R16, 0x900 ;  /* 0x0000090000107802 */ /* 0x000fe40000000f00 */
[----:B------:R-:W-:Y:S05]  /*08f0*/  CALL.REL.NOINC `($__internal_13_$__cuda_sm20_div_s64) ;  /* 0x0000004000787944 */ /* 0x000fea0003c00000 */
.L_x_488:
[----:B------:R-:W-:Y:S05]  /*0900*/  BSYNC.RECONVERGENT B0 ;  /* 0x0000000000007941 */ /* 0x000fea0003800200 */
.L_x_486:
        /* <DEDUP_REMOVED lines=123> */
.L_x_490:
[----:B------:R-:W-:Y:S01]  /*10c0*/  IMAD.MOV.U32 R14, RZ, RZ, R10 ;  /* 0x000000ffff0e7224 */ /* 0x000fe200078e000a */
[----:B------:R-:W-:Y:S01]  /*10d0*/  MOV R18, R8 ;  /* 0x0000000800127202 */ /* 0x000fe20000000f00 */
[----:B------:R-:W-:Y:S01]  /*10e0*/  IMAD.MOV.U32 R19, RZ, RZ, R11 ;  /* 0x000000ffff137224 */ /* 0x000fe200078e000b */
[----:B------:R-:W-:Y:S02]  /*10f0*/  MOV R17, R0 ;  /* 0x0000000000117202 */ /* 0x000fe40000000f00 */
[----:B------:R-:W-:Y:S02]  /*1100*/  MOV R16, 0x1120 ;  /* 0x0000112000107802 */ /* 0x000fe40000000f00 */
[----:B------:R-:W-:Y:S05]  /*1110*/  CALL.REL.NOINC `($__internal_13_$__cuda_sm20_div_s64) ;  /* 0x0000003800707944 */ /* 0x000fea0003c00000 */
[----:B------:R-:W-:Y:S02]  /*1120*/  MOV R32, R10 ;  /* 0x0000000a00207202 */ /* 0x000fe40000000f00 */
[----:B------:R-:W-:Y:S02]  /*1130*/  MOV R33, R11 ;  /* 0x0000000b00217202 */ /* 0x000fe40000000f00 */
.L_x_491:
[----:B------:R-:W-:Y:S05]  /*1140*/  BSYNC.RECONVERGENT B0 ;  /* 0x0000000000007941 */ /* 0x000fea0003800200 */
.L_x_489:
        /* <DEDUP_REMOVED lines=57> */
.L_x_493:
[----:B------:R-:W-:Y:S01]  /*14e0*/  IMAD.MOV.U32 R14, RZ, RZ, R4 ;  /* 0x000000ffff0e7224 */ /* 0x000fe200078e0004 */
[----:B------:R-:W-:Y:S01]  /*14f0*/  MOV R19, R5 ;  /* 0x0000000500137202 */ /* 0x000fe20000000f00 */
[----:B------:R-:W-:Y:S01]  /*1500*/  IMAD.MOV.U32 R18, RZ, RZ, R6 ;  /* 0x000000ffff127224 */ /* 0x000fe200078e0006 */
[----:B------:R-:W-:Y:S02]  /*1510*/  MOV R16, 0x1530 ;  /* 0x0000153000107802 */ /* 0x000fe40000000f00 */
[----:B------:R-:W-:Y:S05]  /*1520*/  CALL.REL.NOINC `($__internal_13_$__cuda_sm20_div_s64) ;  /* 0x00000034006c7944 */ /* 0x000fea0003c00000 */
[----:B------:R-:W-:Y:S02]  /*1530*/  MOV R20, R10 ;  /* 0x0000000a00147202 */ /* 0x000fe40000000f00 */
[----:B------:R-:W-:Y:S02]  /*1540*/  MOV R21, R11 ;  /* 0x0000000b00157202 */ /* 0x000fe40000000f00 */
.L_x_494:
[----:B------:R-:W-:Y:S05]  /*1550*/  BSYNC.RECONVERGENT B0 ;  /* 0x0000000000007941 */ /* 0x000fea0003800200 */
.L_x_492:
        /* <DEDUP_REMOVED lines=25> */
[----:B------:R-:W-:Y:S01]  /*16f0*/  IMAD.HI.U32 R5, R11, R5, R10 ;  /* 0x000000050b057227 */ /* 0x000fe200078e000a */
[----:B------:R-:W-:-:S02]  /*1700*/  @!P1 SHF.L.U32 R11, R7, 0x2, RZ ;  /* 0x00000002070b9819 */ /* 0x000fc400000006ff */
[----:B------:R-:W-:Y:S02]  /*1710*/  ISETP.GE.AND P2, PT, R2, RZ, PT ;  /* 0x000000ff0200720c */ /* 0x000fe40003f46270 */
[----:B------:R-:W-:Y:S01]  /*1720*/  @!P1 LOP3.LUT R11, R11, 0xc, RZ, 0xc0, !PT ;  /* 0x0000000c0b0b9812 */ /* 0x000fe200078ec0ff */
        /* <DEDUP_REMOVED lines=11> */
[----:B-1----:R-:W-:-:S07]  /*17e0*/  @!P1 LEA R2, R4, R3, 0x18 ;  /* 0x0000000304029211 */ /* 0x002fce00078ec0ff */
[----:B------:R-:W-:Y:S01]  /*17f0*/  @P3 VIADD R16, R16, 0x1 ;  /* 0x0000000110103836 */ /* 0x000fe20000000000 */
[----:B------:R-:W-:-:S03]  /*1800*/  @!P1 MOV R4, 0x400 ;  /* 0x0000040000049802 */ /* 0x000fc60000000f00 */
[----:B------:R-:W-:Y:S01]  /*1810*/  @!P2 IMAD.MOV R16, RZ, RZ, -R16 ;  /* 0x000000ffff10a224 */ /* 0x000fe200078e0a10 */
[----:B------:R-:W-:Y:S01]  /*1820*/  @!P0 LOP3.LUT R16, RZ, UR5, RZ, 0x33, !PT ;  /* 0x00000005ff108c12 */ /* 0x000fe2000f8e33ff */
[C---:B------:R-:W-:Y:S01]  /*1830*/  @!P1 IMAD R2, R13.reuse, 0x14, R2 ;  /* 0x000000140d029824 */ /* 0x040fe200078e0202 */
[----:B---3--:R-:W-:Y:S02]  /*1840*/  ISETP.GE.AND P0, PT, R13, UR18, PT ;  /* 0x000000120d007c0c */ /* 0x008fe4000bf06270 */
[----:B0-----:R-:W-:Y:S01]  /*1850*/  @!P1 LEA R5, R5, R4, 0x18 ;  /* 0x0000000405059211 */ /* 0x001fe200078ec0ff */
[----:B------:R-:W-:Y:S01]  /*1860*/  IMAD R10, R16, UR10, RZ ;  /* 0x0000000a100a7c24 */ /* 0x000fe2000f8e02ff */
[----:B------:R-:W0:Y:S01]  /*1870*/  LDCU.64 UR10, c[0x0][0x358] ;  /* 0x00006b00ff0a77ac */ /* 0x000e220008000a00 */
[----:B------:R-:W-:Y:S01]  /*1880*/  @!P1 IMAD.IADD R11, R2, 0x1, R11 ;  /* 0x00000001020b9824 */ /* 0x000fe200078e020b */
[----:B------:R-:W-:Y:S01]  /*1890*/  SHF.R.U32.HI R2, RZ, 0x1, R7 ;  /* 0x00000001ff027819 */ /* 0x000fe20000011607 */
[----:B------:R-:W-:Y:S01]  /*18a0*/  @!P1 IMAD R5, R24, 0x14, R5 ;  /* 0x0000001418059824 */ /* 0x000fe200078e0205 */
[----:B------:R-:W-:-:S04]  /*18b0*/  IABS R17, R10 ;  /* 0x0000000a00117213 */ /* 0x000fc80000000000 */
[----:B------:R-:W-:Y:S01]  /*18c0*/  @!P1 LEA R5, R2, R5, 0x2 ;  /* 0x0000000502059211 */ /* 0x000fe200078e10ff */
        /* <DEDUP_REMOVED lines=18> */
.L_x_496:
[----:B0-----:R-:W-:Y:S05]  /*19f0*/  BSYNC.RECONVERGENT B0 ;  /* 0x0000000000007941 */ /* 0x001fea0003800200 */
.L_x_495:
        /* <DEDUP_REMOVED lines=19> */
[----:B------:R-:W-:-:S02]  /*1b30*/  IMAD.MOV.U32 R18, RZ, RZ, RZ ;  /* 0x000000ffff127224 */ /* 0x000fc400078e00ff */
[----:B------:R-:W-:Y:S01]  /*1b40*/  IMAD R12, R3, R13, RZ ;  /* 0x0000000d030c7224 */ /* 0x000fe200078e02ff */
[----:B---3--:R-:W0:Y:S01]  /*1b50*/  SHFL.BFLY PT, R4, R23, 0x1, 0x1f ;  /* 0x0c201f0017047f89 */ /* 0x008e2200000e0000 */
[----:B------:R-:W-:Y:S01]  /*1b60*/  IMAD.HI.U32 R26, R27, R11, R26 ;  /* 0x0000000b1b1a7227 */ /* 0x000fe200078e001a */
[----:B------:R-:W-:-:S03]  /*1b70*/  IABS R3, R10 ;  /* 0x0000000a00037213 */ /* 0x000fc60000000000 */
[----:B------:R-:W-:-:S04]  /*1b80*/  IMAD.HI.U32 R12, R19, R12, R18 ;  /* 0x0000000c130c7227 */ /* 0x000fc800078e0012 */
[----:B------:R-:W-:Y:S02]  /*1b90*/  IMAD.MOV R3, RZ, RZ, -R3 ;  /* 0x000000ffff037224 */ /* 0x000fe400078e0a03 */
[----:B------:R-:W-:-:S04]  /*1ba0*/  IMAD.HI.U32 R26, R26, R5, RZ ;  /* 0x000000051a1a7227 */ /* 0x000fc800078e00ff */
[----:B------:R-:W-:Y:S02]  /*1bb0*/  IMAD R28, R26, R3, R5 ;  /* 0x000000031a1c7224 */ /* 0x000fe400078e0205 */
[----:B------:R-:W-:-:S03]  /*1bc0*/  IMAD.HI.U32 R12, R12, R5, RZ ;  /* 0x000000050c0c7227 */ /* 0x000fc600078e00ff */
[----:B------:R-:W-:Y:S01]  /*1bd0*/  ISETP.GT.U32.AND P1, PT, R17, R28, PT ;  /* 0x0000001c1100720c */ /* 0x000fe20003f24070 */
[----:B------:R-:W-:Y:S01]  /*1be0*/  IMAD.MOV R22, RZ, RZ, -R12 ;  /* 0x000000ffff167224 */ /* 0x000fe200078e0a0c */
[----:B0-----:R-:W-:-:S03]  /*1bf0*/  FMNMX.FTZ R4, R4, R23, !PT ;  /* 0x0000001704047209 */ /* 0x001fc60007810000 */
[C---:B------:R-:W-:Y:S01]  /*1c00*/  IMAD R22, R13.reuse, R22, R5 ;  /* 0x000000160d167224 */ /* 0x040fe200078e0205 */
[----:B------:R-:W-:Y:S02]  /*1c10*/  LOP3.LUT R5, R14, R17, RZ, 0x3c, !PT ;  /* 0x000000110e057212 */ /* 0x000fe400078e3cff */
[----:B------:R-:W-:Y:S02]  /*1c20*/  FSETP.NEU.FTZ.AND P0, PT, R4, -INF , PT ;  /* 0xff8000000400780b */ /* 0x000fe40003f1d000 */
[----:B------:R-:W-:Y:S02]  /*1c30*/  LOP3.LUT R14, R14, R15, RZ, 0x3c, !PT ;  /* 0x0000000f0e0e7212 */ /* 0x000fe400078e3cff */
[----:B------:R-:W-:Y:S01]  /*1c40*/  FSEL R4, R4, RZ, P0 ;  /* 0x000000ff04047208 */ /* 0x000fe20000000000 */
[----:B------:R-:W-:Y:S01]  /*1c50*/  @!P1 IMAD.IADD R28, R28, 0x1, -R17 ;  /* 0x000000011c1c9824 */ /* 0x000fe200078e0a11 */
[----:B------:R-:W-:Y:S02]  /*1c60*/  ISETP.GT.U32.AND P0, PT, R13, R22, PT ;  /* 0x000000160d00720c */ /* 0x000fe40003f04070 */
[----:B------:R-:W-:Y:S01]  /*1c70*/  @!P1 IADD3 R26, PT, PT, R26, 0x1, RZ ;  /* 0x000000011a1a9810 */ /* 0x000fe20007ffe0ff */
[----:B------:R-:W-:Y:S01]  /*1c80*/  FADD.FTZ R18, -R4, R23 ;  /* 0x0000001704127221 */ /* 0x000fe20000010100 */
[----:B------:R-:W-:-:S02]  /*1c90*/  ISETP.GE.U32.AND P2, PT, R28, R17, PT ;  /* 0x000000111c00720c */ /* 0x000fc40003f46070 */
[----:B------:R-:W-:Y:S01]  /*1ca0*/  ISETP.GE.AND P3, PT, R5, RZ, PT ;  /* 0x000000ff0500720c */ /* 0x000fe20003f66270 */
[----:B------:R-:W-:-:S06]  /*1cb0*/  FMUL.FTZ R18, R18, 1.4426950216293334961 ;  /* 0x3fb8aa3b12127820 */ /* 0x000fcc0000410000 */
[----:B------:R-:W0:Y:S01]  /*1cc0*/  MUFU.EX2 R18, R18 ;  /* 0x0000001200127308 */ /* 0x000e220000000800 */
[----:B------:R-:W-:Y:S02]  /*1cd0*/  @!P0 IMAD.IADD R22, R22, 0x1, -R13 ;  /* 0x0000000116168824 */ /* 0x000fe400078e0a0d */
[----:B------:R-:W-:Y:S01]  /*1ce0*/  @!P0 VIADD R12, R12, 0x1 ;  /* 0x000000010c0c8836 */ /* 0x000fe20000000000 */
[----:B------:R-:W-:Y:S01]  /*1cf0*/  ISETP.NE.AND P0, PT, R15, RZ, PT ;  /* 0x000000ff0f00720c */ /* 0x000fe20003f05270 */
[----:B------:R-:W-:Y:S01]  /*1d00*/  @P2 VIADD R26, R26, 0x1 ;  /* 0x000000011a1a2836 */ /* 0x000fe20000000000 */
[----:B------:R-:W-:Y:S01]  /*1d10*/  ISETP.GE.U32.AND P4, PT, R22, R13, PT ;  /* 0x0000000d1600720c */ /* 0x000fe20003f86070 */
[----:B------:R-:W-:Y:S01]  /*1d20*/  IMAD.MOV.U32 R22, RZ, RZ, 0x7f800000 ;  /* 0x7f800000ff167424 */ /* 0x000fe200078e00ff */
[----:B------:R-:W-:Y:S02]  /*1d30*/  ISETP.GE.AND P2, PT, R14, RZ, PT ;  /* 0x000000ff0e00720c */ /* 0x000fe40003f46270 */
[----:B------:R-:W-:-:S02]  /*1d40*/  @!P3 IADD3 R26, PT, PT, -R26, RZ, RZ ;  /* 0x000000ff1a1ab210 */ /* 0x000fc40007ffe1ff */
[----:B------:R-:W-:Y:S01]  /*1d50*/  ISETP.NE.AND P3, PT, R16, RZ, PT ;  /* 0x000000ff1000720c */ /* 0x000fe20003f65270 */
[----:B0-----:R-:W0:Y:S01]  /*1d60*/  SHFL.BFLY PT, R3, R18, 0x1, 0x1f ;  /* 0x0c201f0012037f89 */ /* 0x001e2200000e0000 */
[----:B------:R-:W-:Y:S02]  /*1d70*/  @!P5 LOP3.LUT R26, RZ, R17, RZ, 0x33, !PT ;  /* 0x00000011ff1ad212 */ /* 0x000fe400078e33ff */
[----:B------:R-:W-:-:S03]  /*1d80*/  SEL R13, RZ, 0x1, !P3 ;  /* 0x00000001ff0d7807 */ /* 0x000fc60005800000 */
[----:B------:R-:W-:Y:S01]  /*1d90*/  @P4 VIADD R12, R12, 0x1 ;  /* 0x000000010c0c4836 */ /* 0x000fe20000000000 */
[----:B------:R-:W-:Y:S02]  /*1da0*/  SHF.R.S32.HI R14, RZ, 0x1f, R10 ;  /* 0x0000001fff0e7819 */ /* 0x000fe4000001140a */
[----:B------:R-:W-:Y:S01]  /*1db0*/  SHF.R.S32.HI R5, RZ, 0x1f, R26 ;  /* 0x0000001fff057819 */ /* 0x000fe2000001141a */
[----:B------:R-:W-:Y:S01]  /*1dc0*/  @!P2 IMAD.MOV R12, RZ, RZ, -R12 ;  /* 0x000000ffff0ca224 */ /* 0x000fe200078e0a0c */
[----:B------:R-:W-:Y:S02]  /*1dd0*/  @!P0 LOP3.LUT R12, RZ, R15, RZ, 0x33, !PT ;  /* 0x0000000fff0c8212 */ /* 0x000fe400078e33ff */
[----:B------:R-:W-:Y:S02]  /*1de0*/  LOP3.LUT P0, RZ, R7, 0x3f9, RZ, 0xc0, !PT ;  /* 0x000003f907ff7812 */ /* 0x000fe4000780c0ff */
[----:B------:R-:W-:Y:S01]  /*1df0*/  ISETP.LT.U32.AND P2, PT, R20, R26, PT ;  /* 0x0000001a1400720c */ /* 0x000fe20003f41070 */
[----:B------:R-:W-:Y:S01]  /*1e00*/  IMAD R12, R12, UR13, RZ ;  /* 0x0000000d0c0c7c24 */ /* 0x000fe2000f8e02ff */
[----:B------:R-:W-:-:S02]  /*1e10*/  LOP3.LUT R13, R14, R13, RZ, 0xfc, !PT ;  /* 0x0000000d0e0d7212 */ /* 0x000fc400078efcff */
[----:B------:R-:W-:-:S04]  /*1e20*/  ISETP.LT.AND.EX P2, PT, R21, R5, PT, P2 ;  /* 0x000000051500720c */ /* 0x000fc80003f41320 */
[----:B------:R-:W-:Y:S01]  /*1e30*/  SEL R5, R20, R26, P2 ;  /* 0x0000001a14057207 */ /* 0x000fe20001000000 */
[----:B0-----:R-:W-:-:S05]  /*1e40*/  FADD.FTZ R3, R18, R3 ;  /* 0x0000000312037221 */ /* 0x001fca0000010000 */
[----:B------:R-:W-:-:S13]  /*1e50*/  FSETP.NE.FTZ.AND P1, PT, R3, RZ, PT ;  /* 0x000000ff0300720b */ /* 0x000fda0003f35000 */
[----:B------:R-:W0:Y:S02]  /*1e60*/  @P1 MUFU.LG2 R11, R3 ;  /* 0x00000003000b1308 */ /* 0x000e240000000c00 */
        /* <DEDUP_REMOVED lines=32> */
[----:B------:R-:W-:Y:S01]  /*2070*/  MOV R10, RZ ;  /* 0x000000ff000a7202 */ /* 0x000fe20000000f00 */
[----:B------:R-:W-:Y:S01]  /*2080*/  HFMA2 R31, -RZ, RZ, 0, 0 ;  /* 0x00000000ff1f7431 */ /* 0x000fe200000001ff */
[----:B------:R-:W-:Y:S02]  /*2090*/  LEA.HI R13, R7, UR15, RZ, 0x1f ;  /* 0x0000000f070d7c11 */ /* 0x000fe4000f8ff8ff */
[----:B------:R-:W-:-:S03]  /*20a0*/  ISETP.NE.U32.AND P0, PT, R30, RZ, PT ;  /* 0x000000ff1e00720c */ /* 0x000fc60003f05070 */
        /* <DEDUP_REMOVED lines=19> */
.L_x_500:
[----:B------:R-:W-:Y:S01]  /*21e0*/  LEA.HI R2, R7, UR15, RZ, 0x1f ;  /* 0x0000000f07027c11 */ /* 0x000fe2000f8ff8ff */
[----:B------:R-:W-:Y:S01]  /*21f0*/  IMAD.MOV.U32 R19, RZ, RZ, RZ ;  /* 0x000000ffff137224 */ /* 0x000fe200078e00ff */
[----:B------:R-:W-:Y:S02]  /*2200*/  MOV R18, R30 ;  /* 0x0000001e00127202 */ /* 0x000fe40000000f00 */
[----:B------:R-:W-:Y:S01]  /*2210*/  MOV R16, 0x2240 ;  /* 0x0000224000107802 */ /* 0x000fe20000000f00 */
[----:B------:R-:W-:Y:S02]  /*2220*/  IMAD.MOV.U32 R14, RZ, RZ, R2 ;  /* 0x000000ffff0e7224 */ /* 0x000fe400078e0002 */
[----:B------:R-:W-:Y:S05]  /*2230*/  CALL.REL.NOINC `($__internal_13_$__cuda_sm20_div_s64) ;  /* 0x0000002800287944 */ /* 0x000fea0003c00000 */
[----:B------:R-:W-:Y:S02]  /*2240*/  IADD3 R13, PT, PT, -R10, RZ, RZ ;  /* 0x000000ff0a0d7210 */ /* 0x000fe40007ffe1ff */
[----:B------:R-:W-:-:S03]  /*2250*/  MOV R31, R11 ;  /* 0x0000000b001f7202 */ /* 0x000fc60000000f00 */
[----:B------:R-:W-:Y:S01]  /*2260*/  IMAD R12, R30, R13, R2 ;  /* 0x0000000d1e0c7224 */ /* 0x000fe200078e0202 */
[----:B------:R-:W-:-:S07]  /*2270*/  MOV R30, R10 ;  /* 0x0000000a001e7202 */ /* 0x000fce0000000f00 */
.L_x_501:
        /* <DEDUP_REMOVED lines=59> */
.L_x_503:
[----:B------:R-:W-:Y:S01]  /*2630*/  IMAD.MOV.U32 R14, RZ, RZ, R30 ;  /* 0x000000ffff0e7224 */ /* 0x000fe200078e001e */
[----:B------:R-:W-:Y:S01]  /*2640*/  MOV R19, R31 ;  /* 0x0000001f00137202 */ /* 0x000fe20000000f00 */
[----:B------:R-:W-:Y:S01]  /*2650*/  IMAD.MOV.U32 R18, RZ, RZ, R34 ;  /* 0x000000ffff127224 */ /* 0x000fe200078e0022 */
[----:B------:R-:W-:Y:S02]  /*2660*/  MOV R16, 0x2680 ;  /* 0x0000268000107802 */ /* 0x000fe40000000f00 */
[----:B------:R-:W-:Y:S05]  /*2670*/  CALL.REL.NOINC `($__internal_13_$__cuda_sm20_div_s64) ;  /* 0x0000002400187944 */ /* 0x000fea0003c00000 */
[----:B------:R-:W-:-:S05]  /*2680*/  IADD3 R11, PT, PT, -R10, RZ, RZ ;  /* 0x000000ff0a0b7210 */ /* 0x000fca0007ffe1ff */
[----:B------:R-:W-:Y:S02]  /*2690*/  IMAD R30, R11, R34, R30 ;  /* 0x000000220b1e7224 */ /* 0x000fe400078e021e */
.L_x_504:
[----:B------:R-:W-:Y:S05]  /*26a0*/  BSYNC.RECONVERGENT B0 ;  /* 0x0000000000007941 */ /* 0x000fea0003800200 */
.L_x_502:
        /* <DEDUP_REMOVED lines=159> */
.L_x_499:
[----:B------:R-:W0:Y:S01]  /*30a0*/  LDC.64 R4, c[0x0][0x420] ;  /* 0x00010800ff047b82 */ /* 0x000e220000000a00 */
[----:B------:R-:W-:-:S05]  /*30b0*/  IADD3 R2, PT, PT, R2, UR15, RZ ;  /* 0x0000000f02027c10 */ /* 0x000fca000fffe0ff */
[----:B0-----:R-:W-:-:S05]  /*30c0*/  IMAD.WIDE.U32 R2, R2, 0x4, R4 ;  /* 0x0000000402027825 */ /* 0x001fca00078e0004 */
[----:B------:R1:W-:Y:S02]  /*30d0*/  STG.E desc[UR10][R2.64], R22 ;  /* 0x0000001602007986 */ /* 0x0003e4000c10190a */
.L_x_498:
[----:B------:R-:W-:Y:S05]  /*30e0*/  BSYNC.RECONVERGENT B1 ;  /* 0x0000000000017941 */ /* 0x000fea0003800200 */
.L_x_497:
        /* <DEDUP_REMOVED lines=17> */
.L_x_506:
[----:B------:R-:W-:Y:S05]  /*3200*/  BSYNC.RECONVERGENT B0 ;  /* 0x0000000000007941 */ /* 0x000fea0003800200 */
.L_x_505:
        /* <DEDUP_REMOVED lines=49> */
.L_x_511:
        /* <DEDUP_REMOVED lines=133> */
.L_x_510:
        /* <DEDUP_REMOVED lines=73> */
.L_x_512:
[----:B------:R-:W-:-:S09]  /*4200*/  UISETP.NE.OR UP1, UPT, UR5, URZ, UP1 ;  /* 0x000000ff0500728c */ /* 0x000fd20008f25670 */
[----:B------:R-:W-:Y:S05]  /*4210*/  BRA.U !UP1, `(.L_x_508) ;  /* 0x0000000109947547 */ /* 0x000fea000b800000 */
.L_x_509:
[----:B------:R-:W-:-:S13]  /*4220*/  ISETP.GE.AND P0, PT, R12, UR13, PT ;  /* 0x0000000d0c007c0c */ /* 0x000fda000bf06270 */
.L_x_513:
        /* <DEDUP_REMOVED lines=36> */
.L_x_508:
        /* <DEDUP_REMOVED lines=10> */
.L_x_514:
        /* <DEDUP_REMOVED lines=12> */
.L_x_507:
        /* <DEDUP_REMOVED lines=81> */
        .weak           $__internal_13_$__cuda_sm20_div_s64
        .type           $__internal_13_$__cuda_sm20_div_s64,@function
        .size           $__internal_13_$__cuda_sm20_div_s64,(.L_x_7165 - $__internal_13_$__cuda_sm20_div_s64)
$__internal_13_$__cuda_sm20_div_s64:
        /* <DEDUP_REMOVED lines=86> */
[----:B------:R-:W-:Y:S05]  /*5040*/  RET.REL.NODEC R12 `(_ZN5flash32flash_fwd_splitkv_combine_kernelI23Flash_fwd_kernel_traitsILi128ELi64ELi128ELi4ELb0ELb0EN7cutlass10bfloat16_tE19Flash_kernel_traitsILi128ELi64ELi128ELi4ES3_EELi4ELi1ELb1EEEvNS_16Flash_fwd_paramsE) ;  /* 0xffffffac0cec7950 */ /* 0x000fea0003c3ffff */
.L_x_515:
        /* <DEDUP_REMOVED lines=11> */
.L_x_7165:


//--------------------- .text._ZN5flash24flash_fwd_splitkv_kernelI23Flash_fwd_kernel_traitsILi128ELi64ELi128ELi4ELb0ELb0EN7cutlass10bfloat16_tE19Flash_kernel_traitsILi128ELi64ELi128ELi4ES3_EELb1ELb0ELb0ELb0ELb0ELb0ELb0ELb0EEEvNS_16Flash_fwd_paramsE --------------------------
	.section	.text._ZN5flash24flash_fwd_splitkv_kernelI23Flash_fwd_kernel_traitsILi128ELi64ELi128ELi4ELb0ELb0EN7cutlass10bfloat16_tE19Flash_kernel_traitsILi128ELi64ELi128ELi4ES3_EELb1ELb0ELb0ELb0ELb0ELb0ELb0ELb0EEEvNS_16Flash_fwd_paramsE,"ax",@progbits
	.align	128
        .global         _ZN5flash24flash_fwd_splitkv_kernelI23Flash_fwd_kernel_traitsILi128ELi64ELi128ELi4ELb0ELb0EN7cutlass10bfloat16_tE19Flash_kernel_traitsILi128ELi64ELi128ELi4ES3_EELb1ELb0ELb0ELb0ELb0ELb0ELb0ELb0EEEvNS_16Flash_fwd_paramsE
        .type           _ZN5flash24flash_fwd_splitkv_kernelI23Flash_fwd_kernel_traitsILi128ELi64ELi128ELi4ELb0ELb0EN7cutlass10bfloat16_tE19Flash_kernel_traitsILi128ELi64ELi128ELi4ES3_EELb1ELb0ELb0ELb0ELb0ELb0ELb0ELb0EEEvNS_16Flash_fwd_paramsE,@function
        .size           _ZN5flash24flash_fwd_splitkv_kernelI23Flash_fwd_kernel_traitsILi128ELi64ELi128ELi4ELb0ELb0EN7cutlass10bfloat16_tE19Flash_kernel_traitsILi128ELi64ELi128ELi4ES3_EELb1ELb0ELb0ELb0ELb0ELb0ELb0ELb0EEEvNS_16Flash_fwd_paramsE,(.L_x_7194 - _ZN5flash24flash_fwd_splitkv_kernelI23Flash_fwd_kernel_traitsILi128ELi64ELi128ELi4ELb0ELb0EN7cutlass10bfloat16_tE19Flash_kernel_traitsILi128ELi64ELi128ELi4ES3_EELb1ELb0ELb0ELb0ELb0ELb0ELb0ELb0EEEvNS_16Flash_fwd_paramsE)
        .other          _ZN5flash24flash_fwd_splitkv_kernelI23Flash_fwd_kernel_traitsILi128ELi64ELi128ELi4ELb0ELb0EN7cutlass10bfloat16_tE19Flash_kernel_traitsILi128ELi64ELi128ELi4ES3_EELb1ELb0ELb0ELb0ELb0ELb0ELb0ELb0EEEvNS_16Flash_fwd_paramsE,@"STO_CUDA_ENTRY STV_DEFAULT"
_ZN5flash24flash_fwd_splitkv_kernelI23Flash_fwd_kernel_traitsILi128ELi64ELi128ELi4ELb0ELb0EN7cutlass10bfloat16_tE19Flash_kernel_traitsILi128ELi64ELi128ELi4ES3_EELb1ELb0ELb0ELb0ELb0ELb0ELb0ELb0EEEvNS_16Flash_fwd_paramsE:
.text._ZN5flash24flash_fwd_splitkv_kernelI23Flash_fwd_kernel_traitsILi128ELi64ELi128ELi4ELb0ELb0EN7cutlass10bfloat16_tE19Flash_kernel_traitsILi128ELi64ELi128ELi4ES3_EELb1ELb0ELb0ELb0ELb0ELb0ELb0ELb0EEEvNS_16Flash_fwd_paramsE:
[----:B------:R-:W-:Y:S08]  /*0000*/  LDC R1, c[0x0][0x37c] ;  /* 0x0000df00ff017b82 */ /* 0x000ff00000000800 */
[----:B------:R-:W1:Y:S01]  /*0010*/  LDC.64 R2, c[0x0][0x460] ;  /* 0x00011800ff027b82 */ /* 0x000e620000000a00 */
[----:B------:R-:W2:Y:S01]  /*0020*/  S2R R0, SR_CTAID.Y ;  /* 0x0000000000007919 */ /* 0x000ea20000002600 */
[----:B------:R-:W3:Y:S01]  /*0030*/  LDCU.64 UR16, c[0x0][0x358] ;  /* 0x00006b00ff1077ac */ /* 0x000ee20008000a00 */
[----:B------:R-:W-:Y:S01]  /*0040*/  IMAD.MOV.U32 R210, RZ, RZ, -0x1 ;  /* 0xffffffffffd27424 */ /* 0x000fe200078e00ff */
[----:B------:R-:W4:Y:S04]  /*0050*/  LDCU.64 UR4, c[0x0][0x478] ;  /* 0x00008f00ff0477ac */ /* 0x000f280008000a00 */
[----:B------:R-:W2:Y:S01]  /*0060*/  LDC.64 R4, c[0x0][0x460] ;  /* 0x00011800ff047b82 */ /* 0x000ea20000000a00 */
[----:B------:R-:W3:Y:S01]  /*0070*/  LDCU.64 UR6, c[0x0][0x470] ;  /* 0x00008e00ff0677ac */ /* 0x000ee20008000a00 */
[----:B-1----:R-:W-:-:S02]  /*0080*/  ISETP.NE.U32.AND P0, PT, R2, RZ, PT ;  /* 0x000000ff0200720c */ /* 0x002fc40003f05070 */
[----:B------:R-:W-:Y:S02]  /*0090*/  ISETP.NE.U32.AND P4, PT, R2, RZ, PT ;  /* 0x000000ff0200720c */ /* 0x000fe40003f85070 */
[C---:B------:R-:W-:Y:S02]  /*00a0*/  ISETP.NE.AND.EX P0, PT, R3.reuse, RZ, PT, P0 ;  /* 0x000000ff0300720c */ /* 0x040fe40003f05300 */
[----:B------:R-:W-:Y:S02]  /*00b0*/  ISETP.NE.AND.EX P4, PT, R3, RZ, PT, P4 ;  /* 0x000000ff0300720c */ /* 0x000fe40003f85340 */
[----:B----4-:R-:W-:Y:S01]  /*00c0*/  ISETP.NE.U32.AND P2, PT, RZ, UR4, PT ;  /* 0x00000004ff007c0c */ /* 0x010fe2000bf45070 */
[C---:B--2---:R-:W-:Y:S01]  /*00d0*/  IMAD.WIDE.U32 R16, R0.reuse, 0x4, R4 ;  /* 0x0000000400107825 */ /* 0x044fe200078e0004 */
[----:B------:R-:W1:Y:S01]  /*00e0*/  LDC.64 R2, c[0x0][0x468] ;  /* 0x00011a00ff027b82 */ /* 0x000e620000000a00 */
[----:B------:R-:W-:Y:S02]  /*00f0*/  SHF.R.U32.HI R10, RZ, 0x1e, R0 ;  /* 0x0000001eff0a7819 */ /* 0x000fe40000011600 */
[----:B------:R-:W-:Y:S01]  /*0100*/  ISETP.NE.AND.EX P2, PT, RZ, UR5, PT, P2 ;  /* 0x00000005ff007c0c */ /* 0x000fe2000bf45320 */
[----:B------:R-:W-:Y:S01]  /*0110*/  IMAD.SHL.U32 R11, R0, 0x4, RZ ;  /* 0x00000004000b7824 */ /* 0x000fe200078e00ff */
[----:B---3--:R-:W-:-:S02]  /*0120*/  ISETP.NE.U32.AND P3, PT, RZ, UR6, PT ;  /* 0x00000006ff007c0c */ /* 0x008fc4000bf65070 */
[----:B------:R-:W2:Y:S02]  /*0130*/  @P0 LDG.E R210, desc[UR16][R16.64] ;  /* 0x0000001010d20981 */ /* 0x000ea4000c1e1900 */
[----:B------:R-:W-:Y:S02]  /*0140*/  ISETP.NE.AND.EX P3, PT, RZ, UR7, PT, P3 ;  /* 0x00000007ff007c0c */ /* 0x000fe4000bf65330 */
[----:B------:R1:W2:Y:S05]  /*0150*/  @P4 LDG.E R15, desc[UR16][R16.64+0x4] ;  /* 0x00000410100f4981 */ /* 0x0002aa000c1e1900 */
[----:B------:R-:W-:-:S04]  /*0160*/  @P2 IADD3 R6, P0, PT, R11, UR4, RZ ;  /* 0x000000040b062c10 */ /* 0x000fc8000ff1e0ff */
[----:B------:R-:W-:-:S05]  /*0170*/  @P2 IADD3.X R7, PT, PT, R10, UR5, RZ, P0, !PT ;  /* 0x000000050a072c10 */ /* 0x000fca00087fe4ff */
[----:B------:R3:W5:Y:S01]  /*0180*/  @P2 LDG.E R13, desc[UR16][R6.64] ;  /* 0x00000010060d2981 */ /* 0x000762000c1e1900 */
[----:B------:R-:W4:Y:S01]  /*0190*/  LDCU.U8 UR4, c[0x0][0x532] ;  /* 0x0000a640ff0477ac */ /* 0x000f220008000000 */
[----:B------:R-:W4:Y:S01]  /*01a0*/  S2R R27, SR_CTAID.X ;  /* 0x00000000001b7919 */ /* 0x000f220000002500 */
[----:B-1----:R-:W-:-:S05]  /*01b0*/  IADD3 R16, P0, PT, R11, R2, RZ ;  /* 0x000000020b107210 */ /* 0x002fca0007f1e0ff */
[----:B------:R-:W-:Y:S01]  /*01c0*/  IMAD.X R17, R10, 0x1, R3, P0 ;  /* 0x000000010a117824 */ /* 0x000fe200000e0603 */
[----:B------:R-:W-:Y:S01]  /*01d0*/  ISETP.NE.U32.AND P0, PT, R2, RZ, PT ;  /* 0x000000ff0200720c */ /* 0x000fe20003f05070 */
[----:B---3--:R-:W1:Y:S03]  /*01e0*/  @!P4 LDC R7, c[0x0][0x434] ;  /* 0x00010d00ff07cb82 */ /* 0x008e660000000800 */
[----:B------:R-:W-:Y:S02]  /*01f0*/  ISETP.NE.AND.EX P0, PT, R3, RZ, PT, P0 ;  /* 0x000000ff0300720c */ /* 0x000fe40003f05300 */
[----:B------:R-:W-:Y:S01]  /*0200*/  @P3 IADD3 R8, P1, PT, R11, UR6, RZ ;  /* 0x000000060b083c10 */ /* 0x000fe2000ff3e0ff */
[----:B------:R-:W-:-:S03]  /*0210*/  IMAD.MOV.U32 R4, RZ, RZ, RZ ;  /* 0x000000ffff047224 */ /* 0x000fc600078e00ff */
[----:B------:R-:W-:Y:S01]  /*0220*/  @P3 IADD3.X R9, PT, PT, R10, UR7, RZ, P1, !PT ;  /* 0x000000070a093c10 */ /* 0x000fe20008ffe4ff */
[----:B------:R-:W3:Y:S01]  /*0230*/  @!P2 LDC R6, c[0x0][0x43c] ;  /* 0x00010f00ff06ab82 */ /* 0x000ee20000000800 */
[----:B----4-:R-:W-:-:S03]  /*0240*/  ISETP.NE.AND P1, PT, RZ, UR4, PT ;  /* 0x00000004ff007c0c */ /* 0x010fc6000bf25270 */
[----:B------:R4:W5:Y:S01]  /*0250*/  @P3 LDG.E R4, desc[UR16][R8.64] ;  /* 0x0000001008043981 */ /* 0x000962000c1e1900 */
[----:B------:R-:W-:-:S04]  /*0260*/  ISETP.EQ.U32.AND P3, PT, R2, RZ, PT ;  /* 0x000000ff0200720c */ /* 0x000fc80003f62070 */
[----:B------:R-:W-:Y:S01]  /*0270*/  ISETP.EQ.OR.EX P3, PT, R3, RZ, !P1, P3 ;  /* 0x000000ff0300720c */ /* 0x000fe20004f62730 */
[----:B------:R-:W-:Y:S02]  /*0280*/  IMAD.MOV.U32 R5, RZ, RZ, -0x1 ;  /* 0xffffffffff057424 */ /* 0x000fe400078e00ff */
[----:B------:R-:W-:-:S10]  /*0290*/  IMAD.SHL.U32 R2, R27, 0x40, RZ ;  /* 0x000000401b027824 */ /* 0x000fd400078e00ff */
[----:B------:R1:W5:Y:S01]  /*02a0*/  @!P3 LDG.E R5, desc[UR16][R16.64] ;  /* 0x000000101005b981 */ /* 0x000362000c1e1900 */
[----:B----4-:R-:W4:Y:S01]  /*02b0*/  @!P2 LDC.64 R8, c[0x0][0x488] ;  /* 0x00012200ff08ab82 */ /* 0x010f220000000a00 */
[----:B--2---:R-:W-:-:S07]  /*02c0*/  @P4 IMAD.IADD R7, R15, 0x1, -R210 ;  /* 0x000000010f074824 */ /* 0x004fce00078e0ad2 */
[----:B------:R-:W2:Y:S01]  /*02d0*/  @!P0 LDC R15, c[0x0][0x438] ;  /* 0x00010e00ff0f8b82 */ /* 0x000ea20000000800 */
[----:B-1----:R-:W-:Y:S01]  /*02e0*/  ISETP.GT.AND P3, PT, R7, R2, PT ;  /* 0x000000020700720c */ /* 0x002fe20003f64270 */
[----:B---34-:R-:W-:-:S12]  /*02f0*/  @!P0 BRA `(.L_x_516) ;  /* 0x00000000000c8947 */ /* 0x018fd80003800000 */
[----:B------:R-:W2:Y:S02]  /*0300*/  @P1 LDG.E R12, desc[UR16][R16.64+0x4] ;  /* 0x00000410100c1981 */ /* 0x000ea4000c1e1900 */
[----:B--2--5:R-:W-:-:S06]  /*0310*/  @P1 IADD3 R15, PT, PT, R12, -R5, RZ ;  /* 0x800000050c0f1210 */ /* 0x024fcc0007ffe0ff */
[----:B------:R1:W5:Y:S02]  /*0320*/  @!P1 LDG.E R15, desc[UR16][R16.64] ;  /* 0x00000010100f9981 */ /* 0x000364000c1e1900 */
.L_x_516:
[----:B------:R-:W-:Y:S01]  /*0330*/  @!P2 ISETP.NE.U32.AND P0, PT, R8, RZ, PT ;  /* 0x000000ff0800a20c */ /* 0x000fe20003f05070 */
[----:B------:R-:W-:-:S12]  /*0340*/  @!P3 EXIT ;  /* 0x000000000000b94d */ /* 0x000fd80003800000 */
[----:B------:R-:W3:Y:S01]  /*0350*/  LDCU UR5, c[0x0][0x438] ;  /* 0x00008700ff0577ac */ /* 0x000ee20008000800 */
[----:B------:R-:W-:Y:S01]  /*0360*/  @!P2 ISETP.NE.AND.EX P0, PT, R9, RZ, PT, P0 ;  /* 0x000000ff0900a20c */ /* 0x000fe20003f05300 */
[--C-:B-----5:R-:W-:Y:S01]  /*0370*/  @P2 IMAD.IADD R3, R13, 0x1, -R4.reuse ;  /* 0x000000010d032824 */ /* 0x120fe200078e0a04 */
[----:B------:R-:W4:Y:S01]  /*0380*/  S2R R23, SR_CTAID.Z ;  /* 0x0000000000177919 */ /* 0x000f220000002700 */
[----:B------:R-:W1:Y:S01]  /*0390*/  LDCU UR14, c[0x0][0x508] ;  /* 0x0000a100ff0e77ac */ /* 0x000e620008000800 */
[----:B------:R-:W-:Y:S01]  /*03a0*/  @!P2 SEL R6, R6, RZ, P0 ;  /* 0x000000ff0606a207 */ /* 0x000fe20000000000 */
[----:B------:R-:W4:Y:S03]  /*03b0*/  S2R R201, SR_TID.X ;  /* 0x0000000000c97919 */ /* 0x000f260000002100 */
[----:B--2---:R-:W-:Y:S01]  /*03c0*/  @!P2 IADD3 R3, PT, PT, R6, R15, -R4 ;  /* 0x0000000f0603a210 */ /* 0x004fe20007ffe804 */
[----:B------:R-:W-:-:S04]  /*03d0*/  VIADD R6, R27, 0x1 ;  /* 0x000000011b067836 */ /* 0x000fc80000000000 */
[----:B------:R-:W-:Y:S02]  /*03e0*/  VIADD R13, R3, 0x7f ;  /* 0x0000007f030d7836 */ /* 0x000fe40000000000 */
[----:B------:R-:W-:Y:S01]  /*03f0*/  IMAD R6, R6, 0x40, -R7 ;  /* 0x0000004006067824 */ /* 0x000fe200078e0a07 */
[----:B---3--:R-:W-:Y:S02]  /*0400*/  UIADD3 UR5, UPT, UPT, UR5, 0x7f, URZ ;  /* 0x0000007f05057890 */ /* 0x008fe4000fffe0ff */
[----:B------:R-:W-:Y:S02]  /*0410*/  SHF.R.S32.HI R8, RZ, 0x1f, R13 ;  /* 0x0000001fff087819 */ /* 0x000fe4000001140d */
[----:B-1----:R-:W-:Y:S01]  /*0420*/  IADD3 R9, PT, PT, R13, UR14, R6 ;  /* 0x0000000e0d097c10 */ /* 0x002fe2000fffe006 */
[----:B------:R-:W-:Y:S01]  /*0430*/  USHF.R.S32.HI UR4, URZ, 0x1f, UR5 ;  /* 0x0000001fff047899 */ /* 0x000fe20008011405 */
[----:B------:R-:W-:Y:S02]  /*0440*/  LEA.HI R8, R8, R13, RZ, 0x7 ;  /* 0x0000000d08087211 */ /* 0x000fe400078f38ff */
[----:B------:R-:W-:Y:S01]  /*0450*/  SHF.R.S32.HI R6, RZ, 0x1f, R9 ;  /* 0x0000001fff067819 */ /* 0x000fe20000011409 */
[----:B------:R-:W-:Y:S01]  /*0460*/  ULEA.HI UR4, UR4, UR5, URZ, 0x7 ;  /* 0x0000000504047291 */ /* 0x000fe2000f8f38ff */
[----:B------:R-:W-:-:S02]  /*0470*/  SHF.R.S32.HI R8, RZ, 0x7, R8 ;  /* 0x00000007ff087819 */ /* 0x000fc40000011408 */
[----:B------:R-:W-:Y:S01]  /*0480*/  LEA.HI R6, R6, R9, RZ, 0x7 ;  /* 0x0000000906067211 */ /* 0x000fe200078f38ff */
[----:B------:R-:W-:-:S03]  /*0490*/  USHF.R.S32.HI UR4, URZ, 0x7, UR4 ;  /* 0x00000007ff047899 */ /* 0x000fc60008011404 */
[----:B------:R-:W-:Y:S01]  /*04a0*/  SHF.R.S32.HI R197, RZ, 0x7, R6 ;  /* 0x00000007ffc57819 */ /* 0x000fe20000011406 */
[----:B------:R-:W-:-:S03]  /*04b0*/  IMAD.MOV.U32 R6, RZ, RZ, R0 ;  /* 0x000000ffff067224 */ /* 0x000fc600078e0000 */
[----:B------:R-:W-:-:S04]  /*04c0*/  VIMNMX3 R197, R8, UR4, R197, PT ;  /* 0x0000000408c57c0f */ /* 0x000fc8000b8001c5 */
[----:B------:R-:W-:-:S13]  /*04d0*/  ISETP.GT.AND P0, PT, R197, RZ, PT ;  /* 0x000000ffc500720c */ /* 0x000fda0003f04270 */
[----:B----4-:R-:W-:Y:S05]  /*04e0*/  @P0 BRA `(.L_x_517) ;  /* 0x0000000400e80947 */ /* 0x010fea0003800000 */
[C---:B------:R-:W-:Y:S01]  /*04f0*/  ISETP.NE.AND P0, PT, R210.reuse, -0x1, PT ;  /* 0xffffffffd200780c */ /* 0x040fe20003f05270 */
[----:B------:R-:W1:Y:S01]  /*0500*/  LDC.64 R4, c[0x0][0x408] ;  /* 0x00010200ff047b82 */ /* 0x000e620000000a00 */
[----:B------:R-:W-:Y:S01]  /*0510*/  SHF.L.U32 R3, R201, 0x3, RZ ;  /* 0x00000003c9037819 */ /* 0x000fe200000006ff */
[----:B------:R-:W2:Y:S01]  /*0520*/  LDCU UR7, c[0x0][0x3e0] ;  /* 0x00007c00ff0777ac */ /* 0x000ea20008000800 */
[----:B------:R-:W-:Y:S01]  /*0530*/  SHF.R.U32.HI R201, RZ, 0x3, R201 ;  /* 0x00000003ffc97819 */ /* 0x000fe200000116c9 */
[----:B------:R-:W-:Y:S01]  /*0540*/  BSSY.RECONVERGENT B0, `(.L_x_518) ;  /* 0x0000028000007945 */ /* 0x000fe20003800200 */
[----:B------:R-:W3:Y:S01]  /*0550*/  LDCU.64 UR4, c[0x0][0x410] ;  /* 0x00008200ff0477ac */ /* 0x000ee20008000a00 */
[----:B------:R-:W4:Y:S06]  /*0560*/  LDCU UR6, c[0x0][0x434] ;  /* 0x00008680ff0677ac */ /* 0x000f2c0008000800 */
[----:B------:R-:W5:Y:S01]  /*0570*/  @!P0 LDC.64 R8, c[0x0][0x400] ;  /* 0x00010000ff088b82 */ /* 0x000f620000000a00 */
[----:B-1----:R-:W-:-:S04]  /*0580*/  @P0 IMAD.WIDE.U32 R10, R210, R4, RZ ;  /* 0x00000004d20a0225 */ /* 0x002fc800078e00ff */
[C---:B-----5:R-:W-:Y:S01]  /*0590*/  @!P0 IMAD.WIDE.U32 R12, R0.reuse, R8, RZ ;  /* 0x00000008000c8225 */ /* 0x060fe200078e00ff */
[----:B------:R-:W-:Y:S02]  /*05a0*/  LOP3.LUT R8, R3, 0x38, RZ, 0xc0, !PT ;  /* 0x0000003803087812 */ /* 0x000fe400078ec0ff */
[----:B------:R-:W-:Y:S01]  /*05b0*/  @P0 MOV R12, R10 ;  /* 0x0000000a000c0202 */ /* 0x000fe20000000f00 */
[----:B------:R-:W-:Y:S01]  /*05c0*/  @!P0 IMAD R0, R0, R9, R13 ;  /* 0x0000000900008224 */ /* 0x000fe200078e020d */
[----:B------:R-:W-:Y:S01]  /*05d0*/  LOP3.LUT R10, R8, 0x40, RZ, 0xfc, !PT ;  /* 0x00000040080a7812 */ /* 0x000fe200078efcff */
[----:B------:R-:W-:Y:S02]  /*05e0*/  IMAD.MOV.U32 R9, RZ, RZ, RZ ;  /* 0x000000ffff097224 */ /* 0x000fe400078e00ff */
[----:B------:R-:W-:Y:S02]  /*05f0*/  @P0 IMAD R0, R210, R5, R11 ;  /* 0x00000005d2000224 */ /* 0x000fe400078e020b */
[----:B------:R-:W-:-:S04]  /*0600*/  IMAD.WIDE.U32 R14, R2, R4, R8 ;  /* 0x00000004020e7225 */ /* 0x000fc800078e0008 */
[----:B------:R-:W-:Y:S01]  /*0610*/  IMAD R3, R2, R5, R15 ;  /* 0x0000000502037224 */ /* 0x000fe200078e020f */
[----:B------:R-:W-:Y:S01]  /*0620*/  IADD3 R12, P0, PT, R12, R14, RZ ;  /* 0x0000000e0c0c7210 */ /* 0x000fe20007f1e0ff */
[----:B--2---:R-:W-:Y:S02]  /*0630*/  IMAD R15, R6, UR7, R23 ;  /* 0x00000007060f7c24 */ /* 0x004fe4000f8e0217 */
[----:B------:R-:W-:Y:S02]  /*0640*/  VIADD R11, R201, 0x10 ;  /* 0x00000010c90b7836 */ /* 0x000fe40000000000 */
[----:B------:R-:W-:Y:S01]  /*0650*/  IMAD.X R13, R0, 0x1, R3, P0 ;  /* 0x00000001000d7824 */ /* 0x000fe200000e0603 */
[----:B------:R-:W-:Y:S01]  /*0660*/  IADD3 R0, PT, PT, -R2, R7, RZ ;  /* 0x0000000702007210 */ /* 0x000fe20007ffe1ff */
[----:B----4-:R-:W-:Y:S01]  /*0670*/  IMAD R2, R15, UR6, R2 ;  /* 0x000000060f027c24 */ /* 0x010fe2000f8e0202 */
[----:B------:R-:W-:Y:S01]  /*0680*/  IADD3 R7, PT, PT, R201, 0x20, RZ ;  /* 0x00000020c9077810 */ /* 0x000fe20007ffe0ff */
[----:B---3--:R-:W-:Y:S01]  /*0690*/  IMAD.WIDE.U32 R12, R23, UR4, R12 ;  /* 0x00000004170c7c25 */ /* 0x008fe2000f8e000c */
[----:B------:R-:W-:-:S02]  /*06a0*/  ISETP.GE.AND P0, PT, R201, R0, PT ;  /* 0x00000000c900720c */ /* 0x000fc40003f06270 */
[----:B------:R-:W-:Y:S01]  /*06b0*/  IADD3 R3, PT, PT, R201, 0x30, RZ ;  /* 0x00000030c9037810 */ /* 0x000fe20007ffe0ff */
[----:B------:R-:W-:Y:S01]  /*06c0*/  IMAD R19, R23, UR5, R13 ;  /* 0x0000000517137c24 */ /* 0x000fe2000f8e020d */
[-C--:B------:R-:W-:Y:S02]  /*06d0*/  ISETP.GE.AND P3, PT, R11, R0.reuse, PT ;  /* 0x000000000b00720c */ /* 0x080fe40003f66270 */
[-C--:B------:R-:W-:Y:S02]  /*06e0*/  ISETP.GE.AND P2, PT, R7, R0.reuse, PT ;  /* 0x000000000700720c */ /* 0x080fe40003f46270 */
[----:B------:R-:W-:-:S05]  /*06f0*/  ISETP.GE.AND P1, PT, R3, R0, PT ;  /* 0x000000000300720c */ /* 0x000fca0003f26270 */
[----:B------:R-:W-:Y:S08]  /*0700*/  @P0 BRA `(.L_x_519) ;  /* 0x00000000002c0947 */ /* 0x000ff00003800000 */
[----:B------:R-:W1:Y:S01]  /*0710*/  LDCU UR6, c[0x0][0x440] ;  /* 0x00008800ff0677ac */ /* 0x000e620008000800 */
[----:B------:R-:W-:Y:S01]  /*0720*/  IMAD.MOV.U32 R18, RZ, RZ, R12 ;  /* 0x000000ffff127224 */ /* 0x000fe200078e000c */
[----:B------:R-:W2:Y:S03]  /*0730*/  LDCU.64 UR4, c[0x0][0x3f0] ;  /* 0x00007e00ff0477ac */ /* 0x000ea60008000a00 */
[----:B------:R-:W-:-:S04]  /*0740*/  IMAD.WIDE.U32 R16, R201, R4, R18 ;  /* 0x00000004c9107225 */ /* 0x000fc800078e0012 */
[----:B------:R-:W-:Y:S01]  /*0750*/  IMAD R6, R201, R5, R17 ;  /* 0x00000005c9067224 */ /* 0x000fe200078e0211 */
[----:B-1----:R-:W-:Y:S02]  /*0760*/  ISETP.GE.AND P5, PT, R8, UR6, PT ;  /* 0x0000000608007c0c */ /* 0x002fe4000bfa6270 */
[----:B------:R-:W-:Y:S02]  /*0770*/  ISETP.GE.AND P4, PT, R10, UR6, PT ;  /* 0x000000060a007c0c */ /* 0x000fe4000bf86270 */
[----:B--2---:R-:W-:-:S04]  /*0780*/  LEA R14, P0, R16, UR4, 0x1 ;  /* 0x00000004100e7c11 */ /* 0x004fc8000f8008ff */
[----:B------:R-:W-:-:S05]  /*0790*/  LEA.HI.X R15, R16, UR5, R6, 0x1, P0 ;  /* 0x00000005100f7c11 */ /* 0x000fca00080f0c06 */
[----:B------:R1:W-:Y:S04]  /*07a0*/  @!P5 STG.E.128 desc[UR16][R14.64], RZ ;  /* 0x000000ff0e00d986 */ /* 0x0003e8000c101d10 */
[----:B------:R1:W-:Y:S02]  /*07b0*/  @!P4 STG.E.128 desc[UR16][R14.64+0x80], RZ ;  /* 0x000080ff0e00c986 */ /* 0x0003e4000c101d10 */
.L_x_519:
[----:B------:R-:W-:Y:S05]  /*07c0*/  BSYNC.RECONVERGENT B0 ;  /* 0x0000000000007941 */ /* 0x000fea0003800200 */
.L_x_518:
[----:B------:R-:W-:Y:S04]  /*07d0*/  BSSY.RECONVERGENT B0, `(.L_x_520) ;  /* 0x0000012000007945 */ /* 0x000fe80003800200 */
[----:B------:R-:W-:Y:S05]  /*07e0*/  @P3 BRA `(.L_x_521) ;  /* 0x0000000000403947 */ /* 0x000fea0003800000 */
[----:B------:R-:W2:Y:S01]  /*07f0*/  LDCU UR6, c[0x0][0x440] ;  /* 0x00008800ff0677ac */ /* 0x000ea20008000800 */
[----:B-1----:R-:W-:Y:S01]  /*0800*/  IADD3 R15, P0, PT, R201, 0x10, RZ ;  /* 0x00000010c90f7810 */ /* 0x002fe20007f1e0ff */
[----:B------:R-:W-:Y:S01]  /*0810*/  IMAD.MOV.U32 R16, RZ, RZ, R12 ;  /* 0x000000ffff107224 */ /* 0x000fe200078e000c */
[----:B------:R-:W1:Y:S03]  /*0820*/  LDCU.64 UR4, c[0x0][0x3f0] ;  /* 0x00007e00ff0477ac */ /* 0x000e660008000a00 */
[----:B------:R-:W-:-:S04]  /*0830*/  IMAD.X R17, RZ, RZ, RZ, P0 ;  /* 0x000000ffff117224 */ /* 0x000fc800000e06ff */
[----:B------:R-:W-:Y:S01]  /*0840*/  IMAD R6, R17, R4, RZ ;  /* 0x0000000411067224 */ /* 0x000fe200078e02ff */
[----:B------:R-:W-:-:S03]  /*0850*/  MOV R17, R19 ;  /* 0x0000001300117202 */ /* 0x000fc60000000f00 */
[C---:B------:R-:W-:Y:S02]  /*0860*/  IMAD R6, R15.reuse, R5, R6 ;  /* 0x000000050f067224 */ /* 0x040fe400078e0206 */
[----:B------:R-:W-:Y:S01]  /*0870*/  IMAD.WIDE.U32 R16, R15, R4, R16 ;  /* 0x000000040f107225 */ /* 0x000fe200078e0010 */
[----:B--2---:R-:W-:Y:S02]  /*0880*/  ISETP.GE.AND P3, PT, R8, UR6, PT ;  /* 0x0000000608007c0c */ /* 0x004fe4000bf66270 */
[----:B------:R-:W-:Y:S01]  /*0890*/  ISETP.GE.AND P0, PT, R10, UR6, PT ;  /* 0x000000060a007c0c */ /* 0x000fe2000bf06270 */
[----:B------:R-:W-:Y:S01]  /*08a0*/  IMAD.IADD R6, R17, 0x1, R6 ;  /* 0x0000000111067824 */ /* 0x000fe200078e0206 */
[----:B-1----:R-:W-:-:S04]  /*08b0*/  LEA R14, P4, R16, UR4, 0x1 ;  /* 0x00000004100e7c11 */ /* 0x002fc8000f8808ff */
[----:B------:R-:W-:-:S05]  /*08c0*/  LEA.HI.X R15, R16, UR5, R6, 0x1, P4 ;  /* 0x00000005100f7c11 */ /* 0x000fca000a0f0c06 */
[----:B------:R2:W-:Y:S04]  /*08d0*/  @!P3 STG.E.128 desc[UR16][R14.64], RZ ;  /* 0x000000ff0e00b986 */ /* 0x0005e8000c101d10 */
[----:B------:R2:W-:Y:S02]  /*08e0*/  @!P0 STG.E.128 desc[UR16][R14.64+0x80], RZ ;  /* 0x000080ff0e008986 */ /* 0x0005e4000c101d10 */
.L_x_521:
[----:B------:R-:W-:Y:S05]  /*08f0*/  BSYNC.RECONVERGENT B0 ;  /* 0x0000000000007941 */ /* 0x000fea0003800200 */
.L_x_520:
[----:B------:R-:W-:Y:S04]  /*0900*/  BSSY.RECONVERGENT B0, `(.L_x_522) ;  /* 0x0000012000007945 */ /* 0x000fe80003800200 */
[----:B------:R-:W-:Y:S05]  /*0910*/  @P2 BRA `(.L_x_523) ;  /* 0x0000000000402947 */ /* 0x000fea0003800000 */
[----:B------:R-:W3:Y:S01]  /*0920*/  LDCU UR6, c[0x0][0x440] ;  /* 0x00008800ff0677ac */ /* 0x000ee20008000800 */
[----:B-12---:R-:W-:Y:S01]  /*0930*/  IADD3 R15, P0, PT, R201, 0x20, RZ ;  /* 0x00000020c90f7810 */ /* 0x006fe20007f1e0ff */
[----:B------:R-:W-:Y:S01]  /*0940*/  IMAD.MOV.U32 R16, RZ, RZ, R12 ;  /* 0x000000ffff107224 */ /* 0x000fe200078e000c */
[----:B------:R-:W1:Y:S03]  /*0950*/  LDCU.64 UR4, c[0x0][0x3f0] ;  /* 0x00007e00ff0477ac */ /* 0x000e660008000a00 */
[----:B------:R-:W-:-:S04]  /*0960*/  IMAD.X R17, RZ, RZ, RZ, P0 ;  /* 0x000000ffff117224 */ /* 0x000fc800000e06ff */
[----:B------:R-:W-:Y:S01]  /*0970*/  IMAD R6, R17, R4, RZ ;  /* 0x0000000411067224 */ /* 0x000fe200078e02ff */
[----:B------:R-:W-:-:S03]  /*0980*/  MOV R17, R19 ;  /* 0x0000001300117202 */ /* 0x000fc60000000f00 */
[C---:B------:R-:W-:Y:S02]  /*0990*/  IMAD R6, R15.reuse, R5, R6 ;  /* 0x000000050f067224 */ /* 0x040fe400078e0206 */
[----:B------:R-:W-:Y:S01]  /*09a0*/  IMAD.WIDE.U32 R16, R15, R4, R16 ;  /* 0x000000040f107225 */ /* 0x000fe200078e0010 */
[----:B---3--:R-:W-:Y:S02]  /*09b0*/  ISETP.GE.AND P2, PT, R8, UR6, PT ;  /* 0x0000000608007c0c */ /* 0x008fe4000bf46270 */
[----:B------:R-:W-:Y:S01]  /*09c0*/  ISETP.GE.AND P0, PT, R10, UR6, PT ;  /* 0x000000060a007c0c */ /* 0x000fe2000bf06270 */
[----:B------:R-:W-:Y:S01]  /*09d0*/  IMAD.IADD R15, R17, 0x1, R6 ;  /* 0x00000001110f7824 */ /* 0x000fe200078e0206 */
[----:B-1----:R-:W-:-:S04]  /*09e0*/  LEA R14, P3, R16, UR4, 0x1 ;  /* 0x00000004100e7c11 */ /* 0x002fc8000f8608ff */
[----:B------:R-:W-:-:S05]  /*09f0*/  LEA.HI.X R15, R16, UR5, R15, 0x1, P3 ;  /* 0x00000005100f7c11 */ /* 0x000fca00098f0c0f */
[----:B------:R3:W-:Y:S04]  /*0a00*/  @!P2 STG.E.128 desc[UR16][R14.64], RZ ;  /* 0x000000ff0e00a986 */ /* 0x0007e8000c101d10 */
[----:B------:R3:W-:Y:S02]  /*0a10*/  @!P0 STG.E.128 desc[UR16][R14.64+0x80], RZ ;  /* 0x000080ff0e008986 */ /* 0x0007e4000c101d10 */
.L_x_523:
[----:B------:R-:W-:Y:S05]  /*0a20*/  BSYNC.RECONVERGENT B0 ;  /* 0x0000000000007941 */ /* 0x000fea0003800200 */
.L_x_522:
[----:B------:R-:W-:Y:S04]  /*0a30*/  BSSY.RECONVERGENT B0, `(.L_x_524) ;  /* 0x0000011000007945 */ /* 0x000fe80003800200 */
[----:B------:R-:W-:Y:S05]  /*0a40*/  @P1 BRA `(.L_x_525) ;  /* 0x00000000003c1947 */ /* 0x000fea0003800000 */
[----:B------:R-:W4:Y:S01]  /*0a50*/  LDCU UR6, c[0x0][0x440] ;  /* 0x00008800ff0677ac */ /* 0x000f220008000800 */
[----:B------:R-:W-:Y:S02]  /*0a60*/  IADD3 R13, P0, PT, R201, 0x30, RZ ;  /* 0x00000030c90d7810 */ /* 0x000fe40007f1e0ff */
[----:B------:R-:W-:Y:S01]  /*0a70*/  MOV R18, R12 ;  /* 0x0000000c00127202 */ /* 0x000fe20000000f00 */
[----:B------:R-:W5:Y:S02]  /*0a80*/  LDCU.64 UR4, c[0x0][0x3f0] ;  /* 0x00007e00ff0477ac */ /* 0x000f640008000a00 */
[----:B-123--:R-:W-:Y:S02]  /*0a90*/  IMAD.X R15, RZ, RZ, RZ, P0 ;  /* 0x000000ffff0f7224 */ /* 0x00efe400000e06ff */
[----:B------:R-:W-:-:S04]  /*0aa0*/  IMAD.WIDE.U32 R18, R13, R4, R18 ;  /* 0x000000040d127225 */ /* 0x000fc800078e0012 */
[----:B------:R-:W-:-:S04]  /*0ab0*/  IMAD R6, R15, R4, RZ ;  /* 0x000000040f067224 */ /* 0x000fc800078e02ff */
[----:B------:R-:W-:Y:S01]  /*0ac0*/  IMAD R5, R13, R5, R6 ;  /* 0x000000050d057224 */ /* 0x000fe200078e0206 */
[----:B----4-:R-:W-:Y:S02]  /*0ad0*/  ISETP.GE.AND P1, PT, R8, UR6, PT ;  /* 0x0000000608007c0c */ /* 0x010fe4000bf26270 */
[----:B------:R-:W-:Y:S01]  /*0ae0*/  ISETP.GE.AND P0, PT, R10, UR6, PT ;  /* 0x000000060a007c0c */ /* 0x000fe2000bf06270 */
[----:B------:R-:W-:Y:S01]  /*0af0*/  IMAD.IADD R5, R19, 0x1, R5 ;  /* 0x0000000113057824 */ /* 0x000fe200078e0205 */
[----:B-----5:R-:W-:-:S04]  /*0b00*/  LEA R4, P2, R18, UR4, 0x1 ;  /* 0x0000000412047c11 */ /* 0x020fc8000f8408ff */
[----:B------:R-:W-:-:S05]  /*0b10*/  LEA.HI.X R5, R18, UR5, R5, 0x1, P2 ;  /* 0x0000000512057c11 */ /* 0x000fca00090f0c05 */
[----:B------:R4:W-:Y:S04]  /*0b20*/  @!P1 STG.E.128 desc[UR16][R4.64], RZ ;  /* 0x000000ff04009986 */ /* 0x0009e8000c101d10 */
[----:B------:R4:W-:Y:S02]  /*0b30*/  @!P0 STG.E.128 desc[UR16][R4.64+0x80], RZ ;  /* 0x000080ff04008986 */ /* 0x0009e4000c101d10 */
.L_x_525:
[----:B------:R-:W-:Y:S05]  /*0b40*/  BSYNC.RECONVERGENT B0 ;  /* 0x0000000000007941 */ /* 0x000fea0003800200 */
.L_x_524:
[----:B------:R-:W4:Y:S01]  /*0b50*/  LDCU.64 UR4, c[0x0][0x420] ;  /* 0x00008400ff0477ac */ /* 0x000f220008000a00 */
[----:B------:R-:W-:-:S04]  /*0b60*/  ISETP.NE.AND P4, PT, R8, RZ, PT ;  /* 0x000000ff0800720c */ /* 0x000fc80003f85270 */
[-C--:B------:R-:W-:Y:S02]  /*0b70*/  ISETP.GE.OR P3, PT, R201, R0.reuse, P4 ;  /* 0x00000000c900720c */ /* 0x080fe40002766670 */
[-C--:B------:R-:W-:Y:S02]  /*0b80*/  ISETP.GE.OR P2, PT, R11, R0.reuse, P4 ;  /* 0x000000000b00720c */ /* 0x080fe40002746670 */
[-C--:B------:R-:W-:Y:S02]  /*0b90*/  ISETP.GE.OR P1, PT, R7, R0.reuse, P4 ;  /* 0x000000000700720c */ /* 0x080fe40002726670 */
[C---:B------:R-:W-:Y:S02]  /*0ba0*/  IADD3 R201, P0, PT, R2.reuse, R201, RZ ;  /* 0x000000c902c97210 */ /* 0x040fe40007f1e0ff */
[----:B------:R-:W-:Y:S02]  /*0bb0*/  ISETP.GE.OR P4, PT, R3, R0, P4 ;  /* 0x000000000300720c */ /* 0x000fe40002786670 */
[----:B------:R-:W-:-:S02]  /*0bc0*/  LEA.HI.X.SX32 R2, R2, RZ, 0x1, P0 ;  /* 0x000000ff02027211 */ /* 0x000fc400000f0eff */
[C---:B----4-:R-:W-:Y:S01]  /*0bd0*/  LEA R4, P0, R201.reuse, UR4, 0x2 ;  /* 0x00000004c9047c11 */ /* 0x050fe2000f8010ff */
[----:B------:R-:W-:Y:S02]  /*0be0*/  @!P3 IMAD.MOV.U32 R9, RZ, RZ, 0x7f800000 ;  /* 0x7f800000ff09b424 */ /* 0x000fe400078e00ff */
[----:B------:R-:W-:Y:S01]  /*0bf0*/  @!P2 IMAD.MOV.U32 R7, RZ, RZ, 0x7f800000 ;  /* 0x7f800000ff07a424 */ /* 0x000fe200078e00ff */
[----:B------:R-:W-:Y:S01]  /*0c00*/  LEA.HI.X R5, R201, UR5, R2, 0x2, P0 ;  /* 0x00000005c9057c11 */ /* 0x000fe200080f1402 */
[----:B------:R-:W-:-:S04]  /*0c10*/  @!P1 IMAD.MOV.U32 R3, RZ, RZ, 0x7f800000 ;  /* 0x7f800000ff039424 */ /* 0x000fc800078e00ff */
[----:B------:R4:W-:Y:S04]  /*0c20*/  @!P3 STG.E desc[UR16][R4.64], R9 ;  /* 0x000000090400b986 */ /* 0x0009e8000c101910 */
[----:B------:R4:W-:Y:S04]  /*0c30*/  @!P2 STG.E desc[UR16][R4.64+0x40], R7 ;  /* 0x000040070400a986 */ /* 0x0009e8000c101910 */
[----:B------:R4:W-:Y:S01]  /*0c40*/  @!P1 STG.E desc[UR16][R4.64+0x80], R3 ;  /* 0x0000800304009986 */ /* 0x0009e2000c101910 */
[----:B------:R-:W-:Y:S05]  /*0c50*/  @P4 EXIT ;  /* 0x000000000000494d */ /* 0x000fea0003800000 */
[----:B----4-:R-:W-:-:S05]  /*0c60*/  MOV R3, 0x7f800000 ;  /* 0x7f80000000037802 */ /* 0x010fca0000000f00 */
[----:B------:R-:W-:Y:S01]  /*0c70*/  STG.E desc[UR16][R4.64+0xc0], R3 ;  /* 0x0000c00304007986 */ /* 0x000fe2000c101910 */
[----:B------:R-:W-:Y:S05]  /*0c80*/  EXIT ;  /* 0x000000000000794d */ /* 0x000fea0003800000 */
.L_x_517:
[----:B------:R-:W1:Y:S01]  /*0c90*/  LDCU.64 UR4, c[0x0][0x4d8] ;  /* 0x00009b00ff0477ac */ /* 0x000e620008000a00 */
[----:B------:R-:W2:Y:S01]  /*0ca0*/  LDCU.64 UR8, c[0x0][0x4e0] ;  /* 0x00009c00ff0877ac */ /* 0x000ea20008000a00 */
[----:B-1----:R-:W-:-:S04]  /*0cb0*/  UISETP.NE.U32.AND UP0, UPT, UR4, URZ, UPT ;  /* 0x000000ff0400728c */ /* 0x002fc8000bf05070 */
[----:B------:R-:W-:Y:S02]  /*0cc0*/  UISETP.NE.AND.EX UP0, UPT, UR5, URZ, UPT, UP0 ;  /* 0x000000ff0500728c */ /* 0x000fe4000bf05300 */
[----:B--2---:R-:W-:-:S04]  /*0cd0*/  UISETP.NE.U32.AND UP1, UPT, UR8, URZ, UPT ;  /* 0x000000ff0800728c */ /* 0x004fc8000bf25070 */
[----:B------:R-:W-:-:S03]  /*0ce0*/  UISETP.NE.AND.EX UP1, UPT, UR9, URZ, UPT, UP1 ;  /* 0x000000ff0900728c */ /* 0x000fc6000bf25310 */
[----:B------:R-:W-:Y:S08]  /*0cf0*/  BRA.U !UP0, `(.L_x_526) ;  /* 0x00000001080c7547 */ /* 0x000ff0000b800000 */
[----:B------:R-:W-:-:S04]  /*0d00*/  IADD3 R8, P0, PT, R11, UR4, RZ ;  /* 0x000000040b087c10 */ /* 0x000fc8000ff1e0ff */
[----:B------:R-:W-:-:S05]  /*0d10*/  IADD3.X R9, PT, PT, R10, UR5, RZ, P0, !PT ;  /* 0x000000050a097c10 */ /* 0x000fca00087fe4ff */
[----:B------:R1:W5:Y:S04]  /*0d20*/  LDG.E R6, desc[UR16][R8.64] ;  /* 0x0000001008067981 */ /* 0x000368000c1e1900 */
.L_x_526:
[----:B------:R-:W-:Y:S05]  /*0d30*/  BRA.U !UP1, `(.L_x_527) ;  /* 0x0000000509847547 */ /* 0x000fea000b800000 */
[----:B------:R-:W1:Y:S01]  /*0d40*/  LDC R11, c[0x0][0x4f0] ;  /* 0x00013c00ff0b7b82 */ /* 0x000e620000000800 */
[----:B------:R-:W-:Y:S01]  /*0d50*/  LEA R4, R197, 0xffffff80, 0x7 ;  /* 0xffffff80c5047811 */ /* 0x000fe200078e38ff */
[----:B------:R-:W2:Y:S01]  /*0d60*/  LDCU.64 UR4, c[0x0][0x4e8] ;  /* 0x00009d00ff0477ac */ /* 0x000ea20008000a00 */
[----:B------:R-:W3:Y:S01]  /*0d70*/  LDCU.64 UR6, c[0x0][0x3a0] ;  /* 0x00007400ff0677ac */ /* 0x000ee20008000a00 */
[----:B------:R-:W4:Y:S01]  /*0d80*/  LDCU.64 UR12, c[0x0][0x3b8] ;  /* 0x00007700ff0c77ac */ /* 0x000f220008000a00 */
[----:B------:R-:W3:Y:S01]  /*0d90*/  LDCU.64 UR10, c[0x0][0x3c0] ;  /* 0x00007800ff0a77ac */ /* 0x000ee20008000a00 */
[----:B-1----:R-:W-:-:S04]  /*0da0*/  IABS R8, R11 ;  /* 0x0000000b00087213 */ /* 0x002fc80000000000 */
[----:B------:R-:W1:Y:S08]  /*0db0*/  I2F.RP R9, R8 ;  /* 0x0000000800097306 */ /* 0x000e700000209400 */
[----:B-1----:R-:W1:Y:S02]  /*0dc0*/  MUFU.RCP R12, R9 ;  /* 0x00000009000c7308 */ /* 0x002e640000001000 */
[----:B-1----:R-:W-:-:S06]  /*0dd0*/  IADD3 R12, PT, PT, R12, 0xffffffe, RZ ;  /* 0x0ffffffe0c0c7810 */ /* 0x002fcc0007ffe0ff */
[----:B------:R-:W1:Y:S02]  /*0de0*/  F2I.FTZ.U32.TRUNC.NTZ R13, R12 ;  /* 0x0000000c000d7305 */ /* 0x000e64000021f000 */
[----:B-1----:R-:W-:Y:S01]  /*0df0*/  IMAD.MOV R5, RZ, RZ, -R13 ;  /* 0x000000ffff057224 */ /* 0x002fe200078e0a0d */
[----:B------:R-:W-:-:S03]  /*0e00*/  MOV R12, RZ ;  /* 0x000000ff000c7202 */ /* 0x000fc60000000f00 */
[----:B-----5:R-:W-:Y:S01]  /*0e10*/  IMAD R6, R5, R8, RZ ;  /* 0x0000000805067224 */ /* 0x020fe200078e02ff */
[----:B------:R-:W-:-:S03]  /*0e20*/  IABS R5, R4 ;  /* 0x0000000400057213 */ /* 0x000fc60000000000 */
[----:B------:R-:W-:-:S04]  /*0e30*/  IMAD.HI.U32 R13, R13, R6, R12 ;  /* 0x000000060d0d7227 */ /* 0x000fc800078e000c */
[----:B------:R-:W-:-:S04]  /*0e40*/  IMAD.MOV.U32 R6, RZ, RZ, R5 ;  /* 0x000000ffff067224 */ /* 0x000fc800078e0005 */
[----:B------:R-:W-:-:S05]  /*0e50*/  IMAD.HI.U32 R5, R13, R6, RZ ;  /* 0x000000060d057227 */ /* 0x000fca00078e00ff */
[----:B------:R-:W-:-:S05]  /*0e60*/  IADD3 R9, PT, PT, -R5, RZ, RZ ;  /* 0x000000ff05097210 */ /* 0x000fca0007ffe1ff */
[----:B------:R-:W-:Y:S01]  /*0e70*/  IMAD R9, R8, R9, R6 ;  /* 0x0000000908097224 */ /* 0x000fe200078e0206 */
[----:B------:R-:W-:-:S04]  /*0e80*/  LOP3.LUT R6, R4, R11, RZ, 0x3c, !PT ;  /* 0x0000000b04067212 */ /* 0x000fc800078e3cff */
[----:B------:R-:W-:Y:S02]  /*0e90*/  ISETP.GT.U32.AND P2, PT, R8, R9, PT ;  /* 0x000000090800720c */ /* 0x000fe40003f44070 */
[----:B------:R-:W-:Y:S02]  /*0ea0*/  ISETP.GE.AND P1, PT, R6, RZ, PT ;  /* 0x000000ff0600720c */ /* 0x000fe40003f26270 */
[----:B------:R-:W1:Y:S09]  /*0eb0*/  LDC R6, c[0x0][0x3e8] ;  /* 0x0000fa00ff067b82 */ /* 0x000e720000000800 */
[----:B------:R-:W-:Y:S01]  /*0ec0*/  @!P2 IMAD.IADD R9, R9, 0x1, -R8 ;  /* 0x000000010909a824 */ /* 0x000fe200078e0a08 */
[----:B------:R-:W-:-:S02]  /*0ed0*/  @!P2 IADD3 R5, PT, PT, R5, 0x1, RZ ;  /* 0x000000010505a810 */ /* 0x000fc40007ffe0ff */
[----:B------:R-:W-:Y:S02]  /*0ee0*/  ISETP.NE.AND P2, PT, R11, RZ, PT ;  /* 0x000000ff0b00720c */ /* 0x000fe40003f45270 */
[----:B------:R-:W-:Y:S01]  /*0ef0*/  ISETP.GE.U32.AND P0, PT, R9, R8, PT ;  /* 0x000000080900720c */ /* 0x000fe20003f06070 */
[----:B--2---:R-:W-:-:S04]  /*0f00*/  IMAD.WIDE.U32 R8, R0, UR4, RZ ;  /* 0x0000000400087c25 */ /* 0x004fc8000f8e00ff */
[----:B------:R-:W-:Y:S01]  /*0f10*/  IMAD R215, R0, UR5, R9 ;  /* 0x0000000500d77c24 */ /* 0x000fe2000f8e0209 */
[----:B------:R-:W2:Y:S07]  /*0f20*/  LDCU.64 UR4, c[0x0][0x3a8] ;  /* 0x00007500ff0477ac */ /* 0x000eae0008000a00 */
[----:B------:R-:W-:Y:S02]  /*0f30*/  @P0 IADD3 R5, PT, PT, R5, 0x1, RZ ;  /* 0x0000000105050810 */ /* 0x000fe40007ffe0ff */
[----:B------:R-:W-:-:S03]  /*0f40*/  LEA R214, P0, R8, UR8, 0x2 ;  /* 0x0000000808d67c11 */ /* 0x000fc6000f8010ff */
[----:B------:R-:W-:Y:S01]  /*0f50*/  @!P1 IMAD.MOV R5, RZ, RZ, -R5 ;  /* 0x000000ffff059224 */ /* 0x000fe200078e0a05 */
[----:B------:R-:W-:Y:S02]  /*0f60*/  LEA.HI.X R215, R8, UR9, R215, 0x2, P0 ;  /* 0x0000000908d77c11 */ /* 0x000fe400080f14d7 */
[----:B------:R-:W-:-:S05]  /*0f70*/  @!P2 LOP3.LUT R5, RZ, R11, RZ, 0x33, !PT ;  /* 0x0000000bff05a212 */ /* 0x000fca00078e33ff */
[----:B------:R-:W-:-:S05]  /*0f80*/  IMAD.WIDE R18, R5, 0x4, R214 ;  /* 0x0000000405127825 */ /* 0x000fca00078e02d6 */
[----:B------:R-:W2:Y:S01]  /*0f90*/  LDG.E R10, desc[UR16][R18.64] ;  /* 0x00000010120a7981 */ /* 0x000ea2000c1e1900 */
[----:B-1----:R-:W-:Y:S01]  /*0fa0*/  IABS R9, R6 ;  /* 0x0000000600097213 */ /* 0x002fe20000000000 */
[----:B------:R-:W-:Y:S01]  /*0fb0*/  IMAD.MOV R5, RZ, RZ, -R5 ;  /* 0x000000ffff057224 */ /* 0x000fe200078e0a05 */
[----:B---3--:R-:W-:Y:S01]  /*0fc0*/  MOV R24, UR10 ;  /* 0x0000000a00187c02 */ /* 0x008fe20008000f00 */
[----:B----4-:R-:W-:Y:S01]  /*0fd0*/  IMAD.U32 R134, RZ, RZ, UR12 ;  /* 0x0000000cff867e24 */ /* 0x010fe2000f8e00ff */
[----:B------:R-:W1:Y:S01]  /*0fe0*/  I2F.RP R16, R9 ;  /* 0x0000000900107306 */ /* 0x000e620000209400 */
[----:B------:R-:W-:Y:S01]  /*0ff0*/  IMAD R4, R11, R5, R4 ;  /* 0x000000050b047224 */ /* 0x000fe200078e0204 */
[----:B------:R-:W-:Y:S01]  /*1000*/  MOV R25, UR11 ;  /* 0x0000000b00197c02 */ /* 0x000fe20008000f00 */
[----:B------:R-:W-:-:S03]  /*1010*/  IMAD.U32 R135, RZ, RZ, UR13 ;  /* 0x0000000dff877e24 */ /* 0x000fc6000f8e00ff */
[----:B------:R-:W-:Y:S02]  /*1020*/  SHF.R.S32.HI R5, RZ, 0x1f, R4 ;  /* 0x0000001fff057819 */ /* 0x000fe40000011404 */
[----:B-1----:R-:W1:Y:S02]  /*1030*/  MUFU.RCP R14, R16 ;  /* 0x00000010000e7308 */ /* 0x002e640000001000 */
[----:B-1----:R-:W-:-:S06]  /*1040*/  IADD3 R14, PT, PT, R14, 0xffffffe, RZ ;  /* 0x0ffffffe0e0e7810 */ /* 0x002fcc0007ffe0ff */
[----:B------:R-:W1:Y:S02]  /*1050*/  F2I.FTZ.U32.TRUNC.NTZ R15, R14 ;  /* 0x0000000e000f7305 */ /* 0x000e64000021f000 */
[----:B-1----:R-:W-:Y:S01]  /*1060*/  IADD3 R8, PT, PT, RZ, -R15, RZ ;  /* 0x8000000fff087210 */ /* 0x002fe20007ffe0ff */
[----:B------:R-:W-:-:S04]  /*1070*/  IMAD.MOV.U32 R14, RZ, RZ, RZ ;  /* 0x000000ffff0e7224 */ /* 0x000fc800078e00ff */
[----:B------:R-:W-:Y:S01]  /*1080*/  IMAD R12, R8, R9, RZ ;  /* 0x00000009080c7224 */ /* 0x000fe200078e02ff */
[----:B------:R-:W-:-:S03]  /*1090*/  IABS R8, R23 ;  /* 0x0000001700087213 */ /* 0x000fc60000000000 */
[----:B------:R-:W-:Y:S01]  /*10a0*/  IMAD.HI.U32 R12, R15, R12, R14 ;  /* 0x0000000c0f0c7227 */ /* 0x000fe200078e000e */
[----:B------:R-:W-:-:S05]  /*10b0*/  MOV R13, R8 ;  /* 0x00000008000d7202 */ /* 0x000fca0000000f00 */
[----:B------:R-:W-:-:S05]  /*10c0*/  IMAD.HI.U32 R8, R12, R13, RZ ;  /* 0x0000000d0c087227 */ /* 0x000fca00078e00ff */
[----:B------:R-:W-:-:S05]  /*10d0*/  IADD3 R12, PT, PT, -R8, RZ, RZ ;  /* 0x000000ff080c7210 */ /* 0x000fca0007ffe1ff */
[----:B------:R-:W-:-:S05]  /*10e0*/  IMAD R12, R9, R12, R13 ;  /* 0x0000000c090c7224 */ /* 0x000fca00078e020d */
[----:B------:R-:W-:-:S13]  /*10f0*/  ISETP.GT.U32.AND P1, PT, R9, R12, PT ;  /* 0x0000000c0900720c */ /* 0x000fda0003f24070 */
[----:B------:R-:W-:Y:S01]  /*1100*/  @!P1 IMAD.IADD R12, R12, 0x1, -R9 ;  /* 0x000000010c0c9824 */ /* 0x000fe200078e0a09 */
[----:B------:R-:W-:Y:S02]  /*1110*/  @!P1 IADD3 R8, PT, PT, R8, 0x1, RZ ;  /* 0x0000000108089810 */ /* 0x000fe40007ffe0ff */
[----:B------:R-:W-:Y:S02]  /*1120*/  ISETP.NE.AND P1, PT, R6, RZ, PT ;  /* 0x000000ff0600720c */ /* 0x000fe40003f25270 */
[----:B------:R-:W-:Y:S02]  /*1130*/  ISETP.GE.U32.AND P2, PT, R12, R9, PT ;  /* 0x000000090c00720c */ /* 0x000fe40003f46070 */
[----:B------:R-:W-:-:S04]  /*1140*/  LOP3.LUT R12, R23, R6, RZ, 0x3c, !PT ;  /* 0x00000006170c7212 */ /* 0x000fc800078e3cff */
[----:B------:R-:W-:-:S07]  /*1150*/  ISETP.GE.AND P0, PT, R12, RZ, PT ;  /* 0x000000ff0c00720c */ /* 0x000fce0003f06270 */
[----:B------:R-:W-:-:S06]  /*1160*/  @P2 IADD3 R8, PT, PT, R8, 0x1, RZ ;  /* 0x0000000108082810 */ /* 0x000fcc0007ffe0ff */
[----:B------:R-:W-:Y:S02]  /*1170*/  @!P0 IADD3 R8, PT, PT, -R8, RZ, RZ ;  /* 0x000000ff08088210 */ /* 0x000fe40007ffe1ff */
[----:B------:R-:W-:Y:S01]  /*1180*/  @!P1 LOP3.LUT R8, RZ, R6, RZ, 0x33, !PT ;  /* 0x00000006ff089212 */ /* 0x000fe200078e33ff */
[C---:B------:R-:W-:Y:S02]  /*1190*/  IMAD R6, R5.reuse, R134, RZ ;  /* 0x0000008605067224 */ /* 0x040fe400078e02ff */
[----:B------:R-:W-:Y:S02]  /*11a0*/  IMAD R5, R5, R24, RZ ;  /* 0x0000001805057224 */ /* 0x000fe400078e02ff */
[C---:B------:R-:W-:Y:S02]  /*11b0*/  IMAD R6, R4.reuse, R135, R6 ;  /* 0x0000008704067224 */ /* 0x040fe400078e0206 */
[----:B------:R-:W-:Y:S01]  /*11c0*/  IMAD R5, R4, R25, R5 ;  /* 0x0000001904057224 */ /* 0x000fe200078e0205 */
[----:B--2---:R-:W-:Y:S01]  /*11d0*/  SHF.R.S32.HI R9, RZ, 0x1f, R10 ;  /* 0x0000001fff097819 */ /* 0x004fe2000001140a */
[----:B------:R-:W-:-:S04]  /*11e0*/  IMAD.WIDE.U32 R12, R10, UR6, RZ ;  /* 0x000000060a0c7c25 */ /* 0x000fc8000f8e00ff */
[C---:B------:R-:W-:Y:S02]  /*11f0*/  IMAD R15, R9.reuse, UR6, RZ ;  /* 0x00000006090f7c24 */ /* 0x040fe4000f8e02ff */
[----:B------:R-:W-:Y:S02]  /*1200*/  IMAD R9, R9, UR4, RZ ;  /* 0x0000000409097c24 */ /* 0x000fe4000f8e02ff */
[C---:B------:R-:W-:Y:S02]  /*1210*/  IMAD R15, R10.reuse, UR7, R15 ;  /* 0x000000070a0f7c24 */ /* 0x040fe4000f8e020f */
[C---:B------:R-:W-:Y:S02]  /*1220*/  IMAD R9, R10.reuse, UR5, R9 ;  /* 0x000000050a097c24 */ /* 0x040fe4000f8e0209 */
[----:B------:R-:W-:Y:S01]  /*1230*/  IMAD.WIDE.U32 R10, R10, UR4, RZ ;  /* 0x000000040a0a7c25 */ /* 0x000fe2000f8e00ff */
[----:B------:R-:W1:Y:S01]  /*1240*/  LDCU.128 UR4, c[0x0][0x3d0] ;  /* 0x00007a00ff0477ac */ /* 0x000e620008000c00 */
[----:B------:R-:W-:-:S03]  /*1250*/  IADD3 R13, PT, PT, R13, R15, RZ ;  /* 0x0000000f0d0d7210 */ /* 0x000fc60007ffe0ff */
[----:B------:R-:W-:Y:S01]  /*1260*/  IADD3 R11, PT, PT, R11, R9, RZ ;  /* 0x000000090b0b7210 */ /* 0x000fe20007ffe0ff */
[----:B------:R-:W-:-:S04]  /*1270*/  IMAD.WIDE.U32 R12, R4, R134, R12 ;  /* 0x00000086040c7225 */ /* 0x000fc800078e000c */
[----:B------:R-:W-:Y:S01]  /*1280*/  IMAD.WIDE.U32 R10, R4, R24, R10 ;  /* 0x00000018040a7225 */ /* 0x000fe200078e000a */
[----:B------:R-:W-:Y:S02]  /*1290*/  SHF.R.S32.HI R4, RZ, 0x1f, R8 ;  /* 0x0000001fff047819 */ /* 0x000fe40000011408 */
[----:B------:R-:W-:Y:S01]  /*12a0*/  IADD3 R13, PT, PT, R13, R6, RZ ;  /* 0x000000060d0d7210 */ /* 0x000fe20007ffe0ff */
[----:B------:R-:W-:Y:S02]  /*12b0*/  IMAD.IADD R11, R11, 0x1, R5 ;  /* 0x000000010b0b7824 */ /* 0x000fe400078e0205 */
[C---:B-1----:R-:W-:Y:S02]  /*12c0*/  IMAD R5, R4.reuse, UR4, RZ ;  /* 0x0000000404057c24 */ /* 0x042fe4000f8e02ff */
[----:B------:R-:W-:Y:S02]  /*12d0*/  IMAD R9, R4, UR6, RZ ;  /* 0x0000000604097c24 */ /* 0x000fe4000f8e02ff */
[----:B------:R-:W-:-:S02]  /*12e0*/  IMAD R5, R8, UR5, R5 ;  /* 0x0000000508057c24 */ /* 0x000fc4000f8e0205 */
[----:B------:R-:W-:-:S04]  /*12f0*/  IMAD.WIDE.U32 R12, R8, UR4, R12 ;  /* 0x00000004080c7c25 */ /* 0x000fc8000f8e000c */
[C---:B------:R-:W-:Y:S01]  /*1300*/  IMAD R9, R8.reuse, UR7, R9 ;  /* 0x0000000708097c24 */ /* 0x040fe2000f8e0209 */
[----:B------:R-:W-:Y:S01]  /*1310*/  IADD3 R6, PT, PT, R13, R5, RZ ;  /* 0x000000050d067210 */ /* 0x000fe20007ffe0ff */
[----:B------:R-:W-:-:S05]  /*1320*/  IMAD.WIDE.U32 R14, R8, UR6, R10 ;  /* 0x00000006080e7c25 */ /* 0x000fca000f8e000a */
[----:B------:R-:W-:Y:S01]  /*1330*/  IADD3 R10, PT, PT, R15, R9, RZ ;  /* 0x000000090f0a7210 */ /* 0x000fe20007ffe0ff */
[----:B------:R-:W-:Y:S06]  /*1340*/  BRA `(.L_x_528) ;  /* 0x0000000400547947 */ /* 0x000fec0003800000 */
.L_x_527:
[----:B------:R-:W-:-:S13]  /*1350*/  ISETP.NE.AND P0, PT, R5, -0x1, PT ;  /* 0xffffffff0500780c */ /* 0x000fda0003f05270 */
[----:B------:R-:W-:Y:S05]  /*1360*/  @P0 BRA `(.L_x_529) ;  /* 0x0000000000340947 */ /* 0x000fea0003800000 */
[----:B------:R-:W2:Y:S01]  /*1370*/  LDC.64 R134, c[0x0][0x3b8] ;  /* 0x0000ee00ff867b82 */ /* 0x000ea20000000a00 */
[----:B------:R-:W3:Y:S01]  /*1380*/  LDCU.64 UR4, c[0x0][0x3a0] ;  /* 0x00007400ff0477ac */ /* 0x000ee20008000a00 */
[----:B-1----:R-:W-:-:S05]  /*1390*/  SHF.R.S32.HI R9, RZ, 0x1f, R4 ;  /* 0x0000001fff097819 */ /* 0x002fca0000011404 */
[-C--:B--2---:R-:W-:Y:S01]  /*13a0*/  IMAD R8, R9, R134.reuse, RZ ;  /* 0x0000008609087224 */ /* 0x084fe200078e02ff */
[----:B-----5:R-:W-:Y:S01]  /*13b0*/  SHF.R.S32.HI R9, RZ, 0x1f, R6 ;  /* 0x0000001fff097819 */ /* 0x020fe20000011406 */
[----:B------:R-:W-:-:S04]  /*13c0*/  IMAD.WIDE.U32 R10, R4, R134, RZ ;  /* 0x00000086040a7225 */ /* 0x000fc800078e00ff */
[----:B------:R-:W-:Y:S02]  /*13d0*/  IMAD R8, R4, R135, R8 ;  /* 0x0000008704087224 */ /* 0x000fe400078e0208 */
[----:B---3--:R-:W-:-:S03]  /*13e0*/  IMAD R9, R9, UR4, RZ ;  /* 0x0000000409097c24 */ /* 0x008fc6000f8e02ff */
[----:B------:R-:W-:Y:S01]  /*13f0*/  IADD3 R11, PT, PT, R11, R8, RZ ;  /* 0x000000080b0b7210 */ /* 0x000fe20007ffe0ff */
[C---:B------:R-:W-:Y:S02]  /*1400*/  IMAD R9, R6.reuse, UR5, R9 ;  /* 0x0000000506097c24 */ /* 0x040fe4000f8e0209 */
[----:B------:R-:W-:-:S05]  /*1410*/  IMAD.WIDE.U32 R12, R6, UR4, R10 ;  /* 0x00000004060c7c25 */ /* 0x000fca000f8e000a */
[----:B------:R-:W-:Y:S01]  /*1420*/  IADD3 R11, PT, PT, R13, R9, RZ ;  /* 0x000000090d0b7210 */ /* 0x000fe20007ffe0ff */
[----:B------:R-:W-:Y:S05]  /*1430*/  BRA `(.L_x_530) ;  /* 0x0000000000147947 */ /* 0x000fea0003800000 */
.L_x_529:
[----:B------:R-:W2:Y:S01]  /*1440*/  LDC.64 R134, c[0x0][0x3b8] ;  /* 0x0000ee00ff867b82 */ /* 0x000ea20000000a00 */
[----:B------:R-:W-:-:S05]  /*1450*/  IADD3 R12, PT, PT, R4, R5, RZ ;  /* 0x00000005040c7210 */ /* 0x000fca0007ffe0ff */
[C---:B--2---:R-:W-:Y:S02]  /*1460*/  IMAD R11, R12.reuse, R135, RZ ;  /* 0x000000870c0b7224 */ /* 0x044fe400078e02ff */
[----:B------:R-:W-:-:S05]  /*1470*/  IMAD.WIDE.U32 R12, R12, R134, RZ ;  /* 0x000000860c0c7225 */ /* 0x000fca00078e00ff */
[----:B------:R-:W-:Y:S02]  /*1480*/  IADD3 R11, PT, PT, R13, R11, RZ ;  /* 0x0000000b0d0b7210 */ /* 0x000fe40007ffe0ff */
.L_x_530:
[----:B------:R-:W-:Y:S05]  /*1490*/  @P0 BRA `(.L_x_531) ;  /* 0x0000000000340947 */ /* 0x000fea0003800000 */
[----:B------:R-:W1:Y:S01]  /*14a0*/  LDC.64 R24, c[0x0][0x3c0] ;  /* 0x0000f000ff187b82 */ /* 0x000e620000000a00 */
[----:B------:R-:W2:Y:S01]  /*14b0*/  LDCU.64 UR4, c[0x0][0x3a8] ;  /* 0x00007500ff0477ac */ /* 0x000ea20008000a00 */
[----:B------:R-:W-:-:S05]  /*14c0*/  SHF.R.S32.HI R5, RZ, 0x1f, R4 ;  /* 0x0000001fff057819 */ /* 0x000fca0000011404 */
[-C--:B-1----:R-:W-:Y:S01]  /*14d0*/  IMAD R8, R5, R24.reuse, RZ ;  /* 0x0000001805087224 */ /* 0x082fe200078e02ff */
[----:B-----5:R-:W-:Y:S01]  /*14e0*/  SHF.R.S32.HI R5, RZ, 0x1f, R6 ;  /* 0x0000001fff057819 */ /* 0x020fe20000011406 */
[----:B------:R-:W-:-:S04]  /*14f0*/  IMAD.WIDE.U32 R14, R4, R24, RZ ;  /* 0x00000018040e7225 */ /* 0x000fc800078e00ff */
[----:B------:R-:W-:Y:S02]  /*1500*/  IMAD R8, R4, R25, R8 ;  /* 0x0000001904087224 */ /* 0x000fe400078e0208 */
[----:B--2---:R-:W-:-:S03]  /*1510*/  IMAD R5, R5, UR4, RZ ;  /* 0x0000000405057c24 */ /* 0x004fc6000f8e02ff */
[----:B------:R-:W-:Y:S01]  /*1520*/  IADD3 R15, PT, PT, R15, R8, RZ ;  /* 0x000000080f0f7210 */ /* 0x000fe20007ffe0ff */
[C---:B------:R-:W-:Y:S02]  /*1530*/  IMAD R5, R6.reuse, UR5, R5 ;  /* 0x0000000506057c24 */ /* 0x040fe4000f8e0205 */
[----:B------:R-:W-:-:S05]  /*1540*/  IMAD.WIDE.U32 R14, R6, UR4, R14 ;  /* 0x00000004060e7c25 */ /* 0x000fca000f8e000e */
[----:B------:R-:W-:Y:S01]  /*1550*/  IADD3 R13, PT, PT, R15, R5, RZ ;  /* 0x000000050f0d7210 */ /* 0x000fe20007ffe0ff */
[----:B------:R-:W-:Y:S06]  /*1560*/  BRA `(.L_x_532) ;  /* 0x0000000000147947 */ /* 0x000fec0003800000 */
.L_x_531:
[----:B------:R-:W2:Y:S01]  /*1570*/  LDC.64 R24, c[0x0][0x3c0] ;  /* 0x0000f000ff187b82 */ /* 0x000ea20000000a00 */
[----:B------:R-:W-:-:S05]  /*1580*/  IADD3 R4, PT, PT, R4, R5, RZ ;  /* 0x0000000504047210 */ /* 0x000fca0007ffe0ff */
[C---:B--2---:R-:W-:Y:S02]  /*1590*/  IMAD R13, R4.reuse, R25, RZ ;  /* 0x00000019040d7224 */ /* 0x044fe400078e02ff */
[----:B------:R-:W-:-:S05]  /*15a0*/  IMAD.WIDE.U32 R14, R4, R24, RZ ;  /* 0x00000018040e7225 */ /* 0x000fca00078e00ff */
[----:B------:R-:W-:-:S07]  /*15b0*/  IADD3 R13, PT, PT, R15, R13, RZ ;  /* 0x0000000d0f0d7210 */ /* 0x000fce0007ffe0ff */
.L_x_532:
[----:B-----5:R-:W2:Y:S01]  /*15c0*/  LDC R6, c[0x0][0x3e8] ;  /* 0x0000fa00ff067b82 */ /* 0x020ea20000000800 */
[----:B------:R-:W-:Y:S02]  /*15d0*/  LEA R10, R197, 0xffffff80, 0x7 ;  /* 0xffffff80c50a7811 */ /* 0x000fe400078e38ff */
[----:B------:R-:W-:Y:S02]  /*15e0*/  CS2R R214, SRZ ;  /* 0x0000000000d67805 */ /* 0x000fe4000001ff00 */
[----:B--2---:R-:W-:-:S04]  /*15f0*/  IABS R4, R6 ;  /* 0x0000000600047213 */ /* 0x004fc80000000000 */
[----:B-1----:R-:W1:Y:S08]  /*1600*/  I2F.RP R9, R4 ;  /* 0x0000000400097306 */ /* 0x002e700000209400 */
[----:B-1----:R-:W1:Y:S02]  /*1610*/  MUFU.RCP R16, R9 ;  /* 0x0000000900107308 */ /* 0x002e640000001000 */
[----:B-1----:R-:W-:-:S06]  /*1620*/  IADD3 R16, PT, PT, R16, 0xffffffe, RZ ;  /* 0x0ffffffe10107810 */ /* 0x002fcc0007ffe0ff */
[----:B------:R-:W1:Y:S02]  /*1630*/  F2I.FTZ.U32.TRUNC.NTZ R17, R16 ;  /* 0x0000001000117305 */ /* 0x000e64000021f000 */
[----:B-1----:R-:W-:Y:S01]  /*1640*/  IMAD.MOV R5, RZ, RZ, -R17 ;  /* 0x000000ffff057224 */ /* 0x002fe200078e0a11 */
[----:B------:R-:W-:-:S03]  /*1650*/  MOV R16, RZ ;  /* 0x000000ff00107202 */ /* 0x000fc60000000f00 */
[----:B------:R-:W-:Y:S01]  /*1660*/  IMAD R8, R5, R4, RZ ;  /* 0x0000000405087224 */ /* 0x000fe200078e02ff */
[----:B------:R-:W-:-:S03]  /*1670*/  IABS R5, R23 ;  /* 0x0000001700057213 */ /* 0x000fc60000000000 */
[----:B------:R-:W-:Y:S01]  /*1680*/  IMAD.HI.U32 R15, R17, R8, R16 ;  /* 0x00000008110f7227 */ /* 0x000fe200078e0010 */
[----:B------:R-:W-:Y:S02]  /*1690*/  MOV R17, R13 ;  /* 0x0000000d00117202 */ /* 0x000fe40000000f00 */
[----:B------:R-:W-:Y:S01]  /*16a0*/  MOV R13, R11 ;  /* 0x0000000b000d7202 */ /* 0x000fe20000000f00 */
[----:B------:R-:W-:Y:S02]  /*16b0*/  IMAD.MOV.U32 R8, RZ, RZ, R5 ;  /* 0x000000ffff087224 */ /* 0x000fe400078e0005 */
[----:B------:R-:W-:Y:S02]  /*16c0*/  IMAD.MOV.U32 R16, RZ, RZ, R14 ;  /* 0x000000ffff107224 */ /* 0x000fe400078e000e */
[----:B------:R-:W-:-:S04]  /*16d0*/  IMAD.HI.U32 R15, R15, R8, RZ ;  /* 0x000000080f0f7227 */ /* 0x000fc800078e00ff */
[----:B------:R-:W-:Y:S01]  /*16e0*/  IMAD.WIDE.U32 R16, R10, R24, R16 ;  /* 0x000000180a107225 */ /* 0x000fe200078e0010 */
[----:B------:R-:W-:-:S03]  /*16f0*/  IADD3 R5, PT, PT, -R15, RZ, RZ ;  /* 0x000000ff0f057210 */ /* 0x000fc60007ffe1ff */
[----:B------:R-:W-:-:S04]  /*1700*/  IMAD.WIDE.U32 R12, R10, R134, R12 ;  /* 0x000000860a0c7225 */ /* 0x000fc800078e000c */
[----:B------:R-:W-:Y:S02]  /*1710*/  IMAD R5, R4, R5, R8 ;  /* 0x0000000504057224 */ /* 0x000fe400078e0208 */
[----:B------:R-:W1:Y:S01]  /*1720*/  LDC.64 R8, c[0x0][0x3d8] ;  /* 0x0000f600ff087b82 */ /* 0x000e620000000a00 */
[----:B------:R-:W-:Y:S02]  /*1730*/  IMAD R17, R10, R25, R17 ;  /* 0x000000190a117224 */ /* 0x000fe400078e0211 */
[----:B------:R-:W-:Y:S01]  /*1740*/  ISETP.GT.U32.AND P0, PT, R4, R5, PT ;  /* 0x000000050400720c */ /* 0x000fe20003f04070 */
[----:B------:R-:W-:-:S12]  /*1750*/  IMAD R13, R10, R135, R13 ;  /* 0x000000870a0d7224 */ /* 0x000fd800078e020d */
[----:B------:R-:W-:Y:S01]  /*1760*/  @!P0 IMAD.IADD R5, R5, 0x1, -R4 ;  /* 0x0000000105058824 */ /* 0x000fe200078e0a04 */
[----:B------:R-:W-:Y:S02]  /*1770*/  @!P0 IADD3 R15, PT, PT, R15, 0x1, RZ ;  /* 0x000000010f0f8810 */ /* 0x000fe40007ffe0ff */
[----:B------:R-:W-:Y:S02]  /*1780*/  ISETP.NE.AND P0, PT, R6, RZ, PT ;  /* 0x000000ff0600720c */ /* 0x000fe40003f05270 */
[----:B------:R-:W-:Y:S02]  /*1790*/  ISETP.GE.U32.AND P2, PT, R5, R4, PT ;  /* 0x000000040500720c */ /* 0x000fe40003f46070 */
[----:B------:R-:W-:-:S04]  /*17a0*/  LOP3.LUT R4, R23, R6, RZ, 0x3c, !PT ;  /* 0x0000000617047212 */ /* 0x000fc800078e3cff */
[----:B------:R-:W-:Y:S02]  /*17b0*/  ISETP.GE.AND P1, PT, R4, RZ, PT ;  /* 0x000000ff0400720c */ /* 0x000fe40003f26270 */
[----:B------:R-:W2:Y:S05]  /*17c0*/  LDC.64 R4, c[0x0][0x3d0] ;  /* 0x0000f400ff047b82 */ /* 0x000eaa0000000a00 */
[----:B------:R-:W-:-:S06]  /*17d0*/  @P2 VIADD R15, R15, 0x1 ;  /* 0x000000010f0f2836 */ /* 0x000fcc0000000000 */
[----:B------:R-:W-:Y:S02]  /*17e0*/  @!P1 IADD3 R15, PT, PT, -R15, RZ, RZ ;  /* 0x000000ff0f0f9210 */ /* 0x000fe40007ffe1ff */
[----:B------:R-:W-:-:S04]  /*17f0*/  @!P0 LOP3.LUT R15, RZ, R6, RZ, 0x33, !PT ;  /* 0x00000006ff0f8212 */ /* 0x000fc800078e33ff */
[----:B------:R-:W-:Y:S01]  /*1800*/  SHF.R.S32.HI R11, RZ, 0x1f, R15 ;  /* 0x0000001fff0b7819 */ /* 0x000fe2000001140f */
[----:B-1----:R-:W-:-:S04]  /*1810*/  IMAD.WIDE.U32 R16, R15, R8, R16 ;  /* 0x000000080f107225 */ /* 0x002fc800078e0010 */
[C---:B------:R-:W-:Y:S02]  /*1820*/  IMAD R6, R11.reuse, R8, RZ ;  /* 0x000000080b067224 */ /* 0x040fe400078e02ff */
[-C--:B--2---:R-:W-:Y:S02]  /*1830*/  IMAD R10, R11, R4.reuse, RZ ;  /* 0x000000040b0a7224 */ /* 0x084fe400078e02ff */
[C---:B------:R-:W-:Y:S02]  /*1840*/  IMAD R6, R15.reuse, R9, R6 ;  /* 0x000000090f067224 */ /* 0x040fe400078e0206 */
[----:B------:R-:W-:-:S04]  /*1850*/  IMAD.WIDE.U32 R12, R15, R4, R12 ;  /* 0x000000040f0c7225 */ /* 0x000fc800078e000c */
[----:B------:R-:W-:Y:S01]  /*1860*/  IMAD R5, R15, R5, R10 ;  /* 0x000000050f057224 */ /* 0x000fe200078e020a */
[----:B------:R-:W-:Y:S01]  /*1870*/  IADD3 R10, PT, PT, R17, R6, RZ ;  /* 0x00000006110a7210 */ /* 0x000fe20007ffe0ff */
[----:B------:R-:W-:-:S03]  /*1880*/  IMAD.MOV.U32 R14, RZ, RZ, R16 ;  /* 0x000000ffff0e7224 */ /* 0x000fc600078e0010 */
[----:B------:R-:W-:-:S07]  /*1890*/  IADD3 R6, PT, PT, R13, R5, RZ ;  /* 0x000000050d067210 */ /* 0x000fce0007ffe0ff */
.L_x_528:
[----:B------:R-:W-:Y:S01]  /*18a0*/  ISETP.NE.AND P0, PT, R210, -0x1, PT ;  /* 0xffffffffd200780c */ /* 0x000fe20003f05270 */
[----:B------:R-:W1:Y:S01]  /*18b0*/  S2UR UR5, SR_CgaCtaId ;  /* 0x00000000000579c3 */ /* 0x000e620000008800 */
[----:B------:R-:W-:Y:S01]  /*18c0*/  SHF.L.U32 R219, R201, 0x3, RZ ;  /* 0x00000003c9db7819 */ /* 0x000fe200000006ff */
[----:B------:R-:W2:Y:S01]  /*18d0*/  LDCU.64 UR12, c[0x0][0x388] ;  /* 0x00007100ff0c77ac */ /* 0x000ea20008000a00 */
[----:B------:R-:W-:Y:S01]  /*18e0*/  IMAD.IADD R204, R7, 0x1, -R2 ;  /* 0x0000000107cc7824 */ /* 0x000fe200078e0a02 */
[----:B------:R-:W-:Y:S01]  /*18f0*/  SHF.R.U32.HI R20, RZ, 0x3, R201 ;  /* 0x00000003ff147819 */ /* 0x000fe200000116c9 */
[----:B------:R-:W-:Y:S01]  /*1900*/  IMAD.SHL.U32 R196, R197, 0x80, RZ ;  /* 0x00000080c5c47824 */ /* 0x000fe200078e00ff */
[----:B------:R-:W3:Y:S01]  /*1910*/  LDCU.64 UR10, c[0x0][0x390] ;  /* 0x00007200ff0a77ac */ /* 0x000ee20008000a00 */
[----:B------:R-:W-:Y:S01]  /*1920*/  LOP3.LUT R198, R219, 0x38, RZ, 0xc0, !PT ;  /* 0x00000038dbc67812 */ /* 0x000fe200078ec0ff */
[----:B------:R-:W-:Y:S01]  /*1930*/  IMAD.MOV.U32 R21, RZ, RZ, RZ ;  /* 0x000000ffff157224 */ /* 0x000fe200078e00ff */
[----:B------:R-:W-:Y:S01]  /*1940*/  ISETP.GE.AND P5, PT, R20, R204, PT ;  /* 0x000000cc1400720c */ /* 0x000fe20003fa6270 */
[----:B------:R-:W4:Y:S01]  /*1950*/  LDCU.64 UR6, c[0x0][0x3c8] ;  /* 0x00007900ff0677ac */ /* 0x000f220008000a00 */
[----:B------:R-:W-:Y:S01]  /*1960*/  IADD3 R18, P1, PT, R198, R12, RZ ;  /* 0x0000000cc6127210 */ /* 0x000fe20007f3e0ff */
[----:B------:R-:W5:Y:S01]  /*1970*/  @!P0 LDC.64 R8, c[0x0][0x398] ;  /* 0x0000e600ff088b82 */ /* 0x000f620000000a00 */
[C---:B------:R-:W-:Y:S01]  /*1980*/  VIADD R11, R20.reuse, 0x20 ;  /* 0x00000020140b7836 */ /* 0x040fe20000000000 */
[----:B------:R-:W-:Y:S01]  /*1990*/  UMOV UR4, 0x400 ;  /* 0x0000040000047882 */ /* 0x000fe20000000000 */
[C---:B------:R-:W-:Y:S01]  /*19a0*/  IADD3 R13, PT, PT, R20.reuse, 0x10, RZ ;  /* 0x00000010140d7810 */ /* 0x040fe20007ffe0ff */
[----:B------:R-:W-:Y:S01]  /*19b0*/  IMAD.X R19, RZ, RZ, R6, P1 ;  /* 0x000000ffff137224 */ /* 0x000fe200008e0606 */
[----:B------:R-:W-:Y:S01]  /*19c0*/  BSSY.RECONVERGENT B0, `(.L_x_533) ;  /* 0x000003b000007945 */ /* 0x000fe20003800200 */
[----:B------:R-:W-:Y:S01]  /*19d0*/  IMAD.WIDE.U32 R26, R27, 0x40, R20 ;  /* 0x000000401b1a7825 */ /* 0x000fe200078e0014 */
[-C--:B------:R-:W-:Y:S01]  /*19e0*/  ISETP.GE.AND P3, PT, R13, R204.reuse, PT ;  /* 0x000000cc0d00720c */ /* 0x080fe20003f66270 */
[----:B------:R-:W3:Y:S01]  /*19f0*/  @P0 LDC.64 R4, c[0x0][0x3b0] ;  /* 0x0000ec00ff040b82 */ /* 0x000ee20000000a00 */
[----:B------:R-:W-:Y:S01]  /*1a00*/  ISETP.GE.AND P2, PT, R11, R204, PT ;  /* 0x000000cc0b00720c */ /* 0x000fe20003f46270 */
[----:B------:R-:W-:Y:S01]  /*1a10*/  IMAD.WIDE.U32 R18, R20, R134, R18 ;  /* 0x0000008614127225 */ /* 0x000fe200078e0012 */
[----:B------:R-:W-:Y:S01]  /*1a20*/  LOP3.LUT R218, R198, 0x40, RZ, 0xfc, !PT ;  /* 0x00000040c6da7812 */ /* 0x000fe200078efcff */
[----:B-1----:R-:W-:-:S02]  /*1a30*/  ULEA UR5, UR5, UR4, 0x18 ;  /* 0x0000000405057291 */ /* 0x002fc4000f8ec0ff */
[----:B------:R-:W-:Y:S01]  /*1a40*/  IMAD R205, R20, R135, R19 ;  /* 0x0000008714cd7224 */ /* 0x000fe200078e0213 */
[----:B--2---:R-:W-:-:S04]  /*1a50*/  LEA R206, P4, R18, UR12, 0x1 ;  /* 0x0000000c12ce7c11 */ /* 0x004fc8000f8808ff */
[----:B------:R-:W-:Y:S01]  /*1a60*/  LEA.HI.X R205, R18, UR13, R205, 0x1, P4 ;  /* 0x0000000d12cd7c11 */ /* 0x000fe2000a0f0ccd */
[----:B-----5:R-:W-:-:S04]  /*1a70*/  @!P0 IMAD.WIDE.U32 R16, R0, R8, RZ ;  /* 0x0000000800108225 */ /* 0x020fc800078e00ff */
[----:B------:R-:W-:Y:S01]  /*1a80*/  @!P0 IMAD R8, R0, R9, R17 ;  /* 0x0000000900088224 */ /* 0x000fe200078e0211 */
[----:B------:R-:W-:Y:S01]  /*1a90*/  IADD3 R0, PT, PT, R196, -0x80, RZ ;  /* 0xffffff80c4007810 */ /* 0x000fe20007ffe0ff */
[----:B------:R-:W-:Y:S02]  /*1aa0*/  @!P0 IMAD.MOV.U32 R15, RZ, RZ, R16 ;  /* 0x000000ffff0f8224 */ /* 0x000fe400078e0010 */
[----:B---3--:R-:W-:Y:S01]  /*1ab0*/  @P0 IMAD.WIDE.U32 R16, R210, R4, RZ ;  /* 0x00000004d2100225 */ /* 0x008fe200078e00ff */
[----:B------:R-:W-:-:S03]  /*1ac0*/  LOP3.LUT R4, R219, 0x1f8, RZ, 0xc0, !PT ;  /* 0x000001f8db047812 */ /* 0x000fc600078ec0ff */
[----:B------:R-:W-:Y:S01]  /*1ad0*/  @P0 IMAD R8, R210, R5, R17 ;  /* 0x00000005d2080224 */ /* 0x000fe200078e0211 */
[----:B------:R-:W-:Y:S01]  /*1ae0*/  LOP3.LUT R12, R4, 0x38, R201, 0x78, !PT ;  /* 0x00000038040c7812 */ /* 0x000fe200078e78c9 */
[----:B------:R-:W-:Y:S01]  /*1af0*/  @P0 IMAD.MOV.U32 R15, RZ, RZ, R16 ;  /* 0x000000ffff0f0224 */ /* 0x000fe200078e0010 */
[----:B------:R-:W-:Y:S01]  /*1b00*/  IADD3 R16, P0, PT, R198, R14, RZ ;  /* 0x0000000ec6107210 */ /* 0x000fe20007f1e0ff */
[----:B------:R-:W-:Y:S01]  /*1b10*/  VIADD R9, R20, 0x30 ;  /* 0x0000003014097836 */ /* 0x000fe20000000000 */
[----:B------:R-:W-:Y:S01]  /*1b20*/  LOP3.LUT R219, R12, 0x1e00, R219, 0xf8, !PT ;  /* 0x00001e000cdb7812 */ /* 0x000fe200078ef8db */
[----:B------:R-:W-:Y:S01]  /*1b30*/  IMAD.IADD R4, R3, 0x1, -R0 ;  /* 0x0000000103047824 */ /* 0x000fe200078e0a00 */
[----:B------:R-:W-:Y:S02]  /*1b40*/  IADD3.X R17, PT, PT, RZ, R10, RZ, P0, !PT ;  /* 0x0000000aff117210 */ /* 0x000fe400007fe4ff */
[----:B------:R-:W-:Y:S02]  /*1b50*/  IADD3 R14, P0, PT, R198, R15, RZ ;  /* 0x0000000fc60e7210 */ /* 0x000fe40007f1e0ff */
[----:B------:R-:W-:Y:S01]  /*1b60*/  ISETP.GE.AND P1, PT, R9, R204, PT ;  /* 0x000000cc0900720c */ /* 0x000fe20003f26270 */
[C---:B------:R-:W-:Y:S01]  /*1b70*/  IMAD.WIDE.U32 R16, R20.reuse, R24, R16 ;  /* 0x0000001814107225 */ /* 0x040fe200078e0010 */
[----:B------:R-:W-:-:S02]  /*1b80*/  ISETP.GE.AND P6, PT, R20, R4, PT ;  /* 0x000000041400720c */ /* 0x000fc40003fc6270 */
[----:B------:R-:W-:Y:S01]  /*1b90*/  LEA R219, R219, UR5, 0x1 ;  /* 0x00000005dbdb7c11 */ /* 0x000fe2000f8e08ff */
[----:B------:R-:W-:Y:S01]  /*1ba0*/  IMAD.X R15, RZ, RZ, R8, P0 ;  /* 0x000000ffff0f7224 */ /* 0x000fe200000e0608 */
[----:B------:R-:W-:Y:S01]  /*1bb0*/  LEA R208, P0, R16, UR10, 0x1 ;  /* 0x0000000a10d07c11 */ /* 0x000fe2000f8008ff */
[----:B------:R-:W-:Y:S02]  /*1bc0*/  IMAD R209, R20, R25, R17 ;  /* 0x0000001914d17224 */ /* 0x000fe400078e0211 */
[----:B----4-:R-:W-:-:S03]  /*1bd0*/  IMAD.WIDE.U32 R14, R23, UR6, R14 ;  /* 0x00000006170e7c25 */ /* 0x010fc6000f8e000e */
[----:B------:R-:W-:Y:S01]  /*1be0*/  LEA.HI.X R209, R16, UR11, R209, 0x1, P0 ;  /* 0x0000000b10d17c11 */ /* 0x000fe200080f0cd1 */
[----:B------:R-:W-:Y:S01]  /*1bf0*/  IMAD R23, R23, UR7, R15 ;  /* 0x0000000717177c24 */ /* 0x000fe2000f8e020f */
[----:B------:R-:W-:Y:S06]  /*1c00*/  @P5 BRA `(.L_x_534) ;  /* 0x0000000000585947 */ /* 0x000fec0003800000 */
[----:B------:R-:W1:Y:S01]  /*1c10*/  LDCU.64 UR6, c[0x0][0x3b0] ;  /* 0x00007600ff0677ac */ /* 0x000e620008000a00 */
[----:B------:R-:W-:Y:S01]  /*1c20*/  IMAD.MOV.U32 R22, RZ, RZ, R14 ;  /* 0x000000ffff167224 */ /* 0x000fe200078e000e */
[----:B------:R-:W2:Y:S01]  /*1c30*/  LDCU UR4, c[0x0][0x440] ;  /* 0x00008800ff0477ac */ /* 0x000ea20008000800 */
[----:B------:R-:W3:Y:S01]  /*1c40*/  LDCU.64 UR10, c[0x0][0x380] ;  /* 0x00007000ff0a77ac */ /* 0x000ee20008000a00 */
[----:B-1----:R-:W-:Y:S02]  /*1c50*/  IMAD R5, R27, UR6, RZ ;  /* 0x000000061b057c24 */ /* 0x002fe4000f8e02ff */
[----:B------:R-:W-:Y:S01]  /*1c60*/  IMAD.WIDE.U32 R16, R26, UR6, R22 ;  /* 0x000000061a107c25 */ /* 0x000fe2000f8e0016 */
[----:B--2---:R-:W-:-:S03]  /*1c70*/  ISETP.GE.AND P4, PT, R198, UR4, PT ;  /* 0x00000004c6007c0c */ /* 0x004fc6000bf86270 */
[----:B------:R-:W-:Y:S01]  /*1c80*/  IMAD R5, R26, UR7, R5 ;  /* 0x000000071a057c24 */ /* 0x000fe2000f8e0205 */
[----:B------:R-:W-:Y:S02]  /*1c90*/  ISETP.GE.AND P0, PT, R218, UR4, PT ;  /* 0x00000004da007c0c */ /* 0x000fe4000bf06270 */
[----:B---3--:R-:W-:Y:S02]  /*1ca0*/  LEA R18, P5, R16, UR10, 0x1 ;  /* 0x0000000a10127c11 */ /* 0x008fe4000f8a08ff */
[----:B------:R-:W-:-:S04]  /*1cb0*/  IADD3 R5, PT, PT, R17, R5, RZ ;  /* 0x0000000511057210 */ /* 0x000fc80007ffe0ff */
[----:B------:R-:W-:-:S05]  /*1cc0*/  LEA.HI.X R19, R16, UR11, R5, 0x1, P5 ;  /* 0x0000000b10137c11 */ /* 0x000fca000a8f0c05 */
[----:B------:R-:W-:Y:S01]  /*1cd0*/  @!PT LDS RZ, [RZ] ;  /* 0x00000000fffff984 */ /* 0x000fe20000000800 */
[----:B------:R-:W-:Y:S01]  /*1ce0*/  @!PT LDS RZ, [RZ] ;  /* 0x00000000fffff984 */ /* 0x000fe20000000800 */
[----:B------:R-:W-:Y:S01]  /*1cf0*/  @!PT LDS RZ, [RZ] ;  /* 0x00000000fffff984 */ /* 0x000fe20000000800 */
[----:B------:R1:W-:Y:S04]  /*1d00*/  @!P4 LDGSTS.E.BYPASS.LTC128B.128 [R219], desc[UR16][R18.64] ;  /* 0x0000000012dbcfae */ /* 0x0003e8000b981a10 */
[----:B------:R1:W-:Y:S04]  /*1d10*/  @P4 STS.128 [R219], RZ ;  /* 0x000000ffdb004388 */ /* 0x0003e80000000c00 */
[----:B------:R-:W-:Y:S01]  /*1d20*/  @!PT LDS RZ, [RZ] ;  /* 0x00000000fffff984 */ /* 0x000fe20000000800 */
[----:B------:R-:W-:Y:S01]  /*1d30*/  @!PT LDS RZ, [RZ] ;  /* 0x00000000fffff984 */ /* 0x000fe20000000800 */
[----:B------:R-:W-:Y:S01]  /*1d40*/  @!PT LDS RZ, [RZ] ;  /* 0x00000000fffff984 */ /* 0x000fe20000000800 */
[----:B------:R1:W-:Y:S04]  /*1d50*/  @!P0 LDGSTS.E.BYPASS.LTC128B.128 [R219+0x2000], desc[UR16][R18.64+0x80] ;  /* 0x0200008012db8fae */ /* 0x0003e8000b981a10 */
[----:B------:R1:W-:Y:S02]  /*1d60*/  @P0 STS.128 [R219+0x2000], RZ ;  /* 0x002000ffdb000388 */ /* 0x0003e40000000c00 */
.L_x_534:
[----:B------:R-:W-:Y:S05]  /*1d70*/  BSYNC.RECONVERGENT B0 ;  /* 0x0000000000007941 */ /* 0x000fea0003800200 */
.L_x_533:
[----:B------:R-:W-:Y:S01]  /*1d80*/  BSSY.RECONVERGENT B0, `(.L_x_535) ;  /* 0x000001c000007945 */ /* 0x000fe20003800200 */
[----:B------:R-:W-:-:S03]  /*1d90*/  ISETP.GE.AND P0, PT, R13, R4, PT ;  /* 0x000000040d00720c */ /* 0x000fc60003f06270 */
[----:B------:R-:W-:Y:S10]  /*1da0*/  @P3 BRA `(.L_x_536) ;  /* 0x0000000000643947 */ /* 0x000ff40003800000 */
[----:B------:R-:W2:Y:S01]  /*1db0*/  LDCU.64 UR10, c[0x0][0x3b0] ;  /* 0x00007600ff0a77ac */ /* 0x000ea20008000a00 */
[----:B------:R-:W-:Y:S01]  /*1dc0*/  IADD3 R6, P3, PT, R26, 0x10, RZ ;  /* 0x000000101a067810 */ /* 0x000fe20007f7e0ff */
[----:B------:R-:W-:Y:S01]  /*1dd0*/  IMAD.MOV.U32 R16, RZ, RZ, R14 ;  /* 0x000000ffff107224 */ /* 0x000fe200078e000e */
[----:B------:R-:W-:Y:S01]  /*1de0*/  MOV R17, R23 ;  /* 0x0000001700117202 */ /* 0x000fe20000000f00 */
[----:B------:R-:W3:Y:S02]  /*1df0*/  LDCU UR4, c[0x0][0x440] ;  /* 0x00008800ff0477ac */ /* 0x000ee40008000800 */
[----:B------:R-:W-:Y:S01]  /*1e00*/  IMAD.X R5, RZ, RZ, R27, P3 ;  /* 0x000000ffff057224 */ /* 0x000fe200018e061b */
[----:B------:R-:W1:Y:S03]  /*1e10*/  LDCU.64 UR6, c[0x0][0x380] ;  /* 0x00007000ff0677ac */ /* 0x000e660008000a00 */
[----:B--2---:R-:W-:-:S02]  /*1e20*/  IMAD R5, R5, UR10, RZ ;  /* 0x0000000a05057c24 */ /* 0x004fc4000f8e02ff */
[----:B------:R-:W-:Y:S01]  /*1e30*/  IMAD.WIDE.U32 R16, R6, UR10, R16 ;  /* 0x0000000a06107c25 */ /* 0x000fe2000f8e0010 */
[----:B---3--:R-:W-:-:S03]  /*1e40*/  ISETP.GE.AND P4, PT, R198, UR4, PT ;  /* 0x00000004c6007c0c */ /* 0x008fc6000bf86270 */
[----:B------:R-:W-:Y:S01]  /*1e50*/  IMAD R5, R6, UR11, R5 ;  /* 0x0000000b06057c24 */ /* 0x000fe2000f8e0205 */
[----:B------:R-:W-:Y:S02]  /*1e60*/  ISETP.GE.AND P3, PT, R218, UR4, PT ;  /* 0x00000004da007c0c */ /* 0x000fe4000bf66270 */
[----:B-1----:R-:W-:Y:S01]  /*1e70*/  LEA R18, P5, R16, UR6, 0x1 ;  /* 0x0000000610127c11 */ /* 0x002fe2000f8a08ff */
[----:B------:R-:W-:-:S05]  /*1e80*/  IMAD.IADD R5, R17, 0x1, R5 ;  /* 0x0000000111057824 */ /* 0x000fca00078e0205 */
[----:B------:R-:W-:-:S05]  /*1e90*/  LEA.HI.X R19, R16, UR7, R5, 0x1, P5 ;  /* 0x0000000710137c11 */ /* 0x000fca000a8f0c05 */
[----:B------:R-:W-:Y:S01]  /*1ea0*/  @!PT LDS RZ, [RZ] ;  /* 0x00000000fffff984 */ /* 0x000fe20000000800 */
[----:B------:R-:W-:Y:S01]  /*1eb0*/  @!PT LDS RZ, [RZ] ;  /* 0x00000000fffff984 */ /* 0x000fe20000000800 */
[----:B------:R-:W-:Y:S01]  /*1ec0*/  @!PT LDS RZ, [RZ] ;  /* 0x00000000fffff984 */ /* 0x000fe20000000800 */
[----:B------:R2:W-:Y:S04]  /*1ed0*/  @!P4 LDGSTS.E.BYPASS.LTC128B.128 [R219+0x800], desc[UR16][R18.64] ;  /* 0x0080000012dbcfae */ /* 0x0005e8000b981a10 */
[----:B------:R2:W-:Y:S04]  /*1ee0*/  @P4 STS.128 [R219+0x800], RZ ;  /* 0x000800ffdb004388 */ /* 0x0005e80000000c00 */
[----:B------:R-:W-:Y:S01]  /*1ef0*/  @!PT LDS RZ, [RZ] ;  /* 0x00000000fffff984 */ /* 0x000fe20000000800 */
[----:B------:R-:W-:Y:S01]  /*1f00*/  @!PT LDS RZ, [RZ] ;  /* 0x00000000fffff984 */ /* 0x000fe20000000800 */
[----:B------:R-:W-:Y:S01]  /*1f10*/  @!PT LDS RZ, [RZ] ;  /* 0x00000000fffff984 */ /* 0x000fe20000000800 */
[----:B------:R2:W-:Y:S04]  /*1f20*/  @!P3 LDGSTS.E.BYPASS.LTC128B.128 [R219+0x2800], desc[UR16][R18.64+0x80] ;  /* 0x0280008012dbbfae */ /* 0x0005e8000b981a10 */
[----:B------:R2:W-:Y:S02]  /*1f30*/  @P3 STS.128 [R219+0x2800], RZ ;  /* 0x002800ffdb003388 */ /* 0x0005e40000000c00 */
.L_x_536:
[----:B------:R-:W-:Y:S05]  /*1f40*/  BSYNC.RECONVERGENT B0 ;  /* 0x0000000000007941 */ /* 0x000fea0003800200 */
.L_x_535:
[----:B------:R-:W-:Y:S01]  /*1f50*/  BSSY.RECONVERGENT B0, `(.L_x_537) ;  /* 0x000001d000007945 */ /* 0x000fe20003800200 */
[----:B------:R-:W-:Y:S02]  /*1f60*/  ISETP.GE.AND P5, PT, R11, R4, PT ;  /* 0x000000040b00720c */ /* 0x000fe40003fa6270 */
[----:B-12---:R-:W-:Y:S01]  /*1f70*/  IADD3 R19, PT, PT, R20, 0x40, RZ ;  /* 0x0000004014137810 */ /* 0x006fe20007ffe0ff */
[----:B------:R-:W-:Y:S05]  /*1f80*/  @P2 BRA `(.L_x_538) ;  /* 0x0000000000642947 */ /* 0x000fea0003800000 */
[----:B------:R-:W1:Y:S01]  /*1f90*/  LDCU.64 UR10, c[0x0][0x3b0] ;  /* 0x00007600ff0a77ac */ /* 0x000e620008000a00 */
[----:B------:R-:W-:Y:S01]  /*1fa0*/  IADD3 R6, P2, PT, R26, 0x20, RZ ;  /* 0x000000201a067810 */ /* 0x000fe20007f5e0ff */
[----:B------:R-:W-:Y:S01]  /*1fb0*/  IMAD.MOV.U32 R16, RZ, RZ, R14 ;  /* 0x000000ffff107224 */ /* 0x000fe200078e000e */
[----:B------:R-:W-:Y:S01]  /*1fc0*/  MOV R17, R23 ;  /* 0x0000001700117202 */ /* 0x000fe20000000f00 */
[----:B------:R-:W2:Y:S02]  /*1fd0*/  LDCU UR4, c[0x0][0x440] ;  /* 0x00008800ff0477ac */ /* 0x000ea40008000800 */
[----:B------:R-:W-:Y:S01]  /*1fe0*/  IMAD.X R5, RZ, RZ, R27, P2 ;  /* 0x000000ffff057224 */ /* 0x000fe200010e061b */
[----:B------:R-:W3:Y:S03]  /*1ff0*/  LDCU.64 UR6, c[0x0][0x380] ;  /* 0x00007000ff0677ac */ /* 0x000ee60008000a00 */
[----:B-1----:R-:W-:-:S02]  /*2000*/  IMAD R5, R5, UR10, RZ ;  /* 0x0000000a05057c24 */ /* 0x002fc4000f8e02ff */
[----:B------:R-:W-:Y:S01]  /*2010*/  IMAD.WIDE.U32 R16, R6, UR10, R16 ;  /* 0x0000000a06107c25 */ /* 0x000fe2000f8e0010 */
[----:B--2---:R-:W-:-:S03]  /*2020*/  ISETP.GE.AND P3, PT, R198, UR4, PT ;  /* 0x00000004c6007c0c */ /* 0x004fc6000bf66270 */
[----:B------:R-:W-:Y:S01]  /*2030*/  IMAD R5, R6, UR11, R5 ;  /* 0x0000000b06057c24 */ /* 0x000fe2000f8e0205 */
[----:B------:R-:W-:Y:S02]  /*2040*/  ISETP.GE.AND P2, PT, R218, UR4, PT ;  /* 0x00000004da007c0c */ /* 0x000fe4000bf46270 */
[----:B---3--:R-:W-:Y:S01]  /*2050*/  LEA R28, P4, R16, UR6, 0x1 ;  /* 0x00000006101c7c11 */ /* 0x008fe2000f8808ff */
        /* <DEDUP_REMOVED lines=12> */
.L_x_538:
[----:B------:R-:W-:Y:S05]  /*2120*/  BSYNC.RECONVERGENT B0 ;  /* 0x0000000000007941 */ /* 0x000fea0003800200 */
.L_x_537:
[----:B------:R-:W-:Y:S01]  /*2130*/  BSSY.RECONVERGENT B0, `(.L_x_539) ;  /* 0x000001e000007945 */ /* 0x000fe20003800200 */
[-C--:B------:R-:W-:Y:S01]  /*2140*/  ISETP.GE.AND P4, PT, R9, R4.reuse, PT ;  /* 0x000000040900720c */ /* 0x080fe20003f86270 */
[----:B------:R-:W-:Y:S01]  /*2150*/  IMAD.SHL.U32 R5, R134, 0x10, RZ ;  /* 0x0000001086057824 */ /* 0x000fe200078e00ff */
[----:B------:R-:W-:Y:S01]  /*2160*/  ISETP.GE.AND P3, PT, R19, R4, PT ;  /* 0x000000041300720c */ /* 0x000fe20003f66270 */
[----:B------:R-:W-:Y:S01]  /*2170*/  VIADD R17, R20, 0x50 ;  /* 0x0000005014117836 */ /* 0x000fe20000000000 */
[----:B------:R-:W-:Y:S11]  /*2180*/  @P1 BRA `(.L_x_540) ;  /* 0x0000000000601947 */ /* 0x000ff60003800000 */
[----:B------:R-:W2:Y:S01]  /*2190*/  LDCU.64 UR10, c[0x0][0x3b0] ;  /* 0x00007600ff0a77ac */ /* 0x000ea20008000a00 */
[----:B------:R-:W-:Y:S02]  /*21a0*/  IADD3 R15, P1, PT, R26, 0x30, RZ ;  /* 0x000000301a0f7810 */ /* 0x000fe40007f3e0ff */
[----:B------:R-:W-:Y:S01]  /*21b0*/  MOV R22, R14 ;  /* 0x0000000e00167202 */ /* 0x000fe20000000f00 */
[----:B------:R-:W3:Y:S02]  /*21c0*/  LDCU.64 UR6, c[0x0][0x380] ;  /* 0x00007000ff0677ac */ /* 0x000ee40008000a00 */
[----:B------:R-:W-:Y:S01]  /*21d0*/  IMAD.X R6, RZ, RZ, R27, P1 ;  /* 0x000000ffff067224 */ /* 0x000fe200008e061b */
[----:B------:R-:W4:Y:S03]  /*21e0*/  LDCU UR4, c[0x0][0x440] ;  /* 0x00008800ff0477ac */ /* 0x000f260008000800 */
[----:B--2---:R-:W-:-:S02]  /*21f0*/  IMAD R6, R6, UR10, RZ ;  /* 0x0000000a06067c24 */ /* 0x004fc4000f8e02ff */
[----:B------:R-:W-:-:S04]  /*2200*/  IMAD.WIDE.U32 R22, R15, UR10, R22 ;  /* 0x0000000a0f167c25 */ /* 0x000fc8000f8e0016 */
[----:B------:R-:W-:Y:S01]  /*2210*/  IMAD R6, R15, UR11, R6 ;  /* 0x0000000b0f067c24 */ /* 0x000fe2000f8e0206 */
[----:B---3--:R-:W-:Y:S02]  /*2220*/  LEA R14, P1, R22, UR6, 0x1 ;  /* 0x00000006160e7c11 */ /* 0x008fe4000f8208ff */
[----:B----4-:R-:W-:Y:S01]  /*2230*/  ISETP.GE.AND P2, PT, R198, UR4, PT ;  /* 0x00000004c6007c0c */ /* 0x010fe2000bf46270 */
[----:B------:R-:W-:-:S05]  /*2240*/  IMAD.IADD R15, R23, 0x1, R6 ;  /* 0x00000001170f7824 */ /* 0x000fca00078e0206 */
[----:B------:R-:W-:Y:S02]  /*2250*/  LEA.HI.X R15, R22, UR7, R15, 0x1, P1 ;  /* 0x00000007160f7c11 */ /* 0x000fe400088f0c0f */
[----:B------:R-:W-:-:S05]  /*2260*/  ISETP.GE.AND P1, PT, R218, UR4, PT ;  /* 0x00000004da007c0c */ /* 0x000fca000bf26270 */
        /* <DEDUP_REMOVED lines=10> */
.L_x_540:
[----:B------:R-:W-:Y:S05]  /*2310*/  BSYNC.RECONVERGENT B0 ;  /* 0x0000000000007941 */ /* 0x000fea0003800200 */
.L_x_539:
[----:B------:R-:W-:Y:S04]  /*2320*/  BSSY.RECONVERGENT B0, `(.L_x_541) ;  /* 0x0000012000007945 */ /* 0x000fe80003800200 */
[----:B------:R-:W-:Y:S05]  /*2330*/  @P6 BRA `(.L_x_542) ;  /* 0x0000000000406947 */ /* 0x000fea0003800000 */
[----:B------:R-:W3:Y:S02]  /*2340*/  LDCU UR4, c[0x0][0x440] ;  /* 0x00008800ff0477ac */ /* 0x000ee40008000800 */
[----:B---3--:R-:W-:Y:S02]  /*2350*/  ISETP.GE.AND P2, PT, R198, UR4, PT ;  /* 0x00000004c6007c0c */ /* 0x008fe4000bf46270 */
[----:B------:R-:W-:-:S11]  /*2360*/  ISETP.GE.AND P1, PT, R218, UR4, PT ;  /* 0x00000004da007c0c */ /* 0x000fd6000bf26270 */
[----:B--2---:R-:W-:Y:S01]  /*2370*/  @!P2 IMAD.MOV.U32 R14, RZ, RZ, R206 ;  /* 0x000000ffff0ea224 */ /* 0x004fe200078e00ce */
[----:B------:R-:W-:Y:S01]  /*2380*/  @!P2 MOV R15, R205 ;  /* 0x000000cd000fa202 */ /* 0x000fe20000000f00 */
[----:B------:R-:W-:-:S04]  /*2390*/  @!P1 IMAD.MOV.U32 R207, RZ, RZ, R205 ;  /* 0x000000ffffcf9224 */ /* 0x000fc800078e00cd */
        /* <DEDUP_REMOVED lines=10> */
.L_x_542:
[----:B------:R-:W-:Y:S05]  /*2440*/  BSYNC.RECONVERGENT B0 ;  /* 0x0000000000007941 */ /* 0x000fea0003800200 */
.L_x_541:
[----:B------:R-:W-:Y:S01]  /*2450*/  SHF.L.U64.HI R6, R134, 0x4, R135 ;  /* 0x0000000486067819 */ /* 0x000fe20000010287 */
[----:B------:R-:W-:Y:S01]  /*2460*/  BSSY.RECONVERGENT B0, `(.L_x_543) ;  /* 0x0000013000007945 */ /* 0x000fe20003800200 */
[----:B------:R-:W-:Y:S01]  /*2470*/  LEA R22, P1, R5, R206, 0x1 ;  /* 0x000000ce05167211 */ /* 0x000fe200078208ff */
[----:B--23--:R-:W-:Y:S01]  /*2480*/  VIADD R15, R20, 0x60 ;  /* 0x00000060140f7836 */ /* 0x00cfe20000000000 */
[----:B------:R-:W-:Y:S02]  /*2490*/  ISETP.GE.AND P2, PT, R17, R4, PT ;  /* 0x000000041100720c */ /* 0x000fe40003f46270 */
[----:B------:R-:W-:Y:S01]  /*24a0*/  LEA.HI.X R23, R5, R205, R6, 0x1, P1 ;  /* 0x000000cd05177211 */ /* 0x000fe200008f0c06 */
[----:B------:R-:W-:Y:S10]  /*24b0*/  @P0 BRA `(.L_x_544) ;  /* 0x0000000000340947 */ /* 0x000ff40003800000 */
[----:B------:R-:W2:Y:S02]  /*24c0*/  LDCU UR4, c[0x0][0x440] ;  /* 0x00008800ff0477ac */ /* 0x000ea40008000800 */
[----:B--2---:R-:W-:Y:S02]  /*24d0*/  ISETP.GE.AND P1, PT, R198, UR4, PT ;  /* 0x00000004c6007c0c */ /* 0x004fe4000bf26270 */
[----:B------:R-:W-:-:S11]  /*24e0*/  ISETP.GE.AND P0, PT, R218, UR4, PT ;  /* 0x00000004da007c0c */ /* 0x000fd6000bf06270 */
        /* <DEDUP_REMOVED lines=10> */
.L_x_544:
[----:B------:R-:W-:Y:S05]  /*2590*/  BSYNC.RECONVERGENT B0 ;  /* 0x0000000000007941 */ /* 0x000fea0003800200 */
.L_x_543:
[----:B------:R-:W-:Y:S04]  /*25a0*/  BSSY.RECONVERGENT B0, `(.L_x_545) ;  /* 0x0000013000007945 */ /* 0x000fe80003800200 */
[----:B------:R-:W-:Y:S05]  /*25b0*/  @P5 BRA `(.L_x_546) ;  /* 0x0000000000445947 */ /* 0x000fea0003800000 */
[----:B------:R-:W3:Y:S01]  /*25c0*/  LDCU UR4, c[0x0][0x440] ;  /* 0x00008800ff0477ac */ /* 0x000ee20008000800 */
[----:B------:R-:W-:-:S04]  /*25d0*/  IMAD.WIDE.U32 R26, R134, 0x20, RZ ;  /* 0x00000020861a7825 */ /* 0x000fc800078e00ff */
[----:B------:R-:W-:Y:S01]  /*25e0*/  IMAD.SHL.U32 R5, R135, 0x20, RZ ;  /* 0x0000002087057824 */ /* 0x000fe200078e00ff */
[----:B------:R-:W-:-:S04]  /*25f0*/  IADD3 R26, P5, PT, R22, R26, RZ ;  /* 0x0000001a161a7210 */ /* 0x000fc80007fbe0ff */
[----:B------:R-:W-:Y:S02]  /*2600*/  IADD3.X R27, PT, PT, R23, R27, R5, P5, !PT ;  /* 0x0000001b171b7210 */ /* 0x000fe40002ffe405 */
[----:B---3--:R-:W-:Y:S02]  /*2610*/  ISETP.GE.AND P1, PT, R198, UR4, PT ;  /* 0x00000004c6007c0c */ /* 0x008fe4000bf26270 */
        /* <DEDUP_REMOVED lines=11> */
.L_x_546:
[----:B------:R-:W-:Y:S05]  /*26d0*/  BSYNC.RECONVERGENT B0 ;  /* 0x0000000000007941 */ /* 0x000fea0003800200 */
.L_x_545:
[----:B------:R-:W-:Y:S01]  /*26e0*/  BSSY.RECONVERGENT B0, `(.L_x_547) ;  /* 0x0000013000007945 */ /* 0x000fe20003800200 */
[----:B------:R-:W-:Y:S02]  /*26f0*/  ISETP.GE.AND P0, PT, R15, R4, PT ;  /* 0x000000040f00720c */ /* 0x000fe40003f06270 */
[----:B------:R-:W-:Y:S01]  /*2700*/  IADD3 R5, PT, PT, R20, 0x70, RZ ;  /* 0x0000007014057810 */ /* 0x000fe20007ffe0ff */
[----:B------:R-:W-:Y:S10]  /*2710*/  @P4 BRA `(.L_x_548) ;  /* 0x00000000003c4947 */ /* 0x000ff40003800000 */
[----:B------:R-:W4:Y:S01]  /*2720*/  LDCU UR4, c[0x0][0x440] ;  /* 0x00008800ff0477ac */ /* 0x000f220008000800 */
[----:B------:R-:W-:-:S04]  /*2730*/  LEA R20, P5, R134, R22, 0x6 ;  /* 0x0000001686147211 */ /* 0x000fc800078a30ff */
[----:B------:R-:W-:Y:S02]  /*2740*/  LEA.HI.X R21, R134, R23, R135, 0x6, P5 ;  /* 0x0000001786157211 */ /* 0x000fe400028f3487 */
[----:B----4-:R-:W-:Y:S02]  /*2750*/  ISETP.GE.AND P4, PT, R198, UR4, PT ;  /* 0x00000004c6007c0c */ /* 0x010fe4000bf86270 */
        /* <DEDUP_REMOVED lines=11> */
.L_x_548:
[----:B------:R-:W-:Y:S05]  /*2810*/  BSYNC.RECONVERGENT B0 ;  /* 0x0000000000007941 */ /* 0x000fea0003800200 */
.L_x_547:
[----:B------:R-:W-:Y:S01]  /*2820*/  BSSY.RECONVERGENT B0, `(.L_x_549) ;  /* 0x0000015000007945 */ /* 0x000fe20003800200 */
[----:B------:R-:W-:-:S03]  /*2830*/  ISETP.GE.AND P1, PT, R5, R4, PT ;  /* 0x000000040500720c */ /* 0x000fc60003f26270 */
[----:B------:R-:W-:Y:S10]  /*2840*/  @P3 BRA `(.L_x_550) ;  /* 0x0000000000483947 */ /* 0x000ff40003800000 */
[----:B------:R-:W5:Y:S01]  /*2850*/  LDCU UR4, c[0x0][0x440] ;  /* 0x00008800ff0477ac */ /* 0x000f620008000800 */
[----:B----4-:R-:W-:Y:S01]  /*2860*/  MOV R20, R22 ;  /* 0x0000001600147202 */ /* 0x010fe20000000f00 */
[----:B------:R-:W-:Y:S01]  /*2870*/  IMAD R6, R135, 0x60, RZ ;  /* 0x0000006087067824 */ /* 0x000fe200078e02ff */
[----:B------:R-:W-:-:S03]  /*2880*/  MOV R21, R23 ;  /* 0x0000001700157202 */ /* 0x000fc60000000f00 */
[----:B------:R-:W-:-:S05]  /*2890*/  IMAD.WIDE.U32 R20, R134, 0x60, R20 ;  /* 0x0000006086147825 */ /* 0x000fca00078e0014 */
[----:B------:R-:W-:Y:S02]  /*28a0*/  IADD3 R21, PT, PT, R21, R6, RZ ;  /* 0x0000000615157210 */ /* 0x000fe40007ffe0ff */
[----:B-----5:R-:W-:Y:S02]  /*28b0*/  ISETP.GE.AND P4, PT, R198, UR4, PT ;  /* 0x00000004c6007c0c */ /* 0x020fe4000bf86270 */
        /* <DEDUP_REMOVED lines=11> */
.L_x_550:
[----:B------:R-:W-:Y:S05]  /*2970*/  BSYNC.RECONVERGENT B0 ;  /* 0x0000000000007941 */ /* 0x000fea0003800200 */
.L_x_549:
[----:B------:R-:W-:Y:S04]  /*2980*/  BSSY.RECONVERGENT B0, `(.L_x_551) ;  /* 0x0000011000007945 */ /* 0x000fe80003800200 */
[----:B------:R-:W-:Y:S05]  /*2990*/  @P2 BRA `(.L_x_552) ;  /* 0x00000000003c2947 */ /* 0x000fea0003800000 */
[----:B------:R-:W5:Y:S01]  /*29a0*/  LDCU UR4, c[0x0][0x440] ;  /* 0x00008800ff0477ac */ /* 0x000f620008000800 */
[----:B----4-:R-:W-:-:S04]  /*29b0*/  LEA R20, P4, R134, R22, 0x7 ;  /* 0x0000001686147211 */ /* 0x010fc800078838ff */
[----:B------:R-:W-:Y:S02]  /*29c0*/  LEA.HI.X R21, R134, R23, R135, 0x7, P4 ;  /* 0x0000001786157211 */ /* 0x000fe400020f3c87 */
        /* <DEDUP_REMOVED lines=12> */
.L_x_552:
[----:B------:R-:W-:Y:S05]  /*2a90*/  BSYNC.RECONVERGENT B0 ;  /* 0x0000000000007941 */ /* 0x000fea0003800200 */
.L_x_551:
[----:B------:R-:W-:Y:S04]  /*2aa0*/  BSSY.RECONVERGENT B0, `(.L_x_553) ;  /* 0x0000014000007945 */ /* 0x000fe80003800200 */
[----:B------:R-:W-:Y:S05]  /*2ab0*/  @P0 BRA `(.L_x_554) ;  /* 0x0000000000480947 */ /* 0x000fea0003800000 */
        /* <DEDUP_REMOVED lines=18> */
.L_x_554:
[----:B------:R-:W-:Y:S05]  /*2be0*/  BSYNC.RECONVERGENT B0 ;  /* 0x0000000000007941 */ /* 0x000fea0003800200 */
.L_x_553:
[----:B------:R-:W-:Y:S04]  /*2bf0*/  BSSY.RECONVERGENT B0, `(.L_x_555) ;  /* 0x0000012000007945 */ /* 0x000fe80003800200 */
[----:B------:R-:W-:Y:S05]  /*2c00*/  @P1 BRA `(.L_x_556) ;  /* 0x0000000000401947 */ /* 0x000fea0003800000 */
[----:B------:R-:W5:Y:S01]  /*2c10*/  LDCU UR4, c[0x0][0x440] ;  /* 0x00008800ff0477ac */ /* 0x000f620008000800 */
[----:B------:R-:W-:Y:S02]  /*2c20*/  IMAD R6, R135, 0xc0, RZ ;  /* 0x000000c087067824 */ /* 0x000fe400078e02ff */
[----:B--2---:R-:W-:-:S05]  /*2c30*/  IMAD.WIDE.U32 R22, R134, 0xc0, R22 ;  /* 0x000000c086167825 */ /* 0x004fca00078e0016 */
        /* <DEDUP_REMOVED lines=13> */
.L_x_556:
[----:B------:R-:W-:Y:S05]  /*2d10*/  BSYNC.RECONVERGENT B0 ;  /* 0x0000000000007941 */ /* 0x000fea0003800200 */
.L_x_555:
[----:B------:R-:W0:Y:S01]  /*2d20*/  LDGDEPBAR ;  /* 0x00000000000079af */ /* 0x000e220000000000 */
[--C-:B------:R-:W-:Y:S01]  /*2d30*/  SHF.R.U32.HI R200, RZ, 0x1, R201.reuse ;  /* 0x00000001ffc87819 */ /* 0x100fe200000116c9 */
[----:B------:R-:W-:Y:S01]  /*2d40*/  BSSY.RECONVERGENT B0, `(.L_x_557) ;  /* 0x000001f000007945 */ /* 0x000fe20003800200 */
[----:B------:R-:W-:Y:S01]  /*2d50*/  SHF.R.U32.HI R6, RZ, 0x2, R201 ;  /* 0x00000002ff067819 */ /* 0x000fe200000116c9 */
[----:B---3--:R-:W-:Y:S01]  /*2d60*/  IMAD.SHL.U32 R27, R201, 0x40, RZ ;  /* 0x00000040c91b7824 */ /* 0x008fe200078e00ff */
[----:B----4-:R-:W-:Y:S02]  /*2d70*/  LOP3.LUT R21, R200, 0x1f0, RZ, 0xc0, !PT ;  /* 0x000001f0c8157812 */ /* 0x010fe400078ec0ff */
[----:B------:R-:W-:Y:S02]  /*2d80*/  LOP3.LUT R6, R6, 0x7, RZ, 0xc0, !PT ;  /* 0x0000000706067812 */ /* 0x000fe400078ec0ff */
[----:B------:R-:W-:-:S04]  /*2d90*/  IADD3 R2, PT, PT, R21, 0x1, R2 ;  /* 0x0000000115027810 */ /* 0x000fc80007ffe002 */
[----:B------:R-:W-:Y:S01]  /*2da0*/  IADD3 R2, PT, PT, -R7, R2, R6 ;  /* 0x0000000207027210 */ /* 0x000fe20007ffe106 */
[C---:B------:R-:W-:Y:S01]  /*2db0*/  IMAD.SHL.U32 R7, R24.reuse, 0x10, RZ ;  /* 0x0000001018077824 */ /* 0x040fe200078e00ff */
[----:B------:R-:W-:Y:S02]  /*2dc0*/  SHF.L.U64.HI R6, R24, 0x4, R25 ;  /* 0x0000000418067819 */ /* 0x000fe40000010219 */
[----:B------:R-:W-:Y:S01]  /*2dd0*/  IADD3 R2, PT, PT, R2, UR14, R3 ;  /* 0x0000000e02027c10 */ /* 0x000fe2000fffe003 */
[----:B------:R-:W-:-:S04]  /*2de0*/  DEPBAR.LE SB0, 0x0 ;  /* 0x000080000000791a */ /* 0x000fc80000000000 */
[----:B------:R-:W-:Y:S06]  /*2df0*/  BAR.SYNC.DEFER_BLOCKING 0x0 ;  /* 0x0000000000007b1d */ /* 0x000fec0000010000 */
[----:B------:R-:W-:Y:S05]  /*2e00*/  @P6 BRA `(.L_x_558) ;  /* 0x0000000000406947 */ /* 0x000fea0003800000 */
[----:B------:R-:W3:Y:S02]  /*2e10*/  LDCU UR4, c[0x0][0x440] ;  /* 0x00008800ff0477ac */ /* 0x000ee40008000800 */
[----:B---3--:R-:W-:Y:S02]  /*2e20*/  ISETP.GE.AND P1, PT, R198, UR4, PT ;  /* 0x00000004c6007c0c */ /* 0x008fe4000bf26270 */
[----:B------:R-:W-:-:S11]  /*2e30*/  ISETP.GE.AND P0, PT, R218, UR4, PT ;  /* 0x00000004da007c0c */ /* 0x000fd6000bf06270 */
[----:B------:R-:W-:Y:S02]  /*2e40*/  @!P1 IMAD.MOV.U32 R20, RZ, RZ, R208 ;  /* 0x000000ffff149224 */ /* 0x000fe400078e00d0 */
[----:B------:R-:W-:-:S05]  /*2e50*/  @!P1 IMAD.MOV.U32 R21, RZ, RZ, R209 ;  /* 0x000000ffff159224 */ /* 0x000fca00078e00d1 */
        /* <DEDUP_REMOVED lines=9> */
[----:B------:R3:W-:Y:S01]  /*2ef0*/  @P0 STS.128 [R219+0x10000], RZ ;  /* 0x010000ffdb000388 */ /* 0x0007e20000000c00 */
[----:B------:R-:W-:Y:S05]  /*2f00*/  BRA `(.L_x_559) ;  /* 0x0000000000087947 */ /* 0x000fea0003800000 */
.L_x_558:
[----:B------:R4:W-:Y:S04]  /*2f10*/  STS.128 [R219+0xc000], RZ ;  /* 0x00c000ffdb007388 */ /* 0x0009e80000000c00 */
[----:B------:R4:W-:Y:S02]  /*2f20*/  STS.128 [R219+0x10000], RZ ;  /* 0x010000ffdb007388 */ /* 0x0009e40000000c00 */
.L_x_559:
[----:B------:R-:W-:Y:S05]  /*2f30*/  BSYNC.RECONVERGENT B0 ;  /* 0x0000000000007941 */ /* 0x000fea0003800200 */
.L_x_557:
[----:B------:R-:W-:Y:S01]  /*2f40*/  ISETP.GE.AND P2, PT, R13, R4, PT ;  /* 0x000000040d00720c */ /* 0x000fe20003f46270 */
[----:B------:R-:W-:Y:S01]  /*2f50*/  IMAD.SHL.U32 R202, R201, 0x20, RZ ;  /* 0x00000020c9ca7824 */ /* 0x000fe200078e00ff */
[----:B------:R-:W-:Y:S01]  /*2f60*/  LEA R8, P1, R7, R208, 0x1 ;  /* 0x000000d007087211 */ /* 0x000fe200078208ff */
[----:B------:R-:W-:Y:S01]  /*2f70*/  BSSY.RECONVERGENT B0, `(.L_x_560) ;  /* 0x000001c000007945 */ /* 0x000fe20003800200 */
[----:B------:R-:W-:Y:S02]  /*2f80*/  LOP3.LUT R26, R198, 0x1c0, R27, 0xf8, !PT ;  /* 0x000001c0c61a7812 */ /* 0x000fe400078ef81b */
[----:B------:R-:W-:Y:S02]  /*2f90*/  LOP3.LUT R212, R27, 0x200, RZ, 0xc0, !PT ;  /* 0x000002001bd47812 */ /* 0x000fe400078ec0ff */
[----:B------:R-:W-:Y:S02]  /*2fa0*/  LOP3.LUT R202, R202, 0x7c00, RZ, 0xc0, !PT ;  /* 0x00007c00caca7812 */ /* 0x000fe400078ec0ff */
[----:B------:R-:W-:-:S02]  /*2fb0*/  ISETP.GE.AND P0, PT, R9, R4, PT ;  /* 0x000000040900720c */ /* 0x000fc40003f06270 */
[----:B------:R-:W-:Y:S01]  /*2fc0*/  LEA.HI.X R9, R7, R209, R6, 0x1, P1 ;  /* 0x000000d107097211 */ /* 0x000fe200008f0c06 */
[----:B------:R1:W-:Y:S01]  /*2fd0*/  @P2 STS.128 [R219+0xc800], RZ ;  /* 0x00c800ffdb002388 */ /* 0x0003e20000000c00 */
[-C--:B------:R-:W-:Y:S02]  /*2fe0*/  ISETP.GE.AND P3, PT, R11, R4.reuse, PT ;  /* 0x000000040b00720c */ /* 0x080fe40003f66270 */
[-C--:B------:R-:W-:Y:S01]  /*2ff0*/  ISETP.GE.AND P6, PT, R19, R4.reuse, PT ;  /* 0x000000041300720c */ /* 0x080fe20003fc6270 */
[----:B------:R1:W-:Y:S01]  /*3000*/  @P2 STS.128 [R219+0x10800], RZ ;  /* 0x010800ffdb002388 */ /* 0x0003e20000000c00 */
[-C--:B------:R-:W-:Y:S02]  /*3010*/  ISETP.GE.AND P5, PT, R17, R4.reuse, PT ;  /* 0x000000041100720c */ /* 0x080fe40003fa6270 */
[----:B------:R-:W-:Y:S02]  /*3020*/  ISETP.GE.AND P4, PT, R15, R4, PT ;  /* 0x000000040f00720c */ /* 0x000fe40003f86270 */
[----:B------:R-:W-:-:S02]  /*3030*/  LOP3.LUT R203, R26, 0x8, R200, 0x78, !PT ;  /* 0x000000081acb7812 */ /* 0x000fc400078e78c8 */
[----:B------:R-:W-:Y:S01]  /*3040*/  LOP3.LUT R6, R212, R202, RZ, 0xfc, !PT ;  /* 0x000000cad4067212 */ /* 0x000fe200078efcff */
[----:B------:R-:W-:Y:S08]  /*3050*/  @P2 BRA `(.L_x_561) ;  /* 0x0000000000342947 */ /* 0x000ff00003800000 */
[----:B------:R-:W5:Y:S02]  /*3060*/  LDCU UR4, c[0x0][0x440] ;  /* 0x00008800ff0477ac */ /* 0x000f640008000800 */
        /* <DEDUP_REMOVED lines=12> */
.L_x_561:
[----:B------:R-:W-:Y:S05]  /*3130*/  BSYNC.RECONVERGENT B0 ;  /* 0x0000000000007941 */ /* 0x000fea0003800200 */
.L_x_560:
[----:B------:R1:W-:Y:S01]  /*3140*/  @P3 STS.128 [R219+0xd000], RZ ;  /* 0x00d000ffdb003388 */ /* 0x0003e20000000c00 */
[----:B------:R-:W-:Y:S03]  /*3150*/  BSSY.RECONVERGENT B0, `(.L_x_562) ;  /* 0x0000014000007945 */ /* 0x000fe60003800200 */
[----:B------:R1:W-:Y:S01]  /*3160*/  @P3 STS.128 [R219+0x11000], RZ ;  /* 0x011000ffdb003388 */ /* 0x0003e20000000c00 */
[----:B------:R-:W-:Y:S05]  /*3170*/  @P3 BRA `(.L_x_563) ;  /* 0x0000000000443947 */ /* 0x000fea0003800000 */
[----:B------:R-:W5:Y:S01]  /*3180*/  LDCU UR4, c[0x0][0x440] ;  /* 0x00008800ff0477ac */ /* 0x000f620008000800 */
[----:B------:R-:W-:-:S04]  /*3190*/  IMAD.WIDE.U32 R10, R24, 0x20, RZ ;  /* 0x00000020180a7825 */ /* 0x000fc800078e00ff */
[----:B------:R-:W-:Y:S01]  /*31a0*/  IMAD.SHL.U32 R7, R25, 0x20, RZ ;  /* 0x0000002019077824 */ /* 0x000fe200078e00ff */
[----:B------:R-:W-:-:S04]  /*31b0*/  IADD3 R10, P3, PT, R8, R10, RZ ;  /* 0x0000000a080a7210 */ /* 0x000fc80007f7e0ff */
[----:B------:R-:W-:Y:S02]  /*31c0*/  IADD3.X R11, PT, PT, R9, R11, R7, P3, !PT ;  /* 0x0000000b090b7210 */ /* 0x000fe40001ffe407 */
        /* <DEDUP_REMOVED lines=12> */
.L_x_563:
[----:B------:R-:W-:Y:S05]  /*3290*/  BSYNC.RECONVERGENT B0 ;  /* 0x0000000000007941 */ /* 0x000fea0003800200 */
.L_x_562:
[----:B------:R1:W-:Y:S01]  /*32a0*/  @P0 STS.128 [R219+0xd800], RZ ;  /* 0x00d800ffdb000388 */ /* 0x0003e20000000c00 */
[----:B------:R-:W-:Y:S01]  /*32b0*/  ISETP.GE.AND P3, PT, R5, R4, PT ;  /* 0x000000040500720c */ /* 0x000fe20003f66270 */
[----:B------:R-:W-:Y:S01]  /*32c0*/  BSSY.RECONVERGENT B0, `(.L_x_564) ;  /* 0x0000017000007945 */ /* 0x000fe20003800200 */
[----:B------:R-:W-:Y:S01]  /*32d0*/  LOP3.LUT R184, R27, 0x400, RZ, 0xc0, !PT ;  /* 0x000004001bb87812 */ /* 0x000fe200078ec0ff */
[----:B------:R1:W-:Y:S01]  /*32e0*/  @P0 STS.128 [R219+0x11800], RZ ;  /* 0x011800ffdb000388 */ /* 0x0003e20000000c00 */
[----:B------:R-:W-:Y:S02]  /*32f0*/  LOP3.LUT R5, R26, 0x8, R201, 0x78, !PT ;  /* 0x000000081a057812 */ /* 0x000fe400078e78c9 */
[----:B------:R-:W-:-:S03]  /*3300*/  LOP3.LUT R6, R6, R203, RZ, 0xfc, !PT ;  /* 0x000000cb06067212 */ /* 0x000fc600078efcff */
[----:B------:R-:W-:Y:S01]  /*3310*/  IMAD R184, R5, 0x2, R184 ;  /* 0x0000000205b87824 */ /* 0x000fe200078e02b8 */
[----:B------:R-:W-:Y:S01]  /*3320*/  LEA R117, R6, UR5, 0x1 ;  /* 0x0000000506757c11 */ /* 0x000fe2000f8e08ff */
[----:B------:R-:W-:Y:S06]  /*3330*/  @P0 BRA `(.L_x_565) ;  /* 0x00000000003c0947 */ /* 0x000fec0003800000 */
[----:B------:R-:W5:Y:S01]  /*3340*/  LDCU UR4, c[0x0][0x440] ;  /* 0x00008800ff0477ac */ /* 0x000f620008000800 */
[----:B------:R-:W-:-:S04]  /*3350*/  LEA R4, P2, R24, R8, 0x6 ;  /* 0x0000000818047211 */ /* 0x000fc800078430ff */
        /* <DEDUP_REMOVED lines=13> */
.L_x_565:
[----:B------:R-:W-:Y:S05]  /*3430*/  BSYNC.RECONVERGENT B0 ;  /* 0x0000000000007941 */ /* 0x000fea0003800200 */
.L_x_564:
[----:B------:R1:W-:Y:S01]  /*3440*/  @P6 STS.128 [R219+0xe000], RZ ;  /* 0x00e000ffdb006388 */ /* 0x0003e20000000c00 */
[----:B------:R-:W-:Y:S03]  /*3450*/  BSSY.RECONVERGENT B0, `(.L_x_566) ;  /* 0x0000015000007945 */ /* 0x000fe60003800200 */
[----:B------:R1:W-:Y:S01]  /*3460*/  @P6 STS.128 [R219+0x12000], RZ ;  /* 0x012000ffdb006388 */ /* 0x0003e20000000c00 */
[----:B------:R-:W-:Y:S05]  /*3470*/  @P6 BRA `(.L_x_567) ;  /* 0x0000000000486947 */ /* 0x000fea0003800000 */
[----:B------:R-:W5:Y:S01]  /*3480*/  LDCU UR4, c[0x0][0x440] ;  /* 0x00008800ff0477ac */ /* 0x000f620008000800 */
[----:B------:R-:W-:Y:S01]  /*3490*/  MOV R6, R8 ;  /* 0x0000000800067202 */ /* 0x000fe20000000f00 */
[----:B-1----:R-:W-:Y:S01]  /*34a0*/  IMAD R4, R25, 0x60, RZ ;  /* 0x0000006019047824 */ /* 0x002fe200078e02ff */
        /* <DEDUP_REMOVED lines=15> */
.L_x_567:
[----:B------:R-:W-:Y:S05]  /*35a0*/  BSYNC.RECONVERGENT B0 ;  /* 0x0000000000007941 */ /* 0x000fea0003800200 */
.L_x_566:
[----:B------:R1:W-:Y:S01]  /*35b0*/  @P5 STS.128 [R219+0xe800], RZ ;  /* 0x00e800ffdb005388 */ /* 0x0003e20000000c00 */
[----:B------:R-:W-:Y:S03]  /*35c0*/  BSSY.RECONVERGENT B0, `(.L_x_568) ;  /* 0x0000012000007945 */ /* 0x000fe60003800200 */
[----:B------:R1:W-:Y:S01]  /*35d0*/  @P5 STS.128 [R219+0x12800], RZ ;  /* 0x012800ffdb005388 */ /* 0x0003e20000000c00 */
[----:B------:R-:W-:Y:S05]  /*35e0*/  @P5 BRA `(.L_x_569) ;  /* 0x00000000003c5947 */ /* 0x000fea0003800000 */
[----:B------:R-:W5:Y:S01]  /*35f0*/  LDCU UR4, c[0x0][0x440] ;  /* 0x00008800ff0477ac */ /* 0x000f620008000800 */
[----:B-1----:R-:W-:-:S04]  /*3600*/  LEA R4, P2, R24, R8, 0x7 ;  /* 0x0000000818047211 */ /* 0x002fc800078438ff */
        /* <DEDUP_REMOVED lines=13> */
.L_x_569:
[----:B------:R-:W-:Y:S05]  /*36e0*/  BSYNC.RECONVERGENT B0 ;  /* 0x0000000000007941 */ /* 0x000fea0003800200 */
.L_x_568:
[----:B------:R1:W-:Y:S01]  /*36f0*/  @P4 STS.128 [R219+0xf000], RZ ;  /* 0x00f000ffdb004388 */ /* 0x0003e20000000c00 */
[----:B------:R-:W-:Y:S03]  /*3700*/  BSSY.RECONVERGENT B0, `(.L_x_570) ;  /* 0x0000015000007945 */ /* 0x000fe60003800200 */
[----:B------:R1:W-:Y:S01]  /*3710*/  @P4 STS.128 [R219+0x13000], RZ ;  /* 0x013000ffdb004388 */ /* 0x0003e20000000c00 */
[----:B------:R-:W-:Y:S05]  /*3720*/  @P4 BRA `(.L_x_571) ;  /* 0x0000000000484947 */ /* 0x000fea0003800000 */
[----:B------:R-:W5:Y:S01]  /*3730*/  LDCU UR4, c[0x0][0x440] ;  /* 0x00008800ff0477ac */ /* 0x000f620008000800 */
[----:B-1----:R-:W-:Y:S01]  /*3740*/  MOV R6, R8 ;  /* 0x0000000800067202 */ /* 0x002fe20000000f00 */
        /* <DEDUP_REMOVED lines=16> */
.L_x_571:
[----:B------:R-:W-:Y:S05]  /*3850*/  BSYNC.RECONVERGENT B0 ;  /* 0x0000000000007941 */ /* 0x000fea0003800200 */
.L_x_570:
[----:B------:R1:W-:Y:S01]  /*3860*/  @P3 STS.128 [R219+0xf800], RZ ;  /* 0x00f800ffdb003388 */ /* 0x0003e20000000c00 */
[----:B------:R-:W-:Y:S03]  /*3870*/  BSSY.RECONVERGENT B0, `(.L_x_572) ;  /* 0x0000013000007945 */ /* 0x000fe60003800200 */
[----:B------:R1:W-:Y:S01]  /*3880*/  @P3 STS.128 [R219+0x13800], RZ ;  /* 0x013800ffdb003388 */ /* 0x0003e20000000c00 */
[----:B------:R-:W-:Y:S05]  /*3890*/  @P3 BRA `(.L_x_573) ;  /* 0x0000000000403947 */ /* 0x000fea0003800000 */
[----:B------:R-:W5:Y:S01]  /*38a0*/  LDCU UR4, c[0x0][0x440] ;  /* 0x00008800ff0477ac */ /* 0x000f620008000800 */
[----:B-1----:R-:W-:Y:S02]  /*38b0*/  IMAD R4, R25, 0xc0, RZ ;  /* 0x000000c019047824 */ /* 0x002fe400078e02ff */
        /* <DEDUP_REMOVED lines=14> */
.L_x_573:
[----:B------:R-:W-:Y:S05]  /*39a0*/  BSYNC.RECONVERGENT B0 ;  /* 0x0000000000007941 */ /* 0x000fea0003800200 */
.L_x_572:
[----:B------:R-:W-:Y:S01]  /*39b0*/  LDSM.16.M88.4 R72, [R117] ;  /* 0x000000007548783b */ /* 0x000fe20000000200 */
[----:B------:R-:W-:Y:S01]  /*39c0*/  IMAD.MOV.U32 R199, RZ, RZ, 0x20 ;  /* 0x00000020ffc77424 */ /* 0x000fe200078e00ff */
[C---:B------:R-:W-:Y:S01]  /*39d0*/  LOP3.LUT P6, RZ, R201.reuse, 0x2, RZ, 0xc0, !PT ;  /* 0x00000002c9ff7812 */ /* 0x040fe200078cc0ff */
[----:B------:R-:W-:Y:S01]  /*39e0*/  VIADD R55, R184, UR5 ;  /* 0x00000005b8377c36 */ /* 0x000fe20008000000 */
[----:B--23--:R-:W2:Y:S01]  /*39f0*/  LDSM.16.M88.4 R20, [R184+UR5+0x4000] ;  /* 0x00400005b814783b */ /* 0x00cea20008000200 */
[----:B------:R-:W-:Y:S02]  /*3a00*/  LOP3.LUT P0, RZ, R201, 0x4, RZ, 0xc0, !PT ;  /* 0x00000004c9ff7812 */ /* 0x000fe4000780c0ff */
[----:B------:R-:W-:Y:S01]  /*3a10*/  SEL R54, R199, 0xffffffe0, !P6 ;  /* 0xffffffe0c7367807 */ /* 0x000fe20007000000 */
[----:B------:R-:W3:Y:S01]  /*3a20*/  LDSM.16.M88.4 R12, [R184+UR5+0x4800] ;  /* 0x00480005b80c783b */ /* 0x000ee20008000200 */
[----:B------:R-:W-:Y:S02]  /*3a30*/  MOV R52, 0x40 ;  /* 0x0000004000347802 */ /* 0x000fe40000000f00 */
[----:B------:R-:W-:Y:S01]  /*3a40*/  ISETP.NE.AND P5, PT, R197, 0x1, PT ;  /* 0x00000001c500780c */ /* 0x000fe20003fa5270 */
[--C-:B------:R-:W-:Y:S01]  /*3a50*/  IMAD.IADD R129, R117, 0x1, R54.reuse ;  /* 0x0000000175817824 */ /* 0x100fe200078e0236 */
[----:B-1----:R-:W1:Y:S01]  /*3a60*/  LDSM.16.M88.4 R4, [R184+UR5+0x5000] ;  /* 0x00500005b804783b */ /* 0x002e620008000200 */
[----:B------:R-:W-:Y:S01]  /*3a70*/  IMAD.IADD R128, R55, 0x1, R54 ;  /* 0x0000000137807824 */ /* 0x000fe200078e0236 */
[----:B------:R-:W-:-:S02]  /*3a80*/  SEL R52, R52, 0xffffffc0, !P0 ;  /* 0xffffffc034347807 */ /* 0x000fc40004000000 */
[----:B------:R-:W5:Y:S01]  /*3a90*/  LDSM.16.M88.4 R104, [R184+UR5+0x5800] ;  /* 0x00580005b868783b */ /* 0x000f620008000200 */
[C---:B------:R-:W-:Y:S02]  /*3aa0*/  VIMNMX R133, PT, PT, R2.reuse, R3, PT ;  /* 0x0000000302857248 */ /* 0x040fe40003fe0100 */
[--C-:B------:R-:W-:Y:S01]  /*3ab0*/  IMAD.IADD R137, R117, 0x1, R52.reuse ;  /* 0x0000000175897824 */ /* 0x100fe200078e0234 */
[----:B------:R-:W4:Y:S01]  /*3ac0*/  LDSM.16.M88.4 R96, [R184+UR5+0x6000] ;  /* 0x00600005b860783b */ /* 0x000f220008000200 */
[----:B------:R-:W-:Y:S01]  /*3ad0*/  IMAD.IADD R55, R55, 0x1, R52 ;  /* 0x0000000137377824 */ /* 0x000fe200078e0234 */
[----:B------:R-:W-:Y:S02]  /*3ae0*/  VIADDMNMX R2, R2, 0x8, R3, PT ;  /* 0x0000000802027846 */ /* 0x000fe40003800103 */
[----:B------:R-:W4:Y:S01]  /*3af0*/  LDSM.16.M88.4 R88, [R184+UR5+0x6800] ;  /* 0x00680005b858783b */ /* 0x000f220008000200 */
[C---:B------:R-:W-:Y:S01]  /*3b00*/  IADD3 R132, PT, PT, R54.reuse, R137, RZ ;  /* 0x0000008936847210 */ /* 0x040fe20007ffe0ff */
[----:B------:R-:W-:-:S02]  /*3b10*/  IMAD.IADD R53, R54, 0x1, R55 ;  /* 0x0000000136357824 */ /* 0x000fc400078e0237 */
[----:B------:R-:W4:Y:S04]  /*3b20*/  LDSM.16.M88.4 R80, [R184+UR5+0x7000] ;  /* 0x00700005b850783b */ /* 0x000f280008000200 */
[----:B------:R-:W4:Y:S04]  /*3b30*/  LDSM.16.M88.4 R36, [R184+UR5+0x7800] ;  /* 0x00780005b824783b */ /* 0x000f280008000200 */
[----:B------:R-:W-:Y:S04]  /*3b40*/  LDSM.16.M88.4 R56, [R129] ;  /* 0x000000008138783b */ /* 0x000fe80000000200 */
[----:B------:R-:W4:Y:S01]  /*3b50*/  LDSM.16.M88.4 R32, [R128+0x4000] ;  /* 0x004000008020783b */ /* 0x000f220000000200 */
[C---:B--2---:R-:W-:Y:S03]  /*3b60*/  HMMA.16816.F32.BF16 R28, R72.reuse, R20, RZ ;  /* 0x00000014481c723c */ /* 0x044fe600000418ff */
[----:B------:R-:W2:Y:S04]  /*3b70*/  LDSM.16.M88.4 R44, [R128+0x4800] ;  /* 0x00480000802c783b */ /* 0x000ea80000000200 */
[----:B------:R-:W2:Y:S01]  /*3b80*/  LDSM.16.M88.4 R40, [R128+0x5000] ;  /* 0x005000008028783b */ /* 0x000ea20000000200 */
[C---:B------:R-:W-:Y:S03]  /*3b90*/  HMMA.16816.F32.BF16 R20, R72.reuse, R22, RZ ;  /* 0x000000164814723c */ /* 0x040fe600000418ff */
[----:B------:R-:W-:Y:S04]  /*3ba0*/  LDSM.16.M88.4 R64, [R128+0x7800] ;  /* 0x007800008040783b */ /* 0x000fe80000000200 */
[----:B------:R-:W-:Y:S01]  /*3bb0*/  LDSM.16.M88.4 R60, [R137] ;  /* 0x00000000893c783b */ /* 0x000fe20000000200 */
[C---:B---3--:R-:W-:Y:S03]  /*3bc0*/  HMMA.16816.F32.BF16 R16, R72.reuse, R12, RZ ;  /* 0x0000000c4810723c */ /* 0x048fe600000418ff */
[----:B------:R-:W-:Y:S04]  /*3bd0*/  LDSM.16.M88.4 R48, [R55+0x4000] ;  /* 0x004000003730783b */ /* 0x000fe80000000200 */
[----:B------:R-:W-:Y:S01]  /*3be0*/  LDSM.16.M88.4 R112, [R128+0x6800] ;  /* 0x006800008070783b */ /* 0x000fe20000000200 */
[C---:B-1----:R-:W-:Y:S03]  /*3bf0*/  HMMA.16816.F32.BF16 R8, R72.reuse, R4, RZ ;  /* 0x000000044808723c */ /* 0x042fe600000418ff */
[----:B------:R-:W-:Y:S04]  /*3c00*/  LDSM.16.M88.4 R68, [R128+0x7000] ;  /* 0x007000008044783b */ /* 0x000fe80000000200 */
[----:B------:R-:W-:Y:S01]  /*3c10*/  LDSM.16.M88.4 R116, [R117+0x2000] ;  /* 0x002000007574783b */ /* 0x000fe20000000200 */
[C---:B-----5:R-:W-:Y:S03]  /*3c20*/  HMMA.16816.F32.BF16 R108, R72.reuse, R104, RZ ;  /* 0x00000068486c723c */ /* 0x060fe600000418ff */
[----:B------:R-:W-:Y:S04]  /*3c30*/  LDSM.16.M88.4 R124, [R184+UR5+0xb000] ;  /* 0x00b00005b87c783b */ /* 0x000fe80008000200 */
[----:B------:R-:W-:Y:S01]  /*3c40*/  LDSM.16.M88.4 R120, [R184+UR5+0xb800] ;  /* 0x00b80005b878783b */ /* 0x000fe20008000200 */
[C---:B----4-:R-:W-:Y:S03]  /*3c50*/  HMMA.16816.F32.BF16 R100, R72.reuse, R96, RZ ;  /* 0x000000604864723c */ /* 0x050fe600000418ff */
[----:B------:R-:W-:Y:S04]  /*3c60*/  LDSM.16.M88.4 R136, [R137+0x2000] ;  /* 0x002000008988783b */ /* 0x000fe80000000200 */
[----:B------:R-:W0:Y:S01]  /*3c70*/  LDGDEPBAR ;  /* 0x00000000000079af */ /* 0x000e220000000000 */
[C---:B------:R-:W-:Y:S08]  /*3c80*/  HMMA.16816.F32.BF16 R92, R72.reuse, R88, RZ ;  /* 0x00000058485c723c */ /* 0x040ff000000418ff */
        /* <DEDUP_REMOVED lines=8> */
[----:B------:R-:W-:Y:S01]  /*3d10*/  HMMA.16816.F32.BF16 R72, R72, R38, RZ ;  /* 0x000000264848723c */ /* 0x000fe200000418ff */
[----:B------:R-:W1:Y:S07]  /*3d20*/  LDSM.16.M88.4 R36, [R128+0x5800] ;  /* 0x005800008024783b */ /* 0x000e6e0000000200 */
[C---:B------:R-:W-:Y:S08]  /*3d30*/  HMMA.16816.F32.BF16 R28, R56.reuse, R32, R28 ;  /* 0x00000020381c723c */ /* 0x040ff0000004181c */
[C---:B------:R-:W-:Y:S01]  /*3d40*/  HMMA.16816.F32.BF16 R20, R56.reuse, R34, R20 ;  /* 0x000000223814723c */ /* 0x040fe20000041814 */
[----:B------:R-:W3:Y:S07]  /*3d50*/  LDSM.16.M88.4 R32, [R128+0x6000] ;  /* 0x006000008020783b */ /* 0x000eee0000000200 */
[C---:B--2---:R-:W-:Y:S08]  /*3d60*/  HMMA.16816.F32.BF16 R16, R56.reuse, R44, R16 ;  /* 0x0000002c3810723c */ /* 0x044ff00000041810 */
[C---:B------:R-:W-:Y:S01]  /*3d70*/  HMMA.16816.F32.BF16 R12, R56.reuse, R46, R12 ;  /* 0x0000002e380c723c */ /* 0x040fe2000004180c */
[----:B------:R-:W2:Y:S07]  /*3d80*/  LDSM.16.M88.4 R44, [R55+0x4800] ;  /* 0x00480000372c783b */ /* 0x000eae0000000200 */
[C---:B------:R-:W-:Y:S08]  /*3d90*/  HMMA.16816.F32.BF16 R8, R56.reuse, R40, R8 ;  /* 0x000000283808723c */ /* 0x040ff00000041808 */
[C---:B------:R-:W-:Y:S01]  /*3da0*/  HMMA.16816.F32.BF16 R4, R56.reuse, R42, R4 ;  /* 0x0000002a3804723c */ /* 0x040fe20000041804 */
[----:B------:R-:W4:Y:S07]  /*3db0*/  LDSM.16.M88.4 R40, [R55+0x5000] ;  /* 0x005000003728783b */ /* 0x000f2e0000000200 */
[C---:B-1----:R-:W-:Y:S08]  /*3dc0*/  HMMA.16816.F32.BF16 R108, R56.reuse, R36, R108 ;  /* 0x00000024386c723c */ /* 0x042ff0000004186c */
[C---:B------:R-:W-:Y:S01]  /*3dd0*/  HMMA.16816.F32.BF16 R104, R56.reuse, R38, R104 ;  /* 0x000000263868723c */ /* 0x040fe20000041868 */
[----:B------:R-:W1:Y:S07]  /*3de0*/  LDSM.16.M88.4 R36, [R55+0x5800] ;  /* 0x005800003724783b */ /* 0x000e6e0000000200 */
[C---:B---3--:R-:W-:Y:S08]  /*3df0*/  HMMA.16816.F32.BF16 R100, R56.reuse, R32, R100 ;  /* 0x000000203864723c */ /* 0x048ff00000041864 */
[C---:B------:R-:W-:Y:S01]  /*3e00*/  HMMA.16816.F32.BF16 R96, R56.reuse, R34, R96 ;  /* 0x000000223860723c */ /* 0x040fe20000041860 */
[----:B------:R-:W3:Y:S07]  /*3e10*/  LDSM.16.M88.4 R32, [R55+0x6000] ;  /* 0x006000003720783b */ /* 0x000eee0000000200 */
[C---:B------:R-:W-:Y:S08]  /*3e20*/  HMMA.16816.F32.BF16 R76, R56.reuse, R64, R76 ;  /* 0x00000040384c723c */ /* 0x040ff0000004184c */
[----:B------:R-:W-:Y:S01]  /*3e30*/  HMMA.16816.F32.BF16 R72, R56, R66, R72 ;  /* 0x000000423848723c */ /* 0x000fe20000041848 */
[----:B------:R-:W-:Y:S07]  /*3e40*/  LDSM.16.M88.4 R64, [R55+0x7800] ;  /* 0x007800003740783b */ /* 0x000fee0000000200 */
[C---:B------:R-:W-:Y:S08]  /*3e50*/  HMMA.16816.F32.BF16 R28, R60.reuse, R48, R28 ;  /* 0x000000303c1c723c */ /* 0x040ff0000004181c */
[C---:B------:R-:W-:Y:S01]  /*3e60*/  HMMA.16816.F32.BF16 R20, R60.reuse, R50, R20 ;  /* 0x000000323c14723c */ /* 0x040fe20000041814 */
[----:B------:R-:W5:Y:S07]  /*3e70*/  LDSM.16.M88.4 R48, [R55+0x6800] ;  /* 0x006800003730783b */ /* 0x000f6e0000000200 */
[C---:B--2---:R-:W-:Y:S08]  /*3e80*/  HMMA.16816.F32.BF16 R16, R60.reuse, R44, R16 ;  /* 0x0000002c3c10723c */ /* 0x044ff00000041810 */
[C---:B------:R-:W-:Y:S01]  /*3e90*/  HMMA.16816.F32.BF16 R12, R60.reuse, R46, R12 ;  /* 0x0000002e3c0c723c */ /* 0x040fe2000004180c */
[----:B------:R-:W-:Y:S07]  /*3ea0*/  LDSM.16.M88.4 R44, [R132] ;  /* 0x00000000842c783b */ /* 0x000fee0000000200 */
[C---:B----4-:R-:W-:Y:S08]  /*3eb0*/  HMMA.16816.F32.BF16 R8, R60.reuse, R40, R8 ;  /* 0x000000283c08723c */ /* 0x050ff00000041808 */
[C---:B------:R-:W-:Y:S01]  /*3ec0*/  HMMA.16816.F32.BF16 R4, R60.reuse, R42, R4 ;  /* 0x0000002a3c04723c */ /* 0x040fe20000041804 */
[----:B------:R-:W2:Y:S07]  /*3ed0*/  LDSM.16.M88.4 R40, [R55+0x7000] ;  /* 0x007000003728783b */ /* 0x000eae0000000200 */
[C---:B-1----:R-:W-:Y:S08]  /*3ee0*/  HMMA.16816.F32.BF16 R108, R60.reuse, R36, R108 ;  /* 0x000000243c6c723c */ /* 0x042ff0000004186c */
[C---:B------:R-:W-:Y:S01]  /*3ef0*/  HMMA.16816.F32.BF16 R104, R60.reuse, R38, R104 ;  /* 0x000000263c68723c */ /* 0x040fe20000041868 */
[----:B------:R-:W1:Y:S07]  /*3f00*/  LDSM.16.M88.4 R36, [R53+0x4000] ;  /* 0x004000003524783b */ /* 0x000e6e0000000200 */
[C---:B---3--:R-:W-:Y:S08]  /*3f10*/  HMMA.16816.F32.BF16 R100, R60.reuse, R32, R100 ;  /* 0x000000203c64723c */ /* 0x048ff00000041864 */
[----:B------:R-:W-:Y:S01]  /*3f20*/  HMMA.16816.F32.BF16 R96, R60, R34, R96 ;  /* 0x000000223c60723c */ /* 0x000fe20000041860 */
[----:B------:R-:W3:Y:S07]  /*3f30*/  LDSM.16.M88.4 R32, [R53+0x4800] ;  /* 0x004800003520783b */ /* 0x000eee0000000200 */
[C---:B------:R-:W-:Y:S08]  /*3f40*/  HMMA.16816.F32.BF16 R92, R56.reuse, R112, R92 ;  /* 0x00000070385c723c */ /* 0x040ff0000004185c */
[C---:B------:R-:W-:Y:S01]  /*3f50*/  HMMA.16816.F32.BF16 R88, R56.reuse, R114, R88 ;  /* 0x000000723858723c */ /* 0x040fe20000041858 */
[----:B------:R-:W-:Y:S07]  /*3f60*/  LDSM.16.M88.4 R112, [R53+0x6800] ;  /* 0x006800003570783b */ /* 0x000fee0000000200 */
[C---:B------:R-:W-:Y:S08]  /*3f70*/  HMMA.16816.F32.BF16 R84, R56.reuse, R68, R84 ;  /* 0x000000443854723c */ /* 0x040ff00000041854 */
[----:B------:R-:W-:Y:S01]  /*3f80*/  HMMA.16816.F32.BF16 R80, R56, R70, R80 ;  /* 0x000000463850723c */ /* 0x000fe20000041850 */
[----:B------:R-:W4:Y:S04]  /*3f90*/  LDSM.16.M88.4 R56, [R53+0x5000] ;  /* 0x005000003538783b */ /* 0x000f280000000200 */
[----:B------:R-:W-:Y:S03]  /*3fa0*/  LDSM.16.M88.4 R68, [R53+0x7000] ;  /* 0x007000003544783b */ /* 0x000fe60000000200 */
[C---:B-----5:R-:W-:Y:S08]  /*3fb0*/  HMMA.16816.F32.BF16 R92, R60.reuse, R48, R92 ;  /* 0x000000303c5c723c */ /* 0x060ff0000004185c */
[C---:B------:R-:W-:Y:S01]  /*3fc0*/  HMMA.16816.F32.BF16 R88, R60.reuse, R50, R88 ;  /* 0x000000323c58723c */ /* 0x040fe20000041858 */
[----:B------:R-:W5:Y:S07]  /*3fd0*/  LDSM.16.M88.4 R48, [R53+0x5800] ;  /* 0x005800003530783b */ /* 0x000f6e0000000200 */
[C---:B--2---:R-:W-:Y:S08]  /*3fe0*/  HMMA.16816.F32.BF16 R84, R60.reuse, R40, R84 ;  /* 0x000000283c54723c */ /* 0x044ff00000041854 */
[C---:B------:R-:W-:Y:S01]  /*3ff0*/  HMMA.16816.F32.BF16 R80, R60.reuse, R42, R80 ;  /* 0x0000002a3c50723c */ /* 0x040fe20000041850 */
[----:B------:R-:W2:Y:S07]  /*4000*/  LDSM.16.M88.4 R40, [R53+0x6000] ;  /* 0x006000003528783b */ /* 0x000eae0000000200 */
[C---:B------:R-:W-:Y:S08]  /*4010*/  HMMA.16816.F32.BF16 R76, R60.reuse, R64, R76 ;  /* 0x000000403c4c723c */ /* 0x040ff0000004184c */
[----:B------:R-:W-:Y:S01]  /*4020*/  HMMA.16816.F32.BF16 R72, R60, R66, R72 ;  /* 0x000000423c48723c */ /* 0x000fe20000041848 */
[----:B------:R-:W2:Y:S04]  /*4030*/  LDSM.16.M88.4 R64, [R53+0x7800] ;  /* 0x007800003540783b */ /* 0x000ea80000000200 */
[----:B------:R-:W-:Y:S03]  /*4040*/  LDSM.16.M88.4 R60, [R184+UR5+0x9000] ;  /* 0x00900005b83c783b */ /* 0x000fe60008000200 */
[C---:B-1----:R-:W-:Y:S08]  /*4050*/  HMMA.16816.F32.BF16 R28, R44.reuse, R36, R28 ;  /* 0x000000242c1c723c */ /* 0x042ff0000004181c */
[C---:B------:R-:W-:Y:S01]  /*4060*/  HMMA.16816.F32.BF16 R20, R44.reuse, R38, R20 ;  /* 0x000000262c14723c */ /* 0x040fe20000041814 */
[----:B------:R-:W1:Y:S07]  /*4070*/  LDSM.16.M88.4 R36, [R184+UR5+0x8000] ;  /* 0x00800005b824783b */ /* 0x000e6e0008000200 */
[C---:B---3--:R-:W-:Y:S08]  /*4080*/  HMMA.16816.F32.BF16 R16, R44.reuse, R32, R16 ;  /* 0x000000202c10723c */ /* 0x048ff00000041810 */
[C---:B------:R-:W-:Y:S01]  /*4090*/  HMMA.16816.F32.BF16 R12, R44.reuse, R34, R12 ;  /* 0x000000222c0c723c */ /* 0x040fe2000004180c */
[----:B------:R-:W3:Y:S07]  /*40a0*/  LDSM.16.M88.4 R32, [R184+UR5+0x8800] ;  /* 0x00880005b820783b */ /* 0x000eee0008000200 */
[C---:B----4-:R-:W-:Y:S08]  /*40b0*/  HMMA.16816.F32.BF16 R8, R44.reuse, R56, R8 ;  /* 0x000000382c08723c */ /* 0x050ff00000041808 */
[C---:B------:R-:W-:Y:S01]  /*40c0*/  HMMA.16816.F32.BF16 R4, R44.reuse, R58, R4 ;  /* 0x0000003a2c04723c */ /* 0x040fe20000041804 */
[----:B------:R-:W4:Y:S07]  /*40d0*/  LDSM.16.M88.4 R56, [R184+UR5+0x9800] ;  /* 0x00980005b838783b */ /* 0x000f2e0008000200 */
[C---:B-----5:R-:W-:Y:S08]  /*40e0*/  HMMA.16816.F32.BF16 R108, R44.reuse, R48, R108 ;  /* 0x000000302c6c723c */ /* 0x060ff0000004186c */
[C---:B------:R-:W-:Y:S01]  /*40f0*/  HMMA.16816.F32.BF16 R104, R44.reuse, R50, R104 ;  /* 0x000000322c68723c */ /* 0x040fe20000041868 */
[----:B------:R-:W5:Y:S07]  /*4100*/  LDSM.16.M88.4 R48, [R184+UR5+0xa000] ;  /* 0x00a00005b830783b */ /* 0x000f6e0008000200 */
[C---:B--2---:R-:W-:Y:S08]  /*4110*/  HMMA.16816.F32.BF16 R100, R44.reuse, R40, R100 ;  /* 0x000000282c64723c */ /* 0x044ff00000041864 */
[C---:B------:R-:W-:Y:S01]  /*4120*/  HMMA.16816.F32.BF16 R96, R44.reuse, R42, R96 ;  /* 0x0000002a2c60723c */ /* 0x040fe20000041860 */
[----:B------:R-:W2:Y:S07]  /*4130*/  LDSM.16.M88.4 R40, [R184+UR5+0xa800] ;  /* 0x00a80005b828783b */ /* 0x000eae0008000200 */
[C---:B------:R-:W-:Y:S08]  /*4140*/  HMMA.16816.F32.BF16 R92, R44.reuse, R112, R92 ;  /* 0x000000702c5c723c */ /* 0x040ff0000004185c */
[C---:B------:R-:W-:Y:S01]  /*4150*/  HMMA.16816.F32.BF16 R88, R44.reuse, R114, R88 ;  /* 0x000000722c58723c */ /* 0x040fe20000041858 */
[----:B------:R-:W-:Y:S07]  /*4160*/  LDSM.16.M88.4 R112, [R128+0x8000] ;  /* 0x008000008070783b */ /* 0x000fee0000000200 */
[C---:B------:R-:W-:Y:S08]  /*4170*/  HMMA.16816.F32.BF16 R84, R44.reuse, R68, R84 ;  /* 0x000000442c54723c */ /* 0x040ff00000041854 */
[C---:B------:R-:W-:Y:S01]  /*4180*/  HMMA.16816.F32.BF16 R80, R44.reuse, R70, R80 ;  /* 0x000000462c50723c */ /* 0x040fe20000041850 */
[----:B------:R-:W-:Y:S07]  /*4190*/  LDSM.16.M88.4 R68, [R128+0x8800] ;  /* 0x008800008044783b */ /* 0x000fee0000000200 */
[C---:B------:R-:W-:Y:S08]  /*41a0*/  HMMA.16816.F32.BF16 R76, R44.reuse, R64, R76 ;  /* 0x000000402c4c723c */ /* 0x040ff0000004184c */
[----:B------:R-:W-:Y:S01]  /*41b0*/  HMMA.16816.F32.BF16 R72, R44, R66, R72 ;  /* 0x000000422c48723c */ /* 0x000fe20000041848 */
[----:B------:R-:W-:Y:S04]  /*41c0*/  LDSM.16.M88.4 R44, [R129+0x2000] ;  /* 0x00200000812c783b */ /* 0x000fe80000000200 */
[----:B------:R-:W-:Y:S03]  /*41d0*/  LDSM.16.M88.4 R64, [R128+0xa000] ;  /* 0x00a000008040783b */ /* 0x000fe60000000200 */
[C---:B-1----:R-:W-:Y:S08]  /*41e0*/  HMMA.16816.F32.BF16 R28, R116.reuse, R36, R28 ;  /* 0x00000024741c723c */ /* 0x042ff0000004181c */
[C---:B------:R-:W-:Y:S01]  /*41f0*/  HMMA.16816.F32.BF16 R20, R116.reuse, R38, R20 ;  /* 0x000000267414723c */ /* 0x040fe20000041814 */
[----:B------:R-:W1:Y:S07]  /*4200*/  LDSM.16.M88.4 R36, [R128+0x9000] ;  /* 0x009000008024783b */ /* 0x000e6e0000000200 */
[C---:B---3--:R-:W-:Y:S08]  /*4210*/  HMMA.16816.F32.BF16 R16, R116.reuse, R32, R16 ;  /* 0x000000207410723c */ /* 0x048ff00000041810 */
[C---:B------:R-:W-:Y:S01]  /*4220*/  HMMA.16816.F32.BF16 R12, R116.reuse, R34, R12 ;  /* 0x00000022740c723c */ /* 0x040fe2000004180c */
[----:B------:R-:W3:Y:S07]  /*4230*/  LDSM.16.M88.4 R32, [R128+0x9800] ;  /* 0x009800008020783b */ /* 0x000eee0000000200 */
[C---:B------:R-:W-:Y:S08]  /*4240*/  HMMA.16816.F32.BF16 R8, R116.reuse, R60, R8 ;  /* 0x0000003c7408723c */ /* 0x040ff00000041808 */
[C---:B------:R-:W-:Y:S01]  /*4250*/  HMMA.16816.F32.BF16 R4, R116.reuse, R62, R4 ;  /* 0x0000003e7404723c */ /* 0x040fe20000041804 */
[----:B------:R-:W3:Y:S07]  /*4260*/  LDSM.16.M88.4 R60, [R128+0xa800] ;  /* 0x00a80000803c783b */ /* 0x000eee0000000200 */
[C---:B----4-:R-:W-:Y:S08]  /*4270*/  HMMA.16816.F32.BF16 R108, R116.reuse, R56, R108 ;  /* 0x00000038746c723c */ /* 0x050ff0000004186c */
[C---:B------:R-:W-:Y:S01]  /*4280*/  HMMA.16816.F32.BF16 R104, R116.reuse, R58, R104 ;  /* 0x0000003a7468723c */ /* 0x040fe20000041868 */
[----:B------:R-:W4:Y:S07]  /*4290*/  LDSM.16.M88.4 R56, [R128+0xb000] ;  /* 0x00b000008038783b */ /* 0x000f2e0000000200 */
[C---:B-----5:R-:W-:Y:S08]  /*42a0*/  HMMA.16816.F32.BF16 R100, R116.reuse, R48, R100 ;  /* 0x000000307464723c */ /* 0x060ff00000041864 */
[C---:B------:R-:W-:Y:S01]  /*42b0*/  HMMA.16816.F32.BF16 R96, R116.reuse, R50, R96 ;  /* 0x000000327460723c */ /* 0x040fe20000041860 */
[----:B------:R-:W5:Y:S04]  /*42c0*/  LDSM.16.M88.4 R48, [R128+0xb800] ;  /* 0x00b800008030783b */ /* 0x000f680000000200 */
[----:B------:R-:W-:Y:S03]  /*42d0*/  LDSM.16.M88.4 R128, [R55+0x9800] ;  /* 0x009800003780783b */ /* 0x000fe60000000200 */
[C---:B--2---:R-:W-:Y:S08]  /*42e0*/  HMMA.16816.F32.BF16 R92, R116.reuse, R40, R92 ;  /* 0x00000028745c723c */ /* 0x044ff0000004185c */
[----:B------:R-:W-:Y:S01]  /*42f0*/  HMMA.16816.F32.BF16 R88, R116, R42, R88 ;  /* 0x0000002a7458723c */ /* 0x000fe20000041858 */
        /* <DEDUP_REMOVED lines=9> */
[----:B------:R-:W3:Y:S07]  /*4390*/  LDSM.16.M88.4 R124, [R55+0xa000] ;  /* 0x00a00000377c783b */ /* 0x000eee0000000200 */
[C---:B------:R-:W-:Y:S08]  /*43a0*/  HMMA.16816.F32.BF16 R76, R116.reuse, R120, R76 ;  /* 0x00000078744c723c */ /* 0x040ff0000004184c */
[----:B------:R-:W-:Y:S01]  /*43b0*/  HMMA.16816.F32.BF16 R72, R116, R122, R72 ;  /* 0x0000007a7448723c */ /* 0x000fe20000041848 */
[----:B------:R-:W3:Y:S04]  /*43c0*/  LDSM.16.M88.4 R120, [R55+0xa800] ;  /* 0x00a800003778783b */ /* 0x000ee80000000200 */
[----:B------:R-:W3:Y:S03]  /*43d0*/  LDSM.16.M88.4 R116, [R55+0xb000] ;  /* 0x00b000003774783b */ /* 0x000ee60000000200 */
[C---:B------:R-:W-:Y:S08]  /*43e0*/  HMMA.16816.F32.BF16 R28, R44.reuse, R112, R28 ;  /* 0x000000702c1c723c */ /* 0x040ff0000004181c */
[C---:B------:R-:W-:Y:S01]  /*43f0*/  HMMA.16816.F32.BF16 R20, R44.reuse, R114, R20 ;  /* 0x000000722c14723c */ /* 0x040fe20000041814 */
[----:B------:R-:W3:Y:S07]  /*4400*/  LDSM.16.M88.4 R112, [R55+0xb800] ;  /* 0x00b800003770783b */ /* 0x000eee0000000200 */
[C---:B------:R-:W-:Y:S08]  /*4410*/  HMMA.16816.F32.BF16 R16, R44.reuse, R68, R16 ;  /* 0x000000442c10723c */ /* 0x040ff00000041810 */
[C---:B------:R-:W-:Y:S01]  /*4420*/  HMMA.16816.F32.BF16 R12, R44.reuse, R70, R12 ;  /* 0x000000462c0c723c */ /* 0x040fe2000004180c */
[----:B------:R-:W-:Y:S07]  /*4430*/  LDSM.16.M88.4 R68, [R132+0x2000] ;  /* 0x002000008444783b */ /* 0x000fee0000000200 */
[C---:B------:R-:W-:Y:S08]  /*4440*/  HMMA.16816.F32.BF16 R100, R44.reuse, R64, R100 ;  /* 0x000000402c64723c */ /* 0x040ff00000041864 */
        /* <DEDUP_REMOVED lines=9> */
[----:B------:R-:W-:Y:S01]  /*44e0*/  HMMA.16816.F32.BF16 R72, R44, R50, R72 ;  /* 0x000000322c48723c */ /* 0x000fe20000041848 */
[----:B------:R-:W5:Y:S04]  /*44f0*/  LDSM.16.M88.4 R48, [R53+0x9800] ;  /* 0x009800003530783b */ /* 0x000f680000000200 */
[----:B------:R-:W5:Y:S03]  /*4500*/  LDSM.16.M88.4 R44, [R53+0xa000] ;  /* 0x00a00000352c783b */ /* 0x000f660000000200 */
[C---:B--2---:R-:W-:Y:S08]  /*4510*/  HMMA.16816.F32.BF16 R28, R136.reuse, R40, R28 ;  /* 0x00000028881c723c */ /* 0x044ff0000004181c */
[C---:B------:R-:W-:Y:S01]  /*4520*/  HMMA.16816.F32.BF16 R20, R136.reuse, R42, R20 ;  /* 0x0000002a8814723c */ /* 0x040fe20000041814 */
[----:B------:R-:W2:Y:S07]  /*4530*/  LDSM.16.M88.4 R40, [R53+0xa800] ;  /* 0x00a800003528783b */ /* 0x000eae0000000200 */
[C---:B-1----:R-:W-:Y:S08]  /*4540*/  HMMA.16816.F32.BF16 R16, R136.reuse, R36, R16 ;  /* 0x000000248810723c */ /* 0x042ff00000041810 */
[C---:B------:R-:W-:Y:S01]  /*4550*/  HMMA.16816.F32.BF16 R12, R136.reuse, R38, R12 ;  /* 0x00000026880c723c */ /* 0x040fe2000004180c */
[----:B------:R-:W1:Y:S07]  /*4560*/  LDSM.16.M88.4 R36, [R53+0xb000] ;  /* 0x00b000003524783b */ /* 0x000e6e0000000200 */
[C---:B---3--:R-:W-:Y:S08]  /*4570*/  HMMA.16816.F32.BF16 R8, R136.reuse, R32, R8 ;  /* 0x000000208808723c */ /* 0x048ff00000041808 */
[----:B------:R-:W-:Y:S01]  /*4580*/  HMMA.16816.F32.BF16 R4, R136, R34, R4 ;  /* 0x000000228804723c */ /* 0x000fe20000041804 */
[----:B------:R-:W3:Y:S01]  /*4590*/  LDSM.16.M88.4 R32, [R53+0xb800] ;  /* 0x00b800003520783b */ /* 0x000ee20000000200 */
[----:B------:R-:W-:-:S06]  /*45a0*/  DEPBAR.LE SB0, 0x0 ;  /* 0x000080000000791a */ /* 0x000fcc0000000000 */
[C---:B------:R-:W-:Y:S08]  /*45b0*/  HMMA.16816.F32.BF16 R108, R136.reuse, R128, R108 ;  /* 0x00000080886c723c */ /* 0x040ff0000004186c */
        /* <DEDUP_REMOVED lines=8> */
[----:B------:R-:W-:Y:S08]  /*4640*/  HMMA.16816.F32.BF16 R72, R136, R114, R72 ;  /* 0x000000728848723c */ /* 0x000ff00000041848 */
[C---:B------:R-:W-:Y:S08]  /*4650*/  HMMA.16816.F32.BF16 R28, R68.reuse, R64, R28 ;  /* 0x00000040441c723c */ /* 0x040ff0000004181c */
[C---:B------:R-:W-:Y:S08]  /*4660*/  HMMA.16816.F32.BF16 R20, R68.reuse, R66, R20 ;  /* 0x000000424414723c */ /* 0x040ff00000041814 */
[C---:B------:R-:W-:Y:S08]  /*4670*/  HMMA.16816.F32.BF16 R16, R68.reuse, R60, R16 ;  /* 0x0000003c4410723c */ /* 0x040ff00000041810 */
[C---:B------:R-:W-:Y:S08]  /*4680*/  HMMA.16816.F32.BF16 R12, R68.reuse, R62, R12 ;  /* 0x0000003e440c723c */ /* 0x040ff0000004180c */
[C---:B----4-:R-:W-:Y:S08]  /*4690*/  HMMA.16816.F32.BF16 R8, R68.reuse, R56, R8 ;  /* 0x000000384408723c */ /* 0x050ff00000041808 */
[C---:B------:R-:W-:Y:S08]  /*46a0*/  HMMA.16816.F32.BF16 R4, R68.reuse, R58, R4 ;  /* 0x0000003a4404723c */ /* 0x040ff00000041804 */
[C---:B-----5:R-:W-:Y:S08]  /*46b0*/  HMMA.16816.F32.BF16 R108, R68.reuse, R48, R108 ;  /* 0x00000030446c723c */ /* 0x060ff0000004186c */
[C---:B------:R-:W-:Y:S08]  /*46c0*/  HMMA.16816.F32.BF16 R104, R68.reuse, R50, R104 ;  /* 0x000000324468723c */ /* 0x040ff00000041868 */
[C---:B------:R-:W-:Y:S08]  /*46d0*/  HMMA.16816.F32.BF16 R100, R68.reuse, R44, R100 ;  /* 0x0000002c4464723c */ /* 0x040ff00000041864 */
[C---:B------:R-:W-:Y:S08]  /*46e0*/  HMMA.16816.F32.BF16 R96, R68.reuse, R46, R96 ;  /* 0x0000002e4460723c */ /* 0x040ff00000041860 */
[C---:B--2---:R-:W-:Y:S08]  /*46f0*/  HMMA.16816.F32.BF16 R92, R68.reuse, R40, R92 ;  /* 0x00000028445c723c */ /* 0x044ff0000004185c */
[C---:B------:R-:W-:Y:S08]  /*4700*/  HMMA.16816.F32.BF16 R88, R68.reuse, R42, R88 ;  /* 0x0000002a4458723c */ /* 0x040ff00000041858 */
[C---:B-1----:R-:W-:Y:S08]  /*4710*/  HMMA.16816.F32.BF16 R84, R68.reuse, R36, R84 ;  /* 0x000000244454723c */ /* 0x042ff00000041854 */
[C---:B------:R-:W-:Y:S08]  /*4720*/  HMMA.16816.F32.BF16 R80, R68.reuse, R38, R80 ;  /* 0x000000264450723c */ /* 0x040ff00000041850 */
[C---:B---3--:R-:W-:Y:S08]  /*4730*/  HMMA.16816.F32.BF16 R76, R68.reuse, R32, R76 ;  /* 0x00000020444c723c */ /* 0x048ff0000004184c */
[----:B------:R-:W-:Y:S01]  /*4740*/  HMMA.16816.F32.BF16 R72, R68, R34, R72 ;  /* 0x000000224448723c */ /* 0x000fe20000041848 */
[----:B------:R-:W-:Y:S06]  /*4750*/  BAR.SYNC.DEFER_BLOCKING 0x0 ;  /* 0x0000000000007b1d */ /* 0x000fec0000010000 */
[----:B------:R-:W-:-:S13]  /*4760*/  @!P5 BRA `(.L_x_574) ;  /* 0x0000000800d0d947 */ /* 0x000fda0003800000 */
[----:B------:R-:W-:-:S04]  /*4770*/  UISETP.NE.U32.AND UP0, UPT, UR8, URZ, UPT ;  /* 0x000000ff0800728c */ /* 0x000fc8000bf05070 */
[----:B------:R-:W-:-:S09]  /*4780*/  UISETP.NE.AND.EX UP0, UPT, UR9, URZ, UPT, UP0 ;  /* 0x000000ff0900728c */ /* 0x000fd2000bf05300 */
[----:B------:R-:W-:Y:S05]  /*4790*/  BRA.U UP0, `(.L_x_575) ;  /* 0x0000000100207547 */ /* 0x000fea000b800000 */
[----:B------:R-:W-:Y:S01]  /*47a0*/  UMOV UR4, URZ ;  /* 0x000000ff00047c82 */ /* 0x000fe20008000000 */
[----:B------:R-:W-:Y:S01]  /*47b0*/  IMAD.SHL.U32 R32, R134, 0x80, RZ ;  /* 0x0000008086207824 */ /* 0x000fe200078e00ff */
[----:B------:R-:W-:-:S05]  /*47c0*/  IADD3 R3, P1, PT, RZ, -UR4, RZ ;  /* 0x80000004ff037c10 */ /* 0x000fca000ff3e0ff */
[----:B------:R-:W-:-:S05]  /*47d0*/  IMAD.X R32, RZ, RZ, ~R32, P1 ;  /* 0x000000ffff207224 */ /* 0x000fca00008e0e20 */
[----:B------:R-:W-:-:S04]  /*47e0*/  SHF.R.S64 R3, R3, 0x1f, R32 ;  /* 0x0000001f03037819 */ /* 0x000fc80000001020 */
[----:B------:R-:W-:-:S04]  /*47f0*/  IADD3 R206, P1, PT, R3, R206, RZ ;  /* 0x000000ce03ce7210 */ /* 0x000fc80007f3e0ff */
[----:B------:R-:W-:Y:S01]  /*4800*/  LEA.HI.X.SX32 R205, R32, R205, 0x1, P1 ;  /* 0x000000cd20cd7211 */ /* 0x000fe200008f0eff */
[----:B------:R-:W-:Y:S08]  /*4810*/  BRA `(.L_x_576) ;  /* 0x0000000000ec7947 */ /* 0x000ff00003800000 */
.L_x_575:
[----:B------:R-:W1:Y:S01]  /*4820*/  LDC R33, c[0x0][0x4f0] ;  /* 0x00013c00ff217b82 */ /* 0x000e620000000800 */
[----:B------:R-:W-:Y:S01]  /*4830*/  IADD3 R38, PT, PT, R196, -0x100, RZ ;  /* 0xffffff00c4267810 */ /* 0x000fe20007ffe0ff */
[----:B------:R-:W2:Y:S01]  /*4840*/  LDCU.64 UR6, c[0x0][0x3a0] ;  /* 0x00007400ff0677ac */ /* 0x000ea20008000a00 */
[----:B------:R-:W-:Y:S02]  /*4850*/  IABS R35, R0 ;  /* 0x0000000000237213 */ /* 0x000fe40000000000 */
[----:B------:R-:W-:Y:S02]  /*4860*/  IABS R34, R38 ;  /* 0x0000002600227213 */ /* 0x000fe40000000000 */
[-C--:B-1----:R-:W-:Y:S02]  /*4870*/  IABS R3, R33.reuse ;  /* 0x0000002100037213 */ /* 0x082fe40000000000 */
[----:B------:R-:W-:Y:S02]  /*4880*/  LOP3.LUT R38, R38, R33, RZ, 0x3c, !PT ;  /* 0x0000002126267212 */ /* 0x000fe400078e3cff */
[----:B------:R-:W1:Y:S08]  /*4890*/  I2F.RP R40, R3 ;  /* 0x0000000300287306 */ /* 0x000e700000209400 */
[----:B-1----:R-:W1:Y:S02]  /*48a0*/  MUFU.RCP R36, R40 ;  /* 0x0000002800247308 */ /* 0x002e640000001000 */
[----:B-1----:R-:W-:-:S06]  /*48b0*/  VIADD R36, R36, 0xffffffe ;  /* 0x0ffffffe24247836 */ /* 0x002fcc0000000000 */
[----:B------:R-:W1:Y:S02]  /*48c0*/  F2I.FTZ.U32.TRUNC.NTZ R37, R36 ;  /* 0x0000002400257305 */ /* 0x000e64000021f000 */
[----:B-1----:R-:W-:Y:S02]  /*48d0*/  IMAD.MOV R32, RZ, RZ, -R37 ;  /* 0x000000ffff207224 */ /* 0x002fe400078e0a25 */
[----:B------:R-:W-:Y:S02]  /*48e0*/  IMAD.MOV.U32 R36, RZ, RZ, RZ ;  /* 0x000000ffff247224 */ /* 0x000fe400078e00ff */
[----:B------:R-:W-:-:S04]  /*48f0*/  IMAD R39, R32, R3, RZ ;  /* 0x0000000320277224 */ /* 0x000fc800078e02ff */
[----:B------:R-:W-:-:S06]  /*4900*/  IMAD.HI.U32 R39, R37, R39, R36 ;  /* 0x0000002725277227 */ /* 0x000fcc00078e0024 */
[----:B------:R-:W-:-:S04]  /*4910*/  IMAD.HI.U32 R37, R39, R34, RZ ;  /* 0x0000002227257227 */ /* 0x000fc800078e00ff */
[----:B------:R-:W-:-:S04]  /*4920*/  IMAD.HI.U32 R39, R39, R35, RZ ;  /* 0x0000002327277227 */ /* 0x000fc800078e00ff */
[----:B------:R-:W-:Y:S01]  /*4930*/  IMAD.MOV R32, RZ, RZ, -R37 ;  /* 0x000000ffff207224 */ /* 0x000fe200078e0a25 */
[----:B------:R-:W-:-:S03]  /*4940*/  IADD3 R36, PT, PT, -R39, RZ, RZ ;  /* 0x000000ff27247210 */ /* 0x000fc60007ffe1ff */
[C---:B------:R-:W-:Y:S02]  /*4950*/  IMAD R32, R3.reuse, R32, R34 ;  /* 0x0000002003207224 */ /* 0x040fe400078e0222 */
[----:B------:R-:W-:-:S03]  /*4960*/  IMAD R36, R3, R36, R35 ;  /* 0x0000002403247224 */ /* 0x000fc600078e0223 */
[C---:B------:R-:W-:Y:S02]  /*4970*/  ISETP.GT.U32.AND P2, PT, R3.reuse, R32, PT ;  /* 0x000000200300720c */ /* 0x040fe40003f44070 */
[----:B------:R-:W-:-:S11]  /*4980*/  ISETP.GT.U32.AND P1, PT, R3, R36, PT ;  /* 0x000000240300720c */ /* 0x000fd60003f24070 */
[----:B------:R-:W-:Y:S01]  /*4990*/  @!P2 IMAD.IADD R32, R32, 0x1, -R3 ;  /* 0x000000012020a824 */ /* 0x000fe200078e0a03 */
[----:B------:R-:W-:Y:S01]  /*49a0*/  @!P2 IADD3 R37, PT, PT, R37, 0x1, RZ ;  /* 0x000000012525a810 */ /* 0x000fe20007ffe0ff */
[----:B------:R-:W-:Y:S01]  /*49b0*/  @!P1 VIADD R39, R39, 0x1 ;  /* 0x0000000127279836 */ /* 0x000fe20000000000 */
[-C--:B------:R-:W-:Y:S02]  /*49c0*/  @!P1 IADD3 R36, PT, PT, R36, -R3.reuse, RZ ;  /* 0x8000000324249210 */ /* 0x080fe40007ffe0ff */
[-C--:B------:R-:W-:Y:S02]  /*49d0*/  ISETP.GE.U32.AND P3, PT, R32, R3.reuse, PT ;  /* 0x000000032000720c */ /* 0x080fe40003f66070 */
[----:B------:R-:W-:Y:S02]  /*49e0*/  ISETP.GE.U32.AND P4, PT, R36, R3, PT ;  /* 0x000000032400720c */ /* 0x000fe40003f86070 */
[----:B------:R-:W-:Y:S02]  /*49f0*/  LOP3.LUT R3, R0, R33, RZ, 0x3c, !PT ;  /* 0x0000002100037212 */ /* 0x000fe400078e3cff */
[----:B------:R-:W-:-:S02]  /*4a00*/  ISETP.GE.AND P1, PT, R38, RZ, PT ;  /* 0x000000ff2600720c */ /* 0x000fc40003f26270 */
[----:B------:R-:W-:Y:S02]  /*4a10*/  ISETP.GE.AND P2, PT, R3, RZ, PT ;  /* 0x000000ff0300720c */ /* 0x000fe40003f46270 */
[----:B------:R-:W-:-:S03]  /*4a20*/  LOP3.LUT R3, RZ, R33, RZ, 0x33, !PT ;  /* 0x00000021ff037212 */ /* 0x000fc600078e33ff */
[----:B------:R-:W-:Y:S01]  /*4a30*/  @P3 VIADD R37, R37, 0x1 ;  /* 0x0000000125253836 */ /* 0x000fe20000000000 */
[----:B------:R-:W-:Y:S02]  /*4a40*/  ISETP.NE.AND P3, PT, R33, RZ, PT ;  /* 0x000000ff2100720c */ /* 0x000fe40003f65270 */
[----:B------:R-:W-:-:S03]  /*4a50*/  @P4 IADD3 R39, PT, PT, R39, 0x1, RZ ;  /* 0x0000000127274810 */ /* 0x000fc60007ffe0ff */
[----:B------:R-:W-:Y:S02]  /*4a60*/  @!P1 IMAD.MOV R37, RZ, RZ, -R37 ;  /* 0x000000ffff259224 */ /* 0x000fe400078e0a25 */
[----:B------:R-:W-:-:S03]  /*4a70*/  @!P2 IADD3 R39, PT, PT, -R39, RZ, RZ ;  /* 0x000000ff2727a210 */ /* 0x000fc60007ffe1ff */
[C---:B------:R-:W-:Y:S02]  /*4a80*/  SEL R34, R3.reuse, R37, !P3 ;  /* 0x0000002503227207 */ /* 0x040fe40005800000 */
[----:B------:R-:W-:-:S03]  /*4a90*/  SEL R3, R3, R39, !P3 ;  /* 0x0000002703037207 */ /* 0x000fc60005800000 */
[----:B------:R-:W-:-:S04]  /*4aa0*/  IMAD.WIDE R40, R34, 0x4, R214 ;  /* 0x0000000422287825 */ /* 0x000fc800078e02d6 */
[C---:B------:R-:W-:Y:S01]  /*4ab0*/  IMAD.WIDE R38, R3.reuse, 0x4, R214 ;  /* 0x0000000403267825 */ /* 0x040fe200078e02d6 */
[----:B------:R-:W3:Y:S04]  /*4ac0*/  LDG.E R35, desc[UR16][R40.64] ;  /* 0x0000001028237981 */ /* 0x000ee8000c1e1900 */
[----:B------:R-:W3:Y:S01]  /*4ad0*/  LDG.E R32, desc[UR16][R38.64] ;  /* 0x0000001026207981 */ /* 0x000ee2000c1e1900 */
[----:B------:R-:W-:-:S04]  /*4ae0*/  IMAD.IADD R34, R3, 0x1, -R34 ;  /* 0x0000000103227824 */ /* 0x000fc800078e0a22 */
[----:B------:R-:W-:-:S04]  /*4af0*/  IMAD R33, R34, R33, -0x80 ;  /* 0xffffff8022217424 */ /* 0x000fc800078e0221 */
[----:B------:R-:W-:Y:S01]  /*4b00*/  IMAD.WIDE.U32 R36, R33, R134, RZ ;  /* 0x0000008621247225 */ /* 0x000fe200078e00ff */
[----:B------:R-:W-:-:S05]  /*4b10*/  SHF.R.S32.HI R3, RZ, 0x1f, R33 ;  /* 0x0000001fff037819 */ /* 0x000fca0000011421 */
[----:B------:R-:W-:-:S04]  /*4b20*/  IMAD R34, R3, R134, RZ ;  /* 0x0000008603227224 */ /* 0x000fc800078e02ff */
[----:B------:R-:W-:-:S04]  /*4b30*/  IMAD R34, R33, R135, R34 ;  /* 0x0000008721227224 */ /* 0x000fc800078e0222 */
[----:B------:R-:W-:Y:S01]  /*4b40*/  IMAD.IADD R37, R37, 0x1, R34 ;  /* 0x0000000125257824 */ /* 0x000fe200078e0222 */
[----:B---3--:R-:W-:-:S04]  /*4b50*/  IADD3 R32, PT, PT, R35, -R32, RZ ;  /* 0x8000002023207210 */ /* 0x008fc80007ffe0ff */
[----:B------:R-:W-:Y:S01]  /*4b60*/  SHF.R.S32.HI R3, RZ, 0x1f, R32 ;  /* 0x0000001fff037819 */ /* 0x000fe20000011420 */
[----:B--2---:R-:W-:-:S04]  /*4b70*/  IMAD.WIDE.U32 R36, R32, UR6, R36 ;  /* 0x0000000620247c25 */ /* 0x004fc8000f8e0024 */
[----:B------:R-:W-:Y:S01]  /*4b80*/  IMAD R3, R3, UR6, RZ ;  /* 0x0000000603037c24 */ /* 0x000fe2000f8e02ff */
[----:B------:R-:W-:-:S03]  /*4b90*/  LEA R206, P1, R36, R206, 0x1 ;  /* 0x000000ce24ce7211 */ /* 0x000fc600078208ff */
[----:B------:R-:W-:-:S05]  /*4ba0*/  IMAD R3, R32, UR7, R3 ;  /* 0x0000000720037c24 */ /* 0x000fca000f8e0203 */
[----:B------:R-:W-:-:S04]  /*4bb0*/  IADD3 R3, PT, PT, R37, R3, RZ ;  /* 0x0000000325037210 */ /* 0x000fc80007ffe0ff */
[----:B------:R-:W-:-:S07]  /*4bc0*/  LEA.HI.X R205, R36, R205, R3, 0x1, P1 ;  /* 0x000000cd24cd7211 */ /* 0x000fce00008f0c03 */
.L_x_576:
[----:B------:R-:W1:Y:S01]  /*4bd0*/  LDCU UR4, c[0x0][0x440] ;  /* 0x00008800ff0477ac */ /* 0x000e620008000800 */
[C---:B------:R-:W-:Y:S01]  /*4be0*/  IMAD.SHL.U32 R3, R134.reuse, 0x20, RZ ;  /* 0x0000002086037824 */ /* 0x040fe200078e00ff */
[----:B------:R-:W-:-:S04]  /*4bf0*/  SHF.L.U64.HI R32, R134, 0x5, R135 ;  /* 0x0000000586207819 */ /* 0x000fc80000010287 */
[----:B------:R-:W-:-:S05]  /*4c00*/  IADD3 R34, P3, PT, R3, R206, RZ ;  /* 0x000000ce03227210 */ /* 0x000fca0007f7e0ff */
[----:B------:R-:W-:Y:S01]  /*4c10*/  IMAD.X R35, R32, 0x1, R205, P3 ;  /* 0x0000000120237824 */ /* 0x000fe200018e06cd */
[----:B------:R-:W-:-:S05]  /*4c20*/  IADD3 R44, P3, PT, R34, R3, RZ ;  /* 0x00000003222c7210 */ /* 0x000fca0007f7e0ff */
[----:B------:R-:W-:Y:S01]  /*4c30*/  IMAD.X R45, R35, 0x1, R32, P3 ;  /* 0x00000001232d7824 */ /* 0x000fe200018e0620 */
[----:B-1----:R-:W-:Y:S02]  /*4c40*/  ISETP.GE.AND P2, PT, R198, UR4, PT ;  /* 0x00000004c6007c0c */ /* 0x002fe4000bf46270 */
[----:B------:R-:W-:Y:S02]  /*4c50*/  ISETP.GE.AND P1, PT, R218, UR4, PT ;  /* 0x00000004da007c0c */ /* 0x000fe4000bf26270 */
[----:B------:R-:W-:-:S05]  /*4c60*/  IADD3 R42, P3, PT, R44, R3, RZ ;  /* 0x000000032c2a7210 */ /* 0x000fca0007f7e0ff */
[----:B------:R-:W-:Y:S01]  /*4c70*/  IMAD.X R43, R45, 0x1, R32, P3 ;  /* 0x000000012d2b7824 */ /* 0x000fe200018e0620 */
[----:B------:R-:W-:-:S03]  /*4c80*/  IADD3 R40, P3, PT, R42, R3, RZ ;  /* 0x000000032a287210 */ /* 0x000fc60007f7e0ff */
[----:B------:R-:W-:Y:S02]  /*4c90*/  @!P2 IMAD.MOV.U32 R207, RZ, RZ, R205 ;  /* 0x000000ffffcfa224 */ /* 0x000fe400078e00cd */
[--C-:B------:R-:W-:Y:S01]  /*4ca0*/  IMAD.X R41, R43, 0x1, R32.reuse, P3 ;  /* 0x000000012b297824 */ /* 0x100fe200018e0620 */
[-C--:B------:R-:W-:Y:S02]  /*4cb0*/  IADD3 R38, P3, PT, R40, R3.reuse, RZ ;  /* 0x0000000328267210 */ /* 0x080fe40007f7e0ff */
[----:B------:R-:W-:Y:S01]  /*4cc0*/  @!PT LDS RZ, [RZ] ;  /* 0x00000000fffff984 */ /* 0x000fe20000000800 */
[----:B------:R-:W-:Y:S01]  /*4cd0*/  @!PT LDS RZ, [RZ] ;  /* 0x00000000fffff984 */ /* 0x000fe20000000800 */
[----:B------:R-:W-:Y:S01]  /*4ce0*/  @!PT LDS RZ, [RZ] ;  /* 0x00000000fffff984 */ /* 0x000fe20000000800 */
[----:B------:R1:W-:Y:S02]  /*4cf0*/  @!P2 LDGSTS.E.BYPASS.LTC128B.128 [R219+0x4000], desc[UR16][R206.64] ;  /* 0x04000000cedbafae */ /* 0x0003e4000b981a10 */
[----:B------:R-:W-:Y:S01]  /*4d00*/  IADD3 R36, P4, PT, R38, R3, RZ ;  /* 0x0000000326247210 */ /* 0x000fe20007f9e0ff */
[--C-:B------:R-:W-:Y:S01]  /*4d10*/  IMAD.X R39, R41, 0x1, R32.reuse, P3 ;  /* 0x0000000129277824 */ /* 0x100fe200018e0620 */
[----:B------:R2:W-:Y:S03]  /*4d20*/  @P2 STS.128 [R219+0x4000], RZ ;  /* 0x004000ffdb002388 */ /* 0x0005e60000000c00 */
[----:B------:R-:W-:-:S04]  /*4d30*/  IMAD.X R37, R39, 0x1, R32, P4 ;  /* 0x0000000127257824 */ /* 0x000fc800020e0620 */
[----:B------:R-:W-:Y:S01]  /*4d40*/  @!P1 IMAD.MOV.U32 R33, RZ, RZ, R37 ;  /* 0x000000ffff219224 */ /* 0x000fe200078e0025 */
[----:B-1----:R-:W-:-:S05]  /*4d50*/  @!P1 MOV R207, R205 ;  /* 0x000000cd00cf9202 */ /* 0x002fca0000000f00 */
[----:B------:R-:W-:Y:S01]  /*4d60*/  @!PT LDS RZ, [RZ] ;  /* 0x00000000fffff984 */ /* 0x000fe20000000800 */
[----:B------:R-:W-:Y:S01]  /*4d70*/  @!PT LDS RZ, [RZ] ;  /* 0x00000000fffff984 */ /* 0x000fe20000000800 */
[----:B------:R-:W-:Y:S01]  /*4d80*/  @!PT LDS RZ, [RZ] ;  /* 0x00000000fffff984 */ /* 0x000fe20000000800 */
[----:B------:R-:W-:Y:S04]  /*4d90*/  @!P1 LDGSTS.E.BYPASS.LTC128B.128 [R219+0x8000], desc[UR16][R206.64+0x80] ;  /* 0x08000080cedb9fae */ /* 0x000fe8000b981a10 */
[----:B------:R2:W-:Y:S04]  /*4da0*/  @P1 STS.128 [R219+0x8000], RZ ;  /* 0x008000ffdb001388 */ /* 0x0005e80000000c00 */
        /* <DEDUP_REMOVED lines=15> */
[----:B-1----:R-:W-:Y:S01]  /*4ea0*/  @!P1 IMAD.MOV.U32 R34, RZ, RZ, R44 ;  /* 0x000000ffff229224 */ /* 0x002fe200078e002c */
[----:B------:R-:W-:-:S05]  /*4eb0*/  @!P1 MOV R35, R45 ;  /* 0x0000002d00239202 */ /* 0x000fca0000000f00 */
[----:B------:R-:W-:Y:S01]  /*4ec0*/  @!PT LDS RZ, [RZ] ;  /* 0x00000000fffff984 */ /* 0x000fe20000000800 */
[----:B------:R-:W-:Y:S01]  /*4ed0*/  @!PT LDS RZ, [RZ] ;  /* 0x00000000fffff984 */ /* 0x000fe20000000800 */
[----:B------:R-:W-:Y:S01]  /*4ee0*/  @!PT LDS RZ, [RZ] ;  /* 0x00000000fffff984 */ /* 0x000fe20000000800 */
[----:B------:R1:W-:Y:S01]  /*4ef0*/  @!P1 LDGSTS.E.BYPASS.LTC128B.128 [R219+0x9000], desc[UR16][R34.64+0x80] ;  /* 0x0900008022db9fae */ /* 0x0003e2000b981a10 */
[----:B---3--:R-:W-:-:S03]  /*4f00*/  IADD3 R44, P3, PT, R36, R3, RZ ;  /* 0x00000003242c7210 */ /* 0x008fc60007f7e0ff */
[----:B------:R2:W-:Y:S02]  /*4f10*/  @P1 STS.128 [R219+0x9000], RZ ;  /* 0x009000ffdb001388 */ /* 0x0005e40000000c00 */
[----:B------:R-:W-:Y:S02]  /*4f20*/  IMAD.X R45, R37, 0x1, R32, P3 ;  /* 0x00000001252d7824 */ /* 0x000fe400018e0620 */
[----:B------:R-:W-:Y:S01]  /*4f30*/  @!PT LDS RZ, [RZ] ;  /* 0x00000000fffff984 */ /* 0x000fe20000000800 */
[----:B------:R-:W-:Y:S01]  /*4f40*/  @!PT LDS RZ, [RZ] ;  /* 0x00000000fffff984 */ /* 0x000fe20000000800 */
[----:B------:R-:W-:Y:S01]  /*4f50*/  @!PT LDS RZ, [RZ] ;  /* 0x00000000fffff984 */ /* 0x000fe20000000800 */
[----:B------:R-:W-:Y:S01]  /*4f60*/  @!P2 LDGSTS.E.BYPASS.LTC128B.128 [R219+0x5800], desc[UR16][R42.64] ;  /* 0x058000002adbafae */ /* 0x000fe2000b981a10 */
[----:B------:R-:W-:-:S03]  /*4f70*/  @!P1 MOV R32, R36 ;  /* 0x0000002400209202 */ /* 0x000fc60000000f00 */
[----:B------:R2:W-:Y:S01]  /*4f80*/  @P2 STS.128 [R219+0x5800], RZ ;  /* 0x005800ffdb002388 */ /* 0x0005e20000000c00 */
[----:B-1----:R-:W-:Y:S01]  /*4f90*/  @!P1 IMAD.MOV.U32 R34, RZ, RZ, R42 ;  /* 0x000000ffff229224 */ /* 0x002fe200078e002a */
[----:B------:R-:W-:-:S05]  /*4fa0*/  @!P1 MOV R35, R43 ;  /* 0x0000002b00239202 */ /* 0x000fca0000000f00 */
        /* <DEDUP_REMOVED lines=18> */
[----:B------:R2:W-:Y:S01]  /*50d0*/  @!P2 LDGSTS.E.BYPASS.LTC128B.128 [R219+0x6800], desc[UR16][R38.64] ;  /* 0x0680000026dbafae */ /* 0x0005e2000b981a10 */
[----:B-1----:R-:W-:Y:S01]  /*50e0*/  @!P1 MOV R34, R38 ;  /* 0x0000002600229202 */ /* 0x002fe20000000f00 */
[----:B------:R-:W-:-:S02]  /*50f0*/  @!P1 IMAD.MOV.U32 R35, RZ, RZ, R39 ;  /* 0x000000ffff239224 */ /* 0x000fc400078e0027 */
        /* <DEDUP_REMOVED lines=26> */
[----:B------:R-:W0:Y:S02]  /*52a0*/  LDGDEPBAR ;  /* 0x00000000000079af */ /* 0x000e240000000000 */
.L_x_574:
[----:B------:R-:W-:Y:S01]  /*52b0*/  IMAD.SHL.U32 R3, R201, 0x2, RZ ;  /* 0x00000002c9037824 */ /* 0x000fe200078e00ff */
[----:B------:R-:W1:Y:S01]  /*52c0*/  LDCU UR4, c[0x0][0x45c] ;  /* 0x00008b80ff0477ac */ /* 0x000e620008000800 */
[----:B------:R-:W-:-:S03]  /*52d0*/  IMAD.IADD R67, R212, 0x1, R203 ;  /* 0x00000001d4437824 */ /* 0x000fc600078e02cb */
[----:B------:R-:W-:Y:S02]  /*52e0*/  LOP3.LUT R3, R196, 0x6, R3, 0xf8, !PT ;  /* 0x00000006c4037812 */ /* 0x000fe400078ef803 */
[----:B------:R-:W-:-:S03]  /*52f0*/  LEA R67, R67, UR5, 0x1 ;  /* 0x0000000543437c11 */ /* 0x000fc6000f8e08ff */
[C---:B--2---:R-:W-:Y:S02]  /*5300*/  VIADD R32, R3.reuse, 0xffffff80 ;  /* 0xffffff8003207836 */ /* 0x044fe40000000000 */
[C---:B------:R-:W-:Y:S01]  /*5310*/  VIADD R33, R3.reuse, 0xffffff81 ;  /* 0xffffff8103217836 */ /* 0x040fe20000000000 */
[----:B------:R-:W-:Y:S01]  /*5320*/  LDSM.16.MT88.4 R68, [R67+0xc000] ;  /* 0x00c000004344783b */ /* 0x000fe20000004200 */
[----:B------:R-:W-:Y:S01]  /*5330*/  IMAD.IADD R142, R54, 0x1, R67 ;  /* 0x00000001368e7824 */ /* 0x000fe200078e0243 */
[CC--:B------:R-:W-:Y:S02]  /*5340*/  ISETP.GE.AND P1, PT, R32.reuse, R133.reuse, PT ;  /* 0x000000852000720c */ /* 0x0c0fe40003f26270 */
[-C--:B------:R-:W-:Y:S01]  /*5350*/  ISETP.GE.AND P4, PT, R32, R2.reuse, PT ;  /* 0x000000022000720c */ /* 0x080fe20003f86270 */
[----:B------:R-:W-:Y:S01]  /*5360*/  VIADD R32, R3, 0xffffff88 ;  /* 0xffffff8803207836 */ /* 0x000fe20000000000 */
[----:B------:R-:W-:Y:S02]  /*5370*/  ISETP.GE.AND P2, PT, R33, R2, PT ;  /* 0x000000022100720c */ /* 0x000fe40003f46270 */
[----:B------:R-:W-:Y:S01]  /*5380*/  FSEL R37, R30, -INF , !P4 ;  /* 0xff8000001e257808 */ /* 0x000fe20006000000 */
[----:B------:R-:W-:Y:S01]  /*5390*/  VIADD R30, R3, 0xffffff89 ;  /* 0xffffff89031e7836 */ /* 0x000fe20000000000 */
[----:B------:R-:W-:-:S02]  /*53a0*/  ISETP.GE.AND P3, PT, R33, R133, PT ;  /* 0x000000852100720c */ /* 0x000fc40003f66270 */
[----:B------:R-:W-:Y:S01]  /*53b0*/  FSEL R49, R28, -INF , !P1 ;  /* 0xff8000001c317808 */ /* 0x000fe20004800000 */
[----:B------:R-:W-:Y:S01]  /*53c0*/  VIADD R28, R3, 0xffffff90 ;  /* 0xffffff90031c7836 */ /* 0x000fe20000000000 */
[C---:B------:R-:W-:Y:S02]  /*53d0*/  ISETP.GE.AND P4, PT, R32.reuse, R2, PT ;  /* 0x000000022000720c */ /* 0x040fe40003f86270 */
[-C--:B------:R-:W-:Y:S02]  /*53e0*/  ISETP.GE.AND P1, PT, R32, R133.reuse, PT ;  /* 0x000000852000720c */ /* 0x080fe40003f26270 */
[----:B------:R-:W-:Y:S02]  /*53f0*/  FSEL R35, R31, -INF , !P2 ;  /* 0xff8000001f237808 */ /* 0x000fe40005000000 */
[----:B------:R-:W-:Y:S02]  /*5400*/  FSEL R57, R29, -INF , !P3 ;  /* 0xff8000001d397808 */ /* 0x000fe40005800000 */
[----:B------:R-:W-:Y:S01]  /*5410*/  FSEL R31, R22, -INF , !P4 ;  /* 0xff800000161f7808 */ /* 0x000fe20006000000 */
[----:B------:R-:W-:Y:S01]  /*5420*/  VIADD R22, R3, 0xffffff91 ;  /* 0xffffff9103167836 */ /* 0x000fe20000000000 */
[----:B------:R-:W-:-:S02]  /*5430*/  ISETP.GE.AND P3, PT, R30, R133, PT ;  /* 0x000000851e00720c */ /* 0x000fc40003f66270 */
[-C--:B------:R-:W-:Y:S02]  /*5440*/  ISETP.GE.AND P2, PT, R30, R2.reuse, PT ;  /* 0x000000021e00720c */ /* 0x080fe40003f46270 */
[----:B------:R-:W-:Y:S01]  /*5450*/  FSEL R59, R20, -INF , !P1 ;  /* 0xff800000143b7808 */ /* 0x000fe20004800000 */
[----:B------:R-:W-:Y:S01]  /*5460*/  VIADD R20, R3, 0xffffff98 ;  /* 0xffffff9803147836 */ /* 0x000fe20000000000 */
[C---:B------:R-:W-:Y:S02]  /*5470*/  ISETP.GE.AND P1, PT, R28.reuse, R133, PT ;  /* 0x000000851c00720c */ /* 0x040fe40003f26270 */
[----:B------:R-:W-:Y:S02]  /*5480*/  ISETP.GE.AND P4, PT, R28, R2, PT ;  /* 0x000000021c00720c */ /* 0x000fe40003f86270 */
[----:B------:R-:W-:Y:S02]  /*5490*/  FSEL R39, R21, -INF , !P3 ;  /* 0xff80000015277808 */ /* 0x000fe40005800000 */
[----:B------:R-:W-:-:S02]  /*54a0*/  FSEL R33, R23, -INF , !P2 ;  /* 0xff80000017217808 */ /* 0x000fc40005000000 */
[-C--:B------:R-:W-:Y:S02]  /*54b0*/  ISETP.GE.AND P3, PT, R22, R133.reuse, PT ;  /* 0x000000851600720c */ /* 0x080fe40003f66270 */
[----:B------:R-:W-:Y:S01]  /*54c0*/  FSEL R23, R16, -INF , !P1 ;  /* 0xff80000010177808 */ /* 0x000fe20004800000 */
[C---:B------:R-:W-:Y:S01]  /*54d0*/  VIADD R16, R3.reuse, 0xffffffa0 ;  /* 0xffffffa003107836 */ /* 0x040fe20000000000 */
[----:B------:R-:W-:Y:S01]  /*54e0*/  FSEL R55, R18, -INF , !P4 ;  /* 0xff80000012377808 */ /* 0x000fe20006000000 */
[----:B------:R-:W-:Y:S01]  /*54f0*/  VIADD R18, R3, 0xffffff99 ;  /* 0xffffff9903127836 */ /* 0x000fe20000000000 */
[C---:B------:R-:W-:Y:S02]  /*5500*/  ISETP.GE.AND P1, PT, R20.reuse, R133, PT ;  /* 0x000000851400720c */ /* 0x040fe40003f26270 */
[-C--:B------:R-:W-:Y:S02]  /*5510*/  ISETP.GE.AND P4, PT, R20, R2.reuse, PT ;  /* 0x000000021400720c */ /* 0x080fe40003f86270 */
[----:B------:R-:W-:-:S02]  /*5520*/  ISETP.GE.AND P2, PT, R22, R2, PT ;  /* 0x000000021600720c */ /* 0x000fc40003f46270 */
[----:B------:R-:W-:Y:S02]  /*5530*/  FSEL R29, R17, -INF , !P3 ;  /* 0xff800000111d7808 */ /* 0x000fe40005800000 */
[----:B------:R-:W-:Y:S01]  /*5540*/  FSEL R21, R12, -INF , !P1 ;  /* 0xff8000000c157808 */ /* 0x000fe20004800000 */
[C---:B------:R-:W-:Y:S01]  /*5550*/  VIADD R12, R3.reuse, 0xffffffa8 ;  /* 0xffffffa8030c7836 */ /* 0x040fe20000000000 */
[----:B------:R-:W-:Y:S01]  /*5560*/  FSEL R17, R14, -INF , !P4 ;  /* 0xff8000000e117808 */ /* 0x000fe20006000000 */
[----:B------:R-:W-:Y:S01]  /*5570*/  VIADD R14, R3, 0xffffffa1 ;  /* 0xffffffa1030e7836 */ /* 0x000fe20000000000 */
[C---:B------:R-:W-:Y:S02]  /*5580*/  ISETP.GE.AND P1, PT, R16.reuse, R133, PT ;  /* 0x000000851000720c */ /* 0x040fe40003f26270 */
[----:B------:R-:W-:Y:S02]  /*5590*/  ISETP.GE.AND P4, PT, R16, R2, PT ;  /* 0x000000021000720c */ /* 0x000fe40003f86270 */
[----:B------:R-:W-:-:S02]  /*55a0*/  FSEL R19, R19, -INF , !P2 ;  /* 0xff80000013137808 */ /* 0x000fc40005000000 */
[CC--:B------:R-:W-:Y:S02]  /*55b0*/  ISETP.GE.AND P3, PT, R18.reuse, R133.reuse, PT ;  /* 0x000000851200720c */ /* 0x0c0fe40003f66270 */
[-C--:B------:R-:W-:Y:S02]  /*55c0*/  ISETP.GE.AND P2, PT, R18, R2.reuse, PT ;  /* 0x000000021200720c */ /* 0x080fe40003f46270 */
[----:B------:R-:W-:Y:S01]  /*55d0*/  FSEL R53, R8, -INF , !P1 ;  /* 0xff80000008357808 */ /* 0x000fe20004800000 */
[C---:B------:R-:W-:Y:S01]  /*55e0*/  VIADD R8, R3.reuse, 0xffffffb0 ;  /* 0xffffffb003087836 */ /* 0x040fe20000000000 */
[----:B------:R-:W-:Y:S01]  /*55f0*/  FSEL R45, R10, -INF , !P4 ;  /* 0xff8000000a2d7808 */ /* 0x000fe20006000000 */
[----:B------:R-:W-:Y:S01]  /*5600*/  VIADD R10, R3, 0xffffffa9 ;  /* 0xffffffa9030a7836 */ /* 0x000fe20000000000 */
[C---:B------:R-:W-:Y:S02]  /*5610*/  ISETP.GE.AND P1, PT, R12.reuse, R133, PT ;  /* 0x000000850c00720c */ /* 0x040fe40003f26270 */
[----:B------:R-:W-:-:S02]  /*5620*/  ISETP.GE.AND P4, PT, R12, R2, PT ;  /* 0x000000020c00720c */ /* 0x000fc40003f86270 */
[----:B------:R-:W-:Y:S02]  /*5630*/  FSEL R13, R13, -INF , !P3 ;  /* 0xff8000000d0d7808 */ /* 0x000fe40005800000 */
[----:B------:R-:W-:Y:S02]  /*5640*/  FSEL R15, R15, -INF , !P2 ;  /* 0xff8000000f0f7808 */ /* 0x000fe40005000000 */
[CC--:B------:R-:W-:Y:S02]  /*5650*/  ISETP.GE.AND P3, PT, R14.reuse, R133.reuse, PT ;  /* 0x000000850e00720c */ /* 0x0c0fe40003f66270 */
[----:B------:R-:W-:Y:S02]  /*5660*/  ISETP.GE.AND P2, PT, R14, R2, PT ;  /* 0x000000020e00720c */ /* 0x000fe40003f46270 */
[----:B------:R-:W-:Y:S01]  /*5670*/  FSEL R239, R4, -INF , !P1 ;  /* 0xff80000004ef7808 */ /* 0x000fe20004800000 */
[C---:B------:R-:W-:Y:S01]  /*5680*/  VIADD R4, R3.reuse, 0xffffffb8 ;  /* 0xffffffb803047836 */ /* 0x040fe20000000000 */
[----:B------:R-:W-:Y:S01]  /*5690*/  FSEL R43, R6, -INF , !P4 ;  /* 0xff800000062b7808 */ /* 0x000fe20006000000 */
[----:B------:R-:W-:Y:S01]  /*56a0*/  VIADD R6, R3, 0xffffffb1 ;  /* 0xffffffb103067836 */ /* 0x000fe20000000000 */
[----:B------:R-:W-:-:S02]  /*56b0*/  ISETP.GE.AND P1, PT, R8, R133, PT ;  /* 0x000000850800720c */ /* 0x000fc40003f26270 */
[-C--:B------:R-:W-:Y:S02]  /*56c0*/  ISETP.GE.AND P4, PT, R8, R2.reuse, PT ;  /* 0x000000020800720c */ /* 0x080fe40003f86270 */
[----:B------:R-:W-:Y:S02]  /*56d0*/  FSEL R237, R9, -INF , !P3 ;  /* 0xff80000009ed7808 */ /* 0x000fe40005800000 */
[----:B------:R-:W-:Y:S02]  /*56e0*/  FSEL R51, R11, -INF , !P2 ;  /* 0xff8000000b337808 */ /* 0x000fe40005000000 */
[C---:B------:R-:W-:Y:S02]  /*56f0*/  ISETP.GE.AND P3, PT, R10.reuse, R133, PT ;  /* 0x000000850a00720c */ /* 0x040fe40003f66270 */
[----:B------:R-:W-:Y:S02]  /*5700*/  ISETP.GE.AND P2, PT, R10, R2, PT ;  /* 0x000000020a00720c */ /* 0x000fe40003f46270 */
[----:B------:R-:W-:-:S02]  /*5710*/  FSEL R233, R108, -INF , !P1 ;  /* 0xff8000006ce97808 */ /* 0x000fc40004800000 */
[----:B------:R-:W-:Y:S02]  /*5720*/  FSEL R231, R110, -INF , !P4 ;  /* 0xff8000006ee77808 */ /* 0x000fe40006000000 */
[CC--:B------:R-:W-:Y:S02]  /*5730*/  ISETP.GE.AND P1, PT, R4.reuse, R133.reuse, PT ;  /* 0x000000850400720c */ /* 0x0c0fe40003f26270 */
[----:B------:R-:W-:Y:S01]  /*5740*/  ISETP.GE.AND P4, PT, R4, R2, PT ;  /* 0x000000020400720c */ /* 0x000fe20003f86270 */
[----:B------:R-:W-:Y:S01]  /*5750*/  VIADD R4, R3, 0xffffffc0 ;  /* 0xffffffc003047836 */ /* 0x000fe20000000000 */
[----:B------:R-:W-:Y:S01]  /*5760*/  FSEL R47, R5, -INF , !P3 ;  /* 0xff800000052f7808 */ /* 0x000fe20005800000 */
[----:B------:R-:W-:Y:S01]  /*5770*/  VIADD R5, R3, 0xffffffb9 ;  /* 0xffffffb903057836 */ /* 0x000fe20000000000 */
[----:B------:R-:W-:Y:S02]  /*5780*/  FSEL R41, R7, -INF , !P2 ;  /* 0xff80000007297808 */ /* 0x000fe40005000000 */
[----:B------:R-:W-:-:S02]  /*5790*/  ISETP.GE.AND P3, PT, R6, R133, PT ;  /* 0x000000850600720c */ /* 0x000fc40003f66270 */
[-C--:B------:R-:W-:Y:S02]  /*57a0*/  ISETP.GE.AND P2, PT, R6, R2.reuse, PT ;  /* 0x000000020600720c */ /* 0x080fe40003f46270 */
[----:B------:R-:W-:Y:S02]  /*57b0*/  FSEL R175, R104, -INF , !P1 ;  /* 0xff80000068af7808 */ /* 0x000fe40004800000 */
[----:B------:R-:W-:Y:S02]  /*57c0*/  FSEL R179, R106, -INF , !P4 ;  /* 0xff8000006ab37808 */ /* 0x000fe40006000000 */
[----:B------:R-:W-:Y:S02]  /*57d0*/  FSEL R235, R109, -INF , !P3 ;  /* 0xff8000006deb7808 */ /* 0x000fe40005800000 */
[----:B------:R-:W-:Y:S02]  /*57e0*/  FSEL R177, R111, -INF , !P2 ;  /* 0xff8000006fb17808 */ /* 0x000fe40005000000 */
[C---:B------:R-:W-:Y:S01]  /*57f0*/  ISETP.GE.AND P1, PT, R4.reuse, R133, PT ;  /* 0x000000850400720c */ /* 0x040fe20003f26270 */
[----:B------:R-:W-:Y:S01]  /*5800*/  LDSM.16.MT88.4 R108, [R142+0x10000] ;  /* 0x010000008e6c783b */ /* 0x000fe20000004200 */
[----:B------:R-:W-:Y:S01]  /*5810*/  ISETP.GE.AND P4, PT, R4, R2, PT ;  /* 0x000000020400720c */ /* 0x000fe20003f86270 */
[----:B------:R-:W-:Y:S01]  /*5820*/  VIADD R4, R3, 0xffffffc8 ;  /* 0xffffffc803047836 */ /* 0x000fe20000000000 */
[----:B------:R-:W-:-:S02]  /*5830*/  FMNMX3.FTZ R6, R49, R57, R59, !PT ;  /* 0x0000003931067276 */ /* 0x000fc4000781003b */
[C---:B------:R-:W-:Y:S02]  /*5840*/  ISETP.GE.AND P3, PT, R5.reuse, R133, PT ;  /* 0x000000850500720c */ /* 0x040fe40003f66270 */
[----:B------:R-:W-:Y:S01]  /*5850*/  ISETP.GE.AND P2, PT, R5, R2, PT ;  /* 0x000000020500720c */ /* 0x000fe20003f46270 */
[----:B------:R-:W-:Y:S01]  /*5860*/  VIADD R5, R3, 0xffffffc1 ;  /* 0xffffffc103057836 */ /* 0x000fe20000000000 */
[----:B------:R-:W-:Y:S02]  /*5870*/  FMNMX3.FTZ R6, R6, R39, R23, !PT ;  /* 0x0000002706067276 */ /* 0x000fe40007810017 */
[----:B------:R-:W-:Y:S02]  /*5880*/  FSEL R191, R100, -INF , !P1 ;  /* 0xff80000064bf7808 */ /* 0x000fe40004800000 */
[----:B------:R-:W-:Y:S02]  /*5890*/  FSEL R223, R102, -INF , !P4 ;  /* 0xff80000066df7808 */ /* 0x000fe40006000000 */
[----:B------:R-:W-:-:S02]  /*58a0*/  FSEL R173, R105, -INF , !P3 ;  /* 0xff80000069ad7808 */ /* 0x000fc40005800000 */
[----:B------:R-:W-:Y:S02]  /*58b0*/  FSEL R229, R107, -INF , !P2 ;  /* 0xff8000006be57808 */ /* 0x000fe40005000000 */
[CC--:B------:R-:W-:Y:S02]  /*58c0*/  ISETP.GE.AND P1, PT, R4.reuse, R133.reuse, PT ;  /* 0x000000850400720c */ /* 0x0c0fe40003f26270 */
[-C--:B------:R-:W-:Y:S01]  /*58d0*/  ISETP.GE.AND P4, PT, R4, R2.reuse, PT ;  /* 0x000000020400720c */ /* 0x080fe20003f86270 */
[----:B------:R-:W-:Y:S01]  /*58e0*/  VIADD R4, R3, 0xffffffd0 ;  /* 0xffffffd003047836 */ /* 0x000fe20000000000 */
[C---:B------:R-:W-:Y:S02]  /*58f0*/  ISETP.GE.AND P3, PT, R5.reuse, R133, PT ;  /* 0x000000850500720c */ /* 0x040fe40003f66270 */
[----:B------:R-:W-:Y:S01]  /*5900*/  ISETP.GE.AND P2, PT, R5, R2, PT ;  /* 0x000000020500720c */ /* 0x000fe20003f46270 */
[----:B------:R-:W-:Y:S01]  /*5910*/  VIADD R5, R3, 0xffffffc9 ;  /* 0xffffffc903057836 */ /* 0x000fe20000000000 */
[----:B------:R-:W-:-:S02]  /*5920*/  FMNMX3.FTZ R6, R6, R29, R21, !PT ;  /* 0x0000001d06067276 */ /* 0x000fc40007810015 */
        /* <DEDUP_REMOVED lines=26> */
[----:B------:R-:W-:Y:S02]  /*5ad0*/  FMNMX3.FTZ R8, R37, R35, R31, !PT ;  /* 0x0000002325087276 */ /* 0x000fe4000781001f */
[----:B------:R-:W-:Y:S02]  /*5ae0*/  FSEL R211, R93, -INF , !P3 ;  /* 0xff8000005dd37808 */ /* 0x000fe40005800000 */
[----:B------:R-:W-:Y:S02]  /*5af0*/  FSEL R185, R95, -INF , !P2 ;  /* 0xff8000005fb97808 */ /* 0x000fe40005000000 */
[----:B------:R-:W-:-:S02]  /*5b00*/  ISETP.GE.AND P1, PT, R4, R133, PT ;  /* 0x000000850400720c */ /* 0x000fc40003f26270 */
[-C--:B------:R-:W-:Y:S01]  /*5b10*/  ISETP.GE.AND P4, PT, R4, R2.reuse, PT ;  /* 0x000000020400720c */ /* 0x080fe20003f86270 */
[----:B------:R-:W-:Y:S01]  /*5b20*/  VIADD R4, R3, 0xffffffe8 ;  /* 0xffffffe803047836 */ /* 0x000fe20000000000 */
[----:B------:R-:W-:Y:S02]  /*5b30*/  FMNMX3.FTZ R6, R6, R235, R175, !PT ;  /* 0x000000eb06067276 */ /* 0x000fe400078100af */
[C---:B------:R-:W-:Y:S02]  /*5b40*/  ISETP.GE.AND P3, PT, R5.reuse, R133, PT ;  /* 0x000000850500720c */ /* 0x040fe40003f66270 */
[----:B------:R-:W-:Y:S01]  /*5b50*/  ISETP.GE.AND P2, PT, R5, R2, PT ;  /* 0x000000020500720c */ /* 0x000fe20003f46270 */
[----:B------:R-:W-:Y:S01]  /*5b60*/  VIADD R5, R3, 0xffffffe1 ;  /* 0xffffffe103057836 */ /* 0x000fe20000000000 */
[----:B------:R-:W-:Y:S02]  /*5b70*/  FMNMX3.FTZ R8, R8, R33, R55, !PT ;  /* 0x0000002108087276 */ /* 0x000fe40007810037 */
[----:B------:R-:W-:-:S02]  /*5b80*/  FMNMX3.FTZ R6, R6, R173, R191, !PT ;  /* 0x000000ad06067276 */ /* 0x000fc400078100bf */
[----:B------:R-:W-:Y:S02]  /*5b90*/  FSEL R171, R84, -INF , !P1 ;  /* 0xff80000054ab7808 */ /* 0x000fe40004800000 */
[----:B------:R-:W-:Y:S02]  /*5ba0*/  FSEL R163, R86, -INF , !P4 ;  /* 0xff80000056a37808 */ /* 0x000fe40006000000 */
[----:B------:R-:W-:Y:S02]  /*5bb0*/  FSEL R189, R89, -INF , !P3 ;  /* 0xff80000059bd7808 */ /* 0x000fe40005800000 */
[----:B------:R-:W-:Y:S02]  /*5bc0*/  FSEL R181, R91, -INF , !P2 ;  /* 0xff8000005bb57808 */ /* 0x000fe40005000000 */
[CC--:B------:R-:W-:Y:S02]  /*5bd0*/  ISETP.GE.AND P1, PT, R4.reuse, R133.reuse, PT ;  /* 0x000000850400720c */ /* 0x0c0fe40003f26270 */
[----:B------:R-:W-:Y:S01]  /*5be0*/  ISETP.GE.AND P4, PT, R4, R2, PT ;  /* 0x000000020400720c */ /* 0x000fe20003f86270 */
[----:B------:R-:W-:Y:S01]  /*5bf0*/  VIADD R4, R3, 0xffffffe9 ;  /* 0xffffffe903047836 */ /* 0x000fe20000000000 */
[----:B------:R-:W-:-:S02]  /*5c00*/  ISETP.GE.AND P3, PT, R5, R133, PT ;  /* 0x000000850500720c */ /* 0x000fc40003f66270 */
[----:B------:R-:W-:Y:S01]  /*5c10*/  ISETP.GE.AND P2, PT, R5, R2, PT ;  /* 0x000000020500720c */ /* 0x000fe20003f46270 */
[----:B------:R-:W-:Y:S01]  /*5c20*/  VIADD R5, R3, 0xfffffff1 ;  /* 0xfffffff103057836 */ /* 0x000fe20000000000 */
[----:B------:R-:W-:Y:S02]  /*5c30*/  FMNMX3.FTZ R8, R8, R19, R17, !PT ;  /* 0x0000001308087276 */ /* 0x000fe40007810011 */
[----:B------:R-:W-:Y:S02]  /*5c40*/  FMNMX3.FTZ R6, R6, R225, R227, !PT ;  /* 0x000000e106067276 */ /* 0x000fe400078100e3 */
[----:B------:R-:W-:Y:S02]  /*5c50*/  FSEL R169, R85, -INF , !P3 ;  /* 0xff80000055a97808 */ /* 0x000fe40005800000 */
[----:B------:R-:W-:Y:S02]  /*5c60*/  FSEL R161, R87, -INF , !P2 ;  /* 0xff80000057a17808 */ /* 0x000fe40005000000 */
[----:B------:R-:W-:-:S02]  /*5c70*/  FMNMX3.FTZ R8, R8, R15, R45, !PT ;  /* 0x0000000f08087276 */ /* 0x000fc4000781002d */
[C---:B------:R-:W-:Y:S02]  /*5c80*/  ISETP.GE.AND P3, PT, R4.reuse, R133, PT ;  /* 0x000000850400720c */ /* 0x040fe40003f66270 */
[----:B------:R-:W-:Y:S01]  /*5c90*/  ISETP.GE.AND P2, PT, R4, R2, PT ;  /* 0x000000020400720c */ /* 0x000fe20003f46270 */
[----:B------:R-:W-:Y:S01]  /*5ca0*/  VIADD R4, R3, 0xfffffff0 ;  /* 0xfffffff003047836 */ /* 0x000fe20000000000 */
[----:B------:R-:W-:Y:S02]  /*5cb0*/  FMNMX3.FTZ R6, R6, R193, R213, !PT ;  /* 0x000000c106067276 */ /* 0x000fe400078100d5 */
[----:B------:R-:W-:Y:S02]  /*5cc0*/  FMNMX3.FTZ R8, R8, R51, R43, !PT ;  /* 0x0000003308087276 */ /* 0x000fe4000781002b */
[----:B------:R-:W-:Y:S02]  /*5cd0*/  FMNMX3.FTZ R6, R6, R211, R195, !PT ;  /* 0x000000d306067276 */ /* 0x000fe400078100c3 */
[----:B------:R-:W-:-:S02]  /*5ce0*/  FSEL R167, R80, -INF , !P1 ;  /* 0xff80000050a77808 */ /* 0x000fc40004800000 */
[----:B------:R-:W-:Y:S02]  /*5cf0*/  FSEL R159, R82, -INF , !P4 ;  /* 0xff800000529f7808 */ /* 0x000fe40006000000 */
[C---:B------:R-:W-:Y:S02]  /*5d00*/  ISETP.GE.AND P1, PT, R4.reuse, R133, PT ;  /* 0x000000850400720c */ /* 0x040fe40003f26270 */
[----:B------:R-:W-:Y:S01]  /*5d10*/  ISETP.GE.AND P4, PT, R4, R2, PT ;  /* 0x000000020400720c */ /* 0x000fe20003f86270 */
[C---:B------:R-:W-:Y:S01]  /*5d20*/  VIADD R4, R3.reuse, 0xfffffff8 ;  /* 0xfffffff803047836 */ /* 0x040fe20000000000 */
[----:B------:R-:W-:Y:S01]  /*5d30*/  FMNMX3.FTZ R8, R8, R41, R231, !PT ;  /* 0x0000002908087276 */ /* 0x000fe200078100e7 */
[----:B------:R-:W-:Y:S01]  /*5d40*/  VIADD R3, R3, 0xfffffff9 ;  /* 0xfffffff903037836 */ /* 0x000fe20000000000 */
[----:B------:R-:W-:Y:S02]  /*5d50*/  FMNMX3.FTZ R6, R6, R189, R171, !PT ;  /* 0x000000bd06067276 */ /* 0x000fe400078100ab */
[----:B------:R-:W-:-:S02]  /*5d60*/  FSEL R165, R81, -INF , !P3 ;  /* 0xff80000051a57808 */ /* 0x000fc40005800000 */
[----:B------:R-:W-:Y:S02]  /*5d70*/  FSEL R157, R83, -INF , !P2 ;  /* 0xff800000539d7808 */ /* 0x000fe40005000000 */
[----:B------:R-:W-:Y:S02]  /*5d80*/  FMNMX3.FTZ R8, R8, R177, R179, !PT ;  /* 0x000000b108087276 */ /* 0x000fe400078100b3 */
[-C--:B------:R-:W-:Y:S02]  /*5d90*/  ISETP.GE.AND P3, PT, R5, R133.reuse, PT ;  /* 0x000000850500720c */ /* 0x080fe40003f66270 */
[----:B------:R-:W-:Y:S02]  /*5da0*/  ISETP.GE.AND P2, PT, R4, R133, PT ;  /* 0x000000850400720c */ /* 0x000fe40003f46270 */
[----:B------:R-:W-:Y:S02]  /*5db0*/  FSEL R155, R76, -INF , !P1 ;  /* 0xff8000004c9b7808 */ /* 0x000fe40004800000 */
[----:B------:R-:W-:-:S02]  /*5dc0*/  FMNMX3.FTZ R6, R6, R169, R167, !PT ;  /* 0x000000a906067276 */ /* 0x000fc400078100a7 */
[----:B------:R-:W-:Y:S02]  /*5dd0*/  FMNMX3.FTZ R8, R8, R229, R223, !PT ;  /* 0x000000e508087276 */ /* 0x000fe400078100df */
[----:B------:R-:W-:Y:S02]  /*5de0*/  ISETP.GE.AND P1, PT, R3, R133, PT ;  /* 0x000000850300720c */ /* 0x000fe40003f26270 */
[----:B------:R-:W-:Y:S02]  /*5df0*/  FSEL R153, R77, -INF , !P3 ;  /* 0xff8000004d997808 */ /* 0x000fe40005800000 */
[----:B------:R-:W-:Y:S02]  /*5e00*/  FSEL R151, R72, -INF , !P2 ;  /* 0xff80000048977808 */ /* 0x000fe40005000000 */
[----:B------:R-:W-:Y:S02]  /*5e10*/  FMNMX3.FTZ R6, R6, R165, R155, !PT ;  /* 0x000000a506067276 */ /* 0x000fe4000781009b */
[----:B------:R-:W-:-:S02]  /*5e20*/  FMNMX3.FTZ R8, R8, R221, R217, !PT ;  /* 0x000000dd08087276 */ /* 0x000fc400078100d9 */
[----:B------:R-:W-:Y:S02]  /*5e30*/  FSEL R149, R73, -INF , !P1 ;  /* 0xff80000049957808 */ /* 0x000fe40004800000 */
[----:B------:R-:W-:Y:S02]  /*5e40*/  FMNMX3.FTZ R6, R6, R153, R151, !PT ;  /* 0x0000009906067276 */ /* 0x000fe40007810097 */
[----:B------:R-:W-:Y:S02]  /*5e50*/  FMNMX3.FTZ R8, R8, R207, R187, !PT ;  /* 0x000000cf08087276 */ /* 0x000fe400078100bb */
[----:B------:R-:W-:Y:S02]  /*5e60*/  ISETP.GE.AND P3, PT, R5, R2, PT ;  /* 0x000000020500720c */ /* 0x000fe40003f66270 */
[----:B------:R-:W-:Y:S02]  /*5e70*/  FMNMX.FTZ R5, R149, R6, !PT ;  /* 0x0000000695057209 */ /* 0x000fe40007810000 */
[----:B------:R-:W-:-:S02]  /*5e80*/  FMNMX3.FTZ R8, R8, R185, R183, !PT ;  /* 0x000000b908087276 */ /* 0x000fc400078100b7 */
[-C--:B------:R-:W-:Y:S01]  /*5e90*/  ISETP.GE.AND P2, PT, R4, R2.reuse, PT ;  /* 0x000000020400720c */ /* 0x080fe20003f46270 */
[----:B------:R-:W2:Y:S01]  /*5ea0*/  SHFL.BFLY PT, R6, R5, 0x2, 0x1f ;  /* 0x0c401f0005067f89 */ /* 0x000ea200000e0000 */
[----:B------:R-:W-:Y:S02]  /*5eb0*/  FMNMX3.FTZ R4, R8, R181, R163, !PT ;  /* 0x000000b508047276 */ /* 0x000fe400078100a3 */
[----:B------:R-:W-:Y:S02]  /*5ec0*/  FSEL R147, R78, -INF , !P4 ;  /* 0xff8000004e937808 */ /* 0x000fe40006000000 */
[----:B------:R-:W-:Y:S02]  /*5ed0*/  FMNMX3.FTZ R4, R4, R161, R159, !PT ;  /* 0x000000a104047276 */ /* 0x000fe4000781009f */
[----:B------:R-:W-:Y:S02]  /*5ee0*/  ISETP.GE.AND P1, PT, R3, R2, PT ;  /* 0x000000020300720c */ /* 0x000fe40003f26270 */
[----:B------:R-:W-:-:S02]  /*5ef0*/  FSEL R145, R79, -INF , !P3 ;  /* 0xff8000004f917808 */ /* 0x000fc40005800000 */
[----:B------:R-:W-:Y:S01]  /*5f00*/  FSEL R143, R74, -INF , !P2 ;  /* 0xff8000004a8f7808 */ /* 0x000fe20005000000 */
[----:B------:R-:W-:Y:S01]  /*5f10*/  LDSM.16.MT88.4 R76, [R142+0xc000] ;  /* 0x00c000008e4c783b */ /* 0x000fe20000004200 */
[----:B------:R-:W-:Y:S02]  /*5f20*/  FMNMX3.FTZ R4, R4, R157, R147, !PT ;  /* 0x0000009d04047276 */ /* 0x000fe40007810093 */
[----:B------:R-:W-:Y:S02]  /*5f30*/  FSEL R141, R75, -INF , !P1 ;  /* 0xff8000004b8d7808 */ /* 0x000fe40004800000 */
[----:B------:R-:W-:-:S04]  /*5f40*/  FMNMX3.FTZ R4, R4, R145, R143, !PT ;  /* 0x0000009104047276 */ /* 0x000fc8000781008f */
[----:B------:R-:W-:Y:S02]  /*5f50*/  FMNMX.FTZ R9, R141, R4, !PT ;  /* 0x000000048d097209 */ /* 0x000fe40007810000 */
[----:B--2---:R-:W-:-:S03]  /*5f60*/  FMNMX.FTZ R7, R5, R6, !PT ;  /* 0x0000000605077209 */ /* 0x004fc60007810000 */
[----:B------:R-:W2:Y:S04]  /*5f70*/  SHFL.BFLY PT, R4, R9, 0x2, 0x1f ;  /* 0x0c401f0009047f89 */ /* 0x000ea800000e0000 */
[----:B------:R-:W3:Y:S01]  /*5f80*/  SHFL.BFLY PT, R132, R7, 0x1, 0x1f ;  /* 0x0c201f0007847f89 */ /* 0x000ee200000e0000 */
[----:B--2---:R-:W-:Y:S02]  /*5f90*/  FMNMX.FTZ R4, R9, R4, !PT ;  /* 0x0000000409047209 */ /* 0x004fe40007810000 */
[----:B---3--:R-:W-:-:S03]  /*5fa0*/  FMNMX.FTZ R132, R7, R132, !PT ;  /* 0x0000008407847209 */ /* 0x008fc60007810000 */
[----:B------:R-:W2:Y:S01]  /*5fb0*/  SHFL.BFLY PT, R3, R4, 0x1, 0x1f ;  /* 0x0c201f0004037f89 */ /* 0x000ea200000e0000 */
[C---:B------:R-:W-:Y:S01]  /*5fc0*/  FSETP.NEU.FTZ.AND P1, PT, R132.reuse, -INF , PT ;  /* 0xff8000008400780b */ /* 0x040fe20003f3d000 */
[----:B-1----:R-:W-:-:S05]  /*5fd0*/  FMUL.FTZ R144, R132, UR4 ;  /* 0x0000000484907c20 */ /* 0x002fca0008410000 */
[----:B------:R-:W-:-:S05]  /*5fe0*/  FSEL R144, R144, RZ, P1 ;  /* 0x000000ff90907208 */ /* 0x000fca0000800000 */
[--C-:B------:R-:W-:Y:S01]  /*5ff0*/  FFMA.FTZ R139, R49, UR4, -R144.reuse ;  /* 0x00000004318b7c23 */ /* 0x100fe20008010890 */
[----:B------:R-:W-:Y:S02]  /*6000*/  IMAD.IADD R49, R52, 0x1, R67 ;  /* 0x0000000134317824 */ /* 0x000fe400078e0243 */
[--C-:B------:R-:W-:Y:S01]  /*6010*/  FFMA.FTZ R138, R57, UR4, -R144.reuse ;  /* 0x00000004398a7c23 */ /* 0x100fe20008010890 */
[--C-:B------:R-:W-:Y:S01]  /*6020*/  FFMA.FTZ R66, R59, UR4, -R144.reuse ;  /* 0x000000043b427c23 */ /* 0x100fe20008010890 */
[--C-:B------:R-:W-:Y:S01]  /*6030*/  FFMA.FTZ R65, R39, UR4, -R144.reuse ;  /* 0x0000000427417c23 */ /* 0x100fe20008010890 */
[----:B------:R-:W-:Y:S01]  /*6040*/  IMAD.IADD R44, R54, 0x1, R49 ;  /* 0x00000001362c7824 */ /* 0x000fe200078e0231 */
[----:B------:R-:W-:Y:S01]  /*6050*/  LDSM.16.MT88.4 R84, [R49+0xc000] ;  /* 0x00c000003154783b */ /* 0x000fe20000004200 */
[----:B------:R-:W-:Y:S01]  /*6060*/  MUFU.EX2 R139, R139 ;  /* 0x0000008b008b7308 */ /* 0x000fe20000000800 */
[--C-:B------:R-:W-:Y:S01]  /*6070*/  FFMA.FTZ R62, R23, UR4, -R144.reuse ;  /* 0x00000004173e7c23 */ /* 0x100fe20008010890 */
[--C-:B------:R-:W-:Y:S01]  /*6080*/  FFMA.FTZ R61, R29, UR4, -R144.reuse ;  /* 0x000000041d3d7c23 */ /* 0x100fe20008010890 */
[----:B--2---:R-:W-:Y:S01]  /*6090*/  FMNMX.FTZ R3, R4, R3, !PT ;  /* 0x0000000304037209 */ /* 0x004fe20007810000 */
[----:B------:R-:W1:Y:S01]  /*60a0*/  LDSM.16.MT88.4 R92, [R44+0xc000] ;  /* 0x00c000002c5c783b */ /* 0x000e620000004200 */
[----:B------:R-:W2:Y:S01]  /*60b0*/  MUFU.EX2 R138, R138 ;  /* 0x0000008a008a7308 */ /* 0x000ea20000000800 */
[--C-:B------:R-:W-:Y:S01]  /*60c0*/  FFMA.FTZ R58, R21, UR4, -R144.reuse ;  /* 0x00000004153a7c23 */ /* 0x100fe20008010890 */
[C---:B------:R-:W-:Y:S01]  /*60d0*/  FSETP.NEU.FTZ.AND P1, PT, R3.reuse, -INF , PT ;  /* 0xff8000000300780b */ /* 0x040fe20003f3d000 */
[----:B------:R-:W-:Y:S01]  /*60e0*/  FMUL.FTZ R140, R3, UR4 ;  /* 0x00000004038c7c20 */ /* 0x000fe20008410000 */
[----:B------:R-:W3:Y:S01]  /*60f0*/  LDSM.16.MT88.4 R116, [R49+0x10000] ;  /* 0x010000003174783b */ /* 0x000ee20000004200 */
[----:B------:R-:W-:Y:S01]  /*6100*/  MUFU.EX2 R66, R66 ;  /* 0x0000004200427308 */ /* 0x000fe20000000800 */
[--C-:B------:R-:W-:Y:S01]  /*6110*/  FFMA.FTZ R57, R13, UR4, -R144.reuse ;  /* 0x000000040d397c23 */ /* 0x100fe20008010890 */
[--C-:B------:R-:W-:Y:S01]  /*6120*/  FFMA.FTZ R54, R53, UR4, -R144.reuse ;  /* 0x0000000435367c23 */ /* 0x100fe20008010890 */
[----:B------:R-:W-:Y:S01]  /*6130*/  FSEL R140, R140, RZ, P1 ;  /* 0x000000ff8c8c7208 */ /* 0x000fe20000800000 */
[----:B------:R-:W4:Y:S01]  /*6140*/  LDSM.16.MT88.4 R4, [R44+0x10000] ;  /* 0x010000002c04783b */ /* 0x000f220000004200 */
[----:B------:R-:W5:Y:S01]  /*6150*/  MUFU.EX2 R65, R65 ;  /* 0x0000004100417308 */ /* 0x000f620000000800 */
[--C-:B------:R-:W-:Y:S01]  /*6160*/  FFMA.FTZ R53, R237, UR4, -R144.reuse ;  /* 0x00000004ed357c23 */ /* 0x100fe20008010890 */
[----:B------:R-:W-:Y:S01]  /*6170*/  FFMA.FTZ R48, R239, UR4, -R144 ;  /* 0x00000004ef307c23 */ /* 0x000fe20008010890 */
[--C-:B------:R-:W-:Y:S01]  /*6180*/  FFMA.FTZ R137, R37, UR4, -R140.reuse ;  /* 0x0000000425897c23 */ /* 0x100fe2000801088c */
[--C-:B------:R-:W-:Y:S01]  /*6190*/  FFMA.FTZ R136, R35, UR4, -R140.reuse ;  /* 0x0000000423887c23 */ /* 0x100fe2000801088c */
[--C-:B------:R-:W-:Y:S01]  /*61a0*/  FFMA.FTZ R64, R31, UR4, -R140.reuse ;  /* 0x000000041f407c23 */ /* 0x100fe2000801088c */
[--C-:B------:R-:W-:Y:S01]  /*61b0*/  FFMA.FTZ R63, R33, UR4, -R140.reuse ;  /* 0x00000004213f7c23 */ /* 0x100fe2000801088c */
[----:B------:R-:W4:Y:S01]  /*61c0*/  LDSM.16.MT88.4 R8, [R44+0xc800] ;  /* 0x00c800002c08783b */ /* 0x000f220000004200 */
[----:B--2---:R-:W-:Y:S01]  /*61d0*/  F2FP.BF16.F32.PACK_AB R120, R138, R139 ;  /* 0x0000008b8a78723e */ /* 0x004fe200000010ff */
[----:B------:R-:W-:Y:S01]  /*61e0*/  MUFU.EX2 R137, R137 ;  /* 0x0000008900897308 */ /* 0x000fe20000000800 */
[--C-:B------:R-:W-:Y:S01]  /*61f0*/  FFMA.FTZ R60, R55, UR4, -R140.reuse ;  /* 0x00000004373c7c23 */ /* 0x100fe2000801088c */
[--C-:B------:R-:W-:Y:S01]  /*6200*/  FFMA.FTZ R59, R19, UR4, -R140.reuse ;  /* 0x00000004133b7c23 */ /* 0x100fe2000801088c */
[--C-:B------:R-:W-:Y:S01]  /*6210*/  FFMA.FTZ R56, R17, UR4, -R140.reuse ;  /* 0x0000000411387c23 */ /* 0x100fe2000801088c */
[----:B------:R-:W2:Y:S01]  /*6220*/  MUFU.EX2 R136, R136 ;  /* 0x0000008800887308 */ /* 0x000ea20000000800 */
[----:B-----5:R-:W-:Y:S01]  /*6230*/  F2FP.BF16.F32.PACK_AB R122, R65, R66 ;  /* 0x00000042417a723e */ /* 0x020fe200000010ff */
[--C-:B------:R-:W-:Y:S01]  /*6240*/  FFMA.FTZ R55, R15, UR4, -R140.reuse ;  /* 0x000000040f377c23 */ /* 0x100fe2000801088c */
[----:B------:R-:W-:Y:S01]  /*6250*/  LDSM.16.MT88.4 R36, [R142+0xc800] ;  /* 0x00c800008e24783b */ /* 0x000fe20000004200 */
[----:B------:R-:W-:Y:S01]  /*6260*/  MUFU.EX2 R64, R64 ;  /* 0x0000004000407308 */ /* 0x000fe20000000800 */
[----:B------:R-:W-:Y:S01]  /*6270*/  FFMA.FTZ R50, R51, UR4, -R140 ;  /* 0x0000000433327c23 */ /* 0x000fe2000801088c */
[----:B------:R-:W-:Y:S01]  /*6280*/  FFMA.FTZ R47, R47, UR4, -R144 ;  /* 0x000000042f2f7c23 */ /* 0x000fe20008010890 */
[----:B------:R-:W5:Y:S01]  /*6290*/  LDSM.16.MT88.4 R12, [R49+0x10800] ;  /* 0x01080000310c783b */ /* 0x000f620000004200 */
[----:B------:R-:W1:Y:S01]  /*62a0*/  MUFU.EX2 R63, R63 ;  /* 0x0000003f003f7308 */ /* 0x000e620000000800 */
[----:B------:R-:W-:Y:S01]  /*62b0*/  FFMA.FTZ R46, R43, UR4, -R140 ;  /* 0x000000042b2e7c23 */ /* 0x000fe2000801088c */
[----:B------:R-:W-:Y:S01]  /*62c0*/  FFMA.FTZ R148, R173, UR4, -R144 ;  /* 0x00000004ad947c23 */ /* 0x000fe20008010890 */
[----:B------:R-:W5:Y:S01]  /*62d0*/  LDSM.16.MT88.4 R16, [R67+0x10800] ;  /* 0x010800004310783b */ /* 0x000f620000004200 */
[----:B------:R-:W-:Y:S01]  /*62e0*/  MUFU.EX2 R62, R62 ;  /* 0x0000003e003e7308 */ /* 0x000fe20000000800 */
[----:B------:R-:W-:Y:S01]  /*62f0*/  FFMA.FTZ R150, R179, UR4, -R140 ;  /* 0x00000004b3967c23 */ /* 0x000fe2000801088c */
[----:B--2---:R-:W-:Y:S01]  /*6300*/  F2FP.BF16.F32.PACK_AB R121, R136, R137 ;  /* 0x000000898879723e */ /* 0x004fe200000010ff */
[----:B------:R-:W-:Y:S01]  /*6310*/  LDSM.16.MT88.4 R32, [R142+0x10800] ;  /* 0x010800008e20783b */ /* 0x000fe20000004200 */
[----:B------:R-:W2:Y:S01]  /*6320*/  MUFU.EX2 R61, R61 ;  /* 0x0000003d003d7308 */ /* 0x000ea20000000800 */
[----:B------:R-:W-:Y:S01]  /*6330*/  FFMA.FTZ R146, R233, UR4, -R144 ;  /* 0x00000004e9927c23 */ /* 0x000fe20008010890 */
[--C-:B------:R-:W-:Y:S01]  /*6340*/  FFMA.FTZ R152, R177, UR4, -R140.reuse ;  /* 0x00000004b1987c23 */ /* 0x100fe2000801088c */
[----:B------:R-:W-:Y:S01]  /*6350*/  LDSM.16.MT88.4 R28, [R67+0xc800] ;  /* 0x00c80000431c783b */ /* 0x000fe20000004200 */
[----:B------:R-:W-:Y:S01]  /*6360*/  MUFU.EX2 R58, R58 ;  /* 0x0000003a003a7308 */ /* 0x000fe20000000800 */
[----:B------:R-:W-:Y:S01]  /*6370*/  FFMA.FTZ R179, R229, UR4, -R140 ;  /* 0x00000004e5b37c23 */ /* 0x000fe2000801088c */
[----:B-1----:R-:W-:Y:S01]  /*6380*/  F2FP.BF16.F32.PACK_AB R123, R63, R64 ;  /* 0x000000403f7b723e */ /* 0x002fe200000010ff */
[----:B------:R-:W-:Y:S01]  /*6390*/  LDSM.16.MT88.4 R20, [R49+0xc800] ;  /* 0x00c800003114783b */ /* 0x000fe20000004200 */
[----:B------:R-:W-:Y:S01]  /*63a0*/  MUFU.EX2 R57, R57 ;  /* 0x0000003900397308 */ /* 0x000fe20000000800 */
[----:B------:R-:W-:Y:S01]  /*63b0*/  FFMA.FTZ R235, R235, UR4, -R144 ;  /* 0x00000004ebeb7c23 */ /* 0x000fe20008010890 */
[----:B------:R-:W-:Y:S01]  /*63c0*/  FFMA.FTZ R231, R231, UR4, -R140 ;  /* 0x00000004e7e77c23 */ /* 0x000fe2000801088c */
[--C-:B------:R-:W-:Y:S01]  /*63d0*/  FFMA.FTZ R191, R191, UR4, -R144.reuse ;  /* 0x00000004bfbf7c23 */ /* 0x100fe20008010890 */
[----:B------:R-:W-:Y:S01]  /*63e0*/  MUFU.EX2 R60, R60 ;  /* 0x0000003c003c7308 */ /* 0x000fe20000000800 */
[C---:B------:R-:W-:Y:S01]  /*63f0*/  HMMA.16816.F32.BF16 R88, R120.reuse, R92, RZ ;  /* 0x0000005c7858723c */ /* 0x040fe200000418ff */
[--C-:B------:R-:W-:Y:S01]  /*6400*/  FFMA.FTZ R154, R225, UR4, -R144.reuse ;  /* 0x00000004e19a7c23 */ /* 0x100fe20008010890 */
[----:B------:R-:W-:Y:S01]  /*6410*/  FFMA.FTZ R156, R193, UR4, -R144 ;  /* 0x00000004c19c7c23 */ /* 0x000fe20008010890 */
[----:B------:R-:W1:Y:S01]  /*6420*/  MUFU.EX2 R59, R59 ;  /* 0x0000003b003b7308 */ /* 0x000e620000000800 */
[--C-:B------:R-:W-:Y:S01]  /*6430*/  FFMA.FTZ R158, R223, UR4, -R140.reuse ;  /* 0x00000004df9e7c23 */ /* 0x100fe2000801088c */
[----:B------:R-:W-:Y:S01]  /*6440*/  FFMA.FTZ R160, R207, UR4, -R140 ;  /* 0x00000004cfa07c23 */ /* 0x000fe2000801088c */
[----:B------:R-:W-:Y:S01]  /*6450*/  FFMA.FTZ R227, R227, UR4, -R144 ;  /* 0x00000004e3e37c23 */ /* 0x000fe20008010890 */
[----:B------:R-:W-:Y:S01]  /*6460*/  MUFU.EX2 R56, R56 ;  /* 0x0000003800387308 */ /* 0x000fe20000000800 */
[C---:B------:R-:W-:Y:S01]  /*6470*/  HMMA.16816.F32.BF16 R92, R120.reuse, R94, RZ ;  /* 0x0000005e785c723c */ /* 0x040fe200000418ff */
[----:B------:R-:W-:Y:S01]  /*6480*/  FFMA.FTZ R221, R221, UR4, -R140 ;  /* 0x00000004dddd7c23 */ /* 0x000fe2000801088c */
[--C-:B------:R-:W-:Y:S01]  /*6490*/  FFMA.FTZ R162, R213, UR4, -R144.reuse ;  /* 0x00000004d5a27c23 */ /* 0x100fe20008010890 */
[----:B------:R-:W5:Y:S01]  /*64a0*/  MUFU.EX2 R55, R55 ;  /* 0x0000003700377308 */ /* 0x000f620000000800 */
[----:B------:R-:W-:Y:S01]  /*64b0*/  FFMA.FTZ R164, R195, UR4, -R144 ;  /* 0x00000004c3a47c23 */ /* 0x000fe20008010890 */
[----:B------:R-:W-:Y:S01]  /*64c0*/  FFMA.FTZ R166, R187, UR4, -R140 ;  /* 0x00000004bba67c23 */ /* 0x000fe2000801088c */
[--C-:B------:R-:W-:Y:S01]  /*64d0*/  FFMA.FTZ R211, R211, UR4, -R144.reuse ;  /* 0x00000004d3d37c23 */ /* 0x100fe20008010890 */
[----:B------:R-:W-:Y:S01]  /*64e0*/  MUFU.EX2 R54, R54 ;  /* 0x0000003600367308 */ /* 0x000fe20000000800 */
[C---:B------:R-:W-:Y:S01]  /*64f0*/  HMMA.16816.F32.BF16 R72, R120.reuse, R76, RZ ;  /* 0x0000004c7848723c */ /* 0x040fe200000418ff */
[----:B------:R-:W-:Y:S01]  /*6500*/  FFMA.FTZ R189, R189, UR4, -R144 ;  /* 0x00000004bdbd7c23 */ /* 0x000fe20008010890 */
[--C-:B------:R-:W-:Y:S01]  /*6510*/  FFMA.FTZ R185, R185, UR4, -R140.reuse ;  /* 0x00000004b9b97c23 */ /* 0x100fe2000801088c */
[----:B------:R-:W5:Y:S01]  /*6520*/  MUFU.EX2 R53, R53 ;  /* 0x0000003500357308 */ /* 0x000f620000000800 */
[----:B------:R-:W-:Y:S01]  /*6530*/  FFMA.FTZ R181, R181, UR4, -R140 ;  /* 0x00000004b5b57c23 */ /* 0x000fe2000801088c */
[--C-:B------:R-:W-:Y:S01]  /*6540*/  FFMA.FTZ R170, R169, UR4, -R144.reuse ;  /* 0x00000004a9aa7c23 */ /* 0x100fe20008010890 */
[--C-:B------:R-:W-:Y:S01]  /*6550*/  FFMA.FTZ R169, R167, UR4, -R144.reuse ;  /* 0x00000004a7a97c23 */ /* 0x100fe20008010890 */
[----:B------:R-:W-:Y:S01]  /*6560*/  MUFU.EX2 R48, R48 ;  /* 0x0000003000307308 */ /* 0x000fe20000000800 */
[C---:B------:R-:W-:Y:S01]  /*6570*/  HMMA.16816.F32.BF16 R104, R120.reuse, R108, RZ ;  /* 0x0000006c7868723c */ /* 0x040fe200000418ff */
[----:B------:R-:W-:Y:S01]  /*6580*/  FFMA.FTZ R168, R165, UR4, -R144 ;  /* 0x00000004a5a87c23 */ /* 0x000fe20008010890 */
[--C-:B------:R-:W-:Y:S01]  /*6590*/  FFMA.FTZ R172, R157, UR4, -R140.reuse ;  /* 0x000000049dac7c23 */ /* 0x100fe2000801088c */
[----:B------:R-:W-:Y:S01]  /*65a0*/  MUFU.EX2 R47, R47 ;  /* 0x0000002f002f7308 */ /* 0x000fe20000000800 */
[--C-:B------:R-:W-:Y:S01]  /*65b0*/  FFMA.FTZ R163, R163, UR4, -R140.reuse ;  /* 0x00000004a3a37c23 */ /* 0x100fe2000801088c */
[----:B------:R-:W-:Y:S01]  /*65c0*/  FFMA.FTZ R159, R159, UR4, -R140 ;  /* 0x000000049f9f7c23 */ /* 0x000fe2000801088c */
[----:B------:R-:W-:Y:S01]  /*65d0*/  FFMA.FTZ R223, R149, UR4, -R144 ;  /* 0x0000000495df7c23 */ /* 0x000fe20008010890 */
[----:B------:R-:W-:Y:S01]  /*65e0*/  MUFU.EX2 R50, R50 ;  /* 0x0000003200327308 */ /* 0x000fe20000000800 */
[C---:B------:R-:W-:Y:S01]  /*65f0*/  HMMA.16816.F32.BF16 R128, R120.reuse, R68, RZ ;  /* 0x000000447880723c */ /* 0x040fe200000418ff */
[----:B------:R-:W-:Y:S01]  /*6600*/  FADD.FTZ R139, R139, R138 ;  /* 0x0000008a8b8b7221 */ /* 0x000fe20000010000 */
[----:B------:R-:W-:Y:S01]  /*6610*/  FADD.FTZ R137, R137, R136 ;  /* 0x0000008889897221 */ /* 0x000fe20000010000 */
[----:B------:R-:W-:Y:S02]  /*6620*/  MUFU.EX2 R46, R46 ;  /* 0x0000002e002e7308 */ /* 0x000fe40000000800 */
[----:B------:R-:W-:Y:S01]  /*6630*/  FADD.FTZ R66, R66, R139 ;  /* 0x0000008b42427221 */ /* 0x000fe20000010000 */
[----:B------:R-:W-:Y:S01]  /*6640*/  FADD.FTZ R64, R64, R137 ;  /* 0x0000008940407221 */ /* 0x000fe20000010000 */
[----:B------:R-:W-:Y:S01]  /*6650*/  MUFU.EX2 R146, R146 ;  /* 0x0000009200927308 */ /* 0x000fe20000000800 */
[C---:B------:R-:W-:Y:S01]  /*6660*/  HMMA.16816.F32.BF16 R80, R120.reuse, R84, RZ ;  /* 0x000000547850723c */ /* 0x040fe200000418ff */
[----:B------:R-:W-:Y:S01]  /*6670*/  FADD.FTZ R65, R65, R66 ;  /* 0x0000004241417221 */ /* 0x000fe20000010000 */
[----:B------:R-:W-:Y:S01]  /*6680*/  FADD.FTZ R63, R63, R64 ;  /* 0x000000403f3f7221 */ /* 0x000fe20000010000 */
[----:B------:R-:W-:Y:S04]  /*6690*/  MUFU.EX2 R148, R148 ;  /* 0x0000009400947308 */ /* 0x000fe80000000800 */
[----:B------:R-:W-:Y:S01]  /*66a0*/  MUFU.EX2 R177, R231 ;  /* 0x000000e700b17308 */ /* 0x000fe20000000800 */
[C---:B------:R-:W-:Y:S03]  /*66b0*/  HMMA.16816.F32.BF16 R96, R120.reuse, R100, RZ ;  /* 0x000000647860723c */ /* 0x040fe600000418ff */
[----:B------:R-:W-:Y:S04]  /*66c0*/  MUFU.EX2 R152, R152 ;  /* 0x0000009800987308 */ /* 0x000fe80000000800 */
[----:B------:R-:W-:Y:S01]  /*66d0*/  MUFU.EX2 R150, R150 ;  /* 0x0000009600967308 */ /* 0x000fe20000000800 */
[C---:B---3--:R-:W-:Y:S03]  /*66e0*/  HMMA.16816.F32.BF16 R112, R120.reuse, R116, RZ ;  /* 0x000000747870723c */ /* 0x048fe600000418ff */
[----:B------:R-:W-:Y:S04]  /*66f0*/  MUFU.EX2 R179, R179 ;  /* 0x000000b300b37308 */ /* 0x000fe80000000800 */
[----:B------:R-:W-:Y:S01]  /*6700*/  MUFU.EX2 R191, R191 ;  /* 0x000000bf00bf7308 */ /* 0x000fe20000000800 */
[C---:B------:R-:W-:Y:S03]  /*6710*/  HMMA.16816.F32.BF16 R76, R120.reuse, R78, RZ ;  /* 0x0000004e784c723c */ /* 0x040fe600000418ff */
        /* <DEDUP_REMOVED lines=9> */
[----:B------:R3:W-:Y:S04]  /*67b0*/  MUFU.EX2 R195, R211 ;  /* 0x000000d300c37308 */ /* 0x0007e80000000800 */
[----:B------:R-:W-:Y:S01]  /*67c0*/  MUFU.EX2 R164, R164 ;  /* 0x000000a400a47308 */ /* 0x000fe20000000800 */
[C---:B------:R-:W-:Y:S03]  /*67d0*/  HMMA.16816.F32.BF16 R100, R120.reuse, R102, RZ ;  /* 0x000000667864723c */ /* 0x040fe600000418ff */
[----:B------:R-:W-:Y:S04]  /*67e0*/  MUFU.EX2 R187, R189 ;  /* 0x000000bd00bb7308 */ /* 0x000fe80000000800 */
[----:B------:R-:W-:Y:S01]  /*67f0*/  MUFU.EX2 R166, R166 ;  /* 0x000000a600a67308 */ /* 0x000fe20000000800 */
[----:B------:R-:W-:Y:S01]  /*6800*/  HMMA.16816.F32.BF16 R116, R120, R118, RZ ;  /* 0x000000767874723c */ /* 0x000fe200000418ff */
[----:B---3--:R-:W-:-:S02]  /*6810*/  IMAD.MOV.U32 R211, RZ, RZ, -0x1 ;  /* 0xffffffffffd37424 */ /* 0x008fc400078e00ff */
[----:B------:R3:W-:Y:S04]  /*6820*/  MUFU.EX2 R167, R170 ;  /* 0x000000aa00a77308 */ /* 0x0007e80000000800 */
[----:B------:R-:W-:Y:S01]  /*6830*/  MUFU.EX2 R165, R169 ;  /* 0x000000a900a57308 */ /* 0x000fe20000000800 */
[----:B----4-:R-:W-:Y:S01]  /*6840*/  HMMA.16816.F32.BF16 R124, R120, R4, RZ ;  /* 0x00000004787c723c */ /* 0x010fe200000418ff */
[----:B--2---:R-:W-:Y:S01]  /*6850*/  F2FP.BF16.F32.PACK_AB R4, R61, R62 ;  /* 0x0000003e3d04723e */ /* 0x004fe200000010ff */
[----:B------:R-:W-:Y:S01]  /*6860*/  FADD.FTZ R62, R62, R65 ;  /* 0x000000413e3e7221 */ /* 0x000fe20000010000 */
[----:B-1----:R-:W-:Y:S01]  /*6870*/  F2FP.BF16.F32.PACK_AB R5, R59, R60 ;  /* 0x0000003c3b05723e */ /* 0x002fe200000010ff */
[----:B------:R-:W-:Y:S01]  /*6880*/  MUFU.EX2 R168, R168 ;  /* 0x000000a800a87308 */ /* 0x000fe20000000800 */
[----:B------:R-:W-:Y:S01]  /*6890*/  FADD.FTZ R60, R60, R63 ;  /* 0x0000003f3c3c7221 */ /* 0x000fe20000010000 */
[----:B------:R-:W-:-:S02]  /*68a0*/  FADD.FTZ R61, R61, R62 ;  /* 0x0000003e3d3d7221 */ /* 0x000fc40000010000 */
[----:B------:R-:W-:Y:S01]  /*68b0*/  HMMA.16816.F32.BF16 R120, R120, R6, RZ ;  /* 0x000000067878723c */ /* 0x000fe200000418ff */
[----:B------:R-:W-:Y:S01]  /*68c0*/  F2FP.BF16.F32.PACK_AB R6, R57, R58 ;  /* 0x0000003a3906723e */ /* 0x000fe200000010ff */
[----:B---3--:R-:W-:Y:S01]  /*68d0*/  FFMA.FTZ R170, R161, UR4, -R140 ;  /* 0x00000004a1aa7c23 */ /* 0x008fe2000801088c */
[----:B-----5:R-:W-:Y:S01]  /*68e0*/  F2FP.BF16.F32.PACK_AB R7, R55, R56 ;  /* 0x000000383707723e */ /* 0x020fe200000010ff */
[----:B------:R-:W-:Y:S01]  /*68f0*/  MUFU.EX2 R161, R163 ;  /* 0x000000a300a17308 */ /* 0x000fe20000000800 */
[----:B------:R-:W-:Y:S01]  /*6900*/  FADD.FTZ R59, R59, R60 ;  /* 0x0000003c3b3b7221 */ /* 0x000fe20000010000 */
[----:B------:R-:W-:Y:S02]  /*6910*/  FADD.FTZ R58, R58, R61 ;  /* 0x0000003d3a3a7221 */ /* 0x000fe40000010000 */
[----:B------:R-:W-:Y:S02]  /*6920*/  MUFU.EX2 R170, R170 ;  /* 0x000000aa00aa7308 */ /* 0x000fe40000000800 */
[C---:B------:R-:W-:Y:S01]  /*6930*/  HMMA.16816.F32.BF16 R88, R4.reuse, R8, R88 ;  /* 0x000000080458723c */ /* 0x040fe20000041858 */
[----:B------:R-:W-:Y:S01]  /*6940*/  FADD.FTZ R57, R57, R58 ;  /* 0x0000003a39397221 */ /* 0x000fe20000010000 */
[----:B------:R-:W-:Y:S04]  /*6950*/  MUFU.EX2 R157, R159 ;  /* 0x0000009f009d7308 */ /* 0x000fe80000000800 */
[----:B------:R-:W-:Y:S02]  /*6960*/  MUFU.EX2 R172, R172 ;  /* 0x000000ac00ac7308 */ /* 0x000fe40000000800 */
[C---:B------:R-:W-:Y:S01]  /*6970*/  HMMA.16816.F32.BF16 R92, R4.reuse, R10, R92 ;  /* 0x0000000a045c723c */ /* 0x040fe2000004185c */
[----:B------:R-:W1:Y:S01]  /*6980*/  LDSM.16.MT88.4 R8, [R44+0x10800] ;  /* 0x010800002c08783b */ /* 0x000e620000004200 */
[----:B------:R-:W-:Y:S06]  /*6990*/  MUFU.EX2 R223, R223 ;  /* 0x000000df00df7308 */ /* 0x000fec0000000800 */
[----:B------:R-:W-:Y:S01]  /*69a0*/  HMMA.16816.F32.BF16 R112, R4, R12, R112 ;  /* 0x0000000c0470723c */ /* 0x000fe20000041870 */
[--C-:B------:R-:W-:Y:S01]  /*69b0*/  FFMA.FTZ R12, R45, UR4, -R140.reuse ;  /* 0x000000042d0c7c23 */ /* 0x100fe2000801088c */
[----:B------:R-:W-:-:S02]  /*69c0*/  FFMA.FTZ R45, R41, UR4, -R140 ;  /* 0x00000004292d7c23 */ /* 0x000fc4000801088c */
[----:B------:R-:W-:Y:S01]  /*69d0*/  LDSM.16.MT88.4 R40, [R44+0x11000] ;  /* 0x011000002c28783b */ /* 0x000fe20000004200 */
[----:B------:R2:W3:Y:S03]  /*69e0*/  MUFU.EX2 R51, R12 ;  /* 0x0000000c00337308 */ /* 0x0004e60000000800 */
[C---:B------:R-:W-:Y:S01]  /*69f0*/  HMMA.16816.F32.BF16 R72, R4.reuse, R36, R72 ;  /* 0x000000240448723c */ /* 0x040fe20000041848 */
[----:B------:R-:W4:Y:S07]  /*6a00*/  MUFU.EX2 R45, R45 ;  /* 0x0000002d002d7308 */ /* 0x000f2e0000000800 */
[C---:B------:R-:W-:Y:S01]  /*6a10*/  HMMA.16816.F32.BF16 R76, R4.reuse, R38, R76 ;  /* 0x00000026044c723c */ /* 0x040fe2000004184c */
[----:B------:R-:W5:Y:S07]  /*6a20*/  LDSM.16.MT88.4 R36, [R142+0xd000] ;  /* 0x00d000008e24783b */ /* 0x000f6e0000004200 */
[C---:B------:R-:W-:Y:S01]  /*6a30*/  HMMA.16816.F32.BF16 R116, R4.reuse, R14, R116 ;  /* 0x0000000e0474723c */ /* 0x040fe20000041874 */
[----:B--2---:R-:W2:Y:S07]  /*6a40*/  LDSM.16.MT88.4 R12, [R67+0x11000] ;  /* 0x01100000430c783b */ /* 0x004eae0000004200 */
[C---:B------:R-:W-:Y:S08]  /*6a50*/  HMMA.16816.F32.BF16 R96, R4.reuse, R16, R96 ;  /* 0x000000100460723c */ /* 0x040ff00000041860 */
[C---:B-1----:R-:W-:Y:S08]  /*6a60*/  HMMA.16816.F32.BF16 R124, R4.reuse, R8, R124 ;  /* 0x00000008047c723c */ /* 0x042ff0000004187c */
[C---:B------:R-:W-:Y:S01]  /*6a70*/  HMMA.16816.F32.BF16 R120, R4.reuse, R10, R120 ;  /* 0x0000000a0478723c */ /* 0x040fe20000041878 */
[----:B------:R-:W1:Y:S07]  /*6a80*/  LDSM.16.MT88.4 R8, [R49+0x11000] ;  /* 0x011000003108783b */ /* 0x000e6e0000004200 */
[C---:B------:R-:W-:Y:S01]  /*6a90*/  HMMA.16816.F32.BF16 R100, R4.reuse, R18, R100 ;  /* 0x000000120464723c */ /* 0x040fe20000041864 */
[----:B------:R-:W1:Y:S07]  /*6aa0*/  LDSM.16.MT88.4 R16, [R44+0xd000] ;  /* 0x00d000002c10783b */ /* 0x000e6e0000004200 */
[C---:B------:R-:W-:Y:S08]  /*6ab0*/  HMMA.16816.F32.BF16 R104, R4.reuse, R32, R104 ;  /* 0x000000200468723c */ /* 0x040ff00000041868 */
[C---:B------:R-:W-:Y:S01]  /*6ac0*/  HMMA.16816.F32.BF16 R108, R4.reuse, R34, R108 ;  /* 0x00000022046c723c */ /* 0x040fe2000004186c */
[----:B------:R-:W1:Y:S07]  /*6ad0*/  LDSM.16.MT88.4 R32, [R142+0x11000] ;  /* 0x011000008e20783b */ /* 0x000e6e0000004200 */
[C---:B------:R-:W-:Y:S08]  /*6ae0*/  HMMA.16816.F32.BF16 R128, R4.reuse, R28, R128 ;  /* 0x0000001c0480723c */ /* 0x040ff00000041880 */
[C---:B------:R-:W-:Y:S01]  /*6af0*/  HMMA.16816.F32.BF16 R68, R4.reuse, R30, R68 ;  /* 0x0000001e0444723c */ /* 0x040fe20000041844 */
[----:B------:R-:W1:Y:S07]  /*6b00*/  LDSM.16.MT88.4 R28, [R67+0xd000] ;  /* 0x00d00000431c783b */ /* 0x000e6e0000004200 */
[C---:B------:R-:W-:Y:S08]  /*6b10*/  HMMA.16816.F32.BF16 R80, R4.reuse, R20, R80 ;  /* 0x000000140450723c */ /* 0x040ff00000041850 */
[----:B------:R-:W-:Y:S01]  /*6b20*/  HMMA.16816.F32.BF16 R84, R4, R22, R84 ;  /* 0x000000160454723c */ /* 0x000fe20000041854 */
[----:B------:R-:W1:Y:S01]  /*6b30*/  LDSM.16.MT88.4 R20, [R49+0xd000] ;  /* 0x00d000003114783b */ /* 0x000e620000004200 */
[----:B------:R-:W-:Y:S01]  /*6b40*/  F2FP.BF16.F32.PACK_AB R4, R53, R54 ;  /* 0x000000363504723e */ /* 0x000fe200000010ff */
[----:B------:R-:W-:Y:S01]  /*6b50*/  FADD.FTZ R54, R54, R57 ;  /* 0x0000003936367221 */ /* 0x000fe20000010000 */
[----:B---3--:R-:W-:-:S02]  /*6b60*/  F2FP.BF16.F32.PACK_AB R5, R50, R51 ;  /* 0x000000333205723e */ /* 0x008fc400000010ff */
[----:B------:R-:W-:Y:S01]  /*6b70*/  F2FP.BF16.F32.PACK_AB R6, R47, R48 ;  /* 0x000000302f06723e */ /* 0x000fe200000010ff */
[----:B------:R-:W-:Y:S01]  /*6b80*/  FADD.FTZ R53, R53, R54 ;  /* 0x0000003635357221 */ /* 0x000fe20000010000 */
[----:B----4-:R-:W-:-:S03]  /*6b90*/  F2FP.BF16.F32.PACK_AB R7, R45, R46 ;  /* 0x0000002e2d07723e */ /* 0x010fc600000010ff */
[----:B------:R-:W-:-:S04]  /*6ba0*/  FADD.FTZ R48, R48, R53 ;  /* 0x0000003530307221 */ /* 0x000fc80000010000 */
[----:B-----5:R-:W-:Y:S01]  /*6bb0*/  HMMA.16816.F32.BF16 R72, R4, R36, R72 ;  /* 0x000000240448723c */ /* 0x020fe20000041848 */
[----:B------:R-:W-:-:S07]  /*6bc0*/  FADD.FTZ R47, R47, R48 ;  /* 0x000000302f2f7221 */ /* 0x000fce0000010000 */
[C---:B------:R-:W-:Y:S01]  /*6bd0*/  HMMA.16816.F32.BF16 R76, R4.reuse, R38, R76 ;  /* 0x00000026044c723c */ /* 0x040fe2000004184c */
[----:B------:R-:W3:Y:S07]  /*6be0*/  LDSM.16.MT88.4 R36, [R142+0xd800] ;  /* 0x00d800008e24783b */ /* 0x000eee0000004200 */
[C---:B--2---:R-:W-:Y:S01]  /*6bf0*/  HMMA.16816.F32.BF16 R96, R4.reuse, R12, R96 ;  /* 0x0000000c0460723c */ /* 0x044fe20000041860 */
[----:B------:R-:W-:Y:S02]  /*6c00*/  FFMA.FTZ R12, R175, UR4, -R144 ;  /* 0x00000004af0c7c23 */ /* 0x000fe40008010890 */
[----:B------:R-:W2:Y:S04]  /*6c10*/  MUFU.EX2 R175, R235 ;  /* 0x000000eb00af7308 */ /* 0x000ea80000000800 */
[----:B------:R4:W5:Y:S01]  /*6c20*/  MUFU.EX2 R173, R12 ;  /* 0x0000000c00ad7308 */ /* 0x0009620000000800 */
[C---:B------:R-:W-:Y:S08]  /*6c30*/  HMMA.16816.F32.BF16 R100, R4.reuse, R14, R100 ;  /* 0x0000000e0464723c */ /* 0x040ff00000041864 */
[C---:B-1----:R-:W-:Y:S01]  /*6c40*/  HMMA.16816.F32.BF16 R112, R4.reuse, R8, R112 ;  /* 0x000000080470723c */ /* 0x042fe20000041870 */
[----:B----4-:R-:W1:Y:S07]  /*6c50*/  LDSM.16.MT88.4 R12, [R67+0x11800] ;  /* 0x01180000430c783b */ /* 0x010e6e0000004200 */
[C---:B------:R-:W-:Y:S01]  /*6c60*/  HMMA.16816.F32.BF16 R116, R4.reuse, R10, R116 ;  /* 0x0000000a0474723c */ /* 0x040fe20000041874 */
[----:B------:R-:W4:Y:S07]  /*6c70*/  LDSM.16.MT88.4 R8, [R49+0x11800] ;  /* 0x011800003108783b */ /* 0x000f2e0000004200 */
[C---:B------:R-:W-:Y:S08]  /*6c80*/  HMMA.16816.F32.BF16 R88, R4.reuse, R16, R88 ;  /* 0x000000100458723c */ /* 0x040ff00000041858 */
        /* <DEDUP_REMOVED lines=11> */
[----:B------:R-:W-:Y:S01]  /*6d40*/  HMMA.16816.F32.BF16 R124, R4, R40, R124 ;  /* 0x00000028047c723c */ /* 0x000fe2000004187c */
[----:B------:R-:W-:-:S02]  /*6d50*/  FFMA.FTZ R40, R217, UR4, -R140 ;  /* 0x00000004d9287c23 */ /* 0x000fc4000801088c */
[----:B------:R-:W4:Y:S04]  /*6d60*/  MUFU.EX2 R217, R221 ;  /* 0x000000dd00d97308 */ /* 0x000f280000000800 */
[----:B------:R3:W4:Y:S01]  /*6d70*/  MUFU.EX2 R207, R40 ;  /* 0x0000002800cf7308 */ /* 0x0007220000000800 */
[----:B------:R-:W-:Y:S01]  /*6d80*/  HMMA.16816.F32.BF16 R120, R4, R42, R120 ;  /* 0x0000002a0478723c */ /* 0x000fe20000041878 */
[----:B--2---:R-:W-:Y:S01]  /*6d90*/  F2FP.BF16.F32.PACK_AB R4, R175, R146 ;  /* 0x00000092af04723e */ /* 0x004fe200000010ff */
[----:B------:R-:W-:Y:S01]  /*6da0*/  FADD.FTZ R146, R146, R47 ;  /* 0x0000002f92927221 */ /* 0x000fe20000010000 */
[----:B------:R-:W-:Y:S02]  /*6db0*/  F2FP.BF16.F32.PACK_AB R5, R152, R177 ;  /* 0x000000b19805723e */ /* 0x000fe400000010ff */
[----:B-----5:R-:W-:-:S02]  /*6dc0*/  F2FP.BF16.F32.PACK_AB R6, R148, R173 ;  /* 0x000000ad9406723e */ /* 0x020fc400000010ff */
[----:B------:R-:W-:Y:S01]  /*6dd0*/  F2FP.BF16.F32.PACK_AB R7, R179, R150 ;  /* 0x00000096b307723e */ /* 0x000fe200000010ff */
[----:B---3--:R-:W-:Y:S06]  /*6de0*/  LDSM.16.MT88.4 R40, [R49+0x12000] ;  /* 0x012000003128783b */ /* 0x008fec0000004200 */
[C---:B------:R-:W-:Y:S08]  /*6df0*/  HMMA.16816.F32.BF16 R72, R4.reuse, R36, R72 ;  /* 0x000000240448723c */ /* 0x040ff00000041848 */
[C---:B------:R-:W-:Y:S01]  /*6e00*/  HMMA.16816.F32.BF16 R76, R4.reuse, R38, R76 ;  /* 0x00000026044c723c */ /* 0x040fe2000004184c */
[----:B------:R-:W2:Y:S07]  /*6e10*/  LDSM.16.MT88.4 R36, [R44+0x11800] ;  /* 0x011800002c24783b */ /* 0x000eae0000004200 */
[C---:B-1----:R-:W-:Y:S08]  /*6e20*/  HMMA.16816.F32.BF16 R96, R4.reuse, R12, R96 ;  /* 0x0000000c0460723c */ /* 0x042ff00000041860 */
[C---:B------:R-:W-:Y:S01]  /*6e30*/  HMMA.16816.F32.BF16 R100, R4.reuse, R14, R100 ;  /* 0x0000000e0464723c */ /* 0x040fe20000041864 */
[----:B------:R-:W1:Y:S07]  /*6e40*/  LDSM.16.MT88.4 R12, [R44+0xe000] ;  /* 0x00e000002c0c783b */ /* 0x000e6e0000004200 */
[C---:B----4-:R-:W-:Y:S08]  /*6e50*/  HMMA.16816.F32.BF16 R112, R4.reuse, R8, R112 ;  /* 0x000000080470723c */ /* 0x050ff00000041870 */
[C---:B------:R-:W-:Y:S01]  /*6e60*/  HMMA.16816.F32.BF16 R116, R4.reuse, R10, R116 ;  /* 0x0000000a0474723c */ /* 0x040fe20000041874 */
[----:B------:R-:W3:Y:S07]  /*6e70*/  LDSM.16.MT88.4 R8, [R67+0x12000] ;  /* 0x012000004308783b */ /* 0x000eee0000004200 */
[C---:B------:R-:W-:Y:S08]  /*6e80*/  HMMA.16816.F32.BF16 R88, R4.reuse, R16, R88 ;  /* 0x000000100458723c */ /* 0x040ff00000041858 */
[C---:B------:R-:W-:Y:S01]  /*6e90*/  HMMA.16816.F32.BF16 R92, R4.reuse, R18, R92 ;  /* 0x00000012045c723c */ /* 0x040fe2000004185c */
[----:B------:R-:W-:Y:S07]  /*6ea0*/  LDSM.16.MT88.4 R16, [R49+0xe000] ;  /* 0x00e000003110783b */ /* 0x000fee0000004200 */
        /* <DEDUP_REMOVED lines=8> */
[----:B------:R-:W4:Y:S07]  /*6f30*/  LDSM.16.MT88.4 R20, [R67+0xe000] ;  /* 0x00e000004314783b */ /* 0x000f2e0000004200 */
[C---:B--2---:R-:W-:Y:S08]  /*6f40*/  HMMA.16816.F32.BF16 R124, R4.reuse, R36, R124 ;  /* 0x00000024047c723c */ /* 0x044ff0000004187c */
[----:B------:R-:W-:Y:S01]  /*6f50*/  HMMA.16816.F32.BF16 R120, R4, R38, R120 ;  /* 0x000000260478723c */ /* 0x000fe20000041878 */
[----:B------:R-:W-:Y:S01]  /*6f60*/  F2FP.BF16.F32.PACK_AB R4, R154, R191 ;  /* 0x000000bf9a04723e */ /* 0x000fe200000010ff */
[----:B------:R-:W-:Y:S01]  /*6f70*/  LDSM.16.MT88.4 R36, [R142+0xe800] ;  /* 0x00e800008e24783b */ /* 0x000fe20000004200 */
[----:B------:R-:W-:-:S02]  /*6f80*/  F2FP.BF16.F32.PACK_AB R5, R217, R158 ;  /* 0x0000009ed905723e */ /* 0x000fc400000010ff */
[----:B------:R-:W-:Y:S02]  /*6f90*/  F2FP.BF16.F32.PACK_AB R6, R156, R193 ;  /* 0x000000c19c06723e */ /* 0x000fe400000010ff */
[----:B------:R-:W-:-:S07]  /*6fa0*/  F2FP.BF16.F32.PACK_AB R7, R160, R207 ;  /* 0x000000cfa007723e */ /* 0x000fce00000010ff */
[C---:B-1----:R-:W-:Y:S08]  /*6fb0*/  HMMA.16816.F32.BF16 R88, R4.reuse, R12, R88 ;  /* 0x0000000c0458723c */ /* 0x042ff00000041858 */
[C---:B------:R-:W-:Y:S01]  /*6fc0*/  HMMA.16816.F32.BF16 R92, R4.reuse, R14, R92 ;  /* 0x0000000e045c723c */ /* 0x040fe2000004185c */
[----:B------:R-:W1:Y:S07]  /*6fd0*/  LDSM.16.MT88.4 R12, [R44+0x12000] ;  /* 0x012000002c0c783b */ /* 0x000e6e0000004200 */
[C---:B---3--:R-:W-:Y:S08]  /*6fe0*/  HMMA.16816.F32.BF16 R96, R4.reuse, R8, R96 ;  /* 0x000000080460723c */ /* 0x048ff00000041860 */
[C---:B------:R-:W-:Y:S01]  /*6ff0*/  HMMA.16816.F32.BF16 R100, R4.reuse, R10, R100 ;  /* 0x0000000a0464723c */ /* 0x040fe20000041864 */
[----:B------:R-:W2:Y:S07]  /*7000*/  LDSM.16.MT88.4 R8, [R44+0xe800] ;  /* 0x00e800002c08783b */ /* 0x000eae0000004200 */
[C---:B------:R-:W-:Y:S01]  /*7010*/  HMMA.16816.F32.BF16 R112, R4.reuse, R40, R112 ;  /* 0x000000280470723c */ /* 0x040fe20000041870 */
[----:B------:R-:W-:Y:S01]  /*7020*/  FFMA.FTZ R40, R183, UR4, -R140 ;  /* 0x00000004b7287c23 */ /* 0x000fe2000801088c */
[----:B------:R-:W3:Y:S05]  /*7030*/  MUFU.EX2 R41, R185 ;  /* 0x000000b900297308 */ /* 0x000eea0000000800 */
[----:B------:R-:W-:Y:S01]  /*7040*/  MUFU.EX2 R40, R40 ;  /* 0x0000002800287308 */ /* 0x000fe20000000800 */
[----:B------:R-:W-:Y:S01]  /*7050*/  HMMA.16816.F32.BF16 R116, R4, R42, R116 ;  /* 0x0000002a0474723c */ /* 0x000fe20000041874 */
[----:B------:R-:W-:-:S02]  /*7060*/  FFMA.FTZ R42, R171, UR4, -R144 ;  /* 0x00000004ab2a7c23 */ /* 0x000fc40008010890 */
[----:B------:R-:W5:Y:S04]  /*7070*/  MUFU.EX2 R43, R181 ;  /* 0x000000b5002b7308 */ /* 0x000f680000000800 */
[----:B------:R-:W2:Y:S01]  /*7080*/  MUFU.EX2 R42, R42 ;  /* 0x0000002a002a7308 */ /* 0x000ea20000000800 */
[C---:B----4-:R-:W-:Y:S08]  /*7090*/  HMMA.16816.F32.BF16 R128, R4.reuse, R20, R128 ;  /* 0x000000140480723c */ /* 0x050ff00000041880 */
[C---:B------:R-:W-:Y:S01]  /*70a0*/  HMMA.16816.F32.BF16 R68, R4.reuse, R22, R68 ;  /* 0x000000160444723c */ /* 0x040fe20000041844 */
[----:B------:R-:W4:Y:S07]  /*70b0*/  LDSM.16.MT88.4 R20, [R49+0xe800] ;  /* 0x00e800003114783b */ /* 0x000f2e0000004200 */
        /* <DEDUP_REMOVED lines=9> */
[C---:B-1----:R-:W-:Y:S08]  /*7150*/  HMMA.16816.F32.BF16 R124, R4.reuse, R12, R124 ;  /* 0x0000000c047c723c */ /* 0x042ff0000004187c */
[----:B------:R-:W-:Y:S01]  /*7160*/  HMMA.16816.F32.BF16 R120, R4, R14, R120 ;  /* 0x0000000e0478723c */ /* 0x000fe20000041878 */
[----:B------:R-:W1:Y:S01]  /*7170*/  LDSM.16.MT88.4 R12, [R49+0x12800] ;  /* 0x01280000310c783b */ /* 0x000e620000004200 */
[----:B------:R-:W-:-:S02]  /*7180*/  F2FP.BF16.F32.PACK_AB R4, R195, R162 ;  /* 0x000000a2c304723e */ /* 0x000fc400000010ff */
[----:B---3--:R-:W-:Y:S02]  /*7190*/  F2FP.BF16.F32.PACK_AB R5, R41, R166 ;  /* 0x000000a62905723e */ /* 0x008fe400000010ff */
[----:B------:R-:W-:Y:S02]  /*71a0*/  F2FP.BF16.F32.PACK_AB R6, R187, R164 ;  /* 0x000000a4bb06723e */ /* 0x000fe400000010ff */
[----:B-----5:R-:W-:-:S07]  /*71b0*/  F2FP.BF16.F32.PACK_AB R7, R43, R40 ;  /* 0x000000282b07723e */ /* 0x020fce00000010ff */
[C---:B--2---:R-:W-:Y:S08]  /*71c0*/  HMMA.16816.F32.BF16 R88, R4.reuse, R8, R88 ;  /* 0x000000080458723c */ /* 0x044ff00000041858 */
[C---:B------:R-:W-:Y:S01]  /*71d0*/  HMMA.16816.F32.BF16 R92, R4.reuse, R10, R92 ;  /* 0x0000000a045c723c */ /* 0x040fe2000004185c */
[----:B------:R-:W2:Y:S07]  /*71e0*/  LDSM.16.MT88.4 R8, [R44+0x12800] ;  /* 0x012800002c08783b */ /* 0x000eae0000004200 */
[C---:B----4-:R-:W-:Y:S08]  /*71f0*/  HMMA.16816.F32.BF16 R80, R4.reuse, R20, R80 ;  /* 0x000000140450723c */ /* 0x050ff00000041850 */
[C---:B------:R-:W-:Y:S01]  /*7200*/  HMMA.16816.F32.BF16 R84, R4.reuse, R22, R84 ;  /* 0x000000160454723c */ /* 0x040fe20000041854 */
[----:B------:R-:W3:Y:S07]  /*7210*/  LDSM.16.MT88.4 R20, [R49+0xf000] ;  /* 0x00f000003114783b */ /* 0x000eee0000004200 */
[C---:B-1----:R-:W-:Y:S08]  /*7220*/  HMMA.16816.F32.BF16 R112, R4.reuse, R12, R112 ;  /* 0x0000000c0470723c */ /* 0x042ff00000041870 */
[C---:B------:R-:W-:Y:S01]  /*7230*/  HMMA.16816.F32.BF16 R116, R4.reuse, R14, R116 ;  /* 0x0000000e0474723c */ /* 0x040fe20000041874 */
[----:B------:R-:W1:Y:S07]  /*7240*/  LDSM.16.MT88.4 R12, [R67+0x13000] ;  /* 0x01300000430c783b */ /* 0x000e6e0000004200 */
[C---:B------:R-:W-:Y:S08]  /*7250*/  HMMA.16816.F32.BF16 R104, R4.reuse, R32, R104 ;  /* 0x000000200468723c */ /* 0x040ff00000041868 */
[C---:B--2---:R-:W-:Y:S08]  /*7260*/  HMMA.16816.F32.BF16 R124, R4.reuse, R8, R124 ;  /* 0x00000008047c723c */ /* 0x044ff0000004187c */
[C---:B------:R-:W-:Y:S01]  /*7270*/  HMMA.16816.F32.BF16 R120, R4.reuse, R10, R120 ;  /* 0x0000000a0478723c */ /* 0x040fe20000041878 */
[----:B------:R-:W2:Y:S07]  /*7280*/  LDSM.16.MT88.4 R8, [R49+0x13000] ;  /* 0x013000003108783b */ /* 0x000eae0000004200 */
[C---:B------:R-:W-:Y:S01]  /*7290*/  HMMA.16816.F32.BF16 R108, R4.reuse, R34, R108 ;  /* 0x00000022046c723c */ /* 0x040fe2000004186c */
[----:B------:R-:W4:Y:S07]  /*72a0*/  LDSM.16.MT88.4 R32, [R142+0x13000] ;  /* 0x013000008e20783b */ /* 0x000f2e0000004200 */
[C---:B------:R-:W-:Y:S08]  /*72b0*/  HMMA.16816.F32.BF16 R128, R4.reuse, R28, R128 ;  /* 0x0000001c0480723c */ /* 0x040ff00000041880 */
[C---:B------:R-:W-:Y:S01]  /*72c0*/  HMMA.16816.F32.BF16 R68, R4.reuse, R30, R68 ;  /* 0x0000001e0444723c */ /* 0x040fe20000041844 */
[----:B------:R-:W5:Y:S07]  /*72d0*/  LDSM.16.MT88.4 R28, [R67+0xf000] ;  /* 0x00f00000431c783b */ /* 0x000f6e0000004200 */
[C---:B------:R-:W-:Y:S08]  /*72e0*/  HMMA.16816.F32.BF16 R96, R4.reuse, R16, R96 ;  /* 0x000000100460723c */ /* 0x040ff00000041860 */
[C---:B------:R-:W-:Y:S01]  /*72f0*/  HMMA.16816.F32.BF16 R100, R4.reuse, R18, R100 ;  /* 0x000000120464723c */ /* 0x040fe20000041864 */
[----:B------:R-:W5:Y:S07]  /*7300*/  LDSM.16.MT88.4 R16, [R44+0xf000] ;  /* 0x00f000002c10783b */ /* 0x000f6e0000004200 */
[C---:B------:R-:W-:Y:S08]  /*7310*/  HMMA.16816.F32.BF16 R72, R4.reuse, R36, R72 ;  /* 0x000000240448723c */ /* 0x040ff00000041848 */
[----:B------:R-:W-:Y:S01]  /*7320*/  HMMA.16816.F32.BF16 R76, R4, R38, R76 ;  /* 0x00000026044c723c */ /* 0x000fe2000004184c */
[----:B------:R-:W-:Y:S01]  /*7330*/  F2FP.BF16.F32.PACK_AB R4, R167, R42 ;  /* 0x0000002aa704723e */ /* 0x000fe200000010ff */
[----:B------:R-:W5:Y:S01]  /*7340*/  LDSM.16.MT88.4 R36, [R142+0xf000] ;  /* 0x00f000008e24783b */ /* 0x000f620000004200 */
[----:B------:R-:W-:-:S02]  /*7350*/  F2FP.BF16.F32.PACK_AB R5, R170, R161 ;  /* 0x000000a1aa05723e */ /* 0x000fc400000010ff */
[----:B------:R-:W-:Y:S02]  /*7360*/  F2FP.BF16.F32.PACK_AB R6, R168, R165 ;  /* 0x000000a5a806723e */ /* 0x000fe400000010ff */
[----:B------:R-:W-:-:S07]  /*7370*/  F2FP.BF16.F32.PACK_AB R7, R172, R157 ;  /* 0x0000009dac07723e */ /* 0x000fce00000010ff */
[C---:B---3--:R-:W-:Y:S08]  /*7380*/  HMMA.16816.F32.BF16 R80, R4.reuse, R20, R80 ;  /* 0x000000140450723c */ /* 0x048ff00000041850 */
[C---:B------:R-:W-:Y:S01]  /*7390*/  HMMA.16816.F32.BF16 R84, R4.reuse, R22, R84 ;  /* 0x000000160454723c */ /* 0x040fe20000041854 */
[----:B------:R-:W3:Y:S07]  /*73a0*/  LDSM.16.MT88.4 R20, [R44+0x13000] ;  /* 0x013000002c14783b */ /* 0x000eee0000004200 */
[C---:B-1----:R-:W-:Y:S08]  /*73b0*/  HMMA.16816.F32.BF16 R96, R4.reuse, R12, R96 ;  /* 0x0000000c0460723c */ /* 0x042ff00000041860 */
[C---:B------:R-:W-:Y:S01]  /*73c0*/  HMMA.16816.F32.BF16 R100, R4.reuse, R14, R100 ;  /* 0x0000000e0464723c */ /* 0x040fe20000041864 */
[----:B------:R-:W1:Y:S07]  /*73d0*/  LDSM.16.MT88.4 R12, [R142+0x13800] ;  /* 0x013800008e0c783b */ /* 0x000e6e0000004200 */
[C---:B--2---:R-:W-:Y:S08]  /*73e0*/  HMMA.16816.F32.BF16 R112, R4.reuse, R8, R112 ;  /* 0x000000080470723c */ /* 0x044ff00000041870 */
[C---:B------:R-:W-:Y:S01]  /*73f0*/  HMMA.16816.F32.BF16 R116, R4.reuse, R10, R116 ;  /* 0x0000000a0474723c */ /* 0x040fe20000041874 */
[----:B------:R-:W2:Y:S07]  /*7400*/  LDSM.16.MT88.4 R8, [R67+0xf800] ;  /* 0x00f800004308783b */ /* 0x000eae0000004200 */
[----:B----4-:R-:W-:Y:S01]  /*7410*/  HMMA.16816.F32.BF16 R104, R4, R32, R104 ;  /* 0x000000200468723c */ /* 0x010fe20000041868 */
[--C-:B------:R-:W-:Y:S01]  /*7420*/  FFMA.FTZ R32, R145, UR4, -R140.reuse ;  /* 0x0000000491207c23 */ /* 0x100fe2000801088c */
[----:B------:R-:W-:-:S05]  /*7430*/  FFMA.FTZ R33, R143, UR4, -R140 ;  /* 0x000000048f217c23 */ /* 0x000fca000801088c */
[----:B------:R-:W-:Y:S01]  /*7440*/  MUFU.EX2 R32, R32 ;  /* 0x0000002000207308 */ /* 0x000fe20000000800 */
[C---:B------:R-:W-:Y:S01]  /*7450*/  HMMA.16816.F32.BF16 R108, R4.reuse, R34, R108 ;  /* 0x00000022046c723c */ /* 0x040fe2000004186c */
[----:B------:R-:W-:Y:S02]  /*7460*/  FFMA.FTZ R34, R141, UR4, -R140 ;  /* 0x000000048d227c23 */ /* 0x000fe4000801088c */
[----:B------:R-:W-:Y:S04]  /*7470*/  MUFU.EX2 R33, R33 ;  /* 0x0000002100217308 */ /* 0x000fe80000000800 */
[----:B------:R-:W-:Y:S01]  /*7480*/  MUFU.EX2 R34, R34 ;  /* 0x0000002200227308 */ /* 0x000fe20000000800 */
[----:B-----5:R-:W-:Y:S01]  /*7490*/  HMMA.16816.F32.BF16 R128, R4, R28, R128 ;  /* 0x0000001c0480723c */ /* 0x020fe20000041880 */
[--C-:B------:R-:W-:Y:S01]  /*74a0*/  FFMA.FTZ R28, R155, UR4, -R144.reuse ;  /* 0x000000049b1c7c23 */ /* 0x100fe20008010890 */
[----:B------:R-:W-:-:S05]  /*74b0*/  FFMA.FTZ R29, R153, UR4, -R144 ;  /* 0x00000004991d7c23 */ /* 0x000fca0008010890 */
[----:B------:R-:W-:Y:S01]  /*74c0*/  MUFU.EX2 R28, R28 ;  /* 0x0000001c001c7308 */ /* 0x000fe20000000800 */
[C---:B------:R-:W-:Y:S01]  /*74d0*/  HMMA.16816.F32.BF16 R68, R4.reuse, R30, R68 ;  /* 0x0000001e0444723c */ /* 0x040fe20000041844 */
[----:B------:R-:W-:Y:S01]  /*74e0*/  FFMA.FTZ R30, R151, UR4, -R144 ;  /* 0x00000004971e7c23 */ /* 0x000fe20008010890 */
[----:B------:R-:W-:Y:S01]  /*74f0*/  FFMA.FTZ R31, R147, UR4, -R140 ;  /* 0x00000004931f7c23 */ /* 0x000fe2000801088c */
[----:B------:R-:W4:Y:S04]  /*7500*/  MUFU.EX2 R29, R29 ;  /* 0x0000001d001d7308 */ /* 0x000f280000000800 */
[----:B------:R-:W-:Y:S01]  /*7510*/  MUFU.EX2 R30, R30 ;  /* 0x0000001e001e7308 */ /* 0x000fe20000000800 */
[C---:B------:R-:W-:Y:S03]  /*7520*/  HMMA.16816.F32.BF16 R88, R4.reuse, R16, R88 ;  /* 0x000000100458723c */ /* 0x040fe60000041858 */
[----:B------:R-:W5:Y:S05]  /*7530*/  MUFU.EX2 R31, R31 ;  /* 0x0000001f001f7308 */ /* 0x000f6a0000000800 */
[C---:B------:R-:W-:Y:S01]  /*7540*/  HMMA.16816.F32.BF16 R92, R4.reuse, R18, R92 ;  /* 0x00000012045c723c */ /* 0x040fe2000004185c */
[----:B------:R-:W2:Y:S07]  /*7550*/  LDSM.16.MT88.4 R16, [R142+0xf800] ;  /* 0x00f800008e10783b */ /* 0x000eae0000004200 */
[C---:B------:R-:W-:Y:S08]  /*7560*/  HMMA.16816.F32.BF16 R72, R4.reuse, R36, R72 ;  /* 0x000000240448723c */ /* 0x040ff00000041848 */
[C---:B------:R-:W-:Y:S08]  /*7570*/  HMMA.16816.F32.BF16 R76, R4.reuse, R38, R76 ;  /* 0x00000026044c723c */ /* 0x040ff0000004184c */
[----:B---3--:R-:W-:Y:S01]  /*7580*/  HMMA.16816.F32.BF16 R124, R4, R20, R124 ;  /* 0x00000014047c723c */ /* 0x008fe2000004187c */
[----:B------:R-:W-:-:S04]  /*7590*/  FADD.FTZ R20, R56, R59 ;  /* 0x0000003b38147221 */ /* 0x000fc80000010000 */
[----:B------:R-:W-:-:S03]  /*75a0*/  FADD.FTZ R20, R55, R20 ;  /* 0x0000001437147221 */ /* 0x000fc60000010000 */
[----:B------:R-:W-:Y:S01]  /*75b0*/  HMMA.16816.F32.BF16 R120, R4, R22, R120 ;  /* 0x000000160478723c */ /* 0x000fe20000041878 */
[----:B----4-:R-:W-:Y:S01]  /*75c0*/  F2FP.BF16.F32.PACK_AB R4, R29, R28 ;  /* 0x0000001c1d04723e */ /* 0x010fe200000010ff */
[----:B------:R-:W-:Y:S01]  /*75d0*/  FADD.FTZ R21, R51, R20 ;  /* 0x0000001433157221 */ /* 0x000fe20000010000 */
[----:B-----5:R-:W-:Y:S02]  /*75e0*/  F2FP.BF16.F32.PACK_AB R5, R32, R31 ;  /* 0x0000001f2005723e */ /* 0x020fe400000010ff */
[----:B------:R-:W-:Y:S01]  /*75f0*/  F2FP.BF16.F32.PACK_AB R6, R223, R30 ;  /* 0x0000001edf06723e */ /* 0x000fe200000010ff */
[----:B------:R-:W-:Y:S01]  /*7600*/  FADD.FTZ R21, R50, R21 ;  /* 0x0000001532157221 */ /* 0x000fe20000010000 */
[----:B------:R-:W-:-:S03]  /*7610*/  F2FP.BF16.F32.PACK_AB R7, R34, R33 ;  /* 0x000000212207723e */ /* 0x000fc600000010ff */
[----:B------:R-:W-:-:S04]  /*7620*/  FADD.FTZ R20, R46, R21 ;  /* 0x000000152e147221 */ /* 0x000fc80000010000 */
[----:B-1----:R-:W-:Y:S01]  /*7630*/  HMMA.16816.F32.BF16 R104, R4, R12, R104 ;  /* 0x0000000c0468723c */ /* 0x002fe20000041868 */
[----:B------:R-:W-:-:S04]  /*7640*/  FADD.FTZ R20, R45, R20 ;  /* 0x000000142d147221 */ /* 0x000fc80000010000 */
[----:B------:R-:W-:Y:S01]  /*7650*/  FADD.FTZ R21, R177, R20 ;  /* 0x00000014b1157221 */ /* 0x000fe20000010000 */
[----:B------:R-:W-:Y:S02]  /*7660*/  FADD.FTZ R20, R175, R146 ;  /* 0x00000092af147221 */ /* 0x000fe40000010000 */
[----:B------:R-:W-:Y:S01]  /*7670*/  HMMA.16816.F32.BF16 R108, R4, R14, R108 ;  /* 0x0000000e046c723c */ /* 0x000fe2000004186c */
[----:B------:R-:W1:Y:S01]  /*7680*/  LDSM.16.MT88.4 R12, [R49+0xf800] ;  /* 0x00f80000310c783b */ /* 0x000e620000004200 */
[----:B------:R-:W-:Y:S01]  /*7690*/  FADD.FTZ R21, R152, R21 ;  /* 0x0000001598157221 */ /* 0x000fe20000010000 */
[----:B------:R-:W-:-:S03]  /*76a0*/  FADD.FTZ R173, R173, R20 ;  /* 0x00000014adad7221 */ /* 0x000fc60000010000 */
[----:B------:R-:W-:Y:S01]  /*76b0*/  FADD.FTZ R150, R150, R21 ;  /* 0x0000001596967221 */ /* 0x000fe20000010000 */
[----:B------:R-:W-:Y:S01]  /*76c0*/  FADD.FTZ R148, R148, R173 ;  /* 0x000000ad94947221 */ /* 0x000fe20000010000 */
[----:B--2---:R-:W-:Y:S02]  /*76d0*/  HMMA.16816.F32.BF16 R128, R4, R8, R128 ;  /* 0x000000080480723c */ /* 0x004fe40000041880 */
[----:B------:R-:W-:Y:S01]  /*76e0*/  FADD.FTZ R179, R179, R150 ;  /* 0x00000096b3b37221 */ /* 0x000fe20000010000 */
[----:B------:R-:W-:-:S04]  /*76f0*/  FADD.FTZ R191, R191, R148 ;  /* 0x00000094bfbf7221 */ /* 0x000fc80000010000 */
[----:B------:R-:W-:Y:S01]  /*7700*/  FADD.FTZ R154, R154, R191 ;  /* 0x000000bf9a9a7221 */ /* 0x000fe20000010000 */
[C---:B------:R-:W-:Y:S01]  /*7710*/  HMMA.16816.F32.BF16 R68, R4.reuse, R10, R68 ;  /* 0x0000000a0444723c */ /* 0x040fe20000041844 */
[----:B------:R-:W2:Y:S07]  /*7720*/  LDSM.16.MT88.4 R8, [R49+0x13800] ;  /* 0x013800003108783b */ /* 0x000eae0000004200 */
[C---:B------:R-:W-:Y:S08]  /*7730*/  HMMA.16816.F32.BF16 R72, R4.reuse, R16, R72 ;  /* 0x000000100448723c */ /* 0x040ff00000041848 */
[C---:B------:R-:W-:Y:S01]  /*7740*/  HMMA.16816.F32.BF16 R76, R4.reuse, R18, R76 ;  /* 0x00000012044c723c */ /* 0x040fe2000004184c */
[----:B------:R-:W3:Y:S07]  /*7750*/  LDSM.16.MT88.4 R16, [R67+0x13800] ;  /* 0x013800004310783b */ /* 0x000eee0000004200 */
[----:B-1----:R-:W-:Y:S01]  /*7760*/  HMMA.16816.F32.BF16 R80, R4, R12, R80 ;  /* 0x0000000c0450723c */ /* 0x002fe20000041850 */
[----:B------:R-:W-:-:S04]  /*7770*/  FADD.FTZ R12, R158, R179 ;  /* 0x000000b39e0c7221 */ /* 0x000fc80000010000 */
[----:B------:R-:W-:-:S03]  /*7780*/  FADD.FTZ R12, R217, R12 ;  /* 0x0000000cd90c7221 */ /* 0x000fc60000010000 */
[----:B------:R-:W-:Y:S01]  /*7790*/  HMMA.16816.F32.BF16 R84, R4, R14, R84 ;  /* 0x0000000e0454723c */ /* 0x000fe20000041854 */
[----:B------:R-:W-:-:S04]  /*77a0*/  FADD.FTZ R13, R207, R12 ;  /* 0x0000000ccf0d7221 */ /* 0x000fc80000010000 */
[----:B------:R-:W-:-:S03]  /*77b0*/  FADD.FTZ R13, R160, R13 ;  /* 0x0000000da00d7221 */ /* 0x000fc60000010000 */
[----:B--2---:R-:W-:Y:S01]  /*77c0*/  HMMA.16816.F32.BF16 R112, R4, R8, R112 ;  /* 0x000000080470723c */ /* 0x004fe20000041870 */
[----:B------:R-:W-:Y:S01]  /*77d0*/  FADD.FTZ R9, R193, R154 ;  /* 0x0000009ac1097221 */ /* 0x000fe20000010000 */
[----:B------:R-:W-:-:S03]  /*77e0*/  FADD.FTZ R166, R166, R13 ;  /* 0x0000000da6a67221 */ /* 0x000fc60000010000 */
[----:B------:R-:W-:Y:S01]  /*77f0*/  FADD.FTZ R9, R156, R9 ;  /* 0x000000099c097221 */ /* 0x000fe20000010000 */
[----:B------:R-:W-:Y:S02]  /*7800*/  FADD.FTZ R41, R41, R166 ;  /* 0x000000a629297221 */ /* 0x000fe40000010000 */
[----:B------:R-:W-:Y:S01]  /*7810*/  HMMA.16816.F32.BF16 R116, R4, R10, R116 ;  /* 0x0000000a0474723c */ /* 0x000fe20000041874 */
[----:B------:R-:W-:Y:S01]  /*7820*/  FADD.FTZ R162, R162, R9 ;  /* 0x00000009a2a27221 */ /* 0x000fe20000010000 */
[----:B------:R-:W-:-:S03]  /*7830*/  FADD.FTZ R8, R40, R41 ;  /* 0x0000002928087221 */ /* 0x000fc60000010000 */
[----:B------:R-:W-:Y:S01]  /*7840*/  FADD.FTZ R195, R195, R162 ;  /* 0x000000a2c3c37221 */ /* 0x000fe20000010000 */
[----:B------:R-:W-:Y:S02]  /*7850*/  FADD.FTZ R8, R43, R8 ;  /* 0x000000082b087221 */ /* 0x000fe40000010000 */
[----:B---3--:R-:W-:Y:S01]  /*7860*/  HMMA.16816.F32.BF16 R96, R4, R16, R96 ;  /* 0x000000100460723c */ /* 0x008fe20000041860 */
[----:B------:R-:W-:Y:S01]  /*7870*/  FADD.FTZ R164, R164, R195 ;  /* 0x000000c3a4a47221 */ /* 0x000fe20000010000 */
[----:B------:R-:W-:-:S03]  /*7880*/  FADD.FTZ R161, R161, R8 ;  /* 0x00000008a1a17221 */ /* 0x000fc60000010000 */
[----:B------:R-:W-:Y:S01]  /*7890*/  FADD.FTZ R187, R187, R164 ;  /* 0x000000a4bbbb7221 */ /* 0x000fe20000010000 */
[----:B------:R-:W-:Y:S02]  /*78a0*/  FADD.FTZ R170, R170, R161 ;  /* 0x000000a1aaaa7221 */ /* 0x000fe40000010000 */
[----:B------:R-:W-:Y:S01]  /*78b0*/  HMMA.16816.F32.BF16 R100, R4, R18, R100 ;  /* 0x000000120464723c */ /* 0x000fe20000041864 */
[----:B------:R-:W1:Y:S01]  /*78c0*/  LDSM.16.MT88.4 R16, [R44+0xf800] ;  /* 0x00f800002c10783b */ /* 0x000e620000004200 */
[----:B------:R-:W-:Y:S01]  /*78d0*/  FADD.FTZ R42, R42, R187 ;  /* 0x000000bb2a2a7221 */ /* 0x000fe20000010000 */
[----:B------:R-:W-:Y:S02]  /*78e0*/  FADD.FTZ R157, R157, R170 ;  /* 0x000000aa9d9d7221 */ /* 0x000fe40000010000 */
[----:B------:R-:W2:Y:S01]  /*78f0*/  LDSM.16.MT88.4 R44, [R44+0x13800] ;  /* 0x013800002c2c783b */ /* 0x000ea20000004200 */
[----:B------:R-:W-:Y:S01]  /*7900*/  FADD.FTZ R8, R167, R42 ;  /* 0x0000002aa7087221 */ /* 0x000fe20000010000 */
[----:B------:R-:W-:-:S03]  /*7910*/  FADD.FTZ R172, R172, R157 ;  /* 0x0000009dacac7221 */ /* 0x000fc60000010000 */
        /* <DEDUP_REMOVED lines=8> */
[----:B------:R-:W-:-:S04]  /*79a0*/  FADD.FTZ R30, R30, R29 ;  /* 0x0000001d1e1e7221 */ /* 0x000fc80000010000 */
[----:B------:R-:W-:Y:S01]  /*79b0*/  FADD.FTZ R223, R223, R30 ;  /* 0x0000001edfdf7221 */ /* 0x000fe20000010000 */
[C---:B-1----:R-:W-:Y:S08]  /*79c0*/  HMMA.16816.F32.BF16 R88, R4.reuse, R16, R88 ;  /* 0x000000100458723c */ /* 0x042ff00000041858 */
[C---:B------:R-:W-:Y:S08]  /*79d0*/  HMMA.16816.F32.BF16 R92, R4.reuse, R18, R92 ;  /* 0x00000012045c723c */ /* 0x040ff0000004185c */
[C---:B--2---:R-:W-:Y:S08]  /*79e0*/  HMMA.16816.F32.BF16 R124, R4.reuse, R44, R124 ;  /* 0x0000002c047c723c */ /* 0x044ff0000004187c */
[----:B------:R-:W-:Y:S01]  /*79f0*/  HMMA.16816.F32.BF16 R120, R4, R46, R120 ;  /* 0x0000002e0478723c */ /* 0x000fe20000041878 */
[----:B------:R-:W-:-:S04]  /*7a00*/  NOP ;  /* 0x0000000000007918 */ /* 0x000fc80000000000 */
[----:B------:R-:W-:-:S15]  /*7a10*/  @!P5 BRA `(.L_x_577) ;  /* 0x0000004c00f4d947 */ /* 0x000fde0003800000 */
[----:B------:R-:W-:-:S04]  /*7a20*/  DEPBAR.LE SB0, 0x0 ;  /* 0x000080000000791a */ /* 0x000fc80000000000 */
[----:B------:R-:W-:Y:S06]  /*7a30*/  BAR.SYNC.DEFER_BLOCKING 0x0 ;  /* 0x0000000000007b1d */ /* 0x000fec0000010000 */
[----:B------:R-:W-:Y:S05]  /*7a40*/  BRA.U !UP1, `(.L_x_578) ;  /* 0x0000000109f07547 */ /* 0x000fea000b800000 */
[----:B------:R-:W1:Y:S01]  /*7a50*/  LDC R5, c[0x0][0x4f0] ;  /* 0x00013c00ff057b82 */ /* 0x000e620000000800 */
[----:B------:R-:W-:Y:S01]  /*7a60*/  IADD3 R6, PT, PT, R196, -0x100, RZ ;  /* 0xffffff00c4067810 */ /* 0x000fe20007ffe0ff */
[----:B------:R-:W2:Y:S01]  /*7a70*/  LDCU.64 UR6, c[0x0][0x3a8] ;  /* 0x00007500ff0677ac */ /* 0x000ea20008000a00 */
[----:B------:R-:W-:Y:S02]  /*7a80*/  IABS R10, R0 ;  /* 0x00000000000a7213 */ /* 0x000fe40000000000 */
[----:B------:R-:W-:Y:S02]  /*7a90*/  IABS R8, R6 ;  /* 0x0000000600087213 */ /* 0x000fe40000000000 */
[-C--:B-1----:R-:W-:Y:S02]  /*7aa0*/  IABS R4, R5.reuse ;  /* 0x0000000500047213 */ /* 0x082fe40000000000 */
[-C--:B------:R-:W-:Y:S02]  /*7ab0*/  LOP3.LUT R6, R6, R5.reuse, RZ, 0x3c, !PT ;  /* 0x0000000506067212 */ /* 0x080fe400078e3cff */
[----:B------:R-:W1:Y:S01]  /*7ac0*/  I2F.RP R9, R4 ;  /* 0x0000000400097306 */ /* 0x000e620000209400 */
[----:B------:R-:W-:-:S04]  /*7ad0*/  LOP3.LUT R0, R0, R5, RZ, 0x3c, !PT ;  /* 0x0000000500007212 */ /* 0x000fc800078e3cff */
[----:B------:R-:W-:-:S03]  /*7ae0*/  ISETP.GE.AND P3, PT, R0, RZ, PT ;  /* 0x000000ff0000720c */ /* 0x000fc60003f66270 */
        /* <DEDUP_REMOVED lines=21> */
[----:B------:R-:W-:Y:S02]  /*7c40*/  ISETP.GE.AND P1, PT, R6, RZ, PT ;  /* 0x000000ff0600720c */ /* 0x000fe40003f26270 */
[----:B------:R-:W-:-:S02]  /*7c50*/  ISETP.NE.AND P2, PT, R5, RZ, PT ;  /* 0x000000ff0500720c */ /* 0x000fc40003f45270 */
[----:B------:R-:W-:-:S05]  /*7c60*/  LOP3.LUT R7, RZ, R5, RZ, 0x33, !PT ;  /* 0x00000005ff077212 */ /* 0x000fca00078e33ff */
[----:B------:R-:W-:Y:S02]  /*7c70*/  @P4 VIADD R11, R11, 0x1 ;  /* 0x000000010b0b4836 */ /* 0x000fe40000000000 */
[----:B------:R-:W-:Y:S02]  /*7c80*/  @P5 IADD3 R12, PT, PT, R12, 0x1, RZ ;  /* 0x000000010c0c5810 */ /* 0x000fe40007ffe0ff */
[----:B------:R-:W-:Y:S02]  /*7c90*/  @!P1 IMAD.MOV R11, RZ, RZ, -R11 ;  /* 0x000000ffff0b9224 */ /* 0x000fe400078e0a0b */
[----:B------:R-:W-:-:S03]  /*7ca0*/  @!P3 IADD3 R12, PT, PT, -R12, RZ, RZ ;  /* 0x000000ff0c0cb210 */ /* 0x000fc60007ffe1ff */
[C---:B------:R-:W-:Y:S02]  /*7cb0*/  SEL R4, R7.reuse, R11, !P2 ;  /* 0x0000000b07047207 */ /* 0x040fe40005000000 */
[----:B------:R-:W-:-:S03]  /*7cc0*/  SEL R7, R7, R12, !P2 ;  /* 0x0000000c07077207 */ /* 0x000fc60005000000 */
[----:B------:R-:W-:-:S04]  /*7cd0*/  IMAD.WIDE R8, R4, 0x4, R214 ;  /* 0x0000000404087825 */ /* 0x000fc800078e02d6 */
[C---:B------:R-:W-:Y:S02]  /*7ce0*/  IMAD.WIDE R10, R7.reuse, 0x4, R214 ;  /* 0x00000004070a7825 */ /* 0x040fe400078e02d6 */
[----:B------:R-:W3:Y:S04]  /*7cf0*/  LDG.E R9, desc[UR16][R8.64] ;  /* 0x0000001008097981 */ /* 0x000ee8000c1e1900 */
[----:B------:R-:W3:Y:S01]  /*7d00*/  LDG.E R0, desc[UR16][R10.64] ;  /* 0x000000100a007981 */ /* 0x000ee2000c1e1900 */
[----:B------:R-:W-:-:S04]  /*7d10*/  IMAD.IADD R4, R7, 0x1, -R4 ;  /* 0x0000000107047824 */ /* 0x000fc800078e0a04 */
[----:B------:R-:W-:-:S05]  /*7d20*/  IMAD R5, R4, R5, -0x80 ;  /* 0xffffff8004057424 */ /* 0x000fca00078e0205 */
[----:B------:R-:W-:-:S05]  /*7d30*/  SHF.R.S32.HI R7, RZ, 0x1f, R5 ;  /* 0x0000001fff077819 */ /* 0x000fca0000011405 */
[-C--:B------:R-:W-:Y:S02]  /*7d40*/  IMAD R4, R7, R24.reuse, RZ ;  /* 0x0000001807047224 */ /* 0x080fe400078e02ff */
[----:B------:R-:W-:-:S04]  /*7d50*/  IMAD.WIDE.U32 R6, R5, R24, RZ ;  /* 0x0000001805067225 */ /* 0x000fc800078e00ff */
        /* <DEDUP_REMOVED lines=9> */
[----:B------:R-:W-:Y:S01]  /*7df0*/  LEA.HI.X R209, R6, R209, R5, 0x1, P1 ;  /* 0x000000d106d17211 */ /* 0x000fe200008f0c05 */
[----:B------:R-:W-:Y:S06]  /*7e00*/  BRA `(.L_x_579) ;  /* 0x00000000001c7947 */ /* 0x000fec0003800000 */
.L_x_578:
[----:B------:R-:W-:Y:S01]  /*7e10*/  UMOV UR4, URZ ;  /* 0x000000ff00047c82 */ /* 0x000fe20008000000 */
[----:B------:R-:W-:Y:S01]  /*7e20*/  IMAD.SHL.U32 R0, R24, 0x80, RZ ;  /* 0x0000008018007824 */ /* 0x000fe200078e00ff */
[----:B------:R-:W-:-:S05]  /*7e30*/  IADD3 R5, P1, PT, RZ, -UR4, RZ ;  /* 0x80000004ff057c10 */ /* 0x000fca000ff3e0ff */
[----:B------:R-:W-:-:S05]  /*7e40*/  IMAD.X R0, RZ, RZ, ~R0, P1 ;  /* 0x000000ffff007224 */ /* 0x000fca00008e0e00 */
[----:B------:R-:W-:-:S04]  /*7e50*/  SHF.R.S64 R5, R5, 0x1f, R0 ;  /* 0x0000001f05057819 */ /* 0x000fc80000001000 */
[----:B------:R-:W-:-:S04]  /*7e60*/  IADD3 R208, P1, PT, R5, R208, RZ ;  /* 0x000000d005d07210 */ /* 0x000fc80007f3e0ff */
[----:B------:R-:W-:-:S09]  /*7e70*/  LEA.HI.X.SX32 R209, R0, R209, 0x1, P1 ;  /* 0x000000d100d17211 */ /* 0x000fd200008f0eff */
.L_x_579:
[----:B------:R-:W1:Y:S01]  /*7e80*/  LDCU UR4, c[0x0][0x440] ;  /* 0x00008800ff0477ac */ /* 0x000e620008000800 */
[C---:B------:R-:W-:Y:S01]  /*7e90*/  IMAD.SHL.U32 R5, R24.reuse, 0x20, RZ ;  /* 0x0000002018057824 */ /* 0x040fe200078e00ff */
[----:B------:R-:W-:Y:S01]  /*7ea0*/  SHF.L.U64.HI R24, R24, 0x5, R25 ;  /* 0x0000000518187819 */ /* 0x000fe20000010219 */
[----:B------:R-:W-:Y:S01]  /*7eb0*/  IMAD.SHL.U32 R202, R201, 0x20, RZ ;  /* 0x00000020c9ca7824 */ /* 0x000fe200078e00ff */
[----:B------:R-:W-:Y:S01]  /*7ec0*/  SHF.R.U32.HI R200, RZ, 0x1, R201 ;  /* 0x00000001ffc87819 */ /* 0x000fe200000116c9 */
[----:B------:R-:W-:Y:S01]  /*7ed0*/  VIADD R211, R184, UR5 ;  /* 0x00000005b8d37c36 */ /* 0x000fe20008000000 */
[----:B------:R-:W-:Y:S02]  /*7ee0*/  IADD3 R6, P1, PT, R5, R208, RZ ;  /* 0x000000d005067210 */ /* 0x000fe40007f3e0ff */
[----:B------:R-:W-:Y:S02]  /*7ef0*/  LOP3.LUT R203, R200, 0x8, RZ, 0xc0, !PT ;  /* 0x00000008c8cb7812 */ /* 0x000fe400078ec0ff */
[----:B------:R-:W-:Y:S01]  /*7f00*/  LOP3.LUT R212, R27, 0x200, RZ, 0xc0, !PT ;  /* 0x000002001bd47812 */ /* 0x000fe200078ec0ff */
[----:B------:R-:W-:Y:S01]  /*7f10*/  IMAD.X R7, R24, 0x1, R209, P1 ;  /* 0x0000000118077824 */ /* 0x000fe200008e06d1 */
[----:B------:R-:W-:-:S02]  /*7f20*/  IADD3 R12, P1, PT, R6, R5, RZ ;  /* 0x00000005060c7210 */ /* 0x000fc40007f3e0ff */
[----:B------:R-:W-:Y:S02]  /*7f30*/  LOP3.LUT R202, R202, 0x7c00, RZ, 0xc0, !PT ;  /* 0x00007c00caca7812 */ /* 0x000fe400078ec0ff */
[----:B------:R-:W-:Y:S01]  /*7f40*/  LOP3.LUT R203, R26, R203, RZ, 0x3c, !PT ;  /* 0x000000cb1acb7212 */ /* 0x000fe200078e3cff */
[----:B------:R-:W-:Y:S01]  /*7f50*/  IMAD.X R13, R7, 0x1, R24, P1 ;  /* 0x00000001070d7824 */ /* 0x000fe200008e0618 */
[----:B-1----:R-:W-:Y:S02]  /*7f60*/  ISETP.GE.AND P3, PT, R198, UR4, PT ;  /* 0x00000004c6007c0c */ /* 0x002fe4000bf66270 */
[----:B------:R-:W-:Y:S02]  /*7f70*/  ISETP.GE.AND P2, PT, R218, UR4, PT ;  /* 0x00000004da007c0c */ /* 0x000fe4000bf46270 */
[----:B------:R-:W-:Y:S02]  /*7f80*/  IADD3 R10, P1, PT, R12, R5, RZ ;  /* 0x000000050c0a7210 */ /* 0x000fe40007f3e0ff */
[----:B------:R-:W-:-:S03]  /*7f90*/  LOP3.LUT R0, R212, R202, RZ, 0xfc, !PT ;  /* 0x000000cad4007212 */ /* 0x000fc600078efcff */
[--C-:B------:R-:W-:Y:S01]  /*7fa0*/  IMAD.X R11, R13, 0x1, R24.reuse, P1 ;  /* 0x000000010d0b7824 */ /* 0x100fe200008e0618 */
[----:B------:R-:W-:Y:S02]  /*7fb0*/  IADD3 R8, P1, PT, R10, R5, RZ ;  /* 0x000000050a087210 */ /* 0x000fe40007f3e0ff */
[----:B------:R-:W-:Y:S01]  /*7fc0*/  LOP3.LUT R185, R0, R203, RZ, 0xfc, !PT ;  /* 0x000000cb00b97212 */ /* 0x000fe200078efcff */
[----:B------:R-:W-:Y:S01]  /*7fd0*/  @!PT LDS RZ, [RZ] ;  /* 0x00000000fffff984 */ /* 0x000fe20000000800 */
[----:B------:R-:W-:Y:S01]  /*7fe0*/  @!PT LDS RZ, [RZ] ;  /* 0x00000000fffff984 */ /* 0x000fe20000000800 */
[----:B------:R-:W-:Y:S01]  /*7ff0*/  @!PT LDS RZ, [RZ] ;  /* 0x00000000fffff984 */ /* 0x000fe20000000800 */
[----:B------:R-:W-:Y:S01]  /*8000*/  @!P3 LDGSTS.E.BYPASS.LTC128B.128 [R219+0xc000], desc[UR16][R208.64] ;  /* 0x0c000000d0dbbfae */ /* 0x000fe2000b981a10 */
[----:B------:R-:W-:Y:S01]  /*8010*/  SEL R0, R199, 0xffffffe0, !P6 ;  /* 0xffffffe0c7007807 */ /* 0x000fe20007000000 */
[----:B------:R-:W-:Y:S01]  /*8020*/  IMAD.X R9, R11, 0x1, R24, P1 ;  /* 0x000000010b097824 */ /* 0x000fe200008e0618 */
[----:B------:R-:W-:Y:S01]  /*8030*/  LEA R185, R185, UR5, 0x1 ;  /* 0x00000005b9b97c11 */ /* 0x000fe2000f8e08ff */
[----:B------:R-:W-:Y:S02]  /*8040*/  @P3 STS.128 [R219+0xc000], RZ ;  /* 0x00c000ffdb003388 */ /* 0x000fe40000000c00 */
[----:B------:R-:W-:-:S02]  /*8050*/  IMAD.IADD R213, R211, 0x1, R0 ;  /* 0x00000001d3d57824 */ /* 0x000fc400078e0200 */
[----:B------:R-:W-:Y:S01]  /*8060*/  @!PT LDS RZ, [RZ] ;  /* 0x00000000fffff984 */ /* 0x000fe20000000800 */
[----:B------:R-:W-:Y:S01]  /*8070*/  @!PT LDS RZ, [RZ] ;  /* 0x00000000fffff984 */ /* 0x000fe20000000800 */
[----:B------:R-:W-:Y:S01]  /*8080*/  @!PT LDS RZ, [RZ] ;  /* 0x00000000fffff984 */ /* 0x000fe20000000800 */
[----:B------:R-:W-:Y:S01]  /*8090*/  @!P2 LDGSTS.E.BYPASS.LTC128B.128 [R219+0x10000], desc[UR16][R208.64+0x80] ;  /* 0x10000080d0dbafae */ /* 0x000fe2000b981a10 */
[C---:B------:R-:W-:Y:S02]  /*80a0*/  IMAD.IADD R224, R185.reuse, 0x1, R0 ;  /* 0x00000001b9e07824 */ /* 0x040fe400078e0200 */
[--C-:B------:R-:W-:Y:S01]  /*80b0*/  IMAD.IADD R217, R185, 0x1, R52.reuse ;  /* 0x00000001b9d97824 */ /* 0x100fe200078e0234 */
[----:B------:R-:W-:Y:S01]  /*80c0*/  @P2 STS.128 [R219+0x10000], RZ ;  /* 0x010000ffdb002388 */ /* 0x000fe20000000c00 */
[----:B------:R-:W-:Y:S02]  /*80d0*/  IMAD.IADD R211, R211, 0x1, R52 ;  /* 0x00000001d3d37824 */ /* 0x000fe400078e0234 */
[C---:B------:R-:W-:Y:S01]  /*80e0*/  IMAD.IADD R216, R0.reuse, 0x1, R217 ;  /* 0x0000000100d87824 */ /* 0x040fe200078e02d9 */
[----:B------:R-:W-:Y:S01]  /*80f0*/  @!PT LDS RZ, [RZ] ;  /* 0x00000000fffff984 */ /* 0x000fe20000000800 */
[----:B------:R-:W-:Y:S01]  /*8100*/  @!PT LDS RZ, [RZ] ;  /* 0x00000000fffff984 */ /* 0x000fe20000000800 */
[----:B------:R-:W-:Y:S01]  /*8110*/  @!PT LDS RZ, [RZ] ;  /* 0x00000000fffff984 */ /* 0x000fe20000000800 */
[----:B------:R-:W-:Y:S01]  /*8120*/  @!P3 LDGSTS.E.BYPASS.LTC128B.128 [R219+0xc800], desc[UR16][R6.64] ;  /* 0x0c80000006dbbfae */ /* 0x000fe2000b981a10 */
[----:B------:R-:W-:-:S03]  /*8130*/  IMAD.IADD R207, R0, 0x1, R211 ;  /* 0x0000000100cf7824 */ /* 0x000fc600078e02d3 */
[----:B------:R-:W-:Y:S04]  /*8140*/  @P3 STS.128 [R219+0xc800], RZ ;  /* 0x00c800ffdb003388 */ /* 0x000fe80000000c00 */
[----:B------:R-:W-:Y:S01]  /*8150*/  @!PT LDS RZ, [RZ] ;  /* 0x00000000fffff984 */ /* 0x000fe20000000800 */
[----:B------:R-:W-:Y:S01]  /*8160*/  @!PT LDS RZ, [RZ] ;  /* 0x00000000fffff984 */ /* 0x000fe20000000800 */
[----:B------:R-:W-:Y:S01]  /*8170*/  @!PT LDS RZ, [RZ] ;  /* 0x00000000fffff984 */ /* 0x000fe20000000800 */
[----:B------:R1:W-:Y:S04]  /*8180*/  @!P2 LDGSTS.E.BYPASS.LTC128B.128 [R219+0x10800], desc[UR16][R6.64+0x80] ;  /* 0x1080008006dbafae */ /* 0x0003e8000b981a10 */
[----:B------:R-:W-:Y:S04]  /*8190*/  @P2 STS.128 [R219+0x10800], RZ ;  /* 0x010800ffdb002388 */ /* 0x000fe80000000c00 */
[----:B------:R-:W-:Y:S01]  /*81a0*/  @!PT LDS RZ, [RZ] ;  /* 0x00000000fffff984 */ /* 0x000fe20000000800 */
[----:B------:R-:W-:Y:S01]  /*81b0*/  @!PT LDS RZ, [RZ] ;  /* 0x00000000fffff984 */ /* 0x000fe20000000800 */
[----:B------:R-:W-:Y:S01]  /*81c0*/  @!PT LDS RZ, [RZ] ;  /* 0x00000000fffff984 */ /* 0x000fe20000000800 */
[----:B------:R-:W-:Y:S04]  /*81d0*/  @!P3 LDGSTS.E.BYPASS.LTC128B.128 [R219+0xd000], desc[UR16][R12.64] ;  /* 0x0d0000000cdbbfae */ /* 0x000fe8000b981a10 */
        /* <DEDUP_REMOVED lines=9> */
[----:B------:R-:W-:Y:S01]  /*8270*/  @!P3 LDGSTS.E.BYPASS.LTC128B.128 [R219+0xd800], desc[UR16][R10.64] ;  /* 0x0d8000000adbbfae */ /* 0x000fe2000b981a10 */
[----:B-1----:R-:W-:-:S03]  /*8280*/  IADD3 R6, P1, PT, R8, R5, RZ ;  /* 0x0000000508067210 */ /* 0x002fc60007f3e0ff */
[----:B------:R-:W-:Y:S01]  /*8290*/  @P3 STS.128 [R219+0xd800], RZ ;  /* 0x00d800ffdb003388 */ /* 0x000fe20000000c00 */
[----:B------:R-:W-:-:S03]  /*82a0*/  IADD3 R4, P4, PT, R6, R5, RZ ;  /* 0x0000000506047210 */ /* 0x000fc60007f9e0ff */
[----:B------:R-:W-:Y:S01]  /*82b0*/  @!PT LDS RZ, [RZ] ;  /* 0x00000000fffff984 */ /* 0x000fe20000000800 */
[----:B------:R-:W-:Y:S01]  /*82c0*/  @!PT LDS RZ, [RZ] ;  /* 0x00000000fffff984 */ /* 0x000fe20000000800 */
[----:B------:R-:W-:Y:S01]  /*82d0*/  @!PT LDS RZ, [RZ] ;  /* 0x00000000fffff984 */ /* 0x000fe20000000800 */
[----:B------:R1:W-:Y:S01]  /*82e0*/  @!P2 LDGSTS.E.BYPASS.LTC128B.128 [R219+0x11800], desc[UR16][R10.64+0x80] ;  /* 0x118000800adbafae */ /* 0x0003e2000b981a10 */
[----:B------:R-:W-:-:S03]  /*82f0*/  IMAD.X R7, R9, 0x1, R24, P1 ;  /* 0x0000000109077824 */ /* 0x000fc600008e0618 */
        /* <DEDUP_REMOVED lines=15> */
[----:B-1----:R-:W-:Y:S01]  /*83f0*/  IADD3 R10, P1, PT, R4, R5, RZ ;  /* 0x00000005040a7210 */ /* 0x002fe20007f3e0ff */
[----:B------:R-:W-:-:S02]  /*8400*/  IMAD.X R5, R7, 0x1, R24, P4 ;  /* 0x0000000107057824 */ /* 0x000fc400020e0618 */
[----:B------:R-:W-:Y:S02]  /*8410*/  @P3 STS.128 [R219+0xe800], RZ ;  /* 0x00e800ffdb003388 */ /* 0x000fe40000000c00 */
[----:B------:R-:W-:Y:S02]  /*8420*/  IMAD.X R11, R5, 0x1, R24, P1 ;  /* 0x00000001050b7824 */ /* 0x000fe400008e0618 */
        /* <DEDUP_REMOVED lines=25> */
[----:B------:R-:W-:Y:S04]  /*85c0*/  LDSM.16.M88.4 R148, [R185] ;  /* 0x00000000b994783b */ /* 0x000fe80000000200 */
[----:B------:R-:W3:Y:S04]  /*85d0*/  LDSM.16.M88.4 R36, [R184+UR5+0x4000] ;  /* 0x00400005b824783b */ /* 0x000ee80008000200 */
[----:B------:R-:W4:Y:S04]  /*85e0*/  LDSM.16.M88.4 R28, [R184+UR5+0x4800] ;  /* 0x00480005b81c783b */ /* 0x000f280008000200 */
[----:B------:R-:W5:Y:S04]  /*85f0*/  LDSM.16.M88.4 R20, [R184+UR5+0x5000] ;  /* 0x00500005b814783b */ /* 0x000f680008000200 */
[----:B------:R-:W5:Y:S04]  /*8600*/  LDSM.16.M88.4 R12, [R184+UR5+0x5800] ;  /* 0x00580005b80c783b */ /* 0x000f680008000200 */
[----:B------:R-:W5:Y:S04]  /*8610*/  LDSM.16.M88.4 R172, [R184+UR5+0x6000] ;  /* 0x00600005b8ac783b */ /* 0x000f680008000200 */
[----:B------:R-:W5:Y:S04]  /*8620*/  LDSM.16.M88.4 R164, [R184+UR5+0x6800] ;  /* 0x00680005b8a4783b */ /* 0x000f680008000200 */
[----:B------:R-:W5:Y:S04]  /*8630*/  LDSM.16.M88.4 R156, [R184+UR5+0x7000] ;  /* 0x00700005b89c783b */ /* 0x000f680008000200 */
[----:B------:R-:W5:Y:S04]  /*8640*/  LDSM.16.M88.4 R44, [R184+UR5+0x7800] ;  /* 0x00780005b82c783b */ /* 0x000f680008000200 */
[----:B------:R-:W-:Y:S04]  /*8650*/  LDSM.16.M88.4 R48, [R224] ;  /* 0x00000000e030783b */ /* 0x000fe80000000200 */
[----:B-1----:R-:W1:Y:S01]  /*8660*/  LDSM.16.M88.4 R4, [R213+0x4000] ;  /* 0x00400000d504783b */ /* 0x002e620000000200 */
[C---:B---3--:R-:W-:Y:S03]  /*8670*/  HMMA.16816.F32.BF16 R40, R148.reuse, R36, RZ ;  /* 0x000000249428723c */ /* 0x048fe600000418ff */
[----:B------:R-:W3:Y:S04]  /*8680*/  LDSM.16.M88.4 R144, [R213+0x4800] ;  /* 0x00480000d590783b */ /* 0x000ee80000000200 */
[----:B--2---:R-:W2:Y:S01]  /*8690*/  LDSM.16.M88.4 R8, [R213+0x6000] ;  /* 0x00600000d508783b */ /* 0x004ea20000000200 */
[C---:B------:R-:W-:Y:S03]  /*86a0*/  HMMA.16816.F32.BF16 R36, R148.reuse, R38, RZ ;  /* 0x000000269424723c */ /* 0x040fe600000418ff */
[----:B------:R-:W-:Y:S04]  /*86b0*/  LDSM.16.M88.4 R52, [R217] ;  /* 0x00000000d934783b */ /* 0x000fe80000000200 */
[----:B------:R-:W-:Y:S01]  /*86c0*/  LDSM.16.M88.4 R140, [R213+0x5000] ;  /* 0x00500000d58c783b */ /* 0x000fe20000000200 */
[C---:B----4-:R-:W-:Y:S03]  /*86d0*/  HMMA.16816.F32.BF16 R32, R148.reuse, R28, RZ ;  /* 0x0000001c9420723c */ /* 0x050fe600000418ff */
[----:B------:R-:W-:Y:S04]  /*86e0*/  LDSM.16.M88.4 R56, [R213+0x6800] ;  /* 0x00680000d538783b */ /* 0x000fe80000000200 */
[----:B------:R-:W-:Y:S01]  /*86f0*/  LDSM.16.M88.4 R136, [R213+0x5800] ;  /* 0x00580000d588783b */ /* 0x000fe20000000200 */
[C---:B-----5:R-:W-:Y:S03]  /*8700*/  HMMA.16816.F32.BF16 R24, R148.reuse, R20, RZ ;  /* 0x000000149418723c */ /* 0x060fe600000418ff */
[----:B------:R-:W-:Y:S04]  /*8710*/  LDSM.16.M88.4 R64, [R213+0x7000] ;  /* 0x00700000d540783b */ /* 0x000fe80000000200 */
[----:B------:R-:W-:Y:S01]  /*8720*/  LDSM.16.M88.4 R60, [R213+0x7800] ;  /* 0x00780000d53c783b */ /* 0x000fe20000000200 */
[C---:B------:R-:W-:Y:S03]  /*8730*/  HMMA.16816.F32.BF16 R16, R148.reuse, R12, RZ ;  /* 0x0000000c9410723c */ /* 0x040fe600000418ff */
[----:B------:R-:W-:Y:S04]  /*8740*/  LDSM.16.M88.4 R180, [R211+0x6000] ;  /* 0x00600000d3b4783b */ /* 0x000fe80000000200 */
[----:B------:R-:W-:Y:S01]  /*8750*/  LDSM.16.M88.4 R224, [R224+0x2000] ;  /* 0x00200000e0e0783b */ /* 0x000fe20000000200 */
[C---:B------:R-:W-:Y:S03]  /*8760*/  HMMA.16816.F32.BF16 R176, R148.reuse, R172, RZ ;  /* 0x000000ac94b0723c */ /* 0x040fe600000418ff */
[----:B------:R-:W-:Y:S04]  /*8770*/  LDSM.16.M88.4 R192, [R213+0xa000] ;  /* 0x00a00000d5c0783b */ /* 0x000fe80000000200 */
[----:B------:R-:W-:Y:S01]  /*8780*/  LDSM.16.M88.4 R188, [R213+0xa800] ;  /* 0x00a80000d5bc783b */ /* 0x000fe20000000200 */
[C---:B------:R-:W-:Y:S03]  /*8790*/  HMMA.16816.F32.BF16 R168, R148.reuse, R164, RZ ;  /* 0x000000a494a8723c */ /* 0x040fe600000418ff */
        /* <DEDUP_REMOVED lines=11> */
[----:B------:R-:W4:Y:S07]  /*8850*/  LDSM.16.M88.4 R44, [R211+0x4000] ;  /* 0x00400000d32c783b */ /* 0x000f2e0000000200 */
[C---:B-1----:R-:W-:Y:S08]  /*8860*/  HMMA.16816.F32.BF16 R40, R48.reuse, R4, R40 ;  /* 0x000000043028723c */ /* 0x042ff00000041828 */
[C---:B------:R-:W-:Y:S01]  /*8870*/  HMMA.16816.F32.BF16 R36, R48.reuse, R6, R36 ;  /* 0x000000063024723c */ /* 0x040fe20000041824 */
[----:B------:R-:W1:Y:S07]  /*8880*/  LDSM.16.M88.4 R4, [R211+0x4800] ;  /* 0x00480000d304783b */ /* 0x000e6e0000000200 */
[C---:B---3--:R-:W-:Y:S08]  /*8890*/  HMMA.16816.F32.BF16 R32, R48.reuse, R144, R32 ;  /* 0x000000903020723c */ /* 0x048ff00000041820 */
[C---:B------:R-:W-:Y:S01]  /*88a0*/  HMMA.16816.F32.BF16 R28, R48.reuse, R146, R28 ;  /* 0x00000092301c723c */ /* 0x040fe2000004181c */
[----:B------:R-:W-:Y:S07]  /*88b0*/  LDSM.16.M88.4 R144, [R211+0x6800] ;  /* 0x00680000d390783b */ /* 0x000fee0000000200 */
[C---:B--2---:R-:W-:Y:S08]  /*88c0*/  HMMA.16816.F32.BF16 R176, R48.reuse, R8, R176 ;  /* 0x0000000830b0723c */ /* 0x044ff000000418b0 */
[----:B------:R-:W-:Y:S01]  /*88d0*/  HMMA.16816.F32.BF16 R172, R48, R10, R172 ;  /* 0x0000000a30ac723c */ /* 0x000fe200000418ac */
[----:B------:R-:W2:Y:S07]  /*88e0*/  LDSM.16.M88.4 R8, [R211+0x5000] ;  /* 0x00500000d308783b */ /* 0x000eae0000000200 */
[C---:B----4-:R-:W-:Y:S08]  /*88f0*/  HMMA.16816.F32.BF16 R40, R52.reuse, R44, R40 ;  /* 0x0000002c3428723c */ /* 0x050ff00000041828 */
[C---:B------:R-:W-:Y:S01]  /*8900*/  HMMA.16816.F32.BF16 R36, R52.reuse, R46, R36 ;  /* 0x0000002e3424723c */ /* 0x040fe20000041824 */
[----:B------:R-:W-:Y:S07]  /*8910*/  LDSM.16.M88.4 R44, [R216] ;  /* 0x00000000d82c783b */ /* 0x000fee0000000200 */
[C---:B-1----:R-:W-:Y:S08]  /*8920*/  HMMA.16816.F32.BF16 R32, R52.reuse, R4, R32 ;  /* 0x000000043420723c */ /* 0x042ff00000041820 */
[----:B------:R-:W-:Y:S01]  /*8930*/  HMMA.16816.F32.BF16 R28, R52, R6, R28 ;  /* 0x00000006341c723c */ /* 0x000fe2000004181c */
[----:B------:R-:W1:Y:S07]  /*8940*/  LDSM.16.M88.4 R4, [R207+0x4000] ;  /* 0x00400000cf04783b */ /* 0x000e6e0000000200 */
        /* <DEDUP_REMOVED lines=8> */
[----:B------:R-:W4:Y:S07]  /*89d0*/  LDSM.16.M88.4 R136, [R211+0x7800] ;  /* 0x00780000d388783b */ /* 0x000f2e0000000200 */
[C---:B------:R-:W-:Y:S08]  /*89e0*/  HMMA.16816.F32.BF16 R160, R48.reuse, R64, R160 ;  /* 0x0000004030a0723c */ /* 0x040ff000000418a0 */
[C---:B------:R-:W-:Y:S01]  /*89f0*/  HMMA.16816.F32.BF16 R156, R48.reuse, R66, R156 ;  /* 0x00000042309c723c */ /* 0x040fe2000004189c */
[----:B------:R-:W-:Y:S07]  /*8a00*/  LDSM.16.M88.4 R64, [R207+0x4800] ;  /* 0x00480000cf40783b */ /* 0x000fee0000000200 */
[C---:B------:R-:W-:Y:S08]  /*8a10*/  HMMA.16816.F32.BF16 R152, R48.reuse, R60, R152 ;  /* 0x0000003c3098723c */ /* 0x040ff00000041898 */
[----:B------:R-:W-:Y:S01]  /*8a20*/  HMMA.16816.F32.BF16 R148, R48, R62, R148 ;  /* 0x0000003e3094723c */ /* 0x000fe20000041894 */
[----:B------:R-:W5:Y:S04]  /*8a30*/  LDSM.16.M88.4 R48, [R207+0x5800] ;  /* 0x00580000cf30783b */ /* 0x000f680000000200 */
[----:B------:R-:W-:Y:S03]  /*8a40*/  LDSM.16.M88.4 R60, [R207+0x5000] ;  /* 0x00500000cf3c783b */ /* 0x000fe60000000200 */
[C---:B--2---:R-:W-:Y:S08]  /*8a50*/  HMMA.16816.F32.BF16 R24, R52.reuse, R8, R24 ;  /* 0x000000083418723c */ /* 0x044ff00000041818 */
[----:B------:R-:W-:Y:S01]  /*8a60*/  HMMA.16816.F32.BF16 R20, R52, R10, R20 ;  /* 0x0000000a3414723c */ /* 0x000fe20000041814 */
[----:B------:R-:W2:Y:S07]  /*8a70*/  LDSM.16.M88.4 R8, [R207+0x6000] ;  /* 0x00600000cf08783b */ /* 0x000eae0000000200 */
[C---:B-1----:R-:W-:Y:S08]  /*8a80*/  HMMA.16816.F32.BF16 R40, R44.reuse, R4, R40 ;  /* 0x000000042c28723c */ /* 0x042ff00000041828 */
[----:B------:R-:W-:Y:S01]  /*8a90*/  HMMA.16816.F32.BF16 R36, R44, R6, R36 ;  /* 0x000000062c24723c */ /* 0x000fe20000041824 */
[----:B------:R-:W1:Y:S07]  /*8aa0*/  LDSM.16.M88.4 R4, [R207+0x7000] ;  /* 0x00700000cf04783b */ /* 0x000e6e0000000200 */
[C---:B---3--:R-:W-:Y:S08]  /*8ab0*/  HMMA.16816.F32.BF16 R16, R52.reuse, R56, R16 ;  /* 0x000000383410723c */ /* 0x048ff00000041810 */
[C---:B------:R-:W-:Y:S01]  /*8ac0*/  HMMA.16816.F32.BF16 R12, R52.reuse, R58, R12 ;  /* 0x0000003a340c723c */ /* 0x040fe2000004180c */
[----:B------:R-:W3:Y:S07]  /*8ad0*/  LDSM.16.M88.4 R56, [R207+0x6800] ;  /* 0x00680000cf38783b */ /* 0x000eee0000000200 */
[C---:B------:R-:W-:Y:S08]  /*8ae0*/  HMMA.16816.F32.BF16 R176, R52.reuse, R180, R176 ;  /* 0x000000b434b0723c */ /* 0x040ff000000418b0 */
[C---:B------:R-:W-:Y:S01]  /*8af0*/  HMMA.16816.F32.BF16 R172, R52.reuse, R182, R172 ;  /* 0x000000b634ac723c */ /* 0x040fe200000418ac */
[----:B------:R-:W-:Y:S07]  /*8b00*/  LDSM.16.M88.4 R180, [R213+0xb800] ;  /* 0x00b80000d5b4783b */ /* 0x000fee0000000200 */
[C---:B------:R-:W-:Y:S08]  /*8b10*/  HMMA.16816.F32.BF16 R160, R52.reuse, R140, R160 ;  /* 0x0000008c34a0723c */ /* 0x040ff000000418a0 */
[C---:B------:R-:W-:Y:S01]  /*8b20*/  HMMA.16816.F32.BF16 R156, R52.reuse, R142, R156 ;  /* 0x0000008e349c723c */ /* 0x040fe2000004189c */
[----:B------:R-:W-:Y:S07]  /*8b30*/  LDSM.16.M88.4 R140, [R184+UR5+0x8800] ;  /* 0x00880005b88c783b */ /* 0x000fee0008000200 */
[C---:B------:R-:W-:Y:S08]  /*8b40*/  HMMA.16816.F32.BF16 R168, R52.reuse, R144, R168 ;  /* 0x0000009034a8723c */ /* 0x040ff000000418a8 */
[C---:B------:R-:W-:Y:S01]  /*8b50*/  HMMA.16816.F32.BF16 R164, R52.reuse, R146, R164 ;  /* 0x0000009234a4723c */ /* 0x040fe200000418a4 */
[----:B------:R-:W-:Y:S07]  /*8b60*/  LDSM.16.M88.4 R144, [R217+0x2000] ;  /* 0x00200000d990783b */ /* 0x000fee0000000200 */
[C---:B----4-:R-:W-:Y:S08]  /*8b70*/  HMMA.16816.F32.BF16 R152, R52.reuse, R136, R152 ;  /* 0x000000883498723c */ /* 0x050ff00000041898 */
[----:B------:R-:W-:Y:S01]  /*8b80*/  HMMA.16816.F32.BF16 R148, R52, R138, R148 ;  /* 0x0000008a3494723c */ /* 0x000fe20000041894 */
[----:B------:R-:W4:Y:S04]  /*8b90*/  LDSM.16.M88.4 R52, [R207+0x7800] ;  /* 0x00780000cf34783b */ /* 0x000f280000000200 */
[----:B------:R-:W-:Y:S03]  /*8ba0*/  LDSM.16.M88.4 R136, [R184+UR5+0x9000] ;  /* 0x00900005b888783b */ /* 0x000fe60008000200 */
[C---:B-----5:R-:W-:Y:S08]  /*8bb0*/  HMMA.16816.F32.BF16 R16, R44.reuse, R48, R16 ;  /* 0x000000302c10723c */ /* 0x060ff00000041810 */
[C---:B------:R-:W-:Y:S01]  /*8bc0*/  HMMA.16816.F32.BF16 R12, R44.reuse, R50, R12 ;  /* 0x000000322c0c723c */ /* 0x040fe2000004180c */
[----:B------:R-:W-:Y:S07]  /*8bd0*/  LDSM.16.M88.4 R48, [R185+0x2000] ;  /* 0x00200000b930783b */ /* 0x000fee0000000200 */
[C---:B--2---:R-:W-:Y:S08]  /*8be0*/  HMMA.16816.F32.BF16 R176, R44.reuse, R8, R176 ;  /* 0x000000082cb0723c */ /* 0x044ff000000418b0 */
[C---:B------:R-:W-:Y:S01]  /*8bf0*/  HMMA.16816.F32.BF16 R172, R44.reuse, R10, R172 ;  /* 0x0000000a2cac723c */ /* 0x040fe200000418ac */
[----:B------:R-:W2:Y:S07]  /*8c00*/  LDSM.16.M88.4 R8, [R184+UR5+0x8000] ;  /* 0x00800005b808783b */ /* 0x000eae0008000200 */
[C---:B-1----:R-:W-:Y:S08]  /*8c10*/  HMMA.16816.F32.BF16 R160, R44.reuse, R4, R160 ;  /* 0x000000042ca0723c */ /* 0x042ff000000418a0 */
[C---:B------:R-:W-:Y:S01]  /*8c20*/  HMMA.16816.F32.BF16 R156, R44.reuse, R6, R156 ;  /* 0x000000062c9c723c */ /* 0x040fe2000004189c */
[----:B------:R-:W1:Y:S07]  /*8c30*/  LDSM.16.M88.4 R4, [R184+UR5+0xa800] ;  /* 0x00a80005b804783b */ /* 0x000e6e0008000200 */
[C---:B---3--:R-:W-:Y:S08]  /*8c40*/  HMMA.16816.F32.BF16 R168, R44.reuse, R56, R168 ;  /* 0x000000382ca8723c */ /* 0x048ff000000418a8 */
[C---:B------:R-:W-:Y:S01]  /*8c50*/  HMMA.16816.F32.BF16 R164, R44.reuse, R58, R164 ;  /* 0x0000003a2ca4723c */ /* 0x040fe200000418a4 */
[----:B------:R-:W-:Y:S07]  /*8c60*/  LDSM.16.M88.4 R56, [R184+UR5+0xb000] ;  /* 0x00b00005b838783b */ /* 0x000fee0008000200 */
[C---:B------:R-:W-:Y:S08]  /*8c70*/  HMMA.16816.F32.BF16 R32, R44.reuse, R64, R32 ;  /* 0x000000402c20723c */ /* 0x040ff00000041820 */
[C---:B------:R-:W-:Y:S01]  /*8c80*/  HMMA.16816.F32.BF16 R28, R44.reuse, R66, R28 ;  /* 0x000000422c1c723c */ /* 0x040fe2000004181c */
[----:B------:R-:W3:Y:S07]  /*8c90*/  LDSM.16.M88.4 R64, [R184+UR5+0x9800] ;  /* 0x00980005b840783b */ /* 0x000eee0008000200 */
[C---:B------:R-:W-:Y:S08]  /*8ca0*/  HMMA.16816.F32.BF16 R24, R44.reuse, R60, R24 ;  /* 0x0000003c2c18723c */ /* 0x040ff00000041818 */
[C---:B------:R-:W-:Y:S01]  /*8cb0*/  HMMA.16816.F32.BF16 R20, R44.reuse, R62, R20 ;  /* 0x0000003e2c14723c */ /* 0x040fe20000041814 */
[----:B------:R-:W5:Y:S07]  /*8cc0*/  LDSM.16.M88.4 R60, [R184+UR5+0xa000] ;  /* 0x00a00005b83c783b */ /* 0x000f6e0008000200 */
[C---:B----4-:R-:W-:Y:S08]  /*8cd0*/  HMMA.16816.F32.BF16 R152, R44.reuse, R52, R152 ;  /* 0x000000342c98723c */ /* 0x050ff00000041898 */
[----:B------:R-:W-:Y:S01]  /*8ce0*/  HMMA.16816.F32.BF16 R148, R44, R54, R148 ;  /* 0x000000362c94723c */ /* 0x000fe20000041894 */
[----:B------:R-:W4:Y:S04]  /*8cf0*/  LDSM.16.M88.4 R52, [R184+UR5+0xb800] ;  /* 0x00b80005b834783b */ /* 0x000f280008000200 */
[----:B------:R-:W4:Y:S03]  /*8d00*/  LDSM.16.M88.4 R44, [R213+0x8000] ;  /* 0x00800000d52c783b */ /* 0x000f260000000200 */
[C---:B--2---:R-:W-:Y:S01]  /*8d10*/  HMMA.16816.F32.BF16 R40, R48.reuse, R8, R40 ;  /* 0x000000083028723c */ /* 0x044fe20000041828 */
[----:B------:R-:W-:Y:S07]  /*8d20*/  LDSM.16.M88.4 R184, [R213+0xb000] ;  /* 0x00b00000d5b8783b */ /* 0x000fee0000000200 */
[C---:B------:R-:W-:Y:S01]  /*8d30*/  HMMA.16816.F32.BF16 R36, R48.reuse, R10, R36 ;  /* 0x0000000a3024723c */ /* 0x040fe20000041824 */
[----:B------:R-:W2:Y:S07]  /*8d40*/  LDSM.16.M88.4 R8, [R213+0x8800] ;  /* 0x00880000d508783b */ /* 0x000eae0000000200 */
[C---:B-1----:R-:W-:Y:S08]  /*8d50*/  HMMA.16816.F32.BF16 R168, R48.reuse, R4, R168 ;  /* 0x0000000430a8723c */ /* 0x042ff000000418a8 */
[C---:B------:R-:W-:Y:S01]  /*8d60*/  HMMA.16816.F32.BF16 R164, R48.reuse, R6, R164 ;  /* 0x0000000630a4723c */ /* 0x040fe200000418a4 */
[----:B------:R-:W1:Y:S07]  /*8d70*/  LDSM.16.M88.4 R4, [R213+0x9000] ;  /* 0x00900000d504783b */ /* 0x000e6e0000000200 */
[C---:B------:R-:W-:Y:S08]  /*8d80*/  HMMA.16816.F32.BF16 R32, R48.reuse, R140, R32 ;  /* 0x0000008c3020723c */ /* 0x040ff00000041820 */
[C---:B------:R-:W-:Y:S01]  /*8d90*/  HMMA.16816.F32.BF16 R28, R48.reuse, R142, R28 ;  /* 0x0000008e301c723c */ /* 0x040fe2000004181c */
[----:B------:R-:W1:Y:S07]  /*8da0*/  LDSM.16.M88.4 R140, [R211+0x8000] ;  /* 0x00800000d38c783b */ /* 0x000e6e0000000200 */
[C---:B------:R-:W-:Y:S08]  /*8db0*/  HMMA.16816.F32.BF16 R24, R48.reuse, R136, R24 ;  /* 0x000000883018723c */ /* 0x040ff00000041818 */
[C---:B------:R-:W-:Y:S01]  /*8dc0*/  HMMA.16816.F32.BF16 R20, R48.reuse, R138, R20 ;  /* 0x0000008a3014723c */ /* 0x040fe20000041814 */
[----:B------:R-:W1:Y:S07]  /*8dd0*/  LDSM.16.M88.4 R136, [R211+0x8800] ;  /* 0x00880000d388783b */ /* 0x000e6e0000000200 */
[C---:B---3--:R-:W-:Y:S08]  /*8de0*/  HMMA.16816.F32.BF16 R16, R48.reuse, R64, R16 ;  /* 0x000000403010723c */ /* 0x048ff00000041810 */
[C---:B------:R-:W-:Y:S01]  /*8df0*/  HMMA.16816.F32.BF16 R12, R48.reuse, R66, R12 ;  /* 0x00000042300c723c */ /* 0x040fe2000004180c */
[----:B------:R-:W-:Y:S07]  /*8e00*/  LDSM.16.M88.4 R64, [R211+0x9000] ;  /* 0x00900000d340783b */ /* 0x000fee0000000200 */
[C---:B-----5:R-:W-:Y:S08]  /*8e10*/  HMMA.16816.F32.BF16 R176, R48.reuse, R60, R176 ;  /* 0x0000003c30b0723c */ /* 0x060ff000000418b0 */
[C---:B------:R-:W-:Y:S01]  /*8e20*/  HMMA.16816.F32.BF16 R172, R48.reuse, R62, R172 ;  /* 0x0000003e30ac723c */ /* 0x040fe200000418ac */
[----:B------:R-:W-:Y:S07]  /*8e30*/  LDSM.16.M88.4 R60, [R211+0x9800] ;  /* 0x00980000d33c783b */ /* 0x000fee0000000200 */
[C---:B------:R-:W-:Y:S08]  /*8e40*/  HMMA.16816.F32.BF16 R160, R48.reuse, R56, R160 ;  /* 0x0000003830a0723c */ /* 0x040ff000000418a0 */
[C---:B------:R-:W-:Y:S01]  /*8e50*/  HMMA.16816.F32.BF16 R156, R48.reuse, R58, R156 ;  /* 0x0000003a309c723c */ /* 0x040fe2000004189c */
[----:B------:R-:W-:Y:S07]  /*8e60*/  LDSM.16.M88.4 R56, [R211+0xa000] ;  /* 0x00a00000d338783b */ /* 0x000fee0000000200 */
[C---:B----4-:R-:W-:Y:S08]  /*8e70*/  HMMA.16816.F32.BF16 R152, R48.reuse, R52, R152 ;  /* 0x000000343098723c */ /* 0x050ff00000041898 */
[----:B------:R-:W-:Y:S01]  /*8e80*/  HMMA.16816.F32.BF16 R148, R48, R54, R148 ;  /* 0x000000363094723c */ /* 0x000fe20000041894 */
[----:B------:R-:W3:Y:S04]  /*8e90*/  LDSM.16.M88.4 R48, [R211+0xb000] ;  /* 0x00b00000d330783b */ /* 0x000ee80000000200 */
[----:B------:R-:W-:Y:S03]  /*8ea0*/  LDSM.16.M88.4 R52, [R211+0xa800] ;  /* 0x00a80000d334783b */ /* 0x000fe60000000200 */
[C---:B------:R-:W-:Y:S08]  /*8eb0*/  HMMA.16816.F32.BF16 R40, R224.reuse, R44, R40 ;  /* 0x0000002ce028723c */ /* 0x040ff00000041828 */
[C---:B------:R-:W-:Y:S01]  /*8ec0*/  HMMA.16816.F32.BF16 R36, R224.reuse, R46, R36 ;  /* 0x0000002ee024723c */ /* 0x040fe20000041824 */
[----:B------:R-:W4:Y:S07]  /*8ed0*/  LDSM.16.M88.4 R44, [R211+0xb800] ;  /* 0x00b80000d32c783b */ /* 0x000f2e0000000200 */
[C---:B--2---:R-:W-:Y:S08]  /*8ee0*/  HMMA.16816.F32.BF16 R32, R224.reuse, R8, R32 ;  /* 0x00000008e020723c */ /* 0x044ff00000041820 */
[C---:B------:R-:W-:Y:S01]  /*8ef0*/  HMMA.16816.F32.BF16 R28, R224.reuse, R10, R28 ;  /* 0x0000000ae01c723c */ /* 0x040fe2000004181c */
[----:B------:R-:W-:Y:S07]  /*8f00*/  LDSM.16.M88.4 R8, [R216+0x2000] ;  /* 0x00200000d808783b */ /* 0x000fee0000000200 */
[C---:B-1----:R-:W-:Y:S08]  /*8f10*/  HMMA.16816.F32.BF16 R24, R224.reuse, R4, R24 ;  /* 0x00000004e018723c */ /* 0x042ff00000041818 */
[C---:B------:R-:W-:Y:S01]  /*8f20*/  HMMA.16816.F32.BF16 R20, R224.reuse, R6, R20 ;  /* 0x00000006e014723c */ /* 0x040fe20000041814 */
[----:B------:R-:W1:Y:S07]  /*8f30*/  LDSM.16.M88.4 R4, [R207+0x8000] ;  /* 0x00800000cf04783b */ /* 0x000e6e0000000200 */
[C---:B------:R-:W-:Y:S08]  /*8f40*/  HMMA.16816.F32.BF16 R160, R224.reuse, R184, R160 ;  /* 0x000000b8e0a0723c */ /* 0x040ff000000418a0 */
[----:B------:R-:W-:Y:S08]  /*8f50*/  HMMA.16816.F32.BF16 R152, R224, R180, R152 ;  /* 0x000000b4e098723c */ /* 0x000ff00000041898 */
[C---:B------:R-:W-:Y:S08]  /*8f60*/  HMMA.16816.F32.BF16 R40, R144.reuse, R140, R40 ;  /* 0x0000008c9028723c */ /* 0x040ff00000041828 */
[C---:B------:R-:W-:Y:S08]  /*8f70*/  HMMA.16816.F32.BF16 R32, R144.reuse, R136, R32 ;  /* 0x000000889020723c */ /* 0x040ff00000041820 */
[C---:B------:R-:W-:Y:S01]  /*8f80*/  HMMA.16816.F32.BF16 R28, R144.reuse, R138, R28 ;  /* 0x0000008a901c723c */ /* 0x040fe2000004181c */
[----:B------:R-:W2:Y:S07]  /*8f90*/  LDSM.16.M88.4 R136, [R207+0x8800] ;  /* 0x00880000cf88783b */ /* 0x000eae0000000200 */
[----:B------:R-:W-:Y:S08]  /*8fa0*/  HMMA.16816.F32.BF16 R36, R144, R142, R36 ;  /* 0x0000008e9024723c */ /* 0x000ff00000041824 */
[----:B------:R-:W-:Y:S08]  /*8fb0*/  HMMA.16816.F32.BF16 R156, R224, R186, R156 ;  /* 0x000000bae09c723c */ /* 0x000ff0000004189c */
[----:B---3--:R-:W-:Y:S01]  /*8fc0*/  HMMA.16816.F32.BF16 R160, R144, R48, R160 ;  /* 0x0000003090a0723c */ /* 0x008fe200000418a0 */
[----:B------:R-:W-:-:S07]  /*8fd0*/  IMAD.SHL.U32 R48, R201, 0x2, RZ ;  /* 0x00000002c9307824 */ /* 0x000fce00078e00ff */
[----:B----4-:R-:W-:Y:S01]  /*8fe0*/  HMMA.16816.F32.BF16 R152, R144, R44, R152 ;  /* 0x0000002c9098723c */ /* 0x010fe20000041898 */
[----:B------:R-:W-:-:S05]  /*8ff0*/  IMAD.SHL.U32 R45, R197, 0x80, RZ ;  /* 0x00000080c52d7824 */ /* 0x000fca00078e00ff */
[----:B------:R-:W-:Y:S02]  /*9000*/  LOP3.LUT R48, R45, 0x6, R48, 0xf8, !PT ;  /* 0x000000062d307812 */ /* 0x000fe400078ef830 */
[----:B------:R-:W-:Y:S03]  /*9010*/  HMMA.16816.F32.BF16 R148, R224, R182, R148 ;  /* 0x000000b6e094723c */ /* 0x000fe60000041894 */
[C---:B------:R-:W-:Y:S02]  /*9020*/  VIADD R44, R48.reuse, 0xffffff00 ;  /* 0xffffff00302c7836 */ /* 0x040fe40000000000 */
[C---:B------:R-:W-:Y:S02]  /*9030*/  VIADD R45, R48.reuse, 0xffffff01 ;  /* 0xffffff01302d7836 */ /* 0x040fe40000000000 */
[----:B------:R-:W-:Y:S01]  /*9040*/  VIADD R49, R48, 0xffffff09 ;  /* 0xffffff0930317836 */ /* 0x000fe20000000000 */
[----:B-1----:R-:W-:Y:S01]  /*9050*/  HMMA.16816.F32.BF16 R40, R8, R4, R40 ;  /* 0x000000040828723c */ /* 0x002fe20000041828 */
[----:B------:R-:W-:-:S02]  /*9060*/  ISETP.GE.AND P4, PT, R44, R133, PT ;  /* 0x000000852c00720c */ /* 0x000fc40003f86270 */
[----:B------:R-:W-:Y:S02]  /*9070*/  ISETP.GE.AND P1, PT, R44, R2, PT ;  /* 0x000000022c00720c */ /* 0x000fe40003f26270 */
[----:B------:R-:W-:-:S03]  /*9080*/  ISETP.GE.AND P5, PT, R45, R133, PT ;  /* 0x000000852d00720c */ /* 0x000fc60003fa6270 */
[----:B------:R-:W-:Y:S01]  /*9090*/  HMMA.16816.F32.BF16 R36, R8, R6, R36 ;  /* 0x000000060824723c */ /* 0x000fe20000041824 */
[----:B------:R-:W1:Y:S07]  /*90a0*/  LDSM.16.M88.4 R4, [R207+0x9000] ;  /* 0x00900000cf04783b */ /* 0x000e6e0000000200 */
[----:B------:R-:W-:Y:S03]  /*90b0*/  HMMA.16816.F32.BF16 R176, R224, R192, R176 ;  /* 0x000000c0e0b0723c */ /* 0x000fe600000418b0 */
[----:B------:R-:W-:-:S05]  /*90c0*/  FSEL R42, R42, -INF , !P1 ;  /* 0xff8000002a2a7808 */ /* 0x000fca0004800000 */
[C---:B------:R-:W-:Y:S08]  /*90d0*/  HMMA.16816.F32.BF16 R172, R224.reuse, R194, R172 ;  /* 0x000000c2e0ac723c */ /* 0x040ff000000418ac */
[----:B------:R-:W-:Y:S08]  /*90e0*/  HMMA.16816.F32.BF16 R168, R224, R188, R168 ;  /* 0x000000bce0a8723c */ /* 0x000ff000000418a8 */
[----:B------:R-:W-:Y:S01]  /*90f0*/  HMMA.16816.F32.BF16 R156, R144, R50, R156 ;  /* 0x00000032909c723c */ /* 0x000fe2000004189c */
[----:B------:R-:W-:Y:S01]  /*9100*/  FSEL R50, R40, -INF , !P4 ;  /* 0xff80000028327808 */ /* 0x000fe20006000000 */
[----:B------:R-:W-:Y:S01]  /*9110*/  VIADD R40, R48, 0xffffff08 ;  /* 0xffffff0830287836 */ /* 0x000fe20000000000 */
[----:B------:R-:W-:-:S04]  /*9120*/  ISETP.GE.AND P4, PT, R45, R2, PT ;  /* 0x000000022d00720c */ /* 0x000fc80003f86270 */
[----:B------:R-:W-:Y:S01]  /*9130*/  ISETP.GE.AND P1, PT, R40, R133, PT ;  /* 0x000000852800720c */ /* 0x000fe20003f26270 */
[----:B------:R-:W-:Y:S01]  /*9140*/  HMMA.16816.F32.BF16 R148, R144, R46, R148 ;  /* 0x0000002e9094723c */ /* 0x000fe20000041894 */
[----:B------:R-:W3:Y:S07]  /*9150*/  LDSM.16.M88.4 R44, [R207+0x9800] ;  /* 0x00980000cf2c783b */ /* 0x000eee0000000200 */
[----:B------:R-:W-:Y:S08]  /*9160*/  HMMA.16816.F32.BF16 R16, R224, R228, R16 ;  /* 0x000000e4e010723c */ /* 0x000ff00000041810 */
[----:B--2---:R-:W-:Y:S08]  /*9170*/  HMMA.16816.F32.BF16 R32, R8, R136, R32 ;  /* 0x000000880820723c */ /* 0x004ff00000041820 */
[----:B------:R-:W-:Y:S08]  /*9180*/  HMMA.16816.F32.BF16 R24, R144, R64, R24 ;  /* 0x000000409018723c */ /* 0x000ff00000041818 */
[----:B------:R-:W-:Y:S08]  /*9190*/  HMMA.16816.F32.BF16 R164, R224, R190, R164 ;  /* 0x000000bee0a4723c */ /* 0x000ff000000418a4 */
[C---:B------:R-:W-:Y:S08]  /*91a0*/  HMMA.16816.F32.BF16 R20, R144.reuse, R66, R20 ;  /* 0x000000429014723c */ /* 0x040ff00000041814 */
[----:B------:R-:W-:Y:S01]  /*91b0*/  HMMA.16816.F32.BF16 R176, R144, R56, R176 ;  /* 0x0000003890b0723c */ /* 0x000fe200000418b0 */
[----:B------:R-:W-:Y:S01]  /*91c0*/  FSEL R56, R36, -INF , !P1 ;  /* 0xff80000024387808 */ /* 0x000fe20004800000 */
[----:B------:R-:W-:Y:S01]  /*91d0*/  VIADD R36, R48, 0xffffff10 ;  /* 0xffffff1030247836 */ /* 0x000fe20000000000 */
[----:B------:R-:W-:-:S05]  /*91e0*/  ISETP.GE.AND P1, PT, R49, R2, PT ;  /* 0x000000023100720c */ /* 0x000fca0003f26270 */
[----:B------:R-:W-:Y:S01]  /*91f0*/  HMMA.16816.F32.BF16 R172, R144, R58, R172 ;  /* 0x0000003a90ac723c */ /* 0x000fe200000418ac */
[----:B------:R-:W-:Y:S01]  /*9200*/  FSEL R58, R41, -INF , !P5 ;  /* 0xff800000293a7808 */ /* 0x000fe20006800000 */
[----:B------:R-:W-:Y:S01]  /*9210*/  VIADD R41, R48, 0xffffff11 ;  /* 0xffffff1130297836 */ /* 0x000fe20000000000 */
[----:B------:R-:W-:Y:S02]  /*9220*/  ISETP.GE.AND P5, PT, R40, R2, PT ;  /* 0x000000022800720c */ /* 0x000fe40003fa6270 */
[----:B------:R-:W-:Y:S02]  /*9230*/  FSEL R40, R43, -INF , !P4 ;  /* 0xff8000002b287808 */ /* 0x000fe40006000000 */
[----:B------:R-:W-:Y:S01]  /*9240*/  ISETP.GE.AND P4, PT, R49, R133, PT ;  /* 0x000000853100720c */ /* 0x000fe20003f86270 */
[----:B------:R-:W-:Y:S08]  /*9250*/  HMMA.16816.F32.BF16 R28, R8, R138, R28 ;  /* 0x0000008a081c723c */ /* 0x000ff0000004181c */
[----:B------:R-:W-:Y:S01]  /*9260*/  HMMA.16816.F32.BF16 R168, R144, R52, R168 ;  /* 0x0000003490a8723c */ /* 0x000fe200000418a8 */
[----:B------:R-:W-:-:S02]  /*9270*/  FSEL R52, R38, -INF , !P5 ;  /* 0xff80000026347808 */ /* 0x000fc40006800000 */
[----:B------:R-:W-:-:S04]  /*9280*/  ISETP.GE.AND P5, PT, R36, R133, PT ;  /* 0x000000852400720c */ /* 0x000fc80003fa6270 */
[----:B------:R-:W-:Y:S01]  /*9290*/  FSEL R64, R32, -INF , !P5 ;  /* 0xff80000020407808 */ /* 0x000fe20006800000 */
[----:B------:R-:W-:Y:S01]  /*92a0*/  HMMA.16816.F32.BF16 R12, R224, R230, R12 ;  /* 0x000000e6e00c723c */ /* 0x000fe2000004180c */
[----:B------:R-:W-:Y:S01]  /*92b0*/  VIADD R32, R48, 0xffffff18 ;  /* 0xffffff1830207836 */ /* 0x000fe20000000000 */
[----:B------:R-:W-:-:S04]  /*92c0*/  ISETP.GE.AND P5, PT, R41, R2, PT ;  /* 0x000000022900720c */ /* 0x000fc80003fa6270 */
[----:B------:R-:W-:Y:S02]  /*92d0*/  FSEL R183, R35, -INF , !P5 ;  /* 0xff80000023b77808 */ /* 0x000fe40006800000 */
[----:B------:R-:W-:Y:S01]  /*92e0*/  HMMA.16816.F32.BF16 R16, R144, R60, R16 ;  /* 0x0000003c9010723c */ /* 0x000fe20000041810 */
[----:B------:R-:W-:Y:S02]  /*92f0*/  FSEL R60, R37, -INF , !P4 ;  /* 0xff800000253c7808 */ /* 0x000fe40006000000 */
[----:B------:R-:W-:-:S04]  /*9300*/  ISETP.GE.AND P4, PT, R36, R2, PT ;  /* 0x000000022400720c */ /* 0x000fc80003f86270 */
[----:B------:R-:W-:Y:S01]  /*9310*/  FSEL R189, R34, -INF , !P4 ;  /* 0xff80000022bd7808 */ /* 0x000fe20006000000 */
[----:B-1----:R-:W-:Y:S01]  /*9320*/  HMMA.16816.F32.BF16 R24, R8, R4, R24 ;  /* 0x000000040818723c */ /* 0x002fe20000041818 */
[----:B------:R-:W-:Y:S01]  /*9330*/  VIADD R4, R48, 0xffffff19 ;  /* 0xffffff1930047836 */ /* 0x000fe20000000000 */
[----:B------:R-:W-:Y:S01]  /*9340*/  ISETP.GE.AND P4, PT, R32, R133, PT ;  /* 0x000000852000720c */ /* 0x000fe20003f86270 */
[----:B------:R-:W-:-:S03]  /*9350*/  VIADD R5, R48, 0xffffff21 ;  /* 0xffffff2130057836 */ /* 0x000fc60000000000 */
[----:B------:R-:W-:Y:S02]  /*9360*/  FSEL R67, R28, -INF , !P4 ;  /* 0xff8000001c437808 */ /* 0x000fe40006000000 */
[----:B------:R-:W-:Y:S01]  /*9370*/  HMMA.16816.F32.BF16 R164, R144, R54, R164 ;  /* 0x0000003690a4723c */ /* 0x000fe200000418a4 */
[----:B------:R-:W-:Y:S02]  /*9380*/  FSEL R54, R39, -INF , !P1 ;  /* 0xff80000027367808 */ /* 0x000fe40004800000 */
[----:B------:R-:W1:Y:S01]  /*9390*/  LDSM.16.M88.4 R36, [R207+0xa000] ;  /* 0x00a00000cf24783b */ /* 0x000e620000000200 */
[-C--:B------:R-:W-:Y:S02]  /*93a0*/  ISETP.GE.AND P1, PT, R41, R133.reuse, PT ;  /* 0x000000852900720c */ /* 0x080fe40003f26270 */
[----:B------:R-:W-:Y:S02]  /*93b0*/  ISETP.GE.AND P5, PT, R4, R133, PT ;  /* 0x000000850400720c */ /* 0x000fe40003fa6270 */
[----:B------:R-:W-:Y:S01]  /*93c0*/  HMMA.16816.F32.BF16 R20, R8, R6, R20 ;  /* 0x000000060814723c */ /* 0x000fe20000041814 */
[----:B------:R-:W-:-:S02]  /*93d0*/  FSEL R65, R33, -INF , !P1 ;  /* 0xff80000021417808 */ /* 0x000fc40004800000 */
[-C--:B------:R-:W-:Y:S01]  /*93e0*/  ISETP.GE.AND P4, PT, R4, R2.reuse, PT ;  /* 0x000000020400720c */ /* 0x080fe20003f86270 */
[----:B------:R-:W-:Y:S01]  /*93f0*/  VIADD R4, R48, 0xffffff20 ;  /* 0xffffff2030047836 */ /* 0x000fe20000000000 */
[-C--:B------:R-:W-:Y:S02]  /*9400*/  ISETP.GE.AND P1, PT, R32, R2.reuse, PT ;  /* 0x000000022000720c */ /* 0x080fe40003f26270 */
[----:B------:R-:W-:Y:S01]  /*9410*/  FSEL R66, R29, -INF , !P5 ;  /* 0xff8000001d427808 */ /* 0x000fe20006800000 */
[----:B------:R-:W-:Y:S01]  /*9420*/  HMMA.16816.F32.BF16 R12, R144, R62, R12 ;  /* 0x0000003e900c723c */ /* 0x000fe2000004180c */
[----:B------:R-:W-:Y:S02]  /*9430*/  FSEL R185, R30, -INF , !P1 ;  /* 0xff8000001eb97808 */ /* 0x000fe40004800000 */
[CC--:B------:R-:W-:Y:S02]  /*9440*/  ISETP.GE.AND P1, PT, R4.reuse, R133.reuse, PT ;  /* 0x000000850400720c */ /* 0x0c0fe40003f26270 */
[----:B------:R-:W-:Y:S01]  /*9450*/  ISETP.GE.AND P5, PT, R4, R2, PT ;  /* 0x000000020400720c */ /* 0x000fe20003fa6270 */
[----:B------:R-:W-:Y:S01]  /*9460*/  VIADD R4, R48, 0xffffff28 ;  /* 0xffffff2830047836 */ /* 0x000fe20000000000 */
[----:B------:R-:W-:Y:S01]  /*9470*/  FSEL R187, R31, -INF , !P4 ;  /* 0xff8000001fbb7808 */ /* 0x000fe20006000000 */
[----:B---3--:R-:W-:Y:S01]  /*9480*/  HMMA.16816.F32.BF16 R16, R8, R44, R16 ;  /* 0x0000002c0810723c */ /* 0x008fe20000041810 */
[----:B------:R-:W-:-:S02]  /*9490*/  ISETP.GE.AND P4, PT, R5, R133, PT ;  /* 0x000000850500720c */ /* 0x000fc40003f86270 */
[----:B------:R-:W-:Y:S01]  /*94a0*/  FSEL R248, R24, -INF , !P1 ;  /* 0xff80000018f87808 */ /* 0x000fe20004800000 */
[----:B------:R-:W-:Y:S01]  /*94b0*/  VIADD R24, R48, 0xffffff29 ;  /* 0xffffff2930187836 */ /* 0x000fe20000000000 */
[----:B------:R-:W-:Y:S02]  /*94c0*/  FSEL R244, R26, -INF , !P5 ;  /* 0xff8000001af47808 */ /* 0x000fe40006800000 */
[-C--:B------:R-:W-:Y:S02]  /*94d0*/  ISETP.GE.AND P1, PT, R5, R2.reuse, PT ;  /* 0x000000020500720c */ /* 0x080fe40003f26270 */
[C---:B------:R-:W-:Y:S02]  /*94e0*/  ISETP.GE.AND P5, PT, R4.reuse, R133, PT ;  /* 0x000000850400720c */ /* 0x040fe40003fa6270 */
[----:B------:R-:W-:Y:S01]  /*94f0*/  FSEL R252, R25, -INF , !P4 ;  /* 0xff80000019fc7808 */ /* 0x000fe20006000000 */
[----:B------:R-:W-:Y:S01]  /*9500*/  HMMA.16816.F32.BF16 R12, R8, R46, R12 ;  /* 0x0000002e080c723c */ /* 0x000fe2000004180c */
[----:B------:R-:W-:-:S02]  /*9510*/  ISETP.GE.AND P4, PT, R4, R2, PT ;  /* 0x000000020400720c */ /* 0x000fc40003f86270 */
[----:B------:R-:W-:Y:S01]  /*9520*/  FSEL R246, R27, -INF , !P1 ;  /* 0xff8000001bf67808 */ /* 0x000fe20004800000 */
[----:B------:R-:W2:Y:S01]  /*9530*/  LDSM.16.M88.4 R4, [R207+0xa800] ;  /* 0x00a80000cf04783b */ /* 0x000ea20000000200 */
[----:B------:R-:W-:Y:S01]  /*9540*/  FSEL R181, R20, -INF , !P5 ;  /* 0xff80000014b57808 */ /* 0x000fe20006800000 */
[----:B------:R-:W-:Y:S01]  /*9550*/  VIADD R20, R48, 0xffffff30 ;  /* 0xffffff3030147836 */ /* 0x000fe20000000000 */
[C---:B------:R-:W-:Y:S01]  /*9560*/  ISETP.GE.AND P1, PT, R24.reuse, R133, PT ;  /* 0x000000851800720c */ /* 0x040fe20003f26270 */
[----:B-1----:R-:W-:Y:S01]  /*9570*/  HMMA.16816.F32.BF16 R176, R8, R36, R176 ;  /* 0x0000002408b0723c */ /* 0x002fe200000418b0 */
[----:B------:R-:W-:Y:S01]  /*9580*/  ISETP.GE.AND P5, PT, R24, R2, PT ;  /* 0x000000021800720c */ /* 0x000fe20003fa6270 */
[----:B------:R-:W-:Y:S01]  /*9590*/  VIADD R24, R48, 0xffffff31 ;  /* 0xffffff3130187836 */ /* 0x000fe20000000000 */
[----:B------:R-:W-:Y:S02]  /*95a0*/  FSEL R242, R22, -INF , !P4 ;  /* 0xff80000016f27808 */ /* 0x000fe40006000000 */
[----:B------:R-:W-:-:S02]  /*95b0*/  FSEL R250, R21, -INF , !P1 ;  /* 0xff80000015fa7808 */ /* 0x000fc40004800000 */
[CC--:B------:R-:W-:Y:S01]  /*95c0*/  ISETP.GE.AND P4, PT, R20.reuse, R133.reuse, PT ;  /* 0x000000851400720c */ /* 0x0c0fe20003f86270 */
[----:B------:R-:W-:Y:S01]  /*95d0*/  HMMA.16816.F32.BF16 R172, R8, R38, R172 ;  /* 0x0000002608ac723c */ /* 0x000fe200000418ac */
[----:B------:R-:W-:Y:S01]  /*95e0*/  ISETP.GE.AND P1, PT, R20, R2, PT ;  /* 0x000000021400720c */ /* 0x000fe20003f26270 */
[----:B------:R-:W-:Y:S01]  /*95f0*/  VIADD R20, R48, 0xffffff38 ;  /* 0xffffff3830147836 */ /* 0x000fe20000000000 */
[----:B------:R-:W-:Y:S02]  /*9600*/  FSEL R240, R23, -INF , !P5 ;  /* 0xff80000017f07808 */ /* 0x000fe40006800000 */
[----:B------:R-:W-:Y:S02]  /*9610*/  ISETP.GE.AND P5, PT, R24, R133, PT ;  /* 0x000000851800720c */ /* 0x000fe40003fa6270 */
[----:B------:R-:W-:Y:S02]  /*9620*/  FSEL R192, R18, -INF , !P1 ;  /* 0xff80000012c07808 */ /* 0x000fe40004800000 */
[----:B------:R-:W-:-:S02]  /*9630*/  FSEL R238, R17, -INF , !P5 ;  /* 0xff80000011ee7808 */ /* 0x000fc40006800000 */
[C---:B------:R-:W-:Y:S02]  /*9640*/  ISETP.GE.AND P1, PT, R20.reuse, R133, PT ;  /* 0x000000851400720c */ /* 0x040fe40003f26270 */
[-C--:B------:R-:W-:Y:S02]  /*9650*/  ISETP.GE.AND P5, PT, R20, R2.reuse, PT ;  /* 0x000000021400720c */ /* 0x080fe40003fa6270 */
[----:B------:R-:W1:Y:S01]  /*9660*/  LDSM.16.M88.4 R20, [R207+0xb000] ;  /* 0x00b00000cf14783b */ /* 0x000e620000000200 */
[----:B------:R-:W-:Y:S01]  /*9670*/  FSEL R186, R16, -INF , !P4 ;  /* 0xff80000010ba7808 */ /* 0x000fe20006000000 */
[----:B------:R-:W-:Y:S01]  /*9680*/  VIADD R16, R48, 0xffffff39 ;  /* 0xffffff3930107836 */ /* 0x000fe20000000000 */
[----:B------:R-:W-:Y:S02]  /*9690*/  ISETP.GE.AND P4, PT, R24, R2, PT ;  /* 0x000000021800720c */ /* 0x000fe40003f86270 */
[----:B------:R-:W-:Y:S01]  /*96a0*/  FSEL R188, R12, -INF , !P1 ;  /* 0xff8000000cbc7808 */ /* 0x000fe20004800000 */
[----:B------:R-:W-:Y:S01]  /*96b0*/  VIADD R12, R48, 0xffffff40 ;  /* 0xffffff40300c7836 */ /* 0x000fe20000000000 */
[----:B------:R-:W-:-:S02]  /*96c0*/  FSEL R190, R19, -INF , !P4 ;  /* 0xff80000013be7808 */ /* 0x000fc40006000000 */
[CC--:B------:R-:W-:Y:S02]  /*96d0*/  ISETP.GE.AND P4, PT, R16.reuse, R133.reuse, PT ;  /* 0x000000851000720c */ /* 0x0c0fe40003f86270 */
[-C--:B------:R-:W-:Y:S01]  /*96e0*/  ISETP.GE.AND P1, PT, R16, R2.reuse, PT ;  /* 0x000000021000720c */ /* 0x080fe20003f26270 */
[----:B------:R-:W-:Y:S01]  /*96f0*/  VIADD R16, R48, 0xffffff41 ;  /* 0xffffff4130107836 */ /* 0x000fe20000000000 */
[----:B------:R-:W-:Y:S01]  /*9700*/  FSEL R232, R14, -INF , !P5 ;  /* 0xff8000000ee87808 */ /* 0x000fe20006800000 */
[----:B--2---:R-:W-:Y:S01]  /*9710*/  HMMA.16816.F32.BF16 R168, R8, R4, R168 ;  /* 0x0000000408a8723c */ /* 0x004fe200000418a8 */
[----:B------:R-:W-:Y:S01]  /*9720*/  FSEL R236, R13, -INF , !P4 ;  /* 0xff8000000dec7808 */ /* 0x000fe20006000000 */
[----:B------:R-:W-:Y:S01]  /*9730*/  VIADD R4, R48, 0xffffff49 ;  /* 0xffffff4930047836 */ /* 0x000fe20000000000 */
[----:B------:R-:W-:Y:S01]  /*9740*/  ISETP.GE.AND P5, PT, R12, R133, PT ;  /* 0x000000850c00720c */ /* 0x000fe20003fa6270 */
[----:B------:R-:W-:Y:S01]  /*9750*/  VIADD R5, R48, 0xffffff51 ;  /* 0xffffff5130057836 */ /* 0x000fe20000000000 */
[----:B------:R-:W-:-:S02]  /*9760*/  ISETP.GE.AND P4, PT, R12, R2, PT ;  /* 0x000000020c00720c */ /* 0x000fc40003f86270 */
[----:B------:R-:W-:Y:S01]  /*9770*/  FSEL R234, R15, -INF , !P1 ;  /* 0xff8000000fea7808 */ /* 0x000fe20004800000 */
[----:B------:R-:W-:Y:S01]  /*9780*/  HMMA.16816.F32.BF16 R164, R8, R6, R164 ;  /* 0x0000000608a4723c */ /* 0x000fe200000418a4 */
[----:B------:R-:W2:Y:S01]  /*9790*/  LDSM.16.M88.4 R12, [R207+0xb800] ;  /* 0x00b80000cf0c783b */ /* 0x000ea20000000200 */
[----:B------:R-:W-:Y:S01]  /*97a0*/  FSEL R224, R176, -INF , !P5 ;  /* 0xff800000b0e07808 */ /* 0x000fe20006800000 */
[----:B------:R-:W-:-:S04]  /*97b0*/  DEPBAR.LE SB0, 0x0 ;  /* 0x000080000000791a */ /* 0x000fc80000000000 */
[----:B------:R-:W-:Y:S01]  /*97c0*/  BAR.SYNC.DEFER_BLOCKING 0x0 ;  /* 0x0000000000007b1d */ /* 0x000fe20000010000 */
[CC--:B------:R-:W-:Y:S02]  /*97d0*/  ISETP.GE.AND P1, PT, R16.reuse, R133.reuse, PT ;  /* 0x000000851000720c */ /* 0x0c0fe40003f26270 */
[----:B------:R-:W-:Y:S01]  /*97e0*/  ISETP.GE.AND P5, PT, R16, R2, PT ;  /* 0x000000021000720c */ /* 0x000fe20003fa6270 */
[----:B------:R-:W-:Y:S01]  /*97f0*/  VIADD R16, R48, 0xffffff48 ;  /* 0xffffff4830107836 */ /* 0x000fe20000000000 */
[----:B------:R-:W-:Y:S02]  /*9800*/  FSEL R220, R178, -INF , !P4 ;  /* 0xff800000b2dc7808 */ /* 0x000fe40006000000 */
[----:B------:R-:W-:Y:S02]  /*9810*/  FSEL R222, R179, -INF , !P5 ;  /* 0xff800000b3de7808 */ /* 0x000fe40006800000 */
[----:B------:R-:W-:Y:S02]  /*9820*/  ISETP.GE.AND P4, PT, R16, R133, PT ;  /* 0x000000851000720c */ /* 0x000fe40003f86270 */
[----:B------:R-:W-:Y:S01]  /*9830*/  FSEL R230, R177, -INF , !P1 ;  /* 0xff800000b1e67808 */ /* 0x000fe20004800000 */
[----:B-1----:R-:W-:Y:S01]  /*9840*/  HMMA.16816.F32.BF16 R160, R8, R20, R160 ;  /* 0x0000001408a0723c */ /* 0x002fe200000418a0 */
[----:B------:R-:W-:-:S02]  /*9850*/  FSEL R228, R172, -INF , !P4 ;  /* 0xff800000ace47808 */ /* 0x000fc40006000000 */
[CC--:B------:R-:W-:Y:S02]  /*9860*/  ISETP.GE.AND P5, PT, R4.reuse, R133.reuse, PT ;  /* 0x000000850400720c */ /* 0x0c0fe40003fa6270 */
[-C--:B------:R-:W-:Y:S01]  /*9870*/  ISETP.GE.AND P4, PT, R4, R2.reuse, PT ;  /* 0x000000020400720c */ /* 0x080fe20003f86270 */
[----:B------:R-:W-:Y:S01]  /*9880*/  VIADD R4, R48, 0xffffff50 ;  /* 0xffffff5030047836 */ /* 0x000fe20000000000 */
[----:B------:R-:W-:Y:S01]  /*9890*/  ISETP.GE.AND P1, PT, R16, R2, PT ;  /* 0x000000021000720c */ /* 0x000fe20003f26270 */
[----:B------:R-:W-:Y:S01]  /*98a0*/  HMMA.16816.F32.BF16 R156, R8, R22, R156 ;  /* 0x00000016089c723c */ /* 0x000fe2000004189c */
[----:B------:R-:W-:Y:S02]  /*98b0*/  FSEL R226, R173, -INF , !P5 ;  /* 0xff800000ade27808 */ /* 0x000fe40006800000 */
[----:B------:R-:W-:Y:S02]  /*98c0*/  FSEL R216, R174, -INF , !P1 ;  /* 0xff800000aed87808 */ /* 0x000fe40004800000 */
[----:B------:R-:W-:-:S02]  /*98d0*/  ISETP.GE.AND P1, PT, R4, R133, PT ;  /* 0x000000850400720c */ /* 0x000fc40003f26270 */
[-C--:B------:R-:W-:Y:S01]  /*98e0*/  ISETP.GE.AND P5, PT, R4, R2.reuse, PT ;  /* 0x000000020400720c */ /* 0x080fe20003fa6270 */
[----:B------:R-:W-:Y:S01]  /*98f0*/  VIADD R4, R48, 0xffffff58 ;  /* 0xffffff5830047836 */ /* 0x000fe20000000000 */
[----:B------:R-:W-:Y:S02]  /*9900*/  FSEL R194, R175, -INF , !P4 ;  /* 0xff800000afc27808 */ /* 0x000fe40006000000 */
[C---:B------:R-:W-:Y:S02]  /*9910*/  ISETP.GE.AND P4, PT, R5.reuse, R133, PT ;  /* 0x000000850500720c */ /* 0x040fe40003f86270 */
[----:B------:R-:W-:Y:S01]  /*9920*/  FSEL R182, R168, -INF , !P1 ;  /* 0xff800000a8b67808 */ /* 0x000fe20004800000 */
[----:B--2---:R-:W-:Y:S01]  /*9930*/  HMMA.16816.F32.BF16 R148, R8, R14, R148 ;  /* 0x0000000e0894723c */ /* 0x004fe20000041894 */
[----:B------:R-:W-:Y:S01]  /*9940*/  ISETP.GE.AND P1, PT, R5, R2, PT ;  /* 0x000000020500720c */ /* 0x000fe20003f26270 */
[----:B------:R-:W-:Y:S01]  /*9950*/  VIADD R5, R48, 0xffffff59 ;  /* 0xffffff5930057836 */ /* 0x000fe20000000000 */
[----:B------:R-:W-:-:S02]  /*9960*/  FSEL R176, R170, -INF , !P5 ;  /* 0xff800000aab07808 */ /* 0x000fc40006800000 */
[----:B------:R-:W-:Y:S02]  /*9970*/  FSEL R184, R169, -INF , !P4 ;  /* 0xff800000a9b87808 */ /* 0x000fe40006000000 */
[CC--:B------:R-:W-:Y:S02]  /*9980*/  ISETP.GE.AND P5, PT, R4.reuse, R133.reuse, PT ;  /* 0x000000850400720c */ /* 0x0c0fe40003fa6270 */
[----:B------:R-:W-:Y:S01]  /*9990*/  ISETP.GE.AND P4, PT, R4, R2, PT ;  /* 0x000000020400720c */ /* 0x000fe20003f86270 */
[----:B------:R-:W-:Y:S01]  /*99a0*/  VIADD R4, R48, 0xffffff60 ;  /* 0xffffff6030047836 */ /* 0x000fe20000000000 */
[----:B------:R-:W-:Y:S02]  /*99b0*/  FSEL R174, R171, -INF , !P1 ;  /* 0xff800000abae7808 */ /* 0x000fe40004800000 */
[----:B------:R-:W-:Y:S02]  /*99c0*/  FSEL R180, R164, -INF , !P5 ;  /* 0xff800000a4b47808 */ /* 0x000fe40006800000 */
[----:B------:R-:W-:-:S02]  /*99d0*/  ISETP.GE.AND P1, PT, R5, R133, PT ;  /* 0x000000850500720c */ /* 0x000fc40003f26270 */
[----:B------:R-:W-:Y:S01]  /*99e0*/  ISETP.GE.AND P5, PT, R5, R2, PT ;  /* 0x000000020500720c */ /* 0x000fe20003fa6270 */
[----:B------:R-:W-:Y:S01]  /*99f0*/  VIADD R5, R48, 0xffffff61 ;  /* 0xffffff6130057836 */ /* 0x000fe20000000000 */
[----:B------:R-:W-:Y:S02]  /*9a00*/  FSEL R172, R166, -INF , !P4 ;  /* 0xff800000a6ac7808 */ /* 0x000fe40006000000 */
[----:B------:R-:W-:Y:S02]  /*9a10*/  ISETP.GE.AND P4, PT, R4, R133, PT ;  /* 0x000000850400720c */ /* 0x000fe40003f86270 */
[----:B------:R-:W-:Y:S02]  /*9a20*/  FSEL R178, R165, -INF , !P1 ;  /* 0xff800000a5b27808 */ /* 0x000fe40004800000 */
[----:B------:R-:W-:Y:S02]  /*9a30*/  FSEL R170, R167, -INF , !P5 ;  /* 0xff800000a7aa7808 */ /* 0x000fe40006800000 */
[----:B------:R-:W-:-:S02]  /*9a40*/  FSEL R166, R160, -INF , !P4 ;  /* 0xff800000a0a67808 */ /* 0x000fc40006000000 */
[-C--:B------:R-:W-:Y:S02]  /*9a50*/  ISETP.GE.AND P1, PT, R4, R2.reuse, PT ;  /* 0x000000020400720c */ /* 0x080fe40003f26270 */
[CC--:B------:R-:W-:Y:S02]  /*9a60*/  ISETP.GE.AND P5, PT, R5.reuse, R133.reuse, PT ;  /* 0x000000850500720c */ /* 0x0c0fe40003fa6270 */
[----:B------:R-:W-:Y:S02]  /*9a70*/  ISETP.GE.AND P4, PT, R5, R2, PT ;  /* 0x000000020500720c */ /* 0x000fe40003f86270 */
[----:B------:R-:W-:Y:S01]  /*9a80*/  HMMA.16816.F32.BF16 R4, R8, R12, R152 ;  /* 0x0000000c0804723c */ /* 0x000fe20000041898 */
[----:B------:R-:W-:Y:S01]  /*9a90*/  VIADD R13, R48, 0xffffff68 ;  /* 0xffffff68300d7836 */ /* 0x000fe20000000000 */
[----:B------:R-:W-:Y:S01]  /*9aa0*/  FSEL R160, R162, -INF , !P1 ;  /* 0xff800000a2a07808 */ /* 0x000fe20004800000 */
[C---:B------:R-:W-:Y:S01]  /*9ab0*/  VIADD R12, R48.reuse, 0xffffff69 ;  /* 0xffffff69300c7836 */ /* 0x040fe20000000000 */
[----:B------:R-:W-:Y:S01]  /*9ac0*/  FSEL R154, R163, -INF , !P4 ;  /* 0xff800000a39a7808 */ /* 0x000fe20006000000 */
[----:B------:R-:W-:Y:S01]  /*9ad0*/  VIADD R8, R48, 0xffffff71 ;  /* 0xffffff7130087836 */ /* 0x000fe20000000000 */
[----:B------:R-:W-:-:S02]  /*9ae0*/  ISETP.GE.AND P1, PT, R13, R133, PT ;  /* 0x000000850d00720c */ /* 0x000fc40003f26270 */
[----:B------:R-:W-:Y:S02]  /*9af0*/  FSEL R168, R161, -INF , !P5 ;  /* 0xff800000a1a87808 */ /* 0x000fe40006800000 */
[----:B------:R-:W-:Y:S02]  /*9b00*/  FSEL R164, R156, -INF , !P1 ;  /* 0xff8000009ca47808 */ /* 0x000fe40004800000 */
[C---:B------:R-:W-:Y:S02]  /*9b10*/  ISETP.GE.AND P4, PT, R12.reuse, R133, PT ;  /* 0x000000850c00720c */ /* 0x040fe40003f86270 */
[-C--:B------:R-:W-:Y:S01]  /*9b20*/  ISETP.GE.AND P1, PT, R12, R2.reuse, PT ;  /* 0x000000020c00720c */ /* 0x080fe20003f26270 */
[----:B------:R-:W-:Y:S01]  /*9b30*/  VIADD R12, R48, 0xffffff70 ;  /* 0xffffff70300c7836 */ /* 0x000fe20000000000 */
[----:B------:R-:W-:Y:S02]  /*9b40*/  ISETP.GE.AND P5, PT, R13, R2, PT ;  /* 0x000000020d00720c */ /* 0x000fe40003fa6270 */
[----:B------:R-:W-:-:S02]  /*9b50*/  FSEL R156, R159, -INF , !P1 ;  /* 0xff8000009f9c7808 */ /* 0x000fc40004800000 */
[----:B------:R-:W-:Y:S02]  /*9b60*/  FSEL R158, R158, -INF , !P5 ;  /* 0xff8000009e9e7808 */ /* 0x000fe40006800000 */
[-C--:B------:R-:W-:Y:S02]  /*9b70*/  ISETP.GE.AND P5, PT, R12, R133.reuse, PT ;  /* 0x000000850c00720c */ /* 0x080fe40003fa6270 */
[----:B------:R-:W-:Y:S02]  /*9b80*/  ISETP.GE.AND P1, PT, R8, R133, PT ;  /* 0x000000850800720c */ /* 0x000fe40003f26270 */
[----:B------:R-:W-:Y:S01]  /*9b90*/  FSEL R138, R4, -INF , !P5 ;  /* 0xff800000048a7808 */ /* 0x000fe20006800000 */
[C---:B------:R-:W-:Y:S01]  /*9ba0*/  VIADD R4, R48.reuse, 0xffffff78 ;  /* 0xffffff7830047836 */ /* 0x040fe20000000000 */
[----:B------:R-:W-:Y:S01]  /*9bb0*/  FSEL R137, R5, -INF , !P1 ;  /* 0xff80000005897808 */ /* 0x000fe20004800000 */
[----:B------:R-:W-:Y:S01]  /*9bc0*/  VIADD R48, R48, 0xffffff79 ;  /* 0xffffff7930307836 */ /* 0x000fe20000000000 */
[----:B------:R-:W-:-:S02]  /*9bd0*/  FSEL R162, R157, -INF , !P4 ;  /* 0xff8000009da27808 */ /* 0x000fc40006000000 */
[-C--:B------:R-:W-:Y:S02]  /*9be0*/  ISETP.GE.AND P4, PT, R12, R2.reuse, PT ;  /* 0x000000020c00720c */ /* 0x080fe40003f86270 */
[----:B------:R-:W-:Y:S02]  /*9bf0*/  ISETP.GE.AND P1, PT, R48, R133, PT ;  /* 0x000000853000720c */ /* 0x000fe40003f26270 */
[----:B------:R-:W-:Y:S02]  /*9c00*/  FSEL R136, R6, -INF , !P4 ;  /* 0xff80000006887808 */ /* 0x000fe40006000000 */
[----:B------:R-:W-:Y:S02]  /*9c10*/  FSEL R140, R149, -INF , !P1 ;  /* 0xff800000958c7808 */ /* 0x000fe40004800000 */
[----:B------:R-:W-:Y:S02]  /*9c20*/  ISETP.GE.U32.AND P1, PT, R197, 0x3, PT ;  /* 0x00000003c500780c */ /* 0x000fe40003f26070 */
[----:B------:R-:W-:-:S02]  /*9c30*/  ISETP.GE.AND P5, PT, R8, R2, PT ;  /* 0x000000020800720c */ /* 0x000fc40003fa6270 */
[----:B------:R-:W-:Y:S02]  /*9c40*/  ISETP.GE.AND P4, PT, R4, R133, PT ;  /* 0x000000850400720c */ /* 0x000fe40003f86270 */
[----:B------:R-:W-:Y:S02]  /*9c50*/  FSEL R133, R7, -INF , !P5 ;  /* 0xff80000007857808 */ /* 0x000fe40006800000 */
[----:B------:R-:W-:Y:S02]  /*9c60*/  FSEL R139, R148, -INF , !P4 ;  /* 0xff800000948b7808 */ /* 0x000fe40006000000 */
[-C--:B------:R-:W-:Y:S02]  /*9c70*/  ISETP.GE.AND P5, PT, R4, R2.reuse, PT ;  /* 0x000000020400720c */ /* 0x080fe40003fa6270 */
[----:B------:R-:W-:Y:S02]  /*9c80*/  ISETP.GE.AND P4, PT, R48, R2, PT ;  /* 0x000000023000720c */ /* 0x000fe40003f86270 */
[----:B------:R-:W-:-:S02]  /*9c90*/  FSEL R141, R150, -INF , !P5 ;  /* 0xff800000968d7808 */ /* 0x000fc40006800000 */
[----:B------:R-:W-:Y:S01]  /*9ca0*/  FSEL R2, R151, -INF , !P4 ;  /* 0xff80000097027808 */ /* 0x000fe20006000000 */
[----:B------:R-:W-:Y:S08]  /*9cb0*/  @!P1 BRA `(.L_x_580) ;  /* 0x0000000800c49947 */ /* 0x000ff00003800000 */
[----:B------:R-:W-:Y:S05]  /*9cc0*/  BRA.U !UP1, `(.L_x_581) ;  /* 0x0000000109f87547 */ /* 0x000fea000b800000 */
[----:B------:R-:W1:Y:S01]  /*9cd0*/  LDC R5, c[0x0][0x4f0] ;  /* 0x00013c00ff057b82 */ /* 0x000e620000000800 */
[----:B------:R-:W-:Y:S01]  /*9ce0*/  IMAD.MOV.U32 R8, RZ, RZ, RZ ;  /* 0x000000ffff087224 */ /* 0x000fe200078e00ff */
[C---:B------:R-:W-:Y:S01]  /*9cf0*/  IADD3 R6, PT, PT, R196.reuse, -0x100, RZ ;  /* 0xffffff00c4067810 */ /* 0x040fe20007ffe0ff */
[----:B------:R-:W-:Y:S01]  /*9d00*/  VIADD R196, R196, 0xfffffe80 ;  /* 0xfffffe80c4c47836 */ /* 0x000fe20000000000 */
[----:B------:R-:W2:Y:S02]  /*9d10*/  LDCU.64 UR6, c[0x0][0x3a0] ;  /* 0x00007400ff0677ac */ /* 0x000ea40008000a00 */
[----:B------:R-:W-:Y:S02]  /*9d20*/  IABS R10, R6 ;  /* 0x00000006000a7213 */ /* 0x000fe40000000000 */
[-C--:B-1----:R-:W-:Y:S02]  /*9d30*/  IABS R4, R5.reuse ;  /* 0x0000000500047213 */ /* 0x082fe40000000000 */
[----:B------:R-:W-:-:S02]  /*9d40*/  LOP3.LUT R6, R6, R5, RZ, 0x3c, !PT ;  /* 0x0000000506067212 */ /* 0x000fc400078e3cff */
[----:B------:R-:W1:Y:S08]  /*9d50*/  I2F.RP R11, R4 ;  /* 0x00000004000b7306 */ /* 0x000e700000209400 */
[----:B-1----:R-:W1:Y:S02]  /*9d60*/  MUFU.RCP R9, R11 ;  /* 0x0000000b00097308 */ /* 0x002e640000001000 */
[----:B-1----:R-:W-:-:S06]  /*9d70*/  VIADD R9, R9, 0xffffffe ;  /* 0x0ffffffe09097836 */ /* 0x002fcc0000000000 */
[----:B------:R-:W1:Y:S02]  /*9d80*/  F2I.FTZ.U32.TRUNC.NTZ R9, R9 ;  /* 0x0000000900097305 */ /* 0x000e64000021f000 */
[----:B-1----:R-:W-:-:S04]  /*9d90*/  IMAD.MOV R7, RZ, RZ, -R9 ;  /* 0x000000ffff077224 */ /* 0x002fc800078e0a09 */
[----:B------:R-:W-:-:S04]  /*9da0*/  IMAD R7, R7, R4, RZ ;  /* 0x0000000407077224 */ /* 0x000fc800078e02ff */
[----:B------:R-:W-:Y:S01]  /*9db0*/  IMAD.HI.U32 R7, R9, R7, R8 ;  /* 0x0000000709077227 */ /* 0x000fe200078e0008 */
[----:B------:R-:W-:Y:S02]  /*9dc0*/  IABS R8, R196 ;  /* 0x000000c400087213 */ /* 0x000fe40000000000 */
[----:B------:R-:W-:-:S03]  /*9dd0*/  LOP3.LUT R196, R196, R5, RZ, 0x3c, !PT ;  /* 0x00000005c4c47212 */ /* 0x000fc600078e3cff */
[----:B------:R-:W-:-:S04]  /*9de0*/  IMAD.HI.U32 R11, R7, R10, RZ ;  /* 0x0000000a070b7227 */ /* 0x000fc800078e00ff */
[----:B------:R-:W-:Y:S01]  /*9df0*/  IMAD.HI.U32 R7, R7, R8, RZ ;  /* 0x0000000807077227 */ /* 0x000fe200078e00ff */
[----:B------:R-:W-:-:S05]  /*9e00*/  IADD3 R9, PT, PT, -R11, RZ, RZ ;  /* 0x000000ff0b097210 */ /* 0x000fca0007ffe1ff */
[----:B------:R-:W-:Y:S02]  /*9e10*/  IMAD R13, R4, R9, R10 ;  /* 0x00000009040d7224 */ /* 0x000fe400078e020a */
[----:B------:R-:W-:-:S03]  /*9e20*/  IMAD.MOV R9, RZ, RZ, -R7 ;  /* 0x000000ffff097224 */ /* 0x000fc600078e0a07 */
[C---:B------:R-:W-:Y:S01]  /*9e30*/  ISETP.GT.U32.AND P1, PT, R4.reuse, R13, PT ;  /* 0x0000000d0400720c */ /* 0x040fe20003f24070 */
[----:B------:R-:W-:-:S05]  /*9e40*/  IMAD R9, R4, R9, R8 ;  /* 0x0000000904097224 */ /* 0x000fca00078e0208 */
[----:B------:R-:W-:-:S07]  /*9e50*/  ISETP.GT.U32.AND P5, PT, R4, R9, PT ;  /* 0x000000090400720c */ /* 0x000fce0003fa4070 */
[-C--:B------:R-:W-:Y:S02]  /*9e60*/  @!P1 IADD3 R13, PT, PT, R13, -R4.reuse, RZ ;  /* 0x800000040d0d9210 */ /* 0x080fe40007ffe0ff */
[----:B------:R-:W-:Y:S02]  /*9e70*/  @!P1 IADD3 R11, PT, PT, R11, 0x1, RZ ;  /* 0x000000010b0b9810 */ /* 0x000fe40007ffe0ff */
[-C--:B------:R-:W-:Y:S02]  /*9e80*/  ISETP.GE.U32.AND P4, PT, R13, R4.reuse, PT ;  /* 0x000000040d00720c */ /* 0x080fe40003f86070 */
[----:B------:R-:W-:Y:S01]  /*9e90*/  @!P5 IMAD.IADD R9, R9, 0x1, -R4 ;  /* 0x000000010909d824 */ /* 0x000fe200078e0a04 */
[----:B------:R-:W-:Y:S02]  /*9ea0*/  @!P5 IADD3 R7, PT, PT, R7, 0x1, RZ ;  /* 0x000000010707d810 */ /* 0x000fe40007ffe0ff */
[----:B------:R-:W-:Y:S02]  /*9eb0*/  ISETP.GE.AND P5, PT, R6, RZ, PT ;  /* 0x000000ff0600720c */ /* 0x000fe40003fa6270 */
[----:B------:R-:W-:-:S06]  /*9ec0*/  ISETP.GE.U32.AND P1, PT, R9, R4, PT ;  /* 0x000000040900720c */ /* 0x000fcc0003f26070 */
[----:B------:R-:W-:Y:S01]  /*9ed0*/  @P4 VIADD R11, R11, 0x1 ;  /* 0x000000010b0b4836 */ /* 0x000fe20000000000 */
[----:B------:R-:W-:-:S04]  /*9ee0*/  ISETP.GE.AND P4, PT, R196, RZ, PT ;  /* 0x000000ffc400720c */ /* 0x000fc80003f86270 */
[----:B------:R-:W-:Y:S02]  /*9ef0*/  @!P5 IADD3 R11, PT, PT, -R11, RZ, RZ ;  /* 0x000000ff0b0bd210 */ /* 0x000fe40007ffe1ff */
[----:B------:R-:W-:Y:S01]  /*9f00*/  @P1 VIADD R7, R7, 0x1 ;  /* 0x0000000107071836 */ /* 0x000fe20000000000 */
[----:B------:R-:W-:-:S04]  /*9f10*/  ISETP.NE.AND P1, PT, R5, RZ, PT ;  /* 0x000000ff0500720c */ /* 0x000fc80003f25270 */
[----:B------:R-:W-:Y:S02]  /*9f20*/  MOV R6, R7 ;  /* 0x0000000700067202 */ /* 0x000fe40000000f00 */
[----:B------:R-:W-:-:S03]  /*9f30*/  LOP3.LUT R7, RZ, R5, RZ, 0x33, !PT ;  /* 0x00000005ff077212 */ /* 0x000fc600078e33ff */
[----:B------:R-:W-:-:S05]  /*9f40*/  @!P4 IMAD.MOV R6, RZ, RZ, -R6 ;  /* 0x000000ffff06c224 */ /* 0x000fca00078e0a06 */
[C---:B------:R-:W-:Y:S02]  /*9f50*/  SEL R6, R7.reuse, R6, !P1 ;  /* 0x0000000607067207 */ /* 0x040fe40004800000 */
[----:B------:R-:W-:-:S03]  /*9f60*/  SEL R7, R7, R11, !P1 ;  /* 0x0000000b07077207 */ /* 0x000fc60004800000 */
[----:B------:R-:W-:-:S04]  /*9f70*/  IMAD.WIDE R12, R6, 0x4, R214 ;  /* 0x00000004060c7825 */ /* 0x000fc800078e02d6 */
[C---:B------:R-:W-:Y:S01]  /*9f80*/  IMAD.WIDE R10, R7.reuse, 0x4, R214 ;  /* 0x00000004070a7825 */ /* 0x040fe200078e02d6 */
[----:B------:R-:W3:Y:S04]  /*9f90*/  LDG.E R9, desc[UR16][R12.64] ;  /* 0x000000100c097981 */ /* 0x000ee8000c1e1900 */
[----:B------:R-:W3:Y:S01]  /*9fa0*/  LDG.E R4, desc[UR16][R10.64] ;  /* 0x000000100a047981 */ /* 0x000ee2000c1e1900 */
[----:B------:R-:W-:-:S04]  /*9fb0*/  IMAD.IADD R6, R7, 0x1, -R6 ;  /* 0x0000000107067824 */ /* 0x000fc800078e0a06 */
[----:B------:R-:W-:-:S05]  /*9fc0*/  IMAD R5, R6, R5, -0x80 ;  /* 0xffffff8006057424 */ /* 0x000fca00078e0205 */
[----:B------:R-:W-:-:S05]  /*9fd0*/  SHF.R.S32.HI R7, RZ, 0x1f, R5 ;  /* 0x0000001fff077819 */ /* 0x000fca0000011405 */
[----:B------:R-:W-:-:S04]  /*9fe0*/  IMAD R6, R7, R134, RZ ;  /* 0x0000008607067224 */ /* 0x000fc800078e02ff */
[----:B------:R-:W-:Y:S01]  /*9ff0*/  IMAD R6, R5, R135, R6 ;  /* 0x0000008705067224 */ /* 0x000fe200078e0206 */
[----:B---3--:R-:W-:Y:S01]  /*a000*/  IADD3 R4, PT, PT, R9, -R4, RZ ;  /* 0x8000000409047210 */ /* 0x008fe20007ffe0ff */
[----:B------:R-:W-:-:S03]  /*a010*/  IMAD.WIDE.U32 R8, R5, R134, RZ ;  /* 0x0000008605087225 */ /* 0x000fc600078e00ff */
[----:B------:R-:W-:Y:S01]  /*a020*/  SHF.R.S32.HI R5, RZ, 0x1f, R4 ;  /* 0x0000001fff057819 */ /* 0x000fe20000011404 */
[----:B------:R-:W-:-:S04]  /*a030*/  IMAD.IADD R9, R9, 0x1, R6 ;  /* 0x0000000109097824 */ /* 0x000fc800078e0206 */
[----:B--2---:R-:W-:Y:S02]  /*a040*/  IMAD R5, R5, UR6, RZ ;  /* 0x0000000605057c24 */ /* 0x004fe4000f8e02ff */
[----:B------:R-:W-:-:S04]  /*a050*/  IMAD.WIDE.U32 R8, R4, UR6, R8 ;  /* 0x0000000604087c25 */ /* 0x000fc8000f8e0008 */
[----:B------:R-:W-:Y:S01]  /*a060*/  IMAD R5, R4, UR7, R5 ;  /* 0x0000000704057c24 */ /* 0x000fe2000f8e0205 */
[----:B------:R-:W-:-:S04]  /*a070*/  LEA R206, P1, R8, R206, 0x1 ;  /* 0x000000ce08ce7211 */ /* 0x000fc800078208ff */
[----:B------:R-:W-:-:S04]  /*a080*/  IADD3 R5, PT, PT, R9, R5, RZ ;  /* 0x0000000509057210 */ /* 0x000fc80007ffe0ff */
[----:B------:R-:W-:Y:S01]  /*a090*/  LEA.HI.X R205, R8, R205, R5, 0x1, P1 ;  /* 0x000000cd08cd7211 */ /* 0x000fe200008f0c05 */
[----:B------:R-:W-:Y:S06]  /*a0a0*/  BRA `(.L_x_582) ;  /* 0x00000000001c7947 */ /* 0x000fec0003800000 */
.L_x_581:
[----:B------:R-:W-:Y:S01]  /*a0b0*/  UMOV UR4, URZ ;  /* 0x000000ff00047c82 */ /* 0x000fe20008000000 */
[----:B------:R-:W-:Y:S01]  /*a0c0*/  IMAD.SHL.U32 R4, R134, 0x80, RZ ;  /* 0x0000008086047824 */ /* 0x000fe200078e00ff */
[----:B------:R-:W-:-:S05]  /*a0d0*/  IADD3 R5, P1, PT, RZ, -UR4, RZ ;  /* 0x80000004ff057c10 */ /* 0x000fca000ff3e0ff */
[----:B------:R-:W-:-:S05]  /*a0e0*/  IMAD.X R4, RZ, RZ, ~R4, P1 ;  /* 0x000000ffff047224 */ /* 0x000fca00008e0e04 */
[----:B------:R-:W-:-:S04]  /*a0f0*/  SHF.R.S64 R5, R5, 0x1f, R4 ;  /* 0x0000001f05057819 */ /* 0x000fc80000001004 */
[----:B------:R-:W-:-:S04]  /*a100*/  IADD3 R206, P1, PT, R5, R206, RZ ;  /* 0x000000ce05ce7210 */ /* 0x000fc80007f3e0ff */
[----:B------:R-:W-:-:S09]  /*a110*/  LEA.HI.X.SX32 R205, R4, R205, 0x1, P1 ;  /* 0x000000cd04cd7211 */ /* 0x000fd200008f0eff */
.L_x_582:
[C---:B------:R-:W-:Y:S01]  /*a120*/  LEA R6, P1, R134.reuse, R206, 0x5 ;  /* 0x000000ce86067211 */ /* 0x040fe200078228ff */
[C---:B------:R-:W-:Y:S01]  /*a130*/  IMAD.SHL.U32 R4, R134.reuse, 0x20, RZ ;  /* 0x0000002086047824 */ /* 0x040fe200078e00ff */
[C---:B------:R-:W-:Y:S01]  /*a140*/  SHF.L.U64.HI R5, R134.reuse, 0x5, R135 ;  /* 0x0000000586057819 */ /* 0x040fe20000010287 */
[----:B------:R-:W-:Y:S01]  /*a150*/  @!P3 IMAD.MOV.U32 R207, RZ, RZ, R205 ;  /* 0x000000ffffcfb224 */ /* 0x000fe200078e00cd */
[----:B------:R-:W-:Y:S02]  /*a160*/  LEA.HI.X R7, R134, R205, R135, 0x5, P1 ;  /* 0x000000cd86077211 */ /* 0x000fe400008f2c87 */
[----:B------:R-:W-:Y:S02]  /*a170*/  IADD3 R10, P1, PT, R6, R4, RZ ;  /* 0x00000004060a7210 */ /* 0x000fe40007f3e0ff */
[----:B------:R-:W-:Y:S01]  /*a180*/  @!PT LDS RZ, [RZ] ;  /* 0x00000000fffff984 */ /* 0x000fe20000000800 */
[----:B------:R-:W-:Y:S01]  /*a190*/  @!PT LDS RZ, [RZ] ;  /* 0x00000000fffff984 */ /* 0x000fe20000000800 */
[----:B------:R-:W-:Y:S01]  /*a1a0*/  @!PT LDS RZ, [RZ] ;  /* 0x00000000fffff984 */ /* 0x000fe20000000800 */
[----:B------:R1:W-:Y:S02]  /*a1b0*/  @!P3 LDGSTS.E.BYPASS.LTC128B.128 [R219+0x4000], desc[UR16][R206.64] ;  /* 0x04000000cedbbfae */ /* 0x0003e4000b981a10 */
[----:B------:R-:W-:-:S02]  /*a1c0*/  IADD3.X R11, PT, PT, R7, R5, RZ, P1, !PT ;  /* 0x00000005070b7210 */ /* 0x000fc40000ffe4ff */
[-C--:B------:R-:W-:Y:S01]  /*a1d0*/  IADD3 R8, P1, PT, R10, R4.reuse, RZ ;  /* 0x000000040a087210 */ /* 0x080fe20007f3e0ff */
[----:B------:R2:W-:Y:S04]  /*a1e0*/  @P3 STS.128 [R219+0x4000], RZ ;  /* 0x004000ffdb003388 */ /* 0x0005e80000000c00 */
[----:B------:R-:W-:Y:S01]  /*a1f0*/  IMAD.X R9, R11, 0x1, R5, P1 ;  /* 0x000000010b097824 */ /* 0x000fe200008e0605 */
[----:B------:R-:W-:-:S05]  /*a200*/  IADD3 R12, P1, PT, R8, R4, RZ ;  /* 0x00000004080c7210 */ /* 0x000fca0007f3e0ff */
[----:B------:R-:W-:Y:S01]  /*a210*/  IMAD.X R13, R9, 0x1, R5, P1 ;  /* 0x00000001090d7824 */ /* 0x000fe200008e0605 */
[----:B------:R-:W-:-:S04]  /*a220*/  IADD3 R14, P1, PT, R12, R4, RZ ;  /* 0x000000040c0e7210 */ /* 0x000fc80007f3e0ff */
[----:B------:R-:W-:Y:S01]  /*a230*/  IADD3 R16, P4, PT, R14, R4, RZ ;  /* 0x000000040e107210 */ /* 0x000fe20007f9e0ff */
[----:B------:R-:W-:-:S03]  /*a240*/  IMAD.X R15, R13, 0x1, R5, P1 ;  /* 0x000000010d0f7824 */ /* 0x000fc600008e0605 */
[----:B------:R-:W-:Y:S01]  /*a250*/  IADD3 R4, P1, PT, R16, R4, RZ ;  /* 0x0000000410047210 */ /* 0x000fe20007f3e0ff */
[----:B------:R-:W-:Y:S02]  /*a260*/  IMAD.X R17, R15, 0x1, R5, P4 ;  /* 0x000000010f117824 */ /* 0x000fe400020e0605 */
[----:B-1----:R-:W-:Y:S02]  /*a270*/  @!P2 IMAD.MOV.U32 R207, RZ, RZ, R205 ;  /* 0x000000ffffcfa224 */ /* 0x002fe400078e00cd */
[----:B------:R-:W-:-:S03]  /*a280*/  IMAD.X R5, R17, 0x1, R5, P1 ;  /* 0x0000000111057824 */ /* 0x000fc600008e0605 */
        /* <DEDUP_REMOVED lines=18> */
[----:B------:R-:W-:Y:S04]  /*a3b0*/  @!P3 LDGSTS.E.BYPASS.LTC128B.128 [R219+0x5000], desc[UR16][R10.64] ;  /* 0x050000000adbbfae */ /* 0x000fe8000b981a10 */
        /* <DEDUP_REMOVED lines=33> */
[----:B------:R-:W-:Y:S01]  /*a5d0*/  @!P3 LDGSTS.E.BYPASS.LTC128B.128 [R219+0x6800], desc[UR16][R14.64] ;  /* 0x068000000edbbfae */ /* 0x000fe2000b981a10 */
        /* <DEDUP_REMOVED lines=13> */
[----:B-1----:R-:W-:Y:S01]  /*a6b0*/  @!P2 MOV R6, R16 ;  /* 0x000000100006a202 */ /* 0x002fe20000000f00 */
        /* <DEDUP_REMOVED lines=17> */
.L_x_580:
[----:B--2---:R-:W-:Y:S01]  /*a7d0*/  FMNMX3.FTZ R7, R132, R50, R58, !PT ;  /* 0x0000003284077276 */ /* 0x004fe2000781003a */
[----:B------:R-:W1:Y:S01]  /*a7e0*/  LDCU UR4, c[0x0][0x45c] ;  /* 0x00008b80ff0477ac */ /* 0x000e620008000800 */
[----:B------:R-:W-:Y:S02]  /*a7f0*/  FMNMX3.FTZ R5, R3, R42, R40, !PT ;  /* 0x0000002a03057276 */ /* 0x000fe40007810028 */
[----:B------:R-:W-:Y:S02]  /*a800*/  FMNMX3.FTZ R7, R7, R56, R60, !PT ;  /* 0x0000003807077276 */ /* 0x000fe4000781003c */
[----:B------:R-:W-:Y:S02]  /*a810*/  FMNMX3.FTZ R4, R5, R52, R54, !PT ;  /* 0x0000003405047276 */ /* 0x000fe40007810036 */
[----:B------:R-:W-:Y:S02]  /*a820*/  FMNMX3.FTZ R7, R7, R64, R65, !PT ;  /* 0x0000004007077276 */ /* 0x000fe40007810041 */
[----:B------:R-:W-:-:S02]  /*a830*/  FMNMX3.FTZ R4, R4, R189, R183, !PT ;  /* 0x000000bd04047276 */ /* 0x000fc400078100b7 */
[----:B------:R-:W-:Y:S02]  /*a840*/  FMNMX3.FTZ R7, R7, R67, R66, !PT ;  /* 0x0000004307077276 */ /* 0x000fe40007810042 */
        /* <DEDUP_REMOVED lines=25> */
[----:B------:R-:W-:Y:S01]  /*a9e0*/  LOP3.LUT R151, R203, R212, RZ, 0xfc, !PT ;  /* 0x000000d4cb977212 */ /* 0x000fe200078efcff */
[----:B------:R-:W2:Y:S01]  /*a9f0*/  SHFL.BFLY PT, R4, R7, 0x2, 0x1f ;  /* 0x0c401f0007047f89 */ /* 0x000ea200000e0000 */
[----:B------:R-:W-:Y:S02]  /*aa00*/  IADD3 R211, PT, PT, R197, -0x3, RZ ;  /* 0xfffffffdc5d37810 */ /* 0x000fe40007ffe0ff */
[----:B------:R-:W-:Y:S01]  /*aa10*/  LEA R151, R151, UR5, 0x1 ;  /* 0x0000000597977c11 */ /* 0x000fe2000f8e08ff */
[----:B------:R-:W3:Y:S03]  /*aa20*/  SHFL.BFLY PT, R5, R6, 0x2, 0x1f ;  /* 0x0c401f0006057f89 */ /* 0x000ee600000e0000 */
[C---:B------:R-:W-:Y:S01]  /*aa30*/  IADD3 R16, PT, PT, R151.reuse, 0xc000, RZ ;  /* 0x0000c00097107810 */ /* 0x040fe20007ffe0ff */
[----:B------:R-:W-:Y:S01]  /*aa40*/  LDSM.16.MT88.4 R12, [R151+0xc000] ;  /* 0x00c00000970c783b */ /* 0x000fe20000004200 */
[----:B------:R-:W-:-:S02]  /*aa50*/  IADD3 R155, PT, PT, R151, 0xc040, RZ ;  /* 0x0000c040979b7810 */ /* 0x000fc40007ffe0ff */
[----:B------:R-:W-:Y:S01]  /*aa60*/  @P0 IADD3 R155, PT, PT, R16, -0x40, RZ ;  /* 0xffffffc0109b0810 */ /* 0x000fe20007ffe0ff */
[----:B------:R-:W-:Y:S04]  /*aa70*/  LDSM.16.MT88.4 R44, [R151+0x10000] ;  /* 0x01000000972c783b */ /* 0x000fe80000004200 */
[----:B------:R-:W-:Y:S01]  /*aa80*/  LDSM.16.MT88.4 R28, [R155] ;  /* 0x000000009b1c783b */ /* 0x000fe20000004200 */
[----:B--2---:R-:W-:Y:S02]  /*aa90*/  FMNMX.FTZ R4, R7, R4, !PT ;  /* 0x0000000407047209 */ /* 0x004fe40007810000 */
[----:B---3--:R-:W-:-:S03]  /*aaa0*/  FMNMX.FTZ R5, R6, R5, !PT ;  /* 0x0000000506057209 */ /* 0x008fc60007810000 */
[----:B------:R-:W2:Y:S04]  /*aab0*/  SHFL.BFLY PT, R149, R4, 0x1, 0x1f ;  /* 0x0c201f0004957f89 */ /* 0x000ea800000e0000 */
[----:B------:R-:W3:Y:S01]  /*aac0*/  SHFL.BFLY PT, R148, R5, 0x1, 0x1f ;  /* 0x0c201f0005947f89 */ /* 0x000ee200000e0000 */
[----:B--2---:R-:W-:Y:S02]  /*aad0*/  FMNMX.FTZ R149, R4, R149, !PT ;  /* 0x0000009504957209 */ /* 0x004fe40007810000 */
[----:B---3--:R-:W-:-:S03]  /*aae0*/  FMNMX.FTZ R148, R5, R148, !PT ;  /* 0x0000009405947209 */ /* 0x008fc60007810000 */
[C---:B-1----:R-:W-:Y:S01]  /*aaf0*/  FMUL.FTZ R147, R149.reuse, UR4 ;  /* 0x0000000495937c20 */ /* 0x042fe20008410000 */
[C---:B------:R-:W-:Y:S02]  /*ab00*/  FSETP.NEU.FTZ.AND P2, PT, R149.reuse, -INF , PT ;  /* 0xff8000009500780b */ /* 0x040fe40003f5d000 */
[C---:B------:R-:W-:Y:S01]  /*ab10*/  FSETP.NEU.FTZ.AND P1, PT, R148.reuse, -INF , PT ;  /* 0xff8000009400780b */ /* 0x040fe20003f3d000 */
[C---:B------:R-:W-:Y:S01]  /*ab20*/  FMUL.FTZ R135, R148.reuse, UR4 ;  /* 0x0000000494877c20 */ /* 0x040fe20008410000 */
[----:B------:R-:W-:Y:S02]  /*ab30*/  FSEL R5, R149, RZ, P2 ;  /* 0x000000ff95057208 */ /* 0x000fe40001000000 */
[----:B------:R-:W-:Y:S02]  /*ab40*/  FSEL R4, R148, RZ, P1 ;  /* 0x000000ff94047208 */ /* 0x000fe40000800000 */
[----:B------:R-:W-:Y:S01]  /*ab50*/  FSEL R147, R147, RZ, P2 ;  /* 0x000000ff93937208 */ /* 0x000fe20001000000 */
[----:B------:R-:W-:Y:S01]  /*ab60*/  FADD.FTZ R5, R132, -R5 ;  /* 0x8000000584057221 */ /* 0x000fe20000010000 */
[----:B------:R-:W-:Y:S01]  /*ab70*/  FSEL R135, R135, RZ, P1 ;  /* 0x000000ff87877208 */ /* 0x000fe20000800000 */
[----:B------:R-:W-:Y:S01]  /*ab80*/  FADD.FTZ R4, R3, -R4 ;  /* 0x8000000403047221 */ /* 0x000fe20000010000 */
[----:B------:R-:W-:Y:S01]  /*ab90*/  IADD3 R3, PT, PT, R0, R151, RZ ;  /* 0x0000009700037210 */ /* 0x000fe20007ffe0ff */
[--C-:B------:R-:W-:Y:S01]  /*aba0*/  FFMA.FTZ R146, R50, UR4, -R147.reuse ;  /* 0x0000000432927c23 */ /* 0x100fe20008010893 */
[--C-:B------:R-:W-:Y:S01]  /*abb0*/  FFMA.FTZ R145, R58, UR4, -R147.reuse ;  /* 0x000000043a917c23 */ /* 0x100fe20008010893 */
[--C-:B------:R-:W-:Y:S01]  /*abc0*/  FFMA.FTZ R144, R56, UR4, -R147.reuse ;  /* 0x0000000438907c23 */ /* 0x100fe20008010893 */
[----:B------:R-:W-:Y:S01]  /*abd0*/  FFMA.FTZ R143, R60, UR4, -R147 ;  /* 0x000000043c8f7c23 */ /* 0x000fe20008010893 */
[--C-:B------:R-:W-:Y:S01]  /*abe0*/  FFMA.FTZ R142, R42, UR4, -R135.reuse ;  /* 0x000000042a8e7c23 */ /* 0x100fe20008010887 */
[--C-:B------:R-:W-:Y:S01]  /*abf0*/  FFMA.FTZ R134, R40, UR4, -R135.reuse ;  /* 0x0000000428867c23 */ /* 0x100fe20008010887 */
[--C-:B------:R-:W-:Y:S01]  /*ac00*/  FFMA.FTZ R153, R54, UR4, -R135.reuse ;  /* 0x0000000436997c23 */ /* 0x100fe20008010887 */
[----:B------:R-:W-:Y:S01]  /*ac10*/  FMUL.FTZ R152, R5, UR4 ;  /* 0x0000000405987c20 */ /* 0x000fe20008410000 */
[----:B------:R-:W-:Y:S01]  /*ac20*/  FMUL.FTZ R150, R4, UR4 ;  /* 0x0000000404967c20 */ /* 0x000fe20008410000 */
[----:B------:R-:W-:Y:S01]  /*ac30*/  FFMA.FTZ R52, R52, UR4, -R135 ;  /* 0x0000000434347c23 */ /* 0x000fe20008010887 */
[----:B------:R-:W-:Y:S01]  /*ac40*/  MUFU.EX2 R146, R146 ;  /* 0x0000009200927308 */ /* 0x000fe20000000800 */
[----:B------:R-:W-:Y:S01]  /*ac50*/  IADD3 R0, PT, PT, R0, R155, RZ ;  /* 0x0000009b00007210 */ /* 0x000fe20007ffe0ff */
[----:B------:R-:W-:Y:S01]  /*ac60*/  LDSM.16.MT88.4 R20, [R3+0xc000] ;  /* 0x00c000000314783b */ /* 0x000fe20000004200 */
[----:B------:R-:W-:Y:S01]  /*ac70*/  FFMA.FTZ R159, R186, UR4, -R147 ;  /* 0x00000004ba9f7c23 */ /* 0x000fe20008010893 */
[----:B------:R-:W1:Y:S01]  /*ac80*/  MUFU.EX2 R145, R145 ;  /* 0x0000009100917308 */ /* 0x000e620000000800 */
[----:B------:R-:W-:Y:S01]  /*ac90*/  FFMA.FTZ R163, R190, UR4, -R135 ;  /* 0x00000004bea37c23 */ /* 0x000fe20008010887 */
[----:B------:R-:W-:Y:S01]  /*aca0*/  LDSM.16.MT88.4 R36, [R0] ;  /* 0x000000000024783b */ /* 0x000fe20000004200 */
[--C-:B------:R-:W-:Y:S01]  /*acb0*/  FFMA.FTZ R186, R188, UR4, -R147.reuse ;  /* 0x00000004bcba7c23 */ /* 0x100fe20008010893 */
[----:B------:R-:W-:Y:S01]  /*acc0*/  MUFU.EX2 R144, R144 ;  /* 0x0000009000907308 */ /* 0x000fe20000000800 */
[----:B------:R-:W-:Y:S01]  /*acd0*/  FFMA.FTZ R157, R236, UR4, -R147 ;  /* 0x00000004ec9d7c23 */ /* 0x000fe20008010893 */
[----:B------:R-:W-:Y:S01]  /*ace0*/  LDSM.16.MT88.4 R60, [R155+0x4000] ;  /* 0x004000009b3c783b */ /* 0x000fe20000004200 */
[--C-:B------:R-:W-:Y:S01]  /*acf0*/  FFMA.FTZ R192, R192, UR4, -R135.reuse ;  /* 0x00000004c0c07c23 */ /* 0x100fe20008010887 */
[----:B------:R-:W2:Y:S01]  /*ad00*/  MUFU.EX2 R143, R143 ;  /* 0x0000008f008f7308 */ /* 0x000ea20000000800 */
[--C-:B------:R-:W-:Y:S01]  /*ad10*/  FFMA.FTZ R161, R232, UR4, -R135.reuse ;  /* 0x00000004e8a17c23 */ /* 0x100fe20008010887 */
[----:B------:R-:W-:Y:S01]  /*ad20*/  FFMA.FTZ R190, R234, UR4, -R135 ;  /* 0x00000004eabe7c23 */ /* 0x000fe20008010887 */
[--C-:B------:R-:W-:Y:S01]  /*ad30*/  FFMA.FTZ R238, R238, UR4, -R147.reuse ;  /* 0x00000004eeee7c23 */ /* 0x100fe20008010893 */
[----:B------:R-:W-:Y:S01]  /*ad40*/  MUFU.EX2 R142, R142 ;  /* 0x0000008e008e7308 */ /* 0x000fe20000000800 */
[--C-:B------:R-:W-:Y:S01]  /*ad50*/  FFMA.FTZ R196, R224, UR4, -R147.reuse ;  /* 0x00000004e0c47c23 */ /* 0x100fe20008010893 */
[----:B-1----:R-:W-:Y:S01]  /*ad60*/  F2FP.BF16.F32.PACK_AB R4, R145, R146 ;  /* 0x000000929104723e */ /* 0x002fe200000010ff */
[--C-:B------:R-:W-:Y:S01]  /*ad70*/  FFMA.FTZ R165, R230, UR4, -R147.reuse ;  /* 0x00000004e6a57c23 */ /* 0x100fe20008010893 */
[----:B------:R-:W1:Y:S01]  /*ad80*/  MUFU.EX2 R134, R134 ;  /* 0x0000008600867308 */ /* 0x000e620000000800 */
[--C-:B------:R-:W-:Y:S01]  /*ad90*/  FFMA.FTZ R224, R228, UR4, -R147.reuse ;  /* 0x00000004e4e07c23 */ /* 0x100fe20008010893 */
[----:B------:R-:W-:Y:S01]  /*ada0*/  FFMA.FTZ R167, R226, UR4, -R147 ;  /* 0x00000004e2a77c23 */ /* 0x000fe20008010893 */
[--C-:B------:R-:W-:Y:S01]  /*adb0*/  FFMA.FTZ R171, R220, UR4, -R135.reuse ;  /* 0x00000004dcab7c23 */ /* 0x100fe20008010887 */
[----:B------:R3:W-:Y:S01]  /*adc0*/  MUFU.EX2 R132, R52 ;  /* 0x0000003400847308 */ /* 0x0007e20000000800 */
[--C-:B------:R-:W-:Y:S01]  /*add0*/  FFMA.FTZ R169, R194, UR4, -R135.reuse ;  /* 0x00000004c2a97c23 */ /* 0x100fe20008010887 */
[----:B--2---:R-:W-:Y:S01]  /*ade0*/  F2FP.BF16.F32.PACK_AB R6, R143, R144 ;  /* 0x000000908f06723e */ /* 0x004fe200000010ff */
[----:B------:R-:W-:Y:S01]  /*adf0*/  FFMA.FTZ R222, R222, UR4, -R135 ;  /* 0x00000004dede7c23 */ /* 0x000fe20008010887 */
[----:B------:R-:W2:Y:S01]  /*ae00*/  MUFU.EX2 R153, R153 ;  /* 0x0000009900997308 */ /* 0x000ea20000000800 */
[--C-:B------:R-:W-:Y:S01]  /*ae10*/  FFMA.FTZ R173, R182, UR4, -R147.reuse ;  /* 0x00000004b6ad7c23 */ /* 0x100fe20008010893 */
[----:B------:R-:W-:Y:S01]  /*ae20*/  FFMA.FTZ R175, R178, UR4, -R147 ;  /* 0x00000004b2af7c23 */ /* 0x000fe20008010893 */
[--C-:B------:R-:W-:Y:S01]  /*ae30*/  FFMA.FTZ R177, R174, UR4, -R135.reuse ;  /* 0x00000004aeb17c23 */ /* 0x100fe20008010887 */
[----:B------:R-:W4:Y:S01]  /*ae40*/  MUFU.EX2 R152, R152 ;  /* 0x0000009800987308 */ /* 0x000f220000000800 */
[----:B------:R-:W-:Y:S01]  /*ae50*/  FFMA.FTZ R179, R170, UR4, -R135 ;  /* 0x00000004aab37c23 */ /* 0x000fe20008010887 */
[----:B-1----:R-:W-:Y:S01]  /*ae60*/  F2FP.BF16.F32.PACK_AB R5, R134, R142 ;  /* 0x0000008e8605723e */ /* 0x002fe200000010ff */
[----:B------:R-:W-:Y:S01]  /*ae70*/  FFMA.FTZ R184, R184, UR4, -R147 ;  /* 0x00000004b8b87c23 */ /* 0x000fe20008010893 */
[----:B------:R-:W1:Y:S01]  /*ae80*/  MUFU.EX2 R150, R150 ;  /* 0x0000009600967308 */ /* 0x000e620000000800 */
[--C-:B------:R-:W-:Y:S01]  /*ae90*/  FFMA.FTZ R176, R176, UR4, -R135.reuse ;  /* 0x00000004b0b07c23 */ /* 0x100fe20008010887 */
[----:B---3--:R-:W3:Y:S01]  /*aea0*/  LDSM.16.MT88.4 R52, [R3+0x10000] ;  /* 0x010000000334783b */ /* 0x008ee20000004200 */
[----:B------:R-:W-:Y:S01]  /*aeb0*/  FFMA.FTZ R172, R172, UR4, -R135 ;  /* 0x00000004acac7c23 */ /* 0x000fe20008010887 */
[----:B------:R-:W-:Y:S01]  /*aec0*/  MUFU.EX2 R159, R159 ;  /* 0x0000009f009f7308 */ /* 0x000fe20000000800 */
[--C-:B------:R-:W-:Y:S01]  /*aed0*/  FFMA.FTZ R166, R166, UR4, -R147.reuse ;  /* 0x00000004a6a67c23 */ /* 0x100fe20008010893 */
[----:B--2---:R-:W-:Y:S01]  /*aee0*/  F2FP.BF16.F32.PACK_AB R7, R153, R132 ;  /* 0x000000849907723e */ /* 0x004fe200000010ff */
[----:B------:R-:W-:Y:S01]  /*aef0*/  FFMA.FTZ R162, R162, UR4, -R147 ;  /* 0x00000004a2a27c23 */ /* 0x000fe20008010893 */
[----:B------:R-:W-:Y:S01]  /*af00*/  MUFU.EX2 R188, R238 ;  /* 0x000000ee00bc7308 */ /* 0x000fe20000000800 */
[----:B------:R-:W-:Y:S01]  /*af10*/  FFMA.FTZ R154, R154, UR4, -R135 ;  /* 0x000000049a9a7c23 */ /* 0x000fe20008010887 */
[-C--:B----4-:R-:W-:Y:S01]  /*af20*/  FMUL.FTZ R24, R80, R152.reuse ;  /* 0x0000009850187220 */ /* 0x090fe20000410000 */
[-C--:B------:R-:W-:Y:S01]  /*af30*/  FMUL.FTZ R25, R81, R152.reuse ;  /* 0x0000009851197220 */ /* 0x080fe20000410000 */
[-C--:B------:R-:W-:Y:S01]  /*af40*/  FMUL.FTZ R84, R84, R152.reuse ;  /* 0x0000009854547220 */ /* 0x080fe20000410000 */
[----:B------:R-:W-:Y:S01]  /*af50*/  FMUL.FTZ R85, R85, R152 ;  /* 0x0000009855557220 */ /* 0x000fe20000410000 */
[-C--:B-1----:R-:W-:Y:S01]  /*af60*/  FMUL.FTZ R26, R82, R150.reuse ;  /* 0x00000096521a7220 */ /* 0x082fe20000410000 */
[-C--:B------:R-:W-:Y:S01]  /*af70*/  FMUL.FTZ R27, R83, R150.reuse ;  /* 0x00000096531b7220 */ /* 0x080fe20000410000 */
[-C--:B------:R-:W-:Y:S01]  /*af80*/  FMUL.FTZ R86, R86, R150.reuse ;  /* 0x0000009656567220 */ /* 0x080fe20000410000 */
[----:B------:R-:W-:Y:S01]  /*af90*/  FMUL.FTZ R87, R87, R150 ;  /* 0x0000009657577220 */ /* 0x000fe20000410000 */
[-C--:B------:R-:W-:Y:S01]  /*afa0*/  FMUL.FTZ R40, R96, R152.reuse ;  /* 0x0000009860287220 */ /* 0x080fe20000410000 */
[----:B------:R-:W-:Y:S01]  /*afb0*/  FMUL.FTZ R41, R97, R152 ;  /* 0x0000009861297220 */ /* 0x000fe20000410000 */
[-C--:B------:R-:W-:Y:S01]  /*afc0*/  FMUL.FTZ R42, R98, R150.reuse ;  /* 0x00000096622a7220 */ /* 0x080fe20000410000 */
[----:B------:R-:W-:Y:S01]  /*afd0*/  FMUL.FTZ R43, R99, R150 ;  /* 0x00000096632b7220 */ /* 0x000fe20000410000 */
[C---:B------:R-:W-:Y:S01]  /*afe0*/  HMMA.16816.F32.BF16 R24, R4.reuse, R28, R24 ;  /* 0x0000001c0418723c */ /* 0x040fe20000041818 */
[----:B------:R-:W-:Y:S01]  /*aff0*/  LDSM.16.MT88.4 R96, [R151+0xc800] ;  /* 0x00c800009760783b */ /* 0x000fe20000004200 */
[-C--:B------:R-:W-:Y:S01]  /*b000*/  FMUL.FTZ R48, R104, R152.reuse ;  /* 0x0000009868307220 */ /* 0x080fe20000410000 */
[----:B------:R-:W-:Y:S01]  /*b010*/  FMUL.FTZ R49, R105, R152 ;  /* 0x0000009869317220 */ /* 0x000fe20000410000 */
[-C--:B------:R-:W-:Y:S01]  /*b020*/  FMUL.FTZ R50, R106, R150.reuse ;  /* 0x000000966a327220 */ /* 0x080fe20000410000 */
[----:B------:R-:W-:Y:S01]  /*b030*/  FMUL.FTZ R51, R107, R150 ;  /* 0x000000966b337220 */ /* 0x000fe20000410000 */
[-C--:B------:R-:W-:Y:S01]  /*b040*/  FMUL.FTZ R108, R108, R152.reuse ;  /* 0x000000986c6c7220 */ /* 0x080fe20000410000 */
[----:B------:R-:W-:Y:S01]  /*b050*/  FMUL.FTZ R109, R109, R152 ;  /* 0x000000986d6d7220 */ /* 0x000fe20000410000 */
[C---:B------:R-:W-:Y:S01]  /*b060*/  HMMA.16816.F32.BF16 R28, R4.reuse, R30, R84 ;  /* 0x0000001e041c723c */ /* 0x040fe20000041854 */
[----:B------:R-:W1:Y:S01]  /*b070*/  LDSM.16.MT88.4 R84, [R0+0x4000] ;  /* 0x004000000054783b */ /* 0x000e620000004200 */
[-C--:B------:R-:W-:Y:S01]  /*b080*/  FMUL.FTZ R110, R110, R150.reuse ;  /* 0x000000966e6e7220 */ /* 0x080fe20000410000 */
[----:B------:R-:W-:Y:S01]  /*b090*/  FMUL.FTZ R111, R111, R150 ;  /* 0x000000966f6f7220 */ /* 0x000fe20000410000 */
        /* <DEDUP_REMOVED lines=8> */
[C---:B---3--:R-:W-:Y:S01]  /*b120*/  HMMA.16816.F32.BF16 R48, R4.reuse, R52, R48 ;  /* 0x000000340430723c */ /* 0x048fe20000041830 */
[--C-:B------:R-:W-:Y:S01]  /*b130*/  FFMA.FTZ R106, R65, UR4, -R147.reuse ;  /* 0x00000004416a7c23 */ /* 0x100fe20008010893 */
[--C-:B------:R-:W-:Y:S01]  /*b140*/  FFMA.FTZ R107, R67, UR4, -R147.reuse ;  /* 0x00000004436b7c23 */ /* 0x100fe20008010893 */
[----:B------:R-:W-:Y:S01]  /*b150*/  FFMA.FTZ R104, R66, UR4, -R147 ;  /* 0x0000000442687c23 */ /* 0x000fe20008010893 */
[----:B------:R-:W-:Y:S01]  /*b160*/  FFMA.FTZ R105, R187, UR4, -R135 ;  /* 0x00000004bb697c23 */ /* 0x000fe20008010887 */
[-C--:B------:R-:W-:Y:S01]  /*b170*/  FMUL.FTZ R32, R88, R152.reuse ;  /* 0x0000009858207220 */ /* 0x080fe20000410000 */
[----:B------:R-:W-:Y:S01]  /*b180*/  FMUL.FTZ R33, R89, R152 ;  /* 0x0000009859217220 */ /* 0x000fe20000410000 */
[-C--:B------:R-:W-:Y:S01]  /*b190*/  FMUL.FTZ R34, R90, R150.reuse ;  /* 0x000000965a227220 */ /* 0x080fe20000410000 */
[C---:B------:R-:W-:Y:S01]  /*b1a0*/  HMMA.16816.F32.BF16 R52, R4.reuse, R54, R108 ;  /* 0x000000360434723c */ /* 0x040fe2000004186c */
[----:B------:R-:W-:Y:S01]  /*b1b0*/  FFMA.FTZ R111, R64, UR4, -R147 ;  /* 0x00000004406f7c23 */ /* 0x000fe20008010893 */
[--C-:B------:R-:W-:Y:S01]  /*b1c0*/  FFMA.FTZ R110, R189, UR4, -R135.reuse ;  /* 0x00000004bd6e7c23 */ /* 0x100fe20008010887 */
[--C-:B------:R-:W-:Y:S01]  /*b1d0*/  FFMA.FTZ R109, R183, UR4, -R135.reuse ;  /* 0x00000004b76d7c23 */ /* 0x100fe20008010887 */
[----:B------:R-:W-:Y:S01]  /*b1e0*/  FFMA.FTZ R108, R185, UR4, -R135 ;  /* 0x00000004b96c7c23 */ /* 0x000fe20008010887 */
[----:B------:R-:W-:Y:S01]  /*b1f0*/  FMUL.FTZ R35, R91, R150 ;  /* 0x000000965b237220 */ /* 0x000fe20000410000 */
[-C--:B------:R-:W-:Y:S01]  /*b200*/  FMUL.FTZ R92, R92, R152.reuse ;  /* 0x000000985c5c7220 */ /* 0x080fe20000410000 */
[----:B------:R-:W-:Y:S01]  /*b210*/  FMUL.FTZ R93, R93, R152 ;  /* 0x000000985d5d7220 */ /* 0x000fe20000410000 */
[-C--:B------:R-:W-:Y:S01]  /*b220*/  FMUL.FTZ R94, R94, R150.reuse ;  /* 0x000000965e5e7220 */ /* 0x080fe20000410000 */
[----:B------:R-:W-:Y:S01]  /*b230*/  FMUL.FTZ R95, R95, R150 ;  /* 0x000000965f5f7220 */ /* 0x000fe20000410000 */
[----:B------:R-:W2:Y:S01]  /*b240*/  LDSM.16.MT88.4 R64, [R151+0x10800] ;  /* 0x010800009740783b */ /* 0x000ea20000004200 */
[C---:B------:R-:W-:Y:S01]  /*b250*/  HMMA.16816.F32.BF16 R8, R4.reuse, R12, R8 ;  /* 0x0000000c0408723c */ /* 0x040fe20000041808 */
[----:B------:R-:W-:Y:S01]  /*b260*/  MUFU.EX2 R111, R111 ;  /* 0x0000006f006f7308 */ /* 0x000fe20000000800 */
[-C--:B------:R-:W-:Y:S01]  /*b270*/  FMUL.FTZ R16, R72, R152.reuse ;  /* 0x0000009848107220 */ /* 0x080fe20000410000 */
[----:B------:R-:W-:Y:S01]  /*b280*/  FMUL.FTZ R17, R73, R152 ;  /* 0x0000009849117220 */ /* 0x000fe20000410000 */
[-C--:B------:R-:W-:Y:S01]  /*b290*/  FMUL.FTZ R18, R74, R150.reuse ;  /* 0x000000964a127220 */ /* 0x080fe20000410000 */
[----:B------:R-:W3:Y:S01]  /*b2a0*/  MUFU.EX2 R106, R106 ;  /* 0x0000006a006a7308 */ /* 0x000ee20000000800 */
[----:B------:R-:W-:Y:S01]  /*b2b0*/  FMUL.FTZ R19, R75, R150 ;  /* 0x000000964b137220 */ /* 0x000fe20000410000 */
[-C--:B------:R-:W-:Y:S01]  /*b2c0*/  FMUL.FTZ R56, R112, R152.reuse ;  /* 0x0000009870387220 */ /* 0x080fe20000410000 */
[C---:B------:R-:W-:Y:S01]  /*b2d0*/  HMMA.16816.F32.BF16 R12, R4.reuse, R14, R68 ;  /* 0x0000000e040c723c */ /* 0x040fe20000041844 */
[----:B------:R-:W-:Y:S01]  /*b2e0*/  MUFU.EX2 R107, R107 ;  /* 0x0000006b006b7308 */ /* 0x000fe20000000800 */
[----:B------:R-:W-:Y:S01]  /*b2f0*/  FMUL.FTZ R57, R113, R152 ;  /* 0x0000009871397220 */ /* 0x000fe20000410000 */
[-C--:B------:R-:W-:Y:S01]  /*b300*/  FMUL.FTZ R58, R114, R150.reuse ;  /* 0x00000096723a7220 */ /* 0x080fe20000410000 */
[----:B------:R-:W-:Y:S01]  /*b310*/  FMUL.FTZ R59, R115, R150 ;  /* 0x00000096733b7220 */ /* 0x000fe20000410000 */
[----:B------:R-:W-:Y:S01]  /*b320*/  MUFU.EX2 R104, R104 ;  /* 0x0000006800687308 */ /* 0x000fe20000000800 */
[-C--:B------:R-:W-:Y:S01]  /*b330*/  FMUL.FTZ R76, R76, R152.reuse ;  /* 0x000000984c4c7220 */ /* 0x080fe20000410000 */
[----:B------:R-:W-:Y:S01]  /*b340*/  FMUL.FTZ R77, R77, R152 ;  /* 0x000000984d4d7220 */ /* 0x000fe20000410000 */
[C---:B------:R-:W-:Y:S01]  /*b350*/  HMMA.16816.F32.BF16 R32, R4.reuse, R36, R32 ;  /* 0x000000240420723c */ /* 0x040fe20000041820 */
[----:B------:R-:W-:Y:S01]  /*b360*/  MUFU.EX2 R110, R110 ;  /* 0x0000006e006e7308 */ /* 0x000fe20000000800 */
[-C--:B------:R-:W-:Y:S01]  /*b370*/  FMUL.FTZ R78, R78, R150.reuse ;  /* 0x000000964e4e7220 */ /* 0x080fe20000410000 */
[----:B------:R-:W-:Y:S01]  /*b380*/  FMUL.FTZ R79, R79, R150 ;  /* 0x000000964f4f7220 */ /* 0x000fe20000410000 */
[-C--:B------:R-:W-:Y:S01]  /*b390*/  FMUL.FTZ R100, R100, R152.reuse ;  /* 0x0000009864647220 */ /* 0x080fe20000410000 */
[----:B------:R-:W4:Y:S01]  /*b3a0*/  MUFU.EX2 R109, R109 ;  /* 0x0000006d006d7308 */ /* 0x000f220000000800 */
[----:B------:R-:W-:Y:S01]  /*b3b0*/  FMUL.FTZ R101, R101, R152 ;  /* 0x0000009865657220 */ /* 0x000fe20000410000 */
[-C--:B------:R-:W-:Y:S01]  /*b3c0*/  FMUL.FTZ R102, R102, R150.reuse ;  /* 0x0000009666667220 */ /* 0x080fe20000410000 */
[C---:B------:R-:W-:Y:S01]  /*b3d0*/  HMMA.16816.F32.BF16 R36, R4.reuse, R38, R92 ;  /* 0x000000260424723c */ /* 0x040fe2000004185c */
[----:B------:R-:W-:Y:S01]  /*b3e0*/  MUFU.EX2 R108, R108 ;  /* 0x0000006c006c7308 */ /* 0x000fe20000000800 */
[----:B------:R-:W-:Y:S01]  /*b3f0*/  FMUL.FTZ R103, R103, R150 ;  /* 0x0000009667677220 */ /* 0x000fe20000410000 */
[-C--:B------:R-:W-:Y:S01]  /*b400*/  FMUL.FTZ R116, R116, R152.reuse ;  /* 0x0000009874747220 */ /* 0x080fe20000410000 */
[----:B------:R-:W-:Y:S01]  /*b410*/  FMUL.FTZ R117, R117, R152 ;  /* 0x0000009875757220 */ /* 0x000fe20000410000 */
[----:B------:R-:W5:Y:S01]  /*b420*/  MUFU.EX2 R105, R105 ;  /* 0x0000006900697308 */ /* 0x000f620000000800 */
[-C--:B------:R-:W-:Y:S01]  /*b430*/  FMUL.FTZ R118, R118, R150.reuse ;  /* 0x0000009676767220 */ /* 0x080fe20000410000 */
[----:B------:R-:W-:Y:S01]  /*b440*/  FMUL.FTZ R119, R119, R150 ;  /* 0x0000009677777220 */ /* 0x000fe20000410000 */
[----:B------:R-:W2:Y:S01]  /*b450*/  LDSM.16.MT88.4 R92, [R3+0xc800] ;  /* 0x00c80000035c783b */ /* 0x000ea20000004200 */
        /* <DEDUP_REMOVED lines=8> */
[C---:B------:R-:W-:Y:S01]  /*b4e0*/  HMMA.16816.F32.BF16 R16, R4.reuse, R20, R16 ;  /* 0x000000140410723c */ /* 0x040fe20000041810 */
[----:B------:R-:W2:Y:S01]  /*b4f0*/  LDSM.16.MT88.4 R68, [R0+0x800] ;  /* 0x000800000044783b */ /* 0x000ea20000004200 */
[--C-:B------:R-:W-:Y:S01]  /*b500*/  FFMA.FTZ R115, R248, UR4, -R147.reuse ;  /* 0x00000004f8737c23 */ /* 0x100fe20008010893 */
[--C-:B------:R-:W-:Y:S01]  /*b510*/  FFMA.FTZ R112, R252, UR4, -R147.reuse ;  /* 0x00000004fc707c23 */ /* 0x100fe20008010893 */
[--C-:B------:R-:W-:Y:S01]  /*b520*/  FFMA.FTZ R114, R181, UR4, -R147.reuse ;  /* 0x00000004b5727c23 */ /* 0x100fe20008010893 */
[----:B------:R-:W-:Y:S01]  /*b530*/  LDSM.16.MT88.4 R88, [R155+0x800] ;  /* 0x000800009b58783b */ /* 0x000fe20000004200 */
[--C-:B------:R-:W-:Y:S01]  /*b540*/  FFMA.FTZ R113, R250, UR4, -R147.reuse ;  /* 0x00000004fa717c23 */ /* 0x100fe20008010893 */
[----:B------:R-:W-:Y:S01]  /*b550*/  MUFU.EX2 R186, R186 ;  /* 0x000000ba00ba7308 */ /* 0x000fe20000000800 */
[C---:B------:R-:W-:Y:S01]  /*b560*/  HMMA.16816.F32.BF16 R40, R4.reuse, R44, R40 ;  /* 0x0000002c0428723c */ /* 0x040fe20000041828 */
[----:B------:R-:W-:Y:S01]  /*b570*/  LDSM.16.MT88.4 R80, [R155+0x4800] ;  /* 0x004800009b50783b */ /* 0x000fe20000004200 */
[--C-:B------:R-:W-:Y:S01]  /*b580*/  FFMA.FTZ R181, R168, UR4, -R147.reuse ;  /* 0x00000004a8b57c23 */ /* 0x100fe20008010893 */
[----:B------:R-:W-:Y:S01]  /*b590*/  MUFU.EX2 R115, R115 ;  /* 0x0000007300737308 */ /* 0x000fe20000000800 */
[----:B------:R-:W-:Y:S01]  /*b5a0*/  FFMA.FTZ R183, R164, UR4, -R147 ;  /* 0x00000004a4b77c23 */ /* 0x000fe20008010893 */
[--C-:B------:R-:W-:Y:S01]  /*b5b0*/  FFMA.FTZ R187, R160, UR4, -R135.reuse ;  /* 0x00000004a0bb7c23 */ /* 0x100fe20008010887 */
[----:B------:R-:W-:Y:S01]  /*b5c0*/  FFMA.FTZ R185, R156, UR4, -R135 ;  /* 0x000000049cb97c23 */ /* 0x000fe20008010887 */
[----:B------:R-:W2:Y:S01]  /*b5d0*/  MUFU.EX2 R112, R112 ;  /* 0x0000007000707308 */ /* 0x000ea20000000800 */
[C---:B------:R-:W-:Y:S01]  /*b5e0*/  HMMA.16816.F32.BF16 R56, R4.reuse, R60, R56 ;  /* 0x0000003c0438723c */ /* 0x040fe20000041838 */
[----:B------:R-:W-:Y:S01]  /*b5f0*/  FFMA.FTZ R139, R139, UR4, -R147 ;  /* 0x000000048b8b7c23 */ /* 0x000fe20008010893 */
[--C-:B------:R-:W-:Y:S01]  /*b600*/  FFMA.FTZ R133, R133, UR4, -R135.reuse ;  /* 0x0000000485857c23 */ /* 0x100fe20008010887 */
[----:B------:R-:W-:Y:S01]  /*b610*/  MUFU.EX2 R114, R114 ;  /* 0x0000007200727308 */ /* 0x000fe20000000800 */
[----:B------:R-:W-:Y:S01]  /*b620*/  FFMA.FTZ R141, R141, UR4, -R135 ;  /* 0x000000048d8d7c23 */ /* 0x000fe20008010887 */
[----:B------:R-:W-:Y:S01]  /*b630*/  FFMA.FTZ R146, R223, R152, R146 ;  /* 0x00000098df927223 */ /* 0x000fe20000010092 */
[----:B------:R-:W-:Y:S01]  /*b640*/  FFMA.FTZ R221, R221, R150, R142 ;  /* 0x00000096dddd7223 */ /* 0x000fe2000001008e */
[----:B------:R-:W-:Y:S01]  /*b650*/  MUFU.EX2 R113, R113 ;  /* 0x0000007100717308 */ /* 0x000fe20000000800 */
[----:B------:R-:W-:Y:S01]  /*b660*/  HMMA.16816.F32.BF16 R20, R4, R22, R76 ;  /* 0x000000160414723c */ /* 0x000fe2000004184c */
[----:B------:R-:W2:Y:S01]  /*b670*/  LDSM.16.MT88.4 R76, [R3+0x10800] ;  /* 0x01080000034c783b */ /* 0x000ea20000004200 */
[----:B------:R-:W-:Y:S01]  /*b680*/  FADD.FTZ R145, R145, R146 ;  /* 0x0000009291917221 */ /* 0x000fe20000010000 */
[----:B------:R-:W-:Y:S01]  /*b690*/  MUFU.EX2 R157, R157 ;  /* 0x0000009d009d7308 */ /* 0x000fe20000000800 */
[----:B------:R-:W-:-:S02]  /*b6a0*/  FADD.FTZ R221, R134, R221 ;  /* 0x000000dd86dd7221 */ /* 0x000fc40000010000 */
[----:B------:R-:W-:Y:S01]  /*b6b0*/  FADD.FTZ R144, R144, R145 ;  /* 0x0000009190907221 */ /* 0x000fe20000010000 */
[----:B------:R-:W-:Y:S01]  /*b6c0*/  MUFU.EX2 R192, R192 ;  /* 0x000000c000c07308 */ /* 0x000fe20000000800 */
[C---:B------:R-:W-:Y:S01]  /*b6d0*/  HMMA.16816.F32.BF16 R44, R4.reuse, R46, R100 ;  /* 0x0000002e042c723c */ /* 0x040fe20000041864 */
[----:B------:R-:W-:Y:S01]  /*b6e0*/  LDSM.16.MT88.4 R100, [R151+0xd000] ;  /* 0x00d000009764783b */ /* 0x000fe20000004200 */
[----:B------:R-:W-:Y:S01]  /*b6f0*/  FADD.FTZ R132, R132, R221 ;  /* 0x000000dd84847221 */ /* 0x000fe20000010000 */
[----:B------:R-:W-:Y:S01]  /*b700*/  MUFU.EX2 R163, R163 ;  /* 0x000000a300a37308 */ /* 0x000fe20000000800 */
[----:B------:R-:W-:Y:S02]  /*b710*/  FADD.FTZ R144, R143, R144 ;  /* 0x000000908f907221 */ /* 0x000fe40000010000 */
[----:B------:R-:W-:Y:S01]  /*b720*/  FADD.FTZ R153, R153, R132 ;  /* 0x0000008499997221 */ /* 0x000fe20000010000 */
[----:B------:R-:W-:Y:S01]  /*b730*/  MUFU.EX2 R161, R161 ;  /* 0x000000a100a17308 */ /* 0x000fe20000000800 */
[----:B------:R-:W-:Y:S01]  /*b740*/  HMMA.16816.F32.BF16 R60, R4, R62, R116 ;  /* 0x0000003e043c723c */ /* 0x000fe20000041874 */
[--C-:B------:R-:W-:Y:S01]  /*b750*/  FFMA.FTZ R117, R244, UR4, -R135.reuse ;  /* 0x00000004f4757c23 */ /* 0x100fe20008010887 */
[--C-:B------:R-:W-:Y:S01]  /*b760*/  FFMA.FTZ R118, R246, UR4, -R135.reuse ;  /* 0x00000004f6767c23 */ /* 0x100fe20008010887 */
[--C-:B------:R-:W-:Y:S01]  /*b770*/  FFMA.FTZ R119, R242, UR4, -R135.reuse ;  /* 0x00000004f2777c23 */ /* 0x100fe20008010887 */
[----:B------:R-:W-:Y:S01]  /*b780*/  FFMA.FTZ R116, R240, UR4, -R135 ;  /* 0x00000004f0747c23 */ /* 0x000fe20008010887 */
[----:B------:R-:W-:Y:S01]  /*b790*/  MUFU.EX2 R190, R190 ;  /* 0x000000be00be7308 */ /* 0x000fe20000000800 */
[----:B------:R-:W-:-:S02]  /*b7a0*/  MOV R132, R149 ;  /* 0x0000009500847202 */ /* 0x000fc40000000f00 */
[C---:B-1----:R-:W-:Y:S01]  /*b7b0*/  HMMA.16816.F32.BF16 R72, R4.reuse, R84, R72 ;  /* 0x000000540448723c */ /* 0x042fe20000041848 */
[----:B---3--:R-:W-:Y:S01]  /*b7c0*/  F2FP.BF16.F32.PACK_AB R84, R106, R111 ;  /* 0x0000006f6a54723e */ /* 0x008fe200000010ff */
[----:B------:R-:W-:Y:S01]  /*b7d0*/  MUFU.EX2 R117, R117 ;  /* 0x0000007500757308 */ /* 0x000fe20000000800 */
[----:B----4-:R-:W-:Y:S01]  /*b7e0*/  F2FP.BF16.F32.PACK_AB R85, R109, R110 ;  /* 0x0000006e6d55723e */ /* 0x010fe200000010ff */
[----:B------:R-:W-:Y:S01]  /*b7f0*/  FADD.FTZ R111, R111, R144 ;  /* 0x000000906f6f7221 */ /* 0x000fe20000010000 */
[----:B------:R-:W-:Y:S01]  /*b800*/  FADD.FTZ R110, R110, R153 ;  /* 0x000000996e6e7221 */ /* 0x000fe20000010000 */
[----:B------:R-:W1:Y:S02]  /*b810*/  MUFU.EX2 R118, R118 ;  /* 0x0000007600767308 */ /* 0x000e640000000800 */
[----:B------:R-:W-:Y:S01]  /*b820*/  HMMA.16816.F32.BF16 R4, R4, R86, R120 ;  /* 0x000000560404723c */ /* 0x000fe20000041878 */
[----:B------:R-:W-:Y:S01]  /*b830*/  F2FP.BF16.F32.PACK_AB R86, R104, R107 ;  /* 0x0000006b6856723e */ /* 0x000fe200000010ff */
[----:B------:R-:W-:Y:S01]  /*b840*/  MUFU.EX2 R119, R119 ;  /* 0x0000007700777308 */ /* 0x000fe20000000800 */
[----:B-----5:R-:W-:Y:S01]  /*b850*/  F2FP.BF16.F32.PACK_AB R87, R105, R108 ;  /* 0x0000006c6957723e */ /* 0x020fe200000010ff */
[----:B------:R-:W-:Y:S01]  /*b860*/  FFMA.FTZ R120, R158, UR4, -R135 ;  /* 0x000000049e787c23 */ /* 0x000fe20008010887 */
[----:B------:R-:W-:Y:S01]  /*b870*/  FADD.FTZ R106, R106, R111 ;  /* 0x0000006f6a6a7221 */ /* 0x000fe20000010000 */
[----:B------:R-:W3:Y:S01]  /*b880*/  MUFU.EX2 R116, R116 ;  /* 0x0000007400747308 */ /* 0x000ee20000000800 */
[----:B------:R-:W-:-:S02]  /*b890*/  FADD.FTZ R109, R109, R110 ;  /* 0x0000006e6d6d7221 */ /* 0x000fc40000010000 */
[----:B------:R-:W-:Y:S01]  /*b8a0*/  FADD.FTZ R107, R107, R106 ;  /* 0x0000006a6b6b7221 */ /* 0x000fe20000010000 */
[C---:B------:R-:W-:Y:S01]  /*b8b0*/  HMMA.16816.F32.BF16 R8, R84.reuse, R96, R8 ;  /* 0x000000605408723c */ /* 0x040fe20000041808 */
[----:B------:R-:W-:Y:S01]  /*b8c0*/  MUFU.EX2 R196, R196 ;  /* 0x000000c400c47308 */ /* 0x000fe20000000800 */
[----:B------:R-:W-:Y:S01]  /*b8d0*/  FADD.FTZ R108, R108, R109 ;  /* 0x0000006d6c6c7221 */ /* 0x000fe20000010000 */
[----:B------:R-:W-:Y:S02]  /*b8e0*/  FADD.FTZ R104, R104, R107 ;  /* 0x0000006b68687221 */ /* 0x000fe40000010000 */
[----:B------:R-:W4:Y:S01]  /*b8f0*/  MUFU.EX2 R165, R165 ;  /* 0x000000a500a57308 */ /* 0x000f220000000800 */
[----:B------:R-:W-:Y:S02]  /*b900*/  FADD.FTZ R108, R105, R108 ;  /* 0x0000006c696c7221 */ /* 0x000fe40000010000 */
[C---:B------:R-:W-:Y:S01]  /*b910*/  HMMA.16816.F32.BF16 R12, R84.reuse, R98, R12 ;  /* 0x00000062540c723c */ /* 0x040fe2000004180c */
[----:B------:R-:W5:Y:S01]  /*b920*/  LDSM.16.MT88.4 R96, [R0+0x4800] ;  /* 0x004800000060783b */ /* 0x000f620000004200 */
[----:B------:R-:W-:Y:S04]  /*b930*/  MUFU.EX2 R224, R224 ;  /* 0x000000e000e07308 */ /* 0x000fe80000000800 */
[----:B------:R-:W-:Y:S02]  /*b940*/  MUFU.EX2 R167, R167 ;  /* 0x000000a700a77308 */ /* 0x000fe40000000800 */
[C---:B--2---:R-:W-:Y:S02]  /*b950*/  HMMA.16816.F32.BF16 R40, R84.reuse, R64, R40 ;  /* 0x000000405428723c */ /* 0x044fe40000041828 */
[----:B------:R-:W-:Y:S04]  /*b960*/  MUFU.EX2 R171, R171 ;  /* 0x000000ab00ab7308 */ /* 0x000fe80000000800 */
[----:B------:R-:W-:Y:S02]  /*b970*/  MUFU.EX2 R169, R169 ;  /* 0x000000a900a97308 */ /* 0x000fe40000000800 */
[C---:B------:R-:W-:Y:S01]  /*b980*/  HMMA.16816.F32.BF16 R44, R84.reuse, R66, R44 ;  /* 0x00000042542c723c */ /* 0x040fe2000004182c */
[----:B------:R-:W2:Y:S01]  /*b990*/  LDSM.16.MT88.4 R64, [R151+0x11000] ;  /* 0x011000009740783b */ /* 0x000ea20000004200 */
[----:B------:R-:W-:Y:S04]  /*b9a0*/  MUFU.EX2 R173, R173 ;  /* 0x000000ad00ad7308 */ /* 0x000fe80000000800 */
[----:B------:R-:W-:Y:S02]  /*b9b0*/  MUFU.EX2 R175, R175 ;  /* 0x000000af00af7308 */ /* 0x000fe40000000800 */
[C---:B------:R-:W-:Y:S02]  /*b9c0*/  HMMA.16816.F32.BF16 R16, R84.reuse, R92, R16 ;  /* 0x0000005c5410723c */ /* 0x040fe40000041810 */
[----:B------:R-:W-:Y:S04]  /*b9d0*/  MUFU.EX2 R174, R176 ;  /* 0x000000b000ae7308 */ /* 0x000fe80000000800 */
[----:B------:R-:W-:Y:S02]  /*b9e0*/  MUFU.EX2 R177, R177 ;  /* 0x000000b100b17308 */ /* 0x000fe40000000800 */
[C---:B------:R-:W-:Y:S01]  /*b9f0*/  HMMA.16816.F32.BF16 R20, R84.reuse, R94, R20 ;  /* 0x0000005e5414723c */ /* 0x040fe20000041814 */
[----:B------:R-:W4:Y:S01]  /*ba00*/  LDSM.16.MT88.4 R92, [R3+0xd000] ;  /* 0x00d00000035c783b */ /* 0x000f220000004200 */
        /* <DEDUP_REMOVED lines=20> */
[----:B------:R-:W-:Y:S07]  /*bb50*/  LDSM.16.MT88.4 R88, [R155+0x1000] ;  /* 0x001000009b58783b */ /* 0x000fee0000004200 */
[----:B------:R-:W-:Y:S01]  /*bb60*/  HMMA.16816.F32.BF16 R56, R84, R80, R56 ;  /* 0x000000505438723c */ /* 0x000fe20000041838 */
[----:B------:R-:W-:Y:S01]  /*bb70*/  F2FP.BF16.F32.PACK_AB R80, R112, R115 ;  /* 0x000000737050723e */ /* 0x000fe200000010ff */
[----:B------:R-:W-:Y:S01]  /*bb80*/  FADD.FTZ R115, R115, R104 ;  /* 0x0000006873737221 */ /* 0x000fe20000010000 */
[----:B-1----:R-:W-:Y:S01]  /*bb90*/  F2FP.BF16.F32.PACK_AB R81, R118, R117 ;  /* 0x000000757651723e */ /* 0x002fe200000010ff */
[----:B------:R-:W-:-:S02]  /*bba0*/  FADD.FTZ R117, R117, R108 ;  /* 0x0000006c75757221 */ /* 0x000fc40000010000 */
[----:B------:R-:W-:Y:S02]  /*bbb0*/  FADD.FTZ R115, R112, R115 ;  /* 0x0000007370737221 */ /* 0x000fe40000010000 */
[C---:B------:R-:W-:Y:S01]  /*bbc0*/  HMMA.16816.F32.BF16 R60, R84.reuse, R82, R60 ;  /* 0x00000052543c723c */ /* 0x040fe2000004183c */
[----:B------:R-:W-:Y:S01]  /*bbd0*/  F2FP.BF16.F32.PACK_AB R82, R113, R114 ;  /* 0x000000727152723e */ /* 0x000fe200000010ff */
[----:B------:R-:W-:Y:S01]  /*bbe0*/  FADD.FTZ R118, R118, R117 ;  /* 0x0000007576767221 */ /* 0x000fe20000010000 */
[----:B---3--:R-:W-:Y:S01]  /*bbf0*/  F2FP.BF16.F32.PACK_AB R83, R116, R119 ;  /* 0x000000777453723e */ /* 0x008fe200000010ff */
[----:B------:R-:W-:Y:S02]  /*bc00*/  FADD.FTZ R114, R114, R115 ;  /* 0x0000007372727221 */ /* 0x000fe40000010000 */
[----:B------:R-:W-:Y:S02]  /*bc10*/  FADD.FTZ R119, R119, R118 ;  /* 0x0000007677777221 */ /* 0x000fe40000010000 */
[----:B-----5:R-:W-:Y:S01]  /*bc20*/  HMMA.16816.F32.BF16 R72, R84, R96, R72 ;  /* 0x000000605448723c */ /* 0x020fe20000041848 */
[----:B------:R-:W-:Y:S01]  /*bc30*/  FADD.FTZ R114, R113, R114 ;  /* 0x0000007271727221 */ /* 0x000fe20000010000 */
[----:B------:R-:W-:-:S06]  /*bc40*/  FADD.FTZ R119, R116, R119 ;  /* 0x0000007774777221 */ /* 0x000fcc0000010000 */
[----:B------:R-:W-:Y:S01]  /*bc50*/  HMMA.16816.F32.BF16 R4, R84, R98, R4 ;  /* 0x000000625404723c */ /* 0x000fe20000041804 */
[----:B------:R-:W1:Y:S04]  /*bc60*/  LDSM.16.MT88.4 R84, [R155+0x5000] ;  /* 0x005000009b54783b */ /* 0x000e680000004200 */
[----:B------:R-:W-:Y:S03]  /*bc70*/  LDSM.16.MT88.4 R96, [R151+0xd800] ;  /* 0x00d800009760783b */ /* 0x000fe60000004200 */
[C---:B--2---:R-:W-:Y:S08]  /*bc80*/  HMMA.16816.F32.BF16 R40, R80.reuse, R64, R40 ;  /* 0x000000405028723c */ /* 0x044ff00000041828 */
[C---:B------:R-:W-:Y:S01]  /*bc90*/  HMMA.16816.F32.BF16 R44, R80.reuse, R66, R44 ;  /* 0x00000042502c723c */ /* 0x040fe2000004182c */
[----:B------:R-:W2:Y:S07]  /*bca0*/  LDSM.16.MT88.4 R64, [R0+0x5000] ;  /* 0x005000000040783b */ /* 0x000eae0000004200 */
[C---:B----4-:R-:W-:Y:S08]  /*bcb0*/  HMMA.16816.F32.BF16 R16, R80.reuse, R92, R16 ;  /* 0x0000005c5010723c */ /* 0x050ff00000041810 */
[C---:B------:R-:W-:Y:S01]  /*bcc0*/  HMMA.16816.F32.BF16 R20, R80.reuse, R94, R20 ;  /* 0x0000005e5014723c */ /* 0x040fe20000041814 */
[----:B------:R-:W3:Y:S07]  /*bcd0*/  LDSM.16.MT88.4 R92, [R3+0xd800] ;  /* 0x00d80000035c783b */ /* 0x000eee0000004200 */
[C---:B------:R-:W-:Y:S08]  /*bce0*/  HMMA.16816.F32.BF16 R32, R80.reuse, R68, R32 ;  /* 0x000000445020723c */ /* 0x040ff00000041820 */
[C---:B------:R-:W-:Y:S01]  /*bcf0*/  HMMA.16816.F32.BF16 R36, R80.reuse, R70, R36 ;  /* 0x000000465024723c */ /* 0x040fe20000041824 */
[----:B------:R-:W4:Y:S07]  /*bd00*/  LDSM.16.MT88.4 R68, [R151+0x11800] ;  /* 0x011800009744783b */ /* 0x000f2e0000004200 */
[C---:B------:R-:W-:Y:S08]  /*bd10*/  HMMA.16816.F32.BF16 R48, R80.reuse, R76, R48 ;  /* 0x0000004c5030723c */ /* 0x040ff00000041830 */
[C---:B------:R-:W-:Y:S01]  /*bd20*/  HMMA.16816.F32.BF16 R52, R80.reuse, R78, R52 ;  /* 0x0000004e5034723c */ /* 0x040fe20000041834 */
[----:B------:R-:W5:Y:S07]  /*bd30*/  LDSM.16.MT88.4 R76, [R0+0x1800] ;  /* 0x00180000004c783b */ /* 0x000f6e0000004200 */
[C---:B-1----:R-:W-:Y:S08]  /*bd40*/  HMMA.16816.F32.BF16 R56, R80.reuse, R84, R56 ;  /* 0x000000545038723c */ /* 0x042ff00000041838 */
[C---:B------:R-:W-:Y:S01]  /*bd50*/  HMMA.16816.F32.BF16 R60, R80.reuse, R86, R60 ;  /* 0x00000056503c723c */ /* 0x040fe2000004183c */
[----:B------:R-:W1:Y:S07]  /*bd60*/  LDSM.16.MT88.4 R84, [R3+0x11800] ;  /* 0x011800000354783b */ /* 0x000e6e0000004200 */
[C---:B------:R-:W-:Y:S08]  /*bd70*/  HMMA.16816.F32.BF16 R8, R80.reuse, R100, R8 ;  /* 0x000000645008723c */ /* 0x040ff00000041808 */
[C---:B------:R-:W-:Y:S01]  /*bd80*/  HMMA.16816.F32.BF16 R12, R80.reuse, R102, R12 ;  /* 0x00000066500c723c */ /* 0x040fe2000004180c */
[----:B------:R-:W1:Y:S07]  /*bd90*/  LDSM.16.MT88.4 R100, [R155+0x5800] ;  /* 0x005800009b64783b */ /* 0x000e6e0000004200 */
[----:B--2---:R-:W-:Y:S01]  /*bda0*/  HMMA.16816.F32.BF16 R72, R80, R64, R72 ;  /* 0x000000405048723c */ /* 0x004fe20000041848 */
[----:B------:R-:W-:Y:S01]  /*bdb0*/  F2FP.BF16.F32.PACK_AB R64, R188, R159 ;  /* 0x0000009fbc40723e */ /* 0x000fe200000010ff */
[----:B------:R-:W-:Y:S01]  /*bdc0*/  FADD.FTZ R159, R159, R114 ;  /* 0x000000729f9f7221 */ /* 0x000fe20000010000 */
[----:B------:R-:W-:Y:S01]  /*bdd0*/  F2FP.BF16.F32.PACK_AB R65, R163, R192 ;  /* 0x000000c0a341723e */ /* 0x000fe200000010ff */
[----:B------:R-:W-:-:S02]  /*bde0*/  FADD.FTZ R192, R192, R119 ;  /* 0x00000077c0c07221 */ /* 0x000fc40000010000 */
[----:B------:R-:W-:Y:S02]  /*bdf0*/  FADD.FTZ R159, R188, R159 ;  /* 0x0000009fbc9f7221 */ /* 0x000fe40000010000 */
[C---:B------:R-:W-:Y:S01]  /*be00*/  HMMA.16816.F32.BF16 R4, R80.reuse, R66, R4 ;  /* 0x000000425004723c */ /* 0x040fe20000041804 */
[----:B------:R-:W-:Y:S01]  /*be10*/  F2FP.BF16.F32.PACK_AB R66, R157, R186 ;  /* 0x000000ba9d42723e */ /* 0x000fe200000010ff */
[----:B------:R-:W-:Y:S01]  /*be20*/  FADD.FTZ R192, R163, R192 ;  /* 0x000000c0a3c07221 */ /* 0x000fe20000010000 */
[----:B------:R-:W-:Y:S01]  /*be30*/  F2FP.BF16.F32.PACK_AB R67, R190, R161 ;  /* 0x000000a1be43723e */ /* 0x000fe200000010ff */
[----:B------:R-:W-:Y:S02]  /*be40*/  FADD.FTZ R186, R186, R159 ;  /* 0x0000009fbaba7221 */ /* 0x000fe40000010000 */
[----:B------:R-:W-:Y:S02]  /*be50*/  FADD.FTZ R161, R161, R192 ;  /* 0x000000c0a1a17221 */ /* 0x000fe40000010000 */
[----:B------:R-:W-:Y:S01]  /*be60*/  HMMA.16816.F32.BF16 R24, R80, R88, R24 ;  /* 0x000000585018723c */ /* 0x000fe20000041818 */
[----:B------:R-:W-:Y:S01]  /*be70*/  FADD.FTZ R157, R157, R186 ;  /* 0x000000ba9d9d7221 */ /* 0x000fe20000010000 */
[----:B------:R-:W-:-:S06]  /*be80*/  FADD.FTZ R190, R190, R161 ;  /* 0x000000a1bebe7221 */ /* 0x000fcc0000010000 */
[----:B------:R-:W-:Y:S01]  /*be90*/  HMMA.16816.F32.BF16 R28, R80, R90, R28 ;  /* 0x0000005a501c723c */ /* 0x000fe2000004181c */
[----:B------:R-:W2:Y:S04]  /*bea0*/  LDSM.16.MT88.4 R88, [R155+0x1800] ;  /* 0x001800009b58783b */ /* 0x000ea80000004200 */
[----:B------:R-:W-:Y:S03]  /*beb0*/  LDSM.16.MT88.4 R80, [R3+0x12000] ;  /* 0x012000000350783b */ /* 0x000fe60000004200 */
[C---:B---3--:R-:W-:Y:S08]  /*bec0*/  HMMA.16816.F32.BF16 R16, R64.reuse, R92, R16 ;  /* 0x0000005c4010723c */ /* 0x048ff00000041810 */
[C---:B------:R-:W-:Y:S01]  /*bed0*/  HMMA.16816.F32.BF16 R20, R64.reuse, R94, R20 ;  /* 0x0000005e4014723c */ /* 0x040fe20000041814 */
[----:B------:R-:W3:Y:S07]  /*bee0*/  LDSM.16.MT88.4 R92, [R0+0x5800] ;  /* 0x00580000005c783b */ /* 0x000eee0000004200 */
[C---:B----4-:R-:W-:Y:S08]  /*bef0*/  HMMA.16816.F32.BF16 R40, R64.reuse, R68, R40 ;  /* 0x000000444028723c */ /* 0x050ff00000041828 */
[C---:B------:R-:W-:Y:S01]  /*bf00*/  HMMA.16816.F32.BF16 R44, R64.reuse, R70, R44 ;  /* 0x00000046402c723c */ /* 0x040fe2000004182c */
[----:B------:R-:W4:Y:S07]  /*bf10*/  LDSM.16.MT88.4 R68, [R151+0x12000] ;  /* 0x012000009744783b */ /* 0x000f2e0000004200 */
[C---:B-----5:R-:W-:Y:S08]  /*bf20*/  HMMA.16816.F32.BF16 R32, R64.reuse, R76, R32 ;  /* 0x0000004c4020723c */ /* 0x060ff00000041820 */
[C---:B------:R-:W-:Y:S01]  /*bf30*/  HMMA.16816.F32.BF16 R36, R64.reuse, R78, R36 ;  /* 0x0000004e4024723c */ /* 0x040fe20000041824 */
[----:B------:R-:W5:Y:S07]  /*bf40*/  LDSM.16.MT88.4 R76, [R0+0x2000] ;  /* 0x00200000004c783b */ /* 0x000f6e0000004200 */
[C---:B-1----:R-:W-:Y:S08]  /*bf50*/  HMMA.16816.F32.BF16 R48, R64.reuse, R84, R48 ;  /* 0x000000544030723c */ /* 0x042ff00000041830 */
[C---:B------:R-:W-:Y:S01]  /*bf60*/  HMMA.16816.F32.BF16 R52, R64.reuse, R86, R52 ;  /* 0x000000564034723c */ /* 0x040fe20000041834 */
[----:B------:R-:W1:Y:S07]  /*bf70*/  LDSM.16.MT88.4 R84, [R151+0xe000] ;  /* 0x00e000009754783b */ /* 0x000e6e0000004200 */
[----:B------:R-:W-:Y:S01]  /*bf80*/  HMMA.16816.F32.BF16 R56, R64, R100, R56 ;  /* 0x000000644038723c */ /* 0x000fe20000041838 */
[----:B------:R-:W-:-:S02]  /*bf90*/  FFMA.FTZ R100, R216, UR4, -R135 ;  /* 0x00000004d8647c23 */ /* 0x000fc40008010887 */
[----:B------:R-:W4:Y:S04]  /*bfa0*/  MUFU.EX2 R216, R222 ;  /* 0x000000de00d87308 */ /* 0x000f280000000800 */
[----:B------:R2:W5:Y:S01]  /*bfb0*/  MUFU.EX2 R194, R100 ;  /* 0x0000006400c27308 */ /* 0x0005620000000800 */
[C---:B------:R-:W-:Y:S08]  /*bfc0*/  HMMA.16816.F32.BF16 R8, R64.reuse, R96, R8 ;  /* 0x000000604008723c */ /* 0x040ff00000041808 */
[----:B------:R-:W-:Y:S01]  /*bfd0*/  HMMA.16816.F32.BF16 R12, R64, R98, R12 ;  /* 0x00000062400c723c */ /* 0x000fe2000004180c */
[----:B------:R-:W1:Y:S01]  /*bfe0*/  LDSM.16.MT88.4 R96, [R3+0xe000] ;  /* 0x00e000000360783b */ /* 0x000e620000004200 */
[----:B--2---:R-:W-:-:S02]  /*bff0*/  FFMA.FTZ R100, R180, UR4, -R147 ;  /* 0x00000004b4647c23 */ /* 0x004fc40008010893 */
[----:B------:R-:W2:Y:S04]  /*c000*/  MUFU.EX2 R180, R184 ;  /* 0x000000b800b47308 */ /* 0x000ea80000000800 */
[C---:B------:R-:W-:Y:S01]  /*c010*/  HMMA.16816.F32.BF16 R24, R64.reuse, R88, R24 ;  /* 0x000000584018723c */ /* 0x040fe20000041818 */
[----:B------:R3:W2:Y:S07]  /*c020*/  MUFU.EX2 R178, R100 ;  /* 0x0000006400b27308 */ /* 0x0006ae0000000800 */
[C---:B------:R-:W-:Y:S01]  /*c030*/  HMMA.16816.F32.BF16 R28, R64.reuse, R90, R28 ;  /* 0x0000005a401c723c */ /* 0x040fe2000004181c */
[----:B------:R-:W-:Y:S07]  /*c040*/  LDSM.16.MT88.4 R88, [R155+0x2000] ;  /* 0x002000009b58783b */ /* 0x000fee0000004200 */
[C---:B------:R-:W-:Y:S01]  /*c050*/  HMMA.16816.F32.BF16 R60, R64.reuse, R102, R60 ;  /* 0x00000066403c723c */ /* 0x040fe2000004183c */
[----:B---3--:R-:W-:Y:S07]  /*c060*/  LDSM.16.MT88.4 R100, [R3+0x12800] ;  /* 0x012800000364783b */ /* 0x008fee0000004200 */
[C---:B------:R-:W-:Y:S08]  /*c070*/  HMMA.16816.F32.BF16 R72, R64.reuse, R92, R72 ;  /* 0x0000005c4048723c */ /* 0x040ff00000041848 */
[----:B------:R-:W-:Y:S01]  /*c080*/  HMMA.16816.F32.BF16 R4, R64, R94, R4 ;  /* 0x0000005e4004723c */ /* 0x000fe20000041804 */
[----:B------:R-:W-:Y:S01]  /*c090*/  F2FP.BF16.F32.PACK_AB R64, R165, R196 ;  /* 0x000000c4a540723e */ /* 0x000fe200000010ff */
[----:B------:R-:W-:Y:S01]  /*c0a0*/  LDSM.16.MT88.4 R92, [R3+0xe800] ;  /* 0x00e80000035c783b */ /* 0x000fe20000004200 */
[----:B----4-:R-:W-:Y:S01]  /*c0b0*/  F2FP.BF16.F32.PACK_AB R65, R216, R171 ;  /* 0x000000abd841723e */ /* 0x010fe200000010ff */
[----:B------:R-:W-:Y:S01]  /*c0c0*/  FADD.FTZ R196, R196, R157 ;  /* 0x0000009dc4c47221 */ /* 0x000fe20000010000 */
[----:B------:R-:W-:Y:S01]  /*c0d0*/  F2FP.BF16.F32.PACK_AB R66, R167, R224 ;  /* 0x000000e0a742723e */ /* 0x000fe200000010ff */
[----:B------:R-:W-:Y:S01]  /*c0e0*/  FADD.FTZ R171, R171, R190 ;  /* 0x000000beabab7221 */ /* 0x000fe20000010000 */
[----:B-----5:R-:W-:Y:S01]  /*c0f0*/  F2FP.BF16.F32.PACK_AB R67, R169, R194 ;  /* 0x000000c2a943723e */ /* 0x020fe200000010ff */
[----:B------:R-:W-:-:S02]  /*c100*/  FADD.FTZ R165, R165, R196 ;  /* 0x000000c4a5a57221 */ /* 0x000fc40000010000 */
[----:B------:R-:W-:Y:S02]  /*c110*/  FADD.FTZ R171, R216, R171 ;  /* 0x000000abd8ab7221 */ /* 0x000fe40000010000 */
[----:B------:R-:W-:Y:S02]  /*c120*/  FADD.FTZ R224, R224, R165 ;  /* 0x000000a5e0e07221 */ /* 0x000fe40000010000 */
[----:B------:R-:W-:Y:S01]  /*c130*/  HMMA.16816.F32.BF16 R40, R64, R68, R40 ;  /* 0x000000444028723c */ /* 0x000fe20000041828 */
[----:B------:R-:W-:Y:S01]  /*c140*/  FADD.FTZ R194, R194, R171 ;  /* 0x000000abc2c27221 */ /* 0x000fe20000010000 */
[----:B------:R-:W-:-:S03]  /*c150*/  FADD.FTZ R224, R167, R224 ;  /* 0x000000e0a7e07221 */ /* 0x000fc60000010000 */
[----:B------:R-:W-:-:S03]  /*c160*/  FADD.FTZ R169, R169, R194 ;  /* 0x000000c2a9a97221 */ /* 0x000fc60000010000 */
[C---:B------:R-:W-:Y:S01]  /*c170*/  HMMA.16816.F32.BF16 R44, R64.reuse, R70, R44 ;  /* 0x00000046402c723c */ /* 0x040fe2000004182c */
[----:B------:R-:W3:Y:S07]  /*c180*/  LDSM.16.MT88.4 R68, [R0+0x6000] ;  /* 0x006000000044783b */ /* 0x000eee0000004200 */
[C---:B------:R-:W-:Y:S08]  /*c190*/  HMMA.16816.F32.BF16 R32, R64.reuse, R76, R32 ;  /* 0x0000004c4020723c */ /* 0x040ff00000041820 */
[C---:B------:R-:W-:Y:S01]  /*c1a0*/  HMMA.16816.F32.BF16 R36, R64.reuse, R78, R36 ;  /* 0x0000004e4024723c */ /* 0x040fe20000041824 */
[----:B------:R-:W4:Y:S07]  /*c1b0*/  LDSM.16.MT88.4 R76, [R151+0x12800] ;  /* 0x01280000974c783b */ /* 0x000f2e0000004200 */
[C---:B-1----:R-:W-:Y:S08]  /*c1c0*/  HMMA.16816.F32.BF16 R8, R64.reuse, R84, R8 ;  /* 0x000000544008723c */ /* 0x042ff00000041808 */
[C---:B------:R-:W-:Y:S01]  /*c1d0*/  HMMA.16816.F32.BF16 R12, R64.reuse, R86, R12 ;  /* 0x00000056400c723c */ /* 0x040fe2000004180c */
[----:B------:R-:W1:Y:S07]  /*c1e0*/  LDSM.16.MT88.4 R84, [R155+0x6000] ;  /* 0x006000009b54783b */ /* 0x000e6e0000004200 */
[C---:B------:R-:W-:Y:S08]  /*c1f0*/  HMMA.16816.F32.BF16 R16, R64.reuse, R96, R16 ;  /* 0x000000604010723c */ /* 0x040ff00000041810 */
[C---:B------:R-:W-:Y:S01]  /*c200*/  HMMA.16816.F32.BF16 R20, R64.reuse, R98, R20 ;  /* 0x000000624014723c */ /* 0x040fe20000041814 */
[----:B------:R-:W5:Y:S07]  /*c210*/  LDSM.16.MT88.4 R96, [R151+0xe800] ;  /* 0x00e800009760783b */ /* 0x000f6e0000004200 */
[C---:B------:R-:W-:Y:S08]  /*c220*/  HMMA.16816.F32.BF16 R48, R64.reuse, R80, R48 ;  /* 0x000000504030723c */ /* 0x040ff00000041830 */
[C---:B------:R-:W-:Y:S01]  /*c230*/  HMMA.16816.F32.BF16 R52, R64.reuse, R82, R52 ;  /* 0x000000524034723c */ /* 0x040fe20000041834 */
[----:B------:R-:W5:Y:S07]  /*c240*/  LDSM.16.MT88.4 R80, [R0+0x2800] ;  /* 0x002800000050783b */ /* 0x000f6e0000004200 */
[----:B---3--:R-:W-:Y:S01]  /*c250*/  HMMA.16816.F32.BF16 R72, R64, R68, R72 ;  /* 0x000000444048723c */ /* 0x008fe20000041848 */
[----:B--2---:R-:W-:Y:S01]  /*c260*/  F2FP.BF16.F32.PACK_AB R68, R180, R173 ;  /* 0x000000adb444723e */ /* 0x004fe200000010ff */
        /* <DEDUP_REMOVED lines=13> */
[C---:B----4-:R-:W-:Y:S08]  /*c340*/  HMMA.16816.F32.BF16 R40, R68.reuse, R76, R40 ;  /* 0x0000004c4428723c */ /* 0x050ff00000041828 */
[----:B------:R-:W-:Y:S01]  /*c350*/  HMMA.16816.F32.BF16 R44, R68, R78, R44 ;  /* 0x0000004e442c723c */ /* 0x000fe2000004182c */
[----:B------:R-:W2:Y:S07]  /*c360*/  LDSM.16.MT88.4 R76, [R0+0x6800] ;  /* 0x00680000004c783b */ /* 0x000eae0000004200 */
[C---:B------:R-:W-:Y:S01]  /*c370*/  HMMA.16816.F32.BF16 R28, R64.reuse, R90, R28 ;  /* 0x0000005a401c723c */ /* 0x040fe2000004181c */
[----:B------:R-:W3:Y:S07]  /*c380*/  LDSM.16.MT88.4 R88, [R155+0x2800] ;  /* 0x002800009b58783b */ /* 0x000eee0000004200 */
[C---:B-1----:R-:W-:Y:S08]  /*c390*/  HMMA.16816.F32.BF16 R56, R64.reuse, R84, R56 ;  /* 0x000000544038723c */ /* 0x042ff00000041838 */
[----:B------:R-:W-:Y:S01]  /*c3a0*/  HMMA.16816.F32.BF16 R60, R64, R86, R60 ;  /* 0x00000056403c723c */ /* 0x000fe2000004183c */
[----:B------:R-:W1:Y:S04]  /*c3b0*/  LDSM.16.MT88.4 R64, [R155+0x6800] ;  /* 0x006800009b40783b */ /* 0x000e680000004200 */
[----:B------:R-:W4:Y:S03]  /*c3c0*/  LDSM.16.MT88.4 R84, [R0+0x3000] ;  /* 0x003000000054783b */ /* 0x000f260000004200 */
[C---:B-----5:R-:W-:Y:S08]  /*c3d0*/  HMMA.16816.F32.BF16 R8, R68.reuse, R96, R8 ;  /* 0x000000604408723c */ /* 0x060ff00000041808 */
[C---:B------:R-:W-:Y:S01]  /*c3e0*/  HMMA.16816.F32.BF16 R12, R68.reuse, R98, R12 ;  /* 0x00000062440c723c */ /* 0x040fe2000004180c */
[----:B------:R-:W5:Y:S07]  /*c3f0*/  LDSM.16.MT88.4 R96, [R151+0xf000] ;  /* 0x00f000009760783b */ /* 0x000f6e0000004200 */
[C---:B------:R-:W-:Y:S08]  /*c400*/  HMMA.16816.F32.BF16 R32, R68.reuse, R80, R32 ;  /* 0x000000504420723c */ /* 0x040ff00000041820 */
[C---:B--2---:R-:W-:Y:S08]  /*c410*/  HMMA.16816.F32.BF16 R72, R68.reuse, R76, R72 ;  /* 0x0000004c4448723c */ /* 0x044ff00000041848 */
[C---:B------:R-:W-:Y:S01]  /*c420*/  HMMA.16816.F32.BF16 R4, R68.reuse, R78, R4 ;  /* 0x0000004e4404723c */ /* 0x040fe20000041804 */
[----:B------:R-:W-:Y:S07]  /*c430*/  LDSM.16.MT88.4 R76, [R151+0xf800] ;  /* 0x00f80000974c783b */ /* 0x000fee0000004200 */
[C---:B------:R-:W-:Y:S08]  /*c440*/  HMMA.16816.F32.BF16 R16, R68.reuse, R92, R16 ;  /* 0x0000005c4410723c */ /* 0x040ff00000041810 */
[C---:B------:R-:W-:Y:S01]  /*c450*/  HMMA.16816.F32.BF16 R20, R68.reuse, R94, R20 ;  /* 0x0000005e4414723c */ /* 0x040fe20000041814 */
[----:B------:R-:W-:Y:S07]  /*c460*/  LDSM.16.MT88.4 R92, [R3+0xf000] ;  /* 0x00f00000035c783b */ /* 0x000fee0000004200 */
[C---:B---3--:R-:W-:Y:S08]  /*c470*/  HMMA.16816.F32.BF16 R24, R68.reuse, R88, R24 ;  /* 0x000000584418723c */ /* 0x048ff00000041818 */
[C---:B------:R-:W-:Y:S01]  /*c480*/  HMMA.16816.F32.BF16 R28, R68.reuse, R90, R28 ;  /* 0x0000005a441c723c */ /* 0x040fe2000004181c */
[----:B------:R-:W-:Y:S07]  /*c490*/  LDSM.16.MT88.4 R88, [R155+0x3000] ;  /* 0x003000009b58783b */ /* 0x000fee0000004200 */
[C---:B------:R-:W-:Y:S01]  /*c4a0*/  HMMA.16816.F32.BF16 R36, R68.reuse, R82, R36 ;  /* 0x000000524424723c */ /* 0x040fe20000041824 */
[----:B------:R-:W2:Y:S07]  /*c4b0*/  LDSM.16.MT88.4 R80, [R151+0x13000] ;  /* 0x013000009750783b */ /* 0x000eae0000004200 */
[C---:B------:R-:W-:Y:S08]  /*c4c0*/  HMMA.16816.F32.BF16 R48, R68.reuse, R100, R48 ;  /* 0x000000644430723c */ /* 0x040ff00000041830 */
[C---:B------:R-:W-:Y:S01]  /*c4d0*/  HMMA.16816.F32.BF16 R52, R68.reuse, R102, R52 ;  /* 0x000000664434723c */ /* 0x040fe20000041834 */
[----:B------:R-:W3:Y:S07]  /*c4e0*/  LDSM.16.MT88.4 R100, [R3+0x13000] ;  /* 0x013000000364783b */ /* 0x000eee0000004200 */
[C---:B-1----:R-:W-:Y:S08]  /*c4f0*/  HMMA.16816.F32.BF16 R56, R68.reuse, R64, R56 ;  /* 0x000000404438723c */ /* 0x042ff00000041838 */
[----:B------:R-:W-:Y:S01]  /*c500*/  HMMA.16816.F32.BF16 R60, R68, R66, R60 ;  /* 0x00000042443c723c */ /* 0x000fe2000004183c */
[----:B------:R-:W-:Y:S01]  /*c510*/  F2FP.BF16.F32.PACK_AB R68, R181, R166 ;  /* 0x000000a6b544723e */ /* 0x000fe200000010ff */
[----:B------:R-:W1:Y:S01]  /*c520*/  LDSM.16.MT88.4 R64, [R155+0x7000] ;  /* 0x007000009b40783b */ /* 0x000e620000004200 */
[----:B------:R-:W-:Y:S01]  /*c530*/  F2FP.BF16.F32.PACK_AB R69, R158, R187 ;  /* 0x000000bb9e45723e */ /* 0x000fe200000010ff */
[----:B------:R-:W-:Y:S01]  /*c540*/  FADD.FTZ R166, R166, R175 ;  /* 0x000000afa6a67221 */ /* 0x000fe20000010000 */
[----:B------:R-:W-:Y:S01]  /*c550*/  F2FP.BF16.F32.PACK_AB R70, R160, R183 ;  /* 0x000000b7a046723e */ /* 0x000fe200000010ff */
[----:B------:R-:W-:Y:S01]  /*c560*/  FADD.FTZ R187, R187, R170 ;  /* 0x000000aabbbb7221 */ /* 0x000fe20000010000 */
[----:B------:R-:W-:Y:S01]  /*c570*/  F2FP.BF16.F32.PACK_AB R71, R185, R156 ;  /* 0x0000009cb947723e */ /* 0x000fe200000010ff */
[----:B------:R-:W-:-:S02]  /*c580*/  FADD.FTZ R166, R181, R166 ;  /* 0x000000a6b5a67221 */ /* 0x000fc40000010000 */
[----:B------:R-:W-:Y:S02]  /*c590*/  FADD.FTZ R187, R158, R187 ;  /* 0x000000bb9ebb7221 */ /* 0x000fe40000010000 */
[----:B------:R-:W-:Y:S02]  /*c5a0*/  FADD.FTZ R183, R183, R166 ;  /* 0x000000a6b7b77221 */ /* 0x000fe40000010000 */
[C---:B----4-:R-:W-:Y:S01]  /*c5b0*/  HMMA.16816.F32.BF16 R32, R68.reuse, R84, R32 ;  /* 0x000000544420723c */ /* 0x050fe20000041820 */
[--C-:B------:R-:W-:Y:S01]  /*c5c0*/  FFMA.FTZ R84, R138, UR4, -R147.reuse ;  /* 0x000000048a547c23 */ /* 0x100fe20008010893 */
[--C-:B------:R-:W-:Y:S01]  /*c5d0*/  FFMA.FTZ R138, R137, UR4, -R147.reuse ;  /* 0x00000004898a7c23 */ /* 0x100fe20008010893 */
[----:B------:R-:W-:Y:S01]  /*c5e0*/  FFMA.FTZ R147, R140, UR4, -R147 ;  /* 0x000000048c937c23 */ /* 0x000fe20008010893 */
[--C-:B------:R-:W-:Y:S01]  /*c5f0*/  FFMA.FTZ R140, R136, UR4, -R135.reuse ;  /* 0x00000004888c7c23 */ /* 0x100fe20008010887 */
[----:B------:R-:W-:Y:S01]  /*c600*/  FFMA.FTZ R135, R2, UR4, -R135 ;  /* 0x0000000402877c23 */ /* 0x000fe20008010887 */
[----:B------:R-:W-:Y:S01]  /*c610*/  MUFU.EX2 R137, R84 ;  /* 0x0000005400897308 */ /* 0x000fe20000000800 */
[----:B------:R-:W-:Y:S01]  /*c620*/  FADD.FTZ R156, R156, R187 ;  /* 0x000000bb9c9c7221 */ /* 0x000fe20000010000 */
[----:B-----5:R-:W-:Y:S01]  /*c630*/  HMMA.16816.F32.BF16 R8, R68, R96, R8 ;  /* 0x000000604408723c */ /* 0x020fe20000041808 */
[----:B------:R-:W-:Y:S01]  /*c640*/  FADD.FTZ R160, R160, R183 ;  /* 0x000000b7a0a07221 */ /* 0x000fe20000010000 */
[----:B------:R-:W4:Y:S01]  /*c650*/  MUFU.EX2 R138, R138 ;  /* 0x0000008a008a7308 */ /* 0x000f220000000800 */
[----:B------:R-:W-:-:S03]  /*c660*/  FADD.FTZ R185, R185, R156 ;  /* 0x0000009cb9b97221 */ /* 0x000fc60000010000 */
[----:B------:R-:W5:Y:S02]  /*c670*/  MUFU.EX2 R136, R147 ;  /* 0x0000009300887308 */ /* 0x000f640000000800 */
[C---:B--2---:R-:W-:Y:S02]  /*c680*/  HMMA.16816.F32.BF16 R40, R68.reuse, R80, R40 ;  /* 0x000000504428723c */ /* 0x044fe40000041828 */
[----:B------:R-:W2:Y:S04]  /*c690*/  MUFU.EX2 R140, R140 ;  /* 0x0000008c008c7308 */ /* 0x000ea80000000800 */
[----:B------:R-:W-:Y:S01]  /*c6a0*/  MUFU.EX2 R2, R141 ;  /* 0x0000008d00027308 */ /* 0x000fe20000000800 */
[----:B----4-:R-:W-:Y:S01]  /*c6b0*/  F2FP.BF16.F32.PACK_AB R120, R138, R137 ;  /* 0x000000898a78723e */ /* 0x010fe200000010ff */
[----:B------:R-:W-:Y:S02]  /*c6c0*/  HMMA.16816.F32.BF16 R44, R68, R82, R44 ;  /* 0x00000052442c723c */ /* 0x000fe4000004182c */
[----:B------:R-:W4:Y:S01]  /*c6d0*/  MUFU.EX2 R135, R135 ;  /* 0x0000008700877308 */ /* 0x000f220000000800 */
[----:B------:R-:W-:Y:S01]  /*c6e0*/  LDSM.16.MT88.4 R80, [R0+0x7000] ;  /* 0x007000000050783b */ /* 0x000fe20000004200 */
[----:B-----5:R-:W-:Y:S01]  /*c6f0*/  F2FP.BF16.F32.PACK_AB R122, R136, R139 ;  /* 0x0000008b887a723e */ /* 0x020fe200000010ff */
[----:B------:R-:W-:Y:S01]  /*c700*/  FADD.FTZ R137, R137, R160 ;  /* 0x000000a089897221 */ /* 0x000fe20000010000 */
[----:B--2---:R-:W-:-:S02]  /*c710*/  F2FP.BF16.F32.PACK_AB R121, R133, R140 ;  /* 0x0000008c8579723e */ /* 0x004fc400000010ff */
[----:B---3--:R-:W-:Y:S01]  /*c720*/  HMMA.16816.F32.BF16 R48, R68, R100, R48 ;  /* 0x000000644430723c */ /* 0x008fe20000041830 */
[----:B------:R-:W-:Y:S01]  /*c730*/  FADD.FTZ R140, R140, R185 ;  /* 0x000000b98c8c7221 */ /* 0x000fe20000010000 */
[----:B------:R-:W-:-:S03]  /*c740*/  FADD.FTZ R138, R138, R137 ;  /* 0x000000898a8a7221 */ /* 0x000fc60000010000 */
[----:B------:R-:W-:Y:S01]  /*c750*/  FADD.FTZ R133, R133, R140 ;  /* 0x0000008c85857221 */ /* 0x000fe20000010000 */
[----:B------:R-:W-:Y:S01]  /*c760*/  FADD.FTZ R139, R139, R138 ;  /* 0x0000008a8b8b7221 */ /* 0x000fe20000010000 */
[----:B----4-:R-:W-:Y:S01]  /*c770*/  F2FP.BF16.F32.PACK_AB R123, R135, R2 ;  /* 0x00000002877b723e */ /* 0x010fe200000010ff */
[----:B------:R-:W-:Y:S01]  /*c780*/  HMMA.16816.F32.BF16 R52, R68, R102, R52 ;  /* 0x000000664434723c */ /* 0x000fe20000041834 */
[----:B------:R-:W-:Y:S01]  /*c790*/  LDSM.16.MT88.4 R100, [R151+0x13800] ;  /* 0x013800009764783b */ /* 0x000fe20000004200 */
[----:B------:R-:W-:Y:S01]  /*c7a0*/  FADD.FTZ R2, R2, R133 ;  /* 0x0000008502027221 */ /* 0x000fe20000010000 */
[----:B------:R-:W-:-:S03]  /*c7b0*/  FADD.FTZ R223, R136, R139 ;  /* 0x0000008b88df7221 */ /* 0x000fc60000010000 */
[----:B------:R-:W-:Y:S02]  /*c7c0*/  FADD.FTZ R221, R135, R2 ;  /* 0x0000000287dd7221 */ /* 0x000fe40000010000 */
[----:B------:R-:W-:Y:S01]  /*c7d0*/  HMMA.16816.F32.BF16 R128, R120, R76, R8 ;  /* 0x0000004c7880723c */ /* 0x000fe20000041808 */
[----:B------:R-:W2:Y:S07]  /*c7e0*/  LDSM.16.MT88.4 R8, [R3+0x13800] ;  /* 0x013800000308783b */ /* 0x000eae0000004200 */
[C---:B------:R-:W-:Y:S08]  /*c7f0*/  HMMA.16816.F32.BF16 R16, R68.reuse, R92, R16 ;  /* 0x0000005c4410723c */ /* 0x040ff00000041810 */
[C---:B------:R-:W-:Y:S01]  /*c800*/  HMMA.16816.F32.BF16 R20, R68.reuse, R94, R20 ;  /* 0x0000005e4414723c */ /* 0x040fe20000041814 */
[----:B------:R-:W-:Y:S07]  /*c810*/  LDSM.16.MT88.4 R92, [R0+0x3800] ;  /* 0x00380000005c783b */ /* 0x000fee0000004200 */
[C---:B------:R-:W-:Y:S01]  /*c820*/  HMMA.16816.F32.BF16 R36, R68.reuse, R86, R36 ;  /* 0x000000564424723c */ /* 0x040fe20000041824 */
[----:B------:R-:W3:Y:S04]  /*c830*/  LDSM.16.MT88.4 R84, [R155+0x3800] ;  /* 0x003800009b54783b */ /* 0x000ee80000004200 */
[----:B------:R-:W-:Y:S03]  /*c840*/  LDSM.16.MT88.4 R152, [R155+0x7800] ;  /* 0x007800009b98783b */ /* 0x000fe60000004200 */
[C---:B-1----:R-:W-:Y:S08]  /*c850*/  HMMA.16816.F32.BF16 R56, R68.reuse, R64, R56 ;  /* 0x000000404438723c */ /* 0x042ff00000041838 */
[----:B------:R-:W-:Y:S01]  /*c860*/  HMMA.16816.F32.BF16 R60, R68, R66, R60 ;  /* 0x00000042443c723c */ /* 0x000fe2000004183c */
[----:B------:R1:W4:Y:S07]  /*c870*/  LDSM.16.MT88.4 R64, [R3+0xf800] ;  /* 0x00f800000340783b */ /* 0x00032e0000004200 */
[C---:B--2---:R-:W-:Y:S08]  /*c880*/  HMMA.16816.F32.BF16 R104, R120.reuse, R8, R48 ;  /* 0x000000087868723c */ /* 0x044ff00000041830 */
[----:B------:R-:W-:Y:S01]  /*c890*/  HMMA.16816.F32.BF16 R108, R120, R10, R52 ;  /* 0x0000000a786c723c */ /* 0x000fe20000041834 */
[----:B------:R-:W2:Y:S07]  /*c8a0*/  LDSM.16.MT88.4 R8, [R0+0x7800] ;  /* 0x007800000008783b */ /* 0x000eae0000004200 */
[----:B------:R-:W-:Y:S01]  /*c8b0*/  HMMA.16816.F32.BF16 R12, R68, R98, R12 ;  /* 0x00000062440c723c */ /* 0x000fe2000004180c */
[----:B-1----:R-:W-:-:S07]  /*c8c0*/  MOV R3, R148 ;  /* 0x0000009400037202 */ /* 0x002fce0000000f00 */
[C---:B------:R-:W-:Y:S08]  /*c8d0*/  HMMA.16816.F32.BF16 R24, R68.reuse, R88, R24 ;  /* 0x000000584418723c */ /* 0x040ff00000041818 */
[C---:B------:R-:W-:Y:S08]  /*c8e0*/  HMMA.16816.F32.BF16 R28, R68.reuse, R90, R28 ;  /* 0x0000005a441c723c */ /* 0x040ff0000004181c */
[C---:B------:R-:W-:Y:S08]  /*c8f0*/  HMMA.16816.F32.BF16 R124, R68.reuse, R80, R72 ;  /* 0x00000050447c723c */ /* 0x040ff00000041848 */
[----:B------:R-:W-:Y:S08]  /*c900*/  HMMA.16816.F32.BF16 R4, R68, R82, R4 ;  /* 0x000000524404723c */ /* 0x000ff00000041804 */
[C---:B------:R-:W-:Y:S08]  /*c910*/  HMMA.16816.F32.BF16 R68, R120.reuse, R78, R12 ;  /* 0x0000004e7844723c */ /* 0x040ff0000004180c */
[C---:B------:R-:W-:Y:S08]  /*c920*/  HMMA.16816.F32.BF16 R96, R120.reuse, R100, R40 ;  /* 0x000000647860723c */ /* 0x040ff00000041828 */
[C---:B---3--:R-:W-:Y:S08]  /*c930*/  HMMA.16816.F32.BF16 R80, R120.reuse, R84, R24 ;  /* 0x000000547850723c */ /* 0x048ff00000041818 */
[C---:B------:R-:W-:Y:S08]  /*c940*/  HMMA.16816.F32.BF16 R88, R120.reuse, R92, R32 ;  /* 0x0000005c7858723c */ /* 0x040ff00000041820 */
[C---:B------:R-:W-:Y:S08]  /*c950*/  HMMA.16816.F32.BF16 R100, R120.reuse, R102, R44 ;  /* 0x000000667864723c */ /* 0x040ff0000004182c */
[C---:B----4-:R-:W-:Y:S08]  /*c960*/  HMMA.16816.F32.BF16 R72, R120.reuse, R64, R16 ;  /* 0x000000407848723c */ /* 0x050ff00000041810 */
[C---:B------:R-:W-:Y:S08]  /*c970*/  HMMA.16816.F32.BF16 R76, R120.reuse, R66, R20 ;  /* 0x00000042784c723c */ /* 0x040ff00000041814 */
[C---:B------:R-:W-:Y:S08]  /*c980*/  HMMA.16816.F32.BF16 R84, R120.reuse, R86, R28 ;  /* 0x000000567854723c */ /* 0x040ff0000004181c */
[C---:B------:R-:W-:Y:S08]  /*c990*/  HMMA.16816.F32.BF16 R112, R120.reuse, R152, R56 ;  /* 0x000000987870723c */ /* 0x040ff00000041838 */
[C---:B------:R-:W-:Y:S08]  /*c9a0*/  HMMA.16816.F32.BF16 R116, R120.reuse, R154, R60 ;  /* 0x0000009a7874723c */ /* 0x040ff0000004183c */
[C---:B------:R-:W-:Y:S08]  /*c9b0*/  HMMA.16816.F32.BF16 R92, R120.reuse, R94, R36 ;  /* 0x0000005e785c723c */ /* 0x040ff00000041824 */
[C---:B--2---:R-:W-:Y:S08]  /*c9c0*/  HMMA.16816.F32.BF16 R124, R120.reuse, R8, R124 ;  /* 0x00000008787c723c */ /* 0x044ff0000004187c */
[----:B------:R-:W-:-:S15]  /*c9d0*/  HMMA.16816.F32.BF16 R120, R120, R10, R4 ;  /* 0x0000000a7878723c */ /* 0x000fde0000041804 */
[----:B------:R-:W-:-:S05]  /*c9e0*/  NOP ;  /* 0x0000000000007918 */ /* 0x000fca0000000000 */
.L_x_577:
[----:B------:R-:W-:-:S13]  /*c9f0*/  ISETP.GE.AND P1, PT, R211, RZ, PT ;  /* 0x000000ffd300720c */ /* 0x000fda0003f26270 */
[----:B------:R-:W-:Y:S05]  /*ca00*/  @!P1 BRA `(.L_x_583) ;  /* 0x0000004400f49947 */ /* 0x000fea0003800000 */
[----:B------:R-:W1:Y:S01]  /*ca10*/  S2UR UR10, SR_CgaCtaId ;  /* 0x00000000000a79c3 */ /* 0x000e620000008800 */
[----:B------:R-:W-:Y:S01]  /*ca20*/  UISETP.NE.U32.AND UP0, UPT, UR8, URZ, UPT ;  /* 0x000000ff0800728c */ /* 0x000fe2000bf05070 */
[----:B------:R-:W-:Y:S01]  /*ca30*/  LOP3.LUT R197, R203, R212, RZ, 0xfc, !PT ;  /* 0x000000d4cbc57212 */ /* 0x000fe200078efcff */
[----:B------:R-:W-:Y:S01]  /*ca40*/  IMAD.MOV.U32 R0, RZ, RZ, R3 ;  /* 0x000000ffff007224 */ /* 0x000fe200078e0003 */
[----:B------:R-:W-:Y:S01]  /*ca50*/  MOV R196, 0x20 ;  /* 0x0000002000c47802 */ /* 0x000fe20000000f00 */
[----:B------:R-:W-:Y:S01]  /*ca60*/  UISETP.NE.AND.EX UP0, UPT, UR9, URZ, UPT, UP0 ;  /* 0x000000ff0900728c */ /* 0x000fe2000bf05300 */
[----:B------:R-:W-:Y:S01]  /*ca70*/  LEA R197, R197, UR5, 0x1 ;  /* 0x00000005c5c57c11 */ /* 0x000fe2000f8e08ff */
[----:B------:R-:W-:Y:S01]  /*ca80*/  IMAD.MOV.U32 R133, RZ, RZ, R132 ;  /* 0x000000ffff857224 */ /* 0x000fe200078e0084 */
[----:B------:R-:W-:Y:S01]  /*ca90*/  SEL R196, R196, 0xffffffe0, !P6 ;  /* 0xffffffe0c4c47807 */ /* 0x000fe20007000000 */
[----:B------:R-:W-:Y:S01]  /*caa0*/  IMAD.MOV.U32 R213, RZ, RZ, RZ ;  /* 0x000000ffffd57224 */ /* 0x000fe200078e00ff */
[C---:B------:R-:W-:Y:S01]  /*cab0*/  LEA R212, R211.reuse, 0x80, 0x7 ;  /* 0x00000080d3d47811 */ /* 0x040fe200078e38ff */
[----:B------:R-:W-:Y:S01]  /*cac0*/  VIADD R211, R211, 0x1 ;  /* 0x00000001d3d37836 */ /* 0x000fe20000000000 */
[----:B------:R-:W-:Y:S01]  /*cad0*/  PLOP3.LUT P3, PT, PT, PT, UP0, 0x80, 0x8 ;  /* 0x000000000008781c */ /* 0x000fe20003f6f008 */
[C---:B------:R-:W-:Y:S01]  /*cae0*/  VIADD R217, R197.reuse, 0xc000 ;  /* 0x0000c000c5d97836 */ /* 0x040fe20000000000 */
[----:B------:R-:W-:Y:S01]  /*caf0*/  IADD3 R196, PT, PT, R196, R197, RZ ;  /* 0x000000c5c4c47210 */ /* 0x000fe20007ffe0ff */
[----:B------:R-:W-:Y:S01]  /*cb00*/  UMOV UR12, 0x400 ;  /* 0x00000400000c7882 */ /* 0x000fe20000000000 */
[----:B------:R-:W-:Y:S01]  /*cb10*/  IADD3 R216, PT, PT, R197, 0xc040, RZ ;  /* 0x0000c040c5d87810 */ /* 0x000fe20007ffe0ff */
[----:B------:R-:W2:Y:S01]  /*cb20*/  LDCU UR11, c[0x0][0x440] ;  /* 0x00008800ff0b77ac */ /* 0x000ea20008000800 */
[----:B------:R-:W3:Y:S01]  /*cb30*/  LDCU UR4, c[0x0][0x45c] ;  /* 0x00008b80ff0477ac */ /* 0x000ee20008000800 */
[----:B------:R-:W4:Y:S01]  /*cb40*/  LDCU.64 UR6, c[0x0][0x3a0] ;  /* 0x00007400ff0677ac */ /* 0x000f220008000a00 */
[----:B------:R-:W2:Y:S01]  /*cb50*/  LDCU.64 UR8, c[0x0][0x3a8] ;  /* 0x00007500ff0877ac */ /* 0x000ea20008000a00 */
[----:B-1----:R-:W-:-:S12]  /*cb60*/  ULEA UR5, UR10, UR12, 0x18 ;  /* 0x0000000c0a057291 */ /* 0x002fd8000f8ec0ff */
.L_x_587:
[----:B------:R-:W-:Y:S01]  /*cb70*/  @!P3 IADD3 R7, P0, PT, RZ, -R213, RZ ;  /* 0x800000d5ff07b210 */ /* 0x000fe20007f1e0ff */
[----:B------:R-:W-:Y:S01]  /*cb80*/  IMAD.SHL.U32 R4, R201, 0x8, RZ ;  /* 0x00000008c9047824 */ /* 0x000fe200078e00ff */
[----:B------:R-:W1:Y:S01]  /*cb90*/  @!P3 LDC R52, c[0x0][0x3c0] ;  /* 0x0000f000ff34bb82 */ /* 0x000e620000000800 */
[----:B------:R-:W-:Y:S04]  /*cba0*/  DEPBAR.LE SB0, 0x0 ;  /* 0x000080000000791a */ /* 0x000fe80000000000 */
[C---:B------:R-:W-:Y:S03]  /*cbb0*/  LOP3.LUT R6, R4.reuse, 0x1f8, RZ, 0xc0, !PT ;  /* 0x000001f804067812 */ /* 0x040fe600078ec0ff */
[----:B------:R-:W3:Y:S01]  /*cbc0*/  LDC R55, c[0x0][0x3c4] ;  /* 0x0000f100ff377b82 */ /* 0x000ee20000000800 */
[----:B------:R-:W-:Y:S07]  /*cbd0*/  LOP3.LUT R198, R4, 0x38, RZ, 0xc0, !PT ;  /* 0x0000003804c67812 */ /* 0x000fee00078ec0ff */
[----:B------:R-:W-:Y:S01]  /*cbe0*/  BAR.SYNC.DEFER_BLOCKING 0x0 ;  /* 0x0000000000007b1d */ /* 0x000fe20000010000 */
[----:B------:R-:W-:Y:S02]  /*cbf0*/  LOP3.LUT R219, R6, 0x38, R201, 0x78, !PT ;  /* 0x0000003806db7812 */ /* 0x000fe400078e78c9 */
[C---:B------:R-:W-:Y:S02]  /*cc00*/  LOP3.LUT R218, R198.reuse, 0x40, RZ, 0xfc, !PT ;  /* 0x00000040c6da7812 */ /* 0x040fe400078efcff */
[----:B------:R-:W-:Y:S01]  /*cc10*/  LOP3.LUT R219, R219, 0x1e00, R4, 0xf8, !PT ;  /* 0x00001e00dbdb7812 */ /* 0x000fe200078ef804 */
[----:B------:R-:W-:Y:S01]  /*cc20*/  IMAD.MOV.U32 R4, RZ, RZ, R209 ;  /* 0x000000ffff047224 */ /* 0x000fe200078e00d1 */
[----:B--2---:R-:W-:Y:S02]  /*cc30*/  ISETP.GE.AND P2, PT, R198, UR11, PT ;  /* 0x0000000bc6007c0c */ /* 0x004fe4000bf46270 */
[----:B------:R-:W-:Y:S01]  /*cc40*/  ISETP.GE.AND P1, PT, R218, UR11, PT ;  /* 0x0000000bda007c0c */ /* 0x000fe2000bf26270 */
[----:B-1----:R-:W-:Y:S04]  /*cc50*/  @!P3 IMAD.SHL.U32 R8, R52, 0x80, RZ ;  /* 0x000000803408b824 */ /* 0x002fe800078e00ff */
[----:B------:R-:W-:Y:S05]  /*cc60*/  @!P3 IMAD.X R8, RZ, RZ, ~R8, P0 ;  /* 0x000000ffff08b224 */ /* 0x000fea00000e0e08 */
[----:B------:R-:W-:Y:S01]  /*cc70*/  @!P3 SHF.R.S64 R7, R7, 0x1f, R8 ;  /* 0x0000001f0707b819 */ /* 0x000fe20000001008 */
[----:B------:R-:W1:Y:S02]  /*cc80*/  S2R R201, SR_TID.X ;  /* 0x0000000000c97919 */ /* 0x000e640000002100 */
[----:B-1----:R-:W-:Y:S01]  /*cc90*/  SHF.R.U32.HI R200, RZ, 0x1, R201 ;  /* 0x00000001ffc87819 */ /* 0x002fe200000116c9 */
[C---:B------:R-:W-:Y:S02]  /*cca0*/  IMAD.SHL.U32 R6, R201.reuse, 0x20, RZ ;  /* 0x00000020c9067824 */ /* 0x040fe400078e00ff */
[----:B------:R-:W-:Y:S01]  /*ccb0*/  IMAD.SHL.U32 R3, R201, 0x40, RZ ;  /* 0x00000040c9037824 */ /* 0x000fe200078e00ff */
[----:B------:R-:W-:Y:S02]  /*ccc0*/  LOP3.LUT R5, R200, 0x8, RZ, 0xc0, !PT ;  /* 0x00000008c8057812 */ /* 0x000fe400078ec0ff */
[----:B------:R-:W-:Y:S01]  /*ccd0*/  LOP3.LUT R202, R6, 0x7c00, RZ, 0xc0, !PT ;  /* 0x00007c0006ca7812 */ /* 0x000fe200078ec0ff */
[----:B------:R-:W-:Y:S01]  /*cce0*/  IMAD.MOV.U32 R6, RZ, RZ, R208 ;  /* 0x000000ffff067224 */ /* 0x000fe200078e00d0 */
[--C-:B------:R-:W-:Y:S02]  /*ccf0*/  LOP3.LUT R2, R198, 0x1c0, R3.reuse, 0xf8, !PT ;  /* 0x000001c0c6027812 */ /* 0x100fe400078ef803 */
[----:B------:R-:W-:Y:S02]  /*cd00*/  LOP3.LUT R186, R202, 0x200, R3, 0xf8, !PT ;  /* 0x00000200caba7812 */ /* 0x000fe400078ef803 */
[----:B------:R-:W-:Y:S02]  /*cd10*/  @!P3 IADD3 R208, P0, PT, R208, R7, RZ ;  /* 0x00000007d0d0b210 */ /* 0x000fe40007f1e0ff */
[----:B------:R-:W-:Y:S02]  /*cd20*/  LOP3.LUT R186, R186, R2, R5, 0xf6, !PT ;  /* 0x00000002baba7212 */ /* 0x000fe400078ef605 */
[----:B------:R-:W-:Y:S01]  /*cd30*/  @!P3 LEA.HI.X.SX32 R209, R8, R209, 0x1, P0 ;  /* 0x000000d108d1b211 */ /* 0x000fe200000f0eff */
[----:B---3--:R-:W-:Y:S08]  /*cd40*/  @!P3 BRA `(.L_x_584) ;  /* 0x0000000000f4b947 */ /* 0x008ff00003800000 */
[----:B------:R-:W1:Y:S01]  /*cd50*/  LDC R5, c[0x0][0x4f0] ;  /* 0x00013c00ff057b82 */ /* 0x000e620000000800 */
[----:B------:R-:W-:Y:S07]  /*cd60*/  IABS R11, R212 ;  /* 0x000000d4000b7213 */ /* 0x000fee0000000000 */
[----:B------:R-:W2:Y:S01]  /*cd70*/  LDC.64 R52, c[0x0][0x3c0] ;  /* 0x0000f000ff347b82 */ /* 0x000ea20000000a00 */
[-C--:B-1----:R-:W-:Y:S04]  /*cd80*/  IABS R7, R5.reuse ;  /* 0x0000000500077213 */ /* 0x082fe80000000000 */
[----:B------:R-:W1:Y:S10]  /*cd90*/  I2F.RP R10, R7 ;  /* 0x00000007000a7306 */ /* 0x000e740000209400 */
[----:B-1----:R-:W1:Y:S02]  /*cda0*/  MUFU.RCP R8, R10 ;  /* 0x0000000a00087308 */ /* 0x002e640000001000 */
[----:B-1----:R-:W-:Y:S02]  /*cdb0*/  VIADD R12, R8, 0xffffffe ;  /* 0x0ffffffe080c7836 */ /* 0x002fe40000000000 */
[----:B------:R-:W-:Y:S06]  /*cdc0*/  VIADD R8, R212, 0xffffff80 ;  /* 0xffffff80d4087836 */ /* 0x000fec0000000000 */
[----:B------:R-:W1:Y:S01]  /*cdd0*/  F2I.FTZ.U32.TRUNC.NTZ R13, R12 ;  /* 0x0000000c000d7305 */ /* 0x000e62000021f000 */
[----:B------:R-:W-:Y:S02]  /*cde0*/  IABS R9, R8 ;  /* 0x0000000800097213 */ /* 0x000fe40000000000 */
[----:B------:R-:W-:Y:S01]  /*cdf0*/  LOP3.LUT R8, R8, R5, RZ, 0x3c, !PT ;  /* 0x0000000508087212 */ /* 0x000fe200078e3cff */
[--C-:B-1----:R-:W-:Y:S01]  /*ce00*/  IMAD.MOV R14, RZ, RZ, -R13.reuse ;  /* 0x000000ffff0e7224 */ /* 0x102fe200078e0a0d */
[----:B------:R-:W-:Y:S03]  /*ce10*/  MOV R12, RZ ;  /* 0x000000ff000c7202 */ /* 0x000fe60000000f00 */
[----:B------:R-:W-:Y:S04]  /*ce20*/  IMAD R14, R14, R7, RZ ;  /* 0x000000070e0e7224 */ /* 0x000fe800078e02ff */
[----:B------:R-:W-:Y:S06]  /*ce30*/  IMAD.HI.U32 R14, R13, R14, R12 ;  /* 0x0000000e0d0e7227 */ /* 0x000fec00078e000c */
[C---:B------:R-:W-:Y:S04]  /*ce40*/  IMAD.HI.U32 R13, R14.reuse, R9, RZ ;  /* 0x000000090e0d7227 */ /* 0x040fe800078e00ff */
[----:B------:R-:W-:Y:S04]  /*ce50*/  IMAD.HI.U32 R14, R14, R11, RZ ;  /* 0x0000000b0e0e7227 */ /* 0x000fe800078e00ff */
[----:B------:R-:W-:Y:S02]  /*ce60*/  IMAD.MOV R10, RZ, RZ, -R13 ;  /* 0x000000ffff0a7224 */ /* 0x000fe400078e0a0d */
[----:B------:R-:W-:Y:S02]  /*ce70*/  IMAD.MOV R12, RZ, RZ, -R14 ;  /* 0x000000ffff0c7224 */ /* 0x000fe400078e0a0e */
[C---:B------:R-:W-:Y:S02]  /*ce80*/  IMAD R9, R7.reuse, R10, R9 ;  /* 0x0000000a07097224 */ /* 0x040fe400078e0209 */
[C---:B------:R-:W-:Y:S03]  /*ce90*/  IMAD R11, R7.reuse, R12, R11 ;  /* 0x0000000c070b7224 */ /* 0x040fe600078e020b */
[C---:B------:R-:W-:Y:S02]  /*cea0*/  ISETP.GT.U32.AND P0, PT, R7.reuse, R9, PT ;  /* 0x000000090700720c */ /* 0x040fe40003f04070 */
[----:B------:R-:W-:Y:S11]  /*ceb0*/  ISETP.GT.U32.AND P4, PT, R7, R11, PT ;  /* 0x0000000b0700720c */ /* 0x000ff60003f84070 */
[----:B------:R-:W-:Y:S02]  /*cec0*/  @!P0 IMAD.IADD R9, R9, 0x1, -R7 ;  /* 0x0000000109098824 */ /* 0x000fe400078e0a07 */
[-C--:B------:R-:W-:Y:S01]  /*ced0*/  @!P4 IADD3 R11, PT, PT, R11, -R7.reuse, RZ ;  /* 0x800000070b0bc210 */ /* 0x080fe20007ffe0ff */
[----:B------:R-:W-:Y:S01]  /*cee0*/  @!P0 VIADD R13, R13, 0x1 ;  /* 0x000000010d0d8836 */ /* 0x000fe20000000000 */
[----:B------:R-:W-:Y:S01]  /*cef0*/  ISETP.GE.AND P0, PT, R8, RZ, PT ;  /* 0x000000ff0800720c */ /* 0x000fe20003f06270 */
[----:B------:R-:W-:Y:S01]  /*cf00*/  @!P4 VIADD R14, R14, 0x1 ;  /* 0x000000010e0ec836 */ /* 0x000fe20000000000 */
[-C--:B------:R-:W-:Y:S02]  /*cf10*/  ISETP.GE.U32.AND P5, PT, R9, R7.reuse, PT ;  /* 0x000000070900720c */ /* 0x080fe40003fa6070 */
[----:B------:R-:W-:Y:S02]  /*cf20*/  ISETP.GE.U32.AND P6, PT, R11, R7, PT ;  /* 0x000000070b00720c */ /* 0x000fe40003fc6070 */
[-C--:B------:R-:W-:Y:S02]  /*cf30*/  LOP3.LUT R7, R212, R5.reuse, RZ, 0x3c, !PT ;  /* 0x00000005d4077212 */ /* 0x080fe400078e3cff */
[----:B------:R-:W-:Y:S02]  /*cf40*/  LOP3.LUT R9, RZ, R5, RZ, 0x33, !PT ;  /* 0x00000005ff097212 */ /* 0x000fe400078e33ff */
[----:B------:R-:W-:Y:S05]  /*cf50*/  ISETP.GE.AND P4, PT, R7, RZ, PT ;  /* 0x000000ff0700720c */ /* 0x000fea0003f86270 */
[----:B------:R-:W-:Y:S02]  /*cf60*/  @P5 IADD3 R13, PT, PT, R13, 0x1, RZ ;  /* 0x000000010d0d5810 */ /* 0x000fe40007ffe0ff */
[----:B------:R-:W-:Y:S01]  /*cf70*/  @P6 VIADD R14, R14, 0x1 ;  /* 0x000000010e0e6836 */ /* 0x000fe20000000000 */
[----:B------:R-:W-:Y:S02]  /*cf80*/  ISETP.NE.AND P5, PT, R5, RZ, PT ;  /* 0x000000ff0500720c */ /* 0x000fe40003fa5270 */
[----:B------:R-:W-:Y:S03]  /*cf90*/  @!P0 IMAD.MOV R13, RZ, RZ, -R13 ;  /* 0x000000ffff0d8224 */ /* 0x000fe600078e0a0d */
[----:B------:R-:W-:Y:S02]  /*cfa0*/  @!P4 IADD3 R14, PT, PT, -R14, RZ, RZ ;  /* 0x000000ff0e0ec210 */ /* 0x000fe40007ffe1ff */
[C---:B------:R-:W-:Y:S02]  /*cfb0*/  SEL R13, R9.reuse, R13, !P5 ;  /* 0x0000000d090d7207 */ /* 0x040fe40006800000 */
[----:B------:R-:W-:Y:S02]  /*cfc0*/  SEL R9, R9, R14, !P5 ;  /* 0x0000000e09097207 */ /* 0x000fe40006800000 */
[-C--:B------:R-:W-:Y:S02]  /*cfd0*/  LEA R18, P4, R13, R214.reuse, 0x2 ;  /* 0x000000d60d127211 */ /* 0x080fe400078810ff */
[C---:B------:R-:W-:Y:S01]  /*cfe0*/  LEA R16, P0, R9.reuse, R214, 0x2 ;  /* 0x000000d609107211 */ /* 0x040fe200078010ff */
[----:B------:R-:W-:Y:S01]  /*cff0*/  IMAD.IADD R10, R9, 0x1, -R13 ;  /* 0x00000001090a7824 */ /* 0x000fe200078e0a0d */
[-C--:B------:R-:W-:Y:S02]  /*d000*/  LEA.HI.X.SX32 R19, R13, R215.reuse, 0x2, P4 ;  /* 0x000000d70d137211 */ /* 0x080fe400020f16ff */
[----:B------:R-:W-:Y:S01]  /*d010*/  LEA.HI.X.SX32 R17, R9, R215, 0x2, P0 ;  /* 0x000000d709117211 */ /* 0x000fe200000f16ff */
[----:B------:R-:W-:Y:S02]  /*d020*/  IMAD R5, R10, R5, -0x80 ;  /* 0xffffff800a057424 */ /* 0x000fe400078e0205 */
[----:B------:R-:W3:Y:S02]  /*d030*/  LDG.E R8, desc[UR16][R18.64] ;  /* 0x0000001012087981 */ /* 0x000ee4000c1e1900 */
[-C--:B--2---:R-:W-:Y:S01]  /*d040*/  IMAD.WIDE.U32 R12, R5, R52.reuse, RZ ;  /* 0x00000034050c7225 */ /* 0x084fe200078e00ff */
[----:B------:R-:W-:Y:S01]  /*d050*/  SHF.R.S32.HI R9, RZ, 0x1f, R5 ;  /* 0x0000001fff097819 */ /* 0x000fe20000011405 */
[----:B------:R-:W3:Y:S04]  /*d060*/  LDG.E R7, desc[UR16][R16.64] ;  /* 0x0000001010077981 */ /* 0x000ee8000c1e1900 */
[----:B------:R-:W-:Y:S04]  /*d070*/  IMAD R10, R9, R52, RZ ;  /* 0x00000034090a7224 */ /* 0x000fe800078e02ff */
[----:B------:R-:W-:Y:S05]  /*d080*/  IMAD R10, R5, R53, R10 ;  /* 0x00000035050a7224 */ /* 0x000fea00078e020a */
[----:B------:R-:W-:Y:S01]  /*d090*/  IADD3 R13, PT, PT, R13, R10, RZ ;  /* 0x0000000a0d0d7210 */ /* 0x000fe20007ffe0ff */
[----:B---3--:R-:W-:Y:S04]  /*d0a0*/  IMAD.IADD R7, R8, 0x1, -R7 ;  /* 0x0000000108077824 */ /* 0x008fe800078e0a07 */
[----:B------:R-:W-:Y:S01]  /*d0b0*/  IMAD.WIDE.U32 R12, R7, UR8, R12 ;  /* 0x00000008070c7c25 */ /* 0x000fe2000f8e000c */
[----:B------:R-:W-:Y:S02]  /*d0c0*/  SHF.R.S32.HI R5, RZ, 0x1f, R7 ;  /* 0x0000001fff057819 */ /* 0x000fe40000011407 */
[C---:B------:R-:W-:Y:S03]  /*d0d0*/  LEA R208, P0, R12.reuse, R6, 0x1 ;  /* 0x000000060cd07211 */ /* 0x040fe600078008ff */
[----:B------:R-:W-:Y:S04]  /*d0e0*/  IMAD R8, R5, UR8, RZ ;  /* 0x0000000805087c24 */ /* 0x000fe8000f8e02ff */
[----:B------:R-:W-:Y:S04]  /*d0f0*/  IMAD R8, R7, UR9, R8 ;  /* 0x0000000907087c24 */ /* 0x000fe8000f8e0208 */
[----:B------:R-:W-:Y:S05]  /*d100*/  IMAD.IADD R209, R13, 0x1, R8 ;  /* 0x000000010dd17824 */ /* 0x000fea00078e0208 */
[----:B------:R-:W-:Y:S07]  /*d110*/  LEA.HI.X R209, R12, R4, R209, 0x1, P0 ;  /* 0x000000040cd17211 */ /* 0x000fee00000f0cd1 */
.L_x_584:
[----:B------:R-:W-:Y:S01]  /*d120*/  LEA R219, R219, UR5, 0x1 ;  /* 0x00000005dbdb7c11 */ /* 0x000fe2000f8e08ff */
[C---:B------:R-:W-:Y:S01]  /*d130*/  IMAD.SHL.U32 R53, R52.reuse, 0x20, RZ ;  /* 0x0000002034357824 */ /* 0x040fe200078e00ff */
[----:B------:R-:W-:Y:S02]  /*d140*/  SHF.L.U64.HI R52, R52, 0x5, R55 ;  /* 0x0000000534347819 */ /* 0x000fe40000010237 */
[----:B------:R-:W-:Y:S01]  /*d150*/  LOP3.LUT R185, R3, 0x400, RZ, 0xc0, !PT ;  /* 0x0000040003b97812 */ /* 0x000fe200078ec0ff */
[----:B------:R-:W-:Y:S01]  /*d160*/  @!PT LDS RZ, [RZ] ;  /* 0x00000000fffff984 */ /* 0x000fe20000000800 */
[----:B------:R-:W-:Y:S01]  /*d170*/  @!PT LDS RZ, [RZ] ;  /* 0x00000000fffff984 */ /* 0x000fe20000000800 */
[----:B------:R-:W-:Y:S01]  /*d180*/  @!PT LDS RZ, [RZ] ;  /* 0x00000000fffff984 */ /* 0x000fe20000000800 */
[----:B------:R-:W-:Y:S01]  /*d190*/  @!P2 LDGSTS.E.BYPASS.LTC128B.128 [R219+0xc000], desc[UR16][R208.64] ;  /* 0x0c000000d0dbafae */ /* 0x000fe2000b981a10 */
[----:B------:R-:W-:Y:S02]  /*d1a0*/  IADD3 R54, P0, PT, R53, R208, RZ ;  /* 0x000000d035367210 */ /* 0x000fe40007f1e0ff */
[----:B------:R-:W-:Y:S01]  /*d1b0*/  LOP3.LUT R2, R2, 0x8, R201, 0x78, !PT ;  /* 0x0000000802027812 */ /* 0x000fe200078e78c9 */
[----:B------:R-:W-:Y:S01]  /*d1c0*/  @P2 STS.128 [R219+0xc000], RZ ;  /* 0x00c000ffdb002388 */ /* 0x000fe20000000c00 */
[----:B------:R-:W-:Y:S01]  /*d1d0*/  LEA R186, R186, UR5, 0x1 ;  /* 0x00000005baba7c11 */ /* 0x000fe2000f8e08ff */
[----:B------:R-:W-:Y:S01]  /*d1e0*/  IMAD.X R55, R52, 0x1, R209, P0 ;  /* 0x0000000134377824 */ /* 0x000fe200000e06d1 */
[-C--:B------:R-:W-:Y:S01]  /*d1f0*/  IADD3 R56, P0, PT, R54, R53.reuse, RZ ;  /* 0x0000003536387210 */ /* 0x080fe20007f1e0ff */
[----:B------:R-:W-:Y:S01]  /*d200*/  @!PT LDS RZ, [RZ] ;  /* 0x00000000fffff984 */ /* 0x000fe20000000800 */
[----:B------:R-:W-:Y:S01]  /*d210*/  @!PT LDS RZ, [RZ] ;  /* 0x00000000fffff984 */ /* 0x000fe20000000800 */
[----:B------:R-:W-:Y:S01]  /*d220*/  @!PT LDS RZ, [RZ] ;  /* 0x00000000fffff984 */ /* 0x000fe20000000800 */
[----:B------:R-:W-:Y:S01]  /*d230*/  @!P1 LDGSTS.E.BYPASS.LTC128B.128 [R219+0x10000], desc[UR16][R208.64+0x80] ;  /* 0x10000080d0db9fae */ /* 0x000fe2000b981a10 */
[----:B------:R-:W-:Y:S01]  /*d240*/  IMAD R185, R2, 0x2, R185 ;  /* 0x0000000202b97824 */ /* 0x000fe200078e02b9 */
[----:B------:R-:W-:Y:S02]  /*d250*/  ISETP.NE.AND P4, PT, R211, 0x1, PT ;  /* 0x00000001d300780c */ /* 0x000fe40003f85270 */
[----:B------:R-:W-:Y:S01]  /*d260*/  @P1 STS.128 [R219+0x10000], RZ ;  /* 0x010000ffdb001388 */ /* 0x000fe20000000c00 */
[--C-:B------:R-:W-:Y:S01]  /*d270*/  IMAD.X R57, R55, 0x1, R52.reuse, P0 ;  /* 0x0000000137397824 */ /* 0x100fe200000e0634 */
[-C--:B------:R-:W-:Y:S01]  /*d280*/  IADD3 R58, P0, PT, R56, R53.reuse, RZ ;  /* 0x00000035383a7210 */ /* 0x080fe20007f1e0ff */
[----:B------:R-:W-:Y:S01]  /*d290*/  VIADD R2, R185, UR5 ;  /* 0x00000005b9027c36 */ /* 0x000fe20008000000 */
[----:B------:R-:W-:Y:S01]  /*d2a0*/  @!PT LDS RZ, [RZ] ;  /* 0x00000000fffff984 */ /* 0x000fe20000000800 */
[----:B------:R-:W-:Y:S01]  /*d2b0*/  @!PT LDS RZ, [RZ] ;  /* 0x00000000fffff984 */ /* 0x000fe20000000800 */
[----:B------:R-:W-:Y:S01]  /*d2c0*/  @!PT LDS RZ, [RZ] ;  /* 0x00000000fffff984 */ /* 0x000fe20000000800 */
[----:B------:R-:W-:Y:S03]  /*d2d0*/  @!P2 LDGSTS.E.BYPASS.LTC128B.128 [R219+0xc800], desc[UR16][R54.64] ;  /* 0x0c80000036dbafae */ /* 0x000fe6000b981a10 */
[--C-:B------:R-:W-:Y:S01]  /*d2e0*/  IMAD.X R59, R57, 0x1, R52.reuse, P0 ;  /* 0x00000001393b7824 */ /* 0x100fe200000e0634 */
[----:B------:R-:W-:Y:S01]  /*d2f0*/  @P2 STS.128 [R219+0xc800], RZ ;  /* 0x00c800ffdb002388 */ /* 0x000fe20000000c00 */
[-C--:B------:R-:W-:Y:S03]  /*d300*/  IADD3 R60, P0, PT, R58, R53.reuse, RZ ;  /* 0x000000353a3c7210 */ /* 0x080fe60007f1e0ff */
[----:B------:R-:W-:Y:S01]  /*d310*/  @!PT LDS RZ, [RZ] ;  /* 0x00000000fffff984 */ /* 0x000fe20000000800 */
[----:B------:R-:W-:Y:S01]  /*d320*/  @!PT LDS RZ, [RZ] ;  /* 0x00000000fffff984 */ /* 0x000fe20000000800 */
[----:B------:R-:W-:Y:S01]  /*d330*/  @!PT LDS RZ, [RZ] ;  /* 0x00000000fffff984 */ /* 0x000fe20000000800 */
[----:B------:R1:W-:Y:S02]  /*d340*/  @!P1 LDGSTS.E.BYPASS.LTC128B.128 [R219+0x10800], desc[UR16][R54.64+0x80] ;  /* 0x1080008036db9fae */ /* 0x0003e4000b981a10 */
[--C-:B------:R-:W-:Y:S02]  /*d350*/  IMAD.X R61, R59, 0x1, R52.reuse, P0 ;  /* 0x000000013b3d7824 */ /* 0x100fe400000e0634 */
        /* <DEDUP_REMOVED lines=14> */
[----:B------:R-:W-:Y:S01]  /*d440*/  @!P2 LDGSTS.E.BYPASS.LTC128B.128 [R219+0xd800], desc[UR16][R58.64] ;  /* 0x0d8000003adbafae */ /* 0x000fe2000b981a10 */
[-C--:B-1----:R-:W-:Y:S03]  /*d450*/  IADD3 R54, P0, PT, R60, R53.reuse, RZ ;  /* 0x000000353c367210 */ /* 0x082fe60007f1e0ff */
[----:B------:R-:W-:Y:S04]  /*d460*/  @P2 STS.128 [R219+0xd800], RZ ;  /* 0x00d800ffdb002388 */ /* 0x000fe80000000c00 */
[----:B------:R-:W-:Y:S01]  /*d470*/  @!PT LDS RZ, [RZ] ;  /* 0x00000000fffff984 */ /* 0x000fe20000000800 */
[----:B------:R-:W-:Y:S01]  /*d480*/  @!PT LDS RZ, [RZ] ;  /* 0x00000000fffff984 */ /* 0x000fe20000000800 */
[----:B------:R-:W-:Y:S01]  /*d490*/  @!PT LDS RZ, [RZ] ;  /* 0x00000000fffff984 */ /* 0x000fe20000000800 */
[----:B------:R1:W-:Y:S01]  /*d4a0*/  @!P1 LDGSTS.E.BYPASS.LTC128B.128 [R219+0x11800], desc[UR16][R58.64+0x80] ;  /* 0x118000803adb9fae */ /* 0x0003e2000b981a10 */
[--C-:B------:R-:W-:Y:S03]  /*d4b0*/  IMAD.X R55, R61, 0x1, R52.reuse, P0 ;  /* 0x000000013d377824 */ /* 0x100fe600000e0634 */
[----:B------:R-:W-:Y:S04]  /*d4c0*/  @P1 STS.128 [R219+0x11800], RZ ;  /* 0x011800ffdb001388 */ /* 0x000fe80000000c00 */
[----:B------:R-:W-:Y:S01]  /*d4d0*/  @!PT LDS RZ, [RZ] ;  /* 0x00000000fffff984 */ /* 0x000fe20000000800 */
[----:B------:R-:W-:Y:S01]  /*d4e0*/  @!PT LDS RZ, [RZ] ;  /* 0x00000000fffff984 */ /* 0x000fe20000000800 */
[----:B------:R-:W-:Y:S01]  /*d4f0*/  @!PT LDS RZ, [RZ] ;  /* 0x00000000fffff984 */ /* 0x000fe20000000800 */
[----:B------:R-:W-:Y:S01]  /*d500*/  @!P2 LDGSTS.E.BYPASS.LTC128B.128 [R219+0xe000], desc[UR16][R60.64] ;  /* 0x0e0000003cdbafae */ /* 0x000fe2000b981a10 */
[-C--:B--2---:R-:W-:Y:S03]  /*d510*/  IADD3 R56, P0, PT, R54, R53.reuse, RZ ;  /* 0x0000003536387210 */ /* 0x084fe60007f1e0ff */
[----:B------:R-:W-:Y:S04]  /*d520*/  @P2 STS.128 [R219+0xe000], RZ ;  /* 0x00e000ffdb002388 */ /* 0x000fe80000000c00 */
[----:B------:R-:W-:Y:S01]  /*d530*/  @!PT LDS RZ, [RZ] ;  /* 0x00000000fffff984 */ /* 0x000fe20000000800 */
[----:B------:R-:W-:Y:S01]  /*d540*/  @!PT LDS RZ, [RZ] ;  /* 0x00000000fffff984 */ /* 0x000fe20000000800 */
[----:B------:R-:W-:Y:S01]  /*d550*/  @!PT LDS RZ, [RZ] ;  /* 0x00000000fffff984 */ /* 0x000fe20000000800 */
[----:B------:R-:W-:Y:S01]  /*d560*/  @!P1 LDGSTS.E.BYPASS.LTC128B.128 [R219+0x12000], desc[UR16][R60.64+0x80] ;  /* 0x120000803cdb9fae */ /* 0x000fe2000b981a10 */
[--C-:B------:R-:W-:Y:S03]  /*d570*/  IMAD.X R57, R55, 0x1, R52.reuse, P0 ;  /* 0x0000000137397824 */ /* 0x100fe600000e0634 */
[----:B------:R-:W-:Y:S04]  /*d580*/  @P1 STS.128 [R219+0x12000], RZ ;  /* 0x012000ffdb001388 */ /* 0x000fe80000000c00 */
[----:B------:R-:W-:Y:S01]  /*d590*/  @!PT LDS RZ, [RZ] ;  /* 0x00000000fffff984 */ /* 0x000fe20000000800 */
[----:B------:R-:W-:Y:S01]  /*d5a0*/  @!PT LDS RZ, [RZ] ;  /* 0x00000000fffff984 */ /* 0x000fe20000000800 */
[----:B------:R-:W-:Y:S01]  /*d5b0*/  @!PT LDS RZ, [RZ] ;  /* 0x00000000fffff984 */ /* 0x000fe20000000800 */
[----:B------:R-:W-:Y:S01]  /*d5c0*/  @!P2 LDGSTS.E.BYPASS.LTC128B.128 [R219+0xe800], desc[UR16][R54.64] ;  /* 0x0e80000036dbafae */ /* 0x000fe2000b981a10 */
[----:B-1----:R-:W-:Y:S03]  /*d5d0*/  IADD3 R58, P0, PT, R56, R53, RZ ;  /* 0x00000035383a7210 */ /* 0x002fe60007f1e0ff */
[----:B------:R-:W-:Y:S04]  /*d5e0*/  @P2 STS.128 [R219+0xe800], RZ ;  /* 0x00e800ffdb002388 */ /* 0x000fe80000000c00 */
[----:B------:R-:W-:Y:S01]  /*d5f0*/  @!PT LDS RZ, [RZ] ;  /* 0x00000000fffff984 */ /* 0x000fe20000000800 */
[----:B------:R-:W-:Y:S01]  /*d600*/  @!PT LDS RZ, [RZ] ;  /* 0x00000000fffff984 */ /* 0x000fe20000000800 */
[----:B------:R-:W-:Y:S01]  /*d610*/  @!PT LDS RZ, [RZ] ;  /* 0x00000000fffff984 */ /* 0x000fe20000000800 */
[----:B------:R1:W-:Y:S01]  /*d620*/  @!P1 LDGSTS.E.BYPASS.LTC128B.128 [R219+0x12800], desc[UR16][R54.64+0x80] ;  /* 0x1280008036db9fae */ /* 0x0003e2000b981a10 */
[----:B------:R-:W-:Y:S01]  /*d630*/  IMAD.X R59, R57, 0x1, R52, P0 ;  /* 0x00000001393b7824 */ /* 0x000fe200000e0634 */
[----:B------:R-:W-:Y:S02]  /*d640*/  LOP3.LUT P0, RZ, R201, 0x2, RZ, 0xc0, !PT ;  /* 0x00000002c9ff7812 */ /* 0x000fe4000780c0ff */
[----:B------:R-:W-:Y:S02]  /*d650*/  @P1 STS.128 [R219+0x12800], RZ ;  /* 0x012800ffdb001388 */ /* 0x000fe40000000c00 */
[----:B------:R-:W-:Y:S02]  /*d660*/  SEL R203, R199, 0xffffffe0, !P0 ;  /* 0xffffffe0c7cb7807 */ /* 0x000fe40004000000 */
[----:B------:R-:W-:Y:S01]  /*d670*/  @!PT LDS RZ, [RZ] ;  /* 0x00000000fffff984 */ /* 0x000fe20000000800 */
[----:B------:R-:W-:Y:S01]  /*d680*/  @!PT LDS RZ, [RZ] ;  /* 0x00000000fffff984 */ /* 0x000fe20000000800 */
[----:B------:R-:W-:Y:S01]  /*d690*/  @!PT LDS RZ, [RZ] ;  /* 0x00000000fffff984 */ /* 0x000fe20000000800 */
[----:B------:R-:W-:Y:S01]  /*d6a0*/  @!P2 LDGSTS.E.BYPASS.LTC128B.128 [R219+0xf000], desc[UR16][R56.64] ;  /* 0x0f00000038dbafae */ /* 0x000fe2000b981a10 */
[----:B------:R-:W-:Y:S02]  /*d6b0*/  LOP3.LUT P0, RZ, R201, 0x4, RZ, 0xc0, !PT ;  /* 0x00000004c9ff7812 */ /* 0x000fe4000780c0ff */
[--C-:B------:R-:W-:Y:S01]  /*d6c0*/  IMAD.IADD R135, R186, 0x1, R203.reuse ;  /* 0x00000001ba877824 */ /* 0x100fe200078e02cb */
[----:B------:R-:W-:Y:S01]  /*d6d0*/  @P2 STS.128 [R219+0xf000], RZ ;  /* 0x00f000ffdb002388 */ /* 0x000fe20000000c00 */
[----:B------:R-:W-:Y:S03]  /*d6e0*/  IMAD.IADD R3, R2, 0x1, R203 ;  /* 0x0000000102037824 */ /* 0x000fe600078e02cb */
        /* <DEDUP_REMOVED lines=17> */
[----:B------:R-:W5:Y:S04]  /*d800*/  LDSM.16.M88.4 R144, [R185+UR5+0x4800] ;  /* 0x00480005b990783b */ /* 0x000f680008000200 */
[----:B------:R-:W4:Y:S04]  /*d810*/  LDSM.16.M88.4 R148, [R185+UR5+0x5000] ;  /* 0x00500005b994783b */ /* 0x000f280008000200 */
[----:B------:R-:W0:Y:S04]  /*d820*/  LDGDEPBAR ;  /* 0x00000000000079af */ /* 0x000e280000000000 */
[----:B------:R-:W1:Y:S04]  /*d830*/  LDSM.16.M88.4 R152, [R185+UR5+0x5800] ;  /* 0x00580005b998783b */ /* 0x000e680008000200 */
[----:B------:R-:W2:Y:S04]  /*d840*/  LDSM.16.M88.4 R156, [R185+UR5+0x6000] ;  /* 0x00600005b99c783b */ /* 0x000ea80008000200 */
[----:B------:R-:W2:Y:S04]  /*d850*/  LDSM.16.M88.4 R160, [R185+UR5+0x6800] ;  /* 0x00680005b9a0783b */ /* 0x000ea80008000200 */
[----:B------:R-:W2:Y:S04]  /*d860*/  LDSM.16.M88.4 R164, [R185+UR5+0x7000] ;  /* 0x00700005b9a4783b */ /* 0x000ea80008000200 */
[----:B------:R-:W2:Y:S04]  /*d870*/  LDSM.16.M88.4 R168, [R185+UR5+0x7800] ;  /* 0x00780005b9a8783b */ /* 0x000ea80008000200 */
[----:B------:R-:W-:Y:S01]  /*d880*/  LDSM.16.M88.4 R172, [R135] ;  /* 0x0000000087ac783b */ /* 0x000fe20000000200 */
[C---:B---3--:R-:W-:Y:S03]  /*d890*/  HMMA.16816.F32.BF16 R4, R136.reuse, R140, RZ ;  /* 0x0000008c8804723c */ /* 0x048fe600000418ff */
[----:B------:R-:W3:Y:S04]  /*d8a0*/  LDSM.16.M88.4 R176, [R3+0x4000] ;  /* 0x0040000003b0783b */ /* 0x000ee80000000200 */
[----:B------:R-:W3:Y:S01]  /*d8b0*/  LDSM.16.M88.4 R180, [R3+0x4800] ;  /* 0x0048000003b4783b */ /* 0x000ee20000000200 */
[C---:B------:R-:W-:Y:S03]  /*d8c0*/  HMMA.16816.F32.BF16 R8, R136.reuse, R142, RZ ;  /* 0x0000008e8808723c */ /* 0x040fe600000418ff */
[----:B------:R-:W3:Y:S05]  /*d8d0*/  LDSM.16.M88.4 R140, [R3+0x5000] ;  /* 0x00500000038c783b */ /* 0x000eea0000000200 */
[C---:B-----5:R-:W-:Y:S08]  /*d8e0*/  HMMA.16816.F32.BF16 R12, R136.reuse, R144, RZ ;  /* 0x00000090880c723c */ /* 0x060ff000000418ff */
[C---:B------:R-:W-:Y:S01]  /*d8f0*/  HMMA.16816.F32.BF16 R16, R136.reuse, R146, RZ ;  /* 0x000000928810723c */ /* 0x040fe200000418ff */
[----:B------:R-:W-:Y:S07]  /*d900*/  LDSM.16.M88.4 R144, [R3+0x6000] ;  /* 0x006000000390783b */ /* 0x000fee0000000200 */
[C---:B----4-:R-:W-:Y:S08]  /*d910*/  HMMA.16816.F32.BF16 R20, R136.reuse, R148, RZ ;  /* 0x000000948814723c */ /* 0x050ff000000418ff */
[C---:B------:R-:W-:Y:S01]  /*d920*/  HMMA.16816.F32.BF16 R24, R136.reuse, R150, RZ ;  /* 0x000000968818723c */ /* 0x040fe200000418ff */
[----:B------:R-:W-:Y:S07]  /*d930*/  LDSM.16.M88.4 R148, [R3+0x6800] ;  /* 0x006800000394783b */ /* 0x000fee0000000200 */
[C---:B-1----:R-:W-:Y:S01]  /*d940*/  HMMA.16816.F32.BF16 R28, R136.reuse, R152, RZ ;  /* 0x00000098881c723c */ /* 0x042fe200000418ff */
[----:B------:R-:W-:Y:S05]  /*d950*/  IMAD.MOV.U32 R153, RZ, RZ, 0x40 ;  /* 0x00000040ff997424 */ /* 0x000fea00078e00ff */
[----:B------:R-:W-:Y:S02]  /*d960*/  SEL R153, R153, 0xffffffc0, !P0 ;  /* 0xffffffc099997807 */ /* 0x000fe40004000000 */
[C---:B------:R-:W-:Y:S03]  /*d970*/  HMMA.16816.F32.BF16 R32, R136.reuse, R154, RZ ;  /* 0x0000009a8820723c */ /* 0x040fe600000418ff */
[--C-:B------:R-:W-:Y:S02]  /*d980*/  IMAD.IADD R184, R186, 0x1, R153.reuse ;  /* 0x00000001bab87824 */ /* 0x100fe400078e0299 */
[----:B------:R-:W-:Y:S02]  /*d990*/  IMAD.IADD R2, R2, 0x1, R153 ;  /* 0x0000000102027824 */ /* 0x000fe400078e0299 */
[----:B------:R-:W-:Y:S01]  /*d9a0*/  LDSM.16.M88.4 R152, [R3+0x7000] ;  /* 0x007000000398783b */ /* 0x000fe20000000200 */
[C---:B--2---:R-:W-:Y:S01]  /*d9b0*/  HMMA.16816.F32.BF16 R36, R136.reuse, R156, RZ ;  /* 0x0000009c8824723c */ /* 0x044fe200000418ff */
[C---:B------:R-:W-:Y:S02]  /*d9c0*/  IMAD.IADD R134, R203.reuse, 0x1, R184 ;  /* 0x00000001cb867824 */ /* 0x040fe400078e02b8 */
[----:B------:R-:W-:Y:S01]  /*d9d0*/  LDSM.16.M88.4 R188, [R2+0x8000] ;  /* 0x0080000002bc783b */ /* 0x000fe20000000200 */
[----:B------:R-:W-:Y:S04]  /*d9e0*/  IMAD.IADD R132, R203, 0x1, R2 ;  /* 0x00000001cb847824 */ /* 0x000fe800078e0202 */
[C---:B------:R-:W-:Y:S01]  /*d9f0*/  HMMA.16816.F32.BF16 R40, R136.reuse, R158, RZ ;  /* 0x0000009e8828723c */ /* 0x040fe200000418ff */
[----:B------:R-:W-:Y:S04]  /*da00*/  LDSM.16.M88.4 R156, [R3+0x7800] ;  /* 0x00780000039c783b */ /* 0x000fe80000000200 */
[----:B------:R-:W-:Y:S03]  /*da10*/  LDSM.16.M88.4 R192, [R132+0xb000] ;  /* 0x00b0000084c0783b */ /* 0x000fe60000000200 */
[C---:B------:R-:W-:Y:S08]  /*da20*/  HMMA.16816.F32.BF16 R44, R136.reuse, R160, RZ ;  /* 0x000000a0882c723c */ /* 0x040ff000000418ff */
[C---:B------:R-:W-:Y:S01]  /*da30*/  HMMA.16816.F32.BF16 R48, R136.reuse, R162, RZ ;  /* 0x000000a28830723c */ /* 0x040fe200000418ff */
[----:B------:R-:W-:Y:S07]  /*da40*/  LDSM.16.M88.4 R160, [R184] ;  /* 0x00000000b8a0783b */ /* 0x000fee0000000200 */
[C---:B------:R-:W-:Y:S08]  /*da50*/  HMMA.16816.F32.BF16 R52, R136.reuse, R164, RZ ;  /* 0x000000a48834723c */ /* 0x040ff000000418ff */
[C---:B------:R-:W-:Y:S01]  /*da60*/  HMMA.16816.F32.BF16 R56, R136.reuse, R166, RZ ;  /* 0x000000a68838723c */ /* 0x040fe200000418ff */
[----:B------:R-:W-:Y:S07]  /*da70*/  LDSM.16.M88.4 R164, [R2+0x4000] ;  /* 0x0040000002a4783b */ /* 0x000fee0000000200 */
[C---:B------:R-:W-:Y:S08]  /*da80*/  HMMA.16816.F32.BF16 R60, R136.reuse, R168, RZ ;  /* 0x000000a8883c723c */ /* 0x040ff000000418ff */
[----:B------:R-:W-:Y:S01]  /*da90*/  HMMA.16816.F32.BF16 R64, R136, R170, RZ ;  /* 0x000000aa8840723c */ /* 0x000fe200000418ff */
[----:B------:R-:W1:Y:S04]  /*daa0*/  LDSM.16.M88.4 R136, [R3+0x5800] ;  /* 0x005800000388783b */ /* 0x000e680000000200 */
[----:B------:R-:W-:Y:S03]  /*dab0*/  LDSM.16.M88.4 R168, [R2+0x6000] ;  /* 0x0060000002a8783b */ /* 0x000fe60000000200 */
[C---:B---3--:R-:W-:Y:S08]  /*dac0*/  HMMA.16816.F32.BF16 R4, R172.reuse, R176, R4 ;  /* 0x000000b0ac04723c */ /* 0x048ff00000041804 */
[C---:B------:R-:W-:Y:S01]  /*dad0*/  HMMA.16816.F32.BF16 R8, R172.reuse, R178, R8 ;  /* 0x000000b2ac08723c */ /* 0x040fe20000041808 */
[----:B------:R-:W-:Y:S07]  /*dae0*/  LDSM.16.M88.4 R176, [R185+UR5+0xa000] ;  /* 0x00a00005b9b0783b */ /* 0x000fee0008000200 */
[C---:B------:R-:W-:Y:S08]  /*daf0*/  HMMA.16816.F32.BF16 R12, R172.reuse, R180, R12 ;  /* 0x000000b4ac0c723c */ /* 0x040ff0000004180c */
[C---:B------:R-:W-:Y:S01]  /*db00*/  HMMA.16816.F32.BF16 R16, R172.reuse, R182, R16 ;  /* 0x000000b6ac10723c */ /* 0x040fe20000041810 */
[----:B------:R-:W-:Y:S07]  /*db10*/  LDSM.16.M88.4 R180, [R3+0x9800] ;  /* 0x0098000003b4783b */ /* 0x000fee0000000200 */
[C---:B------:R-:W-:Y:S08]  /*db20*/  HMMA.16816.F32.BF16 R20, R172.reuse, R140, R20 ;  /* 0x0000008cac14723c */ /* 0x040ff00000041814 */
[C---:B------:R-:W-:Y:S01]  /*db30*/  HMMA.16816.F32.BF16 R24, R172.reuse, R142, R24 ;  /* 0x0000008eac18723c */ /* 0x040fe20000041818 */
[----:B------:R-:W2:Y:S07]  /*db40*/  LDSM.16.M88.4 R140, [R2+0x4800] ;  /* 0x00480000028c783b */ /* 0x000eae0000000200 */
[C---:B-1----:R-:W-:Y:S08]  /*db50*/  HMMA.16816.F32.BF16 R28, R172.reuse, R136, R28 ;  /* 0x00000088ac1c723c */ /* 0x042ff0000004181c */
[C---:B------:R-:W-:Y:S01]  /*db60*/  HMMA.16816.F32.BF16 R32, R172.reuse, R138, R32 ;  /* 0x0000008aac20723c */ /* 0x040fe20000041820 */
[----:B------:R-:W1:Y:S07]  /*db70*/  LDSM.16.M88.4 R136, [R2+0x5000] ;  /* 0x005000000288783b */ /* 0x000e6e0000000200 */
[C---:B------:R-:W-:Y:S08]  /*db80*/  HMMA.16816.F32.BF16 R36, R172.reuse, R144, R36 ;  /* 0x00000090ac24723c */ /* 0x040ff00000041824 */
[C---:B------:R-:W-:Y:S01]  /*db90*/  HMMA.16816.F32.BF16 R40, R172.reuse, R146, R40 ;  /* 0x00000092ac28723c */ /* 0x040fe20000041828 */
[----:B------:R-:W3:Y:S07]  /*dba0*/  LDSM.16.M88.4 R144, [R2+0x5800] ;  /* 0x005800000290783b */ /* 0x000eee0000000200 */
[C---:B------:R-:W-:Y:S08]  /*dbb0*/  HMMA.16816.F32.BF16 R44, R172.reuse, R148, R44 ;  /* 0x00000094ac2c723c */ /* 0x040ff0000004182c */
[C---:B------:R-:W-:Y:S01]  /*dbc0*/  HMMA.16816.F32.BF16 R48, R172.reuse, R150, R48 ;  /* 0x00000096ac30723c */ /* 0x040fe20000041830 */
[----:B------:R-:W-:Y:S07]  /*dbd0*/  LDSM.16.M88.4 R148, [R134] ;  /* 0x000000008694783b */ /* 0x000fee0000000200 */
[C---:B------:R-:W-:Y:S08]  /*dbe0*/  HMMA.16816.F32.BF16 R52, R172.reuse, R152, R52 ;  /* 0x00000098ac34723c */ /* 0x040ff00000041834 */
[C---:B------:R-:W-:Y:S01]  /*dbf0*/  HMMA.16816.F32.BF16 R56, R172.reuse, R154, R56 ;  /* 0x0000009aac38723c */ /* 0x040fe20000041838 */
[----:B------:R-:W-:Y:S07]  /*dc00*/  LDSM.16.M88.4 R152, [R132+0x4000] ;  /* 0x004000008498783b */ /* 0x000fee0000000200 */
[C---:B------:R-:W-:Y:S08]  /*dc10*/  HMMA.16816.F32.BF16 R60, R172.reuse, R156, R60 ;  /* 0x0000009cac3c723c */ /* 0x040ff0000004183c */
[----:B------:R-:W-:Y:S01]  /*dc20*/  HMMA.16816.F32.BF16 R64, R172, R158, R64 ;  /* 0x0000009eac40723c */ /* 0x000fe20000041840 */
[----:B------:R-:W-:Y:S04]  /*dc30*/  LDSM.16.M88.4 R156, [R132+0x4800] ;  /* 0x00480000849c783b */ /* 0x000fe80000000200 */
[----:B------:R-:W-:Y:S03]  /*dc40*/  LDSM.16.M88.4 R172, [R185+UR5+0x8800] ;  /* 0x00880005b9ac783b */ /* 0x000fe60008000200 */
[C---:B------:R-:W-:Y:S08]  /*dc50*/  HMMA.16816.F32.BF16 R4, R160.reuse, R164, R4 ;  /* 0x000000a4a004723c */ /* 0x040ff00000041804 */
[C---:B------:R-:W-:Y:S01]  /*dc60*/  HMMA.16816.F32.BF16 R8, R160.reuse, R166, R8 ;  /* 0x000000a6a008723c */ /* 0x040fe20000041808 */
[----:B------:R-:W-:Y:S07]  /*dc70*/  LDSM.16.M88.4 R164, [R132+0x5000] ;  /* 0x0050000084a4783b */ /* 0x000fee0000000200 */
[C---:B--2---:R-:W-:Y:S08]  /*dc80*/  HMMA.16816.F32.BF16 R12, R160.reuse, R140, R12 ;  /* 0x0000008ca00c723c */ /* 0x044ff0000004180c */
[C---:B------:R-:W-:Y:S01]  /*dc90*/  HMMA.16816.F32.BF16 R16, R160.reuse, R142, R16 ;  /* 0x0000008ea010723c */ /* 0x040fe20000041810 */
[----:B------:R-:W2:Y:S07]  /*dca0*/  LDSM.16.M88.4 R140, [R2+0x6800] ;  /* 0x00680000028c783b */ /* 0x000eae0000000200 */
        /* <DEDUP_REMOVED lines=8> */
[----:B------:R-:W-:Y:S07]  /*dd30*/  LDSM.16.M88.4 R168, [R185+UR5+0x8000] ;  /* 0x00800005b9a8783b */ /* 0x000fee0008000200 */
        /* <DEDUP_REMOVED lines=8> */
[----:B------:R-:W3:Y:S04]  /*ddc0*/  LDSM.16.M88.4 R144, [R132+0x6800] ;  /* 0x006800008490783b */ /* 0x000ee80000000200 */
[----:B------:R-:W-:Y:S03]  /*ddd0*/  LDSM.16.M88.4 R160, [R186+0x2000] ;  /* 0x00200000baa0783b */ /* 0x000fe60000000200 */
[C---:B------:R-:W-:Y:S08]  /*dde0*/  HMMA.16816.F32.BF16 R4, R148.reuse, R152, R4 ;  /* 0x000000989404723c */ /* 0x040ff00000041804 */
[C---:B------:R-:W-:Y:S01]  /*ddf0*/  HMMA.16816.F32.BF16 R8, R148.reuse, R154, R8 ;  /* 0x0000009a9408723c */ /* 0x040fe20000041808 */
[----:B------:R-:W4:Y:S07]  /*de00*/  LDSM.16.M88.4 R152, [R132+0x7000] ;  /* 0x007000008498783b */ /* 0x000f2e0000000200 */
[C---:B------:R-:W-:Y:S08]  /*de10*/  HMMA.16816.F32.BF16 R12, R148.reuse, R156, R12 ;  /* 0x0000009c940c723c */ /* 0x040ff0000004180c */
[C---:B------:R-:W-:Y:S01]  /*de20*/  HMMA.16816.F32.BF16 R16, R148.reuse, R158, R16 ;  /* 0x0000009e9410723c */ /* 0x040fe20000041810 */
[----:B------:R-:W5:Y:S07]  /*de30*/  LDSM.16.M88.4 R156, [R132+0x7800] ;  /* 0x00780000849c783b */ /* 0x000f6e0000000200 */
[C---:B------:R-:W-:Y:S08]  /*de40*/  HMMA.16816.F32.BF16 R20, R148.reuse, R164, R20 ;  /* 0x000000a49414723c */ /* 0x040ff00000041814 */
[C---:B------:R-:W-:Y:S01]  /*de50*/  HMMA.16816.F32.BF16 R24, R148.reuse, R166, R24 ;  /* 0x000000a69418723c */ /* 0x040fe20000041818 */
[----:B------:R-:W5:Y:S07]  /*de60*/  LDSM.16.M88.4 R164, [R185+UR5+0x9000] ;  /* 0x00900005b9a4783b */ /* 0x000f6e0008000200 */
        /* <DEDUP_REMOVED lines=11> */
[----:B------:R-:W-:Y:S07]  /*df20*/  LDSM.16.M88.4 R152, [R135+0x2000] ;  /* 0x002000008798783b */ /* 0x000fee0000000200 */
[C---:B-----5:R-:W-:Y:S08]  /*df30*/  HMMA.16816.F32.BF16 R60, R148.reuse, R156, R60 ;  /* 0x0000009c943c723c */ /* 0x060ff0000004183c */
[----:B------:R-:W-:Y:S01]  /*df40*/  HMMA.16816.F32.BF16 R64, R148, R158, R64 ;  /* 0x0000009e9440723c */ /* 0x000fe20000041840 */
[----:B------:R-:W4:Y:S04]  /*df50*/  LDSM.16.M88.4 R148, [R185+UR5+0xb800] ;  /* 0x00b80005b994783b */ /* 0x000f280008000200 */
[----:B------:R-:W5:Y:S03]  /*df60*/  LDSM.16.M88.4 R156, [R3+0x8000] ;  /* 0x00800000039c783b */ /* 0x000f660000000200 */
[C---:B------:R-:W-:Y:S01]  /*df70*/  HMMA.16816.F32.BF16 R4, R160.reuse, R168, R4 ;  /* 0x000000a8a004723c */ /* 0x040fe20000041804 */
[----:B------:R-:W-:Y:S07]  /*df80*/  LDSM.16.M88.4 R184, [R184+0x2000] ;  /* 0x00200000b8b8783b */ /* 0x000fee0000000200 */
[C---:B------:R-:W-:Y:S01]  /*df90*/  HMMA.16816.F32.BF16 R8, R160.reuse, R170, R8 ;  /* 0x000000aaa008723c */ /* 0x040fe20000041808 */
[----:B------:R-:W5:Y:S07]  /*dfa0*/  LDSM.16.M88.4 R168, [R3+0x8800] ;  /* 0x0088000003a8783b */ /* 0x000f6e0000000200 */
[C---:B------:R-:W-:Y:S08]  /*dfb0*/  HMMA.16816.F32.BF16 R12, R160.reuse, R172, R12 ;  /* 0x000000aca00c723c */ /* 0x040ff0000004180c */
[C---:B------:R-:W-:Y:S01]  /*dfc0*/  HMMA.16816.F32.BF16 R16, R160.reuse, R174, R16 ;  /* 0x000000aea010723c */ /* 0x040fe20000041810 */
[----:B------:R-:W5:Y:S07]  /*dfd0*/  LDSM.16.M88.4 R172, [R3+0x9000] ;  /* 0x0090000003ac783b */ /* 0x000f6e0000000200 */
[C---:B------:R-:W-:Y:S08]  /*dfe0*/  HMMA.16816.F32.BF16 R20, R160.reuse, R164, R20 ;  /* 0x000000a4a014723c */ /* 0x040ff00000041814 */
[C---:B------:R-:W-:Y:S01]  /*dff0*/  HMMA.16816.F32.BF16 R24, R160.reuse, R166, R24 ;  /* 0x000000a6a018723c */ /* 0x040fe20000041818 */
[----:B------:R-:W-:Y:S07]  /*e000*/  LDSM.16.M88.4 R164, [R3+0xa800] ;  /* 0x00a8000003a4783b */ /* 0x000fee0000000200 */
[C---:B--2---:R-:W-:Y:S08]  /*e010*/  HMMA.16816.F32.BF16 R28, R160.reuse, R140, R28 ;  /* 0x0000008ca01c723c */ /* 0x044ff0000004181c */
[C---:B------:R-:W-:Y:S01]  /*e020*/  HMMA.16816.F32.BF16 R32, R160.reuse, R142, R32 ;  /* 0x0000008ea020723c */ /* 0x040fe20000041820 */
[----:B------:R-:W2:Y:S07]  /*e030*/  LDSM.16.M88.4 R140, [R3+0xa000] ;  /* 0x00a00000038c783b */ /* 0x000eae0000000200 */
[C---:B------:R-:W-:Y:S08]  /*e040*/  HMMA.16816.F32.BF16 R36, R160.reuse, R176, R36 ;  /* 0x000000b0a024723c */ /* 0x040ff00000041824 */
        /* <DEDUP_REMOVED lines=8> */
[C---:B----4-:R-:W-:Y:S08]  /*e0d0*/  HMMA.16816.F32.BF16 R60, R160.reuse, R148, R60 ;  /* 0x00000094a03c723c */ /* 0x050ff0000004183c */
[----:B------:R-:W-:Y:S01]  /*e0e0*/  HMMA.16816.F32.BF16 R64, R160, R150, R64 ;  /* 0x00000096a040723c */ /* 0x000fe20000041840 */
[----:B------:R-:W4:Y:S04]  /*e0f0*/  LDSM.16.M88.4 R148, [R2+0x9000] ;  /* 0x009000000294783b */ /* 0x000f280000000200 */
[----:B------:R-:W-:Y:S03]  /*e100*/  LDSM.16.M88.4 R160, [R2+0xb800] ;  /* 0x00b8000002a0783b */ /* 0x000fe60000000200 */
[C---:B-----5:R-:W-:Y:S08]  /*e110*/  HMMA.16816.F32.BF16 R4, R152.reuse, R156, R4 ;  /* 0x0000009c9804723c */ /* 0x060ff00000041804 */
[C---:B------:R-:W-:Y:S01]  /*e120*/  HMMA.16816.F32.BF16 R8, R152.reuse, R158, R8 ;  /* 0x0000009e9808723c */ /* 0x040fe20000041808 */
[----:B------:R-:W-:Y:S07]  /*e130*/  LDSM.16.M88.4 R156, [R2+0xb000] ;  /* 0x00b00000029c783b */ /* 0x000fee0000000200 */
[C---:B------:R-:W-:Y:S08]  /*e140*/  HMMA.16816.F32.BF16 R12, R152.reuse, R168, R12 ;  /* 0x000000a8980c723c */ /* 0x040ff0000004180c */
        /* <DEDUP_REMOVED lines=8> */
[C---:B--2---:R-:W-:Y:S08]  /*e1d0*/  HMMA.16816.F32.BF16 R36, R152.reuse, R140, R36 ;  /* 0x0000008c9824723c */ /* 0x044ff00000041824 */
        /* <DEDUP_REMOVED lines=8> */
[C---:B-1----:R-:W-:Y:S08]  /*e260*/  HMMA.16816.F32.BF16 R60, R152.reuse, R136, R60 ;  /* 0x00000088983c723c */ /* 0x042ff0000004183c */
[----:B------:R-:W-:Y:S01]  /*e270*/  HMMA.16816.F32.BF16 R64, R152, R138, R64 ;  /* 0x0000008a9840723c */ /* 0x000fe20000041840 */
[----:B------:R-:W1:Y:S04]  /*e280*/  LDSM.16.M88.4 R136, [R2+0x9800] ;  /* 0x009800000288783b */ /* 0x000e680000000200 */
[----:B------:R-:W2:Y:S03]  /*e290*/  LDSM.16.M88.4 R152, [R2+0xa800] ;  /* 0x00a800000298783b */ /* 0x000ea60000000200 */
[C---:B------:R-:W-:Y:S08]  /*e2a0*/  HMMA.16816.F32.BF16 R4, R184.reuse, R188, R4 ;  /* 0x000000bcb804723c */ /* 0x040ff00000041804 */
[C---:B------:R-:W-:Y:S01]  /*e2b0*/  HMMA.16816.F32.BF16 R8, R184.reuse, R190, R8 ;  /* 0x000000beb808723c */ /* 0x040fe20000041808 */
[----:B------:R-:W-:Y:S07]  /*e2c0*/  LDSM.16.M88.4 R188, [R132+0xa800] ;  /* 0x00a8000084bc783b */ /* 0x000fee0000000200 */
[C---:B---3--:R-:W-:Y:S08]  /*e2d0*/  HMMA.16816.F32.BF16 R12, R184.reuse, R144, R12 ;  /* 0x00000090b80c723c */ /* 0x048ff0000004180c */
[C---:B------:R-:W-:Y:S01]  /*e2e0*/  HMMA.16816.F32.BF16 R16, R184.reuse, R146, R16 ;  /* 0x00000092b810723c */ /* 0x040fe20000041810 */
[----:B------:R-:W3:Y:S07]  /*e2f0*/  LDSM.16.M88.4 R144, [R132+0x8800] ;  /* 0x008800008490783b */ /* 0x000eee0000000200 */
[C---:B----4-:R-:W-:Y:S08]  /*e300*/  HMMA.16816.F32.BF16 R20, R184.reuse, R148, R20 ;  /* 0x00000094b814723c */ /* 0x050ff00000041814 */
[C---:B------:R-:W-:Y:S01]  /*e310*/  HMMA.16816.F32.BF16 R24, R184.reuse, R150, R24 ;  /* 0x00000096b818723c */ /* 0x040fe20000041818 */
[----:B------:R-:W4:Y:S01]  /*e320*/  LDSM.16.M88.4 R148, [R132+0xb800] ;  /* 0x00b800008494783b */ /* 0x000f220000000200 */
[----:B------:R-:W-:Y:S04]  /*e330*/  DEPBAR.LE SB0, 0x0 ;  /* 0x000080000000791a */ /* 0x000fe80000000000 */
[----:B------:R-:W-:Y:S02]  /*e340*/  BAR.SYNC.DEFER_BLOCKING 0x0 ;  /* 0x0000000000007b1d */ /* 0x000fe40000010000 */
[C---:B-1----:R-:W-:Y:S08]  /*e350*/  HMMA.16816.F32.BF16 R28, R184.reuse, R136, R28 ;  /* 0x00000088b81c723c */ /* 0x042ff0000004181c */
[C---:B------:R-:W-:Y:S08]  /*e360*/  HMMA.16816.F32.BF16 R32, R184.reuse, R138, R32 ;  /* 0x0000008ab820723c */ /* 0x040ff00000041820 */
[C---:B------:R-:W-:Y:S08]  /*e370*/  HMMA.16816.F32.BF16 R36, R184.reuse, R140, R36 ;  /* 0x0000008cb824723c */ /* 0x040ff00000041824 */
[C---:B------:R-:W-:Y:S08]  /*e380*/  HMMA.16816.F32.BF16 R40, R184.reuse, R142, R40 ;  /* 0x0000008eb828723c */ /* 0x040ff00000041828 */
[C---:B--2---:R-:W-:Y:S08]  /*e390*/  HMMA.16816.F32.BF16 R44, R184.reuse, R152, R44 ;  /* 0x00000098b82c723c */ /* 0x044ff0000004182c */
[C---:B------:R-:W-:Y:S08]  /*e3a0*/  HMMA.16816.F32.BF16 R48, R184.reuse, R154, R48 ;  /* 0x0000009ab830723c */ /* 0x040ff00000041830 */
        /* <DEDUP_REMOVED lines=18> */
[C---:B----4-:R-:W-:Y:S08]  /*e4d0*/  HMMA.16816.F32.BF16 R60, R164.reuse, R148, R60 ;  /* 0x00000094a43c723c */ /* 0x050ff0000004183c */
[----:B------:R-:W-:Y:S01]  /*e4e0*/  HMMA.16816.F32.BF16 R64, R164, R150, R64 ;  /* 0x00000096a440723c */ /* 0x000fe20000041840 */
[----:B------:R-:W-:Y:S08]  /*e4f0*/  @!UPT UIADD3 URZ, UPT, UPT, URZ, URZ, URZ ;  /* 0x000000fffffff290 */ /* 0x000ff0000fffe0ff */
[----:B------:R-:W-:Y:S11]  /*e500*/  @!P4 BRA `(.L_x_585) ;  /* 0x0000000800bcc947 */ /* 0x000ff60003800000 */
[----:B------:R-:W1:Y:S08]  /*e510*/  LDC.64 R2, c[0x0][0x4e0] ;  /* 0x00013800ff027b82 */ /* 0x000e700000000a00 */
[----:B------:R-:W2:Y:S01]  /*e520*/  LDC R135, c[0x0][0x3bc] ;  /* 0x0000ef00ff877b82 */ /* 0x000ea20000000800 */
[----:B-1----:R-:W-:Y:S04]  /*e530*/  ISETP.NE.U32.AND P3, PT, R2, RZ, PT ;  /* 0x000000ff0200720c */ /* 0x002fe80003f65070 */
[----:B------:R-:W-:Y:S11]  /*e540*/  ISETP.NE.AND.EX P3, PT, R3, RZ, PT, P3 ;  /* 0x000000ff0300720c */ /* 0x000ff60003f65330 */
[----:B------:R-:W-:Y:S02]  /*e550*/  @!UPT UIADD3 URZ, UPT, UPT, URZ, URZ, URZ ;  /* 0x000000fffffff290 */ /* 0x000fe4000fffe0ff */
[----:B------:R-:W1:Y:S01]  /*e560*/  @!P3 LDC R2, c[0x0][0x3b8] ;  /* 0x0000ee00ff02bb82 */ /* 0x000e620000000800 */
[----:B------:R-:W-:Y:S05]  /*e570*/  @!P3 IMAD.MOV.U32 R132, RZ, RZ, RZ ;  /* 0x000000ffff84b224 */ /* 0x000fea00078e00ff */
[----:B------:R-:W-:Y:S01]  /*e580*/  @!P3 IADD3 R132, P4, PT, RZ, -R132, RZ ;  /* 0x80000084ff84b210 */ /* 0x000fe20007f9e0ff */
[----:B-1----:R-:W-:Y:S04]  /*e590*/  @!P3 IMAD.SHL.U32 R3, R2, 0x80, RZ ;  /* 0x000000800203b824 */ /* 0x002fe800078e00ff */
[----:B------:R-:W-:Y:S05]  /*e5a0*/  @!P3 IMAD.X R3, RZ, RZ, ~R3, P4 ;  /* 0x000000ffff03b224 */ /* 0x000fea00020e0e03 */
[----:B------:R-:W-:Y:S04]  /*e5b0*/  @!P3 SHF.R.S64 R137, R132, 0x1f, R3 ;  /* 0x0000001f8489b819 */ /* 0x000fe80000001003 */
[----:B------:R-:W-:Y:S04]  /*e5c0*/  @!P3 IADD3 R206, P4, PT, R137, R206, RZ ;  /* 0x000000ce89ceb210 */ /* 0x000fe80007f9e0ff */
[----:B------:R-:W-:Y:S01]  /*e5d0*/  @!P3 LEA.HI.X.SX32 R205, R3, R205, 0x1, P4 ;  /* 0x000000cd03cdb211 */ /* 0x000fe200020f0eff */
[----:B--2---:R-:W-:Y:S08]  /*e5e0*/  @!P3 BRA `(.L_x_586) ;  /* 0x0000000000f8b947 */ /* 0x004ff00003800000 */
[C---:B------:R-:W-:Y:S01]  /*e5f0*/  VIADD R141, R212.reuse, 0xffffff00 ;  /* 0xffffff00d48d7836 */ /* 0x040fe20000000000 */
[----:B------:R-:W1:Y:S01]  /*e600*/  LDC R132, c[0x0][0x4f0] ;  /* 0x00013c00ff847b82 */ /* 0x000e620000000800 */
[----:B------:R-:W-:Y:S03]  /*e610*/  IADD3 R137, PT, PT, R212, -0x80, RZ ;  /* 0xffffff80d4897810 */ /* 0x000fe60007ffe0ff */
[----:B------:R-:W-:Y:S02]  /*e620*/  IABS R139, R141 ;  /* 0x0000008d008b7213 */ /* 0x000fe40000000000 */
[----:B------:R-:W-:Y:S02]  /*e630*/  IABS R136, R137 ;  /* 0x0000008900887213 */ /* 0x000fe40000000000 */
[-C--:B-1----:R-:W-:Y:S02]  /*e640*/  IABS R3, R132.reuse ;  /* 0x0000008400037213 */ /* 0x082fe40000000000 */
[-C--:B------:R-:W-:Y:S02]  /*e650*/  LOP3.LUT R141, R141, R132.reuse, RZ, 0x3c, !PT ;  /* 0x000000848d8d7212 */ /* 0x080fe400078e3cff */
[----:B------:R-:W1:Y:S01]  /*e660*/  I2F.RP R134, R3 ;  /* 0x0000000300867306 */ /* 0x000e620000209400 */
[----:B------:R-:W-:Y:S09]  /*e670*/  LOP3.LUT R137, R137, R132, RZ, 0x3c, !PT ;  /* 0x0000008489897212 */ /* 0x000ff200078e3cff */
[----:B-1----:R-:W1:Y:S02]  /*e680*/  MUFU.RCP R2, R134 ;  /* 0x0000008600027308 */ /* 0x002e640000001000 */
[----:B-1----:R-:W-:Y:S08]  /*e690*/  VIADD R142, R2, 0xffffffe ;  /* 0x0ffffffe028e7836 */ /* 0x002ff00000000000 */
[----:B------:R-:W1:Y:S02]  /*e6a0*/  F2I.FTZ.U32.TRUNC.NTZ R143, R142 ;  /* 0x0000008e008f7305 */ /* 0x000e64000021f000 */
[--C-:B-1----:R-:W-:Y:S02]  /*e6b0*/  IMAD.MOV R2, RZ, RZ, -R143.reuse ;  /* 0x000000ffff027224 */ /* 0x102fe400078e0a8f */
[----:B------:R-:W-:Y:S02]  /*e6c0*/  IMAD.MOV.U32 R142, RZ, RZ, RZ ;  /* 0x000000ffff8e7224 */ /* 0x000fe400078e00ff */
[----:B------:R-:W-:Y:S04]  /*e6d0*/  IMAD R2, R2, R3, RZ ;  /* 0x0000000302027224 */ /* 0x000fe800078e02ff */
[----:B------:R-:W-:Y:S06]  /*e6e0*/  IMAD.HI.U32 R2, R143, R2, R142 ;  /* 0x000000028f027227 */ /* 0x000fec00078e008e */
[C---:B------:R-:W-:Y:S04]  /*e6f0*/  IMAD.HI.U32 R138, R2.reuse, R139, RZ ;  /* 0x0000008b028a7227 */ /* 0x040fe800078e00ff */
[----:B------:R-:W-:Y:S02]  /*e700*/  IMAD.MOV R134, RZ, RZ, -R138 ;  /* 0x000000ffff867224 */ /* 0x000fe400078e0a8a */
[----:B------:R-:W-:Y:S04]  /*e710*/  IMAD.HI.U32 R2, R2, R136, RZ ;  /* 0x0000008802027227 */ /* 0x000fe800078e00ff */
[C---:B------:R-:W-:Y:S01]  /*e720*/  IMAD R139, R3.reuse, R134, R139 ;  /* 0x00000086038b7224 */ /* 0x040fe200078e028b */
[----:B------:R-:W-:Y:S04]  /*e730*/  IADD3 R134, PT, PT, -R2, RZ, RZ ;  /* 0x000000ff02867210 */ /* 0x000fe80007ffe1ff */
[C---:B------:R-:W-:Y:S01]  /*e740*/  ISETP.GT.U32.AND P4, PT, R3.reuse, R139, PT ;  /* 0x0000008b0300720c */ /* 0x040fe20003f84070 */
[C---:B------:R-:W-:Y:S05]  /*e750*/  IMAD R136, R3.reuse, R134, R136 ;  /* 0x0000008603887224 */ /* 0x040fea00078e0288 */
[----:B------:R-:W-:Y:S07]  /*e760*/  ISETP.GT.U32.AND P5, PT, R3, R136, PT ;  /* 0x000000880300720c */ /* 0x000fee0003fa4070 */
[----:B------:R-:W-:Y:S01]  /*e770*/  @!P4 IADD3 R138, PT, PT, R138, 0x1, RZ ;  /* 0x000000018a8ac810 */ /* 0x000fe20007ffe0ff */
[--C-:B------:R-:W-:Y:S05]  /*e780*/  @!P4 IMAD.IADD R139, R139, 0x1, -R3.reuse ;  /* 0x000000018b8bc824 */ /* 0x100fea00078e0a03 */
[-C--:B------:R-:W-:Y:S01]  /*e790*/  ISETP.GE.U32.AND P6, PT, R139, R3.reuse, PT ;  /* 0x000000038b00720c */ /* 0x080fe20003fc6070 */
[----:B------:R-:W-:Y:S01]  /*e7a0*/  @!P5 IMAD.IADD R136, R136, 0x1, -R3 ;  /* 0x000000018888d824 */ /* 0x000fe200078e0a03 */
[----:B------:R-:W-:Y:S01]  /*e7b0*/  LOP3.LUT R139, RZ, R132, RZ, 0x33, !PT ;  /* 0x00000084ff8b7212 */ /* 0x000fe200078e33ff */
[----:B------:R-:W-:Y:S01]  /*e7c0*/  @!P5 VIADD R2, R2, 0x1 ;  /* 0x000000010202d836 */ /* 0x000fe20000000000 */
[----:B------:R-:W-:Y:S02]  /*e7d0*/  ISETP.GE.AND P5, PT, R141, RZ, PT ;  /* 0x000000ff8d00720c */ /* 0x000fe40003fa6270 */
[----:B------:R-:W-:Y:S07]  /*e7e0*/  ISETP.GE.U32.AND P4, PT, R136, R3, PT ;  /* 0x000000038800720c */ /* 0x000fee0003f86070 */
[----:B------:R-:W-:Y:S01]  /*e7f0*/  @P6 VIADD R138, R138, 0x1 ;  /* 0x000000018a8a6836 */ /* 0x000fe20000000000 */
[----:B------:R-:W-:Y:S03]  /*e800*/  ISETP.GE.AND P6, PT, R137, RZ, PT ;  /* 0x000000ff8900720c */ /* 0x000fe60003fc6270 */
[----:B------:R-:W-:Y:S02]  /*e810*/  @!P5 IMAD.MOV R138, RZ, RZ, -R138 ;  /* 0x000000ffff8ad224 */ /* 0x000fe400078e0a8a */
[----:B------:R-:W-:Y:S02]  /*e820*/  @P4 IADD3 R2, PT, PT, R2, 0x1, RZ ;  /* 0x0000000102024810 */ /* 0x000fe40007ffe0ff */
[----:B------:R-:W-:Y:S04]  /*e830*/  ISETP.NE.AND P4, PT, R132, RZ, PT ;  /* 0x000000ff8400720c */ /* 0x000fe80003f85270 */
[----:B------:R-:W-:Y:S02]  /*e840*/  SEL R141, R139, R138, !P4 ;  /* 0x0000008a8b8d7207 */ /* 0x000fe40006000000 */
[----:B------:R-:W-:Y:S02]  /*e850*/  @!P6 IMAD.MOV R2, RZ, RZ, -R2 ;  /* 0x000000ffff02e224 */ /* 0x000fe400078e0a02 */
[----:B------:R-:W-:Y:S03]  /*e860*/  LEA R144, P5, R141, R214, 0x2 ;  /* 0x000000d68d907211 */ /* 0x000fe600078a10ff */
[----:B------:R-:W-:Y:S02]  /*e870*/  SEL R139, R139, R2, !P4 ;  /* 0x000000028b8b7207 */ /* 0x000fe40006000000 */
[-C--:B------:R-:W-:Y:S01]  /*e880*/  LEA.HI.X.SX32 R145, R141, R215.reuse, 0x2, P5 ;  /* 0x000000d78d917211 */ /* 0x080fe200028f16ff */
[----:B------:R-:W1:Y:S01]  /*e890*/  LDC.64 R2, c[0x0][0x3b8] ;  /* 0x0000ee00ff027b82 */ /* 0x000e620000000a00 */
[C---:B------:R-:W-:Y:S03]  /*e8a0*/  LEA R142, P4, R139.reuse, R214, 0x2 ;  /* 0x000000d68b8e7211 */ /* 0x040fe600078810ff */
[----:B------:R-:W2:Y:S01]  /*e8b0*/  LDG.E R137, desc[UR16][R144.64] ;  /* 0x0000001090897981 */ /* 0x000ea2000c1e1900 */
[C---:B------:R-:W-:Y:S02]  /*e8c0*/  LEA.HI.X.SX32 R143, R139.reuse, R215, 0x2, P4 ;  /* 0x000000d78b8f7211 */ /* 0x040fe400020f16ff */
[----:B------:R-:W-:Y:S03]  /*e8d0*/  IADD3 R139, PT, PT, R139, -R141, RZ ;  /* 0x8000008d8b8b7210 */ /* 0x000fe60007ffe0ff */
[----:B------:R-:W2:Y:S02]  /*e8e0*/  LDG.E R134, desc[UR16][R142.64] ;  /* 0x000000108e867981 */ /* 0x000ea4000c1e1900 */
[----:B------:R-:W-:Y:S05]  /*e8f0*/  IMAD R139, R139, R132, -0x80 ;  /* 0xffffff808b8b7424 */ /* 0x000fea00078e0284 */
[----:B------:R-:W-:Y:S05]  /*e900*/  SHF.R.S32.HI R141, RZ, 0x1f, R139 ;  /* 0x0000001fff8d7819 */ /* 0x000fea000001148b */
[-C--:B-1----:R-:W-:Y:S02]  /*e910*/  IMAD R132, R141, R2.reuse, RZ ;  /* 0x000000028d847224 */ /* 0x082fe400078e02ff */
[C---:B------:R-:W-:Y:S04]  /*e920*/  IMAD.WIDE.U32 R140, R139.reuse, R2, RZ ;  /* 0x000000028b8c7225 */ /* 0x040fe800078e00ff */
[----:B------:R-:W-:Y:S04]  /*e930*/  IMAD R132, R139, R3, R132 ;  /* 0x000000038b847224 */ /* 0x000fe800078e0284 */
[----:B------:R-:W-:Y:S02]  /*e940*/  IMAD.IADD R141, R141, 0x1, R132 ;  /* 0x000000018d8d7824 */ /* 0x000fe400078e0284 */
[----:B--2---:R-:W-:Y:S04]  /*e950*/  IMAD.IADD R137, R137, 0x1, -R134 ;  /* 0x0000000189897824 */ /* 0x004fe800078e0a86 */
[----:B------:R-:W-:Y:S01]  /*e960*/  IMAD.WIDE.U32 R140, R137, UR6, R140 ;  /* 0x00000006898c7c25 */ /* 0x000fe2000f8e008c */
[----:B------:R-:W-:Y:S02]  /*e970*/  SHF.R.S32.HI R3, RZ, 0x1f, R137 ;  /* 0x0000001fff037819 */ /* 0x000fe40000011489 */
[C---:B------:R-:W-:Y:S03]  /*e980*/  LEA R206, P4, R140.reuse, R206, 0x1 ;  /* 0x000000ce8cce7211 */ /* 0x040fe600078808ff */
[----:B------:R-:W-:Y:S04]  /*e990*/  IMAD R132, R3, UR6, RZ ;  /* 0x0000000603847c24 */ /* 0x000fe8000f8e02ff */
[----:B------:R-:W-:Y:S05]  /*e9a0*/  IMAD R132, R137, UR7, R132 ;  /* 0x0000000789847c24 */ /* 0x000fea000f8e0284 */
[----:B------:R-:W-:Y:S04]  /*e9b0*/  IADD3 R132, PT, PT, R141, R132, RZ ;  /* 0x000000848d847210 */ /* 0x000fe80007ffe0ff */
[----:B------:R-:W-:Y:S07]  /*e9c0*/  LEA.HI.X R205, R140, R205, R132, 0x1, P4 ;  /* 0x000000cd8ccd7211 */ /* 0x000fee00020f0c84 */
.L_x_586:
[----:B------:R-:W-:Y:S01]  /*e9d0*/  @!P2 IMAD.MOV.U32 R207, RZ, RZ, R205 ;  /* 0x000000ffffcfa224 */ /* 0x000fe200078e00cd */
[C---:B------:R-:W-:Y:S01]  /*e9e0*/  LEA R136, P4, R2.reuse, R206, 0x5 ;  /* 0x000000ce02887211 */ /* 0x040fe200078828ff */
[C---:B------:R-:W-:Y:S01]  /*e9f0*/  IMAD.SHL.U32 R3, R2.reuse, 0x20, RZ ;  /* 0x0000002002037824 */ /* 0x040fe200078e00ff */
[C-C-:B------:R-:W-:Y:S02]  /*ea00*/  SHF.L.U64.HI R132, R2.reuse, 0x5, R135.reuse ;  /* 0x0000000502847819 */ /* 0x140fe40000010287 */
[----:B------:R-:W-:Y:S01]  /*ea10*/  @!PT LDS RZ, [RZ] ;  /* 0x00000000fffff984 */ /* 0x000fe20000000800 */
[----:B------:R-:W-:Y:S01]  /*ea20*/  @!PT LDS RZ, [RZ] ;  /* 0x00000000fffff984 */ /* 0x000fe20000000800 */
[----:B------:R-:W-:Y:S01]  /*ea30*/  @!PT LDS RZ, [RZ] ;  /* 0x00000000fffff984 */ /* 0x000fe20000000800 */
[----:B------:R1:W-:Y:S01]  /*ea40*/  @!P2 LDGSTS.E.BYPASS.LTC128B.128 [R219+0x4000], desc[UR16][R206.64] ;  /* 0x04000000cedbafae */ /* 0x0003e2000b981a10 */
[----:B------:R-:W-:Y:S02]  /*ea50*/  LEA.HI.X R137, R2, R205, R135, 0x5, P4 ;  /* 0x000000cd02897211 */ /* 0x000fe400020f2c87 */
[-C--:B------:R-:W-:Y:S01]  /*ea60*/  IADD3 R134, P5, PT, R136, R3.reuse, RZ ;  /* 0x0000000388867210 */ /* 0x080fe20007fbe0ff */
[----:B------:R2:W-:Y:S03]  /*ea70*/  @P2 STS.128 [R219+0x4000], RZ ;  /* 0x004000ffdb002388 */ /* 0x0005e60000000c00 */
[-C--:B------:R-:W-:Y:S01]  /*ea80*/  IADD3 R138, P4, PT, R134, R3.reuse, RZ ;  /* 0x00000003868a7210 */ /* 0x080fe20007f9e0ff */
[--C-:B------:R-:W-:Y:S03]  /*ea90*/  IMAD.X R135, R137, 0x1, R132.reuse, P5 ;  /* 0x0000000189877824 */ /* 0x100fe600028e0684 */
[-C--:B------:R-:W-:Y:S01]  /*eaa0*/  IADD3 R140, P5, PT, R138, R3.reuse, RZ ;  /* 0x000000038a8c7210 */ /* 0x080fe20007fbe0ff */
[--C-:B------:R-:W-:Y:S03]  /*eab0*/  IMAD.X R139, R135, 0x1, R132.reuse, P4 ;  /* 0x00000001878b7824 */ /* 0x100fe600020e0684 */
[-C--:B------:R-:W-:Y:S01]  /*eac0*/  IADD3 R142, P4, PT, R140, R3.reuse, RZ ;  /* 0x000000038c8e7210 */ /* 0x080fe20007f9e0ff */
[--C-:B------:R-:W-:Y:S03]  /*ead0*/  IMAD.X R141, R139, 0x1, R132.reuse, P5 ;  /* 0x000000018b8d7824 */ /* 0x100fe600028e0684 */
[-C--:B------:R-:W-:Y:S01]  /*eae0*/  IADD3 R2, P5, PT, R142, R3.reuse, RZ ;  /* 0x000000038e027210 */ /* 0x080fe20007fbe0ff */
[--C-:B------:R-:W-:Y:S02]  /*eaf0*/  IMAD.X R143, R141, 0x1, R132.reuse, P4 ;  /* 0x000000018d8f7824 */ /* 0x100fe400020e0684 */
[----:B-1----:R-:W-:Y:S05]  /*eb00*/  @!P1 IMAD.MOV.U32 R207, RZ, RZ, R205 ;  /* 0x000000ffffcf9224 */ /* 0x002fea00078e00cd */
        /* <DEDUP_REMOVED lines=39> */
[----:B-1----:R-:W-:Y:S03]  /*ed80*/  IADD3 R134, P4, PT, R2, R3, RZ ;  /* 0x0000000302867210 */ /* 0x002fe60007f9e0ff */
[----:B------:R2:W-:Y:S01]  /*ed90*/  @P2 STS.128 [R219+0x6000], RZ ;  /* 0x006000ffdb002388 */ /* 0x0005e20000000c00 */
[--C-:B------:R-:W-:Y:S03]  /*eda0*/  IMAD.X R3, R143, 0x1, R132.reuse, P5 ;  /* 0x000000018f037824 */ /* 0x100fe600028e0684 */
[----:B------:R-:W-:Y:S01]  /*edb0*/  @!PT LDS RZ, [RZ] ;  /* 0x00000000fffff984 */ /* 0x000fe20000000800 */
[----:B------:R-:W-:Y:S01]  /*edc0*/  @!PT LDS RZ, [RZ] ;  /* 0x00000000fffff984 */ /* 0x000fe20000000800 */
[----:B------:R-:W-:Y:S01]  /*edd0*/  @!PT LDS RZ, [RZ] ;  /* 0x00000000fffff984 */ /* 0x000fe20000000800 */
[----:B------:R2:W-:Y:S01]  /*ede0*/  @!P1 LDGSTS.E.BYPASS.LTC128B.128 [R219+0xa000], desc[UR16][R140.64+0x80] ;  /* 0x0a0000808cdb9fae */ /* 0x0005e2000b981a10 */
[----:B------:R-:W-:Y:S03]  /*edf0*/  IMAD.X R135, R3, 0x1, R132, P4 ;  /* 0x0000000103877824 */ /* 0x000fe600020e0684 */
        /* <DEDUP_REMOVED lines=32> */
.L_x_585:
[----:B--2---:R-:W-:Y:S01]  /*f000*/  FMNMX3.FTZ R2, R0, R6, R7, !PT ;  /* 0x0000000600027276 */ /* 0x004fe20007810007 */
[----:B------:R-:W-:Y:S01]  /*f010*/  LDSM.16.MT88.4 R140, [R196+0xc000] ;  /* 0x00c00000c48c783b */ /* 0x000fe20000004200 */
[----:B------:R-:W-:Y:S02]  /*f020*/  FMNMX3.FTZ R3, R133, R4, R5, !PT ;  /* 0x0000000485037276 */ /* 0x000fe40007810005 */
[----:B------:R-:W-:Y:S02]  /*f030*/  FMNMX3.FTZ R2, R2, R10, R11, !PT ;  /* 0x0000000a02027276 */ /* 0x000fe4000781000b */
[----:B------:R-:W-:Y:S02]  /*f040*/  FMNMX3.FTZ R3, R3, R8, R9, !PT ;  /* 0x0000000803037276 */ /* 0x000fe40007810009 */
[----:B------:R-:W-:Y:S01]  /*f050*/  FMNMX3.FTZ R2, R2, R14, R15, !PT ;  /* 0x0000000e02027276 */ /* 0x000fe2000781000f */
        /* <DEDUP_REMOVED lines=29> */
[----:B------:R-:W-:Y:S01]  /*f230*/  IADD3 R211, PT, PT, R211, -0x1, RZ ;  /* 0xffffffffd3d37810 */ /* 0x000fe20007ffe0ff */
[----:B------:R-:W-:Y:S01]  /*f240*/  SHFL.BFLY PT, R2, R135, 0x2, 0x1f ;  /* 0x0c401f0087027f89 */ /* 0x000fe200000e0000 */
[----:B------:R-:W-:Y:S07]  /*f250*/  IADD3 R212, PT, PT, R212, -0x80, RZ ;  /* 0xffffff80d4d47810 */ /* 0x000fee0007ffe0ff */
[----:B------:R-:W1:Y:S02]  /*f260*/  SHFL.BFLY PT, R3, R138, 0x2, 0x1f ;  /* 0x0c401f008a037f89 */ /* 0x000e6400000e0000 */
[----:B-1----:R-:W-:Y:S02]  /*f270*/  FMNMX.FTZ R137, R138, R3, !PT ;  /* 0x000000038a897209 */ /* 0x002fe40007810000 */
[----:B------:R-:W-:Y:S04]  /*f280*/  FMNMX.FTZ R136, R135, R2, !PT ;  /* 0x0000000287887209 */ /* 0x000fe80007810000 */
[----:B------:R-:W1:Y:S08]  /*f290*/  SHFL.BFLY PT, R132, R137, 0x1, 0x1f ;  /* 0x0c201f0089847f89 */ /* 0x000e7000000e0000 */
[----:B------:R-:W2:Y:S01]  /*f2a0*/  SHFL.BFLY PT, R3, R136, 0x1, 0x1f ;  /* 0x0c201f0088037f89 */ /* 0x000ea200000e0000 */
[----:B-1----:R-:W-:Y:S02]  /*f2b0*/  FMNMX.FTZ R132, R137, R132, !PT ;  /* 0x0000008489847209 */ /* 0x002fe40007810000 */
[----:B--2---:R-:W-:Y:S03]  /*f2c0*/  FMNMX.FTZ R3, R136, R3, !PT ;  /* 0x0000000388037209 */ /* 0x004fe60007810000 */
[C---:B------:R-:W-:Y:S02]  /*f2d0*/  FMUL.FTZ R166, R132.reuse, UR4 ;  /* 0x0000000484a67c20 */ /* 0x040fe40008410000 */
[----:B------:R-:W1:Y:S01]  /*f2e0*/  LDSM.16.MT88.4 R136, [R197+0xc000] ;  /* 0x00c00000c588783b */ /* 0x000e620000004200 */
[C---:B------:R-:W-:Y:S01]  /*f2f0*/  FSETP.NEU.FTZ.AND P2, PT, R132.reuse, -INF , PT ;  /* 0xff8000008400780b */ /* 0x040fe20003f5d000 */
[----:B------:R-:W-:Y:S01]  /*f300*/  FADD.FTZ R134, -R132, R133 ;  /* 0x0000008584867221 */ /* 0x000fe20000010100 */
[C---:B------:R-:W-:Y:S01]  /*f310*/  FMUL.FTZ R164, R3.reuse, UR4 ;  /* 0x0000000403a47c20 */ /* 0x040fe20008410000 */
[C---:B------:R-:W-:Y:S01]  /*f320*/  FSETP.NEU.FTZ.AND P1, PT, R3.reuse, -INF , PT ;  /* 0xff8000000300780b */ /* 0x040fe20003f3d000 */
[----:B------:R-:W-:Y:S01]  /*f330*/  FADD.FTZ R133, -R3, R0 ;  /* 0x0000000003857221 */ /* 0x000fe20000010100 */
[----:B------:R-:W-:Y:S01]  /*f340*/  FSEL R166, R166, RZ, P2 ;  /* 0x000000ffa6a67208 */ /* 0x000fe20001000000 */
[----:B------:R-:W-:Y:S01]  /*f350*/  FMUL.FTZ R2, R134, UR4 ;  /* 0x0000000486027c20 */ /* 0x000fe20008410000 */
[----:B------:R-:W-:Y:S01]  /*f360*/  FSEL R164, R164, RZ, P1 ;  /* 0x000000ffa4a47208 */ /* 0x000fe20000800000 */
[----:B------:R-:W-:Y:S01]  /*f370*/  FMUL.FTZ R0, R133, UR4 ;  /* 0x0000000485007c20 */ /* 0x000fe20008410000 */
[----:B------:R-:W-:Y:S01]  /*f380*/  ISETP.NE.AND P1, PT, R211, RZ, PT ;  /* 0x000000ffd300720c */ /* 0x000fe20003f25270 */
[--C-:B------:R-:W-:Y:S01]  /*f390*/  FFMA.FTZ R135, R4, UR4, -R166.reuse ;  /* 0x0000000404877c23 */ /* 0x100fe200080108a6 */
[----:B------:R-:W-:Y:S01]  /*f3a0*/  FFMA.FTZ R160, R5, UR4, -R166 ;  /* 0x0000000405a07c23 */ /* 0x000fe200080108a6 */
[--C-:B------:R-:W-:Y:S01]  /*f3b0*/  FFMA.FTZ R165, R6, UR4, -R164.reuse ;  /* 0x0000000406a57c23 */ /* 0x100fe200080108a4 */
[----:B------:R-:W-:Y:S01]  /*f3c0*/  FFMA.FTZ R7, R7, UR4, -R164 ;  /* 0x0000000407077c23 */ /* 0x000fe200080108a4 */
[--C-:B------:R-:W-:Y:S01]  /*f3d0*/  FFMA.FTZ R134, R8, UR4, -R166.reuse ;  /* 0x0000000408867c23 */ /* 0x100fe200080108a6 */
[----:B------:R-:W-:Y:S01]  /*f3e0*/  FFMA.FTZ R161, R9, UR4, -R166 ;  /* 0x0000000409a17c23 */ /* 0x000fe200080108a6 */
[--C-:B------:R-:W-:Y:S01]  /*f3f0*/  FFMA.FTZ R163, R10, UR4, -R164.reuse ;  /* 0x000000040aa37c23 */ /* 0x100fe200080108a4 */
[--C-:B------:R-:W-:Y:S01]  /*f400*/  FFMA.FTZ R162, R11, UR4, -R164.reuse ;  /* 0x000000040ba27c23 */ /* 0x100fe200080108a4 */
[----:B------:R-:W2:Y:S01]  /*f410*/  MUFU.EX2 R2, R2 ;  /* 0x0000000200027308 */ /* 0x000ea20000000800 */
[----:B------:R-:W-:Y:S01]  /*f420*/  MOV R6, R216 ;  /* 0x000000d800067202 */ /* 0x000fe20000000f00 */
[--C-:B------:R-:W-:Y:S01]  /*f430*/  FFMA.FTZ R177, R26, UR4, -R164.reuse ;  /* 0x000000041ab17c23 */ /* 0x100fe200080108a4 */
[----:B------:R-:W-:Y:S07]  /*f440*/  @P0 IADD3 R6, PT, PT, R217, -0x40, RZ ;  /* 0xffffffc0d9060810 */ /* 0x000fee0007ffe0ff */
[----:B------:R-:W3:Y:S01]  /*f450*/  MUFU.EX2 R0, R0 ;  /* 0x0000000000007308 */ /* 0x000ee20000000800 */
[----:B------:R-:W-:Y:S01]  /*f460*/  FFMA.FTZ R178, R27, UR4, -R164 ;  /* 0x000000041bb27c23 */ /* 0x000fe200080108a4 */
[--C-:B------:R-:W-:Y:S01]  /*f470*/  FFMA.FTZ R167, R12, UR4, -R166.reuse ;  /* 0x000000040ca77c23 */ /* 0x100fe200080108a6 */
[----:B------:R-:W-:Y:S07]  /*f480*/  IADD3 R203, PT, PT, R203, R6, RZ ;  /* 0x00000006cbcb7210 */ /* 0x000fee0007ffe0ff */
[----:B------:R-:W-:Y:S01]  /*f490*/  MUFU.EX2 R135, R135 ;  /* 0x0000008700877308 */ /* 0x000fe20000000800 */
[----:B------:R-:W4:Y:S01]  /*f4a0*/  LDSM.16.MT88.4 R144, [R6] ;  /* 0x000000000690783b */ /* 0x000f220000004200 */
[----:B------:R-:W-:Y:S01]  /*f4b0*/  FFMA.FTZ R170, R13, UR4, -R166 ;  /* 0x000000040daa7c23 */ /* 0x000fe200080108a6 */
[--C-:B------:R-:W-:Y:S07]  /*f4c0*/  FFMA.FTZ R173, R14, UR4, -R164.reuse ;  /* 0x000000040ead7c23 */ /* 0x100fee00080108a4 */
[----:B------:R-:W5:Y:S01]  /*f4d0*/  MUFU.EX2 R160, R160 ;  /* 0x000000a000a07308 */ /* 0x000f620000000800 */
[----:B------:R-:W-:Y:S01]  /*f4e0*/  FFMA.FTZ R168, R15, UR4, -R164 ;  /* 0x000000040fa87c23 */ /* 0x000fe200080108a4 */
[C---:B--2---:R-:W-:Y:S01]  /*f4f0*/  FMUL.FTZ R8, R2.reuse, R128 ;  /* 0x0000008002087220 */ /* 0x044fe20000410000 */
[C---:B------:R-:W-:Y:S07]  /*f500*/  FMUL.FTZ R9, R2.reuse, R129 ;  /* 0x0000008102097220 */ /* 0x040fee0000410000 */
[----:B------:R-:W-:Y:S01]  /*f510*/  MUFU.EX2 R165, R165 ;  /* 0x000000a500a57308 */ /* 0x000fe20000000800 */
[----:B------:R-:W-:Y:S01]  /*f520*/  FMUL.FTZ R68, R2, R68 ;  /* 0x0000004402447220 */ /* 0x000fe20000410000 */
[C---:B---3--:R-:W-:Y:S01]  /*f530*/  FMUL.FTZ R10, R0.reuse, R130 ;  /* 0x00000082000a7220 */ /* 0x048fe20000410000 */
[----:B------:R-:W-:Y:S07]  /*f540*/  FMUL.FTZ R11, R0, R131 ;  /* 0x00000083000b7220 */ /* 0x000fee0000410000 */
[----:B------:R-:W2:Y:S01]  /*f550*/  MUFU.EX2 R7, R7 ;  /* 0x0000000700077308 */ /* 0x000ea20000000800 */
[----:B------:R-:W-:Y:S01]  /*f560*/  FMUL.FTZ R69, R2, R69 ;  /* 0x0000004502457220 */ /* 0x000fe20000410000 */
[C---:B------:R-:W-:Y:S01]  /*f570*/  FMUL.FTZ R70, R0.reuse, R70 ;  /* 0x0000004600467220 */ /* 0x040fe20000410000 */
[----:B------:R-:W-:Y:S07]  /*f580*/  FMUL.FTZ R71, R0, R71 ;  /* 0x0000004700477220 */ /* 0x000fee0000410000 */
[----:B------:R-:W-:Y:S01]  /*f590*/  MUFU.EX2 R134, R134 ;  /* 0x0000008600867308 */ /* 0x000fe20000000800 */
[----:B------:R-:W-:Y:S01]  /*f5a0*/  FMUL.FTZ R72, R2, R72 ;  /* 0x0000004802487220 */ /* 0x000fe20000410000 */
[----:B-----5:R-:W-:Y:S01]  /*f5b0*/  F2FP.BF16.F32.PACK_AB R128, R160, R135 ;  /* 0x00000087a080723e */ /* 0x020fe200000010ff */
[----:B------:R-:W-:Y:S07]  /*f5c0*/  FMUL.FTZ R73, R2, R73 ;  /* 0x0000004902497220 */ /* 0x000fee0000410000 */
[----:B------:R-:W3:Y:S01]  /*f5d0*/  MUFU.EX2 R161, R161 ;  /* 0x000000a100a17308 */ /* 0x000ee20000000800 */
[C---:B------:R-:W-:Y:S01]  /*f5e0*/  FMUL.FTZ R74, R0.reuse, R74 ;  /* 0x0000004a004a7220 */ /* 0x040fe20000410000 */
[----:B------:R-:W-:Y:S01]  /*f5f0*/  FMUL.FTZ R75, R0, R75 ;  /* 0x0000004b004b7220 */ /* 0x000fe20000410000 */
[C---:B------:R-:W-:Y:S07]  /*f600*/  FMUL.FTZ R76, R2.reuse, R76 ;  /* 0x0000004c024c7220 */ /* 0x040fee0000410000 */
[----:B------:R-:W-:Y:S01]  /*f610*/  MUFU.EX2 R163, R163 ;  /* 0x000000a300a37308 */ /* 0x000fe20000000800 */
[----:B------:R-:W-:Y:S01]  /*f620*/  FMUL.FTZ R77, R2, R77 ;  /* 0x0000004d024d7220 */ /* 0x000fe20000410000 */
[----:B--2---:R-:W-:Y:S01]  /*f630*/  F2FP.BF16.F32.PACK_AB R129, R7, R165 ;  /* 0x000000a50781723e */ /* 0x004fe200000010ff */
[C---:B------:R-:W-:Y:S07]  /*f640*/  FMUL.FTZ R78, R0.reuse, R78 ;  /* 0x0000004e004e7220 */ /* 0x040fee0000410000 */
[----:B------:R-:W2:Y:S01]  /*f650*/  MUFU.EX2 R162, R162 ;  /* 0x000000a200a27308 */ /* 0x000ea20000000800 */
[----:B------:R-:W-:Y:S01]  /*f660*/  FMUL.FTZ R79, R0, R79 ;  /* 0x0000004f004f7220 */ /* 0x000fe20000410000 */
[C---:B------:R-:W-:Y:S01]  /*f670*/  FMUL.FTZ R80, R2.reuse, R80 ;  /* 0x0000005002507220 */ /* 0x040fe20000410000 */
[----:B------:R-:W-:Y:S01]  /*f680*/  FMUL.FTZ R81, R2, R81 ;  /* 0x0000005102517220 */ /* 0x000fe20000410000 */
[C---:B------:R-:W-:Y:S01]  /*f690*/  FMUL.FTZ R82, R0.reuse, R82 ;  /* 0x0000005200527220 */ /* 0x040fe20000410000 */
[----:B------:R-:W-:Y:S01]  /*f6a0*/  FMUL.FTZ R83, R0, R83 ;  /* 0x0000005300537220 */ /* 0x000fe20000410000 */
[----:B---3--:R-:W-:Y:S01]  /*f6b0*/  F2FP.BF16.F32.PACK_AB R130, R161, R134 ;  /* 0x00000086a182723e */ /* 0x008fe200000010ff */
[C---:B------:R-:W-:Y:S01]  /*f6c0*/  FMUL.FTZ R84, R2.reuse, R84 ;  /* 0x0000005402547220 */ /* 0x040fe20000410000 */
[----:B------:R-:W-:Y:S01]  /*f6d0*/  FMUL.FTZ R85, R2, R85 ;  /* 0x0000005502557220 */ /* 0x000fe20000410000 */
[C---:B------:R-:W-:Y:S01]  /*f6e0*/  FMUL.FTZ R86, R0.reuse, R86 ;  /* 0x0000005600567220 */ /* 0x040fe20000410000 */
[----:B------:R-:W-:Y:S01]  /*f6f0*/  FMUL.FTZ R87, R0, R87 ;  /* 0x0000005700577220 */ /* 0x000fe20000410000 */
[----:B------:R-:W-:Y:S01]  /*f700*/  LDSM.16.MT88.4 R148, [R203+0x800] ;  /* 0x00080000cb94783b */ /* 0x000fe20000004200 */
[C---:B------:R-:W-:Y:S01]  /*f710*/  FMUL.FTZ R12, R2.reuse, R124 ;  /* 0x0000007c020c7220 */ /* 0x040fe20000410000 */
[----:B------:R-:W-:Y:S01]  /*f720*/  FMUL.FTZ R13, R2, R125 ;  /* 0x0000007d020d7220 */ /* 0x000fe20000410000 */
[----:B--2---:R-:W-:Y:S01]  /*f730*/  F2FP.BF16.F32.PACK_AB R131, R162, R163 ;  /* 0x000000a3a283723e */ /* 0x004fe200000010ff */
[C---:B------:R-:W-:Y:S01]  /*f740*/  FMUL.FTZ R14, R0.reuse, R126 ;  /* 0x0000007e000e7220 */ /* 0x040fe20000410000 */
[----:B------:R-:W-:Y:S01]  /*f750*/  FMUL.FTZ R15, R0, R127 ;  /* 0x0000007f000f7220 */ /* 0x000fe20000410000 */
[C---:B------:R-:W-:Y:S01]  /*f760*/  FMUL.FTZ R88, R2.reuse, R88 ;  /* 0x0000005802587220 */ /* 0x040fe20000410000 */
[----:B------:R-:W-:Y:S01]  /*f770*/  FMUL.FTZ R89, R2, R89 ;  /* 0x0000005902597220 */ /* 0x000fe20000410000 */
[----:B------:R-:W-:Y:S01]  /*f780*/  LDSM.16.MT88.4 R124, [R6+0x800] ;  /* 0x00080000067c783b */ /* 0x000fe20000004200 */
[C---:B------:R-:W-:Y:S01]  /*f790*/  FMUL.FTZ R90, R0.reuse, R90 ;  /* 0x0000005a005a7220 */ /* 0x040fe20000410000 */
[C---:B-1----:R-:W-:Y:S01]  /*f7a0*/  HMMA.16816.F32.BF16 R8, R128.reuse, R136, R8 ;  /* 0x000000888008723c */ /* 0x042fe20000041808 */
[----:B------:R-:W-:Y:S04]  /*f7b0*/  MUFU.EX2 R167, R167 ;  /* 0x000000a700a77308 */ /* 0x000fe80000000800 */
[----:B------:R-:W-:Y:S01]  /*f7c0*/  FMUL.FTZ R91, R0, R91 ;  /* 0x0000005b005b7220 */ /* 0x000fe20000410000 */
[C---:B------:R-:W-:Y:S01]  /*f7d0*/  FMUL.FTZ R92, R2.reuse, R92 ;  /* 0x0000005c025c7220 */ /* 0x040fe20000410000 */
[----:B------:R-:W-:Y:S01]  /*f7e0*/  FMUL.FTZ R93, R2, R93 ;  /* 0x0000005d025d7220 */ /* 0x000fe20000410000 */
[C---:B------:R-:W-:Y:S01]  /*f7f0*/  HMMA.16816.F32.BF16 R68, R128.reuse, R138, R68 ;  /* 0x0000008a8044723c */ /* 0x040fe20000041844 */
[----:B------:R-:W1:Y:S02]  /*f800*/  LDSM.16.MT88.4 R136, [R203] ;  /* 0x00000000cb88783b */ /* 0x000e640000004200 */
[----:B------:R-:W2:Y:S01]  /*f810*/  MUFU.EX2 R170, R170 ;  /* 0x000000aa00aa7308 */ /* 0x000ea20000000800 */
[C---:B------:R-:W-:Y:S01]  /*f820*/  FMUL.FTZ R94, R0.reuse, R94 ;  /* 0x0000005e005e7220 */ /* 0x040fe20000410000 */
[----:B------:R-:W-:Y:S01]  /*f830*/  FMUL.FTZ R95, R0, R95 ;  /* 0x0000005f005f7220 */ /* 0x000fe20000410000 */
[C---:B------:R-:W-:Y:S01]  /*f840*/  FMUL.FTZ R96, R2.reuse, R96 ;  /* 0x0000006002607220 */ /* 0x040fe20000410000 */
[----:B------:R-:W-:Y:S01]  /*f850*/  FMUL.FTZ R97, R2, R97 ;  /* 0x0000006102617220 */ /* 0x000fe20000410000 */
[C---:B------:R-:W-:Y:S01]  /*f860*/  FMUL.FTZ R98, R0.reuse, R98 ;  /* 0x0000006200627220 */ /* 0x040fe20000410000 */
[C---:B------:R-:W-:Y:S04]  /*f870*/  HMMA.16816.F32.BF16 R72, R128.reuse, R140, R72 ;  /* 0x0000008c8048723c */ /* 0x040fe80000041848 */
[----:B------:R-:W-:Y:S01]  /*f880*/  MUFU.EX2 R173, R173 ;  /* 0x000000ad00ad7308 */ /* 0x000fe20000000800 */
[----:B------:R-:W-:Y:S01]  /*f890*/  FMUL.FTZ R99, R0, R99 ;  /* 0x0000006300637220 */ /* 0x000fe20000410000 */
[C---:B------:R-:W-:Y:S01]  /*f8a0*/  FMUL.FTZ R100, R2.reuse, R100 ;  /* 0x0000006402647220 */ /* 0x040fe20000410000 */
[----:B------:R-:W-:Y:S01]  /*f8b0*/  FMUL.FTZ R101, R2, R101 ;  /* 0x0000006502657220 */ /* 0x000fe20000410000 */
[C---:B------:R-:W-:Y:S01]  /*f8c0*/  FMUL.FTZ R102, R0.reuse, R102 ;  /* 0x0000006600667220 */ /* 0x040fe20000410000 */
[----:B------:R-:W-:Y:S01]  /*f8d0*/  FMUL.FTZ R103, R0, R103 ;  /* 0x0000006700677220 */ /* 0x000fe20000410000 */
[C---:B------:R-:W-:Y:S01]  /*f8e0*/  HMMA.16816.F32.BF16 R76, R128.reuse, R142, R76 ;  /* 0x0000008e804c723c */ /* 0x040fe2000004184c */
[----:B------:R-:W3:Y:S03]  /*f8f0*/  LDSM.16.MT88.4 R140, [R197+0x10000] ;  /* 0x01000000c58c783b */ /* 0x000ee60000004200 */
[----:B------:R-:W5:Y:S01]  /*f900*/  MUFU.EX2 R168, R168 ;  /* 0x000000a800a87308 */ /* 0x000f620000000800 */
[C---:B------:R-:W-:Y:S01]  /*f910*/  FMUL.FTZ R104, R2.reuse, R104 ;  /* 0x0000006802687220 */ /* 0x040fe20000410000 */
[----:B------:R-:W-:Y:S01]  /*f920*/  FMUL.FTZ R105, R2, R105 ;  /* 0x0000006902697220 */ /* 0x000fe20000410000 */
[C---:B------:R-:W-:Y:S01]  /*f930*/  FMUL.FTZ R106, R0.reuse, R106 ;  /* 0x0000006a006a7220 */ /* 0x040fe20000410000 */
[----:B------:R-:W-:Y:S01]  /*f940*/  FMUL.FTZ R107, R0, R107 ;  /* 0x0000006b006b7220 */ /* 0x000fe20000410000 */
[C---:B------:R-:W-:Y:S01]  /*f950*/  FMUL.FTZ R108, R2.reuse, R108 ;  /* 0x0000006c026c7220 */ /* 0x040fe20000410000 */
[C---:B----4-:R-:W-:Y:S04]  /*f960*/  HMMA.16816.F32.BF16 R80, R128.reuse, R144, R80 ;  /* 0x000000908050723c */ /* 0x050fe80000041850 */
[----:B------:R-:W-:Y:S01]  /*f970*/  MUFU.EX2 R177, R177 ;  /* 0x000000b100b17308 */ /* 0x000fe20000000800 */
[----:B------:R-:W-:Y:S01]  /*f980*/  FMUL.FTZ R109, R2, R109 ;  /* 0x0000006d026d7220 */ /* 0x000fe20000410000 */
[C---:B------:R-:W-:Y:S01]  /*f990*/  FMUL.FTZ R110, R0.reuse, R110 ;  /* 0x0000006e006e7220 */ /* 0x040fe20000410000 */
[----:B------:R-:W-:Y:S01]  /*f9a0*/  FMUL.FTZ R111, R0, R111 ;  /* 0x0000006f006f7220 */ /* 0x000fe20000410000 */
[C---:B------:R-:W-:Y:S01]  /*f9b0*/  FMUL.FTZ R112, R2.reuse, R112 ;  /* 0x0000007002707220 */ /* 0x040fe20000410000 */
[----:B------:R-:W-:Y:S01]  /*f9c0*/  FMUL.FTZ R113, R2, R113 ;  /* 0x0000007102717220 */ /* 0x000fe20000410000 */
[C---:B------:R-:W-:Y:S01]  /*f9d0*/  HMMA.16816.F32.BF16 R84, R128.reuse, R146, R84 ;  /* 0x000000928054723c */ /* 0x040fe20000041854 */
[----:B------:R-:W4:Y:S03]  /*f9e0*/  LDSM.16.MT88.4 R144, [R196+0x10000] ;  /* 0x01000000c490783b */ /* 0x000f260000004200 */
[----:B------:R-:W-:Y:S01]  /*f9f0*/  MUFU.EX2 R178, R178 ;  /* 0x000000b200b27308 */ /* 0x000fe20000000800 */
[C---:B------:R-:W-:Y:S01]  /*fa00*/  FMUL.FTZ R114, R0.reuse, R114 ;  /* 0x0000007200727220 */ /* 0x040fe20000410000 */
[----:B------:R-:W-:Y:S01]  /*fa10*/  FMUL.FTZ R115, R0, R115 ;  /* 0x0000007300737220 */ /* 0x000fe20000410000 */
[C---:B------:R-:W-:Y:S01]  /*fa20*/  FMUL.FTZ R116, R2.reuse, R116 ;  /* 0x0000007402747220 */ /* 0x040fe20000410000 */
[----:B------:R-:W-:Y:S01]  /*fa30*/  FMUL.FTZ R117, R2, R117 ;  /* 0x0000007502757220 */ /* 0x000fe20000410000 */
[C---:B------:R-:W-:Y:S01]  /*fa40*/  FMUL.FTZ R118, R0.reuse, R118 ;  /* 0x0000007600767220 */ /* 0x040fe20000410000 */
[----:B------:R-:W-:Y:S01]  /*fa50*/  FMUL.FTZ R119, R0, R119 ;  /* 0x0000007700777220 */ /* 0x000fe20000410000 */
[C---:B-1----:R-:W-:Y:S03]  /*fa60*/  HMMA.16816.F32.BF16 R88, R128.reuse, R136, R88 ;  /* 0x000000888058723c */ /* 0x042fe60000041858 */
[--C-:B------:R-:W-:Y:S01]  /*fa70*/  FFMA.FTZ R169, R16, UR4, -R166.reuse ;  /* 0x0000000410a97c23 */ /* 0x100fe200080108a6 */
[----:B------:R-:W-:Y:S01]  /*fa80*/  FMUL.FTZ R16, R2, R120 ;  /* 0x0000007802107220 */ /* 0x000fe20000410000 */
[----:B--2---:R-:W-:Y:S01]  /*fa90*/  F2FP.BF16.F32.PACK_AB R120, R170, R167 ;  /* 0x000000a7aa78723e */ /* 0x004fe200000010ff */
[----:B------:R-:W-:Y:S01]  /*faa0*/  FFMA.FTZ R172, R17, UR4, -R166 ;  /* 0x0000000411ac7c23 */ /* 0x000fe200080108a6 */
[----:B------:R-:W-:Y:S01]  /*fab0*/  FMUL.FTZ R17, R2, R121 ;  /* 0x0000007902117220 */ /* 0x000fe20000410000 */
[C---:B------:R-:W-:Y:S01]  /*fac0*/  HMMA.16816.F32.BF16 R92, R128.reuse, R138, R92 ;  /* 0x0000008a805c723c */ /* 0x040fe2000004185c */
[----:B------:R-:W1:Y:S01]  /*fad0*/  LDSM.16.MT88.4 R136, [R6+0x4000] ;  /* 0x004000000688783b */ /* 0x000e620000004200 */
[----:B------:R-:W-:Y:S01]  /*fae0*/  MUFU.EX2 R169, R169 ;  /* 0x000000a900a97308 */ /* 0x000fe20000000800 */
[----:B-----5:R-:W-:Y:S01]  /*faf0*/  F2FP.BF16.F32.PACK_AB R121, R168, R173 ;  /* 0x000000ada879723e */ /* 0x020fe200000010ff */
[--C-:B------:R-:W-:Y:S01]  /*fb00*/  FFMA.FTZ R171, R18, UR4, -R164.reuse ;  /* 0x0000000412ab7c23 */ /* 0x100fe200080108a4 */
[C---:B------:R-:W-:Y:S07]  /*fb10*/  FMUL.FTZ R18, R0.reuse, R122 ;  /* 0x0000007a00127220 */ /* 0x040fee0000410000 */
[----:B------:R-:W2:Y:S01]  /*fb20*/  MUFU.EX2 R172, R172 ;  /* 0x000000ac00ac7308 */ /* 0x000ea20000000800 */
[----:B------:R-:W-:Y:S01]  /*fb30*/  FFMA.FTZ R174, R19, UR4, -R164 ;  /* 0x0000000413ae7c23 */ /* 0x000fe200080108a4 */
[C---:B---3--:R-:W-:Y:S08]  /*fb40*/  HMMA.16816.F32.BF16 R96, R128.reuse, R140, R96 ;  /* 0x0000008c8060723c */ /* 0x048ff00000041860 */
[----:B------:R-:W-:Y:S01]  /*fb50*/  MUFU.EX2 R171, R171 ;  /* 0x000000ab00ab7308 */ /* 0x000fe20000000800 */
[----:B------:R-:W-:Y:S01]  /*fb60*/  FMUL.FTZ R19, R0, R123 ;  /* 0x0000007b00137220 */ /* 0x000fe20000410000 */
[----:B------:R-:W-:Y:S01]  /*fb70*/  FFMA.FTZ R175, R21, UR4, -R166 ;  /* 0x0000000415af7c23 */ /* 0x000fe200080108a6 */
[----:B------:R-:W-:Y:S07]  /*fb80*/  FFMA.FTZ R176, R22, UR4, -R164 ;  /* 0x0000000416b07c23 */ /* 0x000fee00080108a4 */
[----:B------:R-:W3:Y:S01]  /*fb90*/  MUFU.EX2 R174, R174 ;  /* 0x000000ae00ae7308 */ /* 0x000ee20000000800 */
[--C-:B------:R-:W-:Y:S01]  /*fba0*/  FFMA.FTZ R20, R20, UR4, -R166.reuse ;  /* 0x0000000414147c23 */ /* 0x100fe200080108a6 */
[C---:B------:R-:W-:Y:S01]  /*fbb0*/  HMMA.16816.F32.BF16 R100, R128.reuse, R142, R100 ;  /* 0x0000008e8064723c */ /* 0x040fe20000041864 */
[----:B------:R-:W5:Y:S07]  /*fbc0*/  LDSM.16.MT88.4 R140, [R203+0x4000] ;  /* 0x00400000cb8c783b */ /* 0x000f6e0000004200 */
[----:B------:R-:W-:Y:S01]  /*fbd0*/  MUFU.EX2 R175, R175 ;  /* 0x000000af00af7308 */ /* 0x000fe20000000800 */
[----:B------:R-:W-:Y:S01]  /*fbe0*/  FFMA.FTZ R179, R53, UR4, -R166 ;  /* 0x0000000435b37c23 */ /* 0x000fe200080108a6 */
[----:B--2---:R-:W-:Y:S01]  /*fbf0*/  F2FP.BF16.F32.PACK_AB R122, R172, R169 ;  /* 0x000000a9ac7a723e */ /* 0x004fe200000010ff */
[----:B------:R-:W-:Y:S07]  /*fc00*/  FFMA.FTZ R53, R55, UR4, -R164 ;  /* 0x0000000437357c23 */ /* 0x000fee00080108a4 */
[----:B------:R-:W-:Y:S01]  /*fc10*/  MUFU.EX2 R176, R176 ;  /* 0x000000b000b07308 */ /* 0x000fe20000000800 */
[--C-:B------:R-:W-:Y:S01]  /*fc20*/  FFMA.FTZ R55, R56, UR4, -R166.reuse ;  /* 0x0000000438377c23 */ /* 0x100fe200080108a6 */
[C---:B----4-:R-:W-:Y:S08]  /*fc30*/  HMMA.16816.F32.BF16 R104, R128.reuse, R144, R104 ;  /* 0x000000908068723c */ /* 0x050ff00000041868 */
[----:B------:R-:W-:Y:S01]  /*fc40*/  MUFU.EX2 R179, R179 ;  /* 0x000000b300b37308 */ /* 0x000fe20000000800 */
[--C-:B------:R-:W-:Y:S01]  /*fc50*/  FFMA.FTZ R56, R57, UR4, -R166.reuse ;  /* 0x0000000439387c23 */ /* 0x100fe200080108a6 */
[----:B---3--:R-:W-:Y:S01]  /*fc60*/  F2FP.BF16.F32.PACK_AB R123, R174, R171 ;  /* 0x000000abae7b723e */ /* 0x008fe200000010ff */
[----:B------:R-:W-:Y:S07]  /*fc70*/  FFMA.FTZ R52, R52, UR4, -R166 ;  /* 0x0000000434347c23 */ /* 0x000fee00080108a6 */
[----:B------:R-:W-:Y:S01]  /*fc80*/  MUFU.EX2 R53, R53 ;  /* 0x0000003500357308 */ /* 0x000fe20000000800 */
[--C-:B------:R-:W-:Y:S01]  /*fc90*/  FFMA.FTZ R54, R54, UR4, -R164.reuse ;  /* 0x0000000436367c23 */ /* 0x100fe200080108a4 */
[C---:B------:R-:W-:Y:S01]  /*fca0*/  HMMA.16816.F32.BF16 R108, R128.reuse, R146, R108 ;  /* 0x00000092806c723c */ /* 0x040fe2000004186c */
[----:B------:R-:W-:Y:S07]  /*fcb0*/  LDSM.16.MT88.4 R144, [R196+0xc800] ;  /* 0x00c80000c490783b */ /* 0x000fee0000004200 */
[----:B------:R-:W-:Y:S01]  /*fcc0*/  MUFU.EX2 R55, R55 ;  /* 0x0000003700377308 */ /* 0x000fe20000000800 */
[--C-:B------:R-:W-:Y:S01]  /*fcd0*/  FFMA.FTZ R58, R58, UR4, -R164.reuse ;  /* 0x000000043a3a7c23 */ /* 0x100fe200080108a4 */
[----:B------:R-:W-:Y:S01]  /*fce0*/  FFMA.FTZ R57, R59, UR4, -R164 ;  /* 0x000000043b397c23 */ /* 0x000fe200080108a4 */
[----:B------:R-:W-:Y:S07]  /*fcf0*/  FFMA.FTZ R135, R2, R223, R135 ;  /* 0x000000df02877223 */ /* 0x000fee0000010087 */
[----:B------:R-:W-:Y:S01]  /*fd00*/  MUFU.EX2 R52, R52 ;  /* 0x0000003400347308 */ /* 0x000fe20000000800 */
[----:B------:R-:W-:Y:S01]  /*fd10*/  MOV R133, R132 ;  /* 0x0000008400857202 */ /* 0x000fe20000000f00 */
[----:B------:R-:W-:Y:S01]  /*fd20*/  FFMA.FTZ R165, R0, R221, R165 ;  /* 0x000000dd00a57223 */ /* 0x000fe200000100a5 */
[C---:B-1----:R-:W-:Y:S07]  /*fd30*/  HMMA.16816.F32.BF16 R112, R128.reuse, R136, R112 ;  /* 0x000000888070723c */ /* 0x042fee0000041870 */
[----:B------:R-:W-:Y:S01]  /*fd40*/  MUFU.EX2 R54, R54 ;  /* 0x0000003600367308 */ /* 0x000fe20000000800 */
[----:B------:R-:W-:Y:S01]  /*fd50*/  FADD.FTZ R135, R160, R135 ;  /* 0x00000087a0877221 */ /* 0x000fe20000010000 */
[----:B------:R-:W-:Y:S08]  /*fd60*/  FADD.FTZ R0, R7, R165 ;  /* 0x000000a507007221 */ /* 0x000ff00000010000 */
[----:B------:R-:W-:Y:S01]  /*fd70*/  MUFU.EX2 R56, R56 ;  /* 0x0000003800387308 */ /* 0x000fe20000000800 */
[----:B------:R-:W-:Y:S01]  /*fd80*/  FADD.FTZ R134, R134, R135 ;  /* 0x0000008786867221 */ /* 0x000fe20000010000 */
[C---:B------:R-:W-:Y:S01]  /*fd90*/  HMMA.16816.F32.BF16 R116, R128.reuse, R138, R116 ;  /* 0x0000008a8074723c */ /* 0x040fe20000041874 */
[----:B------:R-:W1:Y:S07]  /*fda0*/  LDSM.16.MT88.4 R136, [R197+0xc800] ;  /* 0x00c80000c588783b */ /* 0x000e6e0000004200 */
[----:B------:R-:W-:Y:S01]  /*fdb0*/  MUFU.EX2 R58, R58 ;  /* 0x0000003a003a7308 */ /* 0x000fe20000000800 */
[----:B------:R-:W-:Y:S01]  /*fdc0*/  FADD.FTZ R163, R163, R0 ;  /* 0x00000000a3a37221 */ /* 0x000fe20000010000 */
[----:B------:R-:W-:Y:S08]  /*fdd0*/  FADD.FTZ R0, R161, R134 ;  /* 0x00000086a1007221 */ /* 0x000ff00000010000 */
[----:B------:R-:W-:Y:S01]  /*fde0*/  MUFU.EX2 R57, R57 ;  /* 0x0000003900397308 */ /* 0x000fe20000000800 */
[----:B------:R-:W-:Y:S01]  /*fdf0*/  FADD.FTZ R162, R162, R163 ;  /* 0x000000a3a2a27221 */ /* 0x000fe20000010000 */
[C---:B-----5:R-:W-:Y:S03]  /*fe00*/  HMMA.16816.F32.BF16 R12, R128.reuse, R140, R12 ;  /* 0x0000008c800c723c */ /* 0x060fe6000004180c */
[----:B------:R-:W-:Y:S01]  /*fe10*/  FADD.FTZ R167, R167, R0 ;  /* 0x00000000a7a77221 */ /* 0x000fe20000010000 */
[----:B------:R-:W-:Y:S03]  /*fe20*/  FADD.FTZ R173, R173, R162 ;  /* 0x000000a2adad7221 */ /* 0x000fe60000010000 */
[----:B------:R-:W-:Y:S01]  /*fe30*/  FADD.FTZ R170, R170, R167 ;  /* 0x000000a7aaaa7221 */ /* 0x000fe20000010000 */
[----:B------:R-:W-:Y:S01]  /*fe40*/  HMMA.16816.F32.BF16 R16, R128, R142, R16 ;  /* 0x0000008e8010723c */ /* 0x000fe20000041810 */
[----:B------:R-:W2:Y:S02]  /*fe50*/  LDSM.16.MT88.4 R128, [R6+0x4800] ;  /* 0x004800000680783b */ /* 0x000ea40000004200 */
[----:B------:R-:W-:Y:S01]  /*fe60*/  FADD.FTZ R168, R168, R173 ;  /* 0x000000ada8a87221 */ /* 0x000fe20000010000 */
[----:B------:R-:W-:Y:S03]  /*fe70*/  FADD.FTZ R7, R169, R170 ;  /* 0x000000aaa9077221 */ /* 0x000fe60000010000 */
[----:B------:R-:W-:Y:S01]  /*fe80*/  FADD.FTZ R171, R171, R168 ;  /* 0x000000a8abab7221 */ /* 0x000fe20000010000 */
[----:B------:R-:W-:Y:S01]  /*fe90*/  FADD.FTZ R7, R172, R7 ;  /* 0x00000007ac077221 */ /* 0x000fe20000010000 */
[----:B------:R-:W-:Y:S02]  /*fea0*/  LDSM.16.MT88.4 R140, [R196+0xd000] ;  /* 0x00d00000c48c783b */ /* 0x000fe40000004200 */
[----:B------:R-:W-:Y:S01]  /*feb0*/  FADD.FTZ R171, R174, R171 ;  /* 0x000000abaeab7221 */ /* 0x000fe20000010000 */
[C---:B-1----:R-:W-:Y:S08]  /*fec0*/  HMMA.16816.F32.BF16 R8, R120.reuse, R136, R8 ;  /* 0x000000887808723c */ /* 0x042ff00000041808 */
[C---:B------:R-:W-:Y:S01]  /*fed0*/  HMMA.16816.F32.BF16 R68, R120.reuse, R138, R68 ;  /* 0x0000008a7844723c */ /* 0x040fe20000041844 */
[----:B------:R-:W-:Y:S07]  /*fee0*/  LDSM.16.MT88.4 R136, [R197+0xd000] ;  /* 0x00d00000c588783b */ /* 0x000fee0000004200 */
[C---:B------:R-:W-:Y:S08]  /*fef0*/  HMMA.16816.F32.BF16 R72, R120.reuse, R144, R72 ;  /* 0x000000907848723c */ /* 0x040ff00000041848 */
[C---:B------:R-:W-:Y:S01]  /*ff00*/  HMMA.16816.F32.BF16 R76, R120.reuse, R146, R76 ;  /* 0x00000092784c723c */ /* 0x040fe2000004184c */
[----:B------:R-:W-:Y:S07]  /*ff10*/  LDSM.16.MT88.4 R144, [R6+0x1000] ;  /* 0x001000000690783b */ /* 0x000fee0000004200 */
[C---:B------:R-:W-:Y:S08]  /*ff20*/  HMMA.16816.F32.BF16 R80, R120.reuse, R124, R80 ;  /* 0x0000007c7850723c */ /* 0x040ff00000041850 */
[C---:B------:R-:W-:Y:S01]  /*ff30*/  HMMA.16816.F32.BF16 R84, R120.reuse, R126, R84 ;  /* 0x0000007e7854723c */ /* 0x040fe20000041854 */
[----:B------:R-:W1:Y:S07]  /*ff40*/  LDSM.16.MT88.4 R124, [R203+0x4800] ;  /* 0x00480000cb7c783b */ /* 0x000e6e0000004200 */
[C---:B------:R-:W-:Y:S08]  /*ff50*/  HMMA.16816.F32.BF16 R88, R120.reuse, R148, R88 ;  /* 0x000000947858723c */ /* 0x040ff00000041858 */
[C---:B------:R-:W-:Y:S01]  /*ff60*/  HMMA.16816.F32.BF16 R92, R120.reuse, R150, R92 ;  /* 0x00000096785c723c */ /* 0x040fe2000004185c */
[----:B------:R-:W3:Y:S07]  /*ff70*/  LDSM.16.MT88.4 R148, [R203+0x1000] ;  /* 0x00100000cb94783b */ /* 0x000eee0000004200 */
[C---:B------:R-:W-:Y:S08]  /*ff80*/  HMMA.16816.F32.BF16 R96, R120.reuse, R152, R96 ;  /* 0x000000987860723c */ /* 0x040ff00000041860 */
[C---:B------:R-:W-:Y:S01]  /*ff90*/  HMMA.16816.F32.BF16 R100, R120.reuse, R154, R100 ;  /* 0x0000009a7864723c */ /* 0x040fe20000041864 */
[----:B------:R-:W4:Y:S07]  /*ffa0*/  LDSM.16.MT88.4 R152, [R197+0x11000] ;  /* 0x01100000c598783b */ /* 0x000f2e0000004200 */
[C---:B------:R-:W-:Y:S01]  /*ffb0*/  HMMA.16816.F32.BF16 R104, R120.reuse, R156, R104 ;  /* 0x0000009c7868723c */ /* 0x040fe20000041868 */
[----:B------:R-:W5:Y:S02]  /*ffc0*/  MUFU.EX2 R156, R20 ;  /* 0x00000014009c7308 */ /* 0x000f640000000800 */
[----:B------:R-:W-:Y:S01]  /*ffd0*/  FFMA.FTZ R157, R23, UR4, -R164 ;  /* 0x00000004179d7c23 */ /* 0x000fe200080108a4 */
[----:B------:R-:W-:Y:S04]  /*ffe0*/  F2FP.BF16.F32.PACK_AB R23, R178, R177 ;  /* 0x000000b1b217723e */ /* 0x000fe800000010ff */
[C---:B------:R-:W-:Y:S03]  /*fff0*/  HMMA.16816.F32.BF16 R108, R120.reuse, R158, R108 ;  /* 0x0000009e786c723c */ /* 0x040fe6000004186c */
[----:B------:R-:W1:Y:S01]  /*10000*/  MUFU.EX2 R157, R157 ;  /* 0x0000009d009d7308 */ /* 0x000e620000000800 */
[--C-:B------:R-:W-:Y:S01]  /*10010*/  FFMA.FTZ R158, R24, UR4, -R166.reuse ;  /* 0x00000004189e7c23 */ /* 0x100fe200080108a6 */
[----:B------:R-:W-:Y:S02]  /*10020*/  FFMA.FTZ R159, R25, UR4, -R166 ;  /* 0x00000004199f7c23 */ /* 0x000fe400080108a6 */
[----:B------:R-:W4:Y:S01]  /*10030*/  LDSM.16.MT88.4 R24, [R196+0x11000] ;  /* 0x01100000c418783b */ /* 0x000f220000004200 */
[----:B-----5:R-:W-:Y:S01]  /*10040*/  F2FP.BF16.F32.PACK_AB R20, R175, R156 ;  /* 0x0000009caf14723e */ /* 0x020fe200000010ff */
[C---:B--2---:R-:W-:Y:S04]  /*10050*/  HMMA.16816.F32.BF16 R112, R120.reuse, R128, R112 ;  /* 0x000000807870723c */ /* 0x044fe80000041870 */
[----:B------:R-:W-:Y:S01]  /*10060*/  MUFU.EX2 R158, R158 ;  /* 0x0000009e009e7308 */ /* 0x000fe20000000800 */
[----:B------:R-:W-:Y:S09]  /*10070*/  FADD.FTZ R156, R156, R7 ;  /* 0x000000079c9c7221 */ /* 0x000ff20000010000 */
[----:B------:R-:W2:Y:S01]  /*10080*/  MUFU.EX2 R159, R159 ;  /* 0x0000009f009f7308 */ /* 0x000ea20000000800 */
[----:B-1----:R-:W-:Y:S01]  /*10090*/  F2FP.BF16.F32.PACK_AB R21, R157, R176 ;  /* 0x000000b09d15723e */ /* 0x002fe200000010ff */
[C---:B------:R-:W-:Y:S01]  /*100a0*/  HMMA.16816.F32.BF16 R116, R120.reuse, R130, R116 ;  /* 0x000000827874723c */ /* 0x040fe20000041874 */
[----:B------:R-:W-:Y:S02]  /*100b0*/  LDSM.16.MT88.4 R128, [R6+0x1800] ;  /* 0x001800000680783b */ /* 0x000fe40000004200 */
[----:B------:R-:W-:Y:S01]  /*100c0*/  FADD.FTZ R176, R176, R171 ;  /* 0x000000abb0b07221 */ /* 0x000fe20000010000 */
[----:B------:R-:W-:Y:S03]  /*100d0*/  FADD.FTZ R175, R175, R156 ;  /* 0x0000009cafaf7221 */ /* 0x000fe60000010000 */
[----:B------:R-:W-:Y:S01]  /*100e0*/  FADD.FTZ R176, R157, R176 ;  /* 0x000000b09db07221 */ /* 0x000fe20000010000 */
[C---:B------:R-:W-:Y:S03]  /*100f0*/  HMMA.16816.F32.BF16 R12, R120.reuse, R124, R12 ;  /* 0x0000007c780c723c */ /* 0x040fe6000004180c */
[----:B--2---:R-:W-:Y:S01]  /*10100*/  F2FP.BF16.F32.PACK_AB R22, R159, R158 ;  /* 0x0000009e9f16723e */ /* 0x004fe200000010ff */
[----:B------:R-:W-:Y:S01]  /*10110*/  FADD.FTZ R158, R158, R175 ;  /* 0x000000af9e9e7221 */ /* 0x000fe20000010000 */
[----:B------:R-:W-:Y:S03]  /*10120*/  FADD.FTZ R177, R177, R176 ;  /* 0x000000b0b1b17221 */ /* 0x000fe60000010000 */
[----:B------:R-:W-:Y:S01]  /*10130*/  HMMA.16816.F32.BF16 R16, R120, R126, R16 ;  /* 0x0000007e7810723c */ /* 0x000fe20000041810 */
[----:B------:R-:W1:Y:S02]  /*10140*/  LDSM.16.MT88.4 R120, [R6+0x5000] ;  /* 0x005000000678783b */ /* 0x000e640000004200 */
[----:B------:R-:W-:Y:S01]  /*10150*/  FADD.FTZ R159, R159, R158 ;  /* 0x0000009e9f9f7221 */ /* 0x000fe20000010000 */
[----:B------:R-:W-:Y:S04]  /*10160*/  FADD.FTZ R177, R178, R177 ;  /* 0x000000b1b2b17221 */ /* 0x000fe80000010000 */
[C---:B------:R-:W-:Y:S01]  /*10170*/  HMMA.16816.F32.BF16 R8, R20.reuse, R136, R8 ;  /* 0x000000881408723c */ /* 0x040fe20000041808 */
[----:B------:R-:W2:Y:S07]  /*10180*/  LDSM.16.MT88.4 R124, [R203+0x5000] ;  /* 0x00500000cb7c783b */ /* 0x000eae0000004200 */
[C---:B------:R-:W-:Y:S01]  /*10190*/  HMMA.16816.F32.BF16 R68, R20.reuse, R138, R68 ;  /* 0x0000008a1444723c */ /* 0x040fe20000041844 */
[----:B------:R-:W-:Y:S07]  /*101a0*/  LDSM.16.MT88.4 R136, [R203+0x1800] ;  /* 0x00180000cb88783b */ /* 0x000fee0000004200 */
[C---:B------:R-:W-:Y:S08]  /*101b0*/  HMMA.16816.F32.BF16 R72, R20.reuse, R140, R72 ;  /* 0x0000008c1448723c */ /* 0x040ff00000041848 */
[C---:B------:R-:W-:Y:S01]  /*101c0*/  HMMA.16816.F32.BF16 R76, R20.reuse, R142, R76 ;  /* 0x0000008e144c723c */ /* 0x040fe2000004184c */
[----:B------:R-:W-:Y:S07]  /*101d0*/  LDSM.16.MT88.4 R140, [R6+0x5800] ;  /* 0x00580000068c783b */ /* 0x000fee0000004200 */
[C---:B------:R-:W-:Y:S03]  /*101e0*/  HMMA.16816.F32.BF16 R80, R20.reuse, R144, R80 ;  /* 0x000000901450723c */ /* 0x040fe60000041850 */
[----:B------:R-:W-:Y:S01]  /*101f0*/  FFMA.FTZ R144, R28, UR4, -R166 ;  /* 0x000000041c907c23 */ /* 0x000fe200080108a6 */
[----:B------:R-:W-:Y:S04]  /*10200*/  FFMA.FTZ R145, R31, UR4, -R164 ;  /* 0x000000041f917c23 */ /* 0x000fe800080108a4 */
[C---:B------:R-:W-:Y:S01]  /*10210*/  HMMA.16816.F32.BF16 R84, R20.reuse, R146, R84 ;  /* 0x000000921454723c */ /* 0x040fe20000041854 */
[----:B------:R-:W-:Y:S02]  /*10220*/  MUFU.EX2 R144, R144 ;  /* 0x0000009000907308 */ /* 0x000fe40000000800 */
[----:B------:R-:W-:Y:S01]  /*10230*/  FFMA.FTZ R147, R29, UR4, -R166 ;  /* 0x000000041d937c23 */ /* 0x000fe200080108a6 */
[----:B------:R-:W-:Y:S07]  /*10240*/  FFMA.FTZ R146, R30, UR4, -R164 ;  /* 0x000000041e927c23 */ /* 0x000fee00080108a4 */
[----:B------:R-:W-:Y:S01]  /*10250*/  MUFU.EX2 R145, R145 ;  /* 0x0000009100917308 */ /* 0x000fe20000000800 */
[----:B------:R-:W-:Y:S01]  /*10260*/  LDSM.16.MT88.4 R28, [R196+0xd800] ;  /* 0x00d80000c41c783b */ /* 0x000fe20000004200 */
[C---:B---3--:R-:W-:Y:S08]  /*10270*/  HMMA.16816.F32.BF16 R88, R20.reuse, R148, R88 ;  /* 0x000000941458723c */ /* 0x048ff00000041858 */
[----:B------:R-:W3:Y:S01]  /*10280*/  MUFU.EX2 R147, R147 ;  /* 0x0000009300937308 */ /* 0x000ee20000000800 */
[--C-:B------:R-:W-:Y:S01]  /*10290*/  FFMA.FTZ R148, R32, UR4, -R166.reuse ;  /* 0x0000000420947c23 */ /* 0x100fe200080108a6 */
[----:B------:R-:W-:Y:S08]  /*102a0*/  FFMA.FTZ R149, R33, UR4, -R166 ;  /* 0x0000000421957c23 */ /* 0x000ff000080108a6 */
[----:B------:R-:W5:Y:S01]  /*102b0*/  MUFU.EX2 R146, R146 ;  /* 0x0000009200927308 */ /* 0x000f620000000800 */
[C---:B------:R-:W-:Y:S09]  /*102c0*/  HMMA.16816.F32.BF16 R92, R20.reuse, R150, R92 ;  /* 0x00000096145c723c */ /* 0x040ff2000004185c */
[----:B------:R-:W-:Y:S01]  /*102d0*/  MUFU.EX2 R148, R148 ;  /* 0x0000009400947308 */ /* 0x000fe20000000800 */
[--C-:B------:R-:W-:Y:S01]  /*102e0*/  FFMA.FTZ R150, R34, UR4, -R164.reuse ;  /* 0x0000000422967c23 */ /* 0x100fe200080108a4 */
[--C-:B------:R-:W-:Y:S08]  /*102f0*/  FFMA.FTZ R151, R35, UR4, -R164.reuse ;  /* 0x0000000423977c23 */ /* 0x100ff000080108a4 */
[----:B------:R-:W5:Y:S01]  /*10300*/  MUFU.EX2 R149, R149 ;  /* 0x0000009500957308 */ /* 0x000f620000000800 */
[----:B------:R-:W-:Y:S01]  /*10310*/  LDSM.16.MT88.4 R32, [R197+0x11800] ;  /* 0x01180000c520783b */ /* 0x000fe20000004200 */
[C---:B----4-:R-:W-:Y:S08]  /*10320*/  HMMA.16816.F32.BF16 R96, R20.reuse, R152, R96 ;  /* 0x000000981460723c */ /* 0x050ff00000041860 */
[----:B------:R-:W-:Y:S01]  /*10330*/  MUFU.EX2 R150, R150 ;  /* 0x0000009600967308 */ /* 0x000fe20000000800 */
[--C-:B------:R-:W-:Y:S01]  /*10340*/  FFMA.FTZ R152, R38, UR4, -R164.reuse ;  /* 0x0000000426987c23 */ /* 0x100fe200080108a4 */
[--C-:B------:R-:W-:Y:S08]  /*10350*/  FFMA.FTZ R153, R46, UR4, -R164.reuse ;  /* 0x000000042e997c23 */ /* 0x100ff000080108a4 */
[----:B------:R-:W4:Y:S01]  /*10360*/  MUFU.EX2 R151, R151 ;  /* 0x0000009700977308 */ /* 0x000f220000000800 */
[C---:B------:R-:W-:Y:S09]  /*10370*/  HMMA.16816.F32.BF16 R100, R20.reuse, R154, R100 ;  /* 0x0000009a1464723c */ /* 0x040ff20000041864 */
[----:B------:R-:W-:Y:S01]  /*10380*/  MUFU.EX2 R152, R152 ;  /* 0x0000009800987308 */ /* 0x000fe20000000800 */
[--C-:B------:R-:W-:Y:S01]  /*10390*/  FFMA.FTZ R154, R50, UR4, -R164.reuse ;  /* 0x00000004329a7c23 */ /* 0x100fe200080108a4 */
[----:B------:R-:W-:Y:S08]  /*103a0*/  FFMA.FTZ R155, R51, UR4, -R164 ;  /* 0x00000004339b7c23 */ /* 0x000ff000080108a4 */
[----:B------:R-:W-:Y:S01]  /*103b0*/  MUFU.EX2 R153, R153 ;  /* 0x0000009900997308 */ /* 0x000fe20000000800 */
[C---:B------:R-:W-:Y:S09]  /*103c0*/  HMMA.16816.F32.BF16 R104, R20.reuse, R24, R104 ;  /* 0x000000181468723c */ /* 0x040ff20000041868 */
[----:B------:R-:W-:Y:S10]  /*103d0*/  MUFU.EX2 R154, R154 ;  /* 0x0000009a009a7308 */ /* 0x000ff40000000800 */
[----:B------:R-:W-:Y:S01]  /*103e0*/  MUFU.EX2 R155, R155 ;  /* 0x0000009b009b7308 */ /* 0x000fe20000000800 */
[C---:B------:R-:W-:Y:S01]  /*103f0*/  HMMA.16816.F32.BF16 R108, R20.reuse, R26, R108 ;  /* 0x0000001a146c723c */ /* 0x040fe2000004186c */
[----:B------:R-:W4:Y:S07]  /*10400*/  LDSM.16.MT88.4 R24, [R197+0xd800] ;  /* 0x00d80000c518783b */ /* 0x000f2e0000004200 */
[C---:B-1----:R-:W-:Y:S08]  /*10410*/  HMMA.16816.F32.BF16 R112, R20.reuse, R120, R112 ;  /* 0x000000781470723c */ /* 0x042ff00000041870 */
[C---:B------:R-:W-:Y:S01]  /*10420*/  HMMA.16816.F32.BF16 R116, R20.reuse, R122, R116 ;  /* 0x0000007a1474723c */ /* 0x040fe20000041874 */
[----:B------:R-:W1:Y:S07]  /*10430*/  LDSM.16.MT88.4 R120, [R196+0x11800] ;  /* 0x01180000c478783b */ /* 0x000e6e0000004200 */
[C---:B--2---:R-:W-:Y:S08]  /*10440*/  HMMA.16816.F32.BF16 R12, R20.reuse, R124, R12 ;  /* 0x0000007c140c723c */ /* 0x044ff0000004180c */
[----:B------:R-:W-:Y:S01]  /*10450*/  HMMA.16816.F32.BF16 R16, R20, R126, R16 ;  /* 0x0000007e1410723c */ /* 0x000fe20000041810 */
[----:B------:R-:W-:Y:S02]  /*10460*/  LDSM.16.MT88.4 R124, [R196+0x12000] ;  /* 0x01200000c47c783b */ /* 0x000fe40000004200 */
[----:B---3--:R-:W-:Y:S01]  /*10470*/  F2FP.BF16.F32.PACK_AB R20, R147, R144 ;  /* 0x000000909314723e */ /* 0x008fe200000010ff */
[----:B------:R-:W-:Y:S01]  /*10480*/  FADD.FTZ R144, R144, R159 ;  /* 0x0000009f90907221 */ /* 0x000fe20000010000 */
[----:B-----5:R-:W-:Y:S01]  /*10490*/  F2FP.BF16.F32.PACK_AB R21, R145, R146 ;  /* 0x000000929115723e */ /* 0x020fe200000010ff */
[----:B------:R-:W-:Y:S01]  /*104a0*/  FADD.FTZ R146, R146, R177 ;  /* 0x000000b192927221 */ /* 0x000fe20000010000 */
[----:B------:R-:W-:Y:S01]  /*104b0*/  F2FP.BF16.F32.PACK_AB R22, R149, R148 ;  /* 0x000000949516723e */ /* 0x000fe200000010ff */
[----:B------:R-:W-:Y:S01]  /*104c0*/  FADD.FTZ R147, R147, R144 ;  /* 0x0000009093937221 */ /* 0x000fe20000010000 */
[----:B----4-:R-:W-:Y:S01]  /*104d0*/  F2FP.BF16.F32.PACK_AB R23, R151, R150 ;  /* 0x000000969717723e */ /* 0x010fe200000010ff */
[----:B------:R-:W-:Y:S02]  /*104e0*/  FADD.FTZ R145, R145, R146 ;  /* 0x0000009291917221 */ /* 0x000fe40000010000 */
[----:B------:R-:W-:Y:S02]  /*104f0*/  FADD.FTZ R148, R148, R147 ;  /* 0x0000009394947221 */ /* 0x000fe40000010000 */
[----:B------:R-:W-:Y:S02]  /*10500*/  FADD.FTZ R150, R150, R145 ;  /* 0x0000009196967221 */ /* 0x000fe40000010000 */
[C---:B------:R-:W-:Y:S03]  /*10510*/  HMMA.16816.F32.BF16 R8, R20.reuse, R24, R8 ;  /* 0x000000181408723c */ /* 0x040fe60000041808 */
[----:B------:R-:W-:Y:S01]  /*10520*/  FADD.FTZ R149, R149, R148 ;  /* 0x0000009495957221 */ /* 0x000fe20000010000 */
[----:B------:R-:W-:Y:S04]  /*10530*/  FADD.FTZ R151, R151, R150 ;  /* 0x0000009697977221 */ /* 0x000fe80000010000 */
[C---:B------:R-:W-:Y:S01]  /*10540*/  HMMA.16816.F32.BF16 R68, R20.reuse, R26, R68 ;  /* 0x0000001a1444723c */ /* 0x040fe20000041844 */
[----:B------:R-:W2:Y:S07]  /*10550*/  LDSM.16.MT88.4 R24, [R203+0x5800] ;  /* 0x00580000cb18783b */ /* 0x000eae0000004200 */
[C---:B------:R-:W-:Y:S08]  /*10560*/  HMMA.16816.F32.BF16 R72, R20.reuse, R28, R72 ;  /* 0x0000001c1448723c */ /* 0x040ff00000041848 */
[C---:B------:R-:W-:Y:S01]  /*10570*/  HMMA.16816.F32.BF16 R76, R20.reuse, R30, R76 ;  /* 0x0000001e144c723c */ /* 0x040fe2000004184c */
[----:B------:R-:W3:Y:S07]  /*10580*/  LDSM.16.MT88.4 R28, [R197+0xe000] ;  /* 0x00e00000c51c783b */ /* 0x000eee0000004200 */
[C---:B------:R-:W-:Y:S03]  /*10590*/  HMMA.16816.F32.BF16 R80, R20.reuse, R128, R80 ;  /* 0x000000801450723c */ /* 0x040fe60000041850 */
[----:B------:R-:W-:Y:S05]  /*105a0*/  FFMA.FTZ R128, R47, UR4, -R164 ;  /* 0x000000042f807c23 */ /* 0x000fea00080108a4 */
[C---:B------:R-:W-:Y:S08]  /*105b0*/  HMMA.16816.F32.BF16 R84, R20.reuse, R130, R84 ;  /* 0x000000821454723c */ /* 0x040ff00000041854 */
[C---:B------:R-:W-:Y:S03]  /*105c0*/  HMMA.16816.F32.BF16 R88, R20.reuse, R136, R88 ;  /* 0x000000881458723c */ /* 0x040fe60000041858 */
[----:B------:R-:W-:Y:S01]  /*105d0*/  FFMA.FTZ R136, R36, UR4, -R166 ;  /* 0x0000000424887c23 */ /* 0x000fe200080108a6 */
[----:B------:R-:W-:Y:S04]  /*105e0*/  FFMA.FTZ R137, R39, UR4, -R164 ;  /* 0x0000000427897c23 */ /* 0x000fe800080108a4 */
[C---:B------:R-:W-:Y:S01]  /*105f0*/  HMMA.16816.F32.BF16 R92, R20.reuse, R138, R92 ;  /* 0x0000008a145c723c */ /* 0x040fe2000004185c */
[----:B------:R-:W-:Y:S02]  /*10600*/  MUFU.EX2 R136, R136 ;  /* 0x0000008800887308 */ /* 0x000fe40000000800 */
[--C-:B------:R-:W-:Y:S01]  /*10610*/  FFMA.FTZ R139, R37, UR4, -R166.reuse ;  /* 0x00000004258b7c23 */ /* 0x100fe200080108a6 */
[--C-:B------:R-:W-:Y:S01]  /*10620*/  FFMA.FTZ R138, R40, UR4, -R166.reuse ;  /* 0x00000004288a7c23 */ /* 0x100fe200080108a6 */
[----:B------:R-:W-:Y:S06]  /*10630*/  LDSM.16.MT88.4 R36, [R6+0x2000] ;  /* 0x002000000624783b */ /* 0x000fec0000004200 */
[----:B------:R-:W-:Y:S01]  /*10640*/  MUFU.EX2 R137, R137 ;  /* 0x0000008900897308 */ /* 0x000fe20000000800 */
[C---:B------:R-:W-:Y:S09]  /*10650*/  HMMA.16816.F32.BF16 R96, R20.reuse, R32, R96 ;  /* 0x000000201460723c */ /* 0x040ff20000041860 */
[----:B------:R-:W4:Y:S10]  /*10660*/  MUFU.EX2 R139, R139 ;  /* 0x0000008b008b7308 */ /* 0x000f340000000800 */
[----:B------:R-:W-:Y:S01]  /*10670*/  MUFU.EX2 R138, R138 ;  /* 0x0000008a008a7308 */ /* 0x000fe20000000800 */
[C---:B------:R-:W-:Y:S01]  /*10680*/  HMMA.16816.F32.BF16 R100, R20.reuse, R34, R100 ;  /* 0x000000221464723c */ /* 0x040fe20000041864 */
[----:B------:R-:W5:Y:S07]  /*10690*/  LDSM.16.MT88.4 R32, [R196+0xe000] ;  /* 0x00e00000c420783b */ /* 0x000f6e0000004200 */
[C---:B-1----:R-:W-:Y:S08]  /*106a0*/  HMMA.16816.F32.BF16 R104, R20.reuse, R120, R104 ;  /* 0x000000781468723c */ /* 0x042ff00000041868 */
[C---:B------:R-:W-:Y:S01]  /*106b0*/  HMMA.16816.F32.BF16 R108, R20.reuse, R122, R108 ;  /* 0x0000007a146c723c */ /* 0x040fe2000004186c */
[----:B------:R-:W-:Y:S07]  /*106c0*/  LDSM.16.MT88.4 R120, [R197+0x12000] ;  /* 0x01200000c578783b */ /* 0x000fee0000004200 */
[C---:B------:R-:W-:Y:S03]  /*106d0*/  HMMA.16816.F32.BF16 R112, R20.reuse, R140, R112 ;  /* 0x0000008c1470723c */ /* 0x040fe60000041870 */
[----:B------:R-:W-:Y:S01]  /*106e0*/  FFMA.FTZ R141, R41, UR4, -R166 ;  /* 0x00000004298d7c23 */ /* 0x000fe200080108a6 */
[--C-:B------:R-:W-:Y:S04]  /*106f0*/  FFMA.FTZ R140, R43, UR4, -R164.reuse ;  /* 0x000000042b8c7c23 */ /* 0x100fe800080108a4 */
[C---:B------:R-:W-:Y:S01]  /*10700*/  HMMA.16816.F32.BF16 R116, R20.reuse, R142, R116 ;  /* 0x0000008e1474723c */ /* 0x040fe20000041874 */
[----:B------:R-:W1:Y:S02]  /*10710*/  MUFU.EX2 R141, R141 ;  /* 0x0000008d008d7308 */ /* 0x000e640000000800 */
[----:B------:R-:W-:Y:S01]  /*10720*/  FFMA.FTZ R143, R42, UR4, -R164 ;  /* 0x000000042a8f7c23 */ /* 0x000fe200080108a4 */
[----:B------:R-:W-:Y:S07]  /*10730*/  FFMA.FTZ R142, R49, UR4, -R166 ;  /* 0x00000004318e7c23 */ /* 0x000fee00080108a6 */
[----:B------:R-:W-:Y:S01]  /*10740*/  MUFU.EX2 R140, R140 ;  /* 0x0000008c008c7308 */ /* 0x000fe20000000800 */
[----:B------:R-:W5:Y:S01]  /*10750*/  LDSM.16.MT88.4 R40, [R203+0x2000] ;  /* 0x00200000cb28783b */ /* 0x000f620000004200 */
[C---:B--2---:R-:W-:Y:S08]  /*10760*/  HMMA.16816.F32.BF16 R12, R20.reuse, R24, R12 ;  /* 0x00000018140c723c */ /* 0x044ff0000004180c */
[----:B------:R-:W2:Y:S10]  /*10770*/  MUFU.EX2 R143, R143 ;  /* 0x0000008f008f7308 */ /* 0x000eb40000000800 */
[----:B------:R-:W-:Y:S01]  /*10780*/  MUFU.EX2 R142, R142 ;  /* 0x0000008e008e7308 */ /* 0x000fe20000000800 */
[----:B------:R-:W-:Y:S01]  /*10790*/  HMMA.16816.F32.BF16 R16, R20, R26, R16 ;  /* 0x0000001a1410723c */ /* 0x000fe20000041810 */
[----:B------:R-:W5:Y:S02]  /*107a0*/  LDSM.16.MT88.4 R24, [R6+0x6000] ;  /* 0x006000000618783b */ /* 0x000f640000004200 */
[----:B----4-:R-:W-:Y:S01]  /*107b0*/  F2FP.BF16.F32.PACK_AB R20, R139, R136 ;  /* 0x000000888b14723e */ /* 0x010fe200000010ff */
[----:B------:R-:W-:Y:S01]  /*107c0*/  FADD.FTZ R136, R136, R149 ;  /* 0x0000009588887221 */ /* 0x000fe20000010000 */
[----:B------:R-:W-:Y:S01]  /*107d0*/  F2FP.BF16.F32.PACK_AB R21, R137, R152 ;  /* 0x000000988915723e */ /* 0x000fe200000010ff */
[----:B------:R-:W-:Y:S01]  /*107e0*/  FADD.FTZ R152, R152, R151 ;  /* 0x0000009798987221 */ /* 0x000fe20000010000 */
[----:B-1----:R-:W-:Y:S01]  /*107f0*/  F2FP.BF16.F32.PACK_AB R22, R141, R138 ;  /* 0x0000008a8d16723e */ /* 0x002fe200000010ff */
[----:B------:R-:W-:Y:S01]  /*10800*/  FADD.FTZ R139, R139, R136 ;  /* 0x000000888b8b7221 */ /* 0x000fe20000010000 */
[----:B--2---:R-:W-:Y:S01]  /*10810*/  F2FP.BF16.F32.PACK_AB R23, R140, R143 ;  /* 0x0000008f8c17723e */ /* 0x004fe200000010ff */
[----:B------:R-:W-:Y:S02]  /*10820*/  FADD.FTZ R152, R137, R152 ;  /* 0x0000009889987221 */ /* 0x000fe40000010000 */
[----:B------:R-:W-:Y:S02]  /*10830*/  FADD.FTZ R138, R138, R139 ;  /* 0x0000008b8a8a7221 */ /* 0x000fe40000010000 */
[----:B------:R-:W-:Y:S02]  /*10840*/  FADD.FTZ R143, R143, R152 ;  /* 0x000000988f8f7221 */ /* 0x000fe40000010000 */
[C---:B---3--:R-:W-:Y:S03]  /*10850*/  HMMA.16816.F32.BF16 R8, R20.reuse, R28, R8 ;  /* 0x0000001c1408723c */ /* 0x048fe60000041808 */
[----:B------:R-:W-:Y:S01]  /*10860*/  FADD.FTZ R141, R141, R138 ;  /* 0x0000008a8d8d7221 */ /* 0x000fe20000010000 */
[----:B------:R-:W-:Y:S04]  /*10870*/  FADD.FTZ R140, R140, R143 ;  /* 0x0000008f8c8c7221 */ /* 0x000fe80000010000 */
[C---:B------:R-:W-:Y:S01]  /*10880*/  HMMA.16816.F32.BF16 R68, R20.reuse, R30, R68 ;  /* 0x0000001e1444723c */ /* 0x040fe20000041844 */
[----:B------:R-:W1:Y:S07]  /*10890*/  LDSM.16.MT88.4 R28, [R203+0x6000] ;  /* 0x00600000cb1c783b */ /* 0x000e6e0000004200 */
[C---:B-----5:R-:W-:Y:S08]  /*108a0*/  HMMA.16816.F32.BF16 R72, R20.reuse, R32, R72 ;  /* 0x000000201448723c */ /* 0x060ff00000041848 */
[C---:B------:R-:W-:Y:S01]  /*108b0*/  HMMA.16816.F32.BF16 R76, R20.reuse, R34, R76 ;  /* 0x00000022144c723c */ /* 0x040fe2000004184c */
[----:B------:R-:W2:Y:S07]  /*108c0*/  LDSM.16.MT88.4 R32, [R197+0xe800] ;  /* 0x00e80000c520783b */ /* 0x000eae0000004200 */
[C---:B------:R-:W-:Y:S08]  /*108d0*/  HMMA.16816.F32.BF16 R80, R20.reuse, R36, R80 ;  /* 0x000000241450723c */ /* 0x040ff00000041850 */
[C---:B------:R-:W-:Y:S01]  /*108e0*/  HMMA.16816.F32.BF16 R84, R20.reuse, R38, R84 ;  /* 0x000000261454723c */ /* 0x040fe20000041854 */
[----:B------:R-:W3:Y:S07]  /*108f0*/  LDSM.16.MT88.4 R36, [R196+0xe800] ;  /* 0x00e80000c424783b */ /* 0x000eee0000004200 */
[C---:B------:R-:W-:Y:S08]  /*10900*/  HMMA.16816.F32.BF16 R88, R20.reuse, R40, R88 ;  /* 0x000000281458723c */ /* 0x040ff00000041858 */
[C---:B------:R-:W-:Y:S01]  /*10910*/  HMMA.16816.F32.BF16 R92, R20.reuse, R42, R92 ;  /* 0x0000002a145c723c */ /* 0x040fe2000004185c */
[----:B------:R-:W4:Y:S07]  /*10920*/  LDSM.16.MT88.4 R40, [R6+0x2800] ;  /* 0x002800000628783b */ /* 0x000f2e0000004200 */
[C---:B------:R-:W-:Y:S08]  /*10930*/  HMMA.16816.F32.BF16 R96, R20.reuse, R120, R96 ;  /* 0x000000781460723c */ /* 0x040ff00000041860 */
[C---:B------:R-:W-:Y:S01]  /*10940*/  HMMA.16816.F32.BF16 R100, R20.reuse, R122, R100 ;  /* 0x0000007a1464723c */ /* 0x040fe20000041864 */
[----:B------:R-:W-:Y:S07]  /*10950*/  LDSM.16.MT88.4 R120, [R197+0x12800] ;  /* 0x01280000c578783b */ /* 0x000fee0000004200 */
[C---:B------:R-:W-:Y:S03]  /*10960*/  HMMA.16816.F32.BF16 R104, R20.reuse, R124, R104 ;  /* 0x0000007c1468723c */ /* 0x040fe60000041868 */
[--C-:B------:R-:W-:Y:S01]  /*10970*/  FFMA.FTZ R124, R44, UR4, -R166.reuse ;  /* 0x000000042c7c7c23 */ /* 0x100fe200080108a6 */
[--C-:B------:R-:W-:Y:S02]  /*10980*/  FFMA.FTZ R125, R45, UR4, -R166.reuse ;  /* 0x000000042d7d7c23 */ /* 0x100fe400080108a6 */
[----:B------:R-:W5:Y:S02]  /*10990*/  LDSM.16.MT88.4 R44, [R203+0x2800] ;  /* 0x00280000cb2c783b */ /* 0x000f640000004200 */
[C---:B------:R-:W-:Y:S01]  /*109a0*/  HMMA.16816.F32.BF16 R108, R20.reuse, R126, R108 ;  /* 0x0000007e146c723c */ /* 0x040fe2000004186c */
[----:B------:R-:W-:Y:S02]  /*109b0*/  MUFU.EX2 R126, R128 ;  /* 0x00000080007e7308 */ /* 0x000fe40000000800 */
[----:B------:R-:W-:Y:S08]  /*109c0*/  FFMA.FTZ R127, R48, UR4, -R166 ;  /* 0x00000004307f7c23 */ /* 0x000ff000080108a6 */
[----:B------:R-:W1:Y:S01]  /*109d0*/  MUFU.EX2 R124, R124 ;  /* 0x0000007c007c7308 */ /* 0x000e620000000800 */
[----:B------:R-:W5:Y:S01]  /*109e0*/  LDSM.16.MT88.4 R48, [R196+0x12800] ;  /* 0x01280000c430783b */ /* 0x000f620000004200 */
[C---:B------:R-:W-:Y:S08]  /*109f0*/  HMMA.16816.F32.BF16 R112, R20.reuse, R24, R112 ;  /* 0x000000181470723c */ /* 0x040ff00000041870 */
[----:B------:R-:W2:Y:S10]  /*10a00*/  MUFU.EX2 R125, R125 ;  /* 0x0000007d007d7308 */ /* 0x000eb40000000800 */
[----:B------:R-:W3:Y:S01]  /*10a10*/  MUFU.EX2 R127, R127 ;  /* 0x0000007f007f7308 */ /* 0x000ee20000000800 */
[C---:B------:R-:W-:Y:S01]  /*10a20*/  HMMA.16816.F32.BF16 R116, R20.reuse, R26, R116 ;  /* 0x0000001a1474723c */ /* 0x040fe20000041874 */
[----:B------:R-:W5:Y:S02]  /*10a30*/  LDSM.16.MT88.4 R24, [R6+0x6800] ;  /* 0x006800000618783b */ /* 0x000f640000004200 */
[----:B-1----:R-:W-:Y:S04]  /*10a40*/  FADD.FTZ R0, R124, R141 ;  /* 0x0000008d7c007221 */ /* 0x002fe80000010000 */
[----:B--2---:R-:W-:Y:S01]  /*10a50*/  FADD.FTZ R0, R125, R0 ;  /* 0x000000007d007221 */ /* 0x004fe20000010000 */
[C---:B------:R-:W-:Y:S03]  /*10a60*/  HMMA.16816.F32.BF16 R12, R20.reuse, R28, R12 ;  /* 0x0000001c140c723c */ /* 0x040fe6000004180c */
[----:B---3--:R-:W-:Y:S04]  /*10a70*/  FADD.FTZ R7, R127, R0 ;  /* 0x000000007f077221 */ /* 0x008fe80000010000 */
[----:B------:R-:W-:Y:S01]  /*10a80*/  FADD.FTZ R7, R142, R7 ;  /* 0x000000078e077221 */ /* 0x000fe20000010000 */
[----:B------:R-:W-:Y:S01]  /*10a90*/  HMMA.16816.F32.BF16 R16, R20, R30, R16 ;  /* 0x0000001e1410723c */ /* 0x000fe20000041810 */
[----:B------:R-:W1:Y:S02]  /*10aa0*/  LDSM.16.MT88.4 R28, [R203+0x6800] ;  /* 0x00680000cb1c783b */ /* 0x000e640000004200 */
[----:B------:R-:W-:Y:S01]  /*10ab0*/  F2FP.BF16.F32.PACK_AB R20, R125, R124 ;  /* 0x0000007c7d14723e */ /* 0x000fe200000010ff */
[----:B------:R-:W-:Y:S01]  /*10ac0*/  FADD.FTZ R0, R52, R7 ;  /* 0x0000000734007221 */ /* 0x000fe20000010000 */
[----:B------:R-:W-:Y:S01]  /*10ad0*/  F2FP.BF16.F32.PACK_AB R21, R126, R153 ;  /* 0x000000997e15723e */ /* 0x000fe200000010ff */
[----:B------:R-:W-:Y:S01]  /*10ae0*/  FADD.FTZ R153, R153, R140 ;  /* 0x0000008c99997221 */ /* 0x000fe20000010000 */
[----:B------:R-:W-:Y:S01]  /*10af0*/  F2FP.BF16.F32.PACK_AB R22, R142, R127 ;  /* 0x0000007f8e16723e */ /* 0x000fe200000010ff */
[----:B------:R-:W-:Y:S01]  /*10b00*/  FADD.FTZ R0, R179, R0 ;  /* 0x00000000b3007221 */ /* 0x000fe20000010000 */
[----:B------:R-:W-:Y:S01]  /*10b10*/  F2FP.BF16.F32.PACK_AB R23, R155, R154 ;  /* 0x0000009a9b17723e */ /* 0x000fe200000010ff */
        /* <DEDUP_REMOVED lines=11> */
[C---:B----4-:R-:W-:Y:S08]  /*10bd0*/  HMMA.16816.F32.BF16 R80, R20.reuse, R40, R80 ;  /* 0x000000281450723c */ /* 0x050ff00000041850 */
[C---:B------:R-:W-:Y:S01]  /*10be0*/  HMMA.16816.F32.BF16 R84, R20.reuse, R42, R84 ;  /* 0x0000002a1454723c */ /* 0x040fe20000041854 */
[----:B------:R-:W4:Y:S07]  /*10bf0*/  LDSM.16.MT88.4 R40, [R6+0x3000] ;  /* 0x003000000628783b */ /* 0x000f2e0000004200 */
[C---:B-----5:R-:W-:Y:S08]  /*10c00*/  HMMA.16816.F32.BF16 R88, R20.reuse, R44, R88 ;  /* 0x0000002c1458723c */ /* 0x060ff00000041858 */
[C---:B------:R-:W-:Y:S01]  /*10c10*/  HMMA.16816.F32.BF16 R92, R20.reuse, R46, R92 ;  /* 0x0000002e145c723c */ /* 0x040fe2000004185c */
[----:B------:R-:W-:Y:S07]  /*10c20*/  LDSM.16.MT88.4 R44, [R197+0x13000] ;  /* 0x01300000c52c783b */ /* 0x000fee0000004200 */
[C---:B------:R-:W-:Y:S08]  /*10c30*/  HMMA.16816.F32.BF16 R96, R20.reuse, R120, R96 ;  /* 0x000000781460723c */ /* 0x040ff00000041860 */
[C---:B------:R-:W-:Y:S08]  /*10c40*/  HMMA.16816.F32.BF16 R100, R20.reuse, R122, R100 ;  /* 0x0000007a1464723c */ /* 0x040ff00000041864 */
[C---:B------:R-:W-:Y:S08]  /*10c50*/  HMMA.16816.F32.BF16 R104, R20.reuse, R48, R104 ;  /* 0x000000301468723c */ /* 0x040ff00000041868 */
[C---:B------:R-:W-:Y:S01]  /*10c60*/  HMMA.16816.F32.BF16 R108, R20.reuse, R50, R108 ;  /* 0x00000032146c723c */ /* 0x040fe2000004186c */
[----:B------:R-:W-:Y:S07]  /*10c70*/  LDSM.16.MT88.4 R48, [R196+0x13000] ;  /* 0x01300000c430783b */ /* 0x000fee0000004200 */
[C---:B------:R-:W-:Y:S08]  /*10c80*/  HMMA.16816.F32.BF16 R112, R20.reuse, R24, R112 ;  /* 0x000000181470723c */ /* 0x040ff00000041870 */
[C---:B------:R-:W-:Y:S01]  /*10c90*/  HMMA.16816.F32.BF16 R116, R20.reuse, R26, R116 ;  /* 0x0000001a1474723c */ /* 0x040fe20000041874 */
[----:B------:R-:W5:Y:S07]  /*10ca0*/  LDSM.16.MT88.4 R24, [R203+0x3000] ;  /* 0x00300000cb18783b */ /* 0x000f6e0000004200 */
[C---:B-1----:R-:W-:Y:S08]  /*10cb0*/  HMMA.16816.F32.BF16 R12, R20.reuse, R28, R12 ;  /* 0x0000001c140c723c */ /* 0x042ff0000004180c */
[----:B------:R-:W-:Y:S01]  /*10cc0*/  HMMA.16816.F32.BF16 R16, R20, R30, R16 ;  /* 0x0000001e1410723c */ /* 0x000fe20000041810 */
[----:B------:R-:W1:Y:S02]  /*10cd0*/  LDSM.16.MT88.4 R28, [R6+0x7000] ;  /* 0x00700000061c783b */ /* 0x000e640000004200 */
[----:B------:R-:W-:Y:S02]  /*10ce0*/  F2FP.BF16.F32.PACK_AB R20, R179, R52 ;  /* 0x00000034b314723e */ /* 0x000fe400000010ff */
[----:B------:R-:W-:Y:S01]  /*10cf0*/  F2FP.BF16.F32.PACK_AB R21, R53, R54 ;  /* 0x000000363515723e */ /* 0x000fe200000010ff */
[----:B------:R-:W-:Y:S01]  /*10d00*/  FADD.FTZ R54, R54, R155 ;  /* 0x0000009b36367221 */ /* 0x000fe20000010000 */
[----:B------:R-:W-:Y:S02]  /*10d10*/  F2FP.BF16.F32.PACK_AB R22, R56, R55 ;  /* 0x000000373816723e */ /* 0x000fe400000010ff */
[----:B------:R-:W-:Y:S01]  /*10d20*/  F2FP.BF16.F32.PACK_AB R23, R57, R58 ;  /* 0x0000003a3917723e */ /* 0x000fe200000010ff */
[----:B------:R-:W-:Y:S04]  /*10d30*/  FADD.FTZ R53, R53, R54 ;  /* 0x0000003635357221 */ /* 0x000fe80000010000 */
[----:B------:R-:W-:Y:S02]  /*10d40*/  FADD.FTZ R58, R58, R53 ;  /* 0x000000353a3a7221 */ /* 0x000fe40000010000 */
[C---:B--2---:R-:W-:Y:S03]  /*10d50*/  HMMA.16816.F32.BF16 R8, R20.reuse, R32, R8 ;  /* 0x000000201408723c */ /* 0x044fe60000041808 */
[----:B------:R-:W-:Y:S05]  /*10d60*/  FADD.FTZ R58, R57, R58 ;  /* 0x0000003a393a7221 */ /* 0x000fea0000010000 */
[C---:B------:R-:W-:Y:S01]  /*10d70*/  HMMA.16816.F32.BF16 R68, R20.reuse, R34, R68 ;  /* 0x000000221444723c */ /* 0x040fe20000041844 */
[----:B------:R-:W-:Y:S07]  /*10d80*/  LDSM.16.MT88.4 R32, [R197+0xf800] ;  /* 0x00f80000c520783b */ /* 0x000fee0000004200 */
[C---:B---3--:R-:W-:Y:S08]  /*10d90*/  HMMA.16816.F32.BF16 R72, R20.reuse, R36, R72 ;  /* 0x000000241448723c */ /* 0x048ff00000041848 */
[C---:B------:R-:W-:Y:S01]  /*10da0*/  HMMA.16816.F32.BF16 R76, R20.reuse, R38, R76 ;  /* 0x00000026144c723c */ /* 0x040fe2000004184c */
[----:B------:R-:W-:Y:S07]  /*10db0*/  LDSM.16.MT88.4 R36, [R196+0xf800] ;  /* 0x00f80000c424783b */ /* 0x000fee0000004200 */
[C---:B----4-:R-:W-:Y:S03]  /*10dc0*/  HMMA.16816.F32.BF16 R80, R20.reuse, R40, R80 ;  /* 0x000000281450723c */ /* 0x050fe60000041850 */
[--C-:B------:R-:W-:Y:S01]  /*10dd0*/  FFMA.FTZ R40, R60, UR4, -R166.reuse ;  /* 0x000000043c287c23 */ /* 0x100fe200080108a6 */
[--C-:B------:R-:W-:Y:S04]  /*10de0*/  FFMA.FTZ R41, R61, UR4, -R166.reuse ;  /* 0x000000043d297c23 */ /* 0x100fe800080108a6 */
[C---:B------:R-:W-:Y:S01]  /*10df0*/  HMMA.16816.F32.BF16 R84, R20.reuse, R42, R84 ;  /* 0x0000002a1454723c */ /* 0x040fe20000041854 */
[----:B------:R-:W2:Y:S02]  /*10e00*/  MUFU.EX2 R40, R40 ;  /* 0x0000002800287308 */ /* 0x000ea40000000800 */
[----:B------:R-:W-:Y:S01]  /*10e10*/  FFMA.FTZ R43, R64, UR4, -R166 ;  /* 0x00000004402b7c23 */ /* 0x000fe200080108a6 */
[----:B------:R-:W-:Y:S07]  /*10e20*/  FFMA.FTZ R42, R63, UR4, -R164 ;  /* 0x000000043f2a7c23 */ /* 0x000fee00080108a4 */
[----:B------:R-:W3:Y:S01]  /*10e30*/  MUFU.EX2 R41, R41 ;  /* 0x0000002900297308 */ /* 0x000ee20000000800 */
[----:B------:R-:W-:Y:S01]  /*10e40*/  FFMA.FTZ R166, R65, UR4, -R166 ;  /* 0x0000000441a67c23 */ /* 0x000fe200080108a6 */
[C---:B-----5:R-:W-:Y:S08]  /*10e50*/  HMMA.16816.F32.BF16 R88, R20.reuse, R24, R88 ;  /* 0x000000181458723c */ /* 0x060ff00000041858 */
[----:B------:R-:W-:Y:S10]  /*10e60*/  MUFU.EX2 R43, R43 ;  /* 0x0000002b002b7308 */ /* 0x000ff40000000800 */
[----:B------:R-:W-:Y:S01]  /*10e70*/  MUFU.EX2 R42, R42 ;  /* 0x0000002a002a7308 */ /* 0x000fe20000000800 */
[----:B--2---:R-:W-:Y:S01]  /*10e80*/  FADD.FTZ R0, R40, R7 ;  /* 0x0000000728007221 */ /* 0x004fe20000010000 */
[C---:B------:R-:W-:Y:S01]  /*10e90*/  HMMA.16816.F32.BF16 R92, R20.reuse, R26, R92 ;  /* 0x0000001a145c723c */ /* 0x040fe2000004185c */
[----:B------:R-:W2:Y:S07]  /*10ea0*/  LDSM.16.MT88.4 R24, [R203+0x7000] ;  /* 0x00700000cb18783b */ /* 0x000eae0000004200 */
[----:B------:R-:W4:Y:S01]  /*10eb0*/  MUFU.EX2 R166, R166 ;  /* 0x000000a600a67308 */ /* 0x000f220000000800 */
[C---:B---3--:R-:W-:Y:S01]  /*10ec0*/  F2FP.BF16.F32.PACK_AB R120, R41.reuse, R40 ;  /* 0x000000282978723e */ /* 0x048fe200000010ff */
[----:B------:R-:W-:Y:S01]  /*10ed0*/  FADD.FTZ R0, R41, R0 ;  /* 0x0000000029007221 */ /* 0x000fe20000010000 */
[C---:B------:R-:W-:Y:S03]  /*10ee0*/  HMMA.16816.F32.BF16 R96, R20.reuse, R44, R96 ;  /* 0x0000002c1460723c */ /* 0x040fe60000041860 */
[----:B------:R-:W-:Y:S05]  /*10ef0*/  FFMA.FTZ R45, R62, UR4, -R164 ;  /* 0x000000043e2d7c23 */ /* 0x000fea00080108a4 */
[C---:B------:R-:W-:Y:S01]  /*10f00*/  HMMA.16816.F32.BF16 R100, R20.reuse, R46, R100 ;  /* 0x0000002e1464723c */ /* 0x040fe20000041864 */
[----:B------:R-:W3:Y:S02]  /*10f10*/  MUFU.EX2 R45, R45 ;  /* 0x0000002d002d7308 */ /* 0x000ee40000000800 */
[C---:B----4-:R-:W-:Y:S01]  /*10f20*/  F2FP.BF16.F32.PACK_AB R122, R166.reuse, R43 ;  /* 0x0000002ba67a723e */ /* 0x050fe200000010ff */
[----:B------:R-:W-:Y:S01]  /*10f30*/  FADD.FTZ R43, R43, R0 ;  /* 0x000000002b2b7221 */ /* 0x000fe20000010000 */
[----:B------:R-:W-:Y:S03]  /*10f40*/  MOV R0, R3 ;  /* 0x0000000300007202 */ /* 0x000fe60000000f00 */
[C---:B------:R-:W-:Y:S03]  /*10f50*/  HMMA.16816.F32.BF16 R104, R20.reuse, R48, R104 ;  /* 0x000000301468723c */ /* 0x040fe60000041868 */
[----:B------:R-:W-:Y:S01]  /*10f60*/  FADD.FTZ R223, R166, R43 ;  /* 0x0000002ba6df7221 */ /* 0x000fe20000010000 */
[C---:B---3--:R-:W-:Y:S04]  /*10f70*/  F2FP.BF16.F32.PACK_AB R121, R42.reuse, R45 ;  /* 0x0000002d2a79723e */ /* 0x048fe800000010ff */
[C---:B------:R-:W-:Y:S03]  /*10f80*/  HMMA.16816.F32.BF16 R108, R20.reuse, R50, R108 ;  /* 0x00000032146c723c */ /* 0x040fe6000004186c */
[----:B------:R-:W-:Y:S04]  /*10f90*/  FADD.FTZ R45, R45, R58 ;  /* 0x0000003a2d2d7221 */ /* 0x000fe80000010000 */
[----:B------:R-:W-:Y:S01]  /*10fa0*/  FADD.FTZ R45, R42, R45 ;  /* 0x0000002d2a2d7221 */ /* 0x000fe20000010000 */
[C---:B-1----:R-:W-:Y:S03]  /*10fb0*/  HMMA.16816.F32.BF16 R112, R20.reuse, R28, R112 ;  /* 0x0000001c1470723c */ /* 0x042fe60000041870 */
[--C-:B------:R-:W-:Y:S01]  /*10fc0*/  FFMA.FTZ R28, R66, UR4, -R164.reuse ;  /* 0x00000004421c7c23 */ /* 0x100fe200080108a4 */
[----:B------:R-:W-:Y:S04]  /*10fd0*/  FFMA.FTZ R164, R67, UR4, -R164 ;  /* 0x0000000443a47c23 */ /* 0x000fe800080108a4 */
[C---:B------:R-:W-:Y:S01]  /*10fe0*/  HMMA.16816.F32.BF16 R116, R20.reuse, R30, R116 ;  /* 0x0000001e1474723c */ /* 0x040fe20000041874 */
[----:B------:R-:W-:Y:S10]  /*10ff0*/  MUFU.EX2 R28, R28 ;  /* 0x0000001c001c7308 */ /* 0x000ff40000000800 */
[----:B------:R-:W1:Y:S01]  /*11000*/  MUFU.EX2 R29, R164 ;  /* 0x000000a4001d7308 */ /* 0x000e620000000800 */
[C---:B--2---:R-:W-:Y:S08]  /*11010*/  HMMA.16816.F32.BF16 R12, R20.reuse, R24, R12 ;  /* 0x00000018140c723c */ /* 0x044ff0000004180c */
[----:B------:R-:W-:Y:S01]  /*11020*/  HMMA.16816.F32.BF16 R16, R20, R26, R16 ;  /* 0x0000001a1410723c */ /* 0x000fe20000041810 */
[----:B------:R-:W2:Y:S02]  /*11030*/  LDSM.16.MT88.4 R20, [R6+0x3800] ;  /* 0x003800000614783b */ /* 0x000ea40000004200 */
[C---:B-1----:R-:W-:Y:S01]  /*11040*/  F2FP.BF16.F32.PACK_AB R123, R29.reuse, R28 ;  /* 0x0000001c1d7b723e */ /* 0x042fe200000010ff */
[----:B------:R-:W-:Y:S04]  /*11050*/  FADD.FTZ R28, R28, R45 ;  /* 0x0000002d1c1c7221 */ /* 0x000fe80000010000 */
[----:B------:R-:W-:Y:S01]  /*11060*/  FADD.FTZ R221, R29, R28 ;  /* 0x0000001c1ddd7221 */ /* 0x000fe20000010000 */
[----:B------:R-:W-:Y:S01]  /*11070*/  LDSM.16.MT88.4 R24, [R197+0x13800] ;  /* 0x01380000c518783b */ /* 0x000fe20000004200 */
[C---:B------:R-:W-:Y:S07]  /*11080*/  HMMA.16816.F32.BF16 R128, R120.reuse, R32, R8 ;  /* 0x000000207880723c */ /* 0x040fee0000041808 */
[----:B------:R-:W1:Y:S01]  /*11090*/  LDSM.16.MT88.4 R8, [R203+0x3800] ;  /* 0x00380000cb08783b */ /* 0x000e620000004200 */
[C---:B------:R-:W-:Y:S08]  /*110a0*/  HMMA.16816.F32.BF16 R68, R120.reuse, R34, R68 ;  /* 0x000000227844723c */ /* 0x040ff00000041844 */
[C---:B------:R-:W-:Y:S08]  /*110b0*/  HMMA.16816.F32.BF16 R72, R120.reuse, R36, R72 ;  /* 0x000000247848723c */ /* 0x040ff00000041848 */
[C---:B------:R-:W-:Y:S08]  /*110c0*/  HMMA.16816.F32.BF16 R76, R120.reuse, R38, R76 ;  /* 0x00000026784c723c */ /* 0x040ff0000004184c */
[C---:B--2---:R-:W-:Y:S08]  /*110d0*/  HMMA.16816.F32.BF16 R80, R120.reuse, R20, R80 ;  /* 0x000000147850723c */ /* 0x044ff00000041850 */
[C---:B------:R-:W-:Y:S01]  /*110e0*/  HMMA.16816.F32.BF16 R84, R120.reuse, R22, R84 ;  /* 0x000000167854723c */ /* 0x040fe20000041854 */
[----:B------:R-:W2:Y:S07]  /*110f0*/  LDSM.16.MT88.4 R20, [R196+0x13800] ;  /* 0x01380000c414783b */ /* 0x000eae0000004200 */
[C---:B-1----:R-:W-:Y:S08]  /*11100*/  HMMA.16816.F32.BF16 R88, R120.reuse, R8, R88 ;  /* 0x000000087858723c */ /* 0x042ff00000041858 */
[C---:B------:R-:W-:Y:S01]  /*11110*/  HMMA.16816.F32.BF16 R92, R120.reuse, R10, R92 ;  /* 0x0000000a785c723c */ /* 0x040fe2000004185c */
[----:B------:R-:W1:Y:S07]  /*11120*/  LDSM.16.MT88.4 R8, [R6+0x7800] ;  /* 0x007800000608783b */ /* 0x000e6e0000004200 */
[C---:B------:R-:W-:Y:S08]  /*11130*/  HMMA.16816.F32.BF16 R96, R120.reuse, R24, R96 ;  /* 0x000000187860723c */ /* 0x040ff00000041860 */
[C---:B------:R-:W-:Y:S01]  /*11140*/  HMMA.16816.F32.BF16 R100, R120.reuse, R26, R100 ;  /* 0x0000001a7864723c */ /* 0x040fe20000041864 */
[----:B------:R-:W3:Y:S07]  /*11150*/  LDSM.16.MT88.4 R24, [R203+0x7800] ;  /* 0x00780000cb18783b */ /* 0x000eee0000004200 */
[C---:B--2---:R-:W-:Y:S08]  /*11160*/  HMMA.16816.F32.BF16 R104, R120.reuse, R20, R104 ;  /* 0x000000147868723c */ /* 0x044ff00000041868 */
[C---:B------:R-:W-:Y:S08]  /*11170*/  HMMA.16816.F32.BF16 R108, R120.reuse, R22, R108 ;  /* 0x00000016786c723c */ /* 0x040ff0000004186c */
[C---:B-1----:R-:W-:Y:S08]  /*11180*/  HMMA.16816.F32.BF16 R112, R120.reuse, R8, R112 ;  /* 0x000000087870723c */ /* 0x042ff00000041870 */
[C---:B------:R-:W-:Y:S08]  /*11190*/  HMMA.16816.F32.BF16 R116, R120.reuse, R10, R116 ;  /* 0x0000000a7874723c */ /* 0x040ff00000041874 */
[C---:B---3--:R-:W-:Y:S08]  /*111a0*/  HMMA.16816.F32.BF16 R124, R120.reuse, R24, R12 ;  /* 0x00000018787c723c */ /* 0x048ff0000004180c */
[----:B------:R-:W-:Y:S01]  /*111b0*/  HMMA.16816.F32.BF16 R120, R120, R26, R16 ;  /* 0x0000001a7878723c */ /* 0x000fe20000041810 */
[----:B------:R-:W-:Y:S08]  /*111c0*/  @!UPT UIADD3 URZ, UPT, UPT, URZ, URZ, URZ ;  /* 0x000000fffffff290 */ /* 0x000ff0000fffe0ff */
[----:B------:R-:W-:Y:S11]  /*111d0*/  @P1 BRA `(.L_x_587) ;  /* 0xffffffb800641947 */ /* 0x000ff6000383ffff */
.L_x_583:
[----:B------:R-:W1:Y:S01]  /*111e0*/  SHFL.BFLY PT, R0, R221, 0x2, 0x1f ;  /* 0x0c401f00dd007f89 */ /* 0x000e6200000e0000 */
[C---:B------:R-:W-:Y:S01]  /*111f0*/  SHF.L.U32 R4, R201.reuse, 0x4, RZ ;  /* 0x00000004c9047819 */ /* 0x040fe200000006ff */
[----:B------:R-:W2:Y:S01]  /*11200*/  S2UR UR6, SR_CTAID.X ;  /* 0x00000000000679c3 */ /* 0x000ea20000002500 */
[C---:B------:R-:W-:Y:S01]  /*11210*/  LOP3.LUT P3, RZ, R201.reuse, 0x8, RZ, 0xc0, !PT ;  /* 0x00000008c9ff7812 */ /* 0x040fe2000786c0ff */
[----:B------:R-:W3:Y:S01]  /*11220*/  SHFL.BFLY PT, R8, R223, 0x2, 0x1f ;  /* 0x0c401f00df087f89 */ /* 0x000ee200000e0000 */
[----:B------:R-:W-:Y:S01]  /*11230*/  LOP3.LUT R4, R4, 0x1c0, RZ, 0xc0, !PT ;  /* 0x000001c004047812 */ /* 0x000fe200078ec0ff */
[----:B------:R-:W-:Y:S01]  /*11240*/  BSSY.RECONVERGENT B0, `(.L_x_588) ;  /* 0x00000cf000007945 */ /* 0x000fe20003800200 */
[----:B------:R-:W-:Y:S01]  /*11250*/  LOP3.LUT P5, RZ, R201, 0x3, RZ, 0xc0, !PT ;  /* 0x00000003c9ff7812 */ /* 0x000fe200078ac0ff */
[----:B------:R-:W4:Y:S01]  /*11260*/  S2R R25, SR_CTAID.Z ;  /* 0x0000000000197919 */ /* 0x000f220000002700 */
[----:B------:R-:W-:Y:S01]  /*11270*/  SHF.R.U32.HI R18, RZ, 0x2, R201 ;  /* 0x00000002ff127819 */ /* 0x000fe200000116c9 */
[----:B-1----:R-:W-:Y:S01]  /*11280*/  FADD.FTZ R9, R0, R221 ;  /* 0x000000dd00097221 */ /* 0x002fe20000010000 */
[----:B--2---:R-:W-:Y:S01]  /*11290*/  USHF.L.U32 UR6, UR6, 0x6, URZ ;  /* 0x0000000606067899 */ /* 0x004fe200080006ff */
[----:B---3--:R-:W-:-:S03]  /*112a0*/  FADD.FTZ R8, R8, R223 ;  /* 0x000000df08087221 */ /* 0x008fc60000010000 */
[----:B------:R-:W1:Y:S04]  /*112b0*/  SHFL.BFLY PT, R0, R9, 0x1, 0x1f ;  /* 0x0c201f0009007f89 */ /* 0x000e6800000e0000 */
[----:B------:R-:W2:Y:S01]  /*112c0*/  SHFL.BFLY PT, R5, R8, 0x1, 0x1f ;  /* 0x0c201f0008057f89 */ /* 0x000ea200000e0000 */
[----:B-1----:R-:W-:Y:S01]  /*112d0*/  FADD.FTZ R0, R9, R0 ;  /* 0x0000000009007221 */ /* 0x002fe20000010000 */
[----:B--2---:R-:W-:-:S03]  /*112e0*/  FADD.FTZ R2, R8, R5 ;  /* 0x0000000508027221 */ /* 0x004fc60000010000 */
[----:B------:R-:W1:Y:S01]  /*112f0*/  MUFU.RCP R6, R0 ;  /* 0x0000000000067308 */ /* 0x000e620000001000 */
[----:B------:R-:W-:Y:S01]  /*11300*/  SHF.L.U32 R5, R201, 0x1, RZ ;  /* 0x00000001c9057819 */ /* 0x000fe200000006ff */
[----:B------:R-:W2:Y:S01]  /*11310*/  LDC.U8 R8, c[0x0][0x548] ;  /* 0x00015200ff087b82 */ /* 0x000ea20000000000 */
[----:B------:R-:W-:Y:S02]  /*11320*/  FSETP.NE.FTZ.AND P1, PT, R0, RZ, PT ;  /* 0x000000ff0000720b */ /* 0x000fe40003f35000 */
[--C-:B------:R-:W-:Y:S02]  /*11330*/  LOP3.LUT R202, R202, 0x6, R5.reuse, 0xf8, !PT ;  /* 0x00000006caca7812 */ /* 0x100fe400078ef805 */
[----:B------:R-:W-:Y:S01]  /*11340*/  LOP3.LUT R5, R4, 0x38, R5, 0xf8, !PT ;  /* 0x0000003804057812 */ /* 0x000fe200078ef805 */
[----:B------:R-:W3:Y:S01]  /*11350*/  MUFU.RCP R7, R2 ;  /* 0x0000000200077308 */ /* 0x000ee20000001000 */
[----:B------:R-:W-:Y:S02]  /*11360*/  MOV R4, 0x10 ;  /* 0x0000001000047802 */ /* 0x000fe40000000f00 */
[----:B------:R-:W-:-:S02]  /*11370*/  FSETP.NE.FTZ.AND P2, PT, R2, RZ, PT ;  /* 0x000000ff0200720b */ /* 0x000fc40003f55000 */
[----:B------:R-:W-:Y:S02]  /*11380*/  SEL R4, R4, 0xfffffff0, !P0 ;  /* 0xfffffff004047807 */ /* 0x000fe40004000000 */
[----:B------:R-:W-:Y:S01]  /*11390*/  LOP3.LUT P0, RZ, R201, 0x10, RZ, 0xc0, !PT ;  /* 0x00000010c9ff7812 */ /* 0x000fe2000780c0ff */
[----:B------:R-:W5:Y:S01]  /*113a0*/  @P1 LDC R16, c[0x0][0x458] ;  /* 0x00011600ff101b82 */ /* 0x000f620000000800 */
[----:B------:R-:W-:Y:S01]  /*113b0*/  LOP3.LUT R5, R202, R5, RZ, 0xfc, !PT ;  /* 0x00000005ca057212 */ /* 0x000fe200078efcff */
[----:B------:R-:W4:Y:S01]  /*113c0*/  @P1 MUFU.LG2 R0, R0 ;  /* 0x0000000000001308 */ /* 0x000f220000000c00 */
[----:B-1----:R-:W-:Y:S02]  /*113d0*/  FSEL R6, R6, 1, P1 ;  /* 0x3f80000006067808 */ /* 0x002fe40000800000 */
[----:B------:R-:W-:-:S03]  /*113e0*/  LEA R9, R5, UR5, 0x1 ;  /* 0x0000000505097c11 */ /* 0x000fc6000f8e08ff */
[C---:B------:R-:W-:Y:S01]  /*113f0*/  FMUL.FTZ R130, R6.reuse, R130 ;  /* 0x0000008206827220 */ /* 0x040fe20000410000 */
[C---:B------:R-:W-:Y:S01]  /*11400*/  FMUL.FTZ R131, R6.reuse, R131 ;  /* 0x0000008306837220 */ /* 0x040fe20000410000 */
[----:B---3--:R-:W-:Y:S01]  /*11410*/  FSEL R7, R7, 1, P2 ;  /* 0x3f80000007077808 */ /* 0x008fe20001000000 */
[C---:B------:R-:W-:Y:S01]  /*11420*/  FMUL.FTZ R70, R6.reuse, R70 ;  /* 0x0000004606467220 */ /* 0x040fe20000410000 */
        /* <DEDUP_REMOVED lines=28> */
[----:B------:R-:W-:Y:S01]  /*115f0*/  FMUL.FTZ R123, R6, R123 ;  /* 0x0000007b067b7220 */ /* 0x000fe20000410000 */
[C---:B------:R-:W-:Y:S01]  /*11600*/  FMUL.FTZ R128, R7.reuse, R128 ;  /* 0x0000008007807220 */ /* 0x040fe20000410000 */
[----:B------:R-:W-:Y:S01]  /*11610*/  FMUL.FTZ R129, R7, R129 ;  /* 0x0000008107817220 */ /* 0x000fe20000410000 */
[----:B------:R-:W-:Y:S01]  /*11620*/  SEL R6, R199, 0xffffffe0, !P3 ;  /* 0xffffffe0c7067807 */ /* 0x000fe20005800000 */
[C---:B------:R-:W-:Y:S01]  /*11630*/  FMUL.FTZ R68, R7.reuse, R68 ;  /* 0x0000004407447220 */ /* 0x040fe20000410000 */
[C---:B------:R-:W-:Y:S01]  /*11640*/  FMUL.FTZ R69, R7.reuse, R69 ;  /* 0x0000004507457220 */ /* 0x040fe20000410000 */
[C---:B------:R-:W-:Y:S01]  /*11650*/  FMUL.FTZ R72, R7.reuse, R72 ;  /* 0x0000004807487220 */ /* 0x040fe20000410000 */
[C---:B------:R-:W-:Y:S01]  /*11660*/  FMUL.FTZ R73, R7.reuse, R73 ;  /* 0x0000004907497220 */ /* 0x040fe20000410000 */
[C---:B------:R-:W-:Y:S01]  /*11670*/  FMUL.FTZ R76, R7.reuse, R76 ;  /* 0x0000004c074c7220 */ /* 0x040fe20000410000 */
[----:B------:R-:W-:Y:S01]  /*11680*/  FMUL.FTZ R77, R7, R77 ;  /* 0x0000004d074d7220 */ /* 0x000fe20000410000 */
[----:B------:R-:W-:Y:S01]  /*11690*/  IADD3 R15, PT, PT, R9, 0x40, RZ ;  /* 0x00000040090f7810 */ /* 0x000fe20007ffe0ff */
[C---:B------:R-:W-:Y:S01]  /*116a0*/  FMUL.FTZ R80, R7.reuse, R80 ;  /* 0x0000005007507220 */ /* 0x040fe20000410000 */
[C---:B------:R-:W-:Y:S01]  /*116b0*/  FMUL.FTZ R81, R7.reuse, R81 ;  /* 0x0000005107517220 */ /* 0x040fe20000410000 */
[----:B------:R-:W-:Y:S01]  /*116c0*/  IADD3 R13, PT, PT, R6, R9, RZ ;  /* 0x00000009060d7210 */ /* 0x000fe20007ffe0ff */
[----:B------:R-:W-:Y:S01]  /*116d0*/  FMUL.FTZ R84, R7, R84 ;  /* 0x0000005407547220 */ /* 0x000fe20000410000 */
[----:B------:R-:W-:Y:S01]  /*116e0*/  @P0 IADD3 R15, PT, PT, R9, -0x40, RZ ;  /* 0xffffffc0090f0810 */ /* 0x000fe20007ffe0ff */
[----:B------:R-:W-:Y:S01]  /*116f0*/  FMUL.FTZ R85, R7, R85 ;  /* 0x0000005507557220 */ /* 0x000fe20000410000 */
[----:B------:R-:W-:Y:S01]  /*11700*/  F2FP.BF16.F32.PACK_AB R128, R129, R128 ;  /* 0x000000808180723e */ /* 0x000fe200000010ff */
[----:B------:R-:W-:Y:S01]  /*11710*/  FMUL.FTZ R88, R7, R88 ;  /* 0x0000005807587220 */ /* 0x000fe20000410000 */
[----:B------:R-:W-:Y:S01]  /*11720*/  F2FP.BF16.F32.PACK_AB R130, R131, R130 ;  /* 0x000000828382723e */ /* 0x000fe200000010ff */
[----:B------:R-:W-:Y:S01]  /*11730*/  FMUL.FTZ R89, R7, R89 ;  /* 0x0000005907597220 */ /* 0x000fe20000410000 */
[----:B------:R-:W-:Y:S01]  /*11740*/  F2FP.BF16.F32.PACK_AB R68, R69, R68 ;  /* 0x000000444544723e */ /* 0x000fe200000010ff */
[----:B------:R-:W-:Y:S01]  /*11750*/  FMUL.FTZ R92, R7, R92 ;  /* 0x0000005c075c7220 */ /* 0x000fe20000410000 */
[----:B------:R-:W-:Y:S01]  /*11760*/  F2FP.BF16.F32.PACK_AB R70, R71, R70 ;  /* 0x000000464746723e */ /* 0x000fe200000010ff */
[C---:B------:R-:W-:Y:S01]  /*11770*/  FMUL.FTZ R93, R7.reuse, R93 ;  /* 0x0000005d075d7220 */ /* 0x040fe20000410000 */
[C---:B------:R-:W-:Y:S01]  /*11780*/  IADD3 R11, PT, PT, R4.reuse, R9, RZ ;  /* 0x00000009040b7210 */ /* 0x040fe20007ffe0ff */
        /* <DEDUP_REMOVED lines=9> */
[----:B------:R-:W-:Y:S01]  /*11820*/  IADD3 R17, PT, PT, R4, R13, RZ ;  /* 0x0000000d04117210 */ /* 0x000fe20007ffe0ff */
[----:B------:R-:W-:Y:S01]  /*11830*/  FMUL.FTZ R105, R7, R105 ;  /* 0x0000006907697220 */ /* 0x000fe20000410000 */
[----:B------:R-:W-:Y:S01]  /*11840*/  IADD3 R21, PT, PT, R6, R15, RZ ;  /* 0x0000000f06157210 */ /* 0x000fe20007ffe0ff */
[----:B------:R-:W-:Y:S01]  /*11850*/  STS [R9], R128 ;  /* 0x0000008009007388 */ /* 0x000fe20000000800 */
[----:B------:R-:W-:Y:S01]  /*11860*/  F2FP.BF16.F32.PACK_AB R80, R81, R80 ;  /* 0x000000505150723e */ /* 0x000fe200000010ff */
[----:B------:R-:W-:Y:S01]  /*11870*/  FMUL.FTZ R108, R7, R108 ;  /* 0x0000006c076c7220 */ /* 0x000fe20000410000 */
[----:B------:R-:W-:Y:S01]  /*11880*/  F2FP.BF16.F32.PACK_AB R82, R83, R82 ;  /* 0x000000525352723e */ /* 0x000fe200000010ff */
[----:B------:R-:W-:Y:S01]  /*11890*/  STS [R9+0x400], R130 ;  /* 0x0004008209007388 */ /* 0x000fe20000000800 */
[----:B------:R-:W-:Y:S01]  /*118a0*/  F2FP.BF16.F32.PACK_AB R84, R85, R84 ;  /* 0x000000545554723e */ /* 0x000fe200000010ff */
[----:B------:R-:W-:Y:S01]  /*118b0*/  FMUL.FTZ R109, R7, R109 ;  /* 0x0000006d076d7220 */ /* 0x000fe20000410000 */
[----:B------:R-:W-:Y:S01]  /*118c0*/  F2FP.BF16.F32.PACK_AB R86, R87, R86 ;  /* 0x000000565756723e */ /* 0x000fe200000010ff */
[----:B------:R-:W-:Y:S01]  /*118d0*/  STS [R11], R68 ;  /* 0x000000440b007388 */ /* 0x000fe20000000800 */
[C---:B------:R-:W-:Y:S01]  /*118e0*/  IADD3 R19, PT, PT, R4.reuse, R15, RZ ;  /* 0x0000000f04137210 */ /* 0x040fe20007ffe0ff */
[----:B------:R-:W-:Y:S01]  /*118f0*/  FMUL.FTZ R112, R7, R112 ;  /* 0x0000007007707220 */ /* 0x000fe20000410000 */
[----:B------:R-:W-:Y:S01]  /*11900*/  F2FP.BF16.F32.PACK_AB R88, R89, R88 ;  /* 0x000000585958723e */ /* 0x000fe200000010ff */
[----:B------:R-:W-:Y:S01]  /*11910*/  STS [R11+0x400], R70 ;  /* 0x000400460b007388 */ /* 0x000fe20000000800 */
[----:B------:R-:W-:Y:S01]  /*11920*/  F2FP.BF16.F32.PACK_AB R90, R91, R90 ;  /* 0x0000005a5b5a723e */ /* 0x000fe200000010ff */
[----:B------:R-:W-:Y:S01]  /*11930*/  FMUL.FTZ R113, R7, R113 ;  /* 0x0000007107717220 */ /* 0x000fe20000410000 */
[----:B------:R-:W-:Y:S01]  /*11940*/  F2FP.BF16.F32.PACK_AB R92, R93, R92 ;  /* 0x0000005c5d5c723e */ /* 0x000fe200000010ff */
[----:B------:R-:W-:Y:S01]  /*11950*/  STS [R13], R72 ;  /* 0x000000480d007388 */ /* 0x000fe20000000800 */
[----:B------:R-:W-:Y:S01]  /*11960*/  F2FP.BF16.F32.PACK_AB R94, R95, R94 ;  /* 0x0000005e5f5e723e */ /* 0x000fe200000010ff */
[C---:B------:R-:W-:Y:S01]  /*11970*/  FMUL.FTZ R116, R7.reuse, R116 ;  /* 0x0000007407747220 */ /* 0x040fe20000410000 */
[----:B------:R-:W-:Y:S01]  /*11980*/  IADD3 R23, PT, PT, R4, R21, RZ ;  /* 0x0000001504177210 */ /* 0x000fe20007ffe0ff */
[----:B------:R-:W-:Y:S01]  /*11990*/  STS [R13+0x400], R74 ;  /* 0x0004004a0d007388 */ /* 0x000fe20000000800 */
[----:B------:R-:W-:Y:S01]  /*119a0*/  FMUL.FTZ R117, R7, R117 ;  /* 0x0000007507757220 */ /* 0x000fe20000410000 */
[----:B------:R-:W-:Y:S01]  /*119b0*/  F2FP.BF16.F32.PACK_AB R96, R97, R96 ;  /* 0x000000606160723e */ /* 0x000fe200000010ff */
[----:B------:R-:W-:Y:S01]  /*119c0*/  FMUL.FTZ R124, R7, R124 ;  /* 0x0000007c077c7220 */ /* 0x000fe20000410000 */
[----:B------:R-:W-:Y:S01]  /*119d0*/  F2FP.BF16.F32.PACK_AB R98, R99, R98 ;  /* 0x000000626362723e */ /* 0x000fe200000010ff */
[----:B------:R-:W-:Y:S01]  /*119e0*/  STS [R17], R76 ;  /* 0x0000004c11007388 */ /* 0x000fe20000000800 */
[C---:B------:R-:W-:Y:S01]  /*119f0*/  FMUL.FTZ R125, R7.reuse, R125 ;  /* 0x0000007d077d7220 */ /* 0x040fe20000410000 */
        /* <DEDUP_REMOVED lines=8> */
[----:B------:R-:W1:Y:S01]  /*11a80*/  @P2 MUFU.LG2 R2, R2 ;  /* 0x0000000200022308 */ /* 0x000e620000000c00 */
[----:B------:R-:W-:Y:S01]  /*11a90*/  F2FP.BF16.F32.PACK_AB R108, R109, R108 ;  /* 0x0000006c6d6c723e */ /* 0x000fe200000010ff */
[----:B------:R-:W-:Y:S01]  /*11aa0*/  STS [R15+0x400], R82 ;  /* 0x000400520f007388 */ /* 0x000fe20000000800 */
[----:B------:R-:W-:Y:S01]  /*11ab0*/  F2FP.BF16.F32.PACK_AB R110, R111, R110 ;  /* 0x0000006e6f6e723e */ /* 0x000fe200000010ff */
[----:B----4-:R-:W-:Y:S01]  /*11ac0*/  @P1 FMUL.FTZ R0, R0, 0.69314718246459960938 ;  /* 0x3f31721800001820 */ /* 0x010fe20000410000 */
[----:B------:R-:W-:Y:S01]  /*11ad0*/  F2FP.BF16.F32.PACK_AB R112, R113, R112 ;  /* 0x000000707170723e */ /* 0x000fe200000010ff */
[----:B------:R-:W-:Y:S01]  /*11ae0*/  STS [R19], R84 ;  /* 0x0000005413007388 */ /* 0x000fe20000000800 */
[----:B------:R-:W-:-:S02]  /*11af0*/  F2FP.BF16.F32.PACK_AB R114, R115, R114 ;  /* 0x000000727372723e */ /* 0x000fc400000010ff */
[----:B------:R-:W-:Y:S01]  /*11b00*/  F2FP.BF16.F32.PACK_AB R116, R117, R116 ;  /* 0x000000747574723e */ /* 0x000fe200000010ff */
[----:B------:R-:W-:Y:S01]  /*11b10*/  STS [R19+0x400], R86 ;  /* 0x0004005613007388 */ /* 0x000fe20000000800 */
[----:B------:R-:W-:Y:S02]  /*11b20*/  F2FP.BF16.F32.PACK_AB R118, R119, R118 ;  /* 0x000000767776723e */ /* 0x000fe400000010ff */
[----:B------:R-:W-:Y:S01]  /*11b30*/  F2FP.BF16.F32.PACK_AB R124, R125, R124 ;  /* 0x0000007c7d7c723e */ /* 0x000fe200000010ff */
[----:B------:R-:W-:Y:S01]  /*11b40*/  STS [R21], R88 ;  /* 0x0000005815007388 */ /* 0x000fe20000000800 */
[----:B------:R-:W-:Y:S02]  /*11b50*/  F2FP.BF16.F32.PACK_AB R126, R127, R126 ;  /* 0x0000007e7f7e723e */ /* 0x000fe400000010ff */
[----:B------:R-:W-:Y:S01]  /*11b60*/  F2FP.BF16.F32.PACK_AB R7, R7, R120 ;  /* 0x000000780707723e */ /* 0x000fe200000010ff */
[----:B------:R-:W-:Y:S01]  /*11b70*/  STS [R21+0x400], R90 ;  /* 0x0004005a15007388 */ /* 0x000fe20000000800 */
[----:B------:R-:W-:-:S02]  /*11b80*/  F2FP.BF16.F32.PACK_AB R122, R123, R122 ;  /* 0x0000007a7b7a723e */ /* 0x000fc400000010ff */
[----:B------:R-:W-:Y:S01]  /*11b90*/  ISETP.NE.AND P3, PT, R210, -0x1, PT ;  /* 0xffffffffd200780c */ /* 0x000fe20003f65270 */
[----:B------:R-:W-:Y:S01]  /*11ba0*/  STS [R23], R92 ;  /* 0x0000005c17007388 */ /* 0x000fe20000000800 */
[----:B--2---:R-:W-:-:S03]  /*11bb0*/  ISETP.NE.AND P4, PT, R8, RZ, PT ;  /* 0x000000ff0800720c */ /* 0x004fc60003f85270 */
[----:B------:R-:W-:Y:S01]  /*11bc0*/  STS [R23+0x400], R94 ;  /* 0x0004005e17007388 */ /* 0x000fe20000000800 */
[----:B------:R-:W-:-:S03]  /*11bd0*/  ISETP.NE.OR P0, PT, R210, -0x1, !P4 ;  /* 0xffffffffd200780c */ /* 0x000fc60006705670 */
[----:B------:R-:W-:Y:S04]  /*11be0*/  STS [R9+0x2000], R96 ;  /* 0x0020006009007388 */ /* 0x000fe80000000800 */
[----:B------:R2:W-:Y:S01]  /*11bf0*/  STS [R9+0x2400], R98 ;  /* 0x0024006209007388 */ /* 0x0005e20000000800 */
[----:B------:R-:W3:Y:S03]  /*11c00*/  @!P3 LDC.64 R4, c[0x0][0x400] ;  /* 0x00010000ff04bb82 */ /* 0x000ee60000000a00 */
[----:B------:R-:W-:Y:S04]  /*11c10*/  STS [R11+0x2000], R100 ;  /* 0x002000640b007388 */ /* 0x000fe80000000800 */
[----:B------:R4:W-:Y:S01]  /*11c20*/  STS [R11+0x2400], R102 ;  /* 0x002400660b007388 */ /* 0x0009e20000000800 */
[----:B------:R-:W5:Y:S03]  /*11c30*/  @!P4 LDC R10, c[0x0][0x3e0] ;  /* 0x0000f800ff0acb82 */ /* 0x000f660000000800 */
[----:B------:R-:W-:Y:S04]  /*11c40*/  STS [R13+0x2000], R104 ;  /* 0x002000680d007388 */ /* 0x000fe80000000800 */
[----:B------:R-:W-:Y:S04]  /*11c50*/  STS [R13+0x2400], R106 ;  /* 0x0024006a0d007388 */ /* 0x000fe80000000800 */
[----:B------:R-:W-:Y:S04]  /*11c60*/  STS [R17+0x2000], R108 ;  /* 0x0020006c11007388 */ /* 0x000fe80000000800 */
[----:B------:R1:W-:Y:S01]  /*11c70*/  STS [R17+0x2400], R110 ;  /* 0x0024006e11007388 */ /* 0x0003e20000000800 */
[----:B--2---:R-:W2:Y:S03]  /*11c80*/  @P3 LDC.64 R8, c[0x0][0x408] ;  /* 0x00010200ff083b82 */ /* 0x004ea60000000a00 */
[----:B------:R-:W-:Y:S04]  /*11c90*/  STS [R15+0x2000], R112 ;  /* 0x002000700f007388 */ /* 0x000fe80000000800 */
[----:B------:R-:W-:Y:S01]  /*11ca0*/  STS [R15+0x2400], R114 ;  /* 0x002400720f007388 */ /* 0x000fe20000000800 */
[----:B----4-:R-:W4:Y:S03]  /*11cb0*/  LDC R11, c[0x0][0x434] ;  /* 0x00010d00ff0b7b82 */ /* 0x010f260000000800 */
[----:B------:R-:W-:Y:S04]  /*11cc0*/  STS [R19+0x2000], R116 ;  /* 0x0020007413007388 */ /* 0x000fe80000000800 */
[----:B------:R3:W-:Y:S04]  /*11cd0*/  STS [R19+0x2400], R118 ;  /* 0x0024007613007388 */ /* 0x0007e80000000800 */
[----:B------:R-:W-:Y:S04]  /*11ce0*/  STS [R21+0x2000], R124 ;  /* 0x0020007c15007388 */ /* 0x000fe80000000800 */
[----:B------:R5:W-:Y:S01]  /*11cf0*/  STS [R21+0x2400], R126 ;  /* 0x0024007e15007388 */ /* 0x000be20000000800 */
[----:B-1----:R-:W1:Y:S03]  /*11d00*/  @P4 LDC R17, c[0x0][0x454] ;  /* 0x00011500ff114b82 */ /* 0x002e660000000800 */
[----:B------:R-:W-:Y:S04]  /*11d10*/  STS [R23+0x2000], R7 ;  /* 0x0020000717007388 */ /* 0x000fe80000000800 */
[----:B------:R2:W-:Y:S01]  /*11d20*/  STS [R23+0x2400], R122 ;  /* 0x0024007a17007388 */ /* 0x0005e20000000800 */
[----:B------:R-:W-:Y:S08]  /*11d30*/  BAR.SYNC.DEFER_BLOCKING 0x0 ;  /* 0x0000000000007b1d */ /* 0x000ff00000010000 */
[----:B---3--:R-:W3:Y:S01]  /*11d40*/  @P2 LDC R19, c[0x0][0x458] ;  /* 0x00011600ff132b82 */ /* 0x008ee20000000800 */
[----:B------:R-:W4:Y:S01]  /*11d50*/  S2R R6, SR_CTAID.Y ;  /* 0x0000000000067919 */ /* 0x000f220000002600 */
[----:B-----5:R-:W-:-:S04]  /*11d60*/  LOP3.LUT R21, R200, 0x30, RZ, 0xc0, !PT ;  /* 0x00000030c8157812 */ /* 0x020fc800078ec0ff */
[----:B------:R-:W-:Y:S01]  /*11d70*/  LOP3.LUT R21, R21, 0x7, R18, 0xf8, !PT ;  /* 0x0000000715157812 */ /* 0x000fe200078ef812 */
[----:B--2---:R-:W-:Y:S01]  /*11d80*/  @P3 IMAD.WIDE.U32 R22, R210, R8, RZ ;  /* 0x00000008d2163225 */ /* 0x004fe200078e00ff */
[----:B------:R-:W-:Y:S01]  /*11d90*/  MOV R8, 0x7f800000 ;  /* 0x7f80000000087802 */ /* 0x000fe20000000f00 */
[----:B------:R2:W2:Y:S02]  /*11da0*/  LDS.128 R12, [R219+0x1800] ;  /* 0x00180000db0c7984 */ /* 0x0004a40000000c00 */
[----:B----4-:R-:W-:-:S04]  /*11db0*/  @!P3 IMAD.WIDE.U32 R26, R6, R4, RZ ;  /* 0x00000004061ab225 */ /* 0x010fc800078e00ff */
[----:B------:R-:W-:Y:S02]  /*11dc0*/  @!P3 IMAD R7, R6, R5, R27 ;  /* 0x000000050607b224 */ /* 0x000fe400078e021b */
[----:B------:R-:W-:Y:S01]  /*11dd0*/  @P2 FMUL.FTZ R27, R2, 0.69314718246459960938 ;  /* 0x3f317218021b2820 */ /* 0x000fe20000410000 */
[----:B------:R-:W4:Y:S01]  /*11de0*/  LDC.64 R4, c[0x0][0x408] ;  /* 0x00010200ff047b82 */ /* 0x000f220000000a00 */
[----:B------:R-:W-:Y:S01]  /*11df0*/  @P3 IMAD R7, R210, R9, R23 ;  /* 0x00000009d2073224 */ /* 0x000fe200078e0217 */
[----:B------:R-:W-:Y:S01]  /*11e00*/  MOV R9, 0x7f800000 ;  /* 0x7f80000000097802 */ /* 0x000fe20000000f00 */
[----:B------:R-:W-:Y:S02]  /*11e10*/  @!P4 IMAD R10, R6, R10, R25 ;  /* 0x0000000a060ac224 */ /* 0x000fe400078e0219 */
[----:B---3--:R-:W-:Y:S01]  /*11e20*/  @P2 FFMA.FTZ R8, R132, R19, R27 ;  /* 0x0000001384082223 */ /* 0x008fe2000001001b */
[-C--:B------:R-:W-:Y:S02]  /*11e30*/  @!P0 IMAD R210, R6, R11.reuse, RZ ;  /* 0x0000000b06d28224 */ /* 0x080fe400078e02ff */
[----:B------:R-:W-:Y:S01]  /*11e40*/  @P1 FFMA.FTZ R9, R3, R16, R0 ;  /* 0x0000001003091223 */ /* 0x000fe20000010000 */
[----:B------:R-:W-:-:S02]  /*11e50*/  @!P4 IMAD R10, R10, R11, RZ ;  /* 0x0000000b0a0ac224 */ /* 0x000fc400078e02ff */
[----:B-1----:R-:W-:Y:S01]  /*11e60*/  @P4 IMAD R10, R25, R17, R210 ;  /* 0x00000011190a4224 */ /* 0x002fe200078e02d2 */
[----:B------:R-:W-:Y:S06]  /*11e70*/  @P5 BRA `(.L_x_589) ;  /* 0x00000000002c5947 */ /* 0x000fec0003800000 */
[----:B------:R-:W1:Y:S01]  /*11e80*/  LDCU.64 UR4, c[0x0][0x420] ;  /* 0x00008400ff0477ac */ /* 0x000e620008000a00 */
[----:B------:R-:W-:Y:S01]  /*11e90*/  VIADD R10, R10, UR6 ;  /* 0x000000060a0a7c36 */ /* 0x000fe20008000000 */
[C---:B------:R-:W-:Y:S01]  /*11ea0*/  ISETP.GE.AND P2, PT, R21.reuse, R204, PT ;  /* 0x000000cc1500720c */ /* 0x040fe20003f46270 */
[----:B------:R-:W-:-:S03]  /*11eb0*/  VIADD R3, R21, 0x8 ;  /* 0x0000000815037836 */ /* 0x000fc60000000000 */
[C---:B------:R-:W-:Y:S02]  /*11ec0*/  IADD3 R0, P0, PT, R10.reuse, R21, RZ ;  /* 0x000000150a007210 */ /* 0x040fe40007f1e0ff */
[----:B------:R-:W-:Y:S02]  /*11ed0*/  ISETP.GE.AND P1, PT, R3, R204, PT ;  /* 0x000000cc0300720c */ /* 0x000fe40003f26270 */
[----:B------:R-:W-:Y:S02]  /*11ee0*/  LEA.HI.X.SX32 R3, R10, RZ, 0x1, P0 ;  /* 0x000000ff0a037211 */ /* 0x000fe400000f0eff */
[----:B-1----:R-:W-:-:S04]  /*11ef0*/  LEA R2, P0, R0, UR4, 0x2 ;  /* 0x0000000400027c11 */ /* 0x002fc8000f8010ff */
[----:B------:R-:W-:-:S05]  /*11f00*/  LEA.HI.X R3, R0, UR5, R3, 0x2, P0 ;  /* 0x0000000500037c11 */ /* 0x000fca00080f1403 */
[----:B------:R1:W-:Y:S04]  /*11f10*/  @!P2 STG.E desc[UR16][R2.64], R8 ;  /* 0x000000080200a986 */ /* 0x0003e8000c101910 */
[----:B------:R1:W-:Y:S02]  /*11f20*/  @!P1 STG.E desc[UR16][R2.64+0x20], R9 ;  /* 0x0000200902009986 */ /* 0x0003e4000c101910 */
.L_x_589:
[----:B------:R-:W-:Y:S05]  /*11f30*/  BSYNC.RECONVERGENT B0 ;  /* 0x0000000000007941 */ /* 0x000fea0003800200 */
.L_x_588:
[----:B------:R-:W-:Y:S01]  /*11f40*/  IMAD.MOV.U32 R199, RZ, RZ, RZ ;  /* 0x000000ffffc77224 */ /* 0x000fe200078e00ff */
[----:B-1----:R-:W-:Y:S01]  /*11f50*/  SHF.R.U32.HI R3, RZ, 0x3, R201 ;  /* 0x00000003ff037819 */ /* 0x002fe200000116c9 */
[----:B------:R-:W-:Y:S01]  /*11f60*/  @P3 IMAD.MOV.U32 R26, RZ, RZ, R22 ;  /* 0x000000ffff1a3224 */ /* 0x000fe200078e0016 */
[----:B------:R1:W3:Y:S01]  /*11f70*/  LDS.128 R16, [R219] ;  /* 0x00000000db107984 */ /* 0x0002e20000000c00 */
[----:B----4-:R-:W-:Y:S01]  /*11f80*/  IMAD.WIDE.U32 R8, R4, UR6, R198 ;  /* 0x0000000604087c25 */ /* 0x010fe2000f8e00c6 */
[C---:B------:R-:W-:Y:S01]  /*11f90*/  IADD3 R11, PT, PT, R3.reuse, 0x10, RZ ;  /* 0x00000010030b7810 */ /* 0x040fe20007ffe0ff */
[----:B------:R-:W4:Y:S01]  /*11fa0*/  LDCU.64 UR4, c[0x0][0x410] ;  /* 0x00008200ff0477ac */ /* 0x000f220008000a00 */
[----:B------:R-:W-:Y:S01]  /*11fb0*/  ISETP.GE.AND P3, PT, R3, R204, PT ;  /* 0x000000cc0300720c */ /* 0x000fe20003f66270 */
[----:B------:R-:W-:Y:S01]  /*11fc0*/  IMAD R0, R5, UR6, R9 ;  /* 0x0000000605007c24 */ /* 0x000fe2000f8e0209 */
[----:B------:R-:W-:Y:S01]  /*11fd0*/  IADD3 R26, P0, PT, R26, R8, RZ ;  /* 0x000000081a1a7210 */ /* 0x000fe20007f1e0ff */
[----:B------:R-:W-:Y:S01]  /*11fe0*/  VIADD R9, R3, 0x20 ;  /* 0x0000002003097836 */ /* 0x000fe20000000000 */
[----:B------:R-:W-:Y:S01]  /*11ff0*/  ISETP.GE.AND P2, PT, R11, R204, PT ;  /* 0x000000cc0b00720c */ /* 0x000fe20003f46270 */
[----:B------:R-:W-:Y:S01]  /*12000*/  BSSY.RECONVERGENT B0, `(.L_x_590) ;  /* 0x0000014000007945 */ /* 0x000fe20003800200 */
[----:B------:R-:W-:Y:S01]  /*12010*/  IADD3.X R27, PT, PT, R7, R0, RZ, P0, !PT ;  /* 0x00000000071b7210 */ /* 0x000fe200007fe4ff */
[----:B------:R-:W-:Y:S01]  /*12020*/  VIADD R7, R3, 0x30 ;  /* 0x0000003003077836 */ /* 0x000fe20000000000 */
[----:B------:R-:W-:-:S02]  /*12030*/  ISETP.GE.AND P1, PT, R9, R204, PT ;  /* 0x000000cc0900720c */ /* 0x000fc40003f26270 */
[----:B------:R1:W1:Y:S02]  /*12040*/  LDS.128 R8, [R219+0x2000] ;  /* 0x00200000db087984 */ /* 0x0002640000000c00 */
[----:B------:R-:W-:Y:S01]  /*12050*/  ISETP.GE.AND P0, PT, R7, R204, PT ;  /* 0x000000cc0700720c */ /* 0x000fe20003f06270 */
[----:B----4-:R-:W-:-:S04]  /*12060*/  IMAD.WIDE.U32 R6, R25, UR4, R26 ;  /* 0x0000000419067c25 */ /* 0x010fc8000f8e001a */
[----:B------:R-:W-:Y:S01]  /*12070*/  IMAD R23, R25, UR5, R7 ;  /* 0x0000000519177c24 */ /* 0x000fe2000f8e0207 */
[----:B------:R-:W-:Y:S07]  /*12080*/  @P3 BRA `(.L_x_591) ;  /* 0x00000000002c3947 */ /* 0x000fee0003800000 */
[----:B------:R-:W4:Y:S01]  /*12090*/  LDCU UR6, c[0x0][0x440] ;  /* 0x00008800ff0677ac */ /* 0x000f220008000800 */
[----:B------:R-:W-:Y:S01]  /*120a0*/  IMAD.MOV.U32 R22, RZ, RZ, R6 ;  /* 0x000000ffff167224 */ /* 0x000fe200078e0006 */
[----:B------:R-:W5:Y:S03]  /*120b0*/  LDCU.64 UR4, c[0x0][0x3f0] ;  /* 0x00007e00ff0477ac */ /* 0x000f660008000a00 */
[----:B------:R-:W-:-:S04]  /*120c0*/  IMAD.WIDE.U32 R24, R3, R4, R22 ;  /* 0x0000000403187225 */ /* 0x000fc800078e0016 */
[----:B------:R-:W-:Y:S01]  /*120d0*/  IMAD R0, R3, R5, R25 ;  /* 0x0000000503007224 */ /* 0x000fe200078e0219 */
[----:B----4-:R-:W-:Y:S02]  /*120e0*/  ISETP.GE.AND P4, PT, R198, UR6, PT ;  /* 0x00000006c6007c0c */ /* 0x010fe4000bf86270 */
[----:B------:R-:W-:Y:S02]  /*120f0*/  ISETP.GE.AND P3, PT, R218, UR6, PT ;  /* 0x00000006da007c0c */ /* 0x000fe4000bf66270 */
[----:B-----5:R-:W-:-:S04]  /*12100*/  LEA R20, P5, R24, UR4, 0x1 ;  /* 0x0000000418147c11 */ /* 0x020fc8000f8a08ff */
[----:B------:R-:W-:-:S05]  /*12110*/  LEA.HI.X R21, R24, UR5, R0, 0x1, P5 ;  /* 0x0000000518157c11 */ /* 0x000fca000a8f0c00 */
[----:B---3--:R4:W-:Y:S04]  /*12120*/  @!P4 STG.E.128 desc[UR16][R20.64], R16 ;  /* 0x000000101400c986 */ /* 0x0089e8000c101d10 */
[----:B-1----:R4:W-:Y:S02]  /*12130*/  @!P3 STG.E.128 desc[UR16][R20.64+0x80], R8 ;  /* 0x000080081400b986 */ /* 0x0029e4000c101d10 */
.L_x_591:
[----:B------:R-:W-:Y:S05]  /*12140*/  BSYNC.RECONVERGENT B0 ;  /* 0x0000000000007941 */ /* 0x000fea0003800200 */
.L_x_590:
[----:B---34-:R3:W4:Y:S01]  /*12150*/  LDS.128 R16, [R219+0x800] ;  /* 0x00080000db107984 */ /* 0x0187220000000c00 */
[----:B------:R-:W-:Y:S03]  /*12160*/  BSSY.RECONVERGENT B0, `(.L_x_592) ;  /* 0x0000013000007945 */ /* 0x000fe60003800200 */
[----:B-1----:R3:W1:Y:S01]  /*12170*/  LDS.128 R8, [R219+0x2800] ;  /* 0x00280000db087984 */ /* 0x0026620000000c00 */
[----:B------:R-:W-:Y:S05]  /*12180*/  @P2 BRA `(.L_x_593) ;  /* 0x0000000000402947 */ /* 0x000fea0003800000 */
[----:B------:R-:W5:Y:S01]  /*12190*/  LDCU UR6, c[0x0][0x440] ;  /* 0x00008800ff0677ac */ /* 0x000f620008000800 */
[----:B------:R-:W-:Y:S01]  /*121a0*/  IADD3 R21, P2, PT, R3, 0x10, RZ ;  /* 0x0000001003157810 */ /* 0x000fe20007f5e0ff */
[----:B------:R-:W-:Y:S01]  /*121b0*/  IMAD.MOV.U32 R24, RZ, RZ, R6 ;  /* 0x000000ffff187224 */ /* 0x000fe200078e0006 */
[----:B------:R-:W2:Y:S03]  /*121c0*/  LDCU.64 UR4, c[0x0][0x3f0] ;  /* 0x00007e00ff0477ac */ /* 0x000ea60008000a00 */
[----:B------:R-:W-:-:S04]  /*121d0*/  IMAD.X R25, RZ, RZ, RZ, P2 ;  /* 0x000000ffff197224 */ /* 0x000fc800010e06ff */
[----:B------:R-:W-:Y:S01]  /*121e0*/  IMAD R0, R25, R4, RZ ;  /* 0x0000000419007224 */ /* 0x000fe200078e02ff */
[----:B------:R-:W-:-:S03]  /*121f0*/  MOV R25, R23 ;  /* 0x0000001700197202 */ /* 0x000fc60000000f00 */
[C---:B------:R-:W-:Y:S02]  /*12200*/  IMAD R0, R21.reuse, R5, R0 ;  /* 0x0000000515007224 */ /* 0x040fe400078e0200 */
[----:B------:R-:W-:Y:S01]  /*12210*/  IMAD.WIDE.U32 R24, R21, R4, R24 ;  /* 0x0000000415187225 */ /* 0x000fe200078e0018 */
[----:B-----5:R-:W-:Y:S02]  /*12220*/  ISETP.GE.AND P3, PT, R198, UR6, PT ;  /* 0x00000006c6007c0c */ /* 0x020fe4000bf66270 */
[----:B------:R-:W-:Y:S01]  /*12230*/  ISETP.GE.AND P2, PT, R218, UR6, PT ;  /* 0x00000006da007c0c */ /* 0x000fe2000bf46270 */
[----:B------:R-:W-:Y:S01]  /*12240*/  IMAD.IADD R0, R0, 0x1, R25 ;  /* 0x0000000100007824 */ /* 0x000fe200078e0219 */
[----:B--2---:R-:W-:-:S04]  /*12250*/  LEA R20, P4, R24, UR4, 0x1 ;  /* 0x0000000418147c11 */ /* 0x004fc8000f8808ff */
[----:B------:R-:W-:-:S05]  /*12260*/  LEA.HI.X R21, R24, UR5, R0, 0x1, P4 ;  /* 0x0000000518157c11 */ /* 0x000fca000a0f0c00 */
[----:B----4-:R2:W-:Y:S04]  /*12270*/  @!P3 STG.E.128 desc[UR16][R20.64], R16 ;  /* 0x000000101400b986 */ /* 0x0105e8000c101d10 */
[----:B-1----:R2:W-:Y:S02]  /*12280*/  @!P2 STG.E.128 desc[UR16][R20.64+0x80], R8 ;  /* 0x000080081400a986 */ /* 0x0025e4000c101d10 */
.L_x_593:
[----:B------:R-:W-:Y:S05]  /*12290*/  BSYNC.RECONVERGENT B0 ;  /* 0x0000000000007941 */ /* 0x000fea0003800200 */
.L_x_592:
[----:B--2-4-:R2:W4:Y:S01]  /*122a0*/  LDS.128 R16, [R219+0x1000] ;  /* 0x00100000db107984 */ /* 0x0145220000000c00 */
[----:B------:R-:W-:Y:S03]  /*122b0*/  BSSY.RECONVERGENT B0, `(.L_x_594) ;  /* 0x0000013000007945 */ /* 0x000fe60003800200 */
[----:B-1----:R2:W1:Y:S01]  /*122c0*/  LDS.128 R8, [R219+0x3000] ;  /* 0x00300000db087984 */ /* 0x0024620000000c00 */
[----:B------:R-:W-:Y:S05]  /*122d0*/  @P1 BRA `(.L_x_595) ;  /* 0x0000000000401947 */ /* 0x000fea0003800000 */
[----:B------:R-:W5:Y:S01]  /*122e0*/  LDCU UR6, c[0x0][0x440] ;  /* 0x00008800ff0677ac */ /* 0x000f620008000800 */
[----:B------:R-:W-:Y:S01]  /*122f0*/  IADD3 R21, P1, PT, R3, 0x20, RZ ;  /* 0x0000002003157810 */ /* 0x000fe20007f3e0ff */
[----:B------:R-:W-:Y:S01]  /*12300*/  IMAD.MOV.U32 R24, RZ, RZ, R6 ;  /* 0x000000ffff187224 */ /* 0x000fe200078e0006 */
[----:B------:R-:W3:Y:S03]  /*12310*/  LDCU.64 UR4, c[0x0][0x3f0] ;  /* 0x00007e00ff0477ac */ /* 0x000ee60008000a00 */
        /* <DEDUP_REMOVED lines=8> */
[----:B---3--:R-:W-:-:S04]  /*123a0*/  LEA R20, P3, R24, UR4, 0x1 ;  /* 0x0000000418147c11 */ /* 0x008fc8000f8608ff */
[----:B------:R-:W-:-:S05]  /*123b0*/  LEA.HI.X R21, R24, UR5, R0, 0x1, P3 ;  /* 0x0000000518157c11 */ /* 0x000fca00098f0c00 */
[----:B----4-:R3:W-:Y:S04]  /*123c0*/  @!P2 STG.E.128 desc[UR16][R20.64], R16 ;  /* 0x000000101400a986 */ /* 0x0107e8000c101d10 */
[----:B-1----:R3:W-:Y:S02]  /*123d0*/  @!P1 STG.E.128 desc[UR16][R20.64+0x80], R8 ;  /* 0x0000800814009986 */ /* 0x0027e4000c101d10 */
.L_x_595:
[----:B------:R-:W-:Y:S05]  /*123e0*/  BSYNC.RECONVERGENT B0 ;  /* 0x0000000000007941 */ /* 0x000fea0003800200 */
.L_x_594:
[----:B------:R-:W-:Y:S05]  /*123f0*/  @P0 EXIT ;  /* 0x000000000000094d */ /* 0x000fea0003800000 */
[----:B-1-3--:R1:W3:Y:S01]  /*12400*/  LDS.128 R8, [R219+0x3800] ;  /* 0x00380000db087984 */ /* 0x00a2e20000000c00 */
[----:B------:R-:W5:Y:S01]  /*12410*/  LDCU UR6, c[0x0][0x440] ;  /* 0x00008800ff0677ac */ /* 0x000f620008000800 */
[----:B------:R-:W-:Y:S01]  /*12420*/  IADD3 R3, P0, PT, R3, 0x30, RZ ;  /* 0x0000003003037810 */ /* 0x000fe20007f1e0ff */
[----:B------:R-:W2:Y:S04]  /*12430*/  LDCU.64 UR4, c[0x0][0x3f0] ;  /* 0x00007e00ff0477ac */ /* 0x000ea80008000a00 */
        /* <DEDUP_REMOVED lines=10> */
[----:B------:R1:W-:Y:S02]  /*124e0*/  @!P1 STG.E.128 desc[UR16][R2.64], R12 ;  /* 0x0000000c02009986 */ /* 0x0003e4000c101d10 */
[----:B------:R-:W-:Y:S05]  /*124f0*/  @P0 EXIT ;  /* 0x000000000000094d */ /* 0x000fea0003800000 */
[----:B---3--:R-:W-:Y:S01]  /*12500*/  STG.E.128 desc[UR16][R2.64+0x80], R8 ;  /* 0x0000800802007986 */ /* 0x008fe2000c101d10 */
[----:B------:R-:W-:Y:S05]  /*12510*/  EXIT ;  /* 0x000000000000794d */ /* 0x000fea0003800000 */
.L_x_596:
        /* <DEDUP_REMOVED lines=14> */
.L_x_7194:


//--------------------- .text._ZN5flash24flash_fwd_splitkv_kernelI23Flash_fwd_kernel_traitsILi128ELi64ELi128ELi4ELb0ELb0EN7cutlass10bfloat16_tE19Flash_kernel_traitsILi128ELi64ELi128ELi4ES3_EELb1ELb0ELb0ELb0ELb0ELb1ELb0ELb0EEEvNS_16Flash_fwd_paramsE --------------------------
	.section	.text._ZN5flash24flash_fwd_splitkv_kernelI23Flash_fwd_kernel_traitsILi128ELi64ELi128ELi4ELb0ELb0EN7cutlass10bfloat16_tE19Flash_kernel_traitsILi128ELi64ELi128ELi4ES3_EELb1ELb0ELb0ELb0ELb0ELb1ELb0ELb0EEEvNS_16Flash_fwd_paramsE,"ax",@progbits
	.align	128
        .global         _ZN5flash24flash_fwd_splitkv_kernelI23Flash_fwd_kernel_traitsILi128ELi64ELi128ELi4ELb0ELb0EN7cutlass10bfloat16_tE19Flash_kernel_traitsILi128ELi64ELi128ELi4ES3_EELb1ELb0ELb0ELb0ELb0ELb1ELb0ELb0EEEvNS_16Flash_fwd_paramsE
        .type           _ZN5flash24flash_fwd_splitkv_kernelI23Flash_fwd_kernel_traitsILi128ELi64ELi128ELi4ELb0ELb0EN7cutlass10bfloat16_tE19Flash_kernel_traitsILi128ELi64ELi128ELi4ES3_EELb1ELb0ELb0ELb0ELb0ELb1ELb0ELb0EEEvNS_16Flash_fwd_paramsE,@function
        .size           _ZN5flash24flash_fwd_splitkv_kernelI23Flash_fwd_kernel_traitsILi128ELi64ELi128ELi4ELb0ELb0EN7cutlass10bfloat16_tE19Flash_kernel_traitsILi128ELi64ELi128ELi4ES3_EELb1ELb0ELb0ELb0ELb0ELb1ELb0ELb0EEEvNS_16Flash_fwd_paramsE,(.L_x_7195 - _ZN5flash24flash_fwd_splitkv_kernelI23Flash_fwd_kernel_traitsILi128ELi64ELi128ELi4ELb0ELb0EN7cutlass10bfloat16_tE19Flash_kernel_traitsILi128ELi64ELi128ELi4ES3_EELb1ELb0ELb0ELb0ELb0ELb1ELb0ELb0EEEvNS_16Flash_fwd_paramsE)
        .other          _ZN5flash24flash_fwd_splitkv_kernelI23Flash_fwd_kernel_traitsILi128ELi64ELi128ELi4ELb0ELb0EN7cutlass10bfloat16_tE19Flash_kernel_traitsILi128ELi64ELi128ELi4ES3_EELb1ELb0ELb0ELb0ELb0ELb1ELb0ELb0EEEvNS_16Flash_fwd_paramsE,@"STO_CUDA_ENTRY STV_DEFAULT"
_ZN5flash24flash_fwd_splitkv_kernelI23Flash_fwd_kernel_traitsILi128ELi64ELi128ELi4ELb0ELb0EN7cutlass10bfloat16_tE19Flash_kernel_traitsILi128ELi64ELi128ELi4ES3_EELb1ELb0ELb0ELb0ELb0ELb1ELb0ELb0EEEvNS_16Flash_fwd_paramsE:
.text._ZN5flash24flash_fwd_splitkv_kernelI23Flash_fwd_kernel_traitsILi128ELi64ELi128ELi4ELb0ELb0EN7cutlass10bfloat16_tE19Flash_kernel_traitsILi128ELi64ELi128ELi4ES3_EELb1ELb0ELb0ELb0ELb0ELb1ELb0ELb0EEEvNS_16Flash_fwd_paramsE:
[----:B------:R-:W-:Y:S08]  /*0000*/  LDC R1, c[0x0][0x37c] ;  /* 0x0000df00ff017b82 */ /* 0x000ff00000000800 */
[----:B------:R-:W1:Y:S01]  /*0010*/  LDC.64 R2, c[0x0][0x460] ;  /* 0x00011800ff027b82 */ /* 0x000e620000000a00 */
[----:B------:R-:W2:Y:S01]  /*0020*/  S2R R0, SR_CTAID.Y ;  /* 0x0000000000007919 */ /* 0x000ea20000002600 */
[----:B------:R-:W3:Y:S01]  /*0030*/  LDCU.64 UR16, c[0x0][0x358] ;  /* 0x00006b00ff1077ac */ /* 0x000ee20008000a00 */
[----:B------:R-:W-:Y:S01]  /*0040*/  IMAD.MOV.U32 R220, RZ, RZ, -0x1 ;  /* 0xffffffffffdc7424 */ /* 0x000fe200078e00ff */
[----:B------:R-:W4:Y:S04]  /*0050*/  LDCU.64 UR4, c[0x0][0x478] ;  /* 0x00008f00ff0477ac */ /* 0x000f280008000a00 */
[----:B------:R-:W2:Y:S01]  /*0060*/  LDC.64 R4, c[0x0][0x460] ;  /* 0x00011800ff047b82 */ /* 0x000ea20000000a00 */
[----:B------:R-:W3:Y:S07]  /*0070*/  LDCU.64 UR6, c[0x0][0x470] ;  /* 0x00008e00ff0677ac */ /* 0x000eee0008000a00 */
[----:B------:R-:W3:Y:S01]  /*0080*/  LDC.64 R8, c[0x0][0x468] ;  /* 0x00011a00ff087b82 */ /* 0x000ee20000000a00 */
[----:B-1----:R-:W-:-:S02]  /*0090*/  ISETP.NE.U32.AND P0, PT, R2, RZ, PT ;  /* 0x000000ff0200720c */ /* 0x002fc40003f05070 */
[----:B------:R-:W-:Y:S02]  /*00a0*/  ISETP.NE.U32.AND P4, PT, R2, RZ, PT ;  /* 0x000000ff0200720c */ /* 0x000fe40003f85070 */
[C---:B------:R-:W-:Y:S02]  /*00b0*/  ISETP.NE.AND.EX P0, PT, R3.reuse, RZ, PT, P0 ;  /* 0x000000ff0300720c */ /* 0x040fe40003f05300 */
[----:B------:R-:W-:Y:S02]  /*00c0*/  ISETP.NE.AND.EX P4, PT, R3, RZ, PT, P4 ;  /* 0x000000ff0300720c */ /* 0x000fe40003f85340 */
[----:B----4-:R-:W-:Y:S01]  /*00d0*/  ISETP.NE.U32.AND P2, PT, RZ, UR4, PT ;  /* 0x00000004ff007c0c */ /* 0x010fe2000bf45070 */
[C---:B--2---:R-:W-:Y:S01]  /*00e0*/  IMAD.WIDE.U32 R14, R0.reuse, 0x4, R4 ;  /* 0x00000004000e7825 */ /* 0x044fe200078e0004 */
[----:B---3--:R-:W-:Y:S02]  /*00f0*/  ISETP.NE.U32.AND P3, PT, RZ, UR6, PT ;  /* 0x00000006ff007c0c */ /* 0x008fe4000bf65070 */
[----:B------:R-:W-:Y:S01]  /*0100*/  ISETP.NE.AND.EX P2, PT, RZ, UR5, PT, P2 ;  /* 0x00000005ff007c0c */ /* 0x000fe2000bf45320 */
[----:B------:R-:W-:Y:S01]  /*0110*/  IMAD.SHL.U32 R11, R0, 0x4, RZ ;  /* 0x00000004000b7824 */ /* 0x000fe200078e00ff */
[----:B------:R-:W-:-:S03]  /*0120*/  ISETP.NE.AND.EX P3, PT, RZ, UR7, PT, P3 ;  /* 0x00000007ff007c0c */ /* 0x000fc6000bf65330 */
[----:B------:R-:W2:Y:S04]  /*0130*/  @P0 LDG.E R220, desc[UR16][R14.64] ;  /* 0x000000100edc0981 */ /* 0x000ea8000c1e1900 */
[----:B------:R1:W2:Y:S01]  /*0140*/  @P4 LDG.E R17, desc[UR16][R14.64+0x4] ;  /* 0x000004100e114981 */ /* 0x0002a2000c1e1900 */
[----:B------:R-:W-:Y:S01]  /*0150*/  SHF.R.U32.HI R10, RZ, 0x1e, R0 ;  /* 0x0000001eff0a7819 */ /* 0x000fe20000011600 */
[----:B------:R-:W-:Y:S02]  /*0160*/  IMAD.MOV.U32 R4, RZ, RZ, RZ ;  /* 0x000000ffff047224 */ /* 0x000fe400078e00ff */
[C---:B------:R-:W-:Y:S01]  /*0170*/  @P2 IADD3 R2, P0, PT, R11.reuse, UR4, RZ ;  /* 0x000000040b022c10 */ /* 0x040fe2000ff1e0ff */
[----:B------:R-:W3:Y:S01]  /*0180*/  LDCU.U8 UR4, c[0x0][0x532] ;  /* 0x0000a640ff0477ac */ /* 0x000ee20008000000 */
[----:B------:R-:W4:Y:S01]  /*0190*/  S2R R27, SR_CTAID.X ;  /* 0x00000000001b7919 */ /* 0x000f220000002500 */
[----:B------:R-:W-:Y:S01]  /*01a0*/  @P3 IADD3 R6, P1, PT, R11, UR6, RZ ;  /* 0x000000060b063c10 */ /* 0x000fe2000ff3e0ff */
[----:B------:R-:W2:Y:S01]  /*01b0*/  @!P2 LDC R12, c[0x0][0x43c] ;  /* 0x00010f00ff0cab82 */ /* 0x000ea20000000800 */
[----:B------:R-:W-:-:S02]  /*01c0*/  @P2 IADD3.X R3, PT, PT, R10, UR5, RZ, P0, !PT ;  /* 0x000000050a032c10 */ /* 0x000fc400087fe4ff */
[----:B------:R-:W-:-:S03]  /*01d0*/  @P3 IADD3.X R7, PT, PT, R10, UR7, RZ, P1, !PT ;  /* 0x000000070a073c10 */ /* 0x000fc60008ffe4ff */
[----:B------:R3:W5:Y:S04]  /*01e0*/  @P2 LDG.E R13, desc[UR16][R2.64] ;  /* 0x00000010020d2981 */ /* 0x000768000c1e1900 */
[----:B------:R4:W5:Y:S01]  /*01f0*/  @P3 LDG.E R4, desc[UR16][R6.64] ;  /* 0x0000001006043981 */ /* 0x000962000c1e1900 */
[----:B-1----:R-:W-:-:S05]  /*0200*/  IADD3 R14, P0, PT, R11, R8, RZ ;  /* 0x000000080b0e7210 */ /* 0x002fca0007f1e0ff */
[----:B------:R-:W-:Y:S01]  /*0210*/  IMAD.X R15, R10, 0x1, R9, P0 ;  /* 0x000000010a0f7824 */ /* 0x000fe200000e0609 */
[----:B------:R-:W-:-:S04]  /*0220*/  ISETP.NE.U32.AND P0, PT, R8, RZ, PT ;  /* 0x000000ff0800720c */ /* 0x000fc80003f05070 */
[----:B------:R-:W-:Y:S01]  /*0230*/  ISETP.NE.AND.EX P0, PT, R9, RZ, PT, P0 ;  /* 0x000000ff0900720c */ /* 0x000fe20003f05300 */
[----:B---3--:R-:W1:Y:S01]  /*0240*/  @!P4 LDC R3, c[0x0][0x434] ;  /* 0x00010d00ff03cb82 */ /* 0x008e620000000800 */
[----:B------:R-:W-:Y:S02]  /*0250*/  ISETP.NE.AND P1, PT, RZ, UR4, PT ;  /* 0x00000004ff007c0c */ /* 0x000fe4000bf25270 */
[----:B------:R-:W-:-:S04]  /*0260*/  ISETP.EQ.U32.AND P3, PT, R8, RZ, PT ;  /* 0x000000ff0800720c */ /* 0x000fc80003f62070 */
[----:B------:R-:W-:Y:S01]  /*0270*/  ISETP.EQ.OR.EX P3, PT, R9, RZ, !P1, P3 ;  /* 0x000000ff0900720c */ /* 0x000fe20004f62730 */
[----:B----4-:R-:W3:Y:S08]  /*0280*/  @!P2 LDC.64 R6, c[0x0][0x488] ;  /* 0x00012200ff06ab82 */ /* 0x010ef00000000a00 */
[----:B------:R-:W4:Y:S01]  /*0290*/  @!P0 LDC R9, c[0x0][0x438] ;  /* 0x00010e00ff098b82 */ /* 0x000f220000000800 */
[----:B------:R-:W-:-:S02]  /*02a0*/  IMAD.MOV.U32 R5, RZ, RZ, -0x1 ;  /* 0xffffffffff057424 */ /* 0x000fc400078e00ff */
[----:B------:R-:W-:-:S04]  /*02b0*/  IMAD.SHL.U32 R2, R27, 0x40, RZ ;  /* 0x000000401b027824 */ /* 0x000fc800078e00ff */
[----:B------:R1:W5:Y:S01]  /*02c0*/  @!P3 LDG.E R5, desc[UR16][R14.64] ;  /* 0x000000100e05b981 */ /* 0x000362000c1e1900 */
[----:B--2---:R-:W-:-:S05]  /*02d0*/  @P4 IMAD.IADD R3, R17, 0x1, -R220 ;  /* 0x0000000111034824 */ /* 0x004fca00078e0adc */
[----:B-1----:R-:W-:Y:S01]  /*02e0*/  ISETP.GT.AND P3, PT, R3, R2, PT ;  /* 0x000000020300720c */ /* 0x002fe20003f64270 */
[----:B---34-:R-:W-:-:S12]  /*02f0*/  @!P0 BRA `(.L_x_597) ;  /* 0x00000000000c8947 */ /* 0x018fd80003800000 */
[----:B------:R-:W2:Y:S02]  /*0300*/  @P1 LDG.E R8, desc[UR16][R14.64+0x4] ;  /* 0x000004100e081981 */ /* 0x000ea4000c1e1900 */
[----:B--2--5:R-:W-:-:S06]  /*0310*/  @P1 IADD3 R9, PT, PT, R8, -R5, RZ ;  /* 0x8000000508091210 */ /* 0x024fcc0007ffe0ff */
[----:B------:R1:W5:Y:S02]  /*0320*/  @!P1 LDG.E R9, desc[UR16][R14.64] ;  /* 0x000000100e099981 */ /* 0x000364000c1e1900 */
.L_x_597:
[----:B------:R-:W-:Y:S01]  /*0330*/  @!P2 ISETP.NE.U32.AND P0, PT, R6, RZ, PT ;  /* 0x000000ff0600a20c */ /* 0x000fe20003f05070 */
[----:B------:R-:W-:-:S12]  /*0340*/  @!P3 EXIT ;  /* 0x000000000000b94d */ /* 0x000fd80003800000 */
[----:B------:R-:W2:Y:S01]  /*0350*/  LDCU UR5, c[0x0][0x438] ;  /* 0x00008700ff0577ac */ /* 0x000ea20008000800 */
[----:B------:R-:W-:Y:S01]  /*0360*/  @!P2 ISETP.NE.AND.EX P0, PT, R7, RZ, PT, P0 ;  /* 0x000000ff0700a20c */ /* 0x000fe20003f05300 */
[--C-:B-----5:R-:W-:Y:S01]  /*0370*/  @P2 IMAD.IADD R62, R13, 0x1, -R4.reuse ;  /* 0x000000010d3e2824 */ /* 0x120fe200078e0a04 */
[----:B------:R-:W3:Y:S01]  /*0380*/  S2R R23, SR_CTAID.Z ;  /* 0x0000000000177919 */ /* 0x000ee20000002700 */
[----:B------:R-:W4:Y:S01]  /*0390*/  LDCU UR14, c[0x0][0x508] ;  /* 0x0000a100ff0e77ac */ /* 0x000f220008000800 */
[----:B------:R-:W-:Y:S01]  /*03a0*/  @!P2 SEL R12, R12, RZ, P0 ;  /* 0x000000ff0c0ca207 */ /* 0x000fe20000000000 */
[----:B------:R-:W-:Y:S01]  /*03b0*/  VIADD R6, R27, 0x1 ;  /* 0x000000011b067836 */ /* 0x000fe20000000000 */
[----:B------:R-:W1:Y:S02]  /*03c0*/  S2R R211, SR_TID.X ;  /* 0x0000000000d37919 */ /* 0x000e640000002100 */
[----:B------:R-:W-:Y:S01]  /*03d0*/  @!P2 IADD3 R62, PT, PT, R12, R9, -R4 ;  /* 0x000000090c3ea210 */ /* 0x000fe20007ffe804 */
[----:B------:R-:W-:-:S04]  /*03e0*/  IMAD R6, R6, 0x40, -R3 ;  /* 0x0000004006067824 */ /* 0x000fc800078e0a03 */
[----:B------:R-:W-:Y:S01]  /*03f0*/  VIADD R9, R62, 0x7f ;  /* 0x0000007f3e097836 */ /* 0x000fe20000000000 */
[----:B--2---:R-:W-:-:S04]  /*0400*/  UIADD3 UR5, UPT, UPT, UR5, 0x7f, URZ ;  /* 0x0000007f05057890 */ /* 0x004fc8000fffe0ff */
[----:B------:R-:W-:Y:S02]  /*0410*/  SHF.R.S32.HI R8, RZ, 0x1f, R9 ;  /* 0x0000001fff087819 */ /* 0x000fe40000011409 */
[----:B----4-:R-:W-:Y:S01]  /*0420*/  IADD3 R7, PT, PT, R9, UR14, R6 ;  /* 0x0000000e09077c10 */ /* 0x010fe2000fffe006 */
[----:B------:R-:W-:Y:S01]  /*0430*/  USHF.R.S32.HI UR4, URZ, 0x1f, UR5 ;  /* 0x0000001fff047899 */ /* 0x000fe20008011405 */
[----:B------:R-:W-:Y:S02]  /*0440*/  LEA.HI R8, R8, R9, RZ, 0x7 ;  /* 0x0000000908087211 */ /* 0x000fe400078f38ff */
[----:B------:R-:W-:Y:S01]  /*0450*/  SHF.R.S32.HI R6, RZ, 0x1f, R7 ;  /* 0x0000001fff067819 */ /* 0x000fe20000011407 */
[----:B------:R-:W-:Y:S01]  /*0460*/  ULEA.HI UR4, UR4, UR5, URZ, 0x7 ;  /* 0x0000000504047291 */ /* 0x000fe2000f8f38ff */
[----:B------:R-:W-:Y:S02]  /*0470*/  SHF.R.S32.HI R8, RZ, 0x7, R8 ;  /* 0x00000007ff087819 */ /* 0x000fe40000011408 */
[----:B------:R-:W-:Y:S01]  /*0480*/  LEA.HI R6, R6, R7, RZ, 0x7 ;  /* 0x0000000706067211 */ /* 0x000fe200078f38ff */
[----:B------:R-:W-:-:S03]  /*0490*/  USHF.R.S32.HI UR4, URZ, 0x7, UR4 ;  /* 0x00000007ff047899 */ /* 0x000fc60008011404 */
[----:B------:R-:W-:-:S04]  /*04a0*/  SHF.R.S32.HI R7, RZ, 0x7, R6 ;  /* 0x00000007ff077819 */ /* 0x000fc80000011406 */
[----:B------:R-:W-:Y:S01]  /*04b0*/  VIMNMX3 R198, R8, UR4, R7, PT ;  /* 0x0000000408c67c0f */ /* 0x000fe2000b800107 */
[----:B------:R-:W-:-:S03]  /*04c0*/  IMAD.MOV.U32 R8, RZ, RZ, R0 ;  /* 0x000000ffff087224 */ /* 0x000fc600078e0000 */
[----:B------:R-:W-:-:S13]  /*04d0*/  ISETP.GT.AND P0, PT, R198, RZ, PT ;  /* 0x000000ffc600720c */ /* 0x000fda0003f04270 */
[----:B-1-3--:R-:W-:Y:S05]  /*04e0*/  @P0 BRA `(.L_x_598) ;  /* 0x0000000400e80947 */ /* 0x00afea0003800000 */
        /* <DEDUP_REMOVED lines=45> */
.L_x_600:
[----:B------:R-:W-:Y:S05]  /*07c0*/  BSYNC.RECONVERGENT B0 ;  /* 0x0000000000007941 */ /* 0x000fea0003800200 */
.L_x_599:
        /* <DEDUP_REMOVED lines=18> */
.L_x_602:
[----:B------:R-:W-:Y:S05]  /*08f0*/  BSYNC.RECONVERGENT B0 ;  /* 0x0000000000007941 */ /* 0x000fea0003800200 */
.L_x_601:
        /* <DEDUP_REMOVED lines=18> */
.L_x_604:
[----:B------:R-:W-:Y:S05]  /*0a20*/  BSYNC.RECONVERGENT B0 ;  /* 0x0000000000007941 */ /* 0x000fea0003800200 */
.L_x_603:
        /* <DEDUP_REMOVED lines=17> */
.L_x_606:
[----:B------:R-:W-:Y:S05]  /*0b40*/  BSYNC.RECONVERGENT B0 ;  /* 0x0000000000007941 */ /* 0x000fea0003800200 */
.L_x_605:
        /* <DEDUP_REMOVED lines=20> */
.L_x_598:
        /* <DEDUP_REMOVED lines=10> */
.L_x_607:
[----:B------:R-:W-:Y:S05]  /*0d30*/  BRA.U !UP1, `(.L_x_608) ;  /* 0x0000000509847547 */ /* 0x000fea000b800000 */
[----:B-1----:R-:W1:Y:S01]  /*0d40*/  LDC R9, c[0x0][0x4f0] ;  /* 0x00013c00ff097b82 */ /* 0x002e620000000800 */
[----:B------:R-:W-:Y:S01]  /*0d50*/  LEA R4, R198, 0xffffff80, 0x7 ;  /* 0xffffff80c6047811 */ /* 0x000fe200078e38ff */
[----:B------:R-:W2:Y:S03]  /*0d60*/  LDCU.64 UR4, c[0x0][0x4e8] ;  /* 0x00009d00ff0477ac */ /* 0x000ea60008000a00 */
[----:B------:R-:W-:Y:S01]  /*0d70*/  IABS R5, R4 ;  /* 0x0000000400057213 */ /* 0x000fe20000000000 */
[----:B------:R-:W3:Y:S04]  /*0d80*/  LDCU.64 UR6, c[0x0][0x3a0] ;  /* 0x00007400ff0677ac */ /* 0x000ee80008000a00 */
[----:B-----5:R-:W-:Y:S01]  /*0d90*/  IMAD.MOV.U32 R8, RZ, RZ, R5 ;  /* 0x000000ffff087224 */ /* 0x020fe200078e0005 */
        /* <DEDUP_REMOVED lines=9> */
[----:B------:R-:W-:-:S04]  /*0e30*/  IMAD R6, R6, R7, RZ ;  /* 0x0000000706067224 */ /* 0x000fc800078e02ff */
[----:B------:R-:W-:-:S06]  /*0e40*/  IMAD.HI.U32 R11, R11, R6, R10 ;  /* 0x000000060b0b7227 */ /* 0x000fcc00078e000a */
        /* <DEDUP_REMOVED lines=9> */
[----:B------:R-:W-:Y:S01]  /*0ee0*/  ISETP.GE.AND P1, PT, R6, RZ, PT ;  /* 0x000000ff0600720c */ /* 0x000fe20003f26270 */
[----:B--2---:R-:W-:-:S04]  /*0ef0*/  IMAD.WIDE.U32 R6, R0, UR4, RZ ;  /* 0x0000000400067c25 */ /* 0x004fc8000f8e00ff */
[----:B------:R-:W-:Y:S01]  /*0f00*/  IMAD R225, R0, UR5, R7 ;  /* 0x0000000500e17c24 */ /* 0x000fe2000f8e0207 */
[----:B------:R-:W1:Y:S01]  /*0f10*/  LDCU.64 UR4, c[0x0][0x3a8] ;  /* 0x00007500ff0477ac */ /* 0x000e620008000a00 */
[----:B------:R-:W-:Y:S02]  /*0f20*/  @P0 IADD3 R5, PT, PT, R5, 0x1, RZ ;  /* 0x0000000105050810 */ /* 0x000fe40007ffe0ff */
[----:B------:R-:W-:-:S04]  /*0f30*/  LEA R224, P0, R6, UR8, 0x2 ;  /* 0x0000000806e07c11 */ /* 0x000fc8000f8010ff */
[----:B------:R-:W-:Y:S01]  /*0f40*/  @!P1 IMAD.MOV R5, RZ, RZ, -R5 ;  /* 0x000000ffff059224 */ /* 0x000fe200078e0a05 */
[----:B------:R-:W-:Y:S02]  /*0f50*/  LEA.HI.X R225, R6, UR9, R225, 0x2, P0 ;  /* 0x0000000906e17c11 */ /* 0x000fe400080f14e1 */
[----:B------:R-:W-:Y:S01]  /*0f60*/  @!P2 LOP3.LUT R5, RZ, R9, RZ, 0x33, !PT ;  /* 0x00000009ff05a212 */ /* 0x000fe200078e33ff */
[----:B------:R-:W2:Y:S04]  /*0f70*/  LDC R6, c[0x0][0x3e8] ;  /* 0x0000fa00ff067b82 */ /* 0x000ea80000000800 */
[----:B------:R-:W-:-:S05]  /*0f80*/  IMAD.WIDE R16, R5, 0x4, R224 ;  /* 0x0000000405107825 */ /* 0x000fca00078e02e0 */
[----:B------:R-:W2:Y:S01]  /*0f90*/  LDG.E R8, desc[UR16][R16.64] ;  /* 0x0000001010087981 */ /* 0x000ea2000c1e1900 */
[----:B------:R-:W-:Y:S01]  /*0fa0*/  IMAD.MOV.U32 R12, RZ, RZ, RZ ;  /* 0x000000ffff0c7224 */ /* 0x000fe200078e00ff */
[----:B---3--:R-:W-:Y:S01]  /*0fb0*/  MOV R24, UR10 ;  /* 0x0000000a00187c02 */ /* 0x008fe20008000f00 */
[----:B------:R-:W-:Y:S01]  /*0fc0*/  IMAD.MOV R5, RZ, RZ, -R5 ;  /* 0x000000ffff057224 */ /* 0x000fe200078e0a05 */
[----:B------:R-:W-:Y:S01]  /*0fd0*/  MOV R25, UR11 ;  /* 0x0000000b00197c02 */ /* 0x000fe20008000f00 */
[----:B----4-:R-:W-:Y:S02]  /*0fe0*/  IMAD.U32 R134, RZ, RZ, UR12 ;  /* 0x0000000cff867e24 */ /* 0x010fe4000f8e00ff */
[----:B------:R-:W-:Y:S02]  /*0ff0*/  IMAD R4, R9, R5, R4 ;  /* 0x0000000509047224 */ /* 0x000fe400078e0204 */
[----:B------:R-:W-:-:S03]  /*1000*/  IMAD.U32 R135, RZ, RZ, UR13 ;  /* 0x0000000dff877e24 */ /* 0x000fc6000f8e00ff */
[----:B------:R-:W-:Y:S02]  /*1010*/  SHF.R.S32.HI R5, RZ, 0x1f, R4 ;  /* 0x0000001fff057819 */ /* 0x000fe40000011404 */
[----:B--2---:R-:W-:-:S04]  /*1020*/  IABS R10, R6 ;  /* 0x00000006000a7213 */ /* 0x004fc80000000000 */
[----:B------:R-:W2:Y:S08]  /*1030*/  I2F.RP R14, R10 ;  /* 0x0000000a000e7306 */ /* 0x000eb00000209400 */
[----:B--2---:R-:W2:Y:S02]  /*1040*/  MUFU.RCP R13, R14 ;  /* 0x0000000e000d7308 */ /* 0x004ea40000001000 */
[----:B--2---:R-:W-:-:S06]  /*1050*/  IADD3 R13, PT, PT, R13, 0xffffffe, RZ ;  /* 0x0ffffffe0d0d7810 */ /* 0x004fcc0007ffe0ff */
[----:B------:R-:W2:Y:S02]  /*1060*/  F2I.FTZ.U32.TRUNC.NTZ R13, R13 ;  /* 0x0000000d000d7305 */ /* 0x000ea4000021f000 */
[----:B--2---:R-:W-:-:S05]  /*1070*/  IADD3 R7, PT, PT, RZ, -R13, RZ ;  /* 0x8000000dff077210 */ /* 0x004fca0007ffe0ff */
        /* <DEDUP_REMOVED lines=21> */
[----:B------:R-:W-:Y:S01]  /*11d0*/  SHF.R.S32.HI R13, RZ, 0x1f, R8 ;  /* 0x0000001fff0d7819 */ /* 0x000fe20000011408 */
[----:B------:R-:W-:-:S04]  /*11e0*/  IMAD.WIDE.U32 R10, R8, UR6, RZ ;  /* 0x00000006080a7c25 */ /* 0x000fc8000f8e00ff */
[C---:B------:R-:W-:Y:S02]  /*11f0*/  IMAD R15, R13.reuse, UR6, RZ ;  /* 0x000000060d0f7c24 */ /* 0x040fe4000f8e02ff */
[----:B-1----:R-:W-:Y:S02]  /*1200*/  IMAD R13, R13, UR4, RZ ;  /* 0x000000040d0d7c24 */ /* 0x002fe4000f8e02ff */
        /* <DEDUP_REMOVED lines=15> */
[C---:B------:R-:W-:Y:S02]  /*1300*/  IMAD R4, R7.reuse, UR7, R4 ;  /* 0x0000000707047c24 */ /* 0x040fe4000f8e0204 */
[----:B------:R-:W-:Y:S01]  /*1310*/  IMAD.WIDE.U32 R14, R7, UR6, R8 ;  /* 0x00000006070e7c25 */ /* 0x000fe2000f8e0008 */
[----:B------:R-:W-:-:S04]  /*1320*/  IADD3 R8, PT, PT, R13, R6, RZ ;  /* 0x000000060d087210 */ /* 0x000fc80007ffe0ff */
[----:B------:R-:W-:Y:S01]  /*1330*/  IADD3 R10, PT, PT, R15, R4, RZ ;  /* 0x000000040f0a7210 */ /* 0x000fe20007ffe0ff */
[----:B------:R-:W-:Y:S06]  /*1340*/  BRA `(.L_x_609) ;  /* 0x0000000400547947 */ /* 0x000fec0003800000 */
.L_x_608:
[----:B------:R-:W-:-:S13]  /*1350*/  ISETP.NE.AND P0, PT, R5, -0x1, PT ;  /* 0xffffffff0500780c */ /* 0x000fda0003f05270 */
[----:B------:R-:W-:Y:S05]  /*1360*/  @P0 BRA `(.L_x_610) ;  /* 0x0000000000340947 */ /* 0x000fea0003800000 */
[----:B------:R-:W2:Y:S01]  /*1370*/  LDC.64 R134, c[0x0][0x3b8] ;  /* 0x0000ee00ff867b82 */ /* 0x000ea20000000a00 */
[----:B------:R-:W3:Y:S01]  /*1380*/  LDCU.64 UR4, c[0x0][0x3a0] ;  /* 0x00007400ff0477ac */ /* 0x000ee20008000a00 */
[----:B------:R-:W-:-:S05]  /*1390*/  SHF.R.S32.HI R7, RZ, 0x1f, R4 ;  /* 0x0000001fff077819 */ /* 0x000fca0000011404 */
        /* <DEDUP_REMOVED lines=10> */
.L_x_610:
[----:B------:R-:W2:Y:S01]  /*1440*/  LDC.64 R134, c[0x0][0x3b8] ;  /* 0x0000ee00ff867b82 */ /* 0x000ea20000000a00 */
[----:B------:R-:W-:-:S05]  /*1450*/  IADD3 R6, PT, PT, R4, R5, RZ ;  /* 0x0000000504067210 */ /* 0x000fca0007ffe0ff */
[C---:B--2---:R-:W-:Y:S02]  /*1460*/  IMAD R11, R6.reuse, R135, RZ ;  /* 0x00000087060b7224 */ /* 0x044fe400078e02ff */
[----:B------:R-:W-:-:S05]  /*1470*/  IMAD.WIDE.U32 R6, R6, R134, RZ ;  /* 0x0000008606067225 */ /* 0x000fca00078e00ff */
[----:B------:R-:W-:Y:S02]  /*1480*/  IADD3 R11, PT, PT, R7, R11, RZ ;  /* 0x0000000b070b7210 */ /* 0x000fe40007ffe0ff */
[----:B------:R-:W-:Y:S02]  /*1490*/  MOV R10, R6 ;  /* 0x00000006000a7202 */ /* 0x000fe40000000f00 */
.L_x_611:
        /* <DEDUP_REMOVED lines=13> */
[----:B------:R-:W-:Y:S06]  /*1570*/  BRA `(.L_x_613) ;  /* 0x0000000000187947 */ /* 0x000fec0003800000 */
.L_x_612:
[----:B------:R-:W2:Y:S01]  /*1580*/  LDC.64 R24, c[0x0][0x3c0] ;  /* 0x0000f000ff187b82 */ /* 0x000ea20000000a00 */
[----:B------:R-:W-:-:S05]  /*1590*/  IADD3 R4, PT, PT, R4, R5, RZ ;  /* 0x0000000504047210 */ /* 0x000fca0007ffe0ff */
[C---:B--2---:R-:W-:Y:S02]  /*15a0*/  IMAD R13, R4.reuse, R25, RZ ;  /* 0x00000019040d7224 */ /* 0x044fe400078e02ff */
[----:B------:R-:W-:-:S05]  /*15b0*/  IMAD.WIDE.U32 R4, R4, R24, RZ ;  /* 0x0000001804047225 */ /* 0x000fca00078e00ff */
[----:B------:R-:W-:Y:S02]  /*15c0*/  IADD3 R13, PT, PT, R5, R13, RZ ;  /* 0x0000000d050d7210 */ /* 0x000fe40007ffe0ff */
[----:B------:R-:W-:-:S07]  /*15d0*/  MOV R12, R4 ;  /* 0x00000004000c7202 */ /* 0x000fce0000000f00 */
.L_x_613:
[----:B-----5:R-:W2:Y:S01]  /*15e0*/  LDC R8, c[0x0][0x3e8] ;  /* 0x0000fa00ff087b82 */ /* 0x020ea20000000800 */
[----:B------:R-:W-:Y:S02]  /*15f0*/  MOV R14, RZ ;  /* 0x000000ff000e7202 */ /* 0x000fe40000000f00 */
[----:B------:R-:W-:Y:S02]  /*1600*/  CS2R R224, SRZ ;  /* 0x0000000000e07805 */ /* 0x000fe4000001ff00 */
[----:B--2---:R-:W-:-:S04]  /*1610*/  IABS R4, R8 ;  /* 0x0000000800047213 */ /* 0x004fc80000000000 */
[----:B-1----:R-:W1:Y:S08]  /*1620*/  I2F.RP R9, R4 ;  /* 0x0000000400097306 */ /* 0x002e700000209400 */
[----:B-1----:R-:W1:Y:S02]  /*1630*/  MUFU.RCP R7, R9 ;  /* 0x0000000900077308 */ /* 0x002e640000001000 */
[----:B-1----:R-:W-:-:S02]  /*1640*/  IADD3 R7, PT, PT, R7, 0xffffffe, RZ ;  /* 0x0ffffffe07077810 */ /* 0x002fc40007ffe0ff */
[----:B------:R-:W-:-:S04]  /*1650*/  LEA R9, R198, 0xffffff80, 0x7 ;  /* 0xffffff80c6097811 */ /* 0x000fc800078e38ff */
[----:B------:R-:W1:Y:S01]  /*1660*/  F2I.FTZ.U32.TRUNC.NTZ R15, R7 ;  /* 0x00000007000f7305 */ /* 0x000e62000021f000 */
[----:B------:R-:W-:-:S04]  /*1670*/  IMAD.WIDE.U32 R16, R9, R134, R10 ;  /* 0x0000008609107225 */ /* 0x000fc800078e000a */
[----:B------:R-:W-:-:S04]  /*1680*/  IMAD.WIDE.U32 R12, R9, R24, R12 ;  /* 0x00000018090c7225 */ /* 0x000fc800078e000c */
[C---:B------:R-:W-:Y:S02]  /*1690*/  IMAD R13, R9.reuse, R25, R13 ;  /* 0x00000019090d7224 */ /* 0x040fe400078e020d */
[----:B------:R-:W-:Y:S02]  /*16a0*/  IMAD R17, R9, R135, R17 ;  /* 0x0000008709117224 */ /* 0x000fe400078e0211 */
[----:B-1----:R-:W-:-:S04]  /*16b0*/  IMAD.MOV R5, RZ, RZ, -R15 ;  /* 0x000000ffff057224 */ /* 0x002fc800078e0a0f */
[----:B------:R-:W-:Y:S01]  /*16c0*/  IMAD R6, R5, R4, RZ ;  /* 0x0000000405067224 */ /* 0x000fe200078e02ff */
[----:B------:R-:W-:-:S03]  /*16d0*/  IABS R5, R23 ;  /* 0x0000001700057213 */ /* 0x000fc60000000000 */
[----:B------:R-:W-:-:S04]  /*16e0*/  IMAD.HI.U32 R15, R15, R6, R14 ;  /* 0x000000060f0f7227 */ /* 0x000fc800078e000e */
[----:B------:R-:W-:-:S04]  /*16f0*/  IMAD.MOV.U32 R6, RZ, RZ, R5 ;  /* 0x000000ffff067224 */ /* 0x000fc800078e0005 */
[----:B------:R-:W-:-:S05]  /*1700*/  IMAD.HI.U32 R14, R15, R6, RZ ;  /* 0x000000060f0e7227 */ /* 0x000fca00078e00ff */
[----:B------:R-:W-:-:S05]  /*1710*/  IADD3 R5, PT, PT, -R14, RZ, RZ ;  /* 0x000000ff0e057210 */ /* 0x000fca0007ffe1ff */
[C---:B------:R-:W-:Y:S02]  /*1720*/  IMAD R5, R4.reuse, R5, R6 ;  /* 0x0000000504057224 */ /* 0x040fe400078e0206 */
[----:B------:R-:W1:Y:S03]  /*1730*/  LDC.64 R6, c[0x0][0x3d8] ;  /* 0x0000f600ff067b82 */ /* 0x000e660000000a00 */
[----:B------:R-:W-:-:S13]  /*1740*/  ISETP.GT.U32.AND P0, PT, R4, R5, PT ;  /* 0x000000050400720c */ /* 0x000fda0003f04070 */
        /* <DEDUP_REMOVED lines=14> */
[----:B------:R-:W-:-:S04]  /*1830*/  IMAD.WIDE.U32 R16, R14, R4, R16 ;  /* 0x000000040e107225 */ /* 0x000fc800078e0010 */
[C---:B------:R-:W-:Y:S02]  /*1840*/  IMAD R5, R14.reuse, R5, R11 ;  /* 0x000000050e057224 */ /* 0x040fe400078e020b */
[----:B------:R-:W-:Y:S01]  /*1850*/  IMAD R7, R14, R7, R8 ;  /* 0x000000070e077224 */ /* 0x000fe200078e0208 */
[----:B------:R-:W-:Y:S02]  /*1860*/  MOV R14, R12 ;  /* 0x0000000c000e7202 */ /* 0x000fe40000000f00 */
[----:B------:R-:W-:Y:S01]  /*1870*/  MOV R12, R16 ;  /* 0x00000010000c7202 */ /* 0x000fe20000000f00 */
[----:B------:R-:W-:Y:S01]  /*1880*/  IMAD.IADD R10, R13, 0x1, R7 ;  /* 0x000000010d0a7824 */ /* 0x000fe200078e0207 */
[----:B------:R-:W-:-:S07]  /*1890*/  IADD3 R8, PT, PT, R17, R5, RZ ;  /* 0x0000000511087210 */ /* 0x000fce0007ffe0ff */
.L_x_609:
        /* <DEDUP_REMOVED lines=16> */
[C---:B------:R-:W-:Y:S01]  /*19a0*/  VIADD R9, R20.reuse, 0x30 ;  /* 0x0000003014097836 */ /* 0x040fe20000000000 */
[----:B------:R-:W-:Y:S01]  /*19b0*/  IADD3 R13, PT, PT, R20, 0x10, RZ ;  /* 0x00000010140d7810 */ /* 0x000fe20007ffe0ff */
[----:B------:R-:W-:Y:S01]  /*19c0*/  IMAD.X R19, RZ, RZ, R8, P1 ;  /* 0x000000ffff137224 */ /* 0x000fe200008e0608 */
[----:B------:R-:W-:Y:S01]  /*19d0*/  BSSY.RECONVERGENT B0, `(.L_x_614) ;  /* 0x000003a000007945 */ /* 0x000fe20003800200 */
[----:B------:R-:W-:Y:S01]  /*19e0*/  IMAD.WIDE.U32 R26, R27, 0x40, R20 ;  /* 0x000000401b1a7825 */ /* 0x000fe200078e0014 */
[----:B------:R-:W3:Y:S01]  /*19f0*/  @P0 LDC.64 R4, c[0x0][0x3b0] ;  /* 0x0000ec00ff040b82 */ /* 0x000ee20000000a00 */
[----:B------:R-:W-:-:S02]  /*1a00*/  ISETP.GE.AND P3, PT, R13, R214, PT ;  /* 0x000000d60d00720c */ /* 0x000fc40003f66270 */
[C---:B------:R-:W-:Y:S01]  /*1a10*/  IMAD.WIDE.U32 R18, R20.reuse, R134, R18 ;  /* 0x0000008614127225 */ /* 0x040fe200078e0012 */
[----:B-1----:R-:W-:Y:S01]  /*1a20*/  ULEA UR5, UR5, UR4, 0x18 ;  /* 0x0000000405057291 */ /* 0x002fe2000f8ec0ff */
[-C--:B------:R-:W-:Y:S02]  /*1a30*/  ISETP.GE.AND P2, PT, R11, R214.reuse, PT ;  /* 0x000000d60b00720c */ /* 0x080fe40003f46270 */
[----:B------:R-:W-:Y:S01]  /*1a40*/  IMAD R215, R20, R135, R19 ;  /* 0x0000008714d77224 */ /* 0x000fe200078e0213 */
[C---:B--2---:R-:W-:Y:S02]  /*1a50*/  LEA R216, P4, R18.reuse, UR12, 0x1 ;  /* 0x0000000c12d87c11 */ /* 0x044fe4000f8808ff */
[----:B------:R-:W-:Y:S02]  /*1a60*/  ISETP.GE.AND P1, PT, R9, R214, PT ;  /* 0x000000d60900720c */ /* 0x000fe40003f26270 */
[----:B------:R-:W-:Y:S02]  /*1a70*/  LEA.HI.X R215, R18, UR13, R215, 0x1, P4 ;  /* 0x0000000d12d77c11 */ /* 0x000fe4000a0f0cd7 */
[----:B------:R-:W-:Y:S01]  /*1a80*/  LOP3.LUT R228, R208, 0x40, RZ, 0xfc, !PT ;  /* 0x00000040d0e47812 */ /* 0x000fe200078efcff */
        /* <DEDUP_REMOVED lines=10> */
[----:B------:R-:W-:Y:S01]  /*1b30*/  IMAD.IADD R4, R62, 0x1, -R0 ;  /* 0x000000013e047824 */ /* 0x000fe200078e0a00 */
[----:B------:R-:W-:Y:S02]  /*1b40*/  LOP3.LUT R229, R12, 0x1e00, R229, 0xf8, !PT ;  /* 0x00001e000ce57812 */ /* 0x000fe400078ef8e5 */
[----:B------:R-:W-:Y:S02]  /*1b50*/  IADD3.X R17, PT, PT, RZ, R10, RZ, P0, !PT ;  /* 0x0000000aff117210 */ /* 0x000fe400007fe4ff */
[----:B------:R-:W-:Y:S02]  /*1b60*/  IADD3 R14, P0, PT, R208, R6, RZ ;  /* 0x00000006d00e7210 */ /* 0x000fe40007f1e0ff */
[C---:B------:R-:W-:Y:S01]  /*1b70*/  ISETP.GE.AND P6, PT, R20.reuse, R4, PT ;  /* 0x000000041400720c */ /* 0x040fe20003fc6270 */
[----:B------:R-:W-:Y:S01]  /*1b80*/  IMAD.WIDE.U32 R16, R20, R24, R16 ;  /* 0x0000001814107225 */ /* 0x000fe200078e0010 */
[----:B------:R-:W-:-:S03]  /*1b90*/  LEA R229, R229, UR5, 0x1 ;  /* 0x00000005e5e57c11 */ /* 0x000fc6000f8e08ff */
        /* <DEDUP_REMOVED lines=29> */
.L_x_615:
[----:B------:R-:W-:Y:S05]  /*1d70*/  BSYNC.RECONVERGENT B0 ;  /* 0x0000000000007941 */ /* 0x000fea0003800200 */
.L_x_614:
[----:B------:R-:W-:Y:S01]  /*1d80*/  BSSY.RECONVERGENT B0, `(.L_x_616) ;  /* 0x000001c000007945 */ /* 0x000fe20003800200 */
[----:B------:R-:W-:-:S03]  /*1d90*/  ISETP.GE.AND P0, PT, R13, R4, PT ;  /* 0x000000040d00720c */ /* 0x000fc60003f06270 */
[----:B------:R-:W-:Y:S10]  /*1da0*/  @P3 BRA `(.L_x_617) ;  /* 0x0000000000643947 */ /* 0x000ff40003800000 */
[----:B------:R-:W2:Y:S01]  /*1db0*/  LDCU.64 UR10, c[0x0][0x3b0] ;  /* 0x00007600ff0a77ac */ /* 0x000ea20008000a00 */
[----:B------:R-:W-:Y:S01]  /*1dc0*/  IADD3 R6, P3, PT, R26, 0x10, RZ ;  /* 0x000000101a067810 */ /* 0x000fe20007f7e0ff */
[----:B-1----:R-:W-:Y:S01]  /*1dd0*/  IMAD.MOV.U32 R16, RZ, RZ, R14 ;  /* 0x000000ffff107224 */ /* 0x002fe200078e000e */
[----:B------:R-:W-:Y:S01]  /*1de0*/  MOV R17, R23 ;  /* 0x0000001700117202 */ /* 0x000fe20000000f00 */
[----:B------:R-:W1:Y:S02]  /*1df0*/  LDCU UR4, c[0x0][0x440] ;  /* 0x00008800ff0477ac */ /* 0x000e640008000800 */
[----:B------:R-:W-:Y:S01]  /*1e00*/  IMAD.X R5, RZ, RZ, R27, P3 ;  /* 0x000000ffff057224 */ /* 0x000fe200018e061b */
[----:B------:R-:W3:Y:S03]  /*1e10*/  LDCU.64 UR6, c[0x0][0x380] ;  /* 0x00007000ff0677ac */ /* 0x000ee60008000a00 */
[----:B--2---:R-:W-:-:S02]  /*1e20*/  IMAD R5, R5, UR10, RZ ;  /* 0x0000000a05057c24 */ /* 0x004fc4000f8e02ff */
[----:B------:R-:W-:Y:S01]  /*1e30*/  IMAD.WIDE.U32 R16, R6, UR10, R16 ;  /* 0x0000000a06107c25 */ /* 0x000fe2000f8e0010 */
[----:B-1----:R-:W-:-:S03]  /*1e40*/  ISETP.GE.AND P4, PT, R208, UR4, PT ;  /* 0x00000004d0007c0c */ /* 0x002fc6000bf86270 */
        /* <DEDUP_REMOVED lines=15> */
.L_x_617:
[----:B------:R-:W-:Y:S05]  /*1f40*/  BSYNC.RECONVERGENT B0 ;  /* 0x0000000000007941 */ /* 0x000fea0003800200 */
.L_x_616:
[----:B------:R-:W-:Y:S01]  /*1f50*/  BSSY.RECONVERGENT B0, `(.L_x_618) ;  /* 0x000001d000007945 */ /* 0x000fe20003800200 */
[----:B------:R-:W-:Y:S02]  /*1f60*/  ISETP.GE.AND P5, PT, R11, R4, PT ;  /* 0x000000040b00720c */ /* 0x000fe40003fa6270 */
[----:B------:R-:W-:Y:S01]  /*1f70*/  IADD3 R19, PT, PT, R20, 0x40, RZ ;  /* 0x0000004014137810 */ /* 0x000fe20007ffe0ff */
[----:B------:R-:W-:Y:S05]  /*1f80*/  @P2 BRA `(.L_x_619) ;  /* 0x0000000000642947 */ /* 0x000fea0003800000 */
[----:B------:R-:W3:Y:S01]  /*1f90*/  LDCU.64 UR10, c[0x0][0x3b0] ;  /* 0x00007600ff0a77ac */ /* 0x000ee20008000a00 */
[----:B--2---:R-:W-:Y:S01]  /*1fa0*/  IADD3 R6, P2, PT, R26, 0x20, RZ ;  /* 0x000000201a067810 */ /* 0x004fe20007f5e0ff */
[----:B-1----:R-:W-:Y:S01]  /*1fb0*/  IMAD.MOV.U32 R16, RZ, RZ, R14 ;  /* 0x000000ffff107224 */ /* 0x002fe200078e000e */
[----:B------:R-:W-:Y:S01]  /*1fc0*/  MOV R17, R23 ;  /* 0x0000001700117202 */ /* 0x000fe20000000f00 */
[----:B------:R-:W1:Y:S02]  /*1fd0*/  LDCU UR4, c[0x0][0x440] ;  /* 0x00008800ff0477ac */ /* 0x000e640008000800 */
[----:B------:R-:W-:Y:S01]  /*1fe0*/  IMAD.X R5, RZ, RZ, R27, P2 ;  /* 0x000000ffff057224 */ /* 0x000fe200010e061b */
[----:B------:R-:W2:Y:S03]  /*1ff0*/  LDCU.64 UR6, c[0x0][0x380] ;  /* 0x00007000ff0677ac */ /* 0x000ea60008000a00 */
[----:B---3--:R-:W-:-:S02]  /*2000*/  IMAD R5, R5, UR10, RZ ;  /* 0x0000000a05057c24 */ /* 0x008fc4000f8e02ff */
[----:B------:R-:W-:Y:S01]  /*2010*/  IMAD.WIDE.U32 R16, R6, UR10, R16 ;  /* 0x0000000a06107c25 */ /* 0x000fe2000f8e0010 */
[----:B-1----:R-:W-:-:S03]  /*2020*/  ISETP.GE.AND P3, PT, R208, UR4, PT ;  /* 0x00000004d0007c0c */ /* 0x002fc6000bf66270 */
[----:B------:R-:W-:Y:S01]  /*2030*/  IMAD R5, R6, UR11, R5 ;  /* 0x0000000b06057c24 */ /* 0x000fe2000f8e0205 */
[----:B------:R-:W-:Y:S02]  /*2040*/  ISETP.GE.AND P2, PT, R228, UR4, PT ;  /* 0x00000004e4007c0c */ /* 0x000fe4000bf46270 */
[----:B--2---:R-:W-:Y:S01]  /*2050*/  LEA R6, P4, R16, UR6, 0x1 ;  /* 0x0000000610067c11 */ /* 0x004fe2000f8808ff */
        /* <DEDUP_REMOVED lines=12> */
.L_x_619:
[----:B------:R-:W-:Y:S05]  /*2120*/  BSYNC.RECONVERGENT B0 ;  /* 0x0000000000007941 */ /* 0x000fea0003800200 */
.L_x_618:
[----:B------:R-:W-:Y:S01]  /*2130*/  BSSY.RECONVERGENT B0, `(.L_x_620) ;  /* 0x000001e000007945 */ /* 0x000fe20003800200 */
[-C--:B------:R-:W-:Y:S01]  /*2140*/  ISETP.GE.AND P4, PT, R9, R4.reuse, PT ;  /* 0x000000040900720c */ /* 0x080fe20003f86270 */
[----:B------:R-:W-:Y:S01]  /*2150*/  IMAD.SHL.U32 R5, R134, 0x10, RZ ;  /* 0x0000001086057824 */ /* 0x000fe200078e00ff */
[----:B------:R-:W-:Y:S01]  /*2160*/  ISETP.GE.AND P3, PT, R19, R4, PT ;  /* 0x000000041300720c */ /* 0x000fe20003f66270 */
[----:B-1----:R-:W-:Y:S01]  /*2170*/  VIADD R17, R20, 0x50 ;  /* 0x0000005014117836 */ /* 0x002fe20000000000 */
[----:B------:R-:W-:Y:S11]  /*2180*/  @P1 BRA `(.L_x_621) ;  /* 0x0000000000601947 */ /* 0x000ff60003800000 */
[----:B------:R-:W1:Y:S01]  /*2190*/  LDCU.64 UR10, c[0x0][0x3b0] ;  /* 0x00007600ff0a77ac */ /* 0x000e620008000a00 */
[----:B--23--:R-:W-:Y:S02]  /*21a0*/  IADD3 R7, P1, PT, R26, 0x30, RZ ;  /* 0x000000301a077810 */ /* 0x00cfe40007f3e0ff */
[----:B------:R-:W-:Y:S01]  /*21b0*/  MOV R15, R23 ;  /* 0x00000017000f7202 */ /* 0x000fe20000000f00 */
[----:B------:R-:W2:Y:S02]  /*21c0*/  LDCU.64 UR6, c[0x0][0x380] ;  /* 0x00007000ff0677ac */ /* 0x000ea40008000a00 */
[----:B------:R-:W-:Y:S01]  /*21d0*/  IMAD.X R6, RZ, RZ, R27, P1 ;  /* 0x000000ffff067224 */ /* 0x000fe200008e061b */
[----:B------:R-:W3:Y:S03]  /*21e0*/  LDCU UR4, c[0x0][0x440] ;  /* 0x00008800ff0477ac */ /* 0x000ee60008000800 */
[----:B-1----:R-:W-:-:S02]  /*21f0*/  IMAD R6, R6, UR10, RZ ;  /* 0x0000000a06067c24 */ /* 0x002fc4000f8e02ff */
[----:B------:R-:W-:-:S04]  /*2200*/  IMAD.WIDE.U32 R14, R7, UR10, R14 ;  /* 0x0000000a070e7c25 */ /* 0x000fc8000f8e000e */
[----:B------:R-:W-:Y:S01]  /*2210*/  IMAD R6, R7, UR11, R6 ;  /* 0x0000000b07067c24 */ /* 0x000fe2000f8e0206 */
[----:B--2---:R-:W-:Y:S02]  /*2220*/  LEA R22, P1, R14, UR6, 0x1 ;  /* 0x000000060e167c11 */ /* 0x004fe4000f8208ff */
[----:B---3--:R-:W-:Y:S01]  /*2230*/  ISETP.GE.AND P2, PT, R208, UR4, PT ;  /* 0x00000004d0007c0c */ /* 0x008fe2000bf46270 */
        /* <DEDUP_REMOVED lines=13> */
.L_x_621:
[----:B------:R-:W-:Y:S05]  /*2310*/  BSYNC.RECONVERGENT B0 ;  /* 0x0000000000007941 */ /* 0x000fea0003800200 */
.L_x_620:
[----:B------:R-:W-:Y:S04]  /*2320*/  BSSY.RECONVERGENT B0, `(.L_x_622) ;  /* 0x0000012000007945 */ /* 0x000fe80003800200 */
[----:B------:R-:W-:Y:S05]  /*2330*/  @P6 BRA `(.L_x_623) ;  /* 0x0000000000406947 */ /* 0x000fea0003800000 */
[----:B------:R-:W4:Y:S02]  /*2340*/  LDCU UR4, c[0x0][0x440] ;  /* 0x00008800ff0477ac */ /* 0x000f240008000800 */
[----:B----4-:R-:W-:Y:S02]  /*2350*/  ISETP.GE.AND P2, PT, R208, UR4, PT ;  /* 0x00000004d0007c0c */ /* 0x010fe4000bf46270 */
[----:B------:R-:W-:-:S11]  /*2360*/  ISETP.GE.AND P1, PT, R228, UR4, PT ;  /* 0x00000004e4007c0c */ /* 0x000fd6000bf26270 */
[----:B--23--:R-:W-:Y:S01]  /*2370*/  @!P2 IMAD.MOV.U32 R6, RZ, RZ, R216 ;  /* 0x000000ffff06a224 */ /* 0x00cfe200078e00d8 */
        /* <DEDUP_REMOVED lines=12> */
.L_x_623:
[----:B------:R-:W-:Y:S05]  /*2440*/  BSYNC.RECONVERGENT B0 ;  /* 0x0000000000007941 */ /* 0x000fea0003800200 */
.L_x_622:
[----:B--234-:R-:W-:Y:S01]  /*2450*/  SHF.L.U64.HI R6, R134, 0x4, R135 ;  /* 0x0000000486067819 */ /* 0x01cfe20000010287 */
[----:B------:R-:W-:Y:S01]  /*2460*/  BSSY.RECONVERGENT B0, `(.L_x_624) ;  /* 0x0000015000007945 */ /* 0x000fe20003800200 */
[----:B-1----:R-:W-:Y:S01]  /*2470*/  LEA R22, P1, R5, R216, 0x1 ;  /* 0x000000d805167211 */ /* 0x002fe200078208ff */
[----:B------:R-:W-:Y:S01]  /*2480*/  VIADD R15, R20, 0x60 ;  /* 0x00000060140f7836 */ /* 0x000fe20000000000 */
[----:B------:R-:W-:Y:S02]  /*2490*/  ISETP.GE.AND P2, PT, R17, R4, PT ;  /* 0x000000041100720c */ /* 0x000fe40003f46270 */
[----:B------:R-:W-:Y:S01]  /*24a0*/  LEA.HI.X R23, R5, R215, R6, 0x1, P1 ;  /* 0x000000d705177211 */ /* 0x000fe200008f0c06 */
[----:B------:R-:W-:Y:S10]  /*24b0*/  @P0 BRA `(.L_x_625) ;  /* 0x00000000003c0947 */ /* 0x000ff40003800000 */
[----:B------:R-:W1:Y:S02]  /*24c0*/  LDCU UR4, c[0x0][0x440] ;  /* 0x00008800ff0477ac */ /* 0x000e640008000800 */
[----:B-1----:R-:W-:Y:S02]  /*24d0*/  ISETP.GE.AND P0, PT, R228, UR4, PT ;  /* 0x00000004e4007c0c */ /* 0x002fe4000bf06270 */
[----:B------:R-:W-:-:S11]  /*24e0*/  ISETP.GE.AND P1, PT, R208, UR4, PT ;  /* 0x00000004d0007c0c */ /* 0x000fd6000bf26270 */
[----:B------:R-:W-:Y:S02]  /*24f0*/  @!P0 IMAD.MOV.U32 R6, RZ, RZ, R22 ;  /* 0x000000ffff068224 */ /* 0x000fe400078e0016 */
[----:B------:R-:W-:Y:S01]  /*2500*/  @!P0 IMAD.MOV.U32 R7, RZ, RZ, R23 ;  /* 0x000000ffff078224 */ /* 0x000fe200078e0017 */
        /* <DEDUP_REMOVED lines=10> */
.L_x_625:
[----:B------:R-:W-:Y:S05]  /*25b0*/  BSYNC.RECONVERGENT B0 ;  /* 0x0000000000007941 */ /* 0x000fea0003800200 */
.L_x_624:
[----:B------:R-:W-:Y:S04]  /*25c0*/  BSSY.RECONVERGENT B0, `(.L_x_626) ;  /* 0x0000013000007945 */ /* 0x000fe80003800200 */
[----:B------:R-:W-:Y:S05]  /*25d0*/  @P5 BRA `(.L_x_627) ;  /* 0x0000000000445947 */ /* 0x000fea0003800000 */
[----:B------:R-:W2:Y:S01]  /*25e0*/  LDCU UR4, c[0x0][0x440] ;  /* 0x00008800ff0477ac */ /* 0x000ea20008000800 */
[----:B-1----:R-:W-:-:S04]  /*25f0*/  IMAD.WIDE.U32 R6, R134, 0x20, RZ ;  /* 0x0000002086067825 */ /* 0x002fc800078e00ff */
[----:B------:R-:W-:Y:S01]  /*2600*/  IMAD.SHL.U32 R5, R135, 0x20, RZ ;  /* 0x0000002087057824 */ /* 0x000fe200078e00ff */
[----:B------:R-:W-:-:S04]  /*2610*/  IADD3 R6, P5, PT, R22, R6, RZ ;  /* 0x0000000616067210 */ /* 0x000fc80007fbe0ff */
[----:B------:R-:W-:Y:S02]  /*2620*/  IADD3.X R7, PT, PT, R23, R7, R5, P5, !PT ;  /* 0x0000000717077210 */ /* 0x000fe40002ffe405 */
        /* <DEDUP_REMOVED lines=12> */
.L_x_627:
[----:B------:R-:W-:Y:S05]  /*26f0*/  BSYNC.RECONVERGENT B0 ;  /* 0x0000000000007941 */ /* 0x000fea0003800200 */
.L_x_626:
[----:B------:R-:W-:Y:S01]  /*2700*/  BSSY.RECONVERGENT B0, `(.L_x_628) ;  /* 0x0000013000007945 */ /* 0x000fe20003800200 */
[----:B------:R-:W-:Y:S02]  /*2710*/  ISETP.GE.AND P0, PT, R15, R4, PT ;  /* 0x000000040f00720c */ /* 0x000fe40003f06270 */
[----:B------:R-:W-:Y:S01]  /*2720*/  IADD3 R5, PT, PT, R20, 0x70, RZ ;  /* 0x0000007014057810 */ /* 0x000fe20007ffe0ff */
[----:B------:R-:W-:Y:S05]  /*2730*/  @P4 BRA `(.L_x_629) ;  /* 0x00000000003c4947 */ /* 0x000fea0003800000 */
[----:B------:R-:W3:Y:S01]  /*2740*/  LDCU UR4, c[0x0][0x440] ;  /* 0x00008800ff0477ac */ /* 0x000ee20008000800 */
[----:B-12---:R-:W-:-:S04]  /*2750*/  LEA R6, P5, R134, R22, 0x6 ;  /* 0x0000001686067211 */ /* 0x006fc800078a30ff */
[----:B------:R-:W-:Y:S02]  /*2760*/  LEA.HI.X R7, R134, R23, R135, 0x6, P5 ;  /* 0x0000001786077211 */ /* 0x000fe400028f3487 */
        /* <DEDUP_REMOVED lines=12> */
.L_x_629:
[----:B------:R-:W-:Y:S05]  /*2830*/  BSYNC.RECONVERGENT B0 ;  /* 0x0000000000007941 */ /* 0x000fea0003800200 */
.L_x_628:
[----:B------:R-:W-:Y:S01]  /*2840*/  BSSY.RECONVERGENT B0, `(.L_x_630) ;  /* 0x0000015000007945 */ /* 0x000fe20003800200 */
[----:B------:R-:W-:-:S03]  /*2850*/  ISETP.GE.AND P1, PT, R5, R4, PT ;  /* 0x000000040500720c */ /* 0x000fc60003f26270 */
[----:B------:R-:W-:Y:S10]  /*2860*/  @P3 BRA `(.L_x_631) ;  /* 0x0000000000483947 */ /* 0x000ff40003800000 */
[----:B------:R-:W4:Y:S01]  /*2870*/  LDCU UR4, c[0x0][0x440] ;  /* 0x00008800ff0477ac */ /* 0x000f220008000800 */
[----:B------:R-:W-:Y:S01]  /*2880*/  MOV R20, R22 ;  /* 0x0000001600147202 */ /* 0x000fe20000000f00 */
[----:B-123--:R-:W-:Y:S01]  /*2890*/  IMAD R6, R135, 0x60, RZ ;  /* 0x0000006087067824 */ /* 0x00efe200078e02ff */
[----:B------:R-:W-:-:S03]  /*28a0*/  MOV R21, R23 ;  /* 0x0000001700157202 */ /* 0x000fc60000000f00 */
[----:B------:R-:W-:-:S05]  /*28b0*/  IMAD.WIDE.U32 R20, R134, 0x60, R20 ;  /* 0x0000006086147825 */ /* 0x000fca00078e0014 */
[----:B------:R-:W-:Y:S02]  /*28c0*/  IADD3 R21, PT, PT, R21, R6, RZ ;  /* 0x0000000615157210 */ /* 0x000fe40007ffe0ff */
        /* <DEDUP_REMOVED lines=12> */
.L_x_631:
[----:B------:R-:W-:Y:S05]  /*2990*/  BSYNC.RECONVERGENT B0 ;  /* 0x0000000000007941 */ /* 0x000fea0003800200 */
.L_x_630:
[----:B------:R-:W-:Y:S04]  /*29a0*/  BSSY.RECONVERGENT B0, `(.L_x_632) ;  /* 0x0000011000007945 */ /* 0x000fe80003800200 */
[----:B------:R-:W-:Y:S05]  /*29b0*/  @P2 BRA `(.L_x_633) ;  /* 0x00000000003c2947 */ /* 0x000fea0003800000 */
[----:B------:R-:W5:Y:S01]  /*29c0*/  LDCU UR4, c[0x0][0x440] ;  /* 0x00008800ff0477ac */ /* 0x000f620008000800 */
[----:B-123--:R-:W-:-:S04]  /*29d0*/  LEA R6, P4, R134, R22, 0x7 ;  /* 0x0000001686067211 */ /* 0x00efc800078838ff */
        /* <DEDUP_REMOVED lines=13> */
.L_x_633:
[----:B------:R-:W-:Y:S05]  /*2ab0*/  BSYNC.RECONVERGENT B0 ;  /* 0x0000000000007941 */ /* 0x000fea0003800200 */
.L_x_632:
[----:B------:R-:W-:Y:S04]  /*2ac0*/  BSSY.RECONVERGENT B0, `(.L_x_634) ;  /* 0x0000014000007945 */ /* 0x000fe80003800200 */
[----:B------:R-:W-:Y:S05]  /*2ad0*/  @P0 BRA `(.L_x_635) ;  /* 0x0000000000480947 */ /* 0x000fea0003800000 */
[----:B------:R-:W5:Y:S01]  /*2ae0*/  LDCU UR4, c[0x0][0x440] ;  /* 0x00008800ff0477ac */ /* 0x000f620008000800 */
[----:B----4-:R-:W-:Y:S01]  /*2af0*/  MOV R20, R22 ;  /* 0x0000001600147202 */ /* 0x010fe20000000f00 */
[----:B-123--:R-:W-:Y:S01]  /*2b00*/  IMAD R6, R135, 0xa0, RZ ;  /* 0x000000a087067824 */ /* 0x00efe200078e02ff */
        /* <DEDUP_REMOVED lines=15> */
.L_x_635:
[----:B------:R-:W-:Y:S05]  /*2c00*/  BSYNC.RECONVERGENT B0 ;  /* 0x0000000000007941 */ /* 0x000fea0003800200 */
.L_x_634:
[----:B------:R-:W-:Y:S04]  /*2c10*/  BSSY.RECONVERGENT B0, `(.L_x_636) ;  /* 0x0000012000007945 */ /* 0x000fe80003800200 */
[----:B------:R-:W-:Y:S05]  /*2c20*/  @P1 BRA `(.L_x_637) ;  /* 0x0000000000401947 */ /* 0x000fea0003800000 */
[----:B------:R-:W5:Y:S01]  /*2c30*/  LDCU UR4, c[0x0][0x440] ;  /* 0x00008800ff0477ac */ /* 0x000f620008000800 */
[----:B-123--:R-:W-:Y:S02]  /*2c40*/  IMAD R6, R135, 0xc0, RZ ;  /* 0x000000c087067824 */ /* 0x00efe400078e02ff */
        /* <DEDUP_REMOVED lines=14> */
.L_x_637:
[----:B------:R-:W-:Y:S05]  /*2d30*/  BSYNC.RECONVERGENT B0 ;  /* 0x0000000000007941 */ /* 0x000fea0003800200 */
.L_x_636:
[----:B------:R-:W0:Y:S01]  /*2d40*/  LDGDEPBAR ;  /* 0x00000000000079af */ /* 0x000e220000000000 */
[--C-:B------:R-:W-:Y:S01]  /*2d50*/  SHF.R.U32.HI R210, RZ, 0x1, R211.reuse ;  /* 0x00000001ffd27819 */ /* 0x100fe200000116d3 */
[----:B------:R-:W-:Y:S01]  /*2d60*/  BSSY.RECONVERGENT B0, `(.L_x_638) ;  /* 0x000001f000007945 */ /* 0x000fe20003800200 */
[----:B-123--:R-:W-:Y:S01]  /*2d70*/  SHF.R.U32.HI R6, RZ, 0x2, R211 ;  /* 0x00000002ff067819 */ /* 0x00efe200000116d3 */
[----:B------:R-:W-:Y:S01]  /*2d80*/  IMAD.SHL.U32 R27, R211, 0x40, RZ ;  /* 0x00000040d31b7824 */ /* 0x000fe200078e00ff */
[----:B------:R-:W-:Y:S02]  /*2d90*/  LOP3.LUT R7, R210, 0x1f0, RZ, 0xc0, !PT ;  /* 0x000001f0d2077812 */ /* 0x000fe400078ec0ff */
        /* <DEDUP_REMOVED lines=9> */
[----:B------:R-:W1:Y:S02]  /*2e30*/  LDCU UR4, c[0x0][0x440] ;  /* 0x00008800ff0477ac */ /* 0x000e640008000800 */
[----:B-1----:R-:W-:Y:S02]  /*2e40*/  ISETP.GE.AND P1, PT, R208, UR4, PT ;  /* 0x00000004d0007c0c */ /* 0x002fe4000bf26270 */
[----:B------:R-:W-:-:S11]  /*2e50*/  ISETP.GE.AND P0, PT, R228, UR4, PT ;  /* 0x00000004e4007c0c */ /* 0x000fd6000bf06270 */
[----:B----4-:R-:W-:Y:S02]  /*2e60*/  @!P1 IMAD.MOV.U32 R20, RZ, RZ, R218 ;  /* 0x000000ffff149224 */ /* 0x010fe400078e00da */
        /* <DEDUP_REMOVED lines=12> */
.L_x_639:
[----:B------:R2:W-:Y:S04]  /*2f30*/  STS.128 [R229+0xc000], RZ ;  /* 0x00c000ffe5007388 */ /* 0x0005e80000000c00 */
[----:B------:R2:W-:Y:S02]  /*2f40*/  STS.128 [R229+0x10000], RZ ;  /* 0x010000ffe5007388 */ /* 0x0005e40000000c00 */
.L_x_640:
[----:B------:R-:W-:Y:S05]  /*2f50*/  BSYNC.RECONVERGENT B0 ;  /* 0x0000000000007941 */ /* 0x000fea0003800200 */
.L_x_638:
        /* <DEDUP_REMOVED lines=8> */
[-C--:B------:R-:W-:Y:S01]  /*2fe0*/  ISETP.GE.AND P0, PT, R9, R4.reuse, PT ;  /* 0x000000040900720c */ /* 0x080fe20003f06270 */
[----:B------:R3:W-:Y:S01]  /*2ff0*/  @P2 STS.128 [R229+0xc800], RZ ;  /* 0x00c800ffe5002388 */ /* 0x0007e20000000c00 */
[-C--:B------:R-:W-:Y:S02]  /*3000*/  ISETP.GE.AND P6, PT, R19, R4.reuse, PT ;  /* 0x000000041300720c */ /* 0x080fe40003fc6270 */
[-C--:B------:R-:W-:Y:S01]  /*3010*/  ISETP.GE.AND P5, PT, R17, R4.reuse, PT ;  /* 0x000000041100720c */ /* 0x080fe20003fa6270 */
[----:B------:R3:W-:Y:S01]  /*3020*/  @P2 STS.128 [R229+0x10800], RZ ;  /* 0x010800ffe5002388 */ /* 0x0007e20000000c00 */
[----:B------:R-:W-:Y:S02]  /*3030*/  ISETP.GE.AND P4, PT, R15, R4, PT ;  /* 0x000000040f00720c */ /* 0x000fe40003f86270 */
[----:B------:R-:W-:Y:S02]  /*3040*/  LEA.HI.X R9, R7, R219, R6, 0x1, P1 ;  /* 0x000000db07097211 */ /* 0x000fe400008f0c06 */
[----:B------:R-:W-:-:S02]  /*3050*/  LOP3.LUT R200, R2, 0x8, R210, 0x78, !PT ;  /* 0x0000000802c87812 */ /* 0x000fc400078e78d2 */
[----:B------:R-:W-:Y:S01]  /*3060*/  LOP3.LUT R11, R201, R212, RZ, 0xfc, !PT ;  /* 0x000000d4c90b7212 */ /* 0x000fe200078efcff */
[----:B------:R-:W-:Y:S06]  /*3070*/  @P2 BRA `(.L_x_642) ;  /* 0x00000000003c2947 */ /* 0x000fec0003800000 */
[----:B------:R-:W5:Y:S02]  /*3080*/  LDCU UR4, c[0x0][0x440] ;  /* 0x00008800ff0477ac */ /* 0x000f640008000800 */
[----:B-----5:R-:W-:Y:S02]  /*3090*/  ISETP.GE.AND P1, PT, R228, UR4, PT ;  /* 0x00000004e4007c0c */ /* 0x020fe4000bf26270 */
        /* <DEDUP_REMOVED lines=13> */
.L_x_642:
[----:B------:R-:W-:Y:S05]  /*3170*/  BSYNC.RECONVERGENT B0 ;  /* 0x0000000000007941 */ /* 0x000fea0003800200 */
.L_x_641:
[----:B------:R1:W-:Y:S01]  /*3180*/  @P3 STS.128 [R229+0xd000], RZ ;  /* 0x00d000ffe5003388 */ /* 0x0003e20000000c00 */
[----:B------:R-:W-:Y:S03]  /*3190*/  BSSY.RECONVERGENT B0, `(.L_x_643) ;  /* 0x0000014000007945 */ /* 0x000fe60003800200 */
[----:B------:R1:W-:Y:S01]  /*31a0*/  @P3 STS.128 [R229+0x11000], RZ ;  /* 0x011000ffe5003388 */ /* 0x0003e20000000c00 */
[----:B------:R-:W-:Y:S05]  /*31b0*/  @P3 BRA `(.L_x_644) ;  /* 0x0000000000443947 */ /* 0x000fea0003800000 */
[----:B------:R-:W5:Y:S01]  /*31c0*/  LDCU UR4, c[0x0][0x440] ;  /* 0x00008800ff0477ac */ /* 0x000f620008000800 */
[----:B------:R-:W-:-:S04]  /*31d0*/  IMAD.WIDE.U32 R12, R24, 0x20, RZ ;  /* 0x00000020180c7825 */ /* 0x000fc800078e00ff */
[----:B-1----:R-:W-:Y:S01]  /*31e0*/  IMAD.SHL.U32 R7, R25, 0x20, RZ ;  /* 0x0000002019077824 */ /* 0x002fe200078e00ff */
        /* <DEDUP_REMOVED lines=14> */
.L_x_644:
[----:B------:R-:W-:Y:S05]  /*32d0*/  BSYNC.RECONVERGENT B0 ;  /* 0x0000000000007941 */ /* 0x000fea0003800200 */
.L_x_643:
        /* <DEDUP_REMOVED lines=25> */
.L_x_646:
[----:B------:R-:W-:Y:S05]  /*3470*/  BSYNC.RECONVERGENT B0 ;  /* 0x0000000000007941 */ /* 0x000fea0003800200 */
.L_x_645:
        /* <DEDUP_REMOVED lines=22> */
.L_x_648:
[----:B------:R-:W-:Y:S05]  /*35e0*/  BSYNC.RECONVERGENT B0 ;  /* 0x0000000000007941 */ /* 0x000fea0003800200 */
.L_x_647:
        /* <DEDUP_REMOVED lines=19> */
.L_x_650:
[----:B------:R-:W-:Y:S05]  /*3720*/  BSYNC.RECONVERGENT B0 ;  /* 0x0000000000007941 */ /* 0x000fea0003800200 */
.L_x_649:
        /* <DEDUP_REMOVED lines=22> */
.L_x_652:
[----:B------:R-:W-:Y:S05]  /*3890*/  BSYNC.RECONVERGENT B0 ;  /* 0x0000000000007941 */ /* 0x000fea0003800200 */
.L_x_651:
        /* <DEDUP_REMOVED lines=20> */
.L_x_654:
[----:B------:R-:W-:Y:S05]  /*39e0*/  BSYNC.RECONVERGENT B0 ;  /* 0x0000000000007941 */ /* 0x000fea0003800200 */
.L_x_653:
[----:B------:R-:W-:Y:S01]  /*39f0*/  LDSM.16.M88.4 R76, [R123] ;  /* 0x000000007b4c783b */ /* 0x000fe20000000200 */
[----:B------:R-:W-:Y:S01]  /*3a00*/  LOP3.LUT P6, RZ, R211, 0x2, RZ, 0xc0, !PT ;  /* 0x00000002d3ff7812 */ /* 0x000fe200078cc0ff */
[----:B------:R-:W5:Y:S01]  /*3a10*/  LDCU UR4, c[0x0][0x50c] ;  /* 0x0000a180ff0477ac */ /* 0x000f620008000800 */
[----:B------:R-:W-:Y:S01]  /*3a20*/  MOV R209, 0x20 ;  /* 0x0000002000d17802 */ /* 0x000fe20000000f00 */
[----:B------:R-:W2:Y:S01]  /*3a30*/  LDSM.16.M88.4 R40, [R199+UR5+0x4000] ;  /* 0x00400005c728783b */ /* 0x000ea20008000200 */
[----:B------:R-:W-:Y:S02]  /*3a40*/  IADD3 R61, PT, PT, R199, UR5, RZ ;  /* 0x00000005c73d7c10 */ /* 0x000fe4000fffe0ff */
[----:B------:R-:W-:Y:S01]  /*3a50*/  SEL R26, R209, 0xffffffe0, !P6 ;  /* 0xffffffe0d11a7807 */ /* 0x000fe20007000000 */
[----:B------:R-:W3:Y:S01]  /*3a60*/  LDSM.16.M88.4 R32, [R199+UR5+0x4800] ;  /* 0x00480005c720783b */ /* 0x000ee20008000200 */
[----:B------:R-:W-:Y:S02]  /*3a70*/  LOP3.LUT P0, RZ, R211, 0x4, RZ, 0xc0, !PT ;  /* 0x00000004d3ff7812 */ /* 0x000fe4000780c0ff */
[-C--:B------:R-:W-:Y:S01]  /*3a80*/  IADD3 R120, PT, PT, R123, R26.reuse, RZ ;  /* 0x0000001a7b787210 */ /* 0x080fe20007ffe0ff */
[----:B-1--4-:R-:W1:Y:S01]  /*3a90*/  LDSM.16.M88.4 R20, [R199+UR5+0x5000] ;  /* 0x00500005c714783b */ /* 0x012e620008000200 */
[----:B------:R-:W-:-:S02]  /*3aa0*/  IADD3 R63, PT, PT, R61, R26, RZ ;  /* 0x0000001a3d3f7210 */ /* 0x000fc40007ffe0ff */
[----:B------:R-:W-:Y:S01]  /*3ab0*/  MOV R60, 0x40 ;  /* 0x00000040003c7802 */ /* 0x000fe20000000f00 */
[----:B------:R-:W4:Y:S01]  /*3ac0*/  LDSM.16.M88.4 R12, [R199+UR5+0x5800] ;  /* 0x00580005c70c783b */ /* 0x000f220008000200 */
[----:B------:R-:W-:Y:S02]  /*3ad0*/  ISETP.NE.AND P5, PT, R198, 0x1, PT ;  /* 0x00000001c600780c */ /* 0x000fe40003fa5270 */
[----:B------:R-:W-:Y:S01]  /*3ae0*/  SEL R60, R60, 0xffffffc0, !P0 ;  /* 0xffffffc03c3c7807 */ /* 0x000fe20004000000 */
[----:B------:R-:W5:Y:S01]  /*3af0*/  LDSM.16.M88.4 R4, [R199+UR5+0x6000] ;  /* 0x00600005c704783b */ /* 0x000f620008000200 */
[----:B------:R-:W-:Y:S02]  /*3b00*/  VIMNMX R196, PT, PT, R3, R62, PT ;  /* 0x0000003e03c47248 */ /* 0x000fe40003fe0100 */
[-C--:B------:R-:W-:Y:S01]  /*3b10*/  IADD3 R121, PT, PT, R123, R60.reuse, RZ ;  /* 0x0000003c7b797210 */ /* 0x080fe20007ffe0ff */
[----:B------:R-:W5:Y:S01]  /*3b20*/  LDSM.16.M88.4 R92, [R199+UR5+0x6800] ;  /* 0x00680005c75c783b */ /* 0x000f620008000200 */
[----:B------:R-:W-:-:S02]  /*3b30*/  IADD3 R61, PT, PT, R61, R60, RZ ;  /* 0x0000003c3d3d7210 */ /* 0x000fc40007ffe0ff */
[----:B------:R-:W-:Y:S01]  /*3b40*/  VIADDMNMX R133, R3, 0x8, R62, PT ;  /* 0x0000000803857846 */ /* 0x000fe2000380013e */
[----:B------:R-:W5:Y:S04]  /*3b50*/  LDSM.16.M88.4 R84, [R199+UR5+0x7000] ;  /* 0x00700005c754783b */ /* 0x000f680008000200 */
[----:B------:R-:W5:Y:S04]  /*3b60*/  LDSM.16.M88.4 R48, [R199+UR5+0x7800] ;  /* 0x00780005c730783b */ /* 0x000f680008000200 */
[----:B------:R-:W-:Y:S04]  /*3b70*/  LDSM.16.M88.4 R112, [R120] ;  /* 0x000000007870783b */ /* 0x000fe80000000200 */
[----:B------:R-:W5:Y:S01]  /*3b80*/  LDSM.16.M88.4 R64, [R63+0x4000] ;  /* 0x004000003f40783b */ /* 0x000f620000000200 */
        /* <DEDUP_REMOVED lines=12> */
[C---:B----4-:R-:W-:Y:S03]  /*3c50*/  HMMA.16816.F32.BF16 R16, R76.reuse, R12, RZ ;  /* 0x0000000c4c10723c */ /* 0x050fe600000418ff */
[----:B------:R-:W0:Y:S05]  /*3c60*/  LDGDEPBAR ;  /* 0x00000000000079af */ /* 0x000e2a0000000000 */
[C---:B-----5:R-:W-:Y:S08]  /*3c70*/  HMMA.16816.F32.BF16 R8, R76.reuse, R4, RZ ;  /* 0x000000044c08723c */ /* 0x060ff000000418ff */
        /* <DEDUP_REMOVED lines=23> */
[C---:B------:R-:W-:Y:S08]  /*3df0*/  HMMA.16816.F32.BF16 R80, R112.reuse, R100, R80 ;  /* 0x000000647050723c */ /* 0x040ff00000041850 */
[----:B------:R-:W-:Y:S01]  /*3e00*/  HMMA.16816.F32.BF16 R76, R112, R102, R76 ;  /* 0x00000066704c723c */ /* 0x000fe2000004184c */
[----:B------:R-:W-:Y:S07]  /*3e10*/  LDSM.16.M88.4 R100, [R61+0x7800] ;  /* 0x007800003d64783b */ /* 0x000fee0000000200 */
[C---:B------:R-:W-:Y:S08]  /*3e20*/  HMMA.16816.F32.BF16 R44, R72.reuse, R68, R44 ;  /* 0x00000044482c723c */ /* 0x040ff0000004182c */
[C---:B------:R-:W-:Y:S01]  /*3e30*/  HMMA.16816.F32.BF16 R40, R72.reuse, R70, R40 ;  /* 0x000000464828723c */ /* 0x040fe20000041828 */
[----:B------:R-:W5:Y:S07]  /*3e40*/  LDSM.16.M88.4 R68, [R61+0x6800] ;  /* 0x006800003d44783b */ /* 0x000f6e0000000200 */
[C---:B---3--:R-:W-:Y:S08]  /*3e50*/  HMMA.16816.F32.BF16 R36, R72.reuse, R64, R36 ;  /* 0x000000404824723c */ /* 0x048ff00000041824 */
[----:B------:R-:W-:Y:S01]  /*3e60*/  HMMA.16816.F32.BF16 R32, R72, R66, R32 ;  /* 0x000000424820723c */ /* 0x000fe20000041820 */
[----:B------:R-:W3:Y:S07]  /*3e70*/  LDSM.16.M88.4 R64, [R61+0x7000] ;  /* 0x007000003d40783b */ /* 0x000eee0000000200 */
[----:B------:R-:W-:Y:S01]  /*3e80*/  HMMA.16816.F32.BF16 R8, R112, R116, R8 ;  /* 0x000000747008723c */ /* 0x000fe20000041808 */
[----:B------:R-:W-:-:S02]  /*3e90*/  IADD3 R117, PT, PT, R26, R121, RZ ;  /* 0x000000791a757210 */ /* 0x000fc40007ffe0ff */
[----:B------:R-:W-:-:S05]  /*3ea0*/  IADD3 R116, PT, PT, R26, R61, RZ ;  /* 0x0000003d1a747210 */ /* 0x000fca0007ffe0ff */
[----:B------:R-:W-:Y:S08]  /*3eb0*/  HMMA.16816.F32.BF16 R4, R112, R118, R4 ;  /* 0x000000767004723c */ /* 0x000ff00000041804 */
[C---:B--2---:R-:W-:Y:S08]  /*3ec0*/  HMMA.16816.F32.BF16 R28, R72.reuse, R56, R28 ;  /* 0x00000038481c723c */ /* 0x044ff0000004181c */
[C---:B------:R-:W-:Y:S01]  /*3ed0*/  HMMA.16816.F32.BF16 R20, R72.reuse, R58, R20 ;  /* 0x0000003a4814723c */ /* 0x040fe20000041814 */
[----:B------:R-:W-:Y:S07]  /*3ee0*/  LDSM.16.M88.4 R56, [R117] ;  /* 0x000000007538783b */ /* 0x000fee0000000200 */
[C---:B----4-:R-:W-:Y:S08]  /*3ef0*/  HMMA.16816.F32.BF16 R16, R72.reuse, R52, R16 ;  /* 0x000000344810723c */ /* 0x050ff00000041810 */
[----:B------:R-:W-:Y:S01]  /*3f00*/  HMMA.16816.F32.BF16 R12, R72, R54, R12 ;  /* 0x00000036480c723c */ /* 0x000fe2000004180c */
[----:B------:R-:W2:Y:S07]  /*3f10*/  LDSM.16.M88.4 R52, [R116+0x4000] ;  /* 0x004000007434783b */ /* 0x000eae0000000200 */
[C---:B------:R-:W-:Y:S08]  /*3f20*/  HMMA.16816.F32.BF16 R96, R112.reuse, R108, R96 ;  /* 0x0000006c7060723c */ /* 0x040ff00000041860 */
[C---:B------:R-:W-:Y:S08]  /*3f30*/  HMMA.16816.F32.BF16 R92, R112.reuse, R110, R92 ;  /* 0x0000006e705c723c */ /* 0x040ff0000004185c */
[C---:B------:R-:W-:Y:S08]  /*3f40*/  HMMA.16816.F32.BF16 R88, R112.reuse, R104, R88 ;  /* 0x000000687058723c */ /* 0x040ff00000041858 */
[----:B------:R-:W-:Y:S01]  /*3f50*/  HMMA.16816.F32.BF16 R84, R112, R106, R84 ;  /* 0x0000006a7054723c */ /* 0x000fe20000041854 */
[----:B------:R-:W-:Y:S07]  /*3f60*/  LDSM.16.M88.4 R104, [R123+0x2000] ;  /* 0x002000007b68783b */ /* 0x000fee0000000200 */
[C---:B-1----:R-:W-:Y:S08]  /*3f70*/  HMMA.16816.F32.BF16 R8, R72.reuse, R48, R8 ;  /* 0x000000304808723c */ /* 0x042ff00000041808 */
[C---:B------:R-:W-:Y:S01]  /*3f80*/  HMMA.16816.F32.BF16 R4, R72.reuse, R50, R4 ;  /* 0x000000324804723c */ /* 0x040fe20000041804 */
[----:B------:R-:W1:Y:S07]  /*3f90*/  LDSM.16.M88.4 R48, [R116+0x4800] ;  /* 0x004800007430783b */ /* 0x000e6e0000000200 */
[C---:B-----5:R-:W-:Y:S08]  /*3fa0*/  HMMA.16816.F32.BF16 R96, R72.reuse, R68, R96 ;  /* 0x000000444860723c */ /* 0x060ff00000041860 */
[C---:B------:R-:W-:Y:S01]  /*3fb0*/  HMMA.16816.F32.BF16 R92, R72.reuse, R70, R92 ;  /* 0x00000046485c723c */ /* 0x040fe2000004185c */
[----:B------:R-:W4:Y:S07]  /*3fc0*/  LDSM.16.M88.4 R68, [R116+0x5000] ;  /* 0x005000007444783b */ /* 0x000f2e0000000200 */
[C---:B---3--:R-:W-:Y:S08]  /*3fd0*/  HMMA.16816.F32.BF16 R88, R72.reuse, R64, R88 ;  /* 0x000000404858723c */ /* 0x048ff00000041858 */
[C---:B------:R-:W-:Y:S01]  /*3fe0*/  HMMA.16816.F32.BF16 R84, R72.reuse, R66, R84 ;  /* 0x000000424854723c */ /* 0x040fe20000041854 */
[----:B------:R-:W-:Y:S07]  /*3ff0*/  LDSM.16.M88.4 R64, [R116+0x5800] ;  /* 0x005800007440783b */ /* 0x000fee0000000200 */
[C---:B------:R-:W-:Y:S08]  /*4000*/  HMMA.16816.F32.BF16 R80, R72.reuse, R100, R80 ;  /* 0x000000644850723c */ /* 0x040ff00000041850 */
[----:B------:R-:W-:Y:S01]  /*4010*/  HMMA.16816.F32.BF16 R76, R72, R102, R76 ;  /* 0x00000066484c723c */ /* 0x000fe2000004184c */
[----:B------:R-:W3:Y:S04]  /*4020*/  LDSM.16.M88.4 R72, [R116+0x6000] ;  /* 0x006000007448783b */ /* 0x000ee80000000200 */
[----:B------:R-:W-:Y:S03]  /*4030*/  LDSM.16.M88.4 R100, [R199+UR5+0x8000] ;  /* 0x00800005c764783b */ /* 0x000fe60008000200 */
[C---:B--2---:R-:W-:Y:S08]  /*4040*/  HMMA.16816.F32.BF16 R44, R56.reuse, R52, R44 ;  /* 0x00000034382c723c */ /* 0x044ff0000004182c */
[C---:B------:R-:W-:Y:S01]  /*4050*/  HMMA.16816.F32.BF16 R40, R56.reuse, R54, R40 ;  /* 0x000000363828723c */ /* 0x040fe20000041828 */
[----:B------:R-:W2:Y:S07]  /*4060*/  LDSM.16.M88.4 R52, [R116+0x6800] ;  /* 0x006800007434783b */ /* 0x000eae0000000200 */
[C---:B-1----:R-:W-:Y:S08]  /*4070*/  HMMA.16816.F32.BF16 R36, R56.reuse, R48, R36 ;  /* 0x000000303824723c */ /* 0x042ff00000041824 */
[C---:B------:R-:W-:Y:S01]  /*4080*/  HMMA.16816.F32.BF16 R32, R56.reuse, R50, R32 ;  /* 0x000000323820723c */ /* 0x040fe20000041820 */
[----:B------:R-:W1:Y:S07]  /*4090*/  LDSM.16.M88.4 R48, [R116+0x7000] ;  /* 0x007000007430783b */ /* 0x000e6e0000000200 */
[C---:B----4-:R-:W-:Y:S08]  /*40a0*/  HMMA.16816.F32.BF16 R28, R56.reuse, R68, R28 ;  /* 0x00000044381c723c */ /* 0x050ff0000004181c */
[C---:B------:R-:W-:Y:S01]  /*40b0*/  HMMA.16816.F32.BF16 R20, R56.reuse, R70, R20 ;  /* 0x000000463814723c */ /* 0x040fe20000041814 */
[----:B------:R-:W-:Y:S07]  /*40c0*/  LDSM.16.M88.4 R68, [R120+0x2000] ;  /* 0x002000007844783b */ /* 0x000fee0000000200 */
[C---:B---3--:R-:W-:Y:S01]  /*40d0*/  HMMA.16816.F32.BF16 R108, R56.reuse, R72, R8 ;  /* 0x00000048386c723c */ /* 0x048fe20000041808 */
[----:B------:R-:W3:Y:S07]  /*40e0*/  LDSM.16.M88.4 R8, [R63+0x8000] ;  /* 0x008000003f08783b */ /* 0x000eee0000000200 */
[C---:B------:R-:W-:Y:S08]  /*40f0*/  HMMA.16816.F32.BF16 R16, R56.reuse, R64, R16 ;  /* 0x000000403810723c */ /* 0x040ff00000041810 */
[C---:B------:R-:W-:Y:S01]  /*4100*/  HMMA.16816.F32.BF16 R12, R56.reuse, R66, R12 ;  /* 0x00000042380c723c */ /* 0x040fe2000004180c */
[----:B------:R-:W4:Y:S07]  /*4110*/  LDSM.16.M88.4 R64, [R116+0x7800] ;  /* 0x007800007440783b */ /* 0x000f2e0000000200 */
[C---:B------:R-:W-:Y:S01]  /*4120*/  HMMA.16816.F32.BF16 R4, R56.reuse, R74, R4 ;  /* 0x0000004a3804723c */ /* 0x040fe20000041804 */
[----:B------:R-:W-:Y:S07]  /*4130*/  LDSM.16.M88.4 R72, [R121+0x2000] ;  /* 0x002000007948783b */ /* 0x000fee0000000200 */
[C---:B--2---:R-:W-:Y:S08]  /*4140*/  HMMA.16816.F32.BF16 R96, R56.reuse, R52, R96 ;  /* 0x000000343860723c */ /* 0x044ff00000041860 */
[----:B------:R-:W-:Y:S01]  /*4150*/  HMMA.16816.F32.BF16 R92, R56, R54, R92 ;  /* 0x00000036385c723c */ /* 0x000fe2000004185c */
[----:B------:R-:W2:Y:S07]  /*4160*/  LDSM.16.M88.4 R52, [R199+UR5+0x8800] ;  /* 0x00880005c734783b */ /* 0x000eae0008000200 */
[C---:B------:R-:W-:Y:S01]  /*4170*/  HMMA.16816.F32.BF16 R112, R104.reuse, R100, R44 ;  /* 0x000000646870723c */ /* 0x040fe2000004182c */
[----:B------:R-:W5:Y:S07]  /*4180*/  LDSM.16.M88.4 R44, [R61+0x8000] ;  /* 0x008000003d2c783b */ /* 0x000f6e0000000200 */
[----:B------:R-:W-:Y:S01]  /*4190*/  HMMA.16816.F32.BF16 R40, R104, R102, R40 ;  /* 0x000000666828723c */ /* 0x000fe20000041828 */
[----:B------:R-:W-:Y:S07]  /*41a0*/  LDSM.16.M88.4 R100, [R63+0x8800] ;  /* 0x008800003f64783b */ /* 0x000fee0000000200 */
[C---:B-1----:R-:W-:Y:S08]  /*41b0*/  HMMA.16816.F32.BF16 R88, R56.reuse, R48, R88 ;  /* 0x000000303858723c */ /* 0x042ff00000041858 */
[----:B------:R-:W-:Y:S01]  /*41c0*/  HMMA.16816.F32.BF16 R84, R56, R50, R84 ;  /* 0x000000323854723c */ /* 0x000fe20000041854 */
[----:B------:R-:W1:Y:S07]  /*41d0*/  LDSM.16.M88.4 R48, [R199+UR5+0x9000] ;  /* 0x00900005c730783b */ /* 0x000e6e0008000200 */
[C---:B---3--:R-:W-:Y:S08]  /*41e0*/  HMMA.16816.F32.BF16 R112, R68.reuse, R8, R112 ;  /* 0x000000084470723c */ /* 0x048ff00000041870 */
[----:B------:R-:W-:Y:S01]  /*41f0*/  HMMA.16816.F32.BF16 R40, R68, R10, R40 ;  /* 0x0000000a4428723c */ /* 0x000fe20000041828 */
[----:B------:R-:W-:Y:S07]  /*4200*/  LDSM.16.M88.4 R8, [R61+0x8800] ;  /* 0x008800003d08783b */ /* 0x000fee0000000200 */
[C---:B----4-:R-:W-:Y:S08]  /*4210*/  HMMA.16816.F32.BF16 R80, R56.reuse, R64, R80 ;  /* 0x000000403850723c */ /* 0x050ff00000041850 */
[----:B------:R-:W-:Y:S01]  /*4220*/  HMMA.16816.F32.BF16 R76, R56, R66, R76 ;  /* 0x00000042384c723c */ /* 0x000fe2000004184c */
[----:B------:R-:W-:Y:S04]  /*4230*/  LDSM.16.M88.4 R64, [R117+0x2000] ;  /* 0x002000007540783b */ /* 0x000fe80000000200 */
[----:B------:R-:W3:Y:S03]  /*4240*/  LDSM.16.M88.4 R56, [R116+0x8000] ;  /* 0x008000007438783b */ /* 0x000ee60000000200 */
[----:B--2---:R-:W-:Y:S08]  /*4250*/  HMMA.16816.F32.BF16 R36, R104, R52, R36 ;  /* 0x000000346824723c */ /* 0x004ff00000041824 */
[C---:B-----5:R-:W-:Y:S08]  /*4260*/  HMMA.16816.F32.BF16 R112, R72.reuse, R44, R112 ;  /* 0x0000002c4870723c */ /* 0x060ff00000041870 */
[----:B------:R-:W-:Y:S01]  /*4270*/  HMMA.16816.F32.BF16 R40, R72, R46, R40 ;  /* 0x0000002e4828723c */ /* 0x000fe20000041828 */
[----:B------:R-:W2:Y:S07]  /*4280*/  LDSM.16.M88.4 R44, [R199+UR5+0x9800] ;  /* 0x00980005c72c783b */ /* 0x000eae0008000200 */
[C---:B------:R-:W-:Y:S08]  /*4290*/  HMMA.16816.F32.BF16 R32, R104.reuse, R54, R32 ;  /* 0x000000366820723c */ /* 0x040ff00000041820 */
[----:B-1----:R-:W-:Y:S08]  /*42a0*/  HMMA.16816.F32.BF16 R28, R104, R48, R28 ;  /* 0x00000030681c723c */ /* 0x002ff0000004181c */
[----:B------:R-:W-:Y:S01]  /*42b0*/  HMMA.16816.F32.BF16 R52, R68, R100, R36 ;  /* 0x000000644434723c */ /* 0x000fe20000041824 */
[----:B------:R-:W1:Y:S07]  /*42c0*/  LDSM.16.M88.4 R36, [R116+0x8800] ;  /* 0x008800007424783b */ /* 0x000e6e0000000200 */
[----:B------:R-:W-:Y:S01]  /*42d0*/  HMMA.16816.F32.BF16 R20, R104, R50, R20 ;  /* 0x000000326814723c */ /* 0x000fe20000041814 */
[----:B------:R-:W4:Y:S07]  /*42e0*/  LDSM.16.M88.4 R48, [R63+0x9000] ;  /* 0x009000003f30783b */ /* 0x000f2e0000000200 */
[----:B------:R-:W-:Y:S08]  /*42f0*/  HMMA.16816.F32.BF16 R32, R68, R102, R32 ;  /* 0x000000664420723c */ /* 0x000ff00000041820 */
[C---:B---3--:R-:W-:Y:S08]  /*4300*/  HMMA.16816.F32.BF16 R112, R64.reuse, R56, R112 ;  /* 0x000000384070723c */ /* 0x048ff00000041870 */
[----:B------:R-:W-:Y:S08]  /*4310*/  HMMA.16816.F32.BF16 R40, R64, R58, R40 ;  /* 0x0000003a4028723c */ /* 0x000ff00000041828 */
[----:B------:R-:W-:Y:S03]  /*4320*/  HMMA.16816.F32.BF16 R52, R72, R8, R52 ;  /* 0x000000084834723c */ /* 0x000fe60000041834 */
[----:B------:R-:W-:Y:S01]  /*4330*/  FMUL.FTZ R112, R112, UR4 ;  /* 0x0000000470707c20 */ /* 0x000fe20008410000 */
[----:B------:R-:W-:Y:S01]  /*4340*/  FMUL.FTZ R113, R113, UR4 ;  /* 0x0000000471717c20 */ /* 0x000fe20008410000 */
[----:B------:R-:W-:Y:S01]  /*4350*/  FMUL.FTZ R114, R114, UR4 ;  /* 0x0000000472727c20 */ /* 0x000fe20008410000 */
[----:B------:R-:W-:-:S02]  /*4360*/  FMUL.FTZ R115, R115, UR4 ;  /* 0x0000000473737c20 */ /* 0x000fc40008410000 */
[----:B--2---:R-:W-:Y:S01]  /*4370*/  HMMA.16816.F32.BF16 R56, R104, R44, R16 ;  /* 0x0000002c6838723c */ /* 0x004fe20000041810 */
[----:B------:R-:W2:Y:S01]  /*4380*/  LDSM.16.M88.4 R16, [R61+0x9000] ;  /* 0x009000003d10783b */ /* 0x000ea20000000200 */
[----:B------:R-:W3:Y:S01]  /*4390*/  MUFU.TANH R112, R112 ;  /* 0x0000007000707308 */ /* 0x000ee20000002400 */
[----:B------:R-:W-:Y:S01]  /*43a0*/  FMUL.FTZ R40, R40, UR4 ;  /* 0x0000000428287c20 */ /* 0x000fe20008410000 */
[----:B------:R-:W-:Y:S01]  /*43b0*/  FMUL.FTZ R41, R41, UR4 ;  /* 0x0000000429297c20 */ /* 0x000fe20008410000 */
[----:B------:R-:W-:Y:S01]  /*43c0*/  FMUL.FTZ R42, R42, UR4 ;  /* 0x000000042a2a7c20 */ /* 0x000fe20008410000 */
[----:B------:R-:W-:Y:S02]  /*43d0*/  FMUL.FTZ R43, R43, UR4 ;  /* 0x000000042b2b7c20 */ /* 0x000fe40008410000 */
[----:B------:R-:W-:Y:S01]  /*43e0*/  HMMA.16816.F32.BF16 R32, R72, R10, R32 ;  /* 0x0000000a4820723c */ /* 0x000fe20000041820 */
[----:B------:R-:W5:Y:S01]  /*43f0*/  LDSM.16.M88.4 R8, [R199+UR5+0xa000] ;  /* 0x00a00005c708783b */ /* 0x000f620008000200 */
[----:B------:R-:W2:Y:S06]  /*4400*/  MUFU.TANH R117, R40 ;  /* 0x0000002800757308 */ /* 0x000eac0000002400 */
[----:B-1----:R-:W-:Y:S02]  /*4410*/  HMMA.16816.F32.BF16 R52, R64, R36, R52 ;  /* 0x000000244034723c */ /* 0x002fe40000041834 */
[----:B------:R-:W1:Y:S06]  /*4420*/  MUFU.TANH R118, R41 ;  /* 0x0000002900767308 */ /* 0x000e6c0000002400 */
[----:B----4-:R-:W-:Y:S01]  /*4430*/  HMMA.16816.F32.BF16 R100, R68, R48, R28 ;  /* 0x000000304464723c */ /* 0x010fe2000004181c */
[----:B------:R-:W4:Y:S01]  /*4440*/  LDSM.16.M88.4 R28, [R116+0x9000] ;  /* 0x00900000741c783b */ /* 0x000f220000000200 */
[----:B------:R-:W1:Y:S06]  /*4450*/  MUFU.TANH R119, R42 ;  /* 0x0000002a00777308 */ /* 0x000e6c0000002400 */
[----:B------:R-:W-:Y:S01]  /*4460*/  HMMA.16816.F32.BF16 R32, R64, R38, R32 ;  /* 0x000000264020723c */ /* 0x000fe20000041820 */
[----:B------:R-:W3:Y:S01]  /*4470*/  LDSM.16.M88.4 R36, [R63+0x9800] ;  /* 0x009800003f24783b */ /* 0x000ee20000000200 */
[----:B------:R2:W1:Y:S01]  /*4480*/  MUFU.TANH R48, R43 ;  /* 0x0000002b00307308 */ /* 0x0004620000002400 */
[----:B------:R-:W-:Y:S01]  /*4490*/  FMUL.FTZ R49, R52, UR4 ;  /* 0x0000000434317c20 */ /* 0x000fe20008410000 */
[----:B------:R-:W-:Y:S01]  /*44a0*/  FMUL.FTZ R52, R53, UR4 ;  /* 0x0000000435347c20 */ /* 0x000fe20008410000 */
[----:B------:R-:W-:-:S03]  /*44b0*/  FMUL.FTZ R53, R54, UR4 ;  /* 0x0000000436357c20 */ /* 0x000fc60008410000 */
[----:B------:R-:W-:Y:S01]  /*44c0*/  HMMA.16816.F32.BF16 R20, R68, R50, R20 ;  /* 0x000000324414723c */ /* 0x000fe20000041814 */
[----:B------:R-:W-:Y:S01]  /*44d0*/  FMUL.FTZ R50, R55, UR4 ;  /* 0x0000000437327c20 */ /* 0x000fe20008410000 */
[----:B------:R-:W1:Y:S06]  /*44e0*/  MUFU.TANH R113, R113 ;  /* 0x0000007100717308 */ /* 0x000e6c0000002400 */
[----:B------:R-:W-:Y:S01]  /*44f0*/  HMMA.16816.F32.BF16 R12, R104, R46, R12 ;  /* 0x0000002e680c723c */ /* 0x000fe2000004180c */
[----:B------:R-:W-:Y:S01]  /*4500*/  LDSM.16.M88.4 R44, [R116+0x9800] ;  /* 0x00980000742c783b */ /* 0x000fe20000000200 */
[----:B------:R-:W1:Y:S01]  /*4510*/  MUFU.TANH R114, R114 ;  /* 0x0000007200727308 */ /* 0x000e620000002400 */
[----:B------:R-:W-:Y:S01]  /*4520*/  FMUL.FTZ R32, R32, UR4 ;  /* 0x0000000420207c20 */ /* 0x000fe20008410000 */
[----:B------:R-:W-:Y:S01]  /*4530*/  FMUL.FTZ R33, R33, UR4 ;  /* 0x0000000421217c20 */ /* 0x000fe20008410000 */
[----:B--2---:R-:W-:Y:S01]  /*4540*/  LDSM.16.M88.4 R40, [R61+0x9800] ;  /* 0x009800003d28783b */ /* 0x004fe20000000200 */
[----:B------:R-:W-:Y:S01]  /*4550*/  FMUL.FTZ R34, R34, UR4 ;  /* 0x0000000422227c20 */ /* 0x000fe20008410000 */
[----:B------:R-:W-:Y:S01]  /*4560*/  FMUL.FTZ R35, R35, UR4 ;  /* 0x0000000423237c20 */ /* 0x000fe20008410000 */
[----:B------:R-:W-:Y:S02]  /*4570*/  HMMA.16816.F32.BF16 R100, R72, R16, R100 ;  /* 0x000000104864723c */ /* 0x000fe40000041864 */
[----:B------:R-:W2:Y:S06]  /*4580*/  MUFU.TANH R51, R32 ;  /* 0x0000002000337308 */ /* 0x000eac0000002400 */
[----:B-----5:R-:W-:Y:S02]  /*4590*/  HMMA.16816.F32.BF16 R108, R104, R8, R108 ;  /* 0x00000008686c723c */ /* 0x020fe4000004186c */
[----:B------:R-:W1:Y:S06]  /*45a0*/  MUFU.TANH R54, R33 ;  /* 0x0000002100367308 */ /* 0x000e6c0000002400 */
[----:B------:R-:W-:Y:S01]  /*45b0*/  HMMA.16816.F32.BF16 R20, R72, R18, R20 ;  /* 0x000000124814723c */ /* 0x000fe20000041814 */
[----:B------:R-:W5:Y:S01]  /*45c0*/  LDSM.16.M88.4 R16, [R199+UR5+0xa800] ;  /* 0x00a80005c710783b */ /* 0x000f620008000200 */
[----:B------:R-:W1:Y:S06]  /*45d0*/  MUFU.TANH R55, R34 ;  /* 0x0000002200377308 */ /* 0x000e6c0000002400 */
[----:B------:R-:W-:Y:S01]  /*45e0*/  HMMA.16816.F32.BF16 R4, R104, R10, R4 ;  /* 0x0000000a6804723c */ /* 0x000fe20000041804 */
[----:B------:R-:W2:Y:S01]  /*45f0*/  LDSM.16.M88.4 R8, [R63+0xa000] ;  /* 0x00a000003f08783b */ /* 0x000ea20000000200 */
[----:B------:R3:W1:Y:S06]  /*4600*/  MUFU.TANH R120, R35 ;  /* 0x0000002300787308 */ /* 0x00066c0000002400 */
[C---:B----4-:R-:W-:Y:S02]  /*4610*/  HMMA.16816.F32.BF16 R100, R64.reuse, R28, R100 ;  /* 0x0000001c4064723c */ /* 0x050fe40000041864 */
[----:B------:R-:W4:Y:S06]  /*4620*/  MUFU.TANH R115, R115 ;  /* 0x0000007300737308 */ /* 0x000f2c0000002400 */
[----:B------:R-:W-:Y:S01]  /*4630*/  HMMA.16816.F32.BF16 R20, R64, R30, R20 ;  /* 0x0000001e4014723c */ /* 0x000fe20000041814 */
[----:B------:R-:W1:Y:S01]  /*4640*/  LDSM.16.M88.4 R28, [R61+0xa000] ;  /* 0x00a000003d1c783b */ /* 0x000e620000000200 */
[----:B------:R-:W1:Y:S03]  /*4650*/  MUFU.TANH R49, R49 ;  /* 0x0000003100317308 */ /* 0x000e660000002400 */
[----:B---3--:R-:W-:Y:S03]  /*4660*/  LDSM.16.M88.4 R32, [R199+UR5+0xb000] ;  /* 0x00b00005c720783b */ /* 0x008fe60008000200 */
[----:B------:R-:W-:Y:S02]  /*4670*/  HMMA.16816.F32.BF16 R12, R68, R38, R12 ;  /* 0x00000026440c723c */ /* 0x000fe4000004180c */
[----:B------:R-:W3:Y:S01]  /*4680*/  MUFU.TANH R52, R52 ;  /* 0x0000003400347308 */ /* 0x000ee20000002400 */
[----:B------:R-:W-:Y:S01]  /*4690*/  FMUL.FTZ R100, R100, UR4 ;  /* 0x0000000464647c20 */ /* 0x000fe20008410000 */
[----:B------:R-:W-:-:S04]  /*46a0*/  FMUL.FTZ R101, R101, UR4 ;  /* 0x0000000465657c20 */ /* 0x000fc80008410000 */
[----:B------:R-:W-:Y:S01]  /*46b0*/  HMMA.16816.F32.BF16 R56, R68, R36, R56 ;  /* 0x000000244438723c */ /* 0x000fe20000041838 */
[----:B------:R-:W4:Y:S01]  /*46c0*/  LDSM.16.M88.4 R36, [R116+0xa000] ;  /* 0x00a000007424783b */ /* 0x000f220000000200 */
[----:B------:R-:W1:Y:S01]  /*46d0*/  MUFU.TANH R53, R53 ;  /* 0x0000003500357308 */ /* 0x000e620000002400 */
[----:B------:R-:W-:Y:S01]  /*46e0*/  FMUL.FTZ R20, R20, UR4 ;  /* 0x0000000414147c20 */ /* 0x000fe20008410000 */
[----:B------:R-:W-:Y:S01]  /*46f0*/  FMUL.FTZ R21, R21, UR4 ;  /* 0x0000000415157c20 */ /* 0x000fe20008410000 */
[----:B------:R-:W-:Y:S01]  /*4700*/  FMUL.FTZ R22, R22, UR4 ;  /* 0x0000000416167c20 */ /* 0x000fe20008410000 */
[----:B------:R-:W-:Y:S02]  /*4710*/  FMUL.FTZ R23, R23, UR4 ;  /* 0x0000000417177c20 */ /* 0x000fe40008410000 */
[----:B-----5:R-:W-:Y:S02]  /*4720*/  HMMA.16816.F32.BF16 R96, R104, R16, R96 ;  /* 0x000000106860723c */ /* 0x020fe40000041860 */
[----:B------:R-:W1:Y:S06]  /*4730*/  MUFU.TANH R50, R50 ;  /* 0x0000003200327308 */ /* 0x000e6c0000002400 */
[----:B------:R-:W-:Y:S02]  /*4740*/  HMMA.16816.F32.BF16 R12, R72, R42, R12 ;  /* 0x0000002a480c723c */ /* 0x000fe4000004180c */
[----:B------:R-:W1:Y:S06]  /*4750*/  MUFU.TANH R42, R22 ;  /* 0x00000016002a7308 */ /* 0x000e6c0000002400 */
[----:B--2---:R-:W-:Y:S02]  /*4760*/  HMMA.16816.F32.BF16 R4, R68, R10, R4 ;  /* 0x0000000a4404723c */ /* 0x004fe40000041804 */
[----:B------:R-:W2:Y:S06]  /*4770*/  MUFU.TANH R43, R23 ;  /* 0x00000017002b7308 */ /* 0x000eac0000002400 */
[----:B------:R-:W-:Y:S01]  /*4780*/  HMMA.16816.F32.BF16 R56, R72, R40, R56 ;  /* 0x000000284838723c */ /* 0x000fe20000041838 */
[----:B------:R-:W-:Y:S01]  /*4790*/  FMUL.FTZ R40, R102, UR4 ;  /* 0x0000000466287c20 */ /* 0x000fe20008410000 */
[----:B------:R-:W-:Y:S01]  /*47a0*/  FMUL.FTZ R41, R103, UR4 ;  /* 0x0000000467297c20 */ /* 0x000fe20008410000 */
[----:B------:R-:W2:Y:S05]  /*47b0*/  MUFU.TANH R102, R20 ;  /* 0x0000001400667308 */ /* 0x000eaa0000002400 */
[----:B------:R-:W-:Y:S03]  /*47c0*/  HMMA.16816.F32.BF16 R12, R64, R46, R12 ;  /* 0x0000002e400c723c */ /* 0x000fe6000004180c */
[----:B------:R-:W2:Y:S05]  /*47d0*/  MUFU.TANH R100, R100 ;  /* 0x0000006400647308 */ /* 0x000eaa0000002400 */
[----:B-1----:R-:W-:Y:S03]  /*47e0*/  HMMA.16816.F32.BF16 R4, R72, R30, R4 ;  /* 0x0000001e4804723c */ /* 0x002fe60000041804 */
[----:B------:R-:W1:Y:S05]  /*47f0*/  MUFU.TANH R101, R101 ;  /* 0x0000006500657308 */ /* 0x000e6a0000002400 */
[----:B------:R-:W-:Y:S03]  /*4800*/  HMMA.16816.F32.BF16 R56, R64, R44, R56 ;  /* 0x0000002c4038723c */ /* 0x000fe60000041838 */
[----:B------:R5:W1:Y:S01]  /*4810*/  MUFU.TANH R45, R21 ;  /* 0x00000015002d7308 */ /* 0x000a620000002400 */
[----:B------:R-:W-:Y:S01]  /*4820*/  FMUL.FTZ R12, R12, UR4 ;  /* 0x000000040c0c7c20 */ /* 0x000fe20008410000 */
[----:B------:R-:W-:Y:S01]  /*4830*/  FMUL.FTZ R13, R13, UR4 ;  /* 0x000000040d0d7c20 */ /* 0x000fe20008410000 */
[----:B------:R-:W-:Y:S01]  /*4840*/  FMUL.FTZ R236, R14, UR4 ;  /* 0x000000040eec7c20 */ /* 0x000fe20008410000 */
[----:B------:R-:W-:Y:S01]  /*4850*/  FMUL.FTZ R178, R15, UR4 ;  /* 0x000000040fb27c20 */ /* 0x000fe20008410000 */
[----:B------:R-:W-:Y:S01]  /*4860*/  HMMA.16816.F32.BF16 R92, R104, R18, R92 ;  /* 0x00000012685c723c */ /* 0x000fe2000004185c */
[----:B------:R-:W3:Y:S02]  /*4870*/  LDSM.16.M88.4 R16, [R63+0xa800] ;  /* 0x00a800003f10783b */ /* 0x000ee40000000200 */
[----:B------:R-:W1:Y:S05]  /*4880*/  MUFU.TANH R172, R13 ;  /* 0x0000000d00ac7308 */ /* 0x000e6a0000002400 */
[----:B----4-:R-:W-:Y:S03]  /*4890*/  HMMA.16816.F32.BF16 R4, R64, R38, R4 ;  /* 0x000000264004723c */ /* 0x010fe60000041804 */
[----:B------:R-:W-:Y:S01]  /*48a0*/  FMUL.FTZ R47, R57, UR4 ;  /* 0x00000004392f7c20 */ /* 0x000fe20008410000 */
[----:B------:R-:W-:Y:S01]  /*48b0*/  FMUL.FTZ R57, R58, UR4 ;  /* 0x000000043a397c20 */ /* 0x000fe20008410000 */
[----:B-----5:R-:W4:Y:S01]  /*48c0*/  LDSM.16.M88.4 R20, [R199+UR5+0xb800] ;  /* 0x00b80005c714783b */ /* 0x020f220008000200 */
[----:B------:R-:W-:Y:S01]  /*48d0*/  FMUL.FTZ R58, R59, UR4 ;  /* 0x000000043b3a7c20 */ /* 0x000fe20008410000 */
[----:B------:R-:W-:Y:S01]  /*48e0*/  FMUL.FTZ R56, R56, UR4 ;  /* 0x0000000438387c20 */ /* 0x000fe20008410000 */
[----:B------:R-:W-:Y:S01]  /*48f0*/  HMMA.16816.F32.BF16 R108, R68, R8, R108 ;  /* 0x00000008446c723c */ /* 0x000fe2000004186c */
[----:B------:R5:W1:Y:S01]  /*4900*/  MUFU.TANH R59, R12 ;  /* 0x0000000c003b7308 */ /* 0x000a620000002400 */
[----:B------:R-:W2:Y:S06]  /*4910*/  LDSM.16.M88.4 R8, [R61+0xa800] ;  /* 0x00a800003d08783b */ /* 0x000eac0000000200 */
[----:B------:R-:W-:Y:S01]  /*4920*/  HMMA.16816.F32.BF16 R88, R104, R32, R88 ;  /* 0x000000206858723c */ /* 0x000fe20000041858 */
[----:B------:R-:W1:Y:S02]  /*4930*/  MUFU.TANH R40, R40 ;  /* 0x0000002800287308 */ /* 0x000e640000002400 */
[----:B------:R-:W-:Y:S01]  /*4940*/  FMUL.FTZ R4, R4, UR4 ;  /* 0x0000000404047c20 */ /* 0x000fe20008410000 */
[----:B------:R-:W-:Y:S01]  /*4950*/  FMUL.FTZ R5, R5, UR4 ;  /* 0x0000000405057c20 */ /* 0x000fe20008410000 */
[----:B------:R-:W-:Y:S01]  /*4960*/  FMUL.FTZ R222, R6, UR4 ;  /* 0x0000000406de7c20 */ /* 0x000fe20008410000 */
[----:B------:R-:W-:-:S02]  /*4970*/  FMUL.FTZ R202, R7, UR4 ;  /* 0x0000000407ca7c20 */ /* 0x000fc40008410000 */
[----:B------:R-:W-:Y:S01]  /*4980*/  HMMA.16816.F32.BF16 R84, R104, R34, R84 ;  /* 0x000000226854723c */ /* 0x000fe20000041854 */
[----:B------:R-:W-:Y:S01]  /*4990*/  LDSM.16.M88.4 R32, [R63+0xb800] ;  /* 0x00b800003f20783b */ /* 0x000fe20000000200 */
[----:B------:R-:W1:Y:S03]  /*49a0*/  MUFU.TANH R232, R4 ;  /* 0x0000000400e87308 */ /* 0x000e660000002400 */
[----:B-----5:R-:W5:Y:S03]  /*49b0*/  LDSM.16.M88.4 R12, [R63+0xb000] ;  /* 0x00b000003f0c783b */ /* 0x020f660000000200 */
[----:B------:R-:W-:Y:S01]  /*49c0*/  HMMA.16816.F32.BF16 R108, R72, R28, R108 ;  /* 0x0000001c486c723c */ /* 0x000fe2000004186c */
[----:B------:R-:W-:Y:S01]  /*49d0*/  LDSM.16.M88.4 R28, [R116+0xa800] ;  /* 0x00a80000741c783b */ /* 0x000fe20000000200 */
[----:B------:R1:W1:Y:S06]  /*49e0*/  MUFU.TANH R192, R5 ;  /* 0x0000000500c07308 */ /* 0x00026c0000002400 */
[C---:B---3--:R-:W-:Y:S02]  /*49f0*/  HMMA.16816.F32.BF16 R96, R68.reuse, R16, R96 ;  /* 0x000000104460723c */ /* 0x048fe40000041860 */
[----:B------:R-:W3:Y:S06]  /*4a00*/  MUFU.TANH R41, R41 ;  /* 0x0000002900297308 */ /* 0x000eec0000002400 */
[----:B------:R-:W-:Y:S01]  /*4a10*/  HMMA.16816.F32.BF16 R92, R68, R18, R92 ;  /* 0x00000012445c723c */ /* 0x000fe2000004185c */
[----:B------:R-:W3:Y:S01]  /*4a20*/  LDSM.16.M88.4 R16, [R61+0xb000] ;  /* 0x00b000003d10783b */ /* 0x000ee20000000200 */
[----:B------:R-:W2:Y:S03]  /*4a30*/  MUFU.TANH R56, R56 ;  /* 0x0000003800387308 */ /* 0x000ea60000002400 */
[----:B-1----:R-:W1:Y:S03]  /*4a40*/  LDSM.16.M88.4 R4, [R61+0xb800] ;  /* 0x00b800003d04783b */ /* 0x002e660000000200 */
[C---:B----4-:R-:W-:Y:S02]  /*4a50*/  HMMA.16816.F32.BF16 R80, R104.reuse, R20, R80 ;  /* 0x000000146850723c */ /* 0x050fe40000041850 */
[----:B------:R-:W4:Y:S06]  /*4a60*/  MUFU.TANH R47, R47 ;  /* 0x0000002f002f7308 */ /* 0x000f2c0000002400 */
[----:B------:R-:W-:Y:S02]  /*4a70*/  HMMA.16816.F32.BF16 R76, R104, R22, R76 ;  /* 0x00000016684c723c */ /* 0x000fe4000004184c */
[----:B------:R-:W1:Y:S06]  /*4a80*/  MUFU.TANH R57, R57 ;  /* 0x0000003900397308 */ /* 0x000e6c0000002400 */
[C---:B--2---:R-:W-:Y:S02]  /*4a90*/  HMMA.16816.F32.BF16 R96, R72.reuse, R8, R96 ;  /* 0x000000084860723c */ /* 0x044fe40000041860 */
[----:B------:R-:W2:Y:S06]  /*4aa0*/  MUFU.TANH R58, R58 ;  /* 0x0000003a003a7308 */ /* 0x000eac0000002400 */
[----:B------:R-:W-:Y:S01]  /*4ab0*/  HMMA.16816.F32.BF16 R92, R72, R10, R92 ;  /* 0x0000000a485c723c */ /* 0x000fe2000004185c */
[----:B------:R-:W4:Y:S01]  /*4ac0*/  LDSM.16.M88.4 R8, [R116+0xb000] ;  /* 0x00b000007408783b */ /* 0x000f220000000200 */
[----:B------:R-:W1:Y:S06]  /*4ad0*/  MUFU.TANH R236, R236 ;  /* 0x000000ec00ec7308 */ /* 0x000e6c0000002400 */
[C---:B-----5:R-:W-:Y:S02]  /*4ae0*/  HMMA.16816.F32.BF16 R88, R68.reuse, R12, R88 ;  /* 0x0000000c4458723c */ /* 0x060fe40000041858 */
[----:B------:R-:W1:Y:S06]  /*4af0*/  MUFU.TANH R178, R178 ;  /* 0x000000b200b27308 */ /* 0x000e6c0000002400 */
[----:B------:R-:W-:Y:S01]  /*4b00*/  HMMA.16816.F32.BF16 R84, R68, R14, R84 ;  /* 0x0000000e4454723c */ /* 0x000fe20000041854 */
[----:B------:R-:W5:Y:S01]  /*4b10*/  LDSM.16.M88.4 R12, [R116+0xb800] ;  /* 0x00b80000740c783b */ /* 0x000f620000000200 */
[----:B------:R-:W1:Y:S01]  /*4b20*/  MUFU.TANH R222, R222 ;  /* 0x000000de00de7308 */ /* 0x000e620000002400 */
[----:B------:R-:W-:-:S05]  /*4b30*/  DEPBAR.LE SB0, 0x0 ;  /* 0x000080000000791a */ /* 0x000fca0000000000 */
[C---:B------:R-:W-:Y:S02]  /*4b40*/  HMMA.16816.F32.BF16 R80, R68.reuse, R32, R80 ;  /* 0x000000204450723c */ /* 0x040fe40000041850 */
[----:B------:R-:W1:Y:S06]  /*4b50*/  MUFU.TANH R202, R202 ;  /* 0x000000ca00ca7308 */ /* 0x000e6c0000002400 */
[----:B------:R-:W-:Y:S08]  /*4b60*/  HMMA.16816.F32.BF16 R76, R68, R34, R76 ;  /* 0x00000022444c723c */ /* 0x000ff0000004184c */
[C---:B---3--:R-:W-:Y:S08]  /*4b70*/  HMMA.16816.F32.BF16 R88, R72.reuse, R16, R88 ;  /* 0x000000104858723c */ /* 0x048ff00000041858 */
[C---:B------:R-:W-:Y:S08]  /*4b80*/  HMMA.16816.F32.BF16 R84, R72.reuse, R18, R84 ;  /* 0x000000124854723c */ /* 0x040ff00000041854 */
[C---:B-1----:R-:W-:Y:S08]  /*4b90*/  HMMA.16816.F32.BF16 R80, R72.reuse, R4, R80 ;  /* 0x000000044850723c */ /* 0x042ff00000041850 */
[----:B------:R-:W-:Y:S08]  /*4ba0*/  HMMA.16816.F32.BF16 R76, R72, R6, R76 ;  /* 0x00000006484c723c */ /* 0x000ff0000004184c */
[C---:B------:R-:W-:Y:S08]  /*4bb0*/  HMMA.16816.F32.BF16 R108, R64.reuse, R36, R108 ;  /* 0x00000024406c723c */ /* 0x040ff0000004186c */
[C---:B------:R-:W-:Y:S08]  /*4bc0*/  HMMA.16816.F32.BF16 R96, R64.reuse, R28, R96 ;  /* 0x0000001c4060723c */ /* 0x040ff00000041860 */
[C---:B------:R-:W-:Y:S03]  /*4bd0*/  HMMA.16816.F32.BF16 R92, R64.reuse, R30, R92 ;  /* 0x0000001e405c723c */ /* 0x040fe6000004185c */
[----:B------:R-:W-:Y:S01]  /*4be0*/  FMUL.FTZ R108, R108, UR4 ;  /* 0x000000046c6c7c20 */ /* 0x000fe20008410000 */
[----:B------:R-:W-:Y:S01]  /*4bf0*/  FMUL.FTZ R109, R109, UR4 ;  /* 0x000000046d6d7c20 */ /* 0x000fe20008410000 */
[----:B------:R-:W-:Y:S01]  /*4c00*/  FMUL.FTZ R110, R110, UR4 ;  /* 0x000000046e6e7c20 */ /* 0x000fe20008410000 */
[----:B------:R-:W-:Y:S01]  /*4c10*/  FMUL.FTZ R111, R111, UR4 ;  /* 0x000000046f6f7c20 */ /* 0x000fe20008410000 */
[----:B------:R1:W3:Y:S01]  /*4c20*/  MUFU.TANH R234, R108 ;  /* 0x0000006c00ea7308 */ /* 0x0002e20000002400 */
[C---:B----4-:R-:W-:Y:S03]  /*4c30*/  HMMA.16816.F32.BF16 R88, R64.reuse, R8, R88 ;  /* 0x000000084058723c */ /* 0x050fe60000041858 */
[----:B------:R-:W-:Y:S01]  /*4c40*/  FMUL.FTZ R96, R96, UR4 ;  /* 0x0000000460607c20 */ /* 0x000fe20008410000 */
[----:B------:R-:W-:Y:S01]  /*4c50*/  FMUL.FTZ R97, R97, UR4 ;  /* 0x0000000461617c20 */ /* 0x000fe20008410000 */
[----:B------:R-:W-:Y:S01]  /*4c60*/  FMUL.FTZ R98, R98, UR4 ;  /* 0x0000000462627c20 */ /* 0x000fe20008410000 */
[----:B------:R-:W-:Y:S01]  /*4c70*/  FMUL.FTZ R99, R99, UR4 ;  /* 0x0000000463637c20 */ /* 0x000fe20008410000 */
[----:B------:R1:W4:Y:S01]  /*4c80*/  MUFU.TANH R190, R109 ;  /* 0x0000006d00be7308 */ /* 0x0003220000002400 */
[C---:B------:R-:W-:Y:S03]  /*4c90*/  HMMA.16816.F32.BF16 R84, R64.reuse, R10, R84 ;  /* 0x0000000a4054723c */ /* 0x040fe60000041854 */
[----:B------:R-:W-:Y:S01]  /*4ca0*/  FMUL.FTZ R92, R92, UR4 ;  /* 0x000000045c5c7c20 */ /* 0x000fe20008410000 */
[----:B------:R-:W-:Y:S01]  /*4cb0*/  FMUL.FTZ R93, R93, UR4 ;  /* 0x000000045d5d7c20 */ /* 0x000fe20008410000 */
[----:B------:R-:W-:Y:S01]  /*4cc0*/  FMUL.FTZ R94, R94, UR4 ;  /* 0x000000045e5e7c20 */ /* 0x000fe20008410000 */
[----:B------:R-:W-:Y:S01]  /*4cd0*/  FMUL.FTZ R95, R95, UR4 ;  /* 0x000000045f5f7c20 */ /* 0x000fe20008410000 */
[----:B------:R1:W1:Y:S01]  /*4ce0*/  MUFU.TANH R230, R110 ;  /* 0x0000006e00e67308 */ /* 0x0002620000002400 */
[C---:B-----5:R-:W-:Y:S03]  /*4cf0*/  HMMA.16816.F32.BF16 R80, R64.reuse, R12, R80 ;  /* 0x0000000c4050723c */ /* 0x060fe60000041850 */
[----:B------:R-:W-:Y:S01]  /*4d00*/  FMUL.FTZ R88, R88, UR4 ;  /* 0x0000000458587c20 */ /* 0x000fe20008410000 */
[----:B------:R-:W-:Y:S01]  /*4d10*/  FMUL.FTZ R89, R89, UR4 ;  /* 0x0000000459597c20 */ /* 0x000fe20008410000 */
[----:B------:R-:W-:Y:S01]  /*4d20*/  FMUL.FTZ R90, R90, UR4 ;  /* 0x000000045a5a7c20 */ /* 0x000fe20008410000 */
[----:B------:R-:W-:Y:S01]  /*4d30*/  FMUL.FTZ R91, R91, UR4 ;  /* 0x000000045b5b7c20 */ /* 0x000fe20008410000 */
[----:B------:R1:W1:Y:S01]  /*4d40*/  MUFU.TANH R226, R111 ;  /* 0x0000006f00e27308 */ /* 0x0002620000002400 */
[----:B------:R-:W-:Y:S03]  /*4d50*/  HMMA.16816.F32.BF16 R76, R64, R14, R76 ;  /* 0x0000000e404c723c */ /* 0x000fe6000004184c */
[----:B------:R-:W-:Y:S01]  /*4d60*/  FMUL.FTZ R84, R84, UR4 ;  /* 0x0000000454547c20 */ /* 0x000fe20008410000 */
[----:B------:R-:W-:Y:S01]  /*4d70*/  FMUL.FTZ R85, R85, UR4 ;  /* 0x0000000455557c20 */ /* 0x000fe20008410000 */
[----:B------:R-:W-:Y:S01]  /*4d80*/  FMUL.FTZ R86, R86, UR4 ;  /* 0x0000000456567c20 */ /* 0x000fe20008410000 */
[----:B------:R-:W-:Y:S01]  /*4d90*/  FMUL.FTZ R87, R87, UR4 ;  /* 0x0000000457577c20 */ /* 0x000fe20008410000 */
[----:B------:R1:W1:Y:S04]  /*4da0*/  MUFU.TANH R206, R96 ;  /* 0x0000006000ce7308 */ /* 0x0002680000002400 */
        /* <DEDUP_REMOVED lines=9> */
[----:B------:R1:W1:Y:S08]  /*4e40*/  MUFU.TANH R186, R98 ;  /* 0x0000006200ba7308 */ /* 0x0002700000002400 */
        /* <DEDUP_REMOVED lines=20> */
[----:B------:R1:W1:Y:S01]  /*4f90*/  MUFU.TANH R140, R79 ;  /* 0x0000004f008c7308 */ /* 0x0002620000002400 */
[----:B------:R-:W-:Y:S06]  /*4fa0*/  BAR.SYNC.DEFER_BLOCKING 0x0 ;  /* 0x0000000000007b1d */ /* 0x000fec0000010000 */
[----:B--234-:R-:W-:Y:S05]  /*4fb0*/  @!P5 BRA `(.L_x_655) ;  /* 0x0000000800d0d947 */ /* 0x01cfea0003800000 */
        /* <DEDUP_REMOVED lines=11> */
.L_x_656:
[----:B------:R-:W2:Y:S01]  /*5070*/  LDC R5, c[0x0][0x4f0] ;  /* 0x00013c00ff057b82 */ /* 0x000ea20000000800 */
[----:B------:R-:W-:Y:S01]  /*5080*/  IADD3 R10, PT, PT, R197, -0x100, RZ ;  /* 0xffffff00c50a7810 */ /* 0x000fe20007ffe0ff */
[----:B------:R-:W3:Y:S01]  /*5090*/  LDCU.64 UR6, c[0x0][0x3a0] ;  /* 0x00007400ff0677ac */ /* 0x000ee20008000a00 */
[----:B------:R-:W-:Y:S02]  /*50a0*/  IABS R7, R0 ;  /* 0x0000000000077213 */ /* 0x000fe40000000000 */
[----:B------:R-:W-:Y:S02]  /*50b0*/  IABS R6, R10 ;  /* 0x0000000a00067213 */ /* 0x000fe40000000000 */
[-C--:B--2---:R-:W-:Y:S02]  /*50c0*/  IABS R3, R5.reuse ;  /* 0x0000000500037213 */ /* 0x084fe40000000000 */
[----:B------:R-:W-:Y:S02]  /*50d0*/  LOP3.LUT R10, R10, R5, RZ, 0x3c, !PT ;  /* 0x000000050a0a7212 */ /* 0x000fe400078e3cff */
[----:B------:R-:W2:Y:S08]  /*50e0*/  I2F.RP R12, R3 ;  /* 0x00000003000c7306 */ /* 0x000eb00000209400 */
[----:B--2---:R-:W2:Y:S02]  /*50f0*/  MUFU.RCP R8, R12 ;  /* 0x0000000c00087308 */ /* 0x004ea40000001000 */
[----:B--2---:R-:W-:-:S06]  /*5100*/  VIADD R8, R8, 0xffffffe ;  /* 0x0ffffffe08087836 */ /* 0x004fcc0000000000 */
[----:B------:R-:W2:Y:S02]  /*5110*/  F2I.FTZ.U32.TRUNC.NTZ R9, R8 ;  /* 0x0000000800097305 */ /* 0x000ea4000021f000 */
[----:B--2---:R-:W-:Y:S02]  /*5120*/  IMAD.MOV R4, RZ, RZ, -R9 ;  /* 0x000000ffff047224 */ /* 0x004fe400078e0a09 */
        /* <DEDUP_REMOVED lines=30> */
[----:B------:R-:W2:Y:S04]  /*5310*/  LDG.E R7, desc[UR16][R12.64] ;  /* 0x000000100c077981 */ /* 0x000ea8000c1e1900 */
[----:B------:R-:W2:Y:S01]  /*5320*/  LDG.E R4, desc[UR16][R10.64] ;  /* 0x000000100a047981 */ /* 0x000ea2000c1e1900 */
[----:B------:R-:W-:-:S04]  /*5330*/  IMAD.IADD R6, R3, 0x1, -R6 ;  /* 0x0000000103067824 */ /* 0x000fc800078e0a06 */
[----:B------:R-:W-:-:S04]  /*5340*/  IMAD R5, R6, R5, -0x80 ;  /* 0xffffff8006057424 */ /* 0x000fc800078e0205 */
[----:B------:R-:W-:Y:S01]  /*5350*/  IMAD.WIDE.U32 R8, R5, R134, RZ ;  /* 0x0000008605087225 */ /* 0x000fe200078e00ff */
[----:B------:R-:W-:-:S05]  /*5360*/  SHF.R.S32.HI R3, RZ, 0x1f, R5 ;  /* 0x0000001fff037819 */ /* 0x000fca0000011405 */
[----:B------:R-:W-:-:S04]  /*5370*/  IMAD R6, R3, R134, RZ ;  /* 0x0000008603067224 */ /* 0x000fc800078e02ff */
[----:B------:R-:W-:-:S04]  /*5380*/  IMAD R6, R5, R135, R6 ;  /* 0x0000008705067224 */ /* 0x000fc800078e0206 */
[----:B------:R-:W-:Y:S01]  /*5390*/  IMAD.IADD R9, R9, 0x1, R6 ;  /* 0x0000000109097824 */ /* 0x000fe200078e0206 */
[----:B--2---:R-:W-:-:S04]  /*53a0*/  IADD3 R4, PT, PT, R7, -R4, RZ ;  /* 0x8000000407047210 */ /* 0x004fc80007ffe0ff */
[----:B------:R-:W-:Y:S01]  /*53b0*/  SHF.R.S32.HI R3, RZ, 0x1f, R4 ;  /* 0x0000001fff037819 */ /* 0x000fe20000011404 */
[----:B---3--:R-:W-:-:S04]  /*53c0*/  IMAD.WIDE.U32 R8, R4, UR6, R8 ;  /* 0x0000000604087c25 */ /* 0x008fc8000f8e0008 */
[----:B------:R-:W-:Y:S01]  /*53d0*/  IMAD R3, R3, UR6, RZ ;  /* 0x0000000603037c24 */ /* 0x000fe2000f8e02ff */
[----:B------:R-:W-:-:S03]  /*53e0*/  LEA R216, P1, R8, R216, 0x1 ;  /* 0x000000d808d87211 */ /* 0x000fc600078208ff */
[----:B------:R-:W-:-:S05]  /*53f0*/  IMAD R3, R4, UR7, R3 ;  /* 0x0000000704037c24 */ /* 0x000fca000f8e0203 */
[----:B------:R-:W-:-:S04]  /*5400*/  IADD3 R3, PT, PT, R9, R3, RZ ;  /* 0x0000000309037210 */ /* 0x000fc80007ffe0ff */
[----:B------:R-:W-:-:S07]  /*5410*/  LEA.HI.X R215, R8, R215, R3, 0x1, P1 ;  /* 0x000000d708d77211 */ /* 0x000fce00008f0c03 */
.L_x_657:
[----:B------:R-:W2:Y:S01]  /*5420*/  LDCU UR4, c[0x0][0x440] ;  /* 0x00008800ff0477ac */ /* 0x000ea20008000800 */
[C---:B------:R-:W-:Y:S01]  /*5430*/  IMAD.SHL.U32 R3, R134.reuse, 0x20, RZ ;  /* 0x0000002086037824 */ /* 0x040fe200078e00ff */
[----:B------:R-:W-:-:S04]  /*5440*/  SHF.L.U64.HI R4, R134, 0x5, R135 ;  /* 0x0000000586047819 */ /* 0x000fc80000010287 */
[----:B------:R-:W-:-:S05]  /*5450*/  IADD3 R6, P3, PT, R3, R216, RZ ;  /* 0x000000d803067210 */ /* 0x000fca0007f7e0ff */
[----:B------:R-:W-:Y:S01]  /*5460*/  IMAD.X R7, R4, 0x1, R215, P3 ;  /* 0x0000000104077824 */ /* 0x000fe200018e06d7 */
[----:B------:R-:W-:-:S05]  /*5470*/  IADD3 R16, P3, PT, R6, R3, RZ ;  /* 0x0000000306107210 */ /* 0x000fca0007f7e0ff */
[----:B------:R-:W-:Y:S01]  /*5480*/  IMAD.X R17, R7, 0x1, R4, P3 ;  /* 0x0000000107117824 */ /* 0x000fe200018e0604 */
[----:B--2---:R-:W-:Y:S02]  /*5490*/  ISETP.GE.AND P2, PT, R208, UR4, PT ;  /* 0x00000004d0007c0c */ /* 0x004fe4000bf46270 */
        /* <DEDUP_REMOVED lines=16> */
[----:B--2---:R-:W-:-:S05]  /*55a0*/  @!P1 MOV R217, R215 ;  /* 0x000000d700d99202 */ /* 0x004fca0000000f00 */
        /* <DEDUP_REMOVED lines=20> */
[----:B--2---:R-:W-:Y:S01]  /*56f0*/  @!P1 IMAD.MOV.U32 R6, RZ, RZ, R16 ;  /* 0x000000ffff069224 */ /* 0x004fe200078e0010 */
[----:B------:R-:W-:-:S05]  /*5700*/  @!P1 MOV R7, R17 ;  /* 0x0000001100079202 */ /* 0x000fca0000000f00 */
[----:B------:R-:W-:Y:S01]  /*5710*/  @!PT LDS RZ, [RZ] ;  /* 0x00000000fffff984 */ /* 0x000fe20000000800 */
[----:B------:R-:W-:Y:S01]  /*5720*/  @!PT LDS RZ, [RZ] ;  /* 0x00000000fffff984 */ /* 0x000fe20000000800 */
[----:B------:R-:W-:Y:S01]  /*5730*/  @!PT LDS RZ, [RZ] ;  /* 0x00000000fffff984 */ /* 0x000fe20000000800 */
[----:B------:R2:W-:Y:S01]  /*5740*/  @!P1 LDGSTS.E.BYPASS.LTC128B.128 [R229+0x9000], desc[UR16][R6.64+0x80] ;  /* 0x0900008006e59fae */ /* 0x0005e2000b981a10 */
[----:B----4-:R-:W-:-:S03]  /*5750*/  IADD3 R16, P3, PT, R8, R3, RZ ;  /* 0x0000000308107210 */ /* 0x010fc60007f7e0ff */
        /* <DEDUP_REMOVED lines=8> */
[----:B--2---:R-:W-:Y:S01]  /*57e0*/  @!P1 IMAD.MOV.U32 R6, RZ, RZ, R14 ;  /* 0x000000ffff069224 */ /* 0x004fe200078e000e */
        /* <DEDUP_REMOVED lines=20> */
[----:B--2---:R-:W-:Y:S01]  /*5930*/  @!P1 MOV R6, R10 ;  /* 0x0000000a00069202 */ /* 0x004fe20000000f00 */
        /* <DEDUP_REMOVED lines=28> */
.L_x_655:
[----:B---3--:R-:W-:Y:S01]  /*5b00*/  IMAD.SHL.U32 R4, R211, 0x2, RZ ;  /* 0x00000002d3047824 */ /* 0x008fe200078e00ff */
[----:B------:R-:W2:Y:S01]  /*5b10*/  LDCU UR4, c[0x0][0x45c] ;  /* 0x00008b80ff0477ac */ /* 0x000ea20008000800 */
[----:B------:R-:W-:Y:S02]  /*5b20*/  IMAD.IADD R65, R201, 0x1, R200 ;  /* 0x00000001c9417824 */ /* 0x000fe400078e02c8 */
[----:B------:R-:W-:Y:S01]  /*5b30*/  IMAD.MOV.U32 R221, RZ, RZ, -0x1 ;  /* 0xffffffffffdd7424 */ /* 0x000fe200078e00ff */
[----:B------:R-:W-:Y:S02]  /*5b40*/  LOP3.LUT R3, R197, 0x6, R4, 0xf8, !PT ;  /* 0x00000006c5037812 */ /* 0x000fe400078ef804 */
[----:B------:R-:W-:-:S03]  /*5b50*/  LEA R65, R65, UR5, 0x1 ;  /* 0x0000000541417c11 */ /* 0x000fc6000f8e08ff */
[C---:B------:R-:W-:Y:S02]  /*5b60*/  VIADD R4, R3.reuse, 0xffffff81 ;  /* 0xffffff8103047836 */ /* 0x040fe40000000000 */
[C---:B------:R-:W-:Y:S01]  /*5b70*/  VIADD R5, R3.reuse, 0xffffff80 ;  /* 0xffffff8003057836 */ /* 0x040fe20000000000 */
[----:B------:R-:W-:Y:S01]  /*5b80*/  LDSM.16.MT88.4 R124, [R65+0xc000] ;  /* 0x00c00000417c783b */ /* 0x000fe20000004200 */
[C---:B------:R-:W-:Y:S01]  /*5b90*/  VIADD R7, R3.reuse, 0xffffff91 ;  /* 0xffffff9103077836 */ /* 0x040fe20000000000 */
[CC--:B------:R-:W-:Y:S01]  /*5ba0*/  ISETP.GE.AND P3, PT, R4.reuse, R196.reuse, PT ;  /* 0x000000c40400720c */ /* 0x0c0fe20003f66270 */
[C---:B------:R-:W-:Y:S01]  /*5bb0*/  VIADD R9, R3.reuse, 0xffffffe1 ;  /* 0xffffffe103097836 */ /* 0x040fe20000000000 */
[-C--:B------:R-:W-:Y:S01]  /*5bc0*/  ISETP.GE.AND P2, PT, R4, R133.reuse, PT ;  /* 0x000000850400720c */ /* 0x080fe20003f46270 */
[----:B------:R-:W-:Y:S01]  /*5bd0*/  VIADD R4, R3, 0xffffff89 ;  /* 0xffffff8903047836 */ /* 0x000fe20000000000 */
[C---:B------:R-:W-:Y:S01]  /*5be0*/  ISETP.GE.AND P1, PT, R5.reuse, R196, PT ;  /* 0x000000c40500720c */ /* 0x040fe20003f26270 */
[----:B------:R-:W-:Y:S01]  /*5bf0*/  IMAD.IADD R141, R26, 0x1, R65 ;  /* 0x000000011a8d7824 */ /* 0x000fe200078e0241 */
[----:B------:R-:W-:Y:S01]  /*5c00*/  ISETP.GE.AND P4, PT, R5, R133, PT ;  /* 0x000000850500720c */ /* 0x000fe20003f86270 */
[----:B------:R-:W-:Y:S01]  /*5c10*/  VIADD R5, R3, 0xffffff88 ;  /* 0xffffff8803057836 */ /* 0x000fe20000000000 */
[----:B------:R-:W-:Y:S01]  /*5c20*/  FSEL R30, R113, -INF , !P3 ;  /* 0xff800000711e7808 */ /* 0x000fe20005800000 */
[----:B-1----:R-:W-:Y:S01]  /*5c30*/  LDSM.16.MT88.4 R92, [R65+0x10000] ;  /* 0x01000000415c783b */ /* 0x002fe20000004200 */
[----:B------:R-:W-:-:S02]  /*5c40*/  FSEL R22, R115, -INF , !P2 ;  /* 0xff80000073167808 */ /* 0x000fc40005000000 */
[CC--:B------:R-:W-:Y:S01]  /*5c50*/  ISETP.GE.AND P3, PT, R4.reuse, R196.reuse, PT ;  /* 0x000000c40400720c */ /* 0x0c0fe20003f66270 */
[----:B------:R-:W-:Y:S01]  /*5c60*/  LDSM.16.MT88.4 R84, [R141+0x10000] ;  /* 0x010000008d54783b */ /* 0x000fe20000004200 */
[----:B------:R-:W-:Y:S02]  /*5c70*/  ISETP.GE.AND P2, PT, R4, R133, PT ;  /* 0x000000850400720c */ /* 0x000fe40003f46270 */
[----:B------:R-:W-:Y:S02]  /*5c80*/  FSEL R112, R112, -INF , !P1 ;  /* 0xff80000070707808 */ /* 0x000fe40004800000 */
[----:B------:R-:W-:Y:S02]  /*5c90*/  FSEL R114, R114, -INF , !P4 ;  /* 0xff80000072727808 */ /* 0x000fe40006000000 */
[----:B------:R-:W-:Y:S02]  /*5ca0*/  FSEL R28, R118, -INF , !P3 ;  /* 0xff800000761c7808 */ /* 0x000fe40005800000 */
[----:B------:R-:W-:Y:S01]  /*5cb0*/  FSEL R6, R48, -INF , !P2 ;  /* 0xff80000030067808 */ /* 0x000fe20005000000 */
[----:B------:R-:W-:Y:S01]  /*5cc0*/  IMAD.IADD R48, R60, 0x1, R65 ;  /* 0x000000013c307824 */ /* 0x000fe200078e0241 */
[----:B------:R-:W-:-:S02]  /*5cd0*/  ISETP.GE.AND P1, PT, R5, R196, PT ;  /* 0x000000c40500720c */ /* 0x000fc40003f26270 */
[-C--:B------:R-:W-:Y:S01]  /*5ce0*/  ISETP.GE.AND P4, PT, R5, R133.reuse, PT ;  /* 0x000000850500720c */ /* 0x080fe20003f86270 */
[----:B------:R-:W-:Y:S01]  /*5cf0*/  VIADD R5, R3, 0xffffff90 ;  /* 0xffffff9003057836 */ /* 0x000fe20000000000 */
[C---:B------:R-:W-:Y:S01]  /*5d00*/  ISETP.GE.AND P3, PT, R7.reuse, R196, PT ;  /* 0x000000c40700720c */ /* 0x040fe20003f66270 */
[----:B------:R-:W-:Y:S01]  /*5d10*/  IMAD.IADD R26, R26, 0x1, R48 ;  /* 0x000000011a1a7824 */ /* 0x000fe200078e0230 */
[----:B------:R-:W-:Y:S01]  /*5d20*/  ISETP.GE.AND P2, PT, R7, R133, PT ;  /* 0x000000850700720c */ /* 0x000fe20003f46270 */
[----:B------:R-:W-:Y:S01]  /*5d30*/  VIADD R7, R3, 0xffffff99 ;  /* 0xffffff9903077836 */ /* 0x000fe20000000000 */
[----:B------:R-:W-:Y:S01]  /*5d40*/  FSEL R32, R117, -INF , !P1 ;  /* 0xff80000075207808 */ /* 0x000fe20004800000 */
[----:B------:R-:W-:Y:S01]  /*5d50*/  LDSM.16.MT88.4 R108, [R48+0xc000] ;  /* 0x00c00000306c783b */ /* 0x000fe20000004200 */
[----:B------:R-:W-:Y:S02]  /*5d60*/  FSEL R4, R119, -INF , !P4 ;  /* 0xff80000077047808 */ /* 0x000fe40006000000 */
[----:B------:R-:W-:Y:S01]  /*5d70*/  FSEL R20, R52, -INF , !P3 ;  /* 0xff80000034147808 */ /* 0x000fe20005800000 */
[----:B------:R-:W-:Y:S01]  /*5d80*/  LDSM.16.MT88.4 R116, [R141+0xc000] ;  /* 0x00c000008d74783b */ /* 0x000fe20000004200 */
[----:B------:R-:W-:-:S02]  /*5d90*/  FSEL R16, R50, -INF , !P2 ;  /* 0xff80000032107808 */ /* 0x000fc40005000000 */
[CC--:B------:R-:W-:Y:S01]  /*5da0*/  ISETP.GE.AND P1, PT, R5.reuse, R196.reuse, PT ;  /* 0x000000c40500720c */ /* 0x0c0fe20003f26270 */
[----:B------:R-:W-:Y:S01]  /*5db0*/  LDSM.16.MT88.4 R76, [R48+0x10000] ;  /* 0x01000000304c783b */ /* 0x000fe20000004200 */
[-C--:B------:R-:W-:Y:S01]  /*5dc0*/  ISETP.GE.AND P4, PT, R5, R133.reuse, PT ;  /* 0x000000850500720c */ /* 0x080fe20003f86270 */
[----:B------:R-:W-:Y:S01]  /*5dd0*/  VIADD R5, R3, 0xffffff98 ;  /* 0xffffff9803057836 */ /* 0x000fe20000000000 */
[C---:B------:R-:W-:Y:S02]  /*5de0*/  ISETP.GE.AND P3, PT, R7.reuse, R196, PT ;  /* 0x000000c40700720c */ /* 0x040fe40003f66270 */
[----:B------:R-:W-:Y:S01]  /*5df0*/  ISETP.GE.AND P2, PT, R7, R133, PT ;  /* 0x000000850700720c */ /* 0x000fe20003f46270 */
[----:B------:R-:W-:Y:S01]  /*5e00*/  VIADD R7, R3, 0xffffffa1 ;  /* 0xffffffa103077836 */ /* 0x000fe20000000000 */
[----:B------:R-:W-:Y:S02]  /*5e10*/  FSEL R18, R49, -INF , !P1 ;  /* 0xff80000031127808 */ /* 0x000fe40004800000 */
[----:B------:R-:W-:-:S02]  /*5e20*/  FSEL R8, R53, -INF , !P4 ;  /* 0xff80000035087808 */ /* 0x000fc40006000000 */
[----:B------:R-:W-:Y:S02]  /*5e30*/  FSEL R54, R54, -INF , !P3 ;  /* 0xff80000036367808 */ /* 0x000fe40005800000 */
[----:B------:R-:W-:Y:S02]  /*5e40*/  FSEL R14, R120, -INF , !P2 ;  /* 0xff800000780e7808 */ /* 0x000fe40005000000 */
[CC--:B------:R-:W-:Y:S02]  /*5e50*/  ISETP.GE.AND P1, PT, R5.reuse, R196.reuse, PT ;  /* 0x000000c40500720c */ /* 0x0c0fe40003f26270 */
[-C--:B------:R-:W-:Y:S01]  /*5e60*/  ISETP.GE.AND P4, PT, R5, R133.reuse, PT ;  /* 0x000000850500720c */ /* 0x080fe20003f86270 */
[----:B------:R-:W-:Y:S01]  /*5e70*/  VIADD R5, R3, 0xffffffa0 ;  /* 0xffffffa003057836 */ /* 0x000fe20000000000 */
[C---:B------:R-:W-:Y:S02]  /*5e80*/  ISETP.GE.AND P3, PT, R7.reuse, R196, PT ;  /* 0x000000c40700720c */ /* 0x040fe40003f66270 */
[----:B------:R-:W-:Y:S01]  /*5e90*/  ISETP.GE.AND P2, PT, R7, R133, PT ;  /* 0x000000850700720c */ /* 0x000fe20003f46270 */
[----:B------:R-:W-:Y:S01]  /*5ea0*/  VIADD R7, R3, 0xffffffa9 ;  /* 0xffffffa903077836 */ /* 0x000fe20000000000 */
[----:B------:R-:W-:-:S02]  /*5eb0*/  FSEL R12, R55, -INF , !P4 ;  /* 0xff800000370c7808 */ /* 0x000fc40006000000 */
[----:B------:R-:W-:Y:S02]  /*5ec0*/  FSEL R244, R101, -INF , !P3 ;  /* 0xff80000065f47808 */ /* 0x000fe40005800000 */
[----:B------:R-:W-:Y:S02]  /*5ed0*/  FSEL R50, R41, -INF , !P2 ;  /* 0xff80000029327808 */ /* 0x000fe40005000000 */
[-C--:B------:R-:W-:Y:S02]  /*5ee0*/  ISETP.GE.AND P4, PT, R5, R133.reuse, PT ;  /* 0x000000850500720c */ /* 0x080fe40003f86270 */
[C---:B------:R-:W-:Y:S02]  /*5ef0*/  ISETP.GE.AND P3, PT, R7.reuse, R196, PT ;  /* 0x000000c40700720c */ /* 0x040fe40003f66270 */
[----:B------:R-:W-:Y:S01]  /*5f00*/  ISETP.GE.AND P2, PT, R7, R133, PT ;  /* 0x000000850700720c */ /* 0x000fe20003f46270 */
[----:B------:R-:W-:Y:S01]  /*5f10*/  VIADD R7, R3, 0xffffffb1 ;  /* 0xffffffb103077836 */ /* 0x000fe20000000000 */
[----:B------:R-:W-:-:S02]  /*5f20*/  FSEL R44, R40, -INF , !P4 ;  /* 0xff800000282c7808 */ /* 0x000fc40006000000 */
[----:B------:R-:W-:Y:S02]  /*5f30*/  FSEL R46, R45, -INF , !P3 ;  /* 0xff8000002d2e7808 */ /* 0x000fe40005800000 */
[----:B------:R-:W-:Y:S02]  /*5f40*/  FSEL R40, R43, -INF , !P2 ;  /* 0xff8000002b287808 */ /* 0x000fe40005000000 */
[CC--:B------:R-:W-:Y:S02]  /*5f50*/  ISETP.GE.AND P3, PT, R7.reuse, R196.reuse, PT ;  /* 0x000000c40700720c */ /* 0x0c0fe40003f66270 */
[----:B------:R-:W-:Y:S01]  /*5f60*/  ISETP.GE.AND P2, PT, R7, R133, PT ;  /* 0x000000850700720c */ /* 0x000fe20003f46270 */
[----:B------:R-:W-:Y:S01]  /*5f70*/  VIADD R7, R3, 0xffffffb9 ;  /* 0xffffffb903077836 */ /* 0x000fe20000000000 */
[----:B------:R-:W-:Y:S02]  /*5f80*/  FSEL R10, R51, -INF , !P1 ;  /* 0xff800000330a7808 */ /* 0x000fe40004800000 */
[----:B------:R-:W-:Y:S01]  /*5f90*/  ISETP.GE.AND P1, PT, R5, R196, PT ;  /* 0x000000c40500720c */ /* 0x000fe20003f26270 */
[----:B------:R-:W-:Y:S01]  /*5fa0*/  VIADD R5, R3, 0xffffffa8 ;  /* 0xffffffa803057836 */ /* 0x000fe20000000000 */
[----:B------:R-:W-:-:S02]  /*5fb0*/  FSEL R240, R47, -INF , !P3 ;  /* 0xff8000002ff07808 */ /* 0x000fc40005800000 */
[----:B------:R-:W-:Y:S02]  /*5fc0*/  FSEL R176, R58, -INF , !P2 ;  /* 0xff8000003ab07808 */ /* 0x000fe40005000000 */
[CC--:B------:R-:W-:Y:S02]  /*5fd0*/  ISETP.GE.AND P3, PT, R7.reuse, R196.reuse, PT ;  /* 0x000000c40700720c */ /* 0x0c0fe40003f66270 */
[-C--:B------:R-:W-:Y:S01]  /*5fe0*/  ISETP.GE.AND P2, PT, R7, R133.reuse, PT ;  /* 0x000000850700720c */ /* 0x080fe20003f46270 */
[----:B------:R-:W-:Y:S01]  /*5ff0*/  VIADD R7, R3, 0xffffffc1 ;  /* 0xffffffc103077836 */ /* 0x000fe20000000000 */
[----:B------:R-:W-:Y:S02]  /*6000*/  FSEL R52, R100, -INF , !P1 ;  /* 0xff80000064347808 */ /* 0x000fe40004800000 */
[C---:B------:R-:W-:Y:S02]  /*6010*/  ISETP.GE.AND P1, PT, R5.reuse, R196, PT ;  /* 0x000000c40500720c */ /* 0x040fe40003f26270 */
        /* <DEDUP_REMOVED lines=8> */
[----:B------:R-:W-:Y:S01]  /*60a0*/  FSEL R42, R42, -INF , !P4 ;  /* 0xff8000002a2a7808 */ /* 0x000fe20006000000 */
[----:B------:R-:W-:Y:S01]  /*60b0*/  LDSM.16.MT88.4 R100, [R26+0xc000] ;  /* 0x00c000001a64783b */ /* 0x000fe20000004200 */
[----:B------:R-:W-:-:S02]  /*60c0*/  ISETP.GE.AND P1, PT, R5, R196, PT ;  /* 0x000000c40500720c */ /* 0x000fc40003f26270 */
[-C--:B------:R-:W-:Y:S01]  /*60d0*/  ISETP.GE.AND P4, PT, R5, R133.reuse, PT ;  /* 0x000000850500720c */ /* 0x080fe20003f86270 */
[----:B------:R-:W-:Y:S01]  /*60e0*/  VIADD R5, R3, 0xffffffb8 ;  /* 0xffffffb803057836 */ /* 0x000fe20000000000 */
[----:B------:R-:W-:Y:S02]  /*60f0*/  FSEL R190, R190, -INF , !P3 ;  /* 0xff800000bebe7808 */ /* 0x000fe40005800000 */
        /* <DEDUP_REMOVED lines=21> */
[C---:B------:R-:W-:Y:S02]  /*6250*/  ISETP.GE.AND P3, PT, R7.reuse, R196, PT ;  /* 0x000000c40700720c */ /* 0x040fe40003f66270 */
[----:B------:R-:W-:Y:S02]  /*6260*/  ISETP.GE.AND P2, PT, R7, R133, PT ;  /* 0x000000850700720c */ /* 0x000fe40003f46270 */
[----:B------:R-:W-:Y:S02]  /*6270*/  FMNMX3.FTZ R7, R112, R30, R32, !PT ;  /* 0x0000001e70077276 */ /* 0x000fe40007810020 */
[----:B------:R-:W-:Y:S02]  /*6280*/  FSEL R234, R234, -INF , !P1 ;  /* 0xff800000eaea7808 */ /* 0x000fe40004800000 */
[----:B------:R-:W-:-:S02]  /*6290*/  FSEL R230, R230, -INF , !P4 ;  /* 0xff800000e6e67808 */ /* 0x000fc40006000000 */
[C---:B------:R-:W-:Y:S02]  /*62a0*/  ISETP.GE.AND P1, PT, R5.reuse, R196, PT ;  /* 0x000000c40500720c */ /* 0x040fe40003f26270 */
[----:B------:R-:W-:Y:S01]  /*62b0*/  ISETP.GE.AND P4, PT, R5, R133, PT ;  /* 0x000000850500720c */ /* 0x000fe20003f86270 */
[----:B------:R-:W-:Y:S01]  /*62c0*/  VIADD R5, R3, 0xffffffd0 ;  /* 0xffffffd003057836 */ /* 0x000fe20000000000 */
[----:B------:R-:W-:Y:S02]  /*62d0*/  FMNMX3.FTZ R7, R7, R28, R18, !PT ;  /* 0x0000001c07077276 */ /* 0x000fe40007810012 */
[----:B------:R-:W-:Y:S02]  /*62e0*/  FMNMX3.FTZ R11, R114, R22, R4, !PT ;  /* 0x00000016720b7276 */ /* 0x000fe40007810004 */
[----:B------:R-:W-:Y:S02]  /*62f0*/  FSEL R188, R188, -INF , !P3 ;  /* 0xff800000bcbc7808 */ /* 0x000fe40005800000 */
[----:B------:R-:W-:-:S02]  /*6300*/  FSEL R180, R180, -INF , !P2 ;  /* 0xff800000b4b47808 */ /* 0x000fc40005000000 */
[C---:B------:R-:W-:Y:S02]  /*6310*/  ISETP.GE.AND P3, PT, R9.reuse, R196, PT ;  /* 0x000000c40900720c */ /* 0x040fe40003f66270 */
[----:B------:R-:W-:Y:S02]  /*6320*/  ISETP.GE.AND P2, PT, R9, R133, PT ;  /* 0x000000850900720c */ /* 0x000fe40003f46270 */
[----:B------:R-:W-:Y:S01]  /*6330*/  FMNMX3.FTZ R9, R7, R20, R10, !PT ;  /* 0x0000001407097276 */ /* 0x000fe2000781000a */
[----:B------:R-:W-:Y:S01]  /*6340*/  VIADD R7, R3, 0xfffffff1 ;  /* 0xfffffff103077836 */ /* 0x000fe20000000000 */
        /* <DEDUP_REMOVED lines=26> */
[C---:B------:R-:W-:Y:S02]  /*64f0*/  ISETP.GE.AND P1, PT, R5.reuse, R196, PT ;  /* 0x000000c40500720c */ /* 0x040fe40003f26270 */
[----:B------:R-:W-:Y:S01]  /*6500*/  ISETP.GE.AND P4, PT, R5, R133, PT ;  /* 0x000000850500720c */ /* 0x000fe20003f86270 */
[----:B------:R-:W-:Y:S01]  /*6510*/  VIADD R5, R3, 0xffffffe9 ;  /* 0xffffffe903057836 */ /* 0x000fe20000000000 */
[----:B------:R-:W-:Y:S02]  /*6520*/  FMNMX3.FTZ R9, R9, R172, R234, !PT ;  /* 0x000000ac09097276 */ /* 0x000fe400078100ea */
[----:B------:R-:W-:-:S02]  /*6530*/  FMNMX3.FTZ R11, R11, R176, R236, !PT ;  /* 0x000000b00b0b7276 */ /* 0x000fc400078100ec */
[----:B------:R-:W-:Y:S02]  /*6540*/  FMNMX3.FTZ R9, R9, R190, R232, !PT ;  /* 0x000000be09097276 */ /* 0x000fe400078100e8 */
[----:B------:R-:W-:Y:S02]  /*6550*/  FSEL R168, R168, -INF , !P3 ;  /* 0xff800000a8a87808 */ /* 0x000fe40005800000 */
[----:B------:R-:W-:Y:S02]  /*6560*/  FSEL R160, R160, -INF , !P2 ;  /* 0xff800000a0a07808 */ /* 0x000fe40005000000 */
[----:B------:R-:W-:Y:S02]  /*6570*/  FMNMX3.FTZ R11, R11, R178, R230, !PT ;  /* 0x000000b20b0b7276 */ /* 0x000fe400078100e6 */
[C---:B------:R-:W-:Y:S02]  /*6580*/  ISETP.GE.AND P3, PT, R5.reuse, R196, PT ;  /* 0x000000c40500720c */ /* 0x040fe40003f66270 */
[----:B------:R-:W-:Y:S01]  /*6590*/  ISETP.GE.AND P2, PT, R5, R133, PT ;  /* 0x000000850500720c */ /* 0x000fe20003f46270 */
[----:B------:R-:W-:Y:S01]  /*65a0*/  VIADD R5, R3, 0xfffffff0 ;  /* 0xfffffff003057836 */ /* 0x000fe20000000000 */
[----:B------:R-:W-:-:S02]  /*65b0*/  FMNMX3.FTZ R9, R9, R192, R206, !PT ;  /* 0x000000c009097276 */ /* 0x000fc400078100ce */
[----:B------:R-:W-:Y:S02]  /*65c0*/  FMNMX3.FTZ R11, R11, R226, R222, !PT ;  /* 0x000000e20b0b7276 */ /* 0x000fe400078100de */
[----:B------:R-:W-:Y:S02]  /*65d0*/  FSEL R166, R166, -INF , !P1 ;  /* 0xff800000a6a67808 */ /* 0x000fe40004800000 */
[----:B------:R-:W-:Y:S02]  /*65e0*/  FSEL R158, R158, -INF , !P4 ;  /* 0xff8000009e9e7808 */ /* 0x000fe40006000000 */
[C---:B------:R-:W-:Y:S02]  /*65f0*/  ISETP.GE.AND P1, PT, R5.reuse, R196, PT ;  /* 0x000000c40500720c */ /* 0x040fe40003f26270 */
[----:B------:R-:W-:Y:S01]  /*6600*/  ISETP.GE.AND P4, PT, R5, R133, PT ;  /* 0x000000850500720c */ /* 0x000fe20003f86270 */
[----:B------:R-:W-:Y:S01]  /*6610*/  VIADD R5, R3, 0xfffffff8 ;  /* 0xfffffff803057836 */ /* 0x000fe20000000000 */
[----:B------:R-:W-:Y:S01]  /*6620*/  FMNMX3.FTZ R9, R9, R204, R194, !PT ;  /* 0x000000cc09097276 */ /* 0x000fe200078100c2 */
[----:B------:R-:W-:Y:S01]  /*6630*/  VIADD R3, R3, 0xfffffff9 ;  /* 0xfffffff903037836 */ /* 0x000fe20000000000 */
[----:B------:R-:W-:-:S02]  /*6640*/  FMNMX3.FTZ R11, R11, R202, R186, !PT ;  /* 0x000000ca0b0b7276 */ /* 0x000fc400078100ba */
[----:B------:R-:W-:Y:S02]  /*6650*/  FMNMX3.FTZ R9, R9, R188, R170, !PT ;  /* 0x000000bc09097276 */ /* 0x000fe400078100aa */
[----:B------:R-:W-:Y:S02]  /*6660*/  FMNMX3.FTZ R11, R11, R184, R182, !PT ;  /* 0x000000b80b0b7276 */ /* 0x000fe400078100b6 */
[----:B------:R-:W-:Y:S02]  /*6670*/  FSEL R154, R154, -INF , !P1 ;  /* 0xff8000009a9a7808 */ /* 0x000fe40004800000 */
[----:B------:R-:W-:Y:S02]  /*6680*/  FSEL R164, R164, -INF , !P3 ;  /* 0xff800000a4a47808 */ /* 0x000fe40005800000 */
[----:B------:R-:W-:Y:S02]  /*6690*/  FSEL R156, R156, -INF , !P2 ;  /* 0xff8000009c9c7808 */ /* 0x000fe40005000000 */
[----:B------:R-:W-:-:S02]  /*66a0*/  ISETP.GE.AND P1, PT, R3, R196, PT ;  /* 0x000000c40300720c */ /* 0x000fc40003f26270 */
[-C--:B------:R-:W-:Y:S02]  /*66b0*/  ISETP.GE.AND P3, PT, R7, R196.reuse, PT ;  /* 0x000000c40700720c */ /* 0x080fe40003f66270 */
[----:B------:R-:W-:Y:S02]  /*66c0*/  ISETP.GE.AND P2, PT, R5, R196, PT ;  /* 0x000000c40500720c */ /* 0x000fe40003f46270 */
[----:B------:R-:W-:Y:S02]  /*66d0*/  FMNMX3.FTZ R9, R9, R168, R166, !PT ;  /* 0x000000a809097276 */ /* 0x000fe400078100a6 */
[----:B------:R-:W-:Y:S02]  /*66e0*/  FMNMX3.FTZ R11, R11, R180, R162, !PT ;  /* 0x000000b40b0b7276 */ /* 0x000fe400078100a2 */
[----:B------:R-:W-:Y:S02]  /*66f0*/  FSEL R148, R148, -INF , !P1 ;  /* 0xff80000094947808 */ /* 0x000fe40004800000 */
[----:B------:R-:W-:-:S02]  /*6700*/  FSEL R152, R152, -INF , !P3 ;  /* 0xff80000098987808 */ /* 0x000fc40005800000 */
[----:B------:R-:W-:Y:S02]  /*6710*/  FSEL R150, R150, -INF , !P2 ;  /* 0xff80000096967808 */ /* 0x000fe40005000000 */
[----:B------:R-:W-:Y:S02]  /*6720*/  FMNMX3.FTZ R9, R9, R164, R154, !PT ;  /* 0x000000a409097276 */ /* 0x000fe4000781009a */
[-C--:B------:R-:W-:Y:S02]  /*6730*/  ISETP.GE.AND P1, PT, R3, R133.reuse, PT ;  /* 0x000000850300720c */ /* 0x080fe40003f26270 */
[-C--:B------:R-:W-:Y:S02]  /*6740*/  ISETP.GE.AND P3, PT, R7, R133.reuse, PT ;  /* 0x000000850700720c */ /* 0x080fe40003f66270 */
[----:B------:R-:W-:Y:S02]  /*6750*/  ISETP.GE.AND P2, PT, R5, R133, PT ;  /* 0x000000850500720c */ /* 0x000fe40003f46270 */
[----:B------:R-:W-:-:S02]  /*6760*/  FSEL R146, R146, -INF , !P4 ;  /* 0xff80000092927808 */ /* 0x000fc40006000000 */
[----:B------:R-:W-:Y:S02]  /*6770*/  FMNMX3.FTZ R3, R11, R160, R158, !PT ;  /* 0x000000a00b037276 */ /* 0x000fe4000781009e */
[----:B------:R-:W-:Y:S02]  /*6780*/  FMNMX3.FTZ R9, R9, R152, R150, !PT ;  /* 0x0000009809097276 */ /* 0x000fe40007810096 */
[----:B------:R-:W-:Y:S02]  /*6790*/  FSEL R144, R144, -INF , !P3 ;  /* 0xff80000090907808 */ /* 0x000fe40005800000 */
[----:B------:R-:W-:Y:S02]  /*67a0*/  FSEL R142, R142, -INF , !P2 ;  /* 0xff8000008e8e7808 */ /* 0x000fe40005000000 */
[----:B------:R-:W-:Y:S02]  /*67b0*/  FMNMX3.FTZ R3, R3, R156, R146, !PT ;  /* 0x0000009c03037276 */ /* 0x000fe40007810092 */
[----:B------:R-:W-:-:S02]  /*67c0*/  FMNMX.FTZ R5, R148, R9, !PT ;  /* 0x0000000994057209 */ /* 0x000fc40007810000 */
[----:B------:R-:W-:Y:S02]  /*67d0*/  FSEL R140, R140, -INF , !P1 ;  /* 0xff8000008c8c7808 */ /* 0x000fe40004800000 */
[----:B------:R-:W-:Y:S01]  /*67e0*/  FMNMX3.FTZ R3, R3, R144, R142, !PT ;  /* 0x0000009003037276 */ /* 0x000fe2000781008e */
[----:B------:R-:W1:Y:S03]  /*67f0*/  SHFL.BFLY PT, R36, R5, 0x2, 0x1f ;  /* 0x0c401f0005247f89 */ /* 0x000e6600000e0000 */
[----:B------:R-:W-:-:S05]  /*6800*/  FMNMX.FTZ R9, R140, R3, !PT ;  /* 0x000000038c097209 */ /* 0x000fca0007810000 */
[----:B------:R-:W3:Y:S01]  /*6810*/  SHFL.BFLY PT, R34, R9, 0x2, 0x1f ;  /* 0x0c401f0009227f89 */ /* 0x000ee200000e0000 */
[----:B-1----:R-:W-:-:S03]  /*6820*/  FMNMX.FTZ R7, R5, R36, !PT ;  /* 0x0000002405077209 */ /* 0x002fc60007810000 */
[----:B------:R-:W-:Y:S04]  /*6830*/  LDSM.16.MT88.4 R36, [R141+0xc800] ;  /* 0x00c800008d24783b */ /* 0x000fe80000004200 */
[----:B------:R-:W1:Y:S01]  /*6840*/  SHFL.BFLY PT, R132, R7, 0x1, 0x1f ;  /* 0x0c201f0007847f89 */ /* 0x000e6200000e0000 */
[----:B---3--:R-:W-:-:S05]  /*6850*/  FMNMX.FTZ R34, R9, R34, !PT ;  /* 0x0000002209227209 */ /* 0x008fca0007810000 */
[----:B------:R-:W3:Y:S01]  /*6860*/  SHFL.BFLY PT, R3, R34, 0x1, 0x1f ;  /* 0x0c201f0022037f89 */ /* 0x000ee200000e0000 */
[----:B-1----:R-:W-:-:S04]  /*6870*/  FMNMX.FTZ R132, R7, R132, !PT ;  /* 0x0000008407847209 */ /* 0x002fc80007810000 */
[C---:B------:R-:W-:Y:S01]  /*6880*/  FSETP.NEU.FTZ.AND P1, PT, R132.reuse, -INF , PT ;  /* 0xff8000008400780b */ /* 0x040fe20003f3d000 */
[----:B--2---:R-:W-:Y:S01]  /*6890*/  FMUL.FTZ R143, R132, UR4 ;  /* 0x00000004848f7c20 */ /* 0x004fe20008410000 */
[----:B---3--:R-:W-:-:S04]  /*68a0*/  FMNMX.FTZ R3, R34, R3, !PT ;  /* 0x0000000322037209 */ /* 0x008fc80007810000 */
[----:B------:R-:W-:Y:S01]  /*68b0*/  FSEL R143, R143, RZ, P1 ;  /* 0x000000ff8f8f7208 */ /* 0x000fe20000800000 */
[C---:B------:R-:W-:Y:S01]  /*68c0*/  FMUL.FTZ R139, R3.reuse, UR4 ;  /* 0x00000004038b7c20 */ /* 0x040fe20008410000 */
[----:B------:R-:W-:-:S03]  /*68d0*/  FSETP.NEU.FTZ.AND P1, PT, R3, -INF , PT ;  /* 0xff8000000300780b */ /* 0x000fc60003f3d000 */
[--C-:B------:R-:W-:Y:S01]  /*68e0*/  FFMA.FTZ R138, R112, UR4, -R143.reuse ;  /* 0x00000004708a7c23 */ /* 0x100fe2000801088f */
[--C-:B------:R-:W-:Y:S01]  /*68f0*/  FFMA.FTZ R137, R30, UR4, -R143.reuse ;  /* 0x000000041e897c23 */ /* 0x100fe2000801088f */
[----:B------:R-:W-:Y:S01]  /*6900*/  FSEL R139, R139, RZ, P1 ;  /* 0x000000ff8b8b7208 */ /* 0x000fe20000800000 */
[--C-:B------:R-:W-:Y:S01]  /*6910*/  FFMA.FTZ R66, R32, UR4, -R143.reuse ;  /* 0x0000000420427c23 */ /* 0x100fe2000801088f */
[--C-:B------:R-:W-:Y:S01]  /*6920*/  FFMA.FTZ R63, R28, UR4, -R143.reuse ;  /* 0x000000041c3f7c23 */ /* 0x100fe2000801088f */
[----:B------:R-:W-:Y:S01]  /*6930*/  FFMA.FTZ R56, R10, UR4, -R143 ;  /* 0x000000040a387c23 */ /* 0x000fe2000801088f */
[----:B------:R-:W-:Y:S01]  /*6940*/  MUFU.EX2 R138, R138 ;  /* 0x0000008a008a7308 */ /* 0x000fe20000000800 */
[--C-:B------:R-:W-:Y:S01]  /*6950*/  FFMA.FTZ R64, R4, UR4, -R139.reuse ;  /* 0x0000000404407c23 */ /* 0x100fe2000801088b */
[--C-:B------:R-:W-:Y:S01]  /*6960*/  FFMA.FTZ R61, R6, UR4, -R139.reuse ;  /* 0x00000004063d7c23 */ /* 0x100fe2000801088b */
[--C-:B------:R-:W-:Y:S01]  /*6970*/  FFMA.FTZ R136, R114, UR4, -R139.reuse ;  /* 0x0000000472887c23 */ /* 0x100fe2000801088b */
[----:B------:R-:W1:Y:S01]  /*6980*/  LDSM.16.MT88.4 R4, [R26+0x10000] ;  /* 0x010000001a04783b */ /* 0x000e620000004200 */
[--C-:B------:R-:W-:Y:S01]  /*6990*/  FFMA.FTZ R67, R22, UR4, -R139.reuse ;  /* 0x0000000416437c23 */ /* 0x100fe2000801088b */
[----:B------:R-:W2:Y:S01]  /*69a0*/  MUFU.EX2 R137, R137 ;  /* 0x0000008900897308 */ /* 0x000ea20000000800 */
[----:B------:R-:W-:Y:S01]  /*69b0*/  FFMA.FTZ R58, R8, UR4, -R139 ;  /* 0x00000004083a7c23 */ /* 0x000fe2000801088b */
[--C-:B------:R-:W-:Y:S01]  /*69c0*/  FFMA.FTZ R55, R54, UR4, -R143.reuse ;  /* 0x0000000436377c23 */ /* 0x100fe2000801088f */
[----:B------:R-:W3:Y:S01]  /*69d0*/  LDSM.16.MT88.4 R8, [R26+0xc800] ;  /* 0x00c800001a08783b */ /* 0x000ee20000004200 */
[----:B------:R-:W-:Y:S01]  /*69e0*/  MUFU.EX2 R66, R66 ;  /* 0x0000004200427308 */ /* 0x000fe20000000800 */
[--C-:B------:R-:W-:Y:S01]  /*69f0*/  FFMA.FTZ R62, R18, UR4, -R143.reuse ;  /* 0x00000004123e7c23 */ /* 0x100fe2000801088f */
[----:B------:R-:W-:Y:S01]  /*6a00*/  FFMA.FTZ R59, R20, UR4, -R143 ;  /* 0x00000004143b7c23 */ /* 0x000fe2000801088f */
[--C-:B------:R-:W-:Y:S01]  /*6a10*/  FFMA.FTZ R57, R16, UR4, -R139.reuse ;  /* 0x0000000410397c23 */ /* 0x100fe2000801088b */
[----:B------:R-:W4:Y:S01]  /*6a20*/  MUFU.EX2 R63, R63 ;  /* 0x0000003f003f7308 */ /* 0x000f220000000800 */
[--C-:B------:R-:W-:Y:S01]  /*6a30*/  FFMA.FTZ R54, R12, UR4, -R139.reuse ;  /* 0x000000040c367c23 */ /* 0x100fe2000801088b */
[--C-:B------:R-:W-:Y:S01]  /*6a40*/  FFMA.FTZ R53, R14, UR4, -R139.reuse ;  /* 0x000000040e357c23 */ /* 0x100fe2000801088b */
[----:B------:R-:W-:Y:S01]  /*6a50*/  LDSM.16.MT88.4 R16, [R65+0x10800] ;  /* 0x010800004110783b */ /* 0x000fe20000004200 */
[----:B------:R-:W-:Y:S01]  /*6a60*/  MUFU.EX2 R136, R136 ;  /* 0x0000008800887308 */ /* 0x000fe20000000800 */
[----:B------:R-:W-:Y:S01]  /*6a70*/  FFMA.FTZ R49, R50, UR4, -R139 ;  /* 0x0000000432317c23 */ /* 0x000fe2000801088b */
[----:B--2---:R-:W-:Y:S01]  /*6a80*/  F2FP.BF16.F32.PACK_AB R68, R137, R138 ;  /* 0x0000008a8944723e */ /* 0x004fe200000010ff */
[----:B------:R-:W2:Y:S01]  /*6a90*/  LDSM.16.MT88.4 R12, [R48+0x10800] ;  /* 0x01080000300c783b */ /* 0x000ea20000004200 */
[----:B------:R-:W5:Y:S01]  /*6aa0*/  MUFU.EX2 R67, R67 ;  /* 0x0000004300437308 */ /* 0x000f620000000800 */
[--C-:B------:R-:W-:Y:S01]  /*6ab0*/  FFMA.FTZ R52, R52, UR4, -R143.reuse ;  /* 0x0000000434347c23 */ /* 0x100fe2000801088f */
[--C-:B------:R-:W-:Y:S01]  /*6ac0*/  FFMA.FTZ R51, R244, UR4, -R143.reuse ;  /* 0x00000004f4337c23 */ /* 0x100fe2000801088f */
[----:B------:R-:W-:Y:S01]  /*6ad0*/  LDSM.16.MT88.4 R32, [R141+0x10800] ;  /* 0x010800008d20783b */ /* 0x000fe20000004200 */
[----:B------:R-:W-:Y:S01]  /*6ae0*/  MUFU.EX2 R64, R64 ;  /* 0x0000004000407308 */ /* 0x000fe20000000800 */
[--C-:B------:R-:W-:Y:S01]  /*6af0*/  FFMA.FTZ R47, R246, UR4, -R143.reuse ;  /* 0x00000004f62f7c23 */ /* 0x100fe2000801088f */
[----:B----4-:R-:W-:Y:S01]  /*6b00*/  F2FP.BF16.F32.PACK_AB R70, R63, R66 ;  /* 0x000000423f46723e */ /* 0x010fe200000010ff */
[----:B------:R-:W-:Y:S01]  /*6b10*/  LDSM.16.MT88.4 R28, [R65+0xc800] ;  /* 0x00c80000411c783b */ /* 0x000fe20000004200 */
[----:B------:R-:W4:Y:S01]  /*6b20*/  MUFU.EX2 R61, R61 ;  /* 0x0000003d003d7308 */ /* 0x000f220000000800 */
[----:B------:R-:W-:Y:S01]  /*6b30*/  FFMA.FTZ R46, R46, UR4, -R143 ;  /* 0x000000042e2e7c23 */ /* 0x000fe2000801088f */
[----:B------:R-:W-:Y:S01]  /*6b40*/  FFMA.FTZ R45, R42, UR4, -R139 ;  /* 0x000000042a2d7c23 */ /* 0x000fe2000801088b */
[----:B------:R-:W-:Y:S01]  /*6b50*/  LDSM.16.MT88.4 R20, [R48+0xc800] ;  /* 0x00c800003014783b */ /* 0x000fe20000004200 */
[----:B------:R-:W-:Y:S01]  /*6b60*/  MUFU.EX2 R62, R62 ;  /* 0x0000003e003e7308 */ /* 0x000fe20000000800 */
[--C-:B------:R-:W-:Y:S01]  /*6b70*/  FFMA.FTZ R147, R172, UR4, -R143.reuse ;  /* 0x00000004ac937c23 */ /* 0x100fe2000801088f */
[----:B-----5:R-:W-:Y:S01]  /*6b80*/  F2FP.BF16.F32.PACK_AB R69, R67, R136 ;  /* 0x000000884345723e */ /* 0x020fe200000010ff */
[----:B------:R-:W-:Y:S01]  /*6b90*/  FFMA.FTZ R145, R242, UR4, -R143 ;  /* 0x00000004f2917c23 */ /* 0x000fe2000801088f */
[----:B------:R-:W5:Y:S01]  /*6ba0*/  MUFU.EX2 R59, R59 ;  /* 0x0000003b003b7308 */ /* 0x000f620000000800 */
[--C-:B------:R-:W-:Y:S01]  /*6bb0*/  FFMA.FTZ R151, R176, UR4, -R139.reuse ;  /* 0x00000004b0977c23 */ /* 0x100fe2000801088b */
[--C-:B------:R-:W-:Y:S01]  /*6bc0*/  FFMA.FTZ R149, R236, UR4, -R139.reuse ;  /* 0x00000004ec957c23 */ /* 0x100fe2000801088b */
[----:B------:R-:W-:Y:S01]  /*6bd0*/  FFMA.FTZ R178, R178, UR4, -R139 ;  /* 0x00000004b2b27c23 */ /* 0x000fe2000801088b */
[----:B------:R-:W-:Y:S01]  /*6be0*/  MUFU.EX2 R56, R56 ;  /* 0x0000003800387308 */ /* 0x000fe20000000800 */
[----:B------:R-:W-:Y:S01]  /*6bf0*/  FFMA.FTZ R240, R240, UR4, -R143 ;  /* 0x00000004f0f07c23 */ /* 0x000fe2000801088f */
[----:B----4-:R-:W-:Y:S01]  /*6c00*/  F2FP.BF16.F32.PACK_AB R71, R61, R64 ;  /* 0x000000403d47723e */ /* 0x010fe200000010ff */
[----:B------:R-:W-:Y:S01]  /*6c10*/  FFMA.FTZ R238, R238, UR4, -R139 ;  /* 0x00000004eeee7c23 */ /* 0x000fe2000801088b */
[----:B------:R-:W-:Y:S01]  /*6c20*/  MUFU.EX2 R55, R55 ;  /* 0x0000003700377308 */ /* 0x000fe20000000800 */
[--C-:B------:R-:W-:Y:S01]  /*6c30*/  FFMA.FTZ R153, R190, UR4, -R143.reuse ;  /* 0x00000004be997c23 */ /* 0x100fe2000801088f */
[----:B------:R-:W-:Y:S01]  /*6c40*/  FFMA.FTZ R155, R192, UR4, -R143 ;  /* 0x00000004c09b7c23 */ /* 0x000fe2000801088f */
[--C-:B------:R-:W-:Y:S01]  /*6c50*/  FFMA.FTZ R157, R230, UR4, -R139.reuse ;  /* 0x00000004e69d7c23 */ /* 0x100fe2000801088b */
[----:B------:R-:W-:Y:S01]  /*6c60*/  MUFU.EX2 R58, R58 ;  /* 0x0000003a003a7308 */ /* 0x000fe20000000800 */
[C---:B------:R-:W-:Y:S01]  /*6c70*/  HMMA.16816.F32.BF16 R104, R68.reuse, R100, RZ ;  /* 0x000000644468723c */ /* 0x040fe200000418ff */
[----:B------:R-:W-:Y:S01]  /*6c80*/  FFMA.FTZ R159, R202, UR4, -R139 ;  /* 0x00000004ca9f7c23 */ /* 0x000fe2000801088b */
[--C-:B------:R-:W-:Y:S01]  /*6c90*/  FFMA.FTZ R234, R234, UR4, -R143.reuse ;  /* 0x00000004eaea7c23 */ /* 0x100fe2000801088f */
[----:B------:R-:W4:Y:S01]  /*6ca0*/  MUFU.EX2 R57, R57 ;  /* 0x0000003900397308 */ /* 0x000f220000000800 */
[----:B------:R-:W-:Y:S01]  /*6cb0*/  FFMA.FTZ R232, R232, UR4, -R143 ;  /* 0x00000004e8e87c23 */ /* 0x000fe2000801088f */
[----:B------:R-:W-:Y:S01]  /*6cc0*/  FFMA.FTZ R226, R226, UR4, -R139 ;  /* 0x00000004e2e27c23 */ /* 0x000fe2000801088b */
[--C-:B------:R-:W-:Y:S01]  /*6cd0*/  FFMA.FTZ R161, R206, UR4, -R143.reuse ;  /* 0x00000004cea17c23 */ /* 0x100fe2000801088f */
[----:B------:R-:W-:Y:S01]  /*6ce0*/  MUFU.EX2 R54, R54 ;  /* 0x0000003600367308 */ /* 0x000fe20000000800 */
[C---:B------:R-:W-:Y:S01]  /*6cf0*/  HMMA.16816.F32.BF16 R100, R68.reuse, R102, RZ ;  /* 0x000000664464723c */ /* 0x040fe200000418ff */
[----:B------:R-:W-:Y:S01]  /*6d00*/  FFMA.FTZ R163, R194, UR4, -R143 ;  /* 0x00000004c2a37c23 */ /* 0x000fe2000801088f */
[----:B------:R-:W-:Y:S01]  /*6d10*/  FFMA.FTZ R165, R186, UR4, -R139 ;  /* 0x00000004baa57c23 */ /* 0x000fe2000801088b */
[----:B------:R-:W3:Y:S01]  /*6d20*/  MUFU.EX2 R53, R53 ;  /* 0x0000003500357308 */ /* 0x000ee20000000800 */
[--C-:B------:R-:W-:Y:S01]  /*6d30*/  FFMA.FTZ R204, R204, UR4, -R143.reuse ;  /* 0x00000004cccc7c23 */ /* 0x100fe2000801088f */
[----:B------:R-:W-:Y:S01]  /*6d40*/  FFMA.FTZ R188, R188, UR4, -R143 ;  /* 0x00000004bcbc7c23 */ /* 0x000fe2000801088f */
[----:B------:R-:W-:Y:S01]  /*6d50*/  FFMA.FTZ R184, R184, UR4, -R139 ;  /* 0x00000004b8b87c23 */ /* 0x000fe2000801088b */
[----:B------:R-:W-:Y:S01]  /*6d60*/  MUFU.EX2 R52, R52 ;  /* 0x0000003400347308 */ /* 0x000fe20000000800 */
[C---:B------:R-:W-:Y:S01]  /*6d70*/  HMMA.16816.F32.BF16 R120, R68.reuse, R116, RZ ;  /* 0x000000744478723c */ /* 0x040fe200000418ff */
[----:B------:R-:W-:Y:S01]  /*6d80*/  FFMA.FTZ R167, R168, UR4, -R143 ;  /* 0x00000004a8a77c23 */ /* 0x000fe2000801088f */
[--C-:B------:R-:W-:Y:S01]  /*6d90*/  FFMA.FTZ R169, R160, UR4, -R139.reuse ;  /* 0x00000004a0a97c23 */ /* 0x100fe2000801088b */
[----:B------:R-:W2:Y:S01]  /*6da0*/  MUFU.EX2 R51, R51 ;  /* 0x0000003300337308 */ /* 0x000ea20000000800 */
        /* <DEDUP_REMOVED lines=43> */
[----:B-1----:R-:W-:Y:S01]  /*7060*/  HMMA.16816.F32.BF16 R72, R68, R4, RZ ;  /* 0x000000044448723c */ /* 0x002fe200000418ff */
[----:B-----5:R-:W-:Y:S01]  /*7070*/  F2FP.BF16.F32.PACK_AB R4, R59, R62 ;  /* 0x0000003e3b04723e */ /* 0x020fe200000010ff */
[----:B------:R-:W-:Y:S01]  /*7080*/  FADD.FTZ R62, R62, R63 ;  /* 0x0000003f3e3e7221 */ /* 0x000fe20000010000 */
[----:B----4-:R-:W-:Y:S01]  /*7090*/  F2FP.BF16.F32.PACK_AB R5, R57, R58 ;  /* 0x0000003a3905723e */ /* 0x010fe200000010ff */
[----:B------:R-:W-:Y:S01]  /*70a0*/  MUFU.EX2 R156, R158 ;  /* 0x0000009e009c7308 */ /* 0x000fe20000000800 */
[----:B------:R-:W-:Y:S01]  /*70b0*/  FADD.FTZ R58, R58, R61 ;  /* 0x0000003d3a3a7221 */ /* 0x000fe20000010000 */
[----:B------:R-:W-:-:S02]  /*70c0*/  FADD.FTZ R59, R59, R62 ;  /* 0x0000003e3b3b7221 */ /* 0x000fc40000010000 */
[----:B------:R-:W-:Y:S01]  /*70d0*/  HMMA.16816.F32.BF16 R68, R68, R6, RZ ;  /* 0x000000064444723c */ /* 0x000fe200000418ff */
[----:B------:R-:W-:Y:S01]  /*70e0*/  F2FP.BF16.F32.PACK_AB R6, R55, R56 ;  /* 0x000000383706723e */ /* 0x000fe200000010ff */
[----:B------:R-:W-:Y:S01]  /*70f0*/  MUFU.EX2 R171, R171 ;  /* 0x000000ab00ab7308 */ /* 0x000fe20000000800 */
[----:B---3--:R-:W-:Y:S01]  /*7100*/  F2FP.BF16.F32.PACK_AB R7, R53, R54 ;  /* 0x000000363507723e */ /* 0x008fe200000010ff */
[----:B------:R-:W-:Y:S01]  /*7110*/  FADD.FTZ R57, R57, R58 ;  /* 0x0000003a39397221 */ /* 0x000fe20000010000 */
[----:B------:R-:W-:Y:S01]  /*7120*/  FADD.FTZ R56, R56, R59 ;  /* 0x0000003b38387221 */ /* 0x000fe20000010000 */
[----:B------:R-:W-:Y:S02]  /*7130*/  MUFU.EX2 R233, R233 ;  /* 0x000000e900e97308 */ /* 0x000fe40000000800 */
[----:B------:R-:W-:Y:S01]  /*7140*/  FADD.FTZ R54, R54, R57 ;  /* 0x0000003936367221 */ /* 0x000fe20000010000 */
[----:B------:R-:W-:Y:S01]  /*7150*/  FADD.FTZ R55, R55, R56 ;  /* 0x0000003837377221 */ /* 0x000fe20000010000 */
[----:B------:R-:W-:Y:S02]  /*7160*/  HMMA.16816.F32.BF16 R104, R4, R8, R104 ;  /* 0x000000080468723c */ /* 0x000fe40000041868 */
[----:B------:R-:W-:-:S06]  /*7170*/  FADD.FTZ R53, R53, R54 ;  /* 0x0000003635357221 */ /* 0x000fcc0000010000 */
[C---:B------:R-:W-:Y:S01]  /*7180*/  HMMA.16816.F32.BF16 R100, R4.reuse, R10, R100 ;  /* 0x0000000a0464723c */ /* 0x040fe20000041864 */
[----:B------:R-:W1:Y:S07]  /*7190*/  LDSM.16.MT88.4 R8, [R26+0x10800] ;  /* 0x010800001a08783b */ /* 0x000e6e0000004200 */
[----:B--2---:R-:W-:Y:S01]  /*71a0*/  HMMA.16816.F32.BF16 R80, R4, R12, R80 ;  /* 0x0000000c0450723c */ /* 0x004fe20000041850 */
        /* <DEDUP_REMOVED lines=25> */
[----:B------:R-:W-:-:S02]  /*7340*/  F2FP.BF16.F32.PACK_AB R4, R51, R52 ;  /* 0x000000343304723e */ /* 0x000fc400000010ff */
[----:B---3--:R-:W-:Y:S02]  /*7350*/  F2FP.BF16.F32.PACK_AB R5, R49, R50 ;  /* 0x000000323105723e */ /* 0x008fe400000010ff */
[----:B------:R-:W-:Y:S02]  /*7360*/  F2FP.BF16.F32.PACK_AB R6, R46, R47 ;  /* 0x0000002f2e06723e */ /* 0x000fe400000010ff */
[----:B----4-:R-:W-:-:S07]  /*7370*/  F2FP.BF16.F32.PACK_AB R7, R44, R45 ;  /* 0x0000002d2c07723e */ /* 0x010fce00000010ff */
[C---:B-----5:R-:W-:Y:S08]  /*7380*/  HMMA.16816.F32.BF16 R120, R4.reuse, R36, R120 ;  /* 0x000000240478723c */ /* 0x060ff00000041878 */
[C---:B------:R-:W-:Y:S01]  /*7390*/  HMMA.16816.F32.BF16 R116, R4.reuse, R38, R116 ;  /* 0x000000260474723c */ /* 0x040fe20000041874 */
[----:B------:R-:W3:Y:S07]  /*73a0*/  LDSM.16.MT88.4 R36, [R141+0xd800] ;  /* 0x00d800008d24783b */ /* 0x000eee0000004200 */
[----:B--2---:R-:W-:Y:S01]  /*73b0*/  HMMA.16816.F32.BF16 R96, R4, R12, R96 ;  /* 0x0000000c0460723c */ /* 0x004fe20000041860 */
[----:B------:R-:W-:-:S02]  /*73c0*/  FFMA.FTZ R12, R174, UR4, -R143 ;  /* 0x00000004ae0c7c23 */ /* 0x000fc4000801088f */
        /* <DEDUP_REMOVED lines=24> */
[----:B--2---:R-:W-:Y:S02]  /*7550*/  F2FP.BF16.F32.PACK_AB R4, R174, R145 ;  /* 0x00000091ae04723e */ /* 0x004fe400000010ff */
        /* <DEDUP_REMOVED lines=39> */
[--C-:B------:R-:W-:Y:S01]  /*77d0*/  FFMA.FTZ R40, R182, UR4, -R139.reuse ;  /* 0x00000004b6287c23 */ /* 0x100fe2000801088b */
[----:B------:R-:W-:Y:S01]  /*77e0*/  FFMA.FTZ R41, R180, UR4, -R139 ;  /* 0x00000004b4297c23 */ /* 0x000fe2000801088b */
[----:B------:R-:W3:Y:S04]  /*77f0*/  MUFU.EX2 R182, R184 ;  /* 0x000000b800b67308 */ /* 0x000ee80000000800 */
[----:B------:R-:W-:Y:S01]  /*7800*/  MUFU.EX2 R40, R40 ;  /* 0x0000002800287308 */ /* 0x000fe20000000800 */
[C---:B----4-:R-:W-:Y:S03]  /*7810*/  HMMA.16816.F32.BF16 R120, R4.reuse, R32, R120 ;  /* 0x000000200478723c */ /* 0x050fe60000041878 */
[----:B------:R-:W4:Y:S05]  /*7820*/  MUFU.EX2 R41, R41 ;  /* 0x0000002900297308 */ /* 0x000f2a0000000800 */
[C---:B------:R-:W-:Y:S01]  /*7830*/  HMMA.16816.F32.BF16 R116, R4.reuse, R34, R116 ;  /* 0x000000220474723c */ /* 0x040fe20000041874 */
[----:B------:R-:W-:Y:S07]  /*7840*/  LDSM.16.MT88.4 R32, [R141+0x12800] ;  /* 0x012800008d20783b */ /* 0x000fee0000004200 */
[C---:B-----5:R-:W-:Y:S08]  /*7850*/  HMMA.16816.F32.BF16 R88, R4.reuse, R28, R88 ;  /* 0x0000001c0458723c */ /* 0x060ff00000041858 */
[C---:B------:R-:W-:Y:S01]  /*7860*/  HMMA.16816.F32.BF16 R84, R4.reuse, R30, R84 ;  /* 0x0000001e0454723c */ /* 0x040fe20000041854 */
[----:B------:R-:W-:Y:S07]  /*7870*/  LDSM.16.MT88.4 R28, [R65+0xe800] ;  /* 0x00e80000411c783b */ /* 0x000fee0000004200 */
[C---:B------:R-:W-:Y:S08]  /*7880*/  HMMA.16816.F32.BF16 R128, R4.reuse, R20, R128 ;  /* 0x000000140480723c */ /* 0x040ff00000041880 */
[C---:B------:R-:W-:Y:S01]  /*7890*/  HMMA.16816.F32.BF16 R124, R4.reuse, R22, R124 ;  /* 0x00000016047c723c */ /* 0x040fe2000004187c */
[----:B------:R-:W5:Y:S07]  /*78a0*/  LDSM.16.MT88.4 R20, [R48+0xe800] ;  /* 0x00e800003014783b */ /* 0x000f6e0000004200 */
[C---:B------:R-:W-:Y:S08]  /*78b0*/  HMMA.16816.F32.BF16 R112, R4.reuse, R16, R112 ;  /* 0x000000100470723c */ /* 0x040ff00000041870 */
[C---:B------:R-:W-:Y:S01]  /*78c0*/  HMMA.16816.F32.BF16 R108, R4.reuse, R18, R108 ;  /* 0x00000012046c723c */ /* 0x040fe2000004186c */
[----:B------:R-:W5:Y:S07]  /*78d0*/  LDSM.16.MT88.4 R16, [R65+0x12800] ;  /* 0x012800004110783b */ /* 0x000f6e0000004200 */
[----:B------:R-:W-:Y:S01]  /*78e0*/  HMMA.16816.F32.BF16 R76, R4, R42, R76 ;  /* 0x0000002a044c723c */ /* 0x000fe2000004184c */
[--C-:B------:R-:W-:Y:S01]  /*78f0*/  FFMA.FTZ R42, R170, UR4, -R143.reuse ;  /* 0x00000004aa2a7c23 */ /* 0x100fe2000801088f */
[--C-:B------:R-:W-:Y:S01]  /*7900*/  FFMA.FTZ R43, R166, UR4, -R143.reuse ;  /* 0x00000004a62b7c23 */ /* 0x100fe2000801088f */
[----:B------:R-:W-:Y:S01]  /*7910*/  FFMA.FTZ R166, R164, UR4, -R143 ;  /* 0x00000004a4a67c23 */ /* 0x000fe2000801088f */
[----:B------:R-:W-:-:S03]  /*7920*/  FFMA.FTZ R164, R162, UR4, -R139 ;  /* 0x00000004a2a47c23 */ /* 0x000fc6000801088b */
[----:B------:R-:W5:Y:S01]  /*7930*/  MUFU.EX2 R42, R42 ;  /* 0x0000002a002a7308 */ /* 0x000f620000000800 */
[C---:B-1----:R-:W-:Y:S03]  /*7940*/  HMMA.16816.F32.BF16 R72, R4.reuse, R12, R72 ;  /* 0x0000000c0448723c */ /* 0x042fe60000041848 */
[----:B------:R-:W-:Y:S04]  /*7950*/  MUFU.EX2 R43, R43 ;  /* 0x0000002b002b7308 */ /* 0x000fe80000000800 */
[----:B------:R-:W-:Y:S01]  /*7960*/  MUFU.EX2 R162, R166 ;  /* 0x000000a600a27308 */ /* 0x000fe20000000800 */
[----:B------:R-:W-:Y:S01]  /*7970*/  HMMA.16816.F32.BF16 R68, R4, R14, R68 ;  /* 0x0000000e0444723c */ /* 0x000fe20000041844 */
[----:B------:R-:W-:Y:S01]  /*7980*/  F2FP.BF16.F32.PACK_AB R4, R194, R161 ;  /* 0x000000a1c204723e */ /* 0x000fe200000010ff */
[----:B------:R-:W1:Y:S01]  /*7990*/  LDSM.16.MT88.4 R12, [R48+0x12800] ;  /* 0x01280000300c783b */ /* 0x000e620000004200 */
[----:B---3--:R-:W-:Y:S01]  /*79a0*/  F2FP.BF16.F32.PACK_AB R5, R182, R165 ;  /* 0x000000a5b605723e */ /* 0x008fe200000010ff */
[----:B------:R-:W3:Y:S01]  /*79b0*/  MUFU.EX2 R160, R164 ;  /* 0x000000a400a07308 */ /* 0x000ee20000000800 */
[----:B------:R-:W-:-:S02]  /*79c0*/  F2FP.BF16.F32.PACK_AB R6, R186, R163 ;  /* 0x000000a3ba06723e */ /* 0x000fc400000010ff */
[----:B----4-:R-:W-:-:S07]  /*79d0*/  F2FP.BF16.F32.PACK_AB R7, R41, R40 ;  /* 0x000000282907723e */ /* 0x010fce00000010ff */
[C---:B--2---:R-:W-:Y:S08]  /*79e0*/  HMMA.16816.F32.BF16 R104, R4.reuse, R8, R104 ;  /* 0x000000080468723c */ /* 0x044ff00000041868 */
[C---:B------:R-:W-:Y:S01]  /*79f0*/  HMMA.16816.F32.BF16 R100, R4.reuse, R10, R100 ;  /* 0x0000000a0464723c */ /* 0x040fe20000041864 */
[----:B------:R-:W2:Y:S07]  /*7a00*/  LDSM.16.MT88.4 R8, [R26+0x12800] ;  /* 0x012800001a08783b */ /* 0x000eae0000004200 */
[C---:B-----5:R-:W-:Y:S08]  /*7a10*/  HMMA.16816.F32.BF16 R112, R4.reuse, R20, R112 ;  /* 0x000000140470723c */ /* 0x060ff00000041870 */
[C---:B------:R-:W-:Y:S01]  /*7a20*/  HMMA.16816.F32.BF16 R108, R4.reuse, R22, R108 ;  /* 0x00000016046c723c */ /* 0x040fe2000004186c */
[----:B------:R-:W4:Y:S07]  /*7a30*/  LDSM.16.MT88.4 R20, [R48+0xf000] ;  /* 0x00f000003014783b */ /* 0x000f2e0000004200 */
[C---:B------:R-:W-:Y:S08]  /*7a40*/  HMMA.16816.F32.BF16 R96, R4.reuse, R16, R96 ;  /* 0x000000100460723c */ /* 0x040ff00000041860 */
[C---:B------:R-:W-:Y:S01]  /*7a50*/  HMMA.16816.F32.BF16 R92, R4.reuse, R18, R92 ;  /* 0x00000012045c723c */ /* 0x040fe2000004185c */
[----:B------:R-:W-:Y:S07]  /*7a60*/  LDSM.16.MT88.4 R16, [R26+0xf000] ;  /* 0x00f000001a10783b */ /* 0x000fee0000004200 */
[C---:B-1----:R-:W-:Y:S08]  /*7a70*/  HMMA.16816.F32.BF16 R80, R4.reuse, R12, R80 ;  /* 0x0000000c0450723c */ /* 0x042ff00000041850 */
[C---:B--2---:R-:W-:Y:S08]  /*7a80*/  HMMA.16816.F32.BF16 R72, R4.reuse, R8, R72 ;  /* 0x000000080448723c */ /* 0x044ff00000041848 */
[C---:B------:R-:W-:Y:S01]  /*7a90*/  HMMA.16816.F32.BF16 R68, R4.reuse, R10, R68 ;  /* 0x0000000a0444723c */ /* 0x040fe20000041844 */
[----:B------:R-:W1:Y:S07]  /*7aa0*/  LDSM.16.MT88.4 R8, [R48+0x13000] ;  /* 0x013000003008783b */ /* 0x000e6e0000004200 */
[C---:B------:R-:W-:Y:S01]  /*7ab0*/  HMMA.16816.F32.BF16 R76, R4.reuse, R14, R76 ;  /* 0x0000000e044c723c */ /* 0x040fe2000004184c */
[----:B------:R-:W2:Y:S07]  /*7ac0*/  LDSM.16.MT88.4 R12, [R65+0x13000] ;  /* 0x01300000410c783b */ /* 0x000eae0000004200 */
        /* <DEDUP_REMOVED lines=10> */
[----:B---3--:R-:W-:-:S02]  /*7b70*/  F2FP.BF16.F32.PACK_AB R5, R169, R160 ;  /* 0x000000a0a905723e */ /* 0x008fc400000010ff */
[----:B------:R-:W-:Y:S02]  /*7b80*/  F2FP.BF16.F32.PACK_AB R6, R162, R43 ;  /* 0x0000002ba206723e */ /* 0x000fe400000010ff */
[----:B------:R-:W-:-:S07]  /*7b90*/  F2FP.BF16.F32.PACK_AB R7, R171, R156 ;  /* 0x0000009cab07723e */ /* 0x000fce00000010ff */
[C---:B----4-:R-:W-:Y:S08]  /*7ba0*/  HMMA.16816.F32.BF16 R112, R4.reuse, R20, R112 ;  /* 0x000000140470723c */ /* 0x050ff00000041870 */
[C---:B------:R-:W-:Y:S01]  /*7bb0*/  HMMA.16816.F32.BF16 R108, R4.reuse, R22, R108 ;  /* 0x00000016046c723c */ /* 0x040fe2000004186c */
[----:B------:R-:W3:Y:S07]  /*7bc0*/  LDSM.16.MT88.4 R20, [R26+0x13000] ;  /* 0x013000001a14783b */ /* 0x000eee0000004200 */
[C---:B-1----:R-:W-:Y:S08]  /*7bd0*/  HMMA.16816.F32.BF16 R80, R4.reuse, R8, R80 ;  /* 0x000000080450723c */ /* 0x042ff00000041850 */
[C---:B------:R-:W-:Y:S01]  /*7be0*/  HMMA.16816.F32.BF16 R76, R4.reuse, R10, R76 ;  /* 0x0000000a044c723c */ /* 0x040fe2000004184c */
[----:B------:R-:W1:Y:S07]  /*7bf0*/  LDSM.16.MT88.4 R8, [R65+0xf800] ;  /* 0x00f800004108783b */ /* 0x000e6e0000004200 */
[C---:B------:R-:W-:Y:S08]  /*7c00*/  HMMA.16816.F32.BF16 R104, R4.reuse, R16, R104 ;  /* 0x000000100468723c */ /* 0x040ff00000041868 */
[C---:B------:R-:W-:Y:S01]  /*7c10*/  HMMA.16816.F32.BF16 R100, R4.reuse, R18, R100 ;  /* 0x000000120464723c */ /* 0x040fe20000041864 */
[----:B------:R-:W4:Y:S07]  /*7c20*/  LDSM.16.MT88.4 R16, [R141+0xf800] ;  /* 0x00f800008d10783b */ /* 0x000f2e0000004200 */
[C---:B--2---:R-:W-:Y:S08]  /*7c30*/  HMMA.16816.F32.BF16 R96, R4.reuse, R12, R96 ;  /* 0x0000000c0460723c */ /* 0x044ff00000041860 */
[C---:B------:R-:W-:Y:S01]  /*7c40*/  HMMA.16816.F32.BF16 R92, R4.reuse, R14, R92 ;  /* 0x0000000e045c723c */ /* 0x040fe2000004185c */
[----:B------:R-:W2:Y:S07]  /*7c50*/  LDSM.16.MT88.4 R12, [R141+0x13800] ;  /* 0x013800008d0c783b */ /* 0x000eae0000004200 */
[----:B-----5:R-:W-:Y:S01]  /*7c60*/  HMMA.16816.F32.BF16 R88, R4, R32, R88 ;  /* 0x000000200458723c */ /* 0x020fe20000041858 */
[--C-:B------:R-:W-:Y:S01]  /*7c70*/  FFMA.FTZ R32, R144, UR4, -R139.reuse ;  /* 0x0000000490207c23 */ /* 0x100fe2000801088b */
[----:B------:R-:W-:-:S05]  /*7c80*/  FFMA.FTZ R33, R142, UR4, -R139 ;  /* 0x000000048e217c23 */ /* 0x000fca000801088b */
[----:B------:R-:W-:Y:S01]  /*7c90*/  MUFU.EX2 R32, R32 ;  /* 0x0000002000207308 */ /* 0x000fe20000000800 */
[C---:B------:R-:W-:Y:S01]  /*7ca0*/  HMMA.16816.F32.BF16 R84, R4.reuse, R34, R84 ;  /* 0x000000220454723c */ /* 0x040fe20000041854 */
[----:B------:R-:W-:Y:S02]  /*7cb0*/  FFMA.FTZ R34, R140, UR4, -R139 ;  /* 0x000000048c227c23 */ /* 0x000fe4000801088b */
[----:B------:R-:W-:Y:S04]  /*7cc0*/  MUFU.EX2 R33, R33 ;  /* 0x0000002100217308 */ /* 0x000fe80000000800 */
[----:B------:R-:W-:Y:S01]  /*7cd0*/  MUFU.EX2 R34, R34 ;  /* 0x0000002200227308 */ /* 0x000fe20000000800 */
[----:B------:R-:W-:Y:S01]  /*7ce0*/  HMMA.16816.F32.BF16 R128, R4, R28, R128 ;  /* 0x0000001c0480723c */ /* 0x000fe20000041880 */
[--C-:B------:R-:W-:Y:S01]  /*7cf0*/  FFMA.FTZ R28, R154, UR4, -R143.reuse ;  /* 0x000000049a1c7c23 */ /* 0x100fe2000801088f */
[----:B------:R-:W-:-:S05]  /*7d00*/  FFMA.FTZ R29, R152, UR4, -R143 ;  /* 0x00000004981d7c23 */ /* 0x000fca000801088f */
[----:B------:R-:W-:Y:S01]  /*7d10*/  MUFU.EX2 R28, R28 ;  /* 0x0000001c001c7308 */ /* 0x000fe20000000800 */
[C---:B------:R-:W-:Y:S01]  /*7d20*/  HMMA.16816.F32.BF16 R124, R4.reuse, R30, R124 ;  /* 0x0000001e047c723c */ /* 0x040fe2000004187c */
[----:B------:R-:W-:Y:S01]  /*7d30*/  FFMA.FTZ R30, R150, UR4, -R143 ;  /* 0x00000004961e7c23 */ /* 0x000fe2000801088f */
[----:B------:R-:W-:Y:S01]  /*7d40*/  FFMA.FTZ R31, R146, UR4, -R139 ;  /* 0x00000004921f7c23 */ /* 0x000fe2000801088b */
[----:B------:R-:W5:Y:S04]  /*7d50*/  MUFU.EX2 R29, R29 ;  /* 0x0000001d001d7308 */ /* 0x000f680000000800 */
[----:B------:R-:W-:Y:S01]  /*7d60*/  MUFU.EX2 R30, R30 ;  /* 0x0000001e001e7308 */ /* 0x000fe20000000800 */
[C---:B------:R-:W-:Y:S03]  /*7d70*/  HMMA.16816.F32.BF16 R120, R4.reuse, R36, R120 ;  /* 0x000000240478723c */ /* 0x040fe60000041878 */
[----:B------:R-:W1:Y:S05]  /*7d80*/  MUFU.EX2 R31, R31 ;  /* 0x0000001f001f7308 */ /* 0x000e6a0000000800 */
[C---:B------:R-:W-:Y:S08]  /*7d90*/  HMMA.16816.F32.BF16 R116, R4.reuse, R38, R116 ;  /* 0x000000260474723c */ /* 0x040ff00000041874 */
[----:B---3--:R-:W-:Y:S01]  /*7da0*/  HMMA.16816.F32.BF16 R72, R4, R20, R72 ;  /* 0x000000140448723c */ /* 0x008fe20000041848 */
[----:B------:R-:W-:-:S04]  /*7db0*/  FADD.FTZ R20, R52, R55 ;  /* 0x0000003734147221 */ /* 0x000fc80000010000 */
[----:B------:R-:W-:-:S03]  /*7dc0*/  FADD.FTZ R20, R51, R20 ;  /* 0x0000001433147221 */ /* 0x000fc60000010000 */
[----:B------:R-:W-:Y:S01]  /*7dd0*/  HMMA.16816.F32.BF16 R68, R4, R22, R68 ;  /* 0x000000160444723c */ /* 0x000fe20000041844 */
[----:B-----5:R-:W-:Y:S01]  /*7de0*/  F2FP.BF16.F32.PACK_AB R4, R29, R28 ;  /* 0x0000001c1d04723e */ /* 0x020fe200000010ff */
[----:B------:R-:W-:Y:S01]  /*7df0*/  FADD.FTZ R22, R50, R53 ;  /* 0x0000003532167221 */ /* 0x000fe20000010000 */
[----:B-1----:R-:W-:Y:S01]  /*7e00*/  F2FP.BF16.F32.PACK_AB R5, R32, R31 ;  /* 0x0000001f2005723e */ /* 0x002fe200000010ff */
[----:B------:R-:W-:Y:S01]  /*7e10*/  FADD.FTZ R47, R47, R20 ;  /* 0x000000142f2f7221 */ /* 0x000fe20000010000 */
[----:B------:R-:W-:Y:S01]  /*7e20*/  F2FP.BF16.F32.PACK_AB R6, R233, R30 ;  /* 0x0000001ee906723e */ /* 0x000fe200000010ff */
[----:B------:R-:W-:Y:S01]  /*7e30*/  FADD.FTZ R22, R49, R22 ;  /* 0x0000001631167221 */ /* 0x000fe20000010000 */
[----:B------:R-:W-:Y:S01]  /*7e40*/  F2FP.BF16.F32.PACK_AB R7, R34, R33 ;  /* 0x000000212207723e */ /* 0x000fe200000010ff */
[----:B------:R-:W-:Y:S02]  /*7e50*/  FADD.FTZ R46, R46, R47 ;  /* 0x0000002f2e2e7221 */ /* 0x000fe40000010000 */
[----:B------:R-:W-:-:S02]  /*7e60*/  FADD.FTZ R21, R45, R22 ;  /* 0x000000162d157221 */ /* 0x000fc40000010000 */
[----:B------:R-:W-:Y:S02]  /*7e70*/  FADD.FTZ R145, R145, R46 ;  /* 0x0000002e91917221 */ /* 0x000fe40000010000 */
[----:B------:R-:W-:Y:S01]  /*7e80*/  HMMA.16816.F32.BF16 R128, R4, R8, R128 ;  /* 0x000000080480723c */ /* 0x000fe20000041880 */
        /* <DEDUP_REMOVED lines=9> */
[----:B----4-:R-:W-:Y:S02]  /*7f20*/  HMMA.16816.F32.BF16 R120, R4, R16, R120 ;  /* 0x000000100478723c */ /* 0x010fe40000041878 */
[----:B------:R-:W-:Y:S01]  /*7f30*/  FADD.FTZ R178, R178, R149 ;  /* 0x00000095b2b27221 */ /* 0x000fe20000010000 */
[----:B------:R-:W-:-:S03]  /*7f40*/  FADD.FTZ R190, R190, R147 ;  /* 0x00000093bebe7221 */ /* 0x000fc60000010000 */
[----:B------:R-:W-:Y:S01]  /*7f50*/  FADD.FTZ R21, R157, R178 ;  /* 0x000000b29d157221 */ /* 0x000fe20000010000 */
[----:B------:R-:W-:Y:S01]  /*7f60*/  FADD.FTZ R153, R153, R190 ;  /* 0x000000be99997221 */ /* 0x000fe20000010000 */
[----:B------:R-:W-:Y:S01]  /*7f70*/  HMMA.16816.F32.BF16 R116, R4, R18, R116 ;  /* 0x000000120474723c */ /* 0x000fe20000041874 */
[----:B------:R-:W3:Y:S01]  /*7f80*/  LDSM.16.MT88.4 R16, [R65+0x13800] ;  /* 0x013800004110783b */ /* 0x000ee20000004200 */
[----:B------:R-:W-:-:S04]  /*7f90*/  FADD.FTZ R21, R222, R21 ;  /* 0x00000015de157221 */ /* 0x000fc80000010000 */
[----:B------:R-:W-:Y:S02]  /*7fa0*/  FADD.FTZ R20, R202, R21 ;  /* 0x00000015ca147221 */ /* 0x000fe40000010000 */
[----:B--2---:R-:W-:Y:S02]  /*7fb0*/  HMMA.16816.F32.BF16 R88, R4, R12, R88 ;  /* 0x0000000c0458723c */ /* 0x004fe40000041858 */
[----:B------:R-:W-:-:S06]  /*7fc0*/  FADD.FTZ R20, R159, R20 ;  /* 0x000000149f147221 */ /* 0x000fcc0000010000 */
[C---:B------:R-:W-:Y:S01]  /*7fd0*/  HMMA.16816.F32.BF16 R84, R4.reuse, R14, R84 ;  /* 0x0000000e0454723c */ /* 0x040fe20000041854 */
[----:B------:R-:W2:Y:S07]  /*7fe0*/  LDSM.16.MT88.4 R12, [R48+0xf800] ;  /* 0x00f80000300c783b */ /* 0x000eae0000004200 */
[----:B-1----:R-:W-:Y:S01]  /*7ff0*/  HMMA.16816.F32.BF16 R80, R4, R8, R80 ;  /* 0x000000080450723c */ /* 0x002fe20000041850 */
        /* <DEDUP_REMOVED lines=16> */
[----:B------:R-:W-:-:S04]  /*8100*/  FADD.FTZ R8, R42, R9 ;  /* 0x000000092a087221 */ /* 0x000fc80000010000 */
[----:B------:R-:W-:Y:S02]  /*8110*/  FADD.FTZ R8, R167, R8 ;  /* 0x00000008a7087221 */ /* 0x000fe40000010000 */
[----:B--2---:R-:W-:Y:S02]  /*8120*/  HMMA.16816.F32.BF16 R112, R4, R12, R112 ;  /* 0x0000000c0470723c */ /* 0x004fe40000041870 */
[----:B------:R-:W-:Y:S01]  /*8130*/  FADD.FTZ R9, R43, R8 ;  /* 0x000000082b097221 */ /* 0x000fe20000010000 */
[----:B------:R-:W-:-:S03]  /*8140*/  FADD.FTZ R8, R156, R169 ;  /* 0x000000a99c087221 */ /* 0x000fc60000010000 */
[----:B------:R-:W-:Y:S01]  /*8150*/  FADD.FTZ R9, R162, R9 ;  /* 0x00000009a2097221 */ /* 0x000fe20000010000 */
[----:B------:R-:W-:Y:S01]  /*8160*/  FADD.FTZ R8, R171, R8 ;  /* 0x00000008ab087221 */ /* 0x000fe20000010000 */
[----:B------:R-:W-:Y:S01]  /*8170*/  HMMA.16816.F32.BF16 R108, R4, R14, R108 ;  /* 0x0000000e046c723c */ /* 0x000fe2000004186c */
        /* <DEDUP_REMOVED lines=78> */
.L_x_659:
[----:B------:R-:W-:Y:S01]  /*8660*/  UMOV UR4, URZ ;  /* 0x000000ff00047c82 */ /* 0x000fe20008000000 */
[----:B------:R-:W-:Y:S01]  /*8670*/  IMAD.SHL.U32 R0, R24, 0x80, RZ ;  /* 0x0000008018007824 */ /* 0x000fe200078e00ff */
[----:B------:R-:W-:-:S05]  /*8680*/  IADD3 R5, P1, PT, RZ, -UR4, RZ ;  /* 0x80000004ff057c10 */ /* 0x000fca000ff3e0ff */
[----:B------:R-:W-:-:S05]  /*8690*/  IMAD.X R0, RZ, RZ, ~R0, P1 ;  /* 0x000000ffff007224 */ /* 0x000fca00008e0e00 */
[----:B------:R-:W-:-:S04]  /*86a0*/  SHF.R.S64 R5, R5, 0x1f, R0 ;  /* 0x0000001f05057819 */ /* 0x000fc80000001000 */
[----:B------:R-:W-:-:S04]  /*86b0*/  IADD3 R218, P1, PT, R5, R218, RZ ;  /* 0x000000da05da7210 */ /* 0x000fc80007f3e0ff */
[----:B------:R-:W-:-:S09]  /*86c0*/  LEA.HI.X.SX32 R219, R0, R219, 0x1, P1 ;  /* 0x000000db00db7211 */ /* 0x000fd200008f0eff */
.L_x_660:
[----:B------:R-:W1:Y:S01]  /*86d0*/  LDCU UR4, c[0x0][0x440] ;  /* 0x00008800ff0477ac */ /* 0x000e620008000800 */
[C---:B------:R-:W-:Y:S01]  /*86e0*/  IMAD.SHL.U32 R5, R24.reuse, 0x20, RZ ;  /* 0x0000002018057824 */ /* 0x040fe200078e00ff */
[----:B------:R-:W-:Y:S01]  /*86f0*/  SHF.R.U32.HI R210, RZ, 0x1, R211 ;  /* 0x00000001ffd27819 */ /* 0x000fe200000116d3 */
[----:B------:R-:W-:Y:S01]  /*8700*/  IMAD.SHL.U32 R212, R211, 0x20, RZ ;  /* 0x00000020d3d47824 */ /* 0x000fe200078e00ff */
[----:B------:R-:W-:Y:S01]  /*8710*/  SHF.L.U64.HI R24, R24, 0x5, R25 ;  /* 0x0000000518187819 */ /* 0x000fe20000010219 */
[----:B------:R-:W-:Y:S01]  /*8720*/  VIADD R203, R199, UR5 ;  /* 0x00000005c7cb7c36 */ /* 0x000fe20008000000 */
[----:B------:R-:W-:Y:S02]  /*8730*/  LOP3.LUT R7, R210, 0x8, RZ, 0xc0, !PT ;  /* 0x00000008d2077812 */ /* 0x000fe400078ec0ff */
[----:B------:R-:W-:Y:S02]  /*8740*/  IADD3 R6, P1, PT, R5, R218, RZ ;  /* 0x000000da05067210 */ /* 0x000fe40007f3e0ff */
[----:B------:R-:W-:-:S02]  /*8750*/  LOP3.LUT R200, R2, R7, RZ, 0x3c, !PT ;  /* 0x0000000702c87212 */ /* 0x000fc400078e3cff */
[----:B------:R-:W-:Y:S01]  /*8760*/  LOP3.LUT R201, R27, 0x200, RZ, 0xc0, !PT ;  /* 0x000002001bc97812 */ /* 0x000fe200078ec0ff */
[----:B------:R-:W-:Y:S01]  /*8770*/  IMAD.X R7, R24, 0x1, R219, P1 ;  /* 0x0000000118077824 */ /* 0x000fe200008e06db */
[-C--:B------:R-:W-:Y:S02]  /*8780*/  IADD3 R12, P1, PT, R6, R5.reuse, RZ ;  /* 0x00000005060c7210 */ /* 0x080fe40007f3e0ff */
[----:B------:R-:W-:Y:S02]  /*8790*/  LOP3.LUT R212, R212, 0x7c00, RZ, 0xc0, !PT ;  /* 0x00007c00d4d47812 */ /* 0x000fe400078ec0ff */
[----:B-1----:R-:W-:Y:S01]  /*87a0*/  ISETP.GE.AND P3, PT, R208, UR4, PT ;  /* 0x00000004d0007c0c */ /* 0x002fe2000bf66270 */
[----:B------:R-:W-:Y:S01]  /*87b0*/  IMAD.X R13, R7, 0x1, R24, P1 ;  /* 0x00000001070d7824 */ /* 0x000fe200008e0618 */
[----:B------:R-:W-:Y:S01]  /*87c0*/  ISETP.GE.AND P2, PT, R228, UR4, PT ;  /* 0x00000004e4007c0c */ /* 0x000fe2000bf46270 */
[----:B------:R-:W1:Y:S01]  /*87d0*/  LDCU UR4, c[0x0][0x50c] ;  /* 0x0000a180ff0477ac */ /* 0x000e620008000800 */
[----:B------:R-:W-:-:S02]  /*87e0*/  IADD3 R10, P1, PT, R12, R5, RZ ;  /* 0x000000050c0a7210 */ /* 0x000fc40007f3e0ff */
[----:B------:R-:W-:Y:S02]  /*87f0*/  LOP3.LUT R207, R201, R212, RZ, 0xfc, !PT ;  /* 0x000000d4c9cf7212 */ /* 0x000fe400078efcff */
[----:B------:R-:W-:Y:S01]  /*8800*/  SEL R2, R209, 0xffffffe0, !P6 ;  /* 0xffffffe0d1027807 */ /* 0x000fe20007000000 */
[----:B------:R-:W-:Y:S01]  /*8810*/  IMAD.X R11, R13, 0x1, R24, P1 ;  /* 0x000000010d0b7824 */ /* 0x000fe200008e0618 */
[----:B------:R-:W-:Y:S02]  /*8820*/  IADD3 R8, P1, PT, R10, R5, RZ ;  /* 0x000000050a087210 */ /* 0x000fe40007f3e0ff */
[----:B------:R-:W-:Y:S01]  /*8830*/  LOP3.LUT R207, R207, R200, RZ, 0xfc, !PT ;  /* 0x000000c8cfcf7212 */ /* 0x000fe200078efcff */
[----:B------:R-:W-:Y:S01]  /*8840*/  @!PT LDS RZ, [RZ] ;  /* 0x00000000fffff984 */ /* 0x000fe20000000800 */
[----:B------:R-:W-:Y:S01]  /*8850*/  @!PT LDS RZ, [RZ] ;  /* 0x00000000fffff984 */ /* 0x000fe20000000800 */
[----:B------:R-:W-:Y:S01]  /*8860*/  @!PT LDS RZ, [RZ] ;  /* 0x00000000fffff984 */ /* 0x000fe20000000800 */
[----:B------:R-:W-:Y:S01]  /*8870*/  @!P3 LDGSTS.E.BYPASS.LTC128B.128 [R229+0xc000], desc[UR16][R218.64] ;  /* 0x0c000000dae5bfae */ /* 0x000fe2000b981a10 */
[----:B------:R-:W-:Y:S02]  /*8880*/  IMAD.IADD R0, R203, 0x1, R2 ;  /* 0x00000001cb007824 */ /* 0x000fe400078e0202 */
[----:B------:R-:W-:Y:S01]  /*8890*/  IMAD.X R9, R11, 0x1, R24, P1 ;  /* 0x000000010b097824 */ /* 0x000fe200008e0618 */
[----:B------:R-:W-:Y:S01]  /*88a0*/  @P3 STS.128 [R229+0xc000], RZ ;  /* 0x00c000ffe5003388 */ /* 0x000fe20000000c00 */
[----:B------:R-:W-:Y:S01]  /*88b0*/  LEA R207, R207, UR5, 0x1 ;  /* 0x00000005cfcf7c11 */ /* 0x000fe2000f8e08ff */
[----:B------:R-:W-:-:S02]  /*88c0*/  IMAD.IADD R203, R203, 0x1, R60 ;  /* 0x00000001cbcb7824 */ /* 0x000fc400078e023c */
[----:B------:R-:W-:Y:S01]  /*88d0*/  @!PT LDS RZ, [RZ] ;  /* 0x00000000fffff984 */ /* 0x000fe20000000800 */
[----:B------:R-:W-:Y:S01]  /*88e0*/  @!PT LDS RZ, [RZ] ;  /* 0x00000000fffff984 */ /* 0x000fe20000000800 */
[----:B------:R-:W-:Y:S01]  /*88f0*/  @!PT LDS RZ, [RZ] ;  /* 0x00000000fffff984 */ /* 0x000fe20000000800 */
[----:B------:R-:W-:Y:S02]  /*8900*/  @!P2 LDGSTS.E.BYPASS.LTC128B.128 [R229+0x10000], desc[UR16][R218.64+0x80] ;  /* 0x10000080dae5afae */ /* 0x000fe4000b981a10 */
[C---:B------:R-:W-:Y:S02]  /*8910*/  IMAD.IADD R204, R207.reuse, 0x1, R2 ;  /* 0x00000001cfcc7824 */ /* 0x040fe400078e0202 */
        /* <DEDUP_REMOVED lines=28> */
[----:B--2---:R-:W-:-:S03]  /*8ae0*/  IADD3 R6, P1, PT, R8, R5, RZ ;  /* 0x0000000508067210 */ /* 0x004fc60007f3e0ff */
        /* <DEDUP_REMOVED lines=22> */
[----:B--2---:R-:W-:Y:S01]  /*8c50*/  IADD3 R10, P1, PT, R4, R5, RZ ;  /* 0x00000005040a7210 */ /* 0x004fe20007f3e0ff */
        /* <DEDUP_REMOVED lines=29> */
[----:B------:R-:W4:Y:S04]  /*8e30*/  LDSM.16.M88.4 R44, [R199+UR5+0x4000] ;  /* 0x00400005c72c783b */ /* 0x000f280008000200 */
[----:B------:R-:W5:Y:S04]  /*8e40*/  LDSM.16.M88.4 R36, [R199+UR5+0x4800] ;  /* 0x00480005c724783b */ /* 0x000f680008000200 */
[----:B------:R-:W1:Y:S04]  /*8e50*/  LDSM.16.M88.4 R28, [R199+UR5+0x5000] ;  /* 0x00500005c71c783b */ /* 0x000e680008000200 */
[----:B------:R-:W1:Y:S04]  /*8e60*/  LDSM.16.M88.4 R20, [R199+UR5+0x5800] ;  /* 0x00580005c714783b */ /* 0x000e680008000200 */
[----:B------:R-:W1:Y:S04]  /*8e70*/  LDSM.16.M88.4 R12, [R199+UR5+0x6000] ;  /* 0x00600005c70c783b */ /* 0x000e680008000200 */
[----:B------:R-:W1:Y:S04]  /*8e80*/  LDSM.16.M88.4 R172, [R199+UR5+0x6800] ;  /* 0x00680005c7ac783b */ /* 0x000e680008000200 */
[----:B------:R-:W1:Y:S04]  /*8e90*/  LDSM.16.M88.4 R164, [R199+UR5+0x7000] ;  /* 0x00700005c7a4783b */ /* 0x000e680008000200 */
[----:B--2---:R-:W2:Y:S04]  /*8ea0*/  LDSM.16.M88.4 R4, [R199+UR5+0x7800] ;  /* 0x00780005c704783b */ /* 0x004ea80008000200 */
[----:B------:R-:W-:Y:S04]  /*8eb0*/  LDSM.16.M88.4 R64, [R204] ;  /* 0x00000000cc40783b */ /* 0x000fe80000000200 */
[----:B------:R-:W2:Y:S01]  /*8ec0*/  LDSM.16.M88.4 R56, [R0+0x4000] ;  /* 0x004000000038783b */ /* 0x000ea20000000200 */
[C---:B----4-:R-:W-:Y:S03]  /*8ed0*/  HMMA.16816.F32.BF16 R48, R156.reuse, R44, RZ ;  /* 0x0000002c9c30723c */ /* 0x050fe600000418ff */
[----:B------:R-:W4:Y:S04]  /*8ee0*/  LDSM.16.M88.4 R52, [R0+0x5000] ;  /* 0x005000000034783b */ /* 0x000f280000000200 */
[----:B---3--:R-:W3:Y:S01]  /*8ef0*/  LDSM.16.M88.4 R8, [R0+0x5800] ;  /* 0x005800000008783b */ /* 0x008ee20000000200 */
[C---:B-----5:R-:W-:Y:S03]  /*8f00*/  HMMA.16816.F32.BF16 R40, R156.reuse, R36, RZ ;  /* 0x000000249c28723c */ /* 0x060fe600000418ff */
[----:B------:R-:W-:Y:S04]  /*8f10*/  LDSM.16.M88.4 R148, [R0+0x4800] ;  /* 0x004800000094783b */ /* 0x000fe80000000200 */
[----:B------:R-:W-:Y:S01]  /*8f20*/  LDSM.16.M88.4 R144, [R0+0x6800] ;  /* 0x006800000090783b */ /* 0x000fe20000000200 */
[C---:B-1----:R-:W-:Y:S03]  /*8f30*/  HMMA.16816.F32.BF16 R32, R156.reuse, R28, RZ ;  /* 0x0000001c9c20723c */ /* 0x042fe600000418ff */
[----:B------:R-:W-:Y:S04]  /*8f40*/  LDSM.16.M88.4 R140, [R0+0x7000] ;  /* 0x00700000008c783b */ /* 0x000fe80000000200 */
[----:B------:R-:W-:Y:S01]  /*8f50*/  LDSM.16.M88.4 R192, [R205] ;  /* 0x00000000cdc0783b */ /* 0x000fe20000000200 */
[C---:B------:R-:W-:Y:S03]  /*8f60*/  HMMA.16816.F32.BF16 R24, R156.reuse, R20, RZ ;  /* 0x000000149c18723c */ /* 0x040fe600000418ff */
[----:B------:R-:W-:Y:S04]  /*8f70*/  LDSM.16.M88.4 R60, [R203+0x4000] ;  /* 0x00400000cb3c783b */ /* 0x000fe80000000200 */
[----:B------:R-:W-:Y:S01]  /*8f80*/  LDSM.16.M88.4 R136, [R0+0x7800] ;  /* 0x007800000088783b */ /* 0x000fe20000000200 */
[C---:B------:R-:W-:Y:S03]  /*8f90*/  HMMA.16816.F32.BF16 R16, R156.reuse, R12, RZ ;  /* 0x0000000c9c10723c */ /* 0x040fe600000418ff */
[----:B------:R-:W-:Y:S04]  /*8fa0*/  LDSM.16.M88.4 R152, [R206] ;  /* 0x00000000ce98783b */ /* 0x000fe80000000200 */
[----:B------:R-:W-:Y:S01]  /*8fb0*/  LDSM.16.M88.4 R184, [R203+0x7000] ;  /* 0x00700000cbb8783b */ /* 0x000fe20000000200 */
[C---:B------:R-:W-:Y:S03]  /*8fc0*/  HMMA.16816.F32.BF16 R176, R156.reuse, R172, RZ ;  /* 0x000000ac9cb0723c */ /* 0x040fe600000418ff */
[----:B------:R-:W-:Y:S04]  /*8fd0*/  LDSM.16.M88.4 R180, [R203+0x7800] ;  /* 0x00780000cbb4783b */ /* 0x000fe80000000200 */
[----:B------:R-:W-:Y:S01]  /*8fe0*/  LDSM.16.M88.4 R188, [R203+0x6800] ;  /* 0x00680000cbbc783b */ /* 0x000fe20000000200 */
[C---:B------:R-:W-:Y:S03]  /*8ff0*/  HMMA.16816.F32.BF16 R168, R156.reuse, R164, RZ ;  /* 0x000000a49ca8723c */ /* 0x040fe600000418ff */
[----:B------:R-:W0:Y:S05]  /*9000*/  LDGDEPBAR ;  /* 0x00000000000079af */ /* 0x000e2a0000000000 */
[C---:B------:R-:W-:Y:S08]  /*9010*/  HMMA.16816.F32.BF16 R44, R156.reuse, R46, RZ ;  /* 0x0000002e9c2c723c */ /* 0x040ff000000418ff */
[C---:B------:R-:W-:Y:S08]  /*9020*/  HMMA.16816.F32.BF16 R36, R156.reuse, R38, RZ ;  /* 0x000000269c24723c */ /* 0x040ff000000418ff */
[C---:B------:R-:W-:Y:S08]  /*9030*/  HMMA.16816.F32.BF16 R28, R156.reuse, R30, RZ ;  /* 0x0000001e9c1c723c */ /* 0x040ff000000418ff */
[C---:B------:R-:W-:Y:S08]  /*9040*/  HMMA.16816.F32.BF16 R20, R156.reuse, R22, RZ ;  /* 0x000000169c14723c */ /* 0x040ff000000418ff */
[C---:B------:R-:W-:Y:S08]  /*9050*/  HMMA.16816.F32.BF16 R12, R156.reuse, R14, RZ ;  /* 0x0000000e9c0c723c */ /* 0x040ff000000418ff */
[C---:B------:R-:W-:Y:S08]  /*9060*/  HMMA.16816.F32.BF16 R172, R156.reuse, R174, RZ ;  /* 0x000000ae9cac723c */ /* 0x040ff000000418ff */
[C---:B------:R-:W-:Y:S08]  /*9070*/  HMMA.16816.F32.BF16 R164, R156.reuse, R166, RZ ;  /* 0x000000a69ca4723c */ /* 0x040ff000000418ff */
[C---:B--2---:R-:W-:Y:S08]  /*9080*/  HMMA.16816.F32.BF16 R160, R156.reuse, R4, RZ ;  /* 0x000000049ca0723c */ /* 0x044ff000000418ff */
[----:B------:R-:W-:Y:S01]  /*9090*/  HMMA.16816.F32.BF16 R156, R156, R6, RZ ;  /* 0x000000069c9c723c */ /* 0x000fe200000418ff */
[----:B------:R-:W1:Y:S07]  /*90a0*/  LDSM.16.M88.4 R4, [R0+0x6000] ;  /* 0x006000000004783b */ /* 0x000e6e0000000200 */
[C---:B------:R-:W-:Y:S08]  /*90b0*/  HMMA.16816.F32.BF16 R48, R64.reuse, R56, R48 ;  /* 0x000000384030723c */ /* 0x040ff00000041830 */
[C---:B------:R-:W-:Y:S01]  /*90c0*/  HMMA.16816.F32.BF16 R44, R64.reuse, R58, R44 ;  /* 0x0000003a402c723c */ /* 0x040fe2000004182c */
[----:B------:R-:W2:Y:S07]  /*90d0*/  LDSM.16.M88.4 R56, [R203+0x4800] ;  /* 0x00480000cb38783b */ /* 0x000eae0000000200 */
[C---:B----4-:R-:W-:Y:S08]  /*90e0*/  HMMA.16816.F32.BF16 R32, R64.reuse, R52, R32 ;  /* 0x000000344020723c */ /* 0x050ff00000041820 */
[C---:B------:R-:W-:Y:S01]  /*90f0*/  HMMA.16816.F32.BF16 R28, R64.reuse, R54, R28 ;  /* 0x00000036401c723c */ /* 0x040fe2000004181c */
[----:B------:R-:W4:Y:S07]  /*9100*/  LDSM.16.M88.4 R52, [R203+0x5000] ;  /* 0x00500000cb34783b */ /* 0x000f2e0000000200 */
[C---:B---3--:R-:W-:Y:S08]  /*9110*/  HMMA.16816.F32.BF16 R24, R64.reuse, R8, R24 ;  /* 0x000000084018723c */ /* 0x048ff00000041818 */
[C---:B------:R-:W-:Y:S01]  /*9120*/  HMMA.16816.F32.BF16 R20, R64.reuse, R10, R20 ;  /* 0x0000000a4014723c */ /* 0x040fe20000041814 */
[----:B------:R-:W3:Y:S07]  /*9130*/  LDSM.16.M88.4 R8, [R203+0x5800] ;  /* 0x00580000cb08783b */ /* 0x000eee0000000200 */
[C---:B-1----:R-:W-:Y:S08]  /*9140*/  HMMA.16816.F32.BF16 R16, R64.reuse, R4, R16 ;  /* 0x000000044010723c */ /* 0x042ff00000041810 */
[C---:B------:R-:W-:Y:S01]  /*9150*/  HMMA.16816.F32.BF16 R12, R64.reuse, R6, R12 ;  /* 0x00000006400c723c */ /* 0x040fe2000004180c */
[----:B------:R-:W1:Y:S07]  /*9160*/  LDSM.16.M88.4 R4, [R203+0x6000] ;  /* 0x00600000cb04783b */ /* 0x000e6e0000000200 */
[C---:B------:R-:W-:Y:S08]  /*9170*/  HMMA.16816.F32.BF16 R40, R64.reuse, R148, R40 ;  /* 0x000000944028723c */ /* 0x040ff00000041828 */
[C---:B------:R-:W-:Y:S01]  /*9180*/  HMMA.16816.F32.BF16 R36, R64.reuse, R150, R36 ;  /* 0x000000964024723c */ /* 0x040fe20000041824 */
[----:B------:R-:W5:Y:S07]  /*9190*/  LDSM.16.M88.4 R148, [R202+0x4000] ;  /* 0x00400000ca94783b */ /* 0x000f6e0000000200 */
[C---:B------:R-:W-:Y:S08]  /*91a0*/  HMMA.16816.F32.BF16 R176, R64.reuse, R144, R176 ;  /* 0x0000009040b0723c */ /* 0x040ff000000418b0 */
[C---:B------:R-:W-:Y:S01]  /*91b0*/  HMMA.16816.F32.BF16 R172, R64.reuse, R146, R172 ;  /* 0x0000009240ac723c */ /* 0x040fe200000418ac */
[----:B------:R-:W5:Y:S07]  /*91c0*/  LDSM.16.M88.4 R144, [R202+0x4800] ;  /* 0x00480000ca90783b */ /* 0x000f6e0000000200 */
[C---:B------:R-:W-:Y:S08]  /*91d0*/  HMMA.16816.F32.BF16 R168, R64.reuse, R140, R168 ;  /* 0x0000008c40a8723c */ /* 0x040ff000000418a8 */
[----:B------:R-:W-:Y:S01]  /*91e0*/  HMMA.16816.F32.BF16 R164, R64, R142, R164 ;  /* 0x0000008e40a4723c */ /* 0x000fe200000418a4 */
[----:B------:R-:W5:Y:S07]  /*91f0*/  LDSM.16.M88.4 R140, [R202+0x5000] ;  /* 0x00500000ca8c783b */ /* 0x000f6e0000000200 */
[C---:B------:R-:W-:Y:S08]  /*9200*/  HMMA.16816.F32.BF16 R48, R192.reuse, R60, R48 ;  /* 0x0000003cc030723c */ /* 0x040ff00000041830 */
[C---:B------:R-:W-:Y:S01]  /*9210*/  HMMA.16816.F32.BF16 R44, R192.reuse, R62, R44 ;  /* 0x0000003ec02c723c */ /* 0x040fe2000004182c */
[----:B------:R-:W-:Y:S07]  /*9220*/  LDSM.16.M88.4 R60, [R202+0x6800] ;  /* 0x00680000ca3c783b */ /* 0x000fee0000000200 */
[C---:B--2---:R-:W-:Y:S08]  /*9230*/  HMMA.16816.F32.BF16 R40, R192.reuse, R56, R40 ;  /* 0x00000038c028723c */ /* 0x044ff00000041828 */
[C---:B------:R-:W-:Y:S01]  /*9240*/  HMMA.16816.F32.BF16 R36, R192.reuse, R58, R36 ;  /* 0x0000003ac024723c */ /* 0x040fe20000041824 */
[----:B------:R-:W2:Y:S07]  /*9250*/  LDSM.16.M88.4 R56, [R202+0x7000] ;  /* 0x00700000ca38783b */ /* 0x000eae0000000200 */
[C---:B----4-:R-:W-:Y:S08]  /*9260*/  HMMA.16816.F32.BF16 R32, R192.reuse, R52, R32 ;  /* 0x00000034c020723c */ /* 0x050ff00000041820 */
[C---:B------:R-:W-:Y:S01]  /*9270*/  HMMA.16816.F32.BF16 R28, R192.reuse, R54, R28 ;  /* 0x00000036c01c723c */ /* 0x040fe2000004181c */
[----:B------:R-:W4:Y:S07]  /*9280*/  LDSM.16.M88.4 R52, [R202+0x7800] ;  /* 0x00780000ca34783b */ /* 0x000f2e0000000200 */
[C---:B---3--:R-:W-:Y:S08]  /*9290*/  HMMA.16816.F32.BF16 R24, R192.reuse, R8, R24 ;  /* 0x00000008c018723c */ /* 0x048ff00000041818 */
[C---:B------:R-:W-:Y:S01]  /*92a0*/  HMMA.16816.F32.BF16 R20, R192.reuse, R10, R20 ;  /* 0x0000000ac014723c */ /* 0x040fe20000041814 */
[----:B------:R-:W-:Y:S07]  /*92b0*/  LDSM.16.M88.4 R8, [R207+0x2000] ;  /* 0x00200000cf08783b */ /* 0x000fee0000000200 */
[C---:B-1----:R-:W-:Y:S08]  /*92c0*/  HMMA.16816.F32.BF16 R16, R192.reuse, R4, R16 ;  /* 0x00000004c010723c */ /* 0x042ff00000041810 */
[----:B------:R-:W-:Y:S01]  /*92d0*/  HMMA.16816.F32.BF16 R12, R192, R6, R12 ;  /* 0x00000006c00c723c */ /* 0x000fe2000004180c */
[----:B------:R-:W1:Y:S07]  /*92e0*/  LDSM.16.M88.4 R4, [R199+UR5+0x8000] ;  /* 0x00800005c704783b */ /* 0x000e6e0008000200 */
[C---:B------:R-:W-:Y:S08]  /*92f0*/  HMMA.16816.F32.BF16 R160, R64.reuse, R136, R160 ;  /* 0x0000008840a0723c */ /* 0x040ff000000418a0 */
[----:B------:R-:W-:Y:S01]  /*9300*/  HMMA.16816.F32.BF16 R156, R64, R138, R156 ;  /* 0x0000008a409c723c */ /* 0x000fe2000004189c */
[----:B------:R-:W3:Y:S04]  /*9310*/  LDSM.16.M88.4 R136, [R202+0x5800] ;  /* 0x00580000ca88783b */ /* 0x000ee80000000200 */
[----:B------:R-:W3:Y:S03]  /*9320*/  LDSM.16.M88.4 R64, [R202+0x6000] ;  /* 0x00600000ca40783b */ /* 0x000ee60000000200 */
[C---:B-----5:R-:W-:Y:S08]  /*9330*/  HMMA.16816.F32.BF16 R48, R152.reuse, R148, R48 ;  /* 0x000000949830723c */ /* 0x060ff00000041830 */
[----:B------:R-:W-:Y:S08]  /*9340*/  HMMA.16816.F32.BF16 R44, R152, R150, R44 ;  /* 0x00000096982c723c */ /* 0x000ff0000004182c */
[C---:B------:R-:W-:Y:S08]  /*9350*/  HMMA.16816.F32.BF16 R168, R192.reuse, R184, R168 ;  /* 0x000000b8c0a8723c */ /* 0x040ff000000418a8 */
[----:B------:R-:W-:Y:S08]  /*9360*/  HMMA.16816.F32.BF16 R164, R192, R186, R164 ;  /* 0x000000bac0a4723c */ /* 0x000ff000000418a4 */
[C---:B------:R-:W-:Y:S08]  /*9370*/  HMMA.16816.F32.BF16 R40, R152.reuse, R144, R40 ;  /* 0x000000909828723c */ /* 0x040ff00000041828 */
[C---:B------:R-:W-:Y:S01]  /*9380*/  HMMA.16816.F32.BF16 R36, R152.reuse, R146, R36 ;  /* 0x000000929824723c */ /* 0x040fe20000041824 */
[----:B------:R-:W-:Y:S07]  /*9390*/  LDSM.16.M88.4 R144, [R204+0x2000] ;  /* 0x00200000cc90783b */ /* 0x000fee0000000200 */
[----:B------:R-:W-:Y:S01]  /*93a0*/  HMMA.16816.F32.BF16 R148, R152, R140, R32 ;  /* 0x0000008c9894723c */ /* 0x000fe20000041820 */
[----:B------:R-:W5:Y:S07]  /*93b0*/  LDSM.16.M88.4 R32, [R0+0x8000] ;  /* 0x008000000020783b */ /* 0x000f6e0000000200 */
[C---:B------:R-:W-:Y:S08]  /*93c0*/  HMMA.16816.F32.BF16 R160, R192.reuse, R180, R160 ;  /* 0x000000b4c0a0723c */ /* 0x040ff000000418a0 */
[----:B------:R-:W-:Y:S01]  /*93d0*/  HMMA.16816.F32.BF16 R156, R192, R182, R156 ;  /* 0x000000b6c09c723c */ /* 0x000fe2000004189c */
[----:B------:R-:W-:Y:S07]  /*93e0*/  LDSM.16.M88.4 R180, [R199+UR5+0x8800] ;  /* 0x00880005c7b4783b */ /* 0x000fee0008000200 */
[C---:B--2---:R-:W-:Y:S08]  /*93f0*/  HMMA.16816.F32.BF16 R168, R152.reuse, R56, R168 ;  /* 0x0000003898a8723c */ /* 0x044ff000000418a8 */
[C---:B------:R-:W-:Y:S08]  /*9400*/  HMMA.16816.F32.BF16 R164, R152.reuse, R58, R164 ;  /* 0x0000003a98a4723c */ /* 0x040ff000000418a4 */
[C---:B----4-:R-:W-:Y:S08]  /*9410*/  HMMA.16816.F32.BF16 R160, R152.reuse, R52, R160 ;  /* 0x0000003498a0723c */ /* 0x050ff000000418a0 */
[----:B------:R-:W-:Y:S01]  /*9420*/  HMMA.16816.F32.BF16 R156, R152, R54, R156 ;  /* 0x00000036989c723c */ /* 0x000fe2000004189c */
[----:B------:R-:W-:Y:S07]  /*9430*/  LDSM.16.M88.4 R52, [R205+0x2000] ;  /* 0x00200000cd34783b */ /* 0x000fee0000000200 */
[C---:B-1----:R-:W-:Y:S01]  /*9440*/  HMMA.16816.F32.BF16 R56, R8.reuse, R4, R48 ;  /* 0x000000040838723c */ /* 0x042fe20000041830 */
[----:B------:R-:W1:Y:S07]  /*9450*/  LDSM.16.M88.4 R48, [R203+0x8000] ;  /* 0x00800000cb30783b */ /* 0x000e6e0000000200 */
[----:B------:R-:W-:Y:S01]  /*9460*/  HMMA.16816.F32.BF16 R44, R8, R6, R44 ;  /* 0x00000006082c723c */ /* 0x000fe2000004182c */
[----:B------:R-:W2:Y:S07]  /*9470*/  LDSM.16.M88.4 R4, [R199+UR5+0x9800] ;  /* 0x00980005c704783b */ /* 0x000eae0008000200 */
[C---:B------:R-:W-:Y:S08]  /*9480*/  HMMA.16816.F32.BF16 R176, R192.reuse, R188, R176 ;  /* 0x000000bcc0b0723c */ /* 0x040ff000000418b0 */
[----:B------:R-:W-:Y:S08]  /*9490*/  HMMA.16816.F32.BF16 R172, R192, R190, R172 ;  /* 0x000000bec0ac723c */ /* 0x000ff000000418ac */
[C---:B---3--:R-:W-:Y:S08]  /*94a0*/  HMMA.16816.F32.BF16 R24, R152.reuse, R136, R24 ;  /* 0x000000889818723c */ /* 0x048ff00000041818 */
[C---:B------:R-:W-:Y:S08]  /*94b0*/  HMMA.16816.F32.BF16 R20, R152.reuse, R138, R20 ;  /* 0x0000008a9814723c */ /* 0x040ff00000041814 */
[C---:B------:R-:W-:Y:S08]  /*94c0*/  HMMA.16816.F32.BF16 R16, R152.reuse, R64, R16 ;  /* 0x000000409810723c */ /* 0x040ff00000041810 */
[----:B------:R-:W-:Y:S01]  /*94d0*/  HMMA.16816.F32.BF16 R12, R152, R66, R12 ;  /* 0x00000042980c723c */ /* 0x000fe2000004180c */
[----:B------:R-:W-:Y:S07]  /*94e0*/  LDSM.16.M88.4 R64, [R206+0x2000] ;  /* 0x00200000ce40783b */ /* 0x000fee0000000200 */
[C---:B-----5:R-:W-:Y:S01]  /*94f0*/  HMMA.16816.F32.BF16 R136, R144.reuse, R32, R56 ;  /* 0x000000209088723c */ /* 0x060fe20000041838 */
[----:B------:R-:W3:Y:S07]  /*9500*/  LDSM.16.M88.4 R56, [R202+0x8000] ;  /* 0x00800000ca38783b */ /* 0x000eee0000000200 */
[----:B------:R-:W-:Y:S01]  /*9510*/  HMMA.16816.F32.BF16 R44, R144, R34, R44 ;  /* 0x00000022902c723c */ /* 0x000fe2000004182c */
[----:B------:R-:W-:Y:S07]  /*9520*/  LDSM.16.M88.4 R32, [R0+0x8800] ;  /* 0x008800000020783b */ /* 0x000fee0000000200 */
[C---:B------:R-:W-:Y:S08]  /*9530*/  HMMA.16816.F32.BF16 R176, R152.reuse, R60, R176 ;  /* 0x0000003c98b0723c */ /* 0x040ff000000418b0 */
[----:B------:R-:W-:Y:S01]  /*9540*/  HMMA.16816.F32.BF16 R172, R152, R62, R172 ;  /* 0x0000003e98ac723c */ /* 0x000fe200000418ac */
[----:B------:R-:W4:Y:S07]  /*9550*/  LDSM.16.M88.4 R60, [R199+UR5+0x9000] ;  /* 0x00900005c73c783b */ /* 0x000f2e0008000200 */
[C---:B-1----:R-:W-:Y:S08]  /*9560*/  HMMA.16816.F32.BF16 R136, R52.reuse, R48, R136 ;  /* 0x000000303488723c */ /* 0x042ff00000041888 */
[----:B------:R-:W-:Y:S01]  /*9570*/  HMMA.16816.F32.BF16 R44, R52, R50, R44 ;  /* 0x00000032342c723c */ /* 0x000fe2000004182c */
[----:B------:R-:W-:Y:S07]  /*9580*/  LDSM.16.M88.4 R48, [R199+UR5+0xa800] ;  /* 0x00a80005c730783b */ /* 0x000fee0008000200 */
[----:B------:R-:W-:Y:S01]  /*9590*/  HMMA.16816.F32.BF16 R28, R152, R142, R28 ;  /* 0x0000008e981c723c */ /* 0x000fe2000004181c */
[----:B------:R-:W1:Y:S07]  /*95a0*/  LDSM.16.M88.4 R140, [R199+UR5+0xa000] ;  /* 0x00a00005c78c783b */ /* 0x000e6e0008000200 */
[C---:B--2---:R-:W-:Y:S08]  /*95b0*/  HMMA.16816.F32.BF16 R24, R8.reuse, R4, R24 ;  /* 0x000000040818723c */ /* 0x044ff00000041818 */
[C---:B------:R-:W-:Y:S01]  /*95c0*/  HMMA.16816.F32.BF16 R20, R8.reuse, R6, R20 ;  /* 0x000000060814723c */ /* 0x040fe20000041814 */
[----:B------:R-:W2:Y:S07]  /*95d0*/  LDSM.16.M88.4 R4, [R203+0x8800] ;  /* 0x00880000cb04783b */ /* 0x000eae0000000200 */
[C---:B------:R-:W-:Y:S08]  /*95e0*/  HMMA.16816.F32.BF16 R40, R8.reuse, R180, R40 ;  /* 0x000000b40828723c */ /* 0x040ff00000041828 */
[----:B------:R-:W-:Y:S08]  /*95f0*/  HMMA.16816.F32.BF16 R36, R8, R182, R36 ;  /* 0x000000b60824723c */ /* 0x000ff00000041824 */
[C---:B---3--:R-:W-:Y:S08]  /*9600*/  HMMA.16816.F32.BF16 R136, R64.reuse, R56, R136 ;  /* 0x000000384088723c */ /* 0x048ff00000041888 */
[----:B------:R-:W-:Y:S01]  /*9610*/  HMMA.16816.F32.BF16 R44, R64, R58, R44 ;  /* 0x0000003a402c723c */ /* 0x000fe2000004182c */
[----:B------:R-:W3:Y:S07]  /*9620*/  LDSM.16.M88.4 R56, [R0+0x9000] ;  /* 0x009000000038783b */ /* 0x000eee0000000200 */
[C---:B----4-:R-:W-:Y:S08]  /*9630*/  HMMA.16816.F32.BF16 R148, R8.reuse, R60, R148 ;  /* 0x0000003c0894723c */ /* 0x050ff00000041894 */
[----:B------:R-:W-:Y:S03]  /*9640*/  HMMA.16816.F32.BF16 R28, R8, R62, R28 ;  /* 0x0000003e081c723c */ /* 0x000fe6000004181c */
[----:B------:R-:W-:-:S05]  /*9650*/  FMUL.FTZ R44, R44, UR4 ;  /* 0x000000042c2c7c20 */ /* 0x000fca0008410000 */
[C---:B------:R-:W-:Y:S01]  /*9660*/  HMMA.16816.F32.BF16 R60, R144.reuse, R32, R40 ;  /* 0x00000020903c723c */ /* 0x040fe20000041828 */
[----:B------:R-:W-:Y:S07]  /*9670*/  LDSM.16.M88.4 R40, [R202+0x8800] ;  /* 0x00880000ca28783b */ /* 0x000fee0000000200 */
[----:B------:R-:W-:Y:S01]  /*9680*/  HMMA.16816.F32.BF16 R36, R144, R34, R36 ;  /* 0x000000229024723c */ /* 0x000fe20000041824 */
[----:B------:R-:W4:Y:S07]  /*9690*/  LDSM.16.M88.4 R32, [R203+0x9000] ;  /* 0x00900000cb20783b */ /* 0x000f2e0000000200 */
[----:B-1----:R-:W-:Y:S01]  /*96a0*/  HMMA.16816.F32.BF16 R16, R8, R140, R16 ;  /* 0x0000008c0810723c */ /* 0x002fe20000041810 */
[----:B------:R-:W-:Y:S01]  /*96b0*/  FMUL.FTZ R140, R136, UR4 ;  /* 0x00000004888c7c20 */ /* 0x000fe20008410000 */
[----:B------:R-:W-:Y:S01]  /*96c0*/  FMUL.FTZ R136, R137, UR4 ;  /* 0x0000000489887c20 */ /* 0x000fe20008410000 */
[----:B------:R-:W-:Y:S01]  /*96d0*/  FMUL.FTZ R137, R138, UR4 ;  /* 0x000000048a897c20 */ /* 0x000fe20008410000 */
[----:B------:R-:W-:Y:S01]  /*96e0*/  FMUL.FTZ R138, R139, UR4 ;  /* 0x000000048b8a7c20 */ /* 0x000fe20008410000 */
[----:B------:R-:W-:Y:S01]  /*96f0*/  FMUL.FTZ R141, R45, UR4 ;  /* 0x000000042d8d7c20 */ /* 0x000fe20008410000 */
[----:B------:R1:W-:Y:S02]  /*9700*/  MUFU.TANH R139, R44 ;  /* 0x0000002c008b7308 */ /* 0x0003e40000002400 */
[C---:B--2---:R-:W-:Y:S06]  /*9710*/  HMMA.16816.F32.BF16 R60, R52.reuse, R4, R60 ;  /* 0x00000004343c723c */ /* 0x044fec000004183c */
[----:B------:R-:W-:Y:S02]  /*9720*/  MUFU.TANH R140, R140 ;  /* 0x0000008c008c7308 */ /* 0x000fe40000002400 */
[----:B------:R-:W-:Y:S01]  /*9730*/  HMMA.16816.F32.BF16 R36, R52, R6, R36 ;  /* 0x000000063424723c */ /* 0x000fe20000041824 */
[----:B------:R-:W2:Y:S05]  /*9740*/  LDSM.16.M88.4 R4, [R202+0x9000] ;  /* 0x00900000ca04783b */ /* 0x000eaa0000000200 */
[----:B------:R-:W5:Y:S02]  /*9750*/  MUFU.TANH R136, R136 ;  /* 0x0000008800887308 */ /* 0x000f640000002400 */
[----:B---3--:R-:W-:Y:S06]  /*9760*/  HMMA.16816.F32.BF16 R28, R144, R58, R28 ;  /* 0x0000003a901c723c */ /* 0x008fec000004181c */
[----:B------:R-:W3:Y:S02]  /*9770*/  MUFU.TANH R137, R137 ;  /* 0x0000008900897308 */ /* 0x000ee40000002400 */
[----:B------:R-:W-:Y:S01]  /*9780*/  HMMA.16816.F32.BF16 R12, R8, R142, R12 ;  /* 0x0000008e080c723c */ /* 0x000fe2000004180c */
[----:B------:R-:W-:Y:S01]  /*9790*/  FMUL.FTZ R142, R46, UR4 ;  /* 0x000000042e8e7c20 */ /* 0x000fe20008410000 */
[----:B------:R-:W-:-:S02]  /*97a0*/  FMUL.FTZ R143, R47, UR4 ;  /* 0x000000042f8f7c20 */ /* 0x000fc40008410000 */
[----:B-1----:R-:W1:Y:S02]  /*97b0*/  LDSM.16.M88.4 R44, [R0+0x9800] ;  /* 0x00980000002c783b */ /* 0x002e640000000200 */
[----:B------:R-:W-:Y:S02]  /*97c0*/  MUFU.TANH R138, R138 ;  /* 0x0000008a008a7308 */ /* 0x000fe40000002400 */
[----:B------:R-:W-:Y:S06]  /*97d0*/  HMMA.16816.F32.BF16 R148, R144, R56, R148 ;  /* 0x000000389094723c */ /* 0x000fec0000041894 */
[----:B------:R-:W3:Y:S02]  /*97e0*/  MUFU.TANH R142, R142 ;  /* 0x0000008e008e7308 */ /* 0x000ee40000002400 */
[----:B----4-:R-:W-:Y:S06]  /*97f0*/  HMMA.16816.F32.BF16 R28, R52, R34, R28 ;  /* 0x00000022341c723c */ /* 0x010fec000004181c */
[----:B------:R-:W-:Y:S02]  /*9800*/  MUFU.TANH R143, R143 ;  /* 0x0000008f008f7308 */ /* 0x000fe40000002400 */
[----:B------:R-:W-:Y:S06]  /*9810*/  HMMA.16816.F32.BF16 R176, R8, R48, R176 ;  /* 0x0000003008b0723c */ /* 0x000fec00000418b0 */
[----:B------:R-:W-:Y:S02]  /*9820*/  MUFU.TANH R141, R141 ;  /* 0x0000008d008d7308 */ /* 0x000fe40000002400 */
[----:B------:R-:W-:Y:S01]  /*9830*/  HMMA.16816.F32.BF16 R148, R52, R32, R148 ;  /* 0x000000203494723c */ /* 0x000fe20000041894 */
[----:B------:R-:W4:Y:S07]  /*9840*/  LDSM.16.M88.4 R32, [R0+0xa000] ;  /* 0x00a000000020783b */ /* 0x000f2e0000000200 */
[----:B------:R-:W-:Y:S01]  /*9850*/  HMMA.16816.F32.BF16 R172, R8, R50, R172 ;  /* 0x0000003208ac723c */ /* 0x000fe200000418ac */
[----:B------:R-:W5:Y:S07]  /*9860*/  LDSM.16.M88.4 R48, [R203+0x9800] ;  /* 0x00980000cb30783b */ /* 0x000f6e0000000200 */
[----:B--2---:R-:W-:Y:S08]  /*9870*/  HMMA.16816.F32.BF16 R28, R64, R6, R28 ;  /* 0x00000006401c723c */ /* 0x004ff0000004181c */
[C---:B-1----:R-:W-:Y:S01]  /*9880*/  HMMA.16816.F32.BF16 R56, R144.reuse, R44, R24 ;  /* 0x0000002c9038723c */ /* 0x042fe20000041818 */
[----:B------:R-:W1:Y:S07]  /*9890*/  LDSM.16.M88.4 R24, [R202+0x9800] ;  /* 0x00980000ca18783b */ /* 0x000e6e0000000200 */
[----:B------:R-:W-:Y:S01]  /*98a0*/  HMMA.16816.F32.BF16 R20, R144, R46, R20 ;  /* 0x0000002e9014723c */ /* 0x000fe20000041814 */
[----:B------:R-:W-:Y:S02]  /*98b0*/  LDSM.16.M88.4 R44, [R202+0xa000] ;  /* 0x00a00000ca2c783b */ /* 0x000fe40000000200 */
[----:B------:R-:W-:Y:S01]  /*98c0*/  FMUL.FTZ R28, R28, UR4 ;  /* 0x000000041c1c7c20 */ /* 0x000fe20008410000 */
[----:B------:R-:W-:Y:S01]  /*98d0*/  FMUL.FTZ R248, R30, UR4 ;  /* 0x000000041ef87c20 */ /* 0x000fe20008410000 */
[----:B------:R-:W-:-:S03]  /*98e0*/  FMUL.FTZ R244, R31, UR4 ;  /* 0x000000041ff47c20 */ /* 0x000fc60008410000 */
[----:B------:R-:W-:Y:S01]  /*98f0*/  HMMA.16816.F32.BF16 R148, R64, R4, R148 ;  /* 0x000000044094723c */ /* 0x000fe20000041894 */
[----:B------:R-:W2:Y:S01]  /*9900*/  LDSM.16.M88.4 R4, [R203+0xa000] ;  /* 0x00a00000cb04783b */ /* 0x000ea20000000200 */
[----:B------:R-:W-:Y:S06]  /*9910*/  MUFU.TANH R248, R248 ;  /* 0x000000f800f87308 */ /* 0x000fec0000002400 */
[----:B----4-:R-:W-:Y:S01]  /*9920*/  HMMA.16816.F32.BF16 R16, R144, R32, R16 ;  /* 0x000000209010723c */ /* 0x010fe20000041810 */
[----:B------:R-:W-:Y:S01]  /*9930*/  FMUL.FTZ R32, R29, UR4 ;  /* 0x000000041d207c20 */ /* 0x000fe20008410000 */
[----:B------:R4:W-:Y:S06]  /*9940*/  MUFU.TANH R33, R28 ;  /* 0x0000001c00217308 */ /* 0x0009ec0000002400 */
[----:B-----5:R-:W-:Y:S02]  /*9950*/  HMMA.16816.F32.BF16 R56, R52, R48, R56 ;  /* 0x000000303438723c */ /* 0x020fe40000041838 */
[----:B------:R-:W-:Y:S01]  /*9960*/  MUFU.TANH R32, R32 ;  /* 0x0000002000207308 */ /* 0x000fe20000002400 */
[----:B------:R-:W-:Y:S01]  /*9970*/  FMUL.FTZ R150, R150, UR4 ;  /* 0x0000000496967c20 */ /* 0x000fe20008410000 */
[----:B------:R-:W-:Y:S01]  /*9980*/  FMUL.FTZ R148, R148, UR4 ;  /* 0x0000000494947c20 */ /* 0x000fe20008410000 */
[----:B------:R-:W-:-:S03]  /*9990*/  FMUL.FTZ R151, R151, UR4 ;  /* 0x0000000497977c20 */ /* 0x000fc60008410000 */
[----:B------:R-:W-:Y:S02]  /*99a0*/  HMMA.16816.F32.BF16 R20, R52, R50, R20 ;  /* 0x000000323414723c */ /* 0x000fe40000041814 */
[----:B------:R-:W-:Y:S01]  /*99b0*/  MUFU.TANH R246, R150 ;  /* 0x0000009600f67308 */ /* 0x000fe20000002400 */
[----:B----4-:R-:W4:Y:S05]  /*99c0*/  LDSM.16.M88.4 R28, [R0+0xa800] ;  /* 0x00a80000001c783b */ /* 0x010f2a0000000200 */
[C---:B------:R-:W-:Y:S02]  /*99d0*/  HMMA.16816.F32.BF16 R60, R64.reuse, R40, R60 ;  /* 0x00000028403c723c */ /* 0x040fe4000004183c */
[----:B------:R-:W-:Y:S06]  /*99e0*/  MUFU.TANH R252, R148 ;  /* 0x0000009400fc7308 */ /* 0x000fec0000002400 */
[----:B------:R-:W-:Y:S01]  /*99f0*/  HMMA.16816.F32.BF16 R36, R64, R42, R36 ;  /* 0x0000002a4024723c */ /* 0x000fe20000041824 */
[----:B------:R-:W5:Y:S01]  /*9a00*/  LDSM.16.M88.4 R40, [R199+UR5+0xb000] ;  /* 0x00b00005c728783b */ /* 0x000f620008000200 */
[----:B------:R-:W-:Y:S06]  /*9a10*/  MUFU.TANH R250, R151 ;  /* 0x0000009700fa7308 */ /* 0x000fec0000002400 */
[----:B------:R-:W-:Y:S02]  /*9a20*/  HMMA.16816.F32.BF16 R12, R144, R34, R12 ;  /* 0x00000022900c723c */ /* 0x000fe4000004180c */
[----:B------:R-:W-:Y:S01]  /*9a30*/  MUFU.TANH R244, R244 ;  /* 0x000000f400f47308 */ /* 0x000fe20000002400 */
[----:B------:R-:W-:Y:S01]  /*9a40*/  FMUL.FTZ R60, R60, UR4 ;  /* 0x000000043c3c7c20 */ /* 0x000fe20008410000 */
[----:B------:R-:W-:Y:S01]  /*9a50*/  FMUL.FTZ R61, R61, UR4 ;  /* 0x000000043d3d7c20 */ /* 0x000fe20008410000 */
[----:B------:R-:W-:Y:S01]  /*9a60*/  FMUL.FTZ R62, R62, UR4 ;  /* 0x000000043e3e7c20 */ /* 0x000fe20008410000 */
[----:B------:R-:W-:-:S02]  /*9a70*/  FMUL.FTZ R63, R63, UR4 ;  /* 0x000000043f3f7c20 */ /* 0x000fc40008410000 */
[C---:B-1----:R-:W-:Y:S02]  /*9a80*/  HMMA.16816.F32.BF16 R56, R64.reuse, R24, R56 ;  /* 0x000000184038723c */ /* 0x042fe40000041838 */
[----:B------:R-:W1:Y:S01]  /*9a90*/  MUFU.TANH R187, R60 ;  /* 0x0000003c00bb7308 */ /* 0x000e620000002400 */
[----:B------:R-:W-:Y:S01]  /*9aa0*/  FMUL.FTZ R36, R36, UR4 ;  /* 0x0000000424247c20 */ /* 0x000fe20008410000 */
[----:B------:R-:W-:Y:S01]  /*9ab0*/  FMUL.FTZ R37, R37, UR4 ;  /* 0x0000000425257c20 */ /* 0x000fe20008410000 */
[----:B------:R-:W-:Y:S01]  /*9ac0*/  FMUL.FTZ R38, R38, UR4 ;  /* 0x0000000426267c20 */ /* 0x000fe20008410000 */
[----:B------:R-:W-:Y:S02]  /*9ad0*/  FMUL.FTZ R39, R39, UR4 ;  /* 0x0000000427277c20 */ /* 0x000fe40008410000 */
[----:B------:R-:W-:Y:S01]  /*9ae0*/  HMMA.16816.F32.BF16 R20, R64, R26, R20 ;  /* 0x0000001a4014723c */ /* 0x000fe20000041814 */
[----:B------:R-:W3:Y:S01]  /*9af0*/  LDSM.16.M88.4 R24, [R203+0xa800] ;  /* 0x00a80000cb18783b */ /* 0x000ee20000000200 */
[----:B------:R-:W-:Y:S06]  /*9b00*/  MUFU.TANH R193, R36 ;  /* 0x0000002400c17308 */ /* 0x000fec0000002400 */
[----:B--2---:R-:W-:Y:S02]  /*9b10*/  HMMA.16816.F32.BF16 R16, R52, R4, R16 ;  /* 0x000000043410723c */ /* 0x004fe40000041810 */
[----:B------:R-:W-:Y:S01]  /*9b20*/  MUFU.TANH R189, R37 ;  /* 0x0000002500bd7308 */ /* 0x000fe20000002400 */
[----:B------:R-:W-:Y:S01]  /*9b30*/  FMUL.FTZ R57, R57, UR4 ;  /* 0x0000000439397c20 */ /* 0x000fe20008410000 */
[----:B------:R-:W-:Y:S01]  /*9b40*/  FMUL.FTZ R58, R58, UR4 ;  /* 0x000000043a3a7c20 */ /* 0x000fe20008410000 */
[----:B------:R-:W-:Y:S01]  /*9b50*/  FMUL.FTZ R56, R56, UR4 ;  /* 0x0000000438387c20 */ /* 0x000fe20008410000 */
[----:B------:R-:W-:-:S02]  /*9b60*/  FMUL.FTZ R59, R59, UR4 ;  /* 0x000000043b3b7c20 */ /* 0x000fc40008410000 */
[----:B------:R-:W-:Y:S01]  /*9b70*/  HMMA.16816.F32.BF16 R12, R52, R6, R12 ;  /* 0x00000006340c723c */ /* 0x000fe2000004180c */
[----:B------:R-:W2:Y:S01]  /*9b80*/  LDSM.16.M88.4 R4, [R0+0xb000] ;  /* 0x00b000000004783b */ /* 0x000ea20000000200 */
[----:B------:R-:W-:Y:S01]  /*9b90*/  MUFU.TANH R60, R38 ;  /* 0x00000026003c7308 */ /* 0x000fe20000002400 */
[----:B------:R-:W-:Y:S01]  /*9ba0*/  FMUL.FTZ R184, R20, UR4 ;  /* 0x0000000414b87c20 */ /* 0x000fe20008410000 */
[----:B------:R-:W-:Y:S01]  /*9bb0*/  FMUL.FTZ R240, R21, UR4 ;  /* 0x0000000415f07c20 */ /* 0x000fe20008410000 */
[----:B------:R-:W-:Y:S01]  /*9bc0*/  FMUL.FTZ R238, R22, UR4 ;  /* 0x0000000416ee7c20 */ /* 0x000fe20008410000 */
[----:B------:R-:W-:Y:S02]  /*9bd0*/  FMUL.FTZ R236, R23, UR4 ;  /* 0x0000000417ec7c20 */ /* 0x000fe40008410000 */
[----:B----4-:R-:W-:Y:S01]  /*9be0*/  HMMA.16816.F32.BF16 R176, R144, R28, R176 ;  /* 0x0000001c90b0723c */ /* 0x010fe200000418b0 */
[----:B------:R-:W4:Y:S01]  /*9bf0*/  LDSM.16.M88.4 R20, [R202+0xa800] ;  /* 0x00a80000ca14783b */ /* 0x000f220000000200 */
[----:B------:R1:W-:Y:S06]  /*9c00*/  MUFU.TANH R185, R39 ;  /* 0x0000002700b97308 */ /* 0x0003ec0000002400 */
[----:B------:R-:W-:Y:S02]  /*9c10*/  HMMA.16816.F32.BF16 R16, R64, R44, R16 ;  /* 0x0000002c4010723c */ /* 0x000fe40000041810 */
[----:B------:R-:W4:Y:S06]  /*9c20*/  MUFU.TANH R191, R61 ;  /* 0x0000003d00bf7308 */ /* 0x000f2c0000002400 */
[----:B-----5:R-:W-:Y:S01]  /*9c30*/  HMMA.16816.F32.BF16 R168, R8, R40, R168 ;  /* 0x0000002808a8723c */ /* 0x020fe200000418a8 */
[----:B------:R-:W-:Y:S01]  /*9c40*/  FMUL.FTZ R40, R149, UR4 ;  /* 0x0000000495287c20 */ /* 0x000fe20008410000 */
[----:B------:R-:W5:Y:S01]  /*9c50*/  MUFU.TANH R183, R62 ;  /* 0x0000003e00b77308 */ /* 0x000f620000002400 */
[----:B-1----:R-:W1:Y:S05]  /*9c60*/  LDSM.16.M88.4 R36, [R199+UR5+0xb800] ;  /* 0x00b80005c724783b */ /* 0x002e6a0008000200 */
[----:B---3--:R-:W-:Y:S01]  /*9c70*/  HMMA.16816.F32.BF16 R176, R52, R24, R176 ;  /* 0x0000001834b0723c */ /* 0x008fe200000418b0 */
[----:B------:R-:W-:Y:S01]  /*9c80*/  IMAD.SHL.U32 R24, R211, 0x2, RZ ;  /* 0x00000002d3187824 */ /* 0x000fe200078e00ff */
[----:B------:R-:W3:Y:S01]  /*9c90*/  MUFU.TANH R181, R63 ;  /* 0x0000003f00b57308 */ /* 0x000ee20000002400 */
[----:B------:R-:W-:Y:S01]  /*9ca0*/  FMUL.FTZ R232, R17, UR4 ;  /* 0x0000000411e87c20 */ /* 0x000fe20008410000 */
[----:B------:R-:W-:-:S02]  /*9cb0*/  IMAD.SHL.U32 R17, R198, 0x80, RZ ;  /* 0x00000080c6117824 */ /* 0x000fc400078e00ff */
[----:B------:R-:W-:Y:S01]  /*9cc0*/  FMUL.FTZ R16, R16, UR4 ;  /* 0x0000000410107c20 */ /* 0x000fe20008410000 */
[----:B------:R-:W-:Y:S01]  /*9cd0*/  FMUL.FTZ R18, R18, UR4 ;  /* 0x0000000412127c20 */ /* 0x000fe20008410000 */
[----:B------:R-:W-:Y:S01]  /*9ce0*/  FMUL.FTZ R19, R19, UR4 ;  /* 0x0000000413137c20 */ /* 0x000fe20008410000 */
[----:B------:R-:W-:Y:S01]  /*9cf0*/  HMMA.16816.F32.BF16 R164, R8, R42, R164 ;  /* 0x0000002a08a4723c */ /* 0x000fe200000418a4 */
[----:B------:R-:W-:Y:S01]  /*9d00*/  LOP3.LUT R24, R17, 0x6, R24, 0xf8, !PT ;  /* 0x0000000611187812 */ /* 0x000fe200078ef818 */
[----:B------:R-:W-:Y:S06]  /*9d10*/  MUFU.TANH R234, R16 ;  /* 0x0000001000ea7308 */ /* 0x000fec0000002400 */
[----:B--2---:R-:W-:Y:S01]  /*9d20*/  HMMA.16816.F32.BF16 R168, R144, R4, R168 ;  /* 0x0000000490a8723c */ /* 0x004fe200000418a8 */
[C---:B------:R-:W-:Y:S01]  /*9d30*/  VIADD R5, R24.reuse, 0xffffff00 ;  /* 0xffffff0018057836 */ /* 0x040fe20000000000 */
[----:B------:R-:W-:Y:S01]  /*9d40*/  MUFU.TANH R222, R18 ;  /* 0x0000001200de7308 */ /* 0x000fe20000002400 */
[----:B------:R-:W-:-:S03]  /*9d50*/  VIADD R4, R24, 0xffffff01 ;  /* 0xffffff0118047836 */ /* 0x000fc60000000000 */
[CC--:B------:R-:W-:Y:S02]  /*9d60*/  ISETP.GE.AND P4, PT, R5.reuse, R196.reuse, PT ;  /* 0x000000c40500720c */ /* 0x0c0fe40003f86270 */
[----:B------:R-:W-:Y:S01]  /*9d70*/  HMMA.16816.F32.BF16 R172, R144, R30, R172 ;  /* 0x0000001e90ac723c */ /* 0x000fe200000418ac */
[----:B------:R-:W-:Y:S01]  /*9d80*/  ISETP.GE.AND P5, PT, R4, R196, PT ;  /* 0x000000c40400720c */ /* 0x000fe20003fa6270 */
[----:B------:R2:W-:Y:S01]  /*9d90*/  MUFU.TANH R206, R19 ;  /* 0x0000001300ce7308 */ /* 0x0005e20000002400 */
[-C--:B------:R-:W-:Y:S02]  /*9da0*/  ISETP.GE.AND P1, PT, R5, R133.reuse, PT ;  /* 0x000000850500720c */ /* 0x080fe40003f26270 */
[----:B------:R-:W-:Y:S02]  /*9db0*/  FSEL R30, R136, -INF , !P5 ;  /* 0xff800000881e7808 */ /* 0x000fe40006800000 */
[----:B------:R-:W-:Y:S01]  /*9dc0*/  FSEL R28, R137, -INF , !P1 ;  /* 0xff800000891c7808 */ /* 0x000fe20004800000 */
[----:B----4-:R-:W-:Y:S01]  /*9dd0*/  HMMA.16816.F32.BF16 R176, R64, R20, R176 ;  /* 0x0000001440b0723c */ /* 0x010fe200000418b0 */
[----:B------:R-:W-:Y:S01]  /*9de0*/  FSEL R20, R140, -INF , !P4 ;  /* 0xff8000008c147808 */ /* 0x000fe20006000000 */
[----:B------:R-:W4:Y:S01]  /*9df0*/  MUFU.TANH R40, R40 ;  /* 0x0000002800287308 */ /* 0x000f220000002400 */
[----:B------:R-:W-:Y:S01]  /*9e00*/  ISETP.GE.AND P4, PT, R4, R133, PT ;  /* 0x000000850400720c */ /* 0x000fe20003f86270 */
[----:B------:R-:W-:-:S04]  /*9e10*/  VIADD R4, R24, 0xffffff08 ;  /* 0xffffff0818047836 */ /* 0x000fc80000000000 */
[C---:B-1----:R-:W-:Y:S01]  /*9e20*/  HMMA.16816.F32.BF16 R160, R8.reuse, R36, R160 ;  /* 0x0000002408a0723c */ /* 0x042fe200000418a0 */
[C---:B------:R-:W-:Y:S01]  /*9e30*/  ISETP.GE.AND P1, PT, R4.reuse, R196, PT ;  /* 0x000000c40400720c */ /* 0x040fe20003f26270 */
[----:B------:R-:W-:Y:S01]  /*9e40*/  MUFU.TANH R242, R57 ;  /* 0x0000003900f27308 */ /* 0x000fe20000002400 */
[----:B------:R-:W-:Y:S01]  /*9e50*/  ISETP.GE.AND P5, PT, R4, R133, PT ;  /* 0x000000850400720c */ /* 0x000fe20003fa6270 */
[----:B--2---:R-:W1:Y:S01]  /*9e60*/  LDSM.16.M88.4 R16, [R0+0xb800] ;  /* 0x00b800000010783b */ /* 0x004e620000000200 */
[----:B------:R-:W-:Y:S02]  /*9e70*/  FSEL R36, R139, -INF , !P1 ;  /* 0xff8000008b247808 */ /* 0x000fe40004800000 */
[----:B------:R-:W-:Y:S01]  /*9e80*/  FSEL R34, R142, -INF , !P5 ;  /* 0xff8000008e227808 */ /* 0x000fe20006800000 */
[----:B------:R-:W-:Y:S01]  /*9e90*/  HMMA.16816.F32.BF16 R156, R8, R38, R156 ;  /* 0x00000026089c723c */ /* 0x000fe2000004189c */
[----:B------:R-:W2:Y:S01]  /*9ea0*/  LDSM.16.M88.4 R8, [R203+0xb000] ;  /* 0x00b00000cb08783b */ /* 0x000ea20000000200 */
[----:B------:R-:W-:Y:S01]  /*9eb0*/  MUFU.TANH R194, R58 ;  /* 0x0000003a00c27308 */ /* 0x000fe20000002400 */
[----:B------:R-:W-:Y:S01]  /*9ec0*/  FMUL.FTZ R176, R176, UR4 ;  /* 0x00000004b0b07c20 */ /* 0x000fe20008410000 */
[----:B------:R-:W-:Y:S01]  /*9ed0*/  FMUL.FTZ R177, R177, UR4 ;  /* 0x00000004b1b17c20 */ /* 0x000fe20008410000 */
[----:B------:R-:W-:-:S03]  /*9ee0*/  FMUL.FTZ R178, R178, UR4 ;  /* 0x00000004b2b27c20 */ /* 0x000fc60008410000 */
[----:B------:R-:W-:Y:S02]  /*9ef0*/  HMMA.16816.F32.BF16 R12, R64, R46, R12 ;  /* 0x0000002e400c723c */ /* 0x000fe4000004180c */
[----:B------:R5:W-:Y:S06]  /*9f00*/  MUFU.TANH R190, R176 ;  /* 0x000000b000be7308 */ /* 0x000bec0000002400 */
[----:B------:R-:W-:Y:S01]  /*9f10*/  HMMA.16816.F32.BF16 R164, R144, R6, R164 ;  /* 0x0000000690a4723c */ /* 0x000fe200000418a4 */
[----:B------:R-:W3:Y:S01]  /*9f20*/  LDSM.16.M88.4 R4, [R202+0xb000] ;  /* 0x00b00000ca04783b */ /* 0x000ee20000000200 */
[----:B------:R-:W4:Y:S06]  /*9f30*/  MUFU.TANH R182, R56 ;  /* 0x0000003800b67308 */ /* 0x000f2c0000002400 */
[----:B------:R-:W-:Y:S01]  /*9f40*/  HMMA.16816.F32.BF16 R172, R52, R26, R172 ;  /* 0x0000001a34ac723c */ /* 0x000fe200000418ac */
[----:B------:R-:W-:Y:S01]  /*9f50*/  FSEL R26, R138, -INF , !P4 ;  /* 0xff8000008a1a7808 */ /* 0x000fe20006000000 */
[----:B------:R-:W4:Y:S01]  /*9f60*/  MUFU.TANH R184, R184 ;  /* 0x000000b800b87308 */ /* 0x000f220000002400 */
[----:B------:R-:W-:Y:S01]  /*9f70*/  FMUL.FTZ R12, R12, UR4 ;  /* 0x000000040c0c7c20 */ /* 0x000fe20008410000 */
[----:B------:R-:W-:Y:S01]  /*9f80*/  FMUL.FTZ R13, R13, UR4 ;  /* 0x000000040d0d7c20 */ /* 0x000fe20008410000 */
[----:B------:R-:W-:Y:S01]  /*9f90*/  FMUL.FTZ R14, R14, UR4 ;  /* 0x000000040e0e7c20 */ /* 0x000fe20008410000 */
[----:B------:R-:W-:Y:S01]  /*9fa0*/  FMUL.FTZ R15, R15, UR4 ;  /* 0x000000040f0f7c20 */ /* 0x000fe20008410000 */
[----:B-----5:R-:W-:-:S03]  /*9fb0*/  FMUL.FTZ R176, R179, UR4 ;  /* 0x00000004b3b07c20 */ /* 0x020fc60008410000 */
[----:B------:R5:W-:Y:S01]  /*9fc0*/  MUFU.TANH R230, R12 ;  /* 0x0000000c00e67308 */ /* 0x000be20000002400 */
[----:B-1----:R-:W-:Y:S07]  /*9fd0*/  HMMA.16816.F32.BF16 R160, R144, R16, R160 ;  /* 0x0000001090a0723c */ /* 0x002fee00000418a0 */
[----:B------:R-:W-:Y:S01]  /*9fe0*/  MUFU.TANH R226, R13 ;  /* 0x0000000d00e27308 */ /* 0x000fe20000002400 */
[----:B--2---:R-:W-:Y:S01]  /*9ff0*/  HMMA.16816.F32.BF16 R168, R52, R8, R168 ;  /* 0x0000000834a8723c */ /* 0x004fe200000418a8 */
[----:B------:R-:W-:-:S02]  /*a000*/  VIADD R9, R24, 0xffffff10 ;  /* 0xffffff1018097836 */ /* 0x000fc40000000000 */
[----:B------:R-:W-:-:S04]  /*a010*/  VIADD R8, R24, 0xffffff11 ;  /* 0xffffff1118087836 */ /* 0x000fc80000000000 */
[----:B------:R-:W-:Y:S01]  /*a020*/  MUFU.TANH R204, R14 ;  /* 0x0000000e00cc7308 */ /* 0x000fe20000002400 */
[-C--:B------:R-:W-:Y:S01]  /*a030*/  ISETP.GE.AND P5, PT, R9, R196.reuse, PT ;  /* 0x000000c40900720c */ /* 0x080fe20003fa6270 */
[----:B-----5:R-:W-:Y:S01]  /*a040*/  VIADD R12, R24, 0xffffff09 ;  /* 0xffffff09180c7836 */ /* 0x020fe20000000000 */
[----:B------:R-:W-:Y:S02]  /*a050*/  HMMA.16816.F32.BF16 R172, R64, R22, R172 ;  /* 0x0000001640ac723c */ /* 0x000fe400000418ac */
[----:B------:R-:W-:Y:S02]  /*a060*/  FSEL R187, R187, -INF , !P5 ;  /* 0xff800000bbbb7808 */ /* 0x000fe40006800000 */
[C---:B------:R-:W-:Y:S01]  /*a070*/  ISETP.GE.AND P4, PT, R12.reuse, R196, PT ;  /* 0x000000c40c00720c */ /* 0x040fe20003f86270 */
[----:B------:R1:W-:Y:S01]  /*a080*/  MUFU.TANH R0, R15 ;  /* 0x0000000f00007308 */ /* 0x0003e20000002400 */
[----:B------:R-:W-:Y:S02]  /*a090*/  ISETP.GE.AND P1, PT, R12, R133, PT ;  /* 0x000000850c00720c */ /* 0x000fe40003f26270 */
[----:B------:R-:W-:Y:S01]  /*a0a0*/  FSEL R42, R141, -INF , !P4 ;  /* 0xff8000008d2a7808 */ /* 0x000fe20006000000 */
[----:B------:R-:W-:Y:S01]  /*a0b0*/  HMMA.16816.F32.BF16 R164, R52, R10, R164 ;  /* 0x0000000a34a4723c */ /* 0x000fe200000418a4 */
[----:B------:R-:W-:-:S02]  /*a0c0*/  FSEL R38, R143, -INF , !P1 ;  /* 0xff8000008f267808 */ /* 0x000fc40004800000 */
[CC--:B------:R-:W-:Y:S01]  /*a0d0*/  ISETP.GE.AND P1, PT, R8.reuse, R196.reuse, PT ;  /* 0x000000c40800720c */ /* 0x0c0fe20003f26270 */
[----:B------:R-:W2:Y:S01]  /*a0e0*/  MUFU.TANH R238, R238 ;  /* 0x000000ee00ee7308 */ /* 0x000ea20000002400 */
[-C--:B------:R-:W-:Y:S01]  /*a0f0*/  ISETP.GE.AND P5, PT, R8, R133.reuse, PT ;  /* 0x000000850800720c */ /* 0x080fe20003fa6270 */
[C---:B------:R-:W-:Y:S01]  /*a100*/  VIADD R8, R24.reuse, 0xffffff18 ;  /* 0xffffff1818087836 */ /* 0x040fe20000000000 */
[-C--:B------:R-:W-:Y:S01]  /*a110*/  ISETP.GE.AND P4, PT, R9, R133.reuse, PT ;  /* 0x000000850900720c */ /* 0x080fe20003f86270 */
[C---:B------:R-:W-:Y:S01]  /*a120*/  VIADD R9, R24.reuse, 0xffffff19 ;  /* 0xffffff1918097836 */ /* 0x040fe20000000000 */
[----:B------:R-:W-:Y:S01]  /*a130*/  FSEL R191, R191, -INF , !P1 ;  /* 0xff800000bfbf7808 */ /* 0x000fe20004800000 */
[----:B---3--:R-:W-:Y:S01]  /*a140*/  HMMA.16816.F32.BF16 R168, R64, R4, R168 ;  /* 0x0000000440a8723c */ /* 0x008fe200000418a8 */
[----:B------:R-:W-:Y:S01]  /*a150*/  FSEL R183, R183, -INF , !P4 ;  /* 0xff800000b7b77808 */ /* 0x000fe20006000000 */
[----:B------:R-:W-:Y:S01]  /*a160*/  VIADD R5, R24, 0xffffff21 ;  /* 0xffffff2118057836 */ /* 0x000fe20000000000 */
[CC--:B------:R-:W-:Y:S01]  /*a170*/  ISETP.GE.AND P4, PT, R8.reuse, R196.reuse, PT ;  /* 0x000000c40800720c */ /* 0x0c0fe20003f86270 */
[----:B-1----:R-:W1:Y:S01]  /*a180*/  LDSM.16.M88.4 R12, [R203+0xb800] ;  /* 0x00b80000cb0c783b */ /* 0x002e620000000200 */
[-C--:B------:R-:W-:Y:S01]  /*a190*/  ISETP.GE.AND P1, PT, R8, R133.reuse, PT ;  /* 0x000000850800720c */ /* 0x080fe20003f26270 */
[C---:B------:R-:W-:Y:S01]  /*a1a0*/  VIADD R8, R24.reuse, 0xffffff20 ;  /* 0xffffff2018087836 */ /* 0x040fe20000000000 */
[----:B------:R-:W-:Y:S01]  /*a1b0*/  FSEL R181, R181, -INF , !P5 ;  /* 0xff800000b5b57808 */ /* 0x000fe20006800000 */
[----:B------:R-:W-:Y:S01]  /*a1c0*/  VIADD R4, R24, 0xffffff28 ;  /* 0xffffff2818047836 */ /* 0x000fe20000000000 */
[-C--:B------:R-:W-:Y:S01]  /*a1d0*/  ISETP.GE.AND P5, PT, R9, R196.reuse, PT ;  /* 0x000000c40900720c */ /* 0x080fe20003fa6270 */
[----:B------:R-:W-:Y:S01]  /*a1e0*/  FMUL.FTZ R180, R173, UR4 ;  /* 0x00000004adb47c20 */ /* 0x000fe20008410000 */
[----:B------:R-:W-:Y:S01]  /*a1f0*/  FSEL R193, R193, -INF , !P4 ;  /* 0xff800000c1c17808 */ /* 0x000fe20006000000 */
[----:B------:R-:W3:Y:S01]  /*a200*/  MUFU.TANH R192, R59 ;  /* 0x0000003b00c07308 */ /* 0x000ee20000002400 */
[-C--:B------:R-:W-:Y:S01]  /*a210*/  ISETP.GE.AND P4, PT, R9, R133.reuse, PT ;  /* 0x000000850900720c */ /* 0x080fe20003f86270 */
[----:B------:R-:W-:Y:S01]  /*a220*/  FMUL.FTZ R172, R172, UR4 ;  /* 0x00000004acac7c20 */ /* 0x000fe20008410000 */
[----:B------:R-:W-:Y:S01]  /*a230*/  FSEL R179, R60, -INF , !P1 ;  /* 0xff8000003cb37808 */ /* 0x000fe20004800000 */
[----:B------:R-:W-:Y:S01]  /*a240*/  HMMA.16816.F32.BF16 R156, R144, R18, R156 ;  /* 0x00000012909c723c */ /* 0x000fe2000004189c */
[----:B------:R-:W-:Y:S01]  /*a250*/  FSEL R189, R189, -INF , !P5 ;  /* 0xff800000bdbd7808 */ /* 0x000fe20006800000 */
[----:B------:R-:W-:Y:S01]  /*a260*/  FMUL.FTZ R174, R174, UR4 ;  /* 0x00000004aeae7c20 */ /* 0x000fe20008410000 */
[CC--:B------:R-:W-:Y:S01]  /*a270*/  ISETP.GE.AND P1, PT, R8.reuse, R196.reuse, PT ;  /* 0x000000c40800720c */ /* 0x0c0fe20003f26270 */
[----:B------:R5:W-:Y:S01]  /*a280*/  MUFU.TANH R188, R177 ;  /* 0x000000b100bc7308 */ /* 0x000be20000002400 */
[----:B------:R-:W-:Y:S01]  /*a290*/  ISETP.GE.AND P5, PT, R8, R133, PT ;  /* 0x000000850800720c */ /* 0x000fe20003fa6270 */
[----:B------:R-:W-:Y:S01]  /*a2a0*/  FMUL.FTZ R168, R168, UR4 ;  /* 0x00000004a8a87c20 */ /* 0x000fe20008410000 */
[----:B------:R-:W2:Y:S01]  /*a2b0*/  LDSM.16.M88.4 R8, [R202+0xb800] ;  /* 0x00b80000ca08783b */ /* 0x000ea20000000200 */
[----:B------:R-:W-:Y:S01]  /*a2c0*/  FSEL R185, R185, -INF , !P4 ;  /* 0xff800000b9b97808 */ /* 0x000fe20006000000 */
[----:B------:R-:W-:Y:S01]  /*a2d0*/  HMMA.16816.F32.BF16 R164, R64, R6, R164 ;  /* 0x0000000640a4723c */ /* 0x000fe200000418a4 */
[-C--:B------:R-:W-:Y:S01]  /*a2e0*/  ISETP.GE.AND P4, PT, R5, R196.reuse, PT ;  /* 0x000000c40500720c */ /* 0x080fe20003f86270 */
[----:B------:R-:W-:Y:S01]  /*a2f0*/  VIADD R6, R24, 0xffffff39 ;  /* 0xffffff3918067836 */ /* 0x000fe20000000000 */
[----:B------:R-:W-:Y:S01]  /*a300*/  FSEL R246, R246, -INF , !P5 ;  /* 0xff800000f6f67808 */ /* 0x000fe20006800000 */
[----:B------:R-:W3:Y:S01]  /*a310*/  MUFU.TANH R236, R236 ;  /* 0x000000ec00ec7308 */ /* 0x000ee20000002400 */
[----:B----4-:R-:W-:Y:S01]  /*a320*/  FSEL R173, R40, -INF , !P4 ;  /* 0xff80000028ad7808 */ /* 0x010fe20006000000 */
[----:B------:R-:W-:Y:S01]  /*a330*/  VIADD R7, R24, 0xffffff41 ;  /* 0xffffff4118077836 */ /* 0x000fe20000000000 */
[----:B------:R-:W-:Y:S01]  /*a340*/  FSEL R252, R252, -INF , !P1 ;  /* 0xff800000fcfc7808 */ /* 0x000fe20004800000 */
[----:B------:R-:W-:Y:S01]  /*a350*/  FMUL.FTZ R170, R170, UR4 ;  /* 0x00000004aaaa7c20 */ /* 0x000fe20008410000 */
[----:B------:R-:W-:Y:S01]  /*a360*/  ISETP.GE.AND P5, PT, R4, R196, PT ;  /* 0x000000c40400720c */ /* 0x000fe20003fa6270 */
[----:B------:R-:W-:-:S04]  /*a370*/  DEPBAR.LE SB0, 0x0 ;  /* 0x000080000000791a */ /* 0x000fc80000000000 */
[-C--:B------:R-:W-:Y:S01]  /*a380*/  ISETP.GE.AND P4, PT, R4, R133.reuse, PT ;  /* 0x000000850400720c */ /* 0x080fe20003f86270 */
[C---:B------:R-:W-:Y:S01]  /*a390*/  VIADD R4, R24.reuse, 0xffffff29 ;  /* 0xffffff2918047836 */ /* 0x040fe20000000000 */
[-C--:B------:R-:W-:Y:S01]  /*a3a0*/  ISETP.GE.AND P1, PT, R5, R133.reuse, PT ;  /* 0x000000850500720c */ /* 0x080fe20003f26270 */
[----:B------:R-:W-:Y:S01]  /*a3b0*/  VIADD R5, R24, 0xffffff30 ;  /* 0xffffff3018057836 */ /* 0x000fe20000000000 */
[----:B-----5:R-:W-:Y:S01]  /*a3c0*/  FSEL R177, R33, -INF , !P5 ;  /* 0xff80000021b17808 */ /* 0x020fe20006800000 */
[----:B------:R4:W-:Y:S01]  /*a3d0*/  MUFU.TANH R186, R172 ;  /* 0x000000ac00ba7308 */ /* 0x0009e20000002400 */
[----:B------:R-:W-:Y:S01]  /*a3e0*/  FSEL R250, R250, -INF , !P1 ;  /* 0xff800000fafa7808 */ /* 0x000fe20004800000 */
[C---:B-1----:R-:W-:Y:S01]  /*a3f0*/  HMMA.16816.F32.BF16 R160, R52.reuse, R12, R160 ;  /* 0x0000000c34a0723c */ /* 0x042fe200000418a0 */
[-C--:B------:R-:W-:Y:S01]  /*a400*/  ISETP.GE.AND P1, PT, R4, R196.reuse, PT ;  /* 0x000000c40400720c */ /* 0x080fe20003f26270 */
[----:B------:R-:W-:Y:S01]  /*a410*/  VIADD R12, R24, 0xffffff40 ;  /* 0xffffff40180c7836 */ /* 0x000fe20000000000 */
[-C--:B------:R-:W-:Y:S01]  /*a420*/  ISETP.GE.AND P5, PT, R4, R133.reuse, PT ;  /* 0x000000850400720c */ /* 0x080fe20003fa6270 */
[----:B------:R-:W-:Y:S01]  /*a430*/  VIADD R4, R24, 0xffffff31 ;  /* 0xffffff3118047836 */ /* 0x000fe20000000000 */
[----:B------:R-:W-:Y:S01]  /*a440*/  FSEL R248, R248, -INF , !P4 ;  /* 0xff800000f8f87808 */ /* 0x000fe20006000000 */
[----:B------:R-:W1:Y:S01]  /*a450*/  MUFU.TANH R240, R240 ;  /* 0x000000f000f07308 */ /* 0x000e620000002400 */
[-C--:B------:R-:W-:Y:S01]  /*a460*/  ISETP.GE.AND P4, PT, R5, R196.reuse, PT ;  /* 0x000000c40500720c */ /* 0x080fe20003f86270 */
[----:B------:R-:W-:Y:S01]  /*a470*/  HMMA.16816.F32.BF16 R156, R52, R14, R156 ;  /* 0x0000000e349c723c */ /* 0x000fe2000004189c */
[----:B------:R-:W-:Y:S01]  /*a480*/  FSEL R244, R244, -INF , !P5 ;  /* 0xff800000f4f47808 */ /* 0x000fe20006800000 */
[----:B------:R-:W-:Y:S01]  /*a490*/  FMUL.FTZ R164, R164, UR4 ;  /* 0x00000004a4a47c20 */ /* 0x000fe20008410000 */
[-C--:B------:R-:W-:Y:S01]  /*a4a0*/  ISETP.GE.AND P5, PT, R4, R196.reuse, PT ;  /* 0x000000c40400720c */ /* 0x080fe20003fa6270 */
[----:B------:R-:W-:Y:S01]  /*a4b0*/  VIADD R13, R24, 0xffffff59 ;  /* 0xffffff59180d7836 */ /* 0x000fe20000000000 */
[----:B------:R-:W-:Y:S01]  /*a4c0*/  FSEL R182, R182, -INF , !P4 ;  /* 0xff800000b6b67808 */ /* 0x000fe20006000000 */
[----:B------:R-:W5:Y:S01]  /*a4d0*/  MUFU.TANH R232, R232 ;  /* 0x000000e800e87308 */ /* 0x000f620000002400 */
[----:B------:R-:W-:Y:S01]  /*a4e0*/  FSEL R242, R242, -INF , !P5 ;  /* 0xff800000f2f27808 */ /* 0x000fe20006800000 */
[----:B----4-:R-:W-:Y:S01]  /*a4f0*/  FMUL.FTZ R172, R175, UR4 ;  /* 0x00000004afac7c20 */ /* 0x010fe20008410000 */
[----:B------:R-:W-:Y:S01]  /*a500*/  FSEL R175, R32, -INF , !P1 ;  /* 0xff80000020af7808 */ /* 0x000fe20004800000 */
[----:B------:R-:W-:Y:S01]  /*a510*/  FMUL.FTZ R165, R165, UR4 ;  /* 0x00000004a5a57c20 */ /* 0x000fe20008410000 */
[-C--:B------:R-:W-:Y:S01]  /*a520*/  ISETP.GE.AND P1, PT, R5, R133.reuse, PT ;  /* 0x000000850500720c */ /* 0x080fe20003f26270 */
[----:B------:R-:W-:Y:S01]  /*a530*/  VIADD R5, R24, 0xffffff38 ;  /* 0xffffff3818057836 */ /* 0x000fe20000000000 */
[-C--:B------:R-:W-:Y:S01]  /*a540*/  ISETP.GE.AND P4, PT, R4, R133.reuse, PT ;  /* 0x000000850400720c */ /* 0x080fe20003f86270 */
[----:B------:R-:W4:Y:S01]  /*a550*/  MUFU.TANH R178, R178 ;  /* 0x000000b200b27308 */ /* 0x000f220000002400 */
[----:B------:R-:W-:Y:S01]  /*a560*/  FSEL R194, R194, -INF , !P1 ;  /* 0xff800000c2c27808 */ /* 0x000fe20004800000 */
[----:B--2---:R-:W-:Y:S01]  /*a570*/  HMMA.16816.F32.BF16 R160, R64, R8, R160 ;  /* 0x0000000840a0723c */ /* 0x004fe200000418a0 */
[CC--:B------:R-:W-:Y:S01]  /*a580*/  ISETP.GE.AND P1, PT, R5.reuse, R196.reuse, PT ;  /* 0x000000c40500720c */ /* 0x0c0fe20003f26270 */
[C---:B------:R-:W-:Y:S01]  /*a590*/  VIADD R8, R24.reuse, 0xffffff49 ;  /* 0xffffff4918087836 */ /* 0x040fe20000000000 */
[-C--:B------:R-:W-:Y:S01]  /*a5a0*/  ISETP.GE.AND P5, PT, R5, R133.reuse, PT ;  /* 0x000000850500720c */ /* 0x080fe20003fa6270 */
[----:B------:R-:W-:Y:S01]  /*a5b0*/  VIADD R9, R24, 0xffffff51 ;  /* 0xffffff5118097836 */ /* 0x000fe20000000000 */
[----:B------:R-:W-:Y:S01]  /*a5c0*/  FSEL R184, R184, -INF , !P1 ;  /* 0xff800000b8b87808 */ /* 0x000fe20004800000 */
[----:B------:R-:W2:Y:S01]  /*a5d0*/  MUFU.TANH R176, R176 ;  /* 0x000000b000b07308 */ /* 0x000ea20000002400 */
[----:B------:R-:W-:Y:S01]  /*a5e0*/  FSEL R238, R238, -INF , !P5 ;  /* 0xff800000eeee7808 */ /* 0x000fe20006800000 */
[----:B------:R-:W-:Y:S01]  /*a5f0*/  FMUL.FTZ R4, R169, UR4 ;  /* 0x00000004a9047c20 */ /* 0x000fe20008410000 */
[----:B---3--:R-:W-:Y:S01]  /*a600*/  FSEL R192, R192, -INF , !P4 ;  /* 0xff800000c0c07808 */ /* 0x008fe20006000000 */
[----:B------:R-:W-:Y:S01]  /*a610*/  FMUL.FTZ R154, R167, UR4 ;  /* 0x00000004a79a7c20 */ /* 0x000fe20008410000 */
[----:B------:R-:W-:Y:S01]  /*a620*/  ISETP.GE.AND P1, PT, R6, R133, PT ;  /* 0x000000850600720c */ /* 0x000fe20003f26270 */
[----:B------:R-:W-:Y:S01]  /*a630*/  VIADD R14, R24, 0xffffff61 ;  /* 0xffffff61180e7836 */ /* 0x000fe20000000000 */
[-C--:B------:R-:W-:Y:S01]  /*a640*/  ISETP.GE.AND P5, PT, R12, R196.reuse, PT ;  /* 0x000000c40c00720c */ /* 0x080fe20003fa6270 */
[----:B------:R-:W3:Y:S01]  /*a650*/  MUFU.TANH R174, R174 ;  /* 0x000000ae00ae7308 */ /* 0x000ee20000002400 */
[----:B------:R-:W-:Y:S01]  /*a660*/  ISETP.GE.AND P4, PT, R6, R196, PT ;  /* 0x000000c40600720c */ /* 0x000fe20003f86270 */
[----:B------:R-:W-:Y:S01]  /*a670*/  FMUL.FTZ R6, R171, UR4 ;  /* 0x00000004ab067c20 */ /* 0x000fe20008410000 */
[----:B------:R-:W-:-:S02]  /*a680*/  FSEL R236, R236, -INF , !P1 ;  /* 0xff800000ecec7808 */ /* 0x000fc40004800000 */
[----:B------:R-:W-:Y:S01]  /*a690*/  FSEL R234, R234, -INF , !P5 ;  /* 0xff800000eaea7808 */ /* 0x000fe20006800000 */
[----:B------:R-:W-:Y:S01]  /*a6a0*/  FMUL.FTZ R137, R160, UR4 ;  /* 0x00000004a0897c20 */ /* 0x000fe20008410000 */
[----:B-1----:R-:W-:Y:S01]  /*a6b0*/  FSEL R240, R240, -INF , !P4 ;  /* 0xff800000f0f07808 */ /* 0x002fe20006000000 */
[----:B------:R-:W1:Y:S01]  /*a6c0*/  MUFU.TANH R172, R172 ;  /* 0x000000ac00ac7308 */ /* 0x000e620000002400 */
[-C--:B------:R-:W-:Y:S01]  /*a6d0*/  ISETP.GE.AND P1, PT, R7, R196.reuse, PT ;  /* 0x000000c40700720c */ /* 0x080fe20003f26270 */
[----:B------:R-:W-:Y:S01]  /*a6e0*/  FMUL.FTZ R136, R161, UR4 ;  /* 0x00000004a1887c20 */ /* 0x000fe20008410000 */
[-C--:B------:R-:W-:Y:S01]  /*a6f0*/  ISETP.GE.AND P5, PT, R7, R133.reuse, PT ;  /* 0x000000850700720c */ /* 0x080fe20003fa6270 */
[----:B------:R-:W-:Y:S01]  /*a700*/  VIADD R7, R24, 0xffffff48 ;  /* 0xffffff4818077836 */ /* 0x000fe20000000000 */
[----:B------:R-:W-:Y:S01]  /*a710*/  ISETP.GE.AND P4, PT, R12, R133, PT ;  /* 0x000000850c00720c */ /* 0x000fe20003f86270 */
[----:B------:R-:W-:Y:S01]  /*a720*/  FMUL.FTZ R12, R166, UR4 ;  /* 0x00000004a60c7c20 */ /* 0x000fe20008410000 */
[----:B------:R-:W-:Y:S01]  /*a730*/  FSEL R206, R206, -INF , !P5 ;  /* 0xff800000cece7808 */ /* 0x000fe20006800000 */
[----:B------:R-:W1:Y:S01]  /*a740*/  MUFU.TANH R180, R180 ;  /* 0x000000b400b47308 */ /* 0x000e620000002400 */
[----:B------:R-:W-:Y:S01]  /*a750*/  FSEL R222, R222, -INF , !P4 ;  /* 0xff800000dede7808 */ /* 0x000fe20006000000 */
[----:B------:R-:W-:Y:S01]  /*a760*/  FMUL.FTZ R162, R162, UR4 ;  /* 0x00000004a2a27c20 */ /* 0x000fe20008410000 */
[----:B------:R-:W-:Y:S01]  /*a770*/  ISETP.GE.AND P4, PT, R7, R196, PT ;  /* 0x000000c40700720c */ /* 0x000fe20003f86270 */
[----:B------:R-:W-:Y:S01]  /*a780*/  FMUL.FTZ R139, R163, UR4 ;  /* 0x00000004a38b7c20 */ /* 0x000fe20008410000 */
[----:B-----5:R-:W-:-:S02]  /*a790*/  FSEL R232, R232, -INF , !P1 ;  /* 0xff800000e8e87808 */ /* 0x020fc40004800000 */
[----:B------:R-:W-:Y:S01]  /*a7a0*/  FSEL R230, R230, -INF , !P4 ;  /* 0xff800000e6e67808 */ /* 0x000fe20006000000 */
[----:B------:R-:W5:Y:S01]  /*a7b0*/  MUFU.TANH R168, R168 ;  /* 0x000000a800a87308 */ /* 0x000f620000002400 */
[C---:B------:R-:W-:Y:S02]  /*a7c0*/  ISETP.GE.AND P5, PT, R8.reuse, R196, PT ;  /* 0x000000c40800720c */ /* 0x040fe40003fa6270 */
[-C--:B------:R-:W-:Y:S01]  /*a7d0*/  ISETP.GE.AND P4, PT, R8, R133.reuse, PT ;  /* 0x000000850800720c */ /* 0x080fe20003f86270 */
[----:B------:R-:W-:Y:S01]  /*a7e0*/  VIADD R8, R24, 0xffffff50 ;  /* 0xffffff5018087836 */ /* 0x000fe20000000000 */
[----:B------:R-:W-:Y:S02]  /*a7f0*/  ISETP.GE.AND P1, PT, R7, R133, PT ;  /* 0x000000850700720c */ /* 0x000fe40003f26270 */
[----:B------:R-:W-:Y:S01]  /*a800*/  FSEL R226, R226, -INF , !P5 ;  /* 0xff800000e2e27808 */ /* 0x000fe20006800000 */
[----:B------:R-:W5:Y:S01]  /*a810*/  MUFU.TANH R4, R4 ;  /* 0x0000000400047308 */ /* 0x000f620000002400 */
[----:B------:R-:W-:-:S02]  /*a820*/  FSEL R204, R204, -INF , !P1 ;  /* 0xff800000cccc7808 */ /* 0x000fc40004800000 */
[CC--:B------:R-:W-:Y:S02]  /*a830*/  ISETP.GE.AND P1, PT, R8.reuse, R196.reuse, PT ;  /* 0x000000c40800720c */ /* 0x0c0fe40003f26270 */
[----:B------:R-:W-:Y:S01]  /*a840*/  ISETP.GE.AND P5, PT, R8, R133, PT ;  /* 0x000000850800720c */ /* 0x000fe20003fa6270 */
[----:B------:R-:W-:Y:S01]  /*a850*/  VIADD R8, R24, 0xffffff58 ;  /* 0xffffff5818087836 */ /* 0x000fe20000000000 */
[----:B------:R-:W-:Y:S01]  /*a860*/  FSEL R202, R0, -INF , !P4 ;  /* 0xff80000000ca7808 */ /* 0x000fe20006000000 */
[----:B------:R-:W5:Y:S01]  /*a870*/  MUFU.TANH R5, R170 ;  /* 0x000000aa00057308 */ /* 0x000f620000002400 */
[----:B------:R-:W-:Y:S01]  /*a880*/  ISETP.GE.AND P4, PT, R9, R196, PT ;  /* 0x000000c40900720c */ /* 0x000fe20003f86270 */
[----:B------:R-:W-:Y:S01]  /*a890*/  VIADD R0, R24, 0xffffff60 ;  /* 0xffffff6018007836 */ /* 0x000fe20000000000 */
[----:B------:R-:W-:Y:S02]  /*a8a0*/  FSEL R190, R190, -INF , !P1 ;  /* 0xff800000bebe7808 */ /* 0x000fe40004800000 */
[----:B----4-:R-:W-:-:S02]  /*a8b0*/  FSEL R178, R178, -INF , !P5 ;  /* 0xff800000b2b27808 */ /* 0x010fc40006800000 */
[----:B------:R-:W-:Y:S01]  /*a8c0*/  FSEL R188, R188, -INF , !P4 ;  /* 0xff800000bcbc7808 */ /* 0x000fe20006000000 */
[----:B------:R-:W4:Y:S01]  /*a8d0*/  MUFU.TANH R6, R6 ;  /* 0x0000000600067308 */ /* 0x000f220000002400 */
[-C--:B------:R-:W-:Y:S02]  /*a8e0*/  ISETP.GE.AND P1, PT, R9, R133.reuse, PT ;  /* 0x000000850900720c */ /* 0x080fe40003f26270 */
[C---:B------:R-:W-:Y:S02]  /*a8f0*/  ISETP.GE.AND P5, PT, R8.reuse, R196, PT ;  /* 0x000000c40800720c */ /* 0x040fe40003fa6270 */
[----:B------:R-:W-:Y:S02]  /*a900*/  ISETP.GE.AND P4, PT, R8, R133, PT ;  /* 0x000000850800720c */ /* 0x000fe40003f86270 */
[----:B------:R-:W-:Y:S01]  /*a910*/  HMMA.16816.F32.BF16 R8, R64, R10, R156 ;  /* 0x0000000a4008723c */ /* 0x000fe2000004189c */
[----:B------:R-:W4:Y:S01]  /*a920*/  MUFU.TANH R164, R164 ;  /* 0x000000a400a47308 */ /* 0x000f220000002400 */
[----:B------:R-:W-:-:S02]  /*a930*/  FSEL R186, R186, -INF , !P5 ;  /* 0xff800000baba7808 */ /* 0x000fc40006800000 */
[----:B--2---:R-:W-:Y:S02]  /*a940*/  FSEL R176, R176, -INF , !P1 ;  /* 0xff800000b0b07808 */ /* 0x004fe40004800000 */
[C---:B------:R-:W-:Y:S02]  /*a950*/  ISETP.GE.AND P5, PT, R13.reuse, R133, PT ;  /* 0x000000850d00720c */ /* 0x040fe40003fa6270 */
[-C--:B------:R-:W-:Y:S01]  /*a960*/  ISETP.GE.AND P1, PT, R13, R196.reuse, PT ;  /* 0x000000c40d00720c */ /* 0x080fe20003f26270 */
[----:B------:R-:W2:Y:S01]  /*a970*/  MUFU.TANH R12, R12 ;  /* 0x0000000c000c7308 */ /* 0x000ea20000002400 */
[----:B---3--:R-:W-:Y:S01]  /*a980*/  FSEL R174, R174, -INF , !P4 ;  /* 0xff800000aeae7808 */ /* 0x008fe20006000000 */
[----:B------:R-:W-:Y:S01]  /*a990*/  VIADD R13, R24, 0xffffff68 ;  /* 0xffffff68180d7836 */ /* 0x000fe20000000000 */
[----:B-1----:R-:W-:Y:S02]  /*a9a0*/  FSEL R172, R172, -INF , !P5 ;  /* 0xff800000acac7808 */ /* 0x002fe40006800000 */
[----:B------:R-:W-:-:S02]  /*a9b0*/  ISETP.GE.AND P4, PT, R0, R196, PT ;  /* 0x000000c40000720c */ /* 0x000fc40003f86270 */
[----:B------:R-:W-:Y:S01]  /*a9c0*/  FSEL R180, R180, -INF , !P1 ;  /* 0xff800000b4b47808 */ /* 0x000fe20004800000 */
[----:B------:R-:W-:Y:S01]  /*a9d0*/  MUFU.TANH R7, R165 ;  /* 0x000000a500077308 */ /* 0x000fe20000002400 */
[-C--:B------:R-:W-:Y:S01]  /*a9e0*/  ISETP.GE.AND P5, PT, R14, R196.reuse, PT ;  /* 0x000000c40e00720c */ /* 0x080fe20003fa6270 */
[----:B------:R-:W-:Y:S01]  /*a9f0*/  FMUL.FTZ R9, R9, UR4 ;  /* 0x0000000409097c20 */ /* 0x000fe20008410000 */
[-C--:B------:R-:W-:Y:S01]  /*aa00*/  ISETP.GE.AND P1, PT, R0, R133.reuse, PT ;  /* 0x000000850000720c */ /* 0x080fe20003f26270 */
[----:B------:R-:W-:Y:S01]  /*aa10*/  FMUL.FTZ R8, R8, UR4 ;  /* 0x0000000408087c20 */ /* 0x000fe20008410000 */
[----:B-----5:R-:W-:Y:S01]  /*aa20*/  FSEL R168, R168, -INF , !P4 ;  /* 0xff800000a8a87808 */ /* 0x020fe20006000000 */
[----:B------:R-:W-:Y:S01]  /*aa30*/  FMUL.FTZ R10, R10, UR4 ;  /* 0x000000040a0a7c20 */ /* 0x000fe20008410000 */
[----:B------:R-:W-:Y:S01]  /*aa40*/  FSEL R166, R4, -INF , !P5 ;  /* 0xff80000004a67808 */ /* 0x000fe20006800000 */
[----:B------:R-:W1:Y:S01]  /*aa50*/  MUFU.TANH R154, R154 ;  /* 0x0000009a009a7308 */ /* 0x000e620000002400 */
[----:B------:R-:W-:Y:S01]  /*aa60*/  ISETP.GE.AND P4, PT, R14, R133, PT ;  /* 0x000000850e00720c */ /* 0x000fe20003f86270 */
[C---:B------:R-:W-:Y:S01]  /*aa70*/  VIADD R4, R24.reuse, 0xffffff69 ;  /* 0xffffff6918047836 */ /* 0x040fe20000000000 */
[----:B------:R-:W-:Y:S01]  /*aa80*/  FSEL R160, R5, -INF , !P1 ;  /* 0xff80000005a07808 */ /* 0x000fe20004800000 */
[----:B------:R-:W-:Y:S01]  /*aa90*/  VIADD R5, R24, 0xffffff70 ;  /* 0xffffff7018057836 */ /* 0x000fe20000000000 */
[----:B------:R-:W-:-:S02]  /*aaa0*/  ISETP.GE.AND P1, PT, R13, R196, PT ;  /* 0x000000c40d00720c */ /* 0x000fc40003f26270 */
[-C--:B------:R-:W-:Y:S01]  /*aab0*/  ISETP.GE.AND P5, PT, R13, R133.reuse, PT ;  /* 0x000000850d00720c */ /* 0x080fe20003fa6270 */
[----:B------:R-:W3:Y:S01]  /*aac0*/  MUFU.TANH R137, R137 ;  /* 0x0000008900897308 */ /* 0x000ee20000002400 */
[----:B----4-:R-:W-:Y:S02]  /*aad0*/  FSEL R158, R6, -INF , !P4 ;  /* 0xff800000069e7808 */ /* 0x010fe40006000000 */
[-C--:B------:R-:W-:Y:S02]  /*aae0*/  ISETP.GE.AND P4, PT, R4, R196.reuse, PT ;  /* 0x000000c40400720c */ /* 0x080fe40003f86270 */
[----:B------:R-:W-:Y:S02]  /*aaf0*/  FSEL R164, R164, -INF , !P1 ;  /* 0xff800000a4a47808 */ /* 0x000fe40004800000 */
[----:B------:R-:W-:Y:S01]  /*ab00*/  ISETP.GE.AND P1, PT, R4, R133, PT ;  /* 0x000000850400720c */ /* 0x000fe20003f26270 */
[----:B------:R-:W4:Y:S01]  /*ab10*/  MUFU.TANH R136, R136 ;  /* 0x0000008800887308 */ /* 0x000f220000002400 */
[----:B--2---:R-:W-:Y:S01]  /*ab20*/  FSEL R156, R12, -INF , !P5 ;  /* 0xff8000000c9c7808 */ /* 0x004fe20006800000 */
[----:B------:R-:W-:Y:S01]  /*ab30*/  VIADD R4, R24, 0xffffff71 ;  /* 0xffffff7118047836 */ /* 0x000fe20000000000 */
[----:B------:R-:W-:Y:S01]  /*ab40*/  BAR.SYNC.DEFER_BLOCKING 0x0 ;  /* 0x0000000000007b1d */ /* 0x000fe20000010000 */
[----:B------:R-:W-:-:S02]  /*ab50*/  ISETP.GE.AND P5, PT, R5, R196, PT ;  /* 0x000000c40500720c */ /* 0x000fc40003fa6270 */
[----:B-1----:R-:W-:Y:S02]  /*ab60*/  FSEL R154, R154, -INF , !P1 ;  /* 0xff8000009a9a7808 */ /* 0x002fe40004800000 */
[C---:B------:R-:W-:Y:S01]  /*ab70*/  ISETP.GE.AND P1, PT, R4.reuse, R196, PT ;  /* 0x000000c40400720c */ /* 0x040fe20003f26270 */
[----:B------:R-:W-:Y:S01]  /*ab80*/  MUFU.TANH R141, R9 ;  /* 0x00000009008d7308 */ /* 0x000fe20000002400 */
[----:B---3--:R-:W-:Y:S02]  /*ab90*/  FSEL R137, R137, -INF , !P5 ;  /* 0xff80000089897808 */ /* 0x008fe40006800000 */
[----:B------:R-:W-:Y:S01]  /*aba0*/  ISETP.GE.AND P5, PT, R4, R133, PT ;  /* 0x000000850400720c */ /* 0x000fe20003fa6270 */
[----:B------:R-:W-:-:S04]  /*abb0*/  FMUL.FTZ R4, R11, UR4 ;  /* 0x000000040b047c20 */ /* 0x000fc80008410000 */
[----:B------:R1:W2:Y:S01]  /*abc0*/  MUFU.TANH R0, R162 ;  /* 0x000000a200007308 */ /* 0x0002a20000002400 */
[----:B----4-:R-:W-:-:S07]  /*abd0*/  FSEL R136, R136, -INF , !P1 ;  /* 0xff80000088887808 */ /* 0x010fce0004800000 */
[----:B------:R-:W3:Y:S08]  /*abe0*/  MUFU.TANH R139, R139 ;  /* 0x0000008b008b7308 */ /* 0x000ef00000002400 */
[----:B------:R-:W4:Y:S01]  /*abf0*/  MUFU.TANH R138, R8 ;  /* 0x00000008008a7308 */ /* 0x000f220000002400 */
[----:B-1----:R-:W-:Y:S02]  /*ac00*/  FSEL R162, R7, -INF , !P4 ;  /* 0xff80000007a27808 */ /* 0x002fe40006000000 */
[----:B------:R-:W-:Y:S01]  /*ac10*/  ISETP.GE.AND P4, PT, R5, R133, PT ;  /* 0x000000850500720c */ /* 0x000fe20003f86270 */
[----:B------:R-:W-:-:S02]  /*ac20*/  VIADD R5, R24, 0xffffff78 ;  /* 0xffffff7818057836 */ /* 0x000fc40000000000 */
[----:B------:R-:W-:Y:S02]  /*ac30*/  VIADD R24, R24, 0xffffff79 ;  /* 0xffffff7918187836 */ /* 0x000fe40000000000 */
[----:B------:R-:W1:Y:S01]  /*ac40*/  MUFU.TANH R140, R10 ;  /* 0x0000000a008c7308 */ /* 0x000e620000002400 */
[----:B--2---:R-:W-:Y:S02]  /*ac50*/  FSEL R0, R0, -INF , !P4 ;  /* 0xff80000000007808 */ /* 0x004fe40006000000 */
[-C--:B------:R-:W-:Y:S02]  /*ac60*/  ISETP.GE.AND P4, PT, R5, R196.reuse, PT ;  /* 0x000000c40500720c */ /* 0x080fe40003f86270 */
[----:B------:R-:W-:Y:S02]  /*ac70*/  ISETP.GE.AND P1, PT, R24, R196, PT ;  /* 0x000000c41800720c */ /* 0x000fe40003f26270 */
[----:B---3--:R-:W-:Y:S01]  /*ac80*/  FSEL R139, R139, -INF , !P5 ;  /* 0xff8000008b8b7808 */ /* 0x008fe20006800000 */
[----:B------:R-:W2:Y:S01]  /*ac90*/  MUFU.TANH R4, R4 ;  /* 0x0000000400047308 */ /* 0x000ea20000002400 */
[----:B------:R-:W-:-:S02]  /*aca0*/  FSEL R141, R141, -INF , !P1 ;  /* 0xff8000008d8d7808 */ /* 0x000fc40004800000 */
[----:B------:R-:W-:Y:S02]  /*acb0*/  ISETP.GE.U32.AND P1, PT, R198, 0x3, PT ;  /* 0x00000003c600780c */ /* 0x000fe40003f26070 */
[----:B----4-:R-:W-:Y:S02]  /*acc0*/  FSEL R138, R138, -INF , !P4 ;  /* 0xff8000008a8a7808 */ /* 0x010fe40006000000 */
[-C--:B------:R-:W-:Y:S02]  /*acd0*/  ISETP.GE.AND P5, PT, R5, R133.reuse, PT ;  /* 0x000000850500720c */ /* 0x080fe40003fa6270 */
[----:B------:R-:W-:Y:S02]  /*ace0*/  ISETP.GE.AND P4, PT, R24, R133, PT ;  /* 0x000000851800720c */ /* 0x000fe40003f86270 */
[----:B-1----:R-:W-:Y:S02]  /*acf0*/  FSEL R140, R140, -INF , !P5 ;  /* 0xff8000008c8c7808 */ /* 0x002fe40006800000 */
[----:B--2---:R-:W-:-:S03]  /*ad00*/  FSEL R133, R4, -INF , !P4 ;  /* 0xff80000004857808 */ /* 0x004fc60006000000 */
[----:B------:R-:W-:Y:S06]  /*ad10*/  @!P1 BRA `(.L_x_661) ;  /* 0x0000000800c49947 */ /* 0x000fec0003800000 */
        /* <DEDUP_REMOVED lines=63> */
.L_x_662:
[----:B------:R-:W-:Y:S01]  /*b110*/  UMOV UR4, URZ ;  /* 0x000000ff00047c82 */ /* 0x000fe20008000000 */
[----:B------:R-:W-:Y:S01]  /*b120*/  IMAD.SHL.U32 R4, R134, 0x80, RZ ;  /* 0x0000008086047824 */ /* 0x000fe200078e00ff */
[----:B------:R-:W-:-:S05]  /*b130*/  IADD3 R5, P1, PT, RZ, -UR4, RZ ;  /* 0x80000004ff057c10 */ /* 0x000fca000ff3e0ff */
[----:B------:R-:W-:-:S05]  /*b140*/  IMAD.X R4, RZ, RZ, ~R4, P1 ;  /* 0x000000ffff047224 */ /* 0x000fca00008e0e04 */
[----:B------:R-:W-:-:S04]  /*b150*/  SHF.R.S64 R5, R5, 0x1f, R4 ;  /* 0x0000001f05057819 */ /* 0x000fc80000001004 */
[----:B------:R-:W-:-:S04]  /*b160*/  IADD3 R216, P1, PT, R5, R216, RZ ;  /* 0x000000d805d87210 */ /* 0x000fc80007f3e0ff */
[----:B------:R-:W-:-:S09]  /*b170*/  LEA.HI.X.SX32 R215, R4, R215, 0x1, P1 ;  /* 0x000000d704d77211 */ /* 0x000fd200008f0eff */
.L_x_663:
        /* <DEDUP_REMOVED lines=107> */
.L_x_661:
[----:B--2---:R-:W-:Y:S01]  /*b830*/  FMNMX3.FTZ R5, R132, R20, R30, !PT ;  /* 0x0000001484057276 */ /* 0x004fe2000781001e */
[----:B------:R-:W1:Y:S01]  /*b840*/  LDCU UR4, c[0x0][0x45c] ;  /* 0x00008b80ff0477ac */ /* 0x000e620008000800 */
[----:B------:R-:W-:Y:S02]  /*b850*/  LOP3.LUT R151, R200, R201, RZ, 0xfc, !PT ;  /* 0x000000c9c8977212 */ /* 0x000fe400078efcff */
        /* <DEDUP_REMOVED lines=30> */
[----:B------:R-:W-:Y:S01]  /*ba40*/  LEA R151, R151, UR5, 0x1 ;  /* 0x0000000597977c11 */ /* 0x000fe2000f8e08ff */
[----:B------:R-:W2:Y:S01]  /*ba50*/  SHFL.BFLY PT, R4, R7, 0x2, 0x1f ;  /* 0x0c401f0007047f89 */ /* 0x000ea200000e0000 */
[----:B------:R-:W-:Y:S02]  /*ba60*/  FMNMX3.FTZ R6, R6, R140, R133, !PT ;  /* 0x0000008c06067276 */ /* 0x000fe40007810085 */
[C---:B------:R-:W-:Y:S01]  /*ba70*/  IADD3 R16, PT, PT, R151.reuse, 0xc000, RZ ;  /* 0x0000c00097107810 */ /* 0x040fe20007ffe0ff */
[----:B------:R-:W-:Y:S01]  /*ba80*/  LDSM.16.MT88.4 R12, [R151+0xc000] ;  /* 0x00c00000970c783b */ /* 0x000fe20000004200 */
[----:B------:R-:W-:-:S02]  /*ba90*/  IADD3 R155, PT, PT, R151, 0xc040, RZ ;  /* 0x0000c040979b7810 */ /* 0x000fc40007ffe0ff */
[----:B------:R-:W-:Y:S01]  /*baa0*/  @P0 IADD3 R155, PT, PT, R16, -0x40, RZ ;  /* 0xffffffc0109b0810 */ /* 0x000fe20007ffe0ff */
[----:B------:R-:W3:Y:S01]  /*bab0*/  SHFL.BFLY PT, R5, R6, 0x2, 0x1f ;  /* 0x0c401f0006057f89 */ /* 0x000ee200000e0000 */
[----:B------:R-:W-:-:S03]  /*bac0*/  IADD3 R221, PT, PT, R198, -0x3, RZ ;  /* 0xfffffffdc6dd7810 */ /* 0x000fc60007ffe0ff */
[----:B------:R-:W-:Y:S04]  /*bad0*/  LDSM.16.MT88.4 R44, [R151+0x10000] ;  /* 0x01000000972c783b */ /* 0x000fe80000004200 */
[----:B------:R-:W-:Y:S04]  /*bae0*/  LDSM.16.MT88.4 R60, [R155+0x4000] ;  /* 0x004000009b3c783b */ /* 0x000fe80000004200 */
[----:B------:R-:W-:Y:S01]  /*baf0*/  LDSM.16.MT88.4 R64, [R151+0x10800] ;  /* 0x010800009740783b */ /* 0x000fe20000004200 */
[----:B--2---:R-:W-:-:S05]  /*bb00*/  FMNMX.FTZ R4, R7, R4, !PT ;  /* 0x0000000407047209 */ /* 0x004fca0007810000 */
[----:B------:R-:W2:Y:S01]  /*bb10*/  SHFL.BFLY PT, R149, R4, 0x1, 0x1f ;  /* 0x0c201f0004957f89 */ /* 0x000ea200000e0000 */
[----:B---3--:R-:W-:-:S05]  /*bb20*/  FMNMX.FTZ R5, R6, R5, !PT ;  /* 0x0000000506057209 */ /* 0x008fca0007810000 */
[----:B------:R-:W3:Y:S01]  /*bb30*/  SHFL.BFLY PT, R148, R5, 0x1, 0x1f ;  /* 0x0c201f0005947f89 */ /* 0x000ee200000e0000 */
[----:B--2---:R-:W-:-:S04]  /*bb40*/  FMNMX.FTZ R149, R4, R149, !PT ;  /* 0x0000009504957209 */ /* 0x004fc80007810000 */
[C---:B------:R-:W-:Y:S01]  /*bb50*/  FSETP.NEU.FTZ.AND P2, PT, R149.reuse, -INF , PT ;  /* 0xff8000009500780b */ /* 0x040fe20003f5d000 */
[----:B-1----:R-:W-:Y:S01]  /*bb60*/  FMUL.FTZ R147, R149, UR4 ;  /* 0x0000000495937c20 */ /* 0x002fe20008410000 */
[----:B---3--:R-:W-:Y:S02]  /*bb70*/  FMNMX.FTZ R148, R5, R148, !PT ;  /* 0x0000009405947209 */ /* 0x008fe40007810000 */
[----:B------:R-:W-:Y:S02]  /*bb80*/  FSEL R5, R149, RZ, P2 ;  /* 0x000000ff95057208 */ /* 0x000fe40001000000 */
[C---:B------:R-:W-:Y:S01]  /*bb90*/  FSETP.NEU.FTZ.AND P1, PT, R148.reuse, -INF , PT ;  /* 0xff8000009400780b */ /* 0x040fe20003f3d000 */
[----:B------:R-:W-:Y:S01]  /*bba0*/  FMUL.FTZ R135, R148, UR4 ;  /* 0x0000000494877c20 */ /* 0x000fe20008410000 */
[----:B------:R-:W-:Y:S01]  /*bbb0*/  FSEL R147, R147, RZ, P2 ;  /* 0x000000ff93937208 */ /* 0x000fe20001000000 */
[----:B------:R-:W-:Y:S01]  /*bbc0*/  FADD.FTZ R5, R132, -R5 ;  /* 0x8000000584057221 */ /* 0x000fe20000010000 */
[----:B------:R-:W-:-:S02]  /*bbd0*/  FSEL R4, R148, RZ, P1 ;  /* 0x000000ff94047208 */ /* 0x000fc40000800000 */
[----:B------:R-:W-:Y:S01]  /*bbe0*/  FSEL R135, R135, RZ, P1 ;  /* 0x000000ff87877208 */ /* 0x000fe20000800000 */
[--C-:B------:R-:W-:Y:S01]  /*bbf0*/  FFMA.FTZ R146, R20, UR4, -R147.reuse ;  /* 0x0000000414927c23 */ /* 0x100fe20008010893 */
[--C-:B------:R-:W-:Y:S01]  /*bc00*/  FFMA.FTZ R145, R30, UR4, -R147.reuse ;  /* 0x000000041e917c23 */ /* 0x100fe20008010893 */
[----:B------:R-:W-:Y:S01]  /*bc10*/  FADD.FTZ R4, R3, -R4 ;  /* 0x8000000403047221 */ /* 0x000fe20000010000 */
[----:B------:R-:W-:Y:S01]  /*bc20*/  IADD3 R3, PT, PT, R2, R151, RZ ;  /* 0x0000009702037210 */ /* 0x000fe20007ffe0ff */
[--C-:B------:R-:W-:Y:S01]  /*bc30*/  FFMA.FTZ R144, R36, UR4, -R147.reuse ;  /* 0x0000000424907c23 */ /* 0x100fe20008010893 */
[----:B------:R-:W-:Y:S01]  /*bc40*/  FFMA.FTZ R143, R42, UR4, -R147 ;  /* 0x000000042a8f7c23 */ /* 0x000fe20008010893 */
[--C-:B------:R-:W-:Y:S01]  /*bc50*/  FFMA.FTZ R142, R28, UR4, -R135.reuse ;  /* 0x000000041c8e7c23 */ /* 0x100fe20008010887 */
[--C-:B------:R-:W-:Y:S01]  /*bc60*/  FFMA.FTZ R134, R26, UR4, -R135.reuse ;  /* 0x000000041a867c23 */ /* 0x100fe20008010887 */
[----:B------:R-:W1:Y:S01]  /*bc70*/  LDSM.16.MT88.4 R52, [R3+0x10000] ;  /* 0x010000000334783b */ /* 0x000e620000004200 */
[--C-:B------:R-:W-:Y:S01]  /*bc80*/  FFMA.FTZ R153, R38, UR4, -R135.reuse ;  /* 0x0000000426997c23 */ /* 0x100fe20008010887 */
[----:B------:R-:W-:Y:S01]  /*bc90*/  FMUL.FTZ R152, R5, UR4 ;  /* 0x0000000405987c20 */ /* 0x000fe20008410000 */
[----:B------:R-:W-:Y:S01]  /*bca0*/  FMUL.FTZ R150, R4, UR4 ;  /* 0x0000000404967c20 */ /* 0x000fe20008410000 */
[--C-:B------:R-:W-:Y:S01]  /*bcb0*/  FFMA.FTZ R34, R34, UR4, -R135.reuse ;  /* 0x0000000422227c23 */ /* 0x100fe20008010887 */
[----:B------:R-:W-:Y:S01]  /*bcc0*/  MUFU.EX2 R146, R146 ;  /* 0x0000009200927308 */ /* 0x000fe20000000800 */
[----:B------:R-:W2:Y:S01]  /*bcd0*/  LDSM.16.MT88.4 R28, [R155] ;  /* 0x000000009b1c783b */ /* 0x000ea20000004200 */
[----:B------:R-:W-:Y:S01]  /*bce0*/  IADD3 R2, PT, PT, R2, R155, RZ ;  /* 0x0000009b02027210 */ /* 0x000fe20007ffe0ff */
[--C-:B------:R-:W-:Y:S01]  /*bcf0*/  FFMA.FTZ R159, R250, UR4, -R135.reuse ;  /* 0x00000004fa9f7c23 */ /* 0x100fe20008010887 */
[----:B------:R-:W3:Y:S01]  /*bd00*/  MUFU.EX2 R145, R145 ;  /* 0x0000009100917308 */ /* 0x000ee20000000800 */
[----:B------:R-:W-:Y:S01]  /*bd10*/  LDSM.16.MT88.4 R20, [R3+0xc000] ;  /* 0x00c000000314783b */ /* 0x000fe20000004200 */
[--C-:B------:R-:W-:Y:S01]  /*bd20*/  FFMA.FTZ R170, R248, UR4, -R135.reuse ;  /* 0x00000004f8aa7c23 */ /* 0x100fe20008010887 */
[----:B------:R-:W-:Y:S01]  /*bd30*/  FFMA.FTZ R157, R244, UR4, -R135 ;  /* 0x00000004f49d7c23 */ /* 0x000fe20008010887 */
[----:B------:R-:W-:Y:S01]  /*bd40*/  MUFU.EX2 R144, R144 ;  /* 0x0000009000907308 */ /* 0x000fe20000000800 */
[----:B------:R-:W4:Y:S01]  /*bd50*/  LDSM.16.MT88.4 R36, [R2] ;  /* 0x000000000224783b */ /* 0x000f220000004200 */
[----:B------:R-:W-:Y:S01]  /*bd60*/  FFMA.FTZ R163, R182, UR4, -R147 ;  /* 0x00000004b6a37c23 */ /* 0x000fe20008010893 */
[----:B------:R-:W-:Y:S01]  /*bd70*/  FFMA.FTZ R167, R192, UR4, -R135 ;  /* 0x00000004c0a77c23 */ /* 0x000fe20008010887 */
[----:B------:R-:W5:Y:S01]  /*bd80*/  MUFU.EX2 R143, R143 ;  /* 0x0000008f008f7308 */ /* 0x000f620000000800 */
[--C-:B------:R-:W-:Y:S01]  /*bd90*/  FFMA.FTZ R182, R184, UR4, -R147.reuse ;  /* 0x00000004b8b67c23 */ /* 0x100fe20008010893 */
[----:B------:R-:W-:Y:S01]  /*bda0*/  FFMA.FTZ R161, R240, UR4, -R147 ;  /* 0x00000004f0a17c23 */ /* 0x000fe20008010893 */
[--C-:B------:R-:W-:Y:S01]  /*bdb0*/  FFMA.FTZ R194, R194, UR4, -R135.reuse ;  /* 0x00000004c2c27c23 */ /* 0x100fe20008010887 */
[----:B------:R-:W-:Y:S01]  /*bdc0*/  MUFU.EX2 R142, R142 ;  /* 0x0000008e008e7308 */ /* 0x000fe20000000800 */
[--C-:B------:R-:W-:Y:S01]  /*bdd0*/  FFMA.FTZ R165, R238, UR4, -R135.reuse ;  /* 0x00000004eea57c23 */ /* 0x100fe20008010887 */
[----:B---3--:R-:W-:Y:S01]  /*bde0*/  F2FP.BF16.F32.PACK_AB R4, R145, R146 ;  /* 0x000000929104723e */ /* 0x008fe200000010ff */
[----:B------:R-:W-:Y:S01]  /*bdf0*/  FFMA.FTZ R192, R236, UR4, -R135 ;  /* 0x00000004ecc07c23 */ /* 0x000fe20008010887 */
[----:B------:R-:W3:Y:S01]  /*be00*/  MUFU.EX2 R134, R134 ;  /* 0x0000008600867308 */ /* 0x000ee20000000800 */
[--C-:B------:R-:W-:Y:S01]  /*be10*/  FFMA.FTZ R242, R242, UR4, -R147.reuse ;  /* 0x00000004f2f27c23 */ /* 0x100fe20008010893 */
[--C-:B------:R-:W-:Y:S01]  /*be20*/  FFMA.FTZ R196, R234, UR4, -R147.reuse ;  /* 0x00000004eac47c23 */ /* 0x100fe20008010893 */
[--C-:B------:R-:W-:Y:S01]  /*be30*/  FFMA.FTZ R169, R232, UR4, -R147.reuse ;  /* 0x00000004e8a97c23 */ /* 0x100fe20008010893 */
[----:B------:R-:W-:Y:S01]  /*be40*/  MUFU.EX2 R132, R34 ;  /* 0x0000002200847308 */ /* 0x000fe20000000800 */
[--C-:B------:R-:W-:Y:S01]  /*be50*/  FFMA.FTZ R171, R226, UR4, -R147.reuse ;  /* 0x00000004e2ab7c23 */ /* 0x100fe20008010893 */
[----:B-----5:R-:W-:Y:S01]  /*be60*/  F2FP.BF16.F32.PACK_AB R6, R143, R144 ;  /* 0x000000908f06723e */ /* 0x020fe200000010ff */
[----:B------:R-:W-:Y:S01]  /*be70*/  FFMA.FTZ R230, R230, UR4, -R147 ;  /* 0x00000004e6e67c23 */ /* 0x000fe20008010893 */
[----:B------:R-:W5:Y:S01]  /*be80*/  MUFU.EX2 R153, R153 ;  /* 0x0000009900997308 */ /* 0x000f620000000800 */
[----:B------:R-:W-:Y:S01]  /*be90*/  FFMA.FTZ R206, R206, UR4, -R135 ;  /* 0x00000004cece7c23 */ /* 0x000fe20008010887 */
[--C-:B------:R-:W-:Y:S01]  /*bea0*/  FFMA.FTZ R188, R188, UR4, -R147.reuse ;  /* 0x00000004bcbc7c23 */ /* 0x100fe20008010893 */
[----:B------:R-:W-:Y:S01]  /*beb0*/  FFMA.FTZ R180, R180, UR4, -R147 ;  /* 0x00000004b4b47c23 */ /* 0x000fe20008010893 */
[----:B------:R-:W1:Y:S01]  /*bec0*/  MUFU.EX2 R152, R152 ;  /* 0x0000009800987308 */ /* 0x000e620000000800 */
[----:B------:R-:W-:Y:S01]  /*bed0*/  FFMA.FTZ R174, R174, UR4, -R135 ;  /* 0x00000004aeae7c23 */ /* 0x000fe20008010887 */
[----:B---3--:R-:W-:Y:S01]  /*bee0*/  F2FP.BF16.F32.PACK_AB R5, R134, R142 ;  /* 0x0000008e8605723e */ /* 0x008fe200000010ff */
[--C-:B------:R-:W-:Y:S01]  /*bef0*/  FFMA.FTZ R168, R168, UR4, -R147.reuse ;  /* 0x00000004a8a87c23 */ /* 0x100fe20008010893 */
[----:B------:R-:W3:Y:S01]  /*bf00*/  MUFU.EX2 R150, R150 ;  /* 0x0000009600967308 */ /* 0x000ee20000000800 */
[----:B------:R-:W-:Y:S01]  /*bf10*/  FFMA.FTZ R162, R162, UR4, -R147 ;  /* 0x00000004a2a27c23 */ /* 0x000fe20008010893 */
[----:B------:R-:W-:Y:S01]  /*bf20*/  FFMA.FTZ R158, R158, UR4, -R135 ;  /* 0x000000049e9e7c23 */ /* 0x000fe20008010887 */
[--C-:B------:R-:W-:Y:S01]  /*bf30*/  FFMA.FTZ R138, R138, UR4, -R147.reuse ;  /* 0x000000048a8a7c23 */ /* 0x100fe20008010893 */
[----:B------:R-:W-:Y:S01]  /*bf40*/  MUFU.EX2 R159, R159 ;  /* 0x0000009f009f7308 */ /* 0x000fe20000000800 */
[----:B------:R-:W-:Y:S01]  /*bf50*/  FFMA.FTZ R141, R141, UR4, -R147 ;  /* 0x000000048d8d7c23 */ /* 0x000fe20008010893 */
[----:B-----5:R-:W-:-:S02]  /*bf60*/  F2FP.BF16.F32.PACK_AB R7, R153, R132 ;  /* 0x000000849907723e */ /* 0x020fc400000010ff */
[----:B------:R-:W-:Y:S01]  /*bf70*/  MUFU.EX2 R170, R170 ;  /* 0x000000aa00aa7308 */ /* 0x000fe20000000800 */
[-C--:B-1----:R-:W-:Y:S01]  /*bf80*/  FMUL.FTZ R48, R88, R152.reuse ;  /* 0x0000009858307220 */ /* 0x082fe20000410000 */
[-C--:B------:R-:W-:Y:S01]  /*bf90*/  FMUL.FTZ R49, R89, R152.reuse ;  /* 0x0000009859317220 */ /* 0x080fe20000410000 */
[-C--:B------:R-:W-:Y:S01]  /*bfa0*/  FMUL.FTZ R84, R84, R152.reuse ;  /* 0x0000009854547220 */ /* 0x080fe20000410000 */
[----:B------:R-:W-:Y:S01]  /*bfb0*/  FMUL.FTZ R85, R85, R152 ;  /* 0x0000009855557220 */ /* 0x000fe20000410000 */
[-C--:B---3--:R-:W-:Y:S01]  /*bfc0*/  FMUL.FTZ R50, R90, R150.reuse ;  /* 0x000000965a327220 */ /* 0x088fe20000410000 */
        /* <DEDUP_REMOVED lines=23> */
[C---:B--2---:R-:W-:Y:S01]  /*c140*/  HMMA.16816.F32.BF16 R24, R4.reuse, R28, R24 ;  /* 0x0000001c0418723c */ /* 0x044fe20000041818 */
[-C--:B------:R-:W-:Y:S01]  /*c150*/  FMUL.FTZ R32, R104, R152.reuse ;  /* 0x0000009868207220 */ /* 0x080fe20000410000 */
[----:B------:R-:W-:Y:S01]  /*c160*/  FMUL.FTZ R33, R105, R152 ;  /* 0x0000009869217220 */ /* 0x000fe20000410000 */
[-C--:B------:R-:W-:Y:S01]  /*c170*/  FMUL.FTZ R34, R106, R150.reuse ;  /* 0x000000966a227220 */ /* 0x080fe20000410000 */
[----:B------:R-:W-:Y:S01]  /*c180*/  FMUL.FTZ R35, R107, R150 ;  /* 0x000000966b237220 */ /* 0x000fe20000410000 */
[-C--:B------:R-:W-:Y:S01]  /*c190*/  FMUL.FTZ R124, R124, R152.reuse ;  /* 0x000000987c7c7220 */ /* 0x080fe20000410000 */
[----:B------:R-:W-:Y:S01]  /*c1a0*/  FMUL.FTZ R125, R125, R152 ;  /* 0x000000987d7d7220 */ /* 0x000fe20000410000 */
[-C--:B------:R-:W-:Y:S01]  /*c1b0*/  FMUL.FTZ R126, R126, R150.reuse ;  /* 0x000000967e7e7220 */ /* 0x080fe20000410000 */
[C---:B------:R-:W-:Y:S01]  /*c1c0*/  HMMA.16816.F32.BF16 R28, R4.reuse, R30, R108 ;  /* 0x0000001e041c723c */ /* 0x040fe2000004186c */
[----:B------:R-:W-:Y:S01]  /*c1d0*/  FMUL.FTZ R127, R127, R150 ;  /* 0x000000967f7f7220 */ /* 0x000fe20000410000 */
[--C-:B------:R-:W-:Y:S01]  /*c1e0*/  FFMA.FTZ R111, R187, UR4, -R147.reuse ;  /* 0x00000004bb6f7c23 */ /* 0x100fe20008010893 */
[--C-:B------:R-:W-:Y:S01]  /*c1f0*/  FFMA.FTZ R106, R191, UR4, -R147.reuse ;  /* 0x00000004bf6a7c23 */ /* 0x100fe20008010893 */
[--C-:B------:R-:W-:Y:S01]  /*c200*/  FFMA.FTZ R107, R193, UR4, -R147.reuse ;  /* 0x00000004c16b7c23 */ /* 0x100fe20008010893 */
[----:B------:R-:W-:Y:S01]  /*c210*/  FFMA.FTZ R104, R189, UR4, -R147 ;  /* 0x00000004bd687c23 */ /* 0x000fe20008010893 */
[--C-:B------:R-:W-:Y:S01]  /*c220*/  FFMA.FTZ R110, R183, UR4, -R135.reuse ;  /* 0x00000004b76e7c23 */ /* 0x100fe20008010887 */
[--C-:B------:R-:W-:Y:S01]  /*c230*/  FFMA.FTZ R109, R181, UR4, -R135.reuse ;  /* 0x00000004b56d7c23 */ /* 0x100fe20008010887 */
[--C-:B------:R-:W-:Y:S01]  /*c240*/  FFMA.FTZ R108, R179, UR4, -R135.reuse ;  /* 0x00000004b36c7c23 */ /* 0x100fe20008010887 */
[----:B------:R-:W-:Y:S01]  /*c250*/  FFMA.FTZ R105, R185, UR4, -R135 ;  /* 0x00000004b9697c23 */ /* 0x000fe20008010887 */
        /* <DEDUP_REMOVED lines=9> */
[----:B------:R-:W-:Y:S01]  /*c2f0*/  MUFU.EX2 R111, R111 ;  /* 0x0000006f006f7308 */ /* 0x000fe20000000800 */
[-C--:B------:R-:W-:Y:S01]  /*c300*/  FMUL.FTZ R16, R120, R152.reuse ;  /* 0x0000009878107220 */ /* 0x080fe20000410000 */
[----:B------:R-:W-:Y:S01]  /*c310*/  FMUL.FTZ R17, R121, R152 ;  /* 0x0000009879117220 */ /* 0x000fe20000410000 */
[-C--:B------:R-:W-:Y:S01]  /*c320*/  FMUL.FTZ R18, R122, R150.reuse ;  /* 0x000000967a127220 */ /* 0x080fe20000410000 */
[----:B------:R-:W2:Y:S01]  /*c330*/  MUFU.EX2 R106, R106 ;  /* 0x0000006a006a7308 */ /* 0x000ea20000000800 */
        /* <DEDUP_REMOVED lines=10> */
[C---:B----4-:R-:W-:Y:S01]  /*c3e0*/  HMMA.16816.F32.BF16 R32, R4.reuse, R36, R32 ;  /* 0x000000240420723c */ /* 0x050fe20000041820 */
        /* <DEDUP_REMOVED lines=12> */
[----:B------:R-:W4:Y:S01]  /*c4b0*/  MUFU.EX2 R105, R105 ;  /* 0x0000006900697308 */ /* 0x000f220000000800 */
[-C--:B------:R-:W-:Y:S01]  /*c4c0*/  FMUL.FTZ R74, R74, R150.reuse ;  /* 0x000000964a4a7220 */ /* 0x080fe20000410000 */
[----:B------:R-:W-:Y:S01]  /*c4d0*/  FMUL.FTZ R75, R75, R150 ;  /* 0x000000964b4b7220 */ /* 0x000fe20000410000 */
[C---:B------:R-:W-:Y:S01]  /*c4e0*/  HMMA.16816.F32.BF16 R36, R4.reuse, R38, R100 ;  /* 0x000000260424723c */ /* 0x040fe20000041864 */
[-C--:B------:R-:W-:Y:S01]  /*c4f0*/  FMUL.FTZ R100, R68, R152.reuse ;  /* 0x0000009844647220 */ /* 0x080fe20000410000 */
[----:B------:R-:W-:Y:S01]  /*c500*/  FMUL.FTZ R101, R69, R152 ;  /* 0x0000009845657220 */ /* 0x000fe20000410000 */
[-C--:B------:R-:W-:Y:S01]  /*c510*/  FMUL.FTZ R102, R70, R150.reuse ;  /* 0x0000009646667220 */ /* 0x080fe20000410000 */
[----:B------:R-:W-:Y:S01]  /*c520*/  FMUL.FTZ R103, R71, R150 ;  /* 0x0000009647677220 */ /* 0x000fe20000410000 */
[----:B------:R-:W-:Y:S01]  /*c530*/  LDSM.16.MT88.4 R88, [R155+0x800] ;  /* 0x000800009b58783b */ /* 0x000fe20000004200 */
[--C-:B------:R-:W-:Y:S01]  /*c540*/  FFMA.FTZ R115, R252, UR4, -R147.reuse ;  /* 0x00000004fc737c23 */ /* 0x100fe20008010893 */
[--C-:B------:R-:W-:Y:S01]  /*c550*/  FFMA.FTZ R112, R173, UR4, -R147.reuse ;  /* 0x00000004ad707c23 */ /* 0x100fe20008010893 */
[C---:B------:R-:W-:Y:S01]  /*c560*/  HMMA.16816.F32.BF16 R44, R4.reuse, R46, R92 ;  /* 0x0000002e042c723c */ /* 0x040fe2000004185c */
[----:B------:R-:W5:Y:S01]  /*c570*/  LDSM.16.MT88.4 R92, [R3+0xc800] ;  /* 0x00c80000035c783b */ /* 0x000f620000004200 */
[--C-:B------:R-:W-:Y:S01]  /*c580*/  FFMA.FTZ R114, R177, UR4, -R147.reuse ;  /* 0x00000004b1727c23 */ /* 0x100fe20008010893 */
[----:B------:R-:W-:Y:S01]  /*c590*/  FFMA.FTZ R113, R175, UR4, -R147 ;  /* 0x00000004af717c23 */ /* 0x000fe20008010893 */
[----:B------:R-:W-:Y:S01]  /*c5a0*/  MUFU.EX2 R115, R115 ;  /* 0x0000007300737308 */ /* 0x000fe20000000800 */
[----:B------:R-:W5:Y:S01]  /*c5b0*/  LDSM.16.MT88.4 R68, [R155+0x4800] ;  /* 0x004800009b44783b */ /* 0x000f620000004200 */
[--C-:B------:R-:W-:Y:S01]  /*c5c0*/  FFMA.FTZ R175, R222, UR4, -R135.reuse ;  /* 0x00000004deaf7c23 */ /* 0x100fe20008010887 */
[----:B------:R-:W-:Y:S01]  /*c5d0*/  FFMA.FTZ R173, R202, UR4, -R135 ;  /* 0x00000004caad7c23 */ /* 0x000fe20008010887 */
[C---:B------:R-:W-:Y:S01]  /*c5e0*/  HMMA.16816.F32.BF16 R16, R4.reuse, R20, R16 ;  /* 0x000000140410723c */ /* 0x040fe20000041810 */
[----:B------:R-:W-:Y:S01]  /*c5f0*/  LDSM.16.MT88.4 R80, [R3+0x10800] ;  /* 0x010800000350783b */ /* 0x000fe20000004200 */
[----:B------:R-:W5:Y:S01]  /*c600*/  MUFU.EX2 R112, R112 ;  /* 0x0000007000707308 */ /* 0x000f620000000800 */
[--C-:B------:R-:W-:Y:S01]  /*c610*/  FFMA.FTZ R177, R190, UR4, -R147.reuse ;  /* 0x00000004beb17c23 */ /* 0x100fe20008010893 */
[----:B------:R-:W-:Y:S01]  /*c620*/  FFMA.FTZ R179, R186, UR4, -R147 ;  /* 0x00000004bab37c23 */ /* 0x000fe20008010893 */
[--C-:B------:R-:W-:Y:S01]  /*c630*/  FFMA.FTZ R181, R176, UR4, -R135.reuse ;  /* 0x00000004b0b57c23 */ /* 0x100fe20008010887 */
[----:B------:R-:W-:Y:S01]  /*c640*/  MUFU.EX2 R114, R114 ;  /* 0x0000007200727308 */ /* 0x000fe20000000800 */
[----:B------:R-:W-:Y:S01]  /*c650*/  FFMA.FTZ R183, R172, UR4, -R135 ;  /* 0x00000004acb77c23 */ /* 0x000fe20008010887 */
[C---:B------:R-:W-:Y:S01]  /*c660*/  HMMA.16816.F32.BF16 R56, R4.reuse, R60, R56 ;  /* 0x0000003c0438723c */ /* 0x040fe20000041838 */
[--C-:B------:R-:W-:Y:S01]  /*c670*/  FFMA.FTZ R185, R166, UR4, -R147.reuse ;  /* 0x00000004a6b97c23 */ /* 0x100fe20008010893 */
[----:B------:R-:W-:Y:S01]  /*c680*/  MUFU.EX2 R113, R113 ;  /* 0x0000007100717308 */ /* 0x000fe20000000800 */
[----:B------:R-:W-:Y:S01]  /*c690*/  FFMA.FTZ R187, R164, UR4, -R147 ;  /* 0x00000004a4bb7c23 */ /* 0x000fe20008010893 */
[--C-:B------:R-:W-:Y:S01]  /*c6a0*/  FFMA.FTZ R191, R160, UR4, -R135.reuse ;  /* 0x00000004a0bf7c23 */ /* 0x100fe20008010887 */
[--C-:B------:R-:W-:Y:S01]  /*c6b0*/  FFMA.FTZ R189, R154, UR4, -R135.reuse ;  /* 0x000000049abd7c23 */ /* 0x100fe20008010887 */
[----:B------:R-:W-:Y:S01]  /*c6c0*/  MUFU.EX2 R157, R157 ;  /* 0x0000009d009d7308 */ /* 0x000fe20000000800 */
[----:B------:R-:W-:Y:S01]  /*c6d0*/  LDSM.16.MT88.4 R124, [R151+0xf800] ;  /* 0x00f80000977c783b */ /* 0x000fe20000004200 */
[C---:B------:R-:W-:Y:S01]  /*c6e0*/  HMMA.16816.F32.BF16 R20, R4.reuse, R22, R116 ;  /* 0x000000160414723c */ /* 0x040fe20000041874 */
[--C-:B------:R-:W-:Y:S01]  /*c6f0*/  FFMA.FTZ R116, R246, UR4, -R135.reuse ;  /* 0x00000004f6747c23 */ /* 0x100fe20008010887 */
[----:B------:R-:W-:Y:S01]  /*c700*/  MUFU.EX2 R163, R163 ;  /* 0x000000a300a37308 */ /* 0x000fe20000000800 */
[----:B------:R-:W-:Y:S01]  /*c710*/  FFMA.FTZ R117, R178, UR4, -R135 ;  /* 0x00000004b2757c23 */ /* 0x000fe20008010887 */
[----:B------:R-:W-:Y:S01]  /*c720*/  FFMA.FTZ R146, R233, R152, R146 ;  /* 0x00000098e9927223 */ /* 0x000fe20000010092 */
[----:B------:R-:W-:Y:S01]  /*c730*/  FFMA.FTZ R231, R231, R150, R142 ;  /* 0x00000096e7e77223 */ /* 0x000fe2000001008e */
[----:B------:R-:W-:Y:S02]  /*c740*/  MUFU.EX2 R184, R242 ;  /* 0x000000f200b87308 */ /* 0x000fe40000000800 */
[----:B------:R-:W-:Y:S01]  /*c750*/  HMMA.16816.F32.BF16 R60, R4, R62, R76 ;  /* 0x0000003e043c723c */ /* 0x000fe2000004184c */
[----:B------:R-:W5:Y:S01]  /*c760*/  LDSM.16.MT88.4 R76, [R2+0x800] ;  /* 0x00080000024c783b */ /* 0x000f620000004200 */
[----:B------:R-:W5:Y:S01]  /*c770*/  MUFU.EX2 R116, R116 ;  /* 0x0000007400747308 */ /* 0x000f620000000800 */
[----:B------:R-:W-:Y:S01]  /*c780*/  FADD.FTZ R145, R145, R146 ;  /* 0x0000009291917221 */ /* 0x000fe20000010000 */
[----:B------:R-:W-:-:S02]  /*c790*/  FADD.FTZ R231, R134, R231 ;  /* 0x000000e786e77221 */ /* 0x000fc40000010000 */
[----:B------:R-:W-:Y:S01]  /*c7a0*/  MUFU.EX2 R182, R182 ;  /* 0x000000b600b67308 */ /* 0x000fe20000000800 */
[----:B------:R-:W-:Y:S01]  /*c7b0*/  FADD.FTZ R144, R144, R145 ;  /* 0x0000009190907221 */ /* 0x000fe20000010000 */
[C---:B-1----:R-:W-:Y:S01]  /*c7c0*/  HMMA.16816.F32.BF16 R72, R4.reuse, R84, R72 ;  /* 0x000000540448723c */ /* 0x042fe20000041848 */
[----:B--2---:R-:W-:Y:S01]  /*c7d0*/  F2FP.BF16.F32.PACK_AB R84, R106, R111 ;  /* 0x0000006f6a54723e */ /* 0x004fe200000010ff */
[----:B------:R-:W-:Y:S01]  /*c7e0*/  MUFU.EX2 R161, R161 ;  /* 0x000000a100a17308 */ /* 0x000fe20000000800 */
[----:B---3--:R-:W-:Y:S01]  /*c7f0*/  F2FP.BF16.F32.PACK_AB R85, R109, R110 ;  /* 0x0000006e6d55723e */ /* 0x008fe200000010ff */
[----:B------:R-:W-:Y:S01]  /*c800*/  FADD.FTZ R132, R132, R231 ;  /* 0x000000e784847221 */ /* 0x000fe20000010000 */
[----:B------:R-:W-:Y:S01]  /*c810*/  FADD.FTZ R144, R143, R144 ;  /* 0x000000908f907221 */ /* 0x000fe20000010000 */
[----:B------:R-:W-:Y:S02]  /*c820*/  MUFU.EX2 R194, R194 ;  /* 0x000000c200c27308 */ /* 0x000fe40000000800 */
[----:B------:R-:W-:Y:S01]  /*c830*/  HMMA.16816.F32.BF16 R4, R4, R86, R100 ;  /* 0x000000560404723c */ /* 0x000fe20000041864 */
[----:B------:R-:W-:Y:S01]  /*c840*/  F2FP.BF16.F32.PACK_AB R86, R104, R107 ;  /* 0x0000006b6856723e */ /* 0x000fe200000010ff */
[----:B------:R-:W-:Y:S01]  /*c850*/  LDSM.16.MT88.4 R100, [R151+0xd000] ;  /* 0x00d000009764783b */ /* 0x000fe20000004200 */
[----:B----4-:R-:W-:Y:S01]  /*c860*/  F2FP.BF16.F32.PACK_AB R87, R105, R108 ;  /* 0x0000006c6957723e */ /* 0x010fe200000010ff */
[----:B------:R-:W1:Y:S01]  /*c870*/  MUFU.EX2 R167, R167 ;  /* 0x000000a700a77308 */ /* 0x000e620000000800 */
[----:B------:R-:W-:Y:S01]  /*c880*/  FADD.FTZ R153, R153, R132 ;  /* 0x0000008499997221 */ /* 0x000fe20000010000 */
[----:B------:R-:W-:Y:S01]  /*c890*/  FADD.FTZ R111, R111, R144 ;  /* 0x000000906f6f7221 */ /* 0x000fe20000010000 */
[----:B------:R-:W-:Y:S01]  /*c8a0*/  MOV R132, R149 ;  /* 0x0000009500847202 */ /* 0x000fe20000000f00 */
[----:B------:R-:W-:Y:S01]  /*c8b0*/  MUFU.EX2 R165, R165 ;  /* 0x000000a500a57308 */ /* 0x000fe20000000800 */
[----:B------:R-:W-:Y:S01]  /*c8c0*/  FADD.FTZ R110, R110, R153 ;  /* 0x000000996e6e7221 */ /* 0x000fe20000010000 */
[----:B------:R-:W-:Y:S01]  /*c8d0*/  HMMA.16816.F32.BF16 R8, R84, R96, R8 ;  /* 0x000000605408723c */ /* 0x000fe20000041808 */
[----:B------:R-:W-:Y:S01]  /*c8e0*/  FADD.FTZ R106, R106, R111 ;  /* 0x0000006f6a6a7221 */ /* 0x000fe20000010000 */
[----:B------:R-:W2:Y:S01]  /*c8f0*/  MUFU.EX2 R192, R192 ;  /* 0x000000c000c07308 */ /* 0x000ea20000000800 */
[----:B------:R-:W-:-:S02]  /*c900*/  FADD.FTZ R109, R109, R110 ;  /* 0x0000006e6d6d7221 */ /* 0x000fc40000010000 */
[----:B------:R-:W-:Y:S01]  /*c910*/  FADD.FTZ R107, R107, R106 ;  /* 0x0000006a6b6b7221 */ /* 0x000fe20000010000 */
[----:B------:R-:W-:Y:S01]  /*c920*/  MUFU.EX2 R196, R196 ;  /* 0x000000c400c47308 */ /* 0x000fe20000000800 */
[----:B------:R-:W-:Y:S01]  /*c930*/  FADD.FTZ R108, R108, R109 ;  /* 0x0000006d6c6c7221 */ /* 0x000fe20000010000 */
[C---:B------:R-:W-:Y:S01]  /*c940*/  HMMA.16816.F32.BF16 R12, R84.reuse, R98, R12 ;  /* 0x00000062540c723c */ /* 0x040fe2000004180c */
[----:B------:R-:W3:Y:S01]  /*c950*/  LDSM.16.MT88.4 R96, [R2+0x4800] ;  /* 0x004800000260783b */ /* 0x000ee20000004200 */
[----:B------:R-:W4:Y:S01]  /*c960*/  MUFU.EX2 R169, R169 ;  /* 0x000000a900a97308 */ /* 0x000f220000000800 */
[----:B------:R-:W-:Y:S01]  /*c970*/  FADD.FTZ R104, R104, R107 ;  /* 0x0000006b68687221 */ /* 0x000fe20000010000 */
[----:B------:R-:W-:Y:S02]  /*c980*/  FADD.FTZ R105, R105, R108 ;  /* 0x0000006c69697221 */ /* 0x000fe40000010000 */
[----:B------:R-:W-:Y:S02]  /*c990*/  MUFU.EX2 R226, R230 ;  /* 0x000000e600e27308 */ /* 0x000fe40000000800 */
[C---:B------:R-:W-:Y:S02]  /*c9a0*/  HMMA.16816.F32.BF16 R40, R84.reuse, R64, R40 ;  /* 0x000000405428723c */ /* 0x040fe40000041828 */
[----:B------:R-:W-:Y:S04]  /*c9b0*/  MUFU.EX2 R171, R171 ;  /* 0x000000ab00ab7308 */ /* 0x000fe80000000800 */
[----:B------:R-:W-:Y:S02]  /*c9c0*/  MUFU.EX2 R175, R175 ;  /* 0x000000af00af7308 */ /* 0x000fe40000000800 */
[C---:B------:R-:W-:Y:S01]  /*c9d0*/  HMMA.16816.F32.BF16 R44, R84.reuse, R66, R44 ;  /* 0x00000042542c723c */ /* 0x040fe2000004182c */
[----:B------:R-:W1:Y:S01]  /*c9e0*/  LDSM.16.MT88.4 R64, [R151+0x11000] ;  /* 0x011000009740783b */ /* 0x000e620000004200 */
[----:B------:R-:W-:Y:S04]  /*c9f0*/  MUFU.EX2 R173, R173 ;  /* 0x000000ad00ad7308 */ /* 0x000fe80000000800 */
[----:B------:R-:W-:Y:S02]  /*ca00*/  MUFU.EX2 R177, R177 ;  /* 0x000000b100b17308 */ /* 0x000fe40000000800 */
[C---:B-----5:R-:W-:Y:S02]  /*ca10*/  HMMA.16816.F32.BF16 R16, R84.reuse, R92, R16 ;  /* 0x0000005c5410723c */ /* 0x060fe40000041810 */
[----:B------:R-:W-:Y:S04]  /*ca20*/  MUFU.EX2 R186, R188 ;  /* 0x000000bc00ba7308 */ /* 0x000fe80000000800 */
[----:B------:R-:W-:Y:S02]  /*ca30*/  MUFU.EX2 R179, R179 ;  /* 0x000000b300b37308 */ /* 0x000fe40000000800 */
[C---:B------:R-:W-:Y:S01]  /*ca40*/  HMMA.16816.F32.BF16 R20, R84.reuse, R94, R20 ;  /* 0x0000005e5414723c */ /* 0x040fe20000041814 */
[----:B------:R-:W5:Y:S01]  /*ca50*/  LDSM.16.MT88.4 R92, [R3+0xd000] ;  /* 0x00d00000035c783b */ /* 0x000f620000004200 */
[----:B------:R-:W-:Y:S04]  /*ca60*/  MUFU.EX2 R178, R180 ;  /* 0x000000b400b27308 */ /* 0x000fe80000000800 */
[----:B------:R2:W-:Y:S02]  /*ca70*/  MUFU.EX2 R176, R117 ;  /* 0x0000007500b07308 */ /* 0x0005e40000000800 */
[C---:B------:R-:W-:Y:S02]  /*ca80*/  HMMA.16816.F32.BF16 R56, R84.reuse, R68, R56 ;  /* 0x000000445438723c */ /* 0x040fe40000041838 */
[----:B------:R-:W-:Y:S04]  /*ca90*/  MUFU.EX2 R181, R181 ;  /* 0x000000b500b57308 */ /* 0x000fe80000000800 */
[----:B------:R-:W-:Y:S02]  /*caa0*/  MUFU.EX2 R172, R174 ;  /* 0x000000ae00ac7308 */ /* 0x000fe40000000800 */
[----:B------:R-:W-:Y:S01]  /*cab0*/  HMMA.16816.F32.BF16 R60, R84, R70, R60 ;  /* 0x00000046543c723c */ /* 0x000fe2000004183c */
[----:B------:R-:W4:Y:S01]  /*cac0*/  LDSM.16.MT88.4 R68, [R2+0x1000] ;  /* 0x001000000244783b */ /* 0x000f220000004200 */
[----:B------:R-:W-:Y:S01]  /*cad0*/  MUFU.EX2 R183, R183 ;  /* 0x000000b700b77308 */ /* 0x000fe20000000800 */
[----:B--2---:R-:W-:-:S03]  /*cae0*/  FFMA.FTZ R117, R156, UR4, -R135 ;  /* 0x000000049c757c23 */ /* 0x004fc60008010887 */
[----:B------:R-:W-:Y:S02]  /*caf0*/  MUFU.EX2 R166, R168 ;  /* 0x000000a800a67308 */ /* 0x000fe40000000800 */
[C---:B------:R-:W-:Y:S02]  /*cb00*/  HMMA.16816.F32.BF16 R24, R84.reuse, R88, R24 ;  /* 0x000000585418723c */ /* 0x040fe40000041818 */
[----:B------:R-:W-:Y:S04]  /*cb10*/  MUFU.EX2 R185, R185 ;  /* 0x000000b900b97308 */ /* 0x000fe80000000800 */
[----:B------:R-:W-:Y:S02]  /*cb20*/  MUFU.EX2 R187, R187 ;  /* 0x000000bb00bb7308 */ /* 0x000fe40000000800 */
[C---:B------:R-:W-:Y:S01]  /*cb30*/  HMMA.16816.F32.BF16 R28, R84.reuse, R90, R28 ;  /* 0x0000005a541c723c */ /* 0x040fe2000004181c */
[----:B------:R-:W-:Y:S01]  /*cb40*/  LDSM.16.MT88.4 R88, [R155+0x1000] ;  /* 0x001000009b58783b */ /* 0x000fe20000004200 */
[----:B------:R-:W-:Y:S04]  /*cb50*/  MUFU.EX2 R160, R162 ;  /* 0x000000a200a07308 */ /* 0x000fe80000000800 */
[----:B------:R-:W-:Y:S02]  /*cb60*/  MUFU.EX2 R191, R191 ;  /* 0x000000bf00bf7308 */ /* 0x000fe40000000800 */
[C---:B------:R-:W-:Y:S02]  /*cb70*/  HMMA.16816.F32.BF16 R32, R84.reuse, R76, R32 ;  /* 0x0000004c5420723c */ /* 0x040fe40000041820 */
[----:B------:R-:W-:Y:S04]  /*cb80*/  MUFU.EX2 R156, R158 ;  /* 0x0000009e009c7308 */ /* 0x000fe80000000800 */
[----:B------:R-:W-:Y:S02]  /*cb90*/  MUFU.EX2 R154, R117 ;  /* 0x00000075009a7308 */ /* 0x000fe40000000800 */
[C---:B------:R-:W-:Y:S01]  /*cba0*/  HMMA.16816.F32.BF16 R36, R84.reuse, R78, R36 ;  /* 0x0000004e5424723c */ /* 0x040fe20000041824 */
[----:B------:R-:W2:Y:S01]  /*cbb0*/  LDSM.16.MT88.4 R76, [R3+0x11000] ;  /* 0x01100000034c783b */ /* 0x000ea20000004200 */
[----:B------:R-:W-:Y:S04]  /*cbc0*/  MUFU.EX2 R189, R189 ;  /* 0x000000bd00bd7308 */ /* 0x000fe80000000800 */
[----:B------:R-:W-:Y:S02]  /*cbd0*/  MUFU.EX2 R138, R138 ;  /* 0x0000008a008a7308 */ /* 0x000fe40000000800 */
[----:B------:R-:W-:Y:S01]  /*cbe0*/  HMMA.16816.F32.BF16 R48, R84, R80, R48 ;  /* 0x000000505430723c */ /* 0x000fe20000041830 */
[----:B------:R-:W-:Y:S01]  /*cbf0*/  F2FP.BF16.F32.PACK_AB R80, R112, R115 ;  /* 0x000000737050723e */ /* 0x000fe200000010ff */
[----:B------:R-:W-:Y:S01]  /*cc00*/  MUFU.EX2 R141, R141 ;  /* 0x0000008d008d7308 */ /* 0x000fe20000000800 */
[----:B------:R-:W-:Y:S01]  /*cc10*/  F2FP.BF16.F32.PACK_AB R81, R159, R116 ;  /* 0x000000749f51723e */ /* 0x000fe200000010ff */
[----:B------:R-:W-:-:S04]  /*cc20*/  FADD.FTZ R115, R115, R104 ;  /* 0x0000006873737221 */ /* 0x000fc80000010000 */
[----:B------:R-:W-:Y:S01]  /*cc30*/  HMMA.16816.F32.BF16 R52, R84, R82, R52 ;  /* 0x000000525434723c */ /* 0x000fe20000041834 */
[----:B------:R-:W-:Y:S01]  /*cc40*/  F2FP.BF16.F32.PACK_AB R82, R113, R114 ;  /* 0x000000727152723e */ /* 0x000fe200000010ff */
[----:B------:R-:W-:Y:S01]  /*cc50*/  FADD.FTZ R115, R112, R115 ;  /* 0x0000007370737221 */ /* 0x000fe20000010000 */
[----:B------:R-:W-:-:S03]  /*cc60*/  F2FP.BF16.F32.PACK_AB R83, R157, R170 ;  /* 0x000000aa9d53723e */ /* 0x000fc600000010ff */
[----:B------:R-:W-:Y:S02]  /*cc70*/  FADD.FTZ R114, R114, R115 ;  /* 0x0000007372727221 */ /* 0x000fe40000010000 */
[----:B---3--:R-:W-:Y:S02]  /*cc80*/  HMMA.16816.F32.BF16 R72, R84, R96, R72 ;  /* 0x000000605448723c */ /* 0x008fe40000041848 */
[----:B------:R-:W-:-:S06]  /*cc90*/  FADD.FTZ R114, R113, R114 ;  /* 0x0000007271727221 */ /* 0x000fcc0000010000 */
[----:B------:R-:W-:Y:S01]  /*cca0*/  HMMA.16816.F32.BF16 R4, R84, R98, R4 ;  /* 0x000000625404723c */ /* 0x000fe20000041804 */
[----:B------:R-:W3:Y:S04]  /*ccb0*/  LDSM.16.MT88.4 R84, [R155+0x5000] ;  /* 0x005000009b54783b */ /* 0x000ee80000004200 */
[----:B------:R-:W-:Y:S03]  /*ccc0*/  LDSM.16.MT88.4 R96, [R151+0xd800] ;  /* 0x00d800009760783b */ /* 0x000fe60000004200 */
[C---:B-1----:R-:W-:Y:S08]  /*ccd0*/  HMMA.16816.F32.BF16 R40, R80.reuse, R64, R40 ;  /* 0x000000405028723c */ /* 0x042ff00000041828 */
[C---:B------:R-:W-:Y:S01]  /*cce0*/  HMMA.16816.F32.BF16 R44, R80.reuse, R66, R44 ;  /* 0x00000042502c723c */ /* 0x040fe2000004182c */
[----:B------:R-:W1:Y:S07]  /*ccf0*/  LDSM.16.MT88.4 R64, [R2+0x5000] ;  /* 0x005000000240783b */ /* 0x000e6e0000004200 */
[C---:B-----5:R-:W-:Y:S08]  /*cd00*/  HMMA.16816.F32.BF16 R16, R80.reuse, R92, R16 ;  /* 0x0000005c5010723c */ /* 0x060ff00000041810 */
[C---:B------:R-:W-:Y:S01]  /*cd10*/  HMMA.16816.F32.BF16 R20, R80.reuse, R94, R20 ;  /* 0x0000005e5014723c */ /* 0x040fe20000041814 */
[----:B------:R-:W5:Y:S07]  /*cd20*/  LDSM.16.MT88.4 R92, [R3+0xd800] ;  /* 0x00d80000035c783b */ /* 0x000f6e0000004200 */
[C---:B----4-:R-:W-:Y:S08]  /*cd30*/  HMMA.16816.F32.BF16 R32, R80.reuse, R68, R32 ;  /* 0x000000445020723c */ /* 0x050ff00000041820 */
[C---:B------:R-:W-:Y:S01]  /*cd40*/  HMMA.16816.F32.BF16 R36, R80.reuse, R70, R36 ;  /* 0x000000465024723c */ /* 0x040fe20000041824 */
[----:B------:R-:W4:Y:S07]  /*cd50*/  LDSM.16.MT88.4 R68, [R151+0x11800] ;  /* 0x011800009744783b */ /* 0x000f2e0000004200 */
[C---:B--2---:R-:W-:Y:S08]  /*cd60*/  HMMA.16816.F32.BF16 R48, R80.reuse, R76, R48 ;  /* 0x0000004c5030723c */ /* 0x044ff00000041830 */
[C---:B------:R-:W-:Y:S01]  /*cd70*/  HMMA.16816.F32.BF16 R52, R80.reuse, R78, R52 ;  /* 0x0000004e5034723c */ /* 0x040fe20000041834 */
[----:B------:R-:W2:Y:S07]  /*cd80*/  LDSM.16.MT88.4 R76, [R2+0x1800] ;  /* 0x00180000024c783b */ /* 0x000eae0000004200 */
[C---:B---3--:R-:W-:Y:S08]  /*cd90*/  HMMA.16816.F32.BF16 R56, R80.reuse, R84, R56 ;  /* 0x000000545038723c */ /* 0x048ff00000041838 */
[C---:B------:R-:W-:Y:S01]  /*cda0*/  HMMA.16816.F32.BF16 R60, R80.reuse, R86, R60 ;  /* 0x00000056503c723c */ /* 0x040fe2000004183c */
[----:B------:R-:W3:Y:S07]  /*cdb0*/  LDSM.16.MT88.4 R84, [R3+0x11800] ;  /* 0x011800000354783b */ /* 0x000eee0000004200 */
[C---:B------:R-:W-:Y:S08]  /*cdc0*/  HMMA.16816.F32.BF16 R8, R80.reuse, R100, R8 ;  /* 0x000000645008723c */ /* 0x040ff00000041808 */
[C---:B------:R-:W-:Y:S01]  /*cdd0*/  HMMA.16816.F32.BF16 R12, R80.reuse, R102, R12 ;  /* 0x00000066500c723c */ /* 0x040fe2000004180c */
[----:B------:R-:W3:Y:S07]  /*cde0*/  LDSM.16.MT88.4 R100, [R155+0x5800] ;  /* 0x005800009b64783b */ /* 0x000eee0000004200 */
[----:B-1----:R-:W-:Y:S01]  /*cdf0*/  HMMA.16816.F32.BF16 R72, R80, R64, R72 ;  /* 0x000000405048723c */ /* 0x002fe20000041848 */
[----:B------:R-:W-:Y:S01]  /*ce00*/  F2FP.BF16.F32.PACK_AB R64, R184, R163 ;  /* 0x000000a3b840723e */ /* 0x000fe200000010ff */
[----:B------:R-:W-:Y:S01]  /*ce10*/  FADD.FTZ R163, R163, R114 ;  /* 0x00000072a3a37221 */ /* 0x000fe20000010000 */
[----:B------:R-:W-:-:S03]  /*ce20*/  F2FP.BF16.F32.PACK_AB R65, R167, R194 ;  /* 0x000000c2a741723e */ /* 0x000fc600000010ff */
[----:B------:R-:W-:Y:S02]  /*ce30*/  FADD.FTZ R163, R184, R163 ;  /* 0x000000a3b8a37221 */ /* 0x000fe40000010000 */
[----:B------:R-:W-:Y:S01]  /*ce40*/  HMMA.16816.F32.BF16 R4, R80, R66, R4 ;  /* 0x000000425004723c */ /* 0x000fe20000041804 */
[----:B------:R-:W-:Y:S01]  /*ce50*/  F2FP.BF16.F32.PACK_AB R66, R161, R182 ;  /* 0x000000b6a142723e */ /* 0x000fe200000010ff */
[----:B------:R-:W-:Y:S01]  /*ce60*/  FADD.FTZ R182, R182, R163 ;  /* 0x000000a3b6b67221 */ /* 0x000fe20000010000 */
[----:B------:R-:W-:-:S03]  /*ce70*/  F2FP.BF16.F32.PACK_AB R67, R192, R165 ;  /* 0x000000a5c043723e */ /* 0x000fc600000010ff */
[----:B------:R-:W-:Y:S02]  /*ce80*/  FADD.FTZ R161, R161, R182 ;  /* 0x000000b6a1a17221 */ /* 0x000fe40000010000 */
[C---:B------:R-:W-:Y:S08]  /*ce90*/  HMMA.16816.F32.BF16 R24, R80.reuse, R88, R24 ;  /* 0x000000585018723c */ /* 0x040ff00000041818 */
[----:B------:R-:W-:Y:S01]  /*cea0*/  HMMA.16816.F32.BF16 R28, R80, R90, R28 ;  /* 0x0000005a501c723c */ /* 0x000fe2000004181c */
[----:B------:R-:W1:Y:S04]  /*ceb0*/  LDSM.16.MT88.4 R88, [R155+0x1800] ;  /* 0x001800009b58783b */ /* 0x000e680000004200 */
[----:B------:R-:W-:Y:S03]  /*cec0*/  LDSM.16.MT88.4 R80, [R3+0x12000] ;  /* 0x012000000350783b */ /* 0x000fe60000004200 */
        /* <DEDUP_REMOVED lines=8> */
[----:B------:R-:W-:Y:S07]  /*cf50*/  LDSM.16.MT88.4 R76, [R2+0x2000] ;  /* 0x00200000024c783b */ /* 0x000fee0000004200 */
[C---:B---3--:R-:W-:Y:S08]  /*cf60*/  HMMA.16816.F32.BF16 R48, R64.reuse, R84, R48 ;  /* 0x000000544030723c */ /* 0x048ff00000041830 */
[C---:B------:R-:W-:Y:S01]  /*cf70*/  HMMA.16816.F32.BF16 R52, R64.reuse, R86, R52 ;  /* 0x000000564034723c */ /* 0x040fe20000041834 */
[----:B------:R-:W2:Y:S07]  /*cf80*/  LDSM.16.MT88.4 R84, [R151+0xe000] ;  /* 0x00e000009754783b */ /* 0x000eae0000004200 */
[----:B------:R-:W-:Y:S01]  /*cf90*/  HMMA.16816.F32.BF16 R56, R64, R100, R56 ;  /* 0x000000644038723c */ /* 0x000fe20000041838 */
[----:B------:R-:W-:-:S02]  /*cfa0*/  FFMA.FTZ R100, R204, UR4, -R135 ;  /* 0x00000004cc647c23 */ /* 0x000fc40008010887 */
[----:B------:R-:W3:Y:S04]  /*cfb0*/  MUFU.EX2 R204, R206 ;  /* 0x000000ce00cc7308 */ /* 0x000ee80000000800 */
[----:B------:R5:W4:Y:S01]  /*cfc0*/  MUFU.EX2 R202, R100 ;  /* 0x0000006400ca7308 */ /* 0x000b220000000800 */
[C---:B------:R-:W-:Y:S08]  /*cfd0*/  HMMA.16816.F32.BF16 R8, R64.reuse, R96, R8 ;  /* 0x000000604008723c */ /* 0x040ff00000041808 */
[C---:B------:R-:W-:Y:S01]  /*cfe0*/  HMMA.16816.F32.BF16 R12, R64.reuse, R98, R12 ;  /* 0x00000062400c723c */ /* 0x040fe2000004180c */
[----:B------:R-:W2:Y:S07]  /*cff0*/  LDSM.16.MT88.4 R96, [R3+0xe000] ;  /* 0x00e000000360783b */ /* 0x000eae0000004200 */
[C---:B-1----:R-:W-:Y:S08]  /*d000*/  HMMA.16816.F32.BF16 R24, R64.reuse, R88, R24 ;  /* 0x000000584018723c */ /* 0x042ff00000041818 */
[C---:B------:R-:W-:Y:S01]  /*d010*/  HMMA.16816.F32.BF16 R28, R64.reuse, R90, R28 ;  /* 0x0000005a401c723c */ /* 0x040fe2000004181c */
[----:B------:R-:W-:Y:S07]  /*d020*/  LDSM.16.MT88.4 R88, [R155+0x2000] ;  /* 0x002000009b58783b */ /* 0x000fee0000004200 */
[C---:B------:R-:W-:Y:S01]  /*d030*/  HMMA.16816.F32.BF16 R60, R64.reuse, R102, R60 ;  /* 0x00000066403c723c */ /* 0x040fe2000004183c */
[----:B-----5:R-:W-:Y:S07]  /*d040*/  LDSM.16.MT88.4 R100, [R3+0x12800] ;  /* 0x012800000364783b */ /* 0x020fee0000004200 */
[C---:B------:R-:W-:Y:S08]  /*d050*/  HMMA.16816.F32.BF16 R72, R64.reuse, R92, R72 ;  /* 0x0000005c4048723c */ /* 0x040ff00000041848 */
[----:B------:R-:W-:Y:S01]  /*d060*/  HMMA.16816.F32.BF16 R4, R64, R94, R4 ;  /* 0x0000005e4004723c */ /* 0x000fe20000041804 */
[----:B------:R-:W-:Y:S01]  /*d070*/  F2FP.BF16.F32.PACK_AB R64, R169, R196 ;  /* 0x000000c4a940723e */ /* 0x000fe200000010ff */
[----:B------:R-:W-:Y:S01]  /*d080*/  LDSM.16.MT88.4 R92, [R3+0xe800] ;  /* 0x00e80000035c783b */ /* 0x000fe20000004200 */
[----:B---3--:R-:W-:Y:S01]  /*d090*/  F2FP.BF16.F32.PACK_AB R65, R204, R175 ;  /* 0x000000afcc41723e */ /* 0x008fe200000010ff */
[----:B------:R-:W-:Y:S01]  /*d0a0*/  FADD.FTZ R196, R196, R161 ;  /* 0x000000a1c4c47221 */ /* 0x000fe20000010000 */
[----:B------:R-:W-:-:S02]  /*d0b0*/  F2FP.BF16.F32.PACK_AB R66, R171, R226 ;  /* 0x000000e2ab42723e */ /* 0x000fc400000010ff */
[----:B----4-:R-:W-:Y:S01]  /*d0c0*/  F2FP.BF16.F32.PACK_AB R67, R173, R202 ;  /* 0x000000caad43723e */ /* 0x010fe200000010ff */
[----:B------:R-:W-:-:S04]  /*d0d0*/  FADD.FTZ R169, R169, R196 ;  /* 0x000000c4a9a97221 */ /* 0x000fc80000010000 */
[----:B------:R-:W-:Y:S02]  /*d0e0*/  FADD.FTZ R226, R226, R169 ;  /* 0x000000a9e2e27221 */ /* 0x000fe40000010000 */
[----:B------:R-:W-:Y:S02]  /*d0f0*/  HMMA.16816.F32.BF16 R40, R64, R68, R40 ;  /* 0x000000444028723c */ /* 0x000fe40000041828 */
[----:B------:R-:W-:-:S06]  /*d100*/  FADD.FTZ R226, R171, R226 ;  /* 0x000000e2abe27221 */ /* 0x000fcc0000010000 */
[C---:B------:R-:W-:Y:S01]  /*d110*/  HMMA.16816.F32.BF16 R44, R64.reuse, R70, R44 ;  /* 0x00000046402c723c */ /* 0x040fe2000004182c */
[----:B------:R-:W1:Y:S07]  /*d120*/  LDSM.16.MT88.4 R68, [R2+0x6000] ;  /* 0x006000000244783b */ /* 0x000e6e0000004200 */
[C---:B--2---:R-:W-:Y:S08]  /*d130*/  HMMA.16816.F32.BF16 R8, R64.reuse, R84, R8 ;  /* 0x000000544008723c */ /* 0x044ff00000041808 */
        /* <DEDUP_REMOVED lines=22> */
[C---:B------:R-:W-:Y:S01]  /*d2a0*/  HMMA.16816.F32.BF16 R28, R64.reuse, R90, R28 ;  /* 0x0000005a401c723c */ /* 0x040fe2000004181c */
[----:B------:R-:W1:Y:S07]  /*d2b0*/  LDSM.16.MT88.4 R88, [R155+0x2800] ;  /* 0x002800009b58783b */ /* 0x000e6e0000004200 */
[C---:B--2---:R-:W-:Y:S08]  /*d2c0*/  HMMA.16816.F32.BF16 R56, R64.reuse, R84, R56 ;  /* 0x000000544038723c */ /* 0x044ff00000041838 */
        /* <DEDUP_REMOVED lines=21> */
[C---:B--2---:R-:W-:Y:S08]  /*d420*/  HMMA.16816.F32.BF16 R56, R68.reuse, R64, R56 ;  /* 0x000000404438723c */ /* 0x044ff00000041838 */
[C---:B------:R-:W-:Y:S01]  /*d430*/  HMMA.16816.F32.BF16 R60, R68.reuse, R66, R60 ;  /* 0x00000042443c723c */ /* 0x040fe2000004183c */
[----:B------:R-:W2:Y:S07]  /*d440*/  LDSM.16.MT88.4 R64, [R155+0x7000] ;  /* 0x007000009b40783b */ /* 0x000eae0000004200 */
[C---:B---3--:R-:W-:Y:S08]  /*d450*/  HMMA.16816.F32.BF16 R72, R68.reuse, R76, R72 ;  /* 0x0000004c4448723c */ /* 0x048ff00000041848 */
[----:B------:R-:W-:Y:S01]  /*d460*/  HMMA.16816.F32.BF16 R4, R68, R78, R4 ;  /* 0x0000004e4404723c */ /* 0x000fe20000041804 */
[----:B------:R-:W3:Y:S01]  /*d470*/  LDSM.16.MT88.4 R76, [R2+0x7000] ;  /* 0x00700000024c783b */ /* 0x000ee20000004200 */
[----:B------:R-:W-:Y:S01]  /*d480*/  F2FP.BF16.F32.PACK_AB R68, R185, R166 ;  /* 0x000000a6b944723e */ /* 0x000fe200000010ff */
[----:B------:R-:W-:Y:S01]  /*d490*/  FADD.FTZ R166, R166, R179 ;  /* 0x000000b3a6a67221 */ /* 0x000fe20000010000 */
[----:B------:R-:W-:-:S02]  /*d4a0*/  F2FP.BF16.F32.PACK_AB R69, R156, R191 ;  /* 0x000000bf9c45723e */ /* 0x000fc400000010ff */
[----:B------:R-:W-:Y:S01]  /*d4b0*/  F2FP.BF16.F32.PACK_AB R70, R160, R187 ;  /* 0x000000bba046723e */ /* 0x000fe200000010ff */
[----:B------:R-:W-:Y:S01]  /*d4c0*/  FADD.FTZ R166, R185, R166 ;  /* 0x000000a6b9a67221 */ /* 0x000fe20000010000 */
[----:B------:R-:W-:-:S03]  /*d4d0*/  F2FP.BF16.F32.PACK_AB R71, R189, R154 ;  /* 0x0000009abd47723e */ /* 0x000fc600000010ff */
[----:B------:R-:W-:-:S04]  /*d4e0*/  FADD.FTZ R187, R187, R166 ;  /* 0x000000a6bbbb7221 */ /* 0x000fc80000010000 */
[C---:B----4-:R-:W-:Y:S01]  /*d4f0*/  HMMA.16816.F32.BF16 R40, R68.reuse, R80, R40 ;  /* 0x000000504428723c */ /* 0x050fe20000041828 */
[--C-:B------:R-:W-:Y:S01]  /*d500*/  FFMA.FTZ R81, R137, UR4, -R147.reuse ;  /* 0x0000000489517c23 */ /* 0x100fe20008010893 */
[----:B------:R-:W-:Y:S01]  /*d510*/  FFMA.FTZ R137, R136, UR4, -R147 ;  /* 0x0000000488897c23 */ /* 0x000fe20008010893 */
[--C-:B------:R-:W-:Y:S01]  /*d520*/  FFMA.FTZ R80, R0, UR4, -R135.reuse ;  /* 0x0000000400507c23 */ /* 0x100fe20008010887 */
[----:B------:R-:W-:Y:S01]  /*d530*/  FFMA.FTZ R0, R139, UR4, -R135 ;  /* 0x000000048b007c23 */ /* 0x000fe20008010887 */
[----:B------:R4:W-:Y:S01]  /*d540*/  MUFU.EX2 R136, R81 ;  /* 0x0000005100887308 */ /* 0x0009e20000000800 */
[----:B------:R-:W-:Y:S02]  /*d550*/  FADD.FTZ R187, R160, R187 ;  /* 0x000000bba0bb7221 */ /* 0x000fe40000010000 */
[C---:B-----5:R-:W-:Y:S01]  /*d560*/  HMMA.16816.F32.BF16 R8, R68.reuse, R96, R8 ;  /* 0x000000604408723c */ /* 0x060fe20000041808 */
[----:B------:R-:W5:Y:S04]  /*d570*/  MUFU.EX2 R137, R137 ;  /* 0x0000008900897308 */ /* 0x000f680000000800 */
[----:B------:R-:W-:Y:S03]  /*d580*/  MUFU.EX2 R139, R80 ;  /* 0x00000050008b7308 */ /* 0x000fe60000000800 */
[----:B------:R-:W-:Y:S01]  /*d590*/  HMMA.16816.F32.BF16 R12, R68, R98, R12 ;  /* 0x00000062440c723c */ /* 0x000fe2000004180c */
[----:B------:R-:W5:Y:S01]  /*d5a0*/  MUFU.EX2 R0, R0 ;  /* 0x0000000000007308 */ /* 0x000f620000000800 */
[--C-:B----4-:R-:W-:Y:S01]  /*d5b0*/  FFMA.FTZ R81, R140, UR4, -R135.reuse ;  /* 0x000000048c517c23 */ /* 0x110fe20008010887 */
[----:B------:R-:W-:-:S03]  /*d5c0*/  FFMA.FTZ R140, R133, UR4, -R135 ;  /* 0x00000004858c7c23 */ /* 0x000fc60008010887 */
[----:B------:R-:W-:Y:S02]  /*d5d0*/  MUFU.EX2 R133, R81 ;  /* 0x0000005100857308 */ /* 0x000fe40000000800 */
[C---:B------:R-:W-:Y:S02]  /*d5e0*/  HMMA.16816.F32.BF16 R16, R68.reuse, R92, R16 ;  /* 0x0000005c4410723c */ /* 0x040fe40000041810 */
[----:B------:R-:W4:Y:S06]  /*d5f0*/  MUFU.EX2 R140, R140 ;  /* 0x0000008c008c7308 */ /* 0x000f2c0000000800 */
[C---:B------:R-:W-:Y:S01]  /*d600*/  HMMA.16816.F32.BF16 R20, R68.reuse, R94, R20 ;  /* 0x0000005e4414723c */ /* 0x040fe20000041814 */
[----:B------:R-:W4:Y:S07]  /*d610*/  LDSM.16.MT88.4 R92, [R151+0x13800] ;  /* 0x01380000975c783b */ /* 0x000f2e0000004200 */
[C---:B-1----:R-:W-:Y:S08]  /*d620*/  HMMA.16816.F32.BF16 R24, R68.reuse, R88, R24 ;  /* 0x000000584418723c */ /* 0x042ff00000041818 */
[C---:B------:R-:W-:Y:S08]  /*d630*/  HMMA.16816.F32.BF16 R28, R68.reuse, R90, R28 ;  /* 0x0000005a441c723c */ /* 0x040ff0000004181c */
[C---:B------:R-:W-:Y:S08]  /*d640*/  HMMA.16816.F32.BF16 R32, R68.reuse, R84, R32 ;  /* 0x000000544420723c */ /* 0x040ff00000041820 */
[C---:B------:R-:W-:Y:S01]  /*d650*/  HMMA.16816.F32.BF16 R36, R68.reuse, R86, R36 ;  /* 0x000000564424723c */ /* 0x040fe20000041824 */
[----:B------:R-:W1:Y:S07]  /*d660*/  LDSM.16.MT88.4 R84, [R3+0x13800] ;  /* 0x013800000354783b */ /* 0x000e6e0000004200 */
[C---:B------:R-:W-:Y:S08]  /*d670*/  HMMA.16816.F32.BF16 R44, R68.reuse, R82, R44 ;  /* 0x00000052442c723c */ /* 0x040ff0000004182c */
[C---:B------:R-:W-:Y:S08]  /*d680*/  HMMA.16816.F32.BF16 R48, R68.reuse, R100, R48 ;  /* 0x000000644430723c */ /* 0x040ff00000041830 */
[C---:B------:R-:W-:Y:S01]  /*d690*/  HMMA.16816.F32.BF16 R52, R68.reuse, R102, R52 ;  /* 0x000000664434723c */ /* 0x040fe20000041834 */
[----:B------:R-:W-:Y:S07]  /*d6a0*/  LDSM.16.MT88.4 R100, [R2+0x3800] ;  /* 0x003800000264783b */ /* 0x000fee0000004200 */
[C---:B--2---:R-:W-:Y:S08]  /*d6b0*/  HMMA.16816.F32.BF16 R56, R68.reuse, R64, R56 ;  /* 0x000000404438723c */ /* 0x044ff00000041838 */
[C---:B------:R-:W-:Y:S01]  /*d6c0*/  HMMA.16816.F32.BF16 R60, R68.reuse, R66, R60 ;  /* 0x00000042443c723c */ /* 0x040fe2000004183c */
[----:B------:R2:W-:Y:S07]  /*d6d0*/  LDSM.16.MT88.4 R64, [R3+0xf800] ;  /* 0x00f800000340783b */ /* 0x0005ee0000004200 */
[C---:B---3--:R-:W-:Y:S08]  /*d6e0*/  HMMA.16816.F32.BF16 R72, R68.reuse, R76, R72 ;  /* 0x0000004c4448723c */ /* 0x048ff00000041848 */
[----:B------:R-:W-:Y:S01]  /*d6f0*/  HMMA.16816.F32.BF16 R4, R68, R78, R4 ;  /* 0x0000004e4404723c */ /* 0x000fe20000041804 */
[----:B-----5:R-:W-:Y:S01]  /*d700*/  F2FP.BF16.F32.PACK_AB R68, R137, R136 ;  /* 0x000000888944723e */ /* 0x020fe200000010ff */
[----:B------:R-:W3:Y:S01]  /*d710*/  LDSM.16.MT88.4 R76, [R155+0x7800] ;  /* 0x007800009b4c783b */ /* 0x000ee20000004200 */
[----:B------:R-:W-:Y:S01]  /*d720*/  F2FP.BF16.F32.PACK_AB R69, R0, R139 ;  /* 0x0000008b0045723e */ /* 0x000fe200000010ff */
[----:B------:R-:W-:Y:S01]  /*d730*/  FADD.FTZ R136, R136, R187 ;  /* 0x000000bb88887221 */ /* 0x000fe20000010000 */
[----:B------:R-:W-:-:S02]  /*d740*/  F2FP.BF16.F32.PACK_AB R70, R141, R138 ;  /* 0x0000008a8d46723e */ /* 0x000fc400000010ff */
[----:B----4-:R-:W-:Y:S01]  /*d750*/  F2FP.BF16.F32.PACK_AB R71, R140, R133 ;  /* 0x000000858c47723e */ /* 0x010fe200000010ff */
[----:B------:R-:W-:Y:S01]  /*d760*/  FADD.FTZ R137, R137, R136 ;  /* 0x0000008889897221 */ /* 0x000fe20000010000 */
[----:B--2---:R-:W-:-:S03]  /*d770*/  MOV R3, R148 ;  /* 0x0000009400037202 */ /* 0x004fc60000000f00 */
[----:B------:R-:W-:Y:S02]  /*d780*/  FADD.FTZ R138, R138, R137 ;  /* 0x000000898a8a7221 */ /* 0x000fe40000010000 */
[----:B------:R-:W-:Y:S01]  /*d790*/  HMMA.16816.F32.BF16 R128, R68, R124, R8 ;  /* 0x0000007c4480723c */ /* 0x000fe20000041808 */
[----:B------:R-:W2:Y:S01]  /*d7a0*/  LDSM.16.MT88.4 R8, [R155+0x3800] ;  /* 0x003800009b08783b */ /* 0x000ea20000004200 */
[----:B------:R-:W-:-:S06]  /*d7b0*/  FADD.FTZ R233, R141, R138 ;  /* 0x0000008a8de97221 */ /* 0x000fcc0000010000 */
[----:B------:R-:W-:Y:S01]  /*d7c0*/  HMMA.16816.F32.BF16 R124, R68, R126, R12 ;  /* 0x0000007e447c723c */ /* 0x000fe2000004180c */
[----:B------:R-:W-:-:S04]  /*d7d0*/  FADD.FTZ R12, R116, R105 ;  /* 0x00000069740c7221 */ /* 0x000fc80000010000 */
[----:B------:R-:W-:-:S03]  /*d7e0*/  FADD.FTZ R159, R159, R12 ;  /* 0x0000000c9f9f7221 */ /* 0x000fc60000010000 */
[----:B------:R-:W-:Y:S01]  /*d7f0*/  HMMA.16816.F32.BF16 R96, R68, R92, R40 ;  /* 0x0000005c4460723c */ /* 0x000fe20000041828 */
[----:B------:R-:W-:-:S04]  /*d800*/  FADD.FTZ R170, R170, R159 ;  /* 0x0000009faaaa7221 */ /* 0x000fc80000010000 */
[----:B------:R-:W-:-:S03]  /*d810*/  FADD.FTZ R157, R157, R170 ;  /* 0x000000aa9d9d7221 */ /* 0x000fc60000010000 */
[----:B-1----:R-:W-:Y:S01]  /*d820*/  HMMA.16816.F32.BF16 R88, R68, R84, R48 ;  /* 0x000000544458723c */ /* 0x002fe20000041830 */
[----:B------:R-:W-:-:S04]  /*d830*/  FADD.FTZ R194, R194, R157 ;  /* 0x0000009dc2c27221 */ /* 0x000fc80000010000 */
[----:B------:R-:W-:-:S03]  /*d840*/  FADD.FTZ R194, R167, R194 ;  /* 0x000000c2a7c27221 */ /* 0x000fc60000010000 */
[----:B---3--:R-:W-:Y:S01]  /*d850*/  HMMA.16816.F32.BF16 R80, R68, R76, R56 ;  /* 0x0000004c4450723c */ /* 0x008fe20000041838 */
[----:B------:R-:W-:-:S04]  /*d860*/  FADD.FTZ R165, R165, R194 ;  /* 0x000000c2a5a57221 */ /* 0x000fc80000010000 */
[----:B------:R-:W-:-:S03]  /*d870*/  FADD.FTZ R192, R192, R165 ;  /* 0x000000a5c0c07221 */ /* 0x000fc60000010000 */
[----:B------:R-:W-:Y:S01]  /*d880*/  HMMA.16816.F32.BF16 R104, R68, R100, R32 ;  /* 0x000000644468723c */ /* 0x000fe20000041820 */
[----:B------:R-:W-:-:S04]  /*d890*/  FADD.FTZ R175, R175, R192 ;  /* 0x000000c0afaf7221 */ /* 0x000fc80000010000 */
[----:B------:R-:W-:-:S03]  /*d8a0*/  FADD.FTZ R175, R204, R175 ;  /* 0x000000afccaf7221 */ /* 0x000fc60000010000 */
[----:B--2---:R-:W-:Y:S01]  /*d8b0*/  HMMA.16816.F32.BF16 R112, R68, R8, R24 ;  /* 0x000000084470723c */ /* 0x004fe20000041818 */
[----:B------:R-:W-:-:S04]  /*d8c0*/  FADD.FTZ R202, R202, R175 ;  /* 0x000000afcaca7221 */ /* 0x000fc80000010000 */
[----:B------:R-:W-:-:S03]  /*d8d0*/  FADD.FTZ R173, R173, R202 ;  /* 0x000000caadad7221 */ /* 0x000fc60000010000 */
[----:B------:R-:W-:Y:S01]  /*d8e0*/  HMMA.16816.F32.BF16 R108, R68, R10, R28 ;  /* 0x0000000a446c723c */ /* 0x000fe2000004181c */
[----:B------:R-:W1:Y:S01]  /*d8f0*/  LDSM.16.MT88.4 R8, [R2+0x7800] ;  /* 0x007800000208783b */ /* 0x000e620000004200 */
[----:B------:R-:W-:-:S04]  /*d900*/  FADD.FTZ R176, R176, R173 ;  /* 0x000000adb0b07221 */ /* 0x000fc80000010000 */
[----:B------:R-:W-:Y:S02]  /*d910*/  FADD.FTZ R181, R181, R176 ;  /* 0x000000b0b5b57221 */ /* 0x000fe40000010000 */
[----:B------:R-:W-:Y:S02]  /*d920*/  HMMA.16816.F32.BF16 R92, R68, R94, R44 ;  /* 0x0000005e445c723c */ /* 0x000fe4000004182c */
        /* <DEDUP_REMOVED lines=14> */
[C---:B------:R-:W-:Y:S08]  /*da10*/  HMMA.16816.F32.BF16 R100, R68.reuse, R102, R36 ;  /* 0x000000664464723c */ /* 0x040ff00000041824 */
[C---:B-1----:R-:W-:Y:S08]  /*da20*/  HMMA.16816.F32.BF16 R72, R68.reuse, R8, R72 ;  /* 0x000000084448723c */ /* 0x042ff00000041848 */
[----:B------:R-:W-:-:S15]  /*da30*/  HMMA.16816.F32.BF16 R68, R68, R10, R4 ;  /* 0x0000000a4444723c */ /* 0x000fde0000041804 */
[----:B------:R-:W-:-:S05]  /*da40*/  NOP ;  /* 0x0000000000007918 */ /* 0x000fca0000000000 */
.L_x_658:
        /* <DEDUP_REMOVED lines=21> */
[----:B------:R-:W4:Y:S01]  /*dba0*/  LDCU UR4, c[0x0][0x45c] ;  /* 0x00008b80ff0477ac */ /* 0x000f220008000800 */
[----:B------:R-:W2:Y:S01]  /*dbb0*/  LDCU.64 UR6, c[0x0][0x3a0] ;  /* 0x00007400ff0677ac */ /* 0x000ea20008000a00 */
[----:B------:R-:W2:Y:S01]  /*dbc0*/  LDCU.64 UR8, c[0x0][0x3a8] ;  /* 0x00007500ff0877ac */ /* 0x000ea20008000a00 */
[----:B-1----:R-:W-:-:S12]  /*dbd0*/  ULEA UR5, UR10, UR13, 0x18 ;  /* 0x0000000d0a057291 */ /* 0x002fd8000f8ec0ff */
.L_x_668:
        /* <DEDUP_REMOVED lines=91> */
.L_x_665:
[----:B------:R-:W-:Y:S02]  /*e190*/  LEA R229, R229, UR5, 0x1 ;  /* 0x00000005e5e57c11 */ /* 0x000fe4000f8e08ff */
[C---:B------:R-:W-:Y:S02]  /*e1a0*/  SHF.L.U32 R29, R28.reuse, 0x5, RZ ;  /* 0x000000051c1d7819 */ /* 0x040fe400000006ff */
[----:B------:R-:W-:Y:S01]  /*e1b0*/  SHF.L.U64.HI R28, R28, 0x5, R31 ;  /* 0x000000051c1c7819 */ /* 0x000fe2000001021f */
[----:B------:R-:W-:Y:S01]  /*e1c0*/  @!PT LDS RZ, [RZ] ;  /* 0x00000000fffff984 */ /* 0x000fe20000000800 */
[----:B------:R-:W-:Y:S01]  /*e1d0*/  @!PT LDS RZ, [RZ] ;  /* 0x00000000fffff984 */ /* 0x000fe20000000800 */
[----:B------:R-:W-:Y:S01]  /*e1e0*/  @!PT LDS RZ, [RZ] ;  /* 0x00000000fffff984 */ /* 0x000fe20000000800 */
[----:B------:R-:W-:Y:S01]  /*e1f0*/  @!P2 LDGSTS.E.BYPASS.LTC128B.128 [R229+0xc000], desc[UR16][R218.64] ;  /* 0x0c000000dae5afae */ /* 0x000fe2000b981a10 */
[----:B------:R-:W-:Y:S02]  /*e200*/  IADD3 R30, P0, PT, R29, R218, RZ ;  /* 0x000000da1d1e7210 */ /* 0x000fe40007f1e0ff */
[----:B------:R-:W-:Y:S03]  /*e210*/  LOP3.LUT R189, R3, 0x400, RZ, 0xc0, !PT ;  /* 0x0000040003bd7812 */ /* 0x000fe600078ec0ff */
[----:B------:R-:W-:Y:S01]  /*e220*/  @P2 STS.128 [R229+0xc000], RZ ;  /* 0x00c000ffe5002388 */ /* 0x000fe20000000c00 */
[----:B------:R-:W-:Y:S02]  /*e230*/  IADD3.X R31, PT, PT, R28, R219, RZ, P0, !PT ;  /* 0x000000db1c1f7210 */ /* 0x000fe400007fe4ff */
[-C--:B------:R-:W-:Y:S03]  /*e240*/  IADD3 R32, P0, PT, R30, R29.reuse, RZ ;  /* 0x0000001d1e207210 */ /* 0x080fe60007f1e0ff */
[----:B------:R-:W-:Y:S01]  /*e250*/  @!PT LDS RZ, [RZ] ;  /* 0x00000000fffff984 */ /* 0x000fe20000000800 */
[----:B------:R-:W-:Y:S01]  /*e260*/  @!PT LDS RZ, [RZ] ;  /* 0x00000000fffff984 */ /* 0x000fe20000000800 */
[----:B------:R-:W-:Y:S01]  /*e270*/  @!PT LDS RZ, [RZ] ;  /* 0x00000000fffff984 */ /* 0x000fe20000000800 */
[----:B------:R-:W-:Y:S01]  /*e280*/  @!P1 LDGSTS.E.BYPASS.LTC128B.128 [R229+0x10000], desc[UR16][R218.64+0x80] ;  /* 0x10000080dae59fae */ /* 0x000fe2000b981a10 */
[----:B------:R-:W-:Y:S02]  /*e290*/  LOP3.LUT R2, R2, 0x8, R211, 0x78, !PT ;  /* 0x0000000802027812 */ /* 0x000fe400078e78d3 */
[-C--:B------:R-:W-:Y:S03]  /*e2a0*/  IADD3.X R33, PT, PT, R31, R28.reuse, RZ, P0, !PT ;  /* 0x0000001c1f217210 */ /* 0x080fe600007fe4ff */
[----:B------:R-:W-:Y:S01]  /*e2b0*/  @P1 STS.128 [R229+0x10000], RZ ;  /* 0x010000ffe5001388 */ /* 0x000fe20000000c00 */
[----:B------:R-:W-:Y:S02]  /*e2c0*/  IADD3 R34, P0, PT, R32, R29, RZ ;  /* 0x0000001d20227210 */ /* 0x000fe40007f1e0ff */
[----:B------:R-:W-:Y:S03]  /*e2d0*/  LEA R189, R2, R189, 0x1 ;  /* 0x000000bd02bd7211 */ /* 0x000fe600078e08ff */
[----:B------:R-:W-:Y:S01]  /*e2e0*/  @!PT LDS RZ, [RZ] ;  /* 0x00000000fffff984 */ /* 0x000fe20000000800 */
[----:B------:R-:W-:Y:S01]  /*e2f0*/  @!PT LDS RZ, [RZ] ;  /* 0x00000000fffff984 */ /* 0x000fe20000000800 */
[----:B------:R-:W-:Y:S01]  /*e300*/  @!PT LDS RZ, [RZ] ;  /* 0x00000000fffff984 */ /* 0x000fe20000000800 */
[----:B------:R-:W-:Y:S01]  /*e310*/  @!P2 LDGSTS.E.BYPASS.LTC128B.128 [R229+0xc800], desc[UR16][R30.64] ;  /* 0x0c8000001ee5afae */ /* 0x000fe2000b981a10 */
[-C--:B------:R-:W-:Y:S02]  /*e320*/  IADD3.X R35, PT, PT, R33, R28.reuse, RZ, P0, !PT ;  /* 0x0000001c21237210 */ /* 0x080fe400007fe4ff */
[-C--:B------:R-:W-:Y:S03]  /*e330*/  IADD3 R36, P0, PT, R34, R29.reuse, RZ ;  /* 0x0000001d22247210 */ /* 0x080fe60007f1e0ff */
[----:B------:R-:W-:Y:S01]  /*e340*/  @P2 STS.128 [R229+0xc800], RZ ;  /* 0x00c800ffe5002388 */ /* 0x000fe20000000c00 */
[----:B------:R-:W-:Y:S02]  /*e350*/  LEA R190, R190, UR5, 0x1 ;  /* 0x00000005bebe7c11 */ /* 0x000fe4000f8e08ff */
[-C--:B------:R-:W-:Y:S03]  /*e360*/  IADD3.X R37, PT, PT, R35, R28.reuse, RZ, P0, !PT ;  /* 0x0000001c23257210 */ /* 0x080fe600007fe4ff */
[----:B------:R-:W-:Y:S01]  /*e370*/  @!PT LDS RZ, [RZ] ;  /* 0x00000000fffff984 */ /* 0x000fe20000000800 */
[----:B------:R-:W-:Y:S01]  /*e380*/  @!PT LDS RZ, [RZ] ;  /* 0x00000000fffff984 */ /* 0x000fe20000000800 */
[----:B------:R-:W-:Y:S01]  /*e390*/  @!PT LDS RZ, [RZ] ;  /* 0x00000000fffff984 */ /* 0x000fe20000000800 */
[----:B------:R1:W-:Y:S01]  /*e3a0*/  @!P1 LDGSTS.E.BYPASS.LTC128B.128 [R229+0x10800], desc[UR16][R30.64+0x80] ;  /* 0x108000801ee59fae */ /* 0x0003e2000b981a10 */
[----:B------:R-:W-:Y:S02]  /*e3b0*/  IADD3 R2, PT, PT, R189, UR5, RZ ;  /* 0x00000005bd027c10 */ /* 0x000fe4000fffe0ff */
[----:B------:R-:W-:Y:S03]  /*e3c0*/  MOV R136, 0x40 ;  /* 0x0000004000887802 */ /* 0x000fe60000000f00 */
[----:B------:R-:W-:Y:S01]  /*e3d0*/  @P1 STS.128 [R229+0x10800], RZ ;  /* 0x010800ffe5001388 */ /* 0x000fe20000000c00 */
[----:B------:R-:W-:Y:S05]  /*e3e0*/  ISETP.NE.AND P4, PT, R221, 0x1, PT ;  /* 0x00000001dd00780c */ /* 0x000fea0003f85270 */
[----:B------:R-:W-:Y:S01]  /*e3f0*/  @!PT LDS RZ, [RZ] ;  /* 0x00000000fffff984 */ /* 0x000fe20000000800 */
[----:B------:R-:W-:Y:S01]  /*e400*/  @!PT LDS RZ, [RZ] ;  /* 0x00000000fffff984 */ /* 0x000fe20000000800 */
[----:B------:R-:W-:Y:S01]  /*e410*/  @!PT LDS RZ, [RZ] ;  /* 0x00000000fffff984 */ /* 0x000fe20000000800 */
[----:B------:R-:W-:Y:S06]  /*e420*/  @!P2 LDGSTS.E.BYPASS.LTC128B.128 [R229+0xd000], desc[UR16][R32.64] ;  /* 0x0d00000020e5afae */ /* 0x000fec000b981a10 */
[----:B------:R-:W-:Y:S06]  /*e430*/  @P2 STS.128 [R229+0xd000], RZ ;  /* 0x00d000ffe5002388 */ /* 0x000fec0000000c00 */
[----:B------:R-:W-:Y:S01]  /*e440*/  @!PT LDS RZ, [RZ] ;  /* 0x00000000fffff984 */ /* 0x000fe20000000800 */
[----:B------:R-:W-:Y:S01]  /*e450*/  @!PT LDS RZ, [RZ] ;  /* 0x00000000fffff984 */ /* 0x000fe20000000800 */
[----:B------:R-:W-:Y:S01]  /*e460*/  @!PT LDS RZ, [RZ] ;  /* 0x00000000fffff984 */ /* 0x000fe20000000800 */
[----:B------:R2:W-:Y:S06]  /*e470*/  @!P1 LDGSTS.E.BYPASS.LTC128B.128 [R229+0x11000], desc[UR16][R32.64+0x80] ;  /* 0x1100008020e59fae */ /* 0x0005ec000b981a10 */
[----:B------:R-:W-:Y:S06]  /*e480*/  @P1 STS.128 [R229+0x11000], RZ ;  /* 0x011000ffe5001388 */ /* 0x000fec0000000c00 */
[----:B------:R-:W-:Y:S01]  /*e490*/  @!PT LDS RZ, [RZ] ;  /* 0x00000000fffff984 */ /* 0x000fe20000000800 */
[----:B------:R-:W-:Y:S01]  /*e4a0*/  @!PT LDS RZ, [RZ] ;  /* 0x00000000fffff984 */ /* 0x000fe20000000800 */
[----:B------:R-:W-:Y:S01]  /*e4b0*/  @!PT LDS RZ, [RZ] ;  /* 0x00000000fffff984 */ /* 0x000fe20000000800 */
[----:B------:R-:W-:Y:S01]  /*e4c0*/  @!P2 LDGSTS.E.BYPASS.LTC128B.128 [R229+0xd800], desc[UR16][R34.64] ;  /* 0x0d80000022e5afae */ /* 0x000fe2000b981a10 */
[-C--:B-1----:R-:W-:Y:S05]  /*e4d0*/  IADD3 R30, P0, PT, R36, R29.reuse, RZ ;  /* 0x0000001d241e7210 */ /* 0x082fea0007f1e0ff */
[----:B------:R-:W-:Y:S01]  /*e4e0*/  @P2 STS.128 [R229+0xd800], RZ ;  /* 0x00d800ffe5002388 */ /* 0x000fe20000000c00 */
[-C--:B------:R-:W-:Y:S05]  /*e4f0*/  IADD3.X R31, PT, PT, R37, R28.reuse, RZ, P0, !PT ;  /* 0x0000001c251f7210 */ /* 0x080fea00007fe4ff */
        /* <DEDUP_REMOVED lines=9> */
[-C--:B--2---:R-:W-:Y:S05]  /*e590*/  IADD3 R32, P0, PT, R30, R29.reuse, RZ ;  /* 0x0000001d1e207210 */ /* 0x084fea0007f1e0ff */
[----:B------:R-:W-:Y:S01]  /*e5a0*/  @P2 STS.128 [R229+0xe000], RZ ;  /* 0x00e000ffe5002388 */ /* 0x000fe20000000c00 */
[-C--:B------:R-:W-:Y:S05]  /*e5b0*/  IADD3.X R33, PT, PT, R31, R28.reuse, RZ, P0, !PT ;  /* 0x0000001c1f217210 */ /* 0x080fea00007fe4ff */
        /* <DEDUP_REMOVED lines=8> */
[----:B------:R-:W-:Y:S01]  /*e640*/  @!P2 LDGSTS.E.BYPASS.LTC128B.128 [R229+0xe800], desc[UR16][R30.64] ;  /* 0x0e8000001ee5afae */ /* 0x000fe2000b981a10 */
[----:B-1----:R-:W-:Y:S05]  /*e650*/  IADD3 R34, P0, PT, R32, R29, RZ ;  /* 0x0000001d20227210 */ /* 0x002fea0007f1e0ff */
[----:B------:R-:W-:Y:S01]  /*e660*/  @P2 STS.128 [R229+0xe800], RZ ;  /* 0x00e800ffe5002388 */ /* 0x000fe20000000c00 */
[----:B------:R-:W-:Y:S05]  /*e670*/  IADD3.X R35, PT, PT, R33, R28, RZ, P0, !PT ;  /* 0x0000001c21237210 */ /* 0x000fea00007fe4ff */
[----:B------:R-:W-:Y:S01]  /*e680*/  @!PT LDS RZ, [RZ] ;  /* 0x00000000fffff984 */ /* 0x000fe20000000800 */
[----:B------:R-:W-:Y:S01]  /*e690*/  @!PT LDS RZ, [RZ] ;  /* 0x00000000fffff984 */ /* 0x000fe20000000800 */
[----:B------:R-:W-:Y:S01]  /*e6a0*/  @!PT LDS RZ, [RZ] ;  /* 0x00000000fffff984 */ /* 0x000fe20000000800 */
[----:B------:R1:W-:Y:S01]  /*e6b0*/  @!P1 LDGSTS.E.BYPASS.LTC128B.128 [R229+0x12800], desc[UR16][R30.64+0x80] ;  /* 0x128000801ee59fae */ /* 0x0003e2000b981a10 */
[----:B------:R-:W-:Y:S05]  /*e6c0*/  LOP3.LUT P0, RZ, R211, 0x2, RZ, 0xc0, !PT ;  /* 0x00000002d3ff7812 */ /* 0x000fea000780c0ff */
[----:B------:R-:W-:Y:S01]  /*e6d0*/  @P1 STS.128 [R229+0x12800], RZ ;  /* 0x012800ffe5001388 */ /* 0x000fe20000000c00 */
[----:B------:R-:W-:Y:S02]  /*e6e0*/  SEL R213, R209, 0xffffffe0, !P0 ;  /* 0xffffffe0d1d57807 */ /* 0x000fe40004000000 */
[----:B------:R-:W-:Y:S03]  /*e6f0*/  LOP3.LUT P0, RZ, R211, 0x4, RZ, 0xc0, !PT ;  /* 0x00000004d3ff7812 */ /* 0x000fe6000780c0ff */
[----:B------:R-:W-:Y:S01]  /*e700*/  @!PT LDS RZ, [RZ] ;  /* 0x00000000fffff984 */ /* 0x000fe20000000800 */
[----:B------:R-:W-:Y:S01]  /*e710*/  @!PT LDS RZ, [RZ] ;  /* 0x00000000fffff984 */ /* 0x000fe20000000800 */
[----:B------:R-:W-:Y:S01]  /*e720*/  @!PT LDS RZ, [RZ] ;  /* 0x00000000fffff984 */ /* 0x000fe20000000800 */
[----:B------:R-:W-:Y:S01]  /*e730*/  @!P2 LDGSTS.E.BYPASS.LTC128B.128 [R229+0xf000], desc[UR16][R32.64] ;  /* 0x0f00000020e5afae */ /* 0x000fe2000b981a10 */
[-C--:B------:R-:W-:Y:S02]  /*e740*/  IADD3 R188, PT, PT, R190, R213.reuse, RZ ;  /* 0x000000d5bebc7210 */ /* 0x080fe40007ffe0ff */
[----:B------:R-:W-:Y:S03]  /*e750*/  IADD3 R3, PT, PT, R2, R213, RZ ;  /* 0x000000d502037210 */ /* 0x000fe60007ffe0ff */
[----:B------:R-:W-:Y:S06]  /*e760*/  @P2 STS.128 [R229+0xf000], RZ ;  /* 0x00f000ffe5002388 */ /* 0x000fec0000000c00 */
        /* <DEDUP_REMOVED lines=15> */
[----:B------:R-:W-:Y:S06]  /*e860*/  LDSM.16.M88.4 R140, [R190] ;  /* 0x00000000be8c783b */ /* 0x000fec0000000200 */
[----:B------:R-:W3:Y:S06]  /*e870*/  LDSM.16.M88.4 R144, [R189+UR5+0x4000] ;  /* 0x00400005bd90783b */ /* 0x000eec0008000200 */
[----:B------:R-:W5:Y:S06]  /*e880*/  LDSM.16.M88.4 R148, [R189+UR5+0x4800] ;  /* 0x00480005bd94783b */ /* 0x000f6c0008000200 */
[----:B------:R-:W4:Y:S06]  /*e890*/  LDSM.16.M88.4 R152, [R189+UR5+0x5000] ;  /* 0x00500005bd98783b */ /* 0x000f2c0008000200 */
[----:B------:R-:W0:Y:S06]  /*e8a0*/  LDGDEPBAR ;  /* 0x00000000000079af */ /* 0x000e2c0000000000 */
[----:B------:R-:W1:Y:S06]  /*e8b0*/  LDSM.16.M88.4 R156, [R189+UR5+0x5800] ;  /* 0x00580005bd9c783b */ /* 0x000e6c0008000200 */
[----:B------:R-:W2:Y:S06]  /*e8c0*/  LDSM.16.M88.4 R160, [R189+UR5+0x6000] ;  /* 0x00600005bda0783b */ /* 0x000eac0008000200 */
[----:B------:R-:W2:Y:S01]  /*e8d0*/  LDSM.16.M88.4 R164, [R189+UR5+0x6800] ;  /* 0x00680005bda4783b */ /* 0x000ea20008000200 */
[C---:B---3--:R-:W-:Y:S05]  /*e8e0*/  HMMA.16816.F32.BF16 R4, R140.reuse, R144, RZ ;  /* 0x000000908c04723c */ /* 0x048fea00000418ff */
[----:B------:R-:W3:Y:S06]  /*e8f0*/  LDSM.16.M88.4 R168, [R189+UR5+0x7000] ;  /* 0x00700005bda8783b */ /* 0x000eec0008000200 */
[----:B------:R-:W3:Y:S01]  /*e900*/  LDSM.16.M88.4 R172, [R189+UR5+0x7800] ;  /* 0x00780005bdac783b */ /* 0x000ee20008000200 */
[C---:B------:R-:W-:Y:S05]  /*e910*/  HMMA.16816.F32.BF16 R8, R140.reuse, R146, RZ ;  /* 0x000000928c08723c */ /* 0x040fea00000418ff */
[----:B------:R-:W-:Y:S03]  /*e920*/  LDSM.16.M88.4 R176, [R188] ;  /* 0x00000000bcb0783b */ /* 0x000fe60000000200 */
[C---:B-----5:R-:W-:Y:S03]  /*e930*/  HMMA.16816.F32.BF16 R12, R140.reuse, R148, RZ ;  /* 0x000000948c0c723c */ /* 0x060fe600000418ff */
[----:B------:R-:W5:Y:S05]  /*e940*/  LDSM.16.M88.4 R180, [R3+0x4000] ;  /* 0x0040000003b4783b */ /* 0x000f6a0000000200 */
[C---:B------:R-:W-:Y:S01]  /*e950*/  HMMA.16816.F32.BF16 R16, R140.reuse, R150, RZ ;  /* 0x000000968c10723c */ /* 0x040fe200000418ff */
[----:B------:R-:W5:Y:S06]  /*e960*/  LDSM.16.M88.4 R184, [R3+0x4800] ;  /* 0x0048000003b8783b */ /* 0x000f6c0000000200 */
[----:B------:R-:W5:Y:S01]  /*e970*/  LDSM.16.M88.4 R132, [R3+0x5000] ;  /* 0x005000000384783b */ /* 0x000f620000000200 */
[C---:B----4-:R-:W-:Y:S05]  /*e980*/  HMMA.16816.F32.BF16 R20, R140.reuse, R152, RZ ;  /* 0x000000988c14723c */ /* 0x050fea00000418ff */
[----:B------:R-:W-:Y:S03]  /*e990*/  LDSM.16.M88.4 R144, [R3+0x6000] ;  /* 0x006000000390783b */ /* 0x000fe60000000200 */
[C---:B------:R-:W-:Y:S03]  /*e9a0*/  HMMA.16816.F32.BF16 R24, R140.reuse, R154, RZ ;  /* 0x0000009a8c18723c */ /* 0x040fe600000418ff */
[----:B------:R-:W-:Y:S05]  /*e9b0*/  LDSM.16.M88.4 R148, [R3+0x6800] ;  /* 0x006800000394783b */ /* 0x000fea0000000200 */
[C---:B-1----:R-:W-:Y:S01]  /*e9c0*/  HMMA.16816.F32.BF16 R28, R140.reuse, R156, RZ ;  /* 0x0000009c8c1c723c */ /* 0x042fe200000418ff */
[----:B------:R-:W-:Y:S01]  /*e9d0*/  LDSM.16.M88.4 R152, [R3+0x7000] ;  /* 0x007000000398783b */ /* 0x000fe20000000200 */
[----:B------:R-:W-:Y:S04]  /*e9e0*/  SEL R157, R136, 0xffffffc0, !P0 ;  /* 0xffffffc0889d7807 */ /* 0x000fe80004000000 */
[-C--:B------:R-:W-:Y:S02]  /*e9f0*/  IADD3 R200, PT, PT, R190, R157.reuse, RZ ;  /* 0x0000009dbec87210 */ /* 0x080fe40007ffe0ff */
[C---:B--2---:R-:W-:Y:S01]  /*ea00*/  HMMA.16816.F32.BF16 R32, R140.reuse, R158, RZ ;  /* 0x0000009e8c20723c */ /* 0x044fe200000418ff */
[----:B------:R-:W-:Y:S02]  /*ea10*/  IADD3 R136, PT, PT, R2, R157, RZ ;  /* 0x0000009d02887210 */ /* 0x000fe40007ffe0ff */
[----:B------:R-:W-:Y:S01]  /*ea20*/  LDSM.16.M88.4 R156, [R3+0x7800] ;  /* 0x00780000039c783b */ /* 0x000fe20000000200 */
[C---:B------:R-:W-:Y:S02]  /*ea30*/  IADD3 R201, PT, PT, R213.reuse, R200, RZ ;  /* 0x000000c8d5c97210 */ /* 0x040fe40007ffe0ff */
[----:B------:R-:W-:Y:S02]  /*ea40*/  IADD3 R2, PT, PT, R213, R136, RZ ;  /* 0x00000088d5027210 */ /* 0x000fe40007ffe0ff */
[C---:B------:R-:W-:Y:S01]  /*ea50*/  HMMA.16816.F32.BF16 R36, R140.reuse, R160, RZ ;  /* 0x000000a08c24723c */ /* 0x040fe200000418ff */
[----:B------:R-:W-:Y:S06]  /*ea60*/  LDSM.16.M88.4 R192, [R136+0xa800] ;  /* 0x00a8000088c0783b */ /* 0x000fec0000000200 */
[----:B------:R-:W-:Y:S01]  /*ea70*/  LDSM.16.M88.4 R196, [R136+0xb000] ;  /* 0x00b0000088c4783b */ /* 0x000fe20000000200 */
[C---:B------:R-:W-:Y:S05]  /*ea80*/  HMMA.16816.F32.BF16 R40, R140.reuse, R162, RZ ;  /* 0x000000a28c28723c */ /* 0x040fea00000418ff */
[----:B------:R-:W-:Y:S03]  /*ea90*/  LDSM.16.M88.4 R160, [R200] ;  /* 0x00000000c8a0783b */ /* 0x000fe60000000200 */
[C---:B------:R-:W-:Y:S03]  /*eaa0*/  HMMA.16816.F32.BF16 R44, R140.reuse, R164, RZ ;  /* 0x000000a48c2c723c */ /* 0x040fe600000418ff */
[----:B------:R-:W-:Y:S05]  /*eab0*/  LDSM.16.M88.4 R204, [R2+0x8000] ;  /* 0x0080000002cc783b */ /* 0x000fea0000000200 */
[C---:B------:R-:W-:Y:S01]  /*eac0*/  HMMA.16816.F32.BF16 R48, R140.reuse, R166, RZ ;  /* 0x000000a68c30723c */ /* 0x040fe200000418ff */
[----:B------:R-:W-:Y:S07]  /*ead0*/  LDSM.16.M88.4 R164, [R136+0x4000] ;  /* 0x0040000088a4783b */ /* 0x000fee0000000200 */
[C---:B---3--:R-:W-:Y:S08]  /*eae0*/  HMMA.16816.F32.BF16 R52, R140.reuse, R168, RZ ;  /* 0x000000a88c34723c */ /* 0x048ff000000418ff */
[C---:B------:R-:W-:Y:S01]  /*eaf0*/  HMMA.16816.F32.BF16 R56, R140.reuse, R170, RZ ;  /* 0x000000aa8c38723c */ /* 0x040fe200000418ff */
[----:B------:R-:W-:Y:S07]  /*eb00*/  LDSM.16.M88.4 R168, [R136+0x4800] ;  /* 0x0048000088a8783b */ /* 0x000fee0000000200 */
[C---:B------:R-:W-:Y:S08]  /*eb10*/  HMMA.16816.F32.BF16 R60, R140.reuse, R172, RZ ;  /* 0x000000ac8c3c723c */ /* 0x040ff000000418ff */
[----:B------:R-:W-:Y:S01]  /*eb20*/  HMMA.16816.F32.BF16 R64, R140, R174, RZ ;  /* 0x000000ae8c40723c */ /* 0x000fe200000418ff */
[----:B------:R-:W1:Y:S06]  /*eb30*/  LDSM.16.M88.4 R140, [R3+0x5800] ;  /* 0x00580000038c783b */ /* 0x000e6c0000000200 */
[----:B------:R-:W2:Y:S01]  /*eb40*/  LDSM.16.M88.4 R172, [R136+0x5000] ;  /* 0x0050000088ac783b */ /* 0x000ea20000000200 */
        /* <DEDUP_REMOVED lines=8> */
[----:B------:R-:W3:Y:S07]  /*ebd0*/  LDSM.16.M88.4 R132, [R136+0x5800] ;  /* 0x005800008884783b */ /* 0x000eee0000000200 */
[C---:B-1----:R-:W-:Y:S08]  /*ebe0*/  HMMA.16816.F32.BF16 R28, R176.reuse, R140, R28 ;  /* 0x0000008cb01c723c */ /* 0x042ff0000004181c */
[C---:B------:R-:W-:Y:S01]  /*ebf0*/  HMMA.16816.F32.BF16 R32, R176.reuse, R142, R32 ;  /* 0x0000008eb020723c */ /* 0x040fe20000041820 */
[----:B------:R-:W1:Y:S07]  /*ec00*/  LDSM.16.M88.4 R140, [R136+0x6000] ;  /* 0x00600000888c783b */ /* 0x000e6e0000000200 */
        /* <DEDUP_REMOVED lines=8> */
[----:B------:R-:W-:Y:S07]  /*ec90*/  LDSM.16.M88.4 R152, [R2+0x4000] ;  /* 0x004000000298783b */ /* 0x000fee0000000200 */
[C---:B------:R-:W-:Y:S08]  /*eca0*/  HMMA.16816.F32.BF16 R60, R176.reuse, R156, R60 ;  /* 0x0000009cb03c723c */ /* 0x040ff0000004183c */
[----:B------:R-:W-:Y:S01]  /*ecb0*/  HMMA.16816.F32.BF16 R64, R176, R158, R64 ;  /* 0x0000009eb040723c */ /* 0x000fe20000041840 */
[----:B------:R-:W-:Y:S06]  /*ecc0*/  LDSM.16.M88.4 R156, [R2+0x4800] ;  /* 0x00480000029c783b */ /* 0x000fec0000000200 */
[----:B------:R-:W-:Y:S01]  /*ecd0*/  LDSM.16.M88.4 R176, [R189+UR5+0xb800] ;  /* 0x00b80005bdb0783b */ /* 0x000fe20008000200 */
        /* <DEDUP_REMOVED lines=9> */
[C---:B---3--:R-:W-:Y:S08]  /*ed70*/  HMMA.16816.F32.BF16 R28, R160.reuse, R132, R28 ;  /* 0x00000084a01c723c */ /* 0x048ff0000004181c */
[C---:B------:R-:W-:Y:S01]  /*ed80*/  HMMA.16816.F32.BF16 R32, R160.reuse, R134, R32 ;  /* 0x00000086a020723c */ /* 0x040fe20000041820 */
[----:B------:R-:W2:Y:S07]  /*ed90*/  LDSM.16.M88.4 R132, [R136+0x7800] ;  /* 0x007800008884783b */ /* 0x000eae0000000200 */
[C---:B-1----:R-:W-:Y:S08]  /*eda0*/  HMMA.16816.F32.BF16 R36, R160.reuse, R140, R36 ;  /* 0x0000008ca024723c */ /* 0x042ff00000041824 */
[C---:B------:R-:W-:Y:S01]  /*edb0*/  HMMA.16816.F32.BF16 R40, R160.reuse, R142, R40 ;  /* 0x0000008ea028723c */ /* 0x040fe20000041828 */
[----:B------:R-:W1:Y:S07]  /*edc0*/  LDSM.16.M88.4 R140, [R201] ;  /* 0x00000000c98c783b */ /* 0x000e6e0000000200 */
[C---:B----4-:R-:W-:Y:S08]  /*edd0*/  HMMA.16816.F32.BF16 R44, R160.reuse, R144, R44 ;  /* 0x00000090a02c723c */ /* 0x050ff0000004182c */
[C---:B------:R-:W-:Y:S01]  /*ede0*/  HMMA.16816.F32.BF16 R48, R160.reuse, R146, R48 ;  /* 0x00000092a030723c */ /* 0x040fe20000041830 */
[----:B------:R-:W3:Y:S07]  /*edf0*/  LDSM.16.M88.4 R144, [R2+0x6800] ;  /* 0x006800000290783b */ /* 0x000eee0000000200 */
[C---:B-----5:R-:W-:Y:S08]  /*ee00*/  HMMA.16816.F32.BF16 R52, R160.reuse, R148, R52 ;  /* 0x00000094a034723c */ /* 0x060ff00000041834 */
[C---:B------:R-:W-:Y:S01]  /*ee10*/  HMMA.16816.F32.BF16 R56, R160.reuse, R150, R56 ;  /* 0x00000096a038723c */ /* 0x040fe20000041838 */
[----:B------:R-:W4:Y:S07]  /*ee20*/  LDSM.16.M88.4 R148, [R2+0x7000] ;  /* 0x007000000294783b */ /* 0x000f2e0000000200 */
[C---:B--2---:R-:W-:Y:S08]  /*ee30*/  HMMA.16816.F32.BF16 R60, R160.reuse, R132, R60 ;  /* 0x00000084a03c723c */ /* 0x044ff0000004183c */
[----:B------:R-:W-:Y:S01]  /*ee40*/  HMMA.16816.F32.BF16 R64, R160, R134, R64 ;  /* 0x00000086a040723c */ /* 0x000fe20000041840 */
[----:B------:R-:W2:Y:S06]  /*ee50*/  LDSM.16.M88.4 R132, [R2+0x7800] ;  /* 0x007800000284783b */ /* 0x000eac0000000200 */
[----:B------:R-:W-:Y:S01]  /*ee60*/  LDSM.16.M88.4 R160, [R189+UR5+0x8800] ;  /* 0x00880005bda0783b */ /* 0x000fe20008000200 */
[C---:B-1----:R-:W-:Y:S08]  /*ee70*/  HMMA.16816.F32.BF16 R4, R140.reuse, R152, R4 ;  /* 0x000000988c04723c */ /* 0x042ff00000041804 */
[C---:B------:R-:W-:Y:S01]  /*ee80*/  HMMA.16816.F32.BF16 R8, R140.reuse, R154, R8 ;  /* 0x0000009a8c08723c */ /* 0x040fe20000041808 */
[----:B------:R-:W-:Y:S07]  /*ee90*/  LDSM.16.M88.4 R152, [R190+0x2000] ;  /* 0x00200000be98783b */ /* 0x000fee0000000200 */
[C---:B------:R-:W-:Y:S08]  /*eea0*/  HMMA.16816.F32.BF16 R12, R140.reuse, R156, R12 ;  /* 0x0000009c8c0c723c */ /* 0x040ff0000004180c */
[C---:B------:R-:W-:Y:S01]  /*eeb0*/  HMMA.16816.F32.BF16 R16, R140.reuse, R158, R16 ;  /* 0x0000009e8c10723c */ /* 0x040fe20000041810 */
[----:B------:R-:W1:Y:S07]  /*eec0*/  LDSM.16.M88.4 R156, [R189+UR5+0x8000] ;  /* 0x00800005bd9c783b */ /* 0x000e6e0008000200 */
[C---:B------:R-:W-:Y:S08]  /*eed0*/  HMMA.16816.F32.BF16 R20, R140.reuse, R164, R20 ;  /* 0x000000a48c14723c */ /* 0x040ff00000041814 */
[C---:B------:R-:W-:Y:S01]  /*eee0*/  HMMA.16816.F32.BF16 R24, R140.reuse, R166, R24 ;  /* 0x000000a68c18723c */ /* 0x040fe20000041818 */
[----:B------:R-:W-:Y:S07]  /*eef0*/  LDSM.16.M88.4 R164, [R189+UR5+0xa000] ;  /* 0x00a00005bda4783b */ /* 0x000fee0008000200 */
[C---:B------:R-:W-:Y:S08]  /*ef00*/  HMMA.16816.F32.BF16 R28, R140.reuse, R168, R28 ;  /* 0x000000a88c1c723c */ /* 0x040ff0000004181c */
[C---:B------:R-:W-:Y:S01]  /*ef10*/  HMMA.16816.F32.BF16 R32, R140.reuse, R170, R32 ;  /* 0x000000aa8c20723c */ /* 0x040fe20000041820 */
[----:B------:R-:W-:Y:S07]  /*ef20*/  LDSM.16.M88.4 R168, [R189+UR5+0xa800] ;  /* 0x00a80005bda8783b */ /* 0x000fee0008000200 */
[C---:B------:R-:W-:Y:S08]  /*ef30*/  HMMA.16816.F32.BF16 R36, R140.reuse, R172, R36 ;  /* 0x000000ac8c24723c */ /* 0x040ff00000041824 */
[C---:B------:R-:W-:Y:S01]  /*ef40*/  HMMA.16816.F32.BF16 R40, R140.reuse, R174, R40 ;  /* 0x000000ae8c28723c */ /* 0x040fe20000041828 */
[----:B------:R-:W-:Y:S07]  /*ef50*/  LDSM.16.M88.4 R172, [R189+UR5+0xb000] ;  /* 0x00b00005bdac783b */ /* 0x000fee0008000200 */
[C---:B---3--:R-:W-:Y:S08]  /*ef60*/  HMMA.16816.F32.BF16 R44, R140.reuse, R144, R44 ;  /* 0x000000908c2c723c */ /* 0x048ff0000004182c */
[C---:B------:R-:W-:Y:S01]  /*ef70*/  HMMA.16816.F32.BF16 R48, R140.reuse, R146, R48 ;  /* 0x000000928c30723c */ /* 0x040fe20000041830 */
[----:B------:R-:W3:Y:S07]  /*ef80*/  LDSM.16.M88.4 R144, [R189+UR5+0x9000] ;  /* 0x00900005bd90783b */ /* 0x000eee0008000200 */
[C---:B----4-:R-:W-:Y:S08]  /*ef90*/  HMMA.16816.F32.BF16 R52, R140.reuse, R148, R52 ;  /* 0x000000948c34723c */ /* 0x050ff00000041834 */
[C---:B------:R-:W-:Y:S01]  /*efa0*/  HMMA.16816.F32.BF16 R56, R140.reuse, R150, R56 ;  /* 0x000000968c38723c */ /* 0x040fe20000041838 */
[----:B------:R-:W4:Y:S07]  /*efb0*/  LDSM.16.M88.4 R148, [R189+UR5+0x9800] ;  /* 0x00980005bd94783b */ /* 0x000f2e0008000200 */
[C---:B--2---:R-:W-:Y:S08]  /*efc0*/  HMMA.16816.F32.BF16 R60, R140.reuse, R132, R60 ;  /* 0x000000848c3c723c */ /* 0x044ff0000004183c */
[----:B------:R-:W-:Y:S01]  /*efd0*/  HMMA.16816.F32.BF16 R64, R140, R134, R64 ;  /* 0x000000868c40723c */ /* 0x000fe20000041840 */
[----:B------:R-:W-:Y:S06]  /*efe0*/  LDSM.16.M88.4 R132, [R188+0x2000] ;  /* 0x00200000bc84783b */ /* 0x000fec0000000200 */
[----:B------:R-:W2:Y:S01]  /*eff0*/  LDSM.16.M88.4 R140, [R3+0x8000] ;  /* 0x00800000038c783b */ /* 0x000ea20000000200 */
[C---:B-1----:R-:W-:Y:S05]  /*f000*/  HMMA.16816.F32.BF16 R4, R152.reuse, R156, R4 ;  /* 0x0000009c9804723c */ /* 0x042fea0000041804 */
[----:B------:R-:W-:Y:S03]  /*f010*/  LDSM.16.M88.4 R188, [R136+0xa000] ;  /* 0x00a0000088bc783b */ /* 0x000fe60000000200 */
[C---:B------:R-:W-:Y:S03]  /*f020*/  HMMA.16816.F32.BF16 R8, R152.reuse, R158, R8 ;  /* 0x0000009e9808723c */ /* 0x040fe60000041808 */
[----:B------:R-:W1:Y:S05]  /*f030*/  LDSM.16.M88.4 R156, [R3+0x8800] ;  /* 0x00880000039c783b */ /* 0x000e6a0000000200 */
        /* <DEDUP_REMOVED lines=8> */
[----:B------:R-:W4:Y:S07]  /*f0c0*/  LDSM.16.M88.4 R148, [R3+0x9800] ;  /* 0x009800000394783b */ /* 0x000f2e0000000200 */
        /* <DEDUP_REMOVED lines=8> */
[----:B------:R-:W-:Y:S06]  /*f150*/  LDSM.16.M88.4 R172, [R200+0x2000] ;  /* 0x00200000c8ac783b */ /* 0x000fec0000000200 */
[----:B------:R-:W-:Y:S01]  /*f160*/  LDSM.16.M88.4 R200, [R201+0x2000] ;  /* 0x00200000c9c8783b */ /* 0x000fe20000000200 */
[C---:B------:R-:W-:Y:S08]  /*f170*/  HMMA.16816.F32.BF16 R60, R152.reuse, R176, R60 ;  /* 0x000000b0983c723c */ /* 0x040ff0000004183c */
[----:B------:R-:W-:Y:S01]  /*f180*/  HMMA.16816.F32.BF16 R64, R152, R178, R64 ;  /* 0x000000b29840723c */ /* 0x000fe20000041840 */
[----:B------:R-:W5:Y:S06]  /*f190*/  LDSM.16.M88.4 R152, [R3+0xa000] ;  /* 0x00a000000398783b */ /* 0x000f6c0000000200 */
[----:B------:R-:W5:Y:S01]  /*f1a0*/  LDSM.16.M88.4 R176, [R136+0x8000] ;  /* 0x0080000088b0783b */ /* 0x000f620000000200 */
[C---:B--2---:R-:W-:Y:S08]  /*f1b0*/  HMMA.16816.F32.BF16 R4, R132.reuse, R140, R4 ;  /* 0x0000008c8404723c */ /* 0x044ff00000041804 */
[C---:B------:R-:W-:Y:S01]  /*f1c0*/  HMMA.16816.F32.BF16 R8, R132.reuse, R142, R8 ;  /* 0x0000008e8408723c */ /* 0x040fe20000041808 */
[----:B------:R-:W2:Y:S07]  /*f1d0*/  LDSM.16.M88.4 R140, [R136+0x8800] ;  /* 0x00880000888c783b */ /* 0x000eae0000000200 */
[C---:B-1----:R-:W-:Y:S08]  /*f1e0*/  HMMA.16816.F32.BF16 R12, R132.reuse, R156, R12 ;  /* 0x0000009c840c723c */ /* 0x042ff0000004180c */
[C---:B------:R-:W-:Y:S01]  /*f1f0*/  HMMA.16816.F32.BF16 R16, R132.reuse, R158, R16 ;  /* 0x0000009e8410723c */ /* 0x040fe20000041810 */
[----:B------:R-:W1:Y:S07]  /*f200*/  LDSM.16.M88.4 R156, [R136+0xb800] ;  /* 0x00b80000889c783b */ /* 0x000e6e0000000200 */
[C---:B---3--:R-:W-:Y:S08]  /*f210*/  HMMA.16816.F32.BF16 R20, R132.reuse, R144, R20 ;  /* 0x000000908414723c */ /* 0x048ff00000041814 */
[C---:B------:R-:W-:Y:S08]  /*f220*/  HMMA.16816.F32.BF16 R24, R132.reuse, R146, R24 ;  /* 0x000000928418723c */ /* 0x040ff00000041818 */
[C---:B----4-:R-:W-:Y:S08]  /*f230*/  HMMA.16816.F32.BF16 R28, R132.reuse, R148, R28 ;  /* 0x00000094841c723c */ /* 0x050ff0000004181c */
[C---:B------:R-:W-:Y:S08]  /*f240*/  HMMA.16816.F32.BF16 R32, R132.reuse, R150, R32 ;  /* 0x000000968420723c */ /* 0x040ff00000041820 */
[C---:B-----5:R-:W-:Y:S08]  /*f250*/  HMMA.16816.F32.BF16 R36, R132.reuse, R152, R36 ;  /* 0x000000988424723c */ /* 0x060ff00000041824 */
[C---:B------:R-:W-:Y:S08]  /*f260*/  HMMA.16816.F32.BF16 R40, R132.reuse, R154, R40 ;  /* 0x0000009a8428723c */ /* 0x040ff00000041828 */
[C---:B------:R-:W-:Y:S08]  /*f270*/  HMMA.16816.F32.BF16 R44, R132.reuse, R160, R44 ;  /* 0x000000a0842c723c */ /* 0x040ff0000004182c */
[C---:B------:R-:W-:Y:S08]  /*f280*/  HMMA.16816.F32.BF16 R48, R132.reuse, R162, R48 ;  /* 0x000000a28430723c */ /* 0x040ff00000041830 */
[C---:B------:R-:W-:Y:S08]  /*f290*/  HMMA.16816.F32.BF16 R52, R132.reuse, R164, R52 ;  /* 0x000000a48434723c */ /* 0x040ff00000041834 */
[C---:B------:R-:W-:Y:S08]  /*f2a0*/  HMMA.16816.F32.BF16 R56, R132.reuse, R166, R56 ;  /* 0x000000a68438723c */ /* 0x040ff00000041838 */
[C---:B------:R-:W-:Y:S08]  /*f2b0*/  HMMA.16816.F32.BF16 R60, R132.reuse, R168, R60 ;  /* 0x000000a8843c723c */ /* 0x040ff0000004183c */
[----:B------:R-:W-:Y:S01]  /*f2c0*/  HMMA.16816.F32.BF16 R64, R132, R170, R64 ;  /* 0x000000aa8440723c */ /* 0x000fe20000041840 */
[----:B------:R-:W3:Y:S07]  /*f2d0*/  LDSM.16.M88.4 R132, [R2+0x8800] ;  /* 0x008800000284783b */ /* 0x000eee0000000200 */
[C---:B------:R-:W-:Y:S08]  /*f2e0*/  HMMA.16816.F32.BF16 R4, R172.reuse, R176, R4 ;  /* 0x000000b0ac04723c */ /* 0x040ff00000041804 */
[C---:B------:R-:W-:Y:S08]  /*f2f0*/  HMMA.16816.F32.BF16 R8, R172.reuse, R178, R8 ;  /* 0x000000b2ac08723c */ /* 0x040ff00000041808 */
[C---:B--2---:R-:W-:Y:S08]  /*f300*/  HMMA.16816.F32.BF16 R12, R172.reuse, R140, R12 ;  /* 0x0000008cac0c723c */ /* 0x044ff0000004180c */
[C---:B------:R-:W-:Y:S01]  /*f310*/  HMMA.16816.F32.BF16 R16, R172.reuse, R142, R16 ;  /* 0x0000008eac10723c */ /* 0x040fe20000041810 */
[----:B------:R-:W2:Y:S07]  /*f320*/  LDSM.16.M88.4 R140, [R2+0x9000] ;  /* 0x00900000028c783b */ /* 0x000eae0000000200 */
        /* <DEDUP_REMOVED lines=10> */
[C---:B-1----:R-:W-:Y:S08]  /*f3d0*/  HMMA.16816.F32.BF16 R60, R172.reuse, R156, R60 ;  /* 0x0000009cac3c723c */ /* 0x042ff0000004183c */
[----:B------:R-:W-:Y:S08]  /*f3e0*/  HMMA.16816.F32.BF16 R64, R172, R158, R64 ;  /* 0x0000009eac40723c */ /* 0x000ff00000041840 */
[C---:B------:R-:W-:Y:S08]  /*f3f0*/  HMMA.16816.F32.BF16 R4, R200.reuse, R204, R4 ;  /* 0x000000ccc804723c */ /* 0x040ff00000041804 */
[C---:B------:R-:W-:Y:S08]  /*f400*/  HMMA.16816.F32.BF16 R8, R200.reuse, R206, R8 ;  /* 0x000000cec808723c */ /* 0x040ff00000041808 */
[C---:B---3--:R-:W-:Y:S03]  /*f410*/  HMMA.16816.F32.BF16 R12, R200.reuse, R132, R12 ;  /* 0x00000084c80c723c */ /* 0x048fe6000004180c */
[----:B------:R-:W-:Y:S01]  /*f420*/  FMUL.FTZ R136, R4, UR12 ;  /* 0x0000000c04887c20 */ /* 0x000fe20008410000 */
[----:B------:R-:W-:Y:S01]  /*f430*/  FMUL.FTZ R192, R7, UR12 ;  /* 0x0000000c07c07c20 */ /* 0x000fe20008410000 */
[----:B------:R-:W-:Y:S01]  /*f440*/  FMUL.FTZ R193, R5, UR12 ;  /* 0x0000000c05c17c20 */ /* 0x000fe20008410000 */
[----:B------:R-:W-:Y:S01]  /*f450*/  FMUL.FTZ R252, R6, UR12 ;  /* 0x0000000c06fc7c20 */ /* 0x000fe20008410000 */
[----:B------:R1:W3:Y:S01]  /*f460*/  MUFU.TANH R158, R136 ;  /* 0x00000088009e7308 */ /* 0x0002e20000002400 */
[C---:B------:R-:W-:Y:S03]  /*f470*/  HMMA.16816.F32.BF16 R16, R200.reuse, R134, R16 ;  /* 0x00000086c810723c */ /* 0x040fe60000041810 */
[----:B------:R-:W-:Y:S01]  /*f480*/  FMUL.FTZ R133, R10, UR12 ;  /* 0x0000000c0a857c20 */ /* 0x000fe20008410000 */
[----:B------:R-:W-:Y:S01]  /*f490*/  FMUL.FTZ R132, R11, UR12 ;  /* 0x0000000c0b847c20 */ /* 0x000fe20008410000 */
[----:B------:R-:W-:Y:S04]  /*f4a0*/  FMUL.FTZ R191, R8, UR12 ;  /* 0x0000000c08bf7c20 */ /* 0x000fe80008410000 */
[----:B------:R-:W4:Y:S01]  /*f4b0*/  MUFU.TANH R10, R133 ;  /* 0x00000085000a7308 */ /* 0x000f220000002400 */
[C---:B--2---:R-:W-:Y:S03]  /*f4c0*/  HMMA.16816.F32.BF16 R20, R200.reuse, R140, R20 ;  /* 0x0000008cc814723c */ /* 0x044fe60000041814 */
[----:B------:R-:W-:Y:S01]  /*f4d0*/  FMUL.FTZ R250, R12, UR12 ;  /* 0x0000000c0cfa7c20 */ /* 0x000fe20008410000 */
[----:B------:R-:W-:Y:S01]  /*f4e0*/  FMUL.FTZ R248, R13, UR12 ;  /* 0x0000000c0df87c20 */ /* 0x000fe20008410000 */
[----:B------:R-:W-:Y:S01]  /*f4f0*/  FMUL.FTZ R246, R14, UR12 ;  /* 0x0000000c0ef67c20 */ /* 0x000fe20008410000 */
[----:B------:R-:W-:Y:S03]  /*f500*/  FMUL.FTZ R236, R15, UR12 ;  /* 0x0000000c0fec7c20 */ /* 0x000fe60008410000 */
[----:B------:R2:W2:Y:S01]  /*f510*/  MUFU.TANH R145, R192 ;  /* 0x000000c000917308 */ /* 0x0004a20000002400 */
[C---:B------:R-:W-:Y:S01]  /*f520*/  HMMA.16816.F32.BF16 R24, R200.reuse, R142, R24 ;  /* 0x0000008ec818723c */ /* 0x040fe20000041818 */
[----:B------:R-:W-:Y:S02]  /*f530*/  LDSM.16.M88.4 R140, [R2+0xa000] ;  /* 0x00a00000028c783b */ /* 0x000fe40000000200 */
[----:B-1----:R-:W-:Y:S01]  /*f540*/  FMUL.FTZ R136, R9, UR12 ;  /* 0x0000000c09887c20 */ /* 0x002fe20008410000 */
[----:B------:R-:W-:Y:S01]  /*f550*/  FMUL.FTZ R242, R16, UR12 ;  /* 0x0000000c10f27c20 */ /* 0x000fe20008410000 */
[----:B------:R-:W-:Y:S01]  /*f560*/  FMUL.FTZ R244, R17, UR12 ;  /* 0x0000000c11f47c20 */ /* 0x000fe20008410000 */
[----:B------:R-:W-:Y:S03]  /*f570*/  FMUL.FTZ R240, R18, UR12 ;  /* 0x0000000c12f07c20 */ /* 0x000fe60008410000 */
[----:B------:R1:W1:Y:S01]  /*f580*/  MUFU.TANH R9, R132 ;  /* 0x0000008400097308 */ /* 0x0002620000002400 */
[----:B------:R-:W-:Y:S01]  /*f590*/  FMUL.FTZ R238, R19, UR12 ;  /* 0x0000000c13ee7c20 */ /* 0x000fe20008410000 */
[----:B------:R-:W-:Y:S01]  /*f5a0*/  FMUL.FTZ R234, R20, UR12 ;  /* 0x0000000c14ea7c20 */ /* 0x000fe20008410000 */
[----:B------:R-:W-:Y:S07]  /*f5b0*/  FMUL.FTZ R206, R23, UR12 ;  /* 0x0000000c17ce7c20 */ /* 0x000fee0008410000 */
[----:B------:R5:W3:Y:S01]  /*f5c0*/  MUFU.TANH R166, R191 ;  /* 0x000000bf00a67308 */ /* 0x000ae20000002400 */
[----:B--2---:R-:W-:Y:S01]  /*f5d0*/  FMUL.FTZ R192, R21, UR12 ;  /* 0x0000000c15c07c20 */ /* 0x004fe20008410000 */
[----:B------:R-:W-:Y:S01]  /*f5e0*/  FMUL.FTZ R232, R25, UR12 ;  /* 0x0000000c19e87c20 */ /* 0x000fe20008410000 */
[----:B------:R-:W-:Y:S07]  /*f5f0*/  FMUL.FTZ R230, R26, UR12 ;  /* 0x0000000c1ae67c20 */ /* 0x000fee0008410000 */
[----:B------:R2:W2:Y:S01]  /*f600*/  MUFU.TANH R162, R136 ;  /* 0x0000008800a27308 */ /* 0x0004a20000002400 */
[----:B-1----:R-:W1:Y:S09]  /*f610*/  LDSM.16.M88.4 R132, [R2+0x9800] ;  /* 0x009800000284783b */ /* 0x002e720000000200 */
[----:B------:R-:W1:Y:S01]  /*f620*/  MUFU.TANH R155, R192 ;  /* 0x000000c0009b7308 */ /* 0x000e620000002400 */
[----:B-----5:R-:W-:Y:S09]  /*f630*/  FMUL.FTZ R191, R22, UR12 ;  /* 0x0000000c16bf7c20 */ /* 0x020ff20008410000 */
[----:B------:R-:W1:Y:S01]  /*f640*/  MUFU.TANH R153, R191 ;  /* 0x000000bf00997308 */ /* 0x000e620000002400 */
[----:B--2---:R-:W-:Y:S09]  /*f650*/  FMUL.FTZ R136, R24, UR12 ;  /* 0x0000000c18887c20 */ /* 0x004ff20008410000 */
[----:B------:R-:W2:Y:S10]  /*f660*/  MUFU.TANH R147, R193 ;  /* 0x000000c100937308 */ /* 0x000eb40000002400 */
[----:B------:R-:W2:Y:S10]  /*f670*/  MUFU.TANH R151, R136 ;  /* 0x0000008800977308 */ /* 0x000eb40000002400 */
[----:B------:R-:W2:Y:S01]  /*f680*/  MUFU.TANH R252, R252 ;  /* 0x000000fc00fc7308 */ /* 0x000ea20000002400 */
[C---:B-1----:R-:W-:Y:S03]  /*f690*/  HMMA.16816.F32.BF16 R28, R200.reuse, R132, R28 ;  /* 0x00000084c81c723c */ /* 0x042fe6000004181c */
[----:B------:R-:W-:Y:S06]  /*f6a0*/  FMUL.FTZ R132, R27, UR12 ;  /* 0x0000000c1b847c20 */ /* 0x000fec0008410000 */
[----:B------:R-:W1:Y:S01]  /*f6b0*/  MUFU.TANH R250, R250 ;  /* 0x000000fa00fa7308 */ /* 0x000e620000002400 */
[C---:B------:R-:W-:Y:S09]  /*f6c0*/  HMMA.16816.F32.BF16 R32, R200.reuse, R134, R32 ;  /* 0x00000086c820723c */ /* 0x040ff20000041820 */
[----:B------:R5:W1:Y:S01]  /*f6d0*/  MUFU.TANH R161, R132 ;  /* 0x0000008400a17308 */ /* 0x000a620000002400 */
[C---:B------:R-:W-:Y:S03]  /*f6e0*/  HMMA.16816.F32.BF16 R36, R200.reuse, R140, R36 ;  /* 0x0000008cc824723c */ /* 0x040fe60000041824 */
[----:B------:R-:W-:Y:S01]  /*f6f0*/  FMUL.FTZ R198, R28, UR12 ;  /* 0x0000000c1cc67c20 */ /* 0x000fe20008410000 */
[----:B------:R-:W-:Y:S01]  /*f700*/  FMUL.FTZ R204, R29, UR12 ;  /* 0x0000000c1dcc7c20 */ /* 0x000fe20008410000 */
[----:B------:R-:W-:Y:S04]  /*f710*/  FMUL.FTZ R134, R30, UR12 ;  /* 0x0000000c1e867c20 */ /* 0x000fe80008410000 */
[----:B------:R-:W1:Y:S01]  /*f720*/  MUFU.TANH R248, R248 ;  /* 0x000000f800f87308 */ /* 0x000e620000002400 */
[----:B------:R-:W-:Y:S01]  /*f730*/  FMUL.FTZ R133, R31, UR12 ;  /* 0x0000000c1f857c20 */ /* 0x000fe20008410000 */
[C---:B------:R-:W-:Y:S01]  /*f740*/  HMMA.16816.F32.BF16 R40, R200.reuse, R142, R40 ;  /* 0x0000008ec828723c */ /* 0x040fe20000041828 */
[----:B------:R-:W4:Y:S02]  /*f750*/  LDSM.16.M88.4 R28, [R2+0xa800] ;  /* 0x00a80000021c783b */ /* 0x000f240000000200 */
[----:B------:R-:W-:Y:S01]  /*f760*/  FMUL.FTZ R33, R33, UR12 ;  /* 0x0000000c21217c20 */ /* 0x000fe20008410000 */
[----:B------:R-:W-:Y:S01]  /*f770*/  FMUL.FTZ R34, R34, UR12 ;  /* 0x0000000c22227c20 */ /* 0x000fe20008410000 */
[----:B------:R-:W-:Y:S03]  /*f780*/  FMUL.FTZ R35, R35, UR12 ;  /* 0x0000000c23237c20 */ /* 0x000fe60008410000 */
[----:B------:R-:W1:Y:S01]  /*f790*/  MUFU.TANH R185, R134 ;  /* 0x0000008600b97308 */ /* 0x000e620000002400 */
[----:B------:R-:W-:Y:S01]  /*f7a0*/  FMUL.FTZ R196, R32, UR12 ;  /* 0x0000000c20c47c20 */ /* 0x000fe20008410000 */
[----:B------:R-:W-:Y:S01]  /*f7b0*/  FMUL.FTZ R36, R36, UR12 ;  /* 0x0000000c24247c20 */ /* 0x000fe20008410000 */
[----:B-----5:R-:W-:Y:S01]  /*f7c0*/  FMUL.FTZ R132, R37, UR12 ;  /* 0x0000000c25847c20 */ /* 0x020fe20008410000 */
[----:B------:R-:W-:Y:S06]  /*f7d0*/  FMUL.FTZ R38, R38, UR12 ;  /* 0x0000000c26267c20 */ /* 0x000fec0008410000 */
[----:B------:R-:W1:Y:S01]  /*f7e0*/  MUFU.TANH R179, R33 ;  /* 0x0000002100b37308 */ /* 0x000e620000002400 */
[----:B------:R-:W-:Y:S01]  /*f7f0*/  FMUL.FTZ R39, R39, UR12 ;  /* 0x0000000c27277c20 */ /* 0x000fe20008410000 */
[----:B------:R-:W-:Y:S01]  /*f800*/  FMUL.FTZ R37, R40, UR12 ;  /* 0x0000000c28257c20 */ /* 0x000fe20008410000 */
[----:B------:R-:W-:Y:S01]  /*f810*/  FMUL.FTZ R41, R41, UR12 ;  /* 0x0000000c29297c20 */ /* 0x000fe20008410000 */
[----:B------:R-:W-:Y:S06]  /*f820*/  FMUL.FTZ R42, R42, UR12 ;  /* 0x0000000c2a2a7c20 */ /* 0x000fec0008410000 */
[----:B------:R-:W1:Y:S01]  /*f830*/  MUFU.TANH R187, R34 ;  /* 0x0000002200bb7308 */ /* 0x000e620000002400 */
[----:B------:R-:W-:Y:S09]  /*f840*/  FMUL.FTZ R43, R43, UR12 ;  /* 0x0000000c2b2b7c20 */ /* 0x000ff20008410000 */
[----:B------:R5:W1:Y:S10]  /*f850*/  MUFU.TANH R181, R35 ;  /* 0x0000002300b57308 */ /* 0x000a740000002400 */
[----:B------:R3:W1:Y:S01]  /*f860*/  MUFU.TANH R175, R36 ;  /* 0x0000002400af7308 */ /* 0x0006620000002400 */
[C---:B----4-:R-:W-:Y:S09]  /*f870*/  HMMA.16816.F32.BF16 R44, R200.reuse, R28, R44 ;  /* 0x0000001cc82c723c */ /* 0x050ff2000004182c */
[----:B------:R4:W1:Y:S01]  /*f880*/  MUFU.TANH R183, R133 ;  /* 0x0000008500b77308 */ /* 0x0008620000002400 */
[----:B-----5:R-:W5:Y:S01]  /*f890*/  LDSM.16.M88.4 R32, [R2+0xb000] ;  /* 0x00b000000220783b */ /* 0x020f620000000200 */
[C---:B------:R-:W-:Y:S08]  /*f8a0*/  HMMA.16816.F32.BF16 R48, R200.reuse, R30, R48 ;  /* 0x0000001ec830723c */ /* 0x040ff00000041830 */
[----:B------:R-:W1:Y:S01]  /*f8b0*/  MUFU.TANH R246, R246 ;  /* 0x000000f600f67308 */ /* 0x000e620000002400 */
[----:B------:R-:W2:Y:S01]  /*f8c0*/  LDSM.16.M88.4 R28, [R2+0xb800] ;  /* 0x00b80000021c783b */ /* 0x000ea20000000200 */
[----:B------:R-:W-:Y:S08]  /*f8d0*/  DEPBAR.LE SB0, 0x0 ;  /* 0x000080000000791a */ /* 0x000ff00000000000 */
[----:B------:R-:W1:Y:S01]  /*f8e0*/  MUFU.TANH R236, R236 ;  /* 0x000000ec00ec7308 */ /* 0x000e620000002400 */
[----:B------:R-:W-:Y:S01]  /*f8f0*/  BAR.SYNC.DEFER_BLOCKING 0x0 ;  /* 0x0000000000007b1d */ /* 0x000fe20000010000 */
[----:B---3--:R-:W-:Y:S01]  /*f900*/  FMUL.FTZ R36, R44, UR12 ;  /* 0x0000000c2c247c20 */ /* 0x008fe20008410000 */
[----:B------:R-:W-:Y:S01]  /*f910*/  FMUL.FTZ R45, R45, UR12 ;  /* 0x0000000c2d2d7c20 */ /* 0x000fe20008410000 */
[----:B------:R-:W-:Y:S01]  /*f920*/  FMUL.FTZ R46, R46, UR12 ;  /* 0x0000000c2e2e7c20 */ /* 0x000fe20008410000 */
[----:B------:R-:W-:Y:S01]  /*f930*/  FMUL.FTZ R47, R47, UR12 ;  /* 0x0000000c2f2f7c20 */ /* 0x000fe20008410000 */
[----:B------:R-:W-:Y:S01]  /*f940*/  FMUL.FTZ R247, R48, UR12 ;  /* 0x0000000c30f77c20 */ /* 0x000fe20008410000 */
[----:B------:R-:W-:Y:S03]  /*f950*/  FMUL.FTZ R49, R49, UR12 ;  /* 0x0000000c31317c20 */ /* 0x000fe60008410000 */
[----:B------:R-:W3:Y:S01]  /*f960*/  MUFU.TANH R242, R242 ;  /* 0x000000f200f27308 */ /* 0x000ee20000002400 */
[----:B------:R-:W-:Y:S01]  /*f970*/  FMUL.FTZ R50, R50, UR12 ;  /* 0x0000000c32327c20 */ /* 0x000fe20008410000 */
[----:B------:R-:W-:Y:S08]  /*f980*/  FMUL.FTZ R51, R51, UR12 ;  /* 0x0000000c33337c20 */ /* 0x000ff00008410000 */
[----:B------:R-:W1:Y:S10]  /*f990*/  MUFU.TANH R244, R244 ;  /* 0x000000f400f47308 */ /* 0x000e740000002400 */
[----:B------:R-:W1:Y:S01]  /*f9a0*/  MUFU.TANH R240, R240 ;  /* 0x000000f000f07308 */ /* 0x000e620000002400 */
[C---:B-----5:R-:W-:Y:S09]  /*f9b0*/  HMMA.16816.F32.BF16 R52, R200.reuse, R32, R52 ;  /* 0x00000020c834723c */ /* 0x060ff20000041834 */
[----:B------:R-:W1:Y:S01]  /*f9c0*/  MUFU.TANH R238, R238 ;  /* 0x000000ee00ee7308 */ /* 0x000e620000002400 */
[C---:B------:R-:W-:Y:S09]  /*f9d0*/  HMMA.16816.F32.BF16 R56, R200.reuse, R34, R56 ;  /* 0x00000022c838723c */ /* 0x040ff20000041838 */
[----:B------:R-:W1:Y:S01]  /*f9e0*/  MUFU.TANH R234, R234 ;  /* 0x000000ea00ea7308 */ /* 0x000e620000002400 */
[C---:B--2---:R-:W-:Y:S03]  /*f9f0*/  HMMA.16816.F32.BF16 R60, R200.reuse, R28, R60 ;  /* 0x0000001cc83c723c */ /* 0x044fe6000004183c */
[----:B------:R-:W-:Y:S01]  /*fa00*/  FMUL.FTZ R52, R52, UR12 ;  /* 0x0000000c34347c20 */ /* 0x000fe20008410000 */
[----:B------:R-:W-:Y:S01]  /*fa10*/  FMUL.FTZ R53, R53, UR12 ;  /* 0x0000000c35357c20 */ /* 0x000fe20008410000 */
[----:B------:R-:W-:Y:S04]  /*fa20*/  FMUL.FTZ R54, R54, UR12 ;  /* 0x0000000c36367c20 */ /* 0x000fe80008410000 */
[----:B------:R-:W2:Y:S01]  /*fa30*/  MUFU.TANH R206, R206 ;  /* 0x000000ce00ce7308 */ /* 0x000ea20000002400 */
[----:B------:R-:W-:Y:S01]  /*fa40*/  FMUL.FTZ R55, R55, UR12 ;  /* 0x0000000c37377c20 */ /* 0x000fe20008410000 */
[----:B------:R-:W-:Y:S03]  /*fa50*/  HMMA.16816.F32.BF16 R64, R200, R30, R64 ;  /* 0x0000001ec840723c */ /* 0x000fe60000041840 */
[----:B------:R-:W-:Y:S01]  /*fa60*/  FMUL.FTZ R235, R56, UR12 ;  /* 0x0000000c38eb7c20 */ /* 0x000fe20008410000 */
[----:B------:R-:W-:Y:S01]  /*fa70*/  FMUL.FTZ R57, R57, UR12 ;  /* 0x0000000c39397c20 */ /* 0x000fe20008410000 */
[----:B------:R-:W-:Y:S03]  /*fa80*/  FMUL.FTZ R58, R58, UR12 ;  /* 0x0000000c3a3a7c20 */ /* 0x000fe60008410000 */
[----:B------:R-:W1:Y:S01]  /*fa90*/  MUFU.TANH R232, R232 ;  /* 0x000000e800e87308 */ /* 0x000e620000002400 */
[----:B------:R-:W-:Y:S01]  /*faa0*/  FMUL.FTZ R59, R59, UR12 ;  /* 0x0000000c3b3b7c20 */ /* 0x000fe20008410000 */
[----:B------:R-:W-:Y:S01]  /*fab0*/  FMUL.FTZ R191, R60, UR12 ;  /* 0x0000000c3cbf7c20 */ /* 0x000fe20008410000 */
[----:B------:R-:W-:Y:S01]  /*fac0*/  FMUL.FTZ R61, R61, UR12 ;  /* 0x0000000c3d3d7c20 */ /* 0x000fe20008410000 */
        /* <DEDUP_REMOVED lines=8> */
[----:B------:R-:W1:Y:S10]  /*fb50*/  MUFU.TANH R204, R204 ;  /* 0x000000cc00cc7308 */ /* 0x000e740000002400 */
[----:B------:R-:W1:Y:S10]  /*fb60*/  MUFU.TANH R196, R196 ;  /* 0x000000c400c47308 */ /* 0x000e740000002400 */
[----:B------:R4:W1:Y:S10]  /*fb70*/  MUFU.TANH R177, R132 ;  /* 0x0000008400b17308 */ /* 0x0008740000002400 */
        /* <DEDUP_REMOVED lines=29> */
[----:B------:R4:W1:Y:S01]  /*fd50*/  MUFU.TANH R133, R67 ;  /* 0x0000004300857308 */ /* 0x0008620000002400 */
[----:B--23--:R-:W-:Y:S05]  /*fd60*/  @!P4 BRA `(.L_x_666) ;  /* 0x0000000800bcc947 */ /* 0x00cfea0003800000 */
[----:B------:R-:W2:Y:S08]  /*fd70*/  LDC.64 R2, c[0x0][0x4e0] ;  /* 0x00013800ff027b82 */ /* 0x000eb00000000a00 */
[----:B------:R-:W3:Y:S01]  /*fd80*/  LDC R5, c[0x0][0x3bc] ;  /* 0x0000ef00ff057b82 */ /* 0x000ee20000000800 */
[----:B--2---:R-:W-:Y:S04]  /*fd90*/  ISETP.NE.U32.AND P3, PT, R2, RZ, PT ;  /* 0x000000ff0200720c */ /* 0x004fe80003f65070 */
[----:B------:R-:W-:Y:S11]  /*fda0*/  ISETP.NE.AND.EX P3, PT, R3, RZ, PT, P3 ;  /* 0x000000ff0300720c */ /* 0x000ff60003f65330 */
[----:B------:R-:W-:Y:S02]  /*fdb0*/  @!UPT UIADD3 URZ, UPT, UPT, URZ, URZ, URZ ;  /* 0x000000fffffff290 */ /* 0x000fe4000fffe0ff */
[----:B------:R-:W2:Y:S01]  /*fdc0*/  @!P3 LDC R2, c[0x0][0x3b8] ;  /* 0x0000ee00ff02bb82 */ /* 0x000ea20000000800 */
[----:B------:R-:W-:Y:S05]  /*fdd0*/  @!P3 IMAD.MOV.U32 R4, RZ, RZ, RZ ;  /* 0x000000ffff04b224 */ /* 0x000fea00078e00ff */
[----:B------:R-:W-:Y:S01]  /*fde0*/  @!P3 IADD3 R4, P4, PT, RZ, -R4, RZ ;  /* 0x80000004ff04b210 */ /* 0x000fe20007f9e0ff */
[----:B--2---:R-:W-:Y:S04]  /*fdf0*/  @!P3 IMAD.SHL.U32 R3, R2, 0x80, RZ ;  /* 0x000000800203b824 */ /* 0x004fe800078e00ff */
[----:B------:R-:W-:Y:S05]  /*fe00*/  @!P3 IMAD.X R3, RZ, RZ, ~R3, P4 ;  /* 0x000000ffff03b224 */ /* 0x000fea00020e0e03 */
[----:B------:R-:W-:Y:S04]  /*fe10*/  @!P3 SHF.R.S64 R7, R4, 0x1f, R3 ;  /* 0x0000001f0407b819 */ /* 0x000fe80000001003 */
[----:B------:R-:W-:Y:S04]  /*fe20*/  @!P3 IADD3 R216, P4, PT, R7, R216, RZ ;  /* 0x000000d807d8b210 */ /* 0x000fe80007f9e0ff */
[----:B------:R-:W-:Y:S01]  /*fe30*/  @!P3 LEA.HI.X.SX32 R215, R3, R215, 0x1, P4 ;  /* 0x000000d703d7b211 */ /* 0x000fe200020f0eff */
[----:B---3--:R-:W-:Y:S08]  /*fe40*/  @!P3 BRA `(.L_x_667) ;  /* 0x0000000000f8b947 */ /* 0x008ff00003800000 */
[C---:B------:R-:W-:Y:S01]  /*fe50*/  VIADD R13, R222.reuse, 0xffffff00 ;  /* 0xffffff00de0d7836 */ /* 0x040fe20000000000 */
[----:B------:R-:W2:Y:S01]  /*fe60*/  LDC R4, c[0x0][0x4f0] ;  /* 0x00013c00ff047b82 */ /* 0x000ea20000000800 */
[----:B------:R-:W-:Y:S03]  /*fe70*/  IADD3 R7, PT, PT, R222, -0x80, RZ ;  /* 0xffffff80de077810 */ /* 0x000fe60007ffe0ff */
[----:B------:R-:W-:Y:S02]  /*fe80*/  IABS R11, R13 ;  /* 0x0000000d000b7213 */ /* 0x000fe40000000000 */
[----:B------:R-:W-:Y:S02]  /*fe90*/  IABS R8, R7 ;  /* 0x0000000700087213 */ /* 0x000fe40000000000 */
[-C--:B--2---:R-:W-:Y:S02]  /*fea0*/  IABS R3, R4.reuse ;  /* 0x0000000400037213 */ /* 0x084fe40000000000 */
[-C--:B------:R-:W-:Y:S02]  /*feb0*/  LOP3.LUT R13, R13, R4.reuse, RZ, 0x3c, !PT ;  /* 0x000000040d0d7212 */ /* 0x080fe400078e3cff */
[----:B------:R-:W2:Y:S01]  /*fec0*/  I2F.RP R6, R3 ;  /* 0x0000000300067306 */ /* 0x000ea20000209400 */
[----:B------:R-:W-:Y:S09]  /*fed0*/  LOP3.LUT R7, R7, R4, RZ, 0x3c, !PT ;  /* 0x0000000407077212 */ /* 0x000ff200078e3cff */
[----:B--2---:R-:W2:Y:S02]  /*fee0*/  MUFU.RCP R2, R6 ;  /* 0x0000000600027308 */ /* 0x004ea40000001000 */
[----:B--2---:R-:W-:Y:S08]  /*fef0*/  VIADD R14, R2, 0xffffffe ;  /* 0x0ffffffe020e7836 */ /* 0x004ff00000000000 */
[----:B------:R-:W2:Y:S02]  /*ff00*/  F2I.FTZ.U32.TRUNC.NTZ R15, R14 ;  /* 0x0000000e000f7305 */ /* 0x000ea4000021f000 */
[--C-:B--2---:R-:W-:Y:S02]  /*ff10*/  IMAD.MOV R2, RZ, RZ, -R15.reuse ;  /* 0x000000ffff027224 */ /* 0x104fe400078e0a0f */
        /* <DEDUP_REMOVED lines=29> */
[----:B------:R-:W2:Y:S01]  /*100f0*/  LDC.64 R2, c[0x0][0x3b8] ;  /* 0x0000ee00ff027b82 */ /* 0x000ea20000000a00 */
[C---:B------:R-:W-:Y:S03]  /*10100*/  LEA R14, P4, R11.reuse, R224, 0x2 ;  /* 0x000000e00b0e7211 */ /* 0x040fe600078810ff */
[----:B------:R-:W3:Y:S01]  /*10110*/  LDG.E R7, desc[UR16][R16.64] ;  /* 0x0000001010077981 */ /* 0x000ee2000c1e1900 */
[C---:B------:R-:W-:Y:S02]  /*10120*/  LEA.HI.X.SX32 R15, R11.reuse, R225, 0x2, P4 ;  /* 0x000000e10b0f7211 */ /* 0x040fe400020f16ff */
[----:B------:R-:W-:Y:S03]  /*10130*/  IADD3 R11, PT, PT, R11, -R13, RZ ;  /* 0x8000000d0b0b7210 */ /* 0x000fe60007ffe0ff */
[----:B------:R-:W3:Y:S02]  /*10140*/  LDG.E R6, desc[UR16][R14.64] ;  /* 0x000000100e067981 */ /* 0x000ee4000c1e1900 */
[----:B------:R-:W-:Y:S05]  /*10150*/  IMAD R11, R11, R4, -0x80 ;  /* 0xffffff800b0b7424 */ /* 0x000fea00078e0204 */
[----:B------:R-:W-:Y:S05]  /*10160*/  SHF.R.S32.HI R13, RZ, 0x1f, R11 ;  /* 0x0000001fff0d7819 */ /* 0x000fea000001140b */
[-C--:B--2---:R-:W-:Y:S02]  /*10170*/  IMAD R4, R13, R2.reuse, RZ ;  /* 0x000000020d047224 */ /* 0x084fe400078e02ff */
[C---:B------:R-:W-:Y:S04]  /*10180*/  IMAD.WIDE.U32 R12, R11.reuse, R2, RZ ;  /* 0x000000020b0c7225 */ /* 0x040fe800078e00ff */
[----:B------:R-:W-:Y:S04]  /*10190*/  IMAD R4, R11, R3, R4 ;  /* 0x000000030b047224 */ /* 0x000fe800078e0204 */
[----:B------:R-:W-:Y:S02]  /*101a0*/  IMAD.IADD R13, R13, 0x1, R4 ;  /* 0x000000010d0d7824 */ /* 0x000fe400078e0204 */
[----:B---3--:R-:W-:Y:S04]  /*101b0*/  IMAD.IADD R7, R7, 0x1, -R6 ;  /* 0x0000000107077824 */ /* 0x008fe800078e0a06 */
[----:B------:R-:W-:Y:S01]  /*101c0*/  IMAD.WIDE.U32 R12, R7, UR6, R12 ;  /* 0x00000006070c7c25 */ /* 0x000fe2000f8e000c */
[----:B------:R-:W-:Y:S02]  /*101d0*/  SHF.R.S32.HI R3, RZ, 0x1f, R7 ;  /* 0x0000001fff037819 */ /* 0x000fe40000011407 */
[C---:B------:R-:W-:Y:S03]  /*101e0*/  LEA R216, P4, R12.reuse, R216, 0x1 ;  /* 0x000000d80cd87211 */ /* 0x040fe600078808ff */
[----:B------:R-:W-:Y:S04]  /*101f0*/  IMAD R4, R3, UR6, RZ ;  /* 0x0000000603047c24 */ /* 0x000fe8000f8e02ff */
[----:B------:R-:W-:Y:S05]  /*10200*/  IMAD R4, R7, UR7, R4 ;  /* 0x0000000707047c24 */ /* 0x000fea000f8e0204 */
[----:B------:R-:W-:Y:S04]  /*10210*/  IADD3 R4, PT, PT, R13, R4, RZ ;  /* 0x000000040d047210 */ /* 0x000fe80007ffe0ff */
[----:B------:R-:W-:Y:S07]  /*10220*/  LEA.HI.X R215, R12, R215, R4, 0x1, P4 ;  /* 0x000000d70cd77211 */ /* 0x000fee00020f0c04 */
.L_x_667:
        /* <DEDUP_REMOVED lines=19> */
[----:B--2---:R-:W-:Y:S05]  /*10360*/  @!P1 IMAD.MOV.U32 R217, RZ, RZ, R215 ;  /* 0x000000ffffd99224 */ /* 0x004fea00078e00d7 */
        /* <DEDUP_REMOVED lines=39> */
[----:B--2---:R-:W-:Y:S03]  /*105e0*/  IADD3 R6, P4, PT, R2, R3, RZ ;  /* 0x0000000302067210 */ /* 0x004fe60007f9e0ff */
        /* <DEDUP_REMOVED lines=39> */
.L_x_666:
[----:B------:R-:W-:Y:S01]  /*10860*/  FMNMX3.FTZ R5, R0, R252, R145, !PT ;  /* 0x000000fc00057276 */ /* 0x000fe20007810091 */
[----:B---3--:R-:W-:Y:S01]  /*10870*/  LDSM.16.MT88.4 R12, [R139+0xc000] ;  /* 0x00c000008b0c783b */ /* 0x008fe20000004200 */
[----:B------:R-:W-:Y:S02]  /*10880*/  FMNMX3.FTZ R3, R137, R158, R147, !PT ;  /* 0x0000009e89037276 */ /* 0x000fe40007810093 */
[----:B------:R-:W-:Y:S02]  /*10890*/  FMNMX3.FTZ R5, R5, R10, R9, !PT ;  /* 0x0000000a05057276 */ /* 0x000fe40007810009 */
[----:B------:R-:W-:Y:S02]  /*108a0*/  FMNMX3.FTZ R3, R3, R166, R162, !PT ;  /* 0x000000a603037276 */ /* 0x000fe400078100a2 */
[----:B-1----:R-:W-:Y:S01]  /*108b0*/  FMNMX3.FTZ R5, R5, R246, R236, !PT ;  /* 0x000000f605057276 */ /* 0x002fe200078100ec */
[----:B------:R-:W-:Y:S01]  /*108c0*/  LDSM.16.MT88.4 R20, [R138+0xc000] ;  /* 0x00c000008a14783b */ /* 0x000fe20000004200 */
[----:B------:R-:W-:Y:S02]  /*108d0*/  FMNMX3.FTZ R3, R3, R250, R248, !PT ;  /* 0x000000fa03037276 */ /* 0x000fe400078100f8 */
[----:B------:R-:W-:Y:S02]  /*108e0*/  FMNMX3.FTZ R2, R5, R240, R238, !PT ;  /* 0x000000f005027276 */ /* 0x000fe400078100ee */
[----:B------:R-:W-:Y:S02]  /*108f0*/  FMNMX3.FTZ R3, R3, R242, R244, !PT ;  /* 0x000000f203037276 */ /* 0x000fe400078100f4 */
[----:B------:R-:W-:Y:S01]  /*10900*/  FMNMX3.FTZ R2, R2, R153, R206, !PT ;  /* 0x0000009902027276 */ /* 0x000fe200078100ce */
[----:B----4-:R-:W-:Y:S01]  /*10910*/  LDSM.16.MT88.4 R44, [R139+0x10000] ;  /* 0x010000008b2c783b */ /* 0x010fe20000004200 */
        /* <DEDUP_REMOVED lines=24> */
[----:B------:R-:W-:Y:S01]  /*10aa0*/  MOV R140, R226 ;  /* 0x000000e2008c7202 */ /* 0x000fe20000000f00 */
[----:B------:R-:W1:Y:S01]  /*10ab0*/  SHFL.BFLY PT, R2, R7, 0x2, 0x1f ;  /* 0x0c401f0007027f89 */ /* 0x000e6200000e0000 */
[----:B------:R-:W-:Y:S02]  /*10ac0*/  @P0 IADD3 R140, PT, PT, R227, -0x40, RZ ;  /* 0xffffffc0e38c0810 */ /* 0x000fe40007ffe0ff */
[----:B------:R-:W-:Y:S05]  /*10ad0*/  IADD3 R221, PT, PT, R221, -0x1, RZ ;  /* 0xffffffffdddd7810 */ /* 0x000fea0007ffe0ff */
[----:B------:R-:W2:Y:S01]  /*10ae0*/  SHFL.BFLY PT, R3, R4, 0x2, 0x1f ;  /* 0x0c401f0004037f89 */ /* 0x000ea200000e0000 */
[----:B------:R-:W-:Y:S02]  /*10af0*/  IADD3 R213, PT, PT, R213, R140, RZ ;  /* 0x0000008cd5d57210 */ /* 0x000fe40007ffe0ff */
[----:B------:R-:W-:Y:S05]  /*10b00*/  IADD3 R222, PT, PT, R222, -0x80, RZ ;  /* 0xffffff80dede7810 */ /* 0x000fea0007ffe0ff */
[----:B------:R-:W-:Y:S08]  /*10b10*/  LDSM.16.MT88.4 R28, [R140] ;  /* 0x000000008c1c783b */ /* 0x000ff00000004200 */
[----:B------:R-:W-:Y:S08]  /*10b20*/  LDSM.16.MT88.4 R36, [R213] ;  /* 0x00000000d524783b */ /* 0x000ff00000004200 */
[----:B------:R-:W-:Y:S01]  /*10b30*/  LDSM.16.MT88.4 R60, [R140+0x4000] ;  /* 0x004000008c3c783b */ /* 0x000fe20000004200 */
[----:B-1----:R-:W-:Y:S02]  /*10b40*/  FMNMX.FTZ R6, R7, R2, !PT ;  /* 0x0000000207067209 */ /* 0x002fe40007810000 */
[----:B--2---:R-:W-:Y:S05]  /*10b50*/  FMNMX.FTZ R8, R4, R3, !PT ;  /* 0x0000000304087209 */ /* 0x004fea0007810000 */
[----:B------:R-:W1:Y:S08]  /*10b60*/  SHFL.BFLY PT, R3, R6, 0x1, 0x1f ;  /* 0x0c201f0006037f89 */ /* 0x000e7000000e0000 */
[----:B------:R-:W2:Y:S01]  /*10b70*/  SHFL.BFLY PT, R5, R8, 0x1, 0x1f ;  /* 0x0c201f0008057f89 */ /* 0x000ea200000e0000 */
[----:B-1----:R-:W-:Y:S02]  /*10b80*/  FMNMX.FTZ R3, R6, R3, !PT ;  /* 0x0000000306037209 */ /* 0x002fe40007810000 */
[----:B--2---:R-:W-:Y:S03]  /*10b90*/  FMNMX.FTZ R132, R8, R5, !PT ;  /* 0x0000000508847209 */ /* 0x004fe60007810000 */
[C---:B------:R-:W-:Y:S01]  /*10ba0*/  FMUL.FTZ R148, R3.reuse, UR4 ;  /* 0x0000000403947c20 */ /* 0x040fe20008410000 */
[C---:B------:R-:W-:Y:S01]  /*10bb0*/  FSETP.NEU.FTZ.AND P1, PT, R3.reuse, -INF , PT ;  /* 0xff8000000300780b */ /* 0x040fe20003f3d000 */
[----:B------:R-:W-:Y:S01]  /*10bc0*/  FADD.FTZ R4, -R3, R0 ;  /* 0x0000000003047221 */ /* 0x000fe20000010100 */
[C---:B------:R-:W-:Y:S01]  /*10bd0*/  FSETP.NEU.FTZ.AND P2, PT, R132.reuse, -INF , PT ;  /* 0xff8000008400780b */ /* 0x040fe20003f5d000 */
[----:B------:R-:W-:Y:S01]  /*10be0*/  FMUL.FTZ R150, R132, UR4 ;  /* 0x0000000484967c20 */ /* 0x000fe20008410000 */
[----:B------:R-:W-:Y:S01]  /*10bf0*/  FSEL R148, R148, RZ, P1 ;  /* 0x000000ff94947208 */ /* 0x000fe20000800000 */
[----:B------:R-:W-:Y:S01]  /*10c00*/  FADD.FTZ R5, -R132, R137 ;  /* 0x0000008984057221 */ /* 0x000fe20000010100 */
[----:B------:R-:W-:Y:S01]  /*10c10*/  FMUL.FTZ R0, R4, UR4 ;  /* 0x0000000404007c20 */ /* 0x000fe20008410000 */
[----:B------:R-:W-:Y:S02]  /*10c20*/  ISETP.NE.AND P1, PT, R221, RZ, PT ;  /* 0x000000ffdd00720c */ /* 0x000fe40003f25270 */
[----:B------:R-:W-:Y:S01]  /*10c30*/  FSEL R150, R150, RZ, P2 ;  /* 0x000000ff96967208 */ /* 0x000fe20001000000 */
[----:B------:R-:W-:Y:S01]  /*10c40*/  FMUL.FTZ R2, R5, UR4 ;  /* 0x0000000405027c20 */ /* 0x000fe20008410000 */
[--C-:B------:R-:W-:Y:S01]  /*10c50*/  FFMA.FTZ R143, R145, UR4, -R148.reuse ;  /* 0x00000004918f7c23 */ /* 0x100fe20008010894 */
[--C-:B------:R-:W-:Y:S01]  /*10c60*/  FFMA.FTZ R142, R10, UR4, -R148.reuse ;  /* 0x000000040a8e7c23 */ /* 0x100fe20008010894 */
[----:B------:R-:W-:Y:S01]  /*10c70*/  FFMA.FTZ R141, R9, UR4, -R148 ;  /* 0x00000004098d7c23 */ /* 0x000fe20008010894 */
[--C-:B------:R-:W-:Y:S01]  /*10c80*/  FFMA.FTZ R146, R147, UR4, -R150.reuse ;  /* 0x0000000493927c23 */ /* 0x100fe20008010896 */
[--C-:B------:R-:W-:Y:S01]  /*10c90*/  FFMA.FTZ R144, R162, UR4, -R150.reuse ;  /* 0x00000004a2907c23 */ /* 0x100fe20008010896 */
[----:B------:R-:W-:Y:S01]  /*10ca0*/  FFMA.FTZ R149, R158, UR4, -R150 ;  /* 0x000000049e957c23 */ /* 0x000fe20008010896 */
[----:B------:R-:W-:Y:S01]  /*10cb0*/  FFMA.FTZ R147, R252, UR4, -R148 ;  /* 0x00000004fc937c23 */ /* 0x000fe20008010894 */
[----:B------:R-:W-:Y:S01]  /*10cc0*/  FFMA.FTZ R145, R166, UR4, -R150 ;  /* 0x00000004a6917c23 */ /* 0x000fe20008010896 */
[----:B------:R-:W1:Y:S01]  /*10cd0*/  MUFU.EX2 R2, R2 ;  /* 0x0000000200027308 */ /* 0x000e620000000800 */
[----:B------:R-:W-:Y:S01]  /*10ce0*/  FFMA.FTZ R162, R183, UR4, -R148 ;  /* 0x00000004b7a27c23 */ /* 0x000fe20008010894 */
[--C-:B------:R-:W-:Y:S01]  /*10cf0*/  FFMA.FTZ R174, R167, UR4, -R150.reuse ;  /* 0x00000004a7ae7c23 */ /* 0x100fe20008010896 */
[--C-:B------:R-:W-:Y:S07]  /*10d00*/  FFMA.FTZ R168, R179, UR4, -R150.reuse ;  /* 0x00000004b3a87c23 */ /* 0x100fee0008010896 */
[----:B------:R-:W2:Y:S01]  /*10d10*/  MUFU.EX2 R0, R0 ;  /* 0x0000000000007308 */ /* 0x000ea20000000800 */
[----:B------:R-:W-:Y:S01]  /*10d20*/  FFMA.FTZ R170, R175, UR4, -R150 ;  /* 0x00000004afaa7c23 */ /* 0x000fe20008010896 */
[--C-:B------:R-:W-:Y:S01]  /*10d30*/  FFMA.FTZ R152, R238, UR4, -R148.reuse ;  /* 0x00000004ee987c23 */ /* 0x100fe20008010894 */
[----:B------:R-:W-:Y:S07]  /*10d40*/  FFMA.FTZ R158, R153, UR4, -R148 ;  /* 0x00000004999e7c23 */ /* 0x000fee0008010894 */
[----:B------:R-:W-:Y:S01]  /*10d50*/  MUFU.EX2 R149, R149 ;  /* 0x0000009500957308 */ /* 0x000fe20000000800 */
[--C-:B------:R-:W-:Y:S01]  /*10d60*/  FFMA.FTZ R160, R155, UR4, -R150.reuse ;  /* 0x000000049ba07c23 */ /* 0x100fe20008010896 */
[--C-:B------:R-:W-:Y:S01]  /*10d70*/  FFMA.FTZ R153, R151, UR4, -R150.reuse ;  /* 0x0000000497997c23 */ /* 0x100fe20008010896 */
[----:B------:R-:W-:Y:S07]  /*10d80*/  FFMA.FTZ R156, R232, UR4, -R150 ;  /* 0x00000004e89c7c23 */ /* 0x000fee0008010896 */
[----:B------:R-:W3:Y:S01]  /*10d90*/  MUFU.EX2 R146, R146 ;  /* 0x0000009200927308 */ /* 0x000ee20000000800 */
[----:B------:R-:W-:Y:S01]  /*10da0*/  FFMA.FTZ R154, R161, UR4, -R148 ;  /* 0x00000004a19a7c23 */ /* 0x000fe20008010894 */
[C---:B-1----:R-:W-:Y:S01]  /*10db0*/  FMUL.FTZ R4, R2.reuse, R128 ;  /* 0x0000008002047220 */ /* 0x042fe20000410000 */
[C---:B------:R-:W-:Y:S07]  /*10dc0*/  FMUL.FTZ R5, R2.reuse, R129 ;  /* 0x0000008102057220 */ /* 0x040fee0000410000 */
[----:B------:R-:W-:Y:S01]  /*10dd0*/  MUFU.EX2 R147, R147 ;  /* 0x0000009300937308 */ /* 0x000fe20000000800 */
[----:B------:R-:W-:Y:S01]  /*10de0*/  FMUL.FTZ R8, R2, R124 ;  /* 0x0000007c02087220 */ /* 0x000fe20000410000 */
[C---:B--2---:R-:W-:Y:S01]  /*10df0*/  FMUL.FTZ R6, R0.reuse, R130 ;  /* 0x0000008200067220 */ /* 0x044fe20000410000 */
[----:B------:R-:W-:Y:S07]  /*10e00*/  FMUL.FTZ R7, R0, R131 ;  /* 0x0000008300077220 */ /* 0x000fee0000410000 */
[----:B------:R-:W1:Y:S01]  /*10e10*/  MUFU.EX2 R143, R143 ;  /* 0x0000008f008f7308 */ /* 0x000e620000000800 */
[----:B------:R-:W-:Y:S01]  /*10e20*/  FMUL.FTZ R9, R2, R125 ;  /* 0x0000007d02097220 */ /* 0x000fe20000410000 */
[C---:B------:R-:W-:Y:S01]  /*10e30*/  FMUL.FTZ R10, R0.reuse, R126 ;  /* 0x0000007e000a7220 */ /* 0x040fe20000410000 */
[----:B------:R-:W-:Y:S07]  /*10e40*/  FMUL.FTZ R11, R0, R127 ;  /* 0x0000007f000b7220 */ /* 0x000fee0000410000 */
[----:B------:R-:W-:Y:S01]  /*10e50*/  MUFU.EX2 R145, R145 ;  /* 0x0000009100917308 */ /* 0x000fe20000000800 */
[----:B------:R-:W-:Y:S01]  /*10e60*/  FMUL.FTZ R16, R2, R116 ;  /* 0x0000007402107220 */ /* 0x000fe20000410000 */
[----:B---3--:R-:W-:Y:S01]  /*10e70*/  F2FP.BF16.F32.PACK_AB R128, R146, R149 ;  /* 0x000000959280723e */ /* 0x008fe200000010ff */
[----:B------:R-:W-:Y:S07]  /*10e80*/  FMUL.FTZ R17, R2, R117 ;  /* 0x0000007502117220 */ /* 0x000fee0000410000 */
[----:B------:R-:W2:Y:S01]  /*10e90*/  MUFU.EX2 R144, R144 ;  /* 0x0000009000907308 */ /* 0x000ea20000000800 */
[C---:B------:R-:W-:Y:S01]  /*10ea0*/  FMUL.FTZ R18, R0.reuse, R118 ;  /* 0x0000007600127220 */ /* 0x040fe20000410000 */
[----:B------:R-:W-:Y:S01]  /*10eb0*/  FMUL.FTZ R19, R0, R119 ;  /* 0x0000007700137220 */ /* 0x000fe20000410000 */
[----:B------:R-:W-:Y:S07]  /*10ec0*/  FMUL.FTZ R25, R2, R109 ;  /* 0x0000006d02197220 */ /* 0x000fee0000410000 */
[----:B------:R-:W-:Y:S01]  /*10ed0*/  MUFU.EX2 R142, R142 ;  /* 0x0000008e008e7308 */ /* 0x000fe20000000800 */
[C---:B------:R-:W-:Y:S01]  /*10ee0*/  FMUL.FTZ R26, R0.reuse, R110 ;  /* 0x0000006e001a7220 */ /* 0x040fe20000410000 */
[----:B-1----:R-:W-:Y:S01]  /*10ef0*/  F2FP.BF16.F32.PACK_AB R129, R143, R147 ;  /* 0x000000938f81723e */ /* 0x002fe200000010ff */
[----:B------:R-:W-:Y:S07]  /*10f00*/  FMUL.FTZ R27, R0, R111 ;  /* 0x0000006f001b7220 */ /* 0x000fee0000410000 */
[----:B------:R-:W1:Y:S01]  /*10f10*/  MUFU.EX2 R141, R141 ;  /* 0x0000008d008d7308 */ /* 0x000e620000000800 */
[C---:B------:R-:W-:Y:S01]  /*10f20*/  FMUL.FTZ R24, R2.reuse, R108 ;  /* 0x0000006c02187220 */ /* 0x040fe20000410000 */
[----:B------:R-:W-:Y:S01]  /*10f30*/  LDSM.16.MT88.4 R124, [R139+0xf800] ;  /* 0x00f800008b7c783b */ /* 0x000fe20000004200 */
[C---:B------:R-:W-:Y:S01]  /*10f40*/  FMUL.FTZ R32, R2.reuse, R100 ;  /* 0x0000006402207220 */ /* 0x040fe20000410000 */
[----:B------:R-:W-:Y:S01]  /*10f50*/  FMUL.FTZ R33, R2, R101 ;  /* 0x0000006502217220 */ /* 0x000fe20000410000 */
[----:B------:R-:W-:Y:S01]  /*10f60*/  FMUL.FTZ R34, R0, R102 ;  /* 0x0000006600227220 */ /* 0x000fe20000410000 */
[----:B--2---:R-:W-:Y:S01]  /*10f70*/  F2FP.BF16.F32.PACK_AB R130, R144, R145 ;  /* 0x000000919082723e */ /* 0x004fe200000010ff */
[----:B------:R-:W-:Y:S01]  /*10f80*/  FMUL.FTZ R35, R0, R103 ;  /* 0x0000006700237220 */ /* 0x000fe20000410000 */
[C---:B------:R-:W-:Y:S01]  /*10f90*/  FMUL.FTZ R40, R2.reuse, R92 ;  /* 0x0000005c02287220 */ /* 0x040fe20000410000 */
[----:B------:R-:W-:Y:S01]  /*10fa0*/  FMUL.FTZ R41, R2, R93 ;  /* 0x0000005d02297220 */ /* 0x000fe20000410000 */
[----:B------:R-:W-:Y:S01]  /*10fb0*/  LDSM.16.MT88.4 R100, [R138+0x10800] ;  /* 0x010800008a64783b */ /* 0x000fe20000004200 */
[C---:B------:R-:W-:Y:S01]  /*10fc0*/  FMUL.FTZ R42, R0.reuse, R94 ;  /* 0x0000005e002a7220 */ /* 0x040fe20000410000 */
[----:B------:R-:W-:Y:S01]  /*10fd0*/  FMUL.FTZ R43, R0, R95 ;  /* 0x0000005f002b7220 */ /* 0x000fe20000410000 */
[C---:B------:R-:W-:Y:S01]  /*10fe0*/  FMUL.FTZ R48, R2.reuse, R84 ;  /* 0x0000005402307220 */ /* 0x040fe20000410000 */
[----:B-1----:R-:W-:Y:S01]  /*10ff0*/  F2FP.BF16.F32.PACK_AB R131, R141, R142 ;  /* 0x0000008e8d83723e */ /* 0x002fe200000010ff */
[----:B------:R-:W-:Y:S01]  /*11000*/  FMUL.FTZ R49, R2, R85 ;  /* 0x0000005502317220 */ /* 0x000fe20000410000 */
[C---:B------:R-:W-:Y:S01]  /*11010*/  FMUL.FTZ R50, R0.reuse, R86 ;  /* 0x0000005600327220 */ /* 0x040fe20000410000 */
[----:B------:R-:W-:Y:S01]  /*11020*/  FMUL.FTZ R51, R0, R87 ;  /* 0x0000005700337220 */ /* 0x000fe20000410000 */
[----:B------:R-:W-:Y:S01]  /*11030*/  LDSM.16.MT88.4 R92, [R213+0x800] ;  /* 0x00080000d55c783b */ /* 0x000fe20000004200 */
[C---:B------:R-:W-:Y:S01]  /*11040*/  FMUL.FTZ R56, R2.reuse, R76 ;  /* 0x0000004c02387220 */ /* 0x040fe20000410000 */
[----:B------:R-:W-:Y:S01]  /*11050*/  FMUL.FTZ R57, R2, R77 ;  /* 0x0000004d02397220 */ /* 0x000fe20000410000 */
[C---:B------:R-:W-:Y:S01]  /*11060*/  HMMA.16816.F32.BF16 R4, R128.reuse, R12, R4 ;  /* 0x0000000c8004723c */ /* 0x040fe20000041804 */
[----:B------:R-:W-:Y:S04]  /*11070*/  MUFU.EX2 R168, R168 ;  /* 0x000000a800a87308 */ /* 0x000fe80000000800 */
[----:B------:R-:W-:Y:S01]  /*11080*/  LDSM.16.MT88.4 R84, [R138+0xc800] ;  /* 0x00c800008a54783b */ /* 0x000fe20000004200 */
[C---:B------:R-:W-:Y:S01]  /*11090*/  FMUL.FTZ R58, R0.reuse, R78 ;  /* 0x0000004e003a7220 */ /* 0x040fe20000410000 */
[----:B------:R-:W-:Y:S01]  /*110a0*/  FMUL.FTZ R59, R0, R79 ;  /* 0x0000004f003b7220 */ /* 0x000fe20000410000 */
[C---:B------:R-:W-:Y:S03]  /*110b0*/  HMMA.16816.F32.BF16 R8, R128.reuse, R14, R8 ;  /* 0x0000000e8008723c */ /* 0x040fe60000041808 */
[----:B------:R-:W-:Y:S01]  /*110c0*/  MUFU.EX2 R170, R170 ;  /* 0x000000aa00aa7308 */ /* 0x000fe20000000800 */
[C---:B------:R-:W-:Y:S01]  /*110d0*/  FMUL.FTZ R12, R2.reuse, R120 ;  /* 0x00000078020c7220 */ /* 0x040fe20000410000 */
[----:B------:R-:W-:Y:S01]  /*110e0*/  FMUL.FTZ R13, R2, R121 ;  /* 0x00000079020d7220 */ /* 0x000fe20000410000 */
[C---:B------:R-:W-:Y:S01]  /*110f0*/  FMUL.FTZ R14, R0.reuse, R122 ;  /* 0x0000007a000e7220 */ /* 0x040fe20000410000 */
[----:B------:R-:W-:Y:S01]  /*11100*/  FMUL.FTZ R15, R0, R123 ;  /* 0x0000007b000f7220 */ /* 0x000fe20000410000 */
[----:B------:R-:W-:Y:S01]  /*11110*/  LDSM.16.MT88.4 R76, [R139+0xc800] ;  /* 0x00c800008b4c783b */ /* 0x000fe20000004200 */
[--C-:B------:R-:W-:Y:S01]  /*11120*/  FFMA.FTZ R108, R169, UR4, -R150.reuse ;  /* 0x00000004a96c7c23 */ /* 0x100fe20008010896 */
[C---:B------:R-:W-:Y:S01]  /*11130*/  FMUL.FTZ R64, R2.reuse, R68 ;  /* 0x0000004402407220 */ /* 0x040fe20000410000 */
[----:B------:R-:W-:Y:S01]  /*11140*/  FMUL.FTZ R65, R2, R69 ;  /* 0x0000004502417220 */ /* 0x000fe20000410000 */
[C---:B------:R-:W-:Y:S01]  /*11150*/  FMUL.FTZ R66, R0.reuse, R70 ;  /* 0x0000004600427220 */ /* 0x040fe20000410000 */
[----:B------:R1:W-:Y:S01]  /*11160*/  MUFU.EX2 R167, R108 ;  /* 0x0000006c00a77308 */ /* 0x0003e20000000800 */
[C---:B------:R-:W-:Y:S02]  /*11170*/  HMMA.16816.F32.BF16 R12, R128.reuse, R20, R12 ;  /* 0x00000014800c723c */ /* 0x040fe4000004180c */
[----:B------:R-:W-:Y:S01]  /*11180*/  LDSM.16.MT88.4 R116, [R138+0xf800] ;  /* 0x00f800008a74783b */ /* 0x000fe20000004200 */
[----:B------:R-:W-:Y:S01]  /*11190*/  FMUL.FTZ R67, R0, R71 ;  /* 0x0000004700437220 */ /* 0x000fe20000410000 */
[C---:B------:R-:W-:Y:S01]  /*111a0*/  FMUL.FTZ R20, R2.reuse, R112 ;  /* 0x0000007002147220 */ /* 0x040fe20000410000 */
[----:B------:R-:W-:Y:S04]  /*111b0*/  FMUL.FTZ R21, R2, R113 ;  /* 0x0000007102157220 */ /* 0x000fe80000410000 */
[----:B------:R-:W-:Y:S01]  /*111c0*/  MUFU.EX2 R152, R152 ;  /* 0x0000009800987308 */ /* 0x000fe20000000800 */
[--C-:B------:R-:W-:Y:S01]  /*111d0*/  FFMA.FTZ R112, R248, UR4, -R150.reuse ;  /* 0x00000004f8707c23 */ /* 0x100fe20008010896 */
[C---:B------:R-:W-:Y:S08]  /*111e0*/  HMMA.16816.F32.BF16 R16, R128.reuse, R22, R16 ;  /* 0x000000168010723c */ /* 0x040ff00000041810 */
[----:B------:R-:W-:Y:S01]  /*111f0*/  MUFU.EX2 R160, R160 ;  /* 0x000000a000a07308 */ /* 0x000fe20000000800 */
[C---:B------:R-:W-:Y:S01]  /*11200*/  FMUL.FTZ R22, R0.reuse, R114 ;  /* 0x0000007200167220 */ /* 0x040fe20000410000 */
[----:B------:R-:W-:Y:S01]  /*11210*/  FMUL.FTZ R23, R0, R115 ;  /* 0x0000007300177220 */ /* 0x000fe20000410000 */
[----:B-1----:R-:W-:Y:S07]  /*11220*/  LDSM.16.MT88.4 R108, [R140+0x3800] ;  /* 0x003800008c6c783b */ /* 0x002fee0000004200 */
[----:B------:R-:W-:Y:S01]  /*11230*/  MUFU.EX2 R112, R112 ;  /* 0x0000007000707308 */ /* 0x000fe20000000800 */
[----:B------:R-:W-:Y:S01]  /*11240*/  FFMA.FTZ R115, R250, UR4, -R150 ;  /* 0x00000004fa737c23 */ /* 0x000fe20008010896 */
[----:B------:R-:W-:Y:S01]  /*11250*/  FFMA.FTZ R113, R246, UR4, -R148 ;  /* 0x00000004f6717c23 */ /* 0x000fe20008010894 */
[----:B------:R-:W-:Y:S07]  /*11260*/  FFMA.FTZ R234, R234, UR4, -R150 ;  /* 0x00000004eaea7c23 */ /* 0x000fee0008010896 */
[----:B------:R-:W-:Y:S01]  /*11270*/  MUFU.EX2 R158, R158 ;  /* 0x0000009e009e7308 */ /* 0x000fe20000000800 */
[C---:B------:R-:W-:Y:S03]  /*11280*/  HMMA.16816.F32.BF16 R20, R128.reuse, R28, R20 ;  /* 0x0000001c8014723c */ /* 0x040fe60000041814 */
[C---:B------:R-:W-:Y:S01]  /*11290*/  FMUL.FTZ R28, R2.reuse, R104 ;  /* 0x00000068021c7220 */ /* 0x040fe20000410000 */
[----:B------:R-:W-:Y:S05]  /*112a0*/  FMUL.FTZ R29, R2, R105 ;  /* 0x00000069021d7220 */ /* 0x000fea0000410000 */
[----:B------:R-:W1:Y:S01]  /*112b0*/  MUFU.EX2 R115, R115 ;  /* 0x0000007300737308 */ /* 0x000e620000000800 */
[--C-:B------:R-:W-:Y:S01]  /*112c0*/  FFMA.FTZ R104, R236, UR4, -R148.reuse ;  /* 0x00000004ec687c23 */ /* 0x100fe20008010894 */
[----:B------:R-:W-:Y:S01]  /*112d0*/  FFMA.FTZ R105, R240, UR4, -R148 ;  /* 0x00000004f0697c23 */ /* 0x000fe20008010894 */
[C---:B------:R-:W-:Y:S07]  /*112e0*/  HMMA.16816.F32.BF16 R24, R128.reuse, R30, R24 ;  /* 0x0000001e8018723c */ /* 0x040fee0000041818 */
[----:B------:R-:W-:Y:S01]  /*112f0*/  MUFU.EX2 R113, R113 ;  /* 0x0000007100717308 */ /* 0x000fe20000000800 */
[C---:B------:R-:W-:Y:S01]  /*11300*/  FMUL.FTZ R30, R0.reuse, R106 ;  /* 0x0000006a001e7220 */ /* 0x040fe20000410000 */
[----:B------:R-:W-:Y:S08]  /*11310*/  FMUL.FTZ R31, R0, R107 ;  /* 0x0000006b001f7220 */ /* 0x000ff00000410000 */
[----:B------:R-:W2:Y:S01]  /*11320*/  MUFU.EX2 R104, R104 ;  /* 0x0000006800687308 */ /* 0x000ea20000000800 */
[--C-:B------:R-:W-:Y:S01]  /*11330*/  FFMA.FTZ R107, R242, UR4, -R150.reuse ;  /* 0x00000004f26b7c23 */ /* 0x100fe20008010896 */
[----:B------:R-:W-:Y:S01]  /*11340*/  FFMA.FTZ R106, R244, UR4, -R150 ;  /* 0x00000004f46a7c23 */ /* 0x000fe20008010896 */
[--C-:B------:R-:W-:Y:S07]  /*11350*/  FFMA.FTZ R206, R206, UR4, -R148.reuse ;  /* 0x00000004cece7c23 */ /* 0x100fee0008010894 */
[----:B------:R-:W3:Y:S01]  /*11360*/  MUFU.EX2 R105, R105 ;  /* 0x0000006900697308 */ /* 0x000ee20000000800 */
[----:B------:R-:W-:Y:S01]  /*11370*/  FFMA.FTZ R230, R230, UR4, -R148 ;  /* 0x00000004e6e67c23 */ /* 0x000fe20008010894 */
[C---:B------:R-:W-:Y:S08]  /*11380*/  HMMA.16816.F32.BF16 R28, R128.reuse, R36, R28 ;  /* 0x00000024801c723c */ /* 0x040ff0000004181c */
[----:B------:R-:W-:Y:S01]  /*11390*/  MUFU.EX2 R107, R107 ;  /* 0x0000006b006b7308 */ /* 0x000fe20000000800 */
[C---:B------:R-:W-:Y:S01]  /*113a0*/  FMUL.FTZ R36, R2.reuse, R96 ;  /* 0x0000006002247220 */ /* 0x040fe20000410000 */
[----:B------:R-:W-:Y:S01]  /*113b0*/  FMUL.FTZ R37, R2, R97 ;  /* 0x0000006102257220 */ /* 0x000fe20000410000 */
[----:B-1----:R-:W-:Y:S07]  /*113c0*/  F2FP.BF16.F32.PACK_AB R68, R112, R115 ;  /* 0x000000737044723e */ /* 0x002fee00000010ff */
[----:B------:R-:W1:Y:S01]  /*113d0*/  MUFU.EX2 R106, R106 ;  /* 0x0000006a006a7308 */ /* 0x000e620000000800 */
[----:B------:R-:W-:Y:S01]  /*113e0*/  FFMA.FTZ R164, R198, UR4, -R150 ;  /* 0x00000004c6a47c23 */ /* 0x000fe20008010896 */
[C---:B------:R-:W-:Y:S08]  /*113f0*/  HMMA.16816.F32.BF16 R32, R128.reuse, R38, R32 ;  /* 0x000000268020723c */ /* 0x040ff00000041820 */
[----:B------:R-:W4:Y:S01]  /*11400*/  MUFU.EX2 R155, R234 ;  /* 0x000000ea009b7308 */ /* 0x000f220000000800 */
[C---:B------:R-:W-:Y:S01]  /*11410*/  FMUL.FTZ R38, R0.reuse, R98 ;  /* 0x0000006200267220 */ /* 0x040fe20000410000 */
[----:B------:R-:W-:Y:S01]  /*11420*/  FMUL.FTZ R39, R0, R99 ;  /* 0x0000006300277220 */ /* 0x000fe20000410000 */
[----:B--2---:R-:W-:Y:S01]  /*11430*/  F2FP.BF16.F32.PACK_AB R69, R104, R113 ;  /* 0x000000716845723e */ /* 0x004fe200000010ff */
[----:B------:R-:W-:Y:S01]  /*11440*/  LDSM.16.MT88.4 R96, [R139+0x10800] ;  /* 0x010800008b60783b */ /* 0x000fe20000004200 */
[----:B---3--:R-:W-:Y:S05]  /*11450*/  F2FP.BF16.F32.PACK_AB R71, R152, R105 ;  /* 0x000000699847723e */ /* 0x008fea00000010ff */
[----:B------:R-:W2:Y:S01]  /*11460*/  MUFU.EX2 R151, R206 ;  /* 0x000000ce00977308 */ /* 0x000ea20000000800 */
[--C-:B------:R-:W-:Y:S01]  /*11470*/  FFMA.FTZ R166, R187, UR4, -R148.reuse ;  /* 0x00000004bba67c23 */ /* 0x100fe20008010894 */
[----:B------:R-:W-:Y:S01]  /*11480*/  FFMA.FTZ R181, R181, UR4, -R148 ;  /* 0x00000004b5b57c23 */ /* 0x000fe20008010894 */
[C---:B------:R-:W-:Y:S07]  /*11490*/  HMMA.16816.F32.BF16 R36, R128.reuse, R44, R36 ;  /* 0x0000002c8024723c */ /* 0x040fee0000041824 */
[----:B------:R-:W-:Y:S01]  /*114a0*/  MUFU.EX2 R153, R153 ;  /* 0x0000009900997308 */ /* 0x000fe20000000800 */
[C---:B------:R-:W-:Y:S01]  /*114b0*/  FMUL.FTZ R44, R2.reuse, R88 ;  /* 0x00000058022c7220 */ /* 0x040fe20000410000 */
[----:B------:R-:W-:Y:S01]  /*114c0*/  FMUL.FTZ R45, R2, R89 ;  /* 0x00000059022d7220 */ /* 0x000fe20000410000 */
[----:B-1----:R-:W-:Y:S07]  /*114d0*/  F2FP.BF16.F32.PACK_AB R70, R106, R107 ;  /* 0x0000006b6a46723e */ /* 0x002fee00000010ff */
[----:B------:R-:W1:Y:S01]  /*114e0*/  MUFU.EX2 R156, R156 ;  /* 0x0000009c009c7308 */ /* 0x000e620000000800 */
[--C-:B------:R-:W-:Y:S01]  /*114f0*/  FFMA.FTZ R204, R204, UR4, -R150.reuse ;  /* 0x00000004cccc7c23 */ /* 0x100fe20008010896 */
[C---:B------:R-:W-:Y:S08]  /*11500*/  HMMA.16816.F32.BF16 R40, R128.reuse, R46, R40 ;  /* 0x0000002e8028723c */ /* 0x040ff00000041828 */
[----:B------:R-:W-:Y:S01]  /*11510*/  MUFU.EX2 R161, R230 ;  /* 0x000000e600a17308 */ /* 0x000fe20000000800 */
[C---:B------:R-:W-:Y:S01]  /*11520*/  FMUL.FTZ R46, R0.reuse, R90 ;  /* 0x0000005a002e7220 */ /* 0x040fe20000410000 */
[----:B------:R-:W-:Y:S01]  /*11530*/  FMUL.FTZ R47, R0, R91 ;  /* 0x0000005b002f7220 */ /* 0x000fe20000410000 */
[----:B------:R-:W-:Y:S01]  /*11540*/  FFMA.FTZ R196, R196, UR4, -R150 ;  /* 0x00000004c4c47c23 */ /* 0x000fe20008010896 */
[----:B------:R-:W-:Y:S06]  /*11550*/  LDSM.16.MT88.4 R88, [R140+0x800] ;  /* 0x000800008c58783b */ /* 0x000fec0000004200 */
[----:B------:R-:W3:Y:S01]  /*11560*/  MUFU.EX2 R154, R154 ;  /* 0x0000009a009a7308 */ /* 0x000ee20000000800 */
[--C-:B------:R-:W-:Y:S01]  /*11570*/  FFMA.FTZ R176, R163, UR4, -R148.reuse ;  /* 0x00000004a3b07c23 */ /* 0x100fe20008010894 */
[--C-:B------:R-:W-:Y:S01]  /*11580*/  FFMA.FTZ R172, R173, UR4, -R148.reuse ;  /* 0x00000004adac7c23 */ /* 0x100fe20008010894 */
[----:B------:R-:W-:Y:S01]  /*11590*/  FFMA.FTZ R163, R165, UR4, -R148 ;  /* 0x00000004a5a37c23 */ /* 0x000fe20008010894 */
[C---:B------:R-:W-:Y:S06]  /*115a0*/  HMMA.16816.F32.BF16 R44, R128.reuse, R52, R44 ;  /* 0x00000034802c723c */ /* 0x040fec000004182c */
[----:B------:R-:W-:Y:S01]  /*115b0*/  MUFU.EX2 R164, R164 ;  /* 0x000000a400a47308 */ /* 0x000fe20000000800 */
[C---:B------:R-:W-:Y:S01]  /*115c0*/  FMUL.FTZ R52, R2.reuse, R80 ;  /* 0x0000005002347220 */ /* 0x040fe20000410000 */
[----:B------:R-:W-:Y:S08]  /*115d0*/  FMUL.FTZ R53, R2, R81 ;  /* 0x0000005102357220 */ /* 0x000ff00000410000 */
[----:B------:R-:W-:Y:S01]  /*115e0*/  MUFU.EX2 R162, R162 ;  /* 0x000000a200a27308 */ /* 0x000fe20000000800 */
[----:B------:R-:W-:Y:S01]  /*115f0*/  FFMA.FTZ R177, R177, UR4, -R150 ;  /* 0x00000004b1b17c23 */ /* 0x000fe20008010896 */
[----:B------:R-:W-:Y:S01]  /*11600*/  FFMA.FTZ R171, R171, UR4, -R148 ;  /* 0x00000004abab7c23 */ /* 0x000fe20008010894 */
[C---:B------:R-:W-:Y:S07]  /*11610*/  HMMA.16816.F32.BF16 R48, R128.reuse, R54, R48 ;  /* 0x000000368030723c */ /* 0x040fee0000041830 */
[----:B------:R-:W-:Y:S01]  /*11620*/  MUFU.EX2 R179, R196 ;  /* 0x000000c400b37308 */ /* 0x000fe20000000800 */
[C---:B------:R-:W-:Y:S01]  /*11630*/  FMUL.FTZ R54, R0.reuse, R82 ;  /* 0x0000005200367220 */ /* 0x040fe20000410000 */
[----:B------:R-:W-:Y:S08]  /*11640*/  FMUL.FTZ R55, R0, R83 ;  /* 0x0000005300377220 */ /* 0x000ff00000410000 */
[----:B------:R-:W-:Y:S01]  /*11650*/  MUFU.EX2 R166, R166 ;  /* 0x000000a600a67308 */ /* 0x000fe20000000800 */
[----:B------:R-:W5:Y:S01]  /*11660*/  LDSM.16.MT88.4 R80, [R213+0x4000] ;  /* 0x00400000d550783b */ /* 0x000f620000004200 */
[--C-:B------:R-:W-:Y:S01]  /*11670*/  FFMA.FTZ R180, R159, UR4, -R150.reuse ;  /* 0x000000049fb47c23 */ /* 0x100fe20008010896 */
[----:B------:R-:W-:Y:S07]  /*11680*/  FFMA.FTZ R157, R157, UR4, -R150 ;  /* 0x000000049d9d7c23 */ /* 0x000fee0008010896 */
[----:B------:R-:W-:Y:S01]  /*11690*/  MUFU.EX2 R181, R181 ;  /* 0x000000b500b57308 */ /* 0x000fe20000000800 */
[--C-:B------:R-:W-:Y:S01]  /*116a0*/  FFMA.FTZ R182, R251, UR4, -R148.reuse ;  /* 0x00000004fbb67c23 */ /* 0x100fe20008010894 */
[C---:B------:R-:W-:Y:S08]  /*116b0*/  HMMA.16816.F32.BF16 R52, R128.reuse, R60, R52 ;  /* 0x0000003c8034723c */ /* 0x040ff00000041834 */
[----:B------:R4:W-:Y:S01]  /*116c0*/  MUFU.EX2 R173, R177 ;  /* 0x000000b100ad7308 */ /* 0x0009e20000000800 */
[C---:B------:R-:W-:Y:S01]  /*116d0*/  FMUL.FTZ R60, R2.reuse, R72 ;  /* 0x00000048023c7220 */ /* 0x040fe20000410000 */
[----:B------:R-:W-:Y:S01]  /*116e0*/  FMUL.FTZ R61, R2, R73 ;  /* 0x00000049023d7220 */ /* 0x000fe20000410000 */
[----:B------:R-:W-:Y:S07]  /*116f0*/  FFMA.FTZ R159, R249, UR4, -R148 ;  /* 0x00000004f99f7c23 */ /* 0x000fee0008010894 */
[----:B------:R-:W-:Y:S01]  /*11700*/  MUFU.EX2 R172, R172 ;  /* 0x000000ac00ac7308 */ /* 0x000fe20000000800 */
[--C-:B------:R-:W-:Y:S01]  /*11710*/  FFMA.FTZ R165, R247, UR4, -R150.reuse ;  /* 0x00000004f7a57c23 */ /* 0x100fe20008010896 */
[C---:B------:R-:W-:Y:S08]  /*11720*/  HMMA.16816.F32.BF16 R56, R128.reuse, R62, R56 ;  /* 0x0000003e8038723c */ /* 0x040ff00000041838 */
[----:B------:R2:W-:Y:S01]  /*11730*/  MUFU.EX2 R169, R171 ;  /* 0x000000ab00a97308 */ /* 0x0005e20000000800 */
[C---:B------:R-:W-:Y:S01]  /*11740*/  FMUL.FTZ R62, R0.reuse, R74 ;  /* 0x0000004a003e7220 */ /* 0x040fe20000410000 */
[----:B------:R-:W-:Y:S01]  /*11750*/  FMUL.FTZ R63, R0, R75 ;  /* 0x0000004b003f7220 */ /* 0x000fe20000410000 */
[----:B------:R-:W-:Y:S01]  /*11760*/  FFMA.FTZ R178, R241, UR4, -R150 ;  /* 0x00000004f1b27c23 */ /* 0x000fe20008010896 */
[----:B------:R-:W1:Y:S06]  /*11770*/  LDSM.16.MT88.4 R72, [R140+0x4800] ;  /* 0x004800008c48783b */ /* 0x000e6c0000004200 */
[----:B------:R-:W-:Y:S01]  /*11780*/  MUFU.EX2 R174, R174 ;  /* 0x000000ae00ae7308 */ /* 0x000fe20000000800 */
[----:B------:R-:W-:Y:S01]  /*11790*/  FFMA.FTZ R184, R245, UR4, -R148 ;  /* 0x00000004f5b87c23 */ /* 0x000fe20008010894 */
[--C-:B------:R-:W-:Y:S01]  /*117a0*/  FFMA.FTZ R175, R205, UR4, -R150.reuse ;  /* 0x00000004cdaf7c23 */ /* 0x100fe20008010896 */
[----:B------:R-:W-:Y:S07]  /*117b0*/  FFMA.FTZ R186, R207, UR4, -R150 ;  /* 0x00000004cfba7c23 */ /* 0x000fee0008010896 */
[----:B------:R-:W-:Y:S01]  /*117c0*/  MUFU.EX2 R176, R176 ;  /* 0x000000b000b07308 */ /* 0x000fe20000000800 */
[--C-:B------:R-:W-:Y:S01]  /*117d0*/  FFMA.FTZ R188, R237, UR4, -R148.reuse ;  /* 0x00000004edbc7c23 */ /* 0x100fe20008010894 */
[----:B----4-:R-:W-:Y:S01]  /*117e0*/  FFMA.FTZ R177, R197, UR4, -R148 ;  /* 0x00000004c5b17c23 */ /* 0x010fe20008010894 */
[----:B------:R-:W-:Y:S07]  /*117f0*/  FFMA.FTZ R187, R235, UR4, -R150 ;  /* 0x00000004ebbb7c23 */ /* 0x000fee0008010896 */
[----:B------:R-:W-:Y:S01]  /*11800*/  MUFU.EX2 R163, R163 ;  /* 0x000000a300a37308 */ /* 0x000fe20000000800 */
[----:B--2---:R-:W-:Y:S01]  /*11810*/  FFMA.FTZ R171, R243, UR4, -R148 ;  /* 0x00000004f3ab7c23 */ /* 0x004fe20008010894 */
[----:B------:R-:W-:Y:S01]  /*11820*/  FFMA.FTZ R190, R239, UR4, -R150 ;  /* 0x00000004efbe7c23 */ /* 0x000fe20008010896 */
[--C-:B------:R-:W-:Y:S07]  /*11830*/  FFMA.FTZ R196, R199, UR4, -R148.reuse ;  /* 0x00000004c7c47c23 */ /* 0x100fee0008010894 */
[----:B------:R-:W-:Y:S01]  /*11840*/  MUFU.EX2 R157, R157 ;  /* 0x0000009d009d7308 */ /* 0x000fe20000000800 */
[--C-:B------:R-:W-:Y:S01]  /*11850*/  FFMA.FTZ R189, R195, UR4, -R148.reuse ;  /* 0x00000004c3bd7c23 */ /* 0x100fe20008010894 */
[--C-:B------:R-:W-:Y:S01]  /*11860*/  FFMA.FTZ R135, R135, UR4, -R148.reuse ;  /* 0x0000000487877c23 */ /* 0x100fe20008010894 */
[----:B------:R-:W-:Y:S07]  /*11870*/  FFMA.FTZ R134, R134, UR4, -R148 ;  /* 0x0000000486867c23 */ /* 0x000fee0008010894 */
[----:B------:R-:W-:Y:S01]  /*11880*/  MUFU.EX2 R180, R180 ;  /* 0x000000b400b47308 */ /* 0x000fe20000000800 */
[--C-:B------:R-:W-:Y:S01]  /*11890*/  FFMA.FTZ R191, R191, UR4, -R150.reuse ;  /* 0x00000004bfbf7c23 */ /* 0x100fe20008010896 */
[----:B------:R-:W-:Y:S01]  /*118a0*/  FFMA.FTZ R192, R192, UR4, -R150 ;  /* 0x00000004c0c07c23 */ /* 0x000fe20008010896 */
[----:B------:R-:W-:Y:S01]  /*118b0*/  FFMA.FTZ R147, R0, R231, R147 ;  /* 0x000000e700937223 */ /* 0x000fe20000010093 */
[C---:B-----5:R-:W-:Y:S06]  /*118c0*/  HMMA.16816.F32.BF16 R60, R128.reuse, R80, R60 ;  /* 0x00000050803c723c */ /* 0x060fec000004183c */
[----:B------:R-:W-:Y:S01]  /*118d0*/  MUFU.EX2 R182, R182 ;  /* 0x000000b600b67308 */ /* 0x000fe20000000800 */
[----:B------:R-:W-:Y:S01]  /*118e0*/  FFMA.FTZ R149, R2, R233, R149 ;  /* 0x000000e902957223 */ /* 0x000fe20000010095 */
[----:B------:R-:W-:Y:S08]  /*118f0*/  FADD.FTZ R147, R143, R147 ;  /* 0x000000938f937221 */ /* 0x000ff00000010000 */
[----:B------:R-:W-:Y:S01]  /*11900*/  MUFU.EX2 R159, R159 ;  /* 0x0000009f009f7308 */ /* 0x000fe20000000800 */
[----:B------:R-:W-:Y:S01]  /*11910*/  MOV R137, R132 ;  /* 0x0000008400897202 */ /* 0x000fe20000000f00 */
[----:B------:R-:W-:Y:S01]  /*11920*/  FADD.FTZ R146, R146, R149 ;  /* 0x0000009592927221 */ /* 0x000fe20000010000 */
[----:B------:R-:W-:Y:S01]  /*11930*/  HMMA.16816.F32.BF16 R64, R128, R82, R64 ;  /* 0x000000528040723c */ /* 0x000fe20000041840 */
[----:B------:R-:W-:Y:S06]  /*11940*/  LDSM.16.MT88.4 R80, [R139+0xd000] ;  /* 0x00d000008b50783b */ /* 0x000fec0000004200 */
[----:B------:R-:W-:Y:S01]  /*11950*/  MUFU.EX2 R165, R165 ;  /* 0x000000a500a57308 */ /* 0x000fe20000000800 */
[----:B------:R-:W-:Y:S01]  /*11960*/  FADD.FTZ R145, R145, R146 ;  /* 0x0000009291917221 */ /* 0x000fe20000010000 */
[----:B------:R-:W-:Y:S08]  /*11970*/  FADD.FTZ R142, R142, R147 ;  /* 0x000000938e8e7221 */ /* 0x000ff00000010000 */
[----:B------:R-:W-:Y:S01]  /*11980*/  MUFU.EX2 R178, R178 ;  /* 0x000000b200b27308 */ /* 0x000fe20000000800 */
[----:B------:R-:W-:Y:S01]  /*11990*/  FADD.FTZ R144, R144, R145 ;  /* 0x0000009190907221 */ /* 0x000fe20000010000 */
[C---:B------:R-:W-:Y:S08]  /*119a0*/  HMMA.16816.F32.BF16 R4, R68.reuse, R76, R4 ;  /* 0x0000004c4404723c */ /* 0x040ff00000041804 */
[----:B------:R-:W-:Y:S01]  /*119b0*/  MUFU.EX2 R171, R171 ;  /* 0x000000ab00ab7308 */ /* 0x000fe20000000800 */
[----:B------:R-:W-:Y:S09]  /*119c0*/  FADD.FTZ R115, R115, R144 ;  /* 0x0000009073737221 */ /* 0x000ff20000010000 */
[----:B------:R-:W-:Y:S01]  /*119d0*/  MUFU.EX2 R184, R184 ;  /* 0x000000b800b87308 */ /* 0x000fe20000000800 */
[----:B------:R-:W-:Y:S01]  /*119e0*/  FADD.FTZ R142, R141, R142 ;  /* 0x0000008e8d8e7221 */ /* 0x000fe20000010000 */
[C---:B------:R-:W-:Y:S01]  /*119f0*/  HMMA.16816.F32.BF16 R8, R68.reuse, R78, R8 ;  /* 0x0000004e4408723c */ /* 0x040fe20000041808 */
[----:B------:R-:W2:Y:S07]  /*11a00*/  LDSM.16.MT88.4 R76, [R213+0x4800] ;  /* 0x00480000d54c783b */ /* 0x000eae0000004200 */
[----:B------:R-:W-:Y:S01]  /*11a10*/  MUFU.EX2 R175, R175 ;  /* 0x000000af00af7308 */ /* 0x000fe20000000800 */
[----:B------:R-:W-:Y:S01]  /*11a20*/  FADD.FTZ R112, R112, R115 ;  /* 0x0000007370707221 */ /* 0x000fe20000010000 */
[----:B------:R-:W-:Y:S08]  /*11a30*/  FADD.FTZ R113, R113, R142 ;  /* 0x0000008e71717221 */ /* 0x000ff00000010000 */
[----:B------:R-:W-:Y:S01]  /*11a40*/  MUFU.EX2 R186, R186 ;  /* 0x000000ba00ba7308 */ /* 0x000fe20000000800 */
[----:B------:R-:W-:Y:S01]  /*11a50*/  FADD.FTZ R107, R107, R112 ;  /* 0x000000706b6b7221 */ /* 0x000fe20000010000 */
[C---:B------:R-:W-:Y:S08]  /*11a60*/  HMMA.16816.F32.BF16 R12, R68.reuse, R84, R12 ;  /* 0x00000054440c723c */ /* 0x040ff0000004180c */
[----:B------:R-:W-:Y:S01]  /*11a70*/  MUFU.EX2 R188, R188 ;  /* 0x000000bc00bc7308 */ /* 0x000fe20000000800 */
[----:B------:R-:W-:Y:S01]  /*11a80*/  FADD.FTZ R106, R106, R107 ;  /* 0x0000006b6a6a7221 */ /* 0x000fe20000010000 */
[----:B------:R-:W-:Y:S08]  /*11a90*/  FADD.FTZ R104, R104, R113 ;  /* 0x0000007168687221 */ /* 0x000ff00000010000 */
[----:B------:R-:W-:Y:S01]  /*11aa0*/  MUFU.EX2 R177, R177 ;  /* 0x000000b100b17308 */ /* 0x000fe20000000800 */
[C---:B------:R-:W-:Y:S01]  /*11ab0*/  HMMA.16816.F32.BF16 R16, R68.reuse, R86, R16 ;  /* 0x000000564410723c */ /* 0x040fe20000041810 */
[----:B------:R-:W4:Y:S08]  /*11ac0*/  LDSM.16.MT88.4 R84, [R138+0xd000] ;  /* 0x00d000008a54783b */ /* 0x000f300000004200 */
[----:B------:R-:W-:Y:S01]  /*11ad0*/  MUFU.EX2 R187, R187 ;  /* 0x000000bb00bb7308 */ /* 0x000fe20000000800 */
[----:B------:R-:W-:Y:S09]  /*11ae0*/  FADD.FTZ R105, R105, R104 ;  /* 0x0000006869697221 */ /* 0x000ff20000010000 */
[----:B------:R-:W-:Y:S01]  /*11af0*/  MUFU.EX2 R190, R190 ;  /* 0x000000be00be7308 */ /* 0x000fe20000000800 */
[----:B------:R-:W-:Y:S01]  /*11b00*/  FADD.FTZ R105, R152, R105 ;  /* 0x0000006998697221 */ /* 0x000fe20000010000 */
[C---:B------:R-:W-:Y:S08]  /*11b10*/  HMMA.16816.F32.BF16 R20, R68.reuse, R88, R20 ;  /* 0x000000584414723c */ /* 0x040ff00000041814 */
[----:B------:R-:W-:Y:S10]  /*11b20*/  MUFU.EX2 R196, R196 ;  /* 0x000000c400c47308 */ /* 0x000ff40000000800 */
[----:B------:R-:W-:Y:S01]  /*11b30*/  MUFU.EX2 R189, R189 ;  /* 0x000000bd00bd7308 */ /* 0x000fe20000000800 */
[C---:B------:R-:W-:Y:S01]  /*11b40*/  HMMA.16816.F32.BF16 R24, R68.reuse, R90, R24 ;  /* 0x0000005a4418723c */ /* 0x040fe20000041818 */
[----:B------:R-:W-:Y:S08]  /*11b50*/  LDSM.16.MT88.4 R88, [R213+0x1000] ;  /* 0x00100000d558783b */ /* 0x000ff00000004200 */
[----:B------:R-:W-:Y:S10]  /*11b60*/  MUFU.EX2 R191, R191 ;  /* 0x000000bf00bf7308 */ /* 0x000ff40000000800 */
[----:B------:R-:W-:Y:S01]  /*11b70*/  MUFU.EX2 R135, R135 ;  /* 0x0000008700877308 */ /* 0x000fe20000000800 */
[C---:B------:R-:W-:Y:S09]  /*11b80*/  HMMA.16816.F32.BF16 R28, R68.reuse, R92, R28 ;  /* 0x0000005c441c723c */ /* 0x040ff2000004181c */
[----:B------:R-:W-:Y:S01]  /*11b90*/  MUFU.EX2 R192, R192 ;  /* 0x000000c000c07308 */ /* 0x000fe20000000800 */
[C---:B------:R-:W-:Y:S01]  /*11ba0*/  HMMA.16816.F32.BF16 R32, R68.reuse, R94, R32 ;  /* 0x0000005e4420723c */ /* 0x040fe20000041820 */
[----:B------:R-:W-:Y:S07]  /*11bb0*/  LDSM.16.MT88.4 R92, [R139+0x11000] ;  /* 0x011000008b5c783b */ /* 0x000fee0000004200 */
[C---:B------:R-:W-:Y:S08]  /*11bc0*/  HMMA.16816.F32.BF16 R36, R68.reuse, R96, R36 ;  /* 0x000000604424723c */ /* 0x040ff00000041824 */
[C---:B------:R-:W-:Y:S01]  /*11bd0*/  HMMA.16816.F32.BF16 R40, R68.reuse, R98, R40 ;  /* 0x000000624428723c */ /* 0x040fe20000041828 */
[----:B------:R-:W-:Y:S07]  /*11be0*/  LDSM.16.MT88.4 R96, [R138+0x11000] ;  /* 0x011000008a60783b */ /* 0x000fee0000004200 */
[C---:B------:R-:W-:Y:S03]  /*11bf0*/  HMMA.16816.F32.BF16 R44, R68.reuse, R100, R44 ;  /* 0x00000064442c723c */ /* 0x040fe6000004182c */
[----:B------:R-:W-:Y:S02]  /*11c00*/  FFMA.FTZ R100, R185, UR4, -R148 ;  /* 0x00000004b9647c23 */ /* 0x000fe40008010894 */
[----:B------:R-:W5:Y:S03]  /*11c10*/  MUFU.EX2 R185, R204 ;  /* 0x000000cc00b97308 */ /* 0x000f660000000800 */
[C---:B------:R-:W-:Y:S07]  /*11c20*/  HMMA.16816.F32.BF16 R48, R68.reuse, R102, R48 ;  /* 0x000000664430723c */ /* 0x040fee0000041830 */
[----:B------:R3:W5:Y:S01]  /*11c30*/  MUFU.EX2 R183, R100 ;  /* 0x0000006400b77308 */ /* 0x0007620000000800 */
[C---:B-1----:R-:W-:Y:S01]  /*11c40*/  HMMA.16816.F32.BF16 R52, R68.reuse, R72, R52 ;  /* 0x000000484434723c */ /* 0x042fe20000041834 */
[----:B---3--:R-:W-:Y:S07]  /*11c50*/  LDSM.16.MT88.4 R100, [R140+0x5800] ;  /* 0x005800008c64783b */ /* 0x008fee0000004200 */
[C---:B------:R-:W-:Y:S01]  /*11c60*/  HMMA.16816.F32.BF16 R56, R68.reuse, R74, R56 ;  /* 0x0000004a4438723c */ /* 0x040fe20000041838 */
[----:B------:R-:W1:Y:S07]  /*11c70*/  LDSM.16.MT88.4 R72, [R140+0x1000] ;  /* 0x001000008c48783b */ /* 0x000e6e0000004200 */
[C---:B--2---:R-:W-:Y:S08]  /*11c80*/  HMMA.16816.F32.BF16 R60, R68.reuse, R76, R60 ;  /* 0x0000004c443c723c */ /* 0x044ff0000004183c */
[----:B------:R-:W-:Y:S01]  /*11c90*/  HMMA.16816.F32.BF16 R64, R68, R78, R64 ;  /* 0x0000004e4440723c */ /* 0x000fe20000041840 */
[----:B------:R-:W2:Y:S02]  /*11ca0*/  LDSM.16.MT88.4 R76, [R140+0x5000] ;  /* 0x005000008c4c783b */ /* 0x000ea40000004200 */
[----:B------:R-:W-:Y:S01]  /*11cb0*/  F2FP.BF16.F32.PACK_AB R68, R160, R155 ;  /* 0x0000009ba044723e */ /* 0x000fe200000010ff */
[----:B------:R-:W-:Y:S01]  /*11cc0*/  FADD.FTZ R155, R155, R106 ;  /* 0x0000006a9b9b7221 */ /* 0x000fe20000010000 */
[C---:B------:R-:W-:Y:S01]  /*11cd0*/  F2FP.BF16.F32.PACK_AB R69, R151.reuse, R158 ;  /* 0x0000009e9745723e */ /* 0x040fe200000010ff */
[----:B------:R-:W-:Y:S01]  /*11ce0*/  FADD.FTZ R158, R158, R105 ;  /* 0x000000699e9e7221 */ /* 0x000fe20000010000 */
[----:B------:R-:W-:Y:S01]  /*11cf0*/  F2FP.BF16.F32.PACK_AB R70, R156, R153 ;  /* 0x000000999c46723e */ /* 0x000fe200000010ff */
[----:B------:R-:W-:Y:S01]  /*11d00*/  FADD.FTZ R160, R160, R155 ;  /* 0x0000009ba0a07221 */ /* 0x000fe20000010000 */
[C---:B------:R-:W-:Y:S01]  /*11d10*/  F2FP.BF16.F32.PACK_AB R71, R154.reuse, R161 ;  /* 0x000000a19a47723e */ /* 0x040fe200000010ff */
[----:B------:R-:W-:Y:S04]  /*11d20*/  FADD.FTZ R158, R151, R158 ;  /* 0x0000009e979e7221 */ /* 0x000fe80000010000 */
[----:B------:R-:W-:Y:S02]  /*11d30*/  FADD.FTZ R161, R161, R158 ;  /* 0x0000009ea1a17221 */ /* 0x000fe40000010000 */
[C---:B------:R-:W-:Y:S03]  /*11d40*/  HMMA.16816.F32.BF16 R4, R68.reuse, R80, R4 ;  /* 0x000000504404723c */ /* 0x040fe60000041804 */
[----:B------:R-:W-:Y:S05]  /*11d50*/  FADD.FTZ R154, R154, R161 ;  /* 0x000000a19a9a7221 */ /* 0x000fea0000010000 */
[C---:B------:R-:W-:Y:S01]  /*11d60*/  HMMA.16816.F32.BF16 R8, R68.reuse, R82, R8 ;  /* 0x000000524408723c */ /* 0x040fe20000041808 */
[----:B------:R-:W-:Y:S07]  /*11d70*/  LDSM.16.MT88.4 R80, [R139+0xd800] ;  /* 0x00d800008b50783b */ /* 0x000fee0000004200 */
[C---:B----4-:R-:W-:Y:S08]  /*11d80*/  HMMA.16816.F32.BF16 R12, R68.reuse, R84, R12 ;  /* 0x00000054440c723c */ /* 0x050ff0000004180c */
[C---:B------:R-:W-:Y:S01]  /*11d90*/  HMMA.16816.F32.BF16 R16, R68.reuse, R86, R16 ;  /* 0x000000564410723c */ /* 0x040fe20000041810 */
[----:B------:R-:W-:Y:S07]  /*11da0*/  LDSM.16.MT88.4 R84, [R138+0xd800] ;  /* 0x00d800008a54783b */ /* 0x000fee0000004200 */
[C---:B-1----:R-:W-:Y:S08]  /*11db0*/  HMMA.16816.F32.BF16 R20, R68.reuse, R72, R20 ;  /* 0x000000484414723c */ /* 0x042ff00000041814 */
        /* <DEDUP_REMOVED lines=10> */
[----:B------:R-:W4:Y:S07]  /*11e60*/  LDSM.16.MT88.4 R96, [R139+0x11800] ;  /* 0x011800008b60783b */ /* 0x000f2e0000004200 */
[C---:B--2---:R-:W-:Y:S08]  /*11e70*/  HMMA.16816.F32.BF16 R52, R68.reuse, R76, R52 ;  /* 0x0000004c4434723c */ /* 0x044ff00000041834 */
[C---:B------:R-:W-:Y:S01]  /*11e80*/  HMMA.16816.F32.BF16 R56, R68.reuse, R78, R56 ;  /* 0x0000004e4438723c */ /* 0x040fe20000041838 */
[----:B------:R-:W2:Y:S07]  /*11e90*/  LDSM.16.MT88.4 R76, [R138+0x11800] ;  /* 0x011800008a4c783b */ /* 0x000eae0000004200 */
[C---:B-1----:R-:W-:Y:S08]  /*11ea0*/  HMMA.16816.F32.BF16 R60, R68.reuse, R72, R60 ;  /* 0x00000048443c723c */ /* 0x042ff0000004183c */
[----:B------:R-:W-:Y:S01]  /*11eb0*/  HMMA.16816.F32.BF16 R64, R68, R74, R64 ;  /* 0x0000004a4440723c */ /* 0x000fe20000041840 */
[----:B------:R-:W1:Y:S02]  /*11ec0*/  LDSM.16.MT88.4 R72, [R213+0x5800] ;  /* 0x00580000d548783b */ /* 0x000e640000004200 */
[----:B-----5:R-:W-:Y:S02]  /*11ed0*/  F2FP.BF16.F32.PACK_AB R68, R185, R164 ;  /* 0x000000a4b944723e */ /* 0x020fe400000010ff */
[----:B------:R-:W-:Y:S01]  /*11ee0*/  F2FP.BF16.F32.PACK_AB R69, R162, R183 ;  /* 0x000000b7a245723e */ /* 0x000fe200000010ff */
[----:B------:R-:W-:Y:S01]  /*11ef0*/  FADD.FTZ R183, R183, R154 ;  /* 0x0000009ab7b77221 */ /* 0x000fe20000010000 */
[----:B------:R-:W-:Y:S02]  /*11f00*/  F2FP.BF16.F32.PACK_AB R70, R168, R179 ;  /* 0x000000b3a846723e */ /* 0x000fe400000010ff */
[C---:B------:R-:W-:Y:S01]  /*11f10*/  F2FP.BF16.F32.PACK_AB R71, R181.reuse, R166 ;  /* 0x000000a6b547723e */ /* 0x040fe200000010ff */
[----:B------:R-:W-:Y:S04]  /*11f20*/  FADD.FTZ R183, R162, R183 ;  /* 0x000000b7a2b77221 */ /* 0x000fe80000010000 */
[----:B------:R-:W-:Y:S02]  /*11f30*/  FADD.FTZ R166, R166, R183 ;  /* 0x000000b7a6a67221 */ /* 0x000fe40000010000 */
[C---:B------:R-:W-:Y:S03]  /*11f40*/  HMMA.16816.F32.BF16 R4, R68.reuse, R80, R4 ;  /* 0x000000504404723c */ /* 0x040fe60000041804 */
[----:B------:R-:W-:Y:S05]  /*11f50*/  FADD.FTZ R181, R181, R166 ;  /* 0x000000a6b5b57221 */ /* 0x000fea0000010000 */
        /* <DEDUP_REMOVED lines=8> */
[C---:B----4-:R-:W-:Y:S08]  /*11fe0*/  HMMA.16816.F32.BF16 R28, R68.reuse, R92, R28 ;  /* 0x0000005c441c723c */ /* 0x050ff0000004181c */
[C---:B------:R-:W-:Y:S01]  /*11ff0*/  HMMA.16816.F32.BF16 R32, R68.reuse, R94, R32 ;  /* 0x0000005e4420723c */ /* 0x040fe20000041820 */
[----:B------:R-:W-:Y:S07]  /*12000*/  LDSM.16.MT88.4 R92, [R139+0x12000] ;  /* 0x012000008b5c783b */ /* 0x000fee0000004200 */
[C---:B------:R-:W-:Y:S08]  /*12010*/  HMMA.16816.F32.BF16 R36, R68.reuse, R96, R36 ;  /* 0x000000604424723c */ /* 0x040ff00000041824 */
[C---:B------:R-:W-:Y:S01]  /*12020*/  HMMA.16816.F32.BF16 R40, R68.reuse, R98, R40 ;  /* 0x000000624428723c */ /* 0x040fe20000041828 */
[----:B------:R-:W-:Y:S07]  /*12030*/  LDSM.16.MT88.4 R96, [R138+0x12000] ;  /* 0x012000008a60783b */ /* 0x000fee0000004200 */
[C---:B--2---:R-:W-:Y:S08]  /*12040*/  HMMA.16816.F32.BF16 R44, R68.reuse, R76, R44 ;  /* 0x0000004c442c723c */ /* 0x044ff0000004182c */
[C---:B------:R-:W-:Y:S01]  /*12050*/  HMMA.16816.F32.BF16 R48, R68.reuse, R78, R48 ;  /* 0x0000004e4430723c */ /* 0x040fe20000041830 */
[----:B------:R-:W2:Y:S07]  /*12060*/  LDSM.16.MT88.4 R76, [R139+0xe000] ;  /* 0x00e000008b4c783b */ /* 0x000eae0000004200 */
[C---:B------:R-:W-:Y:S08]  /*12070*/  HMMA.16816.F32.BF16 R52, R68.reuse, R100, R52 ;  /* 0x000000644434723c */ /* 0x040ff00000041834 */
[C---:B------:R-:W-:Y:S01]  /*12080*/  HMMA.16816.F32.BF16 R56, R68.reuse, R102, R56 ;  /* 0x000000664438723c */ /* 0x040fe20000041838 */
[----:B------:R-:W3:Y:S07]  /*12090*/  LDSM.16.MT88.4 R100, [R140+0x6000] ;  /* 0x006000008c64783b */ /* 0x000eee0000004200 */
        /* <DEDUP_REMOVED lines=13> */
[----:B------:R-:W2:Y:S07]  /*12170*/  LDSM.16.MT88.4 R76, [R139+0xe800] ;  /* 0x00e800008b4c783b */ /* 0x000eae0000004200 */
        /* <DEDUP_REMOVED lines=15> */
[C---:B---3--:R-:W-:Y:S08]  /*12270*/  HMMA.16816.F32.BF16 R52, R68.reuse, R100, R52 ;  /* 0x000000644434723c */ /* 0x048ff00000041834 */
[C---:B------:R-:W-:Y:S01]  /*12280*/  HMMA.16816.F32.BF16 R56, R68.reuse, R102, R56 ;  /* 0x000000664438723c */ /* 0x040fe20000041838 */
[----:B------:R-:W3:Y:S07]  /*12290*/  LDSM.16.MT88.4 R100, [R140+0x6800] ;  /* 0x006800008c64783b */ /* 0x000eee0000004200 */
[C---:B-1----:R-:W-:Y:S08]  /*122a0*/  HMMA.16816.F32.BF16 R60, R68.reuse, R72, R60 ;  /* 0x00000048443c723c */ /* 0x042ff0000004183c */
[----:B------:R-:W-:Y:S01]  /*122b0*/  HMMA.16816.F32.BF16 R64, R68, R74, R64 ;  /* 0x0000004a4440723c */ /* 0x000fe20000041840 */
[----:B------:R-:W1:Y:S02]  /*122c0*/  LDSM.16.MT88.4 R72, [R213+0x6800] ;  /* 0x00680000d548783b */ /* 0x000e640000004200 */
[----:B------:R-:W-:Y:S02]  /*122d0*/  F2FP.BF16.F32.PACK_AB R68, R180, R157 ;  /* 0x0000009db444723e */ /* 0x000fe400000010ff */
[C---:B------:R-:W-:Y:S01]  /*122e0*/  F2FP.BF16.F32.PACK_AB R69, R159.reuse, R182 ;  /* 0x000000b69f45723e */ /* 0x040fe200000010ff */
[----:B------:R-:W-:Y:S01]  /*122f0*/  FADD.FTZ R182, R182, R163 ;  /* 0x000000a3b6b67221 */ /* 0x000fe20000010000 */
[----:B------:R-:W-:Y:S02]  /*12300*/  F2FP.BF16.F32.PACK_AB R70, R178, R165 ;  /* 0x000000a5b246723e */ /* 0x000fe400000010ff */
[C---:B------:R-:W-:Y:S01]  /*12310*/  F2FP.BF16.F32.PACK_AB R71, R184.reuse, R171 ;  /* 0x000000abb847723e */ /* 0x040fe200000010ff */
[----:B------:R-:W-:Y:S04]  /*12320*/  FADD.FTZ R182, R159, R182 ;  /* 0x000000b69fb67221 */ /* 0x000fe80000010000 */
[----:B------:R-:W-:Y:S02]  /*12330*/  FADD.FTZ R171, R171, R182 ;  /* 0x000000b6abab7221 */ /* 0x000fe40000010000 */
[C---:B--2---:R-:W-:Y:S03]  /*12340*/  HMMA.16816.F32.BF16 R4, R68.reuse, R76, R4 ;  /* 0x0000004c4404723c */ /* 0x044fe60000041804 */
[----:B------:R-:W-:Y:S05]  /*12350*/  FADD.FTZ R171, R184, R171 ;  /* 0x000000abb8ab7221 */ /* 0x000fea0000010000 */
[C---:B------:R-:W-:Y:S01]  /*12360*/  HMMA.16816.F32.BF16 R8, R68.reuse, R78, R8 ;  /* 0x0000004e4408723c */ /* 0x040fe20000041808 */
[----:B------:R-:W2:Y:S07]  /*12370*/  LDSM.16.MT88.4 R76, [R139+0xf000] ;  /* 0x00f000008b4c783b */ /* 0x000eae0000004200 */
        /* <DEDUP_REMOVED lines=17> */
[----:B------:R-:W-:Y:S07]  /*12490*/  LDSM.16.MT88.4 R100, [R213+0x3800] ;  /* 0x00380000d564783b */ /* 0x000fee0000004200 */
        /* <DEDUP_REMOVED lines=14> */
[C---:B----4-:R-:W-:Y:S03]  /*12580*/  HMMA.16816.F32.BF16 R12, R68.reuse, R80, R12 ;  /* 0x00000050440c723c */ /* 0x050fe6000004180c */
[----:B------:R-:W-:Y:S01]  /*12590*/  FFMA.FTZ R80, R194, UR4, -R150 ;  /* 0x00000004c2507c23 */ /* 0x000fe20008010896 */
[--C-:B------:R-:W-:Y:S01]  /*125a0*/  FFMA.FTZ R194, R136, UR4, -R148.reuse ;  /* 0x0000000488c27c23 */ /* 0x100fe20008010894 */
[----:B------:R-:W-:Y:S01]  /*125b0*/  FFMA.FTZ R148, R133, UR4, -R148 ;  /* 0x0000000485947c23 */ /* 0x000fe20008010894 */
[----:B------:R-:W-:Y:S01]  /*125c0*/  FFMA.FTZ R150, R193, UR4, -R150 ;  /* 0x00000004c1967c23 */ /* 0x000fe20008010896 */
[----:B------:R-:W3:Y:S01]  /*125d0*/  MUFU.EX2 R136, R80 ;  /* 0x0000005000887308 */ /* 0x000ee20000000800 */
[C---:B------:R-:W-:Y:S09]  /*125e0*/  HMMA.16816.F32.BF16 R16, R68.reuse, R82, R16 ;  /* 0x000000524410723c */ /* 0x040ff20000041810 */
[----:B------:R-:W4:Y:S10]  /*125f0*/  MUFU.EX2 R194, R194 ;  /* 0x000000c200c27308 */ /* 0x000f340000000800 */
[----:B------:R-:W4:Y:S01]  /*12600*/  MUFU.EX2 R193, R150 ;  /* 0x0000009600c17308 */ /* 0x000f220000000800 */
[C---:B-----5:R-:W-:Y:S09]  /*12610*/  HMMA.16816.F32.BF16 R20, R68.reuse, R84, R20 ;  /* 0x000000544414723c */ /* 0x060ff20000041814 */
[----:B------:R-:W-:Y:S10]  /*12620*/  MUFU.EX2 R133, R134 ;  /* 0x0000008600857308 */ /* 0x000ff40000000800 */
[----:B------:R-:W5:Y:S01]  /*12630*/  MUFU.EX2 R148, R148 ;  /* 0x0000009400947308 */ /* 0x000f620000000800 */
[C---:B------:R-:W-:Y:S01]  /*12640*/  HMMA.16816.F32.BF16 R24, R68.reuse, R86, R24 ;  /* 0x000000564418723c */ /* 0x040fe20000041818 */
[----:B------:R-:W-:Y:S07]  /*12650*/  LDSM.16.MT88.4 R84, [R138+0x13800] ;  /* 0x013800008a54783b */ /* 0x000fee0000004200 */
[C---:B------:R-:W-:Y:S08]  /*12660*/  HMMA.16816.F32.BF16 R28, R68.reuse, R88, R28 ;  /* 0x00000058441c723c */ /* 0x040ff0000004181c */
[C---:B------:R-:W-:Y:S08]  /*12670*/  HMMA.16816.F32.BF16 R32, R68.reuse, R90, R32 ;  /* 0x0000005a4420723c */ /* 0x040ff00000041820 */
[C---:B------:R-:W-:Y:S08]  /*12680*/  HMMA.16816.F32.BF16 R36, R68.reuse, R92, R36 ;  /* 0x0000005c4424723c */ /* 0x040ff00000041824 */
[C---:B------:R-:W-:Y:S01]  /*12690*/  HMMA.16816.F32.BF16 R40, R68.reuse, R94, R40 ;  /* 0x0000005e4428723c */ /* 0x040fe20000041828 */
[----:B------:R-:W5:Y:S07]  /*126a0*/  LDSM.16.MT88.4 R92, [R139+0x13800] ;  /* 0x013800008b5c783b */ /* 0x000f6e0000004200 */
[C---:B------:R-:W-:Y:S08]  /*126b0*/  HMMA.16816.F32.BF16 R44, R68.reuse, R96, R44 ;  /* 0x00000060442c723c */ /* 0x040ff0000004182c */
[C---:B------:R-:W-:Y:S08]  /*126c0*/  HMMA.16816.F32.BF16 R48, R68.reuse, R98, R48 ;  /* 0x000000624430723c */ /* 0x040ff00000041830 */
[C---:B-1----:R-:W-:Y:S08]  /*126d0*/  HMMA.16816.F32.BF16 R52, R68.reuse, R72, R52 ;  /* 0x000000484434723c */ /* 0x042ff00000041834 */
[C---:B------:R-:W-:Y:S08]  /*126e0*/  HMMA.16816.F32.BF16 R56, R68.reuse, R74, R56 ;  /* 0x0000004a4438723c */ /* 0x040ff00000041838 */
[C---:B--2---:R-:W-:Y:S08]  /*126f0*/  HMMA.16816.F32.BF16 R60, R68.reuse, R76, R60 ;  /* 0x0000004c443c723c */ /* 0x044ff0000004183c */
[----:B------:R-:W-:Y:S01]  /*12700*/  HMMA.16816.F32.BF16 R64, R68, R78, R64 ;  /* 0x0000004e4440723c */ /* 0x000fe20000041840 */
[----:B------:R-:W1:Y:S02]  /*12710*/  LDSM.16.MT88.4 R76, [R140+0x7800] ;  /* 0x007800008c4c783b */ /* 0x000e640000004200 */
[----:B---3--:R-:W-:Y:S02]  /*12720*/  F2FP.BF16.F32.PACK_AB R68, R136, R191 ;  /* 0x000000bf8844723e */ /* 0x008fe400000010ff */
[----:B----4-:R-:W-:Y:S01]  /*12730*/  F2FP.BF16.F32.PACK_AB R69, R135, R194 ;  /* 0x000000c28745723e */ /* 0x010fe200000010ff */
[----:B------:R-:W-:Y:S01]  /*12740*/  FADD.FTZ R194, R194, R189 ;  /* 0x000000bdc2c27221 */ /* 0x000fe20000010000 */
[----:B------:R-:W-:Y:S02]  /*12750*/  F2FP.BF16.F32.PACK_AB R70, R193, R192 ;  /* 0x000000c0c146723e */ /* 0x000fe400000010ff */
[C---:B-----5:R-:W-:Y:S01]  /*12760*/  F2FP.BF16.F32.PACK_AB R71, R148.reuse, R133 ;  /* 0x000000859447723e */ /* 0x060fe200000010ff */
[----:B------:R-:W-:Y:S04]  /*12770*/  FADD.FTZ R194, R135, R194 ;  /* 0x000000c287c27221 */ /* 0x000fe80000010000 */
[----:B------:R-:W-:Y:S02]  /*12780*/  FADD.FTZ R133, R133, R194 ;  /* 0x000000c285857221 */ /* 0x000fe40000010000 */
[C---:B------:R-:W-:Y:S03]  /*12790*/  HMMA.16816.F32.BF16 R128, R68.reuse, R124, R4 ;  /* 0x0000007c4480723c */ /* 0x040fe60000041804 */
[----:B------:R-:W-:Y:S01]  /*127a0*/  FADD.FTZ R5, R153, R160 ;  /* 0x000000a099057221 */ /* 0x000fe20000010000 */
[----:B------:R-:W-:Y:S03]  /*127b0*/  FADD.FTZ R231, R148, R133 ;  /* 0x0000008594e77221 */ /* 0x000fe60000010000 */
[----:B------:R-:W-:Y:S01]  /*127c0*/  FADD.FTZ R5, R156, R5 ;  /* 0x000000059c057221 */ /* 0x000fe20000010000 */
[C---:B------:R-:W-:Y:S03]  /*127d0*/  HMMA.16816.F32.BF16 R124, R68.reuse, R126, R8 ;  /* 0x0000007e447c723c */ /* 0x040fe60000041808 */
[----:B------:R-:W-:Y:S04]  /*127e0*/  FADD.FTZ R0, R164, R5 ;  /* 0x00000005a4007221 */ /* 0x000fe80000010000 */
[----:B------:R-:W-:Y:S01]  /*127f0*/  FADD.FTZ R0, R185, R0 ;  /* 0x00000000b9007221 */ /* 0x000fe20000010000 */
[C---:B------:R-:W-:Y:S03]  /*12800*/  HMMA.16816.F32.BF16 R120, R68.reuse, R116, R12 ;  /* 0x000000744478723c */ /* 0x040fe6000004180c */
[----:B------:R-:W-:Y:S04]  /*12810*/  FADD.FTZ R5, R179, R0 ;  /* 0x00000000b3057221 */ /* 0x000fe80000010000 */
[----:B------:R-:W-:Y:S01]  /*12820*/  FADD.FTZ R5, R168, R5 ;  /* 0x00000005a8057221 */ /* 0x000fe20000010000 */
[C---:B------:R-:W-:Y:S03]  /*12830*/  HMMA.16816.F32.BF16 R116, R68.reuse, R118, R16 ;  /* 0x000000764474723c */ /* 0x040fe60000041810 */
[----:B------:R-:W-:Y:S02]  /*12840*/  FADD.FTZ R0, R170, R5 ;  /* 0x00000005aa007221 */ /* 0x000fe40000010000 */
[----:B------:R-:W2:Y:S02]  /*12850*/  LDSM.16.MT88.4 R4, [R213+0x7800] ;  /* 0x00780000d504783b */ /* 0x000ea40000004200 */
[----:B------:R-:W-:Y:S01]  /*12860*/  FADD.FTZ R0, R173, R0 ;  /* 0x00000000ad007221 */ /* 0x000fe20000010000 */
[C---:B------:R-:W-:Y:S03]  /*12870*/  HMMA.16816.F32.BF16 R112, R68.reuse, R108, R20 ;  /* 0x0000006c4470723c */ /* 0x040fe60000041814 */
[----:B------:R-:W-:Y:S01]  /*12880*/  FADD.FTZ R167, R167, R0 ;  /* 0x00000000a7a77221 */ /* 0x000fe20000010000 */
[----:B------:R-:W-:Y:S03]  /*12890*/  MOV R0, R3 ;  /* 0x0000000300007202 */ /* 0x000fe60000000f00 */
        /* <DEDUP_REMOVED lines=13> */
[C---:B------:R-:W-:Y:S08]  /*12970*/  HMMA.16816.F32.BF16 R92, R68.reuse, R94, R40 ;  /* 0x0000005e445c723c */ /* 0x040ff00000041828 */
[C---:B------:R-:W-:Y:S08]  /*12980*/  HMMA.16816.F32.BF16 R88, R68.reuse, R84, R44 ;  /* 0x000000544458723c */ /* 0x040ff0000004182c */
[C---:B------:R-:W-:Y:S08]  /*12990*/  HMMA.16816.F32.BF16 R84, R68.reuse, R86, R48 ;  /* 0x000000564454723c */ /* 0x040ff00000041830 */
[C---:B-1----:R-:W-:Y:S08]  /*129a0*/  HMMA.16816.F32.BF16 R80, R68.reuse, R76, R52 ;  /* 0x0000004c4450723c */ /* 0x042ff00000041834 */
[C---:B------:R-:W-:Y:S08]  /*129b0*/  HMMA.16816.F32.BF16 R76, R68.reuse, R78, R56 ;  /* 0x0000004e444c723c */ /* 0x040ff00000041838 */
[C---:B--2---:R-:W-:Y:S03]  /*129c0*/  HMMA.16816.F32.BF16 R72, R68.reuse, R4, R60 ;  /* 0x000000044448723c */ /* 0x044fe6000004183c */
[----:B------:R-:W-:Y:S04]  /*129d0*/  FADD.FTZ R5, R191, R190 ;  /* 0x000000bebf057221 */ /* 0x000fe80000010000 */
[----:B------:R-:W-:Y:S01]  /*129e0*/  FADD.FTZ R5, R136, R5 ;  /* 0x0000000588057221 */ /* 0x000fe20000010000 */
[----:B------:R-:W-:Y:S03]  /*129f0*/  HMMA.16816.F32.BF16 R68, R68, R6, R64 ;  /* 0x000000064444723c */ /* 0x000fe60000041840 */
[----:B------:R-:W-:Y:S04]  /*12a00*/  FADD.FTZ R192, R192, R5 ;  /* 0x00000005c0c07221 */ /* 0x000fe80000010000 */
[----:B------:R-:W-:Y:S01]  /*12a10*/  FADD.FTZ R233, R193, R192 ;  /* 0x000000c0c1e97221 */ /* 0x000fe20000010000 */
[----:B------:R-:W-:Y:S01]  /*12a20*/  @!UPT UIADD3 URZ, UPT, UPT, URZ, URZ, URZ ;  /* 0x000000fffffff290 */ /* 0x000fe2000fffe0ff */
[----:B------:R-:W-:Y:S11]  /*12a30*/  @P1 BRA `(.L_x_668) ;  /* 0xffffffb000681947 */ /* 0x000ff6000383ffff */
.L_x_664:
        /* <DEDUP_REMOVED lines=213> */
.L_x_670:
[----:B------:R-:W-:Y:S05]  /*13790*/  BSYNC.RECONVERGENT B0 ;  /* 0x0000000000007941 */ /* 0x000fea0003800200 */
.L_x_669:
        /* <DEDUP_REMOVED lines=32> */
.L_x_672:
[----:B------:R-:W-:Y:S05]  /*139a0*/  BSYNC.RECONVERGENT B0 ;  /* 0x0000000000007941 */ /* 0x000fea0003800200 */
.L_x_671:
        /* <DEDUP_REMOVED lines=20> */
.L_x_674:
[----:B------:R-:W-:Y:S05]  /*13af0*/  BSYNC.RECONVERGENT B0 ;  /* 0x0000000000007941 */ /* 0x000fea0003800200 */
.L_x_673:
        /* <DEDUP_REMOVED lines=20> */
.L_x_676:
[----:B------:R-:W-:Y:S05]  /*13c40*/  BSYNC.RECONVERGENT B0 ;  /* 0x0000000000007941 */ /* 0x000fea0003800200 */
.L_x_675:
        /* <DEDUP_REMOVED lines=19> */
.L_x_677:
        /* <DEDUP_REMOVED lines=16> */
.L_x_7195:


//--------------------- .text._ZN5flash24flash_fwd_splitkv_kernelI23Flash_fwd_kernel_traitsILi128ELi64ELi128ELi4ELb0ELb0EN7cutlass10bfloat16_tE19Flash_kernel_traitsILi128ELi64ELi128ELi4ES3_EELb1ELb0ELb0ELb0ELb0ELb0ELb0ELb1EEEvNS_16Flash_fwd_paramsE --------------------------
	.section	.text._ZN5flash24flash_fwd_splitkv_kernelI23Flash_fwd_kernel_traitsILi128ELi64ELi128ELi4ELb0ELb0EN7cutlass10bfloat16_tE19Flash_kernel_traitsILi128ELi64ELi128ELi4ES3_EELb1ELb0ELb0ELb0ELb0ELb0ELb0ELb1EEEvNS_16Flash_fwd_paramsE,"ax",@progbits
	.align	128
        .global         _ZN5flash24flash_fwd_splitkv_kernelI23Flash_fwd_kernel_traitsILi128ELi64ELi128ELi4ELb0ELb0EN7cutlass10bfloat16_tE19Flash_kernel_traitsILi128ELi64ELi128ELi4ES3_EELb1ELb0ELb0ELb0ELb0ELb0ELb0ELb1EEEvNS_16Flash_fwd_paramsE
        .type           _ZN5flash24flash_fwd_splitkv_kernelI23Flash_fwd_kernel_traitsILi128ELi64ELi128ELi4ELb0ELb0EN7cutlass10bfloat16_tE19Flash_kernel_traitsILi128ELi64ELi128ELi4ES3_EELb1ELb0ELb0ELb0ELb0ELb0ELb0ELb1EEEvNS_16Flash_fwd_paramsE,@function
        .size           _ZN5flash24flash_fwd_splitkv_kernelI23Flash_fwd_kernel_traitsILi128ELi64ELi128ELi4ELb0ELb0EN7cutlass10bfloat16_tE19Flash_kernel_traitsILi128ELi64ELi128ELi4ES3_EELb1ELb0ELb0ELb0ELb0ELb0ELb0ELb1EEEvNS_16Flash_fwd_paramsE,(.L_x_7196 - _ZN5flash24flash_fwd_splitkv_kernelI23Flash_fwd_kernel_traitsILi128ELi64ELi128ELi4ELb0ELb0EN7cutlass10bfloat16_tE19Flash_kernel_traitsILi128ELi64ELi128ELi4ES3_EELb1ELb0ELb0ELb0ELb0ELb0ELb0ELb1EEEvNS_16Flash_fwd_paramsE)
        .other          _ZN5flash24flash_fwd_splitkv_kernelI23Flash_fwd_kernel_traitsILi128ELi64ELi128ELi4ELb0ELb0EN7cutlass10bfloat16_tE19Flash_kernel_traitsILi128ELi64ELi128ELi4ES3_EELb1ELb0ELb0ELb0ELb0ELb0ELb0ELb1EEEvNS_16Flash_fwd_paramsE,@"STO_CUDA_ENTRY STV_DEFAULT"
_ZN5flash24flash_fwd_splitkv_kernelI23Flash_fwd_kernel_traitsILi128ELi64ELi128ELi4ELb0ELb0EN7cutlass10bfloat16_tE19Flash_kernel_traitsILi128ELi64ELi128ELi4ES3_EELb1ELb0ELb0ELb0ELb0ELb0ELb0ELb1EEEvNS_16Flash_fwd_paramsE:
.text._ZN5flash24flash_fwd_splitkv_kernelI23Flash_fwd_kernel_traitsILi128ELi64ELi128ELi4ELb0ELb0EN7cutlass10bfloat16_tE19Flash_kernel_traitsILi128ELi64ELi128ELi4ES3_EELb1ELb0ELb0ELb0ELb0ELb0ELb0ELb1EEEvNS_16Flash_fwd_paramsE:
[----:B------:R-:W-:Y:S08]  /*0000*/  LDC R1, c[0x0][0x37c] ;  /* 0x0000df00ff017b82 */ /* 0x000ff00000000800 */
[----:B------:R-:W1:Y:S01]  /*0010*/  LDC.64 R4, c[0x0][0x460] ;  /* 0x00011800ff047b82 */ /* 0x000e620000000a00 */
[----:B------:R-:W2:Y:S01]  /*0020*/  S2R R7, SR_CTAID.Y ;  /* 0x0000000000077919 */ /* 0x000ea20000002600 */
[----:B------:R-:W3:Y:S01]  /*0030*/  LDCU.64 UR6, c[0x0][0x358] ;  /* 0x00006b00ff0677ac */ /* 0x000ee20008000a00 */
[----:B------:R-:W-:Y:S01]  /*0040*/  IMAD.MOV.U32 R204, RZ, RZ, -0x1 ;  /* 0xffffffffffcc7424 */ /* 0x000fe200078e00ff */
[----:B------:R-:W4:Y:S04]  /*0050*/  LDCU.64 UR4, c[0x0][0x470] ;  /* 0x00008e00ff0477ac */ /* 0x000f280008000a00 */
[----:B------:R-:W2:Y:S08]  /*0060*/  LDC.64 R8, c[0x0][0x460] ;  /* 0x00011800ff087b82 */ /* 0x000eb00000000a00 */
[----:B------:R-:W3:Y:S01]  /*0070*/  LDC.64 R2, c[0x0][0x478] ;  /* 0x00011e00ff027b82 */ /* 0x000ee20000000a00 */
[----:B-1----:R-:W-:-:S02]  /*0080*/  ISETP.NE.U32.AND P0, PT, R4, RZ, PT ;  /* 0x000000ff0400720c */ /* 0x002fc40003f05070 */
[----:B------:R-:W-:Y:S02]  /*0090*/  ISETP.NE.U32.AND P3, PT, R4, RZ, PT ;  /* 0x000000ff0400720c */ /* 0x000fe40003f65070 */
[C---:B------:R-:W-:Y:S02]  /*00a0*/  ISETP.NE.AND.EX P0, PT, R5.reuse, RZ, PT, P0 ;  /* 0x000000ff0500720c */ /* 0x040fe40003f05300 */
[----:B------:R-:W-:Y:S01]  /*00b0*/  ISETP.NE.AND.EX P3, PT, R5, RZ, PT, P3 ;  /* 0x000000ff0500720c */ /* 0x000fe20003f65330 */
[----:B--2---:R-:W-:-:S04]  /*00c0*/  IMAD.WIDE.U32 R4, R7, 0x4, R8 ;  /* 0x0000000407047825 */ /* 0x004fc800078e0008 */
[----:B------:R-:W-:Y:S01]  /*00d0*/  IMAD.SHL.U32 R11, R7, 0x4, RZ ;  /* 0x00000004070b7824 */ /* 0x000fe200078e00ff */
[----:B----4-:R-:W-:Y:S02]  /*00e0*/  ISETP.NE.U32.AND P2, PT, RZ, UR4, PT ;  /* 0x00000004ff007c0c */ /* 0x010fe4000bf45070 */
[----:B---3--:R-:W-:-:S03]  /*00f0*/  ISETP.NE.U32.AND P1, PT, R2, RZ, PT ;  /* 0x000000ff0200720c */ /* 0x008fc60003f25070 */
[----:B------:R-:W2:Y:S04]  /*0100*/  @P0 LDG.E R204, desc[UR6][R4.64] ;  /* 0x0000000604cc0981 */ /* 0x000ea8000c1e1900 */
[----:B------:R1:W2:Y:S01]  /*0110*/  @P3 LDG.E R13, desc[UR6][R4.64+0x4] ;  /* 0x00000406040d3981 */ /* 0x0002a2000c1e1900 */
[----:B------:R-:W-:Y:S01]  /*0120*/  IADD3 R128, P4, PT, R11, UR4, RZ ;  /* 0x000000040b807c10 */ /* 0x000fe2000ff9e0ff */
[----:B------:R-:W3:Y:S01]  /*0130*/  LDCU.U8 UR4, c[0x0][0x532] ;  /* 0x0000a640ff0477ac */ /* 0x000ee20008000000 */
[----:B------:R-:W-:Y:S02]  /*0140*/  ISETP.NE.AND.EX P1, PT, R3, RZ, PT, P1 ;  /* 0x000000ff0300720c */ /* 0x000fe40003f25310 */
[----:B------:R-:W-:Y:S01]  /*0150*/  SHF.R.U32.HI R8, RZ, 0x1e, R7 ;  /* 0x0000001eff087819 */ /* 0x000fe20000011607 */
[----:B-1----:R-:W1:Y:S03]  /*0160*/  LDC.64 R4, c[0x0][0x468] ;  /* 0x00011a00ff047b82 */ /* 0x002e660000000a00 */
[----:B------:R-:W-:-:S02]  /*0170*/  IADD3.X R129, PT, PT, R8, UR5, RZ, P4, !PT ;  /* 0x0000000508817c10 */ /* 0x000fc4000a7fe4ff */
[----:B---3--:R-:W-:-:S05]  /*0180*/  ISETP.NE.AND P4, PT, RZ, UR4, PT ;  /* 0x00000004ff007c0c */ /* 0x008fca000bf85270 */
[----:B------:R-:W-:Y:S02]  /*0190*/  @P1 IADD3 R2, P0, PT, R11, R2, RZ ;  /* 0x000000020b021210 */ /* 0x000fe40007f1e0ff */
[----:B------:R-:W-:Y:S01]  /*01a0*/  ISETP.NE.AND.EX P2, PT, RZ, UR5, PT, P2 ;  /* 0x00000005ff007c0c */ /* 0x000fe2000bf45320 */
[----:B------:R-:W-:Y:S01]  /*01b0*/  IMAD.MOV.U32 R0, RZ, RZ, RZ ;  /* 0x000000ffff007224 */ /* 0x000fe200078e00ff */
[----:B------:R-:W3:Y:S01]  /*01c0*/  S2R R17, SR_CTAID.X ;  /* 0x0000000000117919 */ /* 0x000ee20000002500 */
[----:B------:R-:W-:Y:S01]  /*01d0*/  @P1 IMAD.X R3, R8, 0x1, R3, P0 ;  /* 0x0000000108031824 */ /* 0x000fe200000e0603 */
[----:B------:R-:W4:Y:S01]  /*01e0*/  @!P3 LDC R205, c[0x0][0x434] ;  /* 0x00010d00ffcdbb82 */ /* 0x000f220000000800 */
[----:B------:R-:W-:-:S03]  /*01f0*/  IMAD.MOV.U32 R9, RZ, RZ, -0x1 ;  /* 0xffffffffff097424 */ /* 0x000fc600078e00ff */
[----:B------:R1:W5:Y:S04]  /*0200*/  @P1 LDG.E R61, desc[UR6][R2.64] ;  /* 0x00000006023d1981 */ /* 0x000368000c1e1900 */
[----:B------:R-:W2:Y:S01]  /*0210*/  @!P1 LDC R6, c[0x0][0x43c] ;  /* 0x00010f00ff069b82 */ /* 0x000ea20000000800 */
[----:B------:R1:W5:Y:S02]  /*0220*/  @P2 LDG.E R0, desc[UR6][R128.64] ;  /* 0x0000000680002981 */ /* 0x000364000c1e1900 */
[----:B-1----:R-:W-:-:S04]  /*0230*/  ISETP.EQ.U32.AND P5, PT, R4, RZ, PT ;  /* 0x000000ff0400720c */ /* 0x002fc80003fa2070 */
[----:B------:R-:W-:Y:S02]  /*0240*/  ISETP.EQ.OR.EX P5, PT, R5, RZ, !P4, P5 ;  /* 0x000000ff0500720c */ /* 0x000fe400067a2750 */
[----:B------:R-:W-:-:S05]  /*0250*/  IADD3 R14, P0, PT, R11, R4, RZ ;  /* 0x000000040b0e7210 */ /* 0x000fca0007f1e0ff */
[----:B------:R-:W-:Y:S01]  /*0260*/  IMAD.X R15, R8, 0x1, R5, P0 ;  /* 0x00000001080f7824 */ /* 0x000fe200000e0605 */
[----:B------:R-:W1:Y:S05]  /*0270*/  @!P1 LDC.64 R2, c[0x0][0x488] ;  /* 0x00012200ff029b82 */ /* 0x000e6a0000000a00 */
[----:B------:R1:W5:Y:S01]  /*0280*/  @!P5 LDG.E R9, desc[UR6][R14.64] ;  /* 0x000000060e09d981 */ /* 0x000362000c1e1900 */
[----:B------:R-:W-:-:S04]  /*0290*/  ISETP.NE.U32.AND P0, PT, R4, RZ, PT ;  /* 0x000000ff0400720c */ /* 0x000fc80003f05070 */
[----:B------:R-:W-:-:S13]  /*02a0*/  ISETP.NE.AND.EX P0, PT, R5, RZ, PT, P0 ;  /* 0x000000ff0500720c */ /* 0x000fda0003f05300 */
[----:B------:R-:W1:Y:S01]  /*02b0*/  @!P0 LDC R67, c[0x0][0x438] ;  /* 0x00010e00ff438b82 */ /* 0x000e620000000800 */
[----:B---3--:R-:W-:Y:S02]  /*02c0*/  IMAD.SHL.U32 R64, R17, 0x40, RZ ;  /* 0x0000004011407824 */ /* 0x008fe400078e00ff */
[----:B--2---:R-:W-:-:S05]  /*02d0*/  @P3 IMAD.IADD R205, R13, 0x1, -R204 ;  /* 0x000000010dcd3824 */ /* 0x004fca00078e0acc */
[----:B----4-:R-:W-:Y:S01]  /*02e0*/  ISETP.GT.AND P3, PT, R205, R64, PT ;  /* 0x00000040cd00720c */ /* 0x010fe20003f64270 */
[----:B-1----:R-:W-:-:S12]  /*02f0*/  @!P0 BRA `(.L_x_678) ;  /* 0x00000000000c8947 */ /* 0x002fd80003800000 */
[----:B------:R-:W2:Y:S02]  /*0300*/  @P4 LDG.E R4, desc[UR6][R14.64+0x4] ;  /* 0x000004060e044981 */ /* 0x000ea4000c1e1900 */
[----:B--2--5:R-:W-:-:S06]  /*0310*/  @P4 IADD3 R67, PT, PT, R4, -R9, RZ ;  /* 0x8000000904434210 */ /* 0x024fcc0007ffe0ff */
[----:B------:R1:W5:Y:S02]  /*0320*/  @!P4 LDG.E R67, desc[UR6][R14.64] ;  /* 0x000000060e43c981 */ /* 0x000364000c1e1900 */
.L_x_678:
[----:B------:R-:W-:Y:S01]  /*0330*/  @!P1 ISETP.NE.U32.AND P0, PT, R2, RZ, PT ;  /* 0x000000ff0200920c */ /* 0x000fe20003f05070 */
[----:B------:R-:W-:-:S12]  /*0340*/  @!P3 EXIT ;  /* 0x000000000000b94d */ /* 0x000fd80003800000 */
[----:B------:R-:W2:Y:S01]  /*0350*/  LDCU UR5, c[0x0][0x438] ;  /* 0x00008700ff0577ac */ /* 0x000ea20008000800 */
[----:B------:R-:W-:Y:S01]  /*0360*/  @!P1 ISETP.NE.AND.EX P0, PT, R3, RZ, PT, P0 ;  /* 0x000000ff0300920c */ /* 0x000fe20003f05300 */
[--C-:B-----5:R-:W-:Y:S01]  /*0370*/  IMAD.IADD R67, R67, 0x1, -R0.reuse ;  /* 0x0000000143437824 */ /* 0x120fe200078e0a00 */
[----:B------:R-:W3:Y:S01]  /*0380*/  S2R R13, SR_CTAID.Z ;  /* 0x00000000000d7919 */ /* 0x000ee20000002700 */
[----:B------:R-:W4:Y:S01]  /*0390*/  LDCU UR4, c[0x0][0x508] ;  /* 0x0000a100ff0477ac */ /* 0x000f220008000800 */
[----:B------:R-:W-:Y:S01]  /*03a0*/  @!P1 SEL R6, R6, RZ, P0 ;  /* 0x000000ff06069207 */ /* 0x000fe20000000000 */
[----:B------:R-:W-:Y:S01]  /*03b0*/  @P1 IMAD.IADD R61, R61, 0x1, -R0 ;  /* 0x000000013d3d1824 */ /* 0x000fe200078e0a00 */
[----:B------:R-:W1:Y:S01]  /*03c0*/  S2R R62, SR_TID.X ;  /* 0x00000000003e7919 */ /* 0x000e620000002100 */
[----:B------:R-:W-:Y:S02]  /*03d0*/  VIADD R2, R17, 0x1 ;  /* 0x0000000111027836 */ /* 0x000fe40000000000 */
[----:B------:R-:W-:-:S02]  /*03e0*/  @!P1 IMAD.IADD R61, R67, 0x1, R6 ;  /* 0x00000001433d9824 */ /* 0x000fc400078e0206 */
[----:B------:R-:W-:Y:S02]  /*03f0*/  IMAD R2, R2, 0x40, -R205 ;  /* 0x0000004002027824 */ /* 0x000fe400078e0acd */
[----:B------:R-:W-:Y:S02]  /*0400*/  VIADD R5, R61, 0x7f ;  /* 0x0000007f3d057836 */ /* 0x000fe40000000000 */
[----:B------:R-:W-:Y:S01]  /*0410*/  IMAD.MOV.U32 R6, RZ, RZ, R7 ;  /* 0x000000ffff067224 */ /* 0x000fe200078e0007 */
[----:B--2---:R-:W-:Y:S02]  /*0420*/  UIADD3 UR5, UPT, UPT, UR5, 0x7f, URZ ;  /* 0x0000007f05057890 */ /* 0x004fe4000fffe0ff */
[----:B------:R-:W-:Y:S02]  /*0430*/  SHF.R.S32.HI R4, RZ, 0x1f, R5 ;  /* 0x0000001fff047819 */ /* 0x000fe40000011405 */
[----:B----4-:R-:W-:Y:S01]  /*0440*/  IADD3 R3, PT, PT, R5, UR4, R2 ;  /* 0x0000000405037c10 */ /* 0x010fe2000fffe002 */
[----:B------:R-:W-:Y:S01]  /*0450*/  USHF.R.S32.HI UR4, URZ, 0x1f, UR5 ;  /* 0x0000001fff047899 */ /* 0x000fe20008011405 */
[----:B------:R-:W-:-:S02]  /*0460*/  LEA.HI R4, R4, R5, RZ, 0x7 ;  /* 0x0000000504047211 */ /* 0x000fc400078f38ff */
[----:B------:R-:W-:Y:S01]  /*0470*/  SHF.R.S32.HI R2, RZ, 0x1f, R3 ;  /* 0x0000001fff027819 */ /* 0x000fe20000011403 */
[----:B------:R-:W-:Y:S01]  /*0480*/  ULEA.HI UR4, UR4, UR5, URZ, 0x7 ;  /* 0x0000000504047291 */ /* 0x000fe2000f8f38ff */
[----:B------:R-:W-:Y:S02]  /*0490*/  SHF.R.S32.HI R4, RZ, 0x7, R4 ;  /* 0x00000007ff047819 */ /* 0x000fe40000011404 */
[----:B------:R-:W-:Y:S01]  /*04a0*/  LEA.HI R2, R2, R3, RZ, 0x7 ;  /* 0x0000000302027211 */ /* 0x000fe200078f38ff */
[----:B------:R-:W-:-:S03]  /*04b0*/  USHF.R.S32.HI UR4, URZ, 0x7, UR4 ;  /* 0x00000007ff047899 */ /* 0x000fc60008011404 */
[----:B------:R-:W-:-:S04]  /*04c0*/  SHF.R.S32.HI R3, RZ, 0x7, R2 ;  /* 0x00000007ff037819 */ /* 0x000fc80000011402 */
[----:B------:R-:W-:-:S04]  /*04d0*/  VIMNMX3 R54, R4, UR4, R3, PT ;  /* 0x0000000404367c0f */ /* 0x000fc8000b800103 */
[----:B------:R-:W-:-:S13]  /*04e0*/  ISETP.GT.AND P0, PT, R54, RZ, PT ;  /* 0x000000ff3600720c */ /* 0x000fda0003f04270 */
[----:B-1-3--:R-:W-:Y:S05]  /*04f0*/  @P0 BRA `(.L_x_679) ;  /* 0x0000000400e80947 */ /* 0x00afea0003800000 */
[----:B------:R-:W-:Y:S01]  /*0500*/  ISETP.NE.AND P0, PT, R204, -0x1, PT ;  /* 0xffffffffcc00780c */ /* 0x000fe20003f05270 */
[----:B------:R-:W1:Y:S01]  /*0510*/  LDC.64 R2, c[0x0][0x408] ;  /* 0x00010200ff027b82 */ /* 0x000e620000000a00 */
[----:B------:R-:W-:Y:S01]  /*0520*/  SHF.L.U32 R0, R62, 0x3, RZ ;  /* 0x000000033e007819 */ /* 0x000fe200000006ff */
[----:B------:R-:W2:Y:S01]  /*0530*/  LDCU UR9, c[0x0][0x3e0] ;  /* 0x00007c00ff0977ac */ /* 0x000ea20008000800 */
[----:B------:R-:W-:Y:S01]  /*0540*/  SHF.R.U32.HI R62, RZ, 0x3, R62 ;  /* 0x00000003ff3e7819 */ /* 0x000fe2000001163e */
[----:B------:R-:W-:Y:S01]  /*0550*/  BSSY.RECONVERGENT B0, `(.L_x_680) ;  /* 0x0000028000007945 */ /* 0x000fe20003800200 */
[----:B------:R-:W-:Y:S01]  /*0560*/  IADD3 R205, PT, PT, -R64, R205, RZ ;  /* 0x000000cd40cd7210 */ /* 0x000fe20007ffe1ff */
[----:B------:R-:W3:Y:S01]  /*0570*/  LDCU.64 UR4, c[0x0][0x410] ;  /* 0x00008200ff0477ac */ /* 0x000ee20008000a00 */
[----:B------:R-:W4:Y:S05]  /*0580*/  LDCU UR8, c[0x0][0x434] ;  /* 0x00008680ff0877ac */ /* 0x000f2a0008000800 */
[----:B------:R-:W5:Y:S01]  /*0590*/  @!P0 LDC.64 R4, c[0x0][0x400] ;  /* 0x00010000ff048b82 */ /* 0x000f620000000a00 */
[----:B-1----:R-:W-:-:S04]  /*05a0*/  @P0 IMAD.WIDE.U32 R8, R204, R2, RZ ;  /* 0x00000002cc080225 */ /* 0x002fc800078e00ff */
[C---:B-----5:R-:W-:Y:S01]  /*05b0*/  @!P0 IMAD.WIDE.U32 R10, R7.reuse, R4, RZ ;  /* 0x00000004070a8225 */ /* 0x060fe200078e00ff */
[----:B------:R-:W-:Y:S02]  /*05c0*/  LOP3.LUT R4, R0, 0x38, RZ, 0xc0, !PT ;  /* 0x0000003800047812 */ /* 0x000fe400078ec0ff */
[----:B------:R-:W-:Y:S01]  /*05d0*/  @P0 MOV R10, R8 ;  /* 0x00000008000a0202 */ /* 0x000fe20000000f00 */
[----:B------:R-:W-:Y:S02]  /*05e0*/  @!P0 IMAD R0, R7, R5, R11 ;  /* 0x0000000507008224 */ /* 0x000fe400078e020b */
[----:B------:R-:W-:Y:S02]  /*05f0*/  IMAD.MOV.U32 R5, RZ, RZ, RZ ;  /* 0x000000ffff057224 */ /* 0x000fe400078e00ff */
[----:B------:R-:W-:Y:S02]  /*0600*/  @P0 IMAD R0, R204, R3, R9 ;  /* 0x00000003cc000224 */ /* 0x000fe400078e0209 */
[----:B------:R-:W-:-:S04]  /*0610*/  IMAD.WIDE.U32 R14, R64, R2, R4 ;  /* 0x00000002400e7225 */ /* 0x000fc800078e0004 */
[----:B------:R-:W-:Y:S01]  /*0620*/  IMAD R7, R64, R3, R15 ;  /* 0x0000000340077224 */ /* 0x000fe200078e020f */
[----:B------:R-:W-:Y:S01]  /*0630*/  IADD3 R10, P0, PT, R10, R14, RZ ;  /* 0x0000000e0a0a7210 */ /* 0x000fe20007f1e0ff */
[----:B------:R-:W-:-:S04]  /*0640*/  VIADD R8, R62, 0x10 ;  /* 0x000000103e087836 */ /* 0x000fc80000000000 */
[----:B------:R-:W-:Y:S01]  /*0650*/  IMAD.X R11, R0, 0x1, R7, P0 ;  /* 0x00000001000b7824 */ /* 0x000fe200000e0607 */
[-C--:B------:R-:W-:Y:S01]  /*0660*/  ISETP.GE.AND P0, PT, R62, R205.reuse, PT ;  /* 0x000000cd3e00720c */ /* 0x080fe20003f06270 */
[----:B--2---:R-:W-:Y:S01]  /*0670*/  IMAD R7, R6, UR9, R13 ;  /* 0x0000000906077c24 */ /* 0x004fe2000f8e020d */
[C---:B------:R-:W-:Y:S01]  /*0680*/  IADD3 R6, PT, PT, R62.reuse, 0x20, RZ ;  /* 0x000000203e067810 */ /* 0x040fe20007ffe0ff */
[----:B---3--:R-:W-:Y:S01]  /*0690*/  IMAD.WIDE.U32 R10, R13, UR4, R10 ;  /* 0x000000040d0a7c25 */ /* 0x008fe2000f8e000a */
[----:B------:R-:W-:Y:S02]  /*06a0*/  IADD3 R0, PT, PT, R62, 0x30, RZ ;  /* 0x000000303e007810 */ /* 0x000fe40007ffe0ff */
[-C--:B------:R-:W-:Y:S01]  /*06b0*/  ISETP.GE.AND P3, PT, R8, R205.reuse, PT ;  /* 0x000000cd0800720c */ /* 0x080fe20003f66270 */
[----:B----4-:R-:W-:Y:S01]  /*06c0*/  IMAD R7, R7, UR8, R64 ;  /* 0x0000000807077c24 */ /* 0x010fe2000f8e0240 */
[-C--:B------:R-:W-:Y:S01]  /*06d0*/  ISETP.GE.AND P2, PT, R6, R205.reuse, PT ;  /* 0x000000cd0600720c */ /* 0x080fe20003f46270 */
[----:B------:R-:W-:Y:S01]  /*06e0*/  IMAD R17, R13, UR5, R11 ;  /* 0x000000050d117c24 */ /* 0x000fe2000f8e020b */
[----:B------:R-:W-:-:S02]  /*06f0*/  ISETP.GE.AND P1, PT, R0, R205, PT ;  /* 0x000000cd0000720c */ /* 0x000fc40003f26270 */
[----:B------:R-:W-:Y:S01]  /*0700*/  LOP3.LUT R13, R4, 0x40, RZ, 0xfc, !PT ;  /* 0x00000040040d7812 */ /* 0x000fe200078efcff */
[----:B------:R-:W-:Y:S10]  /*0710*/  @P0 BRA `(.L_x_681) ;  /* 0x00000000002c0947 */ /* 0x000ff40003800000 */
        /* <DEDUP_REMOVED lines=11> */
.L_x_681:
[----:B------:R-:W-:Y:S05]  /*07d0*/  BSYNC.RECONVERGENT B0 ;  /* 0x0000000000007941 */ /* 0x000fea0003800200 */
.L_x_680:
[----:B------:R-:W-:Y:S04]  /*07e0*/  BSSY.RECONVERGENT B0, `(.L_x_682) ;  /* 0x0000012000007945 */ /* 0x000fe80003800200 */
[----:B------:R-:W-:Y:S05]  /*07f0*/  @P3 BRA `(.L_x_683) ;  /* 0x0000000000403947 */ /* 0x000fea0003800000 */
[----:B------:R-:W2:Y:S01]  /*0800*/  LDCU UR8, c[0x0][0x440] ;  /* 0x00008800ff0877ac */ /* 0x000ea20008000800 */
[----:B------:R-:W-:Y:S01]  /*0810*/  IADD3 R9, P0, PT, R62, 0x10, RZ ;  /* 0x000000103e097810 */ /* 0x000fe20007f1e0ff */
[----:B-1----:R-:W-:Y:S01]  /*0820*/  IMAD.MOV.U32 R14, RZ, RZ, R10 ;  /* 0x000000ffff0e7224 */ /* 0x002fe200078e000a */
        /* <DEDUP_REMOVED lines=13> */
.L_x_683:
[----:B------:R-:W-:Y:S05]  /*0900*/  BSYNC.RECONVERGENT B0 ;  /* 0x0000000000007941 */ /* 0x000fea0003800200 */
.L_x_682:
[----:B------:R-:W-:Y:S04]  /*0910*/  BSSY.RECONVERGENT B0, `(.L_x_684) ;  /* 0x0000012000007945 */ /* 0x000fe80003800200 */
[----:B------:R-:W-:Y:S05]  /*0920*/  @P2 BRA `(.L_x_685) ;  /* 0x0000000000402947 */ /* 0x000fea0003800000 */
[----:B------:R-:W3:Y:S01]  /*0930*/  LDCU UR8, c[0x0][0x440] ;  /* 0x00008800ff0877ac */ /* 0x000ee20008000800 */
[----:B------:R-:W-:Y:S01]  /*0940*/  IADD3 R9, P0, PT, R62, 0x20, RZ ;  /* 0x000000203e097810 */ /* 0x000fe20007f1e0ff */
[----:B-1----:R-:W-:Y:S01]  /*0950*/  IMAD.MOV.U32 R14, RZ, RZ, R10 ;  /* 0x000000ffff0e7224 */ /* 0x002fe200078e000a */
[----:B------:R-:W2:Y:S03]  /*0960*/  LDCU.64 UR4, c[0x0][0x3f0] ;  /* 0x00007e00ff0477ac */ /* 0x000ea60008000a00 */
        /* <DEDUP_REMOVED lines=8> */
[----:B--2---:R-:W-:-:S04]  /*09f0*/  LEA R18, P3, R14, UR4, 0x1 ;  /* 0x000000040e127c11 */ /* 0x004fc8000f8608ff */
[----:B------:R-:W-:-:S05]  /*0a00*/  LEA.HI.X R19, R14, UR5, R9, 0x1, P3 ;  /* 0x000000050e137c11 */ /* 0x000fca00098f0c09 */
[----:B------:R3:W-:Y:S04]  /*0a10*/  @!P2 STG.E.128 desc[UR6][R18.64], RZ ;  /* 0x000000ff1200a986 */ /* 0x0007e8000c101d06 */
[----:B------:R3:W-:Y:S02]  /*0a20*/  @!P0 STG.E.128 desc[UR6][R18.64+0x80], RZ ;  /* 0x000080ff12008986 */ /* 0x0007e4000c101d06 */
.L_x_685:
[----:B------:R-:W-:Y:S05]  /*0a30*/  BSYNC.RECONVERGENT B0 ;  /* 0x0000000000007941 */ /* 0x000fea0003800200 */
.L_x_684:
[----:B------:R-:W-:Y:S04]  /*0a40*/  BSSY.RECONVERGENT B0, `(.L_x_686) ;  /* 0x0000011000007945 */ /* 0x000fe80003800200 */
[----:B------:R-:W-:Y:S05]  /*0a50*/  @P1 BRA `(.L_x_687) ;  /* 0x00000000003c1947 */ /* 0x000fea0003800000 */
[----:B------:R-:W4:Y:S01]  /*0a60*/  LDCU UR8, c[0x0][0x440] ;  /* 0x00008800ff0877ac */ /* 0x000f220008000800 */
[----:B------:R-:W-:Y:S01]  /*0a70*/  IADD3 R9, P0, PT, R62, 0x30, RZ ;  /* 0x000000303e097810 */ /* 0x000fe20007f1e0ff */
[----:B------:R-:W5:Y:S04]  /*0a80*/  LDCU.64 UR4, c[0x0][0x3f0] ;  /* 0x00007e00ff0477ac */ /* 0x000f680008000a00 */
[----:B------:R-:W-:-:S04]  /*0a90*/  IMAD.X R11, RZ, RZ, RZ, P0 ;  /* 0x000000ffff0b7224 */ /* 0x000fc800000e06ff */
[----:B------:R-:W-:Y:S01]  /*0aa0*/  IMAD R12, R11, R2, RZ ;  /* 0x000000020b0c7224 */ /* 0x000fe200078e02ff */
[----:B------:R-:W-:-:S03]  /*0ab0*/  MOV R11, R17 ;  /* 0x00000011000b7202 */ /* 0x000fc60000000f00 */
[C---:B------:R-:W-:Y:S02]  /*0ac0*/  IMAD R3, R9.reuse, R3, R12 ;  /* 0x0000000309037224 */ /* 0x040fe400078e020c */
[----:B------:R-:W-:Y:S01]  /*0ad0*/  IMAD.WIDE.U32 R10, R9, R2, R10 ;  /* 0x00000002090a7225 */ /* 0x000fe200078e000a */
[----:B----4-:R-:W-:Y:S02]  /*0ae0*/  ISETP.GE.AND P1, PT, R4, UR8, PT ;  /* 0x0000000804007c0c */ /* 0x010fe4000bf26270 */
[----:B------:R-:W-:Y:S01]  /*0af0*/  ISETP.GE.AND P0, PT, R13, UR8, PT ;  /* 0x000000080d007c0c */ /* 0x000fe2000bf06270 */
[----:B------:R-:W-:Y:S01]  /*0b00*/  IMAD.IADD R3, R11, 0x1, R3 ;  /* 0x000000010b037824 */ /* 0x000fe200078e0203 */
[----:B-----5:R-:W-:-:S04]  /*0b10*/  LEA R2, P2, R10, UR4, 0x1 ;  /* 0x000000040a027c11 */ /* 0x020fc8000f8408ff */
[----:B------:R-:W-:-:S05]  /*0b20*/  LEA.HI.X R3, R10, UR5, R3, 0x1, P2 ;  /* 0x000000050a037c11 */ /* 0x000fca00090f0c03 */
[----:B------:R4:W-:Y:S04]  /*0b30*/  @!P1 STG.E.128 desc[UR6][R2.64], RZ ;  /* 0x000000ff02009986 */ /* 0x0009e8000c101d06 */
[----:B------:R4:W-:Y:S02]  /*0b40*/  @!P0 STG.E.128 desc[UR6][R2.64+0x80], RZ ;  /* 0x000080ff02008986 */ /* 0x0009e4000c101d06 */
.L_x_687:
[----:B------:R-:W-:Y:S05]  /*0b50*/  BSYNC.RECONVERGENT B0 ;  /* 0x0000000000007941 */ /* 0x000fea0003800200 */
.L_x_686:
        /* <DEDUP_REMOVED lines=8> */
[----:B----4-:R-:W-:Y:S01]  /*0be0*/  LEA R2, P0, R62, UR4, 0x2 ;  /* 0x000000043e027c11 */ /* 0x010fe2000f8010ff */
[----:B------:R-:W-:-:S03]  /*0bf0*/  @!P3 IMAD.MOV.U32 R9, RZ, RZ, 0x7f800000 ;  /* 0x7f800000ff09b424 */ /* 0x000fc600078e00ff */
[----:B------:R-:W-:Y:S01]  /*0c00*/  LEA.HI.X R3, R62, UR5, R7, 0x2, P0 ;  /* 0x000000053e037c11 */ /* 0x000fe200080f1407 */
[----:B------:R-:W-:Y:S02]  /*0c10*/  @!P2 IMAD.MOV.U32 R7, RZ, RZ, 0x7f800000 ;  /* 0x7f800000ff07a424 */ /* 0x000fe400078e00ff */
[----:B------:R-:W-:Y:S02]  /*0c20*/  @!P1 IMAD.MOV.U32 R5, RZ, RZ, 0x7f800000 ;  /* 0x7f800000ff059424 */ /* 0x000fe400078e00ff */
[----:B------:R4:W-:Y:S04]  /*0c30*/  @!P3 STG.E desc[UR6][R2.64], R9 ;  /* 0x000000090200b986 */ /* 0x0009e8000c101906 */
[----:B------:R4:W-:Y:S04]  /*0c40*/  @!P2 STG.E desc[UR6][R2.64+0x40], R7 ;  /* 0x000040070200a986 */ /* 0x0009e8000c101906 */
[----:B------:R4:W-:Y:S01]  /*0c50*/  @!P1 STG.E desc[UR6][R2.64+0x80], R5 ;  /* 0x0000800502009986 */ /* 0x0009e2000c101906 */
[----:B------:R-:W-:Y:S05]  /*0c60*/  @P4 EXIT ;  /* 0x000000000000494d */ /* 0x000fea0003800000 */
[----:B----4-:R-:W-:-:S05]  /*0c70*/  MOV R5, 0x7f800000 ;  /* 0x7f80000000057802 */ /* 0x010fca0000000f00 */
[----:B------:R-:W-:Y:S01]  /*0c80*/  STG.E desc[UR6][R2.64+0xc0], R5 ;  /* 0x0000c00502007986 */ /* 0x000fe2000c101906 */
[----:B------:R-:W-:Y:S05]  /*0c90*/  EXIT ;  /* 0x000000000000794d */ /* 0x000fea0003800000 */
.L_x_679:
        /* <DEDUP_REMOVED lines=10> */
.L_x_688:
[----:B------:R-:W-:Y:S05]  /*0d40*/  BRA.U !UP0, `(.L_x_689) ;  /* 0x0000000508947547 */ /* 0x000fea000b800000 */
[----:B------:R-:W1:Y:S01]  /*0d50*/  LDC R5, c[0x0][0x4f0] ;  /* 0x00013c00ff057b82 */ /* 0x000e620000000800 */
[----:B------:R-:W-:Y:S01]  /*0d60*/  LEA R8, R54, 0xffffff80, 0x7 ;  /* 0xffffff8036087811 */ /* 0x000fe200078e38ff */
[----:B------:R-:W2:Y:S03]  /*0d70*/  LDCU.64 UR4, c[0x0][0x4e8] ;  /* 0x00009d00ff0477ac */ /* 0x000ea60008000a00 */
[----:B------:R-:W-:Y:S01]  /*0d80*/  IABS R0, R8 ;  /* 0x0000000800007213 */ /* 0x000fe20000000000 */
[----:B------:R-:W3:Y:S01]  /*0d90*/  LDCU.64 UR8, c[0x0][0x3a0] ;  /* 0x00007400ff0877ac */ /* 0x000ee20008000a00 */
[----:B------:R-:W4:Y:S01]  /*0da0*/  LDCU.64 UR14, c[0x0][0x3b8] ;  /* 0x00007700ff0e77ac */ /* 0x000f220008000a00 */
        /* <DEDUP_REMOVED lines=8> */
[----:B------:R-:W-:-:S04]  /*0e30*/  IMAD.HI.U32 R11, R11, R2, R10 ;  /* 0x000000020b0b7227 */ /* 0x000fc800078e000a */
[----:B------:R-:W-:-:S04]  /*0e40*/  IMAD.MOV.U32 R2, RZ, RZ, R0 ;  /* 0x000000ffff027224 */ /* 0x000fc800078e0000 */
[----:B------:R-:W-:-:S04]  /*0e50*/  IMAD.HI.U32 R4, R11, R2, RZ ;  /* 0x000000020b047227 */ /* 0x000fc800078e00ff */
[----:B--2---:R-:W-:Y:S01]  /*0e60*/  IMAD.WIDE.U32 R10, R7, UR4, RZ ;  /* 0x00000004070a7c25 */ /* 0x004fe2000f8e00ff */
[----:B------:R-:W-:-:S03]  /*0e70*/  IADD3 R0, PT, PT, -R4, RZ, RZ ;  /* 0x000000ff04007210 */ /* 0x000fc60007ffe1ff */
[----:B------:R-:W-:Y:S01]  /*0e80*/  IMAD R211, R7, UR5, R11 ;  /* 0x0000000507d37c24 */ /* 0x000fe2000f8e020b */
[----:B------:R-:W1:Y:S01]  /*0e90*/  LDCU.64 UR4, c[0x0][0x3a8] ;  /* 0x00007500ff0477ac */ /* 0x000e620008000a00 */
[----:B------:R-:W-:-:S05]  /*0ea0*/  IMAD R0, R3, R0, R2 ;  /* 0x0000000003007224 */ /* 0x000fca00078e0202 */
[----:B------:R-:W-:-:S13]  /*0eb0*/  ISETP.GT.U32.AND P3, PT, R3, R0, PT ;  /* 0x000000000300720c */ /* 0x000fda0003f64070 */
[----:B------:R-:W-:Y:S01]  /*0ec0*/  @!P3 IMAD.IADD R0, R0, 0x1, -R3 ;  /* 0x000000010000b824 */ /* 0x000fe200078e0a03 */
[----:B------:R-:W-:Y:S02]  /*0ed0*/  @!P3 IADD3 R4, PT, PT, R4, 0x1, RZ ;  /* 0x000000010404b810 */ /* 0x000fe40007ffe0ff */
[----:B------:R-:W-:Y:S02]  /*0ee0*/  ISETP.NE.AND P3, PT, R5, RZ, PT ;  /* 0x000000ff0500720c */ /* 0x000fe40003f65270 */
[----:B------:R-:W-:Y:S02]  /*0ef0*/  ISETP.GE.U32.AND P0, PT, R0, R3, PT ;  /* 0x000000030000720c */ /* 0x000fe40003f06070 */
[----:B------:R-:W-:-:S04]  /*0f00*/  LOP3.LUT R0, R8, R5, RZ, 0x3c, !PT ;  /* 0x0000000508007212 */ /* 0x000fc800078e3cff */
[----:B------:R-:W-:Y:S02]  /*0f10*/  ISETP.GE.AND P1, PT, R0, RZ, PT ;  /* 0x000000ff0000720c */ /* 0x000fe40003f26270 */
[----:B------:R-:W2:Y:S05]  /*0f20*/  LDC R0, c[0x0][0x3e8] ;  /* 0x0000fa00ff007b82 */ /* 0x000eaa0000000800 */
[----:B------:R-:W-:Y:S01]  /*0f30*/  @P0 VIADD R4, R4, 0x1 ;  /* 0x0000000104040836 */ /* 0x000fe20000000000 */
[----:B------:R-:W-:-:S04]  /*0f40*/  LEA R210, P0, R10, UR12, 0x2 ;  /* 0x0000000c0ad27c11 */ /* 0x000fc8000f8010ff */
[----:B------:R-:W-:Y:S02]  /*0f50*/  MOV R3, R4 ;  /* 0x0000000400037202 */ /* 0x000fe40000000f00 */
[----:B------:R-:W-:-:S03]  /*0f60*/  LEA.HI.X R211, R10, UR13, R211, 0x2, P0 ;  /* 0x0000000d0ad37c11 */ /* 0x000fc600080f14d3 */
[----:B------:R-:W-:Y:S01]  /*0f70*/  @!P1 IMAD.MOV R3, RZ, RZ, -R3 ;  /* 0x000000ffff039224 */ /* 0x000fe200078e0a03 */
[----:B------:R-:W-:-:S05]  /*0f80*/  @!P3 LOP3.LUT R3, RZ, R5, RZ, 0x33, !PT ;  /* 0x00000005ff03b212 */ /* 0x000fca00078e33ff */
[----:B------:R-:W-:-:S06]  /*0f90*/  IMAD.WIDE R10, R3, 0x4, R210 ;  /* 0x00000004030a7825 */ /* 0x000fcc00078e02d2 */
[----:B------:R3:W3:Y:S01]  /*0fa0*/  LDG.E R10, desc[UR6][R10.64] ;  /* 0x000000060a0a7981 */ /* 0x0006e2000c1e1900 */
[----:B--2---:R-:W-:Y:S02]  /*0fb0*/  IABS R2, R0 ;  /* 0x0000000000027213 */ /* 0x004fe40000000000 */
[----:B------:R-:W-:Y:S02]  /*0fc0*/  IADD3 R3, PT, PT, -R3, RZ, RZ ;  /* 0x000000ff03037210 */ /* 0x000fe40007ffe1ff */
[----:B------:R-:W2:Y:S03]  /*0fd0*/  I2F.RP R9, R2 ;  /* 0x0000000200097306 */ /* 0x000ea60000209400 */
[----:B------:R-:W-:Y:S02]  /*0fe0*/  IMAD R8, R5, R3, R8 ;  /* 0x0000000305087224 */ /* 0x000fe400078e0208 */
[----:B----4-:R-:W-:-:S03]  /*0ff0*/  IMAD.U32 R5, RZ, RZ, UR15 ;  /* 0x0000000fff057e24 */ /* 0x010fc6000f8e00ff */
[----:B--2---:R-:W2:Y:S02]  /*1000*/  MUFU.RCP R14, R9 ;  /* 0x00000009000e7308 */ /* 0x004ea40000001000 */
[----:B--2---:R-:W-:-:S06]  /*1010*/  IADD3 R14, PT, PT, R14, 0xffffffe, RZ ;  /* 0x0ffffffe0e0e7810 */ /* 0x004fcc0007ffe0ff */
[----:B------:R-:W2:Y:S02]  /*1020*/  F2I.FTZ.U32.TRUNC.NTZ R15, R14 ;  /* 0x0000000e000f7305 */ /* 0x000ea4000021f000 */
[----:B--2---:R-:W-:Y:S01]  /*1030*/  IMAD.MOV R4, RZ, RZ, -R15 ;  /* 0x000000ffff047224 */ /* 0x004fe200078e0a0f */
[----:B------:R-:W-:-:S03]  /*1040*/  MOV R14, RZ ;  /* 0x000000ff000e7202 */ /* 0x000fc60000000f00 */
[----:B-----5:R-:W-:Y:S01]  /*1050*/  IMAD R6, R4, R2, RZ ;  /* 0x0000000204067224 */ /* 0x020fe200078e02ff */
[----:B------:R-:W-:-:S03]  /*1060*/  IABS R4, R13 ;  /* 0x0000000d00047213 */ /* 0x000fc60000000000 */
[----:B------:R-:W-:-:S06]  /*1070*/  IMAD.HI.U32 R15, R15, R6, R14 ;  /* 0x000000060f0f7227 */ /* 0x000fcc00078e000e */
[----:B------:R-:W-:-:S05]  /*1080*/  IMAD.HI.U32 R6, R15, R4, RZ ;  /* 0x000000040f067227 */ /* 0x000fca00078e00ff */
[----:B------:R-:W-:-:S05]  /*1090*/  IADD3 R9, PT, PT, -R6, RZ, RZ ;  /* 0x000000ff06097210 */ /* 0x000fca0007ffe1ff */
[----:B---3--:R-:W-:Y:S01]  /*10a0*/  IMAD R11, R2, R9, R4 ;  /* 0x00000009020b7224 */ /* 0x008fe200078e0204 */
[----:B------:R-:W-:-:S04]  /*10b0*/  MOV R4, UR14 ;  /* 0x0000000e00047c02 */ /* 0x000fc80008000f00 */
[----:B------:R-:W-:-:S13]  /*10c0*/  ISETP.GT.U32.AND P0, PT, R2, R11, PT ;  /* 0x0000000b0200720c */ /* 0x000fda0003f04070 */
[----:B------:R-:W-:Y:S01]  /*10d0*/  @!P0 IMAD.IADD R11, R11, 0x1, -R2 ;  /* 0x000000010b0b8824 */ /* 0x000fe200078e0a02 */
[----:B------:R-:W-:-:S04]  /*10e0*/  @!P0 IADD3 R6, PT, PT, R6, 0x1, RZ ;  /* 0x0000000106068810 */ /* 0x000fc80007ffe0ff */
[----:B------:R-:W-:Y:S02]  /*10f0*/  ISETP.GE.U32.AND P1, PT, R11, R2, PT ;  /* 0x000000020b00720c */ /* 0x000fe40003f26070 */
[----:B------:R-:W-:-:S04]  /*1100*/  LOP3.LUT R2, R13, R0, RZ, 0x3c, !PT ;  /* 0x000000000d027212 */ /* 0x000fc800078e3cff */
[----:B------:R-:W-:-:S07]  /*1110*/  ISETP.GE.AND P0, PT, R2, RZ, PT ;  /* 0x000000ff0200720c */ /* 0x000fce0003f06270 */
[----:B------:R-:W-:Y:S02]  /*1120*/  @P1 IADD3 R6, PT, PT, R6, 0x1, RZ ;  /* 0x0000000106061810 */ /* 0x000fe40007ffe0ff */
[----:B------:R-:W-:Y:S02]  /*1130*/  ISETP.NE.AND P1, PT, R0, RZ, PT ;  /* 0x000000ff0000720c */ /* 0x000fe40003f25270 */
[----:B------:R-:W-:Y:S02]  /*1140*/  LOP3.LUT R0, RZ, R0, RZ, 0x33, !PT ;  /* 0x00000000ff007212 */ /* 0x000fe400078e33ff */
[----:B------:R-:W-:Y:S01]  /*1150*/  SHF.R.S32.HI R9, RZ, 0x1f, R10 ;  /* 0x0000001fff097819 */ /* 0x000fe2000001140a */
[----:B------:R-:W-:-:S04]  /*1160*/  IMAD.WIDE.U32 R20, R10, UR8, RZ ;  /* 0x000000080a147c25 */ /* 0x000fc8000f8e00ff */
[C---:B------:R-:W-:Y:S02]  /*1170*/  IMAD R11, R9.reuse, UR8, RZ ;  /* 0x00000008090b7c24 */ /* 0x040fe4000f8e02ff */
[----:B-1----:R-:W-:Y:S02]  /*1180*/  IMAD R9, R9, UR4, RZ ;  /* 0x0000000409097c24 */ /* 0x002fe4000f8e02ff */
[C---:B------:R-:W-:Y:S01]  /*1190*/  IMAD R18, R10.reuse, UR9, R11 ;  /* 0x000000090a127c24 */ /* 0x040fe2000f8e020b */
[----:B------:R-:W1:Y:S01]  /*11a0*/  LDCU.128 UR8, c[0x0][0x3d0] ;  /* 0x00007a00ff0877ac */ /* 0x000e620008000c00 */
[C---:B------:R-:W-:Y:S01]  /*11b0*/  IMAD R14, R10.reuse, UR5, R9 ;  /* 0x000000050a0e7c24 */ /* 0x040fe2000f8e0209 */
[----:B------:R-:W-:Y:S01]  /*11c0*/  SHF.R.S32.HI R9, RZ, 0x1f, R8 ;  /* 0x0000001fff097819 */ /* 0x000fe20000011408 */
[----:B------:R-:W-:Y:S01]  /*11d0*/  IMAD.WIDE.U32 R10, R10, UR4, RZ ;  /* 0x000000040a0a7c25 */ /* 0x000fe2000f8e00ff */
[----:B------:R-:W2:Y:S03]  /*11e0*/  LDCU.64 UR4, c[0x0][0x3c0] ;  /* 0x00007800ff0477ac */ /* 0x000ea60008000a00 */
[----:B------:R-:W-:Y:S01]  /*11f0*/  IMAD.IADD R19, R21, 0x1, R18 ;  /* 0x0000000115137824 */ /* 0x000fe200078e0212 */
[----:B------:R-:W-:Y:S01]  /*1200*/  IADD3 R15, PT, PT, R11, R14, RZ ;  /* 0x0000000e0b0f7210 */ /* 0x000fe20007ffe0ff */
[----:B------:R-:W-:Y:S01]  /*1210*/  IMAD.MOV.U32 R18, RZ, RZ, R20 ;  /* 0x000000ffff127224 */ /* 0x000fe200078e0014 */
[----:B------:R-:W-:-:S02]  /*1220*/  MOV R11, R6 ;  /* 0x00000006000b7202 */ /* 0x000fc40000000f00 */
[----:B------:R-:W-:Y:S01]  /*1230*/  MOV R14, R10 ;  /* 0x0000000a000e7202 */ /* 0x000fe20000000f00 */
[-C--:B------:R-:W-:Y:S02]  /*1240*/  IMAD R10, R9, R4.reuse, RZ ;  /* 0x00000004090a7224 */ /* 0x080fe400078e02ff */
[----:B------:R-:W-:Y:S02]  /*1250*/  @!P0 IMAD.MOV R11, RZ, RZ, -R11 ;  /* 0x000000ffff0b8224 */ /* 0x000fe400078e0a0b */
[C---:B------:R-:W-:Y:S02]  /*1260*/  IMAD R10, R8.reuse, R5, R10 ;  /* 0x00000005080a7224 */ /* 0x040fe400078e020a */
[----:B------:R-:W-:Y:S01]  /*1270*/  IMAD.WIDE.U32 R18, R8, R4, R18 ;  /* 0x0000000408127225 */ /* 0x000fe200078e0012 */
[----:B------:R-:W-:Y:S02]  /*1280*/  SEL R11, R0, R11, !P1 ;  /* 0x0000000b000b7207 */ /* 0x000fe40004800000 */
[----:B--2---:R-:W-:-:S02]  /*1290*/  MOV R2, UR4 ;  /* 0x0000000400027c02 */ /* 0x004fc40008000f00 */
[----:B------:R-:W-:Y:S02]  /*12a0*/  MOV R3, UR5 ;  /* 0x0000000500037c02 */ /* 0x000fe40008000f00 */
[----:B------:R-:W-:Y:S01]  /*12b0*/  IADD3 R19, PT, PT, R19, R10, RZ ;  /* 0x0000000a13137210 */ /* 0x000fe20007ffe0ff */
[-C--:B------:R-:W-:Y:S02]  /*12c0*/  IMAD R9, R9, R2.reuse, RZ ;  /* 0x0000000209097224 */ /* 0x080fe400078e02ff */
[----:B------:R-:W-:-:S04]  /*12d0*/  IMAD.WIDE.U32 R14, R8, R2, R14 ;  /* 0x00000002080e7225 */ /* 0x000fc800078e000e */
[----:B------:R-:W-:Y:S01]  /*12e0*/  IMAD R9, R8, R3, R9 ;  /* 0x0000000308097224 */ /* 0x000fe200078e0209 */
[----:B------:R-:W-:Y:S01]  /*12f0*/  SHF.R.S32.HI R8, RZ, 0x1f, R11 ;  /* 0x0000001fff087819 */ /* 0x000fe2000001140b */
[----:B-1----:R-:W-:-:S04]  /*1300*/  IMAD.WIDE.U32 R18, R11, UR8, R18 ;  /* 0x000000080b127c25 */ /* 0x002fc8000f8e0012 */
[C---:B------:R-:W-:Y:S02]  /*1310*/  IMAD R10, R8.reuse, UR8, RZ ;  /* 0x00000008080a7c24 */ /* 0x040fe4000f8e02ff */
[----:B------:R-:W-:Y:S02]  /*1320*/  IMAD.IADD R15, R15, 0x1, R9 ;  /* 0x000000010f0f7824 */ /* 0x000fe400078e0209 */
[----:B------:R-:W-:Y:S02]  /*1330*/  IMAD R8, R8, UR10, RZ ;  /* 0x0000000a08087c24 */ /* 0x000fe4000f8e02ff */
[C---:B------:R-:W-:Y:S02]  /*1340*/  IMAD R10, R11.reuse, UR9, R10 ;  /* 0x000000090b0a7c24 */ /* 0x040fe4000f8e020a */
[C---:B------:R-:W-:Y:S02]  /*1350*/  IMAD R8, R11.reuse, UR11, R8 ;  /* 0x0000000b0b087c24 */ /* 0x040fe4000f8e0208 */
[----:B------:R-:W-:Y:S01]  /*1360*/  IMAD.WIDE.U32 R20, R11, UR10, R14 ;  /* 0x0000000a0b147c25 */ /* 0x000fe2000f8e000e */
[----:B------:R-:W-:-:S04]  /*1370*/  IADD3 R12, PT, PT, R19, R10, RZ ;  /* 0x0000000a130c7210 */ /* 0x000fc80007ffe0ff */
[----:B------:R-:W-:Y:S01]  /*1380*/  IADD3 R10, PT, PT, R21, R8, RZ ;  /* 0x00000008150a7210 */ /* 0x000fe20007ffe0ff */
[----:B------:R-:W-:Y:S06]  /*1390*/  BRA `(.L_x_690) ;  /* 0x0000000400647947 */ /* 0x000fec0003800000 */
.L_x_689:
        /* <DEDUP_REMOVED lines=15> */
.L_x_691:
[----:B------:R-:W2:Y:S01]  /*1490*/  LDC.64 R4, c[0x0][0x3b8] ;  /* 0x0000ee00ff047b82 */ /* 0x000ea20000000a00 */
[----:B-1----:R-:W-:-:S05]  /*14a0*/  IADD3 R2, PT, PT, R0, R9, RZ ;  /* 0x0000000900027210 */ /* 0x002fca0007ffe0ff */
[C---:B--2---:R-:W-:Y:S02]  /*14b0*/  IMAD R15, R2.reuse, R5, RZ ;  /* 0x00000005020f7224 */ /* 0x044fe400078e02ff */
[----:B------:R-:W-:-:S05]  /*14c0*/  IMAD.WIDE.U32 R2, R2, R4, RZ ;  /* 0x0000000402027225 */ /* 0x000fca00078e00ff */
[----:B------:R-:W-:Y:S02]  /*14d0*/  IADD3 R15, PT, PT, R3, R15, RZ ;  /* 0x0000000f030f7210 */ /* 0x000fe40007ffe0ff */
[----:B------:R-:W-:Y:S02]  /*14e0*/  MOV R14, R2 ;  /* 0x00000002000e7202 */ /* 0x000fe40000000f00 */
.L_x_692:
[----:B------:R-:W-:Y:S05]  /*14f0*/  @P0 BRA `(.L_x_693) ;  /* 0x0000000000340947 */ /* 0x000fea0003800000 */
[----:B------:R-:W1:Y:S01]  /*1500*/  LDC.64 R2, c[0x0][0x3c0] ;  /* 0x0000f000ff027b82 */ /* 0x000e620000000a00 */
[----:B------:R-:W2:Y:S01]  /*1510*/  LDCU.64 UR4, c[0x0][0x3a8] ;  /* 0x00007500ff0477ac */ /* 0x000ea20008000a00 */
[----:B------:R-:W-:Y:S02]  /*1520*/  SHF.R.S32.HI R9, RZ, 0x1f, R0 ;  /* 0x0000001fff097819 */ /* 0x000fe40000011400 */
[----:B-----5:R-:W-:-:S05]  /*1530*/  SHF.R.S32.HI R8, RZ, 0x1f, R6 ;  /* 0x0000001fff087819 */ /* 0x020fca0000011406 */
[----:B--2---:R-:W-:-:S04]  /*1540*/  IMAD R11, R8, UR4, RZ ;  /* 0x00000004080b7c24 */ /* 0x004fc8000f8e02ff */
[----:B------:R-:W-:Y:S02]  /*1550*/  IMAD R11, R6, UR5, R11 ;  /* 0x00000005060b7c24 */ /* 0x000fe4000f8e020b */
[-C--:B-1----:R-:W-:Y:S02]  /*1560*/  IMAD R9, R9, R2.reuse, RZ ;  /* 0x0000000209097224 */ /* 0x082fe400078e02ff */
[----:B------:R-:W-:-:S04]  /*1570*/  IMAD.WIDE.U32 R18, R0, R2, RZ ;  /* 0x0000000200127225 */ /* 0x000fc800078e00ff */
[----:B------:R-:W-:-:S05]  /*1580*/  IMAD R9, R0, R3, R9 ;  /* 0x0000000300097224 */ /* 0x000fca00078e0209 */
[----:B------:R-:W-:-:S03]  /*1590*/  IADD3 R19, PT, PT, R19, R9, RZ ;  /* 0x0000000913137210 */ /* 0x000fc60007ffe0ff */
[----:B------:R-:W-:-:S05]  /*15a0*/  IMAD.WIDE.U32 R18, R6, UR4, R18 ;  /* 0x0000000406127c25 */ /* 0x000fca000f8e0012 */
[----:B------:R-:W-:Y:S01]  /*15b0*/  IADD3 R19, PT, PT, R19, R11, RZ ;  /* 0x0000000b13137210 */ /* 0x000fe20007ffe0ff */
[----:B------:R-:W-:Y:S06]  /*15c0*/  BRA `(.L_x_694) ;  /* 0x0000000000187947 */ /* 0x000fec0003800000 */
.L_x_693:
[----:B------:R-:W1:Y:S01]  /*15d0*/  LDC.64 R2, c[0x0][0x3c0] ;  /* 0x0000f000ff027b82 */ /* 0x000e620000000a00 */
[----:B------:R-:W-:-:S05]  /*15e0*/  IADD3 R0, PT, PT, R0, R9, RZ ;  /* 0x0000000900007210 */ /* 0x000fca0007ffe0ff */
[C---:B-1----:R-:W-:Y:S02]  /*15f0*/  IMAD R19, R0.reuse, R3, RZ ;  /* 0x0000000300137224 */ /* 0x042fe400078e02ff */
[----:B------:R-:W-:-:S05]  /*1600*/  IMAD.WIDE.U32 R8, R0, R2, RZ ;  /* 0x0000000200087225 */ /* 0x000fca00078e00ff */
[----:B------:R-:W-:Y:S02]  /*1610*/  IADD3 R19, PT, PT, R9, R19, RZ ;  /* 0x0000001309137210 */ /* 0x000fe40007ffe0ff */
[----:B------:R-:W-:-:S07]  /*1620*/  MOV R18, R8 ;  /* 0x0000000800127202 */ /* 0x000fce0000000f00 */
.L_x_694:
[----:B------:R-:W1:Y:S01]  /*1630*/  LDC R0, c[0x0][0x3e8] ;  /* 0x0000fa00ff007b82 */ /* 0x000e620000000800 */
[----:B------:R-:W-:Y:S01]  /*1640*/  MOV R10, RZ ;  /* 0x000000ff000a7202 */ /* 0x000fe20000000f00 */
[----:B------:R-:W-:Y:S01]  /*1650*/  IMAD.MOV.U32 R23, RZ, RZ, R15 ;  /* 0x000000ffff177224 */ /* 0x000fe200078e000f */
[----:B------:R-:W-:Y:S02]  /*1660*/  MOV R22, R14 ;  /* 0x0000000e00167202 */ /* 0x000fe40000000f00 */
[----:B------:R-:W-:Y:S02]  /*1670*/  CS2R R210, SRZ ;  /* 0x0000000000d27805 */ /* 0x000fe4000001ff00 */
[----:B-1----:R-:W-:-:S04]  /*1680*/  IABS R8, R0 ;  /* 0x0000000000087213 */ /* 0x002fc80000000000 */
[----:B------:R-:W1:Y:S08]  /*1690*/  I2F.RP R12, R8 ;  /* 0x00000008000c7306 */ /* 0x000e700000209400 */
[----:B-1----:R-:W1:Y:S02]  /*16a0*/  MUFU.RCP R11, R12 ;  /* 0x0000000c000b7308 */ /* 0x002e640000001000 */
[----:B-1----:R-:W-:-:S02]  /*16b0*/  IADD3 R11, PT, PT, R11, 0xffffffe, RZ ;  /* 0x0ffffffe0b0b7810 */ /* 0x002fc40007ffe0ff */
[----:B------:R-:W-:-:S04]  /*16c0*/  LEA R12, R54, 0xffffff80, 0x7 ;  /* 0xffffff80360c7811 */ /* 0x000fc800078e38ff */
[----:B------:R-:W1:Y:S01]  /*16d0*/  F2I.FTZ.U32.TRUNC.NTZ R11, R11 ;  /* 0x0000000b000b7305 */ /* 0x000e62000021f000 */
[----:B------:R-:W-:-:S04]  /*16e0*/  IMAD.WIDE.U32 R18, R12, R2, R18 ;  /* 0x000000020c127225 */ /* 0x000fc800078e0012 */
[----:B------:R-:W-:Y:S02]  /*16f0*/  IMAD R19, R12, R3, R19 ;  /* 0x000000030c137224 */ /* 0x000fe400078e0213 */
[----:B-1---5:R-:W-:-:S04]  /*1700*/  IMAD.MOV R6, RZ, RZ, -R11 ;  /* 0x000000ffff067224 */ /* 0x022fc800078e0a0b */
        /* <DEDUP_REMOVED lines=10> */
[----:B------:R-:W-:-:S04]  /*17b0*/  @!P0 IADD3 R6, PT, PT, R6, 0x1, RZ ;  /* 0x0000000106068810 */ /* 0x000fc80007ffe0ff */
[----:B------:R-:W-:Y:S02]  /*17c0*/  ISETP.GE.U32.AND P1, PT, R9, R8, PT ;  /* 0x000000080900720c */ /* 0x000fe40003f26070 */
[----:B------:R-:W-:-:S04]  /*17d0*/  LOP3.LUT R8, R13, R0, RZ, 0x3c, !PT ;  /* 0x000000000d087212 */ /* 0x000fc800078e3cff */
[----:B------:R-:W-:Y:S02]  /*17e0*/  ISETP.GE.AND P0, PT, R8, RZ, PT ;  /* 0x000000ff0800720c */ /* 0x000fe40003f06270 */
[----:B------:R-:W2:Y:S05]  /*17f0*/  LDC.64 R8, c[0x0][0x3d0] ;  /* 0x0000f400ff087b82 */ /* 0x000eaa0000000a00 */
[----:B------:R-:W-:Y:S01]  /*1800*/  @P1 VIADD R6, R6, 0x1 ;  /* 0x0000000106061836 */ /* 0x000fe20000000000 */
[----:B------:R-:W-:Y:S02]  /*1810*/  ISETP.NE.AND P1, PT, R0, RZ, PT ;  /* 0x000000ff0000720c */ /* 0x000fe40003f25270 */
[----:B------:R-:W-:-:S02]  /*1820*/  LOP3.LUT R0, RZ, R0, RZ, 0x33, !PT ;  /* 0x00000000ff007212 */ /* 0x000fc400078e33ff */
[----:B------:R-:W-:-:S05]  /*1830*/  MOV R21, R6 ;  /* 0x0000000600157202 */ /* 0x000fca0000000f00 */
[----:B------:R-:W-:-:S05]  /*1840*/  @!P0 IMAD.MOV R21, RZ, RZ, -R21 ;  /* 0x000000ffff158224 */ /* 0x000fca00078e0a15 */
[----:B------:R-:W-:Y:S01]  /*1850*/  SEL R14, R0, R21, !P1 ;  /* 0x00000015000e7207 */ /* 0x000fe20004800000 */
[----:B------:R-:W-:-:S03]  /*1860*/  IMAD.WIDE.U32 R20, R12, R4, R22 ;  /* 0x000000040c147225 */ /* 0x000fc600078e0016 */
[----:B------:R-:W-:Y:S01]  /*1870*/  SHF.R.S32.HI R15, RZ, 0x1f, R14 ;  /* 0x0000001fff0f7819 */ /* 0x000fe2000001140e */
[----:B------:R-:W-:Y:S02]  /*1880*/  IMAD R21, R12, R5, R21 ;  /* 0x000000050c157224 */ /* 0x000fe400078e0215 */
[----:B-1----:R-:W-:-:S04]  /*1890*/  IMAD.WIDE.U32 R18, R14, R10, R18 ;  /* 0x0000000a0e127225 */ /* 0x002fc800078e0012 */
[C---:B------:R-:W-:Y:S02]  /*18a0*/  IMAD R12, R15.reuse, R10, RZ ;  /* 0x0000000a0f0c7224 */ /* 0x040fe400078e02ff */
[-C--:B--2---:R-:W-:Y:S02]  /*18b0*/  IMAD R15, R15, R8.reuse, RZ ;  /* 0x000000080f0f7224 */ /* 0x084fe400078e02ff */
[----:B------:R-:W-:Y:S01]  /*18c0*/  IMAD.WIDE.U32 R22, R14, R8, R20 ;  /* 0x000000080e167225 */ /* 0x000fe200078e0014 */
[----:B------:R-:W-:-:S03]  /*18d0*/  MOV R20, R18 ;  /* 0x0000001200147202 */ /* 0x000fc60000000f00 */
[C---:B------:R-:W-:Y:S01]  /*18e0*/  IMAD R9, R14.reuse, R9, R15 ;  /* 0x000000090e097224 */ /* 0x040fe200078e020f */
[----:B------:R-:W-:Y:S01]  /*18f0*/  MOV R18, R22 ;  /* 0x0000001600127202 */ /* 0x000fe20000000f00 */
[----:B------:R-:W-:-:S03]  /*1900*/  IMAD R11, R14, R11, R12 ;  /* 0x0000000b0e0b7224 */ /* 0x000fc600078e020c */
[----:B------:R-:W-:Y:S01]  /*1910*/  IADD3 R12, PT, PT, R23, R9, RZ ;  /* 0x00000009170c7210 */ /* 0x000fe20007ffe0ff */
[----:B------:R-:W-:-:S07]  /*1920*/  IMAD.IADD R10, R19, 0x1, R11 ;  /* 0x00000001130a7824 */ /* 0x000fce00078e020b */
.L_x_690:
[----:B------:R-:W-:Y:S01]  /*1930*/  IMAD.MOV.U32 R11, RZ, RZ, RZ ;  /* 0x000000ffff0b7224 */ /* 0x000fe200078e00ff */
[----:B------:R-:W1:Y:S01]  /*1940*/  LDC.64 R124, c[0x0][0x3b0] ;  /* 0x0000ec00ff7c7b82 */ /* 0x000e620000000a00 */
[----:B------:R-:W-:Y:S01]  /*1950*/  IMAD.SHL.U32 R68, R62, 0x8, RZ ;  /* 0x000000083e447824 */ /* 0x000fe200078e00ff */
[----:B------:R-:W2:Y:S03]  /*1960*/  LDCU.64 UR4, c[0x0][0x3c8] ;  /* 0x00007900ff0477ac */ /* 0x000ea60008000a00 */
[----:B------:R3:W5:Y:S01]  /*1970*/  @P2 LDG.E R11, desc[UR6][R128.64] ;  /* 0x00000006800b2981 */ /* 0x000762000c1e1900 */
[----:B------:R-:W-:Y:S01]  /*1980*/  ISETP.NE.AND P2, PT, R204, -0x1, PT ;  /* 0xffffffffcc00780c */ /* 0x000fe20003f45270 */
[----:B------:R-:W4:Y:S01]  /*1990*/  LDCU.64 UR8, c[0x0][0x388] ;  /* 0x00007100ff0877ac */ /* 0x000f220008000a00 */
[----:B------:R-:W-:Y:S01]  /*19a0*/  LOP3.LUT R14, R68, 0x38, RZ, 0xc0, !PT ;  /* 0x00000038440e7812 */ /* 0x000fe200078ec0ff */
[----:B------:R-:W-:Y:S01]  /*19b0*/  IMAD.SHL.U32 R63, R2, 0x10, RZ ;  /* 0x00000010023f7824 */ /* 0x000fe200078e00ff */
[----:B------:R-:W-:Y:S01]  /*19c0*/  SHF.R.U32.HI R126, RZ, 0x3, R62 ;  /* 0x00000003ff7e7819 */ /* 0x000fe2000001163e */
[----:B------:R-:W-:Y:S01]  /*19d0*/  IMAD.MOV.U32 R127, RZ, RZ, RZ ;  /* 0x000000ffff7f7224 */ /* 0x000fe200078e00ff */
[----:B------:R-:W-:Y:S01]  /*19e0*/  IADD3 R18, P4, PT, R14, R18, RZ ;  /* 0x000000120e127210 */ /* 0x000fe20007f9e0ff */
[----:B------:R-:W-:Y:S01]  /*19f0*/  IMAD.SHL.U32 R65, R62, 0x40, RZ ;  /* 0x000000403e417824 */ /* 0x000fe200078e00ff */
[----:B------:R-:W-:Y:S01]  /*1a00*/  IADD3 R20, P3, PT, R14, R20, RZ ;  /* 0x000000140e147210 */ /* 0x000fe20007f7e0ff */
[----:B------:R-:W-:Y:S01]  /*1a10*/  IMAD.WIDE.U32 R16, R17, 0x40, R126 ;  /* 0x0000004011107825 */ /* 0x000fe200078e007e */
[----:B------:R-:W-:-:S02]  /*1a20*/  SHF.L.U64.HI R60, R2, 0x4, R3 ;  /* 0x00000004023c7819 */ /* 0x000fc40000010203 */
[----:B------:R-:W-:Y:S01]  /*1a30*/  IADD3.X R21, PT, PT, RZ, R10, RZ, P3, !PT ;  /* 0x0000000aff157210 */ /* 0x000fe20001ffe4ff */
[----:B------:R-:W2:Y:S01]  /*1a40*/  @!P2 LDC.64 R8, c[0x0][0x398] ;  /* 0x0000e600ff08ab82 */ /* 0x000ea20000000a00 */
[----:B------:R-:W-:Y:S01]  /*1a50*/  IMAD.X R19, RZ, RZ, R12, P4 ;  /* 0x000000ffff137224 */ /* 0x000fe200020e060c */
[----:B------:R-:W-:Y:S01]  /*1a60*/  LOP3.LUT R65, R65, 0x1c0, RZ, 0xc0, !PT ;  /* 0x000001c041417812 */ /* 0x000fe200078ec0ff */
[----:B------:R-:W-:Y:S01]  /*1a70*/  IMAD.SHL.U32 R55, R54, 0x80, RZ ;  /* 0x0000008036377824 */ /* 0x000fe200078e00ff */
[----:B------:R-:W-:Y:S01]  /*1a80*/  SHF.L.U64.HI R66, R4, 0x4, R5 ;  /* 0x0000000404427819 */ /* 0x000fe20000010205 */
[-C--:B-1----:R-:W-:Y:S01]  /*1a90*/  @P2 IMAD.WIDE.U32 R22, R204, R124.reuse, RZ ;  /* 0x0000007ccc162225 */ /* 0x082fe200078e00ff */
[----:B------:R-:W-:Y:S02]  /*1aa0*/  LOP3.LUT R65, R65, 0x38, R68, 0xf8, !PT ;  /* 0x0000003841417812 */ /* 0x000fe400078ef844 */
[----:B------:R-:W1:Y:S01]  /*1ab0*/  LDC R12, c[0x0][0x450] ;  /* 0x00011400ff0c7b82 */ /* 0x000e620000000800 */
[----:B------:R-:W-:Y:S01]  /*1ac0*/  IMAD R71, R17, R124, RZ ;  /* 0x0000007c11477224 */ /* 0x000fe200078e02ff */
[----:B------:R-:W-:Y:S01]  /*1ad0*/  IADD3 R70, PT, PT, R55, -0x80, RZ ;  /* 0xffffff8037467810 */ /* 0x000fe20007ffe0ff */
[----:B------:R-:W-:-:S02]  /*1ae0*/  IMAD.SHL.U32 R69, R4, 0x10, RZ ;  /* 0x0000001004457824 */ /* 0x000fc400078e00ff */
[----:B------:R-:W-:Y:S02]  /*1af0*/  IMAD R71, R16, R125, R71 ;  /* 0x0000007d10477224 */ /* 0x000fe400078e0247 */
[----:B--2---:R-:W-:-:S04]  /*1b00*/  @!P2 IMAD.WIDE.U32 R24, R7, R8, RZ ;  /* 0x000000080718a225 */ /* 0x004fc800078e00ff */
[----:B------:R-:W-:Y:S01]  /*1b10*/  @!P2 IMAD R9, R7, R9, R25 ;  /* 0x000000090709a224 */ /* 0x000fe200078e0219 */
[----:B------:R-:W-:Y:S01]  /*1b20*/  @!P2 MOV R8, R24 ;  /* 0x000000180008a202 */ /* 0x000fe20000000f00 */
[----:B------:R-:W-:Y:S02]  /*1b30*/  @P2 IMAD.MOV.U32 R8, RZ, RZ, R22 ;  /* 0x000000ffff082224 */ /* 0x000fe400078e0016 */
[----:B------:R-:W-:Y:S01]  /*1b40*/  @P2 IMAD R9, R204, R125, R23 ;  /* 0x0000007dcc092224 */ /* 0x000fe200078e0217 */
[----:B-1----:R-:W-:Y:S01]  /*1b50*/  LEA.HI R12, R12, R12, RZ, 0x1 ;  /* 0x0000000c0c0c7211 */ /* 0x002fe200078f08ff */
[----:B------:R-:W-:Y:S01]  /*1b60*/  IMAD.WIDE.U32 R22, R126, R4, R18 ;  /* 0x000000047e167225 */ /* 0x000fe200078e0012 */
[----:B------:R-:W-:Y:S02]  /*1b70*/  IADD3 R8, P2, PT, R14, R8, RZ ;  /* 0x000000080e087210 */ /* 0x000fe40007f5e0ff */
[----:B------:R-:W-:Y:S01]  /*1b80*/  SHF.R.S32.HI R12, RZ, 0x1, R12 ;  /* 0x00000001ff0c7819 */ /* 0x000fe2000001140c */
[----:B------:R-:W-:-:S02]  /*1b90*/  IMAD R83, R126, R5, R23 ;  /* 0x000000057e537224 */ /* 0x000fc400078e0217 */
[----:B------:R-:W-:Y:S02]  /*1ba0*/  IMAD.X R9, RZ, RZ, R9, P2 ;  /* 0x000000ffff097224 */ /* 0x000fe400010e0609 */
[C---:B------:R-:W-:Y:S01]  /*1bb0*/  IMAD.SHL.U32 R82, R22.reuse, 0x2, RZ ;  /* 0x0000000216527824 */ /* 0x040fe200078e00ff */
[----:B------:R-:W-:Y:S01]  /*1bc0*/  SHF.L.U64.HI R83, R22, 0x1, R83 ;  /* 0x0000000116537819 */ /* 0x000fe20000010253 */
[----:B------:R-:W-:-:S03]  /*1bd0*/  IMAD.WIDE.U32 R8, R13, UR4, R8 ;  /* 0x000000040d087c25 */ /* 0x000fc6000f8e0008 */
[----:B----4-:R-:W-:Y:S01]  /*1be0*/  IADD3 R82, P2, PT, R82, UR8, RZ ;  /* 0x0000000852527c10 */ /* 0x010fe2000ff5e0ff */
[----:B------:R-:W-:Y:S01]  /*1bf0*/  IMAD R9, R13, UR5, R9 ;  /* 0x000000050d097c24 */ /* 0x000fe2000f8e0209 */
[----:B------:R-:W1:Y:S01]  /*1c00*/  LDCU.64 UR4, c[0x0][0x390] ;  /* 0x00007200ff0477ac */ /* 0x000e620008000a00 */
[C---:B------:R-:W-:Y:S01]  /*1c10*/  IMAD.WIDE.U32 R18, R126.reuse, R2, R20 ;  /* 0x000000027e127225 */ /* 0x040fe200078e0014 */
[----:B------:R-:W-:Y:S02]  /*1c20*/  SHF.R.S32.HI R2, RZ, 0x1f, R67 ;  /* 0x0000001fff027819 */ /* 0x000fe40000011443 */
[----:B------:R-:W-:Y:S01]  /*1c30*/  IADD3.X R83, PT, PT, R83, UR9, RZ, P2, !PT ;  /* 0x0000000953537c10 */ /* 0x000fe200097fe4ff */
[----:B------:R-:W-:Y:S01]  /*1c40*/  IMAD R81, R126, R3, R19 ;  /* 0x000000037e517224 */ /* 0x000fe200078e0213 */
[----:B------:R-:W-:Y:S01]  /*1c50*/  SHF.L.U32 R80, R18, 0x1, RZ ;  /* 0x0000000112507819 */ /* 0x000fe200000006ff */
[----:B------:R-:W-:Y:S01]  /*1c60*/  IMAD.WIDE.U32 R124, R16, R124, R8 ;  /* 0x0000007c107c7225 */ /* 0x000fe200078e0008 */
[----:B------:R-:W-:-:S02]  /*1c70*/  LEA.HI R79, R2, R67, RZ, 0x7 ;  /* 0x00000043024f7211 */ /* 0x000fc400078f38ff */
[----:B------:R-:W-:Y:S01]  /*1c80*/  SHF.L.U64.HI R81, R18, 0x1, R81 ;  /* 0x0000000112517819 */ /* 0x000fe20000010251 */
[----:B------:R-:W-:Y:S01]  /*1c90*/  IMAD.MOV.U32 R206, RZ, RZ, R82 ;  /* 0x000000ffffce7224 */ /* 0x000fe200078e0052 */
[----:B------:R-:W-:Y:S01]  /*1ca0*/  SHF.R.S32.HI R79, RZ, 0x7, R79 ;  /* 0x00000007ff4f7819 */ /* 0x000fe2000001144f */
[----:B------:R-:W-:Y:S01]  /*1cb0*/  IMAD.MOV.U32 R207, RZ, RZ, R83 ;  /* 0x000000ffffcf7224 */ /* 0x000fe200078e0053 */
[----:B------:R-:W-:Y:S02]  /*1cc0*/  SHF.L.U32 R3, R62, 0x2, RZ ;  /* 0x000000023e037819 */ /* 0x000fe400000006ff */
[----:B------:R-:W-:Y:S02]  /*1cd0*/  LOP3.LUT R9, R14, 0x40, RZ, 0xfc, !PT ;  /* 0x000000400e097812 */ /* 0x000fe400078efcff */
[----:B-1----:R-:W-:Y:S02]  /*1ce0*/  IADD3 R80, P2, PT, R80, UR4, RZ ;  /* 0x0000000450507c10 */ /* 0x002fe4000ff5e0ff */
[----:B------:R-:W-:-:S02]  /*1cf0*/  LOP3.LUT R3, R3, 0x1c, RZ, 0xc0, !PT ;  /* 0x0000001c03037812 */ /* 0x000fc400078ec0ff */
[----:B------:R-:W-:Y:S02]  /*1d00*/  IADD3.X R81, PT, PT, R81, UR5, RZ, P2, !PT ;  /* 0x0000000551517c10 */ /* 0x000fe400097fe4ff */
[----:B------:R-:W-:Y:S01]  /*1d10*/  ISETP.GE.AND P2, PT, R79, R54, PT ;  /* 0x000000364f00720c */ /* 0x000fe20003f46270 */
[----:B------:R-:W-:Y:S01]  /*1d20*/  IMAD R75, R126, R12, R3 ;  /* 0x0000000c7e4b7224 */ /* 0x000fe200078e0203 */
[----:B------:R-:W-:Y:S01]  /*1d30*/  MOV R208, R80 ;  /* 0x0000005000d07202 */ /* 0x000fe20000000f00 */
[----:B------:R-:W-:Y:S01]  /*1d40*/  IMAD.MOV.U32 R209, RZ, RZ, R81 ;  /* 0x000000ffffd17224 */ /* 0x000fe200078e0051 */
[----:B------:R-:W-:Y:S01]  /*1d50*/  IADD3 R71, PT, PT, R125, R71, RZ ;  /* 0x000000477d477210 */ /* 0x000fe20007ffe0ff */
[--C-:B------:R-:W-:Y:S01]  /*1d60*/  IMAD.IADD R74, R3, 0x1, R75.reuse ;  /* 0x00000001034a7824 */ /* 0x100fe200078e024b */
[----:B------:R-:W-:-:S04]  /*1d70*/  SHF.R.S32.HI R73, RZ, 0x1f, R75 ;  /* 0x0000001fff497819 */ /* 0x000fc8000001144b */
[----:B------:R-:W-:-:S03]  /*1d80*/  SHF.R.S32.HI R72, RZ, 0x1f, R74 ;  /* 0x0000001fff487819 */ /* 0x000fc6000001144a */
[----:B---3--:R-:W-:Y:S05]  /*1d90*/  @P2 BRA `(.L_x_695) ;  /* 0x000000b4009c2947 */ /* 0x008fea0003800000 */
[----:B------:R-:W1:Y:S01]  /*1da0*/  LDC.64 R4, c[0x0][0x4a0] ;  /* 0x00012800ff047b82 */ /* 0x000e620000000a00 */
[----:B------:R-:W2:Y:S01]  /*1db0*/  LDCU.128 UR16, c[0x0][0x4b0] ;  /* 0x00009600ff1077ac */ /* 0x000ea20008000c00 */
[----:B------:R-:W-:Y:S01]  /*1dc0*/  IMAD.MOV.U32 R15, RZ, RZ, RZ ;  /* 0x000000ffff0f7224 */ /* 0x000fe200078e00ff */
[C---:B------:R-:W-:Y:S01]  /*1dd0*/  SHF.L.U32 R113, R12.reuse, 0x4, RZ ;  /* 0x000000040c717819 */ /* 0x040fe200000006ff */
[----:B------:R-:W-:Y:S01]  /*1de0*/  @!P0 IMAD.MOV R6, RZ, RZ, -R6 ;  /* 0x000000ffff068224 */ /* 0x000fe200078e0a06 */
[----:B------:R-:W3:Y:S01]  /*1df0*/  LDCU.128 UR12, c[0x0][0x4c0] ;  /* 0x00009800ff0c77ac */ /* 0x000ee20008000c00 */
[C---:B------:R-:W-:Y:S01]  /*1e00*/  IMAD R112, R12.reuse, 0x30, RZ ;  /* 0x000000300c707824 */ /* 0x040fe200078e02ff */
[----:B------:R-:W-:Y:S01]  /*1e10*/  SHF.L.U32 R108, R12, 0x5, RZ ;  /* 0x000000050c6c7819 */ /* 0x000fe200000006ff */
[----:B------:R-:W4:Y:S01]  /*1e20*/  LDC.64 R2, c[0x0][0x4a8] ;  /* 0x00012a00ff027b82 */ /* 0x000f220000000a00 */
[----:B------:R-:W3:Y:S01]  /*1e30*/  LDCU.128 UR8, c[0x0][0x490] ;  /* 0x00009200ff0877ac */ /* 0x000ee20008000c00 */
[----:B------:R-:W-:Y:S01]  /*1e40*/  SEL R0, R0, R6, !P1 ;  /* 0x0000000600007207 */ /* 0x000fe20004800000 */
[C---:B------:R-:W-:Y:S01]  /*1e50*/  IMAD R111, R12.reuse, 0x50, RZ ;  /* 0x000000500c6f7824 */ /* 0x040fe200078e02ff */
[----:B------:R-:W-:Y:S01]  /*1e60*/  VIMNMX R79, PT, PT, RZ, R79, !PT ;  /* 0x0000004fff4f7248 */ /* 0x000fe20007fe0100 */
[----:B------:R-:W3:Y:S01]  /*1e70*/  LDCU.64 UR4, c[0x0][0x488] ;  /* 0x00009100ff0477ac */ /* 0x000ee20008000a00 */
[----:B------:R-:W-:Y:S01]  /*1e80*/  IMAD R110, R12, 0x60, RZ ;  /* 0x000000600c6e7824 */ /* 0x000fe200078e02ff */
[----:B------:R-:W-:Y:S01]  /*1e90*/  IADD3 R77, PT, PT, R126, 0x20, RZ ;  /* 0x000000207e4d7810 */ /* 0x000fe20007ffe0ff */
[C---:B------:R-:W-:Y:S01]  /*1ea0*/  IMAD R109, R12.reuse, 0x70, RZ ;  /* 0x000000700c6d7824 */ /* 0x040fe200078e02ff */
[----:B------:R-:W-:Y:S01]  /*1eb0*/  UMOV UR20, URZ ;  /* 0x000000ff00147c82 */ /* 0x000fe20008000000 */
[----:B------:R-:W-:Y:S01]  /*1ec0*/  IMAD.SHL.U32 R107, R12, 0x40, RZ ;  /* 0x000000400c6b7824 */ /* 0x000fe200078e00ff */
[C---:B------:R-:W-:Y:S01]  /*1ed0*/  IADD3 R120, PT, PT, R126.reuse, 0x40, RZ ;  /* 0x000000407e787810 */ /* 0x040fe20007ffe0ff */
[C---:B------:R-:W-:Y:S01]  /*1ee0*/  VIADD R78, R126.reuse, 0x10 ;  /* 0x000000107e4e7836 */ /* 0x040fe20000000000 */
[C---:B------:R-:W-:Y:S01]  /*1ef0*/  IADD3 R116, PT, PT, R126.reuse, 0x60, RZ ;  /* 0x000000607e747810 */ /* 0x040fe20007ffe0ff */
[----:B------:R-:W-:Y:S01]  /*1f00*/  VIADD R76, R126, 0x30 ;  /* 0x000000307e4c7836 */ /* 0x000fe20000000000 */
[----:B------:R-:W-:Y:S01]  /*1f10*/  MOV R106, R70 ;  /* 0x00000046006a7202 */ /* 0x000fe20000000f00 */
[----:B-1----:R-:W-:Y:S01]  /*1f20*/  IMAD.WIDE.U32 R16, R7, R4, R14 ;  /* 0x0000000407107225 */ /* 0x002fe200078e000e */
[----:B------:R-:W-:-:S02]  /*1f30*/  IADD3 R4, P0, PT, -R67, R126, RZ ;  /* 0x0000007e43047210 */ /* 0x000fc40007f1e1ff */
[----:B------:R-:W-:Y:S01]  /*1f40*/  SHF.R.S32.HI R102, RZ, 0x1f, R113 ;  /* 0x0000001fff667819 */ /* 0x000fe20000011471 */
[----:B------:R-:W-:Y:S01]  /*1f50*/  IMAD R17, R7, R5, R17 ;  /* 0x0000000507117224 */ /* 0x000fe200078e0211 */
[----:B------:R-:W-:Y:S01]  /*1f60*/  SHF.R.S32.HI R5, RZ, 0x1f, R0 ;  /* 0x0000001fff057819 */ /* 0x000fe20000011400 */
[----:B------:R-:W-:Y:S01]  /*1f70*/  VIADD R118, R126, 0x50 ;  /* 0x000000507e767836 */ /* 0x000fe20000000000 */
[----:B------:R-:W-:Y:S01]  /*1f80*/  SHF.R.S32.HI R101, RZ, 0x1f, R108 ;  /* 0x0000001fff657819 */ /* 0x000fe2000001146c */
[----:B--2---:R-:W-:Y:S01]  /*1f90*/  IMAD.WIDE.U32 R18, R70, UR16, R16 ;  /* 0x0000001046127c25 */ /* 0x004fe2000f8e0010 */
[C---:B----4-:R-:W-:Y:S02]  /*1fa0*/  SHF.L.U64.HI R94, R2.reuse, 0x4, R3 ;  /* 0x00000004025e7819 */ /* 0x050fe40000010203 */
[----:B------:R-:W-:Y:S01]  /*1fb0*/  SHF.L.U32 R95, R2, 0x4, RZ ;  /* 0x00000004025f7819 */ /* 0x000fe200000006ff */
[----:B---3--:R-:W-:Y:S01]  /*1fc0*/  IMAD R13, R5, UR12, RZ ;  /* 0x0000000c050d7c24 */ /* 0x008fe2000f8e02ff */
[----:B------:R-:W-:Y:S01]  /*1fd0*/  SHF.R.S32.HI R100, RZ, 0x1f, R112 ;  /* 0x0000001fff647819 */ /* 0x000fe20000011470 */
[----:B------:R-:W-:Y:S01]  /*1fe0*/  IMAD R19, R70, UR17, R19 ;  /* 0x0000001146137c24 */ /* 0x000fe2000f8e0213 */
[----:B------:R-:W-:Y:S01]  /*1ff0*/  SHF.R.S32.HI R99, RZ, 0x1f, R107 ;  /* 0x0000001fff637819 */ /* 0x000fe2000001146b */
[----:B------:R-:W-:Y:S01]  /*2000*/  IMAD R6, R0, UR13, R13 ;  /* 0x0000000d00067c24 */ /* 0x000fe2000f8e020d */
[----:B------:R-:W-:Y:S01]  /*2010*/  SHF.R.S32.HI R98, RZ, 0x1f, R111 ;  /* 0x0000001fff627819 */ /* 0x000fe2000001146f */
[----:B-----5:R-:W-:Y:S01]  /*2020*/  IMAD.IADD R13, R70, 0x1, R11 ;  /* 0x00000001460d7824 */ /* 0x020fe200078e020b */
[----:B------:R-:W-:Y:S01]  /*2030*/  SHF.R.S32.HI R11, RZ, 0x1f, R67 ;  /* 0x0000001fff0b7819 */ /* 0x000fe20000011443 */
[----:B------:R-:W-:Y:S01]  /*2040*/  IMAD.WIDE.U32 R16, R7, UR10, R14 ;  /* 0x0000000a07107c25 */ /* 0x000fe2000f8e000e */
[----:B------:R-:W-:-:S02]  /*2050*/  SHF.R.S32.HI R97, RZ, 0x1f, R110 ;  /* 0x0000001fff617819 */ /* 0x000fc4000001146e */
[----:B------:R-:W-:Y:S01]  /*2060*/  IADD3.X R11, PT, PT, RZ, ~R11, RZ, P0, !PT ;  /* 0x8000000bff0b7210 */ /* 0x000fe200007fe4ff */
[----:B------:R-:W-:Y:S01]  /*2070*/  IMAD.WIDE.U32 R18, R0, UR12, R18 ;  /* 0x0000000c00127c25 */ /* 0x000fe2000f8e0012 */
[----:B------:R-:W-:Y:S01]  /*2080*/  SHF.R.S32.HI R96, RZ, 0x1f, R109 ;  /* 0x0000001fff607819 */ /* 0x000fe2000001146d */
[----:B------:R-:W1:Y:S02]  /*2090*/  LDCU.64 UR12, c[0x0][0x4e0] ;  /* 0x00009c00ff0c77ac */ /* 0x000e640008000a00 */
[----:B------:R-:W-:Y:S02]  /*20a0*/  IMAD R5, R5, UR18, RZ ;  /* 0x0000001205057c24 */ /* 0x000fe4000f8e02ff */
[----:B------:R-:W-:Y:S02]  /*20b0*/  IMAD R52, R13, R12, RZ ;  /* 0x0000000c0d347224 */ /* 0x000fe400078e02ff */
[----:B------:R-:W-:Y:S01]  /*20c0*/  IMAD R17, R7, UR11, R17 ;  /* 0x0000000b07117c24 */ /* 0x000fe2000f8e0211 */
[----:B------:R-:W-:Y:S01]  /*20d0*/  IADD3 R7, PT, PT, R19, R6, RZ ;  /* 0x0000000613077210 */ /* 0x000fe20007ffe0ff */
[----:B------:R-:W-:Y:S01]  /*20e0*/  IMAD.MOV.U32 R6, RZ, RZ, R18 ;  /* 0x000000ffff067224 */ /* 0x000fe200078e0012 */
[----:B------:R-:W-:Y:S01]  /*20f0*/  IADD3 R86, P0, PT, R52, R74, RZ ;  /* 0x0000004a34567210 */ /* 0x000fe20007f1e0ff */
[----:B------:R-:W-:Y:S01]  /*2100*/  IMAD R18, R0, UR19, R5 ;  /* 0x0000001300127c24 */ /* 0x000fe2000f8e0205 */
[----:B------:R-:W-:Y:S01]  /*2110*/  SHF.R.S32.HI R5, RZ, 0x1f, R52 ;  /* 0x0000001fff057819 */ /* 0x000fe20000011434 */
[----:B------:R-:W-:Y:S01]  /*2120*/  IMAD.WIDE.U32 R16, R70, R2, R16 ;  /* 0x0000000246107225 */ /* 0x000fe200078e0010 */
[----:B------:R-:W-:Y:S01]  /*2130*/  IADD3 R52, P1, PT, R52, R75, RZ ;  /* 0x0000004b34347210 */ /* 0x000fe20007f3e0ff */
[----:B------:R-:W2:Y:S02]  /*2140*/  LDCU.64 UR10, c[0x0][0x4d0] ;  /* 0x00009a00ff0a77ac */ /* 0x000ea40008000a00 */
[----:B------:R-:W-:-:S02]  /*2150*/  IMAD.X R87, R5, 0x1, R72, P0 ;  /* 0x0000000105577824 */ /* 0x000fc400000e0648 */
[-C--:B------:R-:W-:Y:S01]  /*2160*/  IMAD R17, R70, R3.reuse, R17 ;  /* 0x0000000346117224 */ /* 0x080fe200078e0211 */
[----:B------:R-:W3:Y:S01]  /*2170*/  LDCU.U8 UR19, c[0x0][0x533] ;  /* 0x0000a660ff1377ac */ /* 0x000ee20008000000 */
[----:B------:R-:W-:Y:S01]  /*2180*/  IMAD.X R5, R5, 0x1, R73, P1 ;  /* 0x0000000105057824 */ /* 0x000fe200008e0649 */
[----:B------:R-:W-:Y:S01]  /*2190*/  SHF.L.U64.HI R87, R86, 0x1, R87 ;  /* 0x0000000156577819 */ /* 0x000fe20000010257 */
[----:B------:R-:W-:Y:S01]  /*21a0*/  IMAD.WIDE.U32 R16, R0, UR18, R16 ;  /* 0x0000001200107c25 */ /* 0x000fe2000f8e0010 */
[----:B------:R-:W-:Y:S02]  /*21b0*/  USHF.L.U32 UR18, UR16, 0x7, URZ ;  /* 0x0000000710127899 */ /* 0x000fe400080006ff */
[C---:B------:R-:W-:Y:S01]  /*21c0*/  SHF.L.U64.HI R0, R52.reuse, 0x1, R5 ;  /* 0x0000000134007819 */ /* 0x040fe20000010205 */
[----:B------:R-:W-:Y:S01]  /*21d0*/  IMAD.SHL.U32 R52, R52, 0x2, RZ ;  /* 0x0000000234347824 */ /* 0x000fe200078e00ff */
[----:B------:R-:W-:Y:S01]  /*21e0*/  IADD3 R19, PT, PT, R17, R18, RZ ;  /* 0x0000001211137210 */ /* 0x000fe20007ffe0ff */
[C---:B------:R-:W-:Y:S01]  /*21f0*/  IMAD R85, R11.reuse, UR16, RZ ;  /* 0x000000100b557c24 */ /* 0x040fe2000f8e02ff */
[----:B------:R-:W-:Y:S01]  /*2200*/  MOV R18, R16 ;  /* 0x0000001000127202 */ /* 0x000fe20000000f00 */
[----:B------:R-:W-:Y:S01]  /*2210*/  IMAD.SHL.U32 R86, R86, 0x2, RZ ;  /* 0x0000000256567824 */ /* 0x000fe200078e00ff */
[----:B------:R-:W-:Y:S01]  /*2220*/  IADD3 R16, P0, PT, R52, UR14, RZ ;  /* 0x0000000e34107c10 */ /* 0x000fe2000ff1e0ff */
[----:B------:R-:W-:Y:S01]  /*2230*/  IMAD R85, R4, UR17, R85 ;  /* 0x0000001104557c24 */ /* 0x000fe2000f8e0255 */
[----:B------:R-:W4:Y:S01]  /*2240*/  LDCU UR17, c[0x0][0x450] ;  /* 0x00008a00ff1177ac */ /* 0x000f220008000800 */
[-C--:B------:R-:W-:Y:S01]  /*2250*/  IMAD R11, R11, R2.reuse, RZ ;  /* 0x000000020b0b7224 */ /* 0x080fe200078e02ff */
[----:B------:R-:W-:Y:S01]  /*2260*/  IADD3.X R17, PT, PT, R0, UR15, RZ, P0, !PT ;  /* 0x0000000f00117c10 */ /* 0x000fe200087fe4ff */
[----:B------:R-:W-:Y:S01]  /*2270*/  IMAD.SHL.U32 R92, R2, 0x80, RZ ;  /* 0x00000080025c7824 */ /* 0x000fe200078e00ff */
[----:B--2---:R-:W-:Y:S01]  /*2280*/  IADD3 R52, P0, PT, R52, UR10, RZ ;  /* 0x0000000a34347c10 */ /* 0x004fe2000ff1e0ff */
[----:B------:R-:W-:Y:S01]  /*2290*/  IMAD.WIDE.U32 R6, R4, UR16, R6 ;  /* 0x0000001004067c25 */ /* 0x000fe2000f8e0006 */
[----:B------:R-:W-:Y:S01]  /*22a0*/  IADD3 R88, P1, PT, R86, UR14, RZ ;  /* 0x0000000e56587c10 */ /* 0x000fe2000ff3e0ff */
[----:B------:R-:W2:Y:S01]  /*22b0*/  LDCU UR16, c[0x0][0x440] ;  /* 0x00008800ff1077ac */ /* 0x000ea20008000800 */
[----:B------:R-:W-:Y:S01]  /*22c0*/  IADD3.X R53, PT, PT, R0, UR11, RZ, P0, !PT ;  /* 0x0000000b00357c10 */ /* 0x000fe200087fe4ff */
[C---:B------:R-:W-:Y:S01]  /*22d0*/  IMAD R11, R4.reuse, R3, R11 ;  /* 0x00000003040b7224 */ /* 0x040fe200078e020b */
[----:B------:R-:W-:Y:S01]  /*22e0*/  IADD3 R93, P0, PT, RZ, -UR20, RZ ;  /* 0x80000014ff5d7c10 */ /* 0x000fe2000ff1e0ff */
[----:B------:R-:W-:Y:S01]  /*22f0*/  IMAD.WIDE.U32 R4, R4, R2, R18 ;  /* 0x0000000204047225 */ /* 0x000fe200078e0012 */
[----:B------:R-:W-:Y:S01]  /*2300*/  IADD3.X R89, PT, PT, R87, UR15, RZ, P1, !PT ;  /* 0x0000000f57597c10 */ /* 0x000fe20008ffe4ff */
[----:B------:R-:W1:Y:S01]  /*2310*/  LDCU.64 UR14, c[0x0][0x3c0] ;  /* 0x00007800ff0e77ac */ /* 0x000e620008000a00 */
[----:B------:R-:W-:Y:S01]  /*2320*/  IADD3.X R90, PT, PT, RZ, ~UR18, RZ, P0, !PT ;  /* 0x80000012ff5a7c10 */ /* 0x000fe200087fe4ff */
[----:B------:R-:W-:Y:S01]  /*2330*/  IMAD.X R92, RZ, RZ, ~R92, P0 ;  /* 0x000000ffff5c7224 */ /* 0x000fe200000e0e5c */
[----:B------:R-:W-:Y:S01]  /*2340*/  LEA R84, P3, R6, UR8, 0x1 ;  /* 0x0000000806547c11 */ /* 0x000fe2000f8608ff */
[----:B------:R-:W-:Y:S01]  /*2350*/  IMAD.IADD R85, R7, 0x1, R85 ;  /* 0x0000000107557824 */ /* 0x000fe200078e0255 */
[----:B------:R-:W-:Y:S01]  /*2360*/  LEA R10, P2, R4, UR4, 0x1 ;  /* 0x00000004040a7c11 */ /* 0x000fe2000f8408ff */
[----:B------:R-:W-:Y:S01]  /*2370*/  IMAD.IADD R11, R5, 0x1, R11 ;  /* 0x00000001050b7824 */ /* 0x000fe200078e020b */
[----:B------:R-:W-:Y:S01]  /*2380*/  IADD3 R86, P1, PT, R86, UR10, RZ ;  /* 0x0000000a56567c10 */ /* 0x000fe2000ff3e0ff */
[----:B------:R-:W-:Y:S01]  /*2390*/  VIADD R114, R126, 0x70 ;  /* 0x000000707e727836 */ /* 0x000fe20000000000 */
[C---:B------:R-:W-:Y:S01]  /*23a0*/  SHF.R.S64 R91, R93.reuse, 0x1f, R90 ;  /* 0x0000001f5d5b7819 */ /* 0x040fe2000000105a */
[C---:B------:R-:W-:Y:S01]  /*23b0*/  IMAD R105, R54.reuse, -0x80, R67 ;  /* 0xffffff8036697824 */ /* 0x040fe200078e0243 */
[----:B------:R-:W-:Y:S01]  /*23c0*/  SHF.R.S64 R93, R93, 0x1f, R92 ;  /* 0x0000001f5d5d7819 */ /* 0x000fe2000000105c */
[----:B------:R-:W-:Y:S01]  /*23d0*/  IMAD R103, R54, -0x80, R61 ;  /* 0xffffff8036677824 */ /* 0x000fe200078e023d */
[----:B----4-:R-:W-:Y:S01]  /*23e0*/  MOV R13, UR17 ;  /* 0x00000011000d7c02 */ /* 0x010fe20008000f00 */
[----:B------:R-:W-:Y:S01]  /*23f0*/  IMAD.MOV.U32 R104, RZ, RZ, R54 ;  /* 0x000000ffff687224 */ /* 0x000fe200078e0036 */
[----:B------:R-:W-:Y:S01]  /*2400*/  SHF.R.S32.HI R90, RZ, 0x1f, R90 ;  /* 0x0000001fff5a7819 */ /* 0x000fe2000001145a */
[----:B---3--:R-:W-:Y:S01]  /*2410*/  UISETP.NE.AND UP0, UPT, UR19, URZ, UPT ;  /* 0x000000ff1300728c */ /* 0x008fe2000bf05270 */
[----:B------:R-:W-:-:S02]  /*2420*/  SHF.R.S32.HI R92, RZ, 0x1f, R92 ;  /* 0x0000001fff5c7819 */ /* 0x000fc4000001145c */
[----:B------:R-:W-:Y:S02]  /*2430*/  LEA.HI.X R85, R6, UR9, R85, 0x1, P3 ;  /* 0x0000000906557c11 */ /* 0x000fe400098f0c55 */
[----:B------:R-:W-:Y:S01]  /*2440*/  LEA.HI.X R11, R4, UR5, R11, 0x1, P2 ;  /* 0x00000005040b7c11 */ /* 0x000fe200090f0c0b */
[----:B------:R-:W3:Y:S01]  /*2450*/  LDCU.64 UR4, c[0x0][0x3b8] ;  /* 0x00007700ff0477ac */ /* 0x000ee20008000a00 */
[----:B------:R-:W-:Y:S01]  /*2460*/  IADD3.X R87, PT, PT, R87, UR11, RZ, P1, !PT ;  /* 0x0000000b57577c10 */ /* 0x000fe20008ffe4ff */
[----:B-12---:R-:W4:Y:S06]  /*2470*/  LDCU.128 UR8, c[0x0][0x3a0] ;  /* 0x00007400ff0877ac */ /* 0x006f2c0008000c00 */
.L_x_795:
[----:B------:R-:W-:Y:S01]  /*2480*/  VIADD R103, R103, 0x80 ;  /* 0x0000008067677836 */ /* 0x000fe20000000000 */
[----:B------:R-:W-:Y:S01]  /*2490*/  BSSY.RECONVERGENT B0, `(.L_x_696) ;  /* 0x0000012000007945 */ /* 0x000fe20003800200 */
[----:B------:R-:W-:Y:S03]  /*24a0*/  VIADD R105, R105, 0x80 ;  /* 0x0000008069697836 */ /* 0x000fe60000000000 */
[-C--:B------:R-:W-:Y:S02]  /*24b0*/  ISETP.GE.AND P0, PT, R126, R103.reuse, PT ;  /* 0x000000677e00720c */ /* 0x080fe40003f06270 */
[----:B------:R-:W-:Y:S02]  /*24c0*/  ISETP.GE.AND P2, PT, R78, R103, PT ;  /* 0x000000674e00720c */ /* 0x000fe40003f46270 */
[----:B------:R-:W-:Y:S02]  /*24d0*/  ISETP.GE.AND P0, PT, R126, R105, !P0 ;  /* 0x000000697e00720c */ /* 0x000fe40004706270 */
[C---:B------:R-:W-:Y:S02]  /*24e0*/  ISETP.GE.AND P1, PT, R77.reuse, R103, PT ;  /* 0x000000674d00720c */ /* 0x040fe40003f26270 */
[-C--:B------:R-:W-:Y:S02]  /*24f0*/  ISETP.LT.OR P3, PT, R78, R105.reuse, P2 ;  /* 0x000000694e00720c */ /* 0x080fe40001761670 */
[----:B------:R-:W-:Y:S02]  /*2500*/  ISETP.LT.OR P5, PT, R77, R105, P1 ;  /* 0x000000694d00720c */ /* 0x000fe40000fa1670 */
[----:B------:R-:W-:Y:S02]  /*2510*/  ISETP.GE.AND P4, PT, R76, R103, PT ;  /* 0x000000674c00720c */ /* 0x000fe40003f86270 */
[----:B------:R-:W-:Y:S02]  /*2520*/  P2R R0, PR, RZ, 0x20 ;  /* 0x00000020ff007803 */ /* 0x000fe40000000000 */
[----:B------:R-:W-:Y:S01]  /*2530*/  P2R R121, PR, RZ, 0x8 ;  /* 0x00000008ff797803 */ /* 0x000fe20000000000 */
[----:B------:R-:W-:Y:S08]  /*2540*/  @!P0 BRA `(.L_x_697) ;  /* 0x0000000000188947 */ /* 0x000ff00003800000 */
[----:B------:R-:W-:Y:S02]  /*2550*/  ISETP.GE.AND P2, PT, R14, UR16, PT ;  /* 0x000000100e007c0c */ /* 0x000fe4000bf46270 */
[----:B------:R-:W-:Y:S11]  /*2560*/  ISETP.GE.AND P1, PT, R9, UR16, PT ;  /* 0x0000001009007c0c */ /* 0x000ff6000bf26270 */
[----:B------:R-:W2:Y:S04]  /*2570*/  @!P2 LDG.E.128 R20, desc[UR6][R84.64] ;  /* 0x000000065414a981 */ /* 0x000ea8000c1e1d00 */
[----:B--2---:R1:W-:Y:S04]  /*2580*/  @!P2 STG.E.128 desc[UR6][R80.64], R20 ;  /* 0x000000145000a986 */ /* 0x0043e8000c101d06 */
[----:B------:R-:W2:Y:S04]  /*2590*/  @!P1 LDG.E.128 R4, desc[UR6][R84.64+0x80] ;  /* 0x0000800654049981 */ /* 0x000ea8000c1e1d00 */
[----:B--2---:R1:W-:Y:S02]  /*25a0*/  @!P1 STG.E.128 desc[UR6][R80.64+0x80], R4 ;  /* 0x0000800450009986 */ /* 0x0043e4000c101d06 */
.L_x_697:
[----:B---34-:R-:W-:Y:S05]  /*25b0*/  BSYNC.RECONVERGENT B0 ;  /* 0x0000000000007941 */ /* 0x018fea0003800200 */
.L_x_696:
[----:B------:R-:W-:Y:S04]  /*25c0*/  BSSY.RECONVERGENT B0, `(.L_x_698) ;  /* 0x000000d000007945 */ /* 0x000fe80003800200 */
[----:B------:R-:W-:Y:S05]  /*25d0*/  @P3 BRA `(.L_x_699) ;  /* 0x00000000002c3947 */ /* 0x000fea0003800000 */
[----:B------:R-:W2:Y:S01]  /*25e0*/  LDC.64 R2, c[0x0][0x4b0] ;  /* 0x00012c00ff027b82 */ /* 0x000ea20000000a00 */
[----:B------:R-:W-:Y:S02]  /*25f0*/  ISETP.GE.AND P2, PT, R14, UR16, PT ;  /* 0x000000100e007c0c */ /* 0x000fe4000bf46270 */
[C---:B------:R-:W-:Y:S04]  /*2600*/  LEA R18, P3, R63.reuse, R80, 0x1 ;  /* 0x000000503f127211 */ /* 0x040fe800078608ff */
[----:B------:R-:W-:Y:S02]  /*2610*/  LEA.HI.X R19, R63, R81, R60, 0x1, P3 ;  /* 0x000000513f137211 */ /* 0x000fe400018f0c3c */
[C---:B--2---:R-:W-:Y:S04]  /*2620*/  LEA R24, P1, R2.reuse, R84, 0x5 ;  /* 0x0000005402187211 */ /* 0x044fe800078228ff */
[----:B------:R-:W-:Y:S02]  /*2630*/  LEA.HI.X R25, R2, R85, R3, 0x5, P1 ;  /* 0x0000005502197211 */ /* 0x000fe400008f2c03 */
[----:B------:R-:W-:Y:S03]  /*2640*/  ISETP.GE.AND P1, PT, R9, UR16, PT ;  /* 0x0000001009007c0c */ /* 0x000fe6000bf26270 */
[----:B-1----:R-:W2:Y:S04]  /*2650*/  @!P2 LDG.E.128 R20, desc[UR6][R24.64] ;  /* 0x000000061814a981 */ /* 0x002ea8000c1e1d00 */
[----:B--2---:R2:W-:Y:S06]  /*2660*/  @!P2 STG.E.128 desc[UR6][R18.64], R20 ;  /* 0x000000141200a986 */ /* 0x0045ec000c101d06 */
[----:B------:R-:W3:Y:S04]  /*2670*/  @!P1 LDG.E.128 R4, desc[UR6][R24.64+0x80] ;  /* 0x0000800618049981 */ /* 0x000ee8000c1e1d00 */
[----:B---3--:R2:W-:Y:S02]  /*2680*/  @!P1 STG.E.128 desc[UR6][R18.64+0x80], R4 ;  /* 0x0000800412009986 */ /* 0x0085e4000c101d06 */
.L_x_699:
[----:B------:R-:W-:Y:S05]  /*2690*/  BSYNC.RECONVERGENT B0 ;  /* 0x0000000000007941 */ /* 0x000fea0003800200 */
.L_x_698:
[----:B------:R-:W-:Y:S04]  /*26a0*/  BSSY.RECONVERGENT B0, `(.L_x_700) ;  /* 0x000000e000007945 */ /* 0x000fe80003800200 */
[----:B------:R-:W-:Y:S05]  /*26b0*/  @P5 BRA `(.L_x_701) ;  /* 0x0000000000305947 */ /* 0x000fea0003800000 */
[----:B------:R-:W3:Y:S01]  /*26c0*/  LDC.64 R2, c[0x0][0x4b0] ;  /* 0x00012c00ff027b82 */ /* 0x000ee20000000a00 */
[----:B------:R-:W-:Y:S02]  /*26d0*/  ISETP.GE.AND P2, PT, R14, UR16, PT ;  /* 0x000000100e007c0c */ /* 0x000fe4000bf46270 */
[C---:B---3--:R-:W-:Y:S04]  /*26e0*/  LEA R24, P1, R2.reuse, R84, 0x6 ;  /* 0x0000005402187211 */ /* 0x048fe800078230ff */
[----:B------:R-:W-:Y:S02]  /*26f0*/  LEA.HI.X R25, R2, R85, R3, 0x6, P1 ;  /* 0x0000005502197211 */ /* 0x000fe400008f3403 */
[----:B------:R-:W3:Y:S01]  /*2700*/  LDC.64 R2, c[0x0][0x3c0] ;  /* 0x0000f000ff027b82 */ /* 0x000ee20000000a00 */
[----:B------:R-:W-:Y:S04]  /*2710*/  ISETP.GE.AND P1, PT, R9, UR16, PT ;  /* 0x0000001009007c0c */ /* 0x000fe8000bf26270 */
[----:B-12---:R-:W2:Y:S01]  /*2720*/  @!P2 LDG.E.128 R4, desc[UR6][R24.64] ;  /* 0x000000061804a981 */ /* 0x006ea2000c1e1d00 */
[C---:B---3--:R-:W-:Y:S04]  /*2730*/  LEA R18, P3, R2.reuse, R80, 0x6 ;  /* 0x0000005002127211 */ /* 0x048fe800078630ff */
[----:B------:R-:W-:Y:S05]  /*2740*/  LEA.HI.X R19, R2, R81, R3, 0x6, P3 ;  /* 0x0000005102137211 */ /* 0x000fea00018f3403 */
[----:B--2---:R3:W-:Y:S04]  /*2750*/  @!P2 STG.E.128 desc[UR6][R18.64], R4 ;  /* 0x000000041200a986 */ /* 0x0047e8000c101d06 */
[----:B------:R-:W2:Y:S04]  /*2760*/  @!P1 LDG.E.128 R20, desc[UR6][R24.64+0x80] ;  /* 0x0000800618149981 */ /* 0x000ea8000c1e1d00 */
[----:B--2---:R3:W-:Y:S02]  /*2770*/  @!P1 STG.E.128 desc[UR6][R18.64+0x80], R20 ;  /* 0x0000801412009986 */ /* 0x0047e4000c101d06 */
.L_x_701:
[----:B------:R-:W-:Y:S05]  /*2780*/  BSYNC.RECONVERGENT B0 ;  /* 0x0000000000007941 */ /* 0x000fea0003800200 */
.L_x_700:
[----:B------:R-:W-:Y:S01]  /*2790*/  ISETP.LT.OR P1, PT, R76, R105, P4 ;  /* 0x000000694c00720c */ /* 0x000fe20002721670 */
[----:B------:R-:W-:Y:S01]  /*27a0*/  BSSY.RECONVERGENT B0, `(.L_x_702) ;  /* 0x0000013000007945 */ /* 0x000fe20003800200 */
[C---:B------:R-:W-:Y:S02]  /*27b0*/  ISETP.GE.AND P6, PT, R120.reuse, R103, PT ;  /* 0x000000677800720c */ /* 0x040fe40003fc6270 */
[----:B------:R-:W-:Y:S02]  /*27c0*/  P2R R117, PR, RZ, 0x2 ;  /* 0x00000002ff757803 */ /* 0x000fe40000000000 */
[----:B------:R-:W-:Y:S07]  /*27d0*/  ISETP.GE.AND P6, PT, R120, R105, !P6 ;  /* 0x000000697800720c */ /* 0x000fee00077c6270 */
[----:B------:R-:W-:Y:S06]  /*27e0*/  @P1 BRA `(.L_x_703) ;  /* 0x0000000000381947 */ /* 0x000fec0003800000 */
[----:B------:R-:W2:Y:S01]  /*27f0*/  LDC.64 R2, c[0x0][0x4b0] ;  /* 0x00012c00ff027b82 */ /* 0x000ea20000000a00 */
[----:B------:R-:W-:Y:S02]  /*2800*/  ISETP.GE.AND P2, PT, R14, UR16, PT ;  /* 0x000000100e007c0c */ /* 0x000fe4000bf46270 */
[----:B------:R-:W-:Y:S01]  /*2810*/  ISETP.GE.AND P1, PT, R9, UR16, PT ;  /* 0x0000001009007c0c */ /* 0x000fe2000bf26270 */
[----:B--23--:R-:W-:Y:S04]  /*2820*/  IMAD.WIDE.U32 R18, R2, 0x60, R84 ;  /* 0x0000006002127825 */ /* 0x00cfe800078e0054 */
[----:B------:R-:W-:Y:S05]  /*2830*/  IMAD R3, R3, 0x60, RZ ;  /* 0x0000006003037824 */ /* 0x000fea00078e02ff */
[----:B------:R-:W-:Y:S02]  /*2840*/  IADD3 R19, PT, PT, R19, R3, RZ ;  /* 0x0000000313137210 */ /* 0x000fe40007ffe0ff */
[----:B------:R-:W2:Y:S03]  /*2850*/  LDC.64 R2, c[0x0][0x3c0] ;  /* 0x0000f000ff027b82 */ /* 0x000ea60000000a00 */
[----:B-1----:R-:W3:Y:S01]  /*2860*/  @!P2 LDG.E.128 R4, desc[UR6][R18.64] ;  /* 0x000000061204a981 */ /* 0x002ee2000c1e1d00 */
[----:B--2---:R-:W-:Y:S04]  /*2870*/  IMAD.WIDE.U32 R24, R2, 0x60, R80 ;  /* 0x0000006002187825 */ /* 0x004fe800078e0050 */
[----:B------:R-:W-:Y:S05]  /*2880*/  IMAD R3, R3, 0x60, RZ ;  /* 0x0000006003037824 */ /* 0x000fea00078e02ff */
[----:B------:R-:W-:Y:S05]  /*2890*/  IADD3 R25, PT, PT, R25, R3, RZ ;  /* 0x0000000319197210 */ /* 0x000fea0007ffe0ff */
[----:B---3--:R4:W-:Y:S04]  /*28a0*/  @!P2 STG.E.128 desc[UR6][R24.64], R4 ;  /* 0x000000041800a986 */ /* 0x0089e8000c101d06 */
[----:B------:R-:W2:Y:S04]  /*28b0*/  @!P1 LDG.E.128 R20, desc[UR6][R18.64+0x80] ;  /* 0x0000800612149981 */ /* 0x000ea8000c1e1d00 */
[----:B--2---:R4:W-:Y:S02]  /*28c0*/  @!P1 STG.E.128 desc[UR6][R24.64+0x80], R20 ;  /* 0x0000801418009986 */ /* 0x0049e4000c101d06 */
.L_x_703:
[----:B------:R-:W-:Y:S05]  /*28d0*/  BSYNC.RECONVERGENT B0 ;  /* 0x0000000000007941 */ /* 0x000fea0003800200 */
.L_x_702:
[----:B------:R-:W-:Y:S01]  /*28e0*/  ISETP.GE.AND P5, PT, R118, R103, PT ;  /* 0x000000677600720c */ /* 0x000fe20003fa6270 */
[----:B------:R-:W-:Y:S04]  /*28f0*/  BSSY.RECONVERGENT B0, `(.L_x_704) ;  /* 0x0000010000007945 */ /* 0x000fe80003800200 */
[----:B------:R-:W-:Y:S08]  /*2900*/  @!P6 BRA `(.L_x_705) ;  /* 0x000000000038e947 */ /* 0x000ff00003800000 */
[----:B-1234-:R-:W1:Y:S08]  /*2910*/  LDC.64 R4, c[0x0][0x4b0] ;  /* 0x00012c00ff047b82 */ /* 0x01ee700000000a00 */
[----:B------:R-:W2:Y:S01]  /*2920*/  LDC.64 R2, c[0x0][0x3c0] ;  /* 0x0000f000ff027b82 */ /* 0x000ea20000000a00 */
[C---:B-1----:R-:W-:Y:S04]  /*2930*/  LEA R24, P1, R4.reuse, R84, 0x7 ;  /* 0x0000005404187211 */ /* 0x042fe800078238ff */
[----:B------:R-:W-:Y:S02]  /*2940*/  LEA.HI.X R25, R4, R85, R5, 0x7, P1 ;  /* 0x0000005504197211 */ /* 0x000fe400008f3c05 */
[C---:B--2---:R-:W-:Y:S04]  /*2950*/  LEA R18, P1, R2.reuse, R80, 0x7 ;  /* 0x0000005002127211 */ /* 0x044fe800078238ff */
[----:B------:R-:W-:Y:S02]  /*2960*/  LEA.HI.X R19, R2, R81, R3, 0x7, P1 ;  /* 0x0000005102137211 */ /* 0x000fe400008f3c03 */
[----:B------:R-:W-:Y:S11]  /*2970*/  ISETP.GE.AND P1, PT, R14, UR16, PT ;  /* 0x000000100e007c0c */ /* 0x000ff6000bf26270 */
[----:B------:R-:W-:Y:S02]  /*2980*/  @!UPT UIADD3 URZ, UPT, UPT, URZ, URZ, URZ ;  /* 0x000000fffffff290 */ /* 0x000fe4000fffe0ff */
[----:B------:R-:W2:Y:S04]  /*2990*/  @!P1 LDG.E.128 R20, desc[UR6][R24.64] ;  /* 0x0000000618149981 */ /* 0x000ea8000c1e1d00 */
[----:B--2---:R1:W-:Y:S01]  /*29a0*/  @!P1 STG.E.128 desc[UR6][R18.64], R20 ;  /* 0x0000001412009986 */ /* 0x0043e2000c101d06 */
[----:B------:R-:W-:Y:S11]  /*29b0*/  ISETP.GE.AND P1, PT, R9, UR16, PT ;  /* 0x0000001009007c0c */ /* 0x000ff6000bf26270 */
[----:B------:R-:W-:Y:S02]  /*29c0*/  @!UPT UIADD3 URZ, UPT, UPT, URZ, URZ, URZ ;  /* 0x000000fffffff290 */ /* 0x000fe4000fffe0ff */
[----:B------:R-:W2:Y:S04]  /*29d0*/  @!P1 LDG.E.128 R4, desc[UR6][R24.64+0x80] ;  /* 0x0000800618049981 */ /* 0x000ea8000c1e1d00 */
[----:B--2---:R1:W-:Y:S02]  /*29e0*/  @!P1 STG.E.128 desc[UR6][R18.64+0x80], R4 ;  /* 0x0000800412009986 */ /* 0x0043e4000c101d06 */
.L_x_705:
[----:B------:R-:W-:Y:S05]  /*29f0*/  BSYNC.RECONVERGENT B0 ;  /* 0x0000000000007941 */ /* 0x000fea0003800200 */
.L_x_704:
[----:B------:R-:W-:Y:S01]  /*2a00*/  ISETP.GE.AND P5, PT, R118, R105, !P5 ;  /* 0x000000697600720c */ /* 0x000fe20006fa6270 */
[----:B------:R-:W-:Y:S01]  /*2a10*/  BSSY.RECONVERGENT B0, `(.L_x_706) ;  /* 0x0000013000007945 */ /* 0x000fe20003800200 */
[C---:B------:R-:W-:Y:S04]  /*2a20*/  ISETP.GE.AND P4, PT, R116.reuse, R103, PT ;  /* 0x000000677400720c */ /* 0x040fe80003f86270 */
[----:B------:R-:W-:Y:S07]  /*2a30*/  ISETP.GE.AND P4, PT, R116, R105, !P4 ;  /* 0x000000697400720c */ /* 0x000fee0006786270 */
[----:B------:R-:W-:Y:S05]  /*2a40*/  @!P5 BRA `(.L_x_707) ;  /* 0x00000000003cd947 */ /* 0x000fea0003800000 */
[----:B------:R-:W1:Y:S01]  /*2a50*/  LDC.64 R2, c[0x0][0x4b0] ;  /* 0x00012c00ff027b82 */ /* 0x000e620000000a00 */
[----:B------:R-:W-:Y:S01]  /*2a60*/  ISETP.GE.AND P1, PT, R14, UR16, PT ;  /* 0x000000100e007c0c */ /* 0x000fe2000bf26270 */
[----:B-123--:R-:W-:Y:S04]  /*2a70*/  IMAD.WIDE.U32 R18, R2, 0xa0, R84 ;  /* 0x000000a002127825 */ /* 0x00efe800078e0054 */
[----:B------:R-:W-:Y:S05]  /*2a80*/  IMAD R3, R3, 0xa0, RZ ;  /* 0x000000a003037824 */ /* 0x000fea00078e02ff */
[----:B------:R-:W-:Y:S02]  /*2a90*/  IADD3 R19, PT, PT, R19, R3, RZ ;  /* 0x0000000313137210 */ /* 0x000fe40007ffe0ff */
[----:B------:R-:W1:Y:S03]  /*2aa0*/  LDC.64 R2, c[0x0][0x3c0] ;  /* 0x0000f000ff027b82 */ /* 0x000e660000000a00 */
[----:B----4-:R-:W2:Y:S01]  /*2ab0*/  @!P1 LDG.E.128 R4, desc[UR6][R18.64] ;  /* 0x0000000612049981 */ /* 0x010ea2000c1e1d00 */
[----:B-1----:R-:W-:Y:S04]  /*2ac0*/  IMAD.WIDE.U32 R24, R2, 0xa0, R80 ;  /* 0x000000a002187825 */ /* 0x002fe800078e0050 */
[----:B------:R-:W-:Y:S05]  /*2ad0*/  IMAD R3, R3, 0xa0, RZ ;  /* 0x000000a003037824 */ /* 0x000fea00078e02ff */
[----:B------:R-:W-:Y:S05]  /*2ae0*/  IADD3 R25, PT, PT, R25, R3, RZ ;  /* 0x0000000319197210 */ /* 0x000fea0007ffe0ff */
[----:B--2---:R1:W-:Y:S01]  /*2af0*/  @!P1 STG.E.128 desc[UR6][R24.64], R4 ;  /* 0x0000000418009986 */ /* 0x0043e2000c101d06 */
[----:B------:R-:W-:Y:S11]  /*2b00*/  ISETP.GE.AND P1, PT, R9, UR16, PT ;  /* 0x0000001009007c0c */ /* 0x000ff6000bf26270 */
[----:B------:R-:W-:Y:S02]  /*2b10*/  @!UPT UIADD3 URZ, UPT, UPT, URZ, URZ, URZ ;  /* 0x000000fffffff290 */ /* 0x000fe4000fffe0ff */
[----:B------:R-:W2:Y:S04]  /*2b20*/  @!P1 LDG.E.128 R20, desc[UR6][R18.64+0x80] ;  /* 0x0000800612149981 */ /* 0x000ea8000c1e1d00 */
[----:B--2---:R1:W-:Y:S02]  /*2b30*/  @!P1 STG.E.128 desc[UR6][R24.64+0x80], R20 ;  /* 0x0000801418009986 */ /* 0x0043e4000c101d06 */
.L_x_707:
[----:B------:R-:W-:Y:S05]  /*2b40*/  BSYNC.RECONVERGENT B0 ;  /* 0x0000000000007941 */ /* 0x000fea0003800200 */
.L_x_706:
[----:B------:R-:W-:Y:S01]  /*2b50*/  ISETP.GE.AND P3, PT, R114, R103, PT ;  /* 0x000000677200720c */ /* 0x000fe20003f66270 */
[----:B------:R-:W-:Y:S01]  /*2b60*/  BSSY.RECONVERGENT B0, `(.L_x_708) ;  /* 0x0000015000007945 */ /* 0x000fe20003800200 */
[----:B------:R-:W-:Y:S01]  /*2b70*/  MOV R122, R106 ;  /* 0x0000006a007a7202 */ /* 0x000fe20000000f00 */
[----:B------:R-:W-:Y:S01]  /*2b80*/  VIADD R104, R104, 0xffffffff ;  /* 0xffffffff68687836 */ /* 0x000fe20000000000 */
[----:B------:R-:W-:Y:S01]  /*2b90*/  ISETP.GE.AND P3, PT, R114, R105, !P3 ;  /* 0x000000697200720c */ /* 0x000fe20005f66270 */
[----:B------:R-:W-:Y:S01]  /*2ba0*/  VIADD R106, R106, 0xffffff80 ;  /* 0xffffff806a6a7836 */ /* 0x000fe20000000000 */
[----:B------:R-:W-:Y:S11]  /*2bb0*/  @!P4 BRA `(.L_x_709) ;  /* 0x00000000003cc947 */ /* 0x000ff60003800000 */
        /* <DEDUP_REMOVED lines=15> */
.L_x_709:
[----:B------:R-:W-:Y:S05]  /*2cb0*/  BSYNC.RECONVERGENT B0 ;  /* 0x0000000000007941 */ /* 0x000fea0003800200 */
.L_x_708:
[----:B------:R-:W-:Y:S04]  /*2cc0*/  BSSY.RECONVERGENT B0, `(.L_x_710) ;  /* 0x0000011000007945 */ /* 0x000fe80003800200 */
        /* <DEDUP_REMOVED lines=16> */
.L_x_711:
[----:B------:R-:W-:Y:S05]  /*2dd0*/  BSYNC.RECONVERGENT B0 ;  /* 0x0000000000007941 */ /* 0x000fea0003800200 */
.L_x_710:
[----:B------:R-:W-:Y:S01]  /*2de0*/  ISETP.NE.AND P1, PT, R13, RZ, PT ;  /* 0x000000ff0d00720c */ /* 0x000fe20003f25270 */
[----:B------:R-:W-:Y:S01]  /*2df0*/  BSSY.RECONVERGENT B2, `(.L_x_712) ;  /* 0x0000a02000027945 */ /* 0x000fe20003800200 */
[----:B------:R-:W-:Y:S11]  /*2e00*/  ISETP.GT.AND P2, PT, R104, R79, PT ;  /* 0x0000004f6800720c */ /* 0x000ff60003f44270 */
[----:B------:R-:W-:Y:S05]  /*2e10*/  @P1 BRA `(.L_x_713) ;  /* 0x0000000800181947 */ /* 0x000fea0003800000 */
[----:B------:R-:W-:Y:S04]  /*2e20*/  BSSY.RECONVERGENT B0, `(.L_x_714) ;  /* 0x000000a000007945 */ /* 0x000fe80003800200 */
[----:B------:R-:W-:Y:S05]  /*2e30*/  @!P0 BRA `(.L_x_715) ;  /* 0x0000000000208947 */ /* 0x000fea0003800000 */
[----:B------:R-:W-:Y:S11]  /*2e40*/  ISETP.GE.AND P0, PT, R14, UR16, PT ;  /* 0x000000100e007c0c */ /* 0x000ff6000bf06270 */
[----:B------:R-:W-:Y:S02]  /*2e50*/  @!UPT UIADD3 URZ, UPT, UPT, URZ, URZ, URZ ;  /* 0x000000fffffff290 */ /* 0x000fe4000fffe0ff */
[----:B-1234-:R-:W2:Y:S04]  /*2e60*/  @!P0 LDG.E.128 R20, desc[UR6][R10.64] ;  /* 0x000000060a148981 */ /* 0x01eea8000c1e1d00 */
[----:B--2---:R1:W-:Y:S01]  /*2e70*/  @!P0 STG.E.128 desc[UR6][R82.64], R20 ;  /* 0x0000001452008986 */ /* 0x0043e2000c101d06 */
[----:B------:R-:W-:Y:S11]  /*2e80*/  ISETP.GE.AND P0, PT, R9, UR16, PT ;  /* 0x0000001009007c0c */ /* 0x000ff6000bf06270 */
[----:B------:R-:W-:Y:S02]  /*2e90*/  @!UPT UIADD3 URZ, UPT, UPT, URZ, URZ, URZ ;  /* 0x000000fffffff290 */ /* 0x000fe4000fffe0ff */
[----:B------:R-:W2:Y:S04]  /*2ea0*/  @!P0 LDG.E.128 R4, desc[UR6][R10.64+0x80] ;  /* 0x000080060a048981 */ /* 0x000ea8000c1e1d00 */
[----:B--2---:R1:W-:Y:S02]  /*2eb0*/  @!P0 STG.E.128 desc[UR6][R82.64+0x80], R4 ;  /* 0x0000800452008986 */ /* 0x0043e4000c101d06 */
.L_x_715:
[----:B------:R-:W-:Y:S05]  /*2ec0*/  BSYNC.RECONVERGENT B0 ;  /* 0x0000000000007941 */ /* 0x000fea0003800200 */
.L_x_714:
[----:B------:R-:W-:Y:S01]  /*2ed0*/  ISETP.NE.AND P0, PT, R121, RZ, PT ;  /* 0x000000ff7900720c */ /* 0x000fe20003f05270 */
[----:B------:R-:W-:Y:S11]  /*2ee0*/  BSSY.RECONVERGENT B0, `(.L_x_716) ;  /* 0x000000f000007945 */ /* 0x000ff60003800200 */
[----:B------:R-:W-:Y:S01]  /*2ef0*/  @!UPT UIADD3 URZ, UPT, UPT, URZ, URZ, URZ ;  /* 0x000000fffffff290 */ /* 0x000fe2000fffe0ff */
[----:B------:R-:W-:Y:S05]  /*2f00*/  @P0 BRA `(.L_x_717) ;  /* 0x0000000000300947 */ /* 0x000fea0003800000 */
[C---:B-123--:R-:W-:Y:S04]  /*2f10*/  LEA R18, P0, R95.reuse, R10, 0x1 ;  /* 0x0000000a5f127211 */ /* 0x04efe800078008ff */
[----:B------:R-:W-:Y:S02]  /*2f20*/  LEA.HI.X R19, R95, R11, R94, 0x1, P0 ;  /* 0x0000000b5f137211 */ /* 0x000fe400000f0c5e */
[C---:B------:R-:W-:Y:S04]  /*2f30*/  LEA R2, P0, R69.reuse, R82, 0x1 ;  /* 0x0000005245027211 */ /* 0x040fe800078008ff */
[----:B------:R-:W-:Y:S02]  /*2f40*/  LEA.HI.X R3, R69, R83, R66, 0x1, P0 ;  /* 0x0000005345037211 */ /* 0x000fe400000f0c42 */
[----:B------:R-:W-:Y:S11]  /*2f50*/  ISETP.GE.AND P0, PT, R14, UR16, PT ;  /* 0x000000100e007c0c */ /* 0x000ff6000bf06270 */
[----:B------:R-:W-:Y:S02]  /*2f60*/  @!UPT UIADD3 URZ, UPT, UPT, URZ, URZ, URZ ;  /* 0x000000fffffff290 */ /* 0x000fe4000fffe0ff */
[----:B----4-:R-:W2:Y:S04]  /*2f70*/  @!P0 LDG.E.128 R20, desc[UR6][R18.64] ;  /* 0x0000000612148981 */ /* 0x010ea8000c1e1d00 */
[----:B--2---:R1:W-:Y:S01]  /*2f80*/  @!P0 STG.E.128 desc[UR6][R2.64], R20 ;  /* 0x0000001402008986 */ /* 0x0043e2000c101d06 */
[----:B------:R-:W-:Y:S11]  /*2f90*/  ISETP.GE.AND P0, PT, R9, UR16, PT ;  /* 0x0000001009007c0c */ /* 0x000ff6000bf06270 */
[----:B------:R-:W-:Y:S02]  /*2fa0*/  @!UPT UIADD3 URZ, UPT, UPT, URZ, URZ, URZ ;  /* 0x000000fffffff290 */ /* 0x000fe4000fffe0ff */
[----:B------:R-:W2:Y:S04]  /*2fb0*/  @!P0 LDG.E.128 R4, desc[UR6][R18.64+0x80] ;  /* 0x0000800612048981 */ /* 0x000ea8000c1e1d00 */
[----:B--2---:R1:W-:Y:S02]  /*2fc0*/  @!P0 STG.E.128 desc[UR6][R2.64+0x80], R4 ;  /* 0x0000800402008986 */ /* 0x0043e4000c101d06 */
.L_x_717:
[----:B------:R-:W-:Y:S05]  /*2fd0*/  BSYNC.RECONVERGENT B0 ;  /* 0x0000000000007941 */ /* 0x000fea0003800200 */
.L_x_716:
[----:B------:R-:W-:Y:S01]  /*2fe0*/  ISETP.NE.AND P0, PT, R0, RZ, PT ;  /* 0x000000ff0000720c */ /* 0x000fe20003f05270 */
[----:B------:R-:W-:Y:S11]  /*2ff0*/  BSSY.RECONVERGENT B0, `(.L_x_718) ;  /* 0x0000011000007945 */ /* 0x000ff60003800200 */
[----:B------:R-:W-:Y:S01]  /*3000*/  @!UPT UIADD3 URZ, UPT, UPT, URZ, URZ, URZ ;  /* 0x000000fffffff290 */ /* 0x000fe2000fffe0ff */
[----:B------:R-:W-:Y:S05]  /*3010*/  @P0 BRA `(.L_x_719) ;  /* 0x0000000000380947 */ /* 0x000fea0003800000 */
        /* <DEDUP_REMOVED lines=14> */
.L_x_719:
[----:B------:R-:W-:Y:S05]  /*3100*/  BSYNC.RECONVERGENT B0 ;  /* 0x0000000000007941 */ /* 0x000fea0003800200 */
.L_x_718:
[----:B------:R-:W-:Y:S01]  /*3110*/  ISETP.NE.AND P0, PT, R117, RZ, PT ;  /* 0x000000ff7500720c */ /* 0x000fe20003f05270 */
[----:B------:R-:W-:Y:S11]  /*3120*/  BSSY.RECONVERGENT B0, `(.L_x_720) ;  /* 0x0000011000007945 */ /* 0x000ff60003800200 */
[----:B------:R-:W-:Y:S01]  /*3130*/  @!UPT UIADD3 URZ, UPT, UPT, URZ, URZ, URZ ;  /* 0x000000fffffff290 */ /* 0x000fe2000fffe0ff */
[----:B------:R-:W-:Y:S05]  /*3140*/  @P0 BRA `(.L_x_721) ;  /* 0x0000000000380947 */ /* 0x000fea0003800000 */
[----:B-1----:R-:W2:Y:S01]  /*3150*/  LDC.64 R2, c[0x0][0x4a8] ;  /* 0x00012a00ff027b82 */ /* 0x002ea20000000a00 */
[----:B------:R-:W-:Y:S02]  /*3160*/  ISETP.GE.AND P1, PT, R14, UR16, PT ;  /* 0x000000100e007c0c */ /* 0x000fe4000bf26270 */
[----:B------:R-:W-:Y:S01]  /*3170*/  ISETP.GE.AND P0, PT, R9, UR16, PT ;  /* 0x0000001009007c0c */ /* 0x000fe2000bf06270 */
[----:B--23--:R-:W-:Y:S04]  /*3180*/  IMAD.WIDE.U32 R18, R2, 0x60, R10 ;  /* 0x0000006002127825 */ /* 0x00cfe800078e000a */
[----:B------:R-:W-:Y:S05]  /*3190*/  IMAD R3, R3, 0x60, RZ ;  /* 0x0000006003037824 */ /* 0x000fea00078e02ff */
[----:B------:R-:W-:Y:S02]  /*31a0*/  IADD3 R19, PT, PT, R19, R3, RZ ;  /* 0x0000000313137210 */ /* 0x000fe40007ffe0ff */
[----:B------:R-:W1:Y:S03]  /*31b0*/  LDC.64 R2, c[0x0][0x3b8] ;  /* 0x0000ee00ff027b82 */ /* 0x000e660000000a00 */
[----:B----4-:R-:W2:Y:S01]  /*31c0*/  @!P1 LDG.E.128 R4, desc[UR6][R18.64] ;  /* 0x0000000612049981 */ /* 0x010ea2000c1e1d00 */
[----:B-1----:R-:W-:Y:S04]  /*31d0*/  IMAD.WIDE.U32 R24, R2, 0x60, R82 ;  /* 0x0000006002187825 */ /* 0x002fe800078e0052 */
[----:B------:R-:W-:Y:S05]  /*31e0*/  IMAD R3, R3, 0x60, RZ ;  /* 0x0000006003037824 */ /* 0x000fea00078e02ff */
[----:B------:R-:W-:Y:S05]  /*31f0*/  IADD3 R25, PT, PT, R25, R3, RZ ;  /* 0x0000000319197210 */ /* 0x000fea0007ffe0ff */
[----:B--2---:R1:W-:Y:S04]  /*3200*/  @!P1 STG.E.128 desc[UR6][R24.64], R4 ;  /* 0x0000000418009986 */ /* 0x0043e8000c101d06 */
[----:B------:R-:W2:Y:S04]  /*3210*/  @!P0 LDG.E.128 R20, desc[UR6][R18.64+0x80] ;  /* 0x0000800612148981 */ /* 0x000ea8000c1e1d00 */
[----:B--2---:R1:W-:Y:S02]  /*3220*/  @!P0 STG.E.128 desc[UR6][R24.64+0x80], R20 ;  /* 0x0000801418008986 */ /* 0x0043e4000c101d06 */
.L_x_721:
[----:B------:R-:W-:Y:S05]  /*3230*/  BSYNC.RECONVERGENT B0 ;  /* 0x0000000000007941 */ /* 0x000fea0003800200 */
.L_x_720:
[----:B------:R-:W-:Y:S04]  /*3240*/  BSSY.RECONVERGENT B0, `(.L_x_722) ;  /* 0x000000e000007945 */ /* 0x000fe80003800200 */
[----:B------:R-:W-:Y:S05]  /*3250*/  @!P6 BRA `(.L_x_723) ;  /* 0x000000000030e947 */ /* 0x000fea0003800000 */
[----:B-1----:R-:W4:Y:S01]  /*3260*/  LDC.64 R2, c[0x0][0x4a8] ;  /* 0x00012a00ff027b82 */ /* 0x002f220000000a00 */
[----:B------:R-:W-:Y:S02]  /*3270*/  ISETP.GE.AND P1, PT, R14, UR16, PT ;  /* 0x000000100e007c0c */ /* 0x000fe4000bf26270 */
[C---:B----4-:R-:W-:Y:S04]  /*3280*/  LEA R24, P0, R2.reuse, R10, 0x7 ;  /* 0x0000000a02187211 */ /* 0x050fe800078038ff */
[----:B------:R-:W-:Y:S02]  /*3290*/  LEA.HI.X R25, R2, R11, R3, 0x7, P0 ;  /* 0x0000000b02197211 */ /* 0x000fe400000f3c03 */
[----:B------:R-:W1:Y:S01]  /*32a0*/  LDC.64 R2, c[0x0][0x3b8] ;  /* 0x0000ee00ff027b82 */ /* 0x000e620000000a00 */
[----:B------:R-:W-:Y:S04]  /*32b0*/  ISETP.GE.AND P0, PT, R9, UR16, PT ;  /* 0x0000001009007c0c */ /* 0x000fe8000bf06270 */
[----:B--23--:R-:W2:Y:S01]  /*32c0*/  @!P1 LDG.E.128 R4, desc[UR6][R24.64] ;  /* 0x0000000618049981 */ /* 0x00cea2000c1e1d00 */
[C---:B-1----:R-:W-:Y:S04]  /*32d0*/  LEA R18, P6, R2.reuse, R82, 0x7 ;  /* 0x0000005202127211 */ /* 0x042fe800078c38ff */
[----:B------:R-:W-:Y:S05]  /*32e0*/  LEA.HI.X R19, R2, R83, R3, 0x7, P6 ;  /* 0x0000005302137211 */ /* 0x000fea00030f3c03 */
[----:B--2---:R1:W-:Y:S04]  /*32f0*/  @!P1 STG.E.128 desc[UR6][R18.64], R4 ;  /* 0x0000000412009986 */ /* 0x0043e8000c101d06 */
[----:B------:R-:W2:Y:S04]  /*3300*/  @!P0 LDG.E.128 R20, desc[UR6][R24.64+0x80] ;  /* 0x0000800618148981 */ /* 0x000ea8000c1e1d00 */
[----:B--2---:R1:W-:Y:S02]  /*3310*/  @!P0 STG.E.128 desc[UR6][R18.64+0x80], R20 ;  /* 0x0000801412008986 */ /* 0x0043e4000c101d06 */
.L_x_723:
[----:B------:R-:W-:Y:S05]  /*3320*/  BSYNC.RECONVERGENT B0 ;  /* 0x0000000000007941 */ /* 0x000fea0003800200 */
.L_x_722:
[----:B------:R-:W-:Y:S04]  /*3330*/  BSSY.RECONVERGENT B0, `(.L_x_724) ;  /* 0x0000010000007945 */ /* 0x000fe80003800200 */
[----:B------:R-:W-:Y:S05]  /*3340*/  @!P5 BRA `(.L_x_725) ;  /* 0x000000000038d947 */ /* 0x000fea0003800000 */
        /* <DEDUP_REMOVED lines=14> */
.L_x_725:
[----:B------:R-:W-:Y:S05]  /*3430*/  BSYNC.RECONVERGENT B0 ;  /* 0x0000000000007941 */ /* 0x000fea0003800200 */
.L_x_724:
        /* <DEDUP_REMOVED lines=16> */
.L_x_727:
[----:B------:R-:W-:Y:S05]  /*3540*/  BSYNC.RECONVERGENT B0 ;  /* 0x0000000000007941 */ /* 0x000fea0003800200 */
.L_x_726:
[----:B------:R-:W-:Y:S01]  /*3550*/  MOV R13, RZ ;  /* 0x000000ff000d7202 */ /* 0x000fe20000000f00 */
[----:B------:R-:W-:Y:S05]  /*3560*/  @!P3 BRA `(.L_x_728) ;  /* 0x000000980028b947 */ /* 0x000fea0003800000 */
[----:B-1----:R-:W2:Y:S01]  /*3570*/  LDC.64 R2, c[0x0][0x4a8] ;  /* 0x00012a00ff027b82 */ /* 0x002ea20000000a00 */
        /* <DEDUP_REMOVED lines=12> */
[----:B------:R-:W-:Y:S05]  /*3640*/  @P0 BRA `(.L_x_728) ;  /* 0x0000009400f00947 */ /* 0x000fea0003800000 */
[----:B-1----:R-:W2:Y:S04]  /*3650*/  LDG.E.128 R4, desc[UR6][R18.64+0x80] ;  /* 0x0000800612047981 */ /* 0x002ea8000c1e1d00 */
[----:B--2---:R1:W-:Y:S01]  /*3660*/  STG.E.128 desc[UR6][R20.64+0x80], R4 ;  /* 0x0000800414007986 */ /* 0x0043e2000c101d06 */
[----:B------:R-:W-:Y:S05]  /*3670*/  BRA `(.L_x_728) ;  /* 0x0000009400e47947 */ /* 0x000fea0003800000 */
.L_x_713:
[C---:B------:R-:W-:Y:S04]  /*3680*/  ISETP.GE.AND P1, PT, R77.reuse, R103, PT ;  /* 0x000000674d00720c */ /* 0x040fe80003f26270 */
[----:B------:R-:W-:Y:S04]  /*3690*/  ISETP.GE.AND P1, PT, R77, R105, !P1 ;  /* 0x000000694d00720c */ /* 0x000fe80004f26270 */
[----:B------:R-:W-:Y:S01]  /*36a0*/  P2R R119, PR, RZ, 0x2 ;  /* 0x00000002ff777803 */ /* 0x000fe20000000000 */
[----:B------:R-:W-:Y:S05]  /*36b0*/  BRA.U !UP0, `(.L_x_729) ;  /* 0x00000039082c7547 */ /* 0x000fea000b800000 */
[----:B------:R-:W-:Y:S04]  /*36c0*/  BSSY.RECONVERGENT B1, `(.L_x_730) ;  /* 0x0000067000017945 */ /* 0x000fe80003800200 */
[----:B------:R-:W-:Y:S05]  /*36d0*/  @!P0 BRA `(.L_x_731) ;  /* 0x0000000400948947 */ /* 0x000fea0003800000 */
[----:B------:R-:W5:Y:S01]  /*36e0*/  LDC R32, c[0x0][0x440] ;  /* 0x00011000ff207b82 */ /* 0x000f620000000800 */
[----:B------:R-:W-:Y:S01]  /*36f0*/  BSSY.RECONVERGENT B0, `(.L_x_732) ;  /* 0x0000032000007945 */ /* 0x000fe20003800200 */
[----:B-----5:R-:W-:Y:S11]  /*3700*/  ISETP.GE.AND P0, PT, R14, R32, PT ;  /* 0x000000200e00720c */ /* 0x020ff60003f06270 */
[----:B------:R-:W-:Y:S02]  /*3710*/  @!UPT UIADD3 URZ, UPT, UPT, URZ, URZ, URZ ;  /* 0x000000fffffff290 */ /* 0x000fe4000fffe0ff */
[----:B------:R-:W-:Y:S05]  /*3720*/  @P0 BRA `(.L_x_733) ;  /* 0x0000000000b80947 */ /* 0x000fea0003800000 */
[----:B------:R-:W-:Y:S01]  /*3730*/  ISETP.GE.AND P0, PT, R14, R13, PT ;  /* 0x0000000d0e00720c */ /* 0x000fe20003f06270 */
[----:B-1234-:R-:W2:Y:S11]  /*3740*/  LDG.E.128 R20, desc[UR6][R10.64] ;  /* 0x000000060a147981 */ /* 0x01eeb6000c1e1d00 */
[----:B------:R-:W-:Y:S01]  /*3750*/  @!UPT UIADD3 URZ, UPT, UPT, URZ, URZ, URZ ;  /* 0x000000fffffff290 */ /* 0x000fe2000fffe0ff */
[----:B------:R-:W3:Y:S06]  /*3760*/  @!P0 LDG.E.64 R30, desc[UR6][R52.64] ;  /* 0x00000006341e8981 */ /* 0x000eec000c1e1b00 */
[----:B------:R-:W4:Y:S01]  /*3770*/  @!P0 LDG.E.64 R6, desc[UR6][R16.64] ;  /* 0x0000000610068981 */ /* 0x000f22000c1e1b00 */
[C---:B--2---:R-:W-:Y:S01]  /*3780*/  @!P0 LOP3.LUT R19, R20.reuse, 0xffff0000, RZ, 0xc0, !PT ;  /* 0xffff000014138812 */ /* 0x044fe200078ec0ff */
[----:B------:R-:W-:Y:S01]  /*3790*/  @!P0 IMAD.U32 R27, R20, 0x10000, RZ ;  /* 0x00010000141b8824 */ /* 0x000fe200078e00ff */
[C---:B------:R-:W-:Y:S01]  /*37a0*/  @!P0 LOP3.LUT R18, R22.reuse, 0xffff0000, RZ, 0xc0, !PT ;  /* 0xffff000016128812 */ /* 0x040fe200078ec0ff */
[----:B------:R-:W-:Y:S01]  /*37b0*/  @!P0 IMAD.U32 R26, R22, 0x10000, RZ ;  /* 0x00010000161a8824 */ /* 0x000fe200078e00ff */
[----:B------:R-:W-:Y:S02]  /*37c0*/  @!P0 SHF.L.U32 R28, R23, 0x10, RZ ;  /* 0x00000010171c8819 */ /* 0x000fe400000006ff */
[C---:B---3--:R-:W-:Y:S01]  /*37d0*/  @!P0 LOP3.LUT R29, R30.reuse, 0xffff0000, RZ, 0xc0, !PT ;  /* 0xffff00001e1d8812 */ /* 0x048fe200078ec0ff */
[----:B------:R-:W-:Y:S01]  /*37e0*/  @!P0 IMAD.U32 R25, R30, 0x10000, RZ ;  /* 0x000100001e198824 */ /* 0x000fe200078e00ff */
[C---:B------:R-:W-:Y:S02]  /*37f0*/  @!P0 SHF.L.U32 R24, R31.reuse, 0x10, RZ ;  /* 0x000000101f188819 */ /* 0x040fe400000006ff */
[----:B------:R-:W-:Y:S01]  /*3800*/  @!P0 LOP3.LUT R31, R31, 0xffff0000, RZ, 0xc0, !PT ;  /* 0xffff00001f1f8812 */ /* 0x000fe200078ec0ff */
[----:B------:R-:W-:Y:S01]  /*3810*/  @!P0 FMUL.FTZ R33, R19, R25 ;  /* 0x0000001913218220 */ /* 0x000fe20000410000 */
[----:B----4-:R-:W-:Y:S01]  /*3820*/  @!P0 SHF.L.U32 R8, R6, 0x10, RZ ;  /* 0x0000001006088819 */ /* 0x010fe200000006ff */
[----:B------:R-:W-:Y:S01]  /*3830*/  @!P0 FMUL.FTZ R34, R18, R24 ;  /* 0x0000001812228220 */ /* 0x000fe20000410000 */
[----:B------:R-:W-:Y:S02]  /*3840*/  @!P0 LOP3.LUT R6, R6, 0xffff0000, RZ, 0xc0, !PT ;  /* 0xffff000006068812 */ /* 0x000fe400078ec0ff */
[----:B------:R-:W-:Y:S01]  /*3850*/  @!P0 SHF.L.U32 R5, R7, 0x10, RZ ;  /* 0x0000001007058819 */ /* 0x000fe200000006ff */
[-C--:B------:R-:W-:Y:S01]  /*3860*/  @!P0 FMUL.FTZ R0, R19, R8.reuse ;  /* 0x0000000813008220 */ /* 0x080fe20000410000 */
[----:B------:R-:W-:Y:S01]  /*3870*/  @!P0 LOP3.LUT R19, R21, 0xffff0000, RZ, 0xc0, !PT ;  /* 0xffff000015138812 */ /* 0x000fe200078ec0ff */
[----:B------:R-:W-:Y:S01]  /*3880*/  @!P0 FFMA.FTZ R33, R27, R8, -R33 ;  /* 0x000000081b218223 */ /* 0x000fe20000010821 */
[----:B------:R-:W-:Y:S01]  /*3890*/  @!P0 LOP3.LUT R7, R7, 0xffff0000, RZ, 0xc0, !PT ;  /* 0xffff000007078812 */ /* 0x000fe200078ec0ff */
[----:B------:R-:W-:Y:S01]  /*38a0*/  @!P0 FFMA.FTZ R0, R25, R27, R0 ;  /* 0x0000001b19008223 */ /* 0x000fe20000010000 */
[----:B------:R-:W-:Y:S01]  /*38b0*/  @!P0 LOP3.LUT R8, R23, 0xffff0000, RZ, 0xc0, !PT ;  /* 0xffff000017088812 */ /* 0x000fe200078ec0ff */
[----:B------:R-:W-:Y:S01]  /*38c0*/  @!P0 FFMA.FTZ R34, R26, R5, -R34 ;  /* 0x000000051a228223 */ /* 0x000fe20000010822 */
[----:B------:R-:W-:Y:S01]  /*38d0*/  @!P0 SHF.L.U32 R25, R21, 0x10, RZ ;  /* 0x0000001015198819 */ /* 0x000fe200000006ff */
[CC--:B------:R-:W-:Y:S01]  /*38e0*/  @!P0 FMUL.FTZ R2, R19.reuse, R6.reuse ;  /* 0x0000000613028220 */ /* 0x0c0fe20000410000 */
[----:B------:R-:W-:Y:S01]  /*38f0*/  @!P0 F2FP.BF16.F32.PACK_AB R33, R0, R33 ;  /* 0x000000210021823e */ /* 0x000fe200000010ff */
[----:B------:R-:W-:Y:S01]  /*3900*/  @!P0 FMUL.FTZ R35, R19, R29 ;  /* 0x0000001d13238220 */ /* 0x000fe20000410000 */
[----:B------:R-:W-:Y:S01]  /*3910*/  @!P0 FMUL.FTZ R3, R18, R5 ;  /* 0x0000000512038220 */ /* 0x000fe20000410000 */
[C---:B------:R-:W-:Y:S01]  /*3920*/  @!P0 FMUL.FTZ R37, R8.reuse, R31 ;  /* 0x0000001f08258220 */ /* 0x040fe20000410000 */
[----:B------:R-:W-:Y:S01]  /*3930*/  @!P0 MOV R20, R33 ;  /* 0x0000002100148202 */ /* 0x000fe20000000f00 */
[----:B------:R-:W-:Y:S01]  /*3940*/  @!P0 FMUL.FTZ R4, R8, R7 ;  /* 0x0000000708048220 */ /* 0x000fe20000410000 */
[----:B------:R-:W-:Y:S01]  /*3950*/  @!P0 FFMA.FTZ R2, R29, R25, R2 ;  /* 0x000000191d028223 */ /* 0x000fe20000010002 */
[----:B------:R-:W-:Y:S01]  /*3960*/  @!P0 FFMA.FTZ R35, R25, R6, -R35 ;  /* 0x0000000619238223 */ /* 0x000fe20000010823 */
[----:B------:R-:W-:Y:S01]  /*3970*/  @!P0 FFMA.FTZ R3, R24, R26, R3 ;  /* 0x0000001a18038223 */ /* 0x000fe20000010003 */
[----:B------:R-:W-:Y:S01]  /*3980*/  @!P0 FFMA.FTZ R37, R28, R7, -R37 ;  /* 0x000000071c258223 */ /* 0x000fe20000010825 */
[----:B------:R-:W-:Y:S02]  /*3990*/  @!P0 FFMA.FTZ R4, R31, R28, R4 ;  /* 0x0000001c1f048223 */ /* 0x000fe40000010004 */
[----:B------:R-:W-:Y:S02]  /*39a0*/  @!P0 F2FP.BF16.F32.PACK_AB R36, R2, R35 ;  /* 0x000000230224823e */ /* 0x000fe400000010ff */
[----:B------:R-:W-:Y:S02]  /*39b0*/  @!P0 F2FP.BF16.F32.PACK_AB R34, R3, R34 ;  /* 0x000000220322823e */ /* 0x000fe400000010ff */
[----:B------:R-:W-:Y:S01]  /*39c0*/  @!P0 F2FP.BF16.F32.PACK_AB R37, R4, R37 ;  /* 0x000000250425823e */ /* 0x000fe200000010ff */
[----:B------:R-:W-:Y:S01]  /*39d0*/  @!P0 IMAD.MOV.U32 R21, RZ, RZ, R36 ;  /* 0x000000ffff158224 */ /* 0x000fe200078e0024 */
[----:B------:R-:W-:Y:S02]  /*39e0*/  @!P0 MOV R22, R34 ;  /* 0x0000002200168202 */ /* 0x000fe40000000f00 */
[----:B------:R-:W-:Y:S05]  /*39f0*/  @!P0 MOV R23, R37 ;  /* 0x0000002500178202 */ /* 0x000fea0000000f00 */
[----:B------:R1:W-:Y:S02]  /*3a00*/  STG.E.128 desc[UR6][R82.64], R20 ;  /* 0x0000001452007986 */ /* 0x0003e4000c101d06 */
.L_x_733:
[----:B------:R-:W-:Y:S05]  /*3a10*/  BSYNC.RECONVERGENT B0 ;  /* 0x0000000000007941 */ /* 0x000fea0003800200 */
.L_x_732:
[----:B------:R-:W-:Y:S11]  /*3a20*/  ISETP.GE.AND P0, PT, R9, R32, PT ;  /* 0x000000200900720c */ /* 0x000ff60003f06270 */
        /* <DEDUP_REMOVED lines=48> */
.L_x_731:
[----:B------:R-:W-:Y:S05]  /*3d30*/  BSYNC.RECONVERGENT B1 ;  /* 0x0000000000017941 */ /* 0x000fea0003800200 */
.L_x_730:
[----:B------:R-:W-:Y:S01]  /*3d40*/  ISETP.NE.AND P1, PT, R121, RZ, PT ;  /* 0x000000ff7900720c */ /* 0x000fe20003f25270 */
[C---:B-1234-:R-:W-:Y:S01]  /*3d50*/  IMAD.SHL.U32 R5, R113.reuse, 0x2, RZ ;  /* 0x0000000271057824 */ /* 0x05efe200078e00ff */
[----:B------:R-:W-:Y:S01]  /*3d60*/  SHF.L.U64.HI R3, R113, 0x1, R102 ;  /* 0x0000000171037819 */ /* 0x000fe20000010266 */
[----:B------:R-:W-:Y:S03]  /*3d70*/  BSSY.RECONVERGENT B1, `(.L_x_734) ;  /* 0x000006f000017945 */ /* 0x000fe60003800200 */
[-C--:B------:R-:W-:Y:S05]  /*3d80*/  IADD3 R6, P0, PT, R16, R5.reuse, RZ ;  /* 0x0000000510067210 */ /* 0x080fea0007f1e0ff */
[--C-:B------:R-:W-:Y:S01]  /*3d90*/  IMAD.X R7, R17, 0x1, R3.reuse, P0 ;  /* 0x0000000111077824 */ /* 0x100fe200000e0603 */
[----:B------:R-:W-:Y:S05]  /*3da0*/  IADD3 R38, P0, PT, R52, R5, RZ ;  /* 0x0000000534267210 */ /* 0x000fea0007f1e0ff */
[----:B------:R-:W-:Y:S01]  /*3db0*/  IMAD.X R39, R53, 0x1, R3, P0 ;  /* 0x0000000135277824 */ /* 0x000fe200000e0603 */
[----:B------:R-:W-:Y:S07]  /*3dc0*/  @P1 BRA `(.L_x_735) ;  /* 0x0000000400a41947 */ /* 0x000fee0003800000 */
[C---:B------:R-:W-:Y:S01]  /*3dd0*/  LEA R44, P0, R95.reuse, R10, 0x1 ;  /* 0x0000000a5f2c7211 */ /* 0x040fe200078008ff */
[----:B------:R-:W1:Y:S01]  /*3de0*/  LDC R32, c[0x0][0x440] ;  /* 0x00011000ff207b82 */ /* 0x000e620000000800 */
[----:B------:R-:W-:Y:S02]  /*3df0*/  BSSY.RECONVERGENT B0, `(.L_x_736) ;  /* 0x0000035000007945 */ /* 0x000fe40003800200 */
[----:B------:R-:W-:Y:S02]  /*3e00*/  LEA.HI.X R45, R95, R11, R94, 0x1, P0 ;  /* 0x0000000b5f2d7211 */ /* 0x000fe400000f0c5e */
[C---:B------:R-:W-:Y:S04]  /*3e10*/  LEA R36, P0, R69.reuse, R82, 0x1 ;  /* 0x0000005245247211 */ /* 0x040fe800078008ff */
[----:B------:R-:W-:Y:S02]  /*3e20*/  LEA.HI.X R37, R69, R83, R66, 0x1, P0 ;  /* 0x0000005345257211 */ /* 0x000fe400000f0c42 */
[----:B-1----:R-:W-:Y:S11]  /*3e30*/  ISETP.GE.AND P0, PT, R14, R32, PT ;  /* 0x000000200e00720c */ /* 0x002ff60003f06270 */
[----:B------:R-:W-:Y:S02]  /*3e40*/  @!UPT UIADD3 URZ, UPT, UPT, URZ, URZ, URZ ;  /* 0x000000fffffff290 */ /* 0x000fe4000fffe0ff */
[----:B------:R-:W-:Y:S05]  /*3e50*/  @P0 BRA `(.L_x_737) ;  /* 0x0000000000b80947 */ /* 0x000fea0003800000 */
[----:B------:R-:W-:Y:S01]  /*3e60*/  ISETP.GE.AND P0, PT, R14, R13, PT ;  /* 0x0000000d0e00720c */ /* 0x000fe20003f06270 */
[----:B------:R-:W2:Y:S11]  /*3e70*/  LDG.E.128 R20, desc[UR6][R44.64] ;  /* 0x000000062c147981 */ /* 0x000eb6000c1e1d00 */
[----:B------:R-:W-:Y:S01]  /*3e80*/  @!UPT UIADD3 URZ, UPT, UPT, URZ, URZ, URZ ;  /* 0x000000fffffff290 */ /* 0x000fe2000fffe0ff */
[----:B------:R-:W3:Y:S06]  /*3e90*/  @!P0 LDG.E.64 R34, desc[UR6][R38.64] ;  /* 0x0000000626228981 */ /* 0x000eec000c1e1b00 */
[----:B------:R-:W4:Y:S01]  /*3ea0*/  @!P0 LDG.E.64 R18, desc[UR6][R6.64] ;  /* 0x0000000606128981 */ /* 0x000f22000c1e1b00 */
[----:B--2---:R-:W-:Y:S01]  /*3eb0*/  @!P0 LOP3.LUT R25, R20, 0xffff0000, RZ, 0xc0, !PT ;  /* 0xffff000014198812 */ /* 0x004fe200078ec0ff */
[----:B------:R-:W-:Y:S01]  /*3ec0*/  @!P0 IMAD.U32 R28, R22, 0x10000, RZ ;  /* 0x00010000161c8824 */ /* 0x000fe200078e00ff */
[----:B------:R-:W-:Y:S02]  /*3ed0*/  @!P0 SHF.L.U32 R31, R20, 0x10, RZ ;  /* 0x00000010141f8819 */ /* 0x000fe400000006ff */
[----:B------:R-:W-:Y:S02]  /*3ee0*/  @!P0 LOP3.LUT R27, R21, 0xffff0000, RZ, 0xc0, !PT ;  /* 0xffff0000151b8812 */ /* 0x000fe400078ec0ff */
[----:B------:R-:W-:Y:S02]  /*3ef0*/  @!P0 LOP3.LUT R24, R22, 0xffff0000, RZ, 0xc0, !PT ;  /* 0xffff000016188812 */ /* 0x000fe400078ec0ff */
[----:B------:R-:W-:Y:S02]  /*3f00*/  @!P0 SHF.L.U32 R30, R23, 0x10, RZ ;  /* 0x00000010171e8819 */ /* 0x000fe400000006ff */
[C---:B---3--:R-:W-:Y:S01]  /*3f10*/  @!P0 LOP3.LUT R33, R34.reuse, 0xffff0000, RZ, 0xc0, !PT ;  /* 0xffff000022218812 */ /* 0x048fe200078ec0ff */
[----:B------:R-:W-:Y:S02]  /*3f20*/  @!P0 IMAD.U32 R29, R34, 0x10000, RZ ;  /* 0x00010000221d8824 */ /* 0x000fe400078e00ff */
[C---:B------:R-:W-:Y:S01]  /*3f30*/  @!P0 IMAD.U32 R26, R35.reuse, 0x10000, RZ ;  /* 0x00010000231a8824 */ /* 0x040fe200078e00ff */
[----:B------:R-:W-:Y:S01]  /*3f40*/  @!P0 LOP3.LUT R35, R35, 0xffff0000, RZ, 0xc0, !PT ;  /* 0xffff000023238812 */ /* 0x000fe200078ec0ff */
[----:B------:R-:W-:Y:S01]  /*3f50*/  @!P0 FMUL.FTZ R41, R25, R29 ;  /* 0x0000001d19298220 */ /* 0x000fe20000410000 */
[C---:B----4-:R-:W-:Y:S01]  /*3f60*/  @!P0 SHF.L.U32 R8, R18.reuse, 0x10, RZ ;  /* 0x0000001012088819 */ /* 0x050fe200000006ff */
[----:B------:R-:W-:Y:S01]  /*3f70*/  @!P0 FMUL.FTZ R43, R27, R33 ;  /* 0x000000211b2b8220 */ /* 0x000fe20000410000 */
[----:B------:R-:W-:Y:S01]  /*3f80*/  @!P0 LOP3.LUT R18, R18, 0xffff0000, RZ, 0xc0, !PT ;  /* 0xffff000012128812 */ /* 0x000fe200078ec0ff */
[C---:B------:R-:W-:Y:S01]  /*3f90*/  @!P0 FMUL.FTZ R40, R24.reuse, R26 ;  /* 0x0000001a18288220 */ /* 0x040fe20000410000 */
[----:B------:R-:W-:Y:S01]  /*3fa0*/  @!P0 SHF.L.U32 R5, R19, 0x10, RZ ;  /* 0x0000001013058819 */ /* 0x000fe200000006ff */
[-C--:B------:R-:W-:Y:S01]  /*3fb0*/  @!P0 FMUL.FTZ R0, R25, R8.reuse ;  /* 0x0000000819008220 */ /* 0x080fe20000410000 */
[----:B------:R-:W-:Y:S01]  /*3fc0*/  @!P0 LOP3.LUT R19, R19, 0xffff0000, RZ, 0xc0, !PT ;  /* 0xffff000013138812 */ /* 0x000fe200078ec0ff */
[----:B------:R-:W-:Y:S01]  /*3fd0*/  @!P0 FFMA.FTZ R41, R31, R8, -R41 ;  /* 0x000000081f298223 */ /* 0x000fe20000010829 */
[----:B------:R-:W-:Y:S01]  /*3fe0*/  @!P0 LOP3.LUT R8, R23, 0xffff0000, RZ, 0xc0, !PT ;  /* 0xffff000017088812 */ /* 0x000fe200078ec0ff */
[----:B------:R-:W-:Y:S01]  /*3ff0*/  @!P0 FFMA.FTZ R0, R29, R31, R0 ;  /* 0x0000001f1d008223 */ /* 0x000fe20000010000 */
[----:B------:R-:W-:Y:S01]  /*4000*/  @!P0 SHF.L.U32 R29, R21, 0x10, RZ ;  /* 0x00000010151d8819 */ /* 0x000fe200000006ff */
[-C--:B------:R-:W-:Y:S01]  /*4010*/  @!P0 FMUL.FTZ R2, R27, R18.reuse ;  /* 0x000000121b028220 */ /* 0x080fe20000410000 */
[----:B------:R-:W-:Y:S01]  /*4020*/  @!P0 FMUL.FTZ R3, R24, R5 ;  /* 0x0000000518038220 */ /* 0x000fe20000410000 */
[----:B------:R-:W-:Y:S01]  /*4030*/  @!P0 FMUL.FTZ R47, R8, R35 ;  /* 0x00000023082f8220 */ /* 0x000fe20000410000 */
[----:B------:R-:W-:Y:S01]  /*4040*/  @!P0 F2FP.BF16.F32.PACK_AB R41, R0, R41 ;  /* 0x000000290029823e */ /* 0x000fe200000010ff */
[----:B------:R-:W-:Y:S01]  /*4050*/  @!P0 FMUL.FTZ R4, R8, R19 ;  /* 0x0000001308048220 */ /* 0x000fe20000410000 */
[----:B------:R-:W-:Y:S01]  /*4060*/  @!P0 FFMA.FTZ R2, R33, R29, R2 ;  /* 0x0000001d21028223 */ /* 0x000fe20000010002 */
[----:B------:R-:W-:Y:S01]  /*4070*/  @!P0 FFMA.FTZ R43, R29, R18, -R43 ;  /* 0x000000121d2b8223 */ /* 0x000fe2000001082b */
[----:B------:R-:W-:Y:S01]  /*4080*/  @!P0 MOV R20, R41 ;  /* 0x0000002900148202 */ /* 0x000fe20000000f00 */
[----:B------:R-:W-:Y:S01]  /*4090*/  @!P0 FFMA.FTZ R3, R26, R28, R3 ;  /* 0x0000001c1a038223 */ /* 0x000fe20000010003 */
[----:B------:R-:W-:Y:S01]  /*40a0*/  @!P0 FFMA.FTZ R40, R28, R5, -R40 ;  /* 0x000000051c288223 */ /* 0x000fe20000010828 */
[----:B------:R-:W-:Y:S01]  /*40b0*/  @!P0 FFMA.FTZ R47, R30, R19, -R47 ;  /* 0x000000131e2f8223 */ /* 0x000fe2000001082f */
[----:B------:R-:W-:Y:S01]  /*40c0*/  @!P0 F2FP.BF16.F32.PACK_AB R42, R2, R43 ;  /* 0x0000002b022a823e */ /* 0x000fe200000010ff */
[----:B------:R-:W-:Y:S02]  /*40d0*/  @!P0 FFMA.FTZ R4, R35, R30, R4 ;  /* 0x0000001e23048223 */ /* 0x000fe40000010004 */
[----:B------:R-:W-:Y:S02]  /*40e0*/  @!P0 F2FP.BF16.F32.PACK_AB R40, R3, R40 ;  /* 0x000000280328823e */ /* 0x000fe400000010ff */
[----:B------:R-:W-:Y:S01]  /*40f0*/  @!P0 IMAD.MOV.U32 R21, RZ, RZ, R42 ;  /* 0x000000ffff158224 */ /* 0x000fe200078e002a */
[----:B------:R-:W-:Y:S02]  /*4100*/  @!P0 F2FP.BF16.F32.PACK_AB R47, R4, R47 ;  /* 0x0000002f042f823e */ /* 0x000fe400000010ff */
[----:B------:R-:W-:Y:S02]  /*4110*/  @!P0 MOV R22, R40 ;  /* 0x0000002800168202 */ /* 0x000fe40000000f00 */
[----:B------:R-:W-:Y:S05]  /*4120*/  @!P0 MOV R23, R47 ;  /* 0x0000002f00178202 */ /* 0x000fea0000000f00 */
[----:B------:R1:W-:Y:S02]  /*4130*/  STG.E.128 desc[UR6][R36.64], R20 ;  /* 0x0000001424007986 */ /* 0x0003e4000c101d06 */
.L_x_737:
[----:B------:R-:W-:Y:S05]  /*4140*/  BSYNC.RECONVERGENT B0 ;  /* 0x0000000000007941 */ /* 0x000fea0003800200 */
.L_x_736:
[----:B------:R-:W-:Y:S11]  /*4150*/  ISETP.GE.AND P0, PT, R9, R32, PT ;  /* 0x000000200900720c */ /* 0x000ff60003f06270 */
[----:B------:R-:W-:Y:S02]  /*4160*/  @!UPT UIADD3 URZ, UPT, UPT, URZ, URZ, URZ ;  /* 0x000000fffffff290 */ /* 0x000fe4000fffe0ff */
[----:B------:R-:W-:Y:S05]  /*4170*/  @P0 BRA `(.L_x_735) ;  /* 0x0000000000b80947 */ /* 0x000fea0003800000 */
[----:B------:R-:W-:Y:S01]  /*4180*/  ISETP.GE.AND P0, PT, R9, R13, PT ;  /* 0x0000000d0900720c */ /* 0x000fe20003f06270 */
[----:B-1----:R-:W2:Y:S11]  /*4190*/  LDG.E.128 R20, desc[UR6][R44.64+0x80] ;  /* 0x000080062c147981 */ /* 0x002eb6000c1e1d00 */
        /* <DEDUP_REMOVED lines=44> */
.L_x_735:
[----:B------:R-:W-:Y:S05]  /*4460*/  BSYNC.RECONVERGENT B1 ;  /* 0x0000000000017941 */ /* 0x000fea0003800200 */
.L_x_734:
[----:B------:R-:W-:Y:S01]  /*4470*/  ISETP.NE.AND P0, PT, R119, RZ, PT ;  /* 0x000000ff7700720c */ /* 0x000fe20003f05270 */
[----:B------:R-:W-:Y:S11]  /*4480*/  BSSY.RECONVERGENT B1, `(.L_x_738) ;  /* 0x0000072000017945 */ /* 0x000ff60003800200 */
[----:B------:R-:W-:Y:S01]  /*4490*/  @!UPT UIADD3 URZ, UPT, UPT, URZ, URZ, URZ ;  /* 0x000000fffffff290 */ /* 0x000fe2000fffe0ff */
[----:B------:R-:W-:Y:S05]  /*44a0*/  @!P0 BRA `(.L_x_739) ;  /* 0x0000000400bc8947 */ /* 0x000fea0003800000 */
[----:B------:R-:W3:Y:S01]  /*44b0*/  LDC.64 R4, c[0x0][0x4a8] ;  /* 0x00012a00ff047b82 */ /* 0x000ee20000000a00 */
[----:B------:R-:W-:Y:S07]  /*44c0*/  BSSY.RECONVERGENT B0, `(.L_x_740) ;  /* 0x000003c000007945 */ /* 0x000fee0003800200 */
[----:B------:R-:W4:Y:S08]  /*44d0*/  LDC.64 R2, c[0x0][0x3b8] ;  /* 0x0000ee00ff027b82 */ /* 0x000f300000000a00 */
[----:B------:R-:W5:Y:S01]  /*44e0*/  LDC R34, c[0x0][0x440] ;  /* 0x00011000ff227b82 */ /* 0x000f620000000800 */
[C---:B---3--:R-:W-:Y:S04]  /*44f0*/  LEA R46, P0, R4.reuse, R10, 0x6 ;  /* 0x0000000a042e7211 */ /* 0x048fe800078030ff */
[----:B------:R-:W-:Y:S02]  /*4500*/  LEA.HI.X R47, R4, R11, R5, 0x6, P0 ;  /* 0x0000000b042f7211 */ /* 0x000fe400000f3405 */
[C---:B----4-:R-:W-:Y:S04]  /*4510*/  LEA R42, P0, R2.reuse, R82, 0x6 ;  /* 0x00000052022a7211 */ /* 0x050fe800078030ff */
[----:B------:R-:W-:Y:S02]  /*4520*/  LEA.HI.X R43, R2, R83, R3, 0x6, P0 ;  /* 0x00000053022b7211 */ /* 0x000fe400000f3403 */
[C---:B------:R-:W-:Y:S04]  /*4530*/  LEA R24, P0, R12.reuse, R6, 0x5 ;  /* 0x000000060c187211 */ /* 0x040fe800078028ff */
[C---:B------:R-:W-:Y:S02]  /*4540*/  LEA.HI.X.SX32 R25, R12.reuse, R7, 0x5, P0 ;  /* 0x000000070c197211 */ /* 0x040fe400000f2eff */
[C---:B------:R-:W-:Y:S04]  /*4550*/  LEA R40, P0, R12.reuse, R38, 0x5 ;  /* 0x000000260c287211 */ /* 0x040fe800078028ff */
[----:B------:R-:W-:Y:S02]  /*4560*/  LEA.HI.X.SX32 R41, R12, R39, 0x5, P0 ;  /* 0x000000270c297211 */ /* 0x000fe400000f2eff */
[----:B-----5:R-:W-:Y:S11]  /*4570*/  ISETP.GE.AND P0, PT, R14, R34, PT ;  /* 0x000000220e00720c */ /* 0x020ff60003f06270 */
[----:B------:R-:W-:Y:S02]  /*4580*/  @!UPT UIADD3 URZ, UPT, UPT, URZ, URZ, URZ ;  /* 0x000000fffffff290 */ /* 0x000fe4000fffe0ff */
[----:B------:R-:W-:Y:S05]  /*4590*/  @P0 BRA `(.L_x_741) ;  /* 0x0000000000b80947 */ /* 0x000fea0003800000 */
[----:B------:R-:W-:Y:S01]  /*45a0*/  ISETP.GE.AND P0, PT, R14, R13, PT ;  /* 0x0000000d0e00720c */ /* 0x000fe20003f06270 */
[----:B-12---:R-:W2:Y:S11]  /*45b0*/  LDG.E.128 R20, desc[UR6][R46.64] ;  /* 0x000000062e147981 */ /* 0x006eb6000c1e1d00 */
        /* <DEDUP_REMOVED lines=44> */
.L_x_741:
[----:B------:R-:W-:Y:S05]  /*4880*/  BSYNC.RECONVERGENT B0 ;  /* 0x0000000000007941 */ /* 0x000fea0003800200 */
.L_x_740:
[----:B------:R-:W-:Y:S11]  /*4890*/  ISETP.GE.AND P0, PT, R9, R34, PT ;  /* 0x000000220900720c */ /* 0x000ff60003f06270 */
[----:B------:R-:W-:Y:S02]  /*48a0*/  @!UPT UIADD3 URZ, UPT, UPT, URZ, URZ, URZ ;  /* 0x000000fffffff290 */ /* 0x000fe4000fffe0ff */
[----:B------:R-:W-:Y:S05]  /*48b0*/  @P0 BRA `(.L_x_739) ;  /* 0x0000000000b80947 */ /* 0x000fea0003800000 */
[----:B------:R-:W-:Y:S01]  /*48c0*/  ISETP.GE.AND P0, PT, R9, R13, PT ;  /* 0x0000000d0900720c */ /* 0x000fe20003f06270 */
[----:B-123--:R-:W2:Y:S11]  /*48d0*/  LDG.E.128 R20, desc[UR6][R46.64+0x80] ;  /* 0x000080062e147981 */ /* 0x00eeb6000c1e1d00 */
[----:B------:R-:W-:Y:S01]  /*48e0*/  @!UPT UIADD3 URZ, UPT, UPT, URZ, URZ, URZ ;  /* 0x000000fffffff290 */ /* 0x000fe2000fffe0ff */
[----:B------:R-:W3:Y:S06]  /*48f0*/  @!P0 LDG.E.64 R36, desc[UR6][R40.64+0x40] ;  /* 0x0000400628248981 */ /* 0x000eec000c1e1b00 */
[----:B------:R1:W4:Y:S01]  /*4900*/  @!P0 LDG.E.64 R18, desc[UR6][R24.64+0x40] ;  /* 0x0000400618128981 */ /* 0x000322000c1e1b00 */
[----:B--2---:R-:W-:Y:S01]  /*4910*/  @!P0 LOP3.LUT R27, R20, 0xffff0000, RZ, 0xc0, !PT ;  /* 0xffff0000141b8812 */ /* 0x004fe200078ec0ff */
[----:B------:R-:W-:Y:S01]  /*4920*/  @!P0 IMAD.U32 R28, R22, 0x10000, RZ ;  /* 0x00010000161c8824 */ /* 0x000fe200078e00ff */
[----:B------:R-:W-:Y:S02]  /*4930*/  @!P0 SHF.L.U32 R33, R20, 0x10, RZ ;  /* 0x0000001014218819 */ /* 0x000fe400000006ff */
[----:B------:R-:W-:Y:S02]  /*4940*/  @!P0 LOP3.LUT R29, R21, 0xffff0000, RZ, 0xc0, !PT ;  /* 0xffff0000151d8812 */ /* 0x000fe400078ec0ff */
[----:B-1----:R-:W-:Y:S02]  /*4950*/  @!P0 LOP3.LUT R24, R22, 0xffff0000, RZ, 0xc0, !PT ;  /* 0xffff000016188812 */ /* 0x002fe400078ec0ff */
        /* <DEDUP_REMOVED lines=36> */
.L_x_739:
[----:B------:R-:W-:Y:S05]  /*4ba0*/  BSYNC.RECONVERGENT B1 ;  /* 0x0000000000017941 */ /* 0x000fea0003800200 */
.L_x_738:
[----:B------:R-:W-:Y:S01]  /*4bb0*/  ISETP.NE.AND P0, PT, R117, RZ, PT ;  /* 0x000000ff7500720c */ /* 0x000fe20003f05270 */
[----:B------:R-:W-:Y:S11]  /*4bc0*/  BSSY.RECONVERGENT B1, `(.L_x_742) ;  /* 0x0000072000017945 */ /* 0x000ff60003800200 */
[----:B------:R-:W-:Y:S01]  /*4bd0*/  @!UPT UIADD3 URZ, UPT, UPT, URZ, URZ, URZ ;  /* 0x000000fffffff290 */ /* 0x000fe2000fffe0ff */
[----:B------:R-:W-:Y:S05]  /*4be0*/  @P0 BRA `(.L_x_743) ;  /* 0x0000000400bc0947 */ /* 0x000fea0003800000 */
[----:B------:R-:W5:Y:S01]  /*4bf0*/  LDC R0, c[0x0][0x440] ;  /* 0x00011000ff007b82 */ /* 0x000f620000000800 */
[C---:B------:R-:W-:Y:S01]  /*4c00*/  LEA R40, P0, R12.reuse, R38, 0x6 ;  /* 0x000000260c287211 */ /* 0x040fe200078030ff */
[----:B------:R-:W-:Y:S01]  /*4c10*/  BSSY.RECONVERGENT B0, `(.L_x_744) ;  /* 0x000003d000007945 */ /* 0x000fe20003800200 */
[C---:B------:R-:W-:Y:S05]  /*4c20*/  LEA R24, P1, R12.reuse, R6, 0x6 ;  /* 0x000000060c187211 */ /* 0x040fea00078230ff */
[----:B------:R-:W1:Y:S01]  /*4c30*/  LDC.64 R4, c[0x0][0x4a8] ;  /* 0x00012a00ff047b82 */ /* 0x000e620000000a00 */
[C---:B------:R-:W-:Y:S02]  /*4c40*/  LEA.HI.X.SX32 R41, R12.reuse, R39, 0x6, P0 ;  /* 0x000000270c297211 */ /* 0x040fe400000f36ff */
[----:B------:R-:W-:Y:S05]  /*4c50*/  LEA.HI.X.SX32 R25, R12, R7, 0x6, P1 ;  /* 0x000000070c197211 */ /* 0x000fea00008f36ff */
[----:B------:R-:W3:Y:S01]  /*4c60*/  LDC.64 R2, c[0x0][0x3b8] ;  /* 0x0000ee00ff027b82 */ /* 0x000ee20000000a00 */
[----:B-1----:R-:W-:Y:S01]  /*4c70*/  IMAD.WIDE.U32 R50, R4, 0x60, R10 ;  /* 0x0000006004327825 */ /* 0x002fe200078e000a */
[-C--:B-----5:R-:W-:Y:S02]  /*4c80*/  ISETP.GE.AND P0, PT, R14, R0.reuse, PT ;  /* 0x000000000e00720c */ /* 0x0a0fe40003f06270 */
[----:B------:R-:W-:Y:S01]  /*4c90*/  ISETP.GE.AND P1, PT, R9, R0, PT ;  /* 0x000000000900720c */ /* 0x000fe20003f26270 */
[----:B------:R-:W-:Y:S02]  /*4ca0*/  IMAD R5, R5, 0x60, RZ ;  /* 0x0000006005057824 */ /* 0x000fe400078e02ff */
[----:B---34-:R-:W-:Y:S04]  /*4cb0*/  IMAD.WIDE.U32 R42, R2, 0x60, R82 ;  /* 0x00000060022a7825 */ /* 0x018fe800078e0052 */
[----:B------:R-:W-:Y:S02]  /*4cc0*/  IMAD R3, R3, 0x60, RZ ;  /* 0x0000006003037824 */ /* 0x000fe400078e02ff */
[----:B------:R-:W-:Y:S02]  /*4cd0*/  IMAD.IADD R51, R51, 0x1, R5 ;  /* 0x0000000133337824 */ /* 0x000fe400078e0205 */
[----:B------:R-:W-:Y:S01]  /*4ce0*/  IMAD.IADD R43, R43, 0x1, R3 ;  /* 0x000000012b2b7824 */ /* 0x000fe200078e0203 */
[----:B------:R-:W-:Y:S06]  /*4cf0*/  @P0 BRA `(.L_x_745) ;  /* 0x0000000000b80947 */ /* 0x000fec0003800000 */
[----:B------:R-:W-:Y:S01]  /*4d00*/  ISETP.GE.AND P0, PT, R14, R13, PT ;  /* 0x0000000d0e00720c */ /* 0x000fe20003f06270 */
[----:B--2---:R-:W2:Y:S11]  /*4d10*/  LDG.E.128 R20, desc[UR6][R50.64] ;  /* 0x0000000632147981 */ /* 0x004eb6000c1e1d00 */
        /* <DEDUP_REMOVED lines=44> */
.L_x_745:
[----:B------:R-:W-:Y:S05]  /*4fe0*/  BSYNC.RECONVERGENT B0 ;  /* 0x0000000000007941 */ /* 0x000fea0003800200 */
.L_x_744:
[----:B------:R-:W-:Y:S05]  /*4ff0*/  @P1 BRA `(.L_x_743) ;  /* 0x0000000000b81947 */ /* 0x000fea0003800000 */
[----:B------:R-:W-:Y:S01]  /*5000*/  ISETP.GE.AND P0, PT, R9, R13, PT ;  /* 0x0000000d0900720c */ /* 0x000fe20003f06270 */
[----:B-12---:R-:W2:Y:S11]  /*5010*/  LDG.E.128 R20, desc[UR6][R50.64+0x80] ;  /* 0x0000800632147981 */ /* 0x006eb6000c1e1d00 */
        /* <DEDUP_REMOVED lines=44> */
.L_x_743:
[----:B------:R-:W-:Y:S05]  /*52e0*/  BSYNC.RECONVERGENT B1 ;  /* 0x0000000000017941 */ /* 0x000fea0003800200 */
.L_x_742:
[----:B------:R-:W-:Y:S04]  /*52f0*/  BSSY.RECONVERGENT B1, `(.L_x_746) ;  /* 0x000006d000017945 */ /* 0x000fe80003800200 */
[----:B------:R-:W-:Y:S05]  /*5300*/  @!P6 BRA `(.L_x_747) ;  /* 0x0000000400ace947 */ /* 0x000fea0003800000 */
[----:B------:R-:W5:Y:S01]  /*5310*/  LDC R0, c[0x0][0x440] ;  /* 0x00011000ff007b82 */ /* 0x000f620000000800 */
[----:B------:R-:W-:Y:S01]  /*5320*/  BSSY.RECONVERGENT B0, `(.L_x_748) ;  /* 0x000003a000007945 */ /* 0x000fe20003800200 */
[C---:B------:R-:W-:Y:S06]  /*5330*/  IMAD.WIDE R24, R12.reuse, 0x60, R6 ;  /* 0x000000600c187825 */ /* 0x040fec00078e0206 */
[----:B------:R-:W2:Y:S01]  /*5340*/  LDC.64 R4, c[0x0][0x4a8] ;  /* 0x00012a00ff047b82 */ /* 0x000ea20000000a00 */
[----:B------:R-:W-:Y:S07]  /*5350*/  IMAD.WIDE R40, R12, 0x60, R38 ;  /* 0x000000600c287825 */ /* 0x000fee00078e0226 */
[----:B------:R-:W1:Y:S01]  /*5360*/  LDC.64 R2, c[0x0][0x3b8] ;  /* 0x0000ee00ff027b82 */ /* 0x000e620000000a00 */
[----:B-----5:R-:W-:Y:S02]  /*5370*/  ISETP.GE.AND P6, PT, R14, R0, PT ;  /* 0x000000000e00720c */ /* 0x020fe40003fc6270 */
[C---:B--2---:R-:W-:Y:S04]  /*5380*/  LEA R46, P1, R4.reuse, R10, 0x7 ;  /* 0x0000000a042e7211 */ /* 0x044fe800078238ff */
[----:B------:R-:W-:Y:S02]  /*5390*/  LEA.HI.X R47, R4, R11, R5, 0x7, P1 ;  /* 0x0000000b042f7211 */ /* 0x000fe400008f3c05 */
[C---:B-1-34-:R-:W-:Y:S02]  /*53a0*/  LEA R42, P0, R2.reuse, R82, 0x7 ;  /* 0x00000052022a7211 */ /* 0x05afe400078038ff */
[----:B------:R-:W-:Y:S02]  /*53b0*/  ISETP.GE.AND P1, PT, R9, R0, PT ;  /* 0x000000000900720c */ /* 0x000fe40003f26270 */
[----:B------:R-:W-:Y:S01]  /*53c0*/  LEA.HI.X R43, R2, R83, R3, 0x7, P0 ;  /* 0x00000053022b7211 */ /* 0x000fe200000f3c03 */
[----:B------:R-:W-:Y:S10]  /*53d0*/  @P6 BRA `(.L_x_749) ;  /* 0x0000000000b86947 */ /* 0x000ff40003800000 */
        /* <DEDUP_REMOVED lines=46> */
.L_x_749:
[----:B------:R-:W-:Y:S05]  /*56c0*/  BSYNC.RECONVERGENT B0 ;  /* 0x0000000000007941 */ /* 0x000fea0003800200 */
.L_x_748:
[----:B------:R-:W-:Y:S05]  /*56d0*/  @P1 BRA `(.L_x_747) ;  /* 0x0000000000b81947 */ /* 0x000fea0003800000 */
[----:B------:R-:W-:Y:S01]  /*56e0*/  ISETP.GE.AND P0, PT, R9, R13, PT ;  /* 0x0000000d0900720c */ /* 0x000fe20003f06270 */
[----:B-1----:R-:W2:Y:S11]  /*56f0*/  LDG.E.128 R20, desc[UR6][R46.64+0x80] ;  /* 0x000080062e147981 */ /* 0x002eb6000c1e1d00 */
        /* <DEDUP_REMOVED lines=44> */
.L_x_747:
[----:B------:R-:W-:Y:S05]  /*59c0*/  BSYNC.RECONVERGENT B1 ;  /* 0x0000000000017941 */ /* 0x000fea0003800200 */
.L_x_746:
[----:B------:R-:W-:Y:S04]  /*59d0*/  BSSY.RECONVERGENT B1, `(.L_x_750) ;  /* 0x0000071000017945 */ /* 0x000fe80003800200 */
[----:B------:R-:W-:Y:S05]  /*59e0*/  @!P5 BRA `(.L_x_751) ;  /* 0x0000000400bcd947 */ /* 0x000fea0003800000 */
[----:B------:R-:W5:Y:S01]  /*59f0*/  LDC R0, c[0x0][0x440] ;  /* 0x00011000ff007b82 */ /* 0x000f620000000800 */
[C---:B------:R-:W-:Y:S01]  /*5a00*/  LEA R24, P5, R12.reuse, R6, 0x7 ;  /* 0x000000060c187211 */ /* 0x040fe200078a38ff */
[----:B------:R-:W-:Y:S01]  /*5a10*/  BSSY.RECONVERGENT B0, `(.L_x_752) ;  /* 0x000003d000007945 */ /* 0x000fe20003800200 */
[C---:B------:R-:W-:Y:S05]  /*5a20*/  LEA R40, P0, R12.reuse, R38, 0x7 ;  /* 0x000000260c287211 */ /* 0x040fea00078038ff */
[----:B------:R-:W2:Y:S01]  /*5a30*/  LDC.64 R4, c[0x0][0x4a8] ;  /* 0x00012a00ff047b82 */ /* 0x000ea20000000a00 */
[C---:B------:R-:W-:Y:S02]  /*5a40*/  LEA.HI.X.SX32 R25, R12.reuse, R7, 0x7, P5 ;  /* 0x000000070c197211 */ /* 0x040fe400028f3eff */
[----:B------:R-:W-:Y:S05]  /*5a50*/  LEA.HI.X.SX32 R41, R12, R39, 0x7, P0 ;  /* 0x000000270c297211 */ /* 0x000fea00000f3eff */
[----:B------:R-:W1:Y:S01]  /*5a60*/  LDC.64 R2, c[0x0][0x3b8] ;  /* 0x0000ee00ff027b82 */ /* 0x000e620000000a00 */
[----:B--2---:R-:W-:Y:S01]  /*5a70*/  IMAD.WIDE.U32 R50, R4, 0xa0, R10 ;  /* 0x000000a004327825 */ /* 0x004fe200078e000a */
[-C--:B-----5:R-:W-:Y:S02]  /*5a80*/  ISETP.GE.AND P6, PT, R14, R0.reuse, PT ;  /* 0x000000000e00720c */ /* 0x0a0fe40003fc6270 */
[----:B------:R-:W-:Y:S01]  /*5a90*/  ISETP.GE.AND P1, PT, R9, R0, PT ;  /* 0x000000000900720c */ /* 0x000fe20003f26270 */
[----:B------:R-:W-:Y:S02]  /*5aa0*/  IMAD R5, R5, 0xa0, RZ ;  /* 0x000000a005057824 */ /* 0x000fe400078e02ff */
[----:B-1-34-:R-:W-:Y:S04]  /*5ab0*/  IMAD.WIDE.U32 R42, R2, 0xa0, R82 ;  /* 0x000000a0022a7825 */ /* 0x01afe800078e0052 */
[----:B------:R-:W-:Y:S02]  /*5ac0*/  IMAD R3, R3, 0xa0, RZ ;  /* 0x000000a003037824 */ /* 0x000fe400078e02ff */
[----:B------:R-:W-:Y:S02]  /*5ad0*/  IMAD.IADD R51, R51, 0x1, R5 ;  /* 0x0000000133337824 */ /* 0x000fe400078e0205 */
[----:B------:R-:W-:Y:S01]  /*5ae0*/  IMAD.IADD R43, R43, 0x1, R3 ;  /* 0x000000012b2b7824 */ /* 0x000fe200078e0203 */
[----:B------:R-:W-:Y:S06]  /*5af0*/  @P6 BRA `(.L_x_753) ;  /* 0x0000000000b86947 */ /* 0x000fec0003800000 */
        /* <DEDUP_REMOVED lines=46> */
.L_x_753:
[----:B------:R-:W-:Y:S05]  /*5de0*/  BSYNC.RECONVERGENT B0 ;  /* 0x0000000000007941 */ /* 0x000fea0003800200 */
.L_x_752:
        /* <DEDUP_REMOVED lines=47> */
.L_x_751:
[----:B------:R-:W-:Y:S05]  /*60e0*/  BSYNC.RECONVERGENT B1 ;  /* 0x0000000000017941 */ /* 0x000fea0003800200 */
.L_x_750:
[----:B------:R-:W-:Y:S04]  /*60f0*/  BSSY.RECONVERGENT B1, `(.L_x_754) ;  /* 0x000006f000017945 */ /* 0x000fe80003800200 */
[----:B------:R-:W-:Y:S05]  /*6100*/  @!P4 BRA `(.L_x_755) ;  /* 0x0000000400b4c947 */ /* 0x000fea0003800000 */
[C---:B------:R-:W-:Y:S01]  /*6110*/  IMAD.WIDE R24, R12.reuse, 0xa0, R6 ;  /* 0x000000a00c187825 */ /* 0x040fe200078e0206 */
[----:B------:R-:W5:Y:S01]  /*6120*/  LDC R0, c[0x0][0x440] ;  /* 0x00011000ff007b82 */ /* 0x000f620000000800 */
[----:B------:R-:W-:Y:S02]  /*6130*/  BSSY.RECONVERGENT B0, `(.L_x_756) ;  /* 0x000003b000007945 */ /* 0x000fe40003800200 */
[----:B------:R-:W-:Y:S05]  /*6140*/  IMAD.WIDE R40, R12, 0xa0, R38 ;  /* 0x000000a00c287825 */ /* 0x000fea00078e0226 */
[----:B------:R-:W2:Y:S08]  /*6150*/  LDC.64 R4, c[0x0][0x4a8] ;  /* 0x00012a00ff047b82 */ /* 0x000eb00000000a00 */
[----:B------:R-:W1:Y:S01]  /*6160*/  LDC.64 R2, c[0x0][0x3b8] ;  /* 0x0000ee00ff027b82 */ /* 0x000e620000000a00 */
[----:B--2---:R-:W-:Y:S01]  /*6170*/  IMAD.WIDE.U32 R50, R4, 0xc0, R10 ;  /* 0x000000c004327825 */ /* 0x004fe200078e000a */
[-C--:B-----5:R-:W-:Y:S02]  /*6180*/  ISETP.GE.AND P0, PT, R14, R0.reuse, PT ;  /* 0x000000000e00720c */ /* 0x0a0fe40003f06270 */
[----:B------:R-:W-:Y:S01]  /*6190*/  ISETP.GE.AND P1, PT, R9, R0, PT ;  /* 0x000000000900720c */ /* 0x000fe20003f26270 */
[----:B------:R-:W-:Y:S02]  /*61a0*/  IMAD R5, R5, 0xc0, RZ ;  /* 0x000000c005057824 */ /* 0x000fe400078e02ff */
[----:B-1-34-:R-:W-:Y:S03]  /*61b0*/  IMAD.WIDE.U32 R42, R2, 0xc0, R82 ;  /* 0x000000c0022a7825 */ /* 0x01afe600078e0052 */
[----:B------:R-:W-:Y:S01]  /*61c0*/  IADD3 R51, PT, PT, R51, R5, RZ ;  /* 0x0000000533337210 */ /* 0x000fe20007ffe0ff */
[----:B------:R-:W-:Y:S05]  /*61d0*/  IMAD R3, R3, 0xc0, RZ ;  /* 0x000000c003037824 */ /* 0x000fea00078e02ff */
[----:B------:R-:W-:Y:S01]  /*61e0*/  IADD3 R43, PT, PT, R43, R3, RZ ;  /* 0x000000032b2b7210 */ /* 0x000fe20007ffe0ff */
        /* <DEDUP_REMOVED lines=47> */
.L_x_757:
[----:B------:R-:W-:Y:S05]  /*64e0*/  BSYNC.RECONVERGENT B0 ;  /* 0x0000000000007941 */ /* 0x000fea0003800200 */
.L_x_756:
        /* <DEDUP_REMOVED lines=47> */
.L_x_755:
[----:B------:R-:W-:Y:S05]  /*67e0*/  BSYNC.RECONVERGENT B1 ;  /* 0x0000000000017941 */ /* 0x000fea0003800200 */
.L_x_754:
[----:B------:R-:W-:Y:S04]  /*67f0*/  BSSY.RECONVERGENT B1, `(.L_x_758) ;  /* 0x000006f000017945 */ /* 0x000fe80003800200 */
[----:B------:R-:W-:Y:S05]  /*6800*/  @!P3 BRA `(.L_x_759) ;  /* 0x0000000400b4b947 */ /* 0x000fea0003800000 */
[C---:B------:R-:W-:Y:S01]  /*6810*/  IMAD.WIDE R6, R12.reuse, 0xc0, R6 ;  /* 0x000000c00c067825 */ /* 0x040fe200078e0206 */
[----:B------:R-:W5:Y:S01]  /*6820*/  LDC R0, c[0x0][0x440] ;  /* 0x00011000ff007b82 */ /* 0x000f620000000800 */
[----:B------:R-:W-:Y:S02]  /*6830*/  BSSY.RECONVERGENT B0, `(.L_x_760) ;  /* 0x000003b000007945 */ /* 0x000fe40003800200 */
[----:B------:R-:W-:Y:S05]  /*6840*/  IMAD.WIDE R38, R12, 0xc0, R38 ;  /* 0x000000c00c267825 */ /* 0x000fea00078e0226 */
[----:B------:R-:W1:Y:S08]  /*6850*/  LDC.64 R4, c[0x0][0x4a8] ;  /* 0x00012a00ff047b82 */ /* 0x000e700000000a00 */
[----:B------:R-:W2:Y:S01]  /*6860*/  LDC.64 R2, c[0x0][0x3b8] ;  /* 0x0000ee00ff027b82 */ /* 0x000ea20000000a00 */
[----:B-1-34-:R-:W-:Y:S01]  /*6870*/  IMAD.WIDE.U32 R42, R4, 0xe0, R10 ;  /* 0x000000e0042a7825 */ /* 0x01afe200078e000a */
[-C--:B-----5:R-:W-:Y:S02]  /*6880*/  ISETP.GE.AND P0, PT, R14, R0.reuse, PT ;  /* 0x000000000e00720c */ /* 0x0a0fe40003f06270 */
[----:B------:R-:W-:Y:S01]  /*6890*/  ISETP.GE.AND P1, PT, R9, R0, PT ;  /* 0x000000000900720c */ /* 0x000fe20003f26270 */
[----:B------:R-:W-:Y:S02]  /*68a0*/  IMAD R5, R5, 0xe0, RZ ;  /* 0x000000e005057824 */ /* 0x000fe400078e02ff */
[----:B--2---:R-:W-:Y:S03]  /*68b0*/  IMAD.WIDE.U32 R36, R2, 0xe0, R82 ;  /* 0x000000e002247825 */ /* 0x004fe600078e0052 */
        /* <DEDUP_REMOVED lines=50> */
.L_x_761:
[----:B------:R-:W-:Y:S05]  /*6be0*/  BSYNC.RECONVERGENT B0 ;  /* 0x0000000000007941 */ /* 0x000fea0003800200 */
.L_x_760:
[----:B------:R-:W-:Y:S05]  /*6bf0*/  @P1 BRA `(.L_x_759) ;  /* 0x0000000000b81947 */ /* 0x000fea0003800000 */
[----:B------:R-:W-:Y:S01]  /*6c00*/  ISETP.GE.AND P0, PT, R9, R13, PT ;  /* 0x0000000d0900720c */ /* 0x000fe20003f06270 */
[----:B-1----:R-:W2:Y:S11]  /*6c10*/  LDG.E.128 R20, desc[UR6][R42.64+0x80] ;  /* 0x000080062a147981 */ /* 0x002eb6000c1e1d00 */
[----:B------:R-:W-:Y:S01]  /*6c20*/  @!UPT UIADD3 URZ, UPT, UPT, URZ, URZ, URZ ;  /* 0x000000fffffff290 */ /* 0x000fe2000fffe0ff */
[----:B------:R-:W3:Y:S06]  /*6c30*/  @!P0 LDG.E.64 R6, desc[UR6][R6.64+0x40] ;  /* 0x0000400606068981 */ /* 0x000eec000c1e1b00 */
[----:B------:R-:W4:Y:S01]  /*6c40*/  @!P0 LDG.E.64 R38, desc[UR6][R38.64+0x40] ;  /* 0x0000400626268981 */ /* 0x000f22000c1e1b00 */
[C---:B--2---:R-:W-:Y:S02]  /*6c50*/  @!P0 LOP3.LUT R19, R20.reuse, 0xffff0000, RZ, 0xc0, !PT ;  /* 0xffff000014138812 */ /* 0x044fe400078ec0ff */
[----:B------:R-:W-:Y:S02]  /*6c60*/  @!P0 SHF.L.U32 R27, R20, 0x10, RZ ;  /* 0x00000010141b8819 */ /* 0x000fe400000006ff */
[C---:B------:R-:W-:Y:S02]  /*6c70*/  @!P0 LOP3.LUT R24, R21.reuse, 0xffff0000, RZ, 0xc0, !PT ;  /* 0xffff000015188812 */ /* 0x040fe400078ec0ff */
[----:B------:R-:W-:Y:S02]  /*6c80*/  @!P0 SHF.L.U32 R26, R21, 0x10, RZ ;  /* 0x00000010151a8819 */ /* 0x000fe400000006ff */
[----:B------:R-:W-:Y:S02]  /*6c90*/  @!P0 SHF.L.U32 R30, R23, 0x10, RZ ;  /* 0x00000010171e8819 */ /* 0x000fe400000006ff */
[C---:B---3--:R-:W-:Y:S02]  /*6ca0*/  @!P0 SHF.L.U32 R18, R6.reuse, 0x10, RZ ;  /* 0x0000001006128819 */ /* 0x048fe400000006ff */
[----:B------:R-:W-:Y:S02]  /*6cb0*/  @!P0 LOP3.LUT R13, R6, 0xffff0000, RZ, 0xc0, !PT ;  /* 0xffff0000060d8812 */ /* 0x000fe400078ec0ff */
[----:B------:R-:W-:Y:S01]  /*6cc0*/  @!P0 SHF.L.U32 R8, R7, 0x10, RZ ;  /* 0x0000001007088819 */ /* 0x000fe200000006ff */
[----:B------:R-:W-:Y:S01]  /*6cd0*/  @!P0 FMUL.FTZ R0, R19, R18 ;  /* 0x0000001213008220 */ /* 0x000fe20000410000 */
[----:B------:R-:W-:Y:S01]  /*6ce0*/  @!P0 LOP3.LUT R5, R7, 0xffff0000, RZ, 0xc0, !PT ;  /* 0xffff000007058812 */ /* 0x000fe200078ec0ff */
[C---:B----4-:R-:W-:Y:S01]  /*6cf0*/  @!P0 IMAD.U32 R25, R38.reuse, 0x10000, RZ ;  /* 0x0001000026198824 */ /* 0x050fe200078e00ff */
[----:B------:R-:W-:Y:S01]  /*6d00*/  @!P0 LOP3.LUT R29, R38, 0xffff0000, RZ, 0xc0, !PT ;  /* 0xffff0000261d8812 */ /* 0x000fe200078ec0ff */
[----:B------:R-:W-:Y:S01]  /*6d10*/  @!P0 IMAD.U32 R28, R39, 0x10000, RZ ;  /* 0x00010000271c8824 */ /* 0x000fe200078e00ff */
[----:B------:R-:W-:Y:S01]  /*6d20*/  @!P0 LOP3.LUT R7, R22, 0xffff0000, RZ, 0xc0, !PT ;  /* 0xffff000016078812 */ /* 0x000fe200078ec0ff */
[----:B------:R-:W-:Y:S01]  /*6d30*/  @!P0 FMUL.FTZ R33, R19, R25 ;  /* 0x0000001913218220 */ /* 0x000fe20000410000 */
[----:B------:R-:W-:Y:S01]  /*6d40*/  @!P0 LOP3.LUT R31, R39, 0xffff0000, RZ, 0xc0, !PT ;  /* 0xffff0000271f8812 */ /* 0x000fe200078ec0ff */
[----:B------:R-:W-:Y:S01]  /*6d50*/  @!P0 FFMA.FTZ R0, R25, R27, R0 ;  /* 0x0000001b19008223 */ /* 0x000fe20000010000 */
[----:B------:R-:W-:Y:S01]  /*6d60*/  @!P0 LOP3.LUT R6, R23, 0xffff0000, RZ, 0xc0, !PT ;  /* 0xffff000017068812 */ /* 0x000fe200078ec0ff */
[----:B------:R-:W-:Y:S01]  /*6d70*/  @!P0 FMUL.FTZ R2, R24, R13 ;  /* 0x0000000d18028220 */ /* 0x000fe20000410000 */
[----:B------:R-:W-:Y:S02]  /*6d80*/  @!P0 IMAD.U32 R25, R22, 0x10000, RZ ;  /* 0x0001000016198824 */ /* 0x000fe400078e00ff */
[----:B------:R-:W-:Y:S01]  /*6d90*/  @!P0 FMUL.FTZ R35, R24, R29 ;  /* 0x0000001d18238220 */ /* 0x000fe20000410000 */
[C---:B------:R-:W-:Y:S01]  /*6da0*/  @!P0 FMUL.FTZ R3, R7.reuse, R8 ;  /* 0x0000000807038220 */ /* 0x040fe20000410000 */
[----:B------:R-:W-:Y:S01]  /*6db0*/  @!P0 FMUL.FTZ R32, R7, R28 ;  /* 0x0000001c07208220 */ /* 0x000fe20000410000 */
[C---:B------:R-:W-:Y:S01]  /*6dc0*/  @!P0 FMUL.FTZ R41, R6.reuse, R31 ;  /* 0x0000001f06298220 */ /* 0x040fe20000410000 */
[----:B------:R-:W-:Y:S01]  /*6dd0*/  @!P0 FMUL.FTZ R4, R6, R5 ;  /* 0x0000000506048220 */ /* 0x000fe20000410000 */
[----:B------:R-:W-:Y:S01]  /*6de0*/  @!P0 FFMA.FTZ R2, R29, R26, R2 ;  /* 0x0000001a1d028223 */ /* 0x000fe20000010002 */
[----:B------:R-:W-:Y:S01]  /*6df0*/  @!P0 FFMA.FTZ R35, R26, R13, -R35 ;  /* 0x0000000d1a238223 */ /* 0x000fe20000010823 */
[----:B------:R-:W-:Y:S01]  /*6e00*/  @!P0 FFMA.FTZ R3, R28, R25, R3 ;  /* 0x000000191c038223 */ /* 0x000fe20000010003 */
[----:B------:R-:W-:Y:S01]  /*6e10*/  @!P0 FFMA.FTZ R33, R27, R18, -R33 ;  /* 0x000000121b218223 */ /* 0x000fe20000010821 */
[----:B------:R-:W-:Y:S01]  /*6e20*/  @!P0 FFMA.FTZ R32, R25, R8, -R32 ;  /* 0x0000000819208223 */ /* 0x000fe20000010820 */
[----:B------:R-:W-:Y:S01]  /*6e30*/  @!P0 FFMA.FTZ R41, R30, R5, -R41 ;  /* 0x000000051e298223 */ /* 0x000fe20000010829 */
[----:B------:R-:W-:Y:S01]  /*6e40*/  @!P0 F2FP.BF16.F32.PACK_AB R34, R2, R35 ;  /* 0x000000230222823e */ /* 0x000fe200000010ff */
[----:B------:R-:W-:Y:S01]  /*6e50*/  @!P0 FFMA.FTZ R4, R31, R30, R4 ;  /* 0x0000001e1f048223 */ /* 0x000fe20000010004 */
[----:B------:R-:W-:Y:S02]  /*6e60*/  @!P0 F2FP.BF16.F32.PACK_AB R33, R0, R33 ;  /* 0x000000210021823e */ /* 0x000fe400000010ff */
[----:B------:R-:W-:Y:S01]  /*6e70*/  @!P0 F2FP.BF16.F32.PACK_AB R32, R3, R32 ;  /* 0x000000200320823e */ /* 0x000fe200000010ff */
[----:B------:R-:W-:Y:S01]  /*6e80*/  @!P0 IMAD.MOV.U32 R21, RZ, RZ, R34 ;  /* 0x000000ffff158224 */ /* 0x000fe200078e0022 */
[----:B------:R-:W-:Y:S02]  /*6e90*/  @!P0 F2FP.BF16.F32.PACK_AB R41, R4, R41 ;  /* 0x000000290429823e */ /* 0x000fe400000010ff */
[----:B------:R-:W-:Y:S02]  /*6ea0*/  @!P0 MOV R20, R33 ;  /* 0x0000002100148202 */ /* 0x000fe40000000f00 */
[----:B------:R-:W-:Y:S02]  /*6eb0*/  @!P0 MOV R22, R32 ;  /* 0x0000002000168202 */ /* 0x000fe40000000f00 */
[----:B------:R-:W-:Y:S05]  /*6ec0*/  @!P0 MOV R23, R41 ;  /* 0x0000002900178202 */ /* 0x000fea0000000f00 */
[----:B------:R1:W-:Y:S02]  /*6ed0*/  STG.E.128 desc[UR6][R36.64+0x80], R20 ;  /* 0x0000801424007986 */ /* 0x0003e4000c101d06 */
.L_x_759:
[----:B------:R-:W-:Y:S05]  /*6ee0*/  BSYNC.RECONVERGENT B1 ;  /* 0x0000000000017941 */ /* 0x000fea0003800200 */
.L_x_758:
[----:B------:R-:W5:Y:S08]  /*6ef0*/  LDC R3, c[0x0][0x450] ;  /* 0x00011400ff037b82 */ /* 0x000f700000000800 */
[----:B------:R-:W1:Y:S01]  /*6f00*/  LDC R13, c[0x0][0x450] ;  /* 0x00011400ff0d7b82 */ /* 0x000e620000000800 */
[----:B-----5:R-:W-:Y:S05]  /*6f10*/  IMAD.U32 R3, R3, -0x40, RZ ;  /* 0xffffffc003037824 */ /* 0x020fea00078e00ff */
[C---:B------:R-:W-:Y:S02]  /*6f20*/  LEA R16, P1, R3.reuse, R16, 0x1 ;  /* 0x0000001003107211 */ /* 0x040fe400078208ff */
[C---:B------:R-:W-:Y:S02]  /*6f30*/  LEA R52, P0, R3.reuse, R52, 0x1 ;  /* 0x0000003403347211 */ /* 0x040fe400078008ff */
[C---:B------:R-:W-:Y:S02]  /*6f40*/  LEA.HI.X.SX32 R17, R3.reuse, R17, 0x1, P1 ;  /* 0x0000001103117211 */ /* 0x040fe400008f0eff */
[----:B------:R-:W-:Y:S01]  /*6f50*/  LEA.HI.X.SX32 R53, R3, R53, 0x1, P0 ;  /* 0x0000003503357211 */ /* 0x000fe200000f0eff */
[----:B-1----:R-:W-:Y:S05]  /*6f60*/  BRA `(.L_x_728) ;  /* 0x0000005c00a87947 */ /* 0x002fea0003800000 */
.L_x_729:
[----:B-123--:R-:W-:Y:S01]  /*6f70*/  LEA.HI R19, R13, R13, RZ, 0x1 ;  /* 0x0000000d0d137211 */ /* 0x00efe200078f08ff */
[----:B------:R-:W-:Y:S01]  /*6f80*/  BSSY.RECONVERGENT B1, `(.L_x_762) ;  /* 0x00000b7000017945 */ /* 0x000fe20003800200 */
[----:B------:R-:W-:Y:S02]  /*6f90*/  SHF.R.U32.HI R18, RZ, 0x1, R13 ;  /* 0x00000001ff127819 */ /* 0x000fe4000001160d */
[----:B------:R-:W-:Y:S05]  /*6fa0*/  SHF.R.S32.HI R19, RZ, 0x1, R19 ;  /* 0x00000001ff137819 */ /* 0x000fea0000011413 */
[----:B------:R-:W-:Y:S05]  /*6fb0*/  IMAD.MOV R19, RZ, RZ, -R19 ;  /* 0x000000ffff137224 */ /* 0x000fea00078e0a13 */
[----:B------:R-:W-:Y:S01]  /*6fc0*/  SHF.R.S32.HI R115, RZ, 0x1f, R19 ;  /* 0x0000001fff737819 */ /* 0x000fe20000011413 */
[----:B------:R-:W-:Y:S05]  /*6fd0*/  @!P0 BRA `(.L_x_763) ;  /* 0x0000000800c48947 */ /* 0x000fea0003800000 */
[----:B------:R-:W1:Y:S01]  /*6fe0*/  LDC R123, c[0x0][0x440] ;  /* 0x00011000ff7b7b82 */ /* 0x000e620000000800 */
[----:B------:R-:W-:Y:S01]  /*6ff0*/  BSSY.RECONVERGENT B0, `(.L_x_764) ;  /* 0x0000057000007945 */ /* 0x000fe20003800200 */
[----:B-1----:R-:W-:Y:S11]  /*7000*/  ISETP.GE.AND P0, PT, R14, R123, PT ;  /* 0x0000007b0e00720c */ /* 0x002ff60003f06270 */
[----:B------:R-:W-:Y:S02]  /*7010*/  @!UPT UIADD3 URZ, UPT, UPT, URZ, URZ, URZ ;  /* 0x000000fffffff290 */ /* 0x000fe4000fffe0ff */
[----:B------:R-:W-:Y:S05]  /*7020*/  @P0 BRA `(.L_x_765) ;  /* 0x00000004004c0947 */ /* 0x000fea0003800000 */
[C---:B------:R-:W-:Y:S01]  /*7030*/  ISETP.GE.AND P0, PT, R14.reuse, R13, PT ;  /* 0x0000000d0e00720c */ /* 0x040fe20003f06270 */
[----:B------:R-:W2:Y:S11]  /*7040*/  LDG.E.128 R56, desc[UR6][R10.64] ;  /* 0x000000060a387981 */ /* 0x000eb6000c1e1d00 */
[----:B------:R-:W-:Y:S01]  /*7050*/  @!UPT UIADD3 URZ, UPT, UPT, URZ, URZ, URZ ;  /* 0x000000fffffff290 */ /* 0x000fe2000fffe0ff */
[----:B------:R-:W-:Y:S04]  /*7060*/  @!P0 ISETP.GE.U32.AND P1, PT, R14, R18, PT ;  /* 0x000000120e00820c */ /* 0x000fe80003f26070 */
[----:B------:R-:W-:Y:S02]  /*7070*/  @!P0 SEL R133, R19, RZ, P1 ;  /* 0x000000ff13858207 */ /* 0x000fe40000800000 */
[----:B------:R-:W-:Y:S02]  /*7080*/  @!P0 SEL R130, R115, RZ, P1 ;  /* 0x000000ff73828207 */ /* 0x000fe40000800000 */
[----:B----4-:R-:W-:Y:S01]  /*7090*/  @!P0 SEL R21, R18, R19, !P1 ;  /* 0x0000001312158207 */ /* 0x010fe20004800000 */
[C---:B------:R-:W-:Y:S01]  /*70a0*/  @!P0 IMAD.SHL.U32 R131, R133.reuse, 0x2, RZ ;  /* 0x0000000285838824 */ /* 0x040fe200078e00ff */
[----:B------:R-:W-:Y:S03]  /*70b0*/  @!P0 SHF.L.U64.HI R130, R133, 0x1, R130 ;  /* 0x0000000185828819 */ /* 0x000fe60000010282 */
[----:B------:R-:W-:Y:S01]  /*70c0*/  @!P0 IMAD.WIDE R38, R21, 0x2, R10 ;  /* 0x0000000215268825 */ /* 0x000fe200078e020a */
[C---:B------:R-:W-:Y:S04]  /*70d0*/  @!P0 IADD3 R134, P1, PT, R131.reuse, R86, RZ ;  /* 0x0000005683868210 */ /* 0x040fe80007f3e0ff */
[----:B------:R-:W3:Y:S01]  /*70e0*/  @!P0 LDG.E.128 R20, desc[UR6][R38.64] ;  /* 0x0000000626148981 */ /* 0x000ee2000c1e1d00 */
[C---:B------:R-:W-:Y:S01]  /*70f0*/  @!P0 IMAD.X R135, R130.reuse, 0x1, R87, P1 ;  /* 0x0000000182878824 */ /* 0x040fe200008e0657 */
[----:B------:R-:W-:Y:S04]  /*7100*/  @!P0 IADD3 R40, P1, PT, R131, R88, RZ ;  /* 0x0000005883288210 */ /* 0x000fe80007f3e0ff */
[----:B------:R-:W-:Y:S02]  /*7110*/  @!P0 IADD3.X R41, PT, PT, R130, R89, RZ, P1, !PT ;  /* 0x0000005982298210 */ /* 0x000fe40000ffe4ff */
[----:B------:R-:W-:Y:S01]  /*7120*/  ISETP.GE.U32.OR P1, PT, R14, R18, P0 ;  /* 0x000000120e00720c */ /* 0x000fe20000726470 */
[----:B------:R-:W4:Y:S08]  /*7130*/  @!P0 LDG.E.128 R132, desc[UR6][R134.64] ;  /* 0x0000000686848981 */ /* 0x000f30000c1e1d00 */
[----:B------:R2:W5:Y:S02]  /*7140*/  @!P0 LDG.E.128 R48, desc[UR6][R40.64] ;  /* 0x0000000628308981 */ /* 0x000564000c1e1d00 */
[C---:B--2---:R-:W-:Y:S01]  /*7150*/  @!P0 LOP3.LUT R41, R56.reuse, 0xffff0000, RZ, 0xc0, !PT ;  /* 0xffff000038298812 */ /* 0x044fe200078ec0ff */
[----:B------:R-:W-:Y:S01]  /*7160*/  @!P0 IMAD.U32 R37, R56, 0x10000, RZ ;  /* 0x0001000038258824 */ /* 0x000fe200078e00ff */
[----:B------:R-:W-:Y:S02]  /*7170*/  @!P0 SHF.L.U32 R44, R57, 0x10, RZ ;  /* 0x00000010392c8819 */ /* 0x000fe400000006ff */
[C---:B---3--:R-:W-:Y:S01]  /*7180*/  @!P0 LOP3.LUT R34, R20.reuse, 0xffff0000, RZ, 0xc0, !PT ;  /* 0xffff000014228812 */ /* 0x048fe200078ec0ff */
[----:B------:R-:W-:Y:S01]  /*7190*/  @!P0 IMAD.U32 R36, R20, 0x10000, RZ ;  /* 0x0001000014248824 */ /* 0x000fe200078e00ff */
[C---:B------:R-:W-:Y:S01]  /*71a0*/  @!P0 SHF.L.U32 R32, R21.reuse, 0x10, RZ ;  /* 0x0000001015208819 */ /* 0x040fe200000006ff */
[C---:B------:R-:W-:Y:S01]  /*71b0*/  @!P0 IMAD.U32 R30, R22.reuse, 0x10000, RZ ;  /* 0x00010000161e8824 */ /* 0x040fe200078e00ff */
[----:B------:R-:W-:Y:S02]  /*71c0*/  @!P0 LOP3.LUT R33, R21, 0xffff0000, RZ, 0xc0, !PT ;  /* 0xffff000015218812 */ /* 0x000fe400078ec0ff */
[----:B------:R-:W-:Y:S02]  /*71d0*/  @!P0 LOP3.LUT R21, R22, 0xffff0000, RZ, 0xc0, !PT ;  /* 0xffff000016158812 */ /* 0x000fe400078ec0ff */
[----:B------:R-:W-:Y:S01]  /*71e0*/  @!P0 SHF.L.U32 R20, R23, 0x10, RZ ;  /* 0x0000001017148819 */ /* 0x000fe200000006ff */
[C---:B----4-:R-:W-:Y:S01]  /*71f0*/  @!P0 IMAD.U32 R35, R132.reuse, 0x10000, RZ ;  /* 0x0001000084238824 */ /* 0x050fe200078e00ff */
[----:B------:R-:W-:Y:S01]  /*7200*/  @!P0 LOP3.LUT R31, R132, 0xffff0000, RZ, 0xc0, !PT ;  /* 0xffff0000841f8812 */ /* 0x000fe200078ec0ff */
[C---:B------:R-:W-:Y:S01]  /*7210*/  @!P0 IMAD.U32 R27, R134.reuse, 0x10000, RZ ;  /* 0x00010000861b8824 */ /* 0x040fe200078e00ff */
[----:B------:R-:W-:Y:S01]  /*7220*/  @!P0 SHF.L.U32 R29, R133, 0x10, RZ ;  /* 0x00000010851d8819 */ /* 0x000fe200000006ff */
[----:B------:R-:W-:Y:S01]  /*7230*/  @!P1 FADD.FTZ R35, -R35, -RZ ;  /* 0x800000ff23239221 */ /* 0x000fe20000010100 */
[----:B------:R-:W-:Y:S01]  /*7240*/  @!P0 LOP3.LUT R28, R133, 0xffff0000, RZ, 0xc0, !PT ;  /* 0xffff0000851c8812 */ /* 0x000fe200078ec0ff */
[----:B------:R-:W-:Y:S01]  /*7250*/  @!P1 FADD.FTZ R31, -R31, -RZ ;  /* 0x800000ff1f1f9221 */ /* 0x000fe20000010100 */
[----:B------:R-:W-:Y:S01]  /*7260*/  @!P0 LOP3.LUT R26, R134, 0xffff0000, RZ, 0xc0, !PT ;  /* 0xffff0000861a8812 */ /* 0x000fe200078ec0ff */
[----:B-----5:R-:W-:Y:S01]  /*7270*/  @!P0 IMAD.U32 R40, R48, 0x10000, RZ ;  /* 0x0001000030288824 */ /* 0x020fe200078e00ff */
[C---:B------:R-:W-:Y:S01]  /*7280*/  @!P0 SHF.L.U32 R25, R135.reuse, 0x10, RZ ;  /* 0x0000001087198819 */ /* 0x040fe200000006ff */
[----:B------:R-:W-:Y:S01]  /*7290*/  @!P0 FMUL.FTZ R0, R36, R35 ;  /* 0x0000002324008220 */ /* 0x000fe20000410000 */
[----:B------:R-:W-:Y:S01]  /*72a0*/  @!P0 LOP3.LUT R24, R135, 0xffff0000, RZ, 0xc0, !PT ;  /* 0xffff000087188812 */ /* 0x000fe200078ec0ff */
[----:B------:R-:W-:Y:S01]  /*72b0*/  @!P1 FADD.FTZ R29, -R29, -RZ ;  /* 0x800000ff1d1d9221 */ /* 0x000fe20000010100 */
[----:B------:R-:W-:Y:S01]  /*72c0*/  @!P0 LOP3.LUT R42, R48, 0xffff0000, RZ, 0xc0, !PT ;  /* 0xffff0000302a8812 */ /* 0x000fe200078ec0ff */
[----:B------:R-:W-:Y:S01]  /*72d0*/  @!P0 FMUL.FTZ R2, R34, R31 ;  /* 0x0000001f22028220 */ /* 0x000fe20000410000 */
[----:B------:R-:W-:Y:S01]  /*72e0*/  @!P0 SHF.L.U32 R43, R49, 0x10, RZ ;  /* 0x00000010312b8819 */ /* 0x000fe200000006ff */
[----:B------:R-:W-:Y:S01]  /*72f0*/  @!P1 FADD.FTZ R28, -R28, -RZ ;  /* 0x800000ff1c1c9221 */ /* 0x000fe20000010100 */
[----:B------:R-:W-:Y:S01]  /*7300*/  @!P0 LOP3.LUT R23, R23, 0xffff0000, RZ, 0xc0, !PT ;  /* 0xffff000017178812 */ /* 0x000fe200078ec0ff */
[----:B------:R-:W-:Y:S01]  /*7310*/  @!P1 FADD.FTZ R27, -R27, -RZ ;  /* 0x800000ff1b1b9221 */ /* 0x000fe20000010100 */
[----:B------:R-:W-:Y:S01]  /*7320*/  @!P0 LOP3.LUT R45, R49, 0xffff0000, RZ, 0xc0, !PT ;  /* 0xffff0000312d8812 */ /* 0x000fe200078ec0ff */
[----:B------:R-:W-:Y:S01]  /*7330*/  @!P0 FFMA.FTZ R0, R37, R40, R0 ;  /* 0x0000002825008223 */ /* 0x000fe20000010000 */
[----:B------:R-:W-:Y:S01]  /*7340*/  @!P0 LOP3.LUT R37, R57, 0xffff0000, RZ, 0xc0, !PT ;  /* 0xffff000039258812 */ /* 0x000fe200078ec0ff */
[----:B------:R-:W-:Y:S01]  /*7350*/  @!P0 FMUL.FTZ R3, R32, R29 ;  /* 0x0000001d20038220 */ /* 0x000fe20000410000 */
[----:B------:R-:W-:Y:S01]  /*7360*/  @!P0 LOP3.LUT R47, R50, 0xffff0000, RZ, 0xc0, !PT ;  /* 0xffff0000322f8812 */ /* 0x000fe200078ec0ff */
[----:B------:R-:W-:Y:S01]  /*7370*/  @!P1 FADD.FTZ R26, -R26, -RZ ;  /* 0x800000ff1a1a9221 */ /* 0x000fe20000010100 */
[----:B------:R-:W-:Y:S01]  /*7380*/  @!P0 SHF.L.U32 R48, R51, 0x10, RZ ;  /* 0x0000001033308819 */ /* 0x000fe200000006ff */
[----:B------:R-:W-:Y:S01]  /*7390*/  @!P1 FADD.FTZ R25, -R25, -RZ ;  /* 0x800000ff19199221 */ /* 0x000fe20000010100 */
[----:B------:R-:W-:Y:S01]  /*73a0*/  @!P0 LOP3.LUT R49, R51, 0xffff0000, RZ, 0xc0, !PT ;  /* 0xffff000033318812 */ /* 0x000fe200078ec0ff */
[----:B------:R-:W-:Y:S01]  /*73b0*/  @!P0 FFMA.FTZ R2, R41, R42, R2 ;  /* 0x0000002a29028223 */ /* 0x000fe20000010002 */
[----:B------:R-:W-:Y:S01]  /*73c0*/  @!P0 LOP3.LUT R41, R58, 0xffff0000, RZ, 0xc0, !PT ;  /* 0xffff00003a298812 */ /* 0x000fe200078ec0ff */
[----:B------:R-:W-:Y:S01]  /*73d0*/  @!P0 FMUL.FTZ R4, R33, R28 ;  /* 0x0000001c21048220 */ /* 0x000fe20000410000 */
[C---:B------:R-:W-:Y:S01]  /*73e0*/  @!P0 SHF.L.U32 R42, R59.reuse, 0x10, RZ ;  /* 0x000000103b2a8819 */ /* 0x040fe200000006ff */
[----:B------:R-:W-:Y:S01]  /*73f0*/  @!P1 FADD.FTZ R24, -R24, -RZ ;  /* 0x800000ff18189221 */ /* 0x000fe20000010100 */
[----:B------:R-:W-:Y:S01]  /*7400*/  @!P0 F2FP.BF16.F32.PACK_AB R130, R2, R0 ;  /* 0x000000000282823e */ /* 0x000fe200000010ff */
[----:B------:R-:W-:Y:S02]  /*7410*/  @!P0 IMAD.U32 R40, R58, 0x10000, RZ ;  /* 0x000100003a288824 */ /* 0x000fe400078e00ff */
[----:B------:R-:W-:Y:S01]  /*7420*/  @!P0 FMUL.FTZ R5, R30, R27 ;  /* 0x0000001b1e058220 */ /* 0x000fe20000410000 */
[----:B------:R-:W-:Y:S02]  /*7430*/  @!P0 IMAD.U32 R46, R50, 0x10000, RZ ;  /* 0x00010000322e8824 */ /* 0x000fe400078e00ff */
[----:B------:R-:W-:Y:S01]  /*7440*/  @!P0 FFMA.FTZ R3, R44, R43, R3 ;  /* 0x0000002b2c038223 */ /* 0x000fe20000010003 */
[----:B------:R-:W-:Y:S01]  /*7450*/  @!P0 LOP3.LUT R43, R59, 0xffff0000, RZ, 0xc0, !PT ;  /* 0xffff00003b2b8812 */ /* 0x000fe200078ec0ff */
[----:B------:R-:W-:Y:S01]  /*7460*/  @!P0 FMUL.FTZ R6, R21, R26 ;  /* 0x0000001a15068220 */ /* 0x000fe20000410000 */
[----:B------:R-:W-:Y:S01]  /*7470*/  @!P0 FMUL.FTZ R7, R20, R25 ;  /* 0x0000001914078220 */ /* 0x000fe20000410000 */
[----:B------:R-:W-:Y:S01]  /*7480*/  @!P0 FFMA.FTZ R4, R37, R45, R4 ;  /* 0x0000002d25048223 */ /* 0x000fe20000010004 */
[----:B------:R-:W-:Y:S01]  /*7490*/  @!P0 FMUL.FTZ R8, R23, R24 ;  /* 0x0000001817088220 */ /* 0x000fe20000410000 */
[----:B------:R-:W-:Y:S01]  /*74a0*/  @!P0 FFMA.FTZ R5, R40, R46, R5 ;  /* 0x0000002e28058223 */ /* 0x000fe20000010005 */
[----:B------:R-:W-:Y:S01]  /*74b0*/  @!P0 FFMA.FTZ R6, R41, R47, R6 ;  /* 0x0000002f29068223 */ /* 0x000fe20000010006 */
[----:B------:R-:W-:Y:S01]  /*74c0*/  @!P0 FFMA.FTZ R7, R42, R48, R7 ;  /* 0x000000302a078223 */ /* 0x000fe20000010007 */
[----:B------:R-:W-:Y:S01]  /*74d0*/  @!P0 F2FP.BF16.F32.PACK_AB R131, R4, R3 ;  /* 0x000000030483823e */ /* 0x000fe200000010ff */
[----:B------:R-:W-:Y:S01]  /*74e0*/  @!P0 FFMA.FTZ R8, R43, R49, R8 ;  /* 0x000000312b088223 */ /* 0x000fe20000010008 */
[----:B------:R-:W-:Y:S01]  /*74f0*/  @!P0 IMAD.MOV.U32 R56, RZ, RZ, R130 ;  /* 0x000000ffff388224 */ /* 0x000fe200078e0082 */
[----:B------:R-:W-:Y:S02]  /*7500*/  @!P0 F2FP.BF16.F32.PACK_AB R132, R6, R5 ;  /* 0x000000050684823e */ /* 0x000fe400000010ff */
[----:B------:R-:W-:Y:S02]  /*7510*/  @!P0 MOV R57, R131 ;  /* 0x0000008300398202 */ /* 0x000fe40000000f00 */
[----:B------:R-:W-:Y:S01]  /*7520*/  @!P0 F2FP.BF16.F32.PACK_AB R133, R8, R7 ;  /* 0x000000070885823e */ /* 0x000fe200000010ff */
[----:B------:R-:W-:Y:S03]  /*7530*/  @!P0 IMAD.MOV.U32 R58, RZ, RZ, R132 ;  /* 0x000000ffff3a8224 */ /* 0x000fe600078e0084 */
[----:B------:R-:W-:Y:S05]  /*7540*/  @!P0 MOV R59, R133 ;  /* 0x00000085003b8202 */ /* 0x000fea0000000f00 */
[----:B------:R1:W-:Y:S02]  /*7550*/  STG.E.128 desc[UR6][R82.64], R56 ;  /* 0x0000003852007986 */ /* 0x0003e4000c101d06 */
.L_x_765:
[----:B------:R-:W-:Y:S05]  /*7560*/  BSYNC.RECONVERGENT B0 ;  /* 0x0000000000007941 */ /* 0x000fea0003800200 */
.L_x_764:
[----:B------:R-:W-:Y:S11]  /*7570*/  ISETP.GE.AND P0, PT, R9, R123, PT ;  /* 0x0000007b0900720c */ /* 0x000ff60003f06270 */
[----:B------:R-:W-:Y:S02]  /*7580*/  @!UPT UIADD3 URZ, UPT, UPT, URZ, URZ, URZ ;  /* 0x000000fffffff290 */ /* 0x000fe4000fffe0ff */
[----:B------:R-:W-:Y:S05]  /*7590*/  @P0 BRA `(.L_x_763) ;  /* 0x0000000400540947 */ /* 0x000fea0003800000 */
[----:B------:R-:W-:Y:S01]  /*75a0*/  ISETP.GE.AND P0, PT, R9, R13, PT ;  /* 0x0000000d0900720c */ /* 0x000fe20003f06270 */
[----:B-1----:R-:W2:Y:S11]  /*75b0*/  LDG.E.128 R56, desc[UR6][R10.64+0x80] ;  /* 0x000080060a387981 */ /* 0x002eb6000c1e1d00 */
[----:B------:R-:W-:Y:S01]  /*75c0*/  @!UPT UIADD3 URZ, UPT, UPT, URZ, URZ, URZ ;  /* 0x000000fffffff290 */ /* 0x000fe2000fffe0ff */
[----:B------:R-:W-:Y:S05]  /*75d0*/  @!P0 IADD3 R131, P1, PT, R19, 0x40, RZ ;  /* 0x0000004013838810 */ /* 0x000fea0007f3e0ff */
[----:B------:R-:W-:Y:S01]  /*75e0*/  @!P0 IMAD.X R130, RZ, RZ, R115, P1 ;  /* 0x000000ffff828224 */ /* 0x000fe200008e0673 */
[----:B------:R-:W-:Y:S04]  /*75f0*/  @!P0 ISETP.GE.U32.AND P1, PT, R9, R18, PT ;  /* 0x000000120900820c */ /* 0x000fe80003f26070 */
[----:B------:R-:W-:Y:S02]  /*7600*/  @!P0 SEL R131, R131, 0x40, P1 ;  /* 0x0000004083838807 */ /* 0x000fe40000800000 */
[----:B------:R-:W-:Y:S02]  /*7610*/  @!P0 SEL R130, R130, RZ, P1 ;  /* 0x000000ff82828207 */ /* 0x000fe40000800000 */
[----:B----4-:R-:W-:Y:S01]  /*7620*/  @!P0 SEL R21, R18, R19, !P1 ;  /* 0x0000001312158207 */ /* 0x010fe20004800000 */
[C---:B------:R-:W-:Y:S01]  /*7630*/  @!P0 IMAD.SHL.U32 R123, R131.reuse, 0x2, RZ ;  /* 0x00000002837b8824 */ /* 0x040fe200078e00ff */
[----:B------:R-:W-:Y:S03]  /*7640*/  @!P0 SHF.L.U64.HI R130, R131, 0x1, R130 ;  /* 0x0000000183828819 */ /* 0x000fe60000010282 */
[----:B------:R-:W-:Y:S01]  /*7650*/  @!P0 IMAD.WIDE R38, R21, 0x2, R10 ;  /* 0x0000000215268825 */ /* 0x000fe200078e020a */
[C---:B------:R-:W-:Y:S04]  /*7660*/  @!P0 IADD3 R132, P1, PT, R123.reuse, R86, RZ ;  /* 0x000000567b848210 */ /* 0x040fe80007f3e0ff */
[C---:B------:R-:W-:Y:S01]  /*7670*/  @!P0 IADD3.X R133, PT, PT, R130.reuse, R87, RZ, P1, !PT ;  /* 0x0000005782858210 */ /* 0x040fe20000ffe4ff */
[----:B------:R-:W3:Y:S01]  /*7680*/  @!P0 LDG.E.128 R20, desc[UR6][R38.64+0x80] ;  /* 0x0000800626148981 */ /* 0x000ee2000c1e1d00 */
[----:B------:R-:W-:Y:S05]  /*7690*/  @!P0 IADD3 R40, P1, PT, R123, R88, RZ ;  /* 0x000000587b288210 */ /* 0x000fea0007f3e0ff */
[----:B------:R-:W-:Y:S01]  /*76a0*/  @!P0 IMAD.X R41, R130, 0x1, R89, P1 ;  /* 0x0000000182298824 */ /* 0x000fe200008e0659 */
        /* <DEDUP_REMOVED lines=12> */
[C---:B----4-:R-:W-:Y:S01]  /*7770*/  @!P0 LOP3.LUT R31, R132.reuse, 0xffff0000, RZ, 0xc0, !PT ;  /* 0xffff0000841f8812 */ /* 0x050fe200078ec0ff */
[----:B------:R-:W-:Y:S01]  /*7780*/  @!P0 IMAD.U32 R35, R132, 0x10000, RZ ;  /* 0x0001000084238824 */ /* 0x000fe200078e00ff */
[C---:B------:R-:W-:Y:S01]  /*7790*/  @!P0 SHF.L.U32 R29, R133.reuse, 0x10, RZ ;  /* 0x00000010851d8819 */ /* 0x040fe200000006ff */
[C---:B------:R-:W-:Y:S01]  /*77a0*/  @!P0 IMAD.U32 R27, R134.reuse, 0x10000, RZ ;  /* 0x00010000861b8824 */ /* 0x040fe200078e00ff */
[----:B------:R-:W-:Y:S01]  /*77b0*/  @!P0 LOP3.LUT R28, R133, 0xffff0000, RZ, 0xc0, !PT ;  /* 0xffff0000851c8812 */ /* 0x000fe200078ec0ff */
[----:B------:R-:W-:Y:S01]  /*77c0*/  @!P1 FADD.FTZ R35, -R35, -RZ ;  /* 0x800000ff23239221 */ /* 0x000fe20000010100 */
[----:B------:R-:W-:Y:S01]  /*77d0*/  @!P0 LOP3.LUT R26, R134, 0xffff0000, RZ, 0xc0, !PT ;  /* 0xffff0000861a8812 */ /* 0x000fe200078ec0ff */
[----:B------:R-:W-:Y:S01]  /*77e0*/  @!P1 FADD.FTZ R31, -R31, -RZ ;  /* 0x800000ff1f1f9221 */ /* 0x000fe20000010100 */
[C---:B------:R-:W-:Y:S01]  /*77f0*/  @!P0 SHF.L.U32 R25, R135.reuse, 0x10, RZ ;  /* 0x0000001087198819 */ /* 0x040fe200000006ff */
[----:B-----5:R-:W-:Y:S01]  /*7800*/  @!P0 IMAD.U32 R40, R48, 0x10000, RZ ;  /* 0x0001000030288824 */ /* 0x020fe200078e00ff */
[----:B------:R-:W-:Y:S01]  /*7810*/  @!P0 LOP3.LUT R24, R135, 0xffff0000, RZ, 0xc0, !PT ;  /* 0xffff000087188812 */ /* 0x000fe200078ec0ff */
[----:B------:R-:W-:Y:S01]  /*7820*/  @!P0 FMUL.FTZ R0, R36, R35 ;  /* 0x0000002324008220 */ /* 0x000fe20000410000 */
[----:B------:R-:W-:Y:S01]  /*7830*/  @!P0 LOP3.LUT R42, R48, 0xffff0000, RZ, 0xc0, !PT ;  /* 0xffff0000302a8812 */ /* 0x000fe200078ec0ff */
[----:B------:R-:W-:Y:S01]  /*7840*/  @!P1 FADD.FTZ R29, -R29, -RZ ;  /* 0x800000ff1d1d9221 */ /* 0x000fe20000010100 */
[----:B------:R-:W-:Y:S01]  /*7850*/  @!P0 SHF.L.U32 R43, R49, 0x10, RZ ;  /* 0x00000010312b8819 */ /* 0x000fe200000006ff */
[----:B------:R-:W-:Y:S01]  /*7860*/  @!P0 FMUL.FTZ R2, R34, R31 ;  /* 0x0000001f22028220 */ /* 0x000fe20000410000 */
[C---:B------:R-:W-:Y:S01]  /*7870*/  @!P0 SHF.L.U32 R20, R23.reuse, 0x10, RZ ;  /* 0x0000001017148819 */ /* 0x040fe200000006ff */
        /* <DEDUP_REMOVED lines=39> */
.L_x_763:
[----:B------:R-:W-:Y:S05]  /*7af0*/  BSYNC.RECONVERGENT B1 ;  /* 0x0000000000017941 */ /* 0x000fea0003800200 */
.L_x_762:
[----:B------:R-:W-:Y:S01]  /*7b00*/  ISETP.NE.AND P0, PT, R121, RZ, PT ;  /* 0x000000ff7900720c */ /* 0x000fe20003f05270 */
[----:B------:R-:W-:Y:S11]  /*7b10*/  BSSY.RECONVERGENT B1, `(.L_x_766) ;  /* 0x00000ba000017945 */ /* 0x000ff60003800200 */
[----:B------:R-:W-:Y:S01]  /*7b20*/  @!UPT UIADD3 URZ, UPT, UPT, URZ, URZ, URZ ;  /* 0x000000fffffff290 */ /* 0x000fe2000fffe0ff */
[----:B------:R-:W-:Y:S05]  /*7b30*/  @P0 BRA `(.L_x_767) ;  /* 0x0000000800dc0947 */ /* 0x000fea0003800000 */
[C---:B------:R-:W-:Y:S01]  /*7b40*/  LEA R28, P0, R95.reuse, R10, 0x1 ;  /* 0x0000000a5f1c7211 */ /* 0x040fe200078008ff */
[----:B------:R-:W3:Y:S01]  /*7b50*/  LDC R121, c[0x0][0x440] ;  /* 0x00011000ff797b82 */ /* 0x000ee20000000800 */
[----:B------:R-:W-:Y:S02]  /*7b60*/  BSSY.RECONVERGENT B0, `(.L_x_768) ;  /* 0x000005c000007945 */ /* 0x000fe40003800200 */
[----:B------:R-:W-:Y:S02]  /*7b70*/  LEA.HI.X R29, R95, R11, R94, 0x1, P0 ;  /* 0x0000000b5f1d7211 */ /* 0x000fe400000f0c5e */
[C---:B------:R-:W-:Y:S04]  /*7b80*/  LEA R130, P0, R69.reuse, R82, 0x1 ;  /* 0x0000005245827211 */ /* 0x040fe800078008ff */
[----:B------:R-:W-:Y:S02]  /*7b90*/  LEA.HI.X R131, R69, R83, R66, 0x1, P0 ;  /* 0x0000005345837211 */ /* 0x000fe400000f0c42 */
[----:B---3--:R-:W-:Y:S11]  /*7ba0*/  ISETP.GE.AND P0, PT, R14, R121, PT ;  /* 0x000000790e00720c */ /* 0x008ff60003f06270 */
[----:B------:R-:W-:Y:S02]  /*7bb0*/  @!UPT UIADD3 URZ, UPT, UPT, URZ, URZ, URZ ;  /* 0x000000fffffff290 */ /* 0x000fe4000fffe0ff */
[----:B------:R-:W-:Y:S05]  /*7bc0*/  @P0 BRA `(.L_x_769) ;  /* 0x0000000400540947 */ /* 0x000fea0003800000 */
[C---:B------:R-:W-:Y:S01]  /*7bd0*/  ISETP.GE.AND P0, PT, R14.reuse, R13, PT ;  /* 0x0000000d0e00720c */ /* 0x040fe20003f06270 */
[----:B-12---:R-:W2:Y:S11]  /*7be0*/  LDG.E.128 R56, desc[UR6][R28.64] ;  /* 0x000000061c387981 */ /* 0x006eb6000c1e1d00 */
[----:B------:R-:W-:Y:S01]  /*7bf0*/  @!UPT UIADD3 URZ, UPT, UPT, URZ, URZ, URZ ;  /* 0x000000fffffff290 */ /* 0x000fe2000fffe0ff */
[----:B------:R-:W-:Y:S04]  /*7c00*/  @!P0 ISETP.GE.U32.AND P1, PT, R14, R18, PT ;  /* 0x000000120e00820c */ /* 0x000fe80003f26070 */
[----:B------:R-:W-:Y:S02]  /*7c10*/  @!P0 SEL R132, R19, RZ, P1 ;  /* 0x000000ff13848207 */ /* 0x000fe40000800000 */
[----:B------:R-:W-:Y:S02]  /*7c20*/  @!P0 SEL R123, R115, RZ, P1 ;  /* 0x000000ff737b8207 */ /* 0x000fe40000800000 */
[----:B----4-:R-:W-:Y:S02]  /*7c30*/  @!P0 SEL R21, R18, R19, !P1 ;  /* 0x0000001312158207 */ /* 0x010fe40004800000 */
[----:B------:R-:W-:Y:S03]  /*7c40*/  @!P0 IADD3 R133, P1, PT, R113, R132, RZ ;  /* 0x0000008471858210 */ /* 0x000fe60007f3e0ff */
[----:B------:R-:W-:Y:S04]  /*7c50*/  @!P0 IMAD.WIDE R40, R21, 0x2, R28 ;  /* 0x0000000215288825 */ /* 0x000fe800078e021c */
[----:B------:R-:W-:Y:S01]  /*7c60*/  @!P0 IMAD.X R132, R102, 0x1, R123, P1 ;  /* 0x0000000166848824 */ /* 0x000fe200008e067b */
[----:B------:R-:W3:Y:S01]  /*7c70*/  @!P0 LDG.E.128 R20, desc[UR6][R40.64] ;  /* 0x0000000628148981 */ /* 0x000ee2000c1e1d00 */
[C---:B------:R-:W-:Y:S03]  /*7c80*/  @!P0 IMAD.SHL.U32 R123, R133.reuse, 0x2, RZ ;  /* 0x00000002857b8824 */ /* 0x040fe600078e00ff */
[----:B------:R-:W-:Y:S02]  /*7c90*/  @!P0 SHF.L.U64.HI R132, R133, 0x1, R132 ;  /* 0x0000000185848819 */ /* 0x000fe40000010284 */
[C---:B------:R-:W-:Y:S04]  /*7ca0*/  @!P0 IADD3 R134, P1, PT, R123.reuse, R86, RZ ;  /* 0x000000567b868210 */ /* 0x040fe80007f3e0ff */
[C---:B------:R-:W-:Y:S02]  /*7cb0*/  @!P0 IADD3.X R135, PT, PT, R132.reuse, R87, RZ, P1, !PT ;  /* 0x0000005784878210 */ /* 0x040fe40000ffe4ff */
        /* <DEDUP_REMOVED lines=14> */
[C---:B------:R-:W-:Y:S02]  /*7da0*/  @!P0 SHF.L.U32 R20, R23.reuse, 0x10, RZ ;  /* 0x0000001017148819 */ /* 0x040fe400000006ff */
        /* <DEDUP_REMOVED lines=15> */
[C---:B------:R-:W-:Y:S01]  /*7ea0*/  @!P0 SHF.L.U32 R45, R49.reuse, 0x10, RZ ;  /* 0x00000010312d8819 */ /* 0x040fe200000006ff */
[----:B------:R-:W-:Y:S01]  /*7eb0*/  @!P0 FMUL.FTZ R2, R36, R33 ;  /* 0x0000002124028220 */ /* 0x000fe20000410000 */
[----:B------:R-:W-:Y:S01]  /*7ec0*/  @!P0 LOP3.LUT R47, R49, 0xffff0000, RZ, 0xc0, !PT ;  /* 0xffff0000312f8812 */ /* 0x000fe200078ec0ff */
[----:B------:R-:W-:Y:S01]  /*7ed0*/  @!P1 FADD.FTZ R30, -R30, -RZ ;  /* 0x800000ff1e1e9221 */ /* 0x000fe20000010100 */
[----:B------:R-:W-:Y:S01]  /*7ee0*/  @!P0 LOP3.LUT R49, R50, 0xffff0000, RZ, 0xc0, !PT ;  /* 0xffff000032318812 */ /* 0x000fe200078ec0ff */
[----:B------:R-:W-:Y:S01]  /*7ef0*/  @!P1 FADD.FTZ R27, -R27, -RZ ;  /* 0x800000ff1b1b9221 */ /* 0x000fe20000010100 */
[----:B------:R-:W-:Y:S01]  /*7f00*/  @!P0 FFMA.FTZ R0, R39, R42, R0 ;  /* 0x0000002a27008223 */ /* 0x000fe20000010000 */
[----:B------:R-:W-:Y:S01]  /*7f10*/  @!P0 LOP3.LUT R39, R57, 0xffff0000, RZ, 0xc0, !PT ;  /* 0xffff000039278812 */ /* 0x000fe200078ec0ff */
[----:B------:R-:W-:Y:S01]  /*7f20*/  @!P0 FMUL.FTZ R3, R34, R31 ;  /* 0x0000001f22038220 */ /* 0x000fe20000410000 */
[----:B------:R-:W-:Y:S01]  /*7f30*/  @!P1 FADD.FTZ R26, -R26, -RZ ;  /* 0x800000ff1a1a9221 */ /* 0x000fe20000010100 */
[----:B------:R-:W-:Y:S01]  /*7f40*/  @!P1 FADD.FTZ R25, -R25, -RZ ;  /* 0x800000ff19199221 */ /* 0x000fe20000010100 */
[----:B------:R-:W-:Y:S01]  /*7f50*/  @!P0 FFMA.FTZ R2, R43, R44, R2 ;  /* 0x0000002c2b028223 */ /* 0x000fe20000010002 */
[----:B------:R-:W-:Y:S01]  /*7f60*/  @!P0 LOP3.LUT R43, R58, 0xffff0000, RZ, 0xc0, !PT ;  /* 0xffff00003a2b8812 */ /* 0x000fe200078ec0ff */
[----:B------:R-:W-:Y:S01]  /*7f70*/  @!P0 FMUL.FTZ R4, R35, R30 ;  /* 0x0000001e23048220 */ /* 0x000fe20000410000 */
[----:B------:R-:W-:Y:S01]  /*7f80*/  @!P0 SHF.L.U32 R44, R59, 0x10, RZ ;  /* 0x000000103b2c8819 */ /* 0x000fe200000006ff */
[----:B------:R-:W-:Y:S01]  /*7f90*/  @!P1 FADD.FTZ R24, -R24, -RZ ;  /* 0x800000ff18189221 */ /* 0x000fe20000010100 */
[----:B------:R-:W-:Y:S01]  /*7fa0*/  @!P0 F2FP.BF16.F32.PACK_AB R123, R2, R0 ;  /* 0x00000000027b823e */ /* 0x000fe200000010ff */
[----:B------:R-:W-:Y:S02]  /*7fb0*/  @!P0 IMAD.U32 R42, R58, 0x10000, RZ ;  /* 0x000100003a2a8824 */ /* 0x000fe400078e00ff */
[----:B------:R-:W-:Y:S01]  /*7fc0*/  @!P0 FMUL.FTZ R5, R32, R27 ;  /* 0x0000001b20058220 */ /* 0x000fe20000410000 */
[----:B------:R-:W-:Y:S01]  /*7fd0*/  @!P0 IMAD.U32 R48, R50, 0x10000, RZ ;  /* 0x0001000032308824 */ /* 0x000fe200078e00ff */
[C---:B------:R-:W-:Y:S01]  /*7fe0*/  @!P0 SHF.L.U32 R50, R51.reuse, 0x10, RZ ;  /* 0x0000001033328819 */ /* 0x040fe200000006ff */
[----:B------:R-:W-:Y:S01]  /*7ff0*/  @!P0 FFMA.FTZ R3, R46, R45, R3 ;  /* 0x0000002d2e038223 */ /* 0x000fe20000010003 */
[----:B------:R-:W-:Y:S01]  /*8000*/  @!P0 LOP3.LUT R51, R51, 0xffff0000, RZ, 0xc0, !PT ;  /* 0xffff000033338812 */ /* 0x000fe200078ec0ff */
[----:B------:R-:W-:Y:S01]  /*8010*/  @!P0 FMUL.FTZ R6, R21, R26 ;  /* 0x0000001a15068220 */ /* 0x000fe20000410000 */
[----:B------:R-:W-:Y:S01]  /*8020*/  @!P0 LOP3.LUT R45, R59, 0xffff0000, RZ, 0xc0, !PT ;  /* 0xffff00003b2d8812 */ /* 0x000fe200078ec0ff */
        /* <DEDUP_REMOVED lines=15> */
.L_x_769:
[----:B------:R-:W-:Y:S05]  /*8120*/  BSYNC.RECONVERGENT B0 ;  /* 0x0000000000007941 */ /* 0x000fea0003800200 */
.L_x_768:
[----:B------:R-:W-:Y:S11]  /*8130*/  ISETP.GE.AND P0, PT, R9, R121, PT ;  /* 0x000000790900720c */ /* 0x000ff60003f06270 */
[----:B------:R-:W-:Y:S02]  /*8140*/  @!UPT UIADD3 URZ, UPT, UPT, URZ, URZ, URZ ;  /* 0x000000fffffff290 */ /* 0x000fe4000fffe0ff */
[----:B------:R-:W-:Y:S05]  /*8150*/  @P0 BRA `(.L_x_767) ;  /* 0x0000000400540947 */ /* 0x000fea0003800000 */
[C---:B------:R-:W-:Y:S01]  /*8160*/  ISETP.GE.AND P0, PT, R9.reuse, R13, PT ;  /* 0x0000000d0900720c */ /* 0x040fe20003f06270 */
[----:B-123--:R-:W2:Y:S11]  /*8170*/  LDG.E.128 R56, desc[UR6][R28.64+0x80] ;  /* 0x000080061c387981 */ /* 0x00eeb6000c1e1d00 */
        /* <DEDUP_REMOVED lines=83> */
.L_x_767:
[----:B------:R-:W-:Y:S05]  /*86b0*/  BSYNC.RECONVERGENT B1 ;  /* 0x0000000000017941 */ /* 0x000fea0003800200 */
.L_x_766:
[----:B------:R-:W-:Y:S01]  /*86c0*/  ISETP.NE.AND P0, PT, R119, RZ, PT ;  /* 0x000000ff7700720c */ /* 0x000fe20003f05270 */
[----:B------:R-:W-:Y:S11]  /*86d0*/  BSSY.RECONVERGENT B1, `(.L_x_770) ;  /* 0x00000bc000017945 */ /* 0x000ff60003800200 */
[----:B------:R-:W-:Y:S01]  /*86e0*/  @!UPT UIADD3 URZ, UPT, UPT, URZ, URZ, URZ ;  /* 0x000000fffffff290 */ /* 0x000fe2000fffe0ff */
[----:B------:R-:W-:Y:S05]  /*86f0*/  @!P0 BRA `(.L_x_771) ;  /* 0x0000000800e48947 */ /* 0x000fea0003800000 */
[----:B----4-:R-:W4:Y:S01]  /*8700*/  LDC.64 R4, c[0x0][0x4a8] ;  /* 0x00012a00ff047b82 */ /* 0x010f220000000a00 */
[----:B------:R-:W-:Y:S07]  /*8710*/  BSSY.RECONVERGENT B0, `(.L_x_772) ;  /* 0x000005f000007945 */ /* 0x000fee0003800200 */
[----:B------:R-:W1:Y:S08]  /*8720*/  LDC.64 R2, c[0x0][0x3b8] ;  /* 0x0000ee00ff027b82 */ /* 0x000e700000000a00 */
[----:B------:R-:W5:Y:S01]  /*8730*/  LDC R119, c[0x0][0x440] ;  /* 0x00011000ff777b82 */ /* 0x000f620000000800 */
[C---:B----4-:R-:W-:Y:S04]  /*8740*/  LEA R28, P0, R4.reuse, R10, 0x6 ;  /* 0x0000000a041c7211 */ /* 0x050fe800078030ff */
[----:B------:R-:W-:Y:S02]  /*8750*/  LEA.HI.X R29, R4, R11, R5, 0x6, P0 ;  /* 0x0000000b041d7211 */ /* 0x000fe400000f3405 */
[C---:B-1-3--:R-:W-:Y:S04]  /*8760*/  LEA R130, P0, R2.reuse, R82, 0x6 ;  /* 0x0000005202827211 */ /* 0x04afe800078030ff */
[----:B------:R-:W-:Y:S02]  /*8770*/  LEA.HI.X R131, R2, R83, R3, 0x6, P0 ;  /* 0x0000005302837211 */ /* 0x000fe400000f3403 */
[----:B-----5:R-:W-:Y:S11]  /*8780*/  ISETP.GE.AND P0, PT, R14, R119, PT ;  /* 0x000000770e00720c */ /* 0x020ff60003f06270 */
[----:B------:R-:W-:Y:S02]  /*8790*/  @!UPT UIADD3 URZ, UPT, UPT, URZ, URZ, URZ ;  /* 0x000000fffffff290 */ /* 0x000fe4000fffe0ff */
[----:B------:R-:W-:Y:S05]  /*87a0*/  @P0 BRA `(.L_x_773) ;  /* 0x0000000400540947 */ /* 0x000fea0003800000 */
[C---:B------:R-:W-:Y:S01]  /*87b0*/  ISETP.GE.AND P0, PT, R14.reuse, R13, PT ;  /* 0x0000000d0e00720c */ /* 0x040fe20003f06270 */
[----:B--2---:R-:W2:Y:S11]  /*87c0*/  LDG.E.128 R56, desc[UR6][R28.64] ;  /* 0x000000061c387981 */ /* 0x004eb6000c1e1d00 */
[----:B------:R-:W-:Y:S01]  /*87d0*/  @!UPT UIADD3 URZ, UPT, UPT, URZ, URZ, URZ ;  /* 0x000000fffffff290 */ /* 0x000fe2000fffe0ff */
[----:B------:R-:W-:Y:S04]  /*87e0*/  @!P0 ISETP.GE.U32.AND P1, PT, R14, R18, PT ;  /* 0x000000120e00820c */ /* 0x000fe80003f26070 */
[----:B------:R-:W-:Y:S02]  /*87f0*/  @!P0 SEL R123, R19, RZ, P1 ;  /* 0x000000ff137b8207 */ /* 0x000fe40000800000 */
[----:B------:R-:W-:Y:S02]  /*8800*/  @!P0 SEL R132, R115, RZ, P1 ;  /* 0x000000ff73848207 */ /* 0x000fe40000800000 */
[----:B------:R-:W-:Y:S02]  /*8810*/  @!P0 SEL R21, R18, R19, !P1 ;  /* 0x0000001312158207 */ /* 0x000fe40004800000 */
        /* <DEDUP_REMOVED lines=78> */
.L_x_773:
[----:B------:R-:W-:Y:S05]  /*8d00*/  BSYNC.RECONVERGENT B0 ;  /* 0x0000000000007941 */ /* 0x000fea0003800200 */
.L_x_772:
[----:B------:R-:W-:Y:S11]  /*8d10*/  ISETP.GE.AND P0, PT, R9, R119, PT ;  /* 0x000000770900720c */ /* 0x000ff60003f06270 */
        /* <DEDUP_REMOVED lines=87> */
.L_x_771:
[----:B------:R-:W-:Y:S05]  /*9290*/  BSYNC.RECONVERGENT B1 ;  /* 0x0000000000017941 */ /* 0x000fea0003800200 */
.L_x_770:
[----:B------:R-:W-:Y:S01]  /*92a0*/  ISETP.NE.AND P0, PT, R117, RZ, PT ;  /* 0x000000ff7500720c */ /* 0x000fe20003f05270 */
[----:B------:R-:W-:Y:S11]  /*92b0*/  BSSY.RECONVERGENT B1, `(.L_x_774) ;  /* 0x00000be000017945 */ /* 0x000ff60003800200 */
[----:B------:R-:W-:Y:S01]  /*92c0*/  @!UPT UIADD3 URZ, UPT, UPT, URZ, URZ, URZ ;  /* 0x000000fffffff290 */ /* 0x000fe2000fffe0ff */
[----:B------:R-:W-:Y:S05]  /*92d0*/  @P0 BRA `(.L_x_775) ;  /* 0x0000000800ec0947 */ /* 0x000fea0003800000 */
[----:B------:R-:W5:Y:S01]  /*92e0*/  LDC R117, c[0x0][0x440] ;  /* 0x00011000ff757b82 */ /* 0x000f620000000800 */
[----:B------:R-:W-:Y:S07]  /*92f0*/  BSSY.RECONVERGENT B0, `(.L_x_776) ;  /* 0x0000060000007945 */ /* 0x000fee0003800200 */
[----:B----4-:R-:W4:Y:S08]  /*9300*/  LDC.64 R4, c[0x0][0x4a8] ;  /* 0x00012a00ff047b82 */ /* 0x010f300000000a00 */
[----:B------:R-:W1:Y:S01]  /*9310*/  LDC.64 R2, c[0x0][0x3b8] ;  /* 0x0000ee00ff027b82 */ /* 0x000e620000000a00 */
[----:B----4-:R-:W-:Y:S01]  /*9320*/  IMAD.WIDE.U32 R32, R4, 0x60, R10 ;  /* 0x0000006004207825 */ /* 0x010fe200078e000a */
[----:B-----5:R-:W-:Y:S03]  /*9330*/  ISETP.GE.AND P0, PT, R14, R117, PT ;  /* 0x000000750e00720c */ /* 0x020fe60003f06270 */
[----:B------:R-:W-:Y:S02]  /*9340*/  IMAD R5, R5, 0x60, RZ ;  /* 0x0000006005057824 */ /* 0x000fe400078e02ff */
[----:B-1-3--:R-:W-:Y:S03]  /*9350*/  IMAD.WIDE.U32 R130, R2, 0x60, R82 ;  /* 0x0000006002827825 */ /* 0x00afe600078e0052 */
[----:B------:R-:W-:Y:S01]  /*9360*/  IADD3 R33, PT, PT, R33, R5, RZ ;  /* 0x0000000521217210 */ /* 0x000fe20007ffe0ff */
[----:B------:R-:W-:Y:S05]  /*9370*/  IMAD R3, R3, 0x60, RZ ;  /* 0x0000006003037824 */ /* 0x000fea00078e02ff */
[----:B------:R-:W-:Y:S01]  /*9380*/  IADD3 R131, PT, PT, R131, R3, RZ ;  /* 0x0000000383837210 */ /* 0x000fe20007ffe0ff */
[----:B------:R-:W-:Y:S06]  /*9390*/  @P0 BRA `(.L_x_777) ;  /* 0x0000000400540947 */ /* 0x000fec0003800000 */
[C---:B------:R-:W-:Y:S01]  /*93a0*/  ISETP.GE.AND P0, PT, R14.reuse, R13, PT ;  /* 0x0000000d0e00720c */ /* 0x040fe20003f06270 */
[----:B--2---:R-:W2:Y:S11]  /*93b0*/  LDG.E.128 R56, desc[UR6][R32.64] ;  /* 0x0000000620387981 */ /* 0x004eb6000c1e1d00 */
[----:B------:R-:W-:Y:S01]  /*93c0*/  @!UPT UIADD3 URZ, UPT, UPT, URZ, URZ, URZ ;  /* 0x000000fffffff290 */ /* 0x000fe2000fffe0ff */
[----:B------:R-:W-:Y:S04]  /*93d0*/  @!P0 ISETP.GE.U32.AND P1, PT, R14, R18, PT ;  /* 0x000000120e00820c */ /* 0x000fe80003f26070 */
[----:B------:R-:W-:Y:S02]  /*93e0*/  @!P0 SEL R121, R19, RZ, P1 ;  /* 0x000000ff13798207 */ /* 0x000fe40000800000 */
[----:B------:R-:W-:Y:S02]  /*93f0*/  @!P0 SEL R21, R18, R19, !P1 ;  /* 0x0000001312158207 */ /* 0x000fe40004800000 */
[----:B------:R-:W-:Y:S02]  /*9400*/  @!P0 SEL R119, R115, RZ, P1 ;  /* 0x000000ff73778207 */ /* 0x000fe40000800000 */
[----:B------:R-:W-:Y:S01]  /*9410*/  @!P0 IADD3 R136, P1, PT, R112, R121, RZ ;  /* 0x0000007970888210 */ /* 0x000fe20007f3e0ff */
[----:B------:R-:W-:Y:S04]  /*9420*/  @!P0 IMAD.WIDE R22, R21, 0x2, R32 ;  /* 0x0000000215168825 */ /* 0x000fe800078e0220 */
[----:B------:R-:W-:Y:S02]  /*9430*/  @!P0 IMAD.X R121, R100, 0x1, R119, P1 ;  /* 0x0000000164798824 */ /* 0x000fe400008e0677 */
[C---:B------:R-:W-:Y:S01]  /*9440*/  @!P0 IMAD.SHL.U32 R119, R136.reuse, 0x2, RZ ;  /* 0x0000000288778824 */ /* 0x040fe200078e00ff */
[----:B------:R-:W3:Y:S02]  /*9450*/  @!P0 LDG.E.128 R20, desc[UR6][R22.64] ;  /* 0x0000000616148981 */ /* 0x000ee4000c1e1d00 */
[----:B------:R-:W-:Y:S02]  /*9460*/  @!P0 SHF.L.U64.HI R136, R136, 0x1, R121 ;  /* 0x0000000188888819 */ /* 0x000fe40000010279 */
[C---:B------:R-:W-:Y:S04]  /*9470*/  @!P0 IADD3 R132, P1, PT, R119.reuse, R86, RZ ;  /* 0x0000005677848210 */ /* 0x040fe80007f3e0ff */
[C---:B------:R-:W-:Y:S02]  /*9480*/  @!P0 IADD3.X R133, PT, PT, R136.reuse, R87, RZ, P1, !PT ;  /* 0x0000005788858210 */ /* 0x040fe40000ffe4ff */
[----:B------:R-:W-:Y:S04]  /*9490*/  @!P0 IADD3 R38, P1, PT, R119, R88, RZ ;  /* 0x0000005877268210 */ /* 0x000fe80007f3e0ff */
[----:B------:R-:W4:Y:S01]  /*94a0*/  @!P0 LDG.E.128 R132, desc[UR6][R132.64] ;  /* 0x0000000684848981 */ /* 0x000f22000c1e1d00 */
[----:B------:R-:W-:Y:S01]  /*94b0*/  @!P0 IMAD.X R39, R136, 0x1, R89, P1 ;  /* 0x0000000188278824 */ /* 0x000fe200008e0659 */
[----:B------:R-:W-:Y:S06]  /*94c0*/  ISETP.GE.U32.OR P1, PT, R14, R18, P0 ;  /* 0x000000120e00720c */ /* 0x000fec0000726470 */
[----:B------:R1:W5:Y:S01]  /*94d0*/  @!P0 LDG.E.128 R48, desc[UR6][R38.64] ;  /* 0x0000000626308981 */ /* 0x000362000c1e1d00 */
[C---:B--2---:R-:W-:Y:S01]  /*94e0*/  @!P0 LOP3.LUT R41, R56.reuse, 0xffff0000, RZ, 0xc0, !PT ;  /* 0xffff000038298812 */ /* 0x044fe200078ec0ff */
[----:B-1----:R-:W-:Y:S01]  /*94f0*/  @!P0 IMAD.U32 R39, R56, 0x10000, RZ ;  /* 0x0001000038278824 */ /* 0x002fe200078e00ff */
[----:B------:R-:W-:Y:S02]  /*9500*/  @!P0 SHF.L.U32 R42, R57, 0x10, RZ ;  /* 0x00000010392a8819 */ /* 0x000fe400000006ff */
[C---:B---3--:R-:W-:Y:S01]  /*9510*/  @!P0 LOP3.LUT R29, R20.reuse, 0xffff0000, RZ, 0xc0, !PT ;  /* 0xffff0000141d8812 */ /* 0x048fe200078ec0ff */
[----:B------:R-:W-:Y:S01]  /*9520*/  @!P0 IMAD.U32 R31, R20, 0x10000, RZ ;  /* 0x00010000141f8824 */ /* 0x000fe200078e00ff */
[C---:B------:R-:W-:Y:S01]  /*9530*/  @!P0 LOP3.LUT R24, R22.reuse, 0xffff0000, RZ, 0xc0, !PT ;  /* 0xffff000016188812 */ /* 0x040fe200078ec0ff */
[----:B------:R-:W-:Y:S01]  /*9540*/  @!P0 IMAD.U32 R25, R22, 0x10000, RZ ;  /* 0x0001000016198824 */ /* 0x000fe200078e00ff */
[----:B------:R-:W-:Y:S02]  /*9550*/  @!P0 SHF.L.U32 R26, R21, 0x10, RZ ;  /* 0x00000010151a8819 */ /* 0x000fe400000006ff */
[C---:B------:R-:W-:Y:S02]  /*9560*/  @!P0 SHF.L.U32 R20, R23.reuse, 0x10, RZ ;  /* 0x0000001017148819 */ /* 0x040fe400000006ff */
[----:B------:R-:W-:Y:S02]  /*9570*/  @!P0 LOP3.LUT R22, R23, 0xffff0000, RZ, 0xc0, !PT ;  /* 0xffff000017168812 */ /* 0x000fe400078ec0ff */
[----:B------:R-:W-:Y:S02]  /*9580*/  @!P0 LOP3.LUT R28, R21, 0xffff0000, RZ, 0xc0, !PT ;  /* 0xffff0000151c8812 */ /* 0x000fe400078ec0ff */
[C---:B----4-:R-:W-:Y:S01]  /*9590*/  @!P0 LOP3.LUT R34, R132.reuse, 0xffff0000, RZ, 0xc0, !PT ;  /* 0xffff000084228812 */ /* 0x050fe200078ec0ff */
[----:B------:R-:W-:Y:S01]  /*95a0*/  @!P0 IMAD.U32 R36, R132, 0x10000, RZ ;  /* 0x0001000084248824 */ /* 0x000fe200078e00ff */
[C---:B------:R-:W-:Y:S01]  /*95b0*/  @!P0 SHF.L.U32 R37, R133.reuse, 0x10, RZ ;  /* 0x0000001085258819 */ /* 0x040fe200000006ff */
[----:B------:R-:W-:Y:S01]  /*95c0*/  @!P0 IMAD.U32 R30, R134, 0x10000, RZ ;  /* 0x00010000861e8824 */ /* 0x000fe200078e00ff */
[----:B------:R-:W-:Y:S01]  /*95d0*/  @!P0 LOP3.LUT R35, R133, 0xffff0000, RZ, 0xc0, !PT ;  /* 0xffff000085238812 */ /* 0x000fe200078ec0ff */
[----:B------:R-:W-:Y:S01]  /*95e0*/  @!P1 FADD.FTZ R36, -R36, -RZ ;  /* 0x800000ff24249221 */ /* 0x000fe20000010100 */
[----:B------:R-:W-:Y:S01]  /*95f0*/  @!P0 LOP3.LUT R27, R134, 0xffff0000, RZ, 0xc0, !PT ;  /* 0xffff0000861b8812 */ /* 0x000fe200078ec0ff */
[----:B------:R-:W-:Y:S01]  /*9600*/  @!P1 FADD.FTZ R34, -R34, -RZ ;  /* 0x800000ff22229221 */ /* 0x000fe20000010100 */
[C---:B------:R-:W-:Y:S01]  /*9610*/  @!P0 SHF.L.U32 R23, R135.reuse, 0x10, RZ ;  /* 0x0000001087178819 */ /* 0x040fe200000006ff */
[C---:B-----5:R-:W-:Y:S01]  /*9620*/  @!P0 IMAD.U32 R38, R48.reuse, 0x10000, RZ ;  /* 0x0001000030268824 */ /* 0x060fe200078e00ff */
        /* <DEDUP_REMOVED lines=10> */
[----:B------:R-:W-:Y:S01]  /*96d0*/  @!P0 SHF.L.U32 R47, R51, 0x10, RZ ;  /* 0x00000010332f8819 */ /* 0x000fe200000006ff */
[----:B------:R-:W-:Y:S01]  /*96e0*/  @!P0 FFMA.FTZ R0, R39, R38, R0 ;  /* 0x0000002627008223 */ /* 0x000fe20000010000 */
[----:B------:R-:W-:Y:S01]  /*96f0*/  @!P0 LOP3.LUT R39, R57, 0xffff0000, RZ, 0xc0, !PT ;  /* 0xffff000039278812 */ /* 0x000fe200078ec0ff */
[----:B------:R-:W-:Y:S01]  /*9700*/  @!P0 FMUL.FTZ R3, R26, R37 ;  /* 0x000000251a038220 */ /* 0x000fe20000410000 */
[----:B------:R-:W-:Y:S01]  /*9710*/  @!P0 LOP3.LUT R48, R51, 0xffff0000, RZ, 0xc0, !PT ;  /* 0xffff000033308812 */ /* 0x000fe200078ec0ff */
        /* <DEDUP_REMOVED lines=29> */
.L_x_777:
[----:B------:R-:W-:Y:S05]  /*98f0*/  BSYNC.RECONVERGENT B0 ;  /* 0x0000000000007941 */ /* 0x000fea0003800200 */
.L_x_776:
[----:B------:R-:W-:Y:S11]  /*9900*/  ISETP.GE.AND P0, PT, R9, R117, PT ;  /* 0x000000750900720c */ /* 0x000ff60003f06270 */
[----:B------:R-:W-:Y:S02]  /*9910*/  @!UPT UIADD3 URZ, UPT, UPT, URZ, URZ, URZ ;  /* 0x000000fffffff290 */ /* 0x000fe4000fffe0ff */
[----:B------:R-:W-:Y:S05]  /*9920*/  @P0 BRA `(.L_x_775) ;  /* 0x0000000400580947 */ /* 0x000fea0003800000 */
[C---:B------:R-:W-:Y:S01]  /*9930*/  ISETP.GE.AND P0, PT, R9.reuse, R13, PT ;  /* 0x0000000d0900720c */ /* 0x040fe20003f06270 */
[----:B------:R-:W3:Y:S01]  /*9940*/  LDG.E.128 R48, desc[UR6][R32.64+0x80] ;  /* 0x0000800620307981 */ /* 0x000ee2000c1e1d00 */
[----:B-12---:R-:W-:Y:S11]  /*9950*/  P2R R56, PR, RZ, 0x4 ;  /* 0x00000004ff387803 */ /* 0x006ff60000000000 */
[----:B------:R-:W-:Y:S04]  /*9960*/  @!P0 ISETP.GE.U32.AND P1, PT, R9, R18, PT ;  /* 0x000000120900820c */ /* 0x000fe80003f26070 */
[----:B------:R-:W-:Y:S02]  /*9970*/  @!P0 SEL R57, R19, RZ, P1 ;  /* 0x000000ff13398207 */ /* 0x000fe40000800000 */
[----:B------:R-:W-:Y:S02]  /*9980*/  @!P0 SEL R59, R115, RZ, P1 ;  /* 0x000000ff733b8207 */ /* 0x000fe40000800000 */
[----:B------:R-:W-:Y:S02]  /*9990*/  @!P0 IADD3 R57, P2, PT, R112, R57, RZ ;  /* 0x0000003970398210 */ /* 0x000fe40007f5e0ff */
[----:B------:R-:W-:Y:S03]  /*99a0*/  @!P0 SEL R21, R18, R19, !P1 ;  /* 0x0000001312158207 */ /* 0x000fe60004800000 */
[----:B------:R-:W-:Y:S02]  /*99b0*/  @!P0 IMAD.X R132, R100, 0x1, R59, P2 ;  /* 0x0000000164848824 */ /* 0x000fe400010e063b */
[----:B------:R-:W-:Y:S02]  /*99c0*/  @!P0 IMAD.SHL.U32 R117, R57, 0x2, RZ ;  /* 0x0000000239758824 */ /* 0x000fe400078e00ff */
[----:B------:R-:W-:Y:S01]  /*99d0*/  @!P0 IMAD.WIDE R22, R21, 0x2, R32 ;  /* 0x0000000215168825 */ /* 0x000fe200078e0220 */
[----:B------:R-:W-:Y:S02]  /*99e0*/  @!P0 SHF.L.U64.HI R132, R57, 0x1, R132 ;  /* 0x0000000139848819 */ /* 0x000fe40000010284 */
[C---:B------:R-:W-:Y:S02]  /*99f0*/  @!P0 IADD3 R134, P2, PT, R117.reuse, R86, RZ ;  /* 0x0000005675868210 */ /* 0x040fe40007f5e0ff */
[----:B------:R-:W-:Y:S01]  /*9a00*/  @!P0 IADD3 R38, P1, PT, R117, R88, RZ ;  /* 0x0000005875268210 */ /* 0x000fe20007f3e0ff */
[----:B------:R-:W2:Y:S01]  /*9a10*/  @!P0 LDG.E.128 R20, desc[UR6][R22.64+0x80] ;  /* 0x0000800616148981 */ /* 0x000ea2000c1e1d00 */
[----:B------:R-:W-:Y:S02]  /*9a20*/  @!P0 IADD3.X R135, PT, PT, R132, R87, RZ, P2, !PT ;  /* 0x0000005784878210 */ /* 0x000fe400017fe4ff */
[----:B------:R-:W-:Y:S01]  /*9a30*/  ISETP.NE.AND P2, PT, R56, RZ, PT ;  /* 0x000000ff3800720c */ /* 0x000fe20003f45270 */
[----:B------:R-:W-:Y:S01]  /*9a40*/  @!P0 IMAD.X R39, R132, 0x1, R89, P1 ;  /* 0x0000000184278824 */ /* 0x000fe200008e0659 */
[----:B------:R-:W-:Y:S03]  /*9a50*/  ISETP.GE.U32.OR P1, PT, R9, R18, P0 ;  /* 0x000000120900720c */ /* 0x000fe60000726470 */
[----:B------:R-:W4:Y:S08]  /*9a60*/  @!P0 LDG.E.128 R56, desc[UR6][R134.64+0x80] ;  /* 0x0000800686388981 */ /* 0x000f30000c1e1d00 */
[----:B------:R3:W5:Y:S02]  /*9a70*/  @!P0 LDG.E.128 R44, desc[UR6][R38.64+0x80] ;  /* 0x00008006262c8981 */ /* 0x000764000c1e1d00 */
[C---:B---3--:R-:W-:Y:S01]  /*9a80*/  @!P0 LOP3.LUT R39, R48.reuse, 0xffff0000, RZ, 0xc0, !PT ;  /* 0xffff000030278812 */ /* 0x048fe200078ec0ff */
[----:B------:R-:W-:Y:S01]  /*9a90*/  @!P0 IMAD.U32 R37, R48, 0x10000, RZ ;  /* 0x0001000030258824 */ /* 0x000fe200078e00ff */
[----:B------:R-:W-:Y:S02]  /*9aa0*/  @!P0 SHF.L.U32 R42, R49, 0x10, RZ ;  /* 0x00000010312a8819 */ /* 0x000fe400000006ff */
[C---:B--2---:R-:W-:Y:S01]  /*9ab0*/  @!P0 SHF.L.U32 R36, R20.reuse, 0x10, RZ ;  /* 0x0000001014248819 */ /* 0x044fe200000006ff */
[C---:B------:R-:W-:Y:S01]  /*9ac0*/  @!P0 IMAD.U32 R32, R21.reuse, 0x10000, RZ ;  /* 0x0001000015208824 */ /* 0x040fe200078e00ff */
[----:B------:R-:W-:Y:S01]  /*9ad0*/  @!P0 LOP3.LUT R34, R20, 0xffff0000, RZ, 0xc0, !PT ;  /* 0xffff000014228812 */ /* 0x000fe200078ec0ff */
        /* <DEDUP_REMOVED lines=11> */
[----:B------:R-:W-:Y:S01]  /*9b90*/  @!P0 LOP3.LUT R24, R59, 0xffff0000, RZ, 0xc0, !PT ;  /* 0xffff00003b188812 */ /* 0x000fe200078ec0ff */
[C---:B-----5:R-:W-:Y:S01]  /*9ba0*/  @!P0 IMAD.U32 R38, R44.reuse, 0x10000, RZ ;  /* 0x000100002c268824 */ /* 0x060fe200078e00ff */
[----:B------:R-:W-:Y:S01]  /*9bb0*/  @!P0 LOP3.LUT R40, R44, 0xffff0000, RZ, 0xc0, !PT ;  /* 0xffff00002c288812 */ /* 0x000fe200078ec0ff */
[----:B------:R-:W-:Y:S01]  /*9bc0*/  @!P0 FMUL.FTZ R0, R36, R35 ;  /* 0x0000002324008220 */ /* 0x000fe20000410000 */
[----:B------:R-:W-:Y:S01]  /*9bd0*/  @!P0 SHF.L.U32 R41, R45, 0x10, RZ ;  /* 0x000000102d298819 */ /* 0x000fe200000006ff */
[----:B------:R-:W-:Y:S01]  /*9be0*/  @!P1 FADD.FTZ R29, -R29, -RZ ;  /* 0x800000ff1d1d9221 */ /* 0x000fe20000010100 */
[----:B------:R-:W-:Y:S01]  /*9bf0*/  @!P0 SHF.L.U32 R20, R23, 0x10, RZ ;  /* 0x0000001017148819 */ /* 0x000fe200000006ff */
[----:B------:R-:W-:Y:S01]  /*9c00*/  @!P0 IMAD.U32 R25, R59, 0x10000, RZ ;  /* 0x000100003b198824 */ /* 0x000fe200078e00ff */
[----:B------:R-:W-:Y:S01]  /*9c10*/  @!P0 LOP3.LUT R23, R23, 0xffff0000, RZ, 0xc0, !PT ;  /* 0xffff000017178812 */ /* 0x000fe200078ec0ff */
        /* <DEDUP_REMOVED lines=39> */
.L_x_775:
[----:B------:R-:W-:Y:S05]  /*9e90*/  BSYNC.RECONVERGENT B1 ;  /* 0x0000000000017941 */ /* 0x000fea0003800200 */
.L_x_774:
[----:B------:R-:W-:Y:S04]  /*9ea0*/  BSSY.RECONVERGENT B1, `(.L_x_778) ;  /* 0x00000ba000017945 */ /* 0x000fe80003800200 */
[----:B------:R-:W-:Y:S05]  /*9eb0*/  @!P6 BRA `(.L_x_779) ;  /* 0x0000000800e0e947 */ /* 0x000fea0003800000 */
[----:B------:R-:W5:Y:S01]  /*9ec0*/  LDC R117, c[0x0][0x440] ;  /* 0x00011000ff757b82 */ /* 0x000f620000000800 */
[----:B------:R-:W-:Y:S07]  /*9ed0*/  BSSY.RECONVERGENT B0, `(.L_x_780) ;  /* 0x000005e000007945 */ /* 0x000fee0003800200 */
[----:B----4-:R-:W4:Y:S08]  /*9ee0*/  LDC.64 R4, c[0x0][0x4a8] ;  /* 0x00012a00ff047b82 */ /* 0x010f300000000a00 */
[----:B------:R-:W1:Y:S01]  /*9ef0*/  LDC.64 R2, c[0x0][0x3b8] ;  /* 0x0000ee00ff027b82 */ /* 0x000e620000000a00 */
[----:B-----5:R-:W-:Y:S02]  /*9f00*/  ISETP.GE.AND P6, PT, R14, R117, PT ;  /* 0x000000750e00720c */ /* 0x020fe40003fc6270 */
[C---:B----4-:R-:W-:Y:S04]  /*9f10*/  LEA R32, P1, R4.reuse, R10, 0x7 ;  /* 0x0000000a04207211 */ /* 0x050fe800078238ff */
[----:B------:R-:W-:Y:S02]  /*9f20*/  LEA.HI.X R33, R4, R11, R5, 0x7, P1 ;  /* 0x0000000b04217211 */ /* 0x000fe400008f3c05 */
[C---:B-1-3--:R-:W-:Y:S04]  /*9f30*/  LEA R130, P0, R2.reuse, R82, 0x7 ;  /* 0x0000005202827211 */ /* 0x04afe800078038ff */
[----:B------:R-:W-:Y:S01]  /*9f40*/  LEA.HI.X R131, R2, R83, R3, 0x7, P0 ;  /* 0x0000005302837211 */ /* 0x000fe200000f3c03 */
[----:B------:R-:W-:Y:S08]  /*9f50*/  @P6 BRA `(.L_x_781) ;  /* 0x0000000400546947 */ /* 0x000ff00003800000 */
        /* <DEDUP_REMOVED lines=85> */
.L_x_781:
[----:B------:R-:W-:Y:S05]  /*a4b0*/  BSYNC.RECONVERGENT B0 ;  /* 0x0000000000007941 */ /* 0x000fea0003800200 */
.L_x_780:
[----:B------:R-:W-:Y:S11]  /*a4c0*/  ISETP.GE.AND P0, PT, R9, R117, PT ;  /* 0x000000750900720c */ /* 0x000ff60003f06270 */
[----:B------:R-:W-:Y:S02]  /*a4d0*/  @!UPT UIADD3 URZ, UPT, UPT, URZ, URZ, URZ ;  /* 0x000000fffffff290 */ /* 0x000fe4000fffe0ff */
[----:B------:R-:W-:Y:S05]  /*a4e0*/  @P0 BRA `(.L_x_779) ;  /* 0x0000000400540947 */ /* 0x000fea0003800000 */
[C---:B------:R-:W-:Y:S01]  /*a4f0*/  ISETP.GE.AND P0, PT, R9.reuse, R13, PT ;  /* 0x0000000d0900720c */ /* 0x040fe20003f06270 */
[----:B------:R-:W3:Y:S11]  /*a500*/  LDG.E.128 R48, desc[UR6][R32.64+0x80] ;  /* 0x0000800620307981 */ /* 0x000ef6000c1e1d00 */
[----:B------:R-:W-:Y:S01]  /*a510*/  @!UPT UIADD3 URZ, UPT, UPT, URZ, URZ, URZ ;  /* 0x000000fffffff290 */ /* 0x000fe2000fffe0ff */
[----:B------:R-:W-:Y:S04]  /*a520*/  @!P0 ISETP.GE.U32.AND P1, PT, R9, R18, PT ;  /* 0x000000120900820c */ /* 0x000fe80003f26070 */
[----:B-12---:R-:W-:Y:S02]  /*a530*/  @!P0 SEL R56, R19, RZ, P1 ;  /* 0x000000ff13388207 */ /* 0x006fe40000800000 */
[----:B------:R-:W-:Y:S02]  /*a540*/  @!P0 SEL R132, R115, RZ, P1 ;  /* 0x000000ff73848207 */ /* 0x000fe40000800000 */
[----:B------:R-:W-:Y:S02]  /*a550*/  @!P0 IADD3 R57, P6, PT, R107, R56, RZ ;  /* 0x000000386b398210 */ /* 0x000fe40007fde0ff */
[----:B------:R-:W-:Y:S03]  /*a560*/  @!P0 SEL R21, R18, R19, !P1 ;  /* 0x0000001312158207 */ /* 0x000fe60004800000 */
[----:B------:R-:W-:Y:S02]  /*a570*/  @!P0 IMAD.SHL.U32 R117, R57, 0x2, RZ ;  /* 0x0000000239758824 */ /* 0x000fe400078e00ff */
[----:B------:R-:W-:Y:S02]  /*a580*/  @!P0 IMAD.X R132, R99, 0x1, R132, P6 ;  /* 0x0000000163848824 */ /* 0x000fe400030e0684 */
[----:B------:R-:W-:Y:S01]  /*a590*/  @!P0 IMAD.WIDE R22, R21, 0x2, R32 ;  /* 0x0000000215168825 */ /* 0x000fe200078e0220 */
[----:B------:R-:W-:Y:S02]  /*a5a0*/  @!P0 IADD3 R58, P6, PT, R117, R86, RZ ;  /* 0x00000056753a8210 */ /* 0x000fe40007fde0ff */
[----:B------:R-:W-:Y:S02]  /*a5b0*/  @!P0 SHF.L.U64.HI R132, R57, 0x1, R132 ;  /* 0x0000000139848819 */ /* 0x000fe40000010284 */
[----:B------:R-:W-:Y:S01]  /*a5c0*/  @!P0 IADD3 R38, P1, PT, R117, R88, RZ ;  /* 0x0000005875268210 */ /* 0x000fe20007f3e0ff */
[----:B------:R-:W2:Y:S01]  /*a5d0*/  @!P0 LDG.E.128 R20, desc[UR6][R22.64+0x80] ;  /* 0x0000800616148981 */ /* 0x000ea2000c1e1d00 */
[C---:B------:R-:W-:Y:S03]  /*a5e0*/  @!P0 IADD3.X R59, PT, PT, R132.reuse, R87, RZ, P6, !PT ;  /* 0x00000057843b8210 */ /* 0x040fe600037fe4ff */
[----:B------:R-:W-:Y:S01]  /*a5f0*/  @!P0 IMAD.X R39, R132, 0x1, R89, P1 ;  /* 0x0000000184278824 */ /* 0x000fe200008e0659 */
[----:B------:R-:W-:Y:S03]  /*a600*/  ISETP.GE.U32.OR P1, PT, R9, R18, P0 ;  /* 0x000000120900720c */ /* 0x000fe60000726470 */
[----:B------:R-:W4:Y:S08]  /*a610*/  @!P0 LDG.E.128 R56, desc[UR6][R58.64+0x80] ;  /* 0x000080063a388981 */ /* 0x000f30000c1e1d00 */
[----:B------:R3:W5:Y:S02]  /*a620*/  @!P0 LDG.E.128 R44, desc[UR6][R38.64+0x80] ;  /* 0x00008006262c8981 */ /* 0x000764000c1e1d00 */
[C---:B---3--:R-:W-:Y:S01]  /*a630*/  @!P0 LOP3.LUT R39, R48.reuse, 0xffff0000, RZ, 0xc0, !PT ;  /* 0xffff000030278812 */ /* 0x048fe200078ec0ff */
[----:B------:R-:W-:Y:S01]  /*a640*/  @!P0 IMAD.U32 R37, R48, 0x10000, RZ ;  /* 0x0001000030258824 */ /* 0x000fe200078e00ff */
[----:B------:R-:W-:Y:S02]  /*a650*/  @!P0 SHF.L.U32 R42, R49, 0x10, RZ ;  /* 0x00000010312a8819 */ /* 0x000fe400000006ff */
[C---:B--2---:R-:W-:Y:S01]  /*a660*/  @!P0 LOP3.LUT R34, R20.reuse, 0xffff0000, RZ, 0xc0, !PT ;  /* 0xffff000014228812 */ /* 0x044fe200078ec0ff */
        /* <DEDUP_REMOVED lines=61> */
.L_x_779:
[----:B------:R-:W-:Y:S05]  /*aa40*/  BSYNC.RECONVERGENT B1 ;  /* 0x0000000000017941 */ /* 0x000fea0003800200 */
.L_x_778:
[----:B------:R-:W-:Y:S04]  /*aa50*/  BSSY.RECONVERGENT B1, `(.L_x_782) ;  /* 0x00000bc000017945 */ /* 0x000fe80003800200 */
[----:B------:R-:W-:Y:S05]  /*aa60*/  @!P5 BRA `(.L_x_783) ;  /* 0x0000000800e8d947 */ /* 0x000fea0003800000 */
        /* <DEDUP_REMOVED lines=97> */
.L_x_785:
[----:B------:R-:W-:Y:S05]  /*b080*/  BSYNC.RECONVERGENT B0 ;  /* 0x0000000000007941 */ /* 0x000fea0003800200 */
.L_x_784:
        /* <DEDUP_REMOVED lines=88> */
.L_x_783:
[----:B------:R-:W-:Y:S05]  /*b610*/  BSYNC.RECONVERGENT B1 ;  /* 0x0000000000017941 */ /* 0x000fea0003800200 */
.L_x_782:
[----:B------:R-:W-:Y:S04]  /*b620*/  BSSY.RECONVERGENT B1, `(.L_x_786) ;  /* 0x00000bb000017945 */ /* 0x000fe80003800200 */
[----:B------:R-:W-:Y:S05]  /*b630*/  @!P4 BRA `(.L_x_787) ;  /* 0x0000000800e4c947 */ /* 0x000fea0003800000 */
[----:B------:R-:W5:Y:S01]  /*b640*/  LDC R0, c[0x0][0x440] ;  /* 0x00011000ff007b82 */ /* 0x000f620000000800 */
[----:B------:R-:W-:Y:S07]  /*b650*/  BSSY.RECONVERGENT B0, `(.L_x_788) ;  /* 0x0000061000007945 */ /* 0x000fee0003800200 */
[----:B----4-:R-:W4:Y:S08]  /*b660*/  LDC.64 R4, c[0x0][0x4a8] ;  /* 0x00012a00ff047b82 */ /* 0x010f300000000a00 */
[----:B------:R-:W1:Y:S01]  /*b670*/  LDC.64 R2, c[0x0][0x3b8] ;  /* 0x0000ee00ff027b82 */ /* 0x000e620000000a00 */
[----:B----4-:R-:W-:Y:S01]  /*b680*/  IMAD.WIDE.U32 R32, R4, 0xc0, R10 ;  /* 0x000000c004207825 */ /* 0x010fe200078e000a */
[-C--:B-----5:R-:W-:Y:S02]  /*b690*/  ISETP.GE.AND P0, PT, R14, R0.reuse, PT ;  /* 0x000000000e00720c */ /* 0x0a0fe40003f06270 */
[----:B------:R-:W-:Y:S01]  /*b6a0*/  ISETP.GE.AND P4, PT, R9, R0, PT ;  /* 0x000000000900720c */ /* 0x000fe20003f86270 */
        /* <DEDUP_REMOVED lines=91> */
.L_x_789:
[----:B------:R-:W-:Y:S05]  /*bc60*/  BSYNC.RECONVERGENT B0 ;  /* 0x0000000000007941 */ /* 0x000fea0003800200 */
.L_x_788:
        /* <DEDUP_REMOVED lines=86> */
.L_x_787:
[----:B------:R-:W-:Y:S05]  /*c1d0*/  BSYNC.RECONVERGENT B1 ;  /* 0x0000000000017941 */ /* 0x000fea0003800200 */
.L_x_786:
        /* <DEDUP_REMOVED lines=100> */
.L_x_793:
[----:B------:R-:W-:Y:S05]  /*c820*/  BSYNC.RECONVERGENT B0 ;  /* 0x0000000000007941 */ /* 0x000fea0003800200 */
.L_x_792:
[----:B------:R-:W-:Y:S05]  /*c830*/  @P3 BRA `(.L_x_791) ;  /* 0x0000000400543947 */ /* 0x000fea0003800000 */
[C---:B------:R-:W-:Y:S01]  /*c840*/  ISETP.GE.AND P0, PT, R9.reuse, R13, PT ;  /* 0x0000000d0900720c */ /* 0x040fe20003f06270 */
[----:B------:R-:W3:Y:S11]  /*c850*/  LDG.E.128 R40, desc[UR6][R24.64+0x80] ;  /* 0x0000800618287981 */ /* 0x000ef6000c1e1d00 */
[----:B------:R-:W-:Y:S01]  /*c860*/  @!UPT UIADD3 URZ, UPT, UPT, URZ, URZ, URZ ;  /* 0x000000fffffff290 */ /* 0x000fe2000fffe0ff */
[----:B------:R-:W-:Y:S04]  /*c870*/  @!P0 ISETP.GE.U32.AND P1, PT, R9, R18, PT ;  /* 0x000000120900820c */ /* 0x000fe80003f26070 */
[----:B------:R-:W-:Y:S02]  /*c880*/  @!P0 SEL R0, R19, RZ, P1 ;  /* 0x000000ff13008207 */ /* 0x000fe40000800000 */
[----:B------:R-:W-:Y:S02]  /*c890*/  @!P0 SEL R5, R115, RZ, P1 ;  /* 0x000000ff73058207 */ /* 0x000fe40000800000 */
[----:B------:R-:W-:Y:S02]  /*c8a0*/  @!P0 IADD3 R0, P3, PT, R109, R0, RZ ;  /* 0x000000006d008210 */ /* 0x000fe40007f7e0ff */
[----:B------:R-:W-:Y:S03]  /*c8b0*/  @!P0 SEL R19, R18, R19, !P1 ;  /* 0x0000001312138207 */ /* 0x000fe60004800000 */
[----:B------:R-:W-:Y:S02]  /*c8c0*/  @!P0 IMAD.SHL.U32 R3, R0, 0x2, RZ ;  /* 0x0000000200038824 */ /* 0x000fe400078e00ff */
[----:B------:R-:W-:Y:S02]  /*c8d0*/  @!P0 IMAD.X R5, R96, 0x1, R5, P3 ;  /* 0x0000000160058824 */ /* 0x000fe400018e0605 */
[----:B------:R-:W-:Y:S01]  /*c8e0*/  @!P0 IMAD.WIDE R20, R19, 0x2, R24 ;  /* 0x0000000213148825 */ /* 0x000fe200078e0218 */
[C---:B------:R-:W-:Y:S02]  /*c8f0*/  @!P0 IADD3 R28, P1, PT, R3.reuse, R86, RZ ;  /* 0x00000056031c8210 */ /* 0x040fe40007f3e0ff */
[----:B------:R-:W-:Y:S03]  /*c900*/  @!P0 SHF.L.U64.HI R0, R0, 0x1, R5 ;  /* 0x0000000100008819 */ /* 0x000fe60000010205 */
[----:B------:R-:W4:Y:S01]  /*c910*/  @!P0 LDG.E.128 R20, desc[UR6][R20.64+0x80] ;  /* 0x0000800614148981 */ /* 0x000f22000c1e1d00 */
[C---:B------:R-:W-:Y:S02]  /*c920*/  @!P0 IADD3.X R29, PT, PT, R0.reuse, R87, RZ, P1, !PT ;  /* 0x00000057001d8210 */ /* 0x040fe40000ffe4ff */
[----:B------:R-:W-:Y:S05]  /*c930*/  @!P0 IADD3 R26, P1, PT, R3, R88, RZ ;  /* 0x00000058031a8210 */ /* 0x000fea0007f3e0ff */
[----:B------:R-:W5:Y:S01]  /*c940*/  @!P0 LDG.E.128 R28, desc[UR6][R28.64+0x80] ;  /* 0x000080061c1c8981 */ /* 0x000f62000c1e1d00 */
[----:B------:R-:W-:Y:S01]  /*c950*/  @!P0 IMAD.X R27, R0, 0x1, R89, P1 ;  /* 0x00000001001b8824 */ /* 0x000fe200008e0659 */
[----:B------:R-:W-:Y:S06]  /*c960*/  ISETP.GE.U32.OR P1, PT, R9, R18, P0 ;  /* 0x000000120900720c */ /* 0x000fec0000726470 */
[----:B------:R2:W3:Y:S01]  /*c970*/  @!P0 LDG.E.128 R36, desc[UR6][R26.64+0x80] ;  /* 0x000080061a248981 */ /* 0x0004e2000c1e1d00 */
[C---:B----4-:R-:W-:Y:S01]  /*c980*/  @!P0 SHF.L.U32 R7, R23.reuse, 0x10, RZ ;  /* 0x0000001017078819 */ /* 0x050fe200000006ff */
[----:B------:R-:W-:Y:S01]  /*c990*/  @!P0 IMAD.U32 R5, R22, 0x10000, RZ ;  /* 0x0001000016058824 */ /* 0x000fe200078e00ff */
[----:B------:R-:W-:Y:S01]  /*c9a0*/  @!P0 LOP3.LUT R13, R23, 0xffff0000, RZ, 0xc0, !PT ;  /* 0xffff0000170d8812 */ /* 0x000fe200078ec0ff */
[----:B------:R-:W-:Y:S01]  /*c9b0*/  @!P0 IMAD.U32 R0, R20, 0x10000, RZ ;  /* 0x0001000014008824 */ /* 0x000fe200078e00ff */
[----:B------:R-:W-:Y:S02]  /*c9c0*/  @!P0 LOP3.LUT R6, R22, 0xffff0000, RZ, 0xc0, !PT ;  /* 0xffff000016068812 */ /* 0x000fe400078ec0ff */
[----:B------:R-:W-:Y:S02]  /*c9d0*/  @!P0 SHF.L.U32 R3, R21, 0x10, RZ ;  /* 0x0000001015038819 */ /* 0x000fe400000006ff */
[C---:B-----5:R-:W-:Y:S01]  /*c9e0*/  @!P0 LOP3.LUT R23, R28.reuse, 0xffff0000, RZ, 0xc0, !PT ;  /* 0xffff00001c178812 */ /* 0x060fe200078ec0ff */
[----:B--2---:R-:W-:Y:S01]  /*c9f0*/  @!P0 IMAD.U32 R27, R28, 0x10000, RZ ;  /* 0x000100001c1b8824 */ /* 0x004fe200078e00ff */
[----:B------:R-:W-:Y:S02]  /*ca00*/  @!P0 SHF.L.U32 R22, R29, 0x10, RZ ;  /* 0x000000101d168819 */ /* 0x000fe400000006ff */
[----:B------:R-:W-:Y:S01]  /*ca10*/  @!P0 LOP3.LUT R4, R21, 0xffff0000, RZ, 0xc0, !PT ;  /* 0xffff000015048812 */ /* 0x000fe200078ec0ff */
[----:B------:R-:W-:Y:S01]  /*ca20*/  @!P1 FADD.FTZ R27, -R27, -RZ ;  /* 0x800000ff1b1b9221 */ /* 0x000fe20000010100 */
[----:B------:R-:W-:Y:S01]  /*ca30*/  @!P0 LOP3.LUT R2, R20, 0xffff0000, RZ, 0xc0, !PT ;  /* 0xffff000014028812 */ /* 0x000fe200078ec0ff */
[C---:B------:R-:W-:Y:S01]  /*ca40*/  @!P0 IMAD.U32 R20, R30.reuse, 0x10000, RZ ;  /* 0x000100001e148824 */ /* 0x040fe200078e00ff */
[----:B------:R-:W-:Y:S01]  /*ca50*/  @!P0 LOP3.LUT R21, R29, 0xffff0000, RZ, 0xc0, !PT ;  /* 0xffff00001d158812 */ /* 0x000fe200078ec0ff */
[----:B------:R-:W-:Y:S01]  /*ca60*/  @!P1 FADD.FTZ R23, -R23, -RZ ;  /* 0x800000ff17179221 */ /* 0x000fe20000010100 */
[----:B------:R-:W-:Y:S01]  /*ca70*/  @!P0 LOP3.LUT R19, R30, 0xffff0000, RZ, 0xc0, !PT ;  /* 0xffff00001e138812 */ /* 0x000fe200078ec0ff */
[----:B------:R-:W-:Y:S01]  /*ca80*/  @!P0 FMUL.FTZ R0, R0, R27 ;  /* 0x0000001b00008220 */ /* 0x000fe20000410000 */
[C---:B------:R-:W-:Y:S01]  /*ca90*/  @!P0 SHF.L.U32 R18, R31.reuse, 0x10, RZ ;  /* 0x000000101f128819 */ /* 0x040fe200000006ff */
[----:B---3--:R-:W-:Y:S01]  /*caa0*/  @!P0 IMAD.U32 R27, R40, 0x10000, RZ ;  /* 0x00010000281b8824 */ /* 0x008fe200078e00ff */
[----:B------:R-:W-:Y:S01]  /*cab0*/  @!P0 LOP3.LUT R8, R31, 0xffff0000, RZ, 0xc0, !PT ;  /* 0xffff00001f088812 */ /* 0x000fe200078ec0ff */
[C---:B------:R-:W-:Y:S01]  /*cac0*/  @!P0 IMAD.U32 R26, R36.reuse, 0x10000, RZ ;  /* 0x00010000241a8824 */ /* 0x040fe200078e00ff */
[----:B------:R-:W-:Y:S01]  /*cad0*/  @!P0 LOP3.LUT R28, R36, 0xffff0000, RZ, 0xc0, !PT ;  /* 0xffff0000241c8812 */ /* 0x000fe200078ec0ff */
[----:B------:R-:W-:Y:S01]  /*cae0*/  @!P1 FADD.FTZ R22, -R22, -RZ ;  /* 0x800000ff16169221 */ /* 0x000fe20000010100 */
[----:B------:R-:W-:Y:S01]  /*caf0*/  @!P0 LOP3.LUT R29, R40, 0xffff0000, RZ, 0xc0, !PT ;  /* 0xffff0000281d8812 */ /* 0x000fe200078ec0ff */
[----:B------:R-:W-:Y:S01]  /*cb00*/  @!P0 FMUL.FTZ R2, R2, R23 ;  /* 0x0000001702028220 */ /* 0x000fe20000410000 */
[----:B------:R-:W-:Y:S01]  /*cb10*/  @!P0 SHF.L.U32 R31, R37, 0x10, RZ ;  /* 0x00000010251f8819 */ /* 0x000fe200000006ff */
[----:B------:R-:W-:Y:S01]  /*cb20*/  @!P1 FADD.FTZ R21, -R21, -RZ ;  /* 0x800000ff15159221 */ /* 0x000fe20000010100 */
[----:B------:R-:W-:Y:S01]  /*cb30*/  @!P0 SHF.L.U32 R30, R41, 0x10, RZ ;  /* 0x00000010291e8819 */ /* 0x000fe200000006ff */
[----:B------:R-:W-:Y:S01]  /*cb40*/  @!P1 FADD.FTZ R20, -R20, -RZ ;  /* 0x800000ff14149221 */ /* 0x000fe20000010100 */
[----:B------:R-:W-:Y:S01]  /*cb50*/  @!P0 LOP3.LUT R32, R37, 0xffff0000, RZ, 0xc0, !PT ;  /* 0xffff000025208812 */ /* 0x000fe200078ec0ff */
[----:B------:R-:W-:Y:S01]  /*cb60*/  @!P0 FFMA.FTZ R0, R27, R26, R0 ;  /* 0x0000001a1b008223 */ /* 0x000fe20000010000 */
[----:B------:R-:W-:Y:S01]  /*cb70*/  @!P0 LOP3.LUT R27, R41, 0xffff0000, RZ, 0xc0, !PT ;  /* 0xffff0000291b8812 */ /* 0x000fe200078ec0ff */
[----:B------:R-:W-:Y:S01]  /*cb80*/  @!P0 FMUL.FTZ R3, R3, R22 ;  /* 0x0000001603038220 */ /* 0x000fe20000410000 */
[----:B------:R-:W-:Y:S01]  /*cb90*/  @!P0 LOP3.LUT R34, R38, 0xffff0000, RZ, 0xc0, !PT ;  /* 0xffff000026228812 */ /* 0x000fe200078ec0ff */
[----:B------:R-:W-:Y:S01]  /*cba0*/  @!P1 FADD.FTZ R19, -R19, -RZ ;  /* 0x800000ff13139221 */ /* 0x000fe20000010100 */
[C---:B------:R-:W-:Y:S01]  /*cbb0*/  @!P0 SHF.L.U32 R35, R39.reuse, 0x10, RZ ;  /* 0x0000001027238819 */ /* 0x040fe200000006ff */
[----:B------:R-:W-:Y:S01]  /*cbc0*/  @!P1 FADD.FTZ R18, -R18, -RZ ;  /* 0x800000ff12129221 */ /* 0x000fe20000010100 */
[----:B------:R-:W-:Y:S01]  /*cbd0*/  @!P0 LOP3.LUT R36, R39, 0xffff0000, RZ, 0xc0, !PT ;  /* 0xffff000027248812 */ /* 0x000fe200078ec0ff */
        /* <DEDUP_REMOVED lines=27> */
.L_x_791:
[----:B------:R-:W-:Y:S05]  /*cd90*/  BSYNC.RECONVERGENT B1 ;  /* 0x0000000000017941 */ /* 0x000fea0003800200 */
.L_x_790:
[----:B------:R-:W5:Y:S08]  /*cda0*/  LDC R3, c[0x0][0x450] ;  /* 0x00011400ff037b82 */ /* 0x000f700000000800 */
[----:B------:R-:W1:Y:S01]  /*cdb0*/  LDC R13, c[0x0][0x450] ;  /* 0x00011400ff0d7b82 */ /* 0x000e620000000800 */
[----:B-----5:R-:W-:Y:S05]  /*cdc0*/  IMAD.U32 R3, R3, -0x40, RZ ;  /* 0xffffffc003037824 */ /* 0x020fea00078e00ff */
[C---:B------:R-:W-:Y:S02]  /*cdd0*/  LEA R88, P1, R3.reuse, R88, 0x1 ;  /* 0x0000005803587211 */ /* 0x040fe400078208ff */
[C---:B------:R-:W-:Y:S02]  /*cde0*/  LEA R86, P0, R3.reuse, R86, 0x1 ;  /* 0x0000005603567211 */ /* 0x040fe400078008ff */
[C---:B------:R-:W-:Y:S02]  /*cdf0*/  LEA.HI.X.SX32 R89, R3.reuse, R89, 0x1, P1 ;  /* 0x0000005903597211 */ /* 0x040fe400008f0eff */
[----:B-1----:R-:W-:Y:S09]  /*ce00*/  LEA.HI.X.SX32 R87, R3, R87, 0x1, P0 ;  /* 0x0000005703577211 */ /* 0x002ff200000f0eff */
.L_x_728:
[----:B------:R-:W-:Y:S05]  /*ce10*/  BSYNC.RECONVERGENT B2 ;  /* 0x0000000000027941 */ /* 0x000fea0003800200 */
.L_x_712:
[----:B------:R-:W-:Y:S04]  /*ce20*/  ISETP.NE.U32.AND P3, PT, RZ, UR12, PT ;  /* 0x0000000cff007c0c */ /* 0x000fe8000bf65070 */
[----:B------:R-:W-:Y:S11]  /*ce30*/  ISETP.NE.AND.EX P3, PT, RZ, UR13, PT, P3 ;  /* 0x0000000dff007c0c */ /* 0x000ff6000bf65330 */
[----:B------:R-:W-:Y:S02]  /*ce40*/  @!UPT UIADD3 URZ, UPT, UPT, URZ, URZ, URZ ;  /* 0x000000fffffff290 */ /* 0x000fe4000fffe0ff */
[----:B-1----:R-:W1:Y:S01]  /*ce50*/  @!P3 LDC R2, c[0x0][0x3c0] ;  /* 0x0000f000ff02bb82 */ /* 0x002e620000000800 */
[----:B------:R-:W-:Y:S07]  /*ce60*/  @!P3 IMAD.MOV.U32 R3, RZ, RZ, RZ ;  /* 0x000000ffff03b224 */ /* 0x000fee00078e00ff */
[----:B------:R-:W5:Y:S01]  /*ce70*/  @!P3 LDC R0, c[0x0][0x3b8] ;  /* 0x0000ee00ff00bb82 */ /* 0x000f620000000800 */
[----:B------:R-:W-:Y:S01]  /*ce80*/  @!P3 IADD3 R3, P0, PT, RZ, -R3, RZ ;  /* 0x80000003ff03b210 */ /* 0x000fe20007f1e0ff */
[----:B-----5:R-:W-:Y:S02]  /*ce90*/  @!P3 IMAD.SHL.U32 R0, R0, 0x80, RZ ;  /* 0x000000800000b824 */ /* 0x020fe400078e00ff */
[----:B-1----:R-:W-:Y:S02]  /*cea0*/  @!P3 IMAD.SHL.U32 R2, R2, 0x80, RZ ;  /* 0x000000800202b824 */ /* 0x002fe400078e00ff */
[----:B------:R-:W-:Y:S02]  /*ceb0*/  @!P3 IMAD.X R0, RZ, RZ, ~R0, P0 ;  /* 0x000000ffff00b224 */ /* 0x000fe400000e0e00 */
[----:B------:R-:W-:Y:S05]  /*cec0*/  @!P3 IMAD.X R2, RZ, RZ, ~R2, P0 ;  /* 0x000000ffff02b224 */ /* 0x000fea00000e0e02 */
[C---:B--234-:R-:W-:Y:S02]  /*ced0*/  @!P3 SHF.R.S64 R5, R3.reuse, 0x1f, R2 ;  /* 0x0000001f0305b819 */ /* 0x05cfe40000001002 */
[----:B------:R-:W-:Y:S02]  /*cee0*/  @!P3 SHF.R.S64 R3, R3, 0x1f, R0 ;  /* 0x0000001f0303b819 */ /* 0x000fe40000001000 */
[----:B------:R-:W-:Y:S02]  /*cef0*/  @!P3 IADD3 R80, P1, PT, R5, R80, RZ ;  /* 0x000000500550b210 */ /* 0x000fe40007f3e0ff */
[----:B------:R-:W-:Y:S02]  /*cf00*/  @!P3 IADD3 R82, P0, PT, R3, R82, RZ ;  /* 0x000000520352b210 */ /* 0x000fe40007f1e0ff */
[----:B------:R-:W-:Y:S02]  /*cf10*/  @!P3 LEA.HI.X.SX32 R81, R2, R81, 0x1, P1 ;  /* 0x000000510251b211 */ /* 0x000fe400008f0eff */
[----:B------:R-:W-:Y:S01]  /*cf20*/  @!P3 LEA.HI.X.SX32 R83, R0, R83, 0x1, P0 ;  /* 0x000000530053b211 */ /* 0x000fe200000f0eff */
[----:B------:R-:W-:Y:S08]  /*cf30*/  @!P3 BRA `(.L_x_794) ;  /* 0x000000040020b947 */ /* 0x000ff00003800000 */
[----:B------:R-:W-:Y:S11]  /*cf40*/  ISETP.GT.AND P0, PT, R104, R79, PT ;  /* 0x0000004f6800720c */ /* 0x000ff60003f04270 */
[----:B------:R-:W-:Y:S02]  /*cf50*/  @!UPT UIADD3 URZ, UPT, UPT, URZ, URZ, URZ ;  /* 0x000000fffffff290 */ /* 0x000fe4000fffe0ff */
[----:B------:R-:W-:Y:S05]  /*cf60*/  @!P0 BRA `(.L_x_794) ;  /* 0x0000000400148947 */ /* 0x000fea0003800000 */
[----:B------:R-:W1:Y:S01]  /*cf70*/  LDC R3, c[0x0][0x4f0] ;  /* 0x00013c00ff037b82 */ /* 0x000e620000000800 */
[----:B------:R-:W-:Y:S02]  /*cf80*/  MOV R18, RZ ;  /* 0x000000ff00127202 */ /* 0x000fe40000000f00 */
[----:B------:R-:W-:Y:S02]  /*cf90*/  IABS R4, R122 ;  /* 0x0000007a00047213 */ /* 0x000fe40000000000 */
[----:B-1----:R-:W-:Y:S04]  /*cfa0*/  IABS R0, R3 ;  /* 0x0000000300007213 */ /* 0x002fe80000000000 */
[----:B------:R-:W1:Y:S10]  /*cfb0*/  I2F.RP R7, R0 ;  /* 0x0000000000077306 */ /* 0x000e740000209400 */
[----:B-1----:R-:W1:Y:S02]  /*cfc0*/  MUFU.RCP R2, R7 ;  /* 0x0000000700027308 */ /* 0x002e640000001000 */
[----:B-1----:R-:W-:Y:S08]  /*cfd0*/  VIADD R6, R2, 0xffffffe ;  /* 0x0ffffffe02067836 */ /* 0x002ff00000000000 */
[----:B------:R-:W1:Y:S02]  /*cfe0*/  F2I.FTZ.U32.TRUNC.NTZ R19, R6 ;  /* 0x0000000600137305 */ /* 0x000e64000021f000 */
[--C-:B-1----:R-:W-:Y:S04]  /*cff0*/  IMAD.MOV R2, RZ, RZ, -R19.reuse ;  /* 0x000000ffff027224 */ /* 0x102fe800078e0a13 */
[----:B------:R-:W-:Y:S01]  /*d000*/  IMAD R5, R2, R0, RZ ;  /* 0x0000000002057224 */ /* 0x000fe200078e02ff */
[----:B------:R-:W-:Y:S03]  /*d010*/  IABS R2, R106 ;  /* 0x0000006a00027213 */ /* 0x000fe60000000000 */
        /* <DEDUP_REMOVED lines=9> */
[----:B------:R-:W-:Y:S01]  /*d0b0*/  @!P4 IADD3 R5, PT, PT, R5, 0x1, RZ ;  /* 0x000000010505c810 */ /* 0x000fe20007ffe0ff */
[----:B------:R-:W-:Y:S01]  /*d0c0*/  @!P4 IMAD.IADD R4, R4, 0x1, -R0 ;  /* 0x000000010404c824 */ /* 0x000fe200078e0a00 */
[-C--:B------:R-:W-:Y:S01]  /*d0d0*/  @!P0 IADD3 R2, PT, PT, R2, -R0.reuse, RZ ;  /* 0x8000000002028210 */ /* 0x080fe20007ffe0ff */
[----:B------:R-:W-:Y:S01]  /*d0e0*/  @!P0 VIADD R7, R7, 0x1 ;  /* 0x0000000107078836 */ /* 0x000fe20000000000 */
[----:B------:R-:W-:Y:S02]  /*d0f0*/  ISETP.NE.AND P0, PT, R3, RZ, PT ;  /* 0x000000ff0300720c */ /* 0x000fe40003f05270 */
[-C--:B------:R-:W-:Y:S02]  /*d100*/  ISETP.GE.U32.AND P5, PT, R2, R0.reuse, PT ;  /* 0x000000000200720c */ /* 0x080fe40003fa6070 */
[----:B------:R-:W-:Y:S02]  /*d110*/  ISETP.GE.U32.AND P6, PT, R4, R0, PT ;  /* 0x000000000400720c */ /* 0x000fe40003fc6070 */
[-C--:B------:R-:W-:Y:S02]  /*d120*/  LOP3.LUT R0, R106, R3.reuse, RZ, 0x3c, !PT ;  /* 0x000000036a007212 */ /* 0x080fe400078e3cff */
[-C--:B------:R-:W-:Y:S02]  /*d130*/  LOP3.LUT R2, R122, R3.reuse, RZ, 0x3c, !PT ;  /* 0x000000037a027212 */ /* 0x080fe400078e3cff */
[----:B------:R-:W-:Y:S02]  /*d140*/  ISETP.GE.AND P1, PT, R0, RZ, PT ;  /* 0x000000ff0000720c */ /* 0x000fe40003f26270 */
[----:B------:R-:W-:Y:S02]  /*d150*/  ISETP.GE.AND P3, PT, R2, RZ, PT ;  /* 0x000000ff0200720c */ /* 0x000fe40003f66270 */
[----:B------:R-:W-:Y:S01]  /*d160*/  LOP3.LUT R0, RZ, R3, RZ, 0x33, !PT ;  /* 0x00000003ff007212 */ /* 0x000fe200078e33ff */
[----:B------:R-:W-:Y:S02]  /*d170*/  @P5 VIADD R7, R7, 0x1 ;  /* 0x0000000107075836 */ /* 0x000fe40000000000 */
[----:B------:R-:W-:Y:S06]  /*d180*/  @P6 IADD3 R5, PT, PT, R5, 0x1, RZ ;  /* 0x0000000105056810 */ /* 0x000fec0007ffe0ff */
[----:B------:R-:W-:Y:S02]  /*d190*/  @!P1 IMAD.MOV R7, RZ, RZ, -R7 ;  /* 0x000000ffff079224 */ /* 0x000fe400078e0a07 */
[----:B------:R-:W-:Y:S03]  /*d1a0*/  @!P3 IADD3 R5, PT, PT, -R5, RZ, RZ ;  /* 0x000000ff0505b210 */ /* 0x000fe60007ffe1ff */
[C---:B------:R-:W-:Y:S02]  /*d1b0*/  SEL R2, R0.reuse, R7, !P0 ;  /* 0x0000000700027207 */ /* 0x040fe40004000000 */
[----:B------:R-:W-:Y:S02]  /*d1c0*/  SEL R5, R0, R5, !P0 ;  /* 0x0000000500057207 */ /* 0x000fe40004000000 */
[CC--:B------:R-:W-:Y:S02]  /*d1d0*/  LEA R18, P1, R2.reuse, R210.reuse, 0x2 ;  /* 0x000000d202127211 */ /* 0x0c0fe400078210ff */
[C---:B------:R-:W-:Y:S01]  /*d1e0*/  LEA R22, P0, R5.reuse, R210, 0x2 ;  /* 0x000000d205167211 */ /* 0x040fe200078010ff */
[C---:B------:R-:W-:Y:S01]  /*d1f0*/  IMAD.IADD R0, R5.reuse, 0x1, -R2 ;  /* 0x0000000105007824 */ /* 0x040fe200078e0a02 */
[-C--:B------:R-:W-:Y:S02]  /*d200*/  LEA.HI.X.SX32 R19, R2, R211.reuse, 0x2, P1 ;  /* 0x000000d302137211 */ /* 0x080fe400008f16ff */
[----:B------:R-:W-:Y:S01]  /*d210*/  LEA.HI.X.SX32 R23, R5, R211, 0x2, P0 ;  /* 0x000000d305177211 */ /* 0x000fe200000f16ff */
[----:B------:R-:W-:Y:S02]  /*d220*/  IMAD R0, R0, R3, -0x80 ;  /* 0xffffff8000007424 */ /* 0x000fe400078e0203 */
[----:B------:R-:W2:Y:S02]  /*d230*/  LDG.E R7, desc[UR6][R18.64] ;  /* 0x0000000612077981 */ /* 0x000ea4000c1e1900 */
[----:B------:R-:W-:Y:S01]  /*d240*/  IMAD.WIDE.U32 R20, R0, UR14, RZ ;  /* 0x0000000e00147c25 */ /* 0x000fe2000f8e00ff */
[----:B------:R-:W-:Y:S01]  /*d250*/  SHF.R.S32.HI R5, RZ, 0x1f, R0 ;  /* 0x0000001fff057819 */ /* 0x000fe20000011400 */
[----:B------:R-:W2:Y:S02]  /*d260*/  LDG.E R4, desc[UR6][R22.64] ;  /* 0x0000000616047981 */ /* 0x000ea4000c1e1900 */
[----:B--2---:R-:W-:Y:S02]  /*d270*/  IADD3 R7, PT, PT, R7, -R4, RZ ;  /* 0x8000000407077210 */ /* 0x004fe40007ffe0ff */
[C---:B------:R-:W-:Y:S02]  /*d280*/  IMAD R4, R5.reuse, UR14, RZ ;  /* 0x0000000e05047c24 */ /* 0x040fe4000f8e02ff */
[----:B------:R-:W-:Y:S01]  /*d290*/  IMAD R5, R5, UR4, RZ ;  /* 0x0000000405057c24 */ /* 0x000fe2000f8e02ff */
[----:B------:R-:W-:Y:S01]  /*d2a0*/  SHF.R.S32.HI R6, RZ, 0x1f, R7 ;  /* 0x0000001fff067819 */ /* 0x000fe20000011407 */
[C---:B------:R-:W-:Y:S04]  /*d2b0*/  IMAD.WIDE.U32 R18, R7.reuse, UR8, RZ ;  /* 0x0000000807127c25 */ /* 0x040fe8000f8e00ff */
[----:B------:R-:W-:Y:S02]  /*d2c0*/  IMAD R2, R6, UR8, RZ ;  /* 0x0000000806027c24 */ /* 0x000fe4000f8e02ff */
[----:B------:R-:W-:Y:S02]  /*d2d0*/  IMAD R4, R0, UR15, R4 ;  /* 0x0000000f00047c24 */ /* 0x000fe4000f8e0204 */
[----:B------:R-:W-:Y:S02]  /*d2e0*/  IMAD R2, R7, UR9, R2 ;  /* 0x0000000907027c24 */ /* 0x000fe4000f8e0202 */
[----:B------:R-:W-:Y:S02]  /*d2f0*/  IMAD.IADD R21, R21, 0x1, R4 ;  /* 0x0000000115157824 */ /* 0x000fe400078e0204 */
[----:B------:R-:W-:Y:S01]  /*d300*/  IMAD R6, R6, UR10, RZ ;  /* 0x0000000a06067c24 */ /* 0x000fe2000f8e02ff */
[----:B------:R-:W-:Y:S01]  /*d310*/  IADD3 R19, PT, PT, R19, R2, RZ ;  /* 0x0000000213137210 */ /* 0x000fe20007ffe0ff */
[C---:B------:R-:W-:Y:S04]  /*d320*/  IMAD.WIDE.U32 R20, R7.reuse, UR10, R20 ;  /* 0x0000000a07147c25 */ /* 0x040fe8000f8e0014 */
[----:B------:R-:W-:Y:S01]  /*d330*/  IMAD.WIDE.U32 R18, R0, UR4, R18 ;  /* 0x0000000400127c25 */ /* 0x000fe2000f8e0012 */
[----:B------:R-:W-:Y:S03]  /*d340*/  LEA R80, P1, R20, R80, 0x1 ;  /* 0x0000005014507211 */ /* 0x000fe600078208ff */
[----:B------:R-:W-:Y:S01]  /*d350*/  IMAD R6, R7, UR11, R6 ;  /* 0x0000000b07067c24 */ /* 0x000fe2000f8e0206 */
[----:B------:R-:W-:Y:S01]  /*d360*/  LEA R82, P0, R18, R82, 0x1 ;  /* 0x0000005212527211 */ /* 0x000fe200078008ff */
[----:B------:R-:W-:Y:S02]  /*d370*/  IMAD R5, R0, UR5, R5 ;  /* 0x0000000500057c24 */ /* 0x000fe4000f8e0205 */
[----:B------:R-:W-:Y:S03]  /*d380*/  IMAD.IADD R6, R21, 0x1, R6 ;  /* 0x0000000115067824 */ /* 0x000fe600078e0206 */
[----:B------:R-:W-:Y:S02]  /*d390*/  IADD3 R5, PT, PT, R19, R5, RZ ;  /* 0x0000000513057210 */ /* 0x000fe40007ffe0ff */
[----:B------:R-:W-:Y:S02]  /*d3a0*/  LEA.HI.X R81, R20, R81, R6, 0x1, P1 ;  /* 0x0000005114517211 */ /* 0x000fe400008f0c06 */
[----:B------:R-:W-:Y:S07]  /*d3b0*/  LEA.HI.X R83, R18, R83, R5, 0x1, P0 ;  /* 0x0000005312537211 */ /* 0x000fee00000f0c05 */
.L_x_794:
[----:B------:R-:W-:Y:S02]  /*d3c0*/  IADD3 R84, P1, PT, R84, R91, RZ ;  /* 0x0000005b54547210 */ /* 0x000fe40007f3e0ff */
[----:B------:R-:W-:Y:S03]  /*d3d0*/  IADD3 R10, P0, PT, R10, R93, RZ ;  /* 0x0000005d0a0a7210 */ /* 0x000fe60007f1e0ff */
[----:B------:R-:W-:Y:S02]  /*d3e0*/  IMAD.X R85, R85, 0x1, R90, P1 ;  /* 0x0000000155557824 */ /* 0x000fe400008e065a */
[----:B------:R-:W-:Y:S01]  /*d3f0*/  IMAD.X R11, R11, 0x1, R92, P0 ;  /* 0x000000010b0b7824 */ /* 0x000fe200000e065c */
[----:B------:R-:W-:Y:S07]  /*d400*/  @P2 BRA `(.L_x_795) ;  /* 0xffffff50001c2947 */ /* 0x000fee000383ffff */
.L_x_695:
[----:B------:R-:W1:Y:S01]  /*d410*/  LDC R0, c[0x0][0x450] ;  /* 0x00011400ff007b82 */ /* 0x000e620000000800 */
[----:B------:R-:W-:Y:S01]  /*d420*/  LOP3.LUT R5, R68, 0x1f8, RZ, 0xc0, !PT ;  /* 0x000001f844057812 */ /* 0x000fe200078ec0ff */
[----:B------:R-:W-:Y:S01]  /*d430*/  UMOV UR4, 0x400 ;  /* 0x0000040000047882 */ /* 0x000fe20000000000 */
[----:B------:R-:W-:Y:S02]  /*d440*/  BSSY.RECONVERGENT B3, `(.L_x_796) ;  /* 0x0000558000037945 */ /* 0x000fe40003800200 */
[----:B------:R-:W-:-:S03]  /*d450*/  LOP3.LUT R5, R5, 0x38, R62, 0x78, !PT ;  /* 0x0000003805057812 */ /* 0x000fc600078e783e */
[----:B------:R-:W2:Y:S01]  /*d460*/  S2UR UR5, SR_CgaCtaId ;  /* 0x00000000000579c3 */ /* 0x000ea20000008800 */
[----:B------:R-:W-:-:S07]  /*d470*/  LOP3.LUT R68, R5, 0x1e00, R68, 0xf8, !PT ;  /* 0x00001e0005447812 */ /* 0x000fce00078ef844 */
[----:B------:R-:W3:Y:S08]  /*d480*/  LDC.64 R2, c[0x0][0x3b0] ;  /* 0x0000ec00ff027b82 */ /* 0x000ef00000000a00 */
[----:B------:R-:W-:Y:S01]  /*d490*/  BAR.SYNC.DEFER_BLOCKING 0x0 ;  /* 0x0000000000007b1d */ /* 0x000fe20000010000 */
[----:B-1----:R-:W-:Y:S01]  /*d4a0*/  ISETP.NE.AND P0, PT, R0, RZ, PT ;  /* 0x000000ff0000720c */ /* 0x002fe20003f05270 */
[----:B--2---:R-:W-:-:S06]  /*d4b0*/  ULEA UR5, UR5, UR4, 0x18 ;  /* 0x0000000405057291 */ /* 0x004fcc000f8ec0ff */
[----:B------:R-:W-:Y:S02]  /*d4c0*/  LEA R217, R68, UR5, 0x1 ;  /* 0x0000000544d97c11 */ /* 0x000fe4000f8e08ff */
[C---:B---3--:R-:W-:Y:S01]  /*d4d0*/  SHF.L.U64.HI R8, R2.reuse, 0x4, R3 ;  /* 0x0000000402087819 */ /* 0x048fe20000010203 */
[----:B-----5:R-:W-:-:S03]  /*d4e0*/  IMAD.SHL.U32 R11, R2, 0x10, RZ ;  /* 0x00000010020b7824 */ /* 0x020fc600078e00ff */
[----:B------:R-:W-:Y:S05]  /*d4f0*/  @P0 BRA `(.L_x_797) ;  /* 0x0000000400480947 */ /* 0x000fea0003800000 */
[----:B------:R-:W1:Y:S01]  /*d500*/  LDCU.64 UR8, c[0x0][0x380] ;  /* 0x00007000ff0877ac */ /* 0x000e620008000a00 */
[----:B------:R-:W-:Y:S01]  /*d510*/  IMAD.IADD R5, R205, 0x1, -R64 ;  /* 0x00000001cd057824 */ /* 0x000fe200078e0a40 */
[----:B------:R-:W-:Y:S01]  /*d520*/  BSSY.RECONVERGENT B0, `(.L_x_798) ;  /* 0x000001a000007945 */ /* 0x000fe20003800200 */
[C---:B------:R-:W-:Y:S02]  /*d530*/  VIADD R32, R126.reuse, 0x10 ;  /* 0x000000107e207836 */ /* 0x040fe40000000000 */
[C---:B------:R-:W-:Y:S01]  /*d540*/  VIADD R36, R126.reuse, 0x20 ;  /* 0x000000207e247836 */ /* 0x040fe20000000000 */
[CC--:B------:R-:W-:Y:S01]  /*d550*/  ISETP.GE.AND P1, PT, R126.reuse, R5.reuse, PT ;  /* 0x000000057e00720c */ /* 0x0c0fe20003f26270 */
[----:B------:R-:W-:Y:S01]  /*d560*/  VIADD R38, R126, 0x30 ;  /* 0x000000307e267836 */ /* 0x000fe20000000000 */
[-C--:B------:R-:W-:Y:S02]  /*d570*/  ISETP.GE.AND P4, PT, R32, R5.reuse, PT ;  /* 0x000000052000720c */ /* 0x080fe40003f86270 */
[----:B------:R-:W-:-:S02]  /*d580*/  ISETP.GE.AND P3, PT, R36, R5, PT ;  /* 0x000000052400720c */ /* 0x000fc40003f66270 */
[----:B------:R-:W-:Y:S02]  /*d590*/  ISETP.GE.AND P2, PT, R38, R5, PT ;  /* 0x000000052600720c */ /* 0x000fe40003f46270 */
[----:B-1----:R-:W-:-:S04]  /*d5a0*/  LEA R4, P0, R124, UR8, 0x1 ;  /* 0x000000087c047c11 */ /* 0x002fc8000f8008ff */
[----:B------:R-:W-:Y:S02]  /*d5b0*/  LEA.HI.X R5, R124, UR9, R71, 0x1, P0 ;  /* 0x000000097c057c11 */ /* 0x000fe400080f0c47 */
[----:B------:R-:W-:-:S04]  /*d5c0*/  LEA R6, P0, R11, R4, 0x1 ;  /* 0x000000040b067211 */ /* 0x000fc800078008ff */
[----:B------:R-:W-:Y:S01]  /*d5d0*/  LEA.HI.X R7, R11, R5, R8, 0x1, P0 ;  /* 0x000000050b077211 */ /* 0x000fe200000f0c08 */
[----:B------:R-:W-:Y:S08]  /*d5e0*/  @P1 BRA `(.L_x_799) ;  /* 0x0000000000341947 */ /* 0x000ff00003800000 */
[----:B------:R-:W1:Y:S02]  /*d5f0*/  LDCU UR4, c[0x0][0x440] ;  /* 0x00008800ff0477ac */ /* 0x000e640008000800 */
[----:B-1----:R-:W-:Y:S02]  /*d600*/  ISETP.GE.AND P1, PT, R14, UR4, PT ;  /* 0x000000040e007c0c */ /* 0x002fe4000bf26270 */
[----:B------:R-:W-:-:S11]  /*d610*/  ISETP.GE.AND P0, PT, R9, UR4, PT ;  /* 0x0000000409007c0c */ /* 0x000fd6000bf06270 */
        /* <DEDUP_REMOVED lines=10> */
.L_x_799:
[----:B------:R-:W-:Y:S05]  /*d6c0*/  BSYNC.RECONVERGENT B0 ;  /* 0x0000000000007941 */ /* 0x000fea0003800200 */
.L_x_798:
[----:B------:R-:W-:Y:S04]  /*d6d0*/  BSSY.RECONVERGENT B0, `(.L_x_800) ;  /* 0x0000011000007945 */ /* 0x000fe80003800200 */
[----:B------:R-:W-:Y:S05]  /*d6e0*/  @P4 BRA `(.L_x_801) ;  /* 0x00000000003c4947 */ /* 0x000fea0003800000 */
[----:B------:R-:W2:Y:S02]  /*d6f0*/  LDCU UR4, c[0x0][0x440] ;  /* 0x00008800ff0477ac */ /* 0x000ea40008000800 */
[----:B--2---:R-:W-:Y:S02]  /*d700*/  ISETP.GE.AND P0, PT, R9, UR4, PT ;  /* 0x0000000409007c0c */ /* 0x004fe4000bf06270 */
[----:B------:R-:W-:-:S11]  /*d710*/  ISETP.GE.AND P1, PT, R14, UR4, PT ;  /* 0x000000040e007c0c */ /* 0x000fd6000bf26270 */
[----:B-1----:R-:W-:Y:S02]  /*d720*/  @!P0 IMAD.MOV.U32 R4, RZ, RZ, R6 ;  /* 0x000000ffff048224 */ /* 0x002fe400078e0006 */
        /* <DEDUP_REMOVED lines=11> */
.L_x_801:
[----:B------:R-:W-:Y:S05]  /*d7e0*/  BSYNC.RECONVERGENT B0 ;  /* 0x0000000000007941 */ /* 0x000fea0003800200 */
.L_x_800:
[----:B------:R-:W-:Y:S04]  /*d7f0*/  BSSY.RECONVERGENT B0, `(.L_x_802) ;  /* 0x0000011000007945 */ /* 0x000fe80003800200 */
        /* <DEDUP_REMOVED lines=16> */
.L_x_803:
[----:B------:R-:W-:Y:S05]  /*d900*/  BSYNC.RECONVERGENT B0 ;  /* 0x0000000000007941 */ /* 0x000fea0003800200 */
.L_x_802:
[----:B------:R-:W-:Y:S05]  /*d910*/  @P2 BRA `(.L_x_804) ;  /* 0x0000005000282947 */ /* 0x000fea0003800000 */
[----:B------:R-:W4:Y:S01]  /*d920*/  LDCU UR4, c[0x0][0x440] ;  /* 0x00008800ff0477ac */ /* 0x000f220008000800 */
[----:B-123--:R-:W-:-:S04]  /*d930*/  LEA R4, P2, R2, R6, 0x6 ;  /* 0x0000000602047211 */ /* 0x00efc800078430ff */
        /* <DEDUP_REMOVED lines=14> */
.L_x_797:
[----:B------:R-:W1:Y:S01]  /*da20*/  LDCU.64 UR8, c[0x0][0x470] ;  /* 0x00008e00ff0877ac */ /* 0x000e620008000a00 */
[----:B------:R-:W-:Y:S01]  /*da30*/  IMAD.MOV.U32 R4, RZ, RZ, RZ ;  /* 0x000000ffff047224 */ /* 0x000fe200078e00ff */
[----:B-1----:R-:W-:-:S04]  /*da40*/  ISETP.NE.U32.AND P0, PT, RZ, UR8, PT ;  /* 0x00000008ff007c0c */ /* 0x002fc8000bf05070 */
[----:B------:R-:W-:Y:S01]  /*da50*/  ISETP.NE.AND.EX P0, PT, RZ, UR9, PT, P0 ;  /* 0x00000009ff007c0c */ /* 0x000fe2000bf05300 */
[----:B------:R-:W1:Y:S01]  /*da60*/  LDCU.U8 UR4, c[0x0][0x533] ;  /* 0x0000a660ff0477ac */ /* 0x000e620008000000 */
[----:B------:R-:W2:Y:S11]  /*da70*/  LDCU.64 UR8, c[0x0][0x380] ;  /* 0x00007000ff0877ac */ /* 0x000eb60008000a00 */
[----:B------:R-:W3:Y:S01]  /*da80*/  @P0 LDG.E R4, desc[UR6][R128.64] ;  /* 0x0000000680040981 */ /* 0x000ee2000c1e1900 */
[----:B------:R-:W-:Y:S01]  /*da90*/  IMAD.SHL.U32 R13, R12, 0x10, RZ ;  /* 0x000000100c0d7824 */ /* 0x000fe200078e00ff */
[----:B-1----:R-:W-:Y:S01]  /*daa0*/  UISETP.NE.AND UP0, UPT, UR4, URZ, UPT ;  /* 0x000000ff0400728c */ /* 0x002fe2000bf05270 */
[----:B--2---:R-:W-:-:S04]  /*dab0*/  LEA R34, P0, R124, UR8, 0x1 ;  /* 0x000000087c227c11 */ /* 0x004fc8000f8008ff */
[----:B------:R-:W-:Y:S02]  /*dac0*/  LEA.HI.X R35, R124, UR9, R71, 0x1, P0 ;  /* 0x000000097c237c11 */ /* 0x000fe400080f0c47 */
[----:B---3--:R-:W-:-:S05]  /*dad0*/  IADD3 R67, PT, PT, R4, R67, R64 ;  /* 0x0000004304437210 */ /* 0x008fca0007ffe040 */
[----:B------:R-:W-:-:S05]  /*dae0*/  IMAD R4, R12, R67, RZ ;  /* 0x000000430c047224 */ /* 0x000fca00078e02ff */
[-C--:B------:R-:W-:Y:S02]  /*daf0*/  IADD3 R20, P2, PT, R75, R4.reuse, RZ ;  /* 0x000000044b147210 */ /* 0x080fe40007f5e0ff */
[----:B------:R-:W-:Y:S02]  /*db00*/  IADD3 R10, P1, PT, R74, R4, RZ ;  /* 0x000000044a0a7210 */ /* 0x000fe40007f3e0ff */
[----:B------:R-:W-:-:S05]  /*db10*/  SHF.R.S32.HI R4, RZ, 0x1f, R4 ;  /* 0x0000001fff047819 */ /* 0x000fca0000011404 */
[--C-:B------:R-:W-:Y:S02]  /*db20*/  IMAD.X R22, R73, 0x1, R4.reuse, P2 ;  /* 0x0000000149167824 */ /* 0x100fe400010e0604 */
[----:B------:R-:W-:Y:S01]  /*db30*/  IMAD.X R28, R72, 0x1, R4, P1 ;  /* 0x00000001481c7824 */ /* 0x000fe200008e0604 */
[----:B------:R-:W-:Y:S06]  /*db40*/  BRA.U !UP0, `(.L_x_805) ;  /* 0x0000001d08c07547 */ /* 0x000fec000b800000 */
[----:B------:R-:W-:Y:S01]  /*db50*/  IADD3 R21, PT, PT, -R64, R205, RZ ;  /* 0x000000cd40157210 */ /* 0x000fe20007ffe1ff */
[----:B------:R-:W-:Y:S03]  /*db60*/  BSSY.RECONVERGENT B2, `(.L_x_806) ;  /* 0x0000074000027945 */ /* 0x000fe60003800200 */
[----:B------:R-:W-:-:S13]  /*db70*/  ISETP.GE.AND P0, PT, R126, R21, PT ;  /* 0x000000157e00720c */ /* 0x000fda0003f06270 */
[----:B------:R-:W-:Y:S05]  /*db80*/  @P0 BRA `(.L_x_807) ;  /* 0x0000000400c40947 */ /* 0x000fea0003800000 */
[----:B------:R-:W1:Y:S01]  /*db90*/  LDC R10, c[0x0][0x440] ;  /* 0x00011000ff0a7b82 */ /* 0x000e620000000800 */
[----:B------:R-:W2:Y:S01]  /*dba0*/  LDCU.64 UR10, c[0x0][0x4c8] ;  /* 0x00009900ff0a77ac */ /* 0x000ea20008000a00 */
[C---:B------:R-:W-:Y:S01]  /*dbb0*/  IMAD.SHL.U32 R28, R20.reuse, 0x2, RZ ;  /* 0x00000002141c7824 */ /* 0x040fe200078e00ff */
[----:B------:R-:W-:Y:S01]  /*dbc0*/  SHF.L.U64.HI R4, R20, 0x1, R22 ;  /* 0x0000000114047819 */ /* 0x000fe20000010216 */
[----:B------:R-:W-:Y:S01]  /*dbd0*/  BSSY.RECONVERGENT B1, `(.L_x_808) ;  /* 0x000003a000017945 */ /* 0x000fe20003800200 */
[----:B------:R-:W3:Y:S01]  /*dbe0*/  LDCU.64 UR8, c[0x0][0x4d0] ;  /* 0x00009a00ff0877ac */ /* 0x000ee20008000a00 */
[----:B------:R-:W-:Y:S02]  /*dbf0*/  CS2R R6, SRZ ;  /* 0x0000000000067805 */ /* 0x000fe4000001ff00 */
[C---:B--2---:R-:W-:Y:S02]  /*dc00*/  IADD3 R24, P2, PT, R28.reuse, UR10, RZ ;  /* 0x0000000a1c187c10 */ /* 0x044fe4000ff5e0ff */
[----:B---3--:R-:W-:-:S02]  /*dc10*/  IADD3 R28, P1, PT, R28, UR8, RZ ;  /* 0x000000081c1c7c10 */ /* 0x008fc4000ff3e0ff */
[----:B-1----:R-:W-:Y:S02]  /*dc20*/  ISETP.GE.AND P0, PT, R14, R10, PT ;  /* 0x0000000a0e00720c */ /* 0x002fe40003f06270 */
[C---:B------:R-:W-:Y:S02]  /*dc30*/  IADD3.X R25, PT, PT, R4.reuse, UR11, RZ, P2, !PT ;  /* 0x0000000b04197c10 */ /* 0x040fe400097fe4ff */
[----:B------:R-:W-:Y:S02]  /*dc40*/  IADD3.X R29, PT, PT, R4, UR9, RZ, P1, !PT ;  /* 0x00000009041d7c10 */ /* 0x000fe40008ffe4ff */
[----:B------:R-:W-:-:S07]  /*dc50*/  CS2R R4, SRZ ;  /* 0x0000000000047805 */ /* 0x000fce000001ff00 */
[----:B------:R-:W-:Y:S05]  /*dc60*/  @P0 BRA `(.L_x_809) ;  /* 0x0000000000c00947 */ /* 0x000fea0003800000 */
[----:B------:R1:W5:Y:S01]  /*dc70*/  LDG.E.128 R16, desc[UR6][R34.64] ;  /* 0x0000000622107981 */ /* 0x000362000c1e1d00 */
[----:B------:R-:W-:Y:S01]  /*dc80*/  ISETP.GE.AND P0, PT, R14, R0, PT ;  /* 0x000000000e00720c */ /* 0x000fe20003f06270 */
[----:B------:R-:W-:-:S12]  /*dc90*/  BSSY.RECONVERGENT B0, `(.L_x_810) ;  /* 0x0000029000007945 */ /* 0x000fd80003800200 */
[----:B------:R-:W-:Y:S05]  /*dca0*/  @P0 BRA `(.L_x_811) ;  /* 0x00000000009c0947 */ /* 0x000fea0003800000 */
[----:B------:R-:W2:Y:S04]  /*dcb0*/  LDG.E.64 R4, desc[UR6][R28.64] ;  /* 0x000000061c047981 */ /* 0x000ea8000c1e1b00 */
[----:B------:R-:W3:Y:S01]  /*dcc0*/  LDG.E.64 R6, desc[UR6][R24.64] ;  /* 0x0000000618067981 */ /* 0x000ee2000c1e1b00 */
[C---:B-----5:R-:W-:Y:S01]  /*dcd0*/  SHF.L.U32 R23, R17.reuse, 0x10, RZ ;  /* 0x0000001011177819 */ /* 0x060fe200000006ff */
[----:B------:R-:W-:Y:S01]  /*dce0*/  IMAD.U32 R31, R18, 0x10000, RZ ;  /* 0x00010000121f7824 */ /* 0x000fe200078e00ff */
[----:B------:R-:W-:Y:S02]  /*dcf0*/  LOP3.LUT R17, R17, 0xffff0000, RZ, 0xc0, !PT ;  /* 0xffff000011117812 */ /* 0x000fe400078ec0ff */
[C---:B------:R-:W-:Y:S02]  /*dd00*/  SHF.L.U32 R26, R16.reuse, 0x10, RZ ;  /* 0x00000010101a7819 */ /* 0x040fe400000006ff */
[----:B------:R-:W-:-:S02]  /*dd10*/  LOP3.LUT R33, R16, 0xffff0000, RZ, 0xc0, !PT ;  /* 0xffff000010217812 */ /* 0x000fc400078ec0ff */
[C---:B------:R-:W-:Y:S02]  /*dd20*/  SHF.L.U32 R38, R19.reuse, 0x10, RZ ;  /* 0x0000001013267819 */ /* 0x040fe400000006ff */
[----:B------:R-:W-:Y:S02]  /*dd30*/  LOP3.LUT R36, R19, 0xffff0000, RZ, 0xc0, !PT ;  /* 0xffff000013247812 */ /* 0x000fe400078ec0ff */
[----:B------:R-:W-:Y:S02]  /*dd40*/  LOP3.LUT R18, R18, 0xffff0000, RZ, 0xc0, !PT ;  /* 0xffff000012127812 */ /* 0x000fe400078ec0ff */
[----:B--2---:R-:W-:Y:S02]  /*dd50*/  LOP3.LUT R30, R4, 0xffff0000, RZ, 0xc0, !PT ;  /* 0xffff0000041e7812 */ /* 0x004fe400078ec0ff */
[C---:B------:R-:W-:Y:S01]  /*dd60*/  LOP3.LUT R19, R5.reuse, 0xffff0000, RZ, 0xc0, !PT ;  /* 0xffff000005137812 */ /* 0x040fe200078ec0ff */
[----:B------:R-:W-:Y:S01]  /*dd70*/  IMAD.U32 R5, R5, 0x10000, RZ ;  /* 0x0001000005057824 */ /* 0x000fe200078e00ff */
[----:B---3--:R-:W-:Y:S01]  /*dd80*/  LOP3.LUT R32, R6, 0xffff0000, RZ, 0xc0, !PT ;  /* 0xffff000006207812 */ /* 0x008fe200078ec0ff */
[----:B------:R-:W-:Y:S01]  /*dd90*/  FMUL.FTZ R16, R17, R30 ;  /* 0x0000001e11107220 */ /* 0x000fe20000410000 */
[----:B------:R-:W-:Y:S01]  /*dda0*/  LOP3.LUT R27, R7, 0xffff0000, RZ, 0xc0, !PT ;  /* 0xffff0000071b7812 */ /* 0x000fe200078ec0ff */
[----:B------:R-:W-:Y:S01]  /*ddb0*/  FMUL.FTZ R37, R36, R19 ;  /* 0x0000001324257220 */ /* 0x000fe20000410000 */
[----:B------:R-:W-:Y:S01]  /*ddc0*/  SHF.L.U32 R4, R4, 0x10, RZ ;  /* 0x0000001004047819 */ /* 0x000fe200000006ff */
[-C--:B------:R-:W-:Y:S01]  /*ddd0*/  FMUL.FTZ R17, R17, R32.reuse ;  /* 0x0000002011117220 */ /* 0x080fe20000410000 */
[C---:B------:R-:W-:Y:S01]  /*dde0*/  FFMA.FTZ R16, R23.reuse, R32, -R16 ;  /* 0x0000002017107223 */ /* 0x040fe20000010810 */
[----:B------:R-:W-:Y:S01]  /*ddf0*/  SHF.L.U32 R6, R6, 0x10, RZ ;  /* 0x0000001006067819 */ /* 0x000fe200000006ff */
[-C--:B------:R-:W-:Y:S01]  /*de00*/  FFMA.FTZ R37, R38, R27.reuse, -R37 ;  /* 0x0000001b26257223 */ /* 0x080fe20000010825 */
[----:B------:R-:W-:Y:S01]  /*de10*/  FFMA.FTZ R17, R23, R30, R17 ;  /* 0x0000001e17117223 */ /* 0x000fe20000010011 */
[----:B------:R-:W-:Y:S01]  /*de20*/  FMUL.FTZ R23, R36, R27 ;  /* 0x0000001b24177220 */ /* 0x000fe20000410000 */
[----:B------:R-:W-:Y:S01]  /*de30*/  SHF.L.U32 R7, R7, 0x10, RZ ;  /* 0x0000001007077819 */ /* 0x000fe200000006ff */
[----:B------:R-:W-:-:S02]  /*de40*/  FMUL.FTZ R30, R18, R5 ;  /* 0x00000005121e7220 */ /* 0x000fc40000410000 */
[----:B------:R-:W-:Y:S01]  /*de50*/  FFMA.FTZ R38, R38, R19, R23 ;  /* 0x0000001326267223 */ /* 0x000fe20000010017 */
[C---:B------:R-:W-:Y:S01]  /*de60*/  FMUL.FTZ R19, R33.reuse, R4 ;  /* 0x0000000421137220 */ /* 0x040fe20000410000 */
[-C--:B------:R-:W-:Y:S01]  /*de70*/  FMUL.FTZ R33, R33, R6.reuse ;  /* 0x0000000621217220 */ /* 0x080fe20000410000 */
[-C--:B------:R-:W-:Y:S01]  /*de80*/  FMUL.FTZ R18, R18, R7.reuse ;  /* 0x0000000712127220 */ /* 0x080fe20000410000 */
[C---:B------:R-:W-:Y:S01]  /*de90*/  FFMA.FTZ R30, R31.reuse, R7, -R30 ;  /* 0x000000071f1e7223 */ /* 0x040fe2000001081e */
[C---:B------:R-:W-:Y:S01]  /*dea0*/  FFMA.FTZ R19, R26.reuse, R6, -R19 ;  /* 0x000000061a137223 */ /* 0x040fe20000010813 */
[----:B------:R-:W-:Y:S01]  /*deb0*/  FFMA.FTZ R4, R26, R4, R33 ;  /* 0x000000041a047223 */ /* 0x000fe20000010021 */
[----:B------:R-:W-:Y:S01]  /*dec0*/  FFMA.FTZ R5, R31, R5, R18 ;  /* 0x000000051f057223 */ /* 0x000fe20000010012 */
[----:B------:R-:W-:Y:S02]  /*ded0*/  F2FP.BF16.F32.PACK_AB R37, R38, R37 ;  /* 0x000000252625723e */ /* 0x000fe400000010ff */
[----:B------:R-:W-:-:S02]  /*dee0*/  F2FP.BF16.F32.PACK_AB R17, R17, R16 ;  /* 0x000000101111723e */ /* 0x000fc400000010ff */
[----:B------:R-:W-:Y:S02]  /*def0*/  F2FP.BF16.F32.PACK_AB R16, R4, R19 ;  /* 0x000000130410723e */ /* 0x000fe400000010ff */
[----:B------:R-:W-:Y:S02]  /*df00*/  F2FP.BF16.F32.PACK_AB R18, R5, R30 ;  /* 0x0000001e0512723e */ /* 0x000fe400000010ff */
[----:B------:R-:W-:Y:S02]  /*df10*/  MOV R19, R37 ;  /* 0x0000002500137202 */ /* 0x000fe40000000f00 */
.L_x_811:
[----:B------:R-:W-:Y:S05]  /*df20*/  BSYNC.RECONVERGENT B0 ;  /* 0x0000000000007941 */ /* 0x000fea0003800200 */
.L_x_810:
[----:B-----5:R-:W-:Y:S01]  /*df30*/  IMAD.MOV.U32 R6, RZ, RZ, R18 ;  /* 0x000000ffff067224 */ /* 0x020fe200078e0012 */
[----:B------:R-:W-:Y:S01]  /*df40*/  MOV R4, R16 ;  /* 0x0000001000047202 */ /* 0x000fe20000000f00 */
[----:B------:R-:W-:Y:S01]  /*df50*/  IMAD.MOV.U32 R7, RZ, RZ, R19 ;  /* 0x000000ffff077224 */ /* 0x000fe200078e0013 */
[----:B------:R-:W-:Y:S02]  /*df60*/  MOV R5, R17 ;  /* 0x0000001100057202 */ /* 0x000fe40000000f00 */
.L_x_809:
[----:B------:R-:W-:Y:S05]  /*df70*/  BSYNC.RECONVERGENT B1 ;  /* 0x0000000000017941 */ /* 0x000fea0003800200 */
.L_x_808:
[----:B------:R-:W-:Y:S01]  /*df80*/  ISETP.GE.AND P0, PT, R9, R10, PT ;  /* 0x0000000a0900720c */ /* 0x000fe20003f06270 */
[----:B------:R2:W-:-:S12]  /*df90*/  STS.128 [R217], R4 ;  /* 0x00000004d9007388 */ /* 0x0005d80000000c00 */
[----:B------:R2:W-:Y:S01]  /*dfa0*/  @P0 STS.128 [R217+0x2000], RZ ;  /* 0x002000ffd9000388 */ /* 0x0005e20000000c00 */
[----:B------:R-:W-:Y:S05]  /*dfb0*/  @P0 BRA `(.L_x_807) ;  /* 0x0000000000b80947 */ /* 0x000fea0003800000 */
[----:B------:R-:W-:Y:S01]  /*dfc0*/  IMAD.MOV.U32 R16, RZ, RZ, R34 ;  /* 0x000000ffff107224 */ /* 0x000fe200078e0022 */
[----:B------:R-:W-:-:S06]  /*dfd0*/  MOV R17, R35 ;  /* 0x0000002300117202 */ /* 0x000fcc0000000f00 */
[----:B------:R-:W5:Y:S01]  /*dfe0*/  LDG.E.128 R16, desc[UR6][R16.64+0x80] ;  /* 0x0000800610107981 */ /* 0x000f62000c1e1d00 */
[----:B------:R-:W-:Y:S01]  /*dff0*/  ISETP.GE.AND P0, PT, R9, R0, PT ;  /* 0x000000000900720c */ /* 0x000fe20003f06270 */
[----:B------:R-:W-:-:S12]  /*e000*/  BSSY.RECONVERGENT B0, `(.L_x_812) ;  /* 0x0000028000007945 */ /* 0x000fd80003800200 */
[----:B------:R-:W-:Y:S05]  /*e010*/  @P0 BRA `(.L_x_813) ;  /* 0x0000000000980947 */ /* 0x000fea0003800000 */
[----:B--2---:R-:W2:Y:S04]  /*e020*/  LDG.E.64 R4, desc[UR6][R28.64+0x40] ;  /* 0x000040061c047981 */ /* 0x004ea8000c1e1b00 */
[----:B------:R-:W3:Y:S01]  /*e030*/  LDG.E.64 R6, desc[UR6][R24.64+0x40] ;  /* 0x0000400618067981 */ /* 0x000ee2000c1e1b00 */
[----:B-----5:R-:W-:Y:S01]  /*e040*/  LOP3.LUT R10, R17, 0xffff0000, RZ, 0xc0, !PT ;  /* 0xffff0000110a7812 */ /* 0x020fe200078ec0ff */
[----:B------:R-:W-:Y:S01]  /*e050*/  IMAD.U32 R32, R18, 0x10000, RZ ;  /* 0x0001000012207824 */ /* 0x000fe200078e00ff */
[C---:B------:R-:W-:Y:S02]  /*e060*/  SHF.L.U32 R31, R19.reuse, 0x10, RZ ;  /* 0x00000010131f7819 */ /* 0x040fe400000006ff */
[----:B------:R-:W-:Y:S02]  /*e070*/  LOP3.LUT R30, R19, 0xffff0000, RZ, 0xc0, !PT ;  /* 0xffff0000131e7812 */ /* 0x000fe400078ec0ff */
[----:B------:R-:W-:-:S02]  /*e080*/  SHF.L.U32 R23, R17, 0x10, RZ ;  /* 0x0000001011177819 */ /* 0x000fc400000006ff */
[C---:B------:R-:W-:Y:S02]  /*e090*/  SHF.L.U32 R17, R16.reuse, 0x10, RZ ;  /* 0x0000001010117819 */ /* 0x040fe400000006ff */
[----:B------:R-:W-:Y:S02]  /*e0a0*/  LOP3.LUT R33, R16, 0xffff0000, RZ, 0xc0, !PT ;  /* 0xffff000010217812 */ /* 0x000fe400078ec0ff */
[----:B------:R-:W-:Y:S02]  /*e0b0*/  LOP3.LUT R18, R18, 0xffff0000, RZ, 0xc0, !PT ;  /* 0xffff000012127812 */ /* 0x000fe400078ec0ff */
[----:B--2---:R-:W-:Y:S02]  /*e0c0*/  LOP3.LUT R26, R4, 0xffff0000, RZ, 0xc0, !PT ;  /* 0xffff0000041a7812 */ /* 0x004fe400078ec0ff */
[----:B------:R-:W-:Y:S02]  /*e0d0*/  LOP3.LUT R19, R5, 0xffff0000, RZ, 0xc0, !PT ;  /* 0xffff000005137812 */ /* 0x000fe400078ec0ff */
[----:B---3--:R-:W-:Y:S01]  /*e0e0*/  LOP3.LUT R27, R6, 0xffff0000, RZ, 0xc0, !PT ;  /* 0xffff0000061b7812 */ /* 0x008fe200078ec0ff */
[-C--:B------:R-:W-:Y:S01]  /*e0f0*/  FMUL.FTZ R16, R10, R26.reuse ;  /* 0x0000001a0a107220 */ /* 0x080fe20000410000 */
[----:B------:R-:W-:Y:S01]  /*e100*/  LOP3.LUT R24, R7, 0xffff0000, RZ, 0xc0, !PT ;  /* 0xffff000007187812 */ /* 0x000fe200078ec0ff */
[----:B------:R-:W-:Y:S01]  /*e110*/  IMAD.U32 R6, R6, 0x10000, RZ ;  /* 0x0001000006067824 */ /* 0x000fe200078e00ff */
[----:B------:R-:W-:Y:S01]  /*e120*/  SHF.L.U32 R4, R4, 0x10, RZ ;  /* 0x0000001004047819 */ /* 0x000fe200000006ff */
[----:B------:R-:W-:Y:S01]  /*e130*/  FMUL.FTZ R25, R10, R27 ;  /* 0x0000001b0a197220 */ /* 0x000fe20000410000 */
[C---:B------:R-:W-:Y:S01]  /*e140*/  FMUL.FTZ R10, R30.reuse, R19 ;  /* 0x000000131e0a7220 */ /* 0x040fe20000410000 */
[----:B------:R-:W-:Y:S01]  /*e150*/  SHF.L.U32 R5, R5, 0x10, RZ ;  /* 0x0000001005057819 */ /* 0x000fe200000006ff */
[----:B------:R-:W-:Y:S01]  /*e160*/  FFMA.FTZ R16, R23, R27, -R16 ;  /* 0x0000001b17107223 */ /* 0x000fe20000010810 */
[----:B------:R-:W-:Y:S01]  /*e170*/  SHF.L.U32 R7, R7, 0x10, RZ ;  /* 0x0000001007077819 */ /* 0x000fe200000006ff */
[----:B------:R-:W-:Y:S01]  /*e180*/  FFMA.FTZ R25, R23, R26, R25 ;  /* 0x0000001a17197223 */ /* 0x000fe20000010019 */
[-C--:B------:R-:W-:Y:S01]  /*e190*/  FMUL.FTZ R30, R30, R24.reuse ;  /* 0x000000181e1e7220 */ /* 0x080fe20000410000 */
[----:B------:R-:W-:Y:S01]  /*e1a0*/  FFMA.FTZ R10, R31, R24, -R10 ;  /* 0x000000181f0a7223 */ /* 0x000fe2000001080a */
[C---:B------:R-:W-:Y:S01]  /*e1b0*/  FMUL.FTZ R24, R33.reuse, R4 ;  /* 0x0000000421187220 */ /* 0x040fe20000410000 */
[C---:B------:R-:W-:Y:S01]  /*e1c0*/  FMUL.FTZ R23, R18.reuse, R5 ;  /* 0x0000000512177220 */ /* 0x040fe20000410000 */
[-C--:B------:R-:W-:Y:S01]  /*e1d0*/  FMUL.FTZ R33, R33, R6.reuse ;  /* 0x0000000621217220 */ /* 0x080fe20000410000 */
[----:B------:R-:W-:Y:S01]  /*e1e0*/  FMUL.FTZ R18, R18, R7 ;  /* 0x0000000712127220 */ /* 0x000fe20000410000 */
[----:B------:R-:W-:Y:S01]  /*e1f0*/  FFMA.FTZ R19, R31, R19, R30 ;  /* 0x000000131f137223 */ /* 0x000fe2000001001e */
[C---:B------:R-:W-:Y:S01]  /*e200*/  FFMA.FTZ R24, R17.reuse, R6, -R24 ;  /* 0x0000000611187223 */ /* 0x040fe20000010818 */
[----:B------:R-:W-:Y:S01]  /*e210*/  FFMA.FTZ R33, R17, R4, R33 ;  /* 0x0000000411217223 */ /* 0x000fe20000010021 */
[C---:B------:R-:W-:Y:S01]  /*e220*/  FFMA.FTZ R23, R32.reuse, R7, -R23 ;  /* 0x0000000720177223 */ /* 0x040fe20000010817 */
[----:B------:R-:W-:Y:S01]  /*e230*/  FFMA.FTZ R18, R32, R5, R18 ;  /* 0x0000000520127223 */ /* 0x000fe20000010012 */
[----:B------:R-:W-:-:S02]  /*e240*/  F2FP.BF16.F32.PACK_AB R17, R25, R16 ;  /* 0x000000101911723e */ /* 0x000fc400000010ff */
[----:B------:R-:W-:Y:S02]  /*e250*/  F2FP.BF16.F32.PACK_AB R19, R19, R10 ;  /* 0x0000000a1313723e */ /* 0x000fe400000010ff */
[----:B------:R-:W-:Y:S02]  /*e260*/  F2FP.BF16.F32.PACK_AB R16, R33, R24 ;  /* 0x000000182110723e */ /* 0x000fe400000010ff */
[----:B------:R-:W-:Y:S02]  /*e270*/  F2FP.BF16.F32.PACK_AB R18, R18, R23 ;  /* 0x000000171212723e */ /* 0x000fe400000010ff */
.L_x_813:
[----:B------:R-:W-:Y:S05]  /*e280*/  BSYNC.RECONVERGENT B0 ;  /* 0x0000000000007941 */ /* 0x000fea0003800200 */
.L_x_812:
[----:B-----5:R3:W-:Y:S02]  /*e290*/  STS.128 [R217+0x2000], R16 ;  /* 0x00200010d9007388 */ /* 0x0207e40000000c00 */
.L_x_807:
[----:B------:R-:W-:Y:S05]  /*e2a0*/  BSYNC.RECONVERGENT B2 ;  /* 0x0000000000027941 */ /* 0x000fea0003800200 */
.L_x_806:
[----:B------:R-:W-:Y:S01]  /*e2b0*/  IADD3 R32, PT, PT, R126, 0x10, RZ ;  /* 0x000000107e207810 */ /* 0x000fe20007ffe0ff */
[----:B------:R-:W-:Y:S03]  /*e2c0*/  BSSY.RECONVERGENT B2, `(.L_x_814) ;  /* 0x000007b000027945 */ /* 0x000fe60003800200 */
[----:B------:R-:W-:-:S13]  /*e2d0*/  ISETP.GE.AND P0, PT, R32, R21, PT ;  /* 0x000000152000720c */ /* 0x000fda0003f06270 */
[----:B------:R-:W-:Y:S05]  /*e2e0*/  @P0 BRA `(.L_x_815) ;  /* 0x0000000400e00947 */ /* 0x000fea0003800000 */
[----:B------:R-:W4:Y:S01]  /*e2f0*/  LDC R10, c[0x0][0x440] ;  /* 0x00011000ff0a7b82 */ /* 0x000f220000000800 */
[C---:B------:R-:W-:Y:S01]  /*e300*/  LEA R30, P0, R11.reuse, R34, 0x1 ;  /* 0x000000220b1e7211 */ /* 0x040fe200078008ff */
[----:B------:R-:W-:Y:S03]  /*e310*/  BSSY.RECONVERGENT B1, `(.L_x_816) ;  /* 0x000003b000017945 */ /* 0x000fe60003800200 */
[----:B------:R-:W-:Y:S02]  /*e320*/  LEA.HI.X R31, R11, R35, R8, 0x1, P0 ;  /* 0x000000230b1f7211 */ /* 0x000fe400000f0c08 */
[----:B----4-:R-:W-:-:S13]  /*e330*/  ISETP.GE.AND P1, PT, R14, R10, PT ;  /* 0x0000000a0e00720c */ /* 0x010fda0003f26270 */
[----:B------:R4:W-:Y:S01]  /*e340*/  @P1 STS.128 [R217+0x800], RZ ;  /* 0x000800ffd9001388 */ /* 0x0009e20000000c00 */
[----:B------:R-:W-:Y:S05]  /*e350*/  @P1 BRA `(.L_x_817) ;  /* 0x0000000000d81947 */ /* 0x000fea0003800000 */
[----:B---3--:R3:W5:Y:S01]  /*e360*/  LDG.E.128 R16, desc[UR6][R30.64] ;  /* 0x000000061e107981 */ /* 0x008762000c1e1d00 */
[----:B------:R-:W-:Y:S01]  /*e370*/  ISETP.GE.AND P0, PT, R14, R0, PT ;  /* 0x000000000e00720c */ /* 0x000fe20003f06270 */
[----:B------:R-:W-:-:S12]  /*e380*/  BSSY.RECONVERGENT B0, `(.L_x_818) ;  /* 0x0000032000007945 */ /* 0x000fd80003800200 */
[----:B------:R-:W-:Y:S05]  /*e390*/  @P0 BRA `(.L_x_819) ;  /* 0x0000000000c00947 */ /* 0x000fea0003800000 */
[----:B------:R-:W1:Y:S01]  /*e3a0*/  LDCU.64 UR8, c[0x0][0x4d0] ;  /* 0x00009a00ff0877ac */ /* 0x000e620008000a00 */
[C---:B--2---:R-:W-:Y:S01]  /*e3b0*/  IADD3 R5, P0, PT, R13.reuse, R20, RZ ;  /* 0x000000140d057210 */ /* 0x044fe20007f1e0ff */
[----:B------:R-:W2:Y:S03]  /*e3c0*/  LDCU.64 UR10, c[0x0][0x4c8] ;  /* 0x00009900ff0a77ac */ /* 0x000ea60008000a00 */
[----:B------:R-:W-:Y:S01]  /*e3d0*/  LEA.HI.X.SX32 R4, R13, R22, 0x1, P0 ;  /* 0x000000160d047211 */ /* 0x000fe200000f0eff */
[----:B------:R-:W-:-:S03]  /*e3e0*/  IMAD.SHL.U32 R6, R5, 0x2, RZ ;  /* 0x0000000205067824 */ /* 0x000fc600078e00ff */
[----:B------:R-:W-:Y:S02]  /*e3f0*/  SHF.L.U64.HI R4, R5, 0x1, R4 ;  /* 0x0000000105047819 */ /* 0x000fe40000010204 */
[C---:B-1----:R-:W-:Y:S02]  /*e400*/  IADD3 R38, P0, PT, R6.reuse, UR8, RZ ;  /* 0x0000000806267c10 */ /* 0x042fe4000ff1e0ff */
[----:B--2---:R-:W-:Y:S02]  /*e410*/  IADD3 R36, P1, PT, R6, UR10, RZ ;  /* 0x0000000a06247c10 */ /* 0x004fe4000ff3e0ff */
[C---:B------:R-:W-:Y:S02]  /*e420*/  IADD3.X R39, PT, PT, R4.reuse, UR9, RZ, P0, !PT ;  /* 0x0000000904277c10 */ /* 0x040fe400087fe4ff */
[----:B------:R-:W-:-:S03]  /*e430*/  IADD3.X R37, PT, PT, R4, UR11, RZ, P1, !PT ;  /* 0x0000000b04257c10 */ /* 0x000fc60008ffe4ff */
[----:B------:R-:W2:Y:S04]  /*e440*/  LDG.E.64 R4, desc[UR6][R38.64] ;  /* 0x0000000626047981 */ /* 0x000ea8000c1e1b00 */
[----:B------:R-:W4:Y:S01]  /*e450*/  LDG.E.64 R6, desc[UR6][R36.64] ;  /* 0x0000000624067981 */ /* 0x000f22000c1e1b00 */
[----:B-----5:R-:W-:Y:S01]  /*e460*/  LOP3.LUT R8, R17, 0xffff0000, RZ, 0xc0, !PT ;  /* 0xffff000011087812 */ /* 0x020fe200078ec0ff */
[C---:B------:R-:W-:Y:S01]  /*e470*/  IMAD.U32 R27, R19.reuse, 0x10000, RZ ;  /* 0x00010000131b7824 */ /* 0x040fe200078e00ff */
[----:B------:R-:W-:Y:S01]  /*e480*/  LOP3.LUT R26, R19, 0xffff0000, RZ, 0xc0, !PT ;  /* 0xffff0000131a7812 */ /* 0x000fe200078ec0ff */
[----:B------:R-:W-:Y:S01]  /*e490*/  IMAD.U32 R11, R17, 0x10000, RZ ;  /* 0x00010000110b7824 */ /* 0x000fe200078e00ff */
[C---:B------:R-:W-:Y:S02]  /*e4a0*/  SHF.L.U32 R17, R16.reuse, 0x10, RZ ;  /* 0x0000001010117819 */ /* 0x040fe400000006ff */
[----:B------:R-:W-:-:S02]  /*e4b0*/  LOP3.LUT R29, R16, 0xffff0000, RZ, 0xc0, !PT ;  /* 0xffff0000101d7812 */ /* 0x000fc400078ec0ff */
[C---:B------:R-:W-:Y:S02]  /*e4c0*/  SHF.L.U32 R28, R18.reuse, 0x10, RZ ;  /* 0x00000010121c7819 */ /* 0x040fe400000006ff */
[----:B------:R-:W-:Y:S02]  /*e4d0*/  LOP3.LUT R33, R18, 0xffff0000, RZ, 0xc0, !PT ;  /* 0xffff000012217812 */ /* 0x000fe400078ec0ff */
[C---:B--2---:R-:W-:Y:S01]  /*e4e0*/  LOP3.LUT R23, R4.reuse, 0xffff0000, RZ, 0xc0, !PT ;  /* 0xffff000004177812 */ /* 0x044fe200078ec0ff */
[----:B------:R-:W-:Y:S01]  /*e4f0*/  IMAD.U32 R4, R4, 0x10000, RZ ;  /* 0x0001000004047824 */ /* 0x000fe200078e00ff */
[C---:B------:R-:W-:Y:S01]  /*e500*/  LOP3.LUT R19, R5.reuse, 0xffff0000, RZ, 0xc0, !PT ;  /* 0xffff000005137812 */ /* 0x040fe200078ec0ff */
[----:B------:R-:W-:Y:S01]  /*e510*/  IMAD.U32 R5, R5, 0x10000, RZ ;  /* 0x0001000005057824 */ /* 0x000fe200078e00ff */
[----:B----4-:R-:W-:Y:S01]  /*e520*/  LOP3.LUT R25, R6, 0xffff0000, RZ, 0xc0, !PT ;  /* 0xffff000006197812 */ /* 0x010fe200078ec0ff */
[----:B------:R-:W-:Y:S01]  /*e530*/  FMUL.FTZ R16, R8, R23 ;  /* 0x0000001708107220 */ /* 0x000fe20000410000 */
[C---:B------:R-:W-:Y:S01]  /*e540*/  LOP3.LUT R24, R7.reuse, 0xffff0000, RZ, 0xc0, !PT ;  /* 0xffff000007187812 */ /* 0x040fe200078ec0ff */
[----:B------:R-:W-:Y:S01]  /*e550*/  FMUL.FTZ R18, R26, R19 ;  /* 0x000000131a127220 */ /* 0x000fe20000410000 */
[----:B------:R-:W-:Y:S01]  /*e560*/  SHF.L.U32 R6, R6, 0x10, RZ ;  /* 0x0000001006067819 */ /* 0x000fe200000006ff */
[-C--:B------:R-:W-:Y:S01]  /*e570*/  FMUL.FTZ R8, R8, R25.reuse ;  /* 0x0000001908087220 */ /* 0x080fe20000410000 */
[----:B------:R-:W-:Y:S01]  /*e580*/  SHF.L.U32 R7, R7, 0x10, RZ ;  /* 0x0000001007077819 */ /* 0x000fe200000006ff */
[C---:B------:R-:W-:Y:S01]  /*e590*/  FFMA.FTZ R16, R11.reuse, R25, -R16 ;  /* 0x000000190b107223 */ /* 0x040fe20000010810 */
[-C--:B------:R-:W-:Y:S01]  /*e5a0*/  FMUL.FTZ R26, R26, R24.reuse ;  /* 0x000000181a1a7220 */ /* 0x080fe20000410000 */
[----:B------:R-:W-:Y:S01]  /*e5b0*/  FFMA.FTZ R11, R11, R23, R8 ;  /* 0x000000170b0b7223 */ /* 0x000fe20000010008 */
[----:B------:R-:W-:Y:S01]  /*e5c0*/  FFMA.FTZ R18, R27, R24, -R18 ;  /* 0x000000181b127223 */ /* 0x000fe20000010812 */
[C---:B------:R-:W-:Y:S01]  /*e5d0*/  FMUL.FTZ R8, R29.reuse, R4 ;  /* 0x000000041d087220 */ /* 0x040fe20000410000 */
[-C--:B------:R-:W-:Y:S01]  /*e5e0*/  FMUL.FTZ R29, R29, R6.reuse ;  /* 0x000000061d1d7220 */ /* 0x080fe20000410000 */
[C---:B------:R-:W-:Y:S01]  /*e5f0*/  FMUL.FTZ R23, R33.reuse, R5 ;  /* 0x0000000521177220 */ /* 0x040fe20000410000 */
        /* <DEDUP_REMOVED lines=10> */
.L_x_819:
[----:B------:R-:W-:Y:S05]  /*e6a0*/  BSYNC.RECONVERGENT B0 ;  /* 0x0000000000007941 */ /* 0x000fea0003800200 */
.L_x_818:
[----:B-----5:R1:W-:Y:S02]  /*e6b0*/  STS.128 [R217+0x800], R16 ;  /* 0x00080010d9007388 */ /* 0x0203e40000000c00 */
.L_x_817:
[----:B------:R-:W-:Y:S05]  /*e6c0*/  BSYNC.RECONVERGENT B1 ;  /* 0x0000000000017941 */ /* 0x000fea0003800200 */
.L_x_816:
[----:B------:R-:W-:-:S13]  /*e6d0*/  ISETP.GE.AND P0, PT, R9, R10, PT ;  /* 0x0000000a0900720c */ /* 0x000fda0003f06270 */
[----:B------:R1:W-:Y:S01]  /*e6e0*/  @P0 STS.128 [R217+0x2800], RZ ;  /* 0x002800ffd9000388 */ /* 0x0003e20000000c00 */
[----:B------:R-:W-:Y:S05]  /*e6f0*/  @P0 BRA `(.L_x_815) ;  /* 0x0000000000dc0947 */ /* 0x000fea0003800000 */
[----:B-1-3--:R1:W5:Y:S01]  /*e700*/  LDG.E.128 R16, desc[UR6][R30.64+0x80] ;  /* 0x000080061e107981 */ /* 0x00a362000c1e1d00 */
[----:B------:R-:W-:Y:S01]  /*e710*/  ISETP.GE.AND P0, PT, R9, R0, PT ;  /* 0x000000000900720c */ /* 0x000fe20003f06270 */
[----:B------:R-:W-:-:S12]  /*e720*/  BSSY.RECONVERGENT B0, `(.L_x_820) ;  /* 0x0000033000007945 */ /* 0x000fd80003800200 */
[----:B------:R-:W-:Y:S05]  /*e730*/  @P0 BRA `(.L_x_821) ;  /* 0x0000000000c40947 */ /* 0x000fea0003800000 */
[----:B------:R-:W3:Y:S01]  /*e740*/  LDCU.64 UR8, c[0x0][0x4d0] ;  /* 0x00009a00ff0877ac */ /* 0x000ee20008000a00 */
[C---:B--2---:R-:W-:Y:S01]  /*e750*/  IADD3 R4, P0, PT, R13.reuse, R20, RZ ;  /* 0x000000140d047210 */ /* 0x044fe20007f1e0ff */
[----:B------:R-:W2:Y:S03]  /*e760*/  LDCU.64 UR10, c[0x0][0x4c8] ;  /* 0x00009900ff0a77ac */ /* 0x000ea60008000a00 */
[----:B------:R-:W-:Y:S01]  /*e770*/  LEA.HI.X.SX32 R13, R13, R22, 0x1, P0 ;  /* 0x000000160d0d7211 */ /* 0x000fe200000f0eff */
[----:B------:R-:W-:-:S03]  /*e780*/  IMAD.SHL.U32 R5, R4, 0x2, RZ ;  /* 0x0000000204057824 */ /* 0x000fc600078e00ff */
[----:B------:R-:W-:Y:S02]  /*e790*/  SHF.L.U64.HI R13, R4, 0x1, R13 ;  /* 0x00000001040d7819 */ /* 0x000fe4000001020d */
[C---:B---3--:R-:W-:Y:S02]  /*e7a0*/  IADD3 R4, P0, PT, R5.reuse, UR8, RZ ;  /* 0x0000000805047c10 */ /* 0x048fe4000ff1e0ff */
[----:B--2---:R-:W-:Y:S02]  /*e7b0*/  IADD3 R6, P1, PT, R5, UR10, RZ ;  /* 0x0000000a05067c10 */ /* 0x004fe4000ff3e0ff */
[C---:B------:R-:W-:Y:S02]  /*e7c0*/  IADD3.X R5, PT, PT, R13.reuse, UR9, RZ, P0, !PT ;  /* 0x000000090d057c10 */ /* 0x040fe400087fe4ff */
[----:B------:R-:W-:-:S04]  /*e7d0*/  IADD3.X R7, PT, PT, R13, UR11, RZ, P1, !PT ;  /* 0x0000000b0d077c10 */ /* 0x000fc80008ffe4ff */
[----:B------:R-:W2:Y:S04]  /*e7e0*/  LDG.E.64 R4, desc[UR6][R4.64+0x40] ;  /* 0x0000400604047981 */ /* 0x000ea8000c1e1b00 */
[----:B------:R-:W3:Y:S01]  /*e7f0*/  LDG.E.64 R6, desc[UR6][R6.64+0x40] ;  /* 0x0000400606067981 */ /* 0x000ee2000c1e1b00 */
[C---:B-----5:R-:W-:Y:S01]  /*e800*/  IMAD.U32 R10, R17.reuse, 0x10000, RZ ;  /* 0x00010000110a7824 */ /* 0x060fe200078e00ff */
[----:B------:R-:W-:Y:S01]  /*e810*/  LOP3.LUT R8, R17, 0xffff0000, RZ, 0xc0, !PT ;  /* 0xffff000011087812 */ /* 0x000fe200078ec0ff */
[----:B------:R-:W-:Y:S01]  /*e820*/  IMAD.U32 R25, R19, 0x10000, RZ ;  /* 0x0001000013197824 */ /* 0x000fe200078e00ff */
[C---:B------:R-:W-:Y:S02]  /*e830*/  SHF.L.U32 R11, R16.reuse, 0x10, RZ ;  /* 0x00000010100b7819 */ /* 0x040fe400000006ff */
[----:B------:R-:W-:-:S02]  /*e840*/  LOP3.LUT R27, R16, 0xffff0000, RZ, 0xc0, !PT ;  /* 0xffff0000101b7812 */ /* 0x000fc400078ec0ff */
[----:B------:R-:W-:Y:S02]  /*e850*/  LOP3.LUT R24, R19, 0xffff0000, RZ, 0xc0, !PT ;  /* 0xffff000013187812 */ /* 0x000fe400078ec0ff */
[C---:B------:R-:W-:Y:S02]  /*e860*/  LOP3.LUT R28, R18.reuse, 0xffff0000, RZ, 0xc0, !PT ;  /* 0xffff0000121c7812 */ /* 0x040fe400078ec0ff */
[----:B------:R-:W-:Y:S02]  /*e870*/  SHF.L.U32 R26, R18, 0x10, RZ ;  /* 0x00000010121a7819 */ /* 0x000fe400000006ff */
[C---:B--2---:R-:W-:Y:S01]  /*e880*/  LOP3.LUT R17, R4.reuse, 0xffff0000, RZ, 0xc0, !PT ;  /* 0xffff000004117812 */ /* 0x044fe200078ec0ff */
[----:B------:R-:W-:Y:S01]  /*e890*/  IMAD.U32 R4, R4, 0x10000, RZ ;  /* 0x0001000004047824 */ /* 0x000fe200078e00ff */
[C---:B------:R-:W-:Y:S01]  /*e8a0*/  LOP3.LUT R16, R5.reuse, 0xffff0000, RZ, 0xc0, !PT ;  /* 0xffff000005107812 */ /* 0x040fe200078ec0ff */
[----:B------:R-:W-:Y:S01]  /*e8b0*/  IMAD.U32 R5, R5, 0x10000, RZ ;  /* 0x0001000005057824 */ /* 0x000fe200078e00ff */
[----:B---3--:R-:W-:Y:S01]  /*e8c0*/  LOP3.LUT R23, R6, 0xffff0000, RZ, 0xc0, !PT ;  /* 0xffff000006177812 */ /* 0x008fe200078ec0ff */
[----:B------:R-:W-:Y:S01]  /*e8d0*/  FMUL.FTZ R13, R8, R17 ;  /* 0x00000011080d7220 */ /* 0x000fe20000410000 */
[C---:B------:R-:W-:Y:S01]  /*e8e0*/  LOP3.LUT R19, R7.reuse, 0xffff0000, RZ, 0xc0, !PT ;  /* 0xffff000007137812 */ /* 0x040fe200078ec0ff */
[----:B------:R-:W-:Y:S01]  /*e8f0*/  FMUL.FTZ R18, R24, R16 ;  /* 0x0000001018127220 */ /* 0x000fe20000410000 */
[----:B------:R-:W-:Y:S01]  /*e900*/  SHF.L.U32 R7, R7, 0x10, RZ ;  /* 0x0000001007077819 */ /* 0x000fe200000006ff */
[-C--:B------:R-:W-:Y:S01]  /*e910*/  FMUL.FTZ R8, R8, R23.reuse ;  /* 0x0000001708087220 */ /* 0x080fe20000410000 */
[----:B------:R-:W-:Y:S01]  /*e920*/  SHF.L.U32 R6, R6, 0x10, RZ ;  /* 0x0000001006067819 */ /* 0x000fe200000006ff */
[----:B------:R-:W-:Y:S01]  /*e930*/  FFMA.FTZ R13, R10, R23, -R13 ;  /* 0x000000170a0d7223 */ /* 0x000fe2000001080d */
[----:B------:R-:W-:Y:S01]  /*e940*/  FMUL.FTZ R24, R24, R19 ;  /* 0x0000001318187220 */ /* 0x000fe20000410000 */
[----:B------:R-:W-:Y:S01]  /*e950*/  FFMA.FTZ R8, R10, R17, R8 ;  /* 0x000000110a087223 */ /* 0x000fe20000010008 */
[C---:B------:R-:W-:Y:S01]  /*e960*/  FMUL.FTZ R17, R28.reuse, R5 ;  /* 0x000000051c117220 */ /* 0x040fe20000410000 */
[C---:B------:R-:W-:Y:S01]  /*e970*/  FMUL.FTZ R10, R27.reuse, R4 ;  /* 0x000000041b0a7220 */ /* 0x040fe20000410000 */
[----:B------:R-:W-:Y:S01]  /*e980*/  FMUL.FTZ R28, R28, R7 ;  /* 0x000000071c1c7220 */ /* 0x000fe20000410000 */
[----:B------:R-:W-:Y:S01]  /*e990*/  FMUL.FTZ R27, R27, R6 ;  /* 0x000000061b1b7220 */ /* 0x000fe20000410000 */
[C---:B------:R-:W-:Y:S01]  /*e9a0*/  FFMA.FTZ R18, R25.reuse, R19, -R18 ;  /* 0x0000001319127223 */ /* 0x040fe20000010812 */
[----:B------:R-:W-:Y:S01]  /*e9b0*/  FFMA.FTZ R25, R25, R16, R24 ;  /* 0x0000001019197223 */ /* 0x000fe20000010018 */
[C---:B------:R-:W-:Y:S01]  /*e9c0*/  FFMA.FTZ R17, R26.reuse, R7, -R17 ;  /* 0x000000071a117223 */ /* 0x040fe20000010811 */
[----:B------:R-:W-:Y:S01]  /*e9d0*/  FFMA.FTZ R28, R26, R5, R28 ;  /* 0x000000051a1c7223 */ /* 0x000fe2000001001c */
[C---:B------:R-:W-:Y:S01]  /*e9e0*/  FFMA.FTZ R10, R11.reuse, R6, -R10 ;  /* 0x000000060b0a7223 */ /* 0x040fe2000001080a */
[----:B------:R-:W-:Y:S01]  /*e9f0*/  FFMA.FTZ R27, R11, R4, R27 ;  /* 0x000000040b1b7223 */ /* 0x000fe2000001001b */
[----:B------:R-:W-:-:S02]  /*ea00*/  F2FP.BF16.F32.PACK_AB R8, R8, R13 ;  /* 0x0000000d0808723e */ /* 0x000fc400000010ff */
[----:B------:R-:W-:Y:S02]  /*ea10*/  F2FP.BF16.F32.PACK_AB R19, R25, R18 ;  /* 0x000000121913723e */ /* 0x000fe400000010ff */
[----:B------:R-:W-:Y:S01]  /*ea20*/  F2FP.BF16.F32.PACK_AB R18, R28, R17 ;  /* 0x000000111c12723e */ /* 0x000fe200000010ff */
[----:B------:R-:W-:Y:S01]  /*ea30*/  IMAD.MOV.U32 R17, RZ, RZ, R8 ;  /* 0x000000ffff117224 */ /* 0x000fe200078e0008 */
[----:B------:R-:W-:Y:S02]  /*ea40*/  F2FP.BF16.F32.PACK_AB R16, R27, R10 ;  /* 0x0000000a1b10723e */ /* 0x000fe400000010ff */
.L_x_821:
[----:B------:R-:W-:Y:S05]  /*ea50*/  BSYNC.RECONVERGENT B0 ;  /* 0x0000000000007941 */ /* 0x000fea0003800200 */
.L_x_820:
[----:B-----5:R3:W-:Y:S02]  /*ea60*/  STS.128 [R217+0x2800], R16 ;  /* 0x00280010d9007388 */ /* 0x0207e40000000c00 */
.L_x_815:
[----:B------:R-:W-:Y:S05]  /*ea70*/  BSYNC.RECONVERGENT B2 ;  /* 0x0000000000027941 */ /* 0x000fea0003800200 */
.L_x_814:
[----:B------:R-:W-:Y:S01]  /*ea80*/  IADD3 R36, PT, PT, R126, 0x20, RZ ;  /* 0x000000207e247810 */ /* 0x000fe20007ffe0ff */
[----:B------:R-:W-:Y:S03]  /*ea90*/  BSSY.RECONVERGENT B2, `(.L_x_822) ;  /* 0x000007c000027945 */ /* 0x000fe60003800200 */
[----:B------:R-:W-:-:S13]  /*eaa0*/  ISETP.GE.AND P0, PT, R36, R21, PT ;  /* 0x000000152400720c */ /* 0x000fda0003f06270 */
[----:B------:R-:W-:Y:S05]  /*eab0*/  @P0 BRA `(.L_x_823) ;  /* 0x0000000400e40947 */ /* 0x000fea0003800000 */
[----:B------:R-:W5:Y:S01]  /*eac0*/  LDC R8, c[0x0][0x440] ;  /* 0x00011000ff087b82 */ /* 0x000f620000000800 */
[----:B------:R-:W-:Y:S01]  /*ead0*/  LEA R38, P1, R2, R34, 0x6 ;  /* 0x0000002202267211 */ /* 0x000fe200078230ff */
[----:B------:R-:W-:Y:S01]  /*eae0*/  BSSY.RECONVERGENT B1, `(.L_x_824) ;  /* 0x000003c000017945 */ /* 0x000fe20003800200 */
[----:B------:R-:W-:Y:S02]  /*eaf0*/  IMAD.SHL.U32 R11, R12, 0x20, RZ ;  /* 0x000000200c0b7824 */ /* 0x000fe400078e00ff */
[----:B------:R-:W-:Y:S02]  /*eb00*/  LEA.HI.X R39, R2, R35, R3, 0x6, P1 ;  /* 0x0000002302277211 */ /* 0x000fe400008f3403 */
[----:B-----5:R-:W-:-:S13]  /*eb10*/  ISETP.GE.AND P0, PT, R14, R8, PT ;  /* 0x000000080e00720c */ /* 0x020fda0003f06270 */
        /* <DEDUP_REMOVED lines=15> */
[----:B------:R-:W-:-:S03]  /*ec10*/  IADD3.X R31, PT, PT, R4, UR11, RZ, P1, !PT ;  /* 0x0000000b041f7c10 */ /* 0x000fc60008ffe4ff */
[----:B------:R-:W2:Y:S04]  /*ec20*/  LDG.E.64 R4, desc[UR6][R40.64] ;  /* 0x0000000628047981 */ /* 0x000ea8000c1e1b00 */
[----:B------:R3:W4:Y:S01]  /*ec30*/  LDG.E.64 R6, desc[UR6][R30.64] ;  /* 0x000000061e067981 */ /* 0x000722000c1e1b00 */
[C---:B-----5:R-:W-:Y:S01]  /*ec40*/  LOP3.LUT R10, R17.reuse, 0xffff0000, RZ, 0xc0, !PT ;  /* 0xffff0000110a7812 */ /* 0x060fe200078ec0ff */
[----:B------:R-:W-:Y:S01]  /*ec50*/  IMAD.U32 R13, R17, 0x10000, RZ ;  /* 0x00010000110d7824 */ /* 0x000fe200078e00ff */
[C---:B------:R-:W-:Y:S01]  /*ec60*/  SHF.L.U32 R17, R16.reuse, 0x10, RZ ;  /* 0x0000001010117819 */ /* 0x040fe200000006ff */
[C---:B------:R-:W-:Y:S01]  /*ec70*/  IMAD.U32 R27, R19.reuse, 0x10000, RZ ;  /* 0x00010000131b7824 */ /* 0x040fe200078e00ff */
[----:B------:R-:W-:Y:S02]  /*ec80*/  LOP3.LUT R29, R16, 0xffff0000, RZ, 0xc0, !PT ;  /* 0xffff0000101d7812 */ /* 0x000fe400078ec0ff */
[----:B------:R-:W-:-:S02]  /*ec90*/  LOP3.LUT R26, R19, 0xffff0000, RZ, 0xc0, !PT ;  /* 0xffff0000131a7812 */ /* 0x000fc400078ec0ff */
[C---:B------:R-:W-:Y:S02]  /*eca0*/  SHF.L.U32 R28, R18.reuse, 0x10, RZ ;  /* 0x00000010121c7819 */ /* 0x040fe400000006ff */
[----:B---3--:R-:W-:Y:S02]  /*ecb0*/  LOP3.LUT R30, R18, 0xffff0000, RZ, 0xc0, !PT ;  /* 0xffff0000121e7812 */ /* 0x008fe400078ec0ff */
        /* <DEDUP_REMOVED lines=28> */
.L_x_827:
[----:B------:R-:W-:Y:S05]  /*ee80*/  BSYNC.RECONVERGENT B0 ;  /* 0x0000000000007941 */ /* 0x000fea0003800200 */
.L_x_826:
[----:B-----5:R3:W-:Y:S02]  /*ee90*/  STS.128 [R217+0x1000], R16 ;  /* 0x00100010d9007388 */ /* 0x0207e40000000c00 */
.L_x_825:
[----:B------:R-:W-:Y:S05]  /*eea0*/  BSYNC.RECONVERGENT B1 ;  /* 0x0000000000017941 */ /* 0x000fea0003800200 */
.L_x_824:
        /* <DEDUP_REMOVED lines=56> */
.L_x_829:
[----:B------:R-:W-:Y:S05]  /*f230*/  BSYNC.RECONVERGENT B0 ;  /* 0x0000000000007941 */ /* 0x000fea0003800200 */
.L_x_828:
[----:B-----5:R3:W-:Y:S02]  /*f240*/  STS.128 [R217+0x3000], R16 ;  /* 0x00300010d9007388 */ /* 0x0207e40000000c00 */
.L_x_823:
[----:B------:R-:W-:Y:S05]  /*f250*/  BSYNC.RECONVERGENT B2 ;  /* 0x0000000000027941 */ /* 0x000fea0003800200 */
.L_x_822:
[----:B-1----:R-:W-:-:S04]  /*f260*/  IADD3 R38, PT, PT, R126, 0x30, RZ ;  /* 0x000000307e267810 */ /* 0x002fc80007ffe0ff */
[----:B------:R-:W-:-:S13]  /*f270*/  ISETP.GE.AND P0, PT, R38, R21, PT ;  /* 0x000000152600720c */ /* 0x000fda0003f06270 */
[----:B------:R-:W-:Y:S05]  /*f280*/  @P0 BRA `(.L_x_804) ;  /* 0x0000003400cc0947 */ /* 0x000fea0003800000 */
[----:B--2---:R-:W1:Y:S01]  /*f290*/  LDC R6, c[0x0][0x440] ;  /* 0x00011000ff067b82 */ /* 0x004e620000000800 */
[----:B------:R-:W-:Y:S01]  /*f2a0*/  IMAD R3, R3, 0x60, RZ ;  /* 0x0000006003037824 */ /* 0x000fe200078e02ff */
[----:B------:R-:W-:Y:S01]  /*f2b0*/  BSSY.RECONVERGENT B1, `(.L_x_830) ;  /* 0x000003e000017945 */ /* 0x000fe20003800200 */
[----:B------:R-:W-:-:S04]  /*f2c0*/  IMAD.WIDE.U32 R26, R2, 0x60, R34 ;  /* 0x00000060021a7825 */ /* 0x000fc800078e0022 */
[----:B------:R-:W-:Y:S01]  /*f2d0*/  IMAD R7, R12, 0x30, RZ ;  /* 0x000000300c077824 */ /* 0x000fe200078e02ff */
[----:B------:R-:W-:Y:S02]  /*f2e0*/  IADD3 R27, PT, PT, R27, R3, RZ ;  /* 0x000000031b1b7210 */ /* 0x000fe40007ffe0ff */
[----:B-1----:R-:W-:-:S13]  /*f2f0*/  ISETP.GE.AND P0, PT, R14, R6, PT ;  /* 0x000000060e00720c */ /* 0x002fda0003f06270 */
[----:B------:R1:W-:Y:S01]  /*f300*/  @P0 STS.128 [R217+0x1800], RZ ;  /* 0x001800ffd9000388 */ /* 0x0003e20000000c00 */
[----:B------:R-:W-:Y:S05]  /*f310*/  @P0 BRA `(.L_x_831) ;  /* 0x0000000000dc0947 */ /* 0x000fea0003800000 */
[----:B---3--:R2:W5:Y:S01]  /*f320*/  LDG.E.128 R16, desc[UR6][R26.64] ;  /* 0x000000061a107981 */ /* 0x008562000c1e1d00 */
[----:B------:R-:W-:Y:S01]  /*f330*/  ISETP.GE.AND P0, PT, R14, R0, PT ;  /* 0x000000000e00720c */ /* 0x000fe20003f06270 */
[----:B------:R-:W-:-:S12]  /*f340*/  BSSY.RECONVERGENT B0, `(.L_x_832) ;  /* 0x0000033000007945 */ /* 0x000fd80003800200 */
[----:B------:R-:W-:Y:S05]  /*f350*/  @P0 BRA `(.L_x_833) ;  /* 0x0000000000c40947 */ /* 0x000fea0003800000 */
[----:B------:R-:W3:Y:S01]  /*f360*/  LDCU.64 UR8, c[0x0][0x4d0] ;  /* 0x00009a00ff0877ac */ /* 0x000ee20008000a00 */
[C---:B------:R-:W-:Y:S01]  /*f370*/  IADD3 R3, P0, PT, R7.reuse, R20, RZ ;  /* 0x0000001407037210 */ /* 0x040fe20007f1e0ff */
[----:B------:R-:W1:Y:S03]  /*f380*/  LDCU.64 UR10, c[0x0][0x4c8] ;  /* 0x00009900ff0a77ac */ /* 0x000e660008000a00 */
[----:B------:R-:W-:Y:S01]  /*f390*/  LEA.HI.X.SX32 R2, R7, R22, 0x1, P0 ;  /* 0x0000001607027211 */ /* 0x000fe200000f0eff */
[----:B------:R-:W-:-:S03]  /*f3a0*/  IMAD.SHL.U32 R4, R3, 0x2, RZ ;  /* 0x0000000203047824 */ /* 0x000fc600078e00ff */
[----:B------:R-:W-:Y:S02]  /*f3b0*/  SHF.L.U64.HI R2, R3, 0x1, R2 ;  /* 0x0000000103027819 */ /* 0x000fe40000010202 */
[C---:B---3--:R-:W-:Y:S02]  /*f3c0*/  IADD3 R12, P0, PT, R4.reuse, UR8, RZ ;  /* 0x00000008040c7c10 */ /* 0x048fe4000ff1e0ff */
[----:B-1----:R-:W-:Y:S02]  /*f3d0*/  IADD3 R28, P1, PT, R4, UR10, RZ ;  /* 0x0000000a041c7c10 */ /* 0x002fe4000ff3e0ff */
[C---:B------:R-:W-:Y:S02]  /*f3e0*/  IADD3.X R13, PT, PT, R2.reuse, UR9, RZ, P0, !PT ;  /* 0x00000009020d7c10 */ /* 0x040fe400087fe4ff */
[----:B------:R-:W-:-:S03]  /*f3f0*/  IADD3.X R29, PT, PT, R2, UR11, RZ, P1, !PT ;  /* 0x0000000b021d7c10 */ /* 0x000fc60008ffe4ff */
[----:B------:R-:W3:Y:S04]  /*f400*/  LDG.E.64 R2, desc[UR6][R12.64] ;  /* 0x000000060c027981 */ /* 0x000ee8000c1e1b00 */
[----:B------:R1:W4:Y:S01]  /*f410*/  LDG.E.64 R4, desc[UR6][R28.64] ;  /* 0x000000061c047981 */ /* 0x000322000c1e1b00 */
[C---:B-----5:R-:W-:Y:S01]  /*f420*/  IMAD.U32 R10, R17.reuse, 0x10000, RZ ;  /* 0x00010000110a7824 */ /* 0x060fe200078e00ff */
[----:B------:R-:W-:Y:S01]  /*f430*/  LOP3.LUT R8, R17, 0xffff0000, RZ, 0xc0, !PT ;  /* 0xffff000011087812 */ /* 0x000fe200078ec0ff */
[C---:B------:R-:W-:Y:S01]  /*f440*/  IMAD.U32 R23, R19.reuse, 0x10000, RZ ;  /* 0x0001000013177824 */ /* 0x040fe200078e00ff */
[----:B------:R-:W-:Y:S02]  /*f450*/  LOP3.LUT R21, R19, 0xffff0000, RZ, 0xc0, !PT ;  /* 0xffff000013157812 */ /* 0x000fe400078ec0ff */
[----:B------:R-:W-:-:S02]  /*f460*/  SHF.L.U32 R11, R16, 0x10, RZ ;  /* 0x00000010100b7819 */ /* 0x000fc400000006ff */
[----:B------:R-:W-:Y:S02]  /*f470*/  LOP3.LUT R25, R16, 0xffff0000, RZ, 0xc0, !PT ;  /* 0xffff000010197812 */ /* 0x000fe400078ec0ff */
[C---:B------:R-:W-:Y:S02]  /*f480*/  SHF.L.U32 R24, R18.reuse, 0x10, RZ ;  /* 0x0000001012187819 */ /* 0x040fe400000006ff */
[----:B-1----:R-:W-:Y:S02]  /*f490*/  LOP3.LUT R28, R18, 0xffff0000, RZ, 0xc0, !PT ;  /* 0xffff0000121c7812 */ /* 0x002fe400078ec0ff */
[C---:B---3--:R-:W-:Y:S01]  /*f4a0*/  LOP3.LUT R17, R2.reuse, 0xffff0000, RZ, 0xc0, !PT ;  /* 0xffff000002117812 */ /* 0x048fe200078ec0ff */
[----:B------:R-:W-:Y:S01]  /*f4b0*/  IMAD.U32 R2, R2, 0x10000, RZ ;  /* 0x0001000002027824 */ /* 0x000fe200078e00ff */
[C---:B------:R-:W-:Y:S01]  /*f4c0*/  LOP3.LUT R12, R3.reuse, 0xffff0000, RZ, 0xc0, !PT ;  /* 0xffff0000030c7812 */ /* 0x040fe200078ec0ff */
[----:B------:R-:W-:Y:S01]  /*f4d0*/  IMAD.U32 R3, R3, 0x10000, RZ ;  /* 0x0001000003037824 */ /* 0x000fe200078e00ff */
[----:B----4-:R-:W-:Y:S01]  /*f4e0*/  LOP3.LUT R19, R4, 0xffff0000, RZ, 0xc0, !PT ;  /* 0xffff000004137812 */ /* 0x010fe200078ec0ff */
[C---:B------:R-:W-:Y:S01]  /*f4f0*/  FMUL.FTZ R13, R8.reuse, R17 ;  /* 0x00000011080d7220 */ /* 0x040fe20000410000 */
[----:B------:R-:W-:Y:S01]  /*f500*/  LOP3.LUT R16, R5, 0xffff0000, RZ, 0xc0, !PT ;  /* 0xffff000005107812 */ /* 0x000fe200078ec0ff */
[----:B------:R-:W-:Y:S01]  /*f510*/  FMUL.FTZ R18, R21, R12 ;  /* 0x0000000c15127220 */ /* 0x000fe20000410000 */
[----:B------:R-:W-:Y:S01]  /*f520*/  SHF.L.U32 R5, R5, 0x10, RZ ;  /* 0x0000001005057819 */ /* 0x000fe200000006ff */
[-C--:B------:R-:W-:Y:S01]  /*f530*/  FMUL.FTZ R8, R8, R19.reuse ;  /* 0x0000001308087220 */ /* 0x080fe20000410000 */
[----:B------:R-:W-:Y:S01]  /*f540*/  FFMA.FTZ R13, R10, R19, -R13 ;  /* 0x000000130a0d7223 */ /* 0x000fe2000001080d */
[----:B------:R-:W-:Y:S01]  /*f550*/  SHF.L.U32 R4, R4, 0x10, RZ ;  /* 0x0000001004047819 */ /* 0x000fe200000006ff */
[-C--:B------:R-:W-:Y:S01]  /*f560*/  FFMA.FTZ R18, R23, R16.reuse, -R18 ;  /* 0x0000001017127223 */ /* 0x080fe20000010812 */
[----:B------:R-:W-:Y:S01]  /*f570*/  FFMA.FTZ R8, R10, R17, R8 ;  /* 0x000000110a087223 */ /* 0x000fe20000010008 */
[----:B------:R-:W-:Y:S01]  /*f580*/  FMUL.FTZ R10, R21, R16 ;  /* 0x00000010150a7220 */ /* 0x000fe20000410000 */
[C---:B------:R-:W-:Y:S01]  /*f590*/  FMUL.FTZ R17, R28.reuse, R3 ;  /* 0x000000031c117220 */ /* 0x040fe20000410000 */
[----:B------:R-:W-:-:S02]  /*f5a0*/  FMUL.FTZ R28, R28, R5 ;  /* 0x000000051c1c7220 */ /* 0x000fc40000410000 */
[----:B------:R-:W-:Y:S01]  /*f5b0*/  FFMA.FTZ R23, R23, R12, R10 ;  /* 0x0000000c17177223 */ /* 0x000fe2000001000a */
[C---:B------:R-:W-:Y:S01]  /*f5c0*/  FMUL.FTZ R10, R25.reuse, R2 ;  /* 0x00000002190a7220 */ /* 0x040fe20000410000 */
[-C--:B------:R-:W-:Y:S01]  /*f5d0*/  FMUL.FTZ R25, R25, R4.reuse ;  /* 0x0000000419197220 */ /* 0x080fe20000410000 */
[C---:B------:R-:W-:Y:S01]  /*f5e0*/  FFMA.FTZ R17, R24.reuse, R5, -R17 ;  /* 0x0000000518117223 */ /* 0x040fe20000010811 */
[----:B------:R-:W-:Y:S01]  /*f5f0*/  FFMA.FTZ R28, R24, R3, R28 ;  /* 0x00000003181c7223 */ /* 0x000fe2000001001c */
[C---:B------:R-:W-:Y:S01]  /*f600*/  FFMA.FTZ R10, R11.reuse, R4, -R10 ;  /* 0x000000040b0a7223 */ /* 0x040fe2000001080a */
[----:B------:R-:W-:Y:S01]  /*f610*/  FFMA.FTZ R25, R11, R2, R25 ;  /* 0x000000020b197223 */ /* 0x000fe20000010019 */
[----:B------:R-:W-:Y:S02]  /*f620*/  F2FP.BF16.F32.PACK_AB R8, R8, R13 ;  /* 0x0000000d0808723e */ /* 0x000fe400000010ff */
[----:B------:R-:W-:Y:S02]  /*f630*/  F2FP.BF16.F32.PACK_AB R19, R23, R18 ;  /* 0x000000121713723e */ /* 0x000fe400000010ff */
[----:B------:R-:W-:Y:S01]  /*f640*/  F2FP.BF16.F32.PACK_AB R18, R28, R17 ;  /* 0x000000111c12723e */ /* 0x000fe200000010ff */
[----:B------:R-:W-:Y:S01]  /*f650*/  IMAD.MOV.U32 R17, RZ, RZ, R8 ;  /* 0x000000ffff117224 */ /* 0x000fe200078e0008 */
[----:B------:R-:W-:-:S02]  /*f660*/  F2FP.BF16.F32.PACK_AB R16, R25, R10 ;  /* 0x0000000a1910723e */ /* 0x000fc400000010ff */
.L_x_833:
[----:B------:R-:W-:Y:S05]  /*f670*/  BSYNC.RECONVERGENT B0 ;  /* 0x0000000000007941 */ /* 0x000fea0003800200 */
.L_x_832:
[----:B-----5:R3:W-:Y:S02]  /*f680*/  STS.128 [R217+0x1800], R16 ;  /* 0x00180010d9007388 */ /* 0x0207e40000000c00 */
.L_x_831:
[----:B------:R-:W-:Y:S05]  /*f690*/  BSYNC.RECONVERGENT B1 ;  /* 0x0000000000017941 */ /* 0x000fea0003800200 */
.L_x_830:
[----:B------:R-:W-:-:S13]  /*f6a0*/  ISETP.GE.AND P0, PT, R9, R6, PT ;  /* 0x000000060900720c */ /* 0x000fda0003f06270 */
[----:B------:R1:W-:Y:S01]  /*f6b0*/  @P0 STS.128 [R217+0x3800], RZ ;  /* 0x003800ffd9000388 */ /* 0x0003e20000000c00 */
[----:B------:R-:W-:Y:S05]  /*f6c0*/  @P0 BRA `(.L_x_804) ;  /* 0x0000003000bc0947 */ /* 0x000fea0003800000 */
[----:B---3--:R3:W5:Y:S01]  /*f6d0*/  LDG.E.128 R16, desc[UR6][R26.64+0x80] ;  /* 0x000080061a107981 */ /* 0x008762000c1e1d00 */
[----:B------:R-:W-:Y:S01]  /*f6e0*/  ISETP.GE.AND P0, PT, R9, R0, PT ;  /* 0x000000000900720c */ /* 0x000fe20003f06270 */
[----:B------:R-:W-:-:S12]  /*f6f0*/  BSSY.RECONVERGENT B0, `(.L_x_834) ;  /* 0x0000033000007945 */ /* 0x000fd80003800200 */
[----:B------:R-:W-:Y:S05]  /*f700*/  @P0 BRA `(.L_x_835) ;  /* 0x0000000000c40947 */ /* 0x000fea0003800000 */
[----:B------:R-:W1:Y:S01]  /*f710*/  LDCU.64 UR8, c[0x0][0x4d0] ;  /* 0x00009a00ff0877ac */ /* 0x000e620008000a00 */
[C---:B------:R-:W-:Y:S01]  /*f720*/  IADD3 R20, P0, PT, R7.reuse, R20, RZ ;  /* 0x0000001407147210 */ /* 0x040fe20007f1e0ff */
[----:B------:R-:W2:Y:S03]  /*f730*/  LDCU.64 UR10, c[0x0][0x4c8] ;  /* 0x00009900ff0a77ac */ /* 0x000ea60008000a00 */
[----:B------:R-:W-:Y:S01]  /*f740*/  LEA.HI.X.SX32 R7, R7, R22, 0x1, P0 ;  /* 0x0000001607077211 */ /* 0x000fe200000f0eff */
[----:B------:R-:W-:-:S03]  /*f750*/  IMAD.SHL.U32 R0, R20, 0x2, RZ ;  /* 0x0000000214007824 */ /* 0x000fc600078e00ff */
[----:B------:R-:W-:Y:S02]  /*f760*/  SHF.L.U64.HI R7, R20, 0x1, R7 ;  /* 0x0000000114077819 */ /* 0x000fe40000010207 */
[C---:B-1----:R-:W-:Y:S02]  /*f770*/  IADD3 R2, P0, PT, R0.reuse, UR8, RZ ;  /* 0x0000000800027c10 */ /* 0x042fe4000ff1e0ff */
[----:B--2---:R-:W-:Y:S02]  /*f780*/  IADD3 R4, P1, PT, R0, UR10, RZ ;  /* 0x0000000a00047c10 */ /* 0x004fe4000ff3e0ff */
[C---:B------:R-:W-:Y:S02]  /*f790*/  IADD3.X R3, PT, PT, R7.reuse, UR9, RZ, P0, !PT ;  /* 0x0000000907037c10 */ /* 0x040fe400087fe4ff */
[----:B------:R-:W-:-:S04]  /*f7a0*/  IADD3.X R5, PT, PT, R7, UR11, RZ, P1, !PT ;  /* 0x0000000b07057c10 */ /* 0x000fc80008ffe4ff */
[----:B------:R-:W2:Y:S04]  /*f7b0*/  LDG.E.64 R2, desc[UR6][R2.64+0x40] ;  /* 0x0000400602027981 */ /* 0x000ea8000c1e1b00 */
[----:B------:R-:W4:Y:S01]  /*f7c0*/  LDG.E.64 R4, desc[UR6][R4.64+0x40] ;  /* 0x0000400604047981 */ /* 0x000f22000c1e1b00 */
[C---:B-----5:R-:W-:Y:S01]  /*f7d0*/  IMAD.U32 R6, R17.reuse, 0x10000, RZ ;  /* 0x0001000011067824 */ /* 0x060fe200078e00ff */
[----:B------:R-:W-:Y:S01]  /*f7e0*/  LOP3.LUT R0, R17, 0xffff0000, RZ, 0xc0, !PT ;  /* 0xffff000011007812 */ /* 0x000fe200078ec0ff */
[C---:B------:R-:W-:Y:S01]  /*f7f0*/  IMAD.U32 R21, R19.reuse, 0x10000, RZ ;  /* 0x0001000013157824 */ /* 0x040fe200078e00ff */
[----:B------:R-:W-:Y:S02]  /*f800*/  LOP3.LUT R19, R19, 0xffff0000, RZ, 0xc0, !PT ;  /* 0xffff000013137812 */ /* 0x000fe400078ec0ff */
[----:B------:R-:W-:-:S02]  /*f810*/  SHF.L.U32 R12, R18, 0x10, RZ ;  /* 0x00000010120c7819 */ /* 0x000fc400000006ff */
[----:B------:R-:W-:Y:S02]  /*f820*/  LOP3.LUT R20, R18, 0xffff0000, RZ, 0xc0, !PT ;  /* 0xffff000012147812 */ /* 0x000fe400078ec0ff */
        /* <DEDUP_REMOVED lines=17> */
[----:B------:R-:W-:Y:S01]  /*f940*/  FMUL.FTZ R17, R16, R4 ;  /* 0x0000000410117220 */ /* 0x000fe20000410000 */
[C---:B------:R-:W-:Y:S01]  /*f950*/  FMUL.FTZ R13, R20.reuse, R3 ;  /* 0x00000003140d7220 */ /* 0x040fe20000410000 */
[-C--:B------:R-:W-:Y:S01]  /*f960*/  FMUL.FTZ R20, R20, R5.reuse ;  /* 0x0000000514147220 */ /* 0x080fe20000410000 */
[----:B------:R-:W-:Y:S01]  /*f970*/  FFMA.FTZ R21, R21, R8, R6 ;  /* 0x0000000815157223 */ /* 0x000fe20000010006 */
[-C--:B------:R-:W-:Y:S01]  /*f980*/  FMUL.FTZ R6, R16, R2.reuse ;  /* 0x0000000210067220 */ /* 0x080fe20000410000 */
[C---:B------:R-:W-:Y:S01]  /*f990*/  FFMA.FTZ R17, R7.reuse, R2, R17 ;  /* 0x0000000207117223 */ /* 0x040fe20000010011 */
[C---:B------:R-:W-:Y:S01]  /*f9a0*/  FFMA.FTZ R13, R12.reuse, R5, -R13 ;  /* 0x000000050c0d7223 */ /* 0x040fe2000001080d */
[----:B------:R-:W-:Y:S01]  /*f9b0*/  FFMA.FTZ R20, R12, R3, R20 ;  /* 0x000000030c147223 */ /* 0x000fe20000010014 */
[----:B------:R-:W-:Y:S01]  /*f9c0*/  FFMA.FTZ R6, R7, R4, -R6 ;  /* 0x0000000407067223 */ /* 0x000fe20000010806 */
[----:B------:R-:W-:-:S02]  /*f9d0*/  F2FP.BF16.F32.PACK_AB R0, R0, R11 ;  /* 0x0000000b0000723e */ /* 0x000fc400000010ff */
[----:B------:R-:W-:Y:S02]  /*f9e0*/  F2FP.BF16.F32.PACK_AB R19, R21, R18 ;  /* 0x000000121513723e */ /* 0x000fe400000010ff */
[----:B------:R-:W-:Y:S01]  /*f9f0*/  F2FP.BF16.F32.PACK_AB R16, R17, R6 ;  /* 0x000000061110723e */ /* 0x000fe200000010ff */
[----:B------:R-:W-:Y:S01]  /*fa00*/  IMAD.MOV.U32 R17, RZ, RZ, R0 ;  /* 0x000000ffff117224 */ /* 0x000fe200078e0000 */
[----:B------:R-:W-:Y:S02]  /*fa10*/  F2FP.BF16.F32.PACK_AB R18, R20, R13 ;  /* 0x0000000d1412723e */ /* 0x000fe400000010ff */
.L_x_835:
[----:B------:R-:W-:Y:S05]  /*fa20*/  BSYNC.RECONVERGENT B0 ;  /* 0x0000000000007941 */ /* 0x000fea0003800200 */
.L_x_834:
[----:B-----5:R1:W-:Y:S01]  /*fa30*/  STS.128 [R217+0x3800], R16 ;  /* 0x00380010d9007388 */ /* 0x0203e20000000c00 */
[----:B------:R-:W-:Y:S05]  /*fa40*/  BRA `(.L_x_804) ;  /* 0x0000002c00dc7947 */ /* 0x000fea0003800000 */
.L_x_805:
[----:B------:R-:W-:Y:S01]  /*fa50*/  IMAD.IADD R29, R205, 0x1, -R64 ;  /* 0x00000001cd1d7824 */ /* 0x000fe200078e0a40 */
[----:B------:R-:W-:Y:S01]  /*fa60*/  LEA.HI R12, R0, R0, RZ, 0x1 ;  /* 0x00000000000c7211 */ /* 0x000fe200078f08ff */
[----:B------:R-:W-:Y:S01]  /*fa70*/  BSSY.RECONVERGENT B2, `(.L_x_836) ;  /* 0x00000bf000027945 */ /* 0x000fe20003800200 */
[----:B------:R-:W-:Y:S02]  /*fa80*/  SHF.R.U32.HI R33, RZ, 0x1, R0 ;  /* 0x00000001ff217819 */ /* 0x000fe40000011600 */
[----:B------:R-:W-:Y:S02]  /*fa90*/  ISETP.GE.AND P0, PT, R126, R29, PT ;  /* 0x0000001d7e00720c */ /* 0x000fe40003f06270 */
[----:B------:R-:W-:-:S05]  /*faa0*/  SHF.R.S32.HI R12, RZ, 0x1, R12 ;  /* 0x00000001ff0c7819 */ /* 0x000fca000001140c */
[----:B------:R-:W-:-:S05]  /*fab0*/  IMAD.MOV R30, RZ, RZ, -R12 ;  /* 0x000000ffff1e7224 */ /* 0x000fca00078e0a0c */
[----:B------:R-:W-:Y:S01]  /*fac0*/  SHF.R.S32.HI R31, RZ, 0x1f, R30 ;  /* 0x0000001fff1f7819 */ /* 0x000fe2000001141e */
[----:B------:R-:W-:Y:S06]  /*fad0*/  @P0 BRA `(.L_x_837) ;  /* 0x0000000800e00947 */ /* 0x000fec0003800000 */
[----:B------:R-:W1:Y:S01]  /*fae0*/  LDC R32, c[0x0][0x440] ;  /* 0x00011000ff207b82 */ /* 0x000e620000000800 */
[----:B------:R-:W-:Y:S01]  /*faf0*/  BSSY.RECONVERGENT B1, `(.L_x_838) ;  /* 0x000005c000017945 */ /* 0x000fe20003800200 */
[----:B------:R-:W-:Y:S02]  /*fb00*/  CS2R R4, SRZ ;  /* 0x0000000000047805 */ /* 0x000fe4000001ff00 */
[----:B------:R-:W-:Y:S02]  /*fb10*/  CS2R R6, SRZ ;  /* 0x0000000000067805 */ /* 0x000fe4000001ff00 */
[----:B-1----:R-:W-:-:S13]  /*fb20*/  ISETP.GE.AND P0, PT, R14, R32, PT ;  /* 0x000000200e00720c */ /* 0x002fda0003f06270 */
[----:B------:R-:W-:Y:S05]  /*fb30*/  @P0 BRA `(.L_x_839) ;  /* 0x00000004005c0947 */ /* 0x000fea0003800000 */
[----:B------:R-:W-:Y:S01]  /*fb40*/  IMAD.MOV.U32 R24, RZ, RZ, R34 ;  /* 0x000000ffff187224 */ /* 0x000fe200078e0022 */
[----:B------:R-:W-:-:S05]  /*fb50*/  MOV R25, R35 ;  /* 0x0000002300197202 */ /* 0x000fca0000000f00 */
[----:B------:R1:W5:Y:S01]  /*fb60*/  LDG.E.128 R4, desc[UR6][R24.64] ;  /* 0x0000000618047981 */ /* 0x000362000c1e1d00 */
[----:B------:R-:W-:Y:S01]  /*fb70*/  ISETP.GE.AND P0, PT, R14, R0, PT ;  /* 0x000000000e00720c */ /* 0x000fe20003f06270 */
[----:B------:R-:W-:-:S12]  /*fb80*/  BSSY.RECONVERGENT B0, `(.L_x_839) ;  /* 0x0000052000007945 */ /* 0x000fd80003800200 */
[----:B------:R-:W-:Y:S05]  /*fb90*/  @P0 BRA `(.L_x_840) ;  /* 0x0000000400400947 */ /* 0x000fea0003800000 */
[----:B------:R-:W2:Y:S01]  /*fba0*/  LDCU.64 UR8, c[0x0][0x4d0] ;  /* 0x00009a00ff0877ac */ /* 0x000ea20008000a00 */
[----:B------:R-:W-:-:S04]  /*fbb0*/  ISETP.GE.U32.AND P1, PT, R14, R33, PT ;  /* 0x000000210e00720c */ /* 0x000fc80003f26070 */
[----:B------:R-:W-:Y:S02]  /*fbc0*/  SEL R17, R30, RZ, P1 ;  /* 0x000000ff1e117207 */ /* 0x000fe40000800000 */
[----:B------:R-:W-:Y:S02]  /*fbd0*/  SEL R19, R31, RZ, P1 ;  /* 0x000000ff1f137207 */ /* 0x000fe40000800000 */
[----:B------:R-:W-:Y:S02]  /*fbe0*/  IADD3 R17, P0, PT, R17, R10, RZ ;  /* 0x0000000a11117210 */ /* 0x000fe40007f1e0ff */
[----:B------:R-:W-:-:S03]  /*fbf0*/  SEL R22, R33, R30, !P1 ;  /* 0x0000001e21167207 */ /* 0x000fc60004800000 */
[----:B------:R-:W-:Y:S02]  /*fc00*/  IMAD.X R20, R19, 0x1, R28, P0 ;  /* 0x0000000113147824 */ /* 0x000fe400000e061c */
[----:B------:R-:W-:-:S03]  /*fc10*/  IMAD.SHL.U32 R21, R17, 0x2, RZ ;  /* 0x0000000211157824 */ /* 0x000fc600078e00ff */
[----:B------:R-:W-:Y:S02]  /*fc20*/  SHF.L.U64.HI R20, R17, 0x1, R20 ;  /* 0x0000000111147819 */ /* 0x000fe40000010214 */
[----:B--2---:R-:W-:-:S04]  /*fc30*/  IADD3 R16, P0, PT, R21, UR8, RZ ;  /* 0x0000000815107c10 */ /* 0x004fc8000ff1e0ff */
[----:B------:R-:W-:Y:S01]  /*fc40*/  IADD3.X R17, PT, PT, R20, UR9, RZ, P0, !PT ;  /* 0x0000000914117c10 */ /* 0x000fe200087fe4ff */
[----:B------:R-:W2:Y:S01]  /*fc50*/  LDCU.64 UR8, c[0x0][0x4c8] ;  /* 0x00009900ff0877ac */ /* 0x000ea20008000a00 */
[----:B-1----:R-:W-:-:S04]  /*fc60*/  IMAD.WIDE R24, R22, 0x2, R24 ;  /* 0x0000000216187825 */ /* 0x002fc800078e0218 */
[----:B------:R-:W3:Y:S04]  /*fc70*/  LDG.E.128 R16, desc[UR6][R16.64] ;  /* 0x0000000610107981 */ /* 0x000ee8000c1e1d00 */
[----:B------:R-:W4:Y:S01]  /*fc80*/  LDG.E.128 R24, desc[UR6][R24.64] ;  /* 0x0000000618187981 */ /* 0x000f22000c1e1d00 */
[----:B--2---:R-:W-:-:S04]  /*fc90*/  IADD3 R22, P0, PT, R21, UR8, RZ ;  /* 0x0000000815167c10 */ /* 0x004fc8000ff1e0ff */
[----:B------:R-:W-:-:S06]  /*fca0*/  IADD3.X R23, PT, PT, R20, UR9, RZ, P0, !PT ;  /* 0x0000000914177c10 */ /* 0x000fcc00087fe4ff */
[----:B------:R-:W2:Y:S01]  /*fcb0*/  LDG.E.128 R20, desc[UR6][R22.64] ;  /* 0x0000000616147981 */ /* 0x000ea2000c1e1d00 */
[C---:B-----5:R-:W-:Y:S01]  /*fcc0*/  SHF.L.U32 R37, R4.reuse, 0x10, RZ ;  /* 0x0000001004257819 */ /* 0x060fe200000006ff */
[C---:B------:R-:W-:Y:S01]  /*fcd0*/  IMAD.U32 R39, R5.reuse, 0x10000, RZ ;  /* 0x0001000005277824 */ /* 0x040fe200078e00ff */
[----:B------:R-:W-:Y:S01]  /*fce0*/  LOP3.LUT R36, R4, 0xffff0000, RZ, 0xc0, !PT ;  /* 0xffff000004247812 */ /* 0x000fe200078ec0ff */
[C---:B------:R-:W-:Y:S01]  /*fcf0*/  IMAD.U32 R38, R6.reuse, 0x10000, RZ ;  /* 0x0001000006267824 */ /* 0x040fe200078e00ff */
[----:B------:R-:W-:Y:S02]  /*fd00*/  LOP3.LUT R4, R5, 0xffff0000, RZ, 0xc0, !PT ;  /* 0xffff000005047812 */ /* 0x000fe400078ec0ff */
[C---:B------:R-:W-:Y:S02]  /*fd10*/  LOP3.LUT R5, R7.reuse, 0xffff0000, RZ, 0xc0, !PT ;  /* 0xffff000007057812 */ /* 0x040fe400078ec0ff */
[----:B------:R-:W-:Y:S02]  /*fd20*/  SHF.L.U32 R41, R7, 0x10, RZ ;  /* 0x0000001007297819 */ /* 0x000fe400000006ff */
[----:B------:R-:W-:Y:S01]  /*fd30*/  LOP3.LUT R6, R6, 0xffff0000, RZ, 0xc0, !PT ;  /* 0xffff000006067812 */ /* 0x000fe200078ec0ff */
[C---:B---3--:R-:W-:Y:S01]  /*fd40*/  IMAD.U32 R40, R16.reuse, 0x10000, RZ ;  /* 0x0001000010287824 */ /* 0x048fe200078e00ff */
[----:B------:R-:W-:Y:S01]  /*fd50*/  LOP3.LUT R16, R16, 0xffff0000, RZ, 0xc0, !PT ;  /* 0xffff000010107812 */ /* 0x000fe200078ec0ff */
[----:B------:R-:W-:Y:S01]  /*fd60*/  IMAD.U32 R42, R18, 0x10000, RZ ;  /* 0x00010000122a7824 */ /* 0x000fe200078e00ff */
[C---:B------:R-:W-:Y:S01]  /*fd70*/  SHF.L.U32 R7, R17.reuse, 0x10, RZ ;  /* 0x0000001011077819 */ /* 0x040fe200000006ff */
[----:B----4-:R-:W-:Y:S01]  /*fd80*/  IMAD.U32 R47, R24, 0x10000, RZ ;  /* 0x00010000182f7824 */ /* 0x010fe200078e00ff */
[----:B------:R-:W-:Y:S01]  /*fd90*/  LOP3.LUT R43, R17, 0xffff0000, RZ, 0xc0, !PT ;  /* 0xffff0000112b7812 */ /* 0x000fe200078ec0ff */
[----:B------:R-:W-:Y:S01]  /*fda0*/  IMAD.U32 R49, R26, 0x10000, RZ ;  /* 0x000100001a317824 */ /* 0x000fe200078e00ff */
[----:B------:R-:W-:Y:S01]  /*fdb0*/  SHF.L.U32 R17, R19, 0x10, RZ ;  /* 0x0000001013117819 */ /* 0x000fe200000006ff */
[----:B------:R-:W-:Y:S01]  /*fdc0*/  @!P1 FADD.FTZ R16, -R16, -RZ ;  /* 0x800000ff10109221 */ /* 0x000fe20000010100 */
[----:B------:R-:W-:Y:S01]  /*fdd0*/  LOP3.LUT R45, R24, 0xffff0000, RZ, 0xc0, !PT ;  /* 0xffff0000182d7812 */ /* 0x000fe200078ec0ff */
[----:B------:R-:W-:Y:S01]  /*fde0*/  @!P1 FADD.FTZ R7, -R7, -RZ ;  /* 0x800000ff07079221 */ /* 0x000fe20000010100 */
[----:B------:R-:W-:Y:S01]  /*fdf0*/  LOP3.LUT R19, R19, 0xffff0000, RZ, 0xc0, !PT ;  /* 0xffff000013137812 */ /* 0x000fe200078ec0ff */
[----:B------:R-:W-:Y:S01]  /*fe00*/  @!P1 FADD.FTZ R17, -R17, -RZ ;  /* 0x800000ff11119221 */ /* 0x000fe20000010100 */
[C---:B------:R-:W-:Y:S01]  /*fe10*/  SHF.L.U32 R24, R25.reuse, 0x10, RZ ;  /* 0x0000001019187819 */ /* 0x040fe200000006ff */
[----:B------:R-:W-:Y:S01]  /*fe20*/  @!P1 FADD.FTZ R40, -R40, -RZ ;  /* 0x800000ff28289221 */ /* 0x000fe20000010100 */
[----:B------:R-:W-:Y:S01]  /*fe30*/  LOP3.LUT R44, R25, 0xffff0000, RZ, 0xc0, !PT ;  /* 0xffff0000192c7812 */ /* 0x000fe200078ec0ff */
[----:B------:R-:W-:Y:S01]  /*fe40*/  @!P1 FADD.FTZ R43, -R43, -RZ ;  /* 0x800000ff2b2b9221 */ /* 0x000fe20000010100 */
[----:B------:R-:W-:Y:S01]  /*fe50*/  LOP3.LUT R18, R18, 0xffff0000, RZ, 0xc0, !PT ;  /* 0xffff000012127812 */ /* 0x000fe200078ec0ff */
[----:B------:R-:W-:Y:S01]  /*fe60*/  @!P1 FADD.FTZ R19, -R19, -RZ ;  /* 0x800000ff13139221 */ /* 0x000fe20000010100 */
[----:B------:R-:W-:Y:S01]  /*fe70*/  LOP3.LUT R25, R26, 0xffff0000, RZ, 0xc0, !PT ;  /* 0xffff00001a197812 */ /* 0x000fe200078ec0ff */
[----:B------:R-:W-:Y:S01]  /*fe80*/  FMUL.FTZ R45, R45, R16 ;  /* 0x000000102d2d7220 */ /* 0x000fe20000410000 */
[C---:B------:R-:W-:Y:S01]  /*fe90*/  SHF.L.U32 R26, R27.reuse, 0x10, RZ ;  /* 0x000000101b1a7819 */ /* 0x040fe200000006ff */
[----:B------:R-:W-:Y:S01]  /*fea0*/  FMUL.FTZ R24, R24, R7 ;  /* 0x0000000718187220 */ /* 0x000fe20000410000 */
[----:B------:R-:W-:Y:S01]  /*feb0*/  LOP3.LUT R46, R27, 0xffff0000, RZ, 0xc0, !PT ;  /* 0xffff00001b2e7812 */ /* 0x000fe200078ec0ff */
[----:B------:R-:W-:Y:S01]  /*fec0*/  @!P1 FADD.FTZ R18, -R18, -RZ ;  /* 0x800000ff12129221 */ /* 0x000fe20000010100 */
[----:B--2---:R-:W-:Y:S01]  /*fed0*/  LOP3.LUT R16, R20, 0xffff0000, RZ, 0xc0, !PT ;  /* 0xffff000014107812 */ /* 0x004fe200078ec0ff */
[----:B------:R-:W-:Y:S01]  /*fee0*/  FMUL.FTZ R26, R26, R17 ;  /* 0x000000111a1a7220 */ /* 0x000fe20000410000 */
[----:B------:R-:W-:Y:S01]  /*fef0*/  SHF.L.U32 R7, R21, 0x10, RZ ;  /* 0x0000001015077819 */ /* 0x000fe200000006ff */
[----:B------:R-:W-:Y:S01]  /*ff00*/  FMUL.FTZ R40, R47, R40 ;  /* 0x000000282f287220 */ /* 0x000fe20000410000 */
[----:B------:R-:W-:Y:S01]  /*ff10*/  IMAD.U32 R17, R20, 0x10000, RZ ;  /* 0x0001000014117824 */ /* 0x000fe200078e00ff */
[----:B------:R-:W-:Y:S01]  /*ff20*/  LOP3.LUT R21, R21, 0xffff0000, RZ, 0xc0, !PT ;  /* 0xffff000015157812 */ /* 0x000fe200078ec0ff */
[----:B------:R-:W-:Y:S01]  /*ff30*/  FMUL.FTZ R43, R44, R43 ;  /* 0x0000002b2c2b7220 */ /* 0x000fe20000410000 */
[----:B------:R-:W-:Y:S01]  /*ff40*/  @!P1 FADD.FTZ R42, -R42, -RZ ;  /* 0x800000ff2a2a9221 */ /* 0x000fe20000010100 */
[----:B------:R-:W-:Y:S01]  /*ff50*/  FMUL.FTZ R46, R46, R19 ;  /* 0x000000132e2e7220 */ /* 0x000fe20000410000 */
[----:B------:R-:W-:Y:S01]  /*ff60*/  FMUL.FTZ R25, R25, R18 ;  /* 0x0000001219197220 */ /* 0x000fe20000410000 */
[C---:B------:R-:W-:Y:S01]  /*ff70*/  IMAD.U32 R20, R22.reuse, 0x10000, RZ ;  /* 0x0001000016147824 */ /* 0x040fe200078e00ff */
[----:B------:R-:W-:Y:S01]  /*ff80*/  LOP3.LUT R19, R22, 0xffff0000, RZ, 0xc0, !PT ;  /* 0xffff000016137812 */ /* 0x000fe200078ec0ff */
[----:B------:R-:W-:Y:S01]  /*ff90*/  FFMA.FTZ R17, R37, R17, R40 ;  /* 0x0000001125117223 */ /* 0x000fe20000010028 */
[C---:B------:R-:W-:Y:S01]  /*ffa0*/  SHF.L.U32 R18, R23.reuse, 0x10, RZ ;  /* 0x0000001017127819 */ /* 0x040fe200000006ff */
[----:B------:R-:W-:Y:S01]  /*ffb0*/  FFMA.FTZ R16, R36, R16, R45 ;  /* 0x0000001024107223 */ /* 0x000fe2000001002d */
[----:B------:R-:W-:Y:S01]  /*ffc0*/  LOP3.LUT R22, R23, 0xffff0000, RZ, 0xc0, !PT ;  /* 0xffff000017167812 */ /* 0x000fe200078ec0ff */
[----:B------:R-:W-:Y:S01]  /*ffd0*/  FMUL.FTZ R49, R49, R42 ;  /* 0x0000002a31317220 */ /* 0x000fe20000410000 */
[----:B------:R-:W-:Y:S01]  /*ffe0*/  FFMA.FTZ R7, R39, R7, R24 ;  /* 0x0000000727077223 */ /* 0x000fe20000010018 */
[----:B------:R-:W-:Y:S01]  /*fff0*/  FFMA.FTZ R4, R4, R21, R43 ;  /* 0x0000001504047223 */ /* 0x000fe2000001002b */
[----:B------:R-:W-:Y:S01]  /*10000*/  FFMA.FTZ R18, R41, R18, R26 ;  /* 0x0000001229127223 */ /* 0x000fe2000001001a */
[----:B------:R-:W-:Y:S01]  /*10010*/  FFMA.FTZ R5, R5, R22, R46 ;  /* 0x0000001605057223 */ /* 0x000fe2000001002e */
[----:B------:R-:W-:Y:S01]  /*10020*/  FFMA.FTZ R20, R38, R20, R49 ;  /* 0x0000001426147223 */ /* 0x000fe20000010031 */
[----:B------:R-:W-:Y:S01]  /*10030*/  FFMA.FTZ R19, R6, R19, R25 ;  /* 0x0000001306137223 */ /* 0x000fe20000010019 */
[----:B------:R-:W-:-:S02]  /*10040*/  F2FP.BF16.F32.PACK_AB R16, R16, R17 ;  /* 0x000000111010723e */ /* 0x000fc400000010ff */
[----:B------:R-:W-:Y:S02]  /*10050*/  F2FP.BF16.F32.PACK_AB R17, R4, R7 ;  /* 0x000000070411723e */ /* 0x000fe400000010ff */
[----:B------:R-:W-:Y:S01]  /*10060*/  F2FP.BF16.F32.PACK_AB R7, R5, R18 ;  /* 0x000000120507723e */ /* 0x000fe200000010ff */
[----:B------:R-:W-:Y:S01]  /*10070*/  IMAD.MOV.U32 R4, RZ, RZ, R16 ;  /* 0x000000ffff047224 */ /* 0x000fe200078e0010 */
[----:B------:R-:W-:Y:S02]  /*10080*/  F2FP.BF16.F32.PACK_AB R6, R19, R20 ;  /* 0x000000141306723e */ /* 0x000fe400000010ff */
[----:B------:R-:W-:Y:S02]  /*10090*/  MOV R5, R17 ;  /* 0x0000001100057202 */ /* 0x000fe40000000f00 */
.L_x_840:
[----:B------:R-:W-:Y:S05]  /*100a0*/  BSYNC.RECONVERGENT B0 ;  /* 0x0000000000007941 */ /* 0x000fea0003800200 */
.L_x_839:
[----:B------:R-:W-:Y:S05]  /*100b0*/  BSYNC.RECONVERGENT B1 ;  /* 0x0000000000017941 */ /* 0x000fea0003800200 */
.L_x_838:
[----:B------:R-:W-:Y:S01]  /*100c0*/  ISETP.GE.AND P0, PT, R9, R32, PT ;  /* 0x000000200900720c */ /* 0x000fe20003f06270 */
[----:B-----5:R2:W-:-:S12]  /*100d0*/  STS.128 [R217], R4 ;  /* 0x00000004d9007388 */ /* 0x0205d80000000c00 */
[----:B------:R2:W-:Y:S01]  /*100e0*/  @P0 STS.128 [R217+0x2000], RZ ;  /* 0x002000ffd9000388 */ /* 0x0005e20000000c00 */
[----:B------:R-:W-:Y:S05]  /*100f0*/  @P0 BRA `(.L_x_837) ;  /* 0x0000000400580947 */ /* 0x000fea0003800000 */
[----:B------:R-:W-:Y:S01]  /*10100*/  IMAD.MOV.U32 R20, RZ, RZ, R34 ;  /* 0x000000ffff147224 */ /* 0x000fe200078e0022 */
[----:B------:R-:W-:-:S05]  /*10110*/  MOV R21, R35 ;  /* 0x0000002300157202 */ /* 0x000fca0000000f00 */
[----:B-1----:R1:W5:Y:S01]  /*10120*/  LDG.E.128 R24, desc[UR6][R20.64+0x80] ;  /* 0x0000800614187981 */ /* 0x002362000c1e1d00 */
[----:B------:R-:W-:Y:S01]  /*10130*/  ISETP.GE.AND P0, PT, R9, R0, PT ;  /* 0x000000000900720c */ /* 0x000fe20003f06270 */
[----:B------:R-:W-:-:S12]  /*10140*/  BSSY.RECONVERGENT B0, `(.L_x_841) ;  /* 0x0000050000007945 */ /* 0x000fd80003800200 */
[----:B------:R-:W-:Y:S05]  /*10150*/  @P0 BRA `(.L_x_842) ;  /* 0x0000000400380947 */ /* 0x000fea0003800000 */
[----:B------:R-:W3:Y:S01]  /*10160*/  LDCU.64 UR8, c[0x0][0x4d0] ;  /* 0x00009a00ff0877ac */ /* 0x000ee20008000a00 */
[----:B------:R-:W-:-:S04]  /*10170*/  ISETP.GE.U32.AND P1, PT, R9, R33, PT ;  /* 0x000000210900720c */ /* 0x000fc80003f26070 */
[----:B--2---:R-:W-:Y:S02]  /*10180*/  SEL R5, R30, RZ, P1 ;  /* 0x000000ff1e057207 */ /* 0x004fe40000800000 */
[----:B------:R-:W-:Y:S02]  /*10190*/  SEL R7, R31, RZ, P1 ;  /* 0x000000ff1f077207 */ /* 0x000fe40000800000 */
[----:B------:R-:W-:Y:S02]  /*101a0*/  IADD3 R5, P0, PT, R5, R10, RZ ;  /* 0x0000000a05057210 */ /* 0x000fe40007f1e0ff */
[----:B------:R-:W-:-:S03]  /*101b0*/  SEL R18, R33, R30, !P1 ;  /* 0x0000001e21127207 */ /* 0x000fc60004800000 */
[----:B------:R-:W-:Y:S02]  /*101c0*/  IMAD.X R16, R7, 0x1, R28, P0 ;  /* 0x0000000107107824 */ /* 0x000fe400000e061c */
[----:B------:R-:W-:-:S03]  /*101d0*/  IMAD.SHL.U32 R17, R5, 0x2, RZ ;  /* 0x0000000205117824 */ /* 0x000fc600078e00ff */
[----:B------:R-:W-:Y:S02]  /*101e0*/  SHF.L.U64.HI R16, R5, 0x1, R16 ;  /* 0x0000000105107819 */ /* 0x000fe40000010210 */
[----:B---3--:R-:W-:-:S04]  /*101f0*/  IADD3 R4, P0, PT, R17, UR8, RZ ;  /* 0x0000000811047c10 */ /* 0x008fc8000ff1e0ff */
        /* <DEDUP_REMOVED lines=35> */
[----:B------:R-:W-:Y:S01]  /*10430*/  SHF.L.U32 R22, R23, 0x10, RZ ;  /* 0x0000001017167819 */ /* 0x000fe200000006ff */
[----:B------:R-:W-:Y:S01]  /*10440*/  @!P1 FADD.FTZ R42, -R42, -RZ ;  /* 0x800000ff2a2a9221 */ /* 0x000fe20000010100 */
[----:B------:R-:W-:Y:S01]  /*10450*/  LOP3.LUT R20, R20, 0xffff0000, RZ, 0xc0, !PT ;  /* 0xffff000014147812 */ /* 0x000fe200078ec0ff */
[----:B------:R-:W-:Y:S01]  /*10460*/  FMUL.FTZ R43, R43, R4 ;  /* 0x000000042b2b7220 */ /* 0x000fe20000410000 */
[----:B------:R-:W-:Y:S01]  /*10470*/  LOP3.LUT R48, R23, 0xffff0000, RZ, 0xc0, !PT ;  /* 0xffff000017307812 */ /* 0x000fe200078ec0ff */
[----:B------:R-:W-:Y:S01]  /*10480*/  @!P1 FADD.FTZ R41, -R41, -RZ ;  /* 0x800000ff29299221 */ /* 0x000fe20000010100 */
[----:B------:R-:W-:Y:S01]  /*10490*/  FMUL.FTZ R5, R22, R5 ;  /* 0x0000000516057220 */ /* 0x000fe20000410000 */
[----:B------:R-:W-:Y:S01]  /*104a0*/  FMUL.FTZ R27, R20, R27 ;  /* 0x0000001b141b7220 */ /* 0x000fe20000410000 */
[----:B------:R-:W-:Y:S01]  /*104b0*/  FMUL.FTZ R21, R21, R6 ;  /* 0x0000000615157220 */ /* 0x000fe20000410000 */
[----:B------:R-:W-:Y:S01]  /*104c0*/  FMUL.FTZ R48, R48, R7 ;  /* 0x0000000730307220 */ /* 0x000fe20000410000 */
[C---:B--2---:R-:W-:Y:S01]  /*104d0*/  SHF.L.U32 R4, R17.reuse, 0x10, RZ ;  /* 0x0000001011047819 */ /* 0x044fe200000006ff */
[----:B------:R-:W-:Y:S01]  /*104e0*/  IMAD.U32 R7, R16, 0x10000, RZ ;  /* 0x0001000010077824 */ /* 0x000fe200078e00ff */
[----:B------:R-:W-:Y:S01]  /*104f0*/  LOP3.LUT R22, R17, 0xffff0000, RZ, 0xc0, !PT ;  /* 0xffff000011167812 */ /* 0x000fe200078ec0ff */
[----:B------:R-:W-:Y:S01]  /*10500*/  IMAD.U32 R20, R18, 0x10000, RZ ;  /* 0x0001000012147824 */ /* 0x000fe200078e00ff */
[----:B------:R-:W-:Y:S01]  /*10510*/  LOP3.LUT R6, R16, 0xffff0000, RZ, 0xc0, !PT ;  /* 0xffff000010067812 */ /* 0x000fe200078ec0ff */
[----:B------:R-:W-:Y:S01]  /*10520*/  FMUL.FTZ R39, R44, R39 ;  /* 0x000000272c277220 */ /* 0x000fe20000410000 */
[----:B------:R-:W-:Y:S01]  /*10530*/  LOP3.LUT R17, R18, 0xffff0000, RZ, 0xc0, !PT ;  /* 0xffff000012117812 */ /* 0x000fe200078ec0ff */
[----:B------:R-:W-:Y:S01]  /*10540*/  FMUL.FTZ R45, R45, R42 ;  /* 0x0000002a2d2d7220 */ /* 0x000fe20000410000 */
[C---:B------:R-:W-:Y:S01]  /*10550*/  SHF.L.U32 R16, R19.reuse, 0x10, RZ ;  /* 0x0000001013107819 */ /* 0x040fe200000006ff */
[----:B------:R-:W-:Y:S01]  /*10560*/  FMUL.FTZ R46, R46, R41 ;  /* 0x000000292e2e7220 */ /* 0x000fe20000410000 */
[----:B------:R-:W-:Y:S01]  /*10570*/  LOP3.LUT R18, R19, 0xffff0000, RZ, 0xc0, !PT ;  /* 0xffff000013127812 */ /* 0x000fe200078ec0ff */
[----:B------:R-:W-:Y:S01]  /*10580*/  FFMA.FTZ R7, R36, R7, R39 ;  /* 0x0000000724077223 */ /* 0x000fe20000010027 */
[----:B------:R-:W-:Y:S01]  /*10590*/  FFMA.FTZ R6, R32, R6, R27 ;  /* 0x0000000620067223 */ /* 0x000fe2000001001b */
        /* <DEDUP_REMOVED lines=8> */
[----:B------:R-:W-:Y:S02]  /*10620*/  F2FP.BF16.F32.PACK_AB R26, R17, R20 ;  /* 0x00000014111a723e */ /* 0x000fe400000010ff */
[----:B------:R-:W-:Y:S02]  /*10630*/  F2FP.BF16.F32.PACK_AB R27, R18, R5 ;  /* 0x00000005121b723e */ /* 0x000fe400000010ff */
.L_x_842:
[----:B------:R-:W-:Y:S05]  /*10640*/  BSYNC.RECONVERGENT B0 ;  /* 0x0000000000007941 */ /* 0x000fea0003800200 */
.L_x_841:
[----:B-----5:R3:W-:Y:S02]  /*10650*/  STS.128 [R217+0x2000], R24 ;  /* 0x00200018d9007388 */ /* 0x0207e40000000c00 */
.L_x_837:
[----:B------:R-:W-:Y:S05]  /*10660*/  BSYNC.RECONVERGENT B2 ;  /* 0x0000000000027941 */ /* 0x000fea0003800200 */
.L_x_836:
        /* <DEDUP_REMOVED lines=11> */
[----:B-1-3--:R1:W5:Y:S01]  /*10720*/  LDG.E.128 R24, desc[UR6][R44.64] ;  /* 0x000000062c187981 */ /* 0x00a362000c1e1d00 */
[----:B------:R-:W-:Y:S01]  /*10730*/  ISETP.GE.AND P0, PT, R14, R0, PT ;  /* 0x000000000e00720c */ /* 0x000fe20003f06270 */
[----:B------:R-:W-:-:S12]  /*10740*/  BSSY.RECONVERGENT B0, `(.L_x_847) ;  /* 0x0000053000007945 */ /* 0x000fd80003800200 */
[----:B------:R-:W-:Y:S05]  /*10750*/  @P0 BRA `(.L_x_848) ;  /* 0x0000000400440947 */ /* 0x000fea0003800000 */
[----:B------:R-:W3:Y:S01]  /*10760*/  LDCU.64 UR8, c[0x0][0x4d0] ;  /* 0x00009a00ff0877ac */ /* 0x000ee20008000a00 */
[----:B------:R-:W-:Y:S02]  /*10770*/  ISETP.GE.U32.AND P0, PT, R14, R33, PT ;  /* 0x000000210e00720c */ /* 0x000fe40003f06070 */
[--C-:B--2---:R-:W-:Y:S02]  /*10780*/  SHF.R.S32.HI R4, RZ, 0x1f, R13.reuse ;  /* 0x0000001fff047819 */ /* 0x104fe4000001140d */
[----:B------:R-:W-:Y:S02]  /*10790*/  SEL R8, R30, RZ, P0 ;  /* 0x000000ff1e087207 */ /* 0x000fe40000000000 */
[----:B------:R-:W-:Y:S02]  /*107a0*/  SEL R5, R31, RZ, P0 ;  /* 0x000000ff1f057207 */ /* 0x000fe40000000000 */
[----:B------:R-:W-:Y:S02]  /*107b0*/  IADD3 R8, P2, P1, R8, R10, R13 ;  /* 0x0000000a08087210 */ /* 0x000fe4000795e00d */
[----:B------:R-:W-:-:S02]  /*107c0*/  SEL R17, R33, R30, !P0 ;  /* 0x0000001e21117207 */ /* 0x000fc40004000000 */
[----:B------:R-:W-:Y:S01]  /*107d0*/  IADD3.X R5, PT, PT, R5, R28, R4, P2, P1 ;  /* 0x0000001c05057210 */ /* 0x000fe200017e2404 */
[----:B------:R-:W-:-:S03]  /*107e0*/  IMAD.SHL.U32 R11, R8, 0x2, RZ ;  /* 0x00000002080b7824 */ /* 0x000fc600078e00ff */
[----:B------:R-:W-:Y:S02]  /*107f0*/  SHF.L.U64.HI R8, R8, 0x1, R5 ;  /* 0x0000000108087819 */ /* 0x000fe40000010205 */
[----:B---3--:R-:W-:-:S04]  /*10800*/  IADD3 R4, P1, PT, R11, UR8, RZ ;  /* 0x000000080b047c10 */ /* 0x008fc8000ff3e0ff */
[----:B------:R-:W-:Y:S01]  /*10810*/  IADD3.X R5, PT, PT, R8, UR9, RZ, P1, !PT ;  /* 0x0000000908057c10 */ /* 0x000fe20008ffe4ff */
[----:B------:R-:W2:Y:S01]  /*10820*/  LDCU.64 UR8, c[0x0][0x4c8] ;  /* 0x00009900ff0877ac */ /* 0x000ea20008000a00 */
[----:B------:R-:W-:-:S04]  /*10830*/  IMAD.WIDE R20, R17, 0x2, R44 ;  /* 0x0000000211147825 */ /* 0x000fc800078e022c */
[----:B------:R-:W3:Y:S04]  /*10840*/  LDG.E.128 R4, desc[UR6][R4.64] ;  /* 0x0000000604047981 */ /* 0x000ee8000c1e1d00 */
[----:B------:R-:W4:Y:S01]  /*10850*/  LDG.E.128 R20, desc[UR6][R20.64] ;  /* 0x0000000614147981 */ /* 0x000f22000c1e1d00 */
[----:B--2---:R-:W-:-:S04]  /*10860*/  IADD3 R16, P1, PT, R11, UR8, RZ ;  /* 0x000000080b107c10 */ /* 0x004fc8000ff3e0ff */
[----:B------:R-:W-:-:S06]  /*10870*/  IADD3.X R17, PT, PT, R8, UR9, RZ, P1, !PT ;  /* 0x0000000908117c10 */ /* 0x000fcc0008ffe4ff */
[----:B------:R-:W2:Y:S01]  /*10880*/  LDG.E.128 R16, desc[UR6][R16.64] ;  /* 0x0000000610107981 */ /* 0x000ea2000c1e1d00 */
[C---:B-----5:R-:W-:Y:S01]  /*10890*/  IMAD.U32 R37, R24.reuse, 0x10000, RZ ;  /* 0x0001000018257824 */ /* 0x060fe200078e00ff */
[----:B------:R-:W-:Y:S01]  /*108a0*/  LOP3.LUT R11, R24, 0xffff0000, RZ, 0xc0, !PT ;  /* 0xffff0000180b7812 */ /* 0x000fe200078ec0ff */
[C---:B------:R-:W-:Y:S01]  /*108b0*/  IMAD.U32 R38, R26.reuse, 0x10000, RZ ;  /* 0x000100001a267824 */ /* 0x040fe200078e00ff */
[----:B------:R-:W-:Y:S01]  /*108c0*/  LOP3.LUT R8, R25, 0xffff0000, RZ, 0xc0, !PT ;  /* 0xffff000019087812 */ /* 0x000fe200078ec0ff */
[----:B------:R-:W-:Y:S01]  /*108d0*/  IMAD.U32 R40, R27, 0x10000, RZ ;  /* 0x000100001b287824 */ /* 0x000fe200078e00ff */
[----:B------:R-:W-:Y:S02]  /*108e0*/  SHF.L.U32 R39, R25, 0x10, RZ ;  /* 0x0000001019277819 */ /* 0x000fe400000006ff */
[----:B------:R-:W-:Y:S02]  /*108f0*/  LOP3.LUT R25, R26, 0xffff0000, RZ, 0xc0, !PT ;  /* 0xffff00001a197812 */ /* 0x000fe400078ec0ff */
[----:B------:R-:W-:-:S02]  /*10900*/  LOP3.LUT R24, R27, 0xffff0000, RZ, 0xc0, !PT ;  /* 0xffff00001b187812 */ /* 0x000fc400078ec0ff */
[----:B---3--:R-:W-:Y:S01]  /*10910*/  SHF.L.U32 R27, R4, 0x10, RZ ;  /* 0x00000010041b7819 */ /* 0x008fe200000006ff */
[----:B------:R-:W-:Y:S01]  /*10920*/  IMAD.U32 R41, R6, 0x10000, RZ ;  /* 0x0001000006297824 */ /* 0x000fe200078e00ff */
[----:B------:R-:W-:Y:S01]  /*10930*/  LOP3.LUT R26, R4, 0xffff0000, RZ, 0xc0, !PT ;  /* 0xffff0000041a7812 */ /* 0x000fe200078ec0ff */
[C---:B------:R-:W-:Y:S01]  /*10940*/  IMAD.U32 R4, R5.reuse, 0x10000, RZ ;  /* 0x0001000005047824 */ /* 0x040fe200078e00ff */
[----:B------:R-:W-:Y:S01]  /*10950*/  LOP3.LUT R42, R5, 0xffff0000, RZ, 0xc0, !PT ;  /* 0xffff0000052a7812 */ /* 0x000fe200078ec0ff */
        /* <DEDUP_REMOVED lines=9> */
[----:B------:R-:W-:Y:S01]  /*109f0*/  LOP3.LUT R47, R20, 0xffff0000, RZ, 0xc0, !PT ;  /* 0xffff0000142f7812 */ /* 0x000fe200078ec0ff */
[C---:B------:R-:W-:Y:S01]  /*10a00*/  IMAD.U32 R20, R23.reuse, 0x10000, RZ ;  /* 0x0001000017147824 */ /* 0x040fe200078e00ff */
[----:B------:R-:W-:Y:S01]  /*10a10*/  LOP3.LUT R21, R22, 0xffff0000, RZ, 0xc0, !PT ;  /* 0xffff000016157812 */ /* 0x000fe200078ec0ff */
[----:B------:R-:W-:Y:S01]  /*10a20*/  @!P0 FADD.FTZ R26, -R26, -RZ ;  /* 0x800000ff1a1a8221 */ /* 0x000fe20000010100 */
[----:B------:R-:W-:Y:S01]  /*10a30*/  SHF.L.U32 R48, R22, 0x10, RZ ;  /* 0x0000001016307819 */ /* 0x000fe200000006ff */
[----:B------:R-:W-:Y:S01]  /*10a40*/  @!P0 FADD.FTZ R4, -R4, -RZ ;  /* 0x800000ff04048221 */ /* 0x000fe20000010100 */
[----:B------:R-:W-:Y:S01]  /*10a50*/  LOP3.LUT R22, R23, 0xffff0000, RZ, 0xc0, !PT ;  /* 0xffff000017167812 */ /* 0x000fe200078ec0ff */
[----:B------:R-:W-:Y:S01]  /*10a60*/  @!P0 FADD.FTZ R42, -R42, -RZ ;  /* 0x800000ff2a2a8221 */ /* 0x000fe20000010100 */
[----:B------:R-:W-:Y:S01]  /*10a70*/  @!P0 FADD.FTZ R7, -R7, -RZ ;  /* 0x800000ff07078221 */ /* 0x000fe20000010100 */
[----:B------:R-:W-:Y:S01]  /*10a80*/  FMUL.FTZ R6, R21, R6 ;  /* 0x0000000615067220 */ /* 0x000fe20000410000 */
[----:B------:R-:W-:Y:S01]  /*10a90*/  FMUL.FTZ R5, R20, R5 ;  /* 0x0000000514057220 */ /* 0x000fe20000410000 */
[C---:B--2---:R-:W-:Y:S01]  /*10aa0*/  IMAD.U32 R21, R16.reuse, 0x10000, RZ ;  /* 0x0001000010157824 */ /* 0x044fe200078e00ff */
[----:B------:R-:W-:Y:S01]  /*10ab0*/  LOP3.LUT R20, R16, 0xffff0000, RZ, 0xc0, !PT ;  /* 0xffff000010147812 */ /* 0x000fe200078ec0ff */
[----:B------:R-:W-:Y:S01]  /*10ac0*/  FMUL.FTZ R46, R46, R27 ;  /* 0x0000001b2e2e7220 */ /* 0x000fe20000410000 */
[----:B------:R-:W-:Y:S01]  /*10ad0*/  FMUL.FTZ R26, R47, R26 ;  /* 0x0000001a2f1a7220 */ /* 0x000fe20000410000 */
[----:B------:R-:W-:Y:S01]  /*10ae0*/  @!P0 FADD.FTZ R41, -R41, -RZ ;  /* 0x800000ff29298221 */ /* 0x000fe20000010100 */
[----:B------:R-:W-:Y:S01]  /*10af0*/  SHF.L.U32 R16, R17, 0x10, RZ ;  /* 0x0000001011107819 */ /* 0x000fe200000006ff */
[----:B------:R-:W-:Y:S01]  /*10b00*/  FMUL.FTZ R4, R43, R4 ;  /* 0x000000042b047220 */ /* 0x000fe20000410000 */
[----:B------:R-:W-:Y:S01]  /*10b10*/  LOP3.LUT R23, R17, 0xffff0000, RZ, 0xc0, !PT ;  /* 0xffff000011177812 */ /* 0x000fe200078ec0ff */
[----:B------:R-:W-:Y:S01]  /*10b20*/  FMUL.FTZ R49, R49, R42 ;  /* 0x0000002a31317220 */ /* 0x000fe20000410000 */
[----:B------:R-:W-:Y:S01]  /*10b30*/  FMUL.FTZ R7, R22, R7 ;  /* 0x0000000716077220 */ /* 0x000fe20000410000 */
[----:B------:R-:W-:Y:S01]  /*10b40*/  IMAD.U32 R22, R18, 0x10000, RZ ;  /* 0x0001000012167824 */ /* 0x000fe200078e00ff */
[----:B------:R-:W-:Y:S01]  /*10b50*/  SHF.L.U32 R17, R19, 0x10, RZ ;  /* 0x0000001013117819 */ /* 0x000fe200000006ff */
[----:B------:R-:W-:Y:S01]  /*10b60*/  FMUL.FTZ R41, R48, R41 ;  /* 0x0000002930297220 */ /* 0x000fe20000410000 */
[----:B------:R-:W-:Y:S01]  /*10b70*/  LOP3.LUT R18, R18, 0xffff0000, RZ, 0xc0, !PT ;  /* 0xffff000012127812 */ /* 0x000fe200078ec0ff */
[----:B------:R-:W-:Y:S01]  /*10b80*/  FFMA.FTZ R21, R37, R21, R46 ;  /* 0x0000001525157223 */ /* 0x000fe2000001002e */
        /* <DEDUP_REMOVED lines=11> */
[----:B------:R-:W-:Y:S01]  /*10c40*/  F2FP.BF16.F32.PACK_AB R27, R24, R5 ;  /* 0x00000005181b723e */ /* 0x000fe200000010ff */
[----:B------:R-:W-:Y:S01]  /*10c50*/  IMAD.MOV.U32 R24, RZ, RZ, R20 ;  /* 0x000000ffff187224 */ /* 0x000fe200078e0014 */
[----:B------:R-:W-:Y:S02]  /*10c60*/  MOV R25, R21 ;  /* 0x0000001500197202 */ /* 0x000fe40000000f00 */
.L_x_848:
[----:B------:R-:W-:Y:S05]  /*10c70*/  BSYNC.RECONVERGENT B0 ;  /* 0x0000000000007941 */ /* 0x000fea0003800200 */
.L_x_847:
[----:B-----5:R3:W-:Y:S02]  /*10c80*/  STS.128 [R217+0x800], R24 ;  /* 0x00080018d9007388 */ /* 0x0207e40000000c00 */
.L_x_846:
[----:B------:R-:W-:Y:S05]  /*10c90*/  BSYNC.RECONVERGENT B1 ;  /* 0x0000000000017941 */ /* 0x000fea0003800200 */
.L_x_845:
[----:B------:R-:W-:-:S13]  /*10ca0*/  ISETP.GE.AND P0, PT, R9, R36, PT ;  /* 0x000000240900720c */ /* 0x000fda0003f06270 */
[----:B------:R1:W-:Y:S01]  /*10cb0*/  @P0 STS.128 [R217+0x2800], RZ ;  /* 0x002800ffd9000388 */ /* 0x0003e20000000c00 */
[----:B------:R-:W-:Y:S05]  /*10cc0*/  @P0 BRA `(.L_x_844) ;  /* 0x0000000400580947 */ /* 0x000fea0003800000 */
[----:B--2---:R2:W5:Y:S01]  /*10cd0*/  LDG.E.128 R4, desc[UR6][R44.64+0x80] ;  /* 0x000080062c047981 */ /* 0x004562000c1e1d00 */
[----:B------:R-:W-:Y:S01]  /*10ce0*/  ISETP.GE.AND P0, PT, R9, R0, PT ;  /* 0x000000000900720c */ /* 0x000fe20003f06270 */
[----:B------:R-:W-:-:S12]  /*10cf0*/  BSSY.RECONVERGENT B0, `(.L_x_849) ;  /* 0x0000052000007945 */ /* 0x000fd80003800200 */
[----:B------:R-:W-:Y:S05]  /*10d00*/  @P0 BRA `(.L_x_850) ;  /* 0x0000000400400947 */ /* 0x000fea0003800000 */
[----:B------:R-:W-:Y:S01]  /*10d10*/  ISETP.GE.U32.AND P0, PT, R9, R33, PT ;  /* 0x000000210900720c */ /* 0x000fe20003f06070 */
[----:B------:R-:W1:Y:S01]  /*10d20*/  LDCU.64 UR8, c[0x0][0x4d0] ;  /* 0x00009a00ff0877ac */ /* 0x000e620008000a00 */
[----:B------:R-:W-:Y:S02]  /*10d30*/  SHF.R.S32.HI R11, RZ, 0x1f, R13 ;  /* 0x0000001fff0b7819 */ /* 0x000fe4000001140d */
[----:B------:R-:W-:-:S04]  /*10d40*/  SEL R8, R30, RZ, P0 ;  /* 0x000000ff1e087207 */ /* 0x000fc80000000000 */
[----:B------:R-:W-:Y:S02]  /*10d50*/  IADD3 R8, P2, P1, R8, R10, R13 ;  /* 0x0000000a08087210 */ /* 0x000fe4000795e00d */
[----:B------:R-:W-:-:S04]  /*10d60*/  SEL R13, R31, RZ, P0 ;  /* 0x000000ff1f0d7207 */ /* 0x000fc80000000000 */
[----:B------:R-:W-:Y:S01]  /*10d70*/  IADD3.X R13, PT, PT, R13, R28, R11, P2, P1 ;  /* 0x0000001c0d0d7210 */ /* 0x000fe200017e240b */
[----:B------:R-:W-:-:S03]  /*10d80*/  IMAD.SHL.U32 R11, R8, 0x2, RZ ;  /* 0x00000002080b7824 */ /* 0x000fc600078e00ff */
[----:B------:R-:W-:Y:S02]  /*10d90*/  SHF.L.U64.HI R8, R8, 0x1, R13 ;  /* 0x0000000108087819 */ /* 0x000fe4000001020d */
[----:B-1----:R-:W-:Y:S02]  /*10da0*/  IADD3 R16, P1, PT, R11, UR8, RZ ;  /* 0x000000080b107c10 */ /* 0x002fe4000ff3e0ff */
[----:B------:R-:W-:Y:S02]  /*10db0*/  SEL R13, R33, R30, !P0 ;  /* 0x0000001e210d7207 */ /* 0x000fe40004000000 */
[----:B------:R-:W-:Y:S01]  /*10dc0*/  IADD3.X R17, PT, PT, R8, UR9, RZ, P1, !PT ;  /* 0x0000000908117c10 */ /* 0x000fe20008ffe4ff */
[----:B------:R-:W1:Y:S02]  /*10dd0*/  LDCU.64 UR8, c[0x0][0x4c8] ;  /* 0x00009900ff0877ac */ /* 0x000e640008000a00 */
[----:B---3--:R-:W-:-:S03]  /*10de0*/  IMAD.WIDE R24, R13, 0x2, R44 ;  /* 0x000000020d187825 */ /* 0x008fc600078e022c */
[----:B------:R-:W3:Y:S04]  /*10df0*/  LDG.E.128 R16, desc[UR6][R16.64+0x80] ;  /* 0x0000800610107981 */ /* 0x000ee8000c1e1d00 */
[----:B------:R-:W4:Y:S01]  /*10e00*/  LDG.E.128 R24, desc[UR6][R24.64+0x80] ;  /* 0x0000800618187981 */ /* 0x000f22000c1e1d00 */
[----:B-1----:R-:W-:-:S04]  /*10e10*/  IADD3 R20, P1, PT, R11, UR8, RZ ;  /* 0x000000080b147c10 */ /* 0x002fc8000ff3e0ff */
[----:B------:R-:W-:-:S06]  /*10e20*/  IADD3.X R21, PT, PT, R8, UR9, RZ, P1, !PT ;  /* 0x0000000908157c10 */ /* 0x000fcc0008ffe4ff */
[----:B------:R-:W2:Y:S01]  /*10e30*/  LDG.E.128 R20, desc[UR6][R20.64+0x80] ;  /* 0x0000800614147981 */ /* 0x000ea2000c1e1d00 */
[C---:B-----5:R-:W-:Y:S01]  /*10e40*/  IMAD.U32 R11, R4.reuse, 0x10000, RZ ;  /* 0x00010000040b7824 */ /* 0x060fe200078e00ff */
[----:B------:R-:W-:Y:S01]  /*10e50*/  LOP3.LUT R8, R4, 0xffff0000, RZ, 0xc0, !PT ;  /* 0xffff000004087812 */ /* 0x000fe200078ec0ff */
[----:B------:R-:W-:Y:S01]  /*10e60*/  IMAD.U32 R38, R7, 0x10000, RZ ;  /* 0x0001000007267824 */ /* 0x000fe200078e00ff */
[C---:B------:R-:W-:Y:S01]  /*10e70*/  LOP3.LUT R4, R5.reuse, 0xffff0000, RZ, 0xc0, !PT ;  /* 0xffff000005047812 */ /* 0x040fe200078ec0ff */
[C---:B------:R-:W-:Y:S01]  /*10e80*/  IMAD.U32 R13, R6.reuse, 0x10000, RZ ;  /* 0x00010000060d7824 */ /* 0x040fe200078e00ff */
[----:B------:R-:W-:Y:S02]  /*10e90*/  SHF.L.U32 R36, R5, 0x10, RZ ;  /* 0x0000001005247819 */ /* 0x000fe400000006ff */
[----:B------:R-:W-:Y:S02]  /*10ea0*/  LOP3.LUT R5, R7, 0xffff0000, RZ, 0xc0, !PT ;  /* 0xffff000007057812 */ /* 0x000fe400078ec0ff */
[----:B------:R-:W-:Y:S01]  /*10eb0*/  LOP3.LUT R6, R6, 0xffff0000, RZ, 0xc0, !PT ;  /* 0xffff000006067812 */ /* 0x000fe200078ec0ff */
[C---:B---3--:R-:W-:Y:S01]  /*10ec0*/  IMAD.U32 R7, R17.reuse, 0x10000, RZ ;  /* 0x0001000011077824 */ /* 0x048fe200078e00ff */
[----:B------:R-:W-:Y:S01]  /*10ed0*/  LOP3.LUT R40, R17, 0xffff0000, RZ, 0xc0, !PT ;  /* 0xffff000011287812 */ /* 0x000fe200078ec0ff */
[----:B------:R-:W-:Y:S01]  /*10ee0*/  IMAD.U32 R39, R18, 0x10000, RZ ;  /* 0x0001000012277824 */ /* 0x000fe200078e00ff */
[----:B------:R-:W-:Y:S01]  /*10ef0*/  SHF.L.U32 R17, R19, 0x10, RZ ;  /* 0x0000001013117819 */ /* 0x000fe200000006ff */
[----:B----4-:R-:W-:Y:S01]  /*10f00*/  IMAD.U32 R42, R24, 0x10000, RZ ;  /* 0x00010000182a7824 */ /* 0x010fe200078e00ff */
[----:B------:R-:W-:Y:S01]  /*10f10*/  LOP3.LUT R18, R18, 0xffff0000, RZ, 0xc0, !PT ;  /* 0xffff000012127812 */ /* 0x000fe200078ec0ff */
[----:B------:R-:W-:Y:S01]  /*10f20*/  @!P0 FADD.FTZ R7, -R7, -RZ ;  /* 0x800000ff07078221 */ /* 0x000fe20000010100 */
[----:B------:R-:W-:Y:S01]  /*10f30*/  LOP3.LUT R19, R19, 0xffff0000, RZ, 0xc0, !PT ;  /* 0xffff000013137812 */ /* 0x000fe200078ec0ff */
[----:B------:R-:W-:Y:S01]  /*10f40*/  @!P0 FADD.FTZ R17, -R17, -RZ ;  /* 0x800000ff11118221 */ /* 0x000fe20000010100 */
[----:B------:R-:W-:Y:S01]  /*10f50*/  SHF.L.U32 R37, R16, 0x10, RZ ;  /* 0x0000001010257819 */ /* 0x000fe200000006ff */
[----:B------:R-:W-:Y:S01]  /*10f60*/  @!P0 FADD.FTZ R18, -R18, -RZ ;  /* 0x800000ff12128221 */ /* 0x000fe20000010100 */
[----:B------:R-:W-:Y:S01]  /*10f70*/  LOP3.LUT R16, R16, 0xffff0000, RZ, 0xc0, !PT ;  /* 0xffff000010107812 */ /* 0x000fe200078ec0ff */
[----:B------:R-:W-:Y:S01]  /*10f80*/  @!P0 FADD.FTZ R19, -R19, -RZ ;  /* 0x800000ff13138221 */ /* 0x000fe20000010100 */
[----:B------:R-:W-:Y:S01]  /*10f90*/  LOP3.LUT R41, R24, 0xffff0000, RZ, 0xc0, !PT ;  /* 0xffff000018297812 */ /* 0x000fe200078ec0ff */
[C---:B------:R-:W-:Y:S01]  /*10fa0*/  IMAD.U32 R24, R25.reuse, 0x10000, RZ ;  /* 0x0001000019187824 */ /* 0x040fe200078e00ff */
[----:B------:R-:W-:Y:S01]  /*10fb0*/  LOP3.LUT R43, R25, 0xffff0000, RZ, 0xc0, !PT ;  /* 0xffff0000192b7812 */ /* 0x000fe200078ec0ff */
[----:B------:R-:W-:Y:S01]  /*10fc0*/  @!P0 FADD.FTZ R37, -R37, -RZ ;  /* 0x800000ff25258221 */ /* 0x000fe20000010100 */
[----:B------:R-:W-:Y:S01]  /*10fd0*/  LOP3.LUT R25, R26, 0xffff0000, RZ, 0xc0, !PT ;  /* 0xffff00001a197812 */ /* 0x000fe200078ec0ff */
[----:B------:R-:W-:Y:S01]  /*10fe0*/  @!P0 FADD.FTZ R16, -R16, -RZ ;  /* 0x800000ff10108221 */ /* 0x000fe20000010100 */
[C---:B------:R-:W-:Y:S01]  /*10ff0*/  LOP3.LUT R46, R27.reuse, 0xffff0000, RZ, 0xc0, !PT ;  /* 0xffff00001b2e7812 */ /* 0x040fe200078ec0ff */
[----:B------:R-:W-:Y:S01]  /*11000*/  @!P0 FADD.FTZ R40, -R40, -RZ ;  /* 0x800000ff28288221 */ /* 0x000fe20000010100 */
[----:B--2---:R-:W-:Y:S01]  /*11010*/  SHF.L.U32 R44, R26, 0x10, RZ ;  /* 0x000000101a2c7819 */ /* 0x004fe200000006ff */
[----:B------:R-:W-:-:S02]  /*11020*/  IMAD.U32 R26, R27, 0x10000, RZ ;  /* 0x000100001b1a7824 */ /* 0x000fc400078e00ff */
[----:B------:R-:W-:Y:S01]  /*11030*/  FMUL.FTZ R25, R25, R18 ;  /* 0x0000001219197220 */ /* 0x000fe20000410000 */
[----:B------:R-:W-:Y:S01]  /*11040*/  FMUL.FTZ R46, R46, R19 ;  /* 0x000000132e2e7220 */ /* 0x000fe20000410000 */
[----:B------:R-:W-:Y:S01]  /*11050*/  SHF.L.U32 R19, R20, 0x10, RZ ;  /* 0x0000001014137819 */ /* 0x000fe200000006ff */
[----:B------:R-:W-:Y:S01]  /*11060*/  FMUL.FTZ R42, R42, R37 ;  /* 0x000000252a2a7220 */ /* 0x000fe20000410000 */
[----:B------:R-:W-:Y:S01]  /*11070*/  LOP3.LUT R18, R20, 0xffff0000, RZ, 0xc0, !PT ;  /* 0xffff000014127812 */ /* 0x000fe200078ec0ff */
[----:B------:R-:W-:Y:S01]  /*11080*/  FMUL.FTZ R41, R41, R16 ;  /* 0x0000001029297220 */ /* 0x000fe20000410000 */
[----:B------:R-:W-:Y:S01]  /*11090*/  @!P0 FADD.FTZ R39, -R39, -RZ ;  /* 0x800000ff27278221 */ /* 0x000fe20000010100 */
[----:B------:R-:W-:Y:S01]  /*110a0*/  FMUL.FTZ R17, R26, R17 ;  /* 0x000000111a117220 */ /* 0x000fe20000410000 */
[----:B------:R-:W-:Y:S01]  /*110b0*/  FMUL.FTZ R7, R24, R7 ;  /* 0x0000000718077220 */ /* 0x000fe20000410000 */
[C---:B------:R-:W-:Y:S01]  /*110c0*/  IMAD.U32 R16, R21.reuse, 0x10000, RZ ;  /* 0x0001000015107824 */ /* 0x040fe200078e00ff */
[----:B------:R-:W-:Y:S01]  /*110d0*/  LOP3.LUT R26, R21, 0xffff0000, RZ, 0xc0, !PT ;  /* 0xffff0000151a7812 */ /* 0x000fe200078ec0ff */
[----:B------:R-:W-:Y:S01]  /*110e0*/  FMUL.FTZ R43, R43, R40 ;  /* 0x000000282b2b7220 */ /* 0x000fe20000410000 */
[----:B------:R-:W-:Y:S01]  /*110f0*/  SHF.L.U32 R24, R22, 0x10, RZ ;  /* 0x0000001016187819 */ /* 0x000fe200000006ff */
[----:B------:R-:W-:Y:S01]  /*11100*/  FMUL.FTZ R44, R44, R39 ;  /* 0x000000272c2c7220 */ /* 0x000fe20000410000 */
[----:B------:R-:W-:Y:S01]  /*11110*/  LOP3.LUT R21, R22, 0xffff0000, RZ, 0xc0, !PT ;  /* 0xffff000016157812 */ /* 0x000fe200078ec0ff */
[C---:B------:R-:W-:Y:S01]  /*11120*/  IMAD.U32 R20, R23.reuse, 0x10000, RZ ;  /* 0x0001000017147824 */ /* 0x040fe200078e00ff */
        /* <DEDUP_REMOVED lines=13> */
[----:B------:R-:W-:Y:S02]  /*11200*/  MOV R4, R8 ;  /* 0x0000000800047202 */ /* 0x000fe40000000f00 */
.L_x_850:
[----:B------:R-:W-:Y:S05]  /*11210*/  BSYNC.RECONVERGENT B0 ;  /* 0x0000000000007941 */ /* 0x000fea0003800200 */
.L_x_849:
[----:B-----5:R1:W-:Y:S02]  /*11220*/  STS.128 [R217+0x2800], R4 ;  /* 0x00280004d9007388 */ /* 0x0203e40000000c00 */
.L_x_844:
[----:B------:R-:W-:Y:S05]  /*11230*/  BSYNC.RECONVERGENT B2 ;  /* 0x0000000000027941 */ /* 0x000fea0003800200 */
.L_x_843:
        /* <DEDUP_REMOVED lines=35> */
[----:B-----5:R-:W-:Y:S01]  /*11470*/  LOP3.LUT R13, R25, 0xffff0000, RZ, 0xc0, !PT ;  /* 0xffff0000190d7812 */ /* 0x020fe200078ec0ff */
[----:B------:R-:W-:Y:S01]  /*11480*/  IMAD.U32 R41, R27, 0x10000, RZ ;  /* 0x000100001b297824 */ /* 0x000fe200078e00ff */
[----:B------:R-:W-:Y:S01]  /*11490*/  SHF.L.U32 R39, R25, 0x10, RZ ;  /* 0x0000001019277819 */ /* 0x000fe200000006ff */
[----:B------:R-:W-:Y:S01]  /*114a0*/  IMAD.U32 R37, R24, 0x10000, RZ ;  /* 0x0001000018257824 */ /* 0x000fe200078e00ff */
[----:B------:R-:W-:Y:S01]  /*114b0*/  LOP3.LUT R25, R27, 0xffff0000, RZ, 0xc0, !PT ;  /* 0xffff00001b197812 */ /* 0x000fe200078ec0ff */
[----:B------:R-:W-:Y:S01]  /*114c0*/  IMAD.U32 R38, R26, 0x10000, RZ ;  /* 0x000100001a267824 */ /* 0x000fe200078e00ff */
[----:B------:R-:W-:Y:S02]  /*114d0*/  LOP3.LUT R24, R24, 0xffff0000, RZ, 0xc0, !PT ;  /* 0xffff000018187812 */ /* 0x000fe400078ec0ff */
[----:B------:R-:W-:Y:S02]  /*114e0*/  LOP3.LUT R26, R26, 0xffff0000, RZ, 0xc0, !PT ;  /* 0xffff00001a1a7812 */ /* 0x000fe400078ec0ff */
[----:B---3--:R-:W-:Y:S01]  /*114f0*/  SHF.L.U32 R40, R4, 0x10, RZ ;  /* 0x0000001004287819 */ /* 0x008fe200000006ff */
[----:B------:R-:W-:Y:S01]  /*11500*/  IMAD.U32 R42, R6, 0x10000, RZ ;  /* 0x00010000062a7824 */ /* 0x000fe200078e00ff */
[----:B------:R-:W-:Y:S01]  /*11510*/  LOP3.LUT R27, R4, 0xffff0000, RZ, 0xc0, !PT ;  /* 0xffff0000041b7812 */ /* 0x000fe200078ec0ff */
[C---:B------:R-:W-:Y:S01]  /*11520*/  IMAD.U32 R4, R5.reuse, 0x10000, RZ ;  /* 0x0001000005047824 */ /* 0x040fe200078e00ff */
[----:B------:R-:W-:Y:S01]  /*11530*/  LOP3.LUT R43, R5, 0xffff0000, RZ, 0xc0, !PT ;  /* 0xffff0000052b7812 */ /* 0x000fe200078ec0ff */
[----:B----4-:R-:W-:Y:S01]  /*11540*/  IMAD.U32 R45, R21, 0x10000, RZ ;  /* 0x00010000152d7824 */ /* 0x010fe200078e00ff */
[----:B------:R-:W-:Y:S01]  /*11550*/  SHF.L.U32 R5, R7, 0x10, RZ ;  /* 0x0000001007057819 */ /* 0x000fe200000006ff */
[----:B------:R-:W-:Y:S01]  /*11560*/  IMAD.U32 R47, R20, 0x10000, RZ ;  /* 0x00010000142f7824 */ /* 0x000fe200078e00ff */
[----:B------:R-:W-:Y:S01]  /*11570*/  LOP3.LUT R6, R6, 0xffff0000, RZ, 0xc0, !PT ;  /* 0xffff000006067812 */ /* 0x000fe200078ec0ff */
        /* <DEDUP_REMOVED lines=8> */
[C---:B------:R-:W-:Y:S01]  /*11600*/  IMAD.U32 R22, R23.reuse, 0x10000, RZ ;  /* 0x0001000017167824 */ /* 0x040fe200078e00ff */
[----:B------:R-:W-:Y:S01]  /*11610*/  LOP3.LUT R20, R20, 0xffff0000, RZ, 0xc0, !PT ;  /* 0xffff000014147812 */ /* 0x000fe200078ec0ff */
[----:B------:R-:W-:Y:S01]  /*11620*/  @!P0 FADD.FTZ R6, -R6, -RZ ;  /* 0x800000ff06068221 */ /* 0x000fe20000010100 */
[----:B------:R-:W-:Y:S01]  /*11630*/  LOP3.LUT R46, R23, 0xffff0000, RZ, 0xc0, !PT ;  /* 0xffff0000172e7812 */ /* 0x000fe200078ec0ff */
[----:B------:R-:W-:Y:S01]  /*11640*/  @!P0 FADD.FTZ R7, -R7, -RZ ;  /* 0x800000ff07078221 */ /* 0x000fe20000010100 */
[----:B------:R-:W-:Y:S01]  /*11650*/  FMUL.FTZ R22, R22, R5 ;  /* 0x0000000516167220 */ /* 0x000fe20000410000 */
[----:B--2---:R-:W-:Y:S01]  /*11660*/  LOP3.LUT R23, R17, 0xffff0000, RZ, 0xc0, !PT ;  /* 0xffff000011177812 */ /* 0x004fe200078ec0ff */
[----:B------:R-:W-:Y:S01]  /*11670*/  @!P0 FADD.FTZ R40, -R40, -RZ ;  /* 0x800000ff28288221 */ /* 0x000fe20000010100 */
[----:B------:R-:W-:Y:S01]  /*11680*/  FMUL.FTZ R27, R20, R27 ;  /* 0x0000001b141b7220 */ /* 0x000fe20000410000 */
[----:B------:R-:W-:Y:S01]  /*11690*/  FMUL.FTZ R4, R45, R4 ;  /* 0x000000042d047220 */ /* 0x000fe20000410000 */
[----:B------:R-:W-:Y:S01]  /*116a0*/  FMUL.FTZ R44, R44, R43 ;  /* 0x0000002b2c2c7220 */ /* 0x000fe20000410000 */
[----:B------:R-:W-:Y:S01]  /*116b0*/  @!P0 FADD.FTZ R42, -R42, -RZ ;  /* 0x800000ff2a2a8221 */ /* 0x000fe20000010100 */
[----:B------:R-:W-:-:S02]  /*116c0*/  IMAD.U32 R5, R17, 0x10000, RZ ;  /* 0x0001000011057824 */ /* 0x000fc400078e00ff */
[----:B------:R-:W-:Y:S01]  /*116d0*/  FMUL.FTZ R21, R21, R6 ;  /* 0x0000000615157220 */ /* 0x000fe20000410000 */
[----:B------:R-:W-:Y:S01]  /*116e0*/  FMUL.FTZ R46, R46, R7 ;  /* 0x000000072e2e7220 */ /* 0x000fe20000410000 */
[C---:B------:R-:W-:Y:S01]  /*116f0*/  SHF.L.U32 R20, R18.reuse, 0x10, RZ ;  /* 0x0000001012147819 */ /* 0x040fe200000006ff */
[----:B------:R-:W-:Y:S01]  /*11700*/  FMUL.FTZ R40, R47, R40 ;  /* 0x000000282f287220 */ /* 0x000fe20000410000 */
[----:B------:R-:W-:Y:S01]  /*11710*/  LOP3.LUT R17, R18, 0xffff0000, RZ, 0xc0, !PT ;  /* 0xffff000012117812 */ /* 0x000fe200078ec0ff */
[----:B------:R-:W-:Y:S01]  /*11720*/  FMUL.FTZ R51, R51, R42 ;  /* 0x0000002a33337220 */ /* 0x000fe20000410000 */
[C---:B------:R-:W-:Y:S01]  /*11730*/  SHF.L.U32 R7, R16.reuse, 0x10, RZ ;  /* 0x0000001010077819 */ /* 0x040fe200000006ff */
[----:B------:R-:W-:Y:S01]  /*11740*/  FFMA.FTZ R4, R39, R5, R4 ;  /* 0x0000000527047223 */ /* 0x000fe20000010004 */
        /* <DEDUP_REMOVED lines=15> */
.L_x_856:
[----:B------:R-:W-:Y:S05]  /*11840*/  BSYNC.RECONVERGENT B0 ;  /* 0x0000000000007941 */ /* 0x000fea0003800200 */
.L_x_855:
[----:B-----5:R3:W-:Y:S02]  /*11850*/  STS.128 [R217+0x1000], R24 ;  /* 0x00100018d9007388 */ /* 0x0207e40000000c00 */
.L_x_854:
[----:B------:R-:W-:Y:S05]  /*11860*/  BSYNC.RECONVERGENT B1 ;  /* 0x0000000000017941 */ /* 0x000fea0003800200 */
.L_x_853:
[----:B------:R-:W-:-:S13]  /*11870*/  ISETP.GE.AND P0, PT, R9, R8, PT ;  /* 0x000000080900720c */ /* 0x000fda0003f06270 */
[----:B------:R1:W-:Y:S01]  /*11880*/  @P0 STS.128 [R217+0x3000], RZ ;  /* 0x003000ffd9000388 */ /* 0x0003e20000000c00 */
[----:B------:R-:W-:Y:S05]  /*11890*/  @P0 BRA `(.L_x_852) ;  /* 0x0000000400540947 */ /* 0x000fea0003800000 */
[----:B-1-3--:R1:W5:Y:S01]  /*118a0*/  LDG.E.128 R24, desc[UR6][R48.64+0x80] ;  /* 0x0000800630187981 */ /* 0x00a362000c1e1d00 */
[----:B------:R-:W-:Y:S01]  /*118b0*/  ISETP.GE.AND P0, PT, R9, R0, PT ;  /* 0x000000000900720c */ /* 0x000fe20003f06270 */
[----:B------:R-:W-:-:S12]  /*118c0*/  BSSY.RECONVERGENT B0, `(.L_x_857) ;  /* 0x0000051000007945 */ /* 0x000fd80003800200 */
[----:B------:R-:W-:Y:S05]  /*118d0*/  @P0 BRA `(.L_x_858) ;  /* 0x00000004003c0947 */ /* 0x000fea0003800000 */
[----:B------:R-:W-:Y:S01]  /*118e0*/  ISETP.GE.U32.AND P0, PT, R9, R33, PT ;  /* 0x000000210900720c */ /* 0x000fe20003f06070 */
[----:B------:R-:W3:Y:S01]  /*118f0*/  LDCU.64 UR8, c[0x0][0x4d0] ;  /* 0x00009a00ff0877ac */ /* 0x000ee20008000a00 */
        /* <DEDUP_REMOVED lines=31> */
[C---:B------:R-:W-:Y:S01]  /*11af0*/  SHF.L.U32 R5, R7.reuse, 0x10, RZ ;  /* 0x0000001007057819 */ /* 0x040fe200000006ff */
        /* <DEDUP_REMOVED lines=12> */
[C---:B------:R-:W-:Y:S01]  /*11bc0*/  IMAD.U32 R20, R23.reuse, 0x10000, RZ ;  /* 0x0001000017147824 */ /* 0x040fe200078e00ff */
[----:B------:R-:W-:Y:S01]  /*11bd0*/  LOP3.LUT R22, R23, 0xffff0000, RZ, 0xc0, !PT ;  /* 0xffff000017167812 */ /* 0x000fe200078ec0ff */
[----:B------:R-:W-:Y:S01]  /*11be0*/  @!P0 FADD.FTZ R26, -R26, -RZ ;  /* 0x800000ff1a1a8221 */ /* 0x000fe20000010100 */
[----:B------:R-:W-:Y:S01]  /*11bf0*/  @!P0 FADD.FTZ R41, -R41, -RZ ;  /* 0x800000ff29298221 */ /* 0x000fe20000010100 */
[----:B------:R-:W-:Y:S01]  /*11c00*/  FMUL.FTZ R43, R43, R4 ;  /* 0x000000042b2b7220 */ /* 0x000fe20000410000 */
[----:B------:R-:W-:Y:S01]  /*11c10*/  @!P0 FADD.FTZ R40, -R40, -RZ ;  /* 0x800000ff28288221 */ /* 0x000fe20000010100 */
        /* <DEDUP_REMOVED lines=27> */
.L_x_858:
[----:B------:R-:W-:Y:S05]  /*11dd0*/  BSYNC.RECONVERGENT B0 ;  /* 0x0000000000007941 */ /* 0x000fea0003800200 */
.L_x_857:
[----:B-----5:R3:W-:Y:S02]  /*11de0*/  STS.128 [R217+0x3000], R24 ;  /* 0x00300018d9007388 */ /* 0x0207e40000000c00 */
.L_x_852:
[----:B------:R-:W-:Y:S05]  /*11df0*/  BSYNC.RECONVERGENT B2 ;  /* 0x0000000000027941 */ /* 0x000fea0003800200 */
.L_x_851:
[----:B------:R-:W-:-:S04]  /*11e00*/  IADD3 R38, PT, PT, R126, 0x30, RZ ;  /* 0x000000307e267810 */ /* 0x000fc80007ffe0ff */
[----:B------:R-:W-:-:S13]  /*11e10*/  ISETP.GE.AND P0, PT, R38, R29, PT ;  /* 0x0000001d2600720c */ /* 0x000fda0003f06270 */
[----:B------:R-:W-:Y:S05]  /*11e20*/  @P0 BRA `(.L_x_804) ;  /* 0x0000000800e40947 */ /* 0x000fea0003800000 */
[----:B------:R-:W5:Y:S01]  /*11e30*/  LDC R8, c[0x0][0x440] ;  /* 0x00011000ff087b82 */ /* 0x000f620000000800 */
[----:B------:R-:W-:Y:S01]  /*11e40*/  IMAD R3, R3, 0x60, RZ ;  /* 0x0000006003037824 */ /* 0x000fe200078e02ff */
[----:B------:R-:W-:Y:S01]  /*11e50*/  BSSY.RECONVERGENT B1, `(.L_x_859) ;  /* 0x000005d000017945 */ /* 0x000fe20003800200 */
[----:B------:R-:W-:-:S05]  /*11e60*/  IMAD.WIDE.U32 R42, R2, 0x60, R34 ;  /* 0x00000060022a7825 */ /* 0x000fca00078e0022 */
[----:B------:R-:W-:Y:S01]  /*11e70*/  IADD3 R43, PT, PT, R43, R3, RZ ;  /* 0x000000032b2b7210 */ /* 0x000fe20007ffe0ff */
[----:B------:R-:W-:Y:S01]  /*11e80*/  IMAD R3, R12, 0x30, RZ ;  /* 0x000000300c037824 */ /* 0x000fe200078e02ff */
        /* <DEDUP_REMOVED lines=28> */
[----:B------:R-:W-:Y:S01]  /*12050*/  IMAD.U32 R34, R27, 0x10000, RZ ;  /* 0x000100001b227824 */ /* 0x000fe200078e00ff */
[C---:B------:R-:W-:Y:S02]  /*12060*/  LOP3.LUT R2, R25.reuse, 0xffff0000, RZ, 0xc0, !PT ;  /* 0xffff000019027812 */ /* 0x040fe400078ec0ff */
[----:B------:R-:W-:Y:S01]  /*12070*/  SHF.L.U32 R29, R25, 0x10, RZ ;  /* 0x00000010191d7819 */ /* 0x000fe200000006ff */
[C---:B------:R-:W-:Y:S01]  /*12080*/  IMAD.U32 R25, R26.reuse, 0x10000, RZ ;  /* 0x000100001a197824 */ /* 0x040fe200078e00ff */
        /* <DEDUP_REMOVED lines=26> */
[----:B--2---:R-:W-:Y:S01]  /*12230*/  SHF.L.U32 R20, R16, 0x10, RZ ;  /* 0x0000001010147819 */ /* 0x004fe200000006ff */
[----:B------:R-:W-:Y:S01]  /*12240*/  FMUL.FTZ R22, R22, R7 ;  /* 0x0000000716167220 */ /* 0x000fe20000410000 */
[----:B------:R-:W-:Y:S01]  /*12250*/  LOP3.LUT R7, R16, 0xffff0000, RZ, 0xc0, !PT ;  /* 0xffff000010077812 */ /* 0x000fe200078ec0ff */
[----:B------:R-:W-:Y:S01]  /*12260*/  @!P0 FADD.FTZ R37, -R37, -RZ ;  /* 0x800000ff25258221 */ /* 0x000fe20000010100 */
[----:B------:R-:W-:Y:S01]  /*12270*/  FMUL.FTZ R27, R40, R27 ;  /* 0x0000001b281b7220 */ /* 0x000fe20000410000 */
[----:B------:R-:W-:Y:S01]  /*12280*/  FMUL.FTZ R26, R41, R26 ;  /* 0x0000001a291a7220 */ /* 0x000fe20000410000 */
        /* <DEDUP_REMOVED lines=23> */
.L_x_862:
[----:B------:R-:W-:Y:S05]  /*12400*/  BSYNC.RECONVERGENT B0 ;  /* 0x0000000000007941 */ /* 0x000fea0003800200 */
.L_x_861:
[----:B-----5:R3:W-:Y:S02]  /*12410*/  STS.128 [R217+0x1800], R24 ;  /* 0x00180018d9007388 */ /* 0x0207e40000000c00 */
.L_x_860:
[----:B------:R-:W-:Y:S05]  /*12420*/  BSYNC.RECONVERGENT B1 ;  /* 0x0000000000017941 */ /* 0x000fea0003800200 */
.L_x_859:
[----:B------:R-:W-:-:S13]  /*12430*/  ISETP.GE.AND P0, PT, R9, R8, PT ;  /* 0x000000080900720c */ /* 0x000fda0003f06270 */
[----:B------:R1:W-:Y:S01]  /*12440*/  @P0 STS.128 [R217+0x3800], RZ ;  /* 0x003800ffd9000388 */ /* 0x0003e20000000c00 */
[----:B------:R-:W-:Y:S05]  /*12450*/  @P0 BRA `(.L_x_804) ;  /* 0x0000000400580947 */ /* 0x000fea0003800000 */
[----:B-12---:R1:W5:Y:S01]  /*12460*/  LDG.E.128 R4, desc[UR6][R42.64+0x80] ;  /* 0x000080062a047981 */ /* 0x006362000c1e1d00 */
[----:B------:R-:W-:Y:S01]  /*12470*/  ISETP.GE.AND P0, PT, R9, R0, PT ;  /* 0x000000000900720c */ /* 0x000fe20003f06270 */
[----:B------:R-:W-:-:S12]  /*12480*/  BSSY.RECONVERGENT B0, `(.L_x_863) ;  /* 0x0000052000007945 */ /* 0x000fd80003800200 */
[----:B------:R-:W-:Y:S05]  /*12490*/  @P0 BRA `(.L_x_864) ;  /* 0x0000000400400947 */ /* 0x000fea0003800000 */
[----:B------:R-:W-:Y:S01]  /*124a0*/  ISETP.GE.U32.AND P0, PT, R9, R33, PT ;  /* 0x000000210900720c */ /* 0x000fe20003f06070 */
[----:B------:R-:W2:Y:S01]  /*124b0*/  LDCU.64 UR8, c[0x0][0x4d0] ;  /* 0x00009a00ff0877ac */ /* 0x000ea20008000a00 */
[--C-:B------:R-:W-:Y:S02]  /*124c0*/  SHF.R.S32.HI R11, RZ, 0x1f, R3.reuse ;  /* 0x0000001fff0b7819 */ /* 0x100fe40000011403 */
[----:B------:R-:W-:Y:S02]  /*124d0*/  SEL R0, R30, RZ, P0 ;  /* 0x000000ff1e007207 */ /* 0x000fe40000000000 */
[----:B------:R-:W-:Y:S02]  /*124e0*/  SEL R31, R31, RZ, P0 ;  /* 0x000000ff1f1f7207 */ /* 0x000fe40000000000 */
[----:B------:R-:W-:Y:S02]  /*124f0*/  IADD3 R2, P2, P1, R0, R10, R3 ;  /* 0x0000000a00027210 */ /* 0x000fe4000795e003 */
[----:B------:R-:W-:-:S02]  /*12500*/  SEL R33, R33, R30, !P0 ;  /* 0x0000001e21217207 */ /* 0x000fc40004000000 */
[----:B------:R-:W-:Y:S01]  /*12510*/  IADD3.X R11, PT, PT, R31, R28, R11, P2, P1 ;  /* 0x0000001c1f0b7210 */ /* 0x000fe200017e240b */
[C---:B------:R-:W-:Y:S02]  /*12520*/  IMAD.SHL.U32 R0, R2.reuse, 0x2, RZ ;  /* 0x0000000202007824 */ /* 0x040fe400078e00ff */
[----:B---3--:R-:W-:Y:S01]  /*12530*/  IMAD.WIDE R24, R33, 0x2, R42 ;  /* 0x0000000221187825 */ /* 0x008fe200078e022a */
[----:B------:R-:W-:Y:S02]  /*12540*/  SHF.L.U64.HI R2, R2, 0x1, R11 ;  /* 0x0000000102027819 */ /* 0x000fe4000001020b */
[----:B--2---:R-:W-:-:S03]  /*12550*/  IADD3 R16, P1, PT, R0, UR8, RZ ;  /* 0x0000000800107c10 */ /* 0x004fc6000ff3e0ff */
[----:B------:R-:W2:Y:S01]  /*12560*/  LDG.E.128 R24, desc[UR6][R24.64+0x80] ;  /* 0x0000800618187981 */ /* 0x000ea2000c1e1d00 */
[----:B------:R-:W-:Y:S01]  /*12570*/  IADD3.X R17, PT, PT, R2, UR9, RZ, P1, !PT ;  /* 0x0000000902117c10 */ /* 0x000fe20008ffe4ff */
[----:B------:R-:W3:Y:S05]  /*12580*/  LDCU.64 UR8, c[0x0][0x4c8] ;  /* 0x00009900ff0877ac */ /* 0x000eea0008000a00 */
[----:B------:R-:W4:Y:S01]  /*12590*/  LDG.E.128 R16, desc[UR6][R16.64+0x80] ;  /* 0x0000800610107981 */ /* 0x000f22000c1e1d00 */
[----:B---3--:R-:W-:-:S04]  /*125a0*/  IADD3 R20, P1, PT, R0, UR8, RZ ;  /* 0x0000000800147c10 */ /* 0x008fc8000ff3e0ff */
[----:B------:R-:W-:-:S06]  /*125b0*/  IADD3.X R21, PT, PT, R2, UR9, RZ, P1, !PT ;  /* 0x0000000902157c10 */ /* 0x000fcc0008ffe4ff */
[----:B------:R-:W3:Y:S01]  /*125c0*/  LDG.E.128 R20, desc[UR6][R20.64+0x80] ;  /* 0x0000800614147981 */ /* 0x000ee2000c1e1d00 */
        /* <DEDUP_REMOVED lines=8> */
[C---:B--2---:R-:W-:Y:S01]  /*12650*/  SHF.L.U32 R11, R24.reuse, 0x10, RZ ;  /* 0x00000010180b7819 */ /* 0x044fe200000006ff */
[C---:B------:R-:W-:Y:S01]  /*12660*/  IMAD.U32 R6, R25.reuse, 0x10000, RZ ;  /* 0x0001000019067824 */ /* 0x040fe200078e00ff */
[----:B------:R-:W-:Y:S02]  /*12670*/  LOP3.LUT R7, R24, 0xffff0000, RZ, 0xc0, !PT ;  /* 0xffff000018077812 */ /* 0x000fe400078ec0ff */
[----:B------:R-:W-:Y:S01]  /*12680*/  LOP3.LUT R28, R25, 0xffff0000, RZ, 0xc0, !PT ;  /* 0xffff0000191c7812 */ /* 0x000fe200078ec0ff */
[C---:B------:R-:W-:Y:S01]  /*12690*/  IMAD.U32 R25, R26.reuse, 0x10000, RZ ;  /* 0x000100001a197824 */ /* 0x040fe200078e00ff */
[----:B------:R-:W-:Y:S01]  /*126a0*/  LOP3.LUT R24, R26, 0xffff0000, RZ, 0xc0, !PT ;  /* 0xffff00001a187812 */ /* 0x000fe200078ec0ff */
[C---:B----4-:R-:W-:Y:S01]  /*126b0*/  IMAD.U32 R26, R16.reuse, 0x10000, RZ ;  /* 0x00010000101a7824 */ /* 0x050fe200078e00ff */
[----:B------:R-:W-:Y:S02]  /*126c0*/  LOP3.LUT R16, R16, 0xffff0000, RZ, 0xc0, !PT ;  /* 0xffff000010107812 */ /* 0x000fe400078ec0ff */
[C---:B------:R-:W-:Y:S01]  /*126d0*/  SHF.L.U32 R13, R27.reuse, 0x10, RZ ;  /* 0x000000101b0d7819 */ /* 0x040fe200000006ff */
[----:B------:R-:W-:Y:S01]  /*126e0*/  @!P0 FADD.FTZ R26, -R26, -RZ ;  /* 0x800000ff1a1a8221 */ /* 0x000fe20000010100 */
[----:B------:R-:W-:Y:S01]  /*126f0*/  LOP3.LUT R29, R27, 0xffff0000, RZ, 0xc0, !PT ;  /* 0xffff00001b1d7812 */ /* 0x000fe200078ec0ff */
[C---:B------:R-:W-:Y:S01]  /*12700*/  IMAD.U32 R27, R17.reuse, 0x10000, RZ ;  /* 0x00010000111b7824 */ /* 0x040fe200078e00ff */
        /* <DEDUP_REMOVED lines=8> */
[----:B------:R-:W-:Y:S01]  /*12790*/  FMUL.FTZ R26, R11, R26 ;  /* 0x0000001a0b1a7220 */ /* 0x000fe20000410000 */
[----:B------:R-:W-:Y:S01]  /*127a0*/  FMUL.FTZ R7, R7, R16 ;  /* 0x0000001007077220 */ /* 0x000fe20000410000 */
[----:B------:R-:W-:Y:S01]  /*127b0*/  @!P0 FADD.FTZ R18, -R18, -RZ ;  /* 0x800000ff12128221 */ /* 0x000fe20000010100 */
[----:B------:R-:W-:Y:S01]  /*127c0*/  FMUL.FTZ R27, R6, R27 ;  /* 0x0000001b061b7220 */ /* 0x000fe20000410000 */
[----:B------:R-:W-:Y:S01]  /*127d0*/  @!P0 FADD.FTZ R30, -R30, -RZ ;  /* 0x800000ff1e1e8221 */ /* 0x000fe20000010100 */
[----:B------:R-:W-:Y:S01]  /*127e0*/  @!P0 FADD.FTZ R17, -R17, -RZ ;  /* 0x800000ff11118221 */ /* 0x000fe20000010100 */
[----:B------:R-:W-:Y:S01]  /*127f0*/  FMUL.FTZ R31, R28, R31 ;  /* 0x0000001f1c1f7220 */ /* 0x000fe20000410000 */
[----:B------:R-:W-:Y:S01]  /*12800*/  @!P0 FADD.FTZ R34, -R34, -RZ ;  /* 0x800000ff22228221 */ /* 0x000fe20000010100 */
[C---:B---3--:R-:W-:Y:S01]  /*12810*/  SHF.L.U32 R16, R20.reuse, 0x10, RZ ;  /* 0x0000001014107819 */ /* 0x048fe200000006ff */
[----:B------:R-:W-:Y:S01]  /*12820*/  IMAD.U32 R6, R21, 0x10000, RZ ;  /* 0x0001000015067824 */ /* 0x000fe200078e00ff */
[----:B------:R-:W-:Y:S01]  /*12830*/  LOP3.LUT R11, R20, 0xffff0000, RZ, 0xc0, !PT ;  /* 0xffff0000140b7812 */ /* 0x000fe200078ec0ff */
[----:B------:R-:W-:Y:S01]  /*12840*/  FMUL.FTZ R13, R13, R18 ;  /* 0x000000120d0d7220 */ /* 0x000fe20000410000 */
[----:B------:R-:W-:Y:S01]  /*12850*/  LOP3.LUT R20, R21, 0xffff0000, RZ, 0xc0, !PT ;  /* 0xffff000015147812 */ /* 0x000fe200078ec0ff */
[----:B------:R-:W-:Y:S01]  /*12860*/  FMUL.FTZ R25, R25, R30 ;  /* 0x0000001e19197220 */ /* 0x000fe20000410000 */
[----:B------:R-:W-:Y:S01]  /*12870*/  SHF.L.U32 R19, R22, 0x10, RZ ;  /* 0x0000001016137819 */ /* 0x000fe200000006ff */
[----:B------:R-:W-:Y:S01]  /*12880*/  FMUL.FTZ R24, R24, R17 ;  /* 0x0000001118187220 */ /* 0x000fe20000410000 */
[----:B------:R-:W-:Y:S01]  /*12890*/  LOP3.LUT R18, R22, 0xffff0000, RZ, 0xc0, !PT ;  /* 0xffff000016127812 */ /* 0x000fe200078ec0ff */
[----:B------:R-:W-:Y:S01]  /*128a0*/  FMUL.FTZ R29, R29, R34 ;  /* 0x000000221d1d7220 */ /* 0x000fe20000410000 */
[C---:B------:R-:W-:Y:S01]  /*128b0*/  LOP3.LUT R22, R23.reuse, 0xffff0000, RZ, 0xc0, !PT ;  /* 0xffff000017167812 */ /* 0x040fe200078ec0ff */
[----:B------:R-:W-:-:S02]  /*128c0*/  IMAD.U32 R17, R23, 0x10000, RZ ;  /* 0x0001000017117824 */ /* 0x000fc400078e00ff */
        /* <DEDUP_REMOVED lines=8> */
[----:B------:R-:W-:Y:S02]  /*12950*/  F2FP.BF16.F32.PACK_AB R31, R31, R6 ;  /* 0x000000061f1f723e */ /* 0x000fe400000010ff */
[----:B------:R-:W-:-:S02]  /*12960*/  F2FP.BF16.F32.PACK_AB R6, R5, R8 ;  /* 0x000000080506723e */ /* 0x000fc400000010ff */
[----:B------:R-:W-:Y:S02]  /*12970*/  F2FP.BF16.F32.PACK_AB R4, R2, R3 ;  /* 0x000000030204723e */ /* 0x000fe400000010ff */
[----:B------:R-:W-:Y:S02]  /*12980*/  F2FP.BF16.F32.PACK_AB R7, R29, R12 ;  /* 0x0000000c1d07723e */ /* 0x000fe400000010ff */
[----:B------:R-:W-:Y:S02]  /*12990*/  MOV R5, R31 ;  /* 0x0000001f00057202 */ /* 0x000fe40000000f00 */
.L_x_864:
[----:B------:R-:W-:Y:S05]  /*129a0*/  BSYNC.RECONVERGENT B0 ;  /* 0x0000000000007941 */ /* 0x000fea0003800200 */
.L_x_863:
[----:B-----5:R2:W-:Y:S02]  /*129b0*/  STS.128 [R217+0x3800], R4 ;  /* 0x00380004d9007388 */ /* 0x0205e40000000c00 */
.L_x_804:
[----:B------:R-:W-:Y:S05]  /*129c0*/  BSYNC.RECONVERGENT B3 ;  /* 0x0000000000037941 */ /* 0x000fea0003800200 */
.L_x_796:
[----:B------:R-:W1:Y:S01]  /*129d0*/  LDC.64 R52, c[0x0][0x3b8] ;  /* 0x0000ee00ff347b82 */ /* 0x000e620000000a00 */
[----:B------:R-:W-:Y:S01]  /*129e0*/  IMAD.IADD R3, R61, 0x1, -R70 ;  /* 0x000000013d037824 */ /* 0x000fe200078e0a46 */
[----:B------:R-:W-:Y:S01]  /*129f0*/  BSSY.RECONVERGENT B0, `(.L_x_865) ;  /* 0x0000018000007945 */ /* 0x000fe20003800200 */
[C---:B-1234-:R-:W-:Y:S02]  /*12a00*/  VIADD R4, R126.reuse, 0x40 ;  /* 0x000000407e047836 */ /* 0x05efe40000000000 */
[C---:B------:R-:W-:Y:S01]  /*12a10*/  VIADD R2, R126.reuse, 0x50 ;  /* 0x000000507e027836 */ /* 0x040fe20000000000 */
[-C--:B------:R-:W-:Y:S02]  /*12a20*/  ISETP.GE.AND P6, PT, R126, R3.reuse, PT ;  /* 0x000000037e00720c */ /* 0x080fe40003fc6270 */
[-C--:B------:R-:W-:Y:S02]  /*12a30*/  ISETP.GE.AND P0, PT, R32, R3.reuse, PT ;  /* 0x000000032000720c */ /* 0x080fe40003f06270 */
[----:B------:R-:W-:-:S02]  /*12a40*/  ISETP.GE.AND P5, PT, R36, R3, PT ;  /* 0x000000032400720c */ /* 0x000fc40003fa6270 */
[-C--:B------:R-:W-:Y:S02]  /*12a50*/  ISETP.GE.AND P4, PT, R38, R3.reuse, PT ;  /* 0x000000032600720c */ /* 0x080fe40003f86270 */
[----:B------:R-:W-:-:S05]  /*12a60*/  ISETP.GE.AND P3, PT, R4, R3, PT ;  /* 0x000000030400720c */ /* 0x000fca0003f66270 */
[----:B------:R-:W-:Y:S05]  /*12a70*/  @P6 BRA `(.L_x_866) ;  /* 0x00000000003c6947 */ /* 0x000fea0003800000 */
[----:B------:R-:W1:Y:S02]  /*12a80*/  LDCU UR4, c[0x0][0x440] ;  /* 0x00008800ff0477ac */ /* 0x000e640008000800 */
[----:B-1----:R-:W-:Y:S02]  /*12a90*/  ISETP.GE.AND P2, PT, R14, UR4, PT ;  /* 0x000000040e007c0c */ /* 0x002fe4000bf46270 */
        /* <DEDUP_REMOVED lines=13> */
.L_x_866:
[----:B------:R-:W-:Y:S05]  /*12b70*/  BSYNC.RECONVERGENT B0 ;  /* 0x0000000000007941 */ /* 0x000fea0003800200 */
.L_x_865:
[C---:B-1----:R-:W-:Y:S01]  /*12b80*/  LEA R6, P1, R69.reuse, R206, 0x1 ;  /* 0x000000ce45067211 */ /* 0x042fe200078208ff */
[----:B------:R-:W-:Y:S01]  /*12b90*/  BSSY.RECONVERGENT B0, `(.L_x_867) ;  /* 0x0000012000007945 */ /* 0x000fe20003800200 */
[----:B------:R-:W-:Y:S01]  /*12ba0*/  ISETP.GE.AND P2, PT, R2, R3, PT ;  /* 0x000000030200720c */ /* 0x000fe20003f46270 */
[----:B------:R-:W-:Y:S01]  /*12bb0*/  VIADD R0, R126, 0x60 ;  /* 0x000000607e007836 */ /* 0x000fe20000000000 */
[----:B------:R-:W-:Y:S01]  /*12bc0*/  LEA.HI.X R7, R69, R207, R66, 0x1, P1 ;  /* 0x000000cf45077211 */ /* 0x000fe200008f0c42 */
[----:B------:R-:W-:Y:S10]  /*12bd0*/  @P0 BRA `(.L_x_868) ;  /* 0x0000000000340947 */ /* 0x000ff40003800000 */
[----:B------:R-:W1:Y:S02]  /*12be0*/  LDCU UR4, c[0x0][0x440] ;  /* 0x00008800ff0477ac */ /* 0x000e640008000800 */
[----:B-1----:R-:W-:Y:S02]  /*12bf0*/  ISETP.GE.AND P1, PT, R14, UR4, PT ;  /* 0x000000040e007c0c */ /* 0x002fe4000bf26270 */
        /* <DEDUP_REMOVED lines=11> */
.L_x_868:
[----:B------:R-:W-:Y:S05]  /*12cb0*/  BSYNC.RECONVERGENT B0 ;  /* 0x0000000000007941 */ /* 0x000fea0003800200 */
.L_x_867:
[----:B------:R-:W-:Y:S04]  /*12cc0*/  BSSY.RECONVERGENT B0, `(.L_x_869) ;  /* 0x0000013000007945 */ /* 0x000fe80003800200 */
[----:B------:R-:W-:Y:S05]  /*12cd0*/  @P5 BRA `(.L_x_870) ;  /* 0x0000000000445947 */ /* 0x000fea0003800000 */
[----:B------:R-:W2:Y:S01]  /*12ce0*/  LDCU UR4, c[0x0][0x440] ;  /* 0x00008800ff0477ac */ /* 0x000ea20008000800 */
[----:B------:R-:W-:-:S04]  /*12cf0*/  IMAD.WIDE.U32 R10, R52, 0x20, RZ ;  /* 0x00000020340a7825 */ /* 0x000fc800078e00ff */
        /* <DEDUP_REMOVED lines=15> */
.L_x_870:
[----:B------:R-:W-:Y:S05]  /*12df0*/  BSYNC.RECONVERGENT B0 ;  /* 0x0000000000007941 */ /* 0x000fea0003800200 */
.L_x_869:
[----:B------:R-:W-:Y:S01]  /*12e00*/  BSSY.RECONVERGENT B0, `(.L_x_871) ;  /* 0x0000013000007945 */ /* 0x000fe20003800200 */
[----:B------:R-:W-:Y:S02]  /*12e10*/  ISETP.GE.AND P0, PT, R0, R3, PT ;  /* 0x000000030000720c */ /* 0x000fe40003f06270 */
[----:B------:R-:W-:Y:S01]  /*12e20*/  IADD3 R126, PT, PT, R126, 0x70, RZ ;  /* 0x000000707e7e7810 */ /* 0x000fe20007ffe0ff */
[----:B------:R-:W-:Y:S05]  /*12e30*/  @P4 BRA `(.L_x_872) ;  /* 0x00000000003c4947 */ /* 0x000fea0003800000 */
[----:B------:R-:W3:Y:S01]  /*12e40*/  LDCU UR4, c[0x0][0x440] ;  /* 0x00008800ff0477ac */ /* 0x000ee20008000800 */
[----:B--2---:R-:W-:-:S04]  /*12e50*/  LEA R10, P5, R52, R6, 0x6 ;  /* 0x00000006340a7211 */ /* 0x004fc800078a30ff */
        /* <DEDUP_REMOVED lines=13> */
.L_x_872:
[----:B------:R-:W-:Y:S05]  /*12f30*/  BSYNC.RECONVERGENT B0 ;  /* 0x0000000000007941 */ /* 0x000fea0003800200 */
.L_x_871:
[----:B------:R-:W-:Y:S01]  /*12f40*/  BSSY.RECONVERGENT B0, `(.L_x_873) ;  /* 0x0000015000007945 */ /* 0x000fe20003800200 */
[----:B------:R-:W-:-:S03]  /*12f50*/  ISETP.GE.AND P1, PT, R126, R3, PT ;  /* 0x000000037e00720c */ /* 0x000fc60003f26270 */
[----:B------:R-:W-:Y:S10]  /*12f60*/  @P3 BRA `(.L_x_874) ;  /* 0x0000000000483947 */ /* 0x000ff40003800000 */
[----:B------:R-:W4:Y:S01]  /*12f70*/  LDCU UR4, c[0x0][0x440] ;  /* 0x00008800ff0477ac */ /* 0x000f220008000800 */
[----:B--23--:R-:W-:Y:S01]  /*12f80*/  MOV R10, R6 ;  /* 0x00000006000a7202 */ /* 0x00cfe20000000f00 */
[----:B------:R-:W-:Y:S01]  /*12f90*/  IMAD R5, R53, 0x60, RZ ;  /* 0x0000006035057824 */ /* 0x000fe200078e02ff */
        /* <DEDUP_REMOVED lines=15> */
.L_x_874:
[----:B------:R-:W-:Y:S05]  /*13090*/  BSYNC.RECONVERGENT B0 ;  /* 0x0000000000007941 */ /* 0x000fea0003800200 */
.L_x_873:
[----:B------:R-:W-:Y:S04]  /*130a0*/  BSSY.RECONVERGENT B0, `(.L_x_875) ;  /* 0x0000011000007945 */ /* 0x000fe80003800200 */
[----:B------:R-:W-:Y:S05]  /*130b0*/  @P2 BRA `(.L_x_876) ;  /* 0x00000000003c2947 */ /* 0x000fea0003800000 */
[----:B------:R-:W5:Y:S01]  /*130c0*/  LDCU UR4, c[0x0][0x440] ;  /* 0x00008800ff0477ac */ /* 0x000f620008000800 */
[----:B--234-:R-:W-:-:S04]  /*130d0*/  LEA R10, P4, R52, R6, 0x7 ;  /* 0x00000006340a7211 */ /* 0x01cfc800078838ff */
        /* <DEDUP_REMOVED lines=13> */
.L_x_876:
[----:B------:R-:W-:Y:S05]  /*131b0*/  BSYNC.RECONVERGENT B0 ;  /* 0x0000000000007941 */ /* 0x000fea0003800200 */
.L_x_875:
[----:B------:R-:W-:Y:S04]  /*131c0*/  BSSY.RECONVERGENT B0, `(.L_x_877) ;  /* 0x0000014000007945 */ /* 0x000fe80003800200 */
[----:B------:R-:W-:Y:S05]  /*131d0*/  @P0 BRA `(.L_x_878) ;  /* 0x0000000000480947 */ /* 0x000fea0003800000 */
[----:B------:R-:W5:Y:S01]  /*131e0*/  LDCU UR4, c[0x0][0x440] ;  /* 0x00008800ff0477ac */ /* 0x000f620008000800 */
[----:B--234-:R-:W-:Y:S01]  /*131f0*/  MOV R10, R6 ;  /* 0x00000006000a7202 */ /* 0x01cfe20000000f00 */
        /* <DEDUP_REMOVED lines=16> */
.L_x_878:
[----:B------:R-:W-:Y:S05]  /*13300*/  BSYNC.RECONVERGENT B0 ;  /* 0x0000000000007941 */ /* 0x000fea0003800200 */
.L_x_877:
[----:B------:R-:W-:Y:S04]  /*13310*/  BSSY.RECONVERGENT B0, `(.L_x_879) ;  /* 0x0000012000007945 */ /* 0x000fe80003800200 */
[----:B------:R-:W-:Y:S05]  /*13320*/  @P1 BRA `(.L_x_880) ;  /* 0x0000000000401947 */ /* 0x000fea0003800000 */
[----:B------:R-:W5:Y:S01]  /*13330*/  LDCU UR4, c[0x0][0x440] ;  /* 0x00008800ff0477ac */ /* 0x000f620008000800 */
[----:B------:R-:W-:Y:S02]  /*13340*/  IMAD R5, R53, 0xc0, RZ ;  /* 0x000000c035057824 */ /* 0x000fe400078e02ff */
[----:B-1----:R-:W-:-:S05]  /*13350*/  IMAD.WIDE.U32 R6, R52, 0xc0, R6 ;  /* 0x000000c034067825 */ /* 0x002fca00078e0006 */
        /* <DEDUP_REMOVED lines=13> */
.L_x_880:
[----:B------:R-:W-:Y:S05]  /*13430*/  BSYNC.RECONVERGENT B0 ;  /* 0x0000000000007941 */ /* 0x000fea0003800200 */
.L_x_879:
[----:B------:R-:W0:Y:S01]  /*13440*/  LDGDEPBAR ;  /* 0x00000000000079af */ /* 0x000e220000000000 */
[----:B------:R-:W5:Y:S01]  /*13450*/  LDCU UR4, c[0x0][0x508] ;  /* 0x0000a100ff0477ac */ /* 0x000f620008000800 */
[--C-:B------:R-:W-:Y:S01]  /*13460*/  SHF.R.U32.HI R198, RZ, 0x1, R62.reuse ;  /* 0x00000001ffc67819 */ /* 0x100fe2000001163e */
[----:B------:R-:W-:Y:S01]  /*13470*/  BSSY.RECONVERGENT B0, `(.L_x_881) ;  /* 0x000001c000007945 */ /* 0x000fe20003800200 */
[----:B------:R-:W-:Y:S02]  /*13480*/  SHF.R.U32.HI R62, RZ, 0x2, R62 ;  /* 0x00000002ff3e7819 */ /* 0x000fe4000001163e */
[----:B------:R-:W-:Y:S02]  /*13490*/  LOP3.LUT R5, R198, 0x1f0, RZ, 0xc0, !PT ;  /* 0x000001f0c6057812 */ /* 0x000fe400078ec0ff */
[----:B------:R-:W-:Y:S02]  /*134a0*/  LOP3.LUT R62, R62, 0x7, RZ, 0xc0, !PT ;  /* 0x000000073e3e7812 */ /* 0x000fe400078ec0ff */
[----:B------:R-:W-:-:S04]  /*134b0*/  IADD3 R64, PT, PT, R5, 0x1, R64 ;  /* 0x0000000105407810 */ /* 0x000fc80007ffe040 */
[----:B------:R-:W-:-:S04]  /*134c0*/  IADD3 R12, PT, PT, -R205, R64, R62 ;  /* 0x00000040cd0c7210 */ /* 0x000fc80007ffe13e */
[----:B-----5:R-:W-:Y:S01]  /*134d0*/  IADD3 R12, PT, PT, R12, UR4, R61 ;  /* 0x000000040c0c7c10 */ /* 0x020fe2000fffe03d */
[----:B------:R-:W-:-:S04]  /*134e0*/  DEPBAR.LE SB0, 0x0 ;  /* 0x000080000000791a */ /* 0x000fc80000000000 */
[----:B------:R-:W-:Y:S06]  /*134f0*/  BAR.SYNC.DEFER_BLOCKING 0x0 ;  /* 0x0000000000007b1d */ /* 0x000fec0000010000 */
[----:B------:R-:W-:Y:S05]  /*13500*/  @P6 BRA `(.L_x_882) ;  /* 0x0000000000406947 */ /* 0x000fea0003800000 */
[----:B------:R-:W5:Y:S02]  /*13510*/  LDCU UR4, c[0x0][0x440] ;  /* 0x00008800ff0477ac */ /* 0x000f640008000800 */
[----:B-----5:R-:W-:Y:S02]  /*13520*/  ISETP.GE.AND P1, PT, R14, UR4, PT ;  /* 0x000000040e007c0c */ /* 0x020fe4000bf26270 */
[----:B------:R-:W-:-:S11]  /*13530*/  ISETP.GE.AND P0, PT, R9, UR4, PT ;  /* 0x0000000409007c0c */ /* 0x000fd6000bf06270 */
[----:B-1----:R-:W-:Y:S02]  /*13540*/  @!P1 IMAD.MOV.U32 R6, RZ, RZ, R208 ;  /* 0x000000ffff069224 */ /* 0x002fe400078e00d0 */
        /* <DEDUP_REMOVED lines=12> */
.L_x_882:
[----:B------:R1:W-:Y:S04]  /*13610*/  STS.128 [R217+0xc000], RZ ;  /* 0x00c000ffd9007388 */ /* 0x0003e80000000c00 */
[----:B------:R1:W-:Y:S02]  /*13620*/  STS.128 [R217+0x10000], RZ ;  /* 0x010000ffd9007388 */ /* 0x0003e40000000c00 */
.L_x_883:
[----:B------:R-:W-:Y:S05]  /*13630*/  BSYNC.RECONVERGENT B0 ;  /* 0x0000000000007941 */ /* 0x000fea0003800200 */
.L_x_881:
[----:B------:R-:W5:Y:S01]  /*13640*/  S2R R196, SR_TID.X ;  /* 0x0000000000c47919 */ /* 0x000f620000002100 */
[-C--:B------:R-:W-:Y:S01]  /*13650*/  ISETP.GE.AND P2, PT, R32, R3.reuse, PT ;  /* 0x000000032000720c */ /* 0x080fe20003f46270 */
[----:B--234-:R-:W2:Y:S01]  /*13660*/  LDC.64 R10, c[0x0][0x3c0] ;  /* 0x0000f000ff0a7b82 */ /* 0x01cea20000000a00 */
[----:B-1----:R-:W-:Y:S01]  /*13670*/  LEA R6, P1, R63, R208, 0x1 ;  /* 0x000000d03f067211 */ /* 0x002fe200078208ff */
[----:B------:R-:W-:Y:S01]  /*13680*/  BSSY.RECONVERGENT B0, `(.L_x_884) ;  /* 0x000001f000007945 */ /* 0x000fe20003800200 */
[-C--:B------:R-:W-:Y:S02]  /*13690*/  ISETP.GE.AND P5, PT, R2, R3.reuse, PT ;  /* 0x000000030200720c */ /* 0x080fe40003fa6270 */
[-C--:B------:R-:W-:Y:S02]  /*136a0*/  ISETP.GE.AND P4, PT, R0, R3.reuse, PT ;  /* 0x000000030000720c */ /* 0x080fe40003f86270 */
[-C--:B------:R-:W-:Y:S02]  /*136b0*/  ISETP.GE.AND P3, PT, R36, R3.reuse, PT ;  /* 0x000000032400720c */ /* 0x080fe40003f66270 */
[----:B------:R-:W-:-:S02]  /*136c0*/  ISETP.GE.AND P0, PT, R38, R3, PT ;  /* 0x000000032600720c */ /* 0x000fc40003f06270 */
[----:B------:R-:W-:Y:S01]  /*136d0*/  ISETP.GE.AND P6, PT, R4, R3, PT ;  /* 0x000000030400720c */ /* 0x000fe20003fc6270 */
[----:B------:R1:W-:Y:S01]  /*136e0*/  @P2 STS.128 [R217+0xc800], RZ ;  /* 0x00c800ffd9002388 */ /* 0x0003e20000000c00 */
[----:B------:R-:W-:Y:S02]  /*136f0*/  LEA.HI.X R7, R63, R209, R60, 0x1, P1 ;  /* 0x000000d13f077211 */ /* 0x000fe400008f0c3c */
[----:B------:R-:W-:Y:S01]  /*13700*/  LOP3.LUT R0, R65, 0x8, R198, 0x78, !PT ;  /* 0x0000000841007812 */ /* 0x000fe200078e78c6 */
[----:B------:R1:W-:Y:S01]  /*13710*/  @P2 STS.128 [R217+0x10800], RZ ;  /* 0x010800ffd9002388 */ /* 0x0003e20000000c00 */
[C---:B-----5:R-:W-:Y:S01]  /*13720*/  IMAD.SHL.U32 R199, R196.reuse, 0x20, RZ ;  /* 0x00000020c4c77824 */ /* 0x060fe200078e00ff */
[C---:B------:R-:W-:Y:S01]  /*13730*/  LOP3.LUT R2, R196.reuse, 0x8, RZ, 0xc0, !PT ;  /* 0x00000008c4027812 */ /* 0x040fe200078ec0ff */
[----:B------:R-:W-:-:S03]  /*13740*/  IMAD.SHL.U32 R45, R196, 0x40, RZ ;  /* 0x00000040c42d7824 */ /* 0x000fc600078e00ff */
[----:B------:R-:W-:Y:S02]  /*13750*/  LOP3.LUT R199, R199, 0x7c00, RZ, 0xc0, !PT ;  /* 0x00007c00c7c77812 */ /* 0x000fe400078ec0ff */
[----:B------:R-:W-:Y:S01]  /*13760*/  LOP3.LUT R133, R45, 0x200, RZ, 0xc0, !PT ;  /* 0x000002002d857812 */ /* 0x000fe200078ec0ff */
[----:B------:R-:W-:Y:S06]  /*13770*/  @P2 BRA `(.L_x_885) ;  /* 0x00000000003c2947 */ /* 0x000fec0003800000 */
[----:B------:R-:W3:Y:S02]  /*13780*/  LDCU UR4, c[0x0][0x440] ;  /* 0x00008800ff0477ac */ /* 0x000ee40008000800 */
[----:B---3--:R-:W-:Y:S02]  /*13790*/  ISETP.GE.AND P1, PT, R9, UR4, PT ;  /* 0x0000000409007c0c */ /* 0x008fe4000bf26270 */
        /* <DEDUP_REMOVED lines=13> */
.L_x_885:
[----:B------:R-:W-:Y:S05]  /*13870*/  BSYNC.RECONVERGENT B0 ;  /* 0x0000000000007941 */ /* 0x000fea0003800200 */
.L_x_884:
[----:B------:R4:W-:Y:S01]  /*13880*/  @P3 STS.128 [R217+0xd000], RZ ;  /* 0x00d000ffd9003388 */ /* 0x0009e20000000c00 */
[----:B------:R-:W-:Y:S01]  /*13890*/  BSSY.RECONVERGENT B0, `(.L_x_886) ;  /* 0x0000015000007945 */ /* 0x000fe20003800200 */
[----:B------:R-:W-:Y:S02]  /*138a0*/  LOP3.LUT R13, R133, R199, RZ, 0xfc, !PT ;  /* 0x000000c7850d7212 */ /* 0x000fe400078efcff */
[----:B------:R4:W-:Y:S01]  /*138b0*/  @P3 STS.128 [R217+0x11000], RZ ;  /* 0x011000ffd9003388 */ /* 0x0009e20000000c00 */
[----:B------:R-:W-:Y:S05]  /*138c0*/  @P3 BRA `(.L_x_887) ;  /* 0x0000000000443947 */ /* 0x000fea0003800000 */
[----:B------:R-:W5:Y:S01]  /*138d0*/  LDCU UR4, c[0x0][0x440] ;  /* 0x00008800ff0477ac */ /* 0x000f620008000800 */
[----:B--2---:R-:W-:-:S04]  /*138e0*/  IMAD.WIDE.U32 R16, R10, 0x20, RZ ;  /* 0x000000200a107825 */ /* 0x004fc800078e00ff */
[----:B---3--:R-:W-:Y:S01]  /*138f0*/  IMAD.SHL.U32 R5, R11, 0x20, RZ ;  /* 0x000000200b057824 */ /* 0x008fe200078e00ff */
        /* <DEDUP_REMOVED lines=14> */
.L_x_887:
[----:B------:R-:W-:Y:S05]  /*139e0*/  BSYNC.RECONVERGENT B0 ;  /* 0x0000000000007941 */ /* 0x000fea0003800200 */
.L_x_886:
[----:B------:R1:W-:Y:S01]  /*139f0*/  @P0 STS.128 [R217+0xd800], RZ ;  /* 0x00d800ffd9000388 */ /* 0x0003e20000000c00 */
[----:B------:R-:W-:Y:S01]  /*13a00*/  LOP3.LUT R65, R65, R2, RZ, 0x3c, !PT ;  /* 0x0000000241417212 */ /* 0x000fe200078e3cff */
[----:B------:R-:W-:Y:S01]  /*13a10*/  BSSY.RECONVERGENT B0, `(.L_x_888) ;  /* 0x0000017000007945 */ /* 0x000fe20003800200 */
[----:B------:R-:W-:Y:S01]  /*13a20*/  LOP3.LUT R188, R45, 0x400, RZ, 0xc0, !PT ;  /* 0x000004002dbc7812 */ /* 0x000fe200078ec0ff */
[----:B------:R1:W-:Y:S01]  /*13a30*/  @P0 STS.128 [R217+0x11800], RZ ;  /* 0x011800ffd9000388 */ /* 0x0003e20000000c00 */
[----:B------:R-:W-:Y:S02]  /*13a40*/  LOP3.LUT R13, R13, R0, RZ, 0xfc, !PT ;  /* 0x000000000d0d7212 */ /* 0x000fe400078efcff */
[----:B------:R-:W-:Y:S01]  /*13a50*/  ISETP.GE.AND P3, PT, R126, R3, PT ;  /* 0x000000037e00720c */ /* 0x000fe20003f66270 */
[----:B------:R-:W-:Y:S01]  /*13a60*/  IMAD R188, R65, 0x2, R188 ;  /* 0x0000000241bc7824 */ /* 0x000fe200078e02bc */
[----:B------:R-:W-:Y:S01]  /*13a70*/  LEA R47, R13, UR5, 0x1 ;  /* 0x000000050d2f7c11 */ /* 0x000fe2000f8e08ff */
[----:B------:R-:W-:Y:S10]  /*13a80*/  @P0 BRA `(.L_x_889) ;  /* 0x00000000003c0947 */ /* 0x000ff40003800000 */
[----:B------:R-:W5:Y:S01]  /*13a90*/  LDCU UR4, c[0x0][0x440] ;  /* 0x00008800ff0477ac */ /* 0x000f620008000800 */
[----:B--2---:R-:W-:-:S04]  /*13aa0*/  LEA R2, P2, R10, R6, 0x6 ;  /* 0x000000060a027211 */ /* 0x004fc800078430ff */
        /* <DEDUP_REMOVED lines=13> */
.L_x_889:
[----:B------:R-:W-:Y:S05]  /*13b80*/  BSYNC.RECONVERGENT B0 ;  /* 0x0000000000007941 */ /* 0x000fea0003800200 */
.L_x_888:
[----:B------:R1:W-:Y:S01]  /*13b90*/  @P6 STS.128 [R217+0xe000], RZ ;  /* 0x00e000ffd9006388 */ /* 0x0003e20000000c00 */
[----:B------:R-:W-:Y:S03]  /*13ba0*/  BSSY.RECONVERGENT B0, `(.L_x_890) ;  /* 0x0000015000007945 */ /* 0x000fe60003800200 */
[----:B------:R1:W-:Y:S01]  /*13bb0*/  @P6 STS.128 [R217+0x12000], RZ ;  /* 0x012000ffd9006388 */ /* 0x0003e20000000c00 */
[----:B------:R-:W-:Y:S05]  /*13bc0*/  @P6 BRA `(.L_x_891) ;  /* 0x0000000000486947 */ /* 0x000fea0003800000 */
[----:B------:R-:W5:Y:S01]  /*13bd0*/  LDCU UR4, c[0x0][0x440] ;  /* 0x00008800ff0477ac */ /* 0x000f620008000800 */
[----:B--23--:R-:W-:Y:S01]  /*13be0*/  MOV R4, R6 ;  /* 0x0000000600047202 */ /* 0x00cfe20000000f00 */
        /* <DEDUP_REMOVED lines=16> */
.L_x_891:
[----:B------:R-:W-:Y:S05]  /*13cf0*/  BSYNC.RECONVERGENT B0 ;  /* 0x0000000000007941 */ /* 0x000fea0003800200 */
.L_x_890:
[----:B------:R1:W-:Y:S01]  /*13d00*/  @P5 STS.128 [R217+0xe800], RZ ;  /* 0x00e800ffd9005388 */ /* 0x0003e20000000c00 */
[----:B------:R-:W-:Y:S03]  /*13d10*/  BSSY.RECONVERGENT B0, `(.L_x_892) ;  /* 0x0000012000007945 */ /* 0x000fe60003800200 */
[----:B------:R1:W-:Y:S01]  /*13d20*/  @P5 STS.128 [R217+0x12800], RZ ;  /* 0x012800ffd9005388 */ /* 0x0003e20000000c00 */
[----:B------:R-:W-:Y:S05]  /*13d30*/  @P5 BRA `(.L_x_893) ;  /* 0x00000000003c5947 */ /* 0x000fea0003800000 */
        /* <DEDUP_REMOVED lines=15> */
.L_x_893:
[----:B------:R-:W-:Y:S05]  /*13e30*/  BSYNC.RECONVERGENT B0 ;  /* 0x0000000000007941 */ /* 0x000fea0003800200 */
.L_x_892:
        /* <DEDUP_REMOVED lines=22> */
.L_x_895:
[----:B------:R-:W-:Y:S05]  /*13fa0*/  BSYNC.RECONVERGENT B0 ;  /* 0x0000000000007941 */ /* 0x000fea0003800200 */
.L_x_894:
[----:B------:R1:W-:Y:S01]  /*13fb0*/  @P3 STS.128 [R217+0xf800], RZ ;  /* 0x00f800ffd9003388 */ /* 0x0003e20000000c00 */
[----:B------:R-:W-:Y:S03]  /*13fc0*/  BSSY.RECONVERGENT B0, `(.L_x_896) ;  /* 0x0000013000007945 */ /* 0x000fe60003800200 */
[----:B------:R1:W-:Y:S01]  /*13fd0*/  @P3 STS.128 [R217+0x13800], RZ ;  /* 0x013800ffd9003388 */ /* 0x0003e20000000c00 */
[----:B------:R-:W-:Y:S05]  /*13fe0*/  @P3 BRA `(.L_x_897) ;  /* 0x0000000000403947 */ /* 0x000fea0003800000 */
[----:B------:R-:W5:Y:S01]  /*13ff0*/  LDCU UR4, c[0x0][0x440] ;  /* 0x00008800ff0477ac */ /* 0x000f620008000800 */
[----:B--2---:R-:W-:Y:S02]  /*14000*/  IMAD R2, R11, 0xc0, RZ ;  /* 0x000000c00b027824 */ /* 0x004fe400078e02ff */
[----:B---3--:R-:W-:-:S05]  /*14010*/  IMAD.WIDE.U32 R6, R10, 0xc0, R6 ;  /* 0x000000c00a067825 */ /* 0x008fca00078e0006 */
        /* <DEDUP_REMOVED lines=13> */
.L_x_897:
[----:B------:R-:W-:Y:S05]  /*140f0*/  BSYNC.RECONVERGENT B0 ;  /* 0x0000000000007941 */ /* 0x000fea0003800200 */
.L_x_896:
[----:B------:R-:W-:Y:S01]  /*14100*/  LDSM.16.M88.4 R88, [R47] ;  /* 0x000000002f58783b */ /* 0x000fe20000000200 */
[----:B------:R-:W-:Y:S01]  /*14110*/  IMAD.MOV.U32 R197, RZ, RZ, 0x20 ;  /* 0x00000020ffc57424 */ /* 0x000fe200078e00ff */
[----:B------:R-:W-:Y:S01]  /*14120*/  LOP3.LUT P6, RZ, R196, 0x2, RZ, 0xc0, !PT ;  /* 0x00000002c4ff7812 */ /* 0x000fe200078cc0ff */
[----:B--2---:R-:W-:Y:S01]  /*14130*/  VIADD R3, R188, UR5 ;  /* 0x00000005bc037c36 */ /* 0x004fe20008000000 */
[----:B------:R-:W2:Y:S01]  /*14140*/  LDSM.16.M88.4 R28, [R188+UR5+0x4000] ;  /* 0x00400005bc1c783b */ /* 0x000ea20008000200 */
[----:B------:R-:W-:Y:S02]  /*14150*/  LOP3.LUT P0, RZ, R196, 0x4, RZ, 0xc0, !PT ;  /* 0x00000004c4ff7812 */ /* 0x000fe4000780c0ff */
[----:B------:R-:W-:Y:S01]  /*14160*/  SEL R8, R197, 0xffffffe0, !P6 ;  /* 0xffffffe0c5087807 */ /* 0x000fe20007000000 */
[----:B------:R-:W5:Y:S01]  /*14170*/  LDSM.16.M88.4 R20, [R188+UR5+0x4800] ;  /* 0x00480005bc14783b */ /* 0x000f620008000200 */
[----:B------:R-:W-:Y:S02]  /*14180*/  ISETP.NE.AND P5, PT, R54, 0x1, PT ;  /* 0x000000013600780c */ /* 0x000fe40003fa5270 */
[----:B------:R-:W-:Y:S01]  /*14190*/  VIADDMNMX R134, R12, 0x8, R61, PT ;  /* 0x000000080c867846 */ /* 0x000fe2000380013d */
[--C-:B------:R-:W-:Y:S01]  /*141a0*/  IMAD.IADD R46, R47, 0x1, R8.reuse ;  /* 0x000000012f2e7824 */ /* 0x100fe200078e0208 */
[----:B---3--:R-:W3:Y:S01]  /*141b0*/  LDSM.16.M88.4 R4, [R188+UR5+0x5000] ;  /* 0x00500005bc04783b */ /* 0x008ee20008000200 */
[----:B------:R-:W-:-:S03]  /*141c0*/  IMAD.IADD R44, R3, 0x1, R8 ;  /* 0x00000001032c7824 */ /* 0x000fc600078e0208 */
[----:B------:R-:W4:Y:S04]  /*141d0*/  LDSM.16.M88.4 R120, [R188+UR5+0x5800] ;  /* 0x00580005bc78783b */ /* 0x000f280008000200 */
[----:B------:R-:W1:Y:S04]  /*141e0*/  LDSM.16.M88.4 R112, [R188+UR5+0x6000] ;  /* 0x00600005bc70783b */ /* 0x000e680008000200 */
[----:B------:R-:W1:Y:S04]  /*141f0*/  LDSM.16.M88.4 R104, [R188+UR5+0x6800] ;  /* 0x00680005bc68783b */ /* 0x000e680008000200 */
[----:B------:R-:W1:Y:S04]  /*14200*/  LDSM.16.M88.4 R96, [R188+UR5+0x7000] ;  /* 0x00700005bc60783b */ /* 0x000e680008000200 */
[----:B------:R-:W1:Y:S04]  /*14210*/  LDSM.16.M88.4 R40, [R188+UR5+0x7800] ;  /* 0x00780005bc28783b */ /* 0x000e680008000200 */
[----:B------:R-:W-:Y:S04]  /*14220*/  LDSM.16.M88.4 R72, [R46] ;  /* 0x000000002e48783b */ /* 0x000fe80000000200 */
[----:B------:R-:W1:Y:S01]  /*14230*/  LDSM.16.M88.4 R36, [R44+0x4000] ;  /* 0x004000002c24783b */ /* 0x000e620000000200 */
[C---:B--2---:R-:W-:Y:S03]  /*14240*/  HMMA.16816.F32.BF16 R32, R88.reuse, R28, RZ ;  /* 0x0000001c5820723c */ /* 0x044fe600000418ff */
[----:B------:R-:W2:Y:S04]  /*14250*/  LDSM.16.M88.4 R56, [R44+0x4800] ;  /* 0x004800002c38783b */ /* 0x000ea80000000200 */
[----:B------:R-:W2:Y:S01]  /*14260*/  LDSM.16.M88.4 R48, [R44+0x5000] ;  /* 0x005000002c30783b */ /* 0x000ea20000000200 */
[C---:B------:R-:W-:Y:S03]  /*14270*/  HMMA.16816.F32.BF16 R28, R88.reuse, R30, RZ ;  /* 0x0000001e581c723c */ /* 0x040fe600000418ff */
[----:B------:R-:W-:Y:S04]  /*14280*/  LDSM.16.M88.4 R80, [R44+0x7800] ;  /* 0x007800002c50783b */ /* 0x000fe80000000200 */
[----:B------:R-:W-:Y:S01]  /*14290*/  LDSM.16.M88.4 R128, [R44+0x6800] ;  /* 0x006800002c80783b */ /* 0x000fe20000000200 */
[C---:B-----5:R-:W-:Y:S03]  /*142a0*/  HMMA.16816.F32.BF16 R24, R88.reuse, R20, RZ ;  /* 0x000000145818723c */ /* 0x060fe600000418ff */
[----:B------:R-:W-:Y:S04]  /*142b0*/  LDSM.16.M88.4 R84, [R44+0x7000] ;  /* 0x007000002c54783b */ /* 0x000fe80000000200 */
[----:B------:R-:W-:Y:S01]  /*142c0*/  LDSM.16.M88.4 R136, [R47+0x2000] ;  /* 0x002000002f88783b */ /* 0x000fe20000000200 */
[C---:B---3--:R-:W-:Y:S03]  /*142d0*/  HMMA.16816.F32.BF16 R16, R88.reuse, R4, RZ ;  /* 0x000000045810723c */ /* 0x048fe600000418ff */
[----:B------:R-:W-:Y:S04]  /*142e0*/  LDSM.16.M88.4 R144, [R188+UR5+0xb000] ;  /* 0x00b00005bc90783b */ /* 0x000fe80008000200 */
[----:B------:R-:W-:Y:S01]  /*142f0*/  LDSM.16.M88.4 R140, [R188+UR5+0xb800] ;  /* 0x00b80005bc8c783b */ /* 0x000fe20008000200 */
[C---:B----4-:R-:W-:Y:S03]  /*14300*/  HMMA.16816.F32.BF16 R124, R88.reuse, R120, RZ ;  /* 0x00000078587c723c */ /* 0x050fe600000418ff */
[----:B------:R-:W0:Y:S05]  /*14310*/  LDGDEPBAR ;  /* 0x00000000000079af */ /* 0x000e2a0000000000 */
[C---:B-1----:R-:W-:Y:S08]  /*14320*/  HMMA.16816.F32.BF16 R116, R88.reuse, R112, RZ ;  /* 0x000000705874723c */ /* 0x042ff000000418ff */
        /* <DEDUP_REMOVED lines=14> */
[----:B--2---:R-:W-:Y:S01]  /*14410*/  HMMA.16816.F32.BF16 R24, R72, R56, R24 ;  /* 0x000000384818723c */ /* 0x004fe20000041818 */
[----:B------:R-:W-:-:S04]  /*14420*/  MOV R56, 0x40 ;  /* 0x0000004000387802 */ /* 0x000fc80000000f00 */
[----:B------:R-:W-:-:S03]  /*14430*/  SEL R56, R56, 0xffffffc0, !P0 ;  /* 0xffffffc038387807 */ /* 0x000fc60004000000 */
[----:B------:R-:W-:Y:S02]  /*14440*/  HMMA.16816.F32.BF16 R16, R72, R48, R16 ;  /* 0x000000304810723c */ /* 0x000fe40000041810 */
[--C-:B------:R-:W-:Y:S02]  /*14450*/  IMAD.IADD R153, R47, 0x1, R56.reuse ;  /* 0x000000012f997824 */ /* 0x100fe400078e0238 */
[----:B------:R-:W-:-:S03]  /*14460*/  IMAD.IADD R3, R3, 0x1, R56 ;  /* 0x0000000103037824 */ /* 0x000fc600078e0238 */
[----:B------:R-:W-:Y:S01]  /*14470*/  LDSM.16.M88.4 R76, [R153] ;  /* 0x00000000994c783b */ /* 0x000fe20000000200 */
[C---:B------:R-:W-:Y:S01]  /*14480*/  HMMA.16816.F32.BF16 R4, R72.reuse, R50, R4 ;  /* 0x000000324804723c */ /* 0x040fe20000041804 */
[C---:B------:R-:W-:Y:S01]  /*14490*/  IADD3 R13, PT, PT, R8.reuse, R153, RZ ;  /* 0x00000099080d7210 */ /* 0x040fe20007ffe0ff */
[----:B------:R-:W-:Y:S01]  /*144a0*/  IMAD.IADD R2, R8, 0x1, R3 ;  /* 0x0000000108027824 */ /* 0x000fe200078e0203 */
[----:B------:R-:W2:Y:S04]  /*144b0*/  LDSM.16.M88.4 R68, [R3+0x4000] ;  /* 0x004000000344783b */ /* 0x000ea80000000200 */
[----:B------:R-:W4:Y:S01]  /*144c0*/  LDSM.16.M88.4 R64, [R3+0x4800] ;  /* 0x004800000340783b */ /* 0x000f220000000200 */
[C---:B-1----:R-:W-:Y:S03]  /*144d0*/  HMMA.16816.F32.BF16 R124, R72.reuse, R40, R124 ;  /* 0x00000028487c723c */ /* 0x042fe6000004187c */
[----:B------:R-:W1:Y:S04]  /*144e0*/  LDSM.16.M88.4 R48, [R3+0x5000] ;  /* 0x005000000330783b */ /* 0x000e680000000200 */
[----:B------:R-:W-:Y:S01]  /*144f0*/  LDSM.16.M88.4 R152, [R153+0x2000] ;  /* 0x002000009998783b */ /* 0x000fe20000000200 */
[C---:B------:R-:W-:Y:S03]  /*14500*/  HMMA.16816.F32.BF16 R120, R72.reuse, R42, R120 ;  /* 0x0000002a4878723c */ /* 0x040fe60000041878 */
[----:B------:R-:W5:Y:S04]  /*14510*/  LDSM.16.M88.4 R40, [R3+0x5800] ;  /* 0x005800000328783b */ /* 0x000f680000000200 */
[----:B------:R-:W-:Y:S01]  /*14520*/  LDSM.16.M88.4 R148, [R3+0x9800] ;  /* 0x009800000394783b */ /* 0x000fe20000000200 */
[C---:B---3--:R-:W-:Y:S08]  /*14530*/  HMMA.16816.F32.BF16 R116, R72.reuse, R36, R116 ;  /* 0x000000244874723c */ /* 0x048ff00000041874 */
[C---:B------:R-:W-:Y:S01]  /*14540*/  HMMA.16816.F32.BF16 R112, R72.reuse, R38, R112 ;  /* 0x000000264870723c */ /* 0x040fe20000041870 */
[----:B------:R-:W3:Y:S07]  /*14550*/  LDSM.16.M88.4 R36, [R3+0x6000] ;  /* 0x006000000324783b */ /* 0x000eee0000000200 */
[C---:B------:R-:W-:Y:S08]  /*14560*/  HMMA.16816.F32.BF16 R20, R72.reuse, R58, R20 ;  /* 0x0000003a4814723c */ /* 0x040ff00000041814 */
[C---:B------:R-:W-:Y:S08]  /*14570*/  HMMA.16816.F32.BF16 R92, R72.reuse, R80, R92 ;  /* 0x00000050485c723c */ /* 0x040ff0000004185c */
[----:B------:R-:W-:Y:S01]  /*14580*/  HMMA.16816.F32.BF16 R88, R72, R82, R88 ;  /* 0x000000524858723c */ /* 0x000fe20000041858 */
[----:B------:R-:W-:Y:S07]  /*14590*/  LDSM.16.M88.4 R80, [R3+0x7800] ;  /* 0x007800000350783b */ /* 0x000fee0000000200 */
[C---:B--2---:R-:W-:Y:S08]  /*145a0*/  HMMA.16816.F32.BF16 R32, R76.reuse, R68, R32 ;  /* 0x000000444c20723c */ /* 0x044ff00000041820 */
[C---:B------:R-:W-:Y:S01]  /*145b0*/  HMMA.16816.F32.BF16 R28, R76.reuse, R70, R28 ;  /* 0x000000464c1c723c */ /* 0x040fe2000004181c */
[----:B------:R-:W2:Y:S07]  /*145c0*/  LDSM.16.M88.4 R68, [R3+0x6800] ;  /* 0x006800000344783b */ /* 0x000eae0000000200 */
[C---:B----4-:R-:W-:Y:S08]  /*145d0*/  HMMA.16816.F32.BF16 R24, R76.reuse, R64, R24 ;  /* 0x000000404c18723c */ /* 0x050ff00000041818 */
[C---:B------:R-:W-:Y:S01]  /*145e0*/  HMMA.16816.F32.BF16 R20, R76.reuse, R66, R20 ;  /* 0x000000424c14723c */ /* 0x040fe20000041814 */
[----:B------:R-:W-:Y:S07]  /*145f0*/  LDSM.16.M88.4 R64, [R13] ;  /* 0x000000000d40783b */ /* 0x000fee0000000200 */
[C---:B-1----:R-:W-:Y:S08]  /*14600*/  HMMA.16816.F32.BF16 R16, R76.reuse, R48, R16 ;  /* 0x000000304c10723c */ /* 0x042ff00000041810 */
[C---:B------:R-:W-:Y:S01]  /*14610*/  HMMA.16816.F32.BF16 R4, R76.reuse, R50, R4 ;  /* 0x000000324c04723c */ /* 0x040fe20000041804 */
[----:B------:R-:W1:Y:S07]  /*14620*/  LDSM.16.M88.4 R48, [R3+0x7000] ;  /* 0x007000000330783b */ /* 0x000e6e0000000200 */
[C---:B-----5:R-:W-:Y:S08]  /*14630*/  HMMA.16816.F32.BF16 R124, R76.reuse, R40, R124 ;  /* 0x000000284c7c723c */ /* 0x060ff0000004187c */
[C---:B------:R-:W-:Y:S01]  /*14640*/  HMMA.16816.F32.BF16 R120, R76.reuse, R42, R120 ;  /* 0x0000002a4c78723c */ /* 0x040fe20000041878 */
[----:B------:R-:W4:Y:S07]  /*14650*/  LDSM.16.M88.4 R40, [R2+0x4000] ;  /* 0x004000000228783b */ /* 0x000f2e0000000200 */
        /* <DEDUP_REMOVED lines=11> */
[C---:B------:R-:W-:Y:S01]  /*14710*/  HMMA.16816.F32.BF16 R104, R76.reuse, R70, R104 ;  /* 0x000000464c68723c */ /* 0x040fe20000041868 */
[----:B------:R-:W2:Y:S07]  /*14720*/  LDSM.16.M88.4 R68, [R2+0x5800] ;  /* 0x005800000244783b */ /* 0x000eae0000000200 */
[C---:B-1----:R-:W-:Y:S08]  /*14730*/  HMMA.16816.F32.BF16 R100, R76.reuse, R48, R100 ;  /* 0x000000304c64723c */ /* 0x042ff00000041864 */
[C---:B------:R-:W-:Y:S01]  /*14740*/  HMMA.16816.F32.BF16 R96, R76.reuse, R50, R96 ;  /* 0x000000324c60723c */ /* 0x040fe20000041860 */
[----:B------:R-:W1:Y:S07]  /*14750*/  LDSM.16.M88.4 R48, [R2+0x6000] ;  /* 0x006000000230783b */ /* 0x000e6e0000000200 */
[C---:B------:R-:W-:Y:S08]  /*14760*/  HMMA.16816.F32.BF16 R92, R76.reuse, R80, R92 ;  /* 0x000000504c5c723c */ /* 0x040ff0000004185c */
[----:B------:R-:W-:Y:S01]  /*14770*/  HMMA.16816.F32.BF16 R88, R76, R82, R88 ;  /* 0x000000524c58723c */ /* 0x000fe20000041858 */
[----:B------:R-:W1:Y:S04]  /*14780*/  LDSM.16.M88.4 R80, [R2+0x7800] ;  /* 0x007800000250783b */ /* 0x000e680000000200 */
[----:B------:R-:W-:Y:S03]  /*14790*/  LDSM.16.M88.4 R76, [R188+UR5+0x9000] ;  /* 0x00900005bc4c783b */ /* 0x000fe60008000200 */
[C---:B----4-:R-:W-:Y:S08]  /*147a0*/  HMMA.16816.F32.BF16 R32, R64.reuse, R40, R32 ;  /* 0x000000284020723c */ /* 0x050ff00000041820 */
[C---:B------:R-:W-:Y:S01]  /*147b0*/  HMMA.16816.F32.BF16 R28, R64.reuse, R42, R28 ;  /* 0x0000002a401c723c */ /* 0x040fe2000004181c */
[----:B------:R-:W4:Y:S07]  /*147c0*/  LDSM.16.M88.4 R40, [R188+UR5+0x8000] ;  /* 0x00800005bc28783b */ /* 0x000f2e0008000200 */
[C---:B---3--:R-:W-:Y:S08]  /*147d0*/  HMMA.16816.F32.BF16 R24, R64.reuse, R36, R24 ;  /* 0x000000244018723c */ /* 0x048ff00000041818 */
[C---:B------:R-:W-:Y:S01]  /*147e0*/  HMMA.16816.F32.BF16 R20, R64.reuse, R38, R20 ;  /* 0x000000264014723c */ /* 0x040fe20000041814 */
[----:B------:R-:W3:Y:S07]  /*147f0*/  LDSM.16.M88.4 R36, [R188+UR5+0x8800] ;  /* 0x00880005bc24783b */ /* 0x000eee0008000200 */
[C---:B-----5:R-:W-:Y:S08]  /*14800*/  HMMA.16816.F32.BF16 R16, R64.reuse, R72, R16 ;  /* 0x000000484010723c */ /* 0x060ff00000041810 */
        /* <DEDUP_REMOVED lines=18> */
[C---:B----4-:R-:W-:Y:S08]  /*14930*/  HMMA.16816.F32.BF16 R32, R136.reuse, R40, R32 ;  /* 0x000000288820723c */ /* 0x050ff00000041820 */
[C---:B------:R-:W-:Y:S01]  /*14940*/  HMMA.16816.F32.BF16 R28, R136.reuse, R42, R28 ;  /* 0x0000002a881c723c */ /* 0x040fe2000004181c */
[----:B------:R-:W4:Y:S07]  /*14950*/  LDSM.16.M88.4 R40, [R44+0x9000] ;  /* 0x009000002c28783b */ /* 0x000f2e0000000200 */
[C---:B---3--:R-:W-:Y:S08]  /*14960*/  HMMA.16816.F32.BF16 R24, R136.reuse, R36, R24 ;  /* 0x000000248818723c */ /* 0x048ff00000041818 */
[C---:B------:R-:W-:Y:S01]  /*14970*/  HMMA.16816.F32.BF16 R20, R136.reuse, R38, R20 ;  /* 0x000000268814723c */ /* 0x040fe20000041814 */
[----:B------:R-:W3:Y:S07]  /*14980*/  LDSM.16.M88.4 R36, [R44+0x9800] ;  /* 0x009800002c24783b */ /* 0x000eee0000000200 */
[C---:B------:R-:W-:Y:S08]  /*14990*/  HMMA.16816.F32.BF16 R16, R136.reuse, R76, R16 ;  /* 0x0000004c8810723c */ /* 0x040ff00000041810 */
[C---:B------:R-:W-:Y:S01]  /*149a0*/  HMMA.16816.F32.BF16 R4, R136.reuse, R78, R4 ;  /* 0x0000004e8804723c */ /* 0x040fe20000041804 */
[----:B------:R-:W3:Y:S07]  /*149b0*/  LDSM.16.M88.4 R76, [R44+0xa800] ;  /* 0x00a800002c4c783b */ /* 0x000eee0000000200 */
[C---:B-----5:R-:W-:Y:S08]  /*149c0*/  HMMA.16816.F32.BF16 R124, R136.reuse, R72, R124 ;  /* 0x00000048887c723c */ /* 0x060ff0000004187c */
[C---:B------:R-:W-:Y:S01]  /*149d0*/  HMMA.16816.F32.BF16 R120, R136.reuse, R74, R120 ;  /* 0x0000004a8878723c */ /* 0x040fe20000041878 */
[----:B------:R-:W5:Y:S07]  /*149e0*/  LDSM.16.M88.4 R72, [R44+0xb000] ;  /* 0x00b000002c48783b */ /* 0x000f6e0000000200 */
[C---:B--2---:R-:W-:Y:S08]  /*149f0*/  HMMA.16816.F32.BF16 R116, R136.reuse, R68, R116 ;  /* 0x000000448874723c */ /* 0x044ff00000041874 */
[C---:B------:R-:W-:Y:S01]  /*14a00*/  HMMA.16816.F32.BF16 R112, R136.reuse, R70, R112 ;  /* 0x000000468870723c */ /* 0x040fe20000041870 */
[----:B------:R-:W2:Y:S07]  /*14a10*/  LDSM.16.M88.4 R68, [R44+0xb800] ;  /* 0x00b800002c44783b */ /* 0x000eae0000000200 */
[C---:B-1----:R-:W-:Y:S08]  /*14a20*/  HMMA.16816.F32.BF16 R108, R136.reuse, R48, R108 ;  /* 0x00000030886c723c */ /* 0x042ff0000004186c */
[----:B------:R-:W-:Y:S01]  /*14a30*/  HMMA.16816.F32.BF16 R104, R136, R50, R104 ;  /* 0x000000328868723c */ /* 0x000fe20000041868 */
[----:B------:R-:W1:Y:S07]  /*14a40*/  LDSM.16.M88.4 R48, [R3+0x8000] ;  /* 0x008000000330783b */ /* 0x000e6e0000000200 */
[C---:B----4-:R-:W-:Y:S08]  /*14a50*/  HMMA.16816.F32.BF16 R16, R64.reuse, R40, R16 ;  /* 0x000000284010723c */ /* 0x050ff00000041810 */
[C---:B------:R-:W-:Y:S01]  /*14a60*/  HMMA.16816.F32.BF16 R4, R64.reuse, R42, R4 ;  /* 0x0000002a4004723c */ /* 0x040fe20000041804 */
[----:B------:R-:W4:Y:S07]  /*14a70*/  LDSM.16.M88.4 R40, [R3+0x8800] ;  /* 0x008800000328783b */ /* 0x000f2e0000000200 */
        /* <DEDUP_REMOVED lines=26> */
[----:B------:R-:W-:Y:S01]  /*14c20*/  HMMA.16816.F32.BF16 R88, R64, R70, R88 ;  /* 0x000000464058723c */ /* 0x000fe20000041858 */
[----:B------:R-:W2:Y:S04]  /*14c30*/  LDSM.16.M88.4 R68, [R2+0x9800] ;  /* 0x009800000244783b */ /* 0x000ea80000000200 */
[----:B------:R-:W2:Y:S03]  /*14c40*/  LDSM.16.M88.4 R64, [R2+0xa000] ;  /* 0x00a000000240783b */ /* 0x000ea60000000200 */
[C---:B-1----:R-:W-:Y:S08]  /*14c50*/  HMMA.16816.F32.BF16 R32, R152.reuse, R48, R32 ;  /* 0x000000309820723c */ /* 0x042ff00000041820 */
[C---:B------:R-:W-:Y:S01]  /*14c60*/  HMMA.16816.F32.BF16 R28, R152.reuse, R50, R28 ;  /* 0x00000032981c723c */ /* 0x040fe2000004181c */
[----:B------:R-:W1:Y:S07]  /*14c70*/  LDSM.16.M88.4 R48, [R2+0xa800] ;  /* 0x00a800000230783b */ /* 0x000e6e0000000200 */
[C---:B----4-:R-:W-:Y:S08]  /*14c80*/  HMMA.16816.F32.BF16 R24, R152.reuse, R40, R24 ;  /* 0x000000289818723c */ /* 0x050ff00000041818 */
[C---:B------:R-:W-:Y:S01]  /*14c90*/  HMMA.16816.F32.BF16 R20, R152.reuse, R42, R20 ;  /* 0x0000002a9814723c */ /* 0x040fe20000041814 */
[----:B------:R-:W4:Y:S07]  /*14ca0*/  LDSM.16.M88.4 R40, [R2+0xb000] ;  /* 0x00b000000228783b */ /* 0x000f2e0000000200 */
[C---:B---3--:R-:W-:Y:S08]  /*14cb0*/  HMMA.16816.F32.BF16 R16, R152.reuse, R36, R16 ;  /* 0x000000249810723c */ /* 0x048ff00000041810 */
[----:B------:R-:W-:Y:S01]  /*14cc0*/  HMMA.16816.F32.BF16 R4, R152, R38, R4 ;  /* 0x000000269804723c */ /* 0x000fe20000041804 */
[----:B------:R3:W4:Y:S01]  /*14cd0*/  LDSM.16.M88.4 R36, [R2+0xb800] ;  /* 0x00b800000224783b */ /* 0x0007220000000200 */
[----:B------:R-:W-:-:S06]  /*14ce0*/  DEPBAR.LE SB0, 0x0 ;  /* 0x000080000000791a */ /* 0x000fcc0000000000 */
[C---:B------:R-:W-:Y:S08]  /*14cf0*/  HMMA.16816.F32.BF16 R124, R152.reuse, R148, R124 ;  /* 0x00000094987c723c */ /* 0x040ff0000004187c */
[C---:B------:R-:W-:Y:S08]  /*14d00*/  HMMA.16816.F32.BF16 R120, R152.reuse, R150, R120 ;  /* 0x000000969878723c */ /* 0x040ff00000041878 */
[----:B------:R-:W-:Y:S01]  /*14d10*/  HMMA.16816.F32.BF16 R116, R152, R144, R116 ;  /* 0x000000909874723c */ /* 0x000fe20000041874 */
[----:B---3--:R-:W-:-:S07]  /*14d20*/  VIMNMX R2, PT, PT, R12, R61, PT ;  /* 0x0000003d0c027248 */ /* 0x008fce0003fe0100 */
        /* <DEDUP_REMOVED lines=11> */
[C---:B-----5:R-:W-:Y:S08]  /*14de0*/  HMMA.16816.F32.BF16 R16, R84.reuse, R72, R16 ;  /* 0x000000485410723c */ /* 0x060ff00000041810 */
[C---:B------:R-:W-:Y:S08]  /*14df0*/  HMMA.16816.F32.BF16 R4, R84.reuse, R74, R4 ;  /* 0x0000004a5404723c */ /* 0x040ff00000041804 */
[C---:B--2---:R-:W-:Y:S08]  /*14e00*/  HMMA.16816.F32.BF16 R124, R84.reuse, R68, R124 ;  /* 0x00000044547c723c */ /* 0x044ff0000004187c */
[C---:B------:R-:W-:Y:S08]  /*14e10*/  HMMA.16816.F32.BF16 R120, R84.reuse, R70, R120 ;  /* 0x000000465478723c */ /* 0x040ff00000041878 */
[C---:B------:R-:W-:Y:S08]  /*14e20*/  HMMA.16816.F32.BF16 R116, R84.reuse, R64, R116 ;  /* 0x000000405474723c */ /* 0x040ff00000041874 */
[C---:B------:R-:W-:Y:S08]  /*14e30*/  HMMA.16816.F32.BF16 R112, R84.reuse, R66, R112 ;  /* 0x000000425470723c */ /* 0x040ff00000041870 */
[C---:B-1----:R-:W-:Y:S08]  /*14e40*/  HMMA.16816.F32.BF16 R108, R84.reuse, R48, R108 ;  /* 0x00000030546c723c */ /* 0x042ff0000004186c */
[C---:B------:R-:W-:Y:S08]  /*14e50*/  HMMA.16816.F32.BF16 R104, R84.reuse, R50, R104 ;  /* 0x000000325468723c */ /* 0x040ff00000041868 */
[C---:B----4-:R-:W-:Y:S08]  /*14e60*/  HMMA.16816.F32.BF16 R100, R84.reuse, R40, R100 ;  /* 0x000000285464723c */ /* 0x050ff00000041864 */
[C---:B------:R-:W-:Y:S08]  /*14e70*/  HMMA.16816.F32.BF16 R96, R84.reuse, R42, R96 ;  /* 0x0000002a5460723c */ /* 0x040ff00000041860 */
[C---:B------:R-:W-:Y:S08]  /*14e80*/  HMMA.16816.F32.BF16 R92, R84.reuse, R36, R92 ;  /* 0x00000024545c723c */ /* 0x040ff0000004185c */
        /* <DEDUP_REMOVED lines=14> */
.L_x_899:
[----:B------:R-:W1:Y:S01]  /*14f70*/  LDC R12, c[0x0][0x4f0] ;  /* 0x00013c00ff0c7b82 */ /* 0x000e620000000800 */
[C---:B------:R-:W-:Y:S01]  /*14f80*/  IADD3 R41, PT, PT, R55.reuse, -0x100, RZ ;  /* 0xffffff0037297810 */ /* 0x040fe20007ffe0ff */
[----:B------:R-:W-:Y:S01]  /*14f90*/  VIADD R13, R55, 0xffffff80 ;  /* 0xffffff80370d7836 */ /* 0x000fe20000000000 */
[----:B------:R-:W2:Y:S02]  /*14fa0*/  LDCU.64 UR8, c[0x0][0x3a0] ;  /* 0x00007400ff0877ac */ /* 0x000ea40008000a00 */
[----:B------:R-:W-:Y:S02]  /*14fb0*/  IABS R37, R41 ;  /* 0x0000002900257213 */ /* 0x000fe40000000000 */
[----:B------:R-:W-:Y:S02]  /*14fc0*/  IABS R39, R13 ;  /* 0x0000000d00277213 */ /* 0x000fe40000000000 */
[-C--:B-1----:R-:W-:Y:S02]  /*14fd0*/  IABS R3, R12.reuse ;  /* 0x0000000c00037213 */ /* 0x082fe40000000000 */
[----:B------:R-:W-:-:S02]  /*14fe0*/  LOP3.LUT R41, R41, R12, RZ, 0x3c, !PT ;  /* 0x0000000c29297212 */ /* 0x000fc400078e3cff */
[----:B------:R-:W1:Y:S01]  /*14ff0*/  I2F.RP R36, R3 ;  /* 0x0000000300247306 */ /* 0x000e620000209400 */
[----:B------:R-:W-:-:S07]  /*15000*/  LOP3.LUT R13, R13, R12, RZ, 0x3c, !PT ;  /* 0x0000000c0d0d7212 */ /* 0x000fce00078e3cff */
[----:B-1----:R-:W1:Y:S02]  /*15010*/  MUFU.RCP R46, R36 ;  /* 0x00000024002e7308 */ /* 0x002e640000001000 */
[----:B-1----:R-:W-:-:S06]  /*15020*/  VIADD R46, R46, 0xffffffe ;  /* 0x0ffffffe2e2e7836 */ /* 0x002fcc0000000000 */
[----:B------:R-:W1:Y:S02]  /*15030*/  F2I.FTZ.U32.TRUNC.NTZ R47, R46 ;  /* 0x0000002e002f7305 */ /* 0x000e64000021f000 */
[----:B-1----:R-:W-:Y:S01]  /*15040*/  IMAD.MOV R42, RZ, RZ, -R47 ;  /* 0x000000ffff2a7224 */ /* 0x002fe200078e0a2f */
[----:B------:R-:W-:-:S03]  /*15050*/  MOV R46, RZ ;  /* 0x000000ff002e7202 */ /* 0x000fc60000000f00 */
        /* <DEDUP_REMOVED lines=17> */
[----:B------:R-:W-:-:S02]  /*15170*/  ISETP.GE.AND P2, PT, R13, RZ, PT ;  /* 0x000000ff0d00720c */ /* 0x000fc40003f46270 */
[----:B------:R-:W-:-:S05]  /*15180*/  LOP3.LUT R3, RZ, R12, RZ, 0x33, !PT ;  /* 0x0000000cff037212 */ /* 0x000fca00078e33ff */
[----:B------:R-:W-:Y:S01]  /*15190*/  @P3 VIADD R40, R40, 0x1 ;  /* 0x0000000128283836 */ /* 0x000fe20000000000 */
[----:B------:R-:W-:Y:S02]  /*151a0*/  ISETP.NE.AND P3, PT, R12, RZ, PT ;  /* 0x000000ff0c00720c */ /* 0x000fe40003f65270 */
[----:B------:R-:W-:Y:S01]  /*151b0*/  @P4 IADD3 R42, PT, PT, R42, 0x1, RZ ;  /* 0x000000012a2a4810 */ /* 0x000fe20007ffe0ff */
[----:B------:R-:W-:-:S03]  /*151c0*/  @!P1 IMAD.MOV R40, RZ, RZ, -R40 ;  /* 0x000000ffff289224 */ /* 0x000fc600078e0a28 */
[----:B------:R-:W-:Y:S02]  /*151d0*/  @!P2 IADD3 R42, PT, PT, -R42, RZ, RZ ;  /* 0x000000ff2a2aa210 */ /* 0x000fe40007ffe1ff */
        /* <DEDUP_REMOVED lines=10> */
[C---:B------:R-:W-:Y:S01]  /*15280*/  IMAD R12, R3.reuse, R53, R12 ;  /* 0x00000035030c7224 */ /* 0x040fe200078e020c */
        /* <DEDUP_REMOVED lines=9> */
[----:B------:R-:W-:-:S07]  /*15320*/  LEA.HI.X R207, R36, R207, R12, 0x1, P1 ;  /* 0x000000cf24cf7211 */ /* 0x000fce00008f0c0c */
.L_x_900:
[----:B------:R-:W1:Y:S01]  /*15330*/  LDCU UR4, c[0x0][0x440] ;  /* 0x00008800ff0477ac */ /* 0x000e620008000800 */
[C---:B------:R-:W-:Y:S01]  /*15340*/  IMAD.SHL.U32 R3, R52.reuse, 0x20, RZ ;  /* 0x0000002034037824 */ /* 0x040fe200078e00ff */
[----:B------:R-:W-:Y:S02]  /*15350*/  SHF.L.U64.HI R12, R52, 0x5, R53 ;  /* 0x00000005340c7819 */ /* 0x000fe40000010235 */
[----:B-1----:R-:W-:Y:S02]  /*15360*/  ISETP.GE.AND P2, PT, R14, UR4, PT ;  /* 0x000000040e007c0c */ /* 0x002fe4000bf46270 */
[----:B------:R-:W-:Y:S02]  /*15370*/  IADD3 R14, P3, PT, R3, R206, RZ ;  /* 0x000000ce030e7210 */ /* 0x000fe40007f7e0ff */
[----:B------:R-:W-:-:S03]  /*15380*/  ISETP.GE.AND P1, PT, R9, UR4, PT ;  /* 0x0000000409007c0c */ /* 0x000fc6000bf26270 */
[----:B------:R-:W-:Y:S01]  /*15390*/  IMAD.X R15, R12, 0x1, R207, P3 ;  /* 0x000000010c0f7824 */ /* 0x000fe200018e06cf */
[----:B------:R-:W-:-:S05]  /*153a0*/  IADD3 R46, P3, PT, R14, R3, RZ ;  /* 0x000000030e2e7210 */ /* 0x000fca0007f7e0ff */
[--C-:B------:R-:W-:Y:S01]  /*153b0*/  IMAD.X R47, R15, 0x1, R12.reuse, P3 ;  /* 0x000000010f2f7824 */ /* 0x100fe200018e060c */
[-C--:B------:R-:W-:Y:S01]  /*153c0*/  IADD3 R42, P3, PT, R46, R3.reuse, RZ ;  /* 0x000000032e2a7210 */ /* 0x080fe20007f7e0ff */
[----:B------:R-:W-:Y:S01]  /*153d0*/  @!PT LDS RZ, [RZ] ;  /* 0x00000000fffff984 */ /* 0x000fe20000000800 */
[----:B------:R-:W-:Y:S01]  /*153e0*/  @!PT LDS RZ, [RZ] ;  /* 0x00000000fffff984 */ /* 0x000fe20000000800 */
[----:B------:R-:W-:Y:S01]  /*153f0*/  @!PT LDS RZ, [RZ] ;  /* 0x00000000fffff984 */ /* 0x000fe20000000800 */
[----:B------:R-:W-:Y:S04]  /*15400*/  @!P2 LDGSTS.E.BYPASS.LTC128B.128 [R217+0x4000], desc[UR6][R206.64] ;  /* 0x04000000ced9afae */ /* 0x000fe8000b981a06 */
[----:B------:R1:W-:Y:S01]  /*15410*/  @P2 STS.128 [R217+0x4000], RZ ;  /* 0x004000ffd9002388 */ /* 0x0003e20000000c00 */
[--C-:B------:R-:W-:Y:S01]  /*15420*/  IMAD.X R43, R47, 0x1, R12.reuse, P3 ;  /* 0x000000012f2b7824 */ /* 0x100fe200018e060c */
[-C--:B------:R-:W-:Y:S02]  /*15430*/  IADD3 R40, P3, PT, R42, R3.reuse, RZ ;  /* 0x000000032a287210 */ /* 0x080fe40007f7e0ff */
[----:B------:R-:W-:Y:S01]  /*15440*/  @!PT LDS RZ, [RZ] ;  /* 0x00000000fffff984 */ /* 0x000fe20000000800 */
[----:B------:R-:W-:Y:S01]  /*15450*/  @!PT LDS RZ, [RZ] ;  /* 0x00000000fffff984 */ /* 0x000fe20000000800 */
[----:B------:R-:W-:Y:S01]  /*15460*/  @!PT LDS RZ, [RZ] ;  /* 0x00000000fffff984 */ /* 0x000fe20000000800 */
[----:B------:R-:W-:Y:S03]  /*15470*/  @!P1 LDGSTS.E.BYPASS.LTC128B.128 [R217+0x8000], desc[UR6][R206.64+0x80] ;  /* 0x08000080ced99fae */ /* 0x000fe6000b981a06 */
[----:B------:R-:W-:Y:S01]  /*15480*/  IMAD.X R41, R43, 0x1, R12, P3 ;  /* 0x000000012b297824 */ /* 0x000fe200018e060c */
[----:B------:R1:W-:Y:S01]  /*15490*/  @P1 STS.128 [R217+0x8000], RZ ;  /* 0x008000ffd9001388 */ /* 0x0003e20000000c00 */
[----:B------:R-:W-:-:S03]  /*154a0*/  IADD3 R38, P3, PT, R40, R3, RZ ;  /* 0x0000000328267210 */ /* 0x000fc60007f7e0ff */
[----:B------:R-:W-:Y:S01]  /*154b0*/  @!PT LDS RZ, [RZ] ;  /* 0x00000000fffff984 */ /* 0x000fe20000000800 */
[----:B------:R-:W-:Y:S01]  /*154c0*/  @!PT LDS RZ, [RZ] ;  /* 0x00000000fffff984 */ /* 0x000fe20000000800 */
[----:B------:R-:W-:Y:S01]  /*154d0*/  @!PT LDS RZ, [RZ] ;  /* 0x00000000fffff984 */ /* 0x000fe20000000800 */
[----:B------:R-:W-:Y:S01]  /*154e0*/  @!P2 LDGSTS.E.BYPASS.LTC128B.128 [R217+0x4800], desc[UR6][R14.64] ;  /* 0x048000000ed9afae */ /* 0x000fe2000b981a06 */
[----:B------:R-:W-:Y:S01]  /*154f0*/  IADD3 R36, P4, PT, R38, R3, RZ ;  /* 0x0000000326247210 */ /* 0x000fe20007f9e0ff */
[--C-:B------:R-:W-:Y:S02]  /*15500*/  IMAD.X R39, R41, 0x1, R12.reuse, P3 ;  /* 0x0000000129277824 */ /* 0x100fe400018e060c */
[----:B------:R1:W-:Y:S02]  /*15510*/  @P2 STS.128 [R217+0x4800], RZ ;  /* 0x004800ffd9002388 */ /* 0x0003e40000000c00 */
[----:B------:R-:W-:Y:S02]  /*15520*/  IMAD.X R37, R39, 0x1, R12, P4 ;  /* 0x0000000127257824 */ /* 0x000fe400020e060c */
[----:B------:R-:W-:Y:S01]  /*15530*/  @!PT LDS RZ, [RZ] ;  /* 0x00000000fffff984 */ /* 0x000fe20000000800 */
[----:B------:R-:W-:Y:S01]  /*15540*/  @!PT LDS RZ, [RZ] ;  /* 0x00000000fffff984 */ /* 0x000fe20000000800 */
[----:B------:R-:W-:Y:S01]  /*15550*/  @!PT LDS RZ, [RZ] ;  /* 0x00000000fffff984 */ /* 0x000fe20000000800 */
[----:B------:R2:W-:Y:S02]  /*15560*/  @!P1 LDGSTS.E.BYPASS.LTC128B.128 [R217+0x8800], desc[UR6][R14.64+0x80] ;  /* 0x088000800ed99fae */ /* 0x0005e4000b981a06 */
[----:B------:R-:W-:-:S02]  /*15570*/  @!P1 IMAD.MOV.U32 R13, RZ, RZ, R37 ;  /* 0x000000ffff0d9224 */ /* 0x000fc400078e0025 */
[----:B------:R1:W-:Y:S04]  /*15580*/  @P1 STS.128 [R217+0x8800], RZ ;  /* 0x008800ffd9001388 */ /* 0x0003e80000000c00 */
[----:B------:R-:W-:Y:S01]  /*15590*/  @!PT LDS RZ, [RZ] ;  /* 0x00000000fffff984 */ /* 0x000fe20000000800 */
[----:B------:R-:W-:Y:S01]  /*155a0*/  @!PT LDS RZ, [RZ] ;  /* 0x00000000fffff984 */ /* 0x000fe20000000800 */
[----:B------:R-:W-:Y:S01]  /*155b0*/  @!PT LDS RZ, [RZ] ;  /* 0x00000000fffff984 */ /* 0x000fe20000000800 */
[----:B------:R3:W-:Y:S04]  /*155c0*/  @!P2 LDGSTS.E.BYPASS.LTC128B.128 [R217+0x5000], desc[UR6][R46.64] ;  /* 0x050000002ed9afae */ /* 0x0007e8000b981a06 */
[----:B------:R1:W-:Y:S01]  /*155d0*/  @P2 STS.128 [R217+0x5000], RZ ;  /* 0x005000ffd9002388 */ /* 0x0003e20000000c00 */
[----:B--2---:R-:W-:Y:S01]  /*155e0*/  @!P1 MOV R14, R46 ;  /* 0x0000002e000e9202 */ /* 0x004fe20000000f00 */
[----:B------:R-:W-:-:S05]  /*155f0*/  @!P1 IMAD.MOV.U32 R15, RZ, RZ, R47 ;  /* 0x000000ffff0f9224 */ /* 0x000fca00078e002f */
        /* <DEDUP_REMOVED lines=63> */
.L_x_898:
[----:B------:R-:W-:Y:S01]  /*159f0*/  IMAD.SHL.U32 R3, R54, 0x80, RZ ;  /* 0x0000008036037824 */ /* 0x000fe200078e00ff */
[----:B------:R-:W2:Y:S01]  /*15a00*/  LDCU UR4, c[0x0][0x45c] ;  /* 0x00008b80ff0477ac */ /* 0x000ea20008000800 */
[C---:B-1----:R-:W-:Y:S02]  /*15a10*/  IMAD.SHL.U32 R12, R196.reuse, 0x2, RZ ;  /* 0x00000002c40c7824 */ /* 0x042fe400078e00ff */
[----:B------:R-:W-:Y:S02]  /*15a20*/  IMAD.IADD R137, R133, 0x1, R0 ;  /* 0x0000000185897824 */ /* 0x000fe400078e0200 */
[----:B------:R-:W-:Y:S01]  /*15a30*/  IMAD.SHL.U32 R200, R196, 0x8, RZ ;  /* 0x00000008c4c87824 */ /* 0x000fe200078e00ff */
[----:B------:R-:W-:Y:S01]  /*15a40*/  LOP3.LUT R3, R3, 0x6, R12, 0xf8, !PT ;  /* 0x0000000603037812 */ /* 0x000fe200078ef80c */
[----:B------:R-:W-:Y:S01]  /*15a50*/  IMAD.MOV.U32 R212, RZ, RZ, -0x1 ;  /* 0xffffffffffd47424 */ /* 0x000fe200078e00ff */
[----:B------:R-:W-:Y:S02]  /*15a60*/  LEA R137, R137, UR5, 0x1 ;  /* 0x0000000589897c11 */ /* 0x000fe4000f8e08ff */
[----:B------:R-:W-:Y:S01]  /*15a70*/  LOP3.LUT R200, R200, 0x38, RZ, 0xc0, !PT ;  /* 0x00000038c8c87812 */ /* 0x000fe200078ec0ff */
[----:B------:R-:W-:-:S02]  /*15a80*/  VIADD R13, R3, 0xffffff80 ;  /* 0xffffff80030d7836 */ /* 0x000fc40000000000 */
[C---:B------:R-:W-:Y:S01]  /*15a90*/  VIADD R15, R3.reuse, 0xffffff81 ;  /* 0xffffff81030f7836 */ /* 0x040fe20000000000 */
[----:B------:R-:W-:Y:S01]  /*15aa0*/  LDSM.16.MT88.4 R68, [R137+0xc000] ;  /* 0x00c000008944783b */ /* 0x000fe20000004200 */
[----:B------:R-:W-:Y:S01]  /*15ab0*/  VIADD R41, R3, 0xffffffa1 ;  /* 0xffffffa103297836 */ /* 0x000fe20000000000 */
[C---:B------:R-:W-:Y:S01]  /*15ac0*/  ISETP.GE.AND P1, PT, R13.reuse, R2, PT ;  /* 0x000000020d00720c */ /* 0x040fe20003f26270 */
[----:B------:R-:W-:Y:S01]  /*15ad0*/  IMAD.IADD R144, R8, 0x1, R137 ;  /* 0x0000000108907824 */ /* 0x000fe200078e0289 */
[----:B------:R-:W-:Y:S01]  /*15ae0*/  ISETP.GE.AND P4, PT, R13, R134, PT ;  /* 0x000000860d00720c */ /* 0x000fe20003f86270 */
[----:B------:R-:W-:Y:S01]  /*15af0*/  VIADD R13, R3, 0xffffff88 ;  /* 0xffffff88030d7836 */ /* 0x000fe20000000000 */
[----:B------:R-:W-:Y:S02]  /*15b00*/  FSEL R47, R32, -INF , !P1 ;  /* 0xff800000202f7808 */ /* 0x000fe40004800000 */
[----:B------:R-:W-:Y:S01]  /*15b10*/  FSEL R37, R34, -INF , !P4 ;  /* 0xff80000022257808 */ /* 0x000fe20006000000 */
[----:B------:R-:W-:Y:S01]  /*15b20*/  LDSM.16.MT88.4 R76, [R144+0xc000] ;  /* 0x00c00000904c783b */ /* 0x000fe20000004200 */
[----:B------:R-:W-:-:S02]  /*15b30*/  ISETP.GE.AND P3, PT, R15, R2, PT ;  /* 0x000000020f00720c */ /* 0x000fc40003f66270 */
[C---:B------:R-:W-:Y:S02]  /*15b40*/  ISETP.GE.AND P1, PT, R13.reuse, R2, PT ;  /* 0x000000020d00720c */ /* 0x040fe40003f26270 */
[-C--:B------:R-:W-:Y:S01]  /*15b50*/  ISETP.GE.AND P4, PT, R13, R134.reuse, PT ;  /* 0x000000860d00720c */ /* 0x080fe20003f86270 */
[----:B------:R-:W-:Y:S01]  /*15b60*/  VIADD R13, R3, 0xffffff90 ;  /* 0xffffff90030d7836 */ /* 0x000fe20000000000 */
[----:B------:R-:W-:Y:S01]  /*15b70*/  ISETP.GE.AND P2, PT, R15, R134, PT ;  /* 0x000000860f00720c */ /* 0x000fe20003f46270 */
[----:B------:R-:W-:Y:S01]  /*15b80*/  VIADD R15, R3, 0xffffff89 ;  /* 0xffffff89030f7836 */ /* 0x000fe20000000000 */
[----:B------:R-:W-:Y:S02]  /*15b90*/  FSEL R63, R33, -INF , !P3 ;  /* 0xff800000213f7808 */ /* 0x000fe40005800000 */
[----:B------:R-:W-:Y:S02]  /*15ba0*/  FSEL R67, R28, -INF , !P1 ;  /* 0xff8000001c437808 */ /* 0x000fe40004800000 */
[----:B------:R-:W-:-:S02]  /*15bb0*/  FSEL R33, R30, -INF , !P4 ;  /* 0xff8000001e217808 */ /* 0x000fc40006000000 */
[----:B------:R-:W-:Y:S02]  /*15bc0*/  FSEL R35, R35, -INF , !P2 ;  /* 0xff80000023237808 */ /* 0x000fe40005000000 */
[C---:B------:R-:W-:Y:S02]  /*15bd0*/  ISETP.GE.AND P1, PT, R13.reuse, R2, PT ;  /* 0x000000020d00720c */ /* 0x040fe40003f26270 */
[----:B------:R-:W-:Y:S01]  /*15be0*/  ISETP.GE.AND P4, PT, R13, R134, PT ;  /* 0x000000860d00720c */ /* 0x000fe20003f86270 */
[----:B------:R-:W-:Y:S01]  /*15bf0*/  VIADD R13, R3, 0xffffff91 ;  /* 0xffffff91030d7836 */ /* 0x000fe20000000000 */
[C---:B------:R-:W-:Y:S02]  /*15c00*/  ISETP.GE.AND P3, PT, R15.reuse, R2, PT ;  /* 0x000000020f00720c */ /* 0x040fe40003f66270 */
[----:B------:R-:W-:Y:S01]  /*15c10*/  ISETP.GE.AND P2, PT, R15, R134, PT ;  /* 0x000000860f00720c */ /* 0x000fe20003f46270 */
[----:B------:R-:W-:Y:S01]  /*15c20*/  VIADD R15, R3, 0xffffff98 ;  /* 0xffffff98030f7836 */ /* 0x000fe20000000000 */
[----:B------:R-:W-:-:S02]  /*15c30*/  FSEL R39, R29, -INF , !P3 ;  /* 0xff8000001d277808 */ /* 0x000fc40005800000 */
[----:B------:R-:W-:Y:S02]  /*15c40*/  FSEL R31, R31, -INF , !P2 ;  /* 0xff8000001f1f7808 */ /* 0x000fe40005000000 */
[C---:B------:R-:W-:Y:S02]  /*15c50*/  ISETP.GE.AND P3, PT, R13.reuse, R2, PT ;  /* 0x000000020d00720c */ /* 0x040fe40003f66270 */
[----:B------:R-:W-:Y:S02]  /*15c60*/  ISETP.GE.AND P2, PT, R13, R134, PT ;  /* 0x000000860d00720c */ /* 0x000fe40003f46270 */
[----:B------:R-:W-:Y:S02]  /*15c70*/  FSEL R29, R24, -INF , !P1 ;  /* 0xff800000181d7808 */ /* 0x000fe40004800000 */
[----:B------:R-:W-:Y:S02]  /*15c80*/  FSEL R13, R26, -INF , !P4 ;  /* 0xff8000001a0d7808 */ /* 0x000fe40006000000 */
[----:B------:R-:W-:-:S02]  /*15c90*/  ISETP.GE.AND P1, PT, R15, R2, PT ;  /* 0x000000020f00720c */ /* 0x000fc40003f26270 */
[----:B------:R-:W-:Y:S01]  /*15ca0*/  ISETP.GE.AND P4, PT, R15, R134, PT ;  /* 0x000000860f00720c */ /* 0x000fe20003f86270 */
[----:B------:R-:W-:Y:S01]  /*15cb0*/  VIADD R15, R3, 0xffffff99 ;  /* 0xffffff99030f7836 */ /* 0x000fe20000000000 */
[----:B------:R-:W-:Y:S01]  /*15cc0*/  FSEL R65, R27, -INF , !P2 ;  /* 0xff8000001b417808 */ /* 0x000fe20005000000 */
[----:B------:R-:W-:Y:S01]  /*15cd0*/  VIADD R27, R3, 0xffffffa0 ;  /* 0xffffffa0031b7836 */ /* 0x000fe20000000000 */
[----:B------:R-:W-:Y:S02]  /*15ce0*/  FSEL R25, R25, -INF , !P3 ;  /* 0xff80000019197808 */ /* 0x000fe40005800000 */
[C---:B------:R-:W-:Y:S02]  /*15cf0*/  ISETP.GE.AND P3, PT, R15.reuse, R2, PT ;  /* 0x000000020f00720c */ /* 0x040fe40003f66270 */
[----:B------:R-:W-:Y:S02]  /*15d00*/  ISETP.GE.AND P2, PT, R15, R134, PT ;  /* 0x000000860f00720c */ /* 0x000fe40003f46270 */
[----:B------:R-:W-:-:S02]  /*15d10*/  FSEL R15, R20, -INF , !P1 ;  /* 0xff800000140f7808 */ /* 0x000fc40004800000 */
[----:B------:R-:W-:Y:S02]  /*15d20*/  FSEL R61, R22, -INF , !P4 ;  /* 0xff800000163d7808 */ /* 0x000fe40006000000 */
[C---:B------:R-:W-:Y:S02]  /*15d30*/  ISETP.GE.AND P1, PT, R27.reuse, R2, PT ;  /* 0x000000021b00720c */ /* 0x040fe40003f26270 */
[----:B------:R-:W-:Y:S01]  /*15d40*/  ISETP.GE.AND P4, PT, R27, R134, PT ;  /* 0x000000861b00720c */ /* 0x000fe20003f86270 */
[----:B------:R-:W-:Y:S01]  /*15d50*/  VIADD R27, R3, 0xffffffa8 ;  /* 0xffffffa8031b7836 */ /* 0x000fe20000000000 */
[----:B------:R-:W-:Y:S02]  /*15d60*/  FSEL R59, R16, -INF , !P1 ;  /* 0xff800000103b7808 */ /* 0x000fe40004800000 */
[----:B------:R-:W-:Y:S02]  /*15d70*/  FSEL R49, R18, -INF , !P4 ;  /* 0xff80000012317808 */ /* 0x000fe40006000000 */
[----:B------:R-:W-:-:S02]  /*15d80*/  FSEL R21, R21, -INF , !P3 ;  /* 0xff80000015157808 */ /* 0x000fc40005800000 */
[C---:B------:R-:W-:Y:S02]  /*15d90*/  ISETP.GE.AND P1, PT, R27.reuse, R2, PT ;  /* 0x000000021b00720c */ /* 0x040fe40003f26270 */
[----:B------:R-:W-:Y:S01]  /*15da0*/  ISETP.GE.AND P4, PT, R27, R134, PT ;  /* 0x000000861b00720c */ /* 0x000fe20003f86270 */
[----:B------:R-:W-:Y:S01]  /*15db0*/  VIADD R27, R3, 0xffffffa9 ;  /* 0xffffffa9031b7836 */ /* 0x000fe20000000000 */
[-C--:B------:R-:W-:Y:S02]  /*15dc0*/  ISETP.GE.AND P3, PT, R41, R2.reuse, PT ;  /* 0x000000022900720c */ /* 0x080fe40003f66270 */
[----:B------:R-:W-:Y:S02]  /*15dd0*/  FSEL R23, R23, -INF , !P2 ;  /* 0xff80000017177808 */ /* 0x000fe40005000000 */
[----:B------:R-:W-:Y:S01]  /*15de0*/  FSEL R239, R17, -INF , !P3 ;  /* 0xff80000011ef7808 */ /* 0x000fe20005800000 */
[----:B------:R-:W-:Y:S01]  /*15df0*/  VIADD R17, R3, 0xffffffb0 ;  /* 0xffffffb003117836 */ /* 0x000fe20000000000 */
[----:B------:R-:W-:-:S02]  /*15e00*/  ISETP.GE.AND P3, PT, R27, R2, PT ;  /* 0x000000021b00720c */ /* 0x000fc40003f66270 */
[----:B------:R-:W-:Y:S02]  /*15e10*/  ISETP.GE.AND P2, PT, R41, R134, PT ;  /* 0x000000862900720c */ /* 0x000fe40003f46270 */
[----:B------:R-:W-:Y:S02]  /*15e20*/  FSEL R241, R4, -INF , !P1 ;  /* 0xff80000004f17808 */ /* 0x000fe40004800000 */
[----:B------:R-:W-:Y:S02]  /*15e30*/  FSEL R43, R6, -INF , !P4 ;  /* 0xff800000062b7808 */ /* 0x000fe40006000000 */
[----:B------:R-:W-:Y:S01]  /*15e40*/  FSEL R51, R5, -INF , !P3 ;  /* 0xff80000005337808 */ /* 0x000fe20005800000 */
[----:B------:R-:W-:Y:S01]  /*15e50*/  VIADD R5, R3, 0xffffffb8 ;  /* 0xffffffb803057836 */ /* 0x000fe20000000000 */
[C---:B------:R-:W-:Y:S02]  /*15e60*/  ISETP.GE.AND P1, PT, R17.reuse, R2, PT ;  /* 0x000000021100720c */ /* 0x040fe40003f26270 */
[----:B------:R-:W-:Y:S01]  /*15e70*/  ISETP.GE.AND P4, PT, R17, R134, PT ;  /* 0x000000861100720c */ /* 0x000fe20003f86270 */
[----:B------:R-:W-:Y:S01]  /*15e80*/  VIADD R17, R3, 0xffffffb1 ;  /* 0xffffffb103117836 */ /* 0x000fe20000000000 */
[----:B------:R-:W-:-:S02]  /*15e90*/  FSEL R57, R19, -INF , !P2 ;  /* 0xff80000013397808 */ /* 0x000fc40005000000 */
[----:B------:R-:W-:Y:S02]  /*15ea0*/  ISETP.GE.AND P2, PT, R27, R134, PT ;  /* 0x000000861b00720c */ /* 0x000fe40003f46270 */
[----:B------:R-:W-:Y:S02]  /*15eb0*/  FSEL R235, R124, -INF , !P1 ;  /* 0xff8000007ceb7808 */ /* 0x000fe40004800000 */
[----:B------:R-:W-:Y:S02]  /*15ec0*/  FSEL R183, R126, -INF , !P4 ;  /* 0xff8000007eb77808 */ /* 0x000fe40006000000 */
[C---:B------:R-:W-:Y:S02]  /*15ed0*/  ISETP.GE.AND P1, PT, R5.reuse, R2, PT ;  /* 0x000000020500720c */ /* 0x040fe40003f26270 */
[----:B------:R-:W-:Y:S01]  /*15ee0*/  ISETP.GE.AND P4, PT, R5, R134, PT ;  /* 0x000000860500720c */ /* 0x000fe20003f86270 */
[----:B------:R-:W-:Y:S01]  /*15ef0*/  VIADD R5, R3, 0xffffffc0 ;  /* 0xffffffc003057836 */ /* 0x000fe20000000000 */
[----:B------:R-:W-:Y:S01]  /*15f00*/  FSEL R41, R7, -INF , !P2 ;  /* 0xff80000007297808 */ /* 0x000fe20005000000 */
[----:B------:R-:W-:Y:S01]  /*15f10*/  VIADD R7, R3, 0xffffffb9 ;  /* 0xffffffb903077836 */ /* 0x000fe20000000000 */
[----:B------:R-:W-:-:S02]  /*15f20*/  ISETP.GE.AND P3, PT, R17, R2, PT ;  /* 0x000000021100720c */ /* 0x000fc40003f66270 */
[----:B------:R-:W-:Y:S02]  /*15f30*/  ISETP.GE.AND P2, PT, R17, R134, PT ;  /* 0x000000861100720c */ /* 0x000fe40003f46270 */
[----:B------:R-:W-:Y:S02]  /*15f40*/  FSEL R179, R120, -INF , !P1 ;  /* 0xff80000078b37808 */ /* 0x000fe40004800000 */
[----:B------:R-:W-:Y:S02]  /*15f50*/  FSEL R231, R122, -INF , !P4 ;  /* 0xff8000007ae77808 */ /* 0x000fe40006000000 */
[----:B------:R-:W-:Y:S02]  /*15f60*/  FSEL R237, R125, -INF , !P3 ;  /* 0xff8000007ded7808 */ /* 0x000fe40005800000 */
[----:B------:R-:W-:Y:S02]  /*15f70*/  FSEL R181, R127, -INF , !P2 ;  /* 0xff8000007fb57808 */ /* 0x000fe40005000000 */
[----:B------:R-:W-:-:S02]  /*15f80*/  ISETP.GE.AND P1, PT, R5, R2, PT ;  /* 0x000000020500720c */ /* 0x000fc40003f26270 */
[----:B------:R-:W-:Y:S01]  /*15f90*/  ISETP.GE.AND P4, PT, R5, R134, PT ;  /* 0x000000860500720c */ /* 0x000fe20003f86270 */
[----:B------:R-:W-:Y:S01]  /*15fa0*/  VIADD R5, R3, 0xffffffc8 ;  /* 0xffffffc803057836 */ /* 0x000fe20000000000 */
[----:B------:R-:W-:Y:S02]  /*15fb0*/  FMNMX3.FTZ R4, R47, R63, R67, !PT ;  /* 0x0000003f2f047276 */ /* 0x000fe40007810043 */
[C---:B------:R-:W-:Y:S02]  /*15fc0*/  ISETP.GE.AND P3, PT, R7.reuse, R2, PT ;  /* 0x000000020700720c */ /* 0x040fe40003f66270 */
[----:B------:R-:W-:Y:S01]  /*15fd0*/  ISETP.GE.AND P2, PT, R7, R134, PT ;  /* 0x000000860700720c */ /* 0x000fe20003f46270 */
[----:B------:R-:W-:Y:S01]  /*15fe0*/  VIADD R7, R3, 0xffffffc1 ;  /* 0xffffffc103077836 */ /* 0x000fe20000000000 */
[----:B------:R-:W-:Y:S02]  /*15ff0*/  FMNMX3.FTZ R4, R4, R39, R29, !PT ;  /* 0x0000002704047276 */ /* 0x000fe4000781001d */
[----:B------:R-:W-:-:S02]  /*16000*/  FSEL R201, R116, -INF , !P1 ;  /* 0xff80000074c97808 */ /* 0x000fc40004800000 */
[----:B------:R-:W-:Y:S02]  /*16010*/  FSEL R223, R118, -INF , !P4 ;  /* 0xff80000076df7808 */ /* 0x000fe40006000000 */
[----:B------:R-:W-:Y:S02]  /*16020*/  FSEL R177, R121, -INF , !P3 ;  /* 0xff80000079b17808 */ /* 0x000fe40005800000 */
[----:B------:R-:W-:Y:S02]  /*16030*/  FSEL R233, R123, -INF , !P2 ;  /* 0xff8000007be97808 */ /* 0x000fe40005000000 */
[C---:B------:R-:W-:Y:S02]  /*16040*/  ISETP.GE.AND P1, PT, R5.reuse, R2, PT ;  /* 0x000000020500720c */ /* 0x040fe40003f26270 */
[----:B------:R-:W-:Y:S01]  /*16050*/  ISETP.GE.AND P4, PT, R5, R134, PT ;  /* 0x000000860500720c */ /* 0x000fe20003f86270 */
[----:B------:R-:W-:Y:S01]  /*16060*/  VIADD R5, R3, 0xffffffd0 ;  /* 0xffffffd003057836 */ /* 0x000fe20000000000 */
[----:B------:R-:W-:-:S02]  /*16070*/  ISETP.GE.AND P3, PT, R7, R2, PT ;  /* 0x000000020700720c */ /* 0x000fc40003f66270 */
[----:B------:R-:W-:Y:S01]  /*16080*/  ISETP.GE.AND P2, PT, R7, R134, PT ;  /* 0x000000860700720c */ /* 0x000fe20003f46270 */
[----:B------:R-:W-:Y:S01]  /*16090*/  VIADD R7, R3, 0xffffffc9 ;  /* 0xffffffc903077836 */ /* 0x000fe20000000000 */
[----:B------:R-:W-:Y:S02]  /*160a0*/  FMNMX3.FTZ R4, R4, R25, R15, !PT ;  /* 0x0000001904047276 */ /* 0x000fe4000781000f */
[----:B------:R-:W-:Y:S02]  /*160b0*/  FSEL R229, R112, -INF , !P1 ;  /* 0xff80000070e57808 */ /* 0x000fe40004800000 */
[----:B------:R-:W-:Y:S02]  /*160c0*/  FSEL R221, R114, -INF , !P4 ;  /* 0xff80000072dd7808 */ /* 0x000fe40006000000 */
[----:B------:R-:W-:Y:S02]  /*160d0*/  FSEL R227, R117, -INF , !P3 ;  /* 0xff80000075e37808 */ /* 0x000fe40005800000 */
[----:B------:R-:W-:-:S02]  /*160e0*/  FSEL R225, R119, -INF , !P2 ;  /* 0xff80000077e17808 */ /* 0x000fc40005000000 */
[C---:B------:R-:W-:Y:S02]  /*160f0*/  ISETP.GE.AND P1, PT, R5.reuse, R2, PT ;  /* 0x000000020500720c */ /* 0x040fe40003f26270 */
[----:B------:R-:W-:Y:S01]  /*16100*/  ISETP.GE.AND P4, PT, R5, R134, PT ;  /* 0x000000860500720c */ /* 0x000fe20003f86270 */
[----:B------:R-:W-:Y:S01]  /*16110*/  VIADD R5, R3, 0xffffffd8 ;  /* 0xffffffd803057836 */ /* 0x000fe20000000000 */
[----:B------:R-:W-:Y:S02]  /*16120*/  FMNMX3.FTZ R4, R4, R21, R59, !PT ;  /* 0x0000001504047276 */ /* 0x000fe4000781003b */
        /* <DEDUP_REMOVED lines=19> */
[----:B------:R-:W-:Y:S02]  /*16260*/  FSEL R213, R109, -INF , !P3 ;  /* 0xff8000006dd57808 */ /* 0x000fe40005800000 */
[----:B------:R-:W-:Y:S02]  /*16270*/  FSEL R189, R111, -INF , !P2 ;  /* 0xff8000006fbd7808 */ /* 0x000fe40005000000 */
[C---:B------:R-:W-:Y:S01]  /*16280*/  ISETP.GE.AND P1, PT, R5.reuse, R2, PT ;  /* 0x000000020500720c */ /* 0x040fe20003f26270 */
[----:B------:R-:W-:Y:S01]  /*16290*/  LDSM.16.MT88.4 R108, [R144+0x10000] ;  /* 0x01000000906c783b */ /* 0x000fe20000004200 */
[----:B------:R-:W-:Y:S01]  /*162a0*/  ISETP.GE.AND P4, PT, R5, R134, PT ;  /* 0x000000860500720c */ /* 0x000fe20003f86270 */
[----:B------:R-:W-:Y:S01]  /*162b0*/  VIADD R5, R3, 0xffffffe8 ;  /* 0xffffffe803057836 */ /* 0x000fe20000000000 */
[----:B------:R-:W-:Y:S02]  /*162c0*/  FMNMX3.FTZ R4, R4, R237, R179, !PT ;  /* 0x000000ed04047276 */ /* 0x000fe400078100b3 */
[----:B------:R-:W-:-:S02]  /*162d0*/  ISETP.GE.AND P3, PT, R7, R2, PT ;  /* 0x000000020700720c */ /* 0x000fc40003f66270 */
[----:B------:R-:W-:Y:S01]  /*162e0*/  ISETP.GE.AND P2, PT, R7, R134, PT ;  /* 0x000000860700720c */ /* 0x000fe20003f46270 */
[----:B------:R-:W-:Y:S01]  /*162f0*/  VIADD R7, R3, 0xffffffe1 ;  /* 0xffffffe103077836 */ /* 0x000fe20000000000 */
[----:B------:R-:W-:Y:S02]  /*16300*/  FMNMX3.FTZ R6, R6, R65, R61, !PT ;  /* 0x0000004106067276 */ /* 0x000fe4000781003d */
[----:B------:R-:W-:Y:S02]  /*16310*/  FMNMX3.FTZ R4, R4, R177, R201, !PT ;  /* 0x000000b104047276 */ /* 0x000fe400078100c9 */
        /* <DEDUP_REMOVED lines=10> */
[----:B------:R-:W-:-:S02]  /*163c0*/  FMNMX3.FTZ R6, R6, R23, R49, !PT ;  /* 0x0000001706067276 */ /* 0x000fc40007810031 */
[----:B------:R-:W-:Y:S02]  /*163d0*/  FMNMX3.FTZ R4, R4, R227, R229, !PT ;  /* 0x000000e304047276 */ /* 0x000fe400078100e5 */
[----:B------:R-:W-:Y:S02]  /*163e0*/  FSEL R173, R101, -INF , !P3 ;  /* 0xff80000065ad7808 */ /* 0x000fe40005800000 */
[----:B------:R-:W-:Y:S02]  /*163f0*/  FSEL R165, R103, -INF , !P2 ;  /* 0xff80000067a57808 */ /* 0x000fe40005000000 */
[----:B------:R-:W-:Y:S01]  /*16400*/  FMNMX3.FTZ R6, R6, R57, R43, !PT ;  /* 0x0000003906067276 */ /* 0x000fe2000781002b */
[----:B------:R-:W-:Y:S01]  /*16410*/  LDSM.16.MT88.4 R100, [R137+0x10000] ;  /* 0x010000008964783b */ /* 0x000fe20000004200 */
[C---:B------:R-:W-:Y:S02]  /*16420*/  ISETP.GE.AND P3, PT, R5.reuse, R2, PT ;  /* 0x000000020500720c */ /* 0x040fe40003f66270 */
[----:B------:R-:W-:Y:S01]  /*16430*/  ISETP.GE.AND P2, PT, R5, R134, PT ;  /* 0x000000860500720c */ /* 0x000fe20003f46270 */
[----:B------:R-:W-:Y:S01]  /*16440*/  VIADD R5, R3, 0xfffffff0 ;  /* 0xfffffff003057836 */ /* 0x000fe20000000000 */
[----:B------:R-:W-:-:S02]  /*16450*/  FMNMX3.FTZ R4, R4, R203, R215, !PT ;  /* 0x000000cb04047276 */ /* 0x000fc400078100d7 */
[----:B------:R-:W-:Y:S02]  /*16460*/  FMNMX3.FTZ R6, R6, R41, R183, !PT ;  /* 0x0000002906067276 */ /* 0x000fe400078100b7 */
[----:B------:R-:W-:Y:S02]  /*16470*/  FMNMX3.FTZ R4, R4, R213, R195, !PT ;  /* 0x000000d504047276 */ /* 0x000fe400078100c3 */
[----:B------:R-:W-:Y:S02]  /*16480*/  FSEL R171, R96, -INF , !P1 ;  /* 0xff80000060ab7808 */ /* 0x000fe40004800000 */
[----:B------:R-:W-:Y:S02]  /*16490*/  FSEL R163, R98, -INF , !P4 ;  /* 0xff80000062a37808 */ /* 0x000fe40006000000 */
[C---:B------:R-:W-:Y:S02]  /*164a0*/  ISETP.GE.AND P1, PT, R5.reuse, R2, PT ;  /* 0x000000020500720c */ /* 0x040fe40003f26270 */
[----:B------:R-:W-:Y:S01]  /*164b0*/  ISETP.GE.AND P4, PT, R5, R134, PT ;  /* 0x000000860500720c */ /* 0x000fe20003f86270 */
[C---:B------:R-:W-:Y:S01]  /*164c0*/  VIADD R5, R3.reuse, 0xfffffff8 ;  /* 0xfffffff803057836 */ /* 0x040fe20000000000 */
[----:B------:R-:W-:Y:S01]  /*164d0*/  FMNMX3.FTZ R6, R6, R181, R231, !PT ;  /* 0x000000b506067276 */ /* 0x000fe200078100e7 */
[----:B------:R-:W-:Y:S01]  /*164e0*/  VIADD R3, R3, 0xfffffff9 ;  /* 0xfffffff903037836 */ /* 0x000fe20000000000 */
[----:B------:R-:W-:-:S02]  /*164f0*/  FMNMX3.FTZ R4, R4, R193, R175, !PT ;  /* 0x000000c104047276 */ /* 0x000fc400078100af */
[----:B------:R-:W-:Y:S02]  /*16500*/  FSEL R169, R97, -INF , !P3 ;  /* 0xff80000061a97808 */ /* 0x000fe40005800000 */
[----:B------:R-:W-:Y:S02]  /*16510*/  FSEL R161, R99, -INF , !P2 ;  /* 0xff80000063a17808 */ /* 0x000fe40005000000 */
[----:B------:R-:W-:Y:S02]  /*16520*/  FMNMX3.FTZ R6, R6, R233, R223, !PT ;  /* 0x000000e906067276 */ /* 0x000fe400078100df */
[-C--:B------:R-:W-:Y:S02]  /*16530*/  ISETP.GE.AND P3, PT, R7, R2.reuse, PT ;  /* 0x000000020700720c */ /* 0x080fe40003f66270 */
[----:B------:R-:W-:Y:S02]  /*16540*/  ISETP.GE.AND P2, PT, R5, R2, PT ;  /* 0x000000020500720c */ /* 0x000fe40003f46270 */
[----:B------:R-:W-:-:S02]  /*16550*/  FSEL R159, R92, -INF , !P1 ;  /* 0xff8000005c9f7808 */ /* 0x000fc40004800000 */
[----:B------:R-:W-:Y:S02]  /*16560*/  FMNMX3.FTZ R4, R4, R173, R171, !PT ;  /* 0x000000ad04047276 */ /* 0x000fe400078100ab */
[----:B------:R-:W-:Y:S02]  /*16570*/  FMNMX3.FTZ R6, R6, R225, R221, !PT ;  /* 0x000000e106067276 */ /* 0x000fe400078100dd */
[----:B------:R-:W-:Y:S02]  /*16580*/  ISETP.GE.AND P1, PT, R3, R2, PT ;  /* 0x000000020300720c */ /* 0x000fe40003f26270 */
[----:B------:R-:W-:Y:S02]  /*16590*/  FSEL R157, R93, -INF , !P3 ;  /* 0xff8000005d9d7808 */ /* 0x000fe40005800000 */
[----:B------:R-:W-:Y:S02]  /*165a0*/  FSEL R155, R88, -INF , !P2 ;  /* 0xff800000589b7808 */ /* 0x000fe40005000000 */
[----:B------:R-:W-:-:S02]  /*165b0*/  FMNMX3.FTZ R4, R4, R169, R159, !PT ;  /* 0x000000a904047276 */ /* 0x000fc4000781009f */
[----:B------:R-:W-:Y:S02]  /*165c0*/  FMNMX3.FTZ R6, R6, R219, R191, !PT ;  /* 0x000000db06067276 */ /* 0x000fe400078100bf */
[----:B------:R-:W-:Y:S02]  /*165d0*/  FSEL R153, R89, -INF , !P1 ;  /* 0xff80000059997808 */ /* 0x000fe40004800000 */
[----:B------:R-:W-:Y:S02]  /*165e0*/  FMNMX3.FTZ R12, R4, R157, R155, !PT ;  /* 0x0000009d040c7276 */ /* 0x000fe4000781009b */
[----:B------:R-:W-:Y:S02]  /*165f0*/  FMNMX3.FTZ R6, R6, R189, R187, !PT ;  /* 0x000000bd06067276 */ /* 0x000fe400078100bb */
[----:B------:R-:W-:Y:S02]  /*16600*/  ISETP.GE.AND P2, PT, R5, R134, PT ;  /* 0x000000860500720c */ /* 0x000fe40003f46270 */
[----:B------:R-:W-:-:S02]  /*16610*/  FMNMX.FTZ R5, R153, R12, !PT ;  /* 0x0000000c99057209 */ /* 0x000fc40007810000 */
[----:B------:R-:W-:Y:S02]  /*16620*/  FMNMX3.FTZ R4, R6, R185, R167, !PT ;  /* 0x000000b906047276 */ /* 0x000fe400078100a7 */
[-C--:B------:R-:W-:Y:S01]  /*16630*/  ISETP.GE.AND P3, PT, R7, R134.reuse, PT ;  /* 0x000000860700720c */ /* 0x080fe20003f66270 */
[----:B------:R-:W1:Y:S01]  /*16640*/  SHFL.BFLY PT, R6, R5, 0x2, 0x1f ;  /* 0x0c401f0005067f89 */ /* 0x000e6200000e0000 */
[----:B------:R-:W-:Y:S02]  /*16650*/  FSEL R151, R94, -INF , !P4 ;  /* 0xff8000005e977808 */ /* 0x000fe40006000000 */
[----:B------:R-:W-:Y:S02]  /*16660*/  FMNMX3.FTZ R4, R4, R165, R163, !PT ;  /* 0x000000a504047276 */ /* 0x000fe400078100a3 */
[----:B------:R-:W-:Y:S02]  /*16670*/  ISETP.GE.AND P1, PT, R3, R134, PT ;  /* 0x000000860300720c */ /* 0x000fe40003f26270 */
[----:B------:R-:W-:-:S02]  /*16680*/  FSEL R149, R95, -INF , !P3 ;  /* 0xff8000005f957808 */ /* 0x000fc40005800000 */
[----:B------:R-:W-:Y:S02]  /*16690*/  FSEL R147, R90, -INF , !P2 ;  /* 0xff8000005a937808 */ /* 0x000fe40005000000 */
[----:B------:R-:W-:Y:S02]  /*166a0*/  FMNMX3.FTZ R4, R4, R161, R151, !PT ;  /* 0x000000a104047276 */ /* 0x000fe40007810097 */
[----:B------:R-:W-:Y:S02]  /*166b0*/  FSEL R145, R91, -INF , !P1 ;  /* 0xff8000005b917808 */ /* 0x000fe40004800000 */
[----:B------:R-:W-:-:S04]  /*166c0*/  FMNMX3.FTZ R4, R4, R149, R147, !PT ;  /* 0x0000009504047276 */ /* 0x000fc80007810093 */
[----:B------:R-:W-:-:S05]  /*166d0*/  FMNMX.FTZ R17, R145, R4, !PT ;  /* 0x0000000491117209 */ /* 0x000fca0007810000 */
[----:B------:R-:W3:Y:S01]  /*166e0*/  SHFL.BFLY PT, R4, R17, 0x2, 0x1f ;  /* 0x0c401f0011047f89 */ /* 0x000ee200000e0000 */
[----:B-1----:R-:W-:-:S05]  /*166f0*/  FMNMX.FTZ R7, R5, R6, !PT ;  /* 0x0000000605077209 */ /* 0x002fca0007810000 */
[----:B------:R-:W1:Y:S01]  /*16700*/  SHFL.BFLY PT, R132, R7, 0x1, 0x1f ;  /* 0x0c201f0007847f89 */ /* 0x000e6200000e0000 */
[----:B---3--:R-:W-:-:S05]  /*16710*/  FMNMX.FTZ R4, R17, R4, !PT ;  /* 0x0000000411047209 */ /* 0x008fca0007810000 */
[----:B------:R-:W3:Y:S01]  /*16720*/  SHFL.BFLY PT, R3, R4, 0x1, 0x1f ;  /* 0x0c201f0004037f89 */ /* 0x000ee200000e0000 */
[----:B-1----:R-:W-:-:S04]  /*16730*/  FMNMX.FTZ R132, R7, R132, !PT ;  /* 0x0000008407847209 */ /* 0x002fc80007810000 */
[C---:B------:R-:W-:Y:S01]  /*16740*/  FSETP.NEU.FTZ.AND P1, PT, R132.reuse, -INF , PT ;  /* 0xff8000008400780b */ /* 0x040fe20003f3d000 */
[----:B--2---:R-:W-:-:S05]  /*16750*/  FMUL.FTZ R146, R132, UR4 ;  /* 0x0000000484927c20 */ /* 0x004fca0008410000 */
        /* <DEDUP_REMOVED lines=9> */
[----:B---3--:R-:W-:Y:S01]  /*167f0*/  FMNMX.FTZ R3, R4, R3, !PT ;  /* 0x0000000304037209 */ /* 0x008fe20007810000 */
[--C-:B------:R-:W-:Y:S01]  /*16800*/  FFMA.FTZ R63, R15, UR4, -R146.reuse ;  /* 0x000000040f3f7c23 */ /* 0x100fe20008010892 */
[----:B------:R-:W1:Y:S01]  /*16810*/  LDSM.16.MT88.4 R92, [R8+0xc000] ;  /* 0x00c00000085c783b */ /* 0x000e620000004200 */
[----:B------:R-:W2:Y:S01]  /*16820*/  MUFU.EX2 R140, R140 ;  /* 0x0000008c008c7308 */ /* 0x000ea20000000800 */
        /* <DEDUP_REMOVED lines=15> */
[--C-:B------:R-:W-:Y:S01]  /*16920*/  FFMA.FTZ R40, R13, UR4, -R142.reuse ;  /* 0x000000040d287c23 */ /* 0x100fe2000801088e */
[----:B------:R-:W-:Y:S01]  /*16930*/  LDSM.16.MT88.4 R16, [R47+0x10800] ;  /* 0x010800002f10783b */ /* 0x000fe20000004200 */
[----:B------:R-:W-:Y:S01]  /*16940*/  MUFU.EX2 R141, R141 ;  /* 0x0000008d008d7308 */ /* 0x000fe20000000800 */
[----:B--2---:R-:W-:Y:S01]  /*16950*/  F2FP.BF16.F32.PACK_AB R120, R140, R143 ;  /* 0x0000008f8c78723e */ /* 0x004fe200000010ff */
[--C-:B------:R-:W-:Y:S01]  /*16960*/  FFMA.FTZ R62, R65, UR4, -R142.reuse ;  /* 0x00000004413e7c23 */ /* 0x100fe2000801088e */
[----:B------:R-:W2:Y:S01]  /*16970*/  LDSM.16.MT88.4 R12, [R8+0xc800] ;  /* 0x00c80000080c783b */ /* 0x000ea20000004200 */
[----:B------:R-:W1:Y:S01]  /*16980*/  MUFU.EX2 R136, R136 ;  /* 0x0000008800887308 */ /* 0x000e620000000800 */
[----:B-----5:R-:W-:Y:S01]  /*16990*/  F2FP.BF16.F32.PACK_AB R122, R135, R138 ;  /* 0x0000008a877a723e */ /* 0x020fe200000010ff */
[--C-:B------:R-:W-:Y:S01]  /*169a0*/  FFMA.FTZ R61, R61, UR4, -R142.reuse ;  /* 0x000000043d3d7c23 */ /* 0x100fe2000801088e */
[----:B------:R-:W5:Y:S01]  /*169b0*/  LDSM.16.MT88.4 R36, [R144+0xc800] ;  /* 0x00c800009024783b */ /* 0x000f620000004200 */
[----:B------:R-:W-:Y:S01]  /*169c0*/  MUFU.EX2 R139, R139 ;  /* 0x0000008b008b7308 */ /* 0x000fe20000000800 */
[--C-:B------:R-:W-:Y:S01]  /*169d0*/  FFMA.FTZ R58, R23, UR4, -R142.reuse ;  /* 0x00000004173a7c23 */ /* 0x100fe2000801088e */
[----:B------:R-:W-:Y:S01]  /*169e0*/  FFMA.FTZ R48, R57, UR4, -R142 ;  /* 0x0000000439307c23 */ /* 0x000fe2000801088e */
[----:B------:R-:W5:Y:S01]  /*169f0*/  LDSM.16.MT88.4 R20, [R137+0x10800] ;  /* 0x010800008914783b */ /* 0x000f620000004200 */
[----:B------:R-:W3:Y:S01]  /*16a00*/  MUFU.EX2 R66, R66 ;  /* 0x0000004200427308 */ /* 0x000ee20000000800 */
[--C-:B------:R-:W-:Y:S01]  /*16a10*/  FFMA.FTZ R50, R239, UR4, -R146.reuse ;  /* 0x00000004ef327c23 */ /* 0x100fe20008010892 */
[----:B------:R-:W-:Y:S01]  /*16a20*/  FFMA.FTZ R46, R51, UR4, -R146 ;  /* 0x00000004332e7c23 */ /* 0x000fe20008010892 */
[----:B------:R-:W5:Y:S01]  /*16a30*/  LDSM.16.MT88.4 R32, [R144+0x10800] ;  /* 0x010800009020783b */ /* 0x000f620000004200 */
[----:B------:R-:W-:Y:S01]  /*16a40*/  MUFU.EX2 R67, R67 ;  /* 0x0000004300437308 */ /* 0x000fe20000000800 */
[----:B------:R-:W-:Y:S01]  /*16a50*/  FFMA.FTZ R44, R41, UR4, -R142 ;  /* 0x00000004292c7c23 */ /* 0x000fe2000801088e */
[----:B-1----:R-:W-:Y:S01]  /*16a60*/  F2FP.BF16.F32.PACK_AB R121, R136, R141 ;  /* 0x0000008d8879723e */ /* 0x002fe200000010ff */
[----:B------:R-:W1:Y:S01]  /*16a70*/  LDSM.16.MT88.4 R28, [R137+0xc800] ;  /* 0x00c80000891c783b */ /* 0x000e620000004200 */
[----:B------:R-:W4:Y:S01]  /*16a80*/  MUFU.EX2 R64, R64 ;  /* 0x0000004000407308 */ /* 0x000f220000000800 */
[--C-:B------:R-:W-:Y:S01]  /*16a90*/  FFMA.FTZ R241, R241, UR4, -R146.reuse ;  /* 0x00000004f1f17c23 */ /* 0x100fe20008010892 */
[----:B------:R-:W-:Y:S01]  /*16aa0*/  FFMA.FTZ R148, R177, UR4, -R146 ;  /* 0x00000004b1947c23 */ /* 0x000fe20008010892 */
[----:B------:R-:W1:Y:S01]  /*16ab0*/  LDSM.16.MT88.4 R24, [R47+0xc800] ;  /* 0x00c800002f18783b */ /* 0x000e620000004200 */
[----:B------:R-:W-:Y:S01]  /*16ac0*/  MUFU.EX2 R63, R63 ;  /* 0x0000003f003f7308 */ /* 0x000fe20000000800 */
[----:B------:R-:W-:Y:S01]  /*16ad0*/  FFMA.FTZ R154, R181, UR4, -R142 ;  /* 0x00000004b59a7c23 */ /* 0x000fe2000801088e */
[----:B---3--:R-:W-:Y:S01]  /*16ae0*/  F2FP.BF16.F32.PACK_AB R123, R66, R139 ;  /* 0x0000008b427b723e */ /* 0x008fe200000010ff */
[----:B------:R-:W-:Y:S01]  /*16af0*/  FFMA.FTZ R150, R235, UR4, -R146 ;  /* 0x00000004eb967c23 */ /* 0x000fe20008010892 */
[----:B------:R-:W-:Y:S01]  /*16b00*/  MUFU.EX2 R60, R60 ;  /* 0x0000003c003c7308 */ /* 0x000fe20000000800 */
[--C-:B------:R-:W-:Y:S01]  /*16b10*/  FFMA.FTZ R183, R183, UR4, -R142.reuse ;  /* 0x00000004b7b77c23 */ /* 0x100fe2000801088e */
[--C-:B------:R-:W-:Y:S01]  /*16b20*/  FFMA.FTZ R152, R231, UR4, -R142.reuse ;  /* 0x00000004e7987c23 */ /* 0x100fe2000801088e */
[----:B------:R-:W-:Y:S01]  /*16b30*/  FFMA.FTZ R181, R233, UR4, -R142 ;  /* 0x00000004e9b57c23 */ /* 0x000fe2000801088e */
[----:B------:R-:W-:Y:S01]  /*16b40*/  MUFU.EX2 R65, R40 ;  /* 0x0000002800417308 */ /* 0x000fe20000000800 */
[C---:B------:R-:W-:Y:S01]  /*16b50*/  HMMA.16816.F32.BF16 R88, R120.reuse, R92, RZ ;  /* 0x0000005c7858723c */ /* 0x040fe200000418ff */
[--C-:B------:R-:W-:Y:S01]  /*16b60*/  FFMA.FTZ R237, R237, UR4, -R146.reuse ;  /* 0x00000004eded7c23 */ /* 0x100fe20008010892 */
[--C-:B------:R-:W-:Y:S01]  /*16b70*/  FFMA.FTZ R201, R201, UR4, -R146.reuse ;  /* 0x00000004c9c97c23 */ /* 0x100fe20008010892 */
[----:B------:R-:W3:Y:S01]  /*16b80*/  MUFU.EX2 R62, R62 ;  /* 0x0000003e003e7308 */ /* 0x000ee20000000800 */
[--C-:B------:R-:W-:Y:S01]  /*16b90*/  FFMA.FTZ R156, R227, UR4, -R146.reuse ;  /* 0x00000004e39c7c23 */ /* 0x100fe20008010892 */
[----:B------:R-:W-:Y:S01]  /*16ba0*/  FFMA.FTZ R158, R203, UR4, -R146 ;  /* 0x00000004cb9e7c23 */ /* 0x000fe20008010892 */
[--C-:B------:R-:W-:Y:S01]  /*16bb0*/  FFMA.FTZ R162, R223, UR4, -R142.reuse ;  /* 0x00000004dfa27c23 */ /* 0x100fe2000801088e */
[----:B------:R-:W-:Y:S01]  /*16bc0*/  MUFU.EX2 R61, R61 ;  /* 0x0000003d003d7308 */ /* 0x000fe20000000800 */
[C---:B------:R-:W-:Y:S01]  /*16bd0*/  HMMA.16816.F32.BF16 R92, R120.reuse, R94, RZ ;  /* 0x0000005e785c723c */ /* 0x040fe200000418ff */
[----:B------:R-:W-:Y:S01]  /*16be0*/  FFMA.FTZ R160, R219, UR4, -R142 ;  /* 0x00000004dba07c23 */ /* 0x000fe2000801088e */
[----:B------:R-:W-:Y:S01]  /*16bf0*/  FFMA.FTZ R229, R229, UR4, -R146 ;  /* 0x00000004e5e57c23 */ /* 0x000fe20008010892 */
[----:B------:R-:W2:Y:S01]  /*16c00*/  MUFU.EX2 R58, R58 ;  /* 0x0000003a003a7308 */ /* 0x000ea20000000800 */
[----:B------:R-:W-:Y:S01]  /*16c10*/  FFMA.FTZ R225, R225, UR4, -R142 ;  /* 0x00000004e1e17c23 */ /* 0x000fe2000801088e */
[--C-:B------:R-:W-:Y:S01]  /*16c20*/  FFMA.FTZ R164, R215, UR4, -R146.reuse ;  /* 0x00000004d7a47c23 */ /* 0x100fe20008010892 */
[----:B------:R-:W-:Y:S01]  /*16c30*/  FFMA.FTZ R166, R193, UR4, -R146 ;  /* 0x00000004c1a67c23 */ /* 0x000fe20008010892 */
[----:B------:R-:W-:Y:S01]  /*16c40*/  MUFU.EX2 R59, R59 ;  /* 0x0000003b003b7308 */ /* 0x000fe20000000800 */
[C---:B------:R-:W-:Y:S01]  /*16c50*/  HMMA.16816.F32.BF16 R112, R120.reuse, R116, RZ ;  /* 0x000000747870723c */ /* 0x040fe200000418ff */
[----:B------:R-:W-:Y:S01]  /*16c60*/  FFMA.FTZ R168, R191, UR4, -R142 ;  /* 0x00000004bfa87c23 */ /* 0x000fe2000801088e */
[----:B------:R-:W-:Y:S01]  /*16c70*/  FFMA.FTZ R213, R213, UR4, -R146 ;  /* 0x00000004d5d57c23 */ /* 0x000fe20008010892 */
[----:B------:R-:W1:Y:S01]  /*16c80*/  MUFU.EX2 R50, R50 ;  /* 0x0000003200327308 */ /* 0x000e620000000800 */
[--C-:B------:R-:W-:Y:S01]  /*16c90*/  FFMA.FTZ R189, R189, UR4, -R142.reuse ;  /* 0x00000004bdbd7c23 */ /* 0x100fe2000801088e */
[----:B------:R-:W-:Y:S01]  /*16ca0*/  FFMA.FTZ R185, R185, UR4, -R142 ;  /* 0x00000004b9b97c23 */ /* 0x000fe2000801088e */
[--C-:B------:R-:W-:Y:S01]  /*16cb0*/  FFMA.FTZ R172, R173, UR4, -R146.reuse ;  /* 0x00000004adac7c23 */ /* 0x100fe20008010892 */
[----:B------:R-:W-:Y:S01]  /*16cc0*/  MUFU.EX2 R51, R241 ;  /* 0x000000f100337308 */ /* 0x000fe20000000800 */
[C---:B------:R-:W-:Y:S01]  /*16cd0*/  HMMA.16816.F32.BF16 R72, R120.reuse, R76, RZ ;  /* 0x0000004c7848723c */ /* 0x040fe200000418ff */
[--C-:B------:R-:W-:Y:S01]  /*16ce0*/  FFMA.FTZ R170, R171, UR4, -R146.reuse ;  /* 0x00000004abaa7c23 */ /* 0x100fe20008010892 */
[----:B------:R-:W-:Y:S01]  /*16cf0*/  FFMA.FTZ R173, R169, UR4, -R146 ;  /* 0x00000004a9ad7c23 */ /* 0x000fe20008010892 */
[----:B------:R-:W-:Y:S01]  /*16d00*/  MUFU.EX2 R46, R46 ;  /* 0x0000002e002e7308 */ /* 0x000fe20000000800 */
[--C-:B------:R-:W-:Y:S01]  /*16d10*/  FFMA.FTZ R174, R167, UR4, -R142.reuse ;  /* 0x00000004a7ae7c23 */ /* 0x100fe2000801088e */
[--C-:B------:R-:W-:Y:S01]  /*16d20*/  FFMA.FTZ R169, R165, UR4, -R142.reuse ;  /* 0x00000004a5a97c23 */ /* 0x100fe2000801088e */
        /* <DEDUP_REMOVED lines=38> */
[----:B----4-:R-:W-:Y:S01]  /*16f90*/  HMMA.16816.F32.BF16 R124, R120, R4, RZ ;  /* 0x00000004787c723c */ /* 0x010fe200000418ff */
[----:B------:R-:W-:Y:S01]  /*16fa0*/  F2FP.BF16.F32.PACK_AB R4, R64, R67 ;  /* 0x000000434004723e */ /* 0x000fe200000010ff */
[----:B---3--:R-:W-:Y:S01]  /*16fb0*/  FFMA.FTZ R172, R161, UR4, -R142 ;  /* 0x00000004a1ac7c23 */ /* 0x008fe2000801088e */
[----:B------:R-:W-:Y:S01]  /*16fc0*/  F2FP.BF16.F32.PACK_AB R5, R62, R65 ;  /* 0x000000413e05723e */ /* 0x000fe200000010ff */
[----:B------:R-:W-:Y:S01]  /*16fd0*/  MUFU.EX2 R163, R169 ;  /* 0x000000a900a37308 */ /* 0x000fe20000000800 */
[----:B------:R-:W-:Y:S01]  /*16fe0*/  FADD.FTZ R67, R67, R138 ;  /* 0x0000008a43437221 */ /* 0x000fe20000010000 */
[----:B------:R-:W-:-:S02]  /*16ff0*/  FADD.FTZ R65, R65, R66 ;  /* 0x0000004241417221 */ /* 0x000fc40000010000 */
[----:B------:R-:W-:Y:S01]  /*17000*/  HMMA.16816.F32.BF16 R120, R120, R6, RZ ;  /* 0x000000067878723c */ /* 0x000fe200000418ff */
[----:B------:R-:W-:Y:S01]  /*17010*/  F2FP.BF16.F32.PACK_AB R6, R60, R63 ;  /* 0x0000003f3c06723e */ /* 0x000fe200000010ff */
[----:B------:R-:W-:Y:S01]  /*17020*/  MUFU.EX2 R161, R165 ;  /* 0x000000a500a17308 */ /* 0x000fe20000000800 */
[----:B--2---:R-:W-:Y:S01]  /*17030*/  F2FP.BF16.F32.PACK_AB R7, R58, R61 ;  /* 0x0000003d3a07723e */ /* 0x004fe200000010ff */
[----:B------:R-:W-:Y:S01]  /*17040*/  FADD.FTZ R64, R64, R67 ;  /* 0x0000004340407221 */ /* 0x000fe20000010000 */
[----:B------:R-:W-:Y:S01]  /*17050*/  FADD.FTZ R62, R62, R65 ;  /* 0x000000413e3e7221 */ /* 0x000fe20000010000 */
[----:B------:R-:W-:Y:S02]  /*17060*/  MUFU.EX2 R172, R172 ;  /* 0x000000ac00ac7308 */ /* 0x000fe40000000800 */
[----:B------:R-:W-:Y:S01]  /*17070*/  FADD.FTZ R63, R63, R64 ;  /* 0x000000403f3f7221 */ /* 0x000fe20000010000 */
[----:B------:R-:W-:Y:S01]  /*17080*/  FADD.FTZ R61, R61, R62 ;  /* 0x0000003e3d3d7221 */ /* 0x000fe20000010000 */
[----:B------:R-:W-:Y:S02]  /*17090*/  HMMA.16816.F32.BF16 R88, R4, R12, R88 ;  /* 0x0000000c0458723c */ /* 0x000fe40000041858 */
[----:B------:R-:W-:Y:S01]  /*170a0*/  FADD.FTZ R60, R60, R63 ;  /* 0x0000003f3c3c7221 */ /* 0x000fe20000010000 */
[----:B------:R-:W-:-:S05]  /*170b0*/  FADD.FTZ R58, R58, R61 ;  /* 0x0000003d3a3a7221 */ /* 0x000fca0000010000 */
[C---:B------:R-:W-:Y:S01]  /*170c0*/  HMMA.16816.F32.BF16 R92, R4.reuse, R14, R92 ;  /* 0x0000000e045c723c */ /* 0x040fe2000004185c */
[----:B------:R-:W2:Y:S07]  /*170d0*/  LDSM.16.MT88.4 R12, [R8+0x10800] ;  /* 0x01080000080c783b */ /* 0x000eae0000004200 */
[----:B------:R-:W-:Y:S01]  /*170e0*/  HMMA.16816.F32.BF16 R112, R4, R16, R112 ;  /* 0x000000100470723c */ /* 0x000fe20000041870 */
[--C-:B------:R-:W-:Y:S01]  /*170f0*/  FFMA.FTZ R16, R49, UR4, -R142.reuse ;  /* 0x0000000431107c23 */ /* 0x100fe2000801088e */
[----:B------:R-:W-:-:S02]  /*17100*/  FFMA.FTZ R49, R43, UR4, -R142 ;  /* 0x000000042b317c23 */ /* 0x000fc4000801088e */
[----:B------:R-:W-:Y:S01]  /*17110*/  LDSM.16.MT88.4 R40, [R8+0x11000] ;  /* 0x011000000828783b */ /* 0x000fe20000004200 */
[----:B------:R3:W4:Y:S03]  /*17120*/  MUFU.EX2 R57, R16 ;  /* 0x0000001000397308 */ /* 0x0007260000000800 */
[C---:B-----5:R-:W-:Y:S01]  /*17130*/  HMMA.16816.F32.BF16 R72, R4.reuse, R36, R72 ;  /* 0x000000240448723c */ /* 0x060fe20000041848 */
[----:B------:R-:W5:Y:S07]  /*17140*/  MUFU.EX2 R49, R49 ;  /* 0x0000003100317308 */ /* 0x000f6e0000000800 */
[C---:B------:R-:W-:Y:S01]  /*17150*/  HMMA.16816.F32.BF16 R76, R4.reuse, R38, R76 ;  /* 0x00000026044c723c */ /* 0x040fe2000004184c */
[----:B------:R-:W5:Y:S07]  /*17160*/  LDSM.16.MT88.4 R36, [R144+0xd000] ;  /* 0x00d000009024783b */ /* 0x000f6e0000004200 */
[C---:B------:R-:W-:Y:S01]  /*17170*/  HMMA.16816.F32.BF16 R116, R4.reuse, R18, R116 ;  /* 0x000000120474723c */ /* 0x040fe20000041874 */
[----:B---3--:R-:W3:Y:S07]  /*17180*/  LDSM.16.MT88.4 R16, [R137+0x11000] ;  /* 0x011000008910783b */ /* 0x008eee0000004200 */
[C---:B------:R-:W-:Y:S08]  /*17190*/  HMMA.16816.F32.BF16 R96, R4.reuse, R20, R96 ;  /* 0x000000140460723c */ /* 0x040ff00000041860 */
[C---:B------:R-:W-:Y:S01]  /*171a0*/  HMMA.16816.F32.BF16 R100, R4.reuse, R22, R100 ;  /* 0x000000160464723c */ /* 0x040fe20000041864 */
[----:B------:R-:W3:Y:S07]  /*171b0*/  LDSM.16.MT88.4 R20, [R8+0xd000] ;  /* 0x00d000000814783b */ /* 0x000eee0000004200 */
[C---:B------:R-:W-:Y:S08]  /*171c0*/  HMMA.16816.F32.BF16 R104, R4.reuse, R32, R104 ;  /* 0x000000200468723c */ /* 0x040ff00000041868 */
[C---:B------:R-:W-:Y:S01]  /*171d0*/  HMMA.16816.F32.BF16 R108, R4.reuse, R34, R108 ;  /* 0x00000022046c723c */ /* 0x040fe2000004186c */
[----:B------:R-:W3:Y:S07]  /*171e0*/  LDSM.16.MT88.4 R32, [R144+0x11000] ;  /* 0x011000009020783b */ /* 0x000eee0000004200 */
[C---:B-1----:R-:W-:Y:S08]  /*171f0*/  HMMA.16816.F32.BF16 R128, R4.reuse, R28, R128 ;  /* 0x0000001c0480723c */ /* 0x042ff00000041880 */
[C---:B------:R-:W-:Y:S01]  /*17200*/  HMMA.16816.F32.BF16 R68, R4.reuse, R30, R68 ;  /* 0x0000001e0444723c */ /* 0x040fe20000041844 */
[----:B------:R-:W1:Y:S07]  /*17210*/  LDSM.16.MT88.4 R28, [R137+0xd000] ;  /* 0x00d00000891c783b */ /* 0x000e6e0000004200 */
[C---:B------:R-:W-:Y:S08]  /*17220*/  HMMA.16816.F32.BF16 R80, R4.reuse, R24, R80 ;  /* 0x000000180450723c */ /* 0x040ff00000041850 */
[C---:B------:R-:W-:Y:S01]  /*17230*/  HMMA.16816.F32.BF16 R84, R4.reuse, R26, R84 ;  /* 0x0000001a0454723c */ /* 0x040fe20000041854 */
[----:B------:R-:W1:Y:S07]  /*17240*/  LDSM.16.MT88.4 R24, [R47+0xd000] ;  /* 0x00d000002f18783b */ /* 0x000e6e0000004200 */
[C---:B--2---:R-:W-:Y:S08]  /*17250*/  HMMA.16816.F32.BF16 R124, R4.reuse, R12, R124 ;  /* 0x0000000c047c723c */ /* 0x044ff0000004187c */
[----:B------:R-:W-:Y:S01]  /*17260*/  HMMA.16816.F32.BF16 R120, R4, R14, R120 ;  /* 0x0000000e0478723c */ /* 0x000fe20000041878 */
[----:B------:R-:W-:Y:S01]  /*17270*/  F2FP.BF16.F32.PACK_AB R4, R50, R59 ;  /* 0x0000003b3204723e */ /* 0x000fe200000010ff */
[----:B------:R-:W2:Y:S01]  /*17280*/  LDSM.16.MT88.4 R12, [R47+0x11000] ;  /* 0x011000002f0c783b */ /* 0x000ea20000004200 */
        /* <DEDUP_REMOVED lines=13> */
[----:B------:R-:W4:Y:S07]  /*17360*/  LDSM.16.MT88.4 R36, [R144+0xd800] ;  /* 0x00d800009024783b */ /* 0x000f2e0000004200 */
[C---:B---3--:R-:W-:Y:S01]  /*17370*/  HMMA.16816.F32.BF16 R96, R4.reuse, R16, R96 ;  /* 0x000000100460723c */ /* 0x048fe20000041860 */
[----:B------:R-:W-:Y:S02]  /*17380*/  FFMA.FTZ R16, R179, UR4, -R146 ;  /* 0x00000004b3107c23 */ /* 0x000fe40008010892 */
[----:B------:R-:W3:Y:S04]  /*17390*/  MUFU.EX2 R179, R237 ;  /* 0x000000ed00b37308 */ /* 0x000ee80000000800 */
[----:B------:R5:W3:Y:S01]  /*173a0*/  MUFU.EX2 R177, R16 ;  /* 0x0000001000b17308 */ /* 0x000ae20000000800 */
[C---:B------:R-:W-:Y:S08]  /*173b0*/  HMMA.16816.F32.BF16 R100, R4.reuse, R18, R100 ;  /* 0x000000120464723c */ /* 0x040ff00000041864 */
[C---:B------:R-:W-:Y:S01]  /*173c0*/  HMMA.16816.F32.BF16 R88, R4.reuse, R20, R88 ;  /* 0x000000140458723c */ /* 0x040fe20000041858 */
[----:B-----5:R-:W5:Y:S07]  /*173d0*/  LDSM.16.MT88.4 R16, [R137+0x11800] ;  /* 0x011800008910783b */ /* 0x020f6e0000004200 */
[C---:B------:R-:W-:Y:S01]  /*173e0*/  HMMA.16816.F32.BF16 R92, R4.reuse, R22, R92 ;  /* 0x00000016045c723c */ /* 0x040fe2000004185c */
[----:B------:R-:W5:Y:S07]  /*173f0*/  LDSM.16.MT88.4 R20, [R8+0xd800] ;  /* 0x00d800000814783b */ /* 0x000f6e0000004200 */
[C---:B------:R-:W-:Y:S08]  /*17400*/  HMMA.16816.F32.BF16 R104, R4.reuse, R32, R104 ;  /* 0x000000200468723c */ /* 0x040ff00000041868 */
[C---:B------:R-:W-:Y:S01]  /*17410*/  HMMA.16816.F32.BF16 R108, R4.reuse, R34, R108 ;  /* 0x00000022046c723c */ /* 0x040fe2000004186c */
[----:B------:R-:W-:Y:S07]  /*17420*/  LDSM.16.MT88.4 R32, [R144+0x11800] ;  /* 0x011800009020783b */ /* 0x000fee0000004200 */
[C---:B-1----:R-:W-:Y:S08]  /*17430*/  HMMA.16816.F32.BF16 R128, R4.reuse, R28, R128 ;  /* 0x0000001c0480723c */ /* 0x042ff00000041880 */
[C---:B------:R-:W-:Y:S01]  /*17440*/  HMMA.16816.F32.BF16 R68, R4.reuse, R30, R68 ;  /* 0x0000001e0444723c */ /* 0x040fe20000041844 */
[----:B------:R-:W-:Y:S07]  /*17450*/  LDSM.16.MT88.4 R28, [R137+0xd800] ;  /* 0x00d80000891c783b */ /* 0x000fee0000004200 */
[C---:B------:R-:W-:Y:S08]  /*17460*/  HMMA.16816.F32.BF16 R80, R4.reuse, R24, R80 ;  /* 0x000000180450723c */ /* 0x040ff00000041850 */
[C---:B------:R-:W-:Y:S01]  /*17470*/  HMMA.16816.F32.BF16 R84, R4.reuse, R26, R84 ;  /* 0x0000001a0454723c */ /* 0x040fe20000041854 */
[----:B------:R-:W-:Y:S07]  /*17480*/  LDSM.16.MT88.4 R24, [R47+0xd800] ;  /* 0x00d800002f18783b */ /* 0x000fee0000004200 */
[C---:B--2---:R-:W-:Y:S08]  /*17490*/  HMMA.16816.F32.BF16 R112, R4.reuse, R12, R112 ;  /* 0x0000000c0470723c */ /* 0x044ff00000041870 */
[C---:B------:R-:W-:Y:S01]  /*174a0*/  HMMA.16816.F32.BF16 R116, R4.reuse, R14, R116 ;  /* 0x0000000e0474723c */ /* 0x040fe20000041874 */
[----:B------:R-:W1:Y:S07]  /*174b0*/  LDSM.16.MT88.4 R12, [R47+0x11800] ;  /* 0x011800002f0c783b */ /* 0x000e6e0000004200 */
[----:B------:R-:W-:Y:S01]  /*174c0*/  HMMA.16816.F32.BF16 R124, R4, R40, R124 ;  /* 0x00000028047c723c */ /* 0x000fe2000004187c */
[----:B------:R-:W-:-:S02]  /*174d0*/  FFMA.FTZ R40, R221, UR4, -R142 ;  /* 0x00000004dd287c23 */ /* 0x000fc4000801088e */
[----:B------:R-:W2:Y:S04]  /*174e0*/  MUFU.EX2 R221, R225 ;  /* 0x000000e100dd7308 */ /* 0x000ea80000000800 */
[----:B------:R4:W2:Y:S01]  /*174f0*/  MUFU.EX2 R219, R40 ;  /* 0x0000002800db7308 */ /* 0x0008a20000000800 */
[----:B------:R-:W-:Y:S01]  /*17500*/  HMMA.16816.F32.BF16 R120, R4, R42, R120 ;  /* 0x0000002a0478723c */ /* 0x000fe20000041878 */
[----:B---3--:R-:W-:Y:S01]  /*17510*/  F2FP.BF16.F32.PACK_AB R4, R179, R150 ;  /* 0x00000096b304723e */ /* 0x008fe200000010ff */
[----:B------:R-:W-:Y:S01]  /*17520*/  FADD.FTZ R150, R150, R51 ;  /* 0x0000003396967221 */ /* 0x000fe20000010000 */
[----:B------:R-:W-:Y:S01]  /*17530*/  F2FP.BF16.F32.PACK_AB R5, R154, R183 ;  /* 0x000000b79a05723e */ /* 0x000fe200000010ff */
[----:B------:R-:W-:Y:S01]  /*17540*/  FADD.FTZ R183, R183, R44 ;  /* 0x0000002cb7b77221 */ /* 0x000fe20000010000 */
[----:B------:R-:W-:Y:S01]  /*17550*/  F2FP.BF16.F32.PACK_AB R6, R148, R177 ;  /* 0x000000b19406723e */ /* 0x000fe200000010ff */
[----:B------:R-:W-:Y:S01]  /*17560*/  FADD.FTZ R150, R179, R150 ;  /* 0x00000096b3967221 */ /* 0x000fe20000010000 */
[----:B------:R-:W-:Y:S01]  /*17570*/  F2FP.BF16.F32.PACK_AB R7, R181, R152 ;  /* 0x00000098b507723e */ /* 0x000fe200000010ff */
[----:B------:R-:W-:-:S02]  /*17580*/  FADD.FTZ R183, R154, R183 ;  /* 0x000000b79ab77221 */ /* 0x000fc40000010000 */
[----:B------:R-:W-:Y:S02]  /*17590*/  FADD.FTZ R177, R177, R150 ;  /* 0x00000096b1b17221 */ /* 0x000fe40000010000 */
[----:B------:R-:W-:Y:S01]  /*175a0*/  FADD.FTZ R152, R152, R183 ;  /* 0x000000b798987221 */ /* 0x000fe20000010000 */
[----:B----4-:R-:W-:Y:S01]  /*175b0*/  LDSM.16.MT88.4 R40, [R47+0x12000] ;  /* 0x012000002f28783b */ /* 0x010fe20000004200 */
[----:B------:R-:W-:Y:S01]  /*175c0*/  HMMA.16816.F32.BF16 R72, R4, R36, R72 ;  /* 0x000000240448723c */ /* 0x000fe20000041848 */
[----:B------:R-:W-:Y:S01]  /*175d0*/  FADD.FTZ R148, R148, R177 ;  /* 0x000000b194947221 */ /* 0x000fe20000010000 */
[----:B------:R-:W-:-:S06]  /*175e0*/  FADD.FTZ R181, R181, R152 ;  /* 0x00000098b5b57221 */ /* 0x000fcc0000010000 */
[C---:B------:R-:W-:Y:S01]  /*175f0*/  HMMA.16816.F32.BF16 R76, R4.reuse, R38, R76 ;  /* 0x00000026044c723c */ /* 0x040fe2000004184c */
[----:B------:R-:W3:Y:S07]  /*17600*/  LDSM.16.MT88.4 R36, [R8+0x11800] ;  /* 0x011800000824783b */ /* 0x000eee0000004200 */
[C---:B-----5:R-:W-:Y:S08]  /*17610*/  HMMA.16816.F32.BF16 R96, R4.reuse, R16, R96 ;  /* 0x000000100460723c */ /* 0x060ff00000041860 */
[C---:B------:R-:W-:Y:S01]  /*17620*/  HMMA.16816.F32.BF16 R100, R4.reuse, R18, R100 ;  /* 0x000000120464723c */ /* 0x040fe20000041864 */
[----:B------:R-:W4:Y:S07]  /*17630*/  LDSM.16.MT88.4 R16, [R8+0xe000] ;  /* 0x00e000000810783b */ /* 0x000f2e0000004200 */
[C---:B------:R-:W-:Y:S08]  /*17640*/  HMMA.16816.F32.BF16 R88, R4.reuse, R20, R88 ;  /* 0x000000140458723c */ /* 0x040ff00000041858 */
[C---:B------:R-:W-:Y:S01]  /*17650*/  HMMA.16816.F32.BF16 R92, R4.reuse, R22, R92 ;  /* 0x00000016045c723c */ /* 0x040fe2000004185c */
[----:B------:R-:W-:Y:S07]  /*17660*/  LDSM.16.MT88.4 R20, [R47+0xe000] ;  /* 0x00e000002f14783b */ /* 0x000fee0000004200 */
[C---:B-1----:R-:W-:Y:S08]  /*17670*/  HMMA.16816.F32.BF16 R112, R4.reuse, R12, R112 ;  /* 0x0000000c0470723c */ /* 0x042ff00000041870 */
[C---:B------:R-:W-:Y:S01]  /*17680*/  HMMA.16816.F32.BF16 R116, R4.reuse, R14, R116 ;  /* 0x0000000e0474723c */ /* 0x040fe20000041874 */
[----:B------:R-:W1:Y:S07]  /*17690*/  LDSM.16.MT88.4 R12, [R137+0x12000] ;  /* 0x01200000890c783b */ /* 0x000e6e0000004200 */
        /* <DEDUP_REMOVED lines=8> */
[----:B------:R-:W5:Y:S07]  /*17720*/  LDSM.16.MT88.4 R24, [R137+0xe000] ;  /* 0x00e000008918783b */ /* 0x000f6e0000004200 */
[C---:B---3--:R-:W-:Y:S08]  /*17730*/  HMMA.16816.F32.BF16 R124, R4.reuse, R36, R124 ;  /* 0x00000024047c723c */ /* 0x048ff0000004187c */
[----:B------:R-:W-:Y:S01]  /*17740*/  HMMA.16816.F32.BF16 R120, R4, R38, R120 ;  /* 0x000000260478723c */ /* 0x000fe20000041878 */
[----:B------:R-:W-:Y:S01]  /*17750*/  F2FP.BF16.F32.PACK_AB R4, R156, R201 ;  /* 0x000000c99c04723e */ /* 0x000fe200000010ff */
[----:B------:R-:W-:Y:S01]  /*17760*/  LDSM.16.MT88.4 R36, [R144+0xe800] ;  /* 0x00e800009024783b */ /* 0x000fe20000004200 */
[----:B--2---:R-:W-:Y:S01]  /*17770*/  F2FP.BF16.F32.PACK_AB R5, R221, R162 ;  /* 0x000000a2dd05723e */ /* 0x004fe200000010ff */
[----:B------:R-:W-:Y:S01]  /*17780*/  FADD.FTZ R201, R201, R148 ;  /* 0x00000094c9c97221 */ /* 0x000fe20000010000 */
[----:B------:R-:W-:Y:S01]  /*17790*/  F2FP.BF16.F32.PACK_AB R6, R158, R203 ;  /* 0x000000cb9e06723e */ /* 0x000fe200000010ff */
[----:B------:R-:W-:Y:S01]  /*177a0*/  FADD.FTZ R162, R162, R181 ;  /* 0x000000b5a2a27221 */ /* 0x000fe20000010000 */
[----:B------:R-:W-:Y:S01]  /*177b0*/  F2FP.BF16.F32.PACK_AB R7, R160, R219 ;  /* 0x000000dba007723e */ /* 0x000fe200000010ff */
[----:B------:R-:W-:-:S02]  /*177c0*/  FADD.FTZ R156, R156, R201 ;  /* 0x000000c99c9c7221 */ /* 0x000fc40000010000 */
[----:B------:R-:W-:Y:S02]  /*177d0*/  FADD.FTZ R162, R221, R162 ;  /* 0x000000a2dda27221 */ /* 0x000fe40000010000 */
[----:B------:R-:W-:Y:S02]  /*177e0*/  FADD.FTZ R203, R203, R156 ;  /* 0x0000009ccbcb7221 */ /* 0x000fe40000010000 */
[----:B----4-:R-:W-:Y:S01]  /*177f0*/  HMMA.16816.F32.BF16 R88, R4, R16, R88 ;  /* 0x000000100458723c */ /* 0x010fe20000041858 */
[----:B------:R-:W-:Y:S01]  /*17800*/  FADD.FTZ R219, R219, R162 ;  /* 0x000000a2dbdb7221 */ /* 0x000fe20000010000 */
[----:B------:R-:W-:-:S03]  /*17810*/  FADD.FTZ R203, R158, R203 ;  /* 0x000000cb9ecb7221 */ /* 0x000fc60000010000 */
[----:B------:R-:W-:-:S03]  /*17820*/  FADD.FTZ R219, R160, R219 ;  /* 0x000000dba0db7221 */ /* 0x000fc60000010000 */
[C---:B------:R-:W-:Y:S01]  /*17830*/  HMMA.16816.F32.BF16 R92, R4.reuse, R18, R92 ;  /* 0x00000012045c723c */ /* 0x040fe2000004185c */
[----:B------:R-:W2:Y:S07]  /*17840*/  LDSM.16.MT88.4 R16, [R8+0x12000] ;  /* 0x012000000810783b */ /* 0x000eae0000004200 */
[C---:B-1----:R-:W-:Y:S08]  /*17850*/  HMMA.16816.F32.BF16 R96, R4.reuse, R12, R96 ;  /* 0x0000000c0460723c */ /* 0x042ff00000041860 */
[C---:B------:R-:W-:Y:S01]  /*17860*/  HMMA.16816.F32.BF16 R100, R4.reuse, R14, R100 ;  /* 0x0000000e0464723c */ /* 0x040fe20000041864 */
[----:B------:R-:W1:Y:S07]  /*17870*/  LDSM.16.MT88.4 R12, [R8+0xe800] ;  /* 0x00e80000080c783b */ /* 0x000e6e0000004200 */
[C---:B-----5:R-:W-:Y:S08]  /*17880*/  HMMA.16816.F32.BF16 R128, R4.reuse, R24, R128 ;  /* 0x000000180480723c */ /* 0x060ff00000041880 */
[C---:B------:R-:W-:Y:S01]  /*17890*/  HMMA.16816.F32.BF16 R68, R4.reuse, R26, R68 ;  /* 0x0000001a0444723c */ /* 0x040fe20000041844 */
[----:B------:R-:W3:Y:S07]  /*178a0*/  LDSM.16.MT88.4 R24, [R47+0xe800] ;  /* 0x00e800002f18783b */ /* 0x000eee0000004200 */
[----:B------:R-:W-:Y:S01]  /*178b0*/  HMMA.16816.F32.BF16 R80, R4, R20, R80 ;  /* 0x000000140450723c */ /* 0x000fe20000041850 */
[----:B------:R-:W-:-:S02]  /*178c0*/  FFMA.FTZ R20, R195, UR4, -R146 ;  /* 0x00000004c3147c23 */ /* 0x000fc40008010892 */
[----:B------:R-:W4:Y:S04]  /*178d0*/  MUFU.EX2 R195, R213 ;  /* 0x000000d500c37308 */ /* 0x000f280000000800 */
[----:B------:R5:W-:Y:S01]  /*178e0*/  MUFU.EX2 R193, R20 ;  /* 0x0000001400c17308 */ /* 0x000be20000000800 */
[C---:B------:R-:W-:Y:S01]  /*178f0*/  HMMA.16816.F32.BF16 R112, R4.reuse, R40, R112 ;  /* 0x000000280470723c */ /* 0x040fe20000041870 */
[----:B------:R-:W-:Y:S02]  /*17900*/  FFMA.FTZ R40, R187, UR4, -R142 ;  /* 0x00000004bb287c23 */ /* 0x000fe4000801088e */
[----:B------:R-:W1:Y:S04]  /*17910*/  MUFU.EX2 R41, R189 ;  /* 0x000000bd00297308 */ /* 0x000e680000000800 */
[----:B------:R-:W-:Y:S01]  /*17920*/  MUFU.EX2 R40, R40 ;  /* 0x0000002800287308 */ /* 0x000fe20000000800 */
[C---:B------:R-:W-:Y:S01]  /*17930*/  HMMA.16816.F32.BF16 R84, R4.reuse, R22, R84 ;  /* 0x000000160454723c */ /* 0x040fe20000041854 */
[----:B-----5:R-:W5:Y:S07]  /*17940*/  LDSM.16.MT88.4 R20, [R137+0x12800] ;  /* 0x012800008914783b */ /* 0x020f6e0000004200 */
[C---:B--2---:R-:W-:Y:S08]  /*17950*/  HMMA.16816.F32.BF16 R124, R4.reuse, R16, R124 ;  /* 0x00000010047c723c */ /* 0x044ff0000004187c */
[C---:B------:R-:W-:Y:S01]  /*17960*/  HMMA.16816.F32.BF16 R120, R4.reuse, R18, R120 ;  /* 0x000000120478723c */ /* 0x040fe20000041878 */
[----:B------:R-:W2:Y:S07]  /*17970*/  LDSM.16.MT88.4 R16, [R47+0x12800] ;  /* 0x012800002f10783b */ /* 0x000eae0000004200 */
[----:B------:R-:W-:Y:S01]  /*17980*/  HMMA.16816.F32.BF16 R116, R4, R42, R116 ;  /* 0x0000002a0474723c */ /* 0x000fe20000041874 */
[----:B------:R-:W3:Y:S01]  /*17990*/  MUFU.EX2 R43, R185 ;  /* 0x000000b9002b7308 */ /* 0x000ee20000000800 */
[----:B------:R-:W-:-:S06]  /*179a0*/  FFMA.FTZ R42, R175, UR4, -R146 ;  /* 0x00000004af2a7c23 */ /* 0x000fcc0008010892 */
[C---:B------:R-:W-:Y:S01]  /*179b0*/  HMMA.16816.F32.BF16 R72, R4.reuse, R32, R72 ;  /* 0x000000200448723c */ /* 0x040fe20000041848 */
[----:B------:R-:W2:Y:S07]  /*179c0*/  MUFU.EX2 R42, R42 ;  /* 0x0000002a002a7308 */ /* 0x000eae0000000800 */
[C---:B------:R-:W-:Y:S01]  /*179d0*/  HMMA.16816.F32.BF16 R76, R4.reuse, R34, R76 ;  /* 0x00000022044c723c */ /* 0x040fe2000004184c */
[----:B------:R-:W2:Y:S07]  /*179e0*/  LDSM.16.MT88.4 R32, [R144+0x12800] ;  /* 0x012800009020783b */ /* 0x000eae0000004200 */
[C---:B------:R-:W-:Y:S08]  /*179f0*/  HMMA.16816.F32.BF16 R104, R4.reuse, R28, R104 ;  /* 0x0000001c0468723c */ /* 0x040ff00000041868 */
[----:B------:R-:W-:Y:S01]  /*17a00*/  HMMA.16816.F32.BF16 R108, R4, R30, R108 ;  /* 0x0000001e046c723c */ /* 0x000fe2000004186c */
[----:B------:R-:W2:Y:S01]  /*17a10*/  LDSM.16.MT88.4 R28, [R137+0xe800] ;  /* 0x00e80000891c783b */ /* 0x000ea20000004200 */
[----:B----4-:R-:W-:Y:S01]  /*17a20*/  F2FP.BF16.F32.PACK_AB R4, R195, R164 ;  /* 0x000000a4c304723e */ /* 0x010fe200000010ff */
[----:B------:R-:W-:Y:S01]  /*17a30*/  FADD.FTZ R164, R164, R203 ;  /* 0x000000cba4a47221 */ /* 0x000fe20000010000 */
[----:B-1----:R-:W-:Y:S01]  /*17a40*/  F2FP.BF16.F32.PACK_AB R5, R41, R168 ;  /* 0x000000a82905723e */ /* 0x002fe200000010ff */
[----:B------:R-:W-:Y:S01]  /*17a50*/  FADD.FTZ R168, R168, R219 ;  /* 0x000000dba8a87221 */ /* 0x000fe20000010000 */
[----:B------:R-:W-:Y:S01]  /*17a60*/  F2FP.BF16.F32.PACK_AB R6, R166, R193 ;  /* 0x000000c1a606723e */ /* 0x000fe200000010ff */
[----:B------:R-:W-:Y:S01]  /*17a70*/  FADD.FTZ R164, R195, R164 ;  /* 0x000000a4c3a47221 */ /* 0x000fe20000010000 */
[----:B---3--:R-:W-:Y:S01]  /*17a80*/  F2FP.BF16.F32.PACK_AB R7, R43, R40 ;  /* 0x000000282b07723e */ /* 0x008fe200000010ff */
[----:B------:R-:W-:-:S02]  /*17a90*/  FADD.FTZ R41, R41, R168 ;  /* 0x000000a829297221 */ /* 0x000fc40000010000 */
[----:B------:R-:W-:Y:S02]  /*17aa0*/  FADD.FTZ R193, R193, R164 ;  /* 0x000000a4c1c17221 */ /* 0x000fe40000010000 */
[----:B------:R-:W-:Y:S02]  /*17ab0*/  FADD.FTZ R40, R40, R41 ;  /* 0x0000002928287221 */ /* 0x000fe40000010000 */
[----:B------:R-:W-:Y:S01]  /*17ac0*/  HMMA.16816.F32.BF16 R88, R4, R12, R88 ;  /* 0x0000000c0458723c */ /* 0x000fe20000041858 */
[----:B------:R-:W-:Y:S01]  /*17ad0*/  FADD.FTZ R193, R166, R193 ;  /* 0x000000c1a6c17221 */ /* 0x000fe20000010000 */
[----:B------:R-:W-:-:S06]  /*17ae0*/  FADD.FTZ R43, R43, R40 ;  /* 0x000000282b2b7221 */ /* 0x000fcc0000010000 */
[C---:B------:R-:W-:Y:S01]  /*17af0*/  HMMA.16816.F32.BF16 R92, R4.reuse, R14, R92 ;  /* 0x0000000e045c723c */ /* 0x040fe2000004185c */
[----:B------:R-:W1:Y:S07]  /*17b00*/  LDSM.16.MT88.4 R12, [R8+0x12800] ;  /* 0x01280000080c783b */ /* 0x000e6e0000004200 */
[C---:B------:R-:W-:Y:S08]  /*17b10*/  HMMA.16816.F32.BF16 R80, R4.reuse, R24, R80 ;  /* 0x000000180450723c */ /* 0x040ff00000041850 */
[C---:B------:R-:W-:Y:S01]  /*17b20*/  HMMA.16816.F32.BF16 R84, R4.reuse, R26, R84 ;  /* 0x0000001a0454723c */ /* 0x040fe20000041854 */
[----:B------:R-:W3:Y:S07]  /*17b30*/  LDSM.16.MT88.4 R24, [R47+0xf000] ;  /* 0x00f000002f18783b */ /* 0x000eee0000004200 */
[C---:B-----5:R-:W-:Y:S08]  /*17b40*/  HMMA.16816.F32.BF16 R96, R4.reuse, R20, R96 ;  /* 0x000000140460723c */ /* 0x060ff00000041860 */
[C---:B------:R-:W-:Y:S01]  /*17b50*/  HMMA.16816.F32.BF16 R100, R4.reuse, R22, R100 ;  /* 0x000000160464723c */ /* 0x040fe20000041864 */
[----:B------:R-:W4:Y:S07]  /*17b60*/  LDSM.16.MT88.4 R20, [R8+0xf000] ;  /* 0x00f000000814783b */ /* 0x000f2e0000004200 */
[C---:B--2---:R-:W-:Y:S08]  /*17b70*/  HMMA.16816.F32.BF16 R112, R4.reuse, R16, R112 ;  /* 0x000000100470723c */ /* 0x044ff00000041870 */
        /* <DEDUP_REMOVED lines=23> */
[----:B---3--:R-:W-:Y:S01]  /*17cf0*/  HMMA.16816.F32.BF16 R80, R4, R24, R80 ;  /* 0x000000180450723c */ /* 0x008fe20000041850 */
[----:B------:R-:W-:Y:S01]  /*17d00*/  FADD.FTZ R161, R161, R174 ;  /* 0x000000aea1a17221 */ /* 0x000fe20000010000 */
[----:B------:R-:W-:-:S03]  /*17d10*/  FADD.FTZ R170, R167, R170 ;  /* 0x000000aaa7aa7221 */ /* 0x000fc60000010000 */
[----:B------:R-:W-:-:S03]  /*17d20*/  FADD.FTZ R172, R172, R161 ;  /* 0x000000a1acac7221 */ /* 0x000fc60000010000 */
[C---:B------:R-:W-:Y:S01]  /*17d30*/  HMMA.16816.F32.BF16 R84, R4.reuse, R26, R84 ;  /* 0x0000001a0454723c */ /* 0x040fe20000041854 */
[----:B------:R-:W3:Y:S07]  /*17d40*/  LDSM.16.MT88.4 R24, [R8+0x13000] ;  /* 0x013000000818783b */ /* 0x000eee0000004200 */
[C---:B----4-:R-:W-:Y:S08]  /*17d50*/  HMMA.16816.F32.BF16 R88, R4.reuse, R20, R88 ;  /* 0x000000140458723c */ /* 0x050ff00000041858 */
        /* <DEDUP_REMOVED lines=10> */
[--C-:B------:R-:W-:Y:S01]  /*17e00*/  FFMA.FTZ R35, R151, UR4, -R142.reuse ;  /* 0x0000000497237c23 */ /* 0x100fe2000801088e */
[----:B------:R-:W-:Y:S01]  /*17e10*/  FFMA.FTZ R34, R145, UR4, -R142 ;  /* 0x0000000491227c23 */ /* 0x000fe2000801088e */
[----:B------:R-:W-:Y:S04]  /*17e20*/  MUFU.EX2 R33, R33 ;  /* 0x0000002100217308 */ /* 0x000fe80000000800 */
[----:B------:R-:W-:Y:S01]  /*17e30*/  MUFU.EX2 R35, R35 ;  /* 0x0000002300237308 */ /* 0x000fe20000000800 */
[C---:B------:R-:W-:Y:S01]  /*17e40*/  HMMA.16816.F32.BF16 R128, R4.reuse, R28, R128 ;  /* 0x0000001c0480723c */ /* 0x040fe20000041880 */
[--C-:B------:R-:W-:Y:S01]  /*17e50*/  FFMA.FTZ R28, R157, UR4, -R146.reuse ;  /* 0x000000049d1c7c23 */ /* 0x100fe20008010892 */
[--C-:B------:R-:W-:Y:S01]  /*17e60*/  FFMA.FTZ R29, R155, UR4, -R146.reuse ;  /* 0x000000049b1d7c23 */ /* 0x100fe20008010892 */
[----:B------:R-:W-:Y:S04]  /*17e70*/  MUFU.EX2 R34, R34 ;  /* 0x0000002200227308 */ /* 0x000fe80000000800 */
[----:B------:R-:W-:Y:S01]  /*17e80*/  MUFU.EX2 R28, R28 ;  /* 0x0000001c001c7308 */ /* 0x000fe20000000800 */
[C---:B------:R-:W-:Y:S01]  /*17e90*/  HMMA.16816.F32.BF16 R68, R4.reuse, R30, R68 ;  /* 0x0000001e0444723c */ /* 0x040fe20000041844 */
[--C-:B------:R-:W-:Y:S01]  /*17ea0*/  FFMA.FTZ R31, R159, UR4, -R146.reuse ;  /* 0x000000049f1f7c23 */ /* 0x100fe20008010892 */
[----:B------:R-:W-:Y:S01]  /*17eb0*/  FFMA.FTZ R30, R153, UR4, -R146 ;  /* 0x00000004991e7c23 */ /* 0x000fe20008010892 */
[----:B------:R-:W-:Y:S04]  /*17ec0*/  MUFU.EX2 R29, R29 ;  /* 0x0000001d001d7308 */ /* 0x000fe80000000800 */
[----:B------:R-:W5:Y:S01]  /*17ed0*/  MUFU.EX2 R31, R31 ;  /* 0x0000001f001f7308 */ /* 0x000f620000000800 */
[C---:B------:R-:W-:Y:S03]  /*17ee0*/  HMMA.16816.F32.BF16 R72, R4.reuse, R36, R72 ;  /* 0x000000240448723c */ /* 0x040fe60000041848 */
[----:B------:R-:W4:Y:S05]  /*17ef0*/  MUFU.EX2 R30, R30 ;  /* 0x0000001e001e7308 */ /* 0x000f2a0000000800 */
[C---:B------:R-:W-:Y:S08]  /*17f00*/  HMMA.16816.F32.BF16 R76, R4.reuse, R38, R76 ;  /* 0x00000026044c723c */ /* 0x040ff0000004184c */
[C---:B-1----:R-:W-:Y:S08]  /*17f10*/  HMMA.16816.F32.BF16 R112, R4.reuse, R12, R112 ;  /* 0x0000000c0470723c */ /* 0x042ff00000041870 */
[C---:B------:R-:W-:Y:S01]  /*17f20*/  HMMA.16816.F32.BF16 R116, R4.reuse, R14, R116 ;  /* 0x0000000e0474723c */ /* 0x040fe20000041874 */
[----:B------:R-:W1:Y:S07]  /*17f30*/  LDSM.16.MT88.4 R12, [R137+0xf800] ;  /* 0x00f80000890c783b */ /* 0x000e6e0000004200 */
[C---:B---3--:R-:W-:Y:S08]  /*17f40*/  HMMA.16816.F32.BF16 R124, R4.reuse, R24, R124 ;  /* 0x00000018047c723c */ /* 0x048ff0000004187c */
[----:B------:R-:W-:Y:S01]  /*17f50*/  HMMA.16816.F32.BF16 R120, R4, R26, R120 ;  /* 0x0000001a0478723c */ /* 0x000fe20000041878 */
[----:B-----5:R-:W-:Y:S01]  /*17f60*/  F2FP.BF16.F32.PACK_AB R4, R28, R31 ;  /* 0x0000001f1c04723e */ /* 0x020fe200000010ff */
[----:B------:R-:W-:Y:S01]  /*17f70*/  FADD.FTZ R31, R31, R170 ;  /* 0x000000aa1f1f7221 */ /* 0x000fe20000010000 */
[----:B------:R-:W-:Y:S01]  /*17f80*/  F2FP.BF16.F32.PACK_AB R5, R32, R35 ;  /* 0x000000232005723e */ /* 0x000fe200000010ff */
[----:B------:R-:W-:Y:S01]  /*17f90*/  FADD.FTZ R35, R35, R172 ;  /* 0x000000ac23237221 */ /* 0x000fe20000010000 */
[----:B----4-:R-:W-:Y:S01]  /*17fa0*/  F2FP.BF16.F32.PACK_AB R6, R30, R29 ;  /* 0x0000001d1e06723e */ /* 0x010fe200000010ff */
[----:B------:R-:W-:Y:S01]  /*17fb0*/  FADD.FTZ R28, R28, R31 ;  /* 0x0000001f1c1c7221 */ /* 0x000fe20000010000 */
[----:B------:R-:W-:Y:S01]  /*17fc0*/  F2FP.BF16.F32.PACK_AB R7, R34, R33 ;  /* 0x000000212207723e */ /* 0x000fe200000010ff */
[----:B------:R-:W-:-:S02]  /*17fd0*/  FADD.FTZ R32, R32, R35 ;  /* 0x0000002320207221 */ /* 0x000fc40000010000 */
[----:B------:R-:W-:Y:S02]  /*17fe0*/  FADD.FTZ R29, R29, R28 ;  /* 0x0000001c1d1d7221 */ /* 0x000fe40000010000 */
[----:B------:R-:W-:Y:S02]  /*17ff0*/  FADD.FTZ R33, R33, R32 ;  /* 0x0000002021217221 */ /* 0x000fe40000010000 */
[----:B------:R-:W-:Y:S01]  /*18000*/  HMMA.16816.F32.BF16 R72, R4, R20, R72 ;  /* 0x000000140448723c */ /* 0x000fe20000041848 */
[----:B------:R-:W-:Y:S01]  /*18010*/  FADD.FTZ R221, R30, R29 ;  /* 0x0000001d1edd7221 */ /* 0x000fe20000010000 */
[----:B------:R-:W-:-:S06]  /*18020*/  FADD.FTZ R219, R34, R33 ;  /* 0x0000002122db7221 */ /* 0x000fcc0000010000 */
[C---:B------:R-:W-:Y:S01]  /*18030*/  HMMA.16816.F32.BF16 R76, R4.reuse, R22, R76 ;  /* 0x00000016044c723c */ /* 0x040fe2000004184c */
[----:B------:R-:W3:Y:S07]  /*18040*/  LDSM.16.MT88.4 R20, [R137+0x13800] ;  /* 0x013800008914783b */ /* 0x000eee0000004200 */
[C---:B--2---:R-:W-:Y:S08]  /*18050*/  HMMA.16816.F32.BF16 R104, R4.reuse, R16, R104 ;  /* 0x000000100468723c */ /* 0x044ff00000041868 */
[C---:B------:R-:W-:Y:S01]  /*18060*/  HMMA.16816.F32.BF16 R108, R4.reuse, R18, R108 ;  /* 0x00000012046c723c */ /* 0x040fe2000004186c */
[----:B------:R-:W2:Y:S07]  /*18070*/  LDSM.16.MT88.4 R16, [R47+0xf800] ;  /* 0x00f800002f10783b */ /* 0x000eae0000004200 */
[C---:B-1----:R-:W-:Y:S08]  /*18080*/  HMMA.16816.F32.BF16 R128, R4.reuse, R12, R128 ;  /* 0x0000000c0480723c */ /* 0x042ff00000041880 */
[C---:B------:R-:W-:Y:S01]  /*18090*/  HMMA.16816.F32.BF16 R68, R4.reuse, R14, R68 ;  /* 0x0000000e0444723c */ /* 0x040fe20000041844 */
[----:B------:R-:W1:Y:S07]  /*180a0*/  LDSM.16.MT88.4 R12, [R47+0x13800] ;  /* 0x013800002f0c783b */ /* 0x000e6e0000004200 */
[C---:B---3--:R-:W-:Y:S08]  /*180b0*/  HMMA.16816.F32.BF16 R96, R4.reuse, R20, R96 ;  /* 0x000000140460723c */ /* 0x048ff00000041860 */
[C---:B------:R-:W-:Y:S01]  /*180c0*/  HMMA.16816.F32.BF16 R100, R4.reuse, R22, R100 ;  /* 0x000000160464723c */ /* 0x040fe20000041864 */
[----:B------:R-:W3:Y:S07]  /*180d0*/  LDSM.16.MT88.4 R20, [R8+0xf800] ;  /* 0x00f800000814783b */ /* 0x000eee0000004200 */
[C---:B--2---:R-:W-:Y:S08]  /*180e0*/  HMMA.16816.F32.BF16 R80, R4.reuse, R16, R80 ;  /* 0x000000100450723c */ /* 0x044ff00000041850 */
[C---:B------:R-:W-:Y:S01]  /*180f0*/  HMMA.16816.F32.BF16 R84, R4.reuse, R18, R84 ;  /* 0x000000120454723c */ /* 0x040fe20000041854 */
[----:B------:R-:W2:Y:S07]  /*18100*/  LDSM.16.MT88.4 R16, [R8+0x13800] ;  /* 0x013800000810783b */ /* 0x000eae0000004200 */
[C---:B-1----:R-:W-:Y:S08]  /*18110*/  HMMA.16816.F32.BF16 R112, R4.reuse, R12, R112 ;  /* 0x0000000c0470723c */ /* 0x042ff00000041870 */
[C---:B------:R-:W-:Y:S08]  /*18120*/  HMMA.16816.F32.BF16 R116, R4.reuse, R14, R116 ;  /* 0x0000000e0474723c */ /* 0x040ff00000041874 */
[C---:B---3--:R-:W-:Y:S08]  /*18130*/  HMMA.16816.F32.BF16 R88, R4.reuse, R20, R88 ;  /* 0x000000140458723c */ /* 0x048ff00000041858 */
[C---:B------:R-:W-:Y:S08]  /*18140*/  HMMA.16816.F32.BF16 R92, R4.reuse, R22, R92 ;  /* 0x00000016045c723c */ /* 0x040ff0000004185c */
[C---:B--2---:R-:W-:Y:S08]  /*18150*/  HMMA.16816.F32.BF16 R124, R4.reuse, R16, R124 ;  /* 0x00000010047c723c */ /* 0x044ff0000004187c */
[----:B------:R-:W-:Y:S01]  /*18160*/  HMMA.16816.F32.BF16 R120, R4, R18, R120 ;  /* 0x000000120478723c */ /* 0x000fe20000041878 */
[----:B------:R-:W-:-:S04]  /*18170*/  NOP ;  /* 0x0000000000007918 */ /* 0x000fc80000000000 */
[----:B------:R-:W-:-:S15]  /*18180*/  @!P5 BRA `(.L_x_901) ;  /* 0x000000500004d947 */ /* 0x000fde0003800000 */
[----:B------:R-:W-:-:S04]  /*18190*/  DEPBAR.LE SB0, 0x0 ;  /* 0x000080000000791a */ /* 0x000fc80000000000 */
[----:B------:R-:W-:Y:S01]  /*181a0*/  UISETP.NE.U32.AND UP0, UPT, UR12, URZ, UPT ;  /* 0x000000ff0c00728c */ /* 0x000fe2000bf05070 */
[----:B------:R-:W-:-:S03]  /*181b0*/  LOP3.LUT R0, R200, 0x1c0, R45, 0xf8, !PT ;  /* 0x000001c0c8007812 */ /* 0x000fc600078ef82d */
[----:B------:R-:W-:Y:S01]  /*181c0*/  UISETP.NE.AND.EX UP0, UPT, UR13, URZ, UPT, UP0 ;  /* 0x000000ff0d00728c */ /* 0x000fe2000bf05300 */
[----:B------:R-:W-:Y:S08]  /*181d0*/  BAR.SYNC.DEFER_BLOCKING 0x0 ;  /* 0x0000000000007b1d */ /* 0x000ff00000010000 */
[----:B------:R-:W-:Y:S05]  /*181e0*/  BRA.U !UP0, `(.L_x_902) ;  /* 0x0000000108f87547 */ /* 0x000fea000b800000 */
        /* <DEDUP_REMOVED lines=19> */
[----:B------:R-:W-:Y:S01]  /*18320*/  IMAD.HI.U32 R5, R5, R7, RZ ;  /* 0x0000000705057227 */ /* 0x000fe200078e00ff */
[----:B------:R-:W-:-:S03]  /*18330*/  IADD3 R17, PT, PT, -R14, RZ, RZ ;  /* 0x000000ff0e117210 */ /* 0x000fc60007ffe1ff */
[----:B------:R-:W-:Y:S02]  /*18340*/  IMAD.MOV R4, RZ, RZ, -R5 ;  /* 0x000000ffff047224 */ /* 0x000fe400078e0a05 */
[C---:B------:R-:W-:Y:S02]  /*18350*/  IMAD R17, R6.reuse, R17, R12 ;  /* 0x0000001106117224 */ /* 0x040fe400078e020c */
[----:B------:R-:W-:-:S03]  /*18360*/  IMAD R7, R6, R4, R7 ;  /* 0x0000000406077224 */ /* 0x000fc600078e0207 */
[C---:B------:R-:W-:Y:S02]  /*18370*/  ISETP.GT.U32.AND P4, PT, R6.reuse, R17, PT ;  /* 0x000000110600720c */ /* 0x040fe40003f84070 */
[----:B------:R-:W-:-:S11]  /*18380*/  ISETP.GT.U32.AND P3, PT, R6, R7, PT ;  /* 0x000000070600720c */ /* 0x000fd60003f64070 */
[-C--:B------:R-:W-:Y:S01]  /*18390*/  @!P4 IADD3 R17, PT, PT, R17, -R6.reuse, RZ ;  /* 0x800000061111c210 */ /* 0x080fe20007ffe0ff */
[----:B------:R-:W-:Y:S01]  /*183a0*/  @!P4 VIADD R14, R14, 0x1 ;  /* 0x000000010e0ec836 */ /* 0x000fe20000000000 */
[----:B------:R-:W-:Y:S01]  /*183b0*/  @!P3 IADD3 R5, PT, PT, R5, 0x1, RZ ;  /* 0x000000010505b810 */ /* 0x000fe20007ffe0ff */
[----:B------:R-:W-:Y:S01]  /*183c0*/  @!P3 IMAD.IADD R7, R7, 0x1, -R6 ;  /* 0x000000010707b824 */ /* 0x000fe200078e0a06 */
[-C--:B------:R-:W-:Y:S02]  /*183d0*/  ISETP.GE.U32.AND P5, PT, R17, R6.reuse, PT ;  /* 0x000000061100720c */ /* 0x080fe40003fa6070 */
[----:B------:R-:W-:Y:S02]  /*183e0*/  ISETP.GE.AND P3, PT, R15, RZ, PT ;  /* 0x000000ff0f00720c */ /* 0x000fe40003f66270 */
[----:B------:R-:W-:-:S09]  /*183f0*/  ISETP.GE.U32.AND P2, PT, R7, R6, PT ;  /* 0x000000060700720c */ /* 0x000fd20003f46070 */
[----:B------:R-:W-:-:S04]  /*18400*/  @P5 IADD3 R14, PT, PT, R14, 0x1, RZ ;  /* 0x000000010e0e5810 */ /* 0x000fc80007ffe0ff */
[----:B------:R-:W-:Y:S01]  /*18410*/  @P2 VIADD R5, R5, 0x1 ;  /* 0x0000000105052836 */ /* 0x000fe20000000000 */
[----:B------:R-:W-:Y:S01]  /*18420*/  ISETP.NE.AND P2, PT, R8, RZ, PT ;  /* 0x000000ff0800720c */ /* 0x000fe20003f45270 */
[----:B------:R-:W-:-:S03]  /*18430*/  @!P3 IMAD.MOV R14, RZ, RZ, -R14 ;  /* 0x000000ffff0eb224 */ /* 0x000fc600078e0a0e */
[----:B------:R-:W-:Y:S02]  /*18440*/  MOV R4, R5 ;  /* 0x0000000500047202 */ /* 0x000fe40000000f00 */
[----:B------:R-:W-:Y:S02]  /*18450*/  LOP3.LUT R5, RZ, R8, RZ, 0x33, !PT ;  /* 0x00000008ff057212 */ /* 0x000fe400078e33ff */
        /* <DEDUP_REMOVED lines=23> */
.L_x_902:
[----:B------:R-:W-:Y:S01]  /*185d0*/  UMOV UR4, URZ ;  /* 0x000000ff00047c82 */ /* 0x000fe20008000000 */
[----:B------:R-:W-:Y:S01]  /*185e0*/  IMAD.SHL.U32 R4, R10, 0x80, RZ ;  /* 0x000000800a047824 */ /* 0x000fe200078e00ff */
[----:B------:R-:W-:-:S05]  /*185f0*/  IADD3 R5, P1, PT, RZ, -UR4, RZ ;  /* 0x80000004ff057c10 */ /* 0x000fca000ff3e0ff */
[----:B------:R-:W-:-:S05]  /*18600*/  IMAD.X R4, RZ, RZ, ~R4, P1 ;  /* 0x000000ffff047224 */ /* 0x000fca00008e0e04 */
[----:B------:R-:W-:-:S04]  /*18610*/  SHF.R.S64 R5, R5, 0x1f, R4 ;  /* 0x0000001f05057819 */ /* 0x000fc80000001004 */
[----:B------:R-:W-:-:S04]  /*18620*/  IADD3 R208, P1, PT, R5, R208, RZ ;  /* 0x000000d005d07210 */ /* 0x000fc80007f3e0ff */
[----:B------:R-:W-:-:S09]  /*18630*/  LEA.HI.X.SX32 R209, R4, R209, 0x1, P1 ;  /* 0x000000d104d17211 */ /* 0x000fd200008f0eff */
.L_x_903:
[----:B------:R-:W1:Y:S01]  /*18640*/  LDCU UR4, c[0x0][0x440] ;  /* 0x00008800ff0477ac */ /* 0x000e620008000800 */
[----:B------:R-:W-:Y:S01]  /*18650*/  IMAD.SHL.U32 R5, R10, 0x20, RZ ;  /* 0x000000200a057824 */ /* 0x000fe200078e00ff */
        /* <DEDUP_REMOVED lines=13> */
[----:B------:R-:W-:Y:S02]  /*18730*/  ISETP.GE.AND P2, PT, R9, UR4, PT ;  /* 0x0000000409007c0c */ /* 0x000fe4000bf46270 */
[----:B------:R-:W-:-:S02]  /*18740*/  IADD3 R12, P1, PT, R14, R5, RZ ;  /* 0x000000050e0c7210 */ /* 0x000fc40007f3e0ff */
[----:B------:R-:W-:Y:S02]  /*18750*/  LOP3.LUT R189, R133, R199, RZ, 0xfc, !PT ;  /* 0x000000c785bd7212 */ /* 0x000fe400078efcff */
[----:B------:R-:W-:Y:S01]  /*18760*/  SEL R135, R197, 0xffffffe0, !P6 ;  /* 0xffffffe0c5877807 */ /* 0x000fe20007000000 */
[--C-:B------:R-:W-:Y:S01]  /*18770*/  IMAD.X R13, R15, 0x1, R10.reuse, P1 ;  /* 0x000000010f0d7824 */ /* 0x100fe200008e060a */
[----:B------:R-:W-:Y:S02]  /*18780*/  IADD3 R8, P1, PT, R12, R5, RZ ;  /* 0x000000050c087210 */ /* 0x000fe40007f3e0ff */
[----:B------:R-:W-:Y:S01]  /*18790*/  LOP3.LUT R189, R189, R0, RZ, 0xfc, !PT ;  /* 0x00000000bdbd7212 */ /* 0x000fe200078efcff */
[----:B------:R-:W-:Y:S01]  /*187a0*/  @!PT LDS RZ, [RZ] ;  /* 0x00000000fffff984 */ /* 0x000fe20000000800 */
[----:B------:R-:W-:Y:S01]  /*187b0*/  @!PT LDS RZ, [RZ] ;  /* 0x00000000fffff984 */ /* 0x000fe20000000800 */
[----:B------:R-:W-:Y:S01]  /*187c0*/  @!PT LDS RZ, [RZ] ;  /* 0x00000000fffff984 */ /* 0x000fe20000000800 */
[----:B------:R-:W-:Y:S01]  /*187d0*/  @!P3 LDGSTS.E.BYPASS.LTC128B.128 [R217+0xc000], desc[UR6][R208.64] ;  /* 0x0c000000d0d9bfae */ /* 0x000fe2000b981a06 */
[C---:B------:R-:W-:Y:S02]  /*187e0*/  IMAD.IADD R203, R202.reuse, 0x1, R135 ;  /* 0x00000001cacb7824 */ /* 0x040fe400078e0287 */
        /* <DEDUP_REMOVED lines=44> */
[--C-:B------:R-:W-:Y:S01]  /*18ab0*/  IMAD.X R7, R9, 0x1, R10.reuse, P1 ;  /* 0x0000000109077824 */ /* 0x100fe200008e060a */
[----:B------:R-:W-:Y:S02]  /*18ac0*/  IADD3 R16, P1, PT, R4, R5, RZ ;  /* 0x0000000504107210 */ /* 0x000fe40007f3e0ff */
[----:B------:R-:W-:Y:S01]  /*18ad0*/  @P2 STS.128 [R217+0x11800], RZ ;  /* 0x011800ffd9002388 */ /* 0x000fe20000000c00 */
[----:B------:R-:W-:-:S03]  /*18ae0*/  IMAD.X R5, R7, 0x1, R10, P4 ;  /* 0x0000000107057824 */ /* 0x000fc600020e060a */
[----:B------:R-:W-:Y:S01]  /*18af0*/  @!PT LDS RZ, [RZ] ;  /* 0x00000000fffff984 */ /* 0x000fe20000000800 */
[----:B------:R-:W-:Y:S01]  /*18b00*/  @!PT LDS RZ, [RZ] ;  /* 0x00000000fffff984 */ /* 0x000fe20000000800 */
[----:B------:R-:W-:Y:S01]  /*18b10*/  @!PT LDS RZ, [RZ] ;  /* 0x00000000fffff984 */ /* 0x000fe20000000800 */
[----:B------:R-:W-:Y:S01]  /*18b20*/  @!P3 LDGSTS.E.BYPASS.LTC128B.128 [R217+0xe000], desc[UR6][R8.64] ;  /* 0x0e00000008d9bfae */ /* 0x000fe2000b981a06 */
        /* <DEDUP_REMOVED lines=40> */
[----:B------:R-:W3:Y:S04]  /*18db0*/  LDSM.16.M88.4 R20, [R188+UR5+0x5000] ;  /* 0x00500005bc14783b */ /* 0x000ee80008000200 */
[----:B-1----:R-:W1:Y:S04]  /*18dc0*/  LDSM.16.M88.4 R12, [R188+UR5+0x5800] ;  /* 0x00580005bc0c783b */ /* 0x002e680008000200 */
[----:B------:R-:W1:Y:S04]  /*18dd0*/  LDSM.16.M88.4 R176, [R188+UR5+0x6000] ;  /* 0x00600005bcb0783b */ /* 0x000e680008000200 */
[----:B------:R-:W1:Y:S04]  /*18de0*/  LDSM.16.M88.4 R168, [R188+UR5+0x6800] ;  /* 0x00680005bca8783b */ /* 0x000e680008000200 */
[----:B------:R-:W1:Y:S04]  /*18df0*/  LDSM.16.M88.4 R160, [R188+UR5+0x7000] ;  /* 0x00700005bca0783b */ /* 0x000e680008000200 */
[----:B------:R-:W1:Y:S04]  /*18e00*/  LDSM.16.M88.4 R44, [R188+UR5+0x7800] ;  /* 0x00780005bc2c783b */ /* 0x000e680008000200 */
[----:B------:R-:W-:Y:S04]  /*18e10*/  LDSM.16.M88.4 R48, [R224] ;  /* 0x00000000e030783b */ /* 0x000fe80000000200 */
[----:B--2---:R-:W2:Y:S01]  /*18e20*/  LDSM.16.M88.4 R4, [R203+0x4000] ;  /* 0x00400000cb04783b */ /* 0x004ea20000000200 */
[C---:B----4-:R-:W-:Y:S03]  /*18e30*/  HMMA.16816.F32.BF16 R40, R152.reuse, R36, RZ ;  /* 0x000000249828723c */ /* 0x050fe600000418ff */
[----:B------:R-:W4:Y:S04]  /*18e40*/  LDSM.16.M88.4 R148, [R203+0x4800] ;  /* 0x00480000cb94783b */ /* 0x000f280000000200 */
[----:B------:R-:W4:Y:S01]  /*18e50*/  LDSM.16.M88.4 R8, [R203+0x6000] ;  /* 0x00600000cb08783b */ /* 0x000f220000000200 */
[C---:B------:R-:W-:Y:S03]  /*18e60*/  HMMA.16816.F32.BF16 R36, R152.reuse, R38, RZ ;  /* 0x000000269824723c */ /* 0x040fe600000418ff */
[----:B------:R-:W-:Y:S04]  /*18e70*/  LDSM.16.M88.4 R56, [R216] ;  /* 0x00000000d838783b */ /* 0x000fe80000000200 */
[----:B------:R-:W-:Y:S01]  /*18e80*/  LDSM.16.M88.4 R144, [R203+0x5000] ;  /* 0x00500000cb90783b */ /* 0x000fe20000000200 */
[C---:B-----5:R-:W-:Y:S03]  /*18e90*/  HMMA.16816.F32.BF16 R32, R152.reuse, R28, RZ ;  /* 0x0000001c9820723c */ /* 0x060fe600000418ff */
[----:B------:R-:W-:Y:S04]  /*18ea0*/  LDSM.16.M88.4 R60, [R203+0x6800] ;  /* 0x00680000cb3c783b */ /* 0x000fe80000000200 */
[----:B------:R-:W-:Y:S01]  /*18eb0*/  LDSM.16.M88.4 R140, [R203+0x5800] ;  /* 0x00580000cb8c783b */ /* 0x000fe20000000200 */
[C---:B---3--:R-:W-:Y:S03]  /*18ec0*/  HMMA.16816.F32.BF16 R24, R152.reuse, R20, RZ ;  /* 0x000000149818723c */ /* 0x048fe600000418ff */
[----:B------:R-:W-:Y:S04]  /*18ed0*/  LDSM.16.M88.4 R136, [R203+0x7000] ;  /* 0x00700000cb88783b */ /* 0x000fe80000000200 */
[----:B------:R-:W-:Y:S01]  /*18ee0*/  LDSM.16.M88.4 R64, [R203+0x7800] ;  /* 0x00780000cb40783b */ /* 0x000fe20000000200 */
[C---:B-1----:R-:W-:Y:S03]  /*18ef0*/  HMMA.16816.F32.BF16 R16, R152.reuse, R12, RZ ;  /* 0x0000000c9810723c */ /* 0x042fe600000418ff */
        /* <DEDUP_REMOVED lines=18> */
[C---:B--2---:R-:W-:Y:S08]  /*19020*/  HMMA.16816.F32.BF16 R40, R48.reuse, R4, R40 ;  /* 0x000000043028723c */ /* 0x044ff00000041828 */
[C---:B------:R-:W-:Y:S01]  /*19030*/  HMMA.16816.F32.BF16 R36, R48.reuse, R6, R36 ;  /* 0x000000063024723c */ /* 0x040fe20000041824 */
[----:B------:R-:W2:Y:S07]  /*19040*/  LDSM.16.M88.4 R4, [R202+0x4800] ;  /* 0x00480000ca04783b */ /* 0x000eae0000000200 */
[C---:B----4-:R-:W-:Y:S08]  /*19050*/  HMMA.16816.F32.BF16 R32, R48.reuse, R148, R32 ;  /* 0x000000943020723c */ /* 0x050ff00000041820 */
[C---:B------:R-:W-:Y:S01]  /*19060*/  HMMA.16816.F32.BF16 R28, R48.reuse, R150, R28 ;  /* 0x00000096301c723c */ /* 0x040fe2000004181c */
[----:B------:R-:W-:Y:S07]  /*19070*/  LDSM.16.M88.4 R148, [R202+0x6800] ;  /* 0x00680000ca94783b */ /* 0x000fee0000000200 */
[C---:B------:R-:W-:Y:S08]  /*19080*/  HMMA.16816.F32.BF16 R180, R48.reuse, R8, R180 ;  /* 0x0000000830b4723c */ /* 0x040ff000000418b4 */
[----:B------:R-:W-:Y:S01]  /*19090*/  HMMA.16816.F32.BF16 R176, R48, R10, R176 ;  /* 0x0000000a30b0723c */ /* 0x000fe200000418b0 */
[----:B------:R-:W3:Y:S07]  /*190a0*/  LDSM.16.M88.4 R8, [R202+0x5000] ;  /* 0x00500000ca08783b */ /* 0x000eee0000000200 */
[C---:B-1----:R-:W-:Y:S08]  /*190b0*/  HMMA.16816.F32.BF16 R40, R56.reuse, R44, R40 ;  /* 0x0000002c3828723c */ /* 0x042ff00000041828 */
[C---:B------:R-:W-:Y:S01]  /*190c0*/  HMMA.16816.F32.BF16 R36, R56.reuse, R46, R36 ;  /* 0x0000002e3824723c */ /* 0x040fe20000041824 */
[----:B------:R-:W-:Y:S07]  /*190d0*/  LDSM.16.M88.4 R44, [R218] ;  /* 0x00000000da2c783b */ /* 0x000fee0000000200 */
[C---:B--2---:R-:W-:Y:S08]  /*190e0*/  HMMA.16816.F32.BF16 R32, R56.reuse, R4, R32 ;  /* 0x000000043820723c */ /* 0x044ff00000041820 */
[----:B------:R-:W-:Y:S01]  /*190f0*/  HMMA.16816.F32.BF16 R28, R56, R6, R28 ;  /* 0x00000006381c723c */ /* 0x000fe2000004181c */
[----:B------:R-:W1:Y:S07]  /*19100*/  LDSM.16.M88.4 R4, [R201+0x4000] ;  /* 0x00400000c904783b */ /* 0x000e6e0000000200 */
[C---:B------:R-:W-:Y:S08]  /*19110*/  HMMA.16816.F32.BF16 R24, R48.reuse, R144, R24 ;  /* 0x000000903018723c */ /* 0x040ff00000041818 */
[C---:B------:R-:W-:Y:S01]  /*19120*/  HMMA.16816.F32.BF16 R20, R48.reuse, R146, R20 ;  /* 0x000000923014723c */ /* 0x040fe20000041814 */
[----:B------:R-:W-:Y:S07]  /*19130*/  LDSM.16.M88.4 R144, [R202+0x7000] ;  /* 0x00700000ca90783b */ /* 0x000fee0000000200 */
[C---:B------:R-:W-:Y:S08]  /*19140*/  HMMA.16816.F32.BF16 R172, R48.reuse, R60, R172 ;  /* 0x0000003c30ac723c */ /* 0x040ff000000418ac */
[C---:B------:R-:W-:Y:S01]  /*19150*/  HMMA.16816.F32.BF16 R168, R48.reuse, R62, R168 ;  /* 0x0000003e30a8723c */ /* 0x040fe200000418a8 */
[----:B------:R-:W2:Y:S07]  /*19160*/  LDSM.16.M88.4 R60, [R202+0x5800] ;  /* 0x00580000ca3c783b */ /* 0x000eae0000000200 */
        /* <DEDUP_REMOVED lines=10> */
[C---:B---3--:R-:W-:Y:S08]  /*19210*/  HMMA.16816.F32.BF16 R24, R56.reuse, R8, R24 ;  /* 0x000000083818723c */ /* 0x048ff00000041818 */
[----:B------:R-:W-:Y:S01]  /*19220*/  HMMA.16816.F32.BF16 R20, R56, R10, R20 ;  /* 0x0000000a3814723c */ /* 0x000fe20000041814 */
[----:B------:R-:W3:Y:S07]  /*19230*/  LDSM.16.M88.4 R8, [R201+0x6000] ;  /* 0x00600000c908783b */ /* 0x000eee0000000200 */
[C---:B-1----:R-:W-:Y:S08]  /*19240*/  HMMA.16816.F32.BF16 R40, R44.reuse, R4, R40 ;  /* 0x000000042c28723c */ /* 0x042ff00000041828 */
[----:B------:R-:W-:Y:S01]  /*19250*/  HMMA.16816.F32.BF16 R36, R44, R6, R36 ;  /* 0x000000062c24723c */ /* 0x000fe20000041824 */
[----:B------:R-:W1:Y:S07]  /*19260*/  LDSM.16.M88.4 R4, [R201+0x7000] ;  /* 0x00700000c904783b */ /* 0x000e6e0000000200 */
[C---:B--2---:R-:W-:Y:S08]  /*19270*/  HMMA.16816.F32.BF16 R16, R56.reuse, R60, R16 ;  /* 0x0000003c3810723c */ /* 0x044ff00000041810 */
[C---:B------:R-:W-:Y:S01]  /*19280*/  HMMA.16816.F32.BF16 R12, R56.reuse, R62, R12 ;  /* 0x0000003e380c723c */ /* 0x040fe2000004180c */
[----:B------:R-:W2:Y:S07]  /*19290*/  LDSM.16.M88.4 R60, [R201+0x6800] ;  /* 0x00680000c93c783b */ /* 0x000eae0000000200 */
        /* <DEDUP_REMOVED lines=16> */
[C---:B---3--:R-:W-:Y:S08]  /*193a0*/  HMMA.16816.F32.BF16 R180, R44.reuse, R8, R180 ;  /* 0x000000082cb4723c */ /* 0x048ff000000418b4 */
[C---:B------:R-:W-:Y:S01]  /*193b0*/  HMMA.16816.F32.BF16 R176, R44.reuse, R10, R176 ;  /* 0x0000000a2cb0723c */ /* 0x040fe200000418b0 */
[----:B------:R-:W3:Y:S07]  /*193c0*/  LDSM.16.M88.4 R8, [R188+UR5+0x8000] ;  /* 0x00800005bc08783b */ /* 0x000eee0008000200 */
[C---:B-1----:R-:W-:Y:S08]  /*193d0*/  HMMA.16816.F32.BF16 R164, R44.reuse, R4, R164 ;  /* 0x000000042ca4723c */ /* 0x042ff000000418a4 */
[C---:B------:R-:W-:Y:S01]  /*193e0*/  HMMA.16816.F32.BF16 R160, R44.reuse, R6, R160 ;  /* 0x000000062ca0723c */ /* 0x040fe200000418a0 */
[----:B------:R-:W1:Y:S07]  /*193f0*/  LDSM.16.M88.4 R4, [R188+UR5+0xa800] ;  /* 0x00a80005bc04783b */ /* 0x000e6e0008000200 */
[C---:B--2---:R-:W-:Y:S08]  /*19400*/  HMMA.16816.F32.BF16 R172, R44.reuse, R60, R172 ;  /* 0x0000003c2cac723c */ /* 0x044ff000000418ac */
[C---:B------:R-:W-:Y:S01]  /*19410*/  HMMA.16816.F32.BF16 R168, R44.reuse, R62, R168 ;  /* 0x0000003e2ca8723c */ /* 0x040fe200000418a8 */
[----:B------:R-:W-:Y:S07]  /*19420*/  LDSM.16.M88.4 R60, [R188+UR5+0xb000] ;  /* 0x00b00005bc3c783b */ /* 0x000fee0008000200 */
[C---:B------:R-:W-:Y:S08]  /*19430*/  HMMA.16816.F32.BF16 R32, R44.reuse, R136, R32 ;  /* 0x000000882c20723c */ /* 0x040ff00000041820 */
[C---:B------:R-:W-:Y:S01]  /*19440*/  HMMA.16816.F32.BF16 R28, R44.reuse, R138, R28 ;  /* 0x0000008a2c1c723c */ /* 0x040fe2000004181c */
[----:B------:R-:W2:Y:S07]  /*19450*/  LDSM.16.M88.4 R136, [R188+UR5+0x9800] ;  /* 0x00980005bc88783b */ /* 0x000eae0008000200 */
[C---:B------:R-:W-:Y:S08]  /*19460*/  HMMA.16816.F32.BF16 R24, R44.reuse, R64, R24 ;  /* 0x000000402c18723c */ /* 0x040ff00000041818 */
[C---:B------:R-:W-:Y:S01]  /*19470*/  HMMA.16816.F32.BF16 R20, R44.reuse, R66, R20 ;  /* 0x000000422c14723c */ /* 0x040fe20000041814 */
[----:B------:R-:W5:Y:S07]  /*19480*/  LDSM.16.M88.4 R64, [R188+UR5+0xa000] ;  /* 0x00a00005bc40783b */ /* 0x000f6e0008000200 */
[C---:B----4-:R-:W-:Y:S08]  /*19490*/  HMMA.16816.F32.BF16 R156, R44.reuse, R56, R156 ;  /* 0x000000382c9c723c */ /* 0x050ff0000004189c */
[----:B------:R-:W-:Y:S01]  /*194a0*/  HMMA.16816.F32.BF16 R152, R44, R58, R152 ;  /* 0x0000003a2c98723c */ /* 0x000fe20000041898 */
[----:B------:R-:W4:Y:S04]  /*194b0*/  LDSM.16.M88.4 R56, [R188+UR5+0xb800] ;  /* 0x00b80005bc38783b */ /* 0x000f280008000200 */
[----:B------:R-:W4:Y:S03]  /*194c0*/  LDSM.16.M88.4 R44, [R203+0x8000] ;  /* 0x00800000cb2c783b */ /* 0x000f260000000200 */
[C---:B---3--:R-:W-:Y:S01]  /*194d0*/  HMMA.16816.F32.BF16 R40, R48.reuse, R8, R40 ;  /* 0x000000083028723c */ /* 0x048fe20000041828 */
[----:B------:R-:W-:Y:S07]  /*194e0*/  LDSM.16.M88.4 R188, [R203+0xb000] ;  /* 0x00b00000cbbc783b */ /* 0x000fee0000000200 */
[C---:B------:R-:W-:Y:S01]  /*194f0*/  HMMA.16816.F32.BF16 R36, R48.reuse, R10, R36 ;  /* 0x0000000a3024723c */ /* 0x040fe20000041824 */
[----:B------:R-:W3:Y:S07]  /*19500*/  LDSM.16.M88.4 R8, [R203+0x8800] ;  /* 0x00880000cb08783b */ /* 0x000eee0000000200 */
        /* <DEDUP_REMOVED lines=9> */
[C---:B--2---:R-:W-:Y:S08]  /*195a0*/  HMMA.16816.F32.BF16 R16, R48.reuse, R136, R16 ;  /* 0x000000883010723c */ /* 0x044ff00000041810 */
        /* <DEDUP_REMOVED lines=10> */
[----:B------:R-:W2:Y:S04]  /*19650*/  LDSM.16.M88.4 R48, [R202+0xb000] ;  /* 0x00b00000ca30783b */ /* 0x000ea80000000200 */
[----:B------:R-:W-:Y:S03]  /*19660*/  LDSM.16.M88.4 R56, [R202+0xa800] ;  /* 0x00a80000ca38783b */ /* 0x000fe60000000200 */
[C---:B------:R-:W-:Y:S08]  /*19670*/  HMMA.16816.F32.BF16 R40, R224.reuse, R44, R40 ;  /* 0x0000002ce028723c */ /* 0x040ff00000041828 */
[C---:B------:R-:W-:Y:S01]  /*19680*/  HMMA.16816.F32.BF16 R36, R224.reuse, R46, R36 ;  /* 0x0000002ee024723c */ /* 0x040fe20000041824 */
[----:B------:R-:W4:Y:S07]  /*19690*/  LDSM.16.M88.4 R44, [R202+0xb800] ;  /* 0x00b80000ca2c783b */ /* 0x000f2e0000000200 */
[C---:B---3--:R-:W-:Y:S08]  /*196a0*/  HMMA.16816.F32.BF16 R32, R224.reuse, R8, R32 ;  /* 0x00000008e020723c */ /* 0x048ff00000041820 */
        /* <DEDUP_REMOVED lines=9> */
[C---:B------:R-:W-:Y:S08]  /*19740*/  HMMA.16816.F32.BF16 R32, R148.reuse, R140, R32 ;  /* 0x0000008c9420723c */ /* 0x040ff00000041820 */
[----:B------:R-:W-:Y:S01]  /*19750*/  HMMA.16816.F32.BF16 R28, R148, R142, R28 ;  /* 0x0000008e941c723c */ /* 0x000fe2000004181c */
[----:B------:R-:W3:Y:S07]  /*19760*/  LDSM.16.M88.4 R140, [R201+0x8800] ;  /* 0x00880000c98c783b */ /* 0x000eee0000000200 */
[C---:B------:R-:W-:Y:S08]  /*19770*/  HMMA.16816.F32.BF16 R152, R224.reuse, R186, R152 ;  /* 0x000000bae098723c */ /* 0x040ff00000041898 */
[C---:B------:R-:W-:Y:S08]  /*19780*/  HMMA.16816.F32.BF16 R176, R224.reuse, R214, R176 ;  /* 0x000000d6e0b0723c */ /* 0x040ff000000418b0 */
[----:B------:R-:W-:Y:S08]  /*19790*/  HMMA.16816.F32.BF16 R160, R224, R190, R160 ;  /* 0x000000bee0a0723c */ /* 0x000ff000000418a0 */
[----:B--2---:R-:W-:Y:S01]  /*197a0*/  HMMA.16816.F32.BF16 R164, R148, R48, R164 ;  /* 0x0000003094a4723c */ /* 0x004fe200000418a4 */
[----:B------:R-:W-:-:S07]  /*197b0*/  IMAD.SHL.U32 R48, R196, 0x2, RZ ;  /* 0x00000002c4307824 */ /* 0x000fce00078e00ff */
[----:B----4-:R-:W-:Y:S01]  /*197c0*/  HMMA.16816.F32.BF16 R156, R148, R44, R156 ;  /* 0x0000002c949c723c */ /* 0x010fe2000004189c */
[----:B------:R-:W-:-:S05]  /*197d0*/  IMAD.SHL.U32 R45, R54, 0x80, RZ ;  /* 0x00000080362d7824 */ /* 0x000fca00078e00ff */
[----:B------:R-:W-:Y:S02]  /*197e0*/  LOP3.LUT R48, R45, 0x6, R48, 0xf8, !PT ;  /* 0x000000062d307812 */ /* 0x000fe400078ef830 */
[----:B-1----:R-:W-:Y:S03]  /*197f0*/  HMMA.16816.F32.BF16 R40, R8, R4, R40 ;  /* 0x000000040828723c */ /* 0x002fe60000041828 */
[C---:B------:R-:W-:Y:S02]  /*19800*/  VIADD R45, R48.reuse, 0xffffff00 ;  /* 0xffffff00302d7836 */ /* 0x040fe40000000000 */
[----:B------:R-:W-:-:S03]  /*19810*/  VIADD R49, R48, 0xffffff09 ;  /* 0xffffff0930317836 */ /* 0x000fc60000000000 */
[----:B------:R-:W-:Y:S01]  /*19820*/  HMMA.16816.F32.BF16 R36, R8, R6, R36 ;  /* 0x000000060824723c */ /* 0x000fe20000041824 */
[----:B------:R-:W1:Y:S01]  /*19830*/  LDSM.16.M88.4 R4, [R201+0x9000] ;  /* 0x00900000c904783b */ /* 0x000e620000000200 */
[C---:B------:R-:W-:Y:S02]  /*19840*/  ISETP.GE.AND P4, PT, R45.reuse, R2, PT ;  /* 0x000000022d00720c */ /* 0x040fe40003f86270 */
[----:B------:R-:W-:Y:S01]  /*19850*/  ISETP.GE.AND P1, PT, R45, R134, PT ;  /* 0x000000862d00720c */ /* 0x000fe20003f26270 */
[----:B------:R-:W-:-:S03]  /*19860*/  VIADD R45, R48, 0xffffff08 ;  /* 0xffffff08302d7836 */ /* 0x000fc60000000000 */
[C---:B------:R-:W-:Y:S01]  /*19870*/  HMMA.16816.F32.BF16 R152, R148.reuse, R46, R152 ;  /* 0x0000002e9498723c */ /* 0x040fe20000041898 */
[----:B------:R-:W-:Y:S02]  /*19880*/  VIADD R47, R48, 0xffffff01 ;  /* 0xffffff01302f7836 */ /* 0x000fe40000000000 */
[----:B------:R-:W-:Y:S02]  /*19890*/  FSEL R42, R42, -INF , !P1 ;  /* 0xff8000002a2a7808 */ /* 0x000fe40004800000 */
[-C--:B------:R-:W-:Y:S02]  /*198a0*/  ISETP.GE.AND P1, PT, R45, R2.reuse, PT ;  /* 0x000000022d00720c */ /* 0x080fe40003f26270 */
[----:B------:R-:W-:Y:S01]  /*198b0*/  ISETP.GE.AND P5, PT, R47, R2, PT ;  /* 0x000000022f00720c */ /* 0x000fe20003fa6270 */
[----:B------:R-:W-:Y:S03]  /*198c0*/  HMMA.16816.F32.BF16 R176, R148, R62, R176 ;  /* 0x0000003e94b0723c */ /* 0x000fe600000418b0 */
[----:B------:R-:W-:Y:S01]  /*198d0*/  FSEL R62, R41, -INF , !P5 ;  /* 0xff800000293e7808 */ /* 0x000fe20006800000 */
[----:B------:R-:W-:Y:S01]  /*198e0*/  VIADD R41, R48, 0xffffff10 ;  /* 0xffffff1030297836 */ /* 0x000fe20000000000 */
[----:B------:R-:W-:-:S03]  /*198f0*/  ISETP.GE.AND P5, PT, R45, R134, PT ;  /* 0x000000862d00720c */ /* 0x000fc60003fa6270 */
[----:B------:R-:W-:Y:S01]  /*19900*/  HMMA.16816.F32.BF16 R160, R148, R50, R160 ;  /* 0x0000003294a0723c */ /* 0x000fe200000418a0 */
[----:B------:R-:W-:Y:S02]  /*19910*/  FSEL R50, R40, -INF , !P4 ;  /* 0xff80000028327808 */ /* 0x000fe40006000000 */
[----:B------:R-:W-:Y:S02]  /*19920*/  ISETP.GE.AND P4, PT, R47, R134, PT ;  /* 0x000000862f00720c */ /* 0x000fe40003f86270 */
[----:B------:R-:W2:Y:S02]  /*19930*/  LDSM.16.M88.4 R44, [R201+0x9800] ;  /* 0x00980000c92c783b */ /* 0x000ea40000000200 */
[----:B------:R-:W-:Y:S01]  /*19940*/  FSEL R40, R43, -INF , !P4 ;  /* 0xff8000002b287808 */ /* 0x000fe20006000000 */
[----:B------:R-:W-:Y:S01]  /*19950*/  HMMA.16816.F32.BF16 R16, R224, R228, R16 ;  /* 0x000000e4e010723c */ /* 0x000fe20000041810 */
[----:B------:R-:W-:Y:S01]  /*19960*/  ISETP.GE.AND P4, PT, R49, R2, PT ;  /* 0x000000023100720c */ /* 0x000fe20003f86270 */
[----:B------:R-:W-:-:S06]  /*19970*/  VIADD R43, R48, 0xffffff11 ;  /* 0xffffff11302b7836 */ /* 0x000fcc0000000000 */
[C---:B------:R-:W-:Y:S08]  /*19980*/  HMMA.16816.F32.BF16 R180, R224.reuse, R212, R180 ;  /* 0x000000d4e0b4723c */ /* 0x040ff000000418b4 */
[C---:B------:R-:W-:Y:S08]  /*19990*/  HMMA.16816.F32.BF16 R172, R224.reuse, R192, R172 ;  /* 0x000000c0e0ac723c */ /* 0x040ff000000418ac */
[----:B------:R-:W-:Y:S08]  /*199a0*/  HMMA.16816.F32.BF16 R168, R224, R194, R168 ;  /* 0x000000c2e0a8723c */ /* 0x000ff000000418a8 */
[----:B------:R-:W-:Y:S08]  /*199b0*/  HMMA.16816.F32.BF16 R24, R148, R136, R24 ;  /* 0x000000889418723c */ /* 0x000ff00000041818 */
[----:B---3--:R-:W-:Y:S08]  /*199c0*/  HMMA.16816.F32.BF16 R32, R8, R140, R32 ;  /* 0x0000008c0820723c */ /* 0x008ff00000041820 */
[----:B------:R-:W-:Y:S08]  /*199d0*/  HMMA.16816.F32.BF16 R20, R148, R138, R20 ;  /* 0x0000008a9414723c */ /* 0x000ff00000041814 */
[----:B------:R-:W-:Y:S08]  /*199e0*/  HMMA.16816.F32.BF16 R28, R8, R142, R28 ;  /* 0x0000008e081c723c */ /* 0x000ff0000004181c */
[----:B------:R-:W-:Y:S08]  /*199f0*/  HMMA.16816.F32.BF16 R12, R224, R230, R12 ;  /* 0x000000e6e00c723c */ /* 0x000ff0000004180c */
[----:B------:R-:W-:Y:S01]  /*19a00*/  HMMA.16816.F32.BF16 R16, R148, R64, R16 ;  /* 0x000000409410723c */ /* 0x000fe20000041810 */
[----:B------:R-:W-:Y:S01]  /*19a10*/  FSEL R64, R37, -INF , !P4 ;  /* 0xff80000025407808 */ /* 0x000fe20006000000 */
[----:B------:R-:W-:Y:S01]  /*19a20*/  VIADD R37, R48, 0xffffff18 ;  /* 0xffffff1830257836 */ /* 0x000fe20000000000 */
[----:B------:R-:W-:-:S04]  /*19a30*/  ISETP.GE.AND P4, PT, R41, R134, PT ;  /* 0x000000862900720c */ /* 0x000fc80003f86270 */
[----:B------:R-:W-:Y:S01]  /*19a40*/  FSEL R187, R34, -INF , !P4 ;  /* 0xff80000022bb7808 */ /* 0x000fe20006000000 */
[----:B------:R-:W-:Y:S01]  /*19a50*/  HMMA.16816.F32.BF16 R180, R148, R60, R180 ;  /* 0x0000003c94b4723c */ /* 0x000fe200000418b4 */
[----:B------:R-:W-:Y:S02]  /*19a60*/  FSEL R60, R36, -INF , !P1 ;  /* 0xff800000243c7808 */ /* 0x000fe40004800000 */
[----:B------:R-:W-:Y:S02]  /*19a70*/  ISETP.GE.AND P1, PT, R49, R134, PT ;  /* 0x000000863100720c */ /* 0x000fe40003f26270 */
[----:B------:R-:W-:-:S03]  /*19a80*/  ISETP.GE.AND P4, PT, R37, R2, PT ;  /* 0x000000022500720c */ /* 0x000fc60003f86270 */
[C---:B------:R-:W-:Y:S01]  /*19a90*/  HMMA.16816.F32.BF16 R172, R148.reuse, R56, R172 ;  /* 0x0000003894ac723c */ /* 0x040fe200000418ac */
[----:B------:R-:W-:Y:S02]  /*19aa0*/  FSEL R56, R38, -INF , !P5 ;  /* 0xff80000026387808 */ /* 0x000fe40006800000 */
[-C--:B------:R-:W-:Y:S02]  /*19ab0*/  ISETP.GE.AND P5, PT, R41, R2.reuse, PT ;  /* 0x000000022900720c */ /* 0x080fe40003fa6270 */
[----:B------:R-:W-:Y:S02]  /*19ac0*/  FSEL R195, R28, -INF , !P4 ;  /* 0xff8000001cc37808 */ /* 0x000fe40006000000 */
[----:B------:R-:W-:Y:S01]  /*19ad0*/  FSEL R189, R32, -INF , !P5 ;  /* 0xff80000020bd7808 */ /* 0x000fe20006800000 */
[----:B------:R-:W-:Y:S01]  /*19ae0*/  HMMA.16816.F32.BF16 R168, R148, R58, R168 ;  /* 0x0000003a94a8723c */ /* 0x000fe200000418a8 */
[----:B------:R-:W-:Y:S02]  /*19af0*/  FSEL R58, R39, -INF , !P1 ;  /* 0xff800000273a7808 */ /* 0x000fe40004800000 */
[----:B------:R-:W-:-:S02]  /*19b00*/  ISETP.GE.AND P1, PT, R43, R2, PT ;  /* 0x000000022b00720c */ /* 0x000fc40003f26270 */
[-C--:B------:R-:W-:Y:S02]  /*19b10*/  ISETP.GE.AND P5, PT, R43, R134.reuse, PT ;  /* 0x000000862b00720c */ /* 0x080fe40003fa6270 */
[----:B------:R-:W-:Y:S01]  /*19b20*/  FSEL R193, R33, -INF , !P1 ;  /* 0xff80000021c17808 */ /* 0x000fe20004800000 */
[C---:B-1----:R-:W-:Y:S01]  /*19b30*/  HMMA.16816.F32.BF16 R24, R8.reuse, R4, R24 ;  /* 0x000000040818723c */ /* 0x042fe20000041818 */
[C---:B------:R-:W-:Y:S01]  /*19b40*/  VIADD R5, R48.reuse, 0xffffff19 ;  /* 0xffffff1930057836 */ /* 0x040fe20000000000 */
[----:B------:R-:W-:Y:S02]  /*19b50*/  ISETP.GE.AND P1, PT, R37, R134, PT ;  /* 0x000000862500720c */ /* 0x000fe40003f26270 */
[----:B------:R-:W-:Y:S01]  /*19b60*/  FSEL R250, R35, -INF , !P5 ;  /* 0xff80000023fa7808 */ /* 0x000fe20006800000 */
[----:B------:R-:W1:Y:S01]  /*19b70*/  LDSM.16.M88.4 R36, [R201+0xa000] ;  /* 0x00a00000c924783b */ /* 0x000e620000000200 */
[C---:B------:R-:W-:Y:S02]  /*19b80*/  ISETP.GE.AND P5, PT, R5.reuse, R2, PT ;  /* 0x000000020500720c */ /* 0x040fe40003fa6270 */
[----:B------:R-:W-:Y:S01]  /*19b90*/  HMMA.16816.F32.BF16 R20, R8, R6, R20 ;  /* 0x000000060814723c */ /* 0x000fe20000041814 */
[----:B------:R-:W-:Y:S01]  /*19ba0*/  ISETP.GE.AND P4, PT, R5, R134, PT ;  /* 0x000000860500720c */ /* 0x000fe20003f86270 */
[----:B------:R-:W-:Y:S01]  /*19bb0*/  VIADD R5, R48, 0xffffff20 ;  /* 0xffffff2030057836 */ /* 0x000fe20000000000 */
[----:B------:R-:W-:Y:S01]  /*19bc0*/  FSEL R252, R30, -INF , !P1 ;  /* 0xff8000001efc7808 */ /* 0x000fe20004800000 */
[C---:B------:R-:W-:Y:S01]  /*19bd0*/  VIADD R7, R48.reuse, 0xffffff21 ;  /* 0xffffff2130077836 */ /* 0x040fe20000000000 */
[----:B------:R-:W-:Y:S01]  /*19be0*/  FSEL R191, R29, -INF , !P5 ;  /* 0xff8000001dbf7808 */ /* 0x000fe20006800000 */
[C---:B------:R-:W-:Y:S01]  /*19bf0*/  VIADD R29, R48.reuse, 0xffffff29 ;  /* 0xffffff29301d7836 */ /* 0x040fe20000000000 */
[C---:B------:R-:W-:Y:S01]  /*19c00*/  ISETP.GE.AND P1, PT, R5.reuse, R2, PT ;  /* 0x000000020500720c */ /* 0x040fe20003f26270 */
[----:B------:R-:W-:Y:S01]  /*19c10*/  HMMA.16816.F32.BF16 R12, R148, R66, R12 ;  /* 0x00000042940c723c */ /* 0x000fe2000004180c */
[----:B------:R-:W-:Y:S01]  /*19c20*/  ISETP.GE.AND P5, PT, R5, R134, PT ;  /* 0x000000860500720c */ /* 0x000fe20003fa6270 */
[----:B------:R-:W-:Y:S01]  /*19c30*/  VIADD R5, R48, 0xffffff28 ;  /* 0xffffff2830057836 */ /* 0x000fe20000000000 */
[----:B------:R-:W-:-:S02]  /*19c40*/  FSEL R185, R31, -INF , !P4 ;  /* 0xff8000001fb97808 */ /* 0x000fc40006000000 */
[C---:B------:R-:W-:Y:S02]  /*19c50*/  ISETP.GE.AND P4, PT, R7.reuse, R2, PT ;  /* 0x000000020700720c */ /* 0x040fe40003f86270 */
[----:B------:R-:W-:Y:S01]  /*19c60*/  FSEL R242, R24, -INF , !P1 ;  /* 0xff80000018f27808 */ /* 0x000fe20004800000 */
[----:B--2---:R-:W-:Y:S01]  /*19c70*/  HMMA.16816.F32.BF16 R16, R8, R44, R16 ;  /* 0x0000002c0810723c */ /* 0x004fe20000041810 */
[----:B------:R-:W-:Y:S02]  /*19c80*/  FSEL R238, R26, -INF , !P5 ;  /* 0xff8000001aee7808 */ /* 0x000fe40006800000 */
[----:B------:R-:W-:Y:S02]  /*19c90*/  ISETP.GE.AND P1, PT, R7, R134, PT ;  /* 0x000000860700720c */ /* 0x000fe40003f26270 */
[----:B------:R-:W-:Y:S02]  /*19ca0*/  ISETP.GE.AND P5, PT, R5, R2, PT ;  /* 0x000000020500720c */ /* 0x000fe40003fa6270 */
[----:B------:R-:W-:Y:S01]  /*19cb0*/  FSEL R246, R25, -INF , !P4 ;  /* 0xff80000019f67808 */ /* 0x000fe20006000000 */
[----:B------:R-:W-:Y:S01]  /*19cc0*/  VIADD R25, R48, 0xffffff30 ;  /* 0xffffff3030197836 */ /* 0x000fe20000000000 */
[----:B------:R-:W-:-:S02]  /*19cd0*/  ISETP.GE.AND P4, PT, R5, R134, PT ;  /* 0x000000860500720c */ /* 0x000fc40003f86270 */
[----:B------:R-:W2:Y:S01]  /*19ce0*/  LDSM.16.M88.4 R4, [R201+0xa800] ;  /* 0x00a80000c904783b */ /* 0x000ea20000000200 */
[----:B------:R-:W-:Y:S01]  /*19cf0*/  FSEL R240, R27, -INF , !P1 ;  /* 0xff8000001bf07808 */ /* 0x000fe20004800000 */
[----:B------:R-:W-:Y:S01]  /*19d00*/  VIADD R27, R48, 0xffffff31 ;  /* 0xffffff31301b7836 */ /* 0x000fe20000000000 */
[----:B------:R-:W-:Y:S01]  /*19d10*/  FSEL R248, R20, -INF , !P5 ;  /* 0xff80000014f87808 */ /* 0x000fe20006800000 */
[C---:B------:R-:W-:Y:S01]  /*19d20*/  HMMA.16816.F32.BF16 R12, R8.reuse, R46, R12 ;  /* 0x0000002e080c723c */ /* 0x040fe2000004180c */
[C---:B------:R-:W-:Y:S02]  /*19d30*/  ISETP.GE.AND P1, PT, R29.reuse, R2, PT ;  /* 0x000000021d00720c */ /* 0x040fe40003f26270 */
[-C--:B------:R-:W-:Y:S02]  /*19d40*/  ISETP.GE.AND P5, PT, R29, R134.reuse, PT ;  /* 0x000000861d00720c */ /* 0x080fe40003fa6270 */
[----:B------:R-:W-:Y:S01]  /*19d50*/  FSEL R244, R21, -INF , !P1 ;  /* 0xff80000015f47808 */ /* 0x000fe20004800000 */
[----:B------:R-:W-:Y:S01]  /*19d60*/  VIADD R21, R48, 0xffffff38 ;  /* 0xffffff3830157836 */ /* 0x000fe20000000000 */
[----:B------:R-:W-:Y:S01]  /*19d70*/  FSEL R234, R23, -INF , !P5 ;  /* 0xff80000017ea7808 */ /* 0x000fe20006800000 */
[----:B-1----:R-:W-:Y:S01]  /*19d80*/  HMMA.16816.F32.BF16 R180, R8, R36, R180 ;  /* 0x0000002408b4723c */ /* 0x002fe200000418b4 */
[----:B------:R-:W-:-:S02]  /*19d90*/  ISETP.GE.AND P1, PT, R25, R134, PT ;  /* 0x000000861900720c */ /* 0x000fc40003f26270 */
[-C--:B------:R-:W-:Y:S02]  /*19da0*/  ISETP.GE.AND P5, PT, R27, R2.reuse, PT ;  /* 0x000000021b00720c */ /* 0x080fe40003fa6270 */
[----:B------:R-:W-:Y:S02]  /*19db0*/  FSEL R194, R18, -INF , !P1 ;  /* 0xff80000012c27808 */ /* 0x000fe40004800000 */
[----:B------:R-:W-:Y:S01]  /*19dc0*/  FSEL R232, R17, -INF , !P5 ;  /* 0xff80000011e87808 */ /* 0x000fe20006800000 */
[----:B------:R-:W-:Y:S01]  /*19dd0*/  HMMA.16816.F32.BF16 R176, R8, R38, R176 ;  /* 0x0000002608b0723c */ /* 0x000fe200000418b0 */
[----:B------:R-:W-:Y:S01]  /*19de0*/  FSEL R236, R22, -INF , !P4 ;  /* 0xff80000016ec7808 */ /* 0x000fe20006000000 */
[----:B------:R-:W-:Y:S01]  /*19df0*/  VIADD R17, R48, 0xffffff40 ;  /* 0xffffff4030117836 */ /* 0x000fe20000000000 */
[C---:B------:R-:W-:Y:S02]  /*19e00*/  ISETP.GE.AND P1, PT, R21.reuse, R2, PT ;  /* 0x000000021500720c */ /* 0x040fe40003f26270 */
[----:B------:R-:W-:-:S02]  /*19e10*/  ISETP.GE.AND P5, PT, R21, R134, PT ;  /* 0x000000861500720c */ /* 0x000fc40003fa6270 */
[----:B------:R-:W1:Y:S01]  /*19e20*/  LDSM.16.M88.4 R20, [R201+0xb000] ;  /* 0x00b00000c914783b */ /* 0x000e620000000200 */
[----:B------:R-:W-:Y:S01]  /*19e30*/  ISETP.GE.AND P4, PT, R25, R2, PT ;  /* 0x000000021900720c */ /* 0x000fe20003f86270 */
[----:B------:R-:W-:Y:S01]  /*19e40*/  VIADD R25, R48, 0xffffff39 ;  /* 0xffffff3930197836 */ /* 0x000fe20000000000 */
[----:B------:R-:W-:Y:S02]  /*19e50*/  FSEL R190, R12, -INF , !P1 ;  /* 0xff8000000cbe7808 */ /* 0x000fe40004800000 */
[----:B------:R-:W-:Y:S02]  /*19e60*/  FSEL R188, R16, -INF , !P4 ;  /* 0xff80000010bc7808 */ /* 0x000fe40006000000 */
[-C--:B------:R-:W-:Y:S02]  /*19e70*/  ISETP.GE.AND P4, PT, R27, R134.reuse, PT ;  /* 0x000000861b00720c */ /* 0x080fe40003f86270 */
[----:B------:R-:W-:Y:S02]  /*19e80*/  ISETP.GE.AND P1, PT, R25, R134, PT ;  /* 0x000000861900720c */ /* 0x000fe40003f26270 */
[----:B------:R-:W-:Y:S01]  /*19e90*/  FSEL R192, R19, -INF , !P4 ;  /* 0xff80000013c07808 */ /* 0x000fe20006000000 */
[----:B------:R-:W-:Y:S01]  /*19ea0*/  VIADD R19, R48, 0xffffff41 ;  /* 0xffffff4130137836 */ /* 0x000fe20000000000 */
[----:B------:R-:W-:Y:S01]  /*19eb0*/  ISETP.GE.AND P4, PT, R25, R2, PT ;  /* 0x000000021900720c */ /* 0x000fe20003f86270 */
[----:B--2---:R-:W-:Y:S01]  /*19ec0*/  HMMA.16816.F32.BF16 R172, R8, R4, R172 ;  /* 0x0000000408ac723c */ /* 0x004fe200000418ac */
[----:B------:R-:W-:Y:S01]  /*19ed0*/  FSEL R226, R14, -INF , !P5 ;  /* 0xff8000000ee27808 */ /* 0x000fe20006800000 */
[----:B------:R-:W-:Y:S01]  /*19ee0*/  VIADD R5, R48, 0xffffff49 ;  /* 0xffffff4930057836 */ /* 0x000fe20000000000 */
[----:B------:R-:W-:-:S02]  /*19ef0*/  FSEL R230, R13, -INF , !P4 ;  /* 0xff8000000de67808 */ /* 0x000fc40006000000 */
[----:B------:R-:W-:Y:S02]  /*19f00*/  FSEL R228, R15, -INF , !P1 ;  /* 0xff8000000fe47808 */ /* 0x000fe40004800000 */
[----:B------:R-:W2:Y:S01]  /*19f10*/  LDSM.16.M88.4 R12, [R201+0xb800] ;  /* 0x00b80000c90c783b */ /* 0x000ea20000000200 */
[C---:B------:R-:W-:Y:S01]  /*19f20*/  ISETP.GE.AND P5, PT, R17.reuse, R2, PT ;  /* 0x000000021100720c */ /* 0x040fe20003fa6270 */
[----:B------:R-:W-:Y:S01]  /*19f30*/  HMMA.16816.F32.BF16 R168, R8, R6, R168 ;  /* 0x0000000608a8723c */ /* 0x000fe200000418a8 */
[----:B------:R-:W-:Y:S01]  /*19f40*/  ISETP.GE.AND P4, PT, R17, R134, PT ;  /* 0x000000861100720c */ /* 0x000fe20003f86270 */
[----:B------:R-:W-:Y:S01]  /*19f50*/  VIADD R17, R48, 0xffffff48 ;  /* 0xffffff4830117836 */ /* 0x000fe20000000000 */
[----:B------:R-:W-:Y:S01]  /*19f60*/  FSEL R218, R180, -INF , !P5 ;  /* 0xff800000b4da7808 */ /* 0x000fe20006800000 */
[----:B------:R-:W-:Y:S01]  /*19f70*/  VIADD R7, R48, 0xffffff51 ;  /* 0xffffff5130077836 */ /* 0x000fe20000000000 */
[----:B------:R-:W-:Y:S01]  /*19f80*/  FSEL R214, R182, -INF , !P4 ;  /* 0xff800000b6d67808 */ /* 0x000fe20006000000 */
[----:B------:R-:W-:-:S04]  /*19f90*/  DEPBAR.LE SB0, 0x0 ;  /* 0x000080000000791a */ /* 0x000fc80000000000 */
[----:B------:R-:W-:Y:S01]  /*19fa0*/  BAR.SYNC.DEFER_BLOCKING 0x0 ;  /* 0x0000000000007b1d */ /* 0x000fe20000010000 */
[----:B------:R-:W-:Y:S02]  /*19fb0*/  ISETP.GE.AND P5, PT, R19, R134, PT ;  /* 0x000000861300720c */ /* 0x000fe40003fa6270 */
[-C--:B------:R-:W-:Y:S02]  /*19fc0*/  ISETP.GE.AND P4, PT, R17, R2.reuse, PT ;  /* 0x000000021100720c */ /* 0x080fe40003f86270 */
[----:B------:R-:W-:Y:S02]  /*19fd0*/  ISETP.GE.AND P1, PT, R19, R2, PT ;  /* 0x000000021300720c */ /* 0x000fe40003f26270 */
[----:B------:R-:W-:Y:S01]  /*19fe0*/  FSEL R216, R183, -INF , !P5 ;  /* 0xff800000b7d87808 */ /* 0x000fe20006800000 */
[----:B-1----:R-:W-:Y:S01]  /*19ff0*/  HMMA.16816.F32.BF16 R164, R8, R20, R164 ;  /* 0x0000001408a4723c */ /* 0x002fe200000418a4 */
[----:B------:R-:W-:Y:S02]  /*1a000*/  FSEL R222, R176, -INF , !P4 ;  /* 0xff800000b0de7808 */ /* 0x000fe40006000000 */
[----:B------:R-:W-:-:S02]  /*1a010*/  FSEL R224, R181, -INF , !P1 ;  /* 0xff800000b5e07808 */ /* 0x000fc40004800000 */
[C---:B------:R-:W-:Y:S02]  /*1a020*/  ISETP.GE.AND P5, PT, R5.reuse, R2, PT ;  /* 0x000000020500720c */ /* 0x040fe40003fa6270 */
[-C--:B------:R-:W-:Y:S01]  /*1a030*/  ISETP.GE.AND P4, PT, R5, R134.reuse, PT ;  /* 0x000000860500720c */ /* 0x080fe20003f86270 */
[C---:B------:R-:W-:Y:S01]  /*1a040*/  VIADD R5, R48.reuse, 0xffffff50 ;  /* 0xffffff5030057836 */ /* 0x040fe20000000000 */
[----:B------:R-:W-:Y:S01]  /*1a050*/  ISETP.GE.AND P1, PT, R17, R134, PT ;  /* 0x000000861100720c */ /* 0x000fe20003f26270 */
[----:B------:R-:W-:Y:S01]  /*1a060*/  HMMA.16816.F32.BF16 R20, R8, R22, R160 ;  /* 0x000000160814723c */ /* 0x000fe200000418a0 */
[----:B------:R-:W-:Y:S01]  /*1a070*/  FSEL R220, R177, -INF , !P5 ;  /* 0xff800000b1dc7808 */ /* 0x000fe20006800000 */
[----:B------:R-:W-:Y:S01]  /*1a080*/  VIADD R17, R48, 0xffffff68 ;  /* 0xffffff6830117836 */ /* 0x000fe20000000000 */
[----:B------:R-:W-:Y:S02]  /*1a090*/  FSEL R212, R178, -INF , !P1 ;  /* 0xff800000b2d47808 */ /* 0x000fe40004800000 */
[----:B------:R-:W-:-:S02]  /*1a0a0*/  ISETP.GE.AND P1, PT, R5, R2, PT ;  /* 0x000000020500720c */ /* 0x000fc40003f26270 */
[----:B------:R-:W-:Y:S01]  /*1a0b0*/  ISETP.GE.AND P5, PT, R5, R134, PT ;  /* 0x000000860500720c */ /* 0x000fe20003fa6270 */
[----:B------:R-:W-:Y:S01]  /*1a0c0*/  VIADD R5, R48, 0xffffff58 ;  /* 0xffffff5830057836 */ /* 0x000fe20000000000 */
[----:B------:R-:W-:Y:S01]  /*1a0d0*/  FSEL R202, R179, -INF , !P4 ;  /* 0xff800000b3ca7808 */ /* 0x000fe20006000000 */
[----:B--2---:R-:W-:Y:S01]  /*1a0e0*/  HMMA.16816.F32.BF16 R152, R8, R14, R152 ;  /* 0x0000000e0898723c */ /* 0x004fe20000041898 */
[C---:B------:R-:W-:Y:S02]  /*1a0f0*/  ISETP.GE.AND P4, PT, R7.reuse, R2, PT ;  /* 0x000000020700720c */ /* 0x040fe40003f86270 */
[----:B------:R-:W-:Y:S02]  /*1a100*/  FSEL R184, R172, -INF , !P1 ;  /* 0xff800000acb87808 */ /* 0x000fe40004800000 */
[----:B------:R-:W-:Y:S01]  /*1a110*/  ISETP.GE.AND P1, PT, R7, R134, PT ;  /* 0x000000860700720c */ /* 0x000fe20003f26270 */
[----:B------:R-:W-:Y:S01]  /*1a120*/  VIADD R7, R48, 0xffffff59 ;  /* 0xffffff5930077836 */ /* 0x000fe20000000000 */
[----:B------:R-:W-:-:S02]  /*1a130*/  FSEL R178, R174, -INF , !P5 ;  /* 0xff800000aeb27808 */ /* 0x000fc40006800000 */
[----:B------:R-:W-:Y:S02]  /*1a140*/  FSEL R186, R173, -INF , !P4 ;  /* 0xff800000adba7808 */ /* 0x000fe40006000000 */
[C---:B------:R-:W-:Y:S02]  /*1a150*/  ISETP.GE.AND P5, PT, R5.reuse, R2, PT ;  /* 0x000000020500720c */ /* 0x040fe40003fa6270 */
        /* <DEDUP_REMOVED lines=12> */
[----:B------:R-:W-:Y:S02]  /*1a220*/  ISETP.GE.AND P1, PT, R5, R134, PT ;  /* 0x000000860500720c */ /* 0x000fe40003f26270 */
[C---:B------:R-:W-:Y:S02]  /*1a230*/  ISETP.GE.AND P5, PT, R7.reuse, R2, PT ;  /* 0x000000020700720c */ /* 0x040fe40003fa6270 */
[----:B------:R-:W-:Y:S02]  /*1a240*/  ISETP.GE.AND P4, PT, R7, R134, PT ;  /* 0x000000860700720c */ /* 0x000fe40003f86270 */
[----:B------:R-:W-:Y:S01]  /*1a250*/  HMMA.16816.F32.BF16 R4, R8, R12, R156 ;  /* 0x0000000c0804723c */ /* 0x000fe2000004189c */
[----:B------:R-:W-:Y:S01]  /*1a260*/  FSEL R158, R166, -INF , !P1 ;  /* 0xff800000a69e7808 */ /* 0x000fe20004800000 */
[C---:B------:R-:W-:Y:S01]  /*1a270*/  VIADD R13, R48.reuse, 0xffffff69 ;  /* 0xffffff69300d7836 */ /* 0x040fe20000000000 */
[----:B------:R-:W-:Y:S01]  /*1a280*/  ISETP.GE.AND P1, PT, R17, R2, PT ;  /* 0x000000021100720c */ /* 0x000fe20003f26270 */
[C---:B------:R-:W-:Y:S01]  /*1a290*/  VIADD R9, R48.reuse, 0xffffff71 ;  /* 0xffffff7130097836 */ /* 0x040fe20000000000 */
[----:B------:R-:W-:Y:S01]  /*1a2a0*/  FSEL R136, R167, -INF , !P4 ;  /* 0xff800000a7887808 */ /* 0x000fe20006000000 */
[----:B------:R-:W-:Y:S01]  /*1a2b0*/  VIADD R11, R48, 0xffffff78 ;  /* 0xffffff78300b7836 */ /* 0x000fe20000000000 */
[----:B------:R-:W-:-:S02]  /*1a2c0*/  FSEL R162, R20, -INF , !P1 ;  /* 0xff80000014a27808 */ /* 0x000fc40004800000 */
[----:B------:R-:W-:Y:S02]  /*1a2d0*/  FSEL R166, R165, -INF , !P5 ;  /* 0xff800000a5a67808 */ /* 0x000fe40006800000 */
[C---:B------:R-:W-:Y:S02]  /*1a2e0*/  ISETP.GE.AND P4, PT, R13.reuse, R2, PT ;  /* 0x000000020d00720c */ /* 0x040fe40003f86270 */
[-C--:B------:R-:W-:Y:S01]  /*1a2f0*/  ISETP.GE.AND P1, PT, R13, R134.reuse, PT ;  /* 0x000000860d00720c */ /* 0x080fe20003f26270 */
[----:B------:R-:W-:Y:S01]  /*1a300*/  VIADD R13, R48, 0xffffff70 ;  /* 0xffffff70300d7836 */ /* 0x000fe20000000000 */
[----:B------:R-:W-:Y:S02]  /*1a310*/  ISETP.GE.AND P5, PT, R17, R134, PT ;  /* 0x000000861100720c */ /* 0x000fe40003fa6270 */
[----:B------:R-:W-:Y:S02]  /*1a320*/  FSEL R138, R23, -INF , !P1 ;  /* 0xff800000178a7808 */ /* 0x000fe40004800000 */
[----:B------:R-:W-:-:S02]  /*1a330*/  FSEL R139, R22, -INF , !P5 ;  /* 0xff800000168b7808 */ /* 0x000fc40006800000 */
[-C--:B------:R-:W-:Y:S02]  /*1a340*/  ISETP.GE.AND P5, PT, R13, R2.reuse, PT ;  /* 0x000000020d00720c */ /* 0x080fe40003fa6270 */
[C---:B------:R-:W-:Y:S02]  /*1a350*/  ISETP.GE.AND P1, PT, R9.reuse, R2, PT ;  /* 0x000000020900720c */ /* 0x040fe40003f26270 */
[----:B------:R-:W-:Y:S02]  /*1a360*/  FSEL R141, R4, -INF , !P5 ;  /* 0xff800000048d7808 */ /* 0x000fe40006800000 */
[----:B------:R-:W-:Y:S01]  /*1a370*/  ISETP.GE.AND P5, PT, R9, R134, PT ;  /* 0x000000860900720c */ /* 0x000fe20003fa6270 */
[----:B------:R-:W-:Y:S01]  /*1a380*/  VIADD R9, R48, 0xffffff79 ;  /* 0xffffff7930097836 */ /* 0x000fe20000000000 */
[----:B------:R-:W-:Y:S02]  /*1a390*/  FSEL R140, R5, -INF , !P1 ;  /* 0xff800000058c7808 */ /* 0x000fe40004800000 */
[----:B------:R-:W-:-:S02]  /*1a3a0*/  FSEL R160, R21, -INF , !P4 ;  /* 0xff80000015a07808 */ /* 0x000fc40006000000 */
[----:B------:R-:W-:Y:S02]  /*1a3b0*/  ISETP.GE.AND P1, PT, R9, R2, PT ;  /* 0x000000020900720c */ /* 0x000fe40003f26270 */
[----:B------:R-:W-:Y:S02]  /*1a3c0*/  ISETP.GE.AND P4, PT, R13, R134, PT ;  /* 0x000000860d00720c */ /* 0x000fe40003f86270 */
[----:B------:R-:W-:Y:S02]  /*1a3d0*/  FSEL R145, R153, -INF , !P1 ;  /* 0xff80000099917808 */ /* 0x000fe40004800000 */
[----:B------:R-:W-:Y:S02]  /*1a3e0*/  ISETP.GE.AND P1, PT, R54, 0x3, PT ;  /* 0x000000033600780c */ /* 0x000fe40003f26270 */
[----:B------:R-:W-:Y:S02]  /*1a3f0*/  FSEL R137, R6, -INF , !P4 ;  /* 0xff80000006897808 */ /* 0x000fe40006000000 */
[----:B------:R-:W-:-:S02]  /*1a400*/  ISETP.GE.AND P4, PT, R11, R2, PT ;  /* 0x000000020b00720c */ /* 0x000fc40003f86270 */
[----:B------:R-:W-:Y:S02]  /*1a410*/  FSEL R2, R7, -INF , !P5 ;  /* 0xff80000007027808 */ /* 0x000fe40006800000 */
[----:B------:R-:W-:Y:S02]  /*1a420*/  FSEL R142, R152, -INF , !P4 ;  /* 0xff800000988e7808 */ /* 0x000fe40006000000 */
[-C--:B------:R-:W-:Y:S02]  /*1a430*/  ISETP.GE.AND P5, PT, R11, R134.reuse, PT ;  /* 0x000000860b00720c */ /* 0x080fe40003fa6270 */
[----:B------:R-:W-:Y:S02]  /*1a440*/  ISETP.GE.AND P4, PT, R9, R134, PT ;  /* 0x000000860900720c */ /* 0x000fe40003f86270 */
[----:B------:R-:W-:Y:S02]  /*1a450*/  FSEL R143, R154, -INF , !P5 ;  /* 0xff8000009a8f7808 */ /* 0x000fe40006800000 */
        /* <DEDUP_REMOVED lines=65> */
.L_x_905:
[----:B------:R-:W-:Y:S01]  /*1a870*/  UMOV UR4, URZ ;  /* 0x000000ff00047c82 */ /* 0x000fe20008000000 */
[----:B------:R-:W-:Y:S01]  /*1a880*/  IMAD.SHL.U32 R4, R52, 0x80, RZ ;  /* 0x0000008034047824 */ /* 0x000fe200078e00ff */
[----:B------:R-:W-:-:S05]  /*1a890*/  IADD3 R5, P1, PT, RZ, -UR4, RZ ;  /* 0x80000004ff057c10 */ /* 0x000fca000ff3e0ff */
[----:B------:R-:W-:-:S05]  /*1a8a0*/  IMAD.X R4, RZ, RZ, ~R4, P1 ;  /* 0x000000ffff047224 */ /* 0x000fca00008e0e04 */
[----:B------:R-:W-:-:S04]  /*1a8b0*/  SHF.R.S64 R5, R5, 0x1f, R4 ;  /* 0x0000001f05057819 */ /* 0x000fc80000001004 */
[----:B------:R-:W-:-:S04]  /*1a8c0*/  IADD3 R206, P1, PT, R5, R206, RZ ;  /* 0x000000ce05ce7210 */ /* 0x000fc80007f3e0ff */
[----:B------:R-:W-:-:S09]  /*1a8d0*/  LEA.HI.X.SX32 R207, R4, R207, 0x1, P1 ;  /* 0x000000cf04cf7211 */ /* 0x000fd200008f0eff */
.L_x_906:
[C---:B------:R-:W-:Y:S01]  /*1a8e0*/  LEA R6, P1, R52.reuse, R206, 0x5 ;  /* 0x000000ce34067211 */ /* 0x040fe200078228ff */
[C---:B------:R-:W-:Y:S01]  /*1a8f0*/  IMAD.SHL.U32 R4, R52.reuse, 0x20, RZ ;  /* 0x0000002034047824 */ /* 0x040fe200078e00ff */
[C-C-:B------:R-:W-:Y:S01]  /*1a900*/  SHF.L.U64.HI R5, R52.reuse, 0x5, R53.reuse ;  /* 0x0000000534057819 */ /* 0x140fe20000010235 */
[----:B------:R-:W-:Y:S01]  /*1a910*/  @!PT LDS RZ, [RZ] ;  /* 0x00000000fffff984 */ /* 0x000fe20000000800 */
[----:B------:R-:W-:Y:S01]  /*1a920*/  @!PT LDS RZ, [RZ] ;  /* 0x00000000fffff984 */ /* 0x000fe20000000800 */
[----:B------:R-:W-:Y:S01]  /*1a930*/  @!PT LDS RZ, [RZ] ;  /* 0x00000000fffff984 */ /* 0x000fe20000000800 */
[----:B------:R-:W-:Y:S01]  /*1a940*/  @!P3 LDGSTS.E.BYPASS.LTC128B.128 [R217+0x4000], desc[UR6][R206.64] ;  /* 0x04000000ced9bfae */ /* 0x000fe2000b981a06 */
[----:B------:R-:W-:Y:S02]  /*1a950*/  LEA.HI.X R7, R52, R207, R53, 0x5, P1 ;  /* 0x000000cf34077211 */ /* 0x000fe400008f2c35 */
[-C--:B------:R-:W-:Y:S01]  /*1a960*/  IADD3 R10, P1, PT, R6, R4.reuse, RZ ;  /* 0x00000004060a7210 */ /* 0x080fe20007f3e0ff */
[----:B------:R1:W-:Y:S04]  /*1a970*/  @P3 STS.128 [R217+0x4000], RZ ;  /* 0x004000ffd9003388 */ /* 0x0003e80000000c00 */
[--C-:B------:R-:W-:Y:S01]  /*1a980*/  IMAD.X R11, R7, 0x1, R5.reuse, P1 ;  /* 0x00000001070b7824 */ /* 0x100fe200008e0605 */
[-C--:B------:R-:W-:Y:S01]  /*1a990*/  IADD3 R8, P1, PT, R10, R4.reuse, RZ ;  /* 0x000000040a087210 */ /* 0x080fe20007f3e0ff */
[----:B------:R-:W-:Y:S01]  /*1a9a0*/  @!PT LDS RZ, [RZ] ;  /* 0x00000000fffff984 */ /* 0x000fe20000000800 */
[----:B------:R-:W-:Y:S01]  /*1a9b0*/  @!PT LDS RZ, [RZ] ;  /* 0x00000000fffff984 */ /* 0x000fe20000000800 */
[----:B------:R-:W-:Y:S01]  /*1a9c0*/  @!PT LDS RZ, [RZ] ;  /* 0x00000000fffff984 */ /* 0x000fe20000000800 */
[----:B------:R-:W-:Y:S04]  /*1a9d0*/  @!P2 LDGSTS.E.BYPASS.LTC128B.128 [R217+0x8000], desc[UR6][R206.64+0x80] ;  /* 0x08000080ced9afae */ /* 0x000fe8000b981a06 */
[----:B------:R1:W-:Y:S01]  /*1a9e0*/  @P2 STS.128 [R217+0x8000], RZ ;  /* 0x008000ffd9002388 */ /* 0x0003e20000000c00 */
[----:B------:R-:W-:Y:S01]  /*1a9f0*/  IMAD.X R9, R11, 0x1, R5, P1 ;  /* 0x000000010b097824 */ /* 0x000fe200008e0605 */
[----:B------:R-:W-:-:S02]  /*1aa00*/  IADD3 R12, P1, PT, R8, R4, RZ ;  /* 0x00000004080c7210 */ /* 0x000fc40007f3e0ff */
        /* <DEDUP_REMOVED lines=10> */
[----:B------:R2:W-:Y:S01]  /*1aab0*/  @!P2 LDGSTS.E.BYPASS.LTC128B.128 [R217+0x8800], desc[UR6][R6.64+0x80] ;  /* 0x0880008006d9afae */ /* 0x0005e2000b981a06 */
[-C--:B------:R-:W-:Y:S01]  /*1aac0*/  IADD3 R16, P4, PT, R14, R4.reuse, RZ ;  /* 0x000000040e107210 */ /* 0x080fe20007f9e0ff */
[--C-:B------:R-:W-:Y:S02]  /*1aad0*/  IMAD.X R15, R13, 0x1, R5.reuse, P1 ;  /* 0x000000010d0f7824 */ /* 0x100fe400008e0605 */
[----:B------:R1:W-:Y:S01]  /*1aae0*/  @P2 STS.128 [R217+0x8800], RZ ;  /* 0x008800ffd9002388 */ /* 0x0003e20000000c00 */
[----:B------:R-:W-:Y:S01]  /*1aaf0*/  IADD3 R4, P1, PT, R16, R4, RZ ;  /* 0x0000000410047210 */ /* 0x000fe20007f3e0ff */
[--C-:B------:R-:W-:Y:S02]  /*1ab00*/  IMAD.X R17, R15, 0x1, R5.reuse, P4 ;  /* 0x000000010f117824 */ /* 0x100fe400020e0605 */
[----:B------:R-:W-:Y:S01]  /*1ab10*/  @!PT LDS RZ, [RZ] ;  /* 0x00000000fffff984 */ /* 0x000fe20000000800 */
[----:B------:R-:W-:Y:S01]  /*1ab20*/  @!PT LDS RZ, [RZ] ;  /* 0x00000000fffff984 */ /* 0x000fe20000000800 */
[----:B------:R-:W-:Y:S01]  /*1ab30*/  @!PT LDS RZ, [RZ] ;  /* 0x00000000fffff984 */ /* 0x000fe20000000800 */
[----:B------:R-:W-:Y:S02]  /*1ab40*/  @!P3 LDGSTS.E.BYPASS.LTC128B.128 [R217+0x5000], desc[UR6][R10.64] ;  /* 0x050000000ad9bfae */ /* 0x000fe4000b981a06 */
[----:B------:R-:W-:-:S02]  /*1ab50*/  IMAD.X R5, R17, 0x1, R5, P1 ;  /* 0x0000000111057824 */ /* 0x000fc400008e0605 */
[----:B------:R1:W-:Y:S01]  /*1ab60*/  @P3 STS.128 [R217+0x5000], RZ ;  /* 0x005000ffd9003388 */ /* 0x0003e20000000c00 */
[----:B--2---:R-:W-:Y:S01]  /*1ab70*/  @!P2 MOV R6, R10 ;  /* 0x0000000a0006a202 */ /* 0x004fe20000000f00 */
        /* <DEDUP_REMOVED lines=63> */
.L_x_904:
[----:B-1----:R-:W-:Y:S01]  /*1af70*/  FMNMX3.FTZ R5, R132, R50, R62, !PT ;  /* 0x0000003284057276 */ /* 0x002fe2000781003e */
        /* <DEDUP_REMOVED lines=40> */
[----:B------:R-:W-:-:S03]  /*1b200*/  VIMNMX R54, PT, PT, R54, 0x2, !PT ;  /* 0x0000000236367848 */ /* 0x000fc60007fe0100 */
[----:B------:R-:W-:Y:S04]  /*1b210*/  LDSM.16.MT88.4 R44, [R152+0x10000] ;  /* 0x01000000982c783b */ /* 0x000fe80000004200 */
[----:B------:R-:W-:Y:S01]  /*1b220*/  LDSM.16.MT88.4 R28, [R156] ;  /* 0x000000009c1c783b */ /* 0x000fe20000004200 */
        /* <DEDUP_REMOVED lines=18> */
[C---:B------:R-:W-:Y:S01]  /*1b350*/  IADD3 R3, PT, PT, R135.reuse, R152, RZ ;  /* 0x0000009887037210 */ /* 0x040fe20007ffe0ff */
[--C-:B------:R-:W-:Y:S01]  /*1b360*/  FFMA.FTZ R146, R60, UR4, -R149.reuse ;  /* 0x000000043c927c23 */ /* 0x100fe20008010895 */
[----:B------:R-:W-:Y:S01]  /*1b370*/  IADD3 R135, PT, PT, R135, R156, RZ ;  /* 0x0000009c87877210 */ /* 0x000fe20007ffe0ff */
[----:B------:R-:W-:Y:S01]  /*1b380*/  FFMA.FTZ R55, R64, UR4, -R149 ;  /* 0x0000000440377c23 */ /* 0x000fe20008010895 */
[--C-:B------:R-:W-:Y:S01]  /*1b390*/  FFMA.FTZ R144, R42, UR4, -R53.reuse ;  /* 0x000000042a907c23 */ /* 0x100fe20008010835 */
[--C-:B------:R-:W-:Y:S01]  /*1b3a0*/  FFMA.FTZ R52, R40, UR4, -R53.reuse ;  /* 0x0000000428347c23 */ /* 0x100fe20008010835 */
[--C-:B------:R-:W-:Y:S01]  /*1b3b0*/  FFMA.FTZ R153, R58, UR4, -R53.reuse ;  /* 0x000000043a997c23 */ /* 0x100fe20008010835 */
[----:B------:R-:W1:Y:S01]  /*1b3c0*/  LDSM.16.MT88.4 R36, [R135] ;  /* 0x000000008724783b */ /* 0x000e620000004200 */
[----:B------:R-:W-:Y:S01]  /*1b3d0*/  FMUL.FTZ R155, R5, UR4 ;  /* 0x00000004059b7c20 */ /* 0x000fe20008410000 */
[----:B------:R-:W-:Y:S01]  /*1b3e0*/  FMUL.FTZ R154, R4, UR4 ;  /* 0x00000004049a7c20 */ /* 0x000fe20008410000 */
[--C-:B------:R-:W-:Y:S01]  /*1b3f0*/  FFMA.FTZ R56, R56, UR4, -R53.reuse ;  /* 0x0000000438387c23 */ /* 0x100fe20008010835 */
[----:B------:R-:W-:Y:S01]  /*1b400*/  MUFU.EX2 R148, R148 ;  /* 0x0000009400947308 */ /* 0x000fe20000000800 */
[----:B------:R-:W-:Y:S01]  /*1b410*/  LDSM.16.MT88.4 R20, [R3+0xc000] ;  /* 0x00c000000314783b */ /* 0x000fe20000004200 */
[--C-:B------:R-:W-:Y:S01]  /*1b420*/  FFMA.FTZ R159, R238, UR4, -R53.reuse ;  /* 0x00000004ee9f7c23 */ /* 0x100fe20008010835 */
[--C-:B------:R-:W-:Y:S01]  /*1b430*/  FFMA.FTZ R170, R240, UR4, -R53.reuse ;  /* 0x00000004f0aa7c23 */ /* 0x100fe20008010835 */
[----:B------:R-:W2:Y:S01]  /*1b440*/  MUFU.EX2 R147, R147 ;  /* 0x0000009300937308 */ /* 0x000ea20000000800 */
[----:B------:R-:W-:Y:S01]  /*1b450*/  LDSM.16.MT88.4 R64, [R156+0x4000] ;  /* 0x004000009c40783b */ /* 0x000fe20000004200 */
[--C-:B------:R-:W-:Y:S01]  /*1b460*/  FFMA.FTZ R168, R236, UR4, -R53.reuse ;  /* 0x00000004eca87c23 */ /* 0x100fe20008010835 */
[----:B------:R-:W-:Y:S01]  /*1b470*/  FFMA.FTZ R157, R234, UR4, -R53 ;  /* 0x00000004ea9d7c23 */ /* 0x000fe20008010835 */
[----:B------:R-:W-:Y:S01]  /*1b480*/  MUFU.EX2 R146, R146 ;  /* 0x0000009200927308 */ /* 0x000fe20000000800 */
[----:B------:R-:W-:Y:S01]  /*1b490*/  FFMA.FTZ R163, R188, UR4, -R149 ;  /* 0x00000004bca37c23 */ /* 0x000fe20008010895 */
[----:B------:R-:W-:Y:S01]  /*1b4a0*/  FFMA.FTZ R167, R192, UR4, -R53 ;  /* 0x00000004c0a77c23 */ /* 0x000fe20008010835 */
[--C-:B------:R-:W-:Y:S01]  /*1b4b0*/  FFMA.FTZ R188, R190, UR4, -R149.reuse ;  /* 0x00000004bebc7c23 */ /* 0x100fe20008010895 */
[----:B------:R-:W3:Y:S01]  /*1b4c0*/  MUFU.EX2 R55, R55 ;  /* 0x0000003700377308 */ /* 0x000ee20000000800 */
[----:B------:R-:W-:Y:S01]  /*1b4d0*/  FFMA.FTZ R161, R230, UR4, -R149 ;  /* 0x00000004e6a17c23 */ /* 0x000fe20008010895 */
[--C-:B------:R-:W-:Y:S01]  /*1b4e0*/  FFMA.FTZ R194, R194, UR4, -R53.reuse ;  /* 0x00000004c2c27c23 */ /* 0x100fe20008010835 */
[--C-:B------:R-:W-:Y:S01]  /*1b4f0*/  FFMA.FTZ R165, R226, UR4, -R53.reuse ;  /* 0x00000004e2a57c23 */ /* 0x100fe20008010835 */
[----:B------:R-:W-:Y:S01]  /*1b500*/  MUFU.EX2 R144, R144 ;  /* 0x0000009000907308 */ /* 0x000fe20000000800 */
[----:B------:R-:W-:Y:S01]  /*1b510*/  FFMA.FTZ R192, R228, UR4, -R53 ;  /* 0x00000004e4c07c23 */ /* 0x000fe20008010835 */
[----:B--2---:R-:W-:Y:S01]  /*1b520*/  F2FP.BF16.F32.PACK_AB R4, R147, R148 ;  /* 0x000000949304723e */ /* 0x004fe200000010ff */
[--C-:B------:R-:W-:Y:S01]  /*1b530*/  FFMA.FTZ R232, R232, UR4, -R149.reuse ;  /* 0x00000004e8e87c23 */ /* 0x100fe20008010895 */
[----:B------:R-:W2:Y:S01]  /*1b540*/  MUFU.EX2 R52, R52 ;  /* 0x0000003400347308 */ /* 0x000ea20000000800 */
[--C-:B------:R-:W-:Y:S01]  /*1b550*/  FFMA.FTZ R218, R218, UR4, -R149.reuse ;  /* 0x00000004dada7c23 */ /* 0x100fe20008010895 */
[--C-:B------:R-:W-:Y:S01]  /*1b560*/  FFMA.FTZ R169, R224, UR4, -R149.reuse ;  /* 0x00000004e0a97c23 */ /* 0x100fe20008010895 */
[----:B------:R-:W-:Y:S01]  /*1b570*/  FFMA.FTZ R171, R220, UR4, -R149 ;  /* 0x00000004dcab7c23 */ /* 0x000fe20008010895 */
[----:B------:R4:W-:Y:S01]  /*1b580*/  MUFU.EX2 R132, R56 ;  /* 0x0000003800847308 */ /* 0x0009e20000000800 */
[--C-:B------:R-:W-:Y:S01]  /*1b590*/  FFMA.FTZ R175, R214, UR4, -R53.reuse ;  /* 0x00000004d6af7c23 */ /* 0x100fe20008010835 */
[----:B---3--:R-:W-:Y:S01]  /*1b5a0*/  F2FP.BF16.F32.PACK_AB R6, R55, R146 ;  /* 0x000000923706723e */ /* 0x008fe200000010ff */
[----:B------:R-:W-:Y:S01]  /*1b5b0*/  FFMA.FTZ R173, R202, UR4, -R53 ;  /* 0x00000004caad7c23 */ /* 0x000fe20008010835 */
[----:B------:R-:W3:Y:S01]  /*1b5c0*/  MUFU.EX2 R153, R153 ;  /* 0x0000009900997308 */ /* 0x000ee20000000800 */
[----:B------:R-:W-:Y:S01]  /*1b5d0*/  FFMA.FTZ R222, R222, UR4, -R149 ;  /* 0x00000004dede7c23 */ /* 0x000fe20008010895 */
[----:B------:R-:W-:Y:S01]  /*1b5e0*/  FFMA.FTZ R216, R216, UR4, -R53 ;  /* 0x00000004d8d87c23 */ /* 0x000fe20008010835 */
[--C-:B------:R-:W-:Y:S01]  /*1b5f0*/  FFMA.FTZ R177, R184, UR4, -R149.reuse ;  /* 0x00000004b8b17c23 */ /* 0x100fe20008010895 */
[----:B------:R-:W5:Y:S01]  /*1b600*/  MUFU.EX2 R155, R155 ;  /* 0x0000009b009b7308 */ /* 0x000f620000000800 */
[----:B------:R-:W-:Y:S01]  /*1b610*/  FFMA.FTZ R179, R182, UR4, -R149 ;  /* 0x00000004b6b37c23 */ /* 0x000fe20008010895 */
[----:B--2---:R-:W-:Y:S01]  /*1b620*/  F2FP.BF16.F32.PACK_AB R5, R52, R144 ;  /* 0x000000903405723e */ /* 0x004fe200000010ff */
[--C-:B------:R-:W-:Y:S01]  /*1b630*/  FFMA.FTZ R181, R176, UR4, -R53.reuse ;  /* 0x00000004b0b57c23 */ /* 0x100fe20008010835 */
[----:B------:R-:W2:Y:S01]  /*1b640*/  MUFU.EX2 R154, R154 ;  /* 0x0000009a009a7308 */ /* 0x000ea20000000800 */
[----:B------:R-:W-:Y:S01]  /*1b650*/  FFMA.FTZ R183, R172, UR4, -R53 ;  /* 0x00000004acb77c23 */ /* 0x000fe20008010835 */
[----:B----4-:R-:W4:Y:S01]  /*1b660*/  LDSM.16.MT88.4 R56, [R3+0x10000] ;  /* 0x010000000338783b */ /* 0x010f220000004200 */
[--C-:B------:R-:W-:Y:S01]  /*1b670*/  FFMA.FTZ R186, R186, UR4, -R149.reuse ;  /* 0x00000004baba7c23 */ /* 0x100fe20008010895 */
[----:B------:R-:W-:Y:S01]  /*1b680*/  MUFU.EX2 R159, R159 ;  /* 0x0000009f009f7308 */ /* 0x000fe20000000800 */
[----:B------:R-:W-:Y:S01]  /*1b690*/  FFMA.FTZ R180, R180, UR4, -R149 ;  /* 0x00000004b4b47c23 */ /* 0x000fe20008010895 */
[----:B---3--:R-:W-:Y:S01]  /*1b6a0*/  F2FP.BF16.F32.PACK_AB R7, R153, R132 ;  /* 0x000000849907723e */ /* 0x008fe200000010ff */
[----:B------:R-:W-:Y:S01]  /*1b6b0*/  FFMA.FTZ R174, R174, UR4, -R53 ;  /* 0x00000004aeae7c23 */ /* 0x000fe20008010835 */
[----:B------:R-:W-:Y:S01]  /*1b6c0*/  MUFU.EX2 R170, R170 ;  /* 0x000000aa00aa7308 */ /* 0x000fe20000000800 */
[--C-:B------:R-:W-:Y:S01]  /*1b6d0*/  FFMA.FTZ R164, R164, UR4, -R149.reuse ;  /* 0x00000004a4a47c23 */ /* 0x100fe20008010895 */
[-C--:B-----5:R-:W-:Y:S01]  /*1b6e0*/  FMUL.FTZ R32, R88, R155.reuse ;  /* 0x0000009b58207220 */ /* 0x0a0fe20000410000 */
[-C--:B------:R-:W-:Y:S01]  /*1b6f0*/  FMUL.FTZ R33, R89, R155.reuse ;  /* 0x0000009b59217220 */ /* 0x080fe20000410000 */
[-C--:B------:R-:W-:Y:S01]  /*1b700*/  FMUL.FTZ R92, R92, R155.reuse ;  /* 0x0000009b5c5c7220 */ /* 0x080fe20000410000 */
[-C--:B------:R-:W-:Y:S01]  /*1b710*/  FMUL.FTZ R93, R93, R155.reuse ;  /* 0x0000009b5d5d7220 */ /* 0x080fe20000410000 */
[-C--:B--2---:R-:W-:Y:S01]  /*1b720*/  FMUL.FTZ R34, R90, R154.reuse ;  /* 0x0000009a5a227220 */ /* 0x084fe20000410000 */
[-C--:B------:R-:W-:Y:S01]  /*1b730*/  FMUL.FTZ R35, R91, R154.reuse ;  /* 0x0000009a5b237220 */ /* 0x080fe20000410000 */
[-C--:B------:R-:W-:Y:S01]  /*1b740*/  FMUL.FTZ R94, R94, R154.reuse ;  /* 0x0000009a5e5e7220 */ /* 0x080fe20000410000 */
[-C--:B------:R-:W-:Y:S01]  /*1b750*/  FMUL.FTZ R95, R95, R154.reuse ;  /* 0x0000009a5f5f7220 */ /* 0x080fe20000410000 */
[-C--:B------:R-:W-:Y:S01]  /*1b760*/  FMUL.FTZ R8, R128, R155.reuse ;  /* 0x0000009b80087220 */ /* 0x080fe20000410000 */
[-C--:B------:R-:W-:Y:S01]  /*1b770*/  FMUL.FTZ R9, R129, R155.reuse ;  /* 0x0000009b81097220 */ /* 0x080fe20000410000 */
[-C--:B------:R-:W-:Y:S01]  /*1b780*/  FMUL.FTZ R10, R130, R154.reuse ;  /* 0x0000009a820a7220 */ /* 0x080fe20000410000 */
[-C--:B------:R-:W-:Y:S01]  /*1b790*/  FMUL.FTZ R11, R131, R154.reuse ;  /* 0x0000009a830b7220 */ /* 0x080fe20000410000 */
[C---:B-1----:R-:W-:Y:S01]  /*1b7a0*/  HMMA.16816.F32.BF16 R32, R4.reuse, R36, R32 ;  /* 0x000000240420723c */ /* 0x042fe20000041820 */
[-C--:B------:R-:W-:Y:S01]  /*1b7b0*/  FMUL.FTZ R68, R68, R155.reuse ;  /* 0x0000009b44447220 */ /* 0x080fe20000410000 */
[-C--:B------:R-:W-:Y:S01]  /*1b7c0*/  FMUL.FTZ R69, R69, R155.reuse ;  /* 0x0000009b45457220 */ /* 0x080fe20000410000 */
[-C--:B------:R-:W-:Y:S01]  /*1b7d0*/  FMUL.FTZ R70, R70, R154.reuse ;  /* 0x0000009a46467220 */ /* 0x080fe20000410000 */
[-C--:B------:R-:W-:Y:S01]  /*1b7e0*/  FMUL.FTZ R71, R71, R154.reuse ;  /* 0x0000009a47477220 */ /* 0x080fe20000410000 */
[-C--:B------:R-:W-:Y:S01]  /*1b7f0*/  FMUL.FTZ R48, R104, R155.reuse ;  /* 0x0000009b68307220 */ /* 0x080fe20000410000 */
[-C--:B------:R-:W-:Y:S01]  /*1b800*/  FMUL.FTZ R49, R105, R155.reuse ;  /* 0x0000009b69317220 */ /* 0x080fe20000410000 */
[-C--:B------:R-:W-:Y:S01]  /*1b810*/  FMUL.FTZ R50, R106, R154.reuse ;  /* 0x0000009a6a327220 */ /* 0x080fe20000410000 */
[C---:B------:R-:W-:Y:S01]  /*1b820*/  HMMA.16816.F32.BF16 R36, R4.reuse, R38, R92 ;  /* 0x000000260424723c */ /* 0x040fe2000004185c */
[----:B------:R-:W1:Y:S01]  /*1b830*/  LDSM.16.MT88.4 R92, [R135+0x4000] ;  /* 0x00400000875c783b */ /* 0x000e620000004200 */
[-C--:B------:R-:W-:Y:S01]  /*1b840*/  FMUL.FTZ R51, R107, R154.reuse ;  /* 0x0000009a6b337220 */ /* 0x080fe20000410000 */
[-C--:B------:R-:W-:Y:S01]  /*1b850*/  FMUL.FTZ R108, R108, R155.reuse ;  /* 0x0000009b6c6c7220 */ /* 0x080fe20000410000 */
[-C--:B------:R-:W-:Y:S01]  /*1b860*/  FMUL.FTZ R109, R109, R155.reuse ;  /* 0x0000009b6d6d7220 */ /* 0x080fe20000410000 */
[-C--:B------:R-:W-:Y:S01]  /*1b870*/  FMUL.FTZ R110, R110, R154.reuse ;  /* 0x0000009a6e6e7220 */ /* 0x080fe20000410000 */
[-C--:B------:R-:W-:Y:S01]  /*1b880*/  FMUL.FTZ R111, R111, R154.reuse ;  /* 0x0000009a6f6f7220 */ /* 0x080fe20000410000 */
[-C--:B------:R-:W-:Y:S01]  /*1b890*/  FMUL.FTZ R16, R72, R155.reuse ;  /* 0x0000009b48107220 */ /* 0x080fe20000410000 */
[C---:B------:R-:W-:Y:S01]  /*1b8a0*/  HMMA.16816.F32.BF16 R8, R4.reuse, R12, R8 ;  /* 0x0000000c0408723c */ /* 0x040fe20000041808 */
        /* <DEDUP_REMOVED lines=8> */
[----:B------:R-:W2:Y:S01]  /*1b930*/  LDSM.16.MT88.4 R68, [R152+0x10800] ;  /* 0x010800009844783b */ /* 0x000ea20000004200 */
[-C--:B------:R-:W-:Y:S01]  /*1b940*/  FMUL.FTZ R40, R96, R155.reuse ;  /* 0x0000009b60287220 */ /* 0x080fe20000410000 */
[-C--:B------:R-:W-:Y:S01]  /*1b950*/  FMUL.FTZ R41, R97, R155.reuse ;  /* 0x0000009b61297220 */ /* 0x080fe20000410000 */
[-C--:B------:R-:W-:Y:S01]  /*1b960*/  FMUL.FTZ R42, R98, R154.reuse ;  /* 0x0000009a622a7220 */ /* 0x080fe20000410000 */
[----:B------:R-:W3:Y:S01]  /*1b970*/  LDSM.16.MT88.4 R72, [R135+0x800] ;  /* 0x000800008748783b */ /* 0x000ee20000004200 */
[-C--:B------:R-:W-:Y:S01]  /*1b980*/  FMUL.FTZ R43, R99, R154.reuse ;  /* 0x0000009a632b7220 */ /* 0x080fe20000410000 */
[-C--:B------:R-:W-:Y:S01]  /*1b990*/  FMUL.FTZ R60, R112, R155.reuse ;  /* 0x0000009b703c7220 */ /* 0x080fe20000410000 */
[C---:B----4-:R-:W-:Y:S01]  /*1b9a0*/  HMMA.16816.F32.BF16 R48, R4.reuse, R56, R48 ;  /* 0x000000380430723c */ /* 0x050fe20000041830 */
        /* <DEDUP_REMOVED lines=16> */
[C---:B------:R-:W-:Y:S01]  /*1bab0*/  HMMA.16816.F32.BF16 R16, R4.reuse, R20, R16 ;  /* 0x000000140410723c */ /* 0x040fe20000041810 */
[----:B------:R-:W-:Y:S01]  /*1bac0*/  MUFU.EX2 R115, R115 ;  /* 0x0000007300737308 */ /* 0x000fe20000000800 */
[-C--:B------:R-:W-:Y:S01]  /*1bad0*/  FMUL.FTZ R24, R80, R155.reuse ;  /* 0x0000009b50187220 */ /* 0x080fe20000410000 */
[-C--:B------:R-:W-:Y:S01]  /*1bae0*/  FMUL.FTZ R25, R81, R155.reuse ;  /* 0x0000009b51197220 */ /* 0x080fe20000410000 */
[-C--:B------:R-:W-:Y:S01]  /*1baf0*/  FMUL.FTZ R26, R82, R154.reuse ;  /* 0x0000009a521a7220 */ /* 0x080fe20000410000 */
[----:B------:R-:W4:Y:S01]  /*1bb00*/  MUFU.EX2 R110, R110 ;  /* 0x0000006e006e7308 */ /* 0x000f220000000800 */
[-C--:B------:R-:W-:Y:S01]  /*1bb10*/  FMUL.FTZ R27, R83, R154.reuse ;  /* 0x0000009a531b7220 */ /* 0x080fe20000410000 */
[-C--:B------:R-:W-:Y:S01]  /*1bb20*/  FMUL.FTZ R84, R84, R155.reuse ;  /* 0x0000009b54547220 */ /* 0x080fe20000410000 */
[C---:B------:R-:W-:Y:S01]  /*1bb30*/  HMMA.16816.F32.BF16 R20, R4.reuse, R22, R76 ;  /* 0x000000160414723c */ /* 0x040fe2000004184c */
[----:B------:R-:W5:Y:S01]  /*1bb40*/  LDSM.16.MT88.4 R76, [R156+0x800] ;  /* 0x000800009c4c783b */ /* 0x000f620000004200 */
[----:B------:R-:W-:Y:S01]  /*1bb50*/  MUFU.EX2 R111, R111 ;  /* 0x0000006f006f7308 */ /* 0x000fe20000000800 */
[-C--:B------:R-:W-:Y:S01]  /*1bb60*/  FMUL.FTZ R85, R85, R155.reuse ;  /* 0x0000009b55557220 */ /* 0x080fe20000410000 */
[-C--:B------:R-:W-:Y:S01]  /*1bb70*/  FMUL.FTZ R86, R86, R154.reuse ;  /* 0x0000009a56567220 */ /* 0x080fe20000410000 */
[-C--:B------:R-:W-:Y:S01]  /*1bb80*/  FMUL.FTZ R87, R87, R154.reuse ;  /* 0x0000009a57577220 */ /* 0x080fe20000410000 */
[----:B------:R-:W-:Y:S01]  /*1bb90*/  MUFU.EX2 R108, R108 ;  /* 0x0000006c006c7308 */ /* 0x000fe20000000800 */
[-C--:B------:R-:W-:Y:S01]  /*1bba0*/  FMUL.FTZ R116, R116, R155.reuse ;  /* 0x0000009b74747220 */ /* 0x080fe20000410000 */
[C---:B------:R-:W-:Y:S01]  /*1bbb0*/  HMMA.16816.F32.BF16 R40, R4.reuse, R44, R40 ;  /* 0x0000002c0428723c */ /* 0x040fe20000041828 */
[-C--:B------:R-:W-:Y:S01]  /*1bbc0*/  FMUL.FTZ R117, R117, R155.reuse ;  /* 0x0000009b75757220 */ /* 0x080fe20000410000 */
[----:B------:R-:W-:Y:S01]  /*1bbd0*/  MUFU.EX2 R114, R114 ;  /* 0x0000007200727308 */ /* 0x000fe20000000800 */
[-C--:B------:R-:W-:Y:S01]  /*1bbe0*/  FMUL.FTZ R118, R118, R154.reuse ;  /* 0x0000009a76767220 */ /* 0x080fe20000410000 */
[-C--:B------:R-:W-:Y:S01]  /*1bbf0*/  FMUL.FTZ R119, R119, R154.reuse ;  /* 0x0000009a77777220 */ /* 0x080fe20000410000 */
[-C--:B------:R-:W-:Y:S01]  /*1bc00*/  FMUL.FTZ R80, R124, R155.reuse ;  /* 0x0000009b7c507220 */ /* 0x080fe20000410000 */
[----:B------:R-:W2:Y:S01]  /*1bc10*/  MUFU.EX2 R113, R113 ;  /* 0x0000007100717308 */ /* 0x000ea20000000800 */
[-C--:B------:R-:W-:Y:S01]  /*1bc20*/  FMUL.FTZ R81, R125, R155.reuse ;  /* 0x0000009b7d517220 */ /* 0x080fe20000410000 */
[C---:B------:R-:W-:Y:S01]  /*1bc30*/  HMMA.16816.F32.BF16 R44, R4.reuse, R46, R100 ;  /* 0x0000002e042c723c */ /* 0x040fe20000041864 */
[-C--:B------:R-:W-:Y:S01]  /*1bc40*/  FMUL.FTZ R82, R126, R154.reuse ;  /* 0x0000009a7e527220 */ /* 0x080fe20000410000 */
[----:B------:R-:W-:Y:S01]  /*1bc50*/  MUFU.EX2 R112, R112 ;  /* 0x0000007000707308 */ /* 0x000fe20000000800 */
[-C--:B------:R-:W-:Y:S01]  /*1bc60*/  FMUL.FTZ R83, R127, R154.reuse ;  /* 0x0000009a7f537220 */ /* 0x080fe20000410000 */
[-C--:B------:R-:W-:Y:S01]  /*1bc70*/  FMUL.FTZ R120, R120, R155.reuse ;  /* 0x0000009b78787220 */ /* 0x080fe20000410000 */
[-C--:B------:R-:W-:Y:S01]  /*1bc80*/  FMUL.FTZ R121, R121, R155.reuse ;  /* 0x0000009b79797220 */ /* 0x080fe20000410000 */
[----:B------:R-:W3:Y:S01]  /*1bc90*/  MUFU.EX2 R109, R109 ;  /* 0x0000006d006d7308 */ /* 0x000ee20000000800 */
[-C--:B------:R-:W-:Y:S01]  /*1bca0*/  FMUL.FTZ R122, R122, R154.reuse ;  /* 0x0000009a7a7a7220 */ /* 0x080fe20000410000 */
[-C--:B------:R-:W-:Y:S01]  /*1bcb0*/  FMUL.FTZ R123, R123, R154.reuse ;  /* 0x0000009a7b7b7220 */ /* 0x080fe20000410000 */
[----:B------:R-:W5:Y:S01]  /*1bcc0*/  LDSM.16.MT88.4 R88, [R156+0x4800] ;  /* 0x004800009c58783b */ /* 0x000f620000004200 */
[C---:B------:R-:W-:Y:S01]  /*1bcd0*/  HMMA.16816.F32.BF16 R24, R4.reuse, R28, R24 ;  /* 0x0000001c0418723c */ /* 0x040fe20000041818 */
[----:B------:R-:W-:Y:S01]  /*1bce0*/  MUFU.EX2 R168, R168 ;  /* 0x000000a800a87308 */ /* 0x000fe20000000800 */
[--C-:B------:R-:W-:Y:S01]  /*1bcf0*/  FFMA.FTZ R185, R166, UR4, -R149.reuse ;  /* 0x00000004a6b97c23 */ /* 0x100fe20008010895 */
[----:B------:R-:W5:Y:S01]  /*1bd00*/  LDSM.16.MT88.4 R100, [R152+0xc800] ;  /* 0x00c800009864783b */ /* 0x000f620000004200 */
[----:B------:R-:W-:Y:S01]  /*1bd10*/  FFMA.FTZ R187, R162, UR4, -R149 ;  /* 0x00000004a2bb7c23 */ /* 0x000fe20008010895 */
[----:B------:R-:W-:Y:S01]  /*1bd20*/  MUFU.EX2 R157, R157 ;  /* 0x0000009d009d7308 */ /* 0x000fe20000000800 */
[--C-:B------:R-:W-:Y:S01]  /*1bd30*/  FFMA.FTZ R189, R158, UR4, -R53.reuse ;  /* 0x000000049ebd7c23 */ /* 0x100fe20008010835 */
[----:B------:R-:W-:Y:S01]  /*1bd40*/  LDSM.16.MT88.4 R96, [R3+0xc800] ;  /* 0x00c800000360783b */ /* 0x000fe20000004200 */
[C---:B------:R-:W-:Y:S01]  /*1bd50*/  HMMA.16816.F32.BF16 R60, R4.reuse, R64, R60 ;  /* 0x00000040043c723c */ /* 0x040fe2000004183c */
[----:B------:R-:W-:Y:S01]  /*1bd60*/  MUFU.EX2 R163, R163 ;  /* 0x000000a300a37308 */ /* 0x000fe20000000800 */
[----:B------:R-:W-:Y:S01]  /*1bd70*/  FFMA.FTZ R136, R136, UR4, -R53 ;  /* 0x0000000488887c23 */ /* 0x000fe20008010835 */
[----:B------:R-:W-:Y:S01]  /*1bd80*/  LDSM.16.MT88.4 R104, [R156+0x5800] ;  /* 0x005800009c68783b */ /* 0x000fe20000004200 */
[--C-:B------:R-:W-:Y:S01]  /*1bd90*/  FFMA.FTZ R160, R160, UR4, -R149.reuse ;  /* 0x00000004a0a07c23 */ /* 0x100fe20008010895 */
[----:B------:R-:W-:Y:S01]  /*1bda0*/  MUFU.EX2 R190, R232 ;  /* 0x000000e800be7308 */ /* 0x000fe20000000800 */
[----:B------:R-:W-:Y:S01]  /*1bdb0*/  FFMA.FTZ R142, R142, UR4, -R149 ;  /* 0x000000048e8e7c23 */ /* 0x000fe20008010895 */
[--C-:B------:R-:W-:Y:S01]  /*1bdc0*/  FFMA.FTZ R2, R2, UR4, -R53.reuse ;  /* 0x0000000402027c23 */ /* 0x100fe20008010835 */
[C---:B------:R-:W-:Y:S01]  /*1bdd0*/  HMMA.16816.F32.BF16 R28, R4.reuse, R30, R84 ;  /* 0x0000001e041c723c */ /* 0x040fe20000041854 */
[----:B------:R-:W-:Y:S01]  /*1bde0*/  LDSM.16.MT88.4 R84, [R3+0x10800] ;  /* 0x010800000354783b */ /* 0x000fe20000004200 */
[----:B------:R-:W-:Y:S01]  /*1bdf0*/  MUFU.EX2 R188, R188 ;  /* 0x000000bc00bc7308 */ /* 0x000fe20000000800 */
[--C-:B------:R-:W-:Y:S01]  /*1be00*/  FFMA.FTZ R134, R134, UR4, -R53.reuse ;  /* 0x0000000486867c23 */ /* 0x100fe20008010835 */
[----:B------:R-:W-:Y:S01]  /*1be10*/  FFMA.FTZ R143, R143, UR4, -R53 ;  /* 0x000000048f8f7c23 */ /* 0x000fe20008010835 */
[----:B------:R-:W-:Y:S01]  /*1be20*/  FFMA.FTZ R148, R221, R155, R148 ;  /* 0x0000009bdd947223 */ /* 0x000fe20000010094 */
[----:B------:R-:W-:Y:S01]  /*1be30*/  MUFU.EX2 R161, R161 ;  /* 0x000000a100a17308 */ /* 0x000fe20000000800 */
[----:B------:R-:W-:Y:S01]  /*1be40*/  FFMA.FTZ R219, R219, R154, R144 ;  /* 0x0000009adbdb7223 */ /* 0x000fe20000010090 */
[C---:B------:R-:W-:Y:S01]  /*1be50*/  HMMA.16816.F32.BF16 R64, R4.reuse, R66, R116 ;  /* 0x000000420440723c */ /* 0x040fe20000041874 */
[--C-:B------:R-:W-:Y:S01]  /*1be60*/  FFMA.FTZ R119, R242, UR4, -R149.reuse ;  /* 0x00000004f2777c23 */ /* 0x100fe20008010895 */
[--C-:B------:R-:W-:Y:S01]  /*1be70*/  FFMA.FTZ R116, R246, UR4, -R149.reuse ;  /* 0x00000004f6747c23 */ /* 0x100fe20008010895 */
[--C-:B------:R-:W-:Y:S01]  /*1be80*/  FFMA.FTZ R118, R248, UR4, -R149.reuse ;  /* 0x00000004f8767c23 */ /* 0x100fe20008010895 */
[----:B------:R-:W-:Y:S01]  /*1be90*/  FFMA.FTZ R117, R244, UR4, -R149 ;  /* 0x00000004f4757c23 */ /* 0x000fe20008010895 */
[----:B------:R-:W-:Y:S01]  /*1bea0*/  MUFU.EX2 R194, R194 ;  /* 0x000000c200c27308 */ /* 0x000fe20000000800 */
[----:B------:R-:W-:Y:S01]  /*1beb0*/  FADD.FTZ R147, R147, R148 ;  /* 0x0000009493937221 */ /* 0x000fe20000010000 */
[----:B------:R-:W-:Y:S01]  /*1bec0*/  FADD.FTZ R219, R52, R219 ;  /* 0x000000db34db7221 */ /* 0x000fe20000010000 */
[C---:B-1----:R-:W-:Y:S01]  /*1bed0*/  HMMA.16816.F32.BF16 R80, R4.reuse, R92, R80 ;  /* 0x0000005c0450723c */ /* 0x042fe20000041850 */
[----:B----4-:R-:W-:Y:S01]  /*1bee0*/  F2FP.BF16.F32.PACK_AB R92, R110, R115 ;  /* 0x000000736e5c723e */ /* 0x010fe200000010ff */
[----:B------:R-:W-:Y:S01]  /*1bef0*/  MUFU.EX2 R119, R119 ;  /* 0x0000007700777308 */ /* 0x000fe20000000800 */
[----:B--2---:R-:W-:Y:S01]  /*1bf00*/  F2FP.BF16.F32.PACK_AB R93, R113, R114 ;  /* 0x00000072715d723e */ /* 0x004fe200000010ff */
[----:B------:R-:W-:Y:S01]  /*1bf10*/  FADD.FTZ R146, R146, R147 ;  /* 0x0000009392927221 */ /* 0x000fe20000010000 */
[----:B------:R-:W-:Y:S01]  /*1bf20*/  FADD.FTZ R132, R132, R219 ;  /* 0x000000db84847221 */ /* 0x000fe20000010000 */
[----:B------:R-:W1:Y:S02]  /*1bf30*/  MUFU.EX2 R116, R116 ;  /* 0x0000007400747308 */ /* 0x000e640000000800 */
[----:B------:R-:W-:Y:S01]  /*1bf40*/  HMMA.16816.F32.BF16 R4, R4, R94, R120 ;  /* 0x0000005e0404723c */ /* 0x000fe20000041878 */
[----:B------:R-:W-:Y:S01]  /*1bf50*/  F2FP.BF16.F32.PACK_AB R94, R108, R111 ;  /* 0x0000006f6c5e723e */ /* 0x000fe200000010ff */
[----:B------:R-:W-:Y:S01]  /*1bf60*/  MUFU.EX2 R118, R118 ;  /* 0x0000007600767308 */ /* 0x000fe20000000800 */
[----:B---3--:R-:W-:Y:S01]  /*1bf70*/  F2FP.BF16.F32.PACK_AB R95, R109, R112 ;  /* 0x000000706d5f723e */ /* 0x008fe200000010ff */
[----:B------:R-:W-:Y:S01]  /*1bf80*/  FFMA.FTZ R120, R178, UR4, -R53 ;  /* 0x00000004b2787c23 */ /* 0x000fe20008010835 */
[----:B------:R-:W-:Y:S01]  /*1bf90*/  FADD.FTZ R146, R55, R146 ;  /* 0x0000009237927221 */ /* 0x000fe20000010000 */
[----:B------:R-:W2:Y:S01]  /*1bfa0*/  MUFU.EX2 R117, R117 ;  /* 0x0000007500757308 */ /* 0x000ea20000000800 */
[----:B------:R-:W-:Y:S01]  /*1bfb0*/  FADD.FTZ R153, R153, R132 ;  /* 0x0000008499997221 */ /* 0x000fe20000010000 */
[----:B------:R-:W-:Y:S01]  /*1bfc0*/  MOV R132, R151 ;  /* 0x0000009700847202 */ /* 0x000fe20000000f00 */
[----:B------:R-:W-:Y:S01]  /*1bfd0*/  FADD.FTZ R115, R115, R146 ;  /* 0x0000009273737221 */ /* 0x000fe20000010000 */
[----:B------:R-:W-:Y:S01]  /*1bfe0*/  HMMA.16816.F32.BF16 R40, R92, R68, R40 ;  /* 0x000000445c28723c */ /* 0x000fe20000041828 */
[----:B------:R-:W3:Y:S01]  /*1bff0*/  MUFU.EX2 R167, R167 ;  /* 0x000000a700a77308 */ /* 0x000ee20000000800 */
[----:B------:R-:W-:Y:S01]  /*1c000*/  FADD.FTZ R114, R114, R153 ;  /* 0x0000009972727221 */ /* 0x000fe20000010000 */
[----:B------:R-:W-:-:S02]  /*1c010*/  FADD.FTZ R110, R110, R115 ;  /* 0x000000736e6e7221 */ /* 0x000fc40000010000 */
[----:B------:R-:W-:Y:S01]  /*1c020*/  MUFU.EX2 R165, R165 ;  /* 0x000000a500a57308 */ /* 0x000fe20000000800 */
[----:B------:R-:W-:Y:S01]  /*1c030*/  FADD.FTZ R113, R113, R114 ;  /* 0x0000007271717221 */ /* 0x000fe20000010000 */
[----:B------:R-:W-:Y:S01]  /*1c040*/  FADD.FTZ R111, R111, R110 ;  /* 0x0000006e6f6f7221 */ /* 0x000fe20000010000 */
[C---:B------:R-:W-:Y:S01]  /*1c050*/  HMMA.16816.F32.BF16 R44, R92.reuse, R70, R44 ;  /* 0x000000465c2c723c */ /* 0x040fe2000004182c */
[----:B------:R-:W4:Y:S01]  /*1c060*/  LDSM.16.MT88.4 R68, [R135+0x4800] ;  /* 0x004800008744783b */ /* 0x000f220000004200 */
[----:B------:R-:W3:Y:S01]  /*1c070*/  MUFU.EX2 R192, R192 ;  /* 0x000000c000c07308 */ /* 0x000ee20000000800 */
[----:B------:R-:W-:Y:S01]  /*1c080*/  FADD.FTZ R112, R112, R113 ;  /* 0x0000007170707221 */ /* 0x000fe20000010000 */
[----:B------:R-:W-:Y:S02]  /*1c090*/  FADD.FTZ R108, R108, R111 ;  /* 0x0000006f6c6c7221 */ /* 0x000fe40000010000 */
[----:B------:R-:W-:Y:S01]  /*1c0a0*/  MUFU.EX2 R218, R218 ;  /* 0x000000da00da7308 */ /* 0x000fe20000000800 */
[----:B------:R-:W-:Y:S01]  /*1c0b0*/  FADD.FTZ R112, R109, R112 ;  /* 0x000000706d707221 */ /* 0x000fe20000010000 */
[C---:B------:R-:W-:Y:S02]  /*1c0c0*/  HMMA.16816.F32.BF16 R32, R92.reuse, R72, R32 ;  /* 0x000000485c20723c */ /* 0x040fe40000041820 */
[----:B------:R-:W3:Y:S04]  /*1c0d0*/  MUFU.EX2 R169, R169 ;  /* 0x000000a900a97308 */ /* 0x000ee80000000800 */
[----:B------:R-:W-:Y:S02]  /*1c0e0*/  MUFU.EX2 R220, R222 ;  /* 0x000000de00dc7308 */ /* 0x000fe40000000800 */
[C---:B------:R-:W-:Y:S01]  /*1c0f0*/  HMMA.16816.F32.BF16 R36, R92.reuse, R74, R36 ;  /* 0x0000004a5c24723c */ /* 0x040fe20000041824 */
[----:B------:R-:W3:Y:S01]  /*1c100*/  LDSM.16.MT88.4 R72, [R152+0xd000] ;  /* 0x00d000009848783b */ /* 0x000ee20000004200 */
        /* <DEDUP_REMOVED lines=8> */
[----:B------:R-:W-:Y:S02]  /*1c190*/  MUFU.EX2 R179, R179 ;  /* 0x000000b300b37308 */ /* 0x000fe40000000800 */
[C---:B------:R-:W-:Y:S02]  /*1c1a0*/  HMMA.16816.F32.BF16 R60, R92.reuse, R88, R60 ;  /* 0x000000585c3c723c */ /* 0x040fe4000004183c */
[----:B------:R-:W-:Y:S04]  /*1c1b0*/  MUFU.EX2 R178, R180 ;  /* 0x000000b400b27308 */ /* 0x000fe80000000800 */
[----:B------:R1:W-:Y:S02]  /*1c1c0*/  MUFU.EX2 R176, R120 ;  /* 0x0000007800b07308 */ /* 0x0003e40000000800 */
[C---:B------:R-:W-:Y:S01]  /*1c1d0*/  HMMA.16816.F32.BF16 R64, R92.reuse, R90, R64 ;  /* 0x0000005a5c40723c */ /* 0x040fe20000041840 */
[----:B------:R-:W5:Y:S01]  /*1c1e0*/  LDSM.16.MT88.4 R88, [R156+0x1000] ;  /* 0x001000009c58783b */ /* 0x000f620000004200 */
[----:B------:R-:W-:Y:S04]  /*1c1f0*/  MUFU.EX2 R181, R181 ;  /* 0x000000b500b57308 */ /* 0x000fe80000000800 */
[----:B------:R-:W-:Y:S02]  /*1c200*/  MUFU.EX2 R172, R174 ;  /* 0x000000ae00ac7308 */ /* 0x000fe40000000800 */
[----:B------:R-:W-:Y:S02]  /*1c210*/  HMMA.16816.F32.BF16 R8, R92, R100, R8 ;  /* 0x000000645c08723c */ /* 0x000fe40000041808 */
[----:B------:R-:W-:Y:S01]  /*1c220*/  MUFU.EX2 R183, R183 ;  /* 0x000000b700b77308 */ /* 0x000fe20000000800 */
[--C-:B-1----:R-:W-:Y:S01]  /*1c230*/  FFMA.FTZ R120, R139, UR4, -R53.reuse ;  /* 0x000000048b787c23 */ /* 0x102fe20008010835 */
[----:B------:R-:W-:-:S02]  /*1c240*/  FFMA.FTZ R139, R138, UR4, -R53 ;  /* 0x000000048a8b7c23 */ /* 0x000fc40008010835 */
[----:B------:R-:W-:Y:S02]  /*1c250*/  MUFU.EX2 R164, R164 ;  /* 0x000000a400a47308 */ /* 0x000fe40000000800 */
[C---:B------:R-:W-:Y:S01]  /*1c260*/  HMMA.16816.F32.BF16 R12, R92.reuse, R102, R12 ;  /* 0x000000665c0c723c */ /* 0x040fe2000004180c */
[----:B------:R-:W1:Y:S01]  /*1c270*/  LDSM.16.MT88.4 R100, [R3+0x11000] ;  /* 0x011000000364783b */ /* 0x000e620000004200 */
[----:B------:R-:W-:Y:S04]  /*1c280*/  MUFU.EX2 R185, R185 ;  /* 0x000000b900b97308 */ /* 0x000fe80000000800 */
[----:B------:R-:W-:Y:S02]  /*1c290*/  MUFU.EX2 R187, R187 ;  /* 0x000000bb00bb7308 */ /* 0x000fe40000000800 */
[C---:B----4-:R-:W-:Y:S01]  /*1c2a0*/  HMMA.16816.F32.BF16 R80, R92.reuse, R68, R80 ;  /* 0x000000445c50723c */ /* 0x050fe20000041850 */
[----:B------:R-:W-:Y:S01]  /*1c2b0*/  F2FP.BF16.F32.PACK_AB R68, R116, R119 ;  /* 0x000000777444723e */ /* 0x000fe200000010ff */
[----:B------:R-:W-:Y:S01]  /*1c2c0*/  MUFU.EX2 R158, R160 ;  /* 0x000000a0009e7308 */ /* 0x000fe20000000800 */
[----:B------:R-:W-:Y:S01]  /*1c2d0*/  F2FP.BF16.F32.PACK_AB R69, R170, R159 ;  /* 0x0000009faa45723e */ /* 0x000fe200000010ff */
[----:B------:R-:W-:Y:S01]  /*1c2e0*/  FADD.FTZ R119, R119, R108 ;  /* 0x0000006c77777221 */ /* 0x000fe20000010000 */
[----:B------:R-:W-:Y:S01]  /*1c2f0*/  FADD.FTZ R159, R159, R112 ;  /* 0x000000709f9f7221 */ /* 0x000fe20000010000 */
[----:B------:R-:W-:Y:S02]  /*1c300*/  MUFU.EX2 R189, R189 ;  /* 0x000000bd00bd7308 */ /* 0x000fe40000000800 */
[C---:B------:R-:W-:Y:S01]  /*1c310*/  HMMA.16816.F32.BF16 R4, R92.reuse, R70, R4 ;  /* 0x000000465c04723c */ /* 0x040fe20000041804 */
[----:B--2---:R-:W-:Y:S01]  /*1c320*/  F2FP.BF16.F32.PACK_AB R70, R117, R118 ;  /* 0x000000767546723e */ /* 0x004fe200000010ff */
[----:B------:R-:W-:Y:S01]  /*1c330*/  MUFU.EX2 R136, R136 ;  /* 0x0000008800887308 */ /* 0x000fe20000000800 */
[----:B------:R-:W-:Y:S01]  /*1c340*/  F2FP.BF16.F32.PACK_AB R71, R157, R168 ;  /* 0x000000a89d47723e */ /* 0x000fe200000010ff */
[----:B------:R-:W-:Y:S01]  /*1c350*/  FADD.FTZ R119, R116, R119 ;  /* 0x0000007774777221 */ /* 0x000fe20000010000 */
[----:B------:R-:W-:Y:S01]  /*1c360*/  FADD.FTZ R159, R170, R159 ;  /* 0x0000009faa9f7221 */ /* 0x000fe20000010000 */
[----:B------:R-:W-:Y:S02]  /*1c370*/  MUFU.EX2 R138, R120 ;  /* 0x00000078008a7308 */ /* 0x000fe40000000800 */
[----:B------:R-:W-:Y:S01]  /*1c380*/  HMMA.16816.F32.BF16 R48, R92, R84, R48 ;  /* 0x000000545c30723c */ /* 0x000fe20000041830 */
[----:B------:R-:W-:Y:S01]  /*1c390*/  FADD.FTZ R118, R118, R119 ;  /* 0x0000007776767221 */ /* 0x000fe20000010000 */
[----:B------:R-:W-:Y:S01]  /*1c3a0*/  MUFU.EX2 R139, R139 ;  /* 0x0000008b008b7308 */ /* 0x000fe20000000800 */
[----:B------:R-:W-:-:S02]  /*1c3b0*/  FADD.FTZ R168, R168, R159 ;  /* 0x0000009fa8a87221 */ /* 0x000fc40000010000 */
[----:B------:R-:W-:Y:S01]  /*1c3c0*/  FADD.FTZ R118, R117, R118 ;  /* 0x0000007675767221 */ /* 0x000fe20000010000 */
[----:B------:R-:W-:Y:S01]  /*1c3d0*/  MUFU.EX2 R142, R142 ;  /* 0x0000008e008e7308 */ /* 0x000fe20000000800 */
[----:B------:R-:W-:Y:S01]  /*1c3e0*/  FADD.FTZ R157, R157, R168 ;  /* 0x000000a89d9d7221 */ /* 0x000fe20000010000 */
[C---:B------:R-:W-:Y:S01]  /*1c3f0*/  HMMA.16816.F32.BF16 R56, R92.reuse, R86, R56 ;  /* 0x000000565c38723c */ /* 0x040fe20000041838 */
[----:B------:R-:W2:Y:S01]  /*1c400*/  LDSM.16.MT88.4 R84, [R135+0x1000] ;  /* 0x001000008754783b */ /* 0x000ea20000004200 */
[----:B------:R-:W-:Y:S04]  /*1c410*/  MUFU.EX2 R2, R2 ;  /* 0x0000000200027308 */ /* 0x000fe80000000800 */
[----:B------:R-:W-:Y:S02]  /*1c420*/  MUFU.EX2 R134, R134 ;  /* 0x0000008600867308 */ /* 0x000fe40000000800 */
[C---:B------:R-:W-:Y:S08]  /*1c430*/  HMMA.16816.F32.BF16 R16, R92.reuse, R96, R16 ;  /* 0x000000605c10723c */ /* 0x040ff00000041810 */
[----:B------:R-:W-:Y:S01]  /*1c440*/  HMMA.16816.F32.BF16 R20, R92, R98, R20 ;  /* 0x000000625c14723c */ /* 0x000fe20000041814 */
[----:B------:R-:W4:Y:S04]  /*1c450*/  LDSM.16.MT88.4 R96, [R3+0xd000] ;  /* 0x00d000000360783b */ /* 0x000f280000004200 */
[----:B------:R-:W4:Y:S03]  /*1c460*/  LDSM.16.MT88.4 R92, [R156+0x5000] ;  /* 0x005000009c5c783b */ /* 0x000f260000004200 */
[C---:B---3--:R-:W-:Y:S08]  /*1c470*/  HMMA.16816.F32.BF16 R8, R68.reuse, R72, R8 ;  /* 0x000000484408723c */ /* 0x048ff00000041808 */
[C---:B------:R-:W-:Y:S01]  /*1c480*/  HMMA.16816.F32.BF16 R12, R68.reuse, R74, R12 ;  /* 0x0000004a440c723c */ /* 0x040fe2000004180c */
[----:B------:R-:W3:Y:S07]  /*1c490*/  LDSM.16.MT88.4 R72, [R135+0x5000] ;  /* 0x005000008748783b */ /* 0x000eee0000004200 */
        /* <DEDUP_REMOVED lines=9> */
[C---:B--2---:R-:W-:Y:S08]  /*1c530*/  HMMA.16816.F32.BF16 R32, R68.reuse, R84, R32 ;  /* 0x000000544420723c */ /* 0x044ff00000041820 */
[C---:B------:R-:W-:Y:S01]  /*1c540*/  HMMA.16816.F32.BF16 R36, R68.reuse, R86, R36 ;  /* 0x000000564424723c */ /* 0x040fe20000041824 */
[----:B------:R-:W2:Y:S07]  /*1c550*/  LDSM.16.MT88.4 R84, [R135+0x1800] ;  /* 0x001800008754783b */ /* 0x000eae0000004200 */
[C---:B----4-:R-:W-:Y:S08]  /*1c560*/  HMMA.16816.F32.BF16 R16, R68.reuse, R96, R16 ;  /* 0x000000604410723c */ /* 0x050ff00000041810 */
[C---:B------:R-:W-:Y:S01]  /*1c570*/  HMMA.16816.F32.BF16 R20, R68.reuse, R98, R20 ;  /* 0x000000624414723c */ /* 0x040fe20000041814 */
[----:B------:R-:W4:Y:S07]  /*1c580*/  LDSM.16.MT88.4 R96, [R3+0xd800] ;  /* 0x00d800000360783b */ /* 0x000f2e0000004200 */
[C---:B------:R-:W-:Y:S08]  /*1c590*/  HMMA.16816.F32.BF16 R60, R68.reuse, R92, R60 ;  /* 0x0000005c443c723c */ /* 0x040ff0000004183c */
[C---:B------:R-:W-:Y:S01]  /*1c5a0*/  HMMA.16816.F32.BF16 R64, R68.reuse, R94, R64 ;  /* 0x0000005e4440723c */ /* 0x040fe20000041840 */
[----:B------:R-:W4:Y:S07]  /*1c5b0*/  LDSM.16.MT88.4 R92, [R3+0x11800] ;  /* 0x01180000035c783b */ /* 0x000f2e0000004200 */
[C---:B---3--:R-:W-:Y:S08]  /*1c5c0*/  HMMA.16816.F32.BF16 R80, R68.reuse, R72, R80 ;  /* 0x000000484450723c */ /* 0x048ff00000041850 */
[----:B------:R-:W-:Y:S01]  /*1c5d0*/  HMMA.16816.F32.BF16 R4, R68, R74, R4 ;  /* 0x0000004a4404723c */ /* 0x000fe20000041804 */
[----:B------:R-:W-:Y:S01]  /*1c5e0*/  F2FP.BF16.F32.PACK_AB R68, R190, R163 ;  /* 0x000000a3be44723e */ /* 0x000fe200000010ff */
[----:B------:R-:W3:Y:S01]  /*1c5f0*/  LDSM.16.MT88.4 R72, [R135+0x5800] ;  /* 0x005800008748783b */ /* 0x000ee20000004200 */
        /* <DEDUP_REMOVED lines=8> */
[----:B-----5:R-:W-:Y:S01]  /*1c680*/  HMMA.16816.F32.BF16 R40, R68, R76, R40 ;  /* 0x0000004c4428723c */ /* 0x020fe20000041828 */
[----:B------:R-:W-:Y:S01]  /*1c690*/  FADD.FTZ R165, R165, R194 ;  /* 0x000000c2a5a57221 */ /* 0x000fe20000010000 */
[----:B------:R-:W-:-:S03]  /*1c6a0*/  FADD.FTZ R161, R161, R188 ;  /* 0x000000bca1a17221 */ /* 0x000fc60000010000 */
[----:B------:R-:W-:-:S03]  /*1c6b0*/  FADD.FTZ R192, R192, R165 ;  /* 0x000000a5c0c07221 */ /* 0x000fc60000010000 */
[C---:B------:R-:W-:Y:S01]  /*1c6c0*/  HMMA.16816.F32.BF16 R44, R68.reuse, R78, R44 ;  /* 0x0000004e442c723c */ /* 0x040fe2000004182c */
[----:B------:R-:W5:Y:S07]  /*1c6d0*/  LDSM.16.MT88.4 R76, [R152+0x12000] ;  /* 0x01200000984c783b */ /* 0x000f6e0000004200 */
[C---:B------:R-:W-:Y:S08]  /*1c6e0*/  HMMA.16816.F32.BF16 R24, R68.reuse, R88, R24 ;  /* 0x000000584418723c */ /* 0x040ff00000041818 */
[C---:B------:R-:W-:Y:S01]  /*1c6f0*/  HMMA.16816.F32.BF16 R28, R68.reuse, R90, R28 ;  /* 0x0000005a441c723c */ /* 0x040fe2000004181c */
[----:B------:R-:W5:Y:S07]  /*1c700*/  LDSM.16.MT88.4 R88, [R156+0x2000] ;  /* 0x002000009c58783b */ /* 0x000f6e0000004200 */
[----:B------:R-:W-:Y:S01]  /*1c710*/  HMMA.16816.F32.BF16 R60, R68, R104, R60 ;  /* 0x00000068443c723c */ /* 0x000fe2000004183c */
[----:B------:R-:W-:-:S02]  /*1c720*/  FFMA.FTZ R104, R212, UR4, -R53 ;  /* 0x00000004d4687c23 */ /* 0x000fc40008010835 */
[----:B------:R-:W3:Y:S04]  /*1c730*/  MUFU.EX2 R212, R216 ;  /* 0x000000d800d47308 */ /* 0x000ee80000000800 */
[----:B------:R3:W5:Y:S01]  /*1c740*/  MUFU.EX2 R202, R104 ;  /* 0x0000006800ca7308 */ /* 0x0007620000000800 */
        /* <DEDUP_REMOVED lines=8> */
[----:B------:R-:W-:Y:S07]  /*1c7d0*/  LDSM.16.MT88.4 R96, [R3+0x12000] ;  /* 0x012000000360783b */ /* 0x000fee0000004200 */
[C---:B------:R-:W-:Y:S08]  /*1c7e0*/  HMMA.16816.F32.BF16 R48, R68.reuse, R92, R48 ;  /* 0x0000005c4430723c */ /* 0x040ff00000041830 */
        /* <DEDUP_REMOVED lines=8> */
[----:B------:R-:W-:Y:S01]  /*1c870*/  F2FP.BF16.F32.PACK_AB R69, R212, R175 ;  /* 0x000000afd445723e */ /* 0x000fe200000010ff */
[----:B------:R-:W-:Y:S01]  /*1c880*/  FADD.FTZ R218, R218, R161 ;  /* 0x000000a1dada7221 */ /* 0x000fe20000010000 */
[----:B------:R-:W-:Y:S01]  /*1c890*/  F2FP.BF16.F32.PACK_AB R70, R171, R220 ;  /* 0x000000dcab46723e */ /* 0x000fe200000010ff */
[----:B------:R-:W-:Y:S01]  /*1c8a0*/  FADD.FTZ R175, R175, R192 ;  /* 0x000000c0afaf7221 */ /* 0x000fe20000010000 */
[----:B-----5:R-:W-:Y:S01]  /*1c8b0*/  F2FP.BF16.F32.PACK_AB R71, R173, R202 ;  /* 0x000000caad47723e */ /* 0x020fe200000010ff */
[----:B------:R-:W-:-:S02]  /*1c8c0*/  FADD.FTZ R169, R169, R218 ;  /* 0x000000daa9a97221 */ /* 0x000fc40000010000 */
[----:B------:R-:W-:Y:S01]  /*1c8d0*/  FADD.FTZ R175, R212, R175 ;  /* 0x000000afd4af7221 */ /* 0x000fe20000010000 */
[----:B------:R-:W-:Y:S01]  /*1c8e0*/  IADD3 R212, PT, PT, R54, -0x3, RZ ;  /* 0xfffffffd36d47810 */ /* 0x000fe20007ffe0ff */
        /* <DEDUP_REMOVED lines=21> */
[----:B------:R-:W-:Y:S07]  /*1ca40*/  LDSM.16.MT88.4 R92, [R156+0x2800] ;  /* 0x002800009c5c783b */ /* 0x000fee0000004200 */
[C---:B------:R-:W-:Y:S08]  /*1ca50*/  HMMA.16816.F32.BF16 R48, R68.reuse, R96, R48 ;  /* 0x000000604430723c */ /* 0x040ff00000041830 */
[C---:B------:R-:W-:Y:S01]  /*1ca60*/  HMMA.16816.F32.BF16 R56, R68.reuse, R98, R56 ;  /* 0x000000624438723c */ /* 0x040fe20000041838 */
[----:B------:R-:W5:Y:S07]  /*1ca70*/  LDSM.16.MT88.4 R96, [R3+0xe800] ;  /* 0x00e800000360783b */ /* 0x000f6e0000004200 */
[----:B------:R-:W-:Y:S01]  /*1ca80*/  HMMA.16816.F32.BF16 R60, R68, R72, R60 ;  /* 0x00000048443c723c */ /* 0x000fe2000004183c */
[----:B------:R-:W-:Y:S01]  /*1ca90*/  F2FP.BF16.F32.PACK_AB R72, R182, R177 ;  /* 0x000000b1b648723e */ /* 0x000fe200000010ff */
[----:B------:R-:W-:Y:S01]  /*1caa0*/  FADD.FTZ R177, R177, R220 ;  /* 0x000000dcb1b17221 */ /* 0x000fe20000010000 */
[----:B------:R-:W-:Y:S01]  /*1cab0*/  F2FP.BF16.F32.PACK_AB R73, R181, R176 ;  /* 0x000000b0b549723e */ /* 0x000fe200000010ff */
[----:B------:R-:W-:-:S02]  /*1cac0*/  FADD.FTZ R176, R176, R173 ;  /* 0x000000adb0b07221 */ /* 0x000fc40000010000 */
[----:B------:R-:W-:Y:S02]  /*1cad0*/  FADD.FTZ R182, R182, R177 ;  /* 0x000000b1b6b67221 */ /* 0x000fe40000010000 */
[----:B------:R-:W-:Y:S01]  /*1cae0*/  HMMA.16816.F32.BF16 R64, R68, R74, R64 ;  /* 0x0000004a4440723c */ /* 0x000fe20000041840 */
[----:B------:R-:W5:Y:S01]  /*1caf0*/  LDSM.16.MT88.4 R68, [R156+0x6800] ;  /* 0x006800009c44783b */ /* 0x000f620000004200 */
[----:B------:R-:W-:Y:S01]  /*1cb00*/  F2FP.BF16.F32.PACK_AB R74, R178, R179 ;  /* 0x000000b3b24a723e */ /* 0x000fe200000010ff */
[----:B------:R-:W-:Y:S01]  /*1cb10*/  FADD.FTZ R181, R181, R176 ;  /* 0x000000b0b5b57221 */ /* 0x000fe20000010000 */
[----:B------:R-:W-:Y:S01]  /*1cb20*/  F2FP.BF16.F32.PACK_AB R75, R183, R172 ;  /* 0x000000acb74b723e */ /* 0x000fe200000010ff */
[----:B------:R-:W-:Y:S02]  /*1cb30*/  FADD.FTZ R179, R179, R182 ;  /* 0x000000b6b3b37221 */ /* 0x000fe40000010000 */
[----:B------:R-:W-:Y:S02]  /*1cb40*/  FADD.FTZ R172, R172, R181 ;  /* 0x000000b5acac7221 */ /* 0x000fe40000010000 */
[----:B------:R-:W-:-:S02]  /*1cb50*/  FADD.FTZ R179, R178, R179 ;  /* 0x000000b3b2b37221 */ /* 0x000fc40000010000 */
[----:B----4-:R-:W-:Y:S01]  /*1cb60*/  HMMA.16816.F32.BF16 R32, R72, R88, R32 ;  /* 0x000000584820723c */ /* 0x010fe20000041820 */
[----:B------:R-:W-:-:S07]  /*1cb70*/  FADD.FTZ R172, R183, R172 ;  /* 0x000000acb7ac7221 */ /* 0x000fce0000010000 */
        /* <DEDUP_REMOVED lines=10> */
[----:B------:R-:W-:Y:S07]  /*1cc20*/  LDSM.16.MT88.4 R76, [R152+0xf800] ;  /* 0x00f80000984c783b */ /* 0x000fee0000004200 */
[C---:B-----5:R-:W-:Y:S08]  /*1cc30*/  HMMA.16816.F32.BF16 R16, R72.reuse, R96, R16 ;  /* 0x000000604810723c */ /* 0x060ff00000041810 */
[C---:B------:R-:W-:Y:S01]  /*1cc40*/  HMMA.16816.F32.BF16 R20, R72.reuse, R98, R20 ;  /* 0x000000624814723c */ /* 0x040fe20000041814 */
[----:B------:R-:W-:Y:S07]  /*1cc50*/  LDSM.16.MT88.4 R96, [R3+0xf000] ;  /* 0x00f000000360783b */ /* 0x000fee0000004200 */
[C---:B------:R-:W-:Y:S08]  /*1cc60*/  HMMA.16816.F32.BF16 R24, R72.reuse, R92, R24 ;  /* 0x0000005c4818723c */ /* 0x040ff00000041818 */
[C---:B------:R-:W-:Y:S01]  /*1cc70*/  HMMA.16816.F32.BF16 R28, R72.reuse, R94, R28 ;  /* 0x0000005e481c723c */ /* 0x040fe2000004181c */
[----:B------:R-:W-:Y:S07]  /*1cc80*/  LDSM.16.MT88.4 R92, [R156+0x3000] ;  /* 0x003000009c5c783b */ /* 0x000fee0000004200 */
[C---:B------:R-:W-:Y:S08]  /*1cc90*/  HMMA.16816.F32.BF16 R48, R72.reuse, R104, R48 ;  /* 0x000000684830723c */ /* 0x040ff00000041830 */
[C---:B------:R-:W-:Y:S01]  /*1cca0*/  HMMA.16816.F32.BF16 R56, R72.reuse, R106, R56 ;  /* 0x0000006a4838723c */ /* 0x040fe20000041838 */
[----:B------:R-:W3:Y:S07]  /*1ccb0*/  LDSM.16.MT88.4 R104, [R3+0x13000] ;  /* 0x013000000368783b */ /* 0x000eee0000004200 */
        /* <DEDUP_REMOVED lines=16> */
[----:B------:R-:W-:Y:S01]  /*1cdc0*/  FFMA.FTZ R145, R137, UR4, -R53 ;  /* 0x0000000489917c23 */ /* 0x000fe20008010835 */
[----:B------:R-:W-:Y:S01]  /*1cdd0*/  MUFU.EX2 R140, R88 ;  /* 0x00000058008c7308 */ /* 0x000fe20000000800 */
[----:B------:R-:W-:Y:S01]  /*1cde0*/  FADD.FTZ R138, R138, R189 ;  /* 0x000000bd8a8a7221 */ /* 0x000fe20000010000 */
[----:B------:R-:W-:Y:S01]  /*1cdf0*/  FADD.FTZ R187, R158, R187 ;  /* 0x000000bb9ebb7221 */ /* 0x000fe20000010000 */
[----:B-1----:R-:W-:Y:S01]  /*1ce00*/  HMMA.16816.F32.BF16 R8, R72, R100, R8 ;  /* 0x000000644808723c */ /* 0x002fe20000041808 */
[----:B------:R-:W1:Y:S01]  /*1ce10*/  MUFU.EX2 R141, R141 ;  /* 0x0000008d008d7308 */ /* 0x000e620000000800 */
[----:B------:R-:W-:-:S03]  /*1ce20*/  FADD.FTZ R138, R139, R138 ;  /* 0x0000008a8b8a7221 */ /* 0x000fc60000010000 */
[----:B------:R-:W4:Y:S03]  /*1ce30*/  MUFU.EX2 R137, R149 ;  /* 0x0000009500897308 */ /* 0x000f260000000800 */
[C---:B--2---:R-:W-:Y:S01]  /*1ce40*/  HMMA.16816.F32.BF16 R40, R72.reuse, R84, R40 ;  /* 0x000000544828723c */ /* 0x044fe20000041828 */
[----:B------:R-:W2:Y:S04]  /*1ce50*/  MUFU.EX2 R145, R145 ;  /* 0x0000009100917308 */ /* 0x000ea80000000800 */
[----:B------:R-:W5:Y:S01]  /*1ce60*/  MUFU.EX2 R53, R143 ;  /* 0x0000008f00357308 */ /* 0x000f620000000800 */
[----:B-1----:R-:W-:Y:S02]  /*1ce70*/  F2FP.BF16.F32.PACK_AB R120, R141, R140 ;  /* 0x0000008c8d78723e */ /* 0x002fe400000010ff */
[----:B------:R-:W-:Y:S01]  /*1ce80*/  HMMA.16816.F32.BF16 R44, R72, R86, R44 ;  /* 0x00000056482c723c */ /* 0x000fe2000004182c */
[----:B------:R-:W1:Y:S01]  /*1ce90*/  LDSM.16.MT88.4 R84, [R135+0x7000] ;  /* 0x007000008754783b */ /* 0x000e620000004200 */
[----:B------:R-:W-:Y:S01]  /*1cea0*/  FADD.FTZ R140, R140, R187 ;  /* 0x000000bb8c8c7221 */ /* 0x000fe20000010000 */
[----:B----4-:R-:W-:-:S03]  /*1ceb0*/  F2FP.BF16.F32.PACK_AB R122, R137, R142 ;  /* 0x0000008e897a723e */ /* 0x010fc600000010ff */
[----:B------:R-:W-:Y:S01]  /*1cec0*/  FADD.FTZ R141, R141, R140 ;  /* 0x0000008c8d8d7221 */ /* 0x000fe20000010000 */
[----:B--2---:R-:W-:Y:S01]  /*1ced0*/  F2FP.BF16.F32.PACK_AB R121, R2, R145 ;  /* 0x000000910279723e */ /* 0x004fe200000010ff */
[C---:B------:R-:W-:Y:S01]  /*1cee0*/  HMMA.16816.F32.BF16 R12, R72.reuse, R102, R12 ;  /* 0x00000066480c723c */ /* 0x040fe2000004180c */
[----:B------:R-:W-:Y:S01]  /*1cef0*/  LDSM.16.MT88.4 R100, [R152+0x13800] ;  /* 0x013800009864783b */ /* 0x000fe20000004200 */
[----:B------:R-:W-:Y:S01]  /*1cf00*/  FADD.FTZ R145, R145, R138 ;  /* 0x0000008a91917221 */ /* 0x000fe20000010000 */
[----:B-----5:R-:W-:Y:S01]  /*1cf10*/  F2FP.BF16.F32.PACK_AB R123, R134, R53 ;  /* 0x00000035867b723e */ /* 0x020fe200000010ff */
[----:B------:R-:W-:Y:S02]  /*1cf20*/  FADD.FTZ R142, R142, R141 ;  /* 0x0000008d8e8e7221 */ /* 0x000fe40000010000 */
[----:B------:R-:W-:Y:S02]  /*1cf30*/  FADD.FTZ R2, R2, R145 ;  /* 0x0000009102027221 */ /* 0x000fe40000010000 */
[----:B---3--:R-:W-:Y:S01]  /*1cf40*/  HMMA.16816.F32.BF16 R48, R72, R104, R48 ;  /* 0x000000684830723c */ /* 0x008fe20000041830 */
[----:B------:R-:W-:Y:S01]  /*1cf50*/  FADD.FTZ R221, R137, R142 ;  /* 0x0000008e89dd7221 */ /* 0x000fe20000010000 */
[----:B------:R-:W-:-:S04]  /*1cf60*/  FADD.FTZ R53, R53, R2 ;  /* 0x0000000235357221 */ /* 0x000fc80000010000 */
[----:B------:R-:W-:Y:S02]  /*1cf70*/  FADD.FTZ R219, R134, R53 ;  /* 0x0000003586db7221 */ /* 0x000fe40000010000 */
[----:B------:R-:W-:Y:S01]  /*1cf80*/  HMMA.16816.F32.BF16 R128, R120, R76, R8 ;  /* 0x0000004c7880723c */ /* 0x000fe20000041808 */
[----:B------:R-:W2:Y:S07]  /*1cf90*/  LDSM.16.MT88.4 R8, [R3+0x13800] ;  /* 0x013800000308783b */ /* 0x000eae0000004200 */
[C---:B------:R-:W-:Y:S08]  /*1cfa0*/  HMMA.16816.F32.BF16 R56, R72.reuse, R106, R56 ;  /* 0x0000006a4838723c */ /* 0x040ff00000041838 */
[C---:B------:R-:W-:Y:S08]  /*1cfb0*/  HMMA.16816.F32.BF16 R24, R72.reuse, R92, R24 ;  /* 0x0000005c4818723c */ /* 0x040ff00000041818 */
[C---:B-1----:R-:W-:Y:S01]  /*1cfc0*/  HMMA.16816.F32.BF16 R124, R72.reuse, R84, R80 ;  /* 0x00000054487c723c */ /* 0x042fe20000041850 */
[----:B------:R1:W3:Y:S07]  /*1cfd0*/  LDSM.16.MT88.4 R80, [R3+0xf800] ;  /* 0x00f800000350783b */ /* 0x0002ee0000004200 */
[C---:B------:R-:W-:Y:S01]  /*1cfe0*/  HMMA.16816.F32.BF16 R28, R72.reuse, R94, R28 ;  /* 0x0000005e481c723c */ /* 0x040fe2000004181c */
[----:B------:R-:W-:Y:S07]  /*1cff0*/  LDSM.16.MT88.4 R92, [R135+0x3800] ;  /* 0x00380000875c783b */ /* 0x000fee0000004200 */
[C---:B------:R-:W-:Y:S08]  /*1d000*/  HMMA.16816.F32.BF16 R60, R72.reuse, R68, R60 ;  /* 0x00000044483c723c */ /* 0x040ff0000004183c */
[----:B------:R-:W-:Y:S01]  /*1d010*/  HMMA.16816.F32.BF16 R64, R72, R70, R64 ;  /* 0x000000464840723c */ /* 0x000fe20000041840 */
[----:B-1----:R-:W-:-:S07]  /*1d020*/  MOV R3, R150 ;  /* 0x0000009600037202 */ /* 0x002fce0000000f00 */
[----:B------:R-:W-:Y:S01]  /*1d030*/  HMMA.16816.F32.BF16 R4, R72, R86, R4 ;  /* 0x000000564804723c */ /* 0x000fe20000041804 */
[----:B------:R-:W1:Y:S07]  /*1d040*/  LDSM.16.MT88.4 R84, [R156+0x3800] ;  /* 0x003800009c54783b */ /* 0x000e6e0000004200 */
[C---:B------:R-:W-:Y:S01]  /*1d050*/  HMMA.16816.F32.BF16 R68, R120.reuse, R78, R12 ;  /* 0x0000004e7844723c */ /* 0x040fe2000004180c */
[----:B------:R-:W4:Y:S07]  /*1d060*/  LDSM.16.MT88.4 R12, [R156+0x7800] ;  /* 0x007800009c0c783b */ /* 0x000f2e0000004200 */
[C---:B--2---:R-:W-:Y:S08]  /*1d070*/  HMMA.16816.F32.BF16 R104, R120.reuse, R8, R48 ;  /* 0x000000087868723c */ /* 0x044ff00000041830 */
[----:B------:R-:W-:Y:S01]  /*1d080*/  HMMA.16816.F32.BF16 R108, R120, R10, R56 ;  /* 0x0000000a786c723c */ /* 0x000fe20000041838 */
[----:B------:R-:W2:Y:S07]  /*1d090*/  LDSM.16.MT88.4 R8, [R135+0x7800] ;  /* 0x007800008708783b */ /* 0x000eae0000004200 */
[C---:B------:R-:W-:Y:S08]  /*1d0a0*/  HMMA.16816.F32.BF16 R16, R72.reuse, R96, R16 ;  /* 0x000000604810723c */ /* 0x040ff00000041810 */
[C---:B------:R-:W-:Y:S08]  /*1d0b0*/  HMMA.16816.F32.BF16 R20, R72.reuse, R98, R20 ;  /* 0x000000624814723c */ /* 0x040ff00000041814 */
[----:B------:R-:W-:Y:S08]  /*1d0c0*/  HMMA.16816.F32.BF16 R36, R72, R90, R36 ;  /* 0x0000005a4824723c */ /* 0x000ff00000041824 */
[C---:B---3--:R-:W-:Y:S08]  /*1d0d0*/  HMMA.16816.F32.BF16 R72, R120.reuse, R80, R16 ;  /* 0x000000507848723c */ /* 0x048ff00000041810 */
[C---:B------:R-:W-:Y:S08]  /*1d0e0*/  HMMA.16816.F32.BF16 R76, R120.reuse, R82, R20 ;  /* 0x00000052784c723c */ /* 0x040ff00000041814 */
[C---:B------:R-:W-:Y:S08]  /*1d0f0*/  HMMA.16816.F32.BF16 R96, R120.reuse, R100, R40 ;  /* 0x000000647860723c */ /* 0x040ff00000041828 */
[C---:B-1----:R-:W-:Y:S08]  /*1d100*/  HMMA.16816.F32.BF16 R80, R120.reuse, R84, R24 ;  /* 0x000000547850723c */ /* 0x042ff00000041818 */
[C---:B------:R-:W-:Y:S08]  /*1d110*/  HMMA.16816.F32.BF16 R88, R120.reuse, R92, R32 ;  /* 0x0000005c7858723c */ /* 0x040ff00000041820 */
[C---:B------:R-:W-:Y:S08]  /*1d120*/  HMMA.16816.F32.BF16 R100, R120.reuse, R102, R44 ;  /* 0x000000667864723c */ /* 0x040ff0000004182c */
[C---:B------:R-:W-:Y:S08]  /*1d130*/  HMMA.16816.F32.BF16 R84, R120.reuse, R86, R28 ;  /* 0x000000567854723c */ /* 0x040ff0000004181c */
[C---:B----4-:R-:W-:Y:S08]  /*1d140*/  HMMA.16816.F32.BF16 R112, R120.reuse, R12, R60 ;  /* 0x0000000c7870723c */ /* 0x050ff0000004183c */
[C---:B------:R-:W-:Y:S08]  /*1d150*/  HMMA.16816.F32.BF16 R116, R120.reuse, R14, R64 ;  /* 0x0000000e7874723c */ /* 0x040ff00000041840 */
[C---:B------:R-:W-:Y:S08]  /*1d160*/  HMMA.16816.F32.BF16 R92, R120.reuse, R94, R36 ;  /* 0x0000005e785c723c */ /* 0x040ff00000041824 */
[C---:B--2---:R-:W-:Y:S08]  /*1d170*/  HMMA.16816.F32.BF16 R124, R120.reuse, R8, R124 ;  /* 0x00000008787c723c */ /* 0x044ff0000004187c */
[----:B------:R-:W-:-:S15]  /*1d180*/  HMMA.16816.F32.BF16 R120, R120, R10, R4 ;  /* 0x0000000a7878723c */ /* 0x000fde0000041804 */
[----:B------:R-:W-:-:S05]  /*1d190*/  NOP ;  /* 0x0000000000007918 */ /* 0x000fca0000000000 */
.L_x_901:
        /* <DEDUP_REMOVED lines=24> */
.L_x_911:
[----:B------:R-:W-:Y:S01]  /*1d320*/  @!P3 IADD3 R7, P0, PT, RZ, -R214, RZ ;  /* 0x800000d6ff07b210 */ /* 0x000fe20007f1e0ff */
[----:B------:R-:W-:Y:S01]  /*1d330*/  IMAD.SHL.U32 R200, R196, 0x8, RZ ;  /* 0x00000008c4c87824 */ /* 0x000fe200078e00ff */
[----:B------:R-:W1:Y:S01]  /*1d340*/  @!P3 LDC R6, c[0x0][0x3c0] ;  /* 0x0000f000ff06bb82 */ /* 0x000e620000000800 */
[----:B------:R-:W-:Y:S04]  /*1d350*/  DEPBAR.LE SB0, 0x0 ;  /* 0x000080000000791a */ /* 0x000fe80000000000 */
[C---:B------:R-:W-:Y:S03]  /*1d360*/  LOP3.LUT R217, R200.reuse, 0x1f8, RZ, 0xc0, !PT ;  /* 0x000001f8c8d97812 */ /* 0x040fe600078ec0ff */
[----:B------:R-:W3:Y:S08]  /*1d370*/  LDC R5, c[0x0][0x3c4] ;  /* 0x0000f100ff057b82 */ /* 0x000ef00000000800 */
[----:B------:R-:W-:Y:S01]  /*1d380*/  BAR.SYNC.DEFER_BLOCKING 0x0 ;  /* 0x0000000000007b1d */ /* 0x000fe20000010000 */
[----:B------:R-:W-:Y:S04]  /*1d390*/  LOP3.LUT R217, R217, 0x38, R196, 0x78, !PT ;  /* 0x00000038d9d97812 */ /* 0x000fe800078e78c4 */
[----:B------:R-:W-:Y:S02]  /*1d3a0*/  LOP3.LUT R217, R217, 0x1e00, R200, 0xf8, !PT ;  /* 0x00001e00d9d97812 */ /* 0x000fe400078ef8c8 */
[----:B------:R-:W-:Y:S04]  /*1d3b0*/  LOP3.LUT R200, R200, 0x38, RZ, 0xc0, !PT ;  /* 0x00000038c8c87812 */ /* 0x000fe800078ec0ff */
[C---:B------:R-:W-:Y:S02]  /*1d3c0*/  LOP3.LUT R8, R200.reuse, 0x40, RZ, 0xfc, !PT ;  /* 0x00000040c8087812 */ /* 0x040fe400078efcff */
[----:B--2---:R-:W-:Y:S02]  /*1d3d0*/  ISETP.GE.AND P2, PT, R200, UR12, PT ;  /* 0x0000000cc8007c0c */ /* 0x004fe4000bf46270 */
[----:B------:R-:W-:Y:S01]  /*1d3e0*/  ISETP.GE.AND P1, PT, R8, UR12, PT ;  /* 0x0000000c08007c0c */ /* 0x000fe2000bf26270 */
[----:B-1----:R-:W-:Y:S02]  /*1d3f0*/  @!P3 IMAD.SHL.U32 R10, R6, 0x80, RZ ;  /* 0x00000080060ab824 */ /* 0x002fe400078e00ff */
[----:B------:R-:W-:Y:S02]  /*1d400*/  IMAD.MOV.U32 R8, RZ, RZ, R208 ;  /* 0x000000ffff087224 */ /* 0x000fe400078e00d0 */
[----:B------:R-:W-:Y:S05]  /*1d410*/  @!P3 IMAD.X R10, RZ, RZ, ~R10, P0 ;  /* 0x000000ffff0ab224 */ /* 0x000fea00000e0e0a */
[----:B------:R-:W-:Y:S01]  /*1d420*/  @!P3 SHF.R.S64 R7, R7, 0x1f, R10 ;  /* 0x0000001f0707b819 */ /* 0x000fe2000000100a */
[----:B------:R-:W1:Y:S03]  /*1d430*/  S2R R196, SR_TID.X ;  /* 0x0000000000c47919 */ /* 0x000e660000002100 */
[----:B------:R-:W-:Y:S02]  /*1d440*/  @!P3 IADD3 R208, P0, PT, R208, R7, RZ ;  /* 0x00000007d0d0b210 */ /* 0x000fe40007f1e0ff */
[----:B-1----:R-:W-:Y:S01]  /*1d450*/  SHF.R.U32.HI R198, RZ, 0x1, R196 ;  /* 0x00000001ffc67819 */ /* 0x002fe200000116c4 */
[C---:B------:R-:W-:Y:S02]  /*1d460*/  IMAD.SHL.U32 R199, R196.reuse, 0x20, RZ ;  /* 0x00000020c4c77824 */ /* 0x040fe400078e00ff */
[----:B------:R-:W-:Y:S01]  /*1d470*/  IMAD.SHL.U32 R2, R196, 0x40, RZ ;  /* 0x00000040c4027824 */ /* 0x000fe200078e00ff */
[----:B------:R-:W-:Y:S02]  /*1d480*/  LOP3.LUT R180, R198, 0x8, RZ, 0xc0, !PT ;  /* 0x00000008c6b47812 */ /* 0x000fe400078ec0ff */
[----:B------:R-:W-:Y:S02]  /*1d490*/  LOP3.LUT R199, R199, 0x7c00, RZ, 0xc0, !PT ;  /* 0x00007c00c7c77812 */ /* 0x000fe400078ec0ff */
[--C-:B------:R-:W-:Y:S02]  /*1d4a0*/  LOP3.LUT R3, R200, 0x1c0, R2.reuse, 0xf8, !PT ;  /* 0x000001c0c8037812 */ /* 0x100fe400078ef802 */
[----:B------:R-:W-:Y:S04]  /*1d4b0*/  LOP3.LUT R4, R199, 0x200, R2, 0xf8, !PT ;  /* 0x00000200c7047812 */ /* 0x000fe800078ef802 */
[----:B------:R-:W-:Y:S01]  /*1d4c0*/  LOP3.LUT R180, R4, R3, R180, 0xf6, !PT ;  /* 0x0000000304b47212 */ /* 0x000fe200078ef6b4 */
[----:B------:R-:W-:Y:S01]  /*1d4d0*/  IMAD.MOV.U32 R4, RZ, RZ, R209 ;  /* 0x000000ffff047224 */ /* 0x000fe200078e00d1 */
[----:B------:R-:W-:Y:S01]  /*1d4e0*/  @!P3 LEA.HI.X.SX32 R209, R10, R209, 0x1, P0 ;  /* 0x000000d10ad1b211 */ /* 0x000fe200000f0eff */
[----:B---3--:R-:W-:Y:S06]  /*1d4f0*/  @!P3 BRA `(.L_x_908) ;  /* 0x0000000000f4b947 */ /* 0x008fec0003800000 */
[----:B------:R-:W1:Y:S01]  /*1d500*/  LDC R10, c[0x0][0x4f0] ;  /* 0x00013c00ff0a7b82 */ /* 0x000e620000000800 */
[----:B------:R-:W-:Y:S02]  /*1d510*/  IABS R12, R213 ;  /* 0x000000d5000c7213 */ /* 0x000fe40000000000 */
        /* <DEDUP_REMOVED lines=27> */
[-C--:B------:R-:W-:Y:S04]  /*1d6d0*/  LOP3.LUT R6, R213, R10.reuse, RZ, 0x3c, !PT ;  /* 0x0000000ad5067212 */ /* 0x080fe800078e3cff */
[----:B------:R-:W-:Y:S02]  /*1d6e0*/  ISETP.GE.AND P4, PT, R6, RZ, PT ;  /* 0x000000ff0600720c */ /* 0x000fe40003f86270 */
[----:B------:R-:W-:Y:S03]  /*1d6f0*/  LOP3.LUT R6, RZ, R10, RZ, 0x33, !PT ;  /* 0x0000000aff067212 */ /* 0x000fe600078e33ff */
[----:B------:R-:W-:Y:S02]  /*1d700*/  @P5 IADD3 R14, PT, PT, R14, 0x1, RZ ;  /* 0x000000010e0e5810 */ /* 0x000fe40007ffe0ff */
[----:B------:R-:W-:Y:S01]  /*1d710*/  @P6 VIADD R15, R15, 0x1 ;  /* 0x000000010f0f6836 */ /* 0x000fe20000000000 */
[----:B------:R-:W-:Y:S02]  /*1d720*/  ISETP.NE.AND P5, PT, R10, RZ, PT ;  /* 0x000000ff0a00720c */ /* 0x000fe40003fa5270 */
[----:B------:R-:W-:Y:S03]  /*1d730*/  @!P0 IMAD.MOV R14, RZ, RZ, -R14 ;  /* 0x000000ffff0e8224 */ /* 0x000fe600078e0a0e */
[----:B------:R-:W-:Y:S02]  /*1d740*/  @!P4 IADD3 R15, PT, PT, -R15, RZ, RZ ;  /* 0x000000ff0f0fc210 */ /* 0x000fe40007ffe1ff */
[C---:B------:R-:W-:Y:S02]  /*1d750*/  SEL R11, R6.reuse, R14, !P5 ;  /* 0x0000000e060b7207 */ /* 0x040fe40006800000 */
[----:B------:R-:W-:Y:S02]  /*1d760*/  SEL R15, R6, R15, !P5 ;  /* 0x0000000f060f7207 */ /* 0x000fe40006800000 */
[-C--:B------:R-:W-:Y:S01]  /*1d770*/  LEA R18, P4, R11, R210.reuse, 0x2 ;  /* 0x000000d20b127211 */ /* 0x080fe200078810ff */
[----:B------:R-:W1:Y:S01]  /*1d780*/  LDC.64 R6, c[0x0][0x3c0] ;  /* 0x0000f000ff067b82 */ /* 0x000e620000000a00 */
[----:B------:R-:W-:Y:S02]  /*1d790*/  LEA R16, P0, R15, R210, 0x2 ;  /* 0x000000d20f107211 */ /* 0x000fe400078010ff */
[-C--:B------:R-:W-:Y:S01]  /*1d7a0*/  LEA.HI.X.SX32 R19, R11, R211.reuse, 0x2, P4 ;  /* 0x000000d30b137211 */ /* 0x080fe200020f16ff */
[C---:B------:R-:W-:Y:S01]  /*1d7b0*/  IMAD.IADD R11, R15.reuse, 0x1, -R11 ;  /* 0x000000010f0b7824 */ /* 0x040fe200078e0a0b */
[----:B------:R-:W-:Y:S03]  /*1d7c0*/  LEA.HI.X.SX32 R17, R15, R211, 0x2, P0 ;  /* 0x000000d30f117211 */ /* 0x000fe600000f16ff */
[----:B------:R-:W-:Y:S01]  /*1d7d0*/  IMAD R11, R11, R10, -0x80 ;  /* 0xffffff800b0b7424 */ /* 0x000fe200078e020a */
[----:B------:R-:W2:Y:S04]  /*1d7e0*/  LDG.E R12, desc[UR6][R18.64] ;  /* 0x00000006120c7981 */ /* 0x000ea8000c1e1900 */
[----:B------:R-:W2:Y:S01]  /*1d7f0*/  LDG.E R9, desc[UR6][R16.64] ;  /* 0x0000000610097981 */ /* 0x000ea2000c1e1900 */
[----:B------:R-:W-:Y:S05]  /*1d800*/  SHF.R.S32.HI R13, RZ, 0x1f, R11 ;  /* 0x0000001fff0d7819 */ /* 0x000fea000001140b */
[-C--:B-1----:R-:W-:Y:S02]  /*1d810*/  IMAD R10, R13, R6.reuse, RZ ;  /* 0x000000060d0a7224 */ /* 0x082fe400078e02ff */
[C---:B------:R-:W-:Y:S04]  /*1d820*/  IMAD.WIDE.U32 R14, R11.reuse, R6, RZ ;  /* 0x000000060b0e7225 */ /* 0x040fe800078e00ff */
[----:B------:R-:W-:Y:S05]  /*1d830*/  IMAD R10, R11, R7, R10 ;  /* 0x000000070b0a7224 */ /* 0x000fea00078e020a */
[----:B------:R-:W-:Y:S01]  /*1d840*/  IADD3 R15, PT, PT, R15, R10, RZ ;  /* 0x0000000a0f0f7210 */ /* 0x000fe20007ffe0ff */
[----:B--2---:R-:W-:Y:S04]  /*1d850*/  IMAD.IADD R9, R12, 0x1, -R9 ;  /* 0x000000010c097824 */ /* 0x004fe800078e0a09 */
[----:B------:R-:W-:Y:S01]  /*1d860*/  IMAD.WIDE.U32 R14, R9, UR10, R14 ;  /* 0x0000000a090e7c25 */ /* 0x000fe2000f8e000e */
[----:B------:R-:W-:Y:S02]  /*1d870*/  SHF.R.S32.HI R7, RZ, 0x1f, R9 ;  /* 0x0000001fff077819 */ /* 0x000fe40000011409 */
[C---:B------:R-:W-:Y:S03]  /*1d880*/  LEA R208, P0, R14.reuse, R8, 0x1 ;  /* 0x000000080ed07211 */ /* 0x040fe600078008ff */
[----:B------:R-:W-:Y:S04]  /*1d890*/  IMAD R10, R7, UR10, RZ ;  /* 0x0000000a070a7c24 */ /* 0x000fe8000f8e02ff */
[----:B------:R-:W-:Y:S04]  /*1d8a0*/  IMAD R10, R9, UR11, R10 ;  /* 0x0000000b090a7c24 */ /* 0x000fe8000f8e020a */
[----:B------:R-:W-:Y:S05]  /*1d8b0*/  IMAD.IADD R209, R15, 0x1, R10 ;  /* 0x000000010fd17824 */ /* 0x000fea00078e020a */
[----:B------:R-:W-:Y:S07]  /*1d8c0*/  LEA.HI.X R209, R14, R4, R209, 0x1, P0 ;  /* 0x000000040ed17211 */ /* 0x000fee00000f0cd1 */
.L_x_908:
[----:B------:R-:W-:Y:S01]  /*1d8d0*/  LEA R217, R217, UR5, 0x1 ;  /* 0x00000005d9d97c11 */ /* 0x000fe2000f8e08ff */
[C---:B------:R-:W-:Y:S01]  /*1d8e0*/  IMAD.SHL.U32 R7, R6.reuse, 0x20, RZ ;  /* 0x0000002006077824 */ /* 0x040fe200078e00ff */
[----:B------:R-:W-:Y:S01]  /*1d8f0*/  SHF.L.U64.HI R6, R6, 0x5, R5 ;  /* 0x0000000506067819 */ /* 0x000fe20000010205 */
[----:B------:R-:W-:Y:S01]  /*1d900*/  IMAD.MOV.U32 R157, RZ, RZ, 0x40 ;  /* 0x00000040ff9d7424 */ /* 0x000fe200078e00ff */
        /* <DEDUP_REMOVED lines=10> */
[----:B------:R-:W-:Y:S01]  /*1d9b0*/  ISETP.NE.AND P4, PT, R212, 0x1, PT ;  /* 0x00000001d400780c */ /* 0x000fe20003f85270 */
[----:B------:R-:W-:Y:S01]  /*1d9c0*/  @!PT LDS RZ, [RZ] ;  /* 0x00000000fffff984 */ /* 0x000fe20000000800 */
[----:B------:R-:W-:Y:S01]  /*1d9d0*/  @!PT LDS RZ, [RZ] ;  /* 0x00000000fffff984 */ /* 0x000fe20000000800 */
[----:B------:R-:W-:Y:S01]  /*1d9e0*/  @!PT LDS RZ, [RZ] ;  /* 0x00000000fffff984 */ /* 0x000fe20000000800 */
[----:B------:R-:W-:Y:S01]  /*1d9f0*/  @!P1 LDGSTS.E.BYPASS.LTC128B.128 [R217+0x10000], desc[UR6][R208.64+0x80] ;  /* 0x10000080d0d99fae */ /* 0x000fe2000b981a06 */
[----:B------:R-:W-:Y:S01]  /*1da00*/  IMAD R185, R2, 0x2, R185 ;  /* 0x0000000202b97824 */ /* 0x000fe200078e02b9 */
[-C--:B------:R-:W-:Y:S02]  /*1da10*/  IADD3 R2, P0, PT, R4, R7.reuse, RZ ;  /* 0x0000000704027210 */ /* 0x080fe40007f1e0ff */
[----:B------:R-:W-:Y:S03]  /*1da20*/  @P1 STS.128 [R217+0x10000], RZ ;  /* 0x010000ffd9001388 */ /* 0x000fe60000000c00 */
[--C-:B------:R-:W-:Y:S01]  /*1da30*/  IMAD.X R3, R5, 0x1, R6.reuse, P0 ;  /* 0x0000000105037824 */ /* 0x100fe200000e0606 */
[----:B------:R-:W-:Y:S01]  /*1da40*/  @!PT LDS RZ, [RZ] ;  /* 0x00000000fffff984 */ /* 0x000fe20000000800 */
[----:B------:R-:W-:Y:S01]  /*1da50*/  @!PT LDS RZ, [RZ] ;  /* 0x00000000fffff984 */ /* 0x000fe20000000800 */
[----:B------:R-:W-:Y:S01]  /*1da60*/  @!PT LDS RZ, [RZ] ;  /* 0x00000000fffff984 */ /* 0x000fe20000000800 */
[----:B------:R-:W-:Y:S01]  /*1da70*/  @!P2 LDGSTS.E.BYPASS.LTC128B.128 [R217+0xc800], desc[UR6][R4.64] ;  /* 0x0c80000004d9afae */ /* 0x000fe2000b981a06 */
[-C--:B------:R-:W-:Y:S03]  /*1da80*/  IADD3 R8, P0, PT, R2, R7.reuse, RZ ;  /* 0x0000000702087210 */ /* 0x080fe60007f1e0ff */
[----:B------:R-:W-:Y:S02]  /*1da90*/  @P2 STS.128 [R217+0xc800], RZ ;  /* 0x00c800ffd9002388 */ /* 0x000fe40000000c00 */
[--C-:B------:R-:W-:Y:S01]  /*1daa0*/  IMAD.X R9, R3, 0x1, R6.reuse, P0 ;  /* 0x0000000103097824 */ /* 0x100fe200000e0606 */
[-C--:B------:R-:W-:Y:S01]  /*1dab0*/  IADD3 R10, P0, PT, R8, R7.reuse, RZ ;  /* 0x00000007080a7210 */ /* 0x080fe20007f1e0ff */
[----:B------:R-:W-:Y:S01]  /*1dac0*/  @!PT LDS RZ, [RZ] ;  /* 0x00000000fffff984 */ /* 0x000fe20000000800 */
[----:B------:R-:W-:Y:S01]  /*1dad0*/  @!PT LDS RZ, [RZ] ;  /* 0x00000000fffff984 */ /* 0x000fe20000000800 */
[----:B------:R-:W-:Y:S01]  /*1dae0*/  @!PT LDS RZ, [RZ] ;  /* 0x00000000fffff984 */ /* 0x000fe20000000800 */
[----:B------:R1:W-:Y:S04]  /*1daf0*/  @!P1 LDGSTS.E.BYPASS.LTC128B.128 [R217+0x10800], desc[UR6][R4.64+0x80] ;  /* 0x1080008004d99fae */ /* 0x0003e8000b981a06 */
[----:B------:R-:W-:Y:S01]  /*1db00*/  @P1 STS.128 [R217+0x10800], RZ ;  /* 0x010800ffd9001388 */ /* 0x000fe20000000c00 */
[--C-:B------:R-:W-:Y:S03]  /*1db10*/  IMAD.X R11, R9, 0x1, R6.reuse, P0 ;  /* 0x00000001090b7824 */ /* 0x100fe600000e0606 */
        /* <DEDUP_REMOVED lines=32> */
[--C-:B------:R-:W-:Y:S01]  /*1dd20*/  IMAD.X R3, R5, 0x1, R6.reuse, P0 ;  /* 0x0000000105037824 */ /* 0x100fe200000e0606 */
[----:B------:R-:W-:Y:S02]  /*1dd30*/  IADD3 R12, P0, PT, R2, R7, RZ ;  /* 0x00000007020c7210 */ /* 0x000fe40007f1e0ff */
[----:B------:R-:W-:Y:S03]  /*1dd40*/  @P1 STS.128 [R217+0x12000], RZ ;  /* 0x012000ffd9001388 */ /* 0x000fe60000000c00 */
[----:B------:R-:W-:Y:S01]  /*1dd50*/  IMAD.X R13, R3, 0x1, R6, P0 ;  /* 0x00000001030d7824 */ /* 0x000fe200000e0606 */
[----:B------:R-:W-:Y:S01]  /*1dd60*/  @!PT LDS RZ, [RZ] ;  /* 0x00000000fffff984 */ /* 0x000fe20000000800 */
[----:B------:R-:W-:Y:S01]  /*1dd70*/  @!PT LDS RZ, [RZ] ;  /* 0x00000000fffff984 */ /* 0x000fe20000000800 */
[----:B------:R-:W-:Y:S01]  /*1dd80*/  @!PT LDS RZ, [RZ] ;  /* 0x00000000fffff984 */ /* 0x000fe20000000800 */
[----:B------:R-:W-:Y:S01]  /*1dd90*/  @!P2 LDGSTS.E.BYPASS.LTC128B.128 [R217+0xe800], desc[UR6][R4.64] ;  /* 0x0e80000004d9afae */ /* 0x000fe2000b981a06 */
[C---:B------:R-:W-:Y:S03]  /*1dda0*/  LOP3.LUT P0, RZ, R196.reuse, 0x2, RZ, 0xc0, !PT ;  /* 0x00000002c4ff7812 */ /* 0x040fe6000780c0ff */
[----:B------:R-:W-:Y:S01]  /*1ddb0*/  @P2 STS.128 [R217+0xe800], RZ ;  /* 0x00e800ffd9002388 */ /* 0x000fe20000000c00 */
[----:B------:R-:W-:Y:S02]  /*1ddc0*/  SEL R203, R197, 0xffffffe0, !P0 ;  /* 0xffffffe0c5cb7807 */ /* 0x000fe40004000000 */
[----:B------:R-:W-:Y:S01]  /*1ddd0*/  LOP3.LUT P0, RZ, R196, 0x4, RZ, 0xc0, !PT ;  /* 0x00000004c4ff7812 */ /* 0x000fe2000780c0ff */
[----:B------:R-:W-:Y:S01]  /*1dde0*/  @!PT LDS RZ, [RZ] ;  /* 0x00000000fffff984 */ /* 0x000fe20000000800 */
[----:B------:R-:W-:Y:S01]  /*1ddf0*/  @!PT LDS RZ, [RZ] ;  /* 0x00000000fffff984 */ /* 0x000fe20000000800 */
[----:B------:R-:W-:Y:S01]  /*1de00*/  @!PT LDS RZ, [RZ] ;  /* 0x00000000fffff984 */ /* 0x000fe20000000800 */
[----:B------:R-:W-:Y:S02]  /*1de10*/  @!P1 LDGSTS.E.BYPASS.LTC128B.128 [R217+0x12800], desc[UR6][R4.64+0x80] ;  /* 0x1280008004d99fae */ /* 0x000fe4000b981a06 */
[C---:B------:R-:W-:Y:S01]  /*1de20*/  IMAD.IADD R135, R180.reuse, 0x1, R203 ;  /* 0x00000001b4877824 */ /* 0x040fe200078e02cb */
[----:B------:R-:W-:Y:S01]  /*1de30*/  SEL R157, R157, 0xffffffc0, !P0 ;  /* 0xffffffc09d9d7807 */ /* 0x000fe20004000000 */
[----:B------:R-:W-:Y:S04]  /*1de40*/  @P1 STS.128 [R217+0x12800], RZ ;  /* 0x012800ffd9001388 */ /* 0x000fe80000000c00 */
[----:B------:R-:W-:Y:S01]  /*1de50*/  @!PT LDS RZ, [RZ] ;  /* 0x00000000fffff984 */ /* 0x000fe20000000800 */
[----:B------:R-:W-:Y:S01]  /*1de60*/  @!PT LDS RZ, [RZ] ;  /* 0x00000000fffff984 */ /* 0x000fe20000000800 */
[----:B------:R-:W-:Y:S01]  /*1de70*/  @!PT LDS RZ, [RZ] ;  /* 0x00000000fffff984 */ /* 0x000fe20000000800 */
[----:B------:R-:W-:Y:S01]  /*1de80*/  @!P2 LDGSTS.E.BYPASS.LTC128B.128 [R217+0xf000], desc[UR6][R2.64] ;  /* 0x0f00000002d9afae */ /* 0x000fe2000b981a06 */
[----:B------:R-:W-:Y:S03]  /*1de90*/  IMAD.IADD R184, R180, 0x1, R157 ;  /* 0x00000001b4b87824 */ /* 0x000fe600078e029d */
[----:B------:R-:W-:Y:S01]  /*1dea0*/  @P2 STS.128 [R217+0xf000], RZ ;  /* 0x00f000ffd9002388 */ /* 0x000fe20000000c00 */
[----:B------:R-:W-:Y:S03]  /*1deb0*/  IMAD.IADD R134, R203, 0x1, R184 ;  /* 0x00000001cb867824 */ /* 0x000fe600078e02b8 */
        /* <DEDUP_REMOVED lines=15> */
[----:B------:R-:W-:Y:S01]  /*1dfb0*/  LDSM.16.M88.4 R64, [R180] ;  /* 0x00000000b440783b */ /* 0x000fe20000000200 */
[----:B-1----:R-:W-:Y:S03]  /*1dfc0*/  VIADD R2, R185, UR5 ;  /* 0x00000005b9027c36 */ /* 0x002fe60008000000 */
[----:B------:R-:W1:Y:S01]  /*1dfd0*/  LDSM.16.M88.4 R8, [R185+UR5+0x4000] ;  /* 0x00400005b908783b */ /* 0x000e620008000200 */
[C---:B------:R-:W-:Y:S03]  /*1dfe0*/  IMAD.IADD R3, R2.reuse, 0x1, R203 ;  /* 0x0000000102037824 */ /* 0x040fe600078e02cb */
[----:B------:R-:W2:Y:S01]  /*1dff0*/  LDSM.16.M88.4 R16, [R185+UR5+0x4800] ;  /* 0x00480005b910783b */ /* 0x000ea20008000200 */
[----:B------:R-:W-:Y:S03]  /*1e000*/  IMAD.IADD R2, R2, 0x1, R157 ;  /* 0x0000000102027824 */ /* 0x000fe600078e029d */
[----:B------:R-:W3:Y:S01]  /*1e010*/  LDSM.16.M88.4 R24, [R185+UR5+0x5000] ;  /* 0x00500005b918783b */ /* 0x000ee20008000200 */
[----:B------:R-:W-:Y:S03]  /*1e020*/  IMAD.IADD R132, R203, 0x1, R2 ;  /* 0x00000001cb847824 */ /* 0x000fe600078e0202 */
[----:B------:R-:W0:Y:S04]  /*1e030*/  LDGDEPBAR ;  /* 0x00000000000079af */ /* 0x000e280000000000 */
[----:B------:R-:W5:Y:S04]  /*1e040*/  LDSM.16.M88.4 R32, [R185+UR5+0x5800] ;  /* 0x00580005b920783b */ /* 0x000f680008000200 */
[----:B------:R-:W4:Y:S04]  /*1e050*/  LDSM.16.M88.4 R40, [R185+UR5+0x6000] ;  /* 0x00600005b928783b */ /* 0x000f280008000200 */
[----:B------:R-:W4:Y:S04]  /*1e060*/  LDSM.16.M88.4 R48, [R185+UR5+0x6800] ;  /* 0x00680005b930783b */ /* 0x000f280008000200 */
[----:B------:R-:W4:Y:S04]  /*1e070*/  LDSM.16.M88.4 R56, [R185+UR5+0x7000] ;  /* 0x00700005b938783b */ /* 0x000f280008000200 */
[----:B------:R-:W4:Y:S04]  /*1e080*/  LDSM.16.M88.4 R136, [R185+UR5+0x7800] ;  /* 0x00780005b988783b */ /* 0x000f280008000200 */
[----:B------:R-:W-:Y:S01]  /*1e090*/  LDSM.16.M88.4 R140, [R135] ;  /* 0x00000000878c783b */ /* 0x000fe20000000200 */
[C---:B-1----:R-:W-:Y:S03]  /*1e0a0*/  HMMA.16816.F32.BF16 R4, R64.reuse, R8, RZ ;  /* 0x000000084004723c */ /* 0x042fe600000418ff */
[----:B------:R-:W1:Y:S04]  /*1e0b0*/  LDSM.16.M88.4 R144, [R3+0x4000] ;  /* 0x004000000390783b */ /* 0x000e680000000200 */
[----:B------:R-:W1:Y:S01]  /*1e0c0*/  LDSM.16.M88.4 R148, [R3+0x4800] ;  /* 0x004800000394783b */ /* 0x000e620000000200 */
[C---:B------:R-:W-:Y:S03]  /*1e0d0*/  HMMA.16816.F32.BF16 R8, R64.reuse, R10, RZ ;  /* 0x0000000a4008723c */ /* 0x040fe600000418ff */
[----:B------:R-:W1:Y:S04]  /*1e0e0*/  LDSM.16.M88.4 R152, [R3+0x5000] ;  /* 0x005000000398783b */ /* 0x000e680000000200 */
[----:B------:R-:W-:Y:S01]  /*1e0f0*/  LDSM.16.M88.4 R156, [R3+0x7000] ;  /* 0x00700000039c783b */ /* 0x000fe20000000200 */
[C---:B--2---:R-:W-:Y:S03]  /*1e100*/  HMMA.16816.F32.BF16 R12, R64.reuse, R16, RZ ;  /* 0x00000010400c723c */ /* 0x044fe600000418ff */
[----:B------:R-:W-:Y:S04]  /*1e110*/  LDSM.16.M88.4 R160, [R3+0x7800] ;  /* 0x0078000003a0783b */ /* 0x000fe80000000200 */
[----:B------:R-:W-:Y:S01]  /*1e120*/  LDSM.16.M88.4 R164, [R184] ;  /* 0x00000000b8a4783b */ /* 0x000fe20000000200 */
[C---:B------:R-:W-:Y:S03]  /*1e130*/  HMMA.16816.F32.BF16 R16, R64.reuse, R18, RZ ;  /* 0x000000124010723c */ /* 0x040fe600000418ff */
[----:B------:R-:W-:Y:S04]  /*1e140*/  LDSM.16.M88.4 R168, [R2+0x4000] ;  /* 0x0040000002a8783b */ /* 0x000fe80000000200 */
[----:B------:R-:W-:Y:S01]  /*1e150*/  LDSM.16.M88.4 R172, [R2+0x6000] ;  /* 0x0060000002ac783b */ /* 0x000fe20000000200 */
[C---:B---3--:R-:W-:Y:S03]  /*1e160*/  HMMA.16816.F32.BF16 R20, R64.reuse, R24, RZ ;  /* 0x000000184014723c */ /* 0x048fe600000418ff */
[----:B------:R-:W-:Y:S04]  /*1e170*/  LDSM.16.M88.4 R176, [R185+UR5+0xa000] ;  /* 0x00a00005b9b0783b */ /* 0x000fe80008000200 */
[----:B------:R-:W-:Y:S01]  /*1e180*/  LDSM.16.M88.4 R188, [R2+0x8000] ;  /* 0x0080000002bc783b */ /* 0x000fe20000000200 */
[C---:B------:R-:W-:Y:S03]  /*1e190*/  HMMA.16816.F32.BF16 R24, R64.reuse, R26, RZ ;  /* 0x0000001a4018723c */ /* 0x040fe600000418ff */
[----:B------:R-:W-:Y:S05]  /*1e1a0*/  LDSM.16.M88.4 R192, [R132+0xb000] ;  /* 0x00b0000084c0783b */ /* 0x000fea0000000200 */
[C---:B-----5:R-:W-:Y:S08]  /*1e1b0*/  HMMA.16816.F32.BF16 R28, R64.reuse, R32, RZ ;  /* 0x00000020401c723c */ /* 0x060ff000000418ff */
[C---:B------:R-:W-:Y:S08]  /*1e1c0*/  HMMA.16816.F32.BF16 R32, R64.reuse, R34, RZ ;  /* 0x000000224020723c */ /* 0x040ff000000418ff */
[C---:B----4-:R-:W-:Y:S08]  /*1e1d0*/  HMMA.16816.F32.BF16 R36, R64.reuse, R40, RZ ;  /* 0x000000284024723c */ /* 0x050ff000000418ff */
[C---:B------:R-:W-:Y:S08]  /*1e1e0*/  HMMA.16816.F32.BF16 R40, R64.reuse, R42, RZ ;  /* 0x0000002a4028723c */ /* 0x040ff000000418ff */
[C---:B------:R-:W-:Y:S08]  /*1e1f0*/  HMMA.16816.F32.BF16 R44, R64.reuse, R48, RZ ;  /* 0x00000030402c723c */ /* 0x040ff000000418ff */
[C---:B------:R-:W-:Y:S08]  /*1e200*/  HMMA.16816.F32.BF16 R48, R64.reuse, R50, RZ ;  /* 0x000000324030723c */ /* 0x040ff000000418ff */
[C---:B------:R-:W-:Y:S08]  /*1e210*/  HMMA.16816.F32.BF16 R52, R64.reuse, R56, RZ ;  /* 0x000000384034723c */ /* 0x040ff000000418ff */
[C---:B------:R-:W-:Y:S08]  /*1e220*/  HMMA.16816.F32.BF16 R56, R64.reuse, R58, RZ ;  /* 0x0000003a4038723c */ /* 0x040ff000000418ff */
[C---:B------:R-:W-:Y:S08]  /*1e230*/  HMMA.16816.F32.BF16 R60, R64.reuse, R136, RZ ;  /* 0x00000088403c723c */ /* 0x040ff000000418ff */
[----:B------:R-:W-:Y:S01]  /*1e240*/  HMMA.16816.F32.BF16 R64, R64, R138, RZ ;  /* 0x0000008a4040723c */ /* 0x000fe200000418ff */
        /* <DEDUP_REMOVED lines=9> */
[----:B------:R-:W4:Y:S07]  /*1e2e0*/  LDSM.16.M88.4 R152, [R2+0x4800] ;  /* 0x004800000298783b */ /* 0x000f2e0000000200 */
        /* <DEDUP_REMOVED lines=8> */
[----:B------:R-:W-:Y:S07]  /*1e370*/  LDSM.16.M88.4 R148, [R134] ;  /* 0x000000008694783b */ /* 0x000fee0000000200 */
[C---:B------:R-:W-:Y:S08]  /*1e380*/  HMMA.16816.F32.BF16 R52, R140.reuse, R156, R52 ;  /* 0x0000009c8c34723c */ /* 0x040ff00000041834 */
[C---:B------:R-:W-:Y:S01]  /*1e390*/  HMMA.16816.F32.BF16 R56, R140.reuse, R158, R56 ;  /* 0x0000009e8c38723c */ /* 0x040fe20000041838 */
[----:B------:R-:W-:Y:S07]  /*1e3a0*/  LDSM.16.M88.4 R156, [R132+0x4800] ;  /* 0x00480000849c783b */ /* 0x000fee0000000200 */
[C---:B------:R-:W-:Y:S08]  /*1e3b0*/  HMMA.16816.F32.BF16 R60, R140.reuse, R160, R60 ;  /* 0x000000a08c3c723c */ /* 0x040ff0000004183c */
[----:B------:R-:W-:Y:S01]  /*1e3c0*/  HMMA.16816.F32.BF16 R64, R140, R162, R64 ;  /* 0x000000a28c40723c */ /* 0x000fe20000041840 */
[----:B------:R-:W3:Y:S04]  /*1e3d0*/  LDSM.16.M88.4 R140, [R2+0x6800] ;  /* 0x00680000028c783b */ /* 0x000ee80000000200 */
[----:B------:R-:W-:Y:S03]  /*1e3e0*/  LDSM.16.M88.4 R160, [R132+0x5000] ;  /* 0x0050000084a0783b */ /* 0x000fe60000000200 */
[C---:B------:R-:W-:Y:S08]  /*1e3f0*/  HMMA.16816.F32.BF16 R4, R164.reuse, R168, R4 ;  /* 0x000000a8a404723c */ /* 0x040ff00000041804 */
[C---:B------:R-:W-:Y:S01]  /*1e400*/  HMMA.16816.F32.BF16 R8, R164.reuse, R170, R8 ;  /* 0x000000aaa408723c */ /* 0x040fe20000041808 */
[----:B------:R-:W-:Y:S07]  /*1e410*/  LDSM.16.M88.4 R168, [R185+UR5+0x8000] ;  /* 0x00800005b9a8783b */ /* 0x000fee0008000200 */
[C---:B----4-:R-:W-:Y:S08]  /*1e420*/  HMMA.16816.F32.BF16 R12, R164.reuse, R152, R12 ;  /* 0x00000098a40c723c */ /* 0x050ff0000004180c */
        /* <DEDUP_REMOVED lines=8> */
[C---:B------:R-:W-:Y:S08]  /*1e4b0*/  HMMA.16816.F32.BF16 R36, R164.reuse, R172, R36 ;  /* 0x000000aca424723c */ /* 0x040ff00000041824 */
[C---:B------:R-:W-:Y:S01]  /*1e4c0*/  HMMA.16816.F32.BF16 R40, R164.reuse, R174, R40 ;  /* 0x000000aea428723c */ /* 0x040fe20000041828 */
[----:B------:R-:W-:Y:S07]  /*1e4d0*/  LDSM.16.M88.4 R172, [R185+UR5+0x8800] ;  /* 0x00880005b9ac783b */ /* 0x000fee0008000200 */
[C---:B---3--:R-:W-:Y:S08]  /*1e4e0*/  HMMA.16816.F32.BF16 R44, R164.reuse, R140, R44 ;  /* 0x0000008ca42c723c */ /* 0x048ff0000004182c */
[C---:B------:R-:W-:Y:S01]  /*1e4f0*/  HMMA.16816.F32.BF16 R48, R164.reuse, R142, R48 ;  /* 0x0000008ea430723c */ /* 0x040fe20000041830 */
[----:B------:R-:W3:Y:S07]  /*1e500*/  LDSM.16.M88.4 R140, [R132+0x5800] ;  /* 0x00580000848c783b */ /* 0x000eee0000000200 */
[C---:B--2---:R-:W-:Y:S08]  /*1e510*/  HMMA.16816.F32.BF16 R52, R164.reuse, R136, R52 ;  /* 0x00000088a434723c */ /* 0x044ff00000041834 */
[C---:B------:R-:W-:Y:S01]  /*1e520*/  HMMA.16816.F32.BF16 R56, R164.reuse, R138, R56 ;  /* 0x0000008aa438723c */ /* 0x040fe20000041838 */
[----:B------:R-:W2:Y:S07]  /*1e530*/  LDSM.16.M88.4 R136, [R132+0x6000] ;  /* 0x006000008488783b */ /* 0x000eae0000000200 */
[C---:B-1----:R-:W-:Y:S08]  /*1e540*/  HMMA.16816.F32.BF16 R60, R164.reuse, R144, R60 ;  /* 0x00000090a43c723c */ /* 0x042ff0000004183c */
[----:B------:R-:W-:Y:S01]  /*1e550*/  HMMA.16816.F32.BF16 R64, R164, R146, R64 ;  /* 0x00000092a440723c */ /* 0x000fe20000041840 */
[----:B------:R-:W1:Y:S04]  /*1e560*/  LDSM.16.M88.4 R144, [R132+0x6800] ;  /* 0x006800008490783b */ /* 0x000e680000000200 */
[----:B------:R-:W-:Y:S03]  /*1e570*/  LDSM.16.M88.4 R164, [R180+0x2000] ;  /* 0x00200000b4a4783b */ /* 0x000fe60000000200 */
[C---:B------:R-:W-:Y:S01]  /*1e580*/  HMMA.16816.F32.BF16 R4, R148.reuse, R152, R4 ;  /* 0x000000989404723c */ /* 0x040fe20000041804 */
[----:B------:R-:W-:Y:S07]  /*1e590*/  LDSM.16.M88.4 R180, [R3+0x9800] ;  /* 0x0098000003b4783b */ /* 0x000fee0000000200 */
        /* <DEDUP_REMOVED lines=8> */
[C---:B---3--:R-:W-:Y:S08]  /*1e620*/  HMMA.16816.F32.BF16 R28, R148.reuse, R140, R28 ;  /* 0x0000008c941c723c */ /* 0x048ff0000004181c */
[C---:B------:R-:W-:Y:S01]  /*1e630*/  HMMA.16816.F32.BF16 R32, R148.reuse, R142, R32 ;  /* 0x0000008e9420723c */ /* 0x040fe20000041820 */
[----:B------:R-:W3:Y:S07]  /*1e640*/  LDSM.16.M88.4 R140, [R185+UR5+0x9800] ;  /* 0x00980005b98c783b */ /* 0x000eee0008000200 */
[C---:B--2---:R-:W-:Y:S08]  /*1e650*/  HMMA.16816.F32.BF16 R36, R148.reuse, R136, R36 ;  /* 0x000000889424723c */ /* 0x044ff00000041824 */
[C---:B------:R-:W-:Y:S01]  /*1e660*/  HMMA.16816.F32.BF16 R40, R148.reuse, R138, R40 ;  /* 0x0000008a9428723c */ /* 0x040fe20000041828 */
[----:B------:R-:W2:Y:S07]  /*1e670*/  LDSM.16.M88.4 R136, [R185+UR5+0xa800] ;  /* 0x00a80005b988783b */ /* 0x000eae0008000200 */
[C---:B-1----:R-:W-:Y:S08]  /*1e680*/  HMMA.16816.F32.BF16 R44, R148.reuse, R144, R44 ;  /* 0x00000090942c723c */ /* 0x042ff0000004182c */
[C---:B------:R-:W-:Y:S01]  /*1e690*/  HMMA.16816.F32.BF16 R48, R148.reuse, R146, R48 ;  /* 0x000000929430723c */ /* 0x040fe20000041830 */
[----:B------:R-:W1:Y:S07]  /*1e6a0*/  LDSM.16.M88.4 R144, [R185+UR5+0xb000] ;  /* 0x00b00005b990783b */ /* 0x000e6e0008000200 */
        /* <DEDUP_REMOVED lines=17> */
[C---:B---3--:R-:W-:Y:S08]  /*1e7c0*/  HMMA.16816.F32.BF16 R28, R164.reuse, R140, R28 ;  /* 0x0000008ca41c723c */ /* 0x048ff0000004181c */
[C---:B------:R-:W-:Y:S01]  /*1e7d0*/  HMMA.16816.F32.BF16 R32, R164.reuse, R142, R32 ;  /* 0x0000008ea420723c */ /* 0x040fe20000041820 */
[----:B------:R-:W3:Y:S07]  /*1e7e0*/  LDSM.16.M88.4 R140, [R3+0xa000] ;  /* 0x00a00000038c783b */ /* 0x000eee0000000200 */
[C---:B------:R-:W-:Y:S08]  /*1e7f0*/  HMMA.16816.F32.BF16 R36, R164.reuse, R176, R36 ;  /* 0x000000b0a424723c */ /* 0x040ff00000041824 */
[C---:B------:R-:W-:Y:S01]  /*1e800*/  HMMA.16816.F32.BF16 R40, R164.reuse, R178, R40 ;  /* 0x000000b2a428723c */ /* 0x040fe20000041828 */
[----:B------:R-:W3:Y:S07]  /*1e810*/  LDSM.16.M88.4 R176, [R3+0xb000] ;  /* 0x00b0000003b0783b */ /* 0x000eee0000000200 */
[C---:B--2---:R-:W-:Y:S08]  /*1e820*/  HMMA.16816.F32.BF16 R44, R164.reuse, R136, R44 ;  /* 0x00000088a42c723c */ /* 0x044ff0000004182c */
[C---:B------:R-:W-:Y:S01]  /*1e830*/  HMMA.16816.F32.BF16 R48, R164.reuse, R138, R48 ;  /* 0x0000008aa430723c */ /* 0x040fe20000041830 */
[----:B------:R-:W2:Y:S07]  /*1e840*/  LDSM.16.M88.4 R136, [R3+0xb800] ;  /* 0x00b800000388783b */ /* 0x000eae0000000200 */
[C---:B-1----:R-:W-:Y:S08]  /*1e850*/  HMMA.16816.F32.BF16 R52, R164.reuse, R144, R52 ;  /* 0x00000090a434723c */ /* 0x042ff00000041834 */
[C---:B------:R-:W-:Y:S01]  /*1e860*/  HMMA.16816.F32.BF16 R56, R164.reuse, R146, R56 ;  /* 0x00000092a438723c */ /* 0x040fe20000041838 */
[----:B------:R-:W1:Y:S07]  /*1e870*/  LDSM.16.M88.4 R144, [R2+0x8800] ;  /* 0x008800000290783b */ /* 0x000e6e0000000200 */
        /* <DEDUP_REMOVED lines=16> */
[C---:B---3--:R-:W-:Y:S08]  /*1e980*/  HMMA.16816.F32.BF16 R36, R152.reuse, R140, R36 ;  /* 0x0000008c9824723c */ /* 0x048ff00000041824 */
        /* <DEDUP_REMOVED lines=9> */
[----:B------:R-:W-:Y:S01]  /*1ea20*/  HMMA.16816.F32.BF16 R64, R152, R138, R64 ;  /* 0x0000008a9840723c */ /* 0x000fe20000041840 */
[----:B------:R-:W2:Y:S04]  /*1ea30*/  LDSM.16.M88.4 R136, [R2+0x9800] ;  /* 0x009800000288783b */ /* 0x000ea80000000200 */
[----:B------:R-:W3:Y:S03]  /*1ea40*/  LDSM.16.M88.4 R152, [R2+0xa800] ;  /* 0x00a800000298783b */ /* 0x000ee60000000200 */
[C---:B------:R-:W-:Y:S08]  /*1ea50*/  HMMA.16816.F32.BF16 R4, R184.reuse, R188, R4 ;  /* 0x000000bcb804723c */ /* 0x040ff00000041804 */
[C---:B------:R-:W-:Y:S01]  /*1ea60*/  HMMA.16816.F32.BF16 R8, R184.reuse, R190, R8 ;  /* 0x000000beb808723c */ /* 0x040fe20000041808 */
[----:B------:R-:W-:Y:S07]  /*1ea70*/  LDSM.16.M88.4 R188, [R132+0xa800] ;  /* 0x00a8000084bc783b */ /* 0x000fee0000000200 */
[C---:B-1----:R-:W-:Y:S08]  /*1ea80*/  HMMA.16816.F32.BF16 R12, R184.reuse, R144, R12 ;  /* 0x00000090b80c723c */ /* 0x042ff0000004180c */
[C---:B------:R-:W-:Y:S01]  /*1ea90*/  HMMA.16816.F32.BF16 R16, R184.reuse, R146, R16 ;  /* 0x00000092b810723c */ /* 0x040fe20000041810 */
[----:B------:R-:W1:Y:S07]  /*1eaa0*/  LDSM.16.M88.4 R144, [R132+0x8800] ;  /* 0x008800008490783b */ /* 0x000e6e0000000200 */
[C---:B----4-:R-:W-:Y:S08]  /*1eab0*/  HMMA.16816.F32.BF16 R20, R184.reuse, R148, R20 ;  /* 0x00000094b814723c */ /* 0x050ff00000041814 */
[C---:B------:R-:W-:Y:S01]  /*1eac0*/  HMMA.16816.F32.BF16 R24, R184.reuse, R150, R24 ;  /* 0x00000096b818723c */ /* 0x040fe20000041818 */
[----:B------:R-:W4:Y:S01]  /*1ead0*/  LDSM.16.M88.4 R148, [R132+0xb800] ;  /* 0x00b800008494783b */ /* 0x000f220000000200 */
[----:B------:R-:W-:Y:S04]  /*1eae0*/  DEPBAR.LE SB0, 0x0 ;  /* 0x000080000000791a */ /* 0x000fe80000000000 */
[----:B------:R-:W-:Y:S02]  /*1eaf0*/  BAR.SYNC.DEFER_BLOCKING 0x0 ;  /* 0x0000000000007b1d */ /* 0x000fe40000010000 */
[C---:B--2---:R-:W-:Y:S08]  /*1eb00*/  HMMA.16816.F32.BF16 R28, R184.reuse, R136, R28 ;  /* 0x00000088b81c723c */ /* 0x044ff0000004181c */
[C---:B------:R-:W-:Y:S08]  /*1eb10*/  HMMA.16816.F32.BF16 R32, R184.reuse, R138, R32 ;  /* 0x0000008ab820723c */ /* 0x040ff00000041820 */
[C---:B------:R-:W-:Y:S08]  /*1eb20*/  HMMA.16816.F32.BF16 R36, R184.reuse, R140, R36 ;  /* 0x0000008cb824723c */ /* 0x040ff00000041824 */
[C---:B------:R-:W-:Y:S08]  /*1eb30*/  HMMA.16816.F32.BF16 R40, R184.reuse, R142, R40 ;  /* 0x0000008eb828723c */ /* 0x040ff00000041828 */
[C---:B---3--:R-:W-:Y:S08]  /*1eb40*/  HMMA.16816.F32.BF16 R44, R184.reuse, R152, R44 ;  /* 0x00000098b82c723c */ /* 0x048ff0000004182c */
[C---:B------:R-:W-:Y:S08]  /*1eb50*/  HMMA.16816.F32.BF16 R48, R184.reuse, R154, R48 ;  /* 0x0000009ab830723c */ /* 0x040ff00000041830 */
[C---:B------:R-:W-:Y:S08]  /*1eb60*/  HMMA.16816.F32.BF16 R52, R184.reuse, R156, R52 ;  /* 0x0000009cb834723c */ /* 0x040ff00000041834 */
[C---:B------:R-:W-:Y:S08]  /*1eb70*/  HMMA.16816.F32.BF16 R56, R184.reuse, R158, R56 ;  /* 0x0000009eb838723c */ /* 0x040ff00000041838 */
[C---:B------:R-:W-:Y:S08]  /*1eb80*/  HMMA.16816.F32.BF16 R60, R184.reuse, R160, R60 ;  /* 0x000000a0b83c723c */ /* 0x040ff0000004183c */
[----:B------:R-:W-:Y:S08]  /*1eb90*/  HMMA.16816.F32.BF16 R64, R184, R162, R64 ;  /* 0x000000a2b840723c */ /* 0x000ff00000041840 */
[C---:B------:R-:W-:Y:S08]  /*1eba0*/  HMMA.16816.F32.BF16 R4, R164.reuse, R168, R4 ;  /* 0x000000a8a404723c */ /* 0x040ff00000041804 */
[C---:B------:R-:W-:Y:S08]  /*1ebb0*/  HMMA.16816.F32.BF16 R8, R164.reuse, R170, R8 ;  /* 0x000000aaa408723c */ /* 0x040ff00000041808 */
[C---:B-1----:R-:W-:Y:S08]  /*1ebc0*/  HMMA.16816.F32.BF16 R12, R164.reuse, R144, R12 ;  /* 0x00000090a40c723c */ /* 0x042ff0000004180c */
        /* <DEDUP_REMOVED lines=91> */
.L_x_910:
[----:B------:R-:W-:Y:S01]  /*1f180*/  @!PT LDS RZ, [RZ] ;  /* 0x00000000fffff984 */ /* 0x000fe20000000800 */
[----:B------:R-:W-:Y:S01]  /*1f190*/  @!PT LDS RZ, [RZ] ;  /* 0x00000000fffff984 */ /* 0x000fe20000000800 */
[----:B------:R-:W-:Y:S01]  /*1f1a0*/  @!PT LDS RZ, [RZ] ;  /* 0x00000000fffff984 */ /* 0x000fe20000000800 */
[----:B------:R-:W-:Y:S01]  /*1f1b0*/  @!P2 LDGSTS.E.BYPASS.LTC128B.128 [R217+0x4000], desc[UR6][R206.64] ;  /* 0x04000000ced9afae */ /* 0x000fe2000b981a06 */
[C---:B------:R-:W-:Y:S01]  /*1f1c0*/  LEA R136, P4, R2.reuse, R206, 0x5 ;  /* 0x000000ce02887211 */ /* 0x040fe200078828ff */
[C---:B------:R-:W-:Y:S01]  /*1f1d0*/  IMAD.SHL.U32 R3, R2.reuse, 0x20, RZ ;  /* 0x0000002002037824 */ /* 0x040fe200078e00ff */
[C-C-:B------:R-:W-:Y:S01]  /*1f1e0*/  SHF.L.U64.HI R132, R2.reuse, 0x5, R135.reuse ;  /* 0x0000000502847819 */ /* 0x140fe20000010287 */
[----:B------:R1:W-:Y:S01]  /*1f1f0*/  @P2 STS.128 [R217+0x4000], RZ ;  /* 0x004000ffd9002388 */ /* 0x0003e20000000c00 */
[----:B------:R-:W-:Y:S02]  /*1f200*/  LEA.HI.X R137, R2, R207, R135, 0x5, P4 ;  /* 0x000000cf02897211 */ /* 0x000fe400020f2c87 */
[-C--:B------:R-:W-:Y:S01]  /*1f210*/  IADD3 R134, P5, PT, R136, R3.reuse, RZ ;  /* 0x0000000388867210 */ /* 0x080fe20007fbe0ff */
[----:B------:R-:W-:Y:S01]  /*1f220*/  @!PT LDS RZ, [RZ] ;  /* 0x00000000fffff984 */ /* 0x000fe20000000800 */
[----:B------:R-:W-:Y:S01]  /*1f230*/  @!PT LDS RZ, [RZ] ;  /* 0x00000000fffff984 */ /* 0x000fe20000000800 */
[----:B------:R-:W-:Y:S01]  /*1f240*/  @!PT LDS RZ, [RZ] ;  /* 0x00000000fffff984 */ /* 0x000fe20000000800 */
[----:B------:R-:W-:Y:S03]  /*1f250*/  @!P1 LDGSTS.E.BYPASS.LTC128B.128 [R217+0x8000], desc[UR6][R206.64+0x80] ;  /* 0x08000080ced99fae */ /* 0x000fe6000b981a06 */
[-C--:B------:R-:W-:Y:S01]  /*1f260*/  IADD3 R138, P4, PT, R134, R3.reuse, RZ ;  /* 0x00000003868a7210 */ /* 0x080fe20007f9e0ff */
[----:B------:R1:W-:Y:S01]  /*1f270*/  @P1 STS.128 [R217+0x8000], RZ ;  /* 0x008000ffd9001388 */ /* 0x0003e20000000c00 */
[--C-:B------:R-:W-:Y:S02]  /*1f280*/  IMAD.X R135, R137, 0x1, R132.reuse, P5 ;  /* 0x0000000189877824 */ /* 0x100fe400028e0684 */
[-C--:B------:R-:W-:Y:S01]  /*1f290*/  IADD3 R140, P5, PT, R138, R3.reuse, RZ ;  /* 0x000000038a8c7210 */ /* 0x080fe20007fbe0ff */
[----:B------:R-:W-:Y:S01]  /*1f2a0*/  @!PT LDS RZ, [RZ] ;  /* 0x00000000fffff984 */ /* 0x000fe20000000800 */
[----:B------:R-:W-:Y:S01]  /*1f2b0*/  @!PT LDS RZ, [RZ] ;  /* 0x00000000fffff984 */ /* 0x000fe20000000800 */
[----:B------:R-:W-:Y:S01]  /*1f2c0*/  @!PT LDS RZ, [RZ] ;  /* 0x00000000fffff984 */ /* 0x000fe20000000800 */
[----:B------:R-:W-:Y:S01]  /*1f2d0*/  @!P2 LDGSTS.E.BYPASS.LTC128B.128 [R217+0x4800], desc[UR6][R136.64] ;  /* 0x0480000088d9afae */ /* 0x000fe2000b981a06 */
[--C-:B------:R-:W-:Y:S02]  /*1f2e0*/  IMAD.X R139, R135, 0x1, R132.reuse, P4 ;  /* 0x00000001878b7824 */ /* 0x100fe400020e0684 */
        /* <DEDUP_REMOVED lines=8> */
[--C-:B------:R-:W-:Y:S03]  /*1f370*/  IMAD.X R143, R141, 0x1, R132.reuse, P4 ;  /* 0x000000018d8f7824 */ /* 0x100fe600020e0684 */
        /* <DEDUP_REMOVED lines=65> */
.L_x_909:
[----:B-1----:R-:W-:Y:S01]  /*1f790*/  FMNMX3.FTZ R2, R0, R6, R7, !PT ;  /* 0x0000000600027276 */ /* 0x002fe20007810007 */
        /* <DEDUP_REMOVED lines=541> */
.L_x_907:
[----:B------:R-:W1:Y:S01]  /*21970*/  SHFL.BFLY PT, R8, R221, 0x2, 0x1f ;  /* 0x0c401f00dd087f89 */ /* 0x000e6200000e0000 */
[C---:B------:R-:W-:Y:S01]  /*21980*/  LOP3.LUT P3, RZ, R196.reuse, 0x8, RZ, 0xc0, !PT ;  /* 0x00000008c4ff7812 */ /* 0x040fe2000786c0ff */
[----:B------:R-:W2:Y:S01]  /*21990*/  S2UR UR8, SR_CTAID.X ;  /* 0x00000000000879c3 */ /* 0x000ea20000002500 */
[----:B------:R-:W-:Y:S01]  /*219a0*/  LOP3.LUT P5, RZ, R196, 0x3, RZ, 0xc0, !PT ;  /* 0x00000003c4ff7812 */ /* 0x000fe200078ac0ff */
[----:B------:R-:W3:Y:S01]  /*219b0*/  SHFL.BFLY PT, R0, R219, 0x2, 0x1f ;  /* 0x0c401f00db007f89 */ /* 0x000ee200000e0000 */
[----:B------:R-:W-:Y:S01]  /*219c0*/  SHF.R.U32.HI R18, RZ, 0x2, R196 ;  /* 0x00000002ff127819 */ /* 0x000fe200000116c4 */
[----:B------:R-:W-:Y:S01]  /*219d0*/  BSSY.RECONVERGENT B0, `(.L_x_912) ;  /* 0x00000d0000007945 */ /* 0x000fe20003800200 */
[----:B------:R-:W4:Y:S01]  /*219e0*/  S2R R23, SR_CTAID.Z ;  /* 0x0000000000177919 */ /* 0x000f220000002700 */
[----:B-1----:R-:W-:Y:S01]  /*219f0*/  FADD.FTZ R8, R8, R221 ;  /* 0x000000dd08087221 */ /* 0x002fe20000010000 */
[----:B--2---:R-:W-:Y:S01]  /*21a00*/  USHF.L.U32 UR8, UR8, 0x6, URZ ;  /* 0x0000000608087899 */ /* 0x004fe200080006ff */
[----:B---3--:R-:W-:-:S03]  /*21a10*/  FADD.FTZ R9, R0, R219 ;  /* 0x000000db00097221 */ /* 0x008fc60000010000 */
[----:B------:R-:W1:Y:S01]  /*21a20*/  SHFL.BFLY PT, R5, R8, 0x1, 0x1f ;  /* 0x0c201f0008057f89 */ /* 0x000e6200000e0000 */
[----:B------:R-:W-:-:S03]  /*21a30*/  SHF.L.U32 R0, R196, 0x1, RZ ;  /* 0x00000001c4007819 */ /* 0x000fc600000006ff */
[----:B------:R-:W2:Y:S01]  /*21a40*/  SHFL.BFLY PT, R2, R9, 0x1, 0x1f ;  /* 0x0c201f0009027f89 */ /* 0x000ea200000e0000 */
[----:B------:R-:W-:Y:S01]  /*21a50*/  LOP3.LUT R199, R199, 0x6, R0, 0xf8, !PT ;  /* 0x00000006c7c77812 */ /* 0x000fe200078ef800 */
[----:B-1----:R-:W-:Y:S01]  /*21a60*/  FADD.FTZ R4, R8, R5 ;  /* 0x0000000508047221 */ /* 0x002fe20000010000 */
[----:B------:R-:W-:Y:S01]  /*21a70*/  SHF.L.U32 R5, R196, 0x4, RZ ;  /* 0x00000004c4057819 */ /* 0x000fe200000006ff */
[----:B------:R-:W1:Y:S01]  /*21a80*/  LDC.U8 R8, c[0x0][0x548] ;  /* 0x00015200ff087b82 */ /* 0x000e620000000000 */
[----:B--2---:R-:W-:Y:S01]  /*21a90*/  FADD.FTZ R2, R9, R2 ;  /* 0x0000000209027221 */ /* 0x004fe20000010000 */
[----:B------:R-:W2:Y:S01]  /*21aa0*/  MUFU.RCP R7, R4 ;  /* 0x0000000400077308 */ /* 0x000ea20000001000 */
[----:B------:R-:W-:Y:S02]  /*21ab0*/  LOP3.LUT R5, R5, 0x1c0, RZ, 0xc0, !PT ;  /* 0x000001c005057812 */ /* 0x000fe400078ec0ff */
[----:B------:R-:W-:Y:S02]  /*21ac0*/  FSETP.NE.FTZ.AND P2, PT, R4, RZ, PT ;  /* 0x000000ff0400720b */ /* 0x000fe40003f55000 */
[----:B------:R-:W-:-:S02]  /*21ad0*/  LOP3.LUT R0, R5, 0x38, R0, 0xf8, !PT ;  /* 0x0000003805007812 */ /* 0x000fc400078ef800 */
[----:B------:R-:W-:Y:S01]  /*21ae0*/  MOV R5, 0x10 ;  /* 0x0000001000057802 */ /* 0x000fe20000000f00 */
[----:B------:R-:W3:Y:S01]  /*21af0*/  MUFU.RCP R6, R2 ;  /* 0x0000000200067308 */ /* 0x000ee20000001000 */
[----:B------:R-:W-:Y:S02]  /*21b00*/  FSETP.NE.FTZ.AND P1, PT, R2, RZ, PT ;  /* 0x000000ff0200720b */ /* 0x000fe40003f35000 */
[----:B------:R-:W-:Y:S02]  /*21b10*/  SEL R5, R5, 0xfffffff0, !P0 ;  /* 0xfffffff005057807 */ /* 0x000fe40004000000 */
[----:B------:R-:W-:Y:S02]  /*21b20*/  LOP3.LUT P0, RZ, R196, 0x10, RZ, 0xc0, !PT ;  /* 0x00000010c4ff7812 */ /* 0x000fe4000780c0ff */
[----:B------:R-:W-:Y:S01]  /*21b30*/  LOP3.LUT R0, R199, R0, RZ, 0xfc, !PT ;  /* 0x00000000c7007212 */ /* 0x000fe200078efcff */
[----:B------:R-:W-:Y:S01]  /*21b40*/  @P2 MUFU.LG2 R16, R4 ;  /* 0x0000000400102308 */ /* 0x000fe20000000c00 */
[----:B--2---:R-:W-:-:S02]  /*21b50*/  FSEL R7, R7, 1, P2 ;  /* 0x3f80000007077808 */ /* 0x004fc40001000000 */
[----:B------:R-:W-:Y:S02]  /*21b60*/  LEA R9, R0, UR5, 0x1 ;  /* 0x0000000500097c11 */ /* 0x000fe4000f8e08ff */
[----:B------:R-:W-:Y:S01]  /*21b70*/  SEL R0, R197, 0xffffffe0, !P3 ;  /* 0xffffffe0c5007807 */ /* 0x000fe20005800000 */
[C---:B------:R-:W-:Y:S01]  /*21b80*/  FMUL.FTZ R128, R7.reuse, R128 ;  /* 0x0000008007807220 */ /* 0x040fe20000410000 */
        /* <DEDUP_REMOVED lines=15> */
[C---:B------:R-:W-:Y:S01]  /*21c80*/  FMUL.FTZ R79, R6.reuse, R79 ;  /* 0x0000004f064f7220 */ /* 0x040fe20000410000 */
[----:B------:R-:W-:Y:S01]  /*21c90*/  IADD3 R15, PT, PT, R9, 0x40, RZ ;  /* 0x00000040090f7810 */ /* 0x000fe20007ffe0ff */
[C---:B------:R-:W-:Y:S01]  /*21ca0*/  FMUL.FTZ R80, R7.reuse, R80 ;  /* 0x0000005007507220 */ /* 0x040fe20000410000 */
[C---:B------:R-:W-:Y:S01]  /*21cb0*/  FMUL.FTZ R81, R7.reuse, R81 ;  /* 0x0000005107517220 */ /* 0x040fe20000410000 */
[C---:B------:R-:W-:Y:S01]  /*21cc0*/  FMUL.FTZ R82, R6.reuse, R82 ;  /* 0x0000005206527220 */ /* 0x040fe20000410000 */
[----:B------:R-:W-:Y:S01]  /*21cd0*/  FMUL.FTZ R83, R6, R83 ;  /* 0x0000005306537220 */ /* 0x000fe20000410000 */
[----:B------:R-:W-:Y:S01]  /*21ce0*/  IADD3 R13, PT, PT, R0, R9, RZ ;  /* 0x00000009000d7210 */ /* 0x000fe20007ffe0ff */
[----:B------:R-:W-:Y:S01]  /*21cf0*/  FMUL.FTZ R84, R7, R84 ;  /* 0x0000005407547220 */ /* 0x000fe20000410000 */
[----:B------:R-:W-:Y:S01]  /*21d00*/  @P0 IADD3 R15, PT, PT, R9, -0x40, RZ ;  /* 0xffffffc0090f0810 */ /* 0x000fe20007ffe0ff */
[----:B------:R-:W-:Y:S01]  /*21d10*/  FMUL.FTZ R85, R7, R85 ;  /* 0x0000005507557220 */ /* 0x000fe20000410000 */
[C---:B------:R-:W-:Y:S01]  /*21d20*/  FMUL.FTZ R86, R6.reuse, R86 ;  /* 0x0000005606567220 */ /* 0x040fe20000410000 */
[C---:B------:R-:W-:Y:S01]  /*21d30*/  FMUL.FTZ R87, R6.reuse, R87 ;  /* 0x0000005706577220 */ /* 0x040fe20000410000 */
[----:B------:R-:W-:Y:S01]  /*21d40*/  F2FP.BF16.F32.PACK_AB R128, R129, R128 ;  /* 0x000000808180723e */ /* 0x000fe200000010ff */
[----:B------:R-:W-:Y:S01]  /*21d50*/  FMUL.FTZ R88, R7, R88 ;  /* 0x0000005807587220 */ /* 0x000fe20000410000 */
[----:B------:R-:W-:Y:S01]  /*21d60*/  F2FP.BF16.F32.PACK_AB R130, R131, R130 ;  /* 0x000000828382723e */ /* 0x000fe200000010ff */
[----:B------:R-:W-:Y:S01]  /*21d70*/  FMUL.FTZ R89, R7, R89 ;  /* 0x0000005907597220 */ /* 0x000fe20000410000 */
[C---:B------:R-:W-:Y:S01]  /*21d80*/  FMUL.FTZ R90, R6.reuse, R90 ;  /* 0x0000005a065a7220 */ /* 0x040fe20000410000 */
[C---:B------:R-:W-:Y:S01]  /*21d90*/  FMUL.FTZ R91, R6.reuse, R91 ;  /* 0x0000005b065b7220 */ /* 0x040fe20000410000 */
[----:B------:R-:W-:Y:S01]  /*21da0*/  F2FP.BF16.F32.PACK_AB R68, R69, R68 ;  /* 0x000000444544723e */ /* 0x000fe200000010ff */
[----:B------:R-:W-:Y:S01]  /*21db0*/  FMUL.FTZ R92, R7, R92 ;  /* 0x0000005c075c7220 */ /* 0x000fe20000410000 */
[----:B------:R-:W-:Y:S01]  /*21dc0*/  F2FP.BF16.F32.PACK_AB R70, R71, R70 ;  /* 0x000000464746723e */ /* 0x000fe200000010ff */
[----:B------:R-:W-:Y:S01]  /*21dd0*/  FMUL.FTZ R93, R7, R93 ;  /* 0x0000005d075d7220 */ /* 0x000fe20000410000 */
[----:B------:R-:W-:Y:S01]  /*21de0*/  IADD3 R11, PT, PT, R5, R9, RZ ;  /* 0x00000009050b7210 */ /* 0x000fe20007ffe0ff */
        /* <DEDUP_REMOVED lines=13> */
[----:B------:R-:W-:Y:S01]  /*21ec0*/  FMUL.FTZ R102, R6, R102 ;  /* 0x0000006606667220 */ /* 0x000fe20000410000 */
[----:B------:R-:W-:Y:S01]  /*21ed0*/  IADD3 R21, PT, PT, R0, R15, RZ ;  /* 0x0000000f00157210 */ /* 0x000fe20007ffe0ff */
        /* <DEDUP_REMOVED lines=8> */
[----:B------:R-:W-:Y:S01]  /*21f60*/  STS [R9], R128 ;  /* 0x0000008009007388 */ /* 0x000fe20000000800 */
[----:B------:R-:W-:Y:S01]  /*21f70*/  F2FP.BF16.F32.PACK_AB R86, R87, R86 ;  /* 0x000000565756723e */ /* 0x000fe200000010ff */
[----:B------:R-:W-:Y:S01]  /*21f80*/  FMUL.FTZ R108, R7, R108 ;  /* 0x0000006c076c7220 */ /* 0x000fe20000410000 */
[----:B------:R-:W-:Y:S01]  /*21f90*/  IADD3 R19, PT, PT, R5, R15, RZ ;  /* 0x0000000f05137210 */ /* 0x000fe20007ffe0ff */
[----:B------:R-:W-:Y:S01]  /*21fa0*/  STS [R9+0x400], R130 ;  /* 0x0004008209007388 */ /* 0x000fe20000000800 */
[----:B------:R-:W-:Y:S01]  /*21fb0*/  FMUL.FTZ R109, R7, R109 ;  /* 0x0000006d076d7220 */ /* 0x000fe20000410000 */
[C---:B------:R-:W-:Y:S01]  /*21fc0*/  FMUL.FTZ R110, R6.reuse, R110 ;  /* 0x0000006e066e7220 */ /* 0x040fe20000410000 */
[C---:B------:R-:W-:Y:S01]  /*21fd0*/  FMUL.FTZ R111, R6.reuse, R111 ;  /* 0x0000006f066f7220 */ /* 0x040fe20000410000 */
[----:B------:R-:W-:Y:S01]  /*21fe0*/  F2FP.BF16.F32.PACK_AB R88, R89, R88 ;  /* 0x000000585958723e */ /* 0x000fe200000010ff */
[----:B------:R-:W-:Y:S01]  /*21ff0*/  STS [R11], R68 ;  /* 0x000000440b007388 */ /* 0x000fe20000000800 */
[----:B------:R-:W-:Y:S01]  /*22000*/  F2FP.BF16.F32.PACK_AB R90, R91, R90 ;  /* 0x0000005a5b5a723e */ /* 0x000fe200000010ff */
[C---:B------:R-:W-:Y:S01]  /*22010*/  FMUL.FTZ R112, R7.reuse, R112 ;  /* 0x0000007007707220 */ /* 0x040fe20000410000 */
[----:B------:R-:W-:Y:S01]  /*22020*/  FMUL.FTZ R113, R7, R113 ;  /* 0x0000007107717220 */ /* 0x000fe20000410000 */
[----:B------:R-:W-:Y:S01]  /*22030*/  STS [R11+0x400], R70 ;  /* 0x000400460b007388 */ /* 0x000fe20000000800 */
        /* <DEDUP_REMOVED lines=15> */
[C---:B------:R-:W-:Y:S01]  /*22130*/  FMUL.FTZ R125, R7.reuse, R125 ;  /* 0x0000007d077d7220 */ /* 0x040fe20000410000 */
[----:B------:R-:W-:Y:S01]  /*22140*/  STS [R17+0x400], R78 ;  /* 0x0004004e11007388 */ /* 0x000fe20000000800 */
[----:B------:R-:W-:Y:S01]  /*22150*/  FMUL.FTZ R120, R7, R120 ;  /* 0x0000007807787220 */ /* 0x000fe20000410000 */
[C---:B------:R-:W-:Y:S01]  /*22160*/  FMUL.FTZ R126, R6.reuse, R126 ;  /* 0x0000007e067e7220 */ /* 0x040fe20000410000 */
[C---:B------:R-:W-:Y:S01]  /*22170*/  FMUL.FTZ R127, R6.reuse, R127 ;  /* 0x0000007f067f7220 */ /* 0x040fe20000410000 */
[----:B------:R-:W-:Y:S01]  /*22180*/  F2FP.BF16.F32.PACK_AB R100, R101, R100 ;  /* 0x000000646564723e */ /* 0x000fe200000010ff */
[----:B------:R-:W-:Y:S01]  /*22190*/  STS [R15], R80 ;  /* 0x000000500f007388 */ /* 0x000fe20000000800 */
[----:B------:R-:W-:Y:S01]  /*221a0*/  F2FP.BF16.F32.PACK_AB R102, R103, R102 ;  /* 0x000000666766723e */ /* 0x000fe200000010ff */
[----:B------:R-:W-:Y:S01]  /*221b0*/  FMUL.FTZ R7, R7, R121 ;  /* 0x0000007907077220 */ /* 0x000fe20000410000 */
[C---:B------:R-:W-:Y:S01]  /*221c0*/  FMUL.FTZ R122, R6.reuse, R122 ;  /* 0x0000007a067a7220 */ /* 0x040fe20000410000 */
[----:B------:R-:W-:Y:S01]  /*221d0*/  STS [R15+0x400], R82 ;  /* 0x000400520f007388 */ /* 0x000fe20000000800 */
[----:B------:R-:W-:Y:S01]  /*221e0*/  FMUL.FTZ R123, R6, R123 ;  /* 0x0000007b067b7220 */ /* 0x000fe20000410000 */
[----:B------:R-:W-:Y:S01]  /*221f0*/  F2FP.BF16.F32.PACK_AB R104, R105, R104 ;  /* 0x000000686968723e */ /* 0x000fe200000010ff */
[----:B------:R-:W2:Y:S01]  /*22200*/  @P1 MUFU.LG2 R2, R2 ;  /* 0x0000000200021308 */ /* 0x000ea20000000c00 */
        /* <DEDUP_REMOVED lines=12> */
[----:B------:R-:W-:Y:S01]  /*222d0*/  F2FP.BF16.F32.PACK_AB R126, R127, R126 ;  /* 0x0000007e7f7e723e */ /* 0x000fe200000010ff */
[----:B------:R-:W-:Y:S01]  /*222e0*/  STS [R5], R92 ;  /* 0x0000005c05007388 */ /* 0x000fe20000000800 */
[----:B------:R-:W-:Y:S01]  /*222f0*/  F2FP.BF16.F32.PACK_AB R120, R7, R120 ;  /* 0x000000780778723e */ /* 0x000fe200000010ff */
[----:B--2---:R-:W-:Y:S01]  /*22300*/  @P1 FMUL.FTZ R2, R2, 0.69314718246459960938 ;  /* 0x3f31721802021820 */ /* 0x004fe20000410000 */
[----:B------:R-:W-:Y:S01]  /*22310*/  F2FP.BF16.F32.PACK_AB R122, R123, R122 ;  /* 0x0000007a7b7a723e */ /* 0x000fe200000010ff */
[----:B------:R-:W-:Y:S01]  /*22320*/  STS [R5+0x400], R94 ;  /* 0x0004005e05007388 */ /* 0x000fe20000000800 */
[----:B------:R-:W-:Y:S02]  /*22330*/  ISETP.NE.AND P3, PT, R204, -0x1, PT ;  /* 0xffffffffcc00780c */ /* 0x000fe40003f65270 */
[----:B-1----:R-:W-:Y:S01]  /*22340*/  ISETP.NE.AND P4, PT, R8, RZ, PT ;  /* 0x000000ff0800720c */ /* 0x002fe20003f85270 */
[----:B------:R-:W-:Y:S03]  /*22350*/  STS [R9+0x2000], R96 ;  /* 0x0020006009007388 */ /* 0x000fe60000000800 */
[C---:B------:R-:W-:Y:S01]  /*22360*/  ISETP.NE.OR P0, PT, R204.reuse, -0x1, !P4 ;  /* 0xffffffffcc00780c */ /* 0x040fe20006705670 */
[----:B------:R1:W-:Y:S04]  /*22370*/  STS [R9+0x2400], R98 ;  /* 0x0024006209007388 */ /* 0x0003e80000000800 */
[----:B------:R-:W-:Y:S02]  /*22380*/  STS [R11+0x2000], R100 ;  /* 0x002000640b007388 */ /* 0x000fe40000000800 */
[----:B------:R-:W2:Y:S02]  /*22390*/  @!P3 LDC.64 R6, c[0x0][0x400] ;  /* 0x00010000ff06bb82 */ /* 0x000ea40000000a00 */
[----:B------:R3:W-:Y:S04]  /*223a0*/  STS [R11+0x2400], R102 ;  /* 0x002400660b007388 */ /* 0x0007e80000000800 */
[----:B------:R-:W-:Y:S02]  /*223b0*/  STS [R13+0x2000], R104 ;  /* 0x002000680d007388 */ /* 0x000fe40000000800 */
[----:B------:R-:W4:Y:S02]  /*223c0*/  @!P4 LDC R10, c[0x0][0x3e0] ;  /* 0x0000f800ff0acb82 */ /* 0x000f240000000800 */
[----:B------:R-:W-:Y:S04]  /*223d0*/  STS [R13+0x2400], R106 ;  /* 0x0024006a0d007388 */ /* 0x000fe80000000800 */
[----:B------:R-:W-:Y:S04]  /*223e0*/  STS [R17+0x2000], R108 ;  /* 0x0020006c11007388 */ /* 0x000fe80000000800 */
[----:B------:R5:W-:Y:S01]  /*223f0*/  STS [R17+0x2400], R110 ;  /* 0x0024006e11007388 */ /* 0x000be20000000800 */
[----:B-1----:R-:W1:Y:S03]  /*22400*/  @P3 LDC.64 R8, c[0x0][0x408] ;  /* 0x00010200ff083b82 */ /* 0x002e660000000a00 */
[----:B------:R-:W-:Y:S04]  /*22410*/  STS [R15+0x2000], R112 ;  /* 0x002000700f007388 */ /* 0x000fe80000000800 */
[----:B------:R-:W-:Y:S01]  /*22420*/  STS [R15+0x2400], R114 ;  /* 0x002400720f007388 */ /* 0x000fe20000000800 */
[----:B---3--:R-:W3:Y:S03]  /*22430*/  LDC R11, c[0x0][0x434] ;  /* 0x00010d00ff0b7b82 */ /* 0x008ee60000000800 */
[----:B------:R-:W-:Y:S04]  /*22440*/  STS [R19+0x2000], R116 ;  /* 0x0020007413007388 */ /* 0x000fe80000000800 */
[----:B------:R2:W-:Y:S04]  /*22450*/  STS [R19+0x2400], R118 ;  /* 0x0024007613007388 */ /* 0x0005e80000000800 */
[----:B------:R-:W-:Y:S04]  /*22460*/  STS [R21+0x2000], R124 ;  /* 0x0020007c15007388 */ /* 0x000fe80000000800 */
[----:B------:R4:W-:Y:S01]  /*22470*/  STS [R21+0x2400], R126 ;  /* 0x0024007e15007388 */ /* 0x0009e20000000800 */
[----:B-----5:R-:W5:Y:S01]  /*22480*/  @P4 LDC R17, c[0x0][0x454] ;  /* 0x00011500ff114b82 */ /* 0x020f620000000800 */
[----:B-1----:R-:W-:Y:S01]  /*22490*/  @P3 IMAD.WIDE.U32 R26, R204, R8, RZ ;  /* 0x00000008cc1a3225 */ /* 0x002fe200078e00ff */
[----:B------:R-:W-:Y:S01]  /*224a0*/  MOV R8, 0x7f800000 ;  /* 0x7f80000000087802 */ /* 0x000fe20000000f00 */
[----:B------:R-:W-:Y:S04]  /*224b0*/  STS [R5+0x2000], R120 ;  /* 0x0020007805007388 */ /* 0x000fe80000000800 */
[----:B------:R1:W-:Y:S01]  /*224c0*/  STS [R5+0x2400], R122 ;  /* 0x0024007a05007388 */ /* 0x0003e20000000800 */
[----:B------:R-:W-:Y:S08]  /*224d0*/  BAR.SYNC.DEFER_BLOCKING 0x0 ;  /* 0x0000000000007b1d */ /* 0x000ff00000010000 */
[----:B--2---:R-:W2:Y:S01]  /*224e0*/  @P2 LDC R19, c[0x0][0x458] ;  /* 0x00011600ff132b82 */ /* 0x004ea20000000800 */
[----:B------:R-:W3:Y:S01]  /*224f0*/  S2R R0, SR_CTAID.Y ;  /* 0x0000000000007919 */ /* 0x000ee20000002600 */
[----:B----4-:R-:W-:-:S04]  /*22500*/  LOP3.LUT R21, R198, 0x30, RZ, 0xc0, !PT ;  /* 0x00000030c6157812 */ /* 0x010fc800078ec0ff */
[----:B------:R-:W-:Y:S01]  /*22510*/  LOP3.LUT R18, R21, 0x7, R18, 0xf8, !PT ;  /* 0x0000000715127812 */ /* 0x000fe200078ef812 */
[----:B------:R-:W-:Y:S01]  /*22520*/  @P2 FMUL.FTZ R21, R16, 0.69314718246459960938 ;  /* 0x3f31721810152820 */ /* 0x000fe20000410000 */
[----:B-1----:R-:W1:Y:S01]  /*22530*/  LDC.64 R4, c[0x0][0x408] ;  /* 0x00010200ff047b82 */ /* 0x002e620000000a00 */
[----:B------:R4:W1:Y:S02]  /*22540*/  LDS.128 R12, [R217+0x1800] ;  /* 0x00180000d90c7984 */ /* 0x0008640000000c00 */
[----:B--2---:R-:W-:Y:S01]  /*22550*/  @P2 FFMA.FTZ R8, R132, R19, R21 ;  /* 0x0000001384082223 */ /* 0x004fe20000010015 */
[----:B---3--:R-:W-:-:S04]  /*22560*/  @!P3 IMAD.WIDE.U32 R24, R0, R6, RZ ;  /* 0x000000060018b225 */ /* 0x008fc800078e00ff */
[----:B------:R-:W2:Y:S01]  /*22570*/  @P1 LDC R6, c[0x0][0x458] ;  /* 0x00011600ff061b82 */ /* 0x000ea20000000800 */
[----:B------:R-:W-:Y:S02]  /*22580*/  @!P3 IMAD R7, R0, R7, R25 ;  /* 0x000000070007b224 */ /* 0x000fe400078e0219 */
[----:B------:R-:W-:Y:S01]  /*22590*/  @P3 IMAD R7, R204, R9, R27 ;  /* 0x00000009cc073224 */ /* 0x000fe200078e021b */
[----:B------:R-:W-:Y:S01]  /*225a0*/  MOV R9, 0x7f800000 ;  /* 0x7f80000000097802 */ /* 0x000fe20000000f00 */
[C---:B------:R-:W-:Y:S02]  /*225b0*/  @!P4 IMAD R10, R0.reuse, R10, R23 ;  /* 0x0000000a000ac224 */ /* 0x040fe400078e0217 */
[-C--:B------:R-:W-:Y:S02]  /*225c0*/  @!P0 IMAD R204, R0, R11.reuse, RZ ;  /* 0x0000000b00cc8224 */ /* 0x080fe400078e02ff */
[----:B------:R-:W-:Y:S02]  /*225d0*/  @!P4 IMAD R10, R10, R11, RZ ;  /* 0x0000000b0a0ac224 */ /* 0x000fe400078e02ff */
[----:B-----5:R-:W-:-:S02]  /*225e0*/  @P4 IMAD R10, R23, R17, R204 ;  /* 0x00000011170a4224 */ /* 0x020fc400078e02cc */
[----:B--2---:R-:W-:Y:S01]  /*225f0*/  @P1 FFMA.FTZ R9, R3, R6, R2 ;  /* 0x0000000603091223 */ /* 0x004fe20000010002 */
[----:B-1--4-:R-:W-:Y:S06]  /*22600*/  @P5 BRA `(.L_x_913) ;  /* 0x0000000000305947 */ /* 0x012fec0003800000 */
[----:B------:R-:W1:Y:S01]  /*22610*/  LDCU.64 UR4, c[0x0][0x420] ;  /* 0x00008400ff0477ac */ /* 0x000e620008000a00 */
[----:B------:R-:W-:Y:S02]  /*22620*/  VIADD R11, R10, UR8 ;  /* 0x000000080a0b7c36 */ /* 0x000fe40008000000 */
[----:B------:R-:W-:Y:S02]  /*22630*/  VIADD R3, R205, -UR8 ;  /* 0x80000008cd037c36 */ /* 0x000fe40008000000 */
[C---:B------:R-:W-:Y:S01]  /*22640*/  VIADD R2, R18.reuse, 0x8 ;  /* 0x0000000812027836 */ /* 0x040fe20000000000 */
[C---:B------:R-:W-:Y:S02]  /*22650*/  IADD3 R0, P0, PT, R18.reuse, R11, RZ ;  /* 0x0000000b12007210 */ /* 0x040fe40007f1e0ff */
[-C--:B------:R-:W-:Y:S02]  /*22660*/  ISETP.GE.AND P2, PT, R18, R3.reuse, PT ;  /* 0x000000031200720c */ /* 0x080fe40003f46270 */
[----:B------:R-:W-:-:S02]  /*22670*/  ISETP.GE.AND P1, PT, R2, R3, PT ;  /* 0x000000030200720c */ /* 0x000fc40003f26270 */
[----:B------:R-:W-:Y:S02]  /*22680*/  LEA.HI.X.SX32 R11, R11, RZ, 0x1, P0 ;  /* 0x000000ff0b0b7211 */ /* 0x000fe400000f0eff */
[----:B-1----:R-:W-:-:S04]  /*22690*/  LEA R2, P0, R0, UR4, 0x2 ;  /* 0x0000000400027c11 */ /* 0x002fc8000f8010ff */
[----:B------:R-:W-:-:S05]  /*226a0*/  LEA.HI.X R3, R0, UR5, R11, 0x2, P0 ;  /* 0x0000000500037c11 */ /* 0x000fca00080f140b */
[----:B------:R1:W-:Y:S04]  /*226b0*/  @!P2 STG.E desc[UR6][R2.64], R8 ;  /* 0x000000080200a986 */ /* 0x0003e8000c101906 */
[----:B------:R1:W-:Y:S02]  /*226c0*/  @!P1 STG.E desc[UR6][R2.64+0x20], R9 ;  /* 0x0000200902009986 */ /* 0x0003e4000c101906 */
.L_x_913:
[----:B------:R-:W-:Y:S05]  /*226d0*/  BSYNC.RECONVERGENT B0 ;  /* 0x0000000000007941 */ /* 0x000fea0003800200 */
.L_x_912:
[----:B------:R-:W-:Y:S01]  /*226e0*/  IMAD.MOV.U32 R201, RZ, RZ, RZ ;  /* 0x000000ffffc97224 */ /* 0x000fe200078e00ff */
[----:B------:R-:W-:Y:S01]  /*226f0*/  SHF.R.U32.HI R0, RZ, 0x3, R196 ;  /* 0x00000003ff007819 */ /* 0x000fe200000116c4 */
[----:B------:R-:W-:Y:S01]  /*22700*/  @P3 IMAD.MOV.U32 R24, RZ, RZ, R26 ;  /* 0x000000ffff183224 */ /* 0x000fe200078e001a */
[----:B------:R2:W3:Y:S01]  /*22710*/  LDS.128 R16, [R217] ;  /* 0x00000000d9107984 */ /* 0x0004e20000000c00 */
[----:B-1----:R-:W-:Y:S01]  /*22720*/  IMAD.WIDE.U32 R8, R4, UR8, R200 ;  /* 0x0000000804087c25 */ /* 0x002fe2000f8e00c8 */
[----:B------:R-:W1:Y:S01]  /*22730*/  LDCU.64 UR4, c[0x0][0x410] ;  /* 0x00008200ff0477ac */ /* 0x000e620008000a00 */
[----:B------:R-:W-:Y:S01]  /*22740*/  IADD3 R3, PT, PT, R0, 0x10, RZ ;  /* 0x0000001000037810 */ /* 0x000fe20007ffe0ff */
[----:B------:R-:W-:Y:S01]  /*22750*/  BSSY.RECONVERGENT B0, `(.L_x_914) ;  /* 0x000001b000007945 */ /* 0x000fe20003800200 */
[----:B------:R-:W-:Y:S01]  /*22760*/  VIADD R205, R205, -UR8 ;  /* 0x80000008cdcd7c36 */ /* 0x000fe20008000000 */
[----:B------:R-:W-:Y:S01]  /*22770*/  IADD3 R24, P0, PT, R24, R8, RZ ;  /* 0x0000000818187210 */ /* 0x000fe20007f1e0ff */
[----:B------:R-:W-:Y:S01]  /*22780*/  IMAD R2, R5, UR8, R9 ;  /* 0x0000000805027c24 */ /* 0x000fe2000f8e0209 */
[C---:B------:R-:W-:Y:S01]  /*22790*/  IADD3 R8, PT, PT, R0.reuse, 0x20, RZ ;  /* 0x0000002000087810 */ /* 0x040fe20007ffe0ff */
[----:B------:R-:W-:Y:S01]  /*227a0*/  VIADD R6, R0, 0x30 ;  /* 0x0000003000067836 */ /* 0x000fe20000000000 */
[----:B------:R-:W-:-:S02]  /*227b0*/  ISETP.GE.AND P5, PT, R3, R205, PT ;  /* 0x000000cd0300720c */ /* 0x000fc40003fa6270 */
[-C--:B------:R-:W-:Y:S02]  /*227c0*/  ISETP.GE.AND P4, PT, R8, R205.reuse, PT ;  /* 0x000000cd0800720c */ /* 0x080fe40003f86270 */
[----:B------:R2:W4:Y:S01]  /*227d0*/  LDS.128 R8, [R217+0x2000] ;  /* 0x00200000d9087984 */ /* 0x0005220000000c00 */
[----:B------:R-:W-:Y:S02]  /*227e0*/  IADD3.X R25, PT, PT, R7, R2, RZ, P0, !PT ;  /* 0x0000000207197210 */ /* 0x000fe400007fe4ff */
[-C--:B------:R-:W-:Y:S02]  /*227f0*/  ISETP.GE.AND P0, PT, R0, R205.reuse, PT ;  /* 0x000000cd0000720c */ /* 0x080fe40003f06270 */
[----:B------:R-:W-:Y:S01]  /*22800*/  ISETP.GE.AND P3, PT, R6, R205, PT ;  /* 0x000000cd0600720c */ /* 0x000fe20003f66270 */
[----:B-1----:R-:W-:Y:S01]  /*22810*/  IMAD.WIDE.U32 R6, R23, UR4, R24 ;  /* 0x0000000417067c25 */ /* 0x002fe2000f8e0018 */
[----:B------:R-:W-:-:S03]  /*22820*/  LOP3.LUT R2, R200, 0x40, RZ, 0xfc, !PT ;  /* 0x00000040c8027812 */ /* 0x000fc600078efcff */
[----:B------:R-:W-:-:S06]  /*22830*/  IMAD R23, R23, UR5, R7 ;  /* 0x0000000517177c24 */ /* 0x000fcc000f8e0207 */
[----:B------:R-:W-:Y:S05]  /*22840*/  @P0 BRA `(.L_x_915) ;  /* 0x00000000002c0947 */ /* 0x000fea0003800000 */
[----:B------:R-:W1:Y:S01]  /*22850*/  LDCU UR8, c[0x0][0x440] ;  /* 0x00008800ff0877ac */ /* 0x000e620008000800 */
[----:B------:R-:W-:Y:S01]  /*22860*/  IMAD.MOV.U32 R22, RZ, RZ, R6 ;  /* 0x000000ffff167224 */ /* 0x000fe200078e0006 */
[----:B------:R-:W5:Y:S03]  /*22870*/  LDCU.64 UR4, c[0x0][0x3f0] ;  /* 0x00007e00ff0477ac */ /* 0x000f660008000a00 */
[----:B------:R-:W-:-:S04]  /*22880*/  IMAD.WIDE.U32 R24, R0, R4, R22 ;  /* 0x0000000400187225 */ /* 0x000fc800078e0016 */
[----:B------:R-:W-:Y:S01]  /*22890*/  IMAD R3, R0, R5, R25 ;  /* 0x0000000500037224 */ /* 0x000fe200078e0219 */
[----:B-1----:R-:W-:Y:S02]  /*228a0*/  ISETP.GE.AND P1, PT, R200, UR8, PT ;  /* 0x00000008c8007c0c */ /* 0x002fe4000bf26270 */
[----:B------:R-:W-:Y:S02]  /*228b0*/  ISETP.GE.AND P0, PT, R2, UR8, PT ;  /* 0x0000000802007c0c */ /* 0x000fe4000bf06270 */
[----:B-----5:R-:W-:-:S04]  /*228c0*/  LEA R20, P2, R24, UR4, 0x1 ;  /* 0x0000000418147c11 */ /* 0x020fc8000f8408ff */
[----:B------:R-:W-:-:S05]  /*228d0*/  LEA.HI.X R21, R24, UR5, R3, 0x1, P2 ;  /* 0x0000000518157c11 */ /* 0x000fca00090f0c03 */
[----:B---3--:R1:W-:Y:S04]  /*228e0*/  @!P1 STG.E.128 desc[UR6][R20.64], R16 ;  /* 0x0000001014009986 */ /* 0x0083e8000c101d06 */
[----:B----4-:R1:W-:Y:S02]  /*228f0*/  @!P0 STG.E.128 desc[UR6][R20.64+0x80], R8 ;  /* 0x0000800814008986 */ /* 0x0103e4000c101d06 */
.L_x_915:
[----:B------:R-:W-:Y:S05]  /*22900*/  BSYNC.RECONVERGENT B0 ;  /* 0x0000000000007941 */ /* 0x000fea0003800200 */
.L_x_914:
[----:B-1-3--:R1:W3:Y:S01]  /*22910*/  LDS.128 R16, [R217+0x800] ;  /* 0x00080000d9107984 */ /* 0x00a2e20000000c00 */
[----:B------:R-:W-:Y:S03]  /*22920*/  BSSY.RECONVERGENT B0, `(.L_x_916) ;  /* 0x0000013000007945 */ /* 0x000fe60003800200 */
[----:B----4-:R1:W4:Y:S01]  /*22930*/  LDS.128 R8, [R217+0x2800] ;  /* 0x00280000d9087984 */ /* 0x0103220000000c00 */
[----:B------:R-:W-:Y:S05]  /*22940*/  @P5 BRA `(.L_x_917) ;  /* 0x0000000000405947 */ /* 0x000fea0003800000 */
[----:B------:R-:W5:Y:S01]  /*22950*/  LDCU UR8, c[0x0][0x440] ;  /* 0x00008800ff0877ac */ /* 0x000f620008000800 */
[----:B------:R-:W-:Y:S01]  /*22960*/  IADD3 R3, P0, PT, R0, 0x10, RZ ;  /* 0x0000001000037810 */ /* 0x000fe20007f1e0ff */
[----:B------:R-:W-:Y:S01]  /*22970*/  IMAD.MOV.U32 R24, RZ, RZ, R6 ;  /* 0x000000ffff187224 */ /* 0x000fe200078e0006 */
[----:B------:R-:W-:Y:S01]  /*22980*/  MOV R25, R23 ;  /* 0x0000001700197202 */ /* 0x000fe20000000f00 */
[----:B------:R-:W2:Y:S02]  /*22990*/  LDCU.64 UR4, c[0x0][0x3f0] ;  /* 0x00007e00ff0477ac */ /* 0x000ea40008000a00 */
[----:B------:R-:W-:Y:S02]  /*229a0*/  IMAD.X R21, RZ, RZ, RZ, P0 ;  /* 0x000000ffff157224 */ /* 0x000fe400000e06ff */
[----:B------:R-:W-:-:S04]  /*229b0*/  IMAD.WIDE.U32 R24, R3, R4, R24 ;  /* 0x0000000403187225 */ /* 0x000fc800078e0018 */
[----:B------:R-:W-:-:S04]  /*229c0*/  IMAD R20, R21, R4, RZ ;  /* 0x0000000415147224 */ /* 0x000fc800078e02ff */
[----:B------:R-:W-:Y:S01]  /*229d0*/  IMAD R20, R3, R5, R20 ;  /* 0x0000000503147224 */ /* 0x000fe200078e0214 */
[----:B-----5:R-:W-:Y:S02]  /*229e0*/  ISETP.GE.AND P1, PT, R200, UR8, PT ;  /* 0x00000008c8007c0c */ /* 0x020fe4000bf26270 */
[----:B------:R-:W-:Y:S01]  /*229f0*/  ISETP.GE.AND P0, PT, R2, UR8, PT ;  /* 0x0000000802007c0c */ /* 0x000fe2000bf06270 */
[----:B------:R-:W-:Y:S01]  /*22a00*/  IMAD.IADD R20, R20, 0x1, R25 ;  /* 0x0000000114147824 */ /* 0x000fe200078e0219 */
[----:B--2---:R-:W-:-:S04]  /*22a10*/  LEA R26, P2, R24, UR4, 0x1 ;  /* 0x00000004181a7c11 */ /* 0x004fc8000f8408ff */
[----:B------:R-:W-:-:S05]  /*22a20*/  LEA.HI.X R27, R24, UR5, R20, 0x1, P2 ;  /* 0x00000005181b7c11 */ /* 0x000fca00090f0c14 */
[----:B---3--:R2:W-:Y:S04]  /*22a30*/  @!P1 STG.E.128 desc[UR6][R26.64], R16 ;  /* 0x000000101a009986 */ /* 0x0085e8000c101d06 */
[----:B----4-:R2:W-:Y:S02]  /*22a40*/  @!P0 STG.E.128 desc[UR6][R26.64+0x80], R8 ;  /* 0x000080081a008986 */ /* 0x0105e4000c101d06 */
.L_x_917:
[----:B------:R-:W-:Y:S05]  /*22a50*/  BSYNC.RECONVERGENT B0 ;  /* 0x0000000000007941 */ /* 0x000fea0003800200 */
.L_x_916:
[----:B--23--:R2:W3:Y:S01]  /*22a60*/  LDS.128 R16, [R217+0x1000] ;  /* 0x00100000d9107984 */ /* 0x00c4e20000000c00 */
[----:B------:R-:W-:Y:S03]  /*22a70*/  BSSY.RECONVERGENT B0, `(.L_x_918) ;  /* 0x0000013000007945 */ /* 0x000fe60003800200 */
[----:B----4-:R2:W4:Y:S01]  /*22a80*/  LDS.128 R8, [R217+0x3000] ;  /* 0x00300000d9087984 */ /* 0x0105220000000c00 */
[----:B------:R-:W-:Y:S05]  /*22a90*/  @P4 BRA `(.L_x_919) ;  /* 0x0000000000404947 */ /* 0x000fea0003800000 */
[----:B------:R-:W5:Y:S01]  /*22aa0*/  LDCU UR8, c[0x0][0x440] ;  /* 0x00008800ff0877ac */ /* 0x000f620008000800 */
[----:B------:R-:W-:Y:S01]  /*22ab0*/  IADD3 R3, P0, PT, R0, 0x20, RZ ;  /* 0x0000002000037810 */ /* 0x000fe20007f1e0ff */
[----:B------:R-:W-:Y:S01]  /*22ac0*/  IMAD.MOV.U32 R24, RZ, RZ, R6 ;  /* 0x000000ffff187224 */ /* 0x000fe200078e0006 */
[----:B------:R-:W-:Y:S01]  /*22ad0*/  MOV R25, R23 ;  /* 0x0000001700197202 */ /* 0x000fe20000000f00 */
[----:B------:R-:W1:Y:S02]  /*22ae0*/  LDCU.64 UR4, c[0x0][0x3f0] ;  /* 0x00007e00ff0477ac */ /* 0x000e640008000a00 */
[----:B------:R-:W-:Y:S02]  /*22af0*/  IMAD.X R21, RZ, RZ, RZ, P0 ;  /* 0x000000ffff157224 */ /* 0x000fe400000e06ff */
[----:B------:R-:W-:-:S04]  /*22b00*/  IMAD.WIDE.U32 R24, R3, R4, R24 ;  /* 0x0000000403187225 */ /* 0x000fc800078e0018 */
[----:B------:R-:W-:-:S04]  /*22b10*/  IMAD R20, R21, R4, RZ ;  /* 0x0000000415147224 */ /* 0x000fc800078e02ff */
[----:B------:R-:W-:Y:S01]  /*22b20*/  IMAD R20, R3, R5, R20 ;  /* 0x0000000503147224 */ /* 0x000fe200078e0214 */
[----:B-----5:R-:W-:Y:S02]  /*22b30*/  ISETP.GE.AND P1, PT, R200, UR8, PT ;  /* 0x00000008c8007c0c */ /* 0x020fe4000bf26270 */
[----:B------:R-:W-:Y:S01]  /*22b40*/  ISETP.GE.AND P0, PT, R2, UR8, PT ;  /* 0x0000000802007c0c */ /* 0x000fe2000bf06270 */
[----:B------:R-:W-:Y:S01]  /*22b50*/  IMAD.IADD R20, R20, 0x1, R25 ;  /* 0x0000000114147824 */ /* 0x000fe200078e0219 */
[----:B-1----:R-:W-:-:S04]  /*22b60*/  LEA R26, P2, R24, UR4, 0x1 ;  /* 0x00000004181a7c11 */ /* 0x002fc8000f8408ff */
[----:B------:R-:W-:-:S05]  /*22b70*/  LEA.HI.X R27, R24, UR5, R20, 0x1, P2 ;  /* 0x00000005181b7c11 */ /* 0x000fca00090f0c14 */
[----:B---3--:R1:W-:Y:S04]  /*22b80*/  @!P1 STG.E.128 desc[UR6][R26.64], R16 ;  /* 0x000000101a009986 */ /* 0x0083e8000c101d06 */
[----:B----4-:R1:W-:Y:S02]  /*22b90*/  @!P0 STG.E.128 desc[UR6][R26.64+0x80], R8 ;  /* 0x000080081a008986 */ /* 0x0103e4000c101d06 */
.L_x_919:
[----:B------:R-:W-:Y:S05]  /*22ba0*/  BSYNC.RECONVERGENT B0 ;  /* 0x0000000000007941 */ /* 0x000fea0003800200 */
.L_x_918:
[----:B------:R-:W-:Y:S05]  /*22bb0*/  @P3 EXIT ;  /* 0x000000000000394d */ /* 0x000fea0003800000 */
[----:B-1--4-:R1:W4:Y:S01]  /*22bc0*/  LDS.128 R8, [R217+0x3800] ;  /* 0x00380000d9087984 */ /* 0x0123220000000c00 */
        /* <DEDUP_REMOVED lines=15> */
[----:B----4-:R-:W-:Y:S01]  /*22cc0*/  STG.E.128 desc[UR6][R4.64+0x80], R8 ;  /* 0x0000800804007986 */ /* 0x010fe2000c101d06 */
[----:B------:R-:W-:Y:S05]  /*22cd0*/  EXIT ;  /* 0x000000000000794d */ /* 0x000fea0003800000 */
.L_x_920:
        /* <DEDUP_REMOVED lines=10> */
.L_x_7196:


//--------------------- .text._ZN5flash24flash_fwd_splitkv_kernelI23Flash_fwd_kernel_traitsILi128ELi64ELi128ELi4ELb0ELb0EN7cutlass10bfloat16_tE19Flash_kernel_traitsILi128ELi64ELi128ELi4ES3_EELb1ELb0ELb0ELb0ELb0ELb1ELb0ELb1EEEvNS_16Flash_fwd_paramsE --------------------------
	.section	.text._ZN5flash24flash_fwd_splitkv_kernelI23Flash_fwd_kernel_traitsILi128ELi64ELi128ELi4ELb0ELb0EN7cutlass10bfloat16_tE19Flash_kernel_traitsILi128ELi64ELi128ELi4ES3_EELb1ELb0ELb0ELb0ELb0ELb1ELb0ELb1EEEvNS_16Flash_fwd_paramsE,"ax",@progbits
	.align	128
        .global         _ZN5flash24flash_fwd_splitkv_kernelI23Flash_fwd_kernel_traitsILi128ELi64ELi128ELi4ELb0ELb0EN7cutlass10bfloat16_tE19Flash_kernel_traitsILi128ELi64ELi128ELi4ES3_EELb1ELb0ELb0ELb0ELb0ELb1ELb0ELb1EEEvNS_16Flash_fwd_paramsE
        .type           _ZN5flash24flash_fwd_splitkv_kernelI23Flash_fwd_kernel_traitsILi128ELi64ELi128ELi4ELb0ELb0EN7cutlass10bfloat16_tE19Flash_kernel_traitsILi128ELi64ELi128ELi4ES3_EELb1ELb0ELb0ELb0ELb0ELb1ELb0ELb1EEEvNS_16Flash_fwd_paramsE,@function
        .size           _ZN5flash24flash_fwd_splitkv_kernelI23Flash_fwd_kernel_traitsILi128ELi64ELi128ELi4ELb0ELb0EN7cutlass10bfloat16_tE19Flash_kernel_traitsILi128ELi64ELi128ELi4ES3_EELb1ELb0ELb0ELb0ELb0ELb1ELb0ELb1EEEvNS_16Flash_fwd_paramsE,(.L_x_7197 - _ZN5flash24flash_fwd_splitkv_kernelI23Flash_fwd_kernel_traitsILi128ELi64ELi128ELi4ELb0ELb0EN7cutlass10bfloat16_tE19Flash_kernel_traitsILi128ELi64ELi128ELi4ES3_EELb1ELb0ELb0ELb0ELb0ELb1ELb0ELb1EEEvNS_16Flash_fwd_paramsE)
        .other          _ZN5flash24flash_fwd_splitkv_kernelI23Flash_fwd_kernel_traitsILi128ELi64ELi128ELi4ELb0ELb0EN7cutlass10bfloat16_tE19Flash_kernel_traitsILi128ELi64ELi128ELi4ES3_EELb1ELb0ELb0ELb0ELb0ELb1ELb0ELb1EEEvNS_16Flash_fwd_paramsE,@"STO_CUDA_ENTRY STV_DEFAULT"
_ZN5flash24flash_fwd_splitkv_kernelI23Flash_fwd_kernel_traitsILi128ELi64ELi128ELi4ELb0ELb0EN7cutlass10bfloat16_tE19Flash_kernel_traitsILi128ELi64ELi128ELi4ES3_EELb1ELb0ELb0ELb0ELb0ELb1ELb0ELb1EEEvNS_16Flash_fwd_paramsE:
.text._ZN5flash24flash_fwd_splitkv_kernelI23Flash_fwd_kernel_traitsILi128ELi64ELi128ELi4ELb0ELb0EN7cutlass10bfloat16_tE19Flash_kernel_traitsILi128ELi64ELi128ELi4ES3_EELb1ELb0ELb0ELb0ELb0ELb1ELb0ELb1EEEvNS_16Flash_fwd_paramsE:
        /* <DEDUP_REMOVED lines=51> */
.L_x_921:
        /* <DEDUP_REMOVED lines=74> */
.L_x_924:
[----:B------:R-:W-:Y:S05]  /*07d0*/  BSYNC.RECONVERGENT B0 ;  /* 0x0000000000007941 */ /* 0x000fea0003800200 */
.L_x_923:
        /* <DEDUP_REMOVED lines=18> */
.L_x_926:
[----:B------:R-:W-:Y:S05]  /*0900*/  BSYNC.RECONVERGENT B0 ;  /* 0x0000000000007941 */ /* 0x000fea0003800200 */
.L_x_925:
        /* <DEDUP_REMOVED lines=18> */
.L_x_928:
[----:B------:R-:W-:Y:S05]  /*0a30*/  BSYNC.RECONVERGENT B0 ;  /* 0x0000000000007941 */ /* 0x000fea0003800200 */
.L_x_927:
        /* <DEDUP_REMOVED lines=17> */
.L_x_930:
[----:B------:R-:W-:Y:S05]  /*0b50*/  BSYNC.RECONVERGENT B0 ;  /* 0x0000000000007941 */ /* 0x000fea0003800200 */
.L_x_929:
        /* <DEDUP_REMOVED lines=20> */
.L_x_922:
        /* <DEDUP_REMOVED lines=10> */
.L_x_931:
        /* <DEDUP_REMOVED lines=102> */
.L_x_932:
        /* <DEDUP_REMOVED lines=15> */
.L_x_934:
[----:B------:R-:W2:Y:S01]  /*1490*/  LDC.64 R4, c[0x0][0x3b8] ;  /* 0x0000ee00ff047b82 */ /* 0x000ea20000000a00 */
[----:B-1----:R-:W-:-:S05]  /*14a0*/  IADD3 R2, PT, PT, R0, R9, RZ ;  /* 0x0000000900027210 */ /* 0x002fca0007ffe0ff */
[C---:B--2---:R-:W-:Y:S02]  /*14b0*/  IMAD R15, R2.reuse, R5, RZ ;  /* 0x00000005020f7224 */ /* 0x044fe400078e02ff */
[----:B------:R-:W-:-:S05]  /*14c0*/  IMAD.WIDE.U32 R2, R2, R4, RZ ;  /* 0x0000000402027225 */ /* 0x000fca00078e00ff */
[----:B------:R-:W-:Y:S02]  /*14d0*/  IADD3 R15, PT, PT, R3, R15, RZ ;  /* 0x0000000f030f7210 */ /* 0x000fe40007ffe0ff */
[----:B------:R-:W-:Y:S02]  /*14e0*/  MOV R14, R2 ;  /* 0x00000002000e7202 */ /* 0x000fe40000000f00 */
.L_x_935:
        /* <DEDUP_REMOVED lines=14> */
.L_x_936:
[----:B------:R-:W1:Y:S01]  /*15d0*/  LDC.64 R2, c[0x0][0x3c0] ;  /* 0x0000f000ff027b82 */ /* 0x000e620000000a00 */
[----:B------:R-:W-:-:S05]  /*15e0*/  IADD3 R0, PT, PT, R0, R9, RZ ;  /* 0x0000000900007210 */ /* 0x000fca0007ffe0ff */
[C---:B-1----:R-:W-:Y:S02]  /*15f0*/  IMAD R19, R0.reuse, R3, RZ ;  /* 0x0000000300137224 */ /* 0x042fe400078e02ff */
[----:B------:R-:W-:-:S05]  /*1600*/  IMAD.WIDE.U32 R8, R0, R2, RZ ;  /* 0x0000000200087225 */ /* 0x000fca00078e00ff */
[----:B------:R-:W-:Y:S02]  /*1610*/  IADD3 R19, PT, PT, R9, R19, RZ ;  /* 0x0000001309137210 */ /* 0x000fe40007ffe0ff */
[----:B------:R-:W-:-:S07]  /*1620*/  MOV R18, R8 ;  /* 0x0000000800127202 */ /* 0x000fce0000000f00 */
.L_x_937:
        /* <DEDUP_REMOVED lines=48> */
.L_x_933:
        /* <DEDUP_REMOVED lines=181> */
.L_x_1038:
        /* <DEDUP_REMOVED lines=19> */
.L_x_940:
[----:B---34-:R-:W-:Y:S05]  /*25b0*/  BSYNC.RECONVERGENT B0 ;  /* 0x0000000000007941 */ /* 0x018fea0003800200 */
.L_x_939:
        /* <DEDUP_REMOVED lines=13> */
.L_x_942:
[----:B------:R-:W-:Y:S05]  /*2690*/  BSYNC.RECONVERGENT B0 ;  /* 0x0000000000007941 */ /* 0x000fea0003800200 */
.L_x_941:
        /* <DEDUP_REMOVED lines=14> */
.L_x_944:
[----:B------:R-:W-:Y:S05]  /*2780*/  BSYNC.RECONVERGENT B0 ;  /* 0x0000000000007941 */ /* 0x000fea0003800200 */
.L_x_943:
        /* <DEDUP_REMOVED lines=20> */
.L_x_946:
[----:B------:R-:W-:Y:S05]  /*28d0*/  BSYNC.RECONVERGENT B0 ;  /* 0x0000000000007941 */ /* 0x000fea0003800200 */
.L_x_945:
        /* <DEDUP_REMOVED lines=17> */
.L_x_948:
[----:B------:R-:W-:Y:S05]  /*29f0*/  BSYNC.RECONVERGENT B0 ;  /* 0x0000000000007941 */ /* 0x000fea0003800200 */
.L_x_947:
        /* <DEDUP_REMOVED lines=20> */
.L_x_950:
[----:B------:R-:W-:Y:S05]  /*2b40*/  BSYNC.RECONVERGENT B0 ;  /* 0x0000000000007941 */ /* 0x000fea0003800200 */
.L_x_949:
        /* <DEDUP_REMOVED lines=22> */
.L_x_952:
[----:B------:R-:W-:Y:S05]  /*2cb0*/  BSYNC.RECONVERGENT B0 ;  /* 0x0000000000007941 */ /* 0x000fea0003800200 */
.L_x_951:
        /* <DEDUP_REMOVED lines=17> */
.L_x_954:
[----:B------:R-:W-:Y:S05]  /*2dd0*/  BSYNC.RECONVERGENT B0 ;  /* 0x0000000000007941 */ /* 0x000fea0003800200 */
.L_x_953:
        /* <DEDUP_REMOVED lines=14> */
.L_x_958:
[----:B------:R-:W-:Y:S05]  /*2ec0*/  BSYNC.RECONVERGENT B0 ;  /* 0x0000000000007941 */ /* 0x000fea0003800200 */
.L_x_957:
        /* <DEDUP_REMOVED lines=16> */
.L_x_960:
[----:B------:R-:W-:Y:S05]  /*2fd0*/  BSYNC.RECONVERGENT B0 ;  /* 0x0000000000007941 */ /* 0x000fea0003800200 */
.L_x_959:
        /* <DEDUP_REMOVED lines=18> */
.L_x_962:
[----:B------:R-:W-:Y:S05]  /*3100*/  BSYNC.RECONVERGENT B0 ;  /* 0x0000000000007941 */ /* 0x000fea0003800200 */
.L_x_961:
        /* <DEDUP_REMOVED lines=18> */
.L_x_964:
[----:B------:R-:W-:Y:S05]  /*3230*/  BSYNC.RECONVERGENT B0 ;  /* 0x0000000000007941 */ /* 0x000fea0003800200 */
.L_x_963:
        /* <DEDUP_REMOVED lines=14> */
.L_x_966:
[----:B------:R-:W-:Y:S05]  /*3320*/  BSYNC.RECONVERGENT B0 ;  /* 0x0000000000007941 */ /* 0x000fea0003800200 */
.L_x_965:
        /* <DEDUP_REMOVED lines=16> */
.L_x_968:
[----:B------:R-:W-:Y:S05]  /*3430*/  BSYNC.RECONVERGENT B0 ;  /* 0x0000000000007941 */ /* 0x000fea0003800200 */
.L_x_967:
        /* <DEDUP_REMOVED lines=16> */
.L_x_970:
[----:B------:R-:W-:Y:S05]  /*3540*/  BSYNC.RECONVERGENT B0 ;  /* 0x0000000000007941 */ /* 0x000fea0003800200 */
.L_x_969:
        /* <DEDUP_REMOVED lines=19> */
.L_x_956:
        /* <DEDUP_REMOVED lines=57> */
.L_x_976:
[----:B------:R-:W-:Y:S05]  /*3a10*/  BSYNC.RECONVERGENT B0 ;  /* 0x0000000000007941 */ /* 0x000fea0003800200 */
.L_x_975:
        /* <DEDUP_REMOVED lines=49> */
.L_x_974:
[----:B------:R-:W-:Y:S05]  /*3d30*/  BSYNC.RECONVERGENT B1 ;  /* 0x0000000000017941 */ /* 0x000fea0003800200 */
.L_x_973:
        /* <DEDUP_REMOVED lines=64> */
.L_x_980:
[----:B------:R-:W-:Y:S05]  /*4140*/  BSYNC.RECONVERGENT B0 ;  /* 0x0000000000007941 */ /* 0x000fea0003800200 */
.L_x_979:
        /* <DEDUP_REMOVED lines=49> */
.L_x_978:
[----:B------:R-:W-:Y:S05]  /*4460*/  BSYNC.RECONVERGENT B1 ;  /* 0x0000000000017941 */ /* 0x000fea0003800200 */
.L_x_977:
[----:B------:R-:W-:Y:S01]  /*4470*/  ISETP.NE.AND P0, PT, R119, RZ, PT ;  /* 0x000000ff7700720c */ /* 0x000fe20003f05270 */
[----:B------:R-:W-:Y:S11]  /*4480*/  BSSY.RECONVERGENT B1, `(.L_x_981) ;  /* 0x0000072000017945 */ /* 0x000ff60003800200 */
[----:B------:R-:W-:Y:S01]  /*4490*/  @!UPT UIADD3 URZ, UPT, UPT, URZ, URZ, URZ ;  /* 0x000000fffffff290 */ /* 0x000fe2000fffe0ff */
[----:B------:R-:W-:Y:S05]  /*44a0*/  @P0 BRA `(.L_x_982) ;  /* 0x0000000400bc0947 */ /* 0x000fea0003800000 */
        /* <DEDUP_REMOVED lines=61> */
.L_x_984:
[----:B------:R-:W-:Y:S05]  /*4880*/  BSYNC.RECONVERGENT B0 ;  /* 0x0000000000007941 */ /* 0x000fea0003800200 */
.L_x_983:
        /* <DEDUP_REMOVED lines=49> */
.L_x_982:
[----:B------:R-:W-:Y:S05]  /*4ba0*/  BSYNC.RECONVERGENT B1 ;  /* 0x0000000000017941 */ /* 0x000fea0003800200 */
.L_x_981:
[----:B------:R-:W-:Y:S01]  /*4bb0*/  ISETP.NE.AND P0, PT, R117, RZ, PT ;  /* 0x000000ff7500720c */ /* 0x000fe20003f05270 */
[----:B------:R-:W-:Y:S11]  /*4bc0*/  BSSY.RECONVERGENT B1, `(.L_x_985) ;  /* 0x0000072000017945 */ /* 0x000ff60003800200 */
[----:B------:R-:W-:Y:S01]  /*4bd0*/  @!UPT UIADD3 URZ, UPT, UPT, URZ, URZ, URZ ;  /* 0x000000fffffff290 */ /* 0x000fe2000fffe0ff */
[----:B------:R-:W-:Y:S05]  /*4be0*/  @!P0 BRA `(.L_x_986) ;  /* 0x0000000400bc8947 */ /* 0x000fea0003800000 */
        /* <DEDUP_REMOVED lines=63> */
.L_x_988:
[----:B------:R-:W-:Y:S05]  /*4fe0*/  BSYNC.RECONVERGENT B0 ;  /* 0x0000000000007941 */ /* 0x000fea0003800200 */
.L_x_987:
        /* <DEDUP_REMOVED lines=47> */
.L_x_986:
[----:B------:R-:W-:Y:S05]  /*52e0*/  BSYNC.RECONVERGENT B1 ;  /* 0x0000000000017941 */ /* 0x000fea0003800200 */
.L_x_985:
        /* <DEDUP_REMOVED lines=61> */
.L_x_992:
[----:B------:R-:W-:Y:S05]  /*56c0*/  BSYNC.RECONVERGENT B0 ;  /* 0x0000000000007941 */ /* 0x000fea0003800200 */
.L_x_991:
        /* <DEDUP_REMOVED lines=47> */
.L_x_990:
[----:B------:R-:W-:Y:S05]  /*59c0*/  BSYNC.RECONVERGENT B1 ;  /* 0x0000000000017941 */ /* 0x000fea0003800200 */
.L_x_989:
        /* <DEDUP_REMOVED lines=65> */
.L_x_996:
[----:B------:R-:W-:Y:S05]  /*5de0*/  BSYNC.RECONVERGENT B0 ;  /* 0x0000000000007941 */ /* 0x000fea0003800200 */
.L_x_995:
        /* <DEDUP_REMOVED lines=47> */
.L_x_994:
[----:B------:R-:W-:Y:S05]  /*60e0*/  BSYNC.RECONVERGENT B1 ;  /* 0x0000000000017941 */ /* 0x000fea0003800200 */
.L_x_993:
        /* <DEDUP_REMOVED lines=63> */
.L_x_1000:
[----:B------:R-:W-:Y:S05]  /*64e0*/  BSYNC.RECONVERGENT B0 ;  /* 0x0000000000007941 */ /* 0x000fea0003800200 */
.L_x_999:
        /* <DEDUP_REMOVED lines=47> */
.L_x_998:
[----:B------:R-:W-:Y:S05]  /*67e0*/  BSYNC.RECONVERGENT B1 ;  /* 0x0000000000017941 */ /* 0x000fea0003800200 */
.L_x_997:
        /* <DEDUP_REMOVED lines=63> */
.L_x_1004:
[----:B------:R-:W-:Y:S05]  /*6be0*/  BSYNC.RECONVERGENT B0 ;  /* 0x0000000000007941 */ /* 0x000fea0003800200 */
.L_x_1003:
        /* <DEDUP_REMOVED lines=47> */
.L_x_1002:
[----:B------:R-:W-:Y:S05]  /*6ee0*/  BSYNC.RECONVERGENT B1 ;  /* 0x0000000000017941 */ /* 0x000fea0003800200 */
.L_x_1001:
        /* <DEDUP_REMOVED lines=8> */
.L_x_972:
        /* <DEDUP_REMOVED lines=95> */
.L_x_1008:
[----:B------:R-:W-:Y:S05]  /*7560*/  BSYNC.RECONVERGENT B0 ;  /* 0x0000000000007941 */ /* 0x000fea0003800200 */
.L_x_1007:
        /* <DEDUP_REMOVED lines=88> */
.L_x_1006:
[----:B------:R-:W-:Y:S05]  /*7af0*/  BSYNC.RECONVERGENT B1 ;  /* 0x0000000000017941 */ /* 0x000fea0003800200 */
.L_x_1005:
        /* <DEDUP_REMOVED lines=98> */
.L_x_1012:
[----:B------:R-:W-:Y:S05]  /*8120*/  BSYNC.RECONVERGENT B0 ;  /* 0x0000000000007941 */ /* 0x000fea0003800200 */
.L_x_1011:
        /* <DEDUP_REMOVED lines=88> */
.L_x_1010:
[----:B------:R-:W-:Y:S05]  /*86b0*/  BSYNC.RECONVERGENT B1 ;  /* 0x0000000000017941 */ /* 0x000fea0003800200 */
.L_x_1009:
[----:B------:R-:W-:Y:S01]  /*86c0*/  ISETP.NE.AND P0, PT, R119, RZ, PT ;  /* 0x000000ff7700720c */ /* 0x000fe20003f05270 */
[----:B------:R-:W-:Y:S11]  /*86d0*/  BSSY.RECONVERGENT B1, `(.L_x_1013) ;  /* 0x00000bc000017945 */ /* 0x000ff60003800200 */
[----:B------:R-:W-:Y:S01]  /*86e0*/  @!UPT UIADD3 URZ, UPT, UPT, URZ, URZ, URZ ;  /* 0x000000fffffff290 */ /* 0x000fe2000fffe0ff */
[----:B------:R-:W-:Y:S05]  /*86f0*/  @P0 BRA `(.L_x_1014) ;  /* 0x0000000800e40947 */ /* 0x000fea0003800000 */
        /* <DEDUP_REMOVED lines=96> */
.L_x_1016:
[----:B------:R-:W-:Y:S05]  /*8d00*/  BSYNC.RECONVERGENT B0 ;  /* 0x0000000000007941 */ /* 0x000fea0003800200 */
.L_x_1015:
        /* <DEDUP_REMOVED lines=88> */
.L_x_1014:
[----:B------:R-:W-:Y:S05]  /*9290*/  BSYNC.RECONVERGENT B1 ;  /* 0x0000000000017941 */ /* 0x000fea0003800200 */
.L_x_1013:
[----:B------:R-:W-:Y:S01]  /*92a0*/  ISETP.NE.AND P0, PT, R117, RZ, PT ;  /* 0x000000ff7500720c */ /* 0x000fe20003f05270 */
[----:B------:R-:W-:Y:S11]  /*92b0*/  BSSY.RECONVERGENT B1, `(.L_x_1017) ;  /* 0x00000be000017945 */ /* 0x000ff60003800200 */
[----:B------:R-:W-:Y:S01]  /*92c0*/  @!UPT UIADD3 URZ, UPT, UPT, URZ, URZ, URZ ;  /* 0x000000fffffff290 */ /* 0x000fe2000fffe0ff */
        /* <DEDUP_REMOVED lines=98> */
.L_x_1020:
[----:B------:R-:W-:Y:S05]  /*98f0*/  BSYNC.RECONVERGENT B0 ;  /* 0x0000000000007941 */ /* 0x000fea0003800200 */
.L_x_1019:
        /* <DEDUP_REMOVED lines=89> */
.L_x_1018:
[----:B------:R-:W-:Y:S05]  /*9e90*/  BSYNC.RECONVERGENT B1 ;  /* 0x0000000000017941 */ /* 0x000fea0003800200 */
.L_x_1017:
        /* <DEDUP_REMOVED lines=97> */
.L_x_1024:
[----:B------:R-:W-:Y:S05]  /*a4b0*/  BSYNC.RECONVERGENT B0 ;  /* 0x0000000000007941 */ /* 0x000fea0003800200 */
.L_x_1023:
        /* <DEDUP_REMOVED lines=88> */
.L_x_1022:
[----:B------:R-:W-:Y:S05]  /*aa40*/  BSYNC.RECONVERGENT B1 ;  /* 0x0000000000017941 */ /* 0x000fea0003800200 */
.L_x_1021:
        /* <DEDUP_REMOVED lines=99> */
.L_x_1028:
[----:B------:R-:W-:Y:S05]  /*b080*/  BSYNC.RECONVERGENT B0 ;  /* 0x0000000000007941 */ /* 0x000fea0003800200 */
.L_x_1027:
        /* <DEDUP_REMOVED lines=88> */
.L_x_1026:
[----:B------:R-:W-:Y:S05]  /*b610*/  BSYNC.RECONVERGENT B1 ;  /* 0x0000000000017941 */ /* 0x000fea0003800200 */
.L_x_1025:
        /* <DEDUP_REMOVED lines=100> */
.L_x_1032:
[----:B------:R-:W-:Y:S05]  /*bc60*/  BSYNC.RECONVERGENT B0 ;  /* 0x0000000000007941 */ /* 0x000fea0003800200 */
.L_x_1031:
        /* <DEDUP_REMOVED lines=86> */
.L_x_1030:
[----:B------:R-:W-:Y:S05]  /*c1d0*/  BSYNC.RECONVERGENT B1 ;  /* 0x0000000000017941 */ /* 0x000fea0003800200 */
.L_x_1029:
        /* <DEDUP_REMOVED lines=100> */
.L_x_1036:
[----:B------:R-:W-:Y:S05]  /*c820*/  BSYNC.RECONVERGENT B0 ;  /* 0x0000000000007941 */ /* 0x000fea0003800200 */
.L_x_1035:
        /* <DEDUP_REMOVED lines=86> */
.L_x_1034:
[----:B------:R-:W-:Y:S05]  /*cd90*/  BSYNC.RECONVERGENT B1 ;  /* 0x0000000000017941 */ /* 0x000fea0003800200 */
.L_x_1033:
[----:B------:R-:W5:Y:S08]  /*cda0*/  LDC R3, c[0x0][0x450] ;  /* 0x00011400ff037b82 */ /* 0x000f700000000800 */
[----:B------:R-:W1:Y:S01]  /*cdb0*/  LDC R13, c[0x0][0x450] ;  /* 0x00011400ff0d7b82 */ /* 0x000e620000000800 */
[----:B-----5:R-:W-:Y:S05]  /*cdc0*/  IMAD.U32 R3, R3, -0x40, RZ ;  /* 0xffffffc003037824 */ /* 0x020fea00078e00ff */
[C---:B------:R-:W-:Y:S02]  /*cdd0*/  LEA R88, P1, R3.reuse, R88, 0x1 ;  /* 0x0000005803587211 */ /* 0x040fe400078208ff */
[C---:B------:R-:W-:Y:S02]  /*cde0*/  LEA R86, P0, R3.reuse, R86, 0x1 ;  /* 0x0000005603567211 */ /* 0x040fe400078008ff */
[C---:B------:R-:W-:Y:S02]  /*cdf0*/  LEA.HI.X.SX32 R89, R3.reuse, R89, 0x1, P1 ;  /* 0x0000005903597211 */ /* 0x040fe400008f0eff */
[----:B-1----:R-:W-:Y:S09]  /*ce00*/  LEA.HI.X.SX32 R87, R3, R87, 0x1, P0 ;  /* 0x0000005703577211 */ /* 0x002ff200000f0eff */
.L_x_971:
[----:B------:R-:W-:Y:S05]  /*ce10*/  BSYNC.RECONVERGENT B2 ;  /* 0x0000000000027941 */ /* 0x000fea0003800200 */
.L_x_955:
        /* <DEDUP_REMOVED lines=90> */
.L_x_1037:
[----:B------:R-:W-:Y:S02]  /*d3c0*/  IADD3 R84, P1, PT, R84, R91, RZ ;  /* 0x0000005b54547210 */ /* 0x000fe40007f3e0ff */
[----:B------:R-:W-:Y:S03]  /*d3d0*/  IADD3 R10, P0, PT, R10, R93, RZ ;  /* 0x0000005d0a0a7210 */ /* 0x000fe60007f1e0ff */
[----:B------:R-:W-:Y:S02]  /*d3e0*/  IMAD.X R85, R85, 0x1, R90, P1 ;  /* 0x0000000155557824 */ /* 0x000fe400008e065a */
[----:B------:R-:W-:Y:S01]  /*d3f0*/  IMAD.X R11, R11, 0x1, R92, P0 ;  /* 0x000000010b0b7824 */ /* 0x000fe200000e065c */
[----:B------:R-:W-:Y:S07]  /*d400*/  @P2 BRA `(.L_x_1038) ;  /* 0xffffff50001c2947 */ /* 0x000fee000383ffff */
.L_x_938:
        /* <DEDUP_REMOVED lines=43> */
.L_x_1042:
[----:B------:R-:W-:Y:S05]  /*d6c0*/  BSYNC.RECONVERGENT B0 ;  /* 0x0000000000007941 */ /* 0x000fea0003800200 */
.L_x_1041:
        /* <DEDUP_REMOVED lines=17> */
.L_x_1044:
[----:B------:R-:W-:Y:S05]  /*d7e0*/  BSYNC.RECONVERGENT B0 ;  /* 0x0000000000007941 */ /* 0x000fea0003800200 */
.L_x_1043:
        /* <DEDUP_REMOVED lines=17> */
.L_x_1046:
[----:B------:R-:W-:Y:S05]  /*d900*/  BSYNC.RECONVERGENT B0 ;  /* 0x0000000000007941 */ /* 0x000fea0003800200 */
.L_x_1045:
        /* <DEDUP_REMOVED lines=17> */
.L_x_1040:
        /* <DEDUP_REMOVED lines=80> */
.L_x_1054:
[----:B------:R-:W-:Y:S05]  /*df20*/  BSYNC.RECONVERGENT B0 ;  /* 0x0000000000007941 */ /* 0x000fea0003800200 */
.L_x_1053:
[----:B-----5:R-:W-:Y:S01]  /*df30*/  IMAD.MOV.U32 R6, RZ, RZ, R18 ;  /* 0x000000ffff067224 */ /* 0x020fe200078e0012 */
[----:B------:R-:W-:Y:S01]  /*df40*/  MOV R4, R16 ;  /* 0x0000001000047202 */ /* 0x000fe20000000f00 */
[----:B------:R-:W-:Y:S01]  /*df50*/  IMAD.MOV.U32 R7, RZ, RZ, R19 ;  /* 0x000000ffff077224 */ /* 0x000fe200078e0013 */
[----:B------:R-:W-:Y:S02]  /*df60*/  MOV R5, R17 ;  /* 0x0000001100057202 */ /* 0x000fe40000000f00 */
.L_x_1052:
[----:B------:R-:W-:Y:S05]  /*df70*/  BSYNC.RECONVERGENT B1 ;  /* 0x0000000000017941 */ /* 0x000fea0003800200 */
.L_x_1051:
        /* <DEDUP_REMOVED lines=48> */
.L_x_1056:
[----:B------:R-:W-:Y:S05]  /*e280*/  BSYNC.RECONVERGENT B0 ;  /* 0x0000000000007941 */ /* 0x000fea0003800200 */
.L_x_1055:
[----:B-----5:R3:W-:Y:S02]  /*e290*/  STS.128 [R227+0x2000], R16 ;  /* 0x00200010e3007388 */ /* 0x0207e40000000c00 */
.L_x_1050:
[----:B------:R-:W-:Y:S05]  /*e2a0*/  BSYNC.RECONVERGENT B2 ;  /* 0x0000000000027941 */ /* 0x000fea0003800200 */
.L_x_1049:
        /* <DEDUP_REMOVED lines=63> */
.L_x_1062:
[----:B------:R-:W-:Y:S05]  /*e6a0*/  BSYNC.RECONVERGENT B0 ;  /* 0x0000000000007941 */ /* 0x000fea0003800200 */
.L_x_1061:
[----:B-----5:R1:W-:Y:S02]  /*e6b0*/  STS.128 [R227+0x800], R16 ;  /* 0x00080010e3007388 */ /* 0x0203e40000000c00 */
.L_x_1060:
[----:B------:R-:W-:Y:S05]  /*e6c0*/  BSYNC.RECONVERGENT B1 ;  /* 0x0000000000017941 */ /* 0x000fea0003800200 */
.L_x_1059:
        /* <DEDUP_REMOVED lines=56> */
.L_x_1064:
[----:B------:R-:W-:Y:S05]  /*ea50*/  BSYNC.RECONVERGENT B0 ;  /* 0x0000000000007941 */ /* 0x000fea0003800200 */
.L_x_1063:
[----:B-----5:R3:W-:Y:S02]  /*ea60*/  STS.128 [R227+0x2800], R16 ;  /* 0x00280010e3007388 */ /* 0x0207e40000000c00 */
.L_x_1058:
[----:B------:R-:W-:Y:S05]  /*ea70*/  BSYNC.RECONVERGENT B2 ;  /* 0x0000000000027941 */ /* 0x000fea0003800200 */
.L_x_1057:
        /* <DEDUP_REMOVED lines=64> */
.L_x_1070:
[----:B------:R-:W-:Y:S05]  /*ee80*/  BSYNC.RECONVERGENT B0 ;  /* 0x0000000000007941 */ /* 0x000fea0003800200 */
.L_x_1069:
[----:B-----5:R3:W-:Y:S02]  /*ee90*/  STS.128 [R227+0x1000], R16 ;  /* 0x00100010e3007388 */ /* 0x0207e40000000c00 */
.L_x_1068:
[----:B------:R-:W-:Y:S05]  /*eea0*/  BSYNC.RECONVERGENT B1 ;  /* 0x0000000000017941 */ /* 0x000fea0003800200 */
.L_x_1067:
        /* <DEDUP_REMOVED lines=56> */
.L_x_1072:
[----:B------:R-:W-:Y:S05]  /*f230*/  BSYNC.RECONVERGENT B0 ;  /* 0x0000000000007941 */ /* 0x000fea0003800200 */
.L_x_1071:
[----:B-----5:R3:W-:Y:S02]  /*f240*/  STS.128 [R227+0x3000], R16 ;  /* 0x00300010e3007388 */ /* 0x0207e40000000c00 */
.L_x_1066:
[----:B------:R-:W-:Y:S05]  /*f250*/  BSYNC.RECONVERGENT B2 ;  /* 0x0000000000027941 */ /* 0x000fea0003800200 */
.L_x_1065:
        /* <DEDUP_REMOVED lines=65> */
.L_x_1076:
[----:B------:R-:W-:Y:S05]  /*f670*/  BSYNC.RECONVERGENT B0 ;  /* 0x0000000000007941 */ /* 0x000fea0003800200 */
.L_x_1075:
[----:B-----5:R3:W-:Y:S02]  /*f680*/  STS.128 [R227+0x1800], R16 ;  /* 0x00180010e3007388 */ /* 0x0207e40000000c00 */
.L_x_1074:
[----:B------:R-:W-:Y:S05]  /*f690*/  BSYNC.RECONVERGENT B1 ;  /* 0x0000000000017941 */ /* 0x000fea0003800200 */
.L_x_1073:
        /* <DEDUP_REMOVED lines=56> */
.L_x_1078:
[----:B------:R-:W-:Y:S05]  /*fa20*/  BSYNC.RECONVERGENT B0 ;  /* 0x0000000000007941 */ /* 0x000fea0003800200 */
.L_x_1077:
[----:B-----5:R1:W-:Y:S01]  /*fa30*/  STS.128 [R227+0x3800], R16 ;  /* 0x00380010e3007388 */ /* 0x0203e20000000c00 */
[----:B------:R-:W-:Y:S05]  /*fa40*/  BRA `(.L_x_1047) ;  /* 0x0000002c00dc7947 */ /* 0x000fea0003800000 */
.L_x_1048:
        /* <DEDUP_REMOVED lines=101> */
.L_x_1083:
[----:B------:R-:W-:Y:S05]  /*100a0*/  BSYNC.RECONVERGENT B0 ;  /* 0x0000000000007941 */ /* 0x000fea0003800200 */
.L_x_1082:
[----:B------:R-:W-:Y:S05]  /*100b0*/  BSYNC.RECONVERGENT B1 ;  /* 0x0000000000017941 */ /* 0x000fea0003800200 */
.L_x_1081:
        /* <DEDUP_REMOVED lines=88> */
.L_x_1085:
[----:B------:R-:W-:Y:S05]  /*10640*/  BSYNC.RECONVERGENT B0 ;  /* 0x0000000000007941 */ /* 0x000fea0003800200 */
.L_x_1084:
[----:B-----5:R3:W-:Y:S02]  /*10650*/  STS.128 [R227+0x2000], R24 ;  /* 0x00200018e3007388 */ /* 0x0207e40000000c00 */
.L_x_1080:
[----:B------:R-:W-:Y:S05]  /*10660*/  BSYNC.RECONVERGENT B2 ;  /* 0x0000000000027941 */ /* 0x000fea0003800200 */
.L_x_1079:
        /* <DEDUP_REMOVED lines=96> */
.L_x_1091:
[----:B------:R-:W-:Y:S05]  /*10c70*/  BSYNC.RECONVERGENT B0 ;  /* 0x0000000000007941 */ /* 0x000fea0003800200 */
.L_x_1090:
[----:B-----5:R3:W-:Y:S02]  /*10c80*/  STS.128 [R227+0x800], R24 ;  /* 0x00080018e3007388 */ /* 0x0207e40000000c00 */
.L_x_1089:
[----:B------:R-:W-:Y:S05]  /*10c90*/  BSYNC.RECONVERGENT B1 ;  /* 0x0000000000017941 */ /* 0x000fea0003800200 */
.L_x_1088:
        /* <DEDUP_REMOVED lines=87> */
.L_x_1093:
[----:B------:R-:W-:Y:S05]  /*11210*/  BSYNC.RECONVERGENT B0 ;  /* 0x0000000000007941 */ /* 0x000fea0003800200 */
.L_x_1092:
[----:B-----5:R1:W-:Y:S02]  /*11220*/  STS.128 [R227+0x2800], R4 ;  /* 0x00280004e3007388 */ /* 0x0203e40000000c00 */
.L_x_1087:
[----:B------:R-:W-:Y:S05]  /*11230*/  BSYNC.RECONVERGENT B2 ;  /* 0x0000000000027941 */ /* 0x000fea0003800200 */
.L_x_1086:
        /* <DEDUP_REMOVED lines=96> */
.L_x_1099:
[----:B------:R-:W-:Y:S05]  /*11840*/  BSYNC.RECONVERGENT B0 ;  /* 0x0000000000007941 */ /* 0x000fea0003800200 */
.L_x_1098:
[----:B-----5:R3:W-:Y:S02]  /*11850*/  STS.128 [R227+0x1000], R24 ;  /* 0x00100018e3007388 */ /* 0x0207e40000000c00 */
.L_x_1097:
[----:B------:R-:W-:Y:S05]  /*11860*/  BSYNC.RECONVERGENT B1 ;  /* 0x0000000000017941 */ /* 0x000fea0003800200 */
.L_x_1096:
        /* <DEDUP_REMOVED lines=86> */
.L_x_1101:
[----:B------:R-:W-:Y:S05]  /*11dd0*/  BSYNC.RECONVERGENT B0 ;  /* 0x0000000000007941 */ /* 0x000fea0003800200 */
.L_x_1100:
[----:B-----5:R3:W-:Y:S02]  /*11de0*/  STS.128 [R227+0x3000], R24 ;  /* 0x00300018e3007388 */ /* 0x0207e40000000c00 */
.L_x_1095:
[----:B------:R-:W-:Y:S05]  /*11df0*/  BSYNC.RECONVERGENT B2 ;  /* 0x0000000000027941 */ /* 0x000fea0003800200 */
.L_x_1094:
        /* <DEDUP_REMOVED lines=96> */
.L_x_1105:
[----:B------:R-:W-:Y:S05]  /*12400*/  BSYNC.RECONVERGENT B0 ;  /* 0x0000000000007941 */ /* 0x000fea0003800200 */
.L_x_1104:
[----:B-----5:R3:W-:Y:S02]  /*12410*/  STS.128 [R227+0x1800], R24 ;  /* 0x00180018e3007388 */ /* 0x0207e40000000c00 */
.L_x_1103:
[----:B------:R-:W-:Y:S05]  /*12420*/  BSYNC.RECONVERGENT B1 ;  /* 0x0000000000017941 */ /* 0x000fea0003800200 */
.L_x_1102:
        /* <DEDUP_REMOVED lines=87> */
.L_x_1107:
[----:B------:R-:W-:Y:S05]  /*129a0*/  BSYNC.RECONVERGENT B0 ;  /* 0x0000000000007941 */ /* 0x000fea0003800200 */
.L_x_1106:
[----:B-----5:R2:W-:Y:S02]  /*129b0*/  STS.128 [R227+0x3800], R4 ;  /* 0x00380004e3007388 */ /* 0x0205e40000000c00 */
.L_x_1047:
[----:B------:R-:W-:Y:S05]  /*129c0*/  BSYNC.RECONVERGENT B3 ;  /* 0x0000000000037941 */ /* 0x000fea0003800200 */
.L_x_1039:
        /* <DEDUP_REMOVED lines=26> */
.L_x_1109:
[----:B------:R-:W-:Y:S05]  /*12b70*/  BSYNC.RECONVERGENT B0 ;  /* 0x0000000000007941 */ /* 0x000fea0003800200 */
.L_x_1108:
        /* <DEDUP_REMOVED lines=19> */
.L_x_1111:
[----:B------:R-:W-:Y:S05]  /*12cb0*/  BSYNC.RECONVERGENT B0 ;  /* 0x0000000000007941 */ /* 0x000fea0003800200 */
.L_x_1110:
        /* <DEDUP_REMOVED lines=19> */
.L_x_1113:
[----:B------:R-:W-:Y:S05]  /*12df0*/  BSYNC.RECONVERGENT B0 ;  /* 0x0000000000007941 */ /* 0x000fea0003800200 */
.L_x_1112:
        /* <DEDUP_REMOVED lines=19> */
.L_x_1115:
[----:B------:R-:W-:Y:S05]  /*12f30*/  BSYNC.RECONVERGENT B0 ;  /* 0x0000000000007941 */ /* 0x000fea0003800200 */
.L_x_1114:
        /* <DEDUP_REMOVED lines=21> */
.L_x_1117:
[----:B------:R-:W-:Y:S05]  /*13090*/  BSYNC.RECONVERGENT B0 ;  /* 0x0000000000007941 */ /* 0x000fea0003800200 */
.L_x_1116:
        /* <DEDUP_REMOVED lines=17> */
.L_x_1119:
[----:B------:R-:W-:Y:S05]  /*131b0*/  BSYNC.RECONVERGENT B0 ;  /* 0x0000000000007941 */ /* 0x000fea0003800200 */
.L_x_1118:
        /* <DEDUP_REMOVED lines=20> */
.L_x_1121:
[----:B------:R-:W-:Y:S05]  /*13300*/  BSYNC.RECONVERGENT B0 ;  /* 0x0000000000007941 */ /* 0x000fea0003800200 */
.L_x_1120:
        /* <DEDUP_REMOVED lines=18> */
.L_x_1123:
[----:B------:R-:W-:Y:S05]  /*13430*/  BSYNC.RECONVERGENT B0 ;  /* 0x0000000000007941 */ /* 0x000fea0003800200 */
.L_x_1122:
        /* <DEDUP_REMOVED lines=29> */
.L_x_1125:
[----:B------:R1:W-:Y:S04]  /*13610*/  STS.128 [R227+0xc000], RZ ;  /* 0x00c000ffe3007388 */ /* 0x0003e80000000c00 */
[----:B------:R1:W-:Y:S02]  /*13620*/  STS.128 [R227+0x10000], RZ ;  /* 0x010000ffe3007388 */ /* 0x0003e40000000c00 */
.L_x_1126:
[----:B------:R-:W-:Y:S05]  /*13630*/  BSYNC.RECONVERGENT B0 ;  /* 0x0000000000007941 */ /* 0x000fea0003800200 */
.L_x_1124:
        /* <DEDUP_REMOVED lines=35> */
.L_x_1128:
[----:B------:R-:W-:Y:S05]  /*13870*/  BSYNC.RECONVERGENT B0 ;  /* 0x0000000000007941 */ /* 0x000fea0003800200 */
.L_x_1127:
        /* <DEDUP_REMOVED lines=22> */
.L_x_1130:
[----:B------:R-:W-:Y:S05]  /*139e0*/  BSYNC.RECONVERGENT B0 ;  /* 0x0000000000007941 */ /* 0x000fea0003800200 */
.L_x_1129:
        /* <DEDUP_REMOVED lines=25> */
.L_x_1132:
[----:B------:R-:W-:Y:S05]  /*13b80*/  BSYNC.RECONVERGENT B0 ;  /* 0x0000000000007941 */ /* 0x000fea0003800200 */
.L_x_1131:
        /* <DEDUP_REMOVED lines=22> */
.L_x_1134:
[----:B------:R-:W-:Y:S05]  /*13cf0*/  BSYNC.RECONVERGENT B0 ;  /* 0x0000000000007941 */ /* 0x000fea0003800200 */
.L_x_1133:
        /* <DEDUP_REMOVED lines=19> */
.L_x_1136:
[----:B------:R-:W-:Y:S05]  /*13e30*/  BSYNC.RECONVERGENT B0 ;  /* 0x0000000000007941 */ /* 0x000fea0003800200 */
.L_x_1135:
        /* <DEDUP_REMOVED lines=22> */
.L_x_1138:
[----:B------:R-:W-:Y:S05]  /*13fa0*/  BSYNC.RECONVERGENT B0 ;  /* 0x0000000000007941 */ /* 0x000fea0003800200 */
.L_x_1137:
        /* <DEDUP_REMOVED lines=20> */
.L_x_1140:
[----:B------:R-:W-:Y:S05]  /*140f0*/  BSYNC.RECONVERGENT B0 ;  /* 0x0000000000007941 */ /* 0x000fea0003800200 */
.L_x_1139:
[----:B------:R-:W-:Y:S01]  /*14100*/  LDSM.16.M88.4 R92, [R63] ;  /* 0x000000003f5c783b */ /* 0x000fe20000000200 */
[----:B------:R-:W-:Y:S01]  /*14110*/  MOV R139, 0x20 ;  /* 0x00000020008b7802 */ /* 0x000fe20000000f00 */
[----:B------:R-:W5:Y:S01]  /*14120*/  LDCU UR4, c[0x0][0x50c] ;  /* 0x0000a180ff0477ac */ /* 0x000f620008000800 */
[----:B------:R-:W-:Y:S01]  /*14130*/  LOP3.LUT P6, RZ, R138, 0x2, RZ, 0xc0, !PT ;  /* 0x000000028aff7812 */ /* 0x000fe200078cc0ff */
[----:B------:R-:W4:Y:S01]  /*14140*/  LDSM.16.M88.4 R48, [R136+UR5+0x4000] ;  /* 0x004000058830783b */ /* 0x000f220008000200 */
[----:B--2---:R-:W-:Y:S02]  /*14150*/  IADD3 R3, PT, PT, R136, UR5, RZ ;  /* 0x0000000588037c10 */ /* 0x004fe4000fffe0ff */
[----:B------:R-:W-:Y:S01]  /*14160*/  SEL R2, R139, 0xffffffe0, !P6 ;  /* 0xffffffe08b027807 */ /* 0x000fe20007000000 */
[----:B------:R-:W2:Y:S01]  /*14170*/  LDSM.16.M88.4 R36, [R136+UR5+0x4800] ;  /* 0x004800058824783b */ /* 0x000ea20008000200 */
[----:B------:R-:W-:Y:S02]  /*14180*/  LOP3.LUT P0, RZ, R138, 0x4, RZ, 0xc0, !PT ;  /* 0x000000048aff7812 */ /* 0x000fe4000780c0ff */
[-C--:B------:R-:W-:Y:S01]  /*14190*/  IADD3 R44, PT, PT, R63, R2.reuse, RZ ;  /* 0x000000023f2c7210 */ /* 0x080fe20007ffe0ff */
[----:B------:R-:W1:Y:S01]  /*141a0*/  LDSM.16.M88.4 R28, [R136+UR5+0x5000] ;  /* 0x00500005881c783b */ /* 0x000e620008000200 */
[----:B------:R-:W-:-:S02]  /*141b0*/  IADD3 R12, PT, PT, R3, R2, RZ ;  /* 0x00000002030c7210 */ /* 0x000fc40007ffe0ff */
[----:B------:R-:W-:Y:S01]  /*141c0*/  ISETP.NE.AND P5, PT, R54, 0x1, PT ;  /* 0x000000013600780c */ /* 0x000fe20003fa5270 */
[----:B------:R-:W-:Y:S01]  /*141d0*/  LDSM.16.M88.4 R128, [R44] ;  /* 0x000000002c80783b */ /* 0x000fe20000000200 */
[C---:B------:R-:W-:Y:S02]  /*141e0*/  VIMNMX R135, PT, PT, R8.reuse, R61, PT ;  /* 0x0000003d08877248 */ /* 0x040fe40003fe0100 */
[----:B------:R-:W-:Y:S01]  /*141f0*/  VIADDMNMX R134, R8, 0x8, R61, PT ;  /* 0x0000000808867846 */ /* 0x000fe2000380013d */
[----:B------:R-:W5:Y:S04]  /*14200*/  LDSM.16.M88.4 R64, [R12+0x4000] ;  /* 0x004000000c40783b */ /* 0x000f680000000200 */
[----:B------:R-:W5:Y:S04]  /*14210*/  LDSM.16.M88.4 R20, [R136+UR5+0x5800] ;  /* 0x005800058814783b */ /* 0x000f680008000200 */
[----:B---3--:R-:W3:Y:S04]  /*14220*/  LDSM.16.M88.4 R4, [R136+UR5+0x6000] ;  /* 0x006000058804783b */ /* 0x008ee80008000200 */
[----:B------:R-:W3:Y:S04]  /*14230*/  LDSM.16.M88.4 R108, [R136+UR5+0x6800] ;  /* 0x00680005886c783b */ /* 0x000ee80008000200 */
[----:B------:R-:W3:Y:S04]  /*14240*/  LDSM.16.M88.4 R100, [R136+UR5+0x7000] ;  /* 0x007000058864783b */ /* 0x000ee80008000200 */
[----:B------:R-:W3:Y:S01]  /*14250*/  LDSM.16.M88.4 R68, [R136+UR5+0x7800] ;  /* 0x007800058844783b */ /* 0x000ee20008000200 */
[C---:B----4-:R-:W-:Y:S03]  /*14260*/  HMMA.16816.F32.BF16 R56, R92.reuse, R48, RZ ;  /* 0x000000305c38723c */ /* 0x050fe600000418ff */
[----:B------:R-:W4:Y:S04]  /*14270*/  LDSM.16.M88.4 R76, [R12+0x4800] ;  /* 0x004800000c4c783b */ /* 0x000f280000000200 */
[----:B------:R-:W4:Y:S01]  /*14280*/  LDSM.16.M88.4 R72, [R12+0x5000] ;  /* 0x005000000c48783b */ /* 0x000f220000000200 */
[C---:B--2---:R-:W-:Y:S03]  /*14290*/  HMMA.16816.F32.BF16 R40, R92.reuse, R36, RZ ;  /* 0x000000245c28723c */ /* 0x044fe600000418ff */
[----:B------:R-:W-:Y:S04]  /*142a0*/  LDSM.16.M88.4 R116, [R12+0x7800] ;  /* 0x007800000c74783b */ /* 0x000fe80000000200 */
[----:B------:R-:W-:Y:S01]  /*142b0*/  LDSM.16.M88.4 R140, [R12+0x6000] ;  /* 0x006000000c8c783b */ /* 0x000fe20000000200 */
[----:B-1----:R-:W-:Y:S03]  /*142c0*/  HMMA.16816.F32.BF16 R32, R92, R28, RZ ;  /* 0x0000001c5c20723c */ /* 0x002fe600000418ff */
[----:B------:R-:W-:Y:S04]  /*142d0*/  LDSM.16.M88.4 R124, [R12+0x6800] ;  /* 0x006800000c7c783b */ /* 0x000fe80000000200 */
[----:B------:R-:W-:Y:S01]  /*142e0*/  LDSM.16.M88.4 R120, [R12+0x7000] ;  /* 0x007000000c78783b */ /* 0x000fe20000000200 */
[----:B-----5:R-:W-:Y:S01]  /*142f0*/  HMMA.16816.F32.BF16 R56, R128, R64, R56 ;  /* 0x000000408038723c */ /* 0x020fe20000041838 */
[----:B------:R-:W-:-:S02]  /*14300*/  MOV R64, 0x40 ;  /* 0x0000004000407802 */ /* 0x000fc40000000f00 */
[----:B------:R-:W0:Y:S02]  /*14310*/  LDGDEPBAR ;  /* 0x00000000000079af */ /* 0x000e240000000000 */
[----:B------:R-:W-:-:S03]  /*14320*/  SEL R64, R64, 0xffffffc0, !P0 ;  /* 0xffffffc040407807 */ /* 0x000fc60004000000 */
[C---:B------:R-:W-:Y:S01]  /*14330*/  HMMA.16816.F32.BF16 R24, R92.reuse, R20, RZ ;  /* 0x000000145c18723c */ /* 0x040fe200000418ff */
[-C--:B------:R-:W-:Y:S02]  /*14340*/  IADD3 R47, PT, PT, R63, R64.reuse, RZ ;  /* 0x000000403f2f7210 */ /* 0x080fe40007ffe0ff */
[----:B------:R-:W-:Y:S02]  /*14350*/  IADD3 R3, PT, PT, R3, R64, RZ ;  /* 0x0000004003037210 */ /* 0x000fe40007ffe0ff */
[C---:B------:R-:W-:Y:S01]  /*14360*/  IADD3 R46, PT, PT, R2.reuse, R47, RZ ;  /* 0x0000002f022e7210 */ /* 0x040fe20007ffe0ff */
[----:B------:R-:W-:Y:S01]  /*14370*/  LDSM.16.M88.4 R88, [R47] ;  /* 0x000000002f58783b */ /* 0x000fe20000000200 */
[----:B------:R-:W-:Y:S01]  /*14380*/  IADD3 R13, PT, PT, R2, R3, RZ ;  /* 0x00000003020d7210 */ /* 0x000fe20007ffe0ff */
[C---:B---3--:R-:W-:Y:S02]  /*14390*/  HMMA.16816.F32.BF16 R16, R92.reuse, R4, RZ ;  /* 0x000000045c10723c */ /* 0x048fe400000418ff */
[----:B------:R-:W-:Y:S04]  /*143a0*/  LDSM.16.M88.4 R84, [R3+0x4000] ;  /* 0x004000000354783b */ /* 0x000fe80000000200 */
[----:B------:R-:W-:Y:S02]  /*143b0*/  LDSM.16.M88.4 R80, [R3+0x4800] ;  /* 0x004800000350783b */ /* 0x000fe40000000200 */
        /* <DEDUP_REMOVED lines=12> */
[C---:B----4-:R-:W-:Y:S08]  /*14480*/  HMMA.16816.F32.BF16 R40, R128.reuse, R76, R40 ;  /* 0x0000004c8028723c */ /* 0x050ff00000041828 */
[C---:B------:R-:W-:Y:S01]  /*14490*/  HMMA.16816.F32.BF16 R36, R128.reuse, R78, R36 ;  /* 0x0000004e8024723c */ /* 0x040fe20000041824 */
[----:B------:R-:W2:Y:S07]  /*144a0*/  LDSM.16.M88.4 R76, [R3+0x5000] ;  /* 0x00500000034c783b */ /* 0x000eae0000000200 */
[C---:B------:R-:W-:Y:S08]  /*144b0*/  HMMA.16816.F32.BF16 R32, R128.reuse, R72, R32 ;  /* 0x000000488020723c */ /* 0x040ff00000041820 */
[C---:B------:R-:W-:Y:S01]  /*144c0*/  HMMA.16816.F32.BF16 R28, R128.reuse, R74, R28 ;  /* 0x0000004a801c723c */ /* 0x040fe2000004181c */
[----:B------:R-:W3:Y:S07]  /*144d0*/  LDSM.16.M88.4 R72, [R3+0x5800] ;  /* 0x005800000348783b */ /* 0x000eee0000000200 */
[C---:B------:R-:W-:Y:S08]  /*144e0*/  HMMA.16816.F32.BF16 R48, R128.reuse, R66, R48 ;  /* 0x000000428030723c */ /* 0x040ff00000041830 */
        /* <DEDUP_REMOVED lines=8> */
[----:B------:R-:W4:Y:S07]  /*14570*/  LDSM.16.M88.4 R84, [R3+0x6800] ;  /* 0x006800000354783b */ /* 0x000f2e0000000200 */
[C---:B------:R-:W-:Y:S08]  /*14580*/  HMMA.16816.F32.BF16 R40, R88.reuse, R80, R40 ;  /* 0x000000505828723c */ /* 0x040ff00000041828 */
[----:B------:R-:W-:Y:S01]  /*14590*/  HMMA.16816.F32.BF16 R36, R88, R82, R36 ;  /* 0x000000525824723c */ /* 0x000fe20000041824 */
[----:B------:R-:W5:Y:S07]  /*145a0*/  LDSM.16.M88.4 R80, [R3+0x7000] ;  /* 0x007000000350783b */ /* 0x000f6e0000000200 */
[C---:B------:R-:W-:Y:S08]  /*145b0*/  HMMA.16816.F32.BF16 R16, R128.reuse, R140, R16 ;  /* 0x0000008c8010723c */ /* 0x040ff00000041810 */
[----:B------:R-:W-:Y:S08]  /*145c0*/  HMMA.16816.F32.BF16 R4, R128, R142, R4 ;  /* 0x0000008e8004723c */ /* 0x000ff00000041804 */
[C---:B--2---:R-:W-:Y:S08]  /*145d0*/  HMMA.16816.F32.BF16 R32, R88.reuse, R76, R32 ;  /* 0x0000004c5820723c */ /* 0x044ff00000041820 */
[C---:B------:R-:W-:Y:S01]  /*145e0*/  HMMA.16816.F32.BF16 R28, R88.reuse, R78, R28 ;  /* 0x0000004e581c723c */ /* 0x040fe2000004181c */
[----:B------:R-:W-:Y:S07]  /*145f0*/  LDSM.16.M88.4 R76, [R46] ;  /* 0x000000002e4c783b */ /* 0x000fee0000000200 */
[C---:B---3--:R-:W-:Y:S08]  /*14600*/  HMMA.16816.F32.BF16 R24, R88.reuse, R72, R24 ;  /* 0x000000485818723c */ /* 0x048ff00000041818 */
        /* <DEDUP_REMOVED lines=10> */
[C---:B----4-:R-:W-:Y:S08]  /*146b0*/  HMMA.16816.F32.BF16 R112, R88.reuse, R84, R112 ;  /* 0x000000545870723c */ /* 0x050ff00000041870 */
[C---:B------:R-:W-:Y:S01]  /*146c0*/  HMMA.16816.F32.BF16 R108, R88.reuse, R86, R108 ;  /* 0x00000056586c723c */ /* 0x040fe2000004186c */
[----:B------:R-:W3:Y:S07]  /*146d0*/  LDSM.16.M88.4 R84, [R13+0x5000] ;  /* 0x005000000d54783b */ /* 0x000eee0000000200 */
[C---:B-----5:R-:W-:Y:S08]  /*146e0*/  HMMA.16816.F32.BF16 R104, R88.reuse, R80, R104 ;  /* 0x000000505868723c */ /* 0x060ff00000041868 */
[C---:B------:R-:W-:Y:S01]  /*146f0*/  HMMA.16816.F32.BF16 R100, R88.reuse, R82, R100 ;  /* 0x000000525864723c */ /* 0x040fe20000041864 */
[----:B------:R-:W-:Y:S07]  /*14700*/  LDSM.16.M88.4 R80, [R13+0x5800] ;  /* 0x005800000d50783b */ /* 0x000fee0000000200 */
[C---:B------:R-:W-:Y:S08]  /*14710*/  HMMA.16816.F32.BF16 R96, R88.reuse, R116, R96 ;  /* 0x000000745860723c */ /* 0x040ff00000041860 */
[----:B------:R-:W-:Y:S01]  /*14720*/  HMMA.16816.F32.BF16 R92, R88, R118, R92 ;  /* 0x00000076585c723c */ /* 0x000fe2000004185c */
[----:B------:R-:W4:Y:S04]  /*14730*/  LDSM.16.M88.4 R88, [R13+0x6000] ;  /* 0x006000000d58783b */ /* 0x000f280000000200 */
[----:B------:R-:W-:Y:S03]  /*14740*/  LDSM.16.M88.4 R116, [R136+UR5+0x8000] ;  /* 0x008000058874783b */ /* 0x000fe60008000200 */
        /* <DEDUP_REMOVED lines=8> */
[----:B------:R-:W-:Y:S07]  /*147d0*/  LDSM.16.M88.4 R84, [R44+0x2000] ;  /* 0x002000002c54783b */ /* 0x000fee0000000200 */
[C---:B----4-:R-:W-:Y:S01]  /*147e0*/  HMMA.16816.F32.BF16 R124, R76.reuse, R88, R16 ;  /* 0x000000584c7c723c */ /* 0x050fe20000041810 */
        /* <DEDUP_REMOVED lines=127> */
[----:B------:R5:W1:Y:S01]  /*14fe0*/  MUFU.TANH R78, R20 ;  /* 0x00000014004e7308 */ /* 0x000a620000002400 */
[----:B------:R-:W-:Y:S01]  /*14ff0*/  FMUL.FTZ R76, R76, UR4 ;  /* 0x000000044c4c7c20 */ /* 0x000fe20008410000 */
[----:B------:R-:W-:Y:S01]  /*15000*/  HMMA.16816.F32.BF16 R124, R84, R16, R124 ;  /* 0x00000010547c723c */ /* 0x000fe2000004187c */
[----:B------:R-:W2:Y:S01]  /*15010*/  LDSM.16.M88.4 R16, [R3+0xa800] ;  /* 0x00a800000310783b */ /* 0x000ea20000000200 */
[----:B------:R-:W-:-:S04]  /*15020*/  FMUL.FTZ R77, R79, UR4 ;  /* 0x000000044f4d7c20 */ /* 0x000fc80008410000 */
[----:B------:R-:W1:Y:S02]  /*15030*/  MUFU.TANH R48, R48 ;  /* 0x0000003000307308 */ /* 0x000e640000002400 */
[C---:B------:R-:W-:Y:S03]  /*15040*/  HMMA.16816.F32.BF16 R104, R120.reuse, R36, R104 ;  /* 0x000000247868723c */ /* 0x040fe60000041868 */
[----:B------:R-:W-:Y:S01]  /*15050*/  FMUL.FTZ R4, R4, UR4 ;  /* 0x0000000404047c20 */ /* 0x000fe20008410000 */
[----:B------:R-:W-:Y:S01]  /*15060*/  FMUL.FTZ R5, R5, UR4 ;  /* 0x0000000405057c20 */ /* 0x000fe20008410000 */
[----:B------:R-:W-:Y:S01]  /*15070*/  FMUL.FTZ R211, R6, UR4 ;  /* 0x0000000406d37c20 */ /* 0x000fe20008410000 */
[----:B------:R-:W-:Y:S01]  /*15080*/  FMUL.FTZ R207, R7, UR4 ;  /* 0x0000000407cf7c20 */ /* 0x000fe20008410000 */
[----:B------:R-:W1:Y:S01]  /*15090*/  MUFU.TANH R225, R4 ;  /* 0x0000000400e17308 */ /* 0x000e620000002400 */
[----:B------:R-:W-:Y:S01]  /*150a0*/  HMMA.16816.F32.BF16 R100, R120, R38, R100 ;  /* 0x000000267864723c */ /* 0x000fe20000041864 */
[----:B-----5:R-:W5:Y:S04]  /*150b0*/  LDSM.16.M88.4 R20, [R12+0xb000] ;  /* 0x00b000000c14783b */ /* 0x020f680000000200 */
[----:B------:R-:W1:Y:S02]  /*150c0*/  LDSM.16.M88.4 R36, [R12+0xb800] ;  /* 0x00b800000c24783b */ /* 0x000e640000000200 */
[----:B------:R4:W1:Y:S01]  /*150d0*/  MUFU.TANH R201, R5 ;  /* 0x0000000500c97308 */ /* 0x0008620000002400 */
[----:B------:R-:W-:Y:S01]  /*150e0*/  HMMA.16816.F32.BF16 R124, R88, R32, R124 ;  /* 0x00000020587c723c */ /* 0x000fe2000004187c */
[----:B------:R-:W-:Y:S06]  /*150f0*/  LDSM.16.M88.4 R32, [R13+0xa800] ;  /* 0x00a800000d20783b */ /* 0x000fec0000000200 */
[----:B------:R-:W1:Y:S01]  /*15100*/  MUFU.TANH R49, R49 ;  /* 0x0000003100317308 */ /* 0x000e620000002400 */
[C---:B---3--:R-:W-:Y:S07]  /*15110*/  HMMA.16816.F32.BF16 R112, R84.reuse, R24, R112 ;  /* 0x000000185470723c */ /* 0x048fee0000041870 */
[----:B------:R-:W3:Y:S01]  /*15120*/  MUFU.TANH R76, R76 ;  /* 0x0000004c004c7308 */ /* 0x000ee20000002400 */
[----:B------:R-:W-:Y:S01]  /*15130*/  HMMA.16816.F32.BF16 R108, R84, R26, R108 ;  /* 0x0000001a546c723c */ /* 0x000fe2000004186c */
[----:B------:R-:W3:Y:S04]  /*15140*/  LDSM.16.M88.4 R24, [R3+0xb000] ;  /* 0x00b000000318783b */ /* 0x000ee80000000200 */
[----:B----4-:R-:W4:Y:S02]  /*15150*/  LDSM.16.M88.4 R4, [R3+0xb800] ;  /* 0x00b800000304783b */ /* 0x010f240000000200 */
[----:B------:R-:W1:Y:S01]  /*15160*/  MUFU.TANH R58, R58 ;  /* 0x0000003a003a7308 */ /* 0x000e620000002400 */
[C---:B------:R-:W-:Y:S07]  /*15170*/  HMMA.16816.F32.BF16 R96, R120.reuse, R28, R96 ;  /* 0x0000001c7860723c */ /* 0x040fee0000041860 */
[----:B------:R-:W1:Y:S01]  /*15180*/  MUFU.TANH R59, R59 ;  /* 0x0000003b003b7308 */ /* 0x000e620000002400 */
[----:B------:R-:W-:Y:S07]  /*15190*/  HMMA.16816.F32.BF16 R92, R120, R30, R92 ;  /* 0x0000001e785c723c */ /* 0x000fee000004185c */
[----:B------:R-:W1:Y:S01]  /*151a0*/  MUFU.TANH R77, R77 ;  /* 0x0000004d004d7308 */ /* 0x000e620000002400 */
[C---:B--2---:R-:W-:Y:S07]  /*151b0*/  HMMA.16816.F32.BF16 R112, R88.reuse, R16, R112 ;  /* 0x000000105870723c */ /* 0x044fee0000041870 */
[----:B------:R-:W2:Y:S01]  /*151c0*/  MUFU.TANH R231, R231 ;  /* 0x000000e700e77308 */ /* 0x000ea20000002400 */
[----:B------:R-:W-:Y:S01]  /*151d0*/  HMMA.16816.F32.BF16 R108, R88, R18, R108 ;  /* 0x00000012586c723c */ /* 0x000fe2000004186c */
[----:B------:R-:W2:Y:S06]  /*151e0*/  LDSM.16.M88.4 R16, [R13+0xb000] ;  /* 0x00b000000d10783b */ /* 0x000eac0000000200 */
[----:B------:R-:W2:Y:S01]  /*151f0*/  MUFU.TANH R183, R183 ;  /* 0x000000b700b77308 */ /* 0x000ea20000002400 */
[C---:B-----5:R-:W-:Y:S07]  /*15200*/  HMMA.16816.F32.BF16 R104, R84.reuse, R20, R104 ;  /* 0x000000145468723c */ /* 0x060fee0000041868 */
[----:B------:R-:W2:Y:S01]  /*15210*/  MUFU.TANH R211, R211 ;  /* 0x000000d300d37308 */ /* 0x000ea20000002400 */
[----:B------:R-:W-:Y:S01]  /*15220*/  HMMA.16816.F32.BF16 R100, R84, R22, R100 ;  /* 0x000000165464723c */ /* 0x000fe20000041864 */
[----:B------:R-:W5:Y:S01]  /*15230*/  LDSM.16.M88.4 R20, [R13+0xb800] ;  /* 0x00b800000d14783b */ /* 0x000f620000000200 */
[----:B------:R-:W-:-:S05]  /*15240*/  DEPBAR.LE SB0, 0x0 ;  /* 0x000080000000791a */ /* 0x000fca0000000000 */
[----:B------:R-:W2:Y:S01]  /*15250*/  MUFU.TANH R207, R207 ;  /* 0x000000cf00cf7308 */ /* 0x000ea20000002400 */
[C---:B-1----:R-:W-:Y:S08]  /*15260*/  HMMA.16816.F32.BF16 R96, R84.reuse, R36, R96 ;  /* 0x000000245460723c */ /* 0x042ff00000041860 */
[----:B------:R-:W-:Y:S08]  /*15270*/  HMMA.16816.F32.BF16 R92, R84, R38, R92 ;  /* 0x00000026545c723c */ /* 0x000ff0000004185c */
[C---:B---3--:R-:W-:Y:S08]  /*15280*/  HMMA.16816.F32.BF16 R104, R88.reuse, R24, R104 ;  /* 0x000000185868723c */ /* 0x048ff00000041868 */
[C---:B------:R-:W-:Y:S08]  /*15290*/  HMMA.16816.F32.BF16 R100, R88.reuse, R26, R100 ;  /* 0x0000001a5864723c */ /* 0x040ff00000041864 */
[C---:B----4-:R-:W-:Y:S08]  /*152a0*/  HMMA.16816.F32.BF16 R96, R88.reuse, R4, R96 ;  /* 0x000000045860723c */ /* 0x050ff00000041860 */
        /* <DEDUP_REMOVED lines=9> */
[C---:B--2---:R-:W-:Y:S03]  /*15340*/  HMMA.16816.F32.BF16 R104, R80.reuse, R16, R104 ;  /* 0x000000105068723c */ /* 0x044fe60000041868 */
[----:B------:R-:W-:Y:S01]  /*15350*/  FMUL.FTZ R112, R112, UR4 ;  /* 0x0000000470707c20 */ /* 0x000fe20008410000 */
[----:B------:R-:W-:Y:S01]  /*15360*/  FMUL.FTZ R113, R113, UR4 ;  /* 0x0000000471717c20 */ /* 0x000fe20008410000 */
[----:B------:R-:W-:Y:S01]  /*15370*/  FMUL.FTZ R114, R114, UR4 ;  /* 0x0000000472727c20 */ /* 0x000fe20008410000 */
[----:B------:R-:W-:Y:S01]  /*15380*/  FMUL.FTZ R115, R115, UR4 ;  /* 0x0000000473737c20 */ /* 0x000fe20008410000 */
[----:B------:R1:W2:Y:S01]  /*15390*/  MUFU.TANH R199, R125 ;  /* 0x0000007d00c77308 */ /* 0x0002a20000002400 */
[C---:B------:R-:W-:Y:S03]  /*153a0*/  HMMA.16816.F32.BF16 R100, R80.reuse, R18, R100 ;  /* 0x000000125064723c */ /* 0x040fe60000041864 */
[----:B------:R-:W-:Y:S01]  /*153b0*/  FMUL.FTZ R108, R108, UR4 ;  /* 0x000000046c6c7c20 */ /* 0x000fe20008410000 */
[----:B------:R-:W-:Y:S01]  /*153c0*/  FMUL.FTZ R109, R109, UR4 ;  /* 0x000000046d6d7c20 */ /* 0x000fe20008410000 */
[----:B------:R-:W-:Y:S01]  /*153d0*/  FMUL.FTZ R110, R110, UR4 ;  /* 0x000000046e6e7c20 */ /* 0x000fe20008410000 */
[----:B------:R-:W-:Y:S01]  /*153e0*/  FMUL.FTZ R111, R111, UR4 ;  /* 0x000000046f6f7c20 */ /* 0x000fe20008410000 */
[----:B------:R1:W4:Y:S01]  /*153f0*/  MUFU.TANH R223, R126 ;  /* 0x0000007e00df7308 */ /* 0x0003220000002400 */
        /* <DEDUP_REMOVED lines=56> */
.L_x_1142:
[----:B------:R-:W2:Y:S01]  /*15780*/  LDC R4, c[0x0][0x4f0] ;  /* 0x00013c00ff047b82 */ /* 0x000ea20000000800 */
[C---:B------:R-:W-:Y:S01]  /*15790*/  IADD3 R17, PT, PT, R55.reuse, -0x100, RZ ;  /* 0xffffff0037117810 */ /* 0x040fe20007ffe0ff */
[----:B------:R-:W-:Y:S01]  /*157a0*/  VIADD R5, R55, 0xffffff80 ;  /* 0xffffff8037057836 */ /* 0x000fe20000000000 */
[----:B------:R-:W3:Y:S02]  /*157b0*/  LDCU.64 UR8, c[0x0][0x3a0] ;  /* 0x00007400ff0877ac */ /* 0x000ee40008000a00 */
[----:B------:R-:W-:Y:S02]  /*157c0*/  IABS R7, R17 ;  /* 0x0000001100077213 */ /* 0x000fe40000000000 */
[----:B------:R-:W-:Y:S02]  /*157d0*/  IABS R12, R5 ;  /* 0x00000005000c7213 */ /* 0x000fe40000000000 */
[-C--:B--2---:R-:W-:Y:S02]  /*157e0*/  IABS R3, R4.reuse ;  /* 0x0000000400037213 */ /* 0x084fe40000000000 */
[----:B------:R-:W-:-:S02]  /*157f0*/  LOP3.LUT R17, R17, R4, RZ, 0x3c, !PT ;  /* 0x0000000411117212 */ /* 0x000fc400078e3cff */
[----:B------:R-:W2:Y:S01]  /*15800*/  I2F.RP R6, R3 ;  /* 0x0000000300067306 */ /* 0x000ea20000209400 */
[----:B------:R-:W-:-:S07]  /*15810*/  LOP3.LUT R5, R5, R4, RZ, 0x3c, !PT ;  /* 0x0000000405057212 */ /* 0x000fce00078e3cff */
[----:B--2---:R-:W2:Y:S02]  /*15820*/  MUFU.RCP R18, R6 ;  /* 0x0000000600127308 */ /* 0x004ea40000001000 */
[----:B--2---:R-:W-:-:S06]  /*15830*/  VIADD R18, R18, 0xffffffe ;  /* 0x0ffffffe12127836 */ /* 0x004fcc0000000000 */
[----:B------:R-:W2:Y:S02]  /*15840*/  F2I.FTZ.U32.TRUNC.NTZ R19, R18 ;  /* 0x0000001200137305 */ /* 0x000ea4000021f000 */
[----:B--2---:R-:W-:Y:S01]  /*15850*/  IMAD.MOV R16, RZ, RZ, -R19 ;  /* 0x000000ffff107224 */ /* 0x004fe200078e0a13 */
        /* <DEDUP_REMOVED lines=29> */
[----:B------:R-:W2:Y:S04]  /*15a30*/  LDG.E R6, desc[UR6][R16.64] ;  /* 0x0000000610067981 */ /* 0x000ea8000c1e1900 */
[----:B------:R-:W2:Y:S01]  /*15a40*/  LDG.E R5, desc[UR6][R12.64] ;  /* 0x000000060c057981 */ /* 0x000ea2000c1e1900 */
[----:B------:R-:W-:-:S04]  /*15a50*/  IMAD.IADD R3, R3, 0x1, -R7 ;  /* 0x0000000103037824 */ /* 0x000fc800078e0a07 */
[----:B------:R-:W-:-:S05]  /*15a60*/  IMAD R3, R3, R4, -0x80 ;  /* 0xffffff8003037424 */ /* 0x000fca00078e0204 */
[----:B------:R-:W-:-:S05]  /*15a70*/  SHF.R.S32.HI R7, RZ, 0x1f, R3 ;  /* 0x0000001fff077819 */ /* 0x000fca0000011403 */
[----:B------:R-:W-:-:S04]  /*15a80*/  IMAD R4, R7, R52, RZ ;  /* 0x0000003407047224 */ /* 0x000fc800078e02ff */
[C---:B------:R-:W-:Y:S01]  /*15a90*/  IMAD R4, R3.reuse, R53, R4 ;  /* 0x0000003503047224 */ /* 0x040fe200078e0204 */
[----:B--2---:R-:W-:Y:S01]  /*15aa0*/  IADD3 R5, PT, PT, R6, -R5, RZ ;  /* 0x8000000506057210 */ /* 0x004fe20007ffe0ff */
[----:B------:R-:W-:-:S03]  /*15ab0*/  IMAD.WIDE.U32 R6, R3, R52, RZ ;  /* 0x0000003403067225 */ /* 0x000fc600078e00ff */
[----:B------:R-:W-:Y:S01]  /*15ac0*/  SHF.R.S32.HI R3, RZ, 0x1f, R5 ;  /* 0x0000001fff037819 */ /* 0x000fe20000011405 */
[----:B------:R-:W-:-:S04]  /*15ad0*/  IMAD.IADD R7, R7, 0x1, R4 ;  /* 0x0000000107077824 */ /* 0x000fc800078e0204 */
[----:B---3--:R-:W-:Y:S02]  /*15ae0*/  IMAD R4, R3, UR8, RZ ;  /* 0x0000000803047c24 */ /* 0x008fe4000f8e02ff */
[----:B------:R-:W-:-:S04]  /*15af0*/  IMAD.WIDE.U32 R6, R5, UR8, R6 ;  /* 0x0000000805067c25 */ /* 0x000fc8000f8e0006 */
[----:B------:R-:W-:Y:S01]  /*15b00*/  IMAD R4, R5, UR9, R4 ;  /* 0x0000000905047c24 */ /* 0x000fe2000f8e0204 */
[----:B------:R-:W-:-:S04]  /*15b10*/  LEA R216, P1, R6, R216, 0x1 ;  /* 0x000000d806d87211 */ /* 0x000fc800078208ff */
[----:B------:R-:W-:-:S04]  /*15b20*/  IADD3 R4, PT, PT, R7, R4, RZ ;  /* 0x0000000407047210 */ /* 0x000fc80007ffe0ff */
[----:B------:R-:W-:-:S07]  /*15b30*/  LEA.HI.X R217, R6, R217, R4, 0x1, P1 ;  /* 0x000000d906d97211 */ /* 0x000fce00008f0c04 */
.L_x_1143:
        /* <DEDUP_REMOVED lines=12> */
[----:B------:R-:W-:Y:S01]  /*15c00*/  @!PT LDS RZ, [RZ] ;  /* 0x00000000fffff984 */ /* 0x000fe20000000800 */
[----:B------:R-:W-:Y:S01]  /*15c10*/  @!PT LDS RZ, [RZ] ;  /* 0x00000000fffff984 */ /* 0x000fe20000000800 */
[----:B------:R-:W-:Y:S01]  /*15c20*/  @!PT LDS RZ, [RZ] ;  /* 0x00000000fffff984 */ /* 0x000fe20000000800 */
[----:B------:R-:W-:Y:S02]  /*15c30*/  @!P2 LDGSTS.E.BYPASS.LTC128B.128 [R227+0x4000], desc[UR6][R216.64] ;  /* 0x04000000d8e3afae */ /* 0x000fe4000b981a06 */
[--C-:B------:R-:W-:Y:S01]  /*15c40*/  IMAD.X R17, R19, 0x1, R4.reuse, P3 ;  /* 0x0000000113117824 */ /* 0x100fe200018e0604 */
[-C--:B------:R-:W-:Y:S01]  /*15c50*/  IADD3 R14, P3, PT, R16, R3.reuse, RZ ;  /* 0x00000003100e7210 */ /* 0x080fe20007f7e0ff */
[----:B------:R2:W-:Y:S03]  /*15c60*/  @P2 STS.128 [R227+0x4000], RZ ;  /* 0x004000ffe3002388 */ /* 0x0005e60000000c00 */
[----:B------:R-:W-:Y:S01]  /*15c70*/  IADD3 R12, P4, PT, R14, R3, RZ ;  /* 0x000000030e0c7210 */ /* 0x000fe20007f9e0ff */
[----:B------:R-:W-:Y:S01]  /*15c80*/  @!PT LDS RZ, [RZ] ;  /* 0x00000000fffff984 */ /* 0x000fe20000000800 */
[----:B------:R-:W-:Y:S01]  /*15c90*/  @!PT LDS RZ, [RZ] ;  /* 0x00000000fffff984 */ /* 0x000fe20000000800 */
[----:B------:R-:W-:Y:S01]  /*15ca0*/  @!PT LDS RZ, [RZ] ;  /* 0x00000000fffff984 */ /* 0x000fe20000000800 */
[----:B------:R-:W-:Y:S01]  /*15cb0*/  @!P1 LDGSTS.E.BYPASS.LTC128B.128 [R227+0x8000], desc[UR6][R216.64+0x80] ;  /* 0x08000080d8e39fae */ /* 0x000fe2000b981a06 */
[----:B------:R-:W-:-:S03]  /*15cc0*/  IMAD.X R15, R17, 0x1, R4, P3 ;  /* 0x00000001110f7824 */ /* 0x000fc600018e0604 */
[----:B------:R2:W-:Y:S01]  /*15cd0*/  @P1 STS.128 [R227+0x8000], RZ ;  /* 0x008000ffe3001388 */ /* 0x0005e20000000c00 */
[----:B------:R-:W-:-:S03]  /*15ce0*/  IMAD.X R13, R15, 0x1, R4, P4 ;  /* 0x000000010f0d7824 */ /* 0x000fc600020e0604 */
[----:B------:R-:W-:Y:S01]  /*15cf0*/  @!PT LDS RZ, [RZ] ;  /* 0x00000000fffff984 */ /* 0x000fe20000000800 */
[----:B------:R-:W-:Y:S01]  /*15d00*/  @!PT LDS RZ, [RZ] ;  /* 0x00000000fffff984 */ /* 0x000fe20000000800 */
[----:B------:R-:W-:Y:S01]  /*15d10*/  @!PT LDS RZ, [RZ] ;  /* 0x00000000fffff984 */ /* 0x000fe20000000800 */
[----:B------:R-:W-:Y:S01]  /*15d20*/  @!P2 LDGSTS.E.BYPASS.LTC128B.128 [R227+0x4800], desc[UR6][R6.64] ;  /* 0x0480000006e3afae */ /* 0x000fe2000b981a06 */
[----:B------:R-:W-:-:S03]  /*15d30*/  @!P1 IMAD.MOV.U32 R5, RZ, RZ, R13 ;  /* 0x000000ffff059224 */ /* 0x000fc600078e000d */
        /* <DEDUP_REMOVED lines=11> */
[----:B---3--:R-:W-:Y:S01]  /*15df0*/  @!P1 MOV R6, R20 ;  /* 0x0000001400069202 */ /* 0x008fe20000000f00 */
[----:B------:R-:W-:-:S05]  /*15e00*/  @!P1 IMAD.MOV.U32 R7, RZ, RZ, R21 ;  /* 0x000000ffff079224 */ /* 0x000fca00078e0015 */
        /* <DEDUP_REMOVED lines=13> */
[----:B---3--:R-:W-:Y:S01]  /*15ee0*/  @!P1 IMAD.MOV.U32 R6, RZ, RZ, R18 ;  /* 0x000000ffff069224 */ /* 0x008fe200078e0012 */
        /* <DEDUP_REMOVED lines=20> */
[----:B---3--:R-:W-:Y:S01]  /*16030*/  @!P1 MOV R6, R14 ;  /* 0x0000000e00069202 */ /* 0x008fe20000000f00 */
        /* <DEDUP_REMOVED lines=28> */
.L_x_1141:
[----:B------:R-:W-:Y:S01]  /*16200*/  IMAD.SHL.U32 R3, R54, 0x80, RZ ;  /* 0x0000008036037824 */ /* 0x000fe200078e00ff */
[----:B------:R-:W3:Y:S01]  /*16210*/  LDCU UR4, c[0x0][0x45c] ;  /* 0x00008b80ff0477ac */ /* 0x000ee20008000800 */
[C---:B--2---:R-:W-:Y:S02]  /*16220*/  IMAD.SHL.U32 R4, R138.reuse, 0x2, RZ ;  /* 0x000000028a047824 */ /* 0x044fe400078e00ff */
        /* <DEDUP_REMOVED lines=8> */
[----:B-1----:R-:W-:Y:S01]  /*162b0*/  LDSM.16.MT88.4 R124, [R137+0xc000] ;  /* 0x00c00000897c783b */ /* 0x002fe20000004200 */
[----:B------:R-:W-:Y:S01]  /*162c0*/  VIADD R4, R3, 0xffffff80 ;  /* 0xffffff8003047836 */ /* 0x000fe20000000000 */
[-C--:B------:R-:W-:Y:S01]  /*162d0*/  ISETP.GE.AND P3, PT, R5, R135.reuse, PT ;  /* 0x000000870500720c */ /* 0x080fe20003f66270 */
[----:B------:R-:W-:Y:S01]  /*162e0*/  VIADD R8, R3, 0xffffffe1 ;  /* 0xffffffe103087836 */ /* 0x000fe20000000000 */
[-C--:B------:R-:W-:Y:S01]  /*162f0*/  ISETP.GE.AND P2, PT, R5, R134.reuse, PT ;  /* 0x000000860500720c */ /* 0x080fe20003f46270 */
[----:B------:R-:W-:Y:S01]  /*16300*/  VIADD R5, R3, 0xffffff89 ;  /* 0xffffff8903057836 */ /* 0x000fe20000000000 */
[----:B------:R-:W-:Y:S01]  /*16310*/  FSEL R29, R46, -INF , !P3 ;  /* 0xff8000002e1d7808 */ /* 0x000fe20005800000 */
[--C-:B------:R-:W-:Y:S01]  /*16320*/  IMAD.IADD R46, R64, 0x1, R137.reuse ;  /* 0x00000001402e7824 */ /* 0x100fe200078e0289 */
[----:B------:R-:W-:Y:S01]  /*16330*/  FSEL R7, R60, -INF , !P2 ;  /* 0xff8000003c077808 */ /* 0x000fe20005000000 */
[C---:B------:R-:W-:Y:S01]  /*16340*/  IMAD.IADD R148, R2.reuse, 0x1, R137 ;  /* 0x0000000102947824 */ /* 0x040fe200078e0289 */
[C---:B------:R-:W-:Y:S01]  /*16350*/  ISETP.GE.AND P3, PT, R5.reuse, R135, PT ;  /* 0x000000870500720c */ /* 0x040fe20003f66270 */
[----:B------:R-:W-:Y:S01]  /*16360*/  IMAD.IADD R2, R2, 0x1, R46 ;  /* 0x0000000102027824 */ /* 0x000fe200078e022e */
[----:B------:R-:W-:Y:S01]  /*16370*/  ISETP.GE.AND P2, PT, R5, R134, PT ;  /* 0x000000860500720c */ /* 0x000fe20003f46270 */
[----:B------:R-:W-:Y:S01]  /*16380*/  LDSM.16.MT88.4 R108, [R46+0xc000] ;  /* 0x00c000002e6c783b */ /* 0x000fe20000004200 */
[----:B------:R-:W-:-:S02]  /*16390*/  FSEL R63, R63, -INF , !P3 ;  /* 0xff8000003f3f7808 */ /* 0x000fc40005800000 */
[----:B------:R-:W-:Y:S01]  /*163a0*/  FSEL R5, R66, -INF , !P2 ;  /* 0xff80000042057808 */ /* 0x000fe20005000000 */
[----:B------:R-:W-:Y:S01]  /*163b0*/  LDSM.16.MT88.4 R100, [R2+0xc000] ;  /* 0x00c000000264783b */ /* 0x000fe20000004200 */
[CC--:B------:R-:W-:Y:S02]  /*163c0*/  ISETP.GE.AND P3, PT, R6.reuse, R135.reuse, PT ;  /* 0x000000870600720c */ /* 0x0c0fe40003f66270 */
[-C--:B------:R-:W-:Y:S01]  /*163d0*/  ISETP.GE.AND P2, PT, R6, R134.reuse, PT ;  /* 0x000000860600720c */ /* 0x080fe20003f46270 */
[C---:B------:R-:W-:Y:S01]  /*163e0*/  VIADD R6, R3.reuse, 0xffffff99 ;  /* 0xffffff9903067836 */ /* 0x040fe20000000000 */
[C---:B------:R-:W-:Y:S01]  /*163f0*/  ISETP.GE.AND P1, PT, R4.reuse, R135, PT ;  /* 0x000000870400720c */ /* 0x040fe20003f26270 */
[----:B------:R-:W-:Y:S01]  /*16400*/  LDSM.16.MT88.4 R84, [R148+0x10000] ;  /* 0x010000009454783b */ /* 0x000fe20000004200 */
[----:B------:R-:W-:Y:S01]  /*16410*/  ISETP.GE.AND P4, PT, R4, R134, PT ;  /* 0x000000860400720c */ /* 0x000fe20003f86270 */
[----:B------:R-:W-:Y:S01]  /*16420*/  VIADD R4, R3, 0xffffff88 ;  /* 0xffffff8803047836 */ /* 0x000fe20000000000 */
[----:B------:R-:W-:Y:S01]  /*16430*/  FSEL R23, R68, -INF , !P3 ;  /* 0xff80000044177808 */ /* 0x000fe20005800000 */
[----:B------:R-:W-:Y:S01]  /*16440*/  LDSM.16.MT88.4 R92, [R137+0x10000] ;  /* 0x01000000895c783b */ /* 0x000fe20000004200 */
[----:B------:R-:W-:-:S02]  /*16450*/  FSEL R19, R70, -INF , !P2 ;  /* 0xff80000046137808 */ /* 0x000fc40005000000 */
[CC--:B------:R-:W-:Y:S01]  /*16460*/  ISETP.GE.AND P3, PT, R6.reuse, R135.reuse, PT ;  /* 0x000000870600720c */ /* 0x0c0fe20003f66270 */
[----:B------:R-:W-:Y:S01]  /*16470*/  LDSM.16.MT88.4 R36, [R148+0xc800] ;  /* 0x00c800009424783b */ /* 0x000fe20000004200 */
        /* <DEDUP_REMOVED lines=53> */
[----:B------:R-:W-:Y:S01]  /*167d0*/  FSEL R43, R50, -INF , !P4 ;  /* 0xff800000322b7808 */ /* 0x000fe20006000000 */
[----:B------:R-:W-:Y:S01]  /*167e0*/  LDSM.16.MT88.4 R116, [R148+0xc000] ;  /* 0x00c000009474783b */ /* 0x000fe20000004200 */
        /* <DEDUP_REMOVED lines=27> */
[----:B------:R-:W-:Y:S02]  /*169a0*/  ISETP.GE.AND P2, PT, R6, R134, PT ;  /* 0x000000860600720c */ /* 0x000fe40003f46270 */
        /* <DEDUP_REMOVED lines=16> */
[----:B------:R-:W-:Y:S02]  /*16ab0*/  ISETP.GE.AND P2, PT, R8, R134, PT ;  /* 0x000000860800720c */ /* 0x000fe40003f46270 */
[----:B------:R-:W-:Y:S01]  /*16ac0*/  FMNMX3.FTZ R8, R6, R23, R21, !PT ;  /* 0x0000001706087276 */ /* 0x000fe20007810015 */
[----:B------:R-:W-:Y:S01]  /*16ad0*/  VIADD R6, R3, 0xfffffff1 ;  /* 0xfffffff103067836 */ /* 0x000fe20000000000 */
        /* <DEDUP_REMOVED lines=14> */
[----:B------:R-:W-:Y:S01]  /*16bc0*/  VIADD R4, R3, 0xffffffe8 ;  /* 0xffffffe803047836 */ /* 0x000fe20000000000 */
        /* <DEDUP_REMOVED lines=13> */
[C---:B------:R-:W-:Y:S02]  /*16ca0*/  ISETP.GE.AND P3, PT, R4.reuse, R135, PT ;  /* 0x000000870400720c */ /* 0x040fe40003f66270 */
[----:B------:R-:W-:Y:S01]  /*16cb0*/  ISETP.GE.AND P2, PT, R4, R134, PT ;  /* 0x000000860400720c */ /* 0x000fe20003f46270 */
[----:B------:R-:W-:Y:S01]  /*16cc0*/  VIADD R4, R3, 0xfffffff0 ;  /* 0xfffffff003047836 */ /* 0x000fe20000000000 */
[----:B------:R-:W-:-:S02]  /*16cd0*/  FMNMX3.FTZ R8, R8, R199, R225, !PT ;  /* 0x000000c708087276 */ /* 0x000fc400078100e1 */
[----:B------:R-:W-:Y:S02]  /*16ce0*/  FMNMX3.FTZ R12, R12, R183, R223, !PT ;  /* 0x000000b70c0c7276 */ /* 0x000fe400078100df */
[----:B------:R-:W-:Y:S02]  /*16cf0*/  FSEL R173, R173, -INF , !P1 ;  /* 0xff800000adad7808 */ /* 0x000fe40004800000 */
[----:B------:R-:W-:Y:S02]  /*16d00*/  FSEL R165, R165, -INF , !P4 ;  /* 0xff800000a5a57808 */ /* 0x000fe40006000000 */
[----:B------:R-:W-:Y:S02]  /*16d10*/  FMNMX3.FTZ R8, R8, R201, R205, !PT ;  /* 0x000000c908087276 */ /* 0x000fe400078100cd */
[C---:B------:R-:W-:Y:S02]  /*16d20*/  ISETP.GE.AND P1, PT, R4.reuse, R135, PT ;  /* 0x000000870400720c */ /* 0x040fe40003f26270 */
[----:B------:R-:W-:Y:S01]  /*16d30*/  ISETP.GE.AND P4, PT, R4, R134, PT ;  /* 0x000000860400720c */ /* 0x000fe20003f86270 */
[C---:B------:R-:W-:Y:S01]  /*16d40*/  VIADD R4, R3.reuse, 0xfffffff8 ;  /* 0xfffffff803047836 */ /* 0x040fe20000000000 */
[----:B------:R-:W-:Y:S01]  /*16d50*/  FMNMX3.FTZ R12, R12, R213, R211, !PT ;  /* 0x000000d50c0c7276 */ /* 0x000fe200078100d3 */
[----:B------:R-:W-:Y:S01]  /*16d60*/  VIADD R3, R3, 0xfffffff9 ;  /* 0xfffffff903037836 */ /* 0x000fe20000000000 */
[----:B------:R-:W-:-:S02]  /*16d70*/  FMNMX3.FTZ R8, R8, R203, R197, !PT ;  /* 0x000000cb08087276 */ /* 0x000fc400078100c5 */
[----:B------:R-:W-:Y:S02]  /*16d80*/  FMNMX3.FTZ R12, R12, R207, R193, !PT ;  /* 0x000000cf0c0c7276 */ /* 0x000fe400078100c1 */
[----:B------:R-:W-:Y:S02]  /*16d90*/  FSEL R163, R163, -INF , !P2 ;  /* 0xff800000a3a37808 */ /* 0x000fe40005000000 */
[----:B------:R-:W-:Y:S02]  /*16da0*/  ISETP.GE.AND P2, PT, R4, R135, PT ;  /* 0x000000870400720c */ /* 0x000fe40003f46270 */
[----:B------:R-:W-:Y:S02]  /*16db0*/  FMNMX3.FTZ R8, R8, R195, R177, !PT ;  /* 0x000000c308087276 */ /* 0x000fe400078100b1 */
[----:B------:R-:W-:Y:S02]  /*16dc0*/  FMNMX3.FTZ R12, R12, R191, R189, !PT ;  /* 0x000000bf0c0c7276 */ /* 0x000fe400078100bd */
[----:B------:R-:W-:-:S02]  /*16dd0*/  FSEL R171, R171, -INF , !P3 ;  /* 0xff800000abab7808 */ /* 0x000fc40005800000 */
[----:B------:R-:W-:Y:S02]  /*16de0*/  FSEL R157, R157, -INF , !P2 ;  /* 0xff8000009d9d7808 */ /* 0x000fe40005000000 */
[----:B------:R-:W-:Y:S02]  /*16df0*/  ISETP.GE.AND P3, PT, R6, R135, PT ;  /* 0x000000870600720c */ /* 0x000fe40003f66270 */
[----:B------:R-:W-:Y:S02]  /*16e00*/  FSEL R161, R161, -INF , !P1 ;  /* 0xff800000a1a17808 */ /* 0x000fe40004800000 */
[----:B------:R-:W-:Y:S02]  /*16e10*/  FMNMX3.FTZ R8, R8, R175, R173, !PT ;  /* 0x000000af08087276 */ /* 0x000fe400078100ad */
[----:B------:R-:W-:Y:S02]  /*16e20*/  ISETP.GE.AND P2, PT, R4, R134, PT ;  /* 0x000000860400720c */ /* 0x000fe40003f46270 */
[----:B------:R-:W-:-:S02]  /*16e30*/  FMNMX3.FTZ R4, R12, R187, R169, !PT ;  /* 0x000000bb0c047276 */ /* 0x000fc400078100a9 */
[----:B------:R-:W-:Y:S02]  /*16e40*/  ISETP.GE.AND P1, PT, R3, R135, PT ;  /* 0x000000870300720c */ /* 0x000fe40003f26270 */
[----:B------:R-:W-:Y:S02]  /*16e50*/  FSEL R159, R159, -INF , !P3 ;  /* 0xff8000009f9f7808 */ /* 0x000fe40005800000 */
[----:B------:R-:W-:Y:S02]  /*16e60*/  FMNMX3.FTZ R8, R8, R171, R161, !PT ;  /* 0x000000ab08087276 */ /* 0x000fe400078100a1 */
[----:B------:R-:W-:Y:S02]  /*16e70*/  ISETP.GE.AND P3, PT, R6, R134, PT ;  /* 0x000000860600720c */ /* 0x000fe40003f66270 */
[----:B------:R-:W-:Y:S02]  /*16e80*/  FSEL R153, R153, -INF , !P4 ;  /* 0xff80000099997808 */ /* 0x000fe40006000000 */
[----:B------:R-:W-:-:S02]  /*16e90*/  FMNMX3.FTZ R4, R4, R167, R165, !PT ;  /* 0x000000a704047276 */ /* 0x000fc400078100a5 */
[----:B------:R-:W-:Y:S02]  /*16ea0*/  FSEL R155, R155, -INF , !P1 ;  /* 0xff8000009b9b7808 */ /* 0x000fe40004800000 */
[----:B------:R-:W-:Y:S02]  /*16eb0*/  FMNMX3.FTZ R6, R8, R159, R157, !PT ;  /* 0x0000009f08067276 */ /* 0x000fe4000781009d */
[----:B------:R-:W-:Y:S02]  /*16ec0*/  ISETP.GE.AND P1, PT, R3, R134, PT ;  /* 0x000000860300720c */ /* 0x000fe40003f26270 */
[----:B------:R-:W-:Y:S02]  /*16ed0*/  FSEL R151, R151, -INF , !P3 ;  /* 0xff80000097977808 */ /* 0x000fe40005800000 */
[----:B------:R-:W-:Y:S02]  /*16ee0*/  FSEL R149, R149, -INF , !P2 ;  /* 0xff80000095957808 */ /* 0x000fe40005000000 */
[----:B------:R-:W-:-:S02]  /*16ef0*/  FMNMX3.FTZ R4, R4, R163, R153, !PT ;  /* 0x000000a304047276 */ /* 0x000fc40007810099 */
[----:B------:R-:W-:Y:S02]  /*16f00*/  FMNMX.FTZ R6, R155, R6, !PT ;  /* 0x000000069b067209 */ /* 0x000fe40007810000 */
[----:B------:R-:W-:Y:S02]  /*16f10*/  FSEL R147, R147, -INF , !P1 ;  /* 0xff80000093937808 */ /* 0x000fe40004800000 */
[----:B------:R-:W-:Y:S01]  /*16f20*/  FMNMX3.FTZ R4, R4, R151, R149, !PT ;  /* 0x0000009704047276 */ /* 0x000fe20007810095 */
[----:B------:R-:W1:Y:S03]  /*16f30*/  SHFL.BFLY PT, R33, R6, 0x2, 0x1f ;  /* 0x0c401f0006217f89 */ /* 0x000e6600000e0000 */
[----:B------:R-:W-:-:S05]  /*16f40*/  FMNMX.FTZ R35, R147, R4, !PT ;  /* 0x0000000493237209 */ /* 0x000fca0007810000 */
[----:B------:R-:W2:Y:S01]  /*16f50*/  SHFL.BFLY PT, R4, R35, 0x2, 0x1f ;  /* 0x0c401f0023047f89 */ /* 0x000ea200000e0000 */
[----:B-1----:R-:W-:-:S05]  /*16f60*/  FMNMX.FTZ R33, R6, R33, !PT ;  /* 0x0000002106217209 */ /* 0x002fca0007810000 */
[----:B------:R-:W1:Y:S01]  /*16f70*/  SHFL.BFLY PT, R132, R33, 0x1, 0x1f ;  /* 0x0c201f0021847f89 */ /* 0x000e6200000e0000 */
[----:B--2---:R-:W-:-:S05]  /*16f80*/  FMNMX.FTZ R4, R35, R4, !PT ;  /* 0x0000000423047209 */ /* 0x004fca0007810000 */
[----:B------:R-:W2:Y:S01]  /*16f90*/  SHFL.BFLY PT, R3, R4, 0x1, 0x1f ;  /* 0x0c201f0004037f89 */ /* 0x000ea200000e0000 */
[----:B-1----:R-:W-:-:S03]  /*16fa0*/  FMNMX.FTZ R132, R33, R132, !PT ;  /* 0x0000008421847209 */ /* 0x002fc60007810000 */
[----:B------:R-:W-:Y:S01]  /*16fb0*/  LDSM.16.MT88.4 R32, [R148+0x10800] ;  /* 0x010800009420783b */ /* 0x000fe20000004200 */
[C---:B------:R-:W-:Y:S01]  /*16fc0*/  FSETP.NEU.FTZ.AND P1, PT, R132.reuse, -INF , PT ;  /* 0xff8000008400780b */ /* 0x040fe20003f3d000 */
[----:B---3--:R-:W-:Y:S01]  /*16fd0*/  FMUL.FTZ R150, R132, UR4 ;  /* 0x0000000484967c20 */ /* 0x008fe20008410000 */
[----:B--2---:R-:W-:-:S04]  /*16fe0*/  FMNMX.FTZ R3, R4, R3, !PT ;  /* 0x0000000304037209 */ /* 0x004fc80007810000 */
[----:B------:R-:W-:Y:S02]  /*16ff0*/  FSEL R150, R150, RZ, P1 ;  /* 0x000000ff96967208 */ /* 0x000fe40000800000 */
[C---:B------:R-:W-:Y:S01]  /*17000*/  FSETP.NEU.FTZ.AND P1, PT, R3.reuse, -INF , PT ;  /* 0xff8000000300780b */ /* 0x040fe20003f3d000 */
[----:B------:R-:W-:Y:S02]  /*17010*/  FMUL.FTZ R146, R3, UR4 ;  /* 0x0000000403927c20 */ /* 0x000fe40008410000 */
[--C-:B------:R-:W-:Y:S01]  /*17020*/  FFMA.FTZ R145, R27, UR4, -R150.reuse ;  /* 0x000000041b917c23 */ /* 0x100fe20008010896 */
[--C-:B------:R-:W-:Y:S01]  /*17030*/  FFMA.FTZ R144, R29, UR4, -R150.reuse ;  /* 0x000000041d907c23 */ /* 0x100fe20008010896 */
[--C-:B------:R-:W-:Y:S01]  /*17040*/  FFMA.FTZ R143, R31, UR4, -R150.reuse ;  /* 0x000000041f8f7c23 */ /* 0x100fe20008010896 */
[----:B------:R-:W-:Y:S01]  /*17050*/  FSEL R146, R146, RZ, P1 ;  /* 0x000000ff92927208 */ /* 0x000fe20000800000 */
[--C-:B------:R-:W-:Y:S01]  /*17060*/  FFMA.FTZ R66, R63, UR4, -R150.reuse ;  /* 0x000000043f427c23 */ /* 0x100fe20008010896 */
[--C-:B------:R-:W-:Y:S01]  /*17070*/  FFMA.FTZ R58, R15, UR4, -R150.reuse ;  /* 0x000000040f3a7c23 */ /* 0x100fe20008010896 */
[----:B------:R-:W-:Y:S01]  /*17080*/  MUFU.EX2 R145, R145 ;  /* 0x0000009100917308 */ /* 0x000fe20000000800 */
[----:B------:R-:W-:Y:S01]  /*17090*/  FFMA.FTZ R67, R67, UR4, -R150 ;  /* 0x0000000443437c23 */ /* 0x000fe20008010896 */
[--C-:B------:R-:W-:Y:S01]  /*170a0*/  FFMA.FTZ R140, R65, UR4, -R146.reuse ;  /* 0x00000004418c7c23 */ /* 0x100fe20008010892 */
[--C-:B------:R-:W-:Y:S01]  /*170b0*/  FFMA.FTZ R141, R7, UR4, -R146.reuse ;  /* 0x00000004078d7c23 */ /* 0x100fe20008010892 */
[--C-:B------:R-:W-:Y:S01]  /*170c0*/  FFMA.FTZ R65, R5, UR4, -R146.reuse ;  /* 0x0000000405417c23 */ /* 0x100fe20008010892 */
[--C-:B------:R-:W-:Y:S01]  /*170d0*/  FFMA.FTZ R142, R25, UR4, -R146.reuse ;  /* 0x00000004198e7c23 */ /* 0x100fe20008010892 */
[----:B------:R-:W1:Y:S01]  /*170e0*/  LDSM.16.MT88.4 R4, [R2+0x10000] ;  /* 0x010000000204783b */ /* 0x000e620000004200 */
[----:B------:R-:W2:Y:S01]  /*170f0*/  MUFU.EX2 R144, R144 ;  /* 0x0000009000907308 */ /* 0x000ea20000000800 */
[--C-:B------:R-:W-:Y:S01]  /*17100*/  FFMA.FTZ R63, R13, UR4, -R146.reuse ;  /* 0x000000040d3f7c23 */ /* 0x100fe20008010892 */
[--C-:B------:R-:W-:Y:S01]  /*17110*/  FFMA.FTZ R60, R19, UR4, -R146.reuse ;  /* 0x00000004133c7c23 */ /* 0x100fe20008010892 */
[----:B------:R-:W3:Y:S01]  /*17120*/  LDSM.16.MT88.4 R12, [R2+0xc800] ;  /* 0x00c80000020c783b */ /* 0x000ee20000004200 */
[----:B------:R-:W-:Y:S01]  /*17130*/  MUFU.EX2 R143, R143 ;  /* 0x0000008f008f7308 */ /* 0x000fe20000000800 */
[----:B------:R-:W-:Y:S01]  /*17140*/  FFMA.FTZ R56, R17, UR4, -R146 ;  /* 0x0000000411387c23 */ /* 0x000fe20008010892 */
[--C-:B------:R-:W-:Y:S01]  /*17150*/  FFMA.FTZ R62, R23, UR4, -R150.reuse ;  /* 0x00000004173e7c23 */ /* 0x100fe20008010896 */
[----:B------:R-:W4:Y:S01]  /*17160*/  LDSM.16.MT88.4 R16, [R46+0x10800] ;  /* 0x010800002e10783b */ /* 0x000f220000004200 */
[----:B------:R-:W5:Y:S01]  /*17170*/  MUFU.EX2 R66, R66 ;  /* 0x0000004200427308 */ /* 0x000f620000000800 */
[----:B------:R-:W-:Y:S01]  /*17180*/  FFMA.FTZ R61, R21, UR4, -R150 ;  /* 0x00000004153d7c23 */ /* 0x000fe20008010896 */
[--C-:B------:R-:W-:Y:S01]  /*17190*/  FFMA.FTZ R59, R73, UR4, -R146.reuse ;  /* 0x00000004493b7c23 */ /* 0x100fe20008010892 */
[----:B------:R-:W4:Y:S01]  /*171a0*/  LDSM.16.MT88.4 R20, [R137+0x10800] ;  /* 0x010800008914783b */ /* 0x000f220000004200 */
[----:B------:R-:W-:Y:S01]  /*171b0*/  MUFU.EX2 R142, R142 ;  /* 0x0000008e008e7308 */ /* 0x000fe20000000800 */
[----:B------:R-:W-:Y:S01]  /*171c0*/  FFMA.FTZ R48, R51, UR4, -R146 ;  /* 0x0000000433307c23 */ /* 0x000fe20008010892 */
[----:B--2---:R-:W-:Y:S01]  /*171d0*/  F2FP.BF16.F32.PACK_AB R68, R144, R145 ;  /* 0x000000919044723e */ /* 0x004fe200000010ff */
[----:B------:R-:W2:Y:S01]  /*171e0*/  LDSM.16.MT88.4 R28, [R137+0xc800] ;  /* 0x00c80000891c783b */ /* 0x000ea20000004200 */
[----:B------:R-:W5:Y:S01]  /*171f0*/  MUFU.EX2 R141, R141 ;  /* 0x0000008d008d7308 */ /* 0x000f620000000800 */
[--C-:B------:R-:W-:Y:S01]  /*17200*/  FFMA.FTZ R57, R57, UR4, -R150.reuse ;  /* 0x0000000439397c23 */ /* 0x100fe20008010896 */
[--C-:B------:R-:W-:Y:S01]  /*17210*/  FFMA.FTZ R50, R239, UR4, -R150.reuse ;  /* 0x00000004ef327c23 */ /* 0x100fe20008010896 */
[----:B------:R-:W2:Y:S01]  /*17220*/  LDSM.16.MT88.4 R24, [R46+0xc800] ;  /* 0x00c800002e18783b */ /* 0x000ea20000004200 */
[----:B------:R-:W-:Y:S01]  /*17230*/  MUFU.EX2 R140, R140 ;  /* 0x0000008c008c7308 */ /* 0x000fe20000000800 */
[----:B------:R-:W-:Y:S01]  /*17240*/  FFMA.FTZ R44, R49, UR4, -R150 ;  /* 0x00000004312c7c23 */ /* 0x000fe20008010896 */
[----:B-----5:R-:W-:Y:S01]  /*17250*/  F2FP.BF16.F32.PACK_AB R70, R66, R143 ;  /* 0x0000008f4246723e */ /* 0x020fe200000010ff */
[----:B------:R-:W-:Y:S01]  /*17260*/  FFMA.FTZ R8, R41, UR4, -R146 ;  /* 0x0000000429087c23 */ /* 0x000fe20008010892 */
[----:B------:R-:W5:Y:S01]  /*17270*/  MUFU.EX2 R65, R65 ;  /* 0x0000004100417308 */ /* 0x000f620000000800 */
[--C-:B------:R-:W-:Y:S01]  /*17280*/  FFMA.FTZ R241, R241, UR4, -R150.reuse ;  /* 0x00000004f1f17c23 */ /* 0x100fe20008010896 */
[--C-:B------:R-:W-:Y:S01]  /*17290*/  FFMA.FTZ R152, R179, UR4, -R150.reuse ;  /* 0x00000004b3987c23 */ /* 0x100fe20008010896 */
[----:B------:R-:W-:Y:S01]  /*172a0*/  FFMA.FTZ R154, R237, UR4, -R150 ;  /* 0x00000004ed9a7c23 */ /* 0x000fe20008010896 */
[----:B------:R-:W-:Y:S01]  /*172b0*/  MUFU.EX2 R67, R67 ;  /* 0x0000004300437308 */ /* 0x000fe20000000800 */
[--C-:B------:R-:W-:Y:S01]  /*172c0*/  FFMA.FTZ R158, R185, UR4, -R146.reuse ;  /* 0x00000004b99e7c23 */ /* 0x100fe20008010892 */
[----:B------:R-:W-:Y:S01]  /*172d0*/  F2FP.BF16.F32.PACK_AB R69, R141, R142 ;  /* 0x0000008e8d45723e */ /* 0x000fe200000010ff */
[--C-:B------:R-:W-:Y:S01]  /*172e0*/  FFMA.FTZ R156, R231, UR4, -R146.reuse ;  /* 0x00000004e79c7c23 */ /* 0x100fe20008010892 */
[----:B------:R-:W3:Y:S01]  /*172f0*/  MUFU.EX2 R62, R62 ;  /* 0x0000003e003e7308 */ /* 0x000ee20000000800 */
[----:B------:R-:W-:Y:S01]  /*17300*/  FFMA.FTZ R183, R183, UR4, -R146 ;  /* 0x00000004b7b77c23 */ /* 0x000fe20008010892 */
[----:B------:R-:W-:Y:S01]  /*17310*/  FFMA.FTZ R235, R235, UR4, -R150 ;  /* 0x00000004ebeb7c23 */ /* 0x000fe20008010896 */
[----:B------:R-:W-:Y:S01]  /*17320*/  FFMA.FTZ R233, R233, UR4, -R146 ;  /* 0x00000004e9e97c23 */ /* 0x000fe20008010892 */
[----:B------:R-:W-:Y:S01]  /*17330*/  MUFU.EX2 R61, R61 ;  /* 0x0000003d003d7308 */ /* 0x000fe20000000800 */
[--C-:B------:R-:W-:Y:S01]  /*17340*/  FFMA.FTZ R160, R199, UR4, -R150.reuse ;  /* 0x00000004c7a07c23 */ /* 0x100fe20008010896 */
[----:B-----5:R-:W-:Y:S01]  /*17350*/  F2FP.BF16.F32.PACK_AB R71, R65, R140 ;  /* 0x0000008c4147723e */ /* 0x020fe200000010ff */
        /* <DEDUP_REMOVED lines=8> */
[----:B------:R-:W-:Y:S01]  /*173e0*/  FFMA.FTZ R213, R213, UR4, -R146 ;  /* 0x00000004d5d57c23 */ /* 0x000fe20008010892 */
[----:B------:R-:W5:Y:S01]  /*173f0*/  MUFU.EX2 R60, R60 ;  /* 0x0000003c003c7308 */ /* 0x000f620000000800 */
[--C-:B------:R-:W-:Y:S01]  /*17400*/  FFMA.FTZ R168, R205, UR4, -R150.reuse ;  /* 0x00000004cda87c23 */ /* 0x100fe20008010896 */
[----:B------:R-:W-:Y:S01]  /*17410*/  FFMA.FTZ R170, R195, UR4, -R150 ;  /* 0x00000004c3aa7c23 */ /* 0x000fe20008010896 */
[----:B------:R-:W-:Y:S01]  /*17420*/  FFMA.FTZ R172, R193, UR4, -R146 ;  /* 0x00000004c1ac7c23 */ /* 0x000fe20008010892 */
[----:B------:R-:W-:Y:S01]  /*17430*/  MUFU.EX2 R59, R59 ;  /* 0x0000003b003b7308 */ /* 0x000fe20000000800 */
[C---:B------:R-:W-:Y:S01]  /*17440*/  HMMA.16816.F32.BF16 R100, R68.reuse, R102, RZ ;  /* 0x000000664464723c */ /* 0x040fe200000418ff */
[----:B------:R-:W-:Y:S01]  /*17450*/  FFMA.FTZ R203, R203, UR4, -R150 ;  /* 0x00000004cbcb7c23 */ /* 0x000fe20008010896 */
[--C-:B------:R-:W-:Y:S01]  /*17460*/  FFMA.FTZ R191, R191, UR4, -R146.reuse ;  /* 0x00000004bfbf7c23 */ /* 0x100fe20008010892 */
[----:B------:R-:W4:Y:S01]  /*17470*/  MUFU.EX2 R56, R56 ;  /* 0x0000003800387308 */ /* 0x000f220000000800 */
[----:B------:R-:W-:Y:S01]  /*17480*/  FFMA.FTZ R187, R187, UR4, -R146 ;  /* 0x00000004bbbb7c23 */ /* 0x000fe20008010892 */
[--C-:B------:R-:W-:Y:S01]  /*17490*/  FFMA.FTZ R176, R175, UR4, -R150.reuse ;  /* 0x00000004afb07c23 */ /* 0x100fe20008010896 */
[--C-:B------:R-:W-:Y:S01]  /*174a0*/  FFMA.FTZ R174, R173, UR4, -R150.reuse ;  /* 0x00000004adae7c23 */ /* 0x100fe20008010896 */
[----:B------:R-:W-:Y:S01]  /*174b0*/  MUFU.EX2 R57, R57 ;  /* 0x0000003900397308 */ /* 0x000fe20000000800 */
[C---:B------:R-:W-:Y:S01]  /*174c0*/  HMMA.16816.F32.BF16 R80, R68.reuse, R76, RZ ;  /* 0x0000004c4450723c */ /* 0x040fe200000418ff */
[----:B------:R-:W-:Y:S01]  /*174d0*/  FFMA.FTZ R175, R171, UR4, -R150 ;  /* 0x00000004abaf7c23 */ /* 0x000fe20008010896 */
[--C-:B------:R-:W-:Y:S01]  /*174e0*/  FFMA.FTZ R178, R169, UR4, -R146.reuse ;  /* 0x00000004a9b27c23 */ /* 0x100fe20008010892 */
[----:B------:R-:W2:Y:S01]  /*174f0*/  MUFU.EX2 R50, R50 ;  /* 0x0000003200327308 */ /* 0x000ea20000000800 */
[--C-:B------:R-:W-:Y:S01]  /*17500*/  FFMA.FTZ R171, R167, UR4, -R146.reuse ;  /* 0x00000004a7ab7c23 */ /* 0x100fe20008010892 */
[----:B------:R-:W-:Y:S01]  /*17510*/  FFMA.FTZ R167, R165, UR4, -R146 ;  /* 0x00000004a5a77c23 */ /* 0x000fe20008010892 */
[----:B------:R-:W-:Y:S01]  /*17520*/  FADD.FTZ R144, R145, R144 ;  /* 0x0000009091907221 */ /* 0x000fe20000010000 */
        /* <DEDUP_REMOVED lines=8> */
[----:B------:R-:W-:Y:S01]  /*175b0*/  HMMA.16816.F32.BF16 R116, R68, R118, RZ ;  /* 0x000000764474723c */ /* 0x000fe200000418ff */
[----:B------:R-:W-:-:S02]  /*175c0*/  FADD.FTZ R140, R65, R140 ;  /* 0x0000008c418c7221 */ /* 0x000fc40000010000 */
        /* <DEDUP_REMOVED lines=29> */
[----:B-1----:R-:W-:Y:S01]  /*177a0*/  HMMA.16816.F32.BF16 R72, R68, R4, RZ ;  /* 0x000000044448723c */ /* 0x002fe200000418ff */
[----:B---3--:R-:W-:Y:S01]  /*177b0*/  F2FP.BF16.F32.PACK_AB R4, R62, R67 ;  /* 0x000000433e04723e */ /* 0x008fe200000010ff */
[----:B-----5:R-:W-:Y:S01]  /*177c0*/  FFMA.FTZ R176, R163, UR4, -R146 ;  /* 0x00000004a3b07c23 */ /* 0x020fe20008010892 */
[----:B------:R-:W-:Y:S01]  /*177d0*/  F2FP.BF16.F32.PACK_AB R5, R60, R63 ;  /* 0x0000003f3c05723e */ /* 0x000fe200000010ff */
[----:B------:R-:W-:Y:S01]  /*177e0*/  MUFU.EX2 R165, R171 ;  /* 0x000000ab00a57308 */ /* 0x000fe20000000800 */
[----:B------:R-:W-:Y:S01]  /*177f0*/  FADD.FTZ R67, R67, R66 ;  /* 0x0000004243437221 */ /* 0x000fe20000010000 */
[----:B------:R-:W-:-:S02]  /*17800*/  FADD.FTZ R63, R63, R140 ;  /* 0x0000008c3f3f7221 */ /* 0x000fc40000010000 */
[----:B------:R-:W-:Y:S01]  /*17810*/  HMMA.16816.F32.BF16 R68, R68, R6, RZ ;  /* 0x000000064444723c */ /* 0x000fe200000418ff */
[----:B------:R-:W-:Y:S01]  /*17820*/  F2FP.BF16.F32.PACK_AB R6, R58, R61 ;  /* 0x0000003d3a06723e */ /* 0x000fe200000010ff */
[----:B------:R-:W-:Y:S01]  /*17830*/  MUFU.EX2 R163, R167 ;  /* 0x000000a700a37308 */ /* 0x000fe20000000800 */
[----:B----4-:R-:W-:Y:S01]  /*17840*/  F2FP.BF16.F32.PACK_AB R7, R56, R59 ;  /* 0x0000003b3807723e */ /* 0x010fe200000010ff */
        /* <DEDUP_REMOVED lines=9> */
[----:B------:R-:W1:Y:S07]  /*178e0*/  LDSM.16.MT88.4 R12, [R2+0x10800] ;  /* 0x01080000020c783b */ /* 0x000e6e0000004200 */
[----:B------:R-:W-:Y:S01]  /*178f0*/  HMMA.16816.F32.BF16 R80, R4, R16, R80 ;  /* 0x000000100450723c */ /* 0x000fe20000041850 */
[--C-:B------:R-:W-:Y:S01]  /*17900*/  FFMA.FTZ R16, R47, UR4, -R146.reuse ;  /* 0x000000042f107c23 */ /* 0x100fe20008010892 */
[----:B------:R-:W-:-:S02]  /*17910*/  FFMA.FTZ R47, R43, UR4, -R146 ;  /* 0x000000042b2f7c23 */ /* 0x000fc40008010892 */
[----:B------:R-:W-:Y:S01]  /*17920*/  LDSM.16.MT88.4 R40, [R2+0x11000] ;  /* 0x011000000228783b */ /* 0x000fe20000004200 */
[----:B------:R3:W4:Y:S03]  /*17930*/  MUFU.EX2 R51, R16 ;  /* 0x0000001000337308 */ /* 0x0007260000000800 */
[C---:B------:R-:W-:Y:S01]  /*17940*/  HMMA.16816.F32.BF16 R120, R4.reuse, R36, R120 ;  /* 0x000000240478723c */ /* 0x040fe20000041878 */
        /* <DEDUP_REMOVED lines=11> */
[C---:B--2---:R-:W-:Y:S08]  /*17a00*/  HMMA.16816.F32.BF16 R128, R4.reuse, R28, R128 ;  /* 0x0000001c0480723c */ /* 0x044ff00000041880 */
[C---:B------:R-:W-:Y:S01]  /*17a10*/  HMMA.16816.F32.BF16 R124, R4.reuse, R30, R124 ;  /* 0x0000001e047c723c */ /* 0x040fe2000004187c */
[----:B------:R-:W2:Y:S07]  /*17a20*/  LDSM.16.MT88.4 R28, [R137+0xd000] ;  /* 0x00d00000891c783b */ /* 0x000eae0000004200 */
[C---:B------:R-:W-:Y:S08]  /*17a30*/  HMMA.16816.F32.BF16 R112, R4.reuse, R24, R112 ;  /* 0x000000180470723c */ /* 0x040ff00000041870 */
[C---:B------:R-:W-:Y:S01]  /*17a40*/  HMMA.16816.F32.BF16 R108, R4.reuse, R26, R108 ;  /* 0x0000001a046c723c */ /* 0x040fe2000004186c */
[----:B------:R-:W2:Y:S07]  /*17a50*/  LDSM.16.MT88.4 R24, [R46+0xd000] ;  /* 0x00d000002e18783b */ /* 0x000eae0000004200 */
[C---:B-1----:R-:W-:Y:S08]  /*17a60*/  HMMA.16816.F32.BF16 R72, R4.reuse, R12, R72 ;  /* 0x0000000c0448723c */ /* 0x042ff00000041848 */
[----:B------:R-:W-:Y:S01]  /*17a70*/  HMMA.16816.F32.BF16 R68, R4, R14, R68 ;  /* 0x0000000e0444723c */ /* 0x000fe20000041844 */
[----:B------:R-:W-:Y:S01]  /*17a80*/  F2FP.BF16.F32.PACK_AB R4, R50, R57 ;  /* 0x000000393204723e */ /* 0x000fe200000010ff */
[----:B------:R-:W1:Y:S01]  /*17a90*/  LDSM.16.MT88.4 R12, [R46+0x11000] ;  /* 0x011000002e0c783b */ /* 0x000e620000004200 */
        /* <DEDUP_REMOVED lines=26> */
[C---:B--2---:R-:W-:Y:S08]  /*17c40*/  HMMA.16816.F32.BF16 R128, R4.reuse, R28, R128 ;  /* 0x0000001c0480723c */ /* 0x044ff00000041880 */
[C---:B------:R-:W-:Y:S01]  /*17c50*/  HMMA.16816.F32.BF16 R124, R4.reuse, R30, R124 ;  /* 0x0000001e047c723c */ /* 0x040fe2000004187c */
[----:B------:R-:W-:Y:S07]  /*17c60*/  LDSM.16.MT88.4 R28, [R137+0xd800] ;  /* 0x00d80000891c783b */ /* 0x000fee0000004200 */
[C---:B------:R-:W-:Y:S08]  /*17c70*/  HMMA.16816.F32.BF16 R112, R4.reuse, R24, R112 ;  /* 0x000000180470723c */ /* 0x040ff00000041870 */
[C---:B------:R-:W-:Y:S01]  /*17c80*/  HMMA.16816.F32.BF16 R108, R4.reuse, R26, R108 ;  /* 0x0000001a046c723c */ /* 0x040fe2000004186c */
[----:B------:R-:W-:Y:S07]  /*17c90*/  LDSM.16.MT88.4 R24, [R46+0xd800] ;  /* 0x00d800002e18783b */ /* 0x000fee0000004200 */
[C---:B-1----:R-:W-:Y:S08]  /*17ca0*/  HMMA.16816.F32.BF16 R80, R4.reuse, R12, R80 ;  /* 0x0000000c0450723c */ /* 0x042ff00000041850 */
        /* <DEDUP_REMOVED lines=218> */
[-C--:B-1----:R-:W-:Y:S02]  /*18a50*/  IABS R6, R7.reuse ;  /* 0x0000000700067213 */ /* 0x082fe40000000000 */
[----:B------:R-:W-:Y:S02]  /*18a60*/  LOP3.LUT R12, R12, R7, RZ, 0x3c, !PT ;  /* 0x000000070c0c7212 */ /* 0x000fe400078e3cff */
[----:B------:R-:W1:Y:S08]  /*18a70*/  I2F.RP R2, R6 ;  /* 0x0000000600027306 */ /* 0x000e700000209400 */
[----:B-1----:R-:W1:Y:S02]  /*18a80*/  MUFU.RCP R16, R2 ;  /* 0x0000000200107308 */ /* 0x002e640000001000 */
[----:B-1----:R-:W-:-:S06]  /*18a90*/  VIADD R16, R16, 0xffffffe ;  /* 0x0ffffffe10107836 */ /* 0x002fcc0000000000 */
[----:B------:R-:W1:Y:S02]  /*18aa0*/  F2I.FTZ.U32.TRUNC.NTZ R17, R16 ;  /* 0x0000001000117305 */ /* 0x000e64000021f000 */
[--C-:B-1----:R-:W-:Y:S02]  /*18ab0*/  IMAD.MOV R5, RZ, RZ, -R17.reuse ;  /* 0x000000ffff057224 */ /* 0x102fe400078e0a11 */
[----:B------:R-:W-:Y:S02]  /*18ac0*/  IMAD.MOV.U32 R16, RZ, RZ, RZ ;  /* 0x000000ffff107224 */ /* 0x000fe400078e00ff */
[----:B------:R-:W-:Y:S01]  /*18ad0*/  IMAD R4, R5, R6, RZ ;  /* 0x0000000605047224 */ /* 0x000fe200078e02ff */
[----:B------:R-:W-:Y:S02]  /*18ae0*/  IABS R5, R8 ;  /* 0x0000000800057213 */ /* 0x000fe40000000000 */
[----:B------:R-:W-:Y:S01]  /*18af0*/  LOP3.LUT R8, R8, R7, RZ, 0x3c, !PT ;  /* 0x0000000708087212 */ /* 0x000fe200078e3cff */
[----:B------:R-:W-:-:S03]  /*18b00*/  IMAD.HI.U32 R4, R17, R4, R16 ;  /* 0x0000000411047227 */ /* 0x000fc600078e0010 */
[----:B------:R-:W-:-:S03]  /*18b10*/  ISETP.GE.AND P1, PT, R8, RZ, PT ;  /* 0x000000ff0800720c */ /* 0x000fc60003f26270 */
        /* <DEDUP_REMOVED lines=14> */
[----:B------:R-:W-:Y:S02]  /*18c00*/  ISETP.GE.U32.AND P2, PT, R5, R6, PT ;  /* 0x000000060500720c */ /* 0x000fe40003f46070 */
[----:B------:R-:W-:-:S07]  /*18c10*/  LOP3.LUT R5, RZ, R7, RZ, 0x33, !PT ;  /* 0x00000007ff057212 */ /* 0x000fce00078e33ff */
[----:B------:R-:W-:-:S04]  /*18c20*/  @P5 IADD3 R15, PT, PT, R15, 0x1, RZ ;  /* 0x000000010f0f5810 */ /* 0x000fc80007ffe0ff */
[----:B------:R-:W-:Y:S01]  /*18c30*/  @P2 VIADD R4, R4, 0x1 ;  /* 0x0000000104042836 */ /* 0x000fe20000000000 */
[----:B------:R-:W-:Y:S01]  /*18c40*/  ISETP.NE.AND P2, PT, R7, RZ, PT ;  /* 0x000000ff0700720c */ /* 0x000fe20003f45270 */
[----:B------:R-:W-:-:S03]  /*18c50*/  @!P3 IMAD.MOV R15, RZ, RZ, -R15 ;  /* 0x000000ffff0fb224 */ /* 0x000fc600078e0a0f */
[----:B------:R-:W-:Y:S02]  /*18c60*/  MOV R2, R4 ;  /* 0x0000000400027202 */ /* 0x000fe40000000f00 */
[----:B------:R-:W-:Y:S02]  /*18c70*/  SEL R4, R5, R15, !P2 ;  /* 0x0000000f05047207 */ /* 0x000fe40005000000 */
[----:B------:R-:W-:-:S03]  /*18c80*/  @!P1 IADD3 R2, PT, PT, -R2, RZ, RZ ;  /* 0x000000ff02029210 */ /* 0x000fc60007ffe1ff */
[----:B------:R-:W-:Y:S01]  /*18c90*/  IMAD.WIDE R12, R4, 0x4, R220 ;  /* 0x00000004040c7825 */ /* 0x000fe200078e02dc */
[----:B------:R-:W-:-:S05]  /*18ca0*/  SEL R5, R5, R2, !P2 ;  /* 0x0000000205057207 */ /* 0x000fca0005000000 */
[C---:B------:R-:W-:Y:S01]  /*18cb0*/  IMAD.WIDE R14, R5.reuse, 0x4, R220 ;  /* 0x00000004050e7825 */ /* 0x040fe200078e02dc */
[----:B------:R-:W3:Y:S04]  /*18cc0*/  LDG.E R13, desc[UR6][R12.64] ;  /* 0x000000060c0d7981 */ /* 0x000ee8000c1e1900 */
[----:B------:R-:W3:Y:S01]  /*18cd0*/  LDG.E R2, desc[UR6][R14.64] ;  /* 0x000000060e027981 */ /* 0x000ee2000c1e1900 */
[----:B------:R-:W-:-:S04]  /*18ce0*/  IMAD.IADD R4, R5, 0x1, -R4 ;  /* 0x0000000105047824 */ /* 0x000fc800078e0a04 */
[----:B------:R-:W-:-:S05]  /*18cf0*/  IMAD R7, R4, R7, -0x80 ;  /* 0xffffff8004077424 */ /* 0x000fca00078e0207 */
[----:B------:R-:W-:-:S05]  /*18d00*/  SHF.R.S32.HI R5, RZ, 0x1f, R7 ;  /* 0x0000001fff057819 */ /* 0x000fca0000011407 */
[----:B------:R-:W-:-:S04]  /*18d10*/  IMAD R4, R5, R10, RZ ;  /* 0x0000000a05047224 */ /* 0x000fc800078e02ff */
[C---:B------:R-:W-:Y:S02]  /*18d20*/  IMAD R4, R7.reuse, R11, R4 ;  /* 0x0000000b07047224 */ /* 0x040fe400078e0204 */
[----:B------:R-:W-:-:S04]  /*18d30*/  IMAD.WIDE.U32 R6, R7, R10, RZ ;  /* 0x0000000a07067225 */ /* 0x000fc800078e00ff */
        /* <DEDUP_REMOVED lines=10> */
.L_x_1145:
[----:B------:R-:W-:Y:S01]  /*18de0*/  UMOV UR4, URZ ;  /* 0x000000ff00047c82 */ /* 0x000fe20008000000 */
[----:B------:R-:W-:Y:S01]  /*18df0*/  IMAD.SHL.U32 R2, R10, 0x80, RZ ;  /* 0x000000800a027824 */ /* 0x000fe200078e00ff */
[----:B------:R-:W-:-:S05]  /*18e00*/  IADD3 R4, P1, PT, RZ, -UR4, RZ ;  /* 0x80000004ff047c10 */ /* 0x000fca000ff3e0ff */
[----:B------:R-:W-:-:S05]  /*18e10*/  IMAD.X R2, RZ, RZ, ~R2, P1 ;  /* 0x000000ffff027224 */ /* 0x000fca00008e0e02 */
[----:B------:R-:W-:-:S04]  /*18e20*/  SHF.R.S64 R5, R4, 0x1f, R2 ;  /* 0x0000001f04057819 */ /* 0x000fc80000001002 */
[----:B------:R-:W-:-:S04]  /*18e30*/  IADD3 R218, P1, PT, R5, R218, RZ ;  /* 0x000000da05da7210 */ /* 0x000fc80007f3e0ff */
[----:B------:R-:W-:-:S09]  /*18e40*/  LEA.HI.X.SX32 R219, R2, R219, 0x1, P1 ;  /* 0x000000db02db7211 */ /* 0x000fd200008f0eff */
.L_x_1146:
        /* <DEDUP_REMOVED lines=118> */
[----:B------:R-:W5:Y:S04]  /*195b0*/  LDSM.16.M88.4 R44, [R136+UR5+0x4000] ;  /* 0x00400005882c783b */ /* 0x000f680008000200 */
[----:B------:R-:W1:Y:S04]  /*195c0*/  LDSM.16.M88.4 R36, [R136+UR5+0x4800] ;  /* 0x004800058824783b */ /* 0x000e680008000200 */
[----:B------:R-:W4:Y:S04]  /*195d0*/  LDSM.16.M88.4 R28, [R136+UR5+0x5000] ;  /* 0x00500005881c783b */ /* 0x000f280008000200 */
[----:B------:R-:W4:Y:S04]  /*195e0*/  LDSM.16.M88.4 R20, [R136+UR5+0x5800] ;  /* 0x005800058814783b */ /* 0x000f280008000200 */
[----:B--2---:R-:W2:Y:S04]  /*195f0*/  LDSM.16.M88.4 R12, [R136+UR5+0x6000] ;  /* 0x00600005880c783b */ /* 0x004ea80008000200 */
[----:B------:R-:W2:Y:S04]  /*19600*/  LDSM.16.M88.4 R180, [R136+UR5+0x6800] ;  /* 0x0068000588b4783b */ /* 0x000ea80008000200 */
[----:B------:R-:W2:Y:S04]  /*19610*/  LDSM.16.M88.4 R172, [R136+UR5+0x7000] ;  /* 0x0070000588ac783b */ /* 0x000ea80008000200 */
[----:B---3--:R-:W3:Y:S04]  /*19620*/  LDSM.16.M88.4 R4, [R136+UR5+0x7800] ;  /* 0x007800058804783b */ /* 0x008ee80008000200 */
[----:B------:R-:W-:Y:S04]  /*19630*/  LDSM.16.M88.4 R140, [R206] ;  /* 0x00000000ce8c783b */ /* 0x000fe80000000200 */
[----:B------:R-:W3:Y:S01]  /*19640*/  LDSM.16.M88.4 R60, [R137+0x4000] ;  /* 0x00400000893c783b */ /* 0x000ee20000000200 */
[C---:B-----5:R-:W-:Y:S03]  /*19650*/  HMMA.16816.F32.BF16 R48, R164.reuse, R44, RZ ;  /* 0x0000002ca430723c */ /* 0x060fe600000418ff */
[----:B------:R-:W5:Y:S04]  /*19660*/  LDSM.16.M88.4 R56, [R137+0x5000] ;  /* 0x005000008938783b */ /* 0x000f680000000200 */
[----:B------:R-:W5:Y:S01]  /*19670*/  LDSM.16.M88.4 R8, [R137+0x5800] ;  /* 0x005800008908783b */ /* 0x000f620000000200 */
[C---:B-1----:R-:W-:Y:S03]  /*19680*/  HMMA.16816.F32.BF16 R40, R164.reuse, R36, RZ ;  /* 0x00000024a428723c */ /* 0x042fe600000418ff */
[----:B------:R-:W-:Y:S04]  /*19690*/  LDSM.16.M88.4 R156, [R137+0x4800] ;  /* 0x00480000899c783b */ /* 0x000fe80000000200 */
[----:B------:R-:W-:Y:S01]  /*196a0*/  LDSM.16.M88.4 R152, [R137+0x6800] ;  /* 0x006800008998783b */ /* 0x000fe20000000200 */
[C---:B----4-:R-:W-:Y:S03]  /*196b0*/  HMMA.16816.F32.BF16 R32, R164.reuse, R28, RZ ;  /* 0x0000001ca420723c */ /* 0x050fe600000418ff */
[----:B------:R-:W-:Y:S04]  /*196c0*/  LDSM.16.M88.4 R148, [R137+0x7000] ;  /* 0x007000008994783b */ /* 0x000fe80000000200 */
[----:B------:R-:W-:Y:S01]  /*196d0*/  LDSM.16.M88.4 R200, [R207] ;  /* 0x00000000cfc8783b */ /* 0x000fe20000000200 */
[C---:B------:R-:W-:Y:S03]  /*196e0*/  HMMA.16816.F32.BF16 R24, R164.reuse, R20, RZ ;  /* 0x00000014a418723c */ /* 0x040fe600000418ff */
[----:B------:R-:W-:Y:S04]  /*196f0*/  LDSM.16.M88.4 R64, [R205+0x4000] ;  /* 0x00400000cd40783b */ /* 0x000fe80000000200 */
[----:B------:R-:W-:Y:S01]  /*19700*/  LDSM.16.M88.4 R144, [R137+0x7800] ;  /* 0x007800008990783b */ /* 0x000fe20000000200 */
[C---:B--2---:R-:W-:Y:S03]  /*19710*/  HMMA.16816.F32.BF16 R16, R164.reuse, R12, RZ ;  /* 0x0000000ca410723c */ /* 0x044fe600000418ff */
        /* <DEDUP_REMOVED lines=14> */
[C---:B---3--:R-:W-:Y:S08]  /*19800*/  HMMA.16816.F32.BF16 R168, R164.reuse, R4, RZ ;  /* 0x00000004a4a8723c */ /* 0x048ff000000418ff */
[----:B------:R-:W-:Y:S01]  /*19810*/  HMMA.16816.F32.BF16 R164, R164, R6, RZ ;  /* 0x00000006a4a4723c */ /* 0x000fe200000418ff */
[----:B------:R-:W1:Y:S07]  /*19820*/  LDSM.16.M88.4 R4, [R137+0x6000] ;  /* 0x006000008904783b */ /* 0x000e6e0000000200 */
[C---:B------:R-:W-:Y:S08]  /*19830*/  HMMA.16816.F32.BF16 R48, R140.reuse, R60, R48 ;  /* 0x0000003c8c30723c */ /* 0x040ff00000041830 */
[C---:B------:R-:W-:Y:S01]  /*19840*/  HMMA.16816.F32.BF16 R44, R140.reuse, R62, R44 ;  /* 0x0000003e8c2c723c */ /* 0x040fe2000004182c */
[----:B------:R-:W2:Y:S07]  /*19850*/  LDSM.16.M88.4 R60, [R205+0x4800] ;  /* 0x00480000cd3c783b */ /* 0x000eae0000000200 */
[C---:B-----5:R-:W-:Y:S08]  /*19860*/  HMMA.16816.F32.BF16 R32, R140.reuse, R56, R32 ;  /* 0x000000388c20723c */ /* 0x060ff00000041820 */
[C---:B------:R-:W-:Y:S01]  /*19870*/  HMMA.16816.F32.BF16 R28, R140.reuse, R58, R28 ;  /* 0x0000003a8c1c723c */ /* 0x040fe2000004181c */
[----:B------:R-:W3:Y:S07]  /*19880*/  LDSM.16.M88.4 R56, [R205+0x5000] ;  /* 0x00500000cd38783b */ /* 0x000eee0000000200 */
[C---:B------:R-:W-:Y:S08]  /*19890*/  HMMA.16816.F32.BF16 R24, R140.reuse, R8, R24 ;  /* 0x000000088c18723c */ /* 0x040ff00000041818 */
[C---:B------:R-:W-:Y:S01]  /*198a0*/  HMMA.16816.F32.BF16 R20, R140.reuse, R10, R20 ;  /* 0x0000000a8c14723c */ /* 0x040fe20000041814 */
[----:B------:R-:W4:Y:S07]  /*198b0*/  LDSM.16.M88.4 R8, [R205+0x5800] ;  /* 0x00580000cd08783b */ /* 0x000f2e0000000200 */
        /* <DEDUP_REMOVED lines=18> */
[C---:B---3--:R-:W-:Y:S08]  /*199e0*/  HMMA.16816.F32.BF16 R32, R200.reuse, R56, R32 ;  /* 0x00000038c820723c */ /* 0x048ff00000041820 */
[C---:B------:R-:W-:Y:S01]  /*199f0*/  HMMA.16816.F32.BF16 R28, R200.reuse, R58, R28 ;  /* 0x0000003ac81c723c */ /* 0x040fe2000004181c */
[----:B------:R-:W3:Y:S07]  /*19a00*/  LDSM.16.M88.4 R56, [R204+0x7800] ;  /* 0x00780000cc38783b */ /* 0x000eee0000000200 */
[C---:B----4-:R-:W-:Y:S08]  /*19a10*/  HMMA.16816.F32.BF16 R24, R200.reuse, R8, R24 ;  /* 0x00000008c818723c */ /* 0x050ff00000041818 */
[C---:B------:R-:W-:Y:S01]  /*19a20*/  HMMA.16816.F32.BF16 R20, R200.reuse, R10, R20 ;  /* 0x0000000ac814723c */ /* 0x040fe20000041814 */
[----:B------:R-:W-:Y:S07]  /*19a30*/  LDSM.16.M88.4 R8, [R211+0x2000] ;  /* 0x00200000d308783b */ /* 0x000fee0000000200 */
[C---:B-1----:R-:W-:Y:S08]  /*19a40*/  HMMA.16816.F32.BF16 R16, R200.reuse, R4, R16 ;  /* 0x00000004c810723c */ /* 0x042ff00000041810 */
[----:B------:R-:W-:Y:S01]  /*19a50*/  HMMA.16816.F32.BF16 R12, R200, R6, R12 ;  /* 0x00000006c80c723c */ /* 0x000fe2000004180c */
[----:B------:R-:W1:Y:S07]  /*19a60*/  LDSM.16.M88.4 R4, [R136+UR5+0x8000] ;  /* 0x008000058804783b */ /* 0x000e6e0008000200 */
[C---:B------:R-:W-:Y:S08]  /*19a70*/  HMMA.16816.F32.BF16 R168, R140.reuse, R144, R168 ;  /* 0x000000908ca8723c */ /* 0x040ff000000418a8 */
[----:B------:R-:W-:Y:S01]  /*19a80*/  HMMA.16816.F32.BF16 R164, R140, R146, R164 ;  /* 0x000000928ca4723c */ /* 0x000fe200000418a4 */
[----:B------:R-:W4:Y:S04]  /*19a90*/  LDSM.16.M88.4 R144, [R204+0x5800] ;  /* 0x00580000cc90783b */ /* 0x000f280000000200 */
[----:B------:R-:W4:Y:S03]  /*19aa0*/  LDSM.16.M88.4 R140, [R204+0x6000] ;  /* 0x00600000cc8c783b */ /* 0x000f260000000200 */
        /* <DEDUP_REMOVED lines=14> */
[C---:B---3--:R-:W-:Y:S08]  /*19b90*/  HMMA.16816.F32.BF16 R168, R160.reuse, R56, R168 ;  /* 0x00000038a0a8723c */ /* 0x048ff000000418a8 */
        /* <DEDUP_REMOVED lines=8> */
[C---:B----4-:R-:W-:Y:S08]  /*19c20*/  HMMA.16816.F32.BF16 R24, R160.reuse, R144, R24 ;  /* 0x00000090a018723c */ /* 0x050ff00000041818 */
        /* <DEDUP_REMOVED lines=39> */
[----:B------:R-:W2:Y:S02]  /*19ea0*/  MUFU.TANH R148, R148 ;  /* 0x0000009400947308 */ /* 0x000ea40000002400 */
[----:B------:R-:W-:Y:S01]  /*19eb0*/  HMMA.16816.F32.BF16 R36, R56, R6, R36 ;  /* 0x000000063824723c */ /* 0x000fe20000041824 */
[----:B------:R-:W5:Y:S05]  /*19ec0*/  LDSM.16.M88.4 R4, [R204+0x9000] ;  /* 0x00900000cc04783b */ /* 0x000f6a0000000200 */
[----:B------:R-:W2:Y:S02]  /*19ed0*/  MUFU.TANH R144, R144 ;  /* 0x0000009000907308 */ /* 0x000ea40000002400 */
[----:B---3--:R-:W-:Y:S06]  /*19ee0*/  HMMA.16816.F32.BF16 R28, R152, R62, R28 ;  /* 0x0000003e981c723c */ /* 0x008fec000004181c */
[----:B------:R-:W-:Y:S02]  /*19ef0*/  MUFU.TANH R145, R145 ;  /* 0x0000009100917308 */ /* 0x000fe40000002400 */
        /* <DEDUP_REMOVED lines=14> */
[----:B------:R-:W2:Y:S07]  /*19fe0*/  LDSM.16.M88.4 R48, [R205+0x9800] ;  /* 0x00980000cd30783b */ /* 0x000eae0000000200 */
[----:B-----5:R-:W-:Y:S08]  /*19ff0*/  HMMA.16816.F32.BF16 R28, R140, R6, R28 ;  /* 0x000000068c1c723c */ /* 0x020ff0000004181c */
[C---:B-1----:R-:W-:Y:S01]  /*1a000*/  HMMA.16816.F32.BF16 R60, R152.reuse, R44, R24 ;  /* 0x0000002c983c723c */ /* 0x042fe20000041818 */
[----:B------:R-:W1:Y:S07]  /*1a010*/  LDSM.16.M88.4 R24, [R204+0x9800] ;  /* 0x00980000cc18783b */ /* 0x000e6e0000000200 */
[----:B------:R-:W-:Y:S01]  /*1a020*/  HMMA.16816.F32.BF16 R20, R152, R46, R20 ;  /* 0x0000002e9814723c */ /* 0x000fe20000041814 */
[----:B------:R-:W-:Y:S02]  /*1a030*/  LDSM.16.M88.4 R44, [R204+0xa000] ;  /* 0x00a00000cc2c783b */ /* 0x000fe40000000200 */
[----:B------:R-:W-:Y:S01]  /*1a040*/  FMUL.FTZ R28, R28, UR4 ;  /* 0x000000041c1c7c20 */ /* 0x000fe20008410000 */
[----:B------:R-:W-:Y:S01]  /*1a050*/  FMUL.FTZ R248, R29, UR4 ;  /* 0x000000041df87c20 */ /* 0x000fe20008410000 */
[----:B------:R-:W-:-:S02]  /*1a060*/  FMUL.FTZ R238, R31, UR4 ;  /* 0x000000041fee7c20 */ /* 0x000fc40008410000 */
[----:B------:R5:W-:Y:S01]  /*1a070*/  MUFU.TANH R250, R28 ;  /* 0x0000001c00fa7308 */ /* 0x000be20000002400 */
[C---:B------:R-:W-:Y:S01]  /*1a080*/  HMMA.16816.F32.BF16 R156, R140.reuse, R4, R156 ;  /* 0x000000048c9c723c */ /* 0x040fe2000004189c */
[----:B------:R-:W3:Y:S06]  /*1a090*/  LDSM.16.M88.4 R4, [R205+0xa000] ;  /* 0x00a00000cd04783b */ /* 0x000eec0000000200 */
[----:B------:R-:W-:Y:S01]  /*1a0a0*/  MUFU.TANH R238, R238 ;  /* 0x000000ee00ee7308 */ /* 0x000fe20000002400 */
[C---:B------:R-:W-:Y:S07]  /*1a0b0*/  HMMA.16816.F32.BF16 R36, R140.reuse, R42, R36 ;  /* 0x0000002a8c24723c */ /* 0x040fee0000041824 */
[----:B------:R-:W-:Y:S01]  /*1a0c0*/  MUFU.TANH R248, R248 ;  /* 0x000000f800f87308 */ /* 0x000fe20000002400 */
[----:B------:R-:W-:Y:S01]  /*1a0d0*/  HMMA.16816.F32.BF16 R64, R140, R40, R64 ;  /* 0x000000288c40723c */ /* 0x000fe20000041840 */
[----:B------:R-:W-:Y:S02]  /*1a0e0*/  LDSM.16.M88.4 R40, [R136+UR5+0xb000] ;  /* 0x00b000058828783b */ /* 0x000fe40008000200 */
[----:B------:R-:W-:Y:S01]  /*1a0f0*/  FMUL.FTZ R159, R159, UR4 ;  /* 0x000000049f9f7c20 */ /* 0x000fe20008410000 */
[----:B------:R-:W-:Y:S01]  /*1a100*/  FMUL.FTZ R157, R157, UR4 ;  /* 0x000000049d9d7c20 */ /* 0x000fe20008410000 */
[----:B------:R-:W-:Y:S01]  /*1a110*/  FMUL.FTZ R156, R156, UR4 ;  /* 0x000000049c9c7c20 */ /* 0x000fe20008410000 */
[----:B------:R-:W-:Y:S01]  /*1a120*/  FMUL.FTZ R158, R158, UR4 ;  /* 0x000000049e9e7c20 */ /* 0x000fe20008410000 */
[----:B------:R-:W-:Y:S01]  /*1a130*/  MUFU.TANH R242, R159 ;  /* 0x0000009f00f27308 */ /* 0x000fe20000002400 */
[----:B----4-:R-:W-:Y:S01]  /*1a140*/  HMMA.16816.F32.BF16 R16, R152, R32, R16 ;  /* 0x000000209810723c */ /* 0x010fe20000041810 */
[----:B------:R-:W-:-:S02]  /*1a150*/  FMUL.FTZ R32, R30, UR4 ;  /* 0x000000041e207c20 */ /* 0x000fc40008410000 */
[----:B-----5:R-:W4:Y:S01]  /*1a160*/  LDSM.16.M88.4 R28, [R137+0xa800] ;  /* 0x00a80000891c783b */ /* 0x020f220000000200 */
[----:B------:R-:W-:Y:S01]  /*1a170*/  FMUL.FTZ R36, R36, UR4 ;  /* 0x0000000424247c20 */ /* 0x000fe20008410000 */
[----:B------:R-:W-:Y:S01]  /*1a180*/  FMUL.FTZ R37, R37, UR4 ;  /* 0x0000000425257c20 */ /* 0x000fe20008410000 */
[----:B------:R-:W-:Y:S01]  /*1a190*/  FMUL.FTZ R38, R38, UR4 ;  /* 0x0000000426267c20 */ /* 0x000fe20008410000 */
[----:B------:R-:W-:Y:S01]  /*1a1a0*/  FMUL.FTZ R39, R39, UR4 ;  /* 0x0000000427277c20 */ /* 0x000fe20008410000 */
[----:B--2---:R-:W-:Y:S01]  /*1a1b0*/  HMMA.16816.F32.BF16 R60, R56, R48, R60 ;  /* 0x00000030383c723c */ /* 0x004fe2000004183c */
[----:B------:R-:W-:Y:S02]  /*1a1c0*/  MUFU.TANH R246, R157 ;  /* 0x0000009d00f67308 */ /* 0x000fe40000002400 */
[----:B------:R-:W-:Y:S01]  /*1a1d0*/  FMUL.FTZ R163, R64, UR4 ;  /* 0x0000000440a37c20 */ /* 0x000fe20008410000 */
[----:B------:R-:W-:Y:S01]  /*1a1e0*/  FMUL.FTZ R189, R65, UR4 ;  /* 0x0000000441bd7c20 */ /* 0x000fe20008410000 */
[----:B------:R-:W-:Y:S01]  /*1a1f0*/  FMUL.FTZ R65, R66, UR4 ;  /* 0x0000000442417c20 */ /* 0x000fe20008410000 */
[----:B------:R-:W-:-:S02]  /*1a200*/  FMUL.FTZ R64, R67, UR4 ;  /* 0x0000000443407c20 */ /* 0x000fc40008410000 */
[----:B------:R-:W-:Y:S01]  /*1a210*/  HMMA.16816.F32.BF16 R20, R56, R50, R20 ;  /* 0x000000323814723c */ /* 0x000fe20000041814 */
[----:B------:R-:W-:Y:S07]  /*1a220*/  MUFU.TANH R66, R36 ;  /* 0x0000002400427308 */ /* 0x000fee0000002400 */
[----:B------:R-:W-:Y:S01]  /*1a230*/  HMMA.16816.F32.BF16 R12, R152, R34, R12 ;  /* 0x00000022980c723c */ /* 0x000fe2000004180c */
[----:B------:R-:W-:Y:S07]  /*1a240*/  MUFU.TANH R67, R37 ;  /* 0x0000002500437308 */ /* 0x000fee0000002400 */
[C---:B-1----:R-:W-:Y:S01]  /*1a250*/  HMMA.16816.F32.BF16 R60, R140.reuse, R24, R60 ;  /* 0x000000188c3c723c */ /* 0x042fe2000004183c */
[----:B------:R-:W-:Y:S07]  /*1a260*/  MUFU.TANH R252, R38 ;  /* 0x0000002600fc7308 */ /* 0x000fee0000002400 */
[----:B------:R-:W-:Y:S01]  /*1a270*/  HMMA.16816.F32.BF16 R20, R140, R26, R20 ;  /* 0x0000001a8c14723c */ /* 0x000fe20000041814 */
[----:B------:R1:W-:Y:S01]  /*1a280*/  MUFU.TANH R161, R39 ;  /* 0x0000002700a17308 */ /* 0x0003e20000002400 */
[----:B------:R-:W2:Y:S06]  /*1a290*/  LDSM.16.M88.4 R24, [R205+0xa800] ;  /* 0x00a80000cd18783b */ /* 0x000eac0000000200 */
[----:B---3--:R-:W-:Y:S01]  /*1a2a0*/  HMMA.16816.F32.BF16 R16, R56, R4, R16 ;  /* 0x000000043810723c */ /* 0x008fe20000041810 */
[----:B------:R-:W3:Y:S02]  /*1a2b0*/  MUFU.TANH R163, R163 ;  /* 0x000000a300a37308 */ /* 0x000ee40000002400 */
[----:B------:R-:W-:Y:S01]  /*1a2c0*/  FMUL.FTZ R60, R60, UR4 ;  /* 0x000000043c3c7c20 */ /* 0x000fe20008410000 */
[----:B------:R-:W-:Y:S01]  /*1a2d0*/  FMUL.FTZ R61, R61, UR4 ;  /* 0x000000043d3d7c20 */ /* 0x000fe20008410000 */
[----:B------:R-:W-:Y:S01]  /*1a2e0*/  FMUL.FTZ R62, R62, UR4 ;  /* 0x000000043e3e7c20 */ /* 0x000fe20008410000 */
[----:B------:R-:W-:-:S02]  /*1a2f0*/  FMUL.FTZ R63, R63, UR4 ;  /* 0x000000043f3f7c20 */ /* 0x000fc40008410000 */
[----:B------:R-:W-:Y:S01]  /*1a300*/  HMMA.16816.F32.BF16 R12, R56, R6, R12 ;  /* 0x00000006380c723c */ /* 0x000fe2000004180c */
[----:B------:R-:W-:Y:S01]  /*1a310*/  LDSM.16.M88.4 R4, [R137+0xb000] ;  /* 0x00b000008904783b */ /* 0x000fe20000000200 */
[----:B------:R-:W5:Y:S01]  /*1a320*/  MUFU.TANH R189, R189 ;  /* 0x000000bd00bd7308 */ /* 0x000f620000002400 */
[----:B------:R-:W-:Y:S01]  /*1a330*/  FMUL.FTZ R190, R20, UR4 ;  /* 0x0000000414be7c20 */ /* 0x000fe20008410000 */
[----:B------:R-:W-:Y:S01]  /*1a340*/  FMUL.FTZ R234, R21, UR4 ;  /* 0x0000000415ea7c20 */ /* 0x000fe20008410000 */
[----:B-1----:R-:W1:Y:S01]  /*1a350*/  LDSM.16.M88.4 R36, [R136+UR5+0xb800] ;  /* 0x00b800058824783b */ /* 0x002e620008000200 */
[----:B------:R-:W-:Y:S01]  /*1a360*/  FMUL.FTZ R232, R22, UR4 ;  /* 0x0000000416e87c20 */ /* 0x000fe20008410000 */
[----:B------:R-:W-:Y:S01]  /*1a370*/  FMUL.FTZ R230, R23, UR4 ;  /* 0x0000000417e67c20 */ /* 0x000fe20008410000 */
[----:B----4-:R-:W-:Y:S01]  /*1a380*/  HMMA.16816.F32.BF16 R184, R152, R28, R184 ;  /* 0x0000001c98b8723c */ /* 0x010fe200000418b8 */
[----:B------:R-:W4:Y:S01]  /*1a390*/  LDSM.16.M88.4 R20, [R204+0xa800] ;  /* 0x00a80000cc14783b */ /* 0x000f220000000200 */
[----:B------:R-:W5:Y:S06]  /*1a3a0*/  MUFU.TANH R65, R65 ;  /* 0x0000004100417308 */ /* 0x000f6c0000002400 */
[----:B------:R-:W-:Y:S02]  /*1a3b0*/  HMMA.16816.F32.BF16 R16, R140, R44, R16 ;  /* 0x0000002c8c10723c */ /* 0x000fe40000041810 */
[----:B------:R-:W5:Y:S06]  /*1a3c0*/  MUFU.TANH R64, R64 ;  /* 0x0000004000407308 */ /* 0x000f6c0000002400 */
[C---:B------:R-:W-:Y:S02]  /*1a3d0*/  HMMA.16816.F32.BF16 R176, R8.reuse, R40, R176 ;  /* 0x0000002808b0723c */ /* 0x040fe400000418b0 */
[----:B------:R-:W5:Y:S06]  /*1a3e0*/  MUFU.TANH R244, R156 ;  /* 0x0000009c00f47308 */ /* 0x000f6c0000002400 */
[----:B------:R-:W-:Y:S02]  /*1a3f0*/  HMMA.16816.F32.BF16 R172, R8, R42, R172 ;  /* 0x0000002a08ac723c */ /* 0x000fe400000418ac */
[----:B------:R-:W5:Y:S01]  /*1a400*/  MUFU.TANH R240, R158 ;  /* 0x0000009e00f07308 */ /* 0x000f620000002400 */
[----:B------:R-:W-:Y:S01]  /*1a410*/  FMUL.FTZ R226, R17, UR4 ;  /* 0x0000000411e27c20 */ /* 0x000fe20008410000 */
[----:B------:R-:W-:-:S02]  /*1a420*/  IMAD.SHL.U32 R17, R54, 0x80, RZ ;  /* 0x0000008036117824 */ /* 0x000fc400078e00ff */
[----:B------:R-:W-:Y:S01]  /*1a430*/  FMUL.FTZ R16, R16, UR4 ;  /* 0x0000000410107c20 */ /* 0x000fe20008410000 */
[----:B------:R-:W-:Y:S01]  /*1a440*/  FMUL.FTZ R18, R18, UR4 ;  /* 0x0000000412127c20 */ /* 0x000fe20008410000 */
[----:B------:R-:W-:Y:S01]  /*1a450*/  FMUL.FTZ R19, R19, UR4 ;  /* 0x0000000413137c20 */ /* 0x000fe20008410000 */
[----:B--2---:R-:W-:Y:S01]  /*1a460*/  HMMA.16816.F32.BF16 R184, R56, R24, R184 ;  /* 0x0000001838b8723c */ /* 0x004fe200000418b8 */
[----:B------:R-:W-:Y:S01]  /*1a470*/  IMAD.SHL.U32 R24, R138, 0x2, RZ ;  /* 0x000000028a187824 */ /* 0x000fe200078e00ff */
[----:B------:R-:W-:Y:S04]  /*1a480*/  MUFU.TANH R228, R16 ;  /* 0x0000001000e47308 */ /* 0x000fe80000002400 */
[----:B------:R-:W-:Y:S02]  /*1a490*/  LOP3.LUT R24, R17, 0x6, R24, 0xf8, !PT ;  /* 0x0000000611187812 */ /* 0x000fe400078ef818 */
[C---:B-1----:R-:W-:Y:S02]  /*1a4a0*/  HMMA.16816.F32.BF16 R168, R8.reuse, R36, R168 ;  /* 0x0000002408a8723c */ /* 0x042fe400000418a8 */
[----:B------:R-:W-:Y:S06]  /*1a4b0*/  MUFU.TANH R212, R18 ;  /* 0x0000001200d47308 */ /* 0x000fec0000002400 */
[----:B------:R-:W-:Y:S01]  /*1a4c0*/  HMMA.16816.F32.BF16 R164, R8, R38, R164 ;  /* 0x0000002608a4723c */ /* 0x000fe200000418a4 */
[----:B------:R-:W1:Y:S01]  /*1a4d0*/  LDSM.16.M88.4 R8, [R205+0xb000] ;  /* 0x00b00000cd08783b */ /* 0x000e620000000200 */
[----:B------:R2:W-:Y:S06]  /*1a4e0*/  MUFU.TANH R206, R19 ;  /* 0x0000001300ce7308 */ /* 0x0005ec0000002400 */
[----:B------:R-:W-:Y:S01]  /*1a4f0*/  HMMA.16816.F32.BF16 R176, R152, R4, R176 ;  /* 0x0000000498b0723c */ /* 0x000fe200000418b0 */
[C---:B------:R-:W-:Y:S01]  /*1a500*/  VIADD R5, R24.reuse, 0xffffff00 ;  /* 0xffffff0018057836 */ /* 0x040fe20000000000 */
[----:B------:R-:W5:Y:S01]  /*1a510*/  MUFU.TANH R32, R32 ;  /* 0x0000002000207308 */ /* 0x000f620000002400 */
[----:B------:R-:W-:-:S03]  /*1a520*/  VIADD R4, R24, 0xffffff01 ;  /* 0xffffff0118047836 */ /* 0x000fc60000000000 */
[CC--:B------:R-:W-:Y:S02]  /*1a530*/  ISETP.GE.AND P4, PT, R5.reuse, R135.reuse, PT ;  /* 0x000000870500720c */ /* 0x0c0fe40003f86270 */
[----:B------:R-:W-:Y:S01]  /*1a540*/  HMMA.16816.F32.BF16 R12, R140, R46, R12 ;  /* 0x0000002e8c0c723c */ /* 0x000fe2000004180c */
[----:B------:R-:W-:Y:S01]  /*1a550*/  ISETP.GE.AND P5, PT, R4, R135, PT ;  /* 0x000000870400720c */ /* 0x000fe20003fa6270 */
[----:B------:R-:W5:Y:S01]  /*1a560*/  MUFU.TANH R188, R60 ;  /* 0x0000003c00bc7308 */ /* 0x000f620000002400 */
[----:B------:R-:W-:Y:S01]  /*1a570*/  FSEL R148, R148, -INF , !P4 ;  /* 0xff80000094947808 */ /* 0x000fe20006000000 */
[----:B--2---:R-:W2:Y:S01]  /*1a580*/  LDSM.16.M88.4 R16, [R137+0xb800] ;  /* 0x00b800008910783b */ /* 0x004ea20000000200 */
[-C--:B------:R-:W-:Y:S01]  /*1a590*/  ISETP.GE.AND P4, PT, R4, R134.reuse, PT ;  /* 0x000000860400720c */ /* 0x080fe20003f86270 */
[----:B------:R-:W-:Y:S01]  /*1a5a0*/  VIADD R4, R24, 0xffffff08 ;  /* 0xffffff0818047836 */ /* 0x000fe20000000000 */
[-C--:B------:R-:W-:Y:S01]  /*1a5b0*/  ISETP.GE.AND P1, PT, R5, R134.reuse, PT ;  /* 0x000000860500720c */ /* 0x080fe20003f26270 */
[----:B------:R-:W-:Y:S01]  /*1a5c0*/  HMMA.16816.F32.BF16 R180, R152, R30, R180 ;  /* 0x0000001e98b4723c */ /* 0x000fe200000418b4 */
[----:B------:R-:W-:Y:S01]  /*1a5d0*/  FSEL R144, R144, -INF , !P5 ;  /* 0xff80000090907808 */ /* 0x000fe20006800000 */
[----:B------:R-:W5:Y:S01]  /*1a5e0*/  MUFU.TANH R236, R61 ;  /* 0x0000003d00ec7308 */ /* 0x000f620000002400 */
[----:B------:R-:W-:-:S04]  /*1a5f0*/  ISETP.GE.AND P5, PT, R4, R134, PT ;  /* 0x000000860400720c */ /* 0x000fc80003fa6270 */
[----:B------:R-:W-:Y:S01]  /*1a600*/  FSEL R28, R150, -INF , !P5 ;  /* 0xff800000961c7808 */ /* 0x000fe20006800000 */
[----:B----4-:R-:W-:Y:S01]  /*1a610*/  HMMA.16816.F32.BF16 R184, R140, R20, R184 ;  /* 0x000000148cb8723c */ /* 0x010fe200000418b8 */
[----:B------:R-:W-:Y:S01]  /*1a620*/  FSEL R20, R145, -INF , !P1 ;  /* 0xff80000091147808 */ /* 0x000fe20004800000 */
[----:B------:R-:W4:Y:S01]  /*1a630*/  MUFU.TANH R200, R62 ;  /* 0x0000003e00c87308 */ /* 0x000f220000002400 */
[----:B------:R-:W-:Y:S01]  /*1a640*/  ISETP.GE.AND P1, PT, R4, R135, PT ;  /* 0x000000870400720c */ /* 0x000fe20003f26270 */
[----:B------:R-:W-:Y:S01]  /*1a650*/  FMUL.FTZ R12, R12, UR4 ;  /* 0x000000040c0c7c20 */ /* 0x000fe20008410000 */
[----:B------:R-:W-:Y:S01]  /*1a660*/  FMUL.FTZ R13, R13, UR4 ;  /* 0x000000040d0d7c20 */ /* 0x000fe20008410000 */
[----:B------:R-:W-:Y:S01]  /*1a670*/  FMUL.FTZ R14, R14, UR4 ;  /* 0x000000040e0e7c20 */ /* 0x000fe20008410000 */
[----:B------:R-:W-:Y:S01]  /*1a680*/  FMUL.FTZ R15, R15, UR4 ;  /* 0x000000040f0f7c20 */ /* 0x000fe20008410000 */
[----:B------:R-:W-:Y:S01]  /*1a690*/  HMMA.16816.F32.BF16 R172, R152, R6, R172 ;  /* 0x0000000698ac723c */ /* 0x000fe200000418ac */
[----:B------:R-:W4:Y:S01]  /*1a6a0*/  LDSM.16.M88.4 R4, [R204+0xb000] ;  /* 0x00b00000cc04783b */ /* 0x000f220000000200 */
[----:B------:R5:W-:Y:S01]  /*1a6b0*/  MUFU.TANH R224, R12 ;  /* 0x0000000c00e07308 */ /* 0x000be20000002400 */
[----:B------:R-:W-:-:S05]  /*1a6c0*/  FSEL R30, R147, -INF , !P1 ;  /* 0xff800000931e7808 */ /* 0x000fca0004800000 */
[C---:B-1----:R-:W-:Y:S01]  /*1a6d0*/  HMMA.16816.F32.BF16 R176, R56.reuse, R8, R176 ;  /* 0x0000000838b0723c */ /* 0x042fe200000418b0 */
[C---:B------:R-:W-:Y:S01]  /*1a6e0*/  VIADD R9, R24.reuse, 0xffffff10 ;  /* 0xffffff1018097836 */ /* 0x040fe20000000000 */
[----:B------:R-:W-:Y:S01]  /*1a6f0*/  MUFU.TANH R222, R13 ;  /* 0x0000000d00de7308 */ /* 0x000fe20000002400 */
[----:B------:R-:W-:Y:S02]  /*1a700*/  VIADD R8, R24, 0xffffff11 ;  /* 0xffffff1118087836 */ /* 0x000fe40000000000 */
[----:B------:R-:W-:Y:S01]  /*1a710*/  FMUL.FTZ R185, R185, UR4 ;  /* 0x00000004b9b97c20 */ /* 0x000fe20008410000 */
[----:B------:R-:W-:Y:S01]  /*1a720*/  FMUL.FTZ R184, R184, UR4 ;  /* 0x00000004b8b87c20 */ /* 0x000fe20008410000 */
[----:B------:R-:W-:Y:S01]  /*1a730*/  ISETP.GE.AND P5, PT, R9, R135, PT ;  /* 0x000000870900720c */ /* 0x000fe20003fa6270 */
[----:B------:R-:W-:Y:S01]  /*1a740*/  HMMA.16816.F32.BF16 R180, R56, R26, R180 ;  /* 0x0000001a38b4723c */ /* 0x000fe200000418b4 */
[----:B------:R-:W-:Y:S01]  /*1a750*/  FSEL R26, R146, -INF , !P4 ;  /* 0xff800000921a7808 */ /* 0x000fe20006000000 */
[----:B------:R-:W-:Y:S01]  /*1a760*/  MUFU.TANH R21, R14 ;  /* 0x0000000e00157308 */ /* 0x000fe20000002400 */
[----:B---3--:R-:W-:Y:S01]  /*1a770*/  FSEL R163, R163, -INF , !P5 ;  /* 0xff800000a3a37808 */ /* 0x008fe20006800000 */
[----:B-----5:R-:W-:Y:S01]  /*1a780*/  VIADD R12, R24, 0xffffff09 ;  /* 0xffffff09180c7836 */ /* 0x020fe20000000000 */
[----:B------:R-:W-:-:S03]  /*1a790*/  ISETP.GE.AND P5, PT, R8, R134, PT ;  /* 0x000000860800720c */ /* 0x000fc60003fa6270 */
[----:B--2---:R-:W-:Y:S01]  /*1a7a0*/  HMMA.16816.F32.BF16 R168, R152, R16, R168 ;  /* 0x0000001098a8723c */ /* 0x004fe200000418a8 */
[CC--:B------:R-:W-:Y:S01]  /*1a7b0*/  ISETP.GE.AND P4, PT, R12.reuse, R135.reuse, PT ;  /* 0x000000870c00720c */ /* 0x0c0fe20003f86270 */
[----:B------:R1:W-:Y:S01]  /*1a7c0*/  MUFU.TANH R202, R15 ;  /* 0x0000000f00ca7308 */ /* 0x0003e20000002400 */
[-C--:B------:R-:W-:Y:S01]  /*1a7d0*/  ISETP.GE.AND P1, PT, R12, R134.reuse, PT ;  /* 0x000000860c00720c */ /* 0x080fe20003f26270 */
[----:B------:R-:W-:Y:S01]  /*1a7e0*/  FMUL.FTZ R16, R187, UR4 ;  /* 0x00000004bb107c20 */ /* 0x000fe20008410000 */
[----:B------:R-:W-:Y:S02]  /*1a7f0*/  FSEL R36, R149, -INF , !P4 ;  /* 0xff80000095247808 */ /* 0x000fe40006000000 */
[----:B------:R-:W-:Y:S01]  /*1a800*/  FSEL R34, R151, -INF , !P1 ;  /* 0xff80000097227808 */ /* 0x000fe20004800000 */
[----:B------:R-:W-:Y:S01]  /*1a810*/  HMMA.16816.F32.BF16 R172, R56, R10, R172 ;  /* 0x0000000a38ac723c */ /* 0x000fe200000418ac */
[-C--:B------:R-:W-:Y:S01]  /*1a820*/  ISETP.GE.AND P1, PT, R8, R135.reuse, PT ;  /* 0x000000870800720c */ /* 0x080fe20003f26270 */
[C---:B------:R-:W-:Y:S01]  /*1a830*/  VIADD R8, R24.reuse, 0xffffff18 ;  /* 0xffffff1818087836 */ /* 0x040fe20000000000 */
[----:B------:R-:W-:Y:S01]  /*1a840*/  ISETP.GE.AND P4, PT, R9, R134, PT ;  /* 0x000000860900720c */ /* 0x000fe20003f86270 */
[----:B------:R-:W-:Y:S01]  /*1a850*/  VIADD R9, R24, 0xffffff19 ;  /* 0xffffff1918097836 */ /* 0x000fe20000000000 */
[----:B------:R-:W-:Y:S01]  /*1a860*/  FSEL R189, R189, -INF , !P1 ;  /* 0xff800000bdbd7808 */ /* 0x000fe20004800000 */
[----:B------:R2:W-:Y:S01]  /*1a870*/  MUFU.TANH R194, R185 ;  /* 0x000000b900c27308 */ /* 0x0005e20000002400 */
[----:B------:R-:W-:Y:S01]  /*1a880*/  FSEL R159, R65, -INF , !P4 ;  /* 0xff800000419f7808 */ /* 0x000fe20006000000 */
[----:B------:R-:W-:Y:S01]  /*1a890*/  HMMA.16816.F32.BF16 R164, R152, R18, R164 ;  /* 0x0000001298a4723c */ /* 0x000fe200000418a4 */
[----:B------:R-:W-:-:S02]  /*1a8a0*/  ISETP.GE.AND P4, PT, R8, R135, PT ;  /* 0x000000870800720c */ /* 0x000fc40003f86270 */
[-C--:B------:R-:W-:Y:S01]  /*1a8b0*/  ISETP.GE.AND P1, PT, R8, R134.reuse, PT ;  /* 0x000000860800720c */ /* 0x080fe20003f26270 */
[----:B-1----:R-:W1:Y:S01]  /*1a8c0*/  LDSM.16.M88.4 R12, [R205+0xb800] ;  /* 0x00b80000cd0c783b */ /* 0x002e620000000200 */
[----:B------:R-:W-:Y:S01]  /*1a8d0*/  FSEL R157, R64, -INF , !P5 ;  /* 0xff800000409d7808 */ /* 0x000fe20006800000 */
[----:B------:R-:W-:Y:S01]  /*1a8e0*/  VIADD R8, R24, 0xffffff20 ;  /* 0xffffff2018087836 */ /* 0x000fe20000000000 */
[CC--:B------:R-:W-:Y:S01]  /*1a8f0*/  ISETP.GE.AND P5, PT, R9.reuse, R135.reuse, PT ;  /* 0x000000870900720c */ /* 0x0c0fe20003fa6270 */
[C---:B----4-:R-:W-:Y:S01]  /*1a900*/  HMMA.16816.F32.BF16 R176, R140.reuse, R4, R176 ;  /* 0x000000048cb0723c */ /* 0x050fe200000418b0 */
[----:B------:R-:W-:Y:S01]  /*1a910*/  FSEL R187, R66, -INF , !P4 ;  /* 0xff80000042bb7808 */ /* 0x000fe20006000000 */
[----:B------:R-:W-:Y:S01]  /*1a920*/  VIADD R5, R24, 0xffffff21 ;  /* 0xffffff2118057836 */ /* 0x000fe20000000000 */
[----:B------:R-:W-:Y:S01]  /*1a930*/  FSEL R252, R252, -INF , !P1 ;  /* 0xff800000fcfc7808 */ /* 0x000fe20004800000 */
[----:B------:R-:W-:Y:S01]  /*1a940*/  VIADD R4, R24, 0xffffff28 ;  /* 0xffffff2818047836 */ /* 0x000fe20000000000 */
[----:B------:R-:W-:Y:S01]  /*1a950*/  ISETP.GE.AND P4, PT, R9, R134, PT ;  /* 0x000000860900720c */ /* 0x000fe20003f86270 */
[----:B------:R-:W3:Y:S01]  /*1a960*/  MUFU.TANH R198, R63 ;  /* 0x0000003f00c67308 */ /* 0x000ee20000002400 */
[----:B------:R-:W-:Y:S01]  /*1a970*/  ISETP.GE.AND P1, PT, R8, R135, PT ;  /* 0x000000870800720c */ /* 0x000fe20003f26270 */
[----:B------:R-:W-:Y:S01]  /*1a980*/  HMMA.16816.F32.BF16 R180, R140, R22, R180 ;  /* 0x000000168cb4723c */ /* 0x000fe200000418b4 */
[----:B--2---:R-:W-:-:S02]  /*1a990*/  FSEL R185, R67, -INF , !P5 ;  /* 0xff80000043b97808 */ /* 0x004fc40006800000 */
[-C--:B------:R-:W-:Y:S02]  /*1a9a0*/  ISETP.GE.AND P5, PT, R8, R134.reuse, PT ;  /* 0x000000860800720c */ /* 0x080fe40003fa6270 */
[----:B------:R-:W2:Y:S01]  /*1a9b0*/  LDSM.16.M88.4 R8, [R204+0xb800] ;  /* 0x00b80000cc08783b */ /* 0x000ea20000000200 */
[----:B------:R-:W-:Y:S01]  /*1a9c0*/  FSEL R161, R161, -INF , !P4 ;  /* 0xff800000a1a17808 */ /* 0x000fe20006000000 */
[----:B------:R-:W4:Y:S01]  /*1a9d0*/  MUFU.TANH R190, R190 ;  /* 0x000000be00be7308 */ /* 0x000f220000002400 */
[----:B------:R-:W-:Y:S01]  /*1a9e0*/  FSEL R244, R244, -INF , !P1 ;  /* 0xff800000f4f47808 */ /* 0x000fe20004800000 */
[----:B------:R-:W-:Y:S01]  /*1a9f0*/  HMMA.16816.F32.BF16 R172, R140, R6, R172 ;  /* 0x000000068cac723c */ /* 0x000fe200000418ac */
[CC--:B------:R-:W-:Y:S01]  /*1aa00*/  ISETP.GE.AND P4, PT, R5.reuse, R135.reuse, PT ;  /* 0x000000870500720c */ /* 0x0c0fe20003f86270 */
[C---:B------:R-:W-:Y:S01]  /*1aa10*/  VIADD R7, R24.reuse, 0xffffff39 ;  /* 0xffffff3918077836 */ /* 0x040fe20000000000 */
[-C--:B------:R-:W-:Y:S01]  /*1aa20*/  ISETP.GE.AND P1, PT, R5, R134.reuse, PT ;  /* 0x000000860500720c */ /* 0x080fe20003f26270 */
[----:B------:R-:W-:Y:S01]  /*1aa30*/  VIADD R5, R24, 0xffffff29 ;  /* 0xffffff2918057836 */ /* 0x000fe20000000000 */
[----:B------:R-:W-:Y:S01]  /*1aa40*/  FSEL R240, R240, -INF , !P5 ;  /* 0xff800000f0f07808 */ /* 0x000fe20006800000 */
[----:B------:R-:W-:Y:S01]  /*1aa50*/  MUFU.TANH R234, R234 ;  /* 0x000000ea00ea7308 */ /* 0x000fe20000002400 */
[-C--:B------:R-:W-:Y:S01]  /*1aa60*/  ISETP.GE.AND P5, PT, R4, R135.reuse, PT ;  /* 0x000000870400720c */ /* 0x080fe20003fa6270 */
[----:B------:R-:W-:Y:S01]  /*1aa70*/  FMUL.FTZ R162, R178, UR4 ;  /* 0x00000004b2a27c20 */ /* 0x000fe20008410000 */
[----:B------:R-:W-:Y:S01]  /*1aa80*/  FSEL R242, R242, -INF , !P1 ;  /* 0xff800000f2f27808 */ /* 0x000fe20004800000 */
[----:B------:R-:W-:Y:S01]  /*1aa90*/  FMUL.FTZ R180, R180, UR4 ;  /* 0x00000004b4b47c20 */ /* 0x000fe20008410000 */
[----:B------:R-:W-:Y:S01]  /*1aaa0*/  FSEL R250, R250, -INF , !P5 ;  /* 0xff800000fafa7808 */ /* 0x000fe20006800000 */
[----:B------:R-:W-:Y:S01]  /*1aab0*/  FMUL.FTZ R181, R181, UR4 ;  /* 0x00000004b5b57c20 */ /* 0x000fe20008410000 */
[----:B------:R-:W-:Y:S01]  /*1aac0*/  FSEL R246, R246, -INF , !P4 ;  /* 0xff800000f6f67808 */ /* 0x000fe20006000000 */
[----:B------:R-:W5:Y:S01]  /*1aad0*/  MUFU.TANH R232, R232 ;  /* 0x000000e800e87308 */ /* 0x000f620000002400 */
[-C--:B------:R-:W-:Y:S01]  /*1aae0*/  ISETP.GE.AND P1, PT, R5, R135.reuse, PT ;  /* 0x000000870500720c */ /* 0x080fe20003f26270 */
[----:B------:R-:W-:Y:S01]  /*1aaf0*/  FMUL.FTZ R160, R179, UR4 ;  /* 0x00000004b3a07c20 */ /* 0x000fe20008410000 */
[-C--:B------:R-:W-:Y:S01]  /*1ab00*/  ISETP.GE.AND P5, PT, R5, R134.reuse, PT ;  /* 0x000000860500720c */ /* 0x080fe20003fa6270 */
[----:B------:R-:W-:Y:S01]  /*1ab10*/  VIADD R5, R24, 0xffffff30 ;  /* 0xffffff3018057836 */ /* 0x000fe20000000000 */
[-C--:B------:R-:W-:Y:S01]  /*1ab20*/  ISETP.GE.AND P4, PT, R4, R134.reuse, PT ;  /* 0x000000860400720c */ /* 0x080fe20003f86270 */
[C---:B-1----:R-:W-:Y:S01]  /*1ab30*/  HMMA.16816.F32.BF16 R168, R56.reuse, R12, R168 ;  /* 0x0000000c38a8723c */ /* 0x042fe200000418a8 */
[----:B------:R-:W-:Y:S01]  /*1ab40*/  FMUL.FTZ R13, R176, UR4 ;  /* 0x00000004b00d7c20 */ /* 0x000fe20008410000 */
[----:B------:R-:W-:Y:S01]  /*1ab50*/  VIADD R12, R24, 0xffffff31 ;  /* 0xffffff31180c7836 */ /* 0x000fe20000000000 */
[----:B------:R-:W-:Y:S01]  /*1ab60*/  FSEL R176, R32, -INF , !P4 ;  /* 0xff80000020b07808 */ /* 0x000fe20006000000 */
[----:B------:R-:W1:Y:S01]  /*1ab70*/  MUFU.TANH R230, R230 ;  /* 0x000000e600e67308 */ /* 0x000e620000002400 */
[-C--:B------:R-:W-:Y:S01]  /*1ab80*/  ISETP.GE.AND P4, PT, R5, R135.reuse, PT ;  /* 0x000000870500720c */ /* 0x080fe20003f86270 */
[----:B------:R-:W-:Y:S01]  /*1ab90*/  FMUL.FTZ R4, R183, UR4 ;  /* 0x00000004b7047c20 */ /* 0x000fe20008410000 */
[----:B------:R-:W-:Y:S01]  /*1aba0*/  FSEL R238, R238, -INF , !P5 ;  /* 0xff800000eeee7808 */ /* 0x000fe20006800000 */
[----:B------:R-:W-:Y:S01]  /*1abb0*/  HMMA.16816.F32.BF16 R164, R56, R14, R164 ;  /* 0x0000000e38a4723c */ /* 0x000fe200000418a4 */
[----:B------:R-:W-:Y:S01]  /*1abc0*/  FSEL R188, R188, -INF , !P4 ;  /* 0xff800000bcbc7808 */ /* 0x000fe20006000000 */
[----:B------:R-:W-:Y:S01]  /*1abd0*/  FMUL.FTZ R172, R172, UR4 ;  /* 0x00000004acac7c20 */ /* 0x000fe20008410000 */
[----:B------:R-:W-:Y:S01]  /*1abe0*/  FSEL R248, R248, -INF , !P1 ;  /* 0xff800000f8f87808 */ /* 0x000fe20004800000 */
[----:B------:R-:W1:Y:S01]  /*1abf0*/  MUFU.TANH R226, R226 ;  /* 0x000000e200e27308 */ /* 0x000e620000002400 */
[CC--:B------:R-:W-:Y:S01]  /*1ac00*/  ISETP.GE.AND P5, PT, R12.reuse, R135.reuse, PT ;  /* 0x000000870c00720c */ /* 0x0c0fe20003fa6270 */
[----:B------:R-:W-:Y:S01]  /*1ac10*/  FMUL.FTZ R177, R177, UR4 ;  /* 0x00000004b1b17c20 */ /* 0x000fe20008410000 */
[-C--:B------:R-:W-:Y:S01]  /*1ac20*/  ISETP.GE.AND P4, PT, R12, R134.reuse, PT ;  /* 0x000000860c00720c */ /* 0x080fe20003f86270 */
[C---:B------:R-:W-:Y:S01]  /*1ac30*/  VIADD R12, R24.reuse, 0xffffff38 ;  /* 0xffffff38180c7836 */ /* 0x040fe20000000000 */
[-C--:B------:R-:W-:Y:S01]  /*1ac40*/  ISETP.GE.AND P1, PT, R5, R134.reuse, PT ;  /* 0x000000860500720c */ /* 0x080fe20003f26270 */
[----:B------:R-:W-:Y:S01]  /*1ac50*/  VIADD R15, R24, 0xffffff59 ;  /* 0xffffff59180f7836 */ /* 0x000fe20000000000 */
[----:B------:R-:W-:Y:S01]  /*1ac60*/  FSEL R236, R236, -INF , !P5 ;  /* 0xff800000ecec7808 */ /* 0x000fe20006800000 */
[----:B------:R1:W1:Y:S01]  /*1ac70*/  MUFU.TANH R196, R184 ;  /* 0x000000b800c47308 */ /* 0x0002620000002400 */
[----:B------:R-:W-:Y:S01]  /*1ac80*/  FSEL R200, R200, -INF , !P1 ;  /* 0xff800000c8c87808 */ /* 0x000fe20004800000 */
[----:B--2---:R-:W-:Y:S01]  /*1ac90*/  HMMA.16816.F32.BF16 R168, R140, R8, R168 ;  /* 0x000000088ca8723c */ /* 0x004fe200000418a8 */
[-C--:B------:R-:W-:Y:S01]  /*1aca0*/  ISETP.GE.AND P1, PT, R12, R135.reuse, PT ;  /* 0x000000870c00720c */ /* 0x080fe20003f26270 */
[----:B------:R-:W-:Y:S01]  /*1acb0*/  VIADD R9, R24, 0xffffff48 ;  /* 0xffffff4818097836 */ /* 0x000fe20000000000 */
[-C--:B------:R-:W-:Y:S01]  /*1acc0*/  ISETP.GE.AND P5, PT, R12, R134.reuse, PT ;  /* 0x000000860c00720c */ /* 0x080fe20003fa6270 */
[----:B------:R-:W-:Y:S01]  /*1acd0*/  VIADD R12, R24, 0xffffff40 ;  /* 0xffffff40180c7836 */ /* 0x000fe20000000000 */
[----:B---3--:R-:W-:Y:S01]  /*1ace0*/  FSEL R198, R198, -INF , !P4 ;  /* 0xff800000c6c67808 */ /* 0x008fe20006000000 */
[----:B------:R-:W-:Y:S01]  /*1acf0*/  VIADD R8, R24, 0xffffff49 ;  /* 0xffffff4918087836 */ /* 0x000fe20000000000 */
[CC--:B------:R-:W-:Y:S01]  /*1ad00*/  ISETP.GE.AND P4, PT, R7.reuse, R135.reuse, PT ;  /* 0x000000870700720c */ /* 0x0c0fe20003f86270 */
[----:B------:R2:W-:Y:S01]  /*1ad10*/  MUFU.TANH R192, R180 ;  /* 0x000000b400c07308 */ /* 0x0005e20000002400 */
[----:B----4-:R-:W-:Y:S01]  /*1ad20*/  FSEL R190, R190, -INF , !P1 ;  /* 0xff800000bebe7808 */ /* 0x010fe20004800000 */
[----:B------:R-:W-:Y:S01]  /*1ad30*/  FMUL.FTZ R158, R174, UR4 ;  /* 0x00000004ae9e7c20 */ /* 0x000fe20008410000 */
[-C--:B------:R-:W-:Y:S01]  /*1ad40*/  ISETP.GE.AND P1, PT, R7, R134.reuse, PT ;  /* 0x000000860700720c */ /* 0x080fe20003f26270 */
[----:B------:R-:W-:Y:S01]  /*1ad50*/  VIADD R7, R24, 0xffffff41 ;  /* 0xffffff4118077836 */ /* 0x000fe20000000000 */
[----:B-----5:R-:W-:Y:S01]  /*1ad60*/  FSEL R232, R232, -INF , !P5 ;  /* 0xff800000e8e87808 */ /* 0x020fe20006800000 */
[----:B------:R-:W-:Y:S01]  /*1ad70*/  VIADD R14, R24, 0xffffff60 ;  /* 0xffffff60180e7836 */ /* 0x000fe20000000000 */
[----:B------:R-:W-:Y:S01]  /*1ad80*/  FSEL R234, R234, -INF , !P4 ;  /* 0xff800000eaea7808 */ /* 0x000fe20006000000 */
[----:B-1----:R-:W-:Y:S01]  /*1ad90*/  FMUL.FTZ R184, R186, UR4 ;  /* 0x00000004bab87c20 */ /* 0x002fe20008410000 */
[CC--:B------:R-:W-:Y:S01]  /*1ada0*/  ISETP.GE.AND P5, PT, R12.reuse, R135.reuse, PT ;  /* 0x000000870c00720c */ /* 0x0c0fe20003fa6270 */
        /* <DEDUP_REMOVED lines=8> */
[----:B------:R-:W1:Y:S01]  /*1ae30*/  MUFU.TANH R184, R184 ;  /* 0x000000b800b87308 */ /* 0x000e620000002400 */
[----:B------:R-:W-:Y:S01]  /*1ae40*/  ISETP.GE.AND P5, PT, R7, R134, PT ;  /* 0x000000860700720c */ /* 0x000fe20003fa6270 */
[----:B--2---:R-:W-:Y:S01]  /*1ae50*/  FMUL.FTZ R180, R182, UR4 ;  /* 0x00000004b6b47c20 */ /* 0x004fe20008410000 */
[-C--:B------:R-:W-:Y:S01]  /*1ae60*/  ISETP.GE.AND P4, PT, R9, R135.reuse, PT ;  /* 0x000000870900720c */ /* 0x080fe20003f86270 */
[----:B------:R-:W-:Y:S01]  /*1ae70*/  FMUL.FTZ R136, R171, UR4 ;  /* 0x00000004ab887c20 */ /* 0x000fe20008410000 */
[----:B------:R-:W-:Y:S01]  /*1ae80*/  ISETP.GE.AND P1, PT, R7, R135, PT ;  /* 0x000000870700720c */ /* 0x000fe20003f26270 */
[----:B------:R-:W-:-:S04]  /*1ae90*/  DEPBAR.LE SB0, 0x0 ;  /* 0x000080000000791a */ /* 0x000fc80000000000 */
[----:B------:R-:W-:Y:S01]  /*1aea0*/  FSEL R206, R206, -INF , !P5 ;  /* 0xff800000cece7808 */ /* 0x000fe20006800000 */
[----:B------:R-:W-:Y:S01]  /*1aeb0*/  MUFU.TANH R186, R181 ;  /* 0x000000b500ba7308 */ /* 0x000fe20000002400 */
[----:B------:R-:W-:Y:S02]  /*1aec0*/  FSEL R224, R224, -INF , !P4 ;  /* 0xff800000e0e07808 */ /* 0x000fe40006000000 */
[----:B------:R-:W-:Y:S02]  /*1aed0*/  FSEL R226, R226, -INF , !P1 ;  /* 0xff800000e2e27808 */ /* 0x000fe40004800000 */
[C---:B------:R-:W-:Y:S02]  /*1aee0*/  ISETP.GE.AND P5, PT, R8.reuse, R135, PT ;  /* 0x000000870800720c */ /* 0x040fe40003fa6270 */
[-C--:B------:R-:W-:Y:S01]  /*1aef0*/  ISETP.GE.AND P4, PT, R8, R134.reuse, PT ;  /* 0x000000860800720c */ /* 0x080fe20003f86270 */
[C---:B------:R-:W-:Y:S01]  /*1af00*/  VIADD R8, R24.reuse, 0xffffff50 ;  /* 0xffffff5018087836 */ /* 0x040fe20000000000 */
[----:B------:R-:W-:Y:S01]  /*1af10*/  ISETP.GE.AND P1, PT, R9, R134, PT ;  /* 0x000000860900720c */ /* 0x000fe20003f26270 */
[----:B------:R-:W-:Y:S01]  /*1af20*/  VIADD R9, R24, 0xffffff51 ;  /* 0xffffff5118097836 */ /* 0x000fe20000000000 */
[----:B------:R-:W2:Y:S01]  /*1af30*/  MUFU.TANH R180, R180 ;  /* 0x000000b400b47308 */ /* 0x000ea20000002400 */
[----:B------:R-:W-:-:S02]  /*1af40*/  FSEL R222, R222, -INF , !P5 ;  /* 0xff800000dede7808 */ /* 0x000fc40006800000 */
[----:B------:R-:W-:Y:S02]  /*1af50*/  FSEL R204, R21, -INF , !P1 ;  /* 0xff80000015cc7808 */ /* 0x000fe40004800000 */
[CC--:B------:R-:W-:Y:S02]  /*1af60*/  ISETP.GE.AND P1, PT, R8.reuse, R135.reuse, PT ;  /* 0x000000870800720c */ /* 0x0c0fe40003f26270 */
[----:B------:R-:W-:Y:S01]  /*1af70*/  ISETP.GE.AND P5, PT, R8, R134, PT ;  /* 0x000000860800720c */ /* 0x000fe20003fa6270 */
[----:B------:R-:W-:Y:S01]  /*1af80*/  VIADD R8, R24, 0xffffff58 ;  /* 0xffffff5818087836 */ /* 0x000fe20000000000 */
[----:B------:R-:W-:Y:S01]  /*1af90*/  FSEL R202, R202, -INF , !P4 ;  /* 0xff800000caca7808 */ /* 0x000fe20006000000 */
[----:B------:R-:W3:Y:S01]  /*1afa0*/  MUFU.TANH R4, R4 ;  /* 0x0000000400047308 */ /* 0x000ee20000002400 */
[----:B------:R-:W-:Y:S02]  /*1afb0*/  ISETP.GE.AND P4, PT, R9, R135, PT ;  /* 0x000000870900720c */ /* 0x000fe40003f86270 */
[----:B------:R-:W-:-:S02]  /*1afc0*/  FSEL R196, R196, -INF , !P1 ;  /* 0xff800000c4c47808 */ /* 0x000fc40004800000 */
[----:B-1----:R-:W-:Y:S02]  /*1afd0*/  FSEL R184, R184, -INF , !P5 ;  /* 0xff800000b8b87808 */ /* 0x002fe40006800000 */
[----:B------:R-:W-:Y:S01]  /*1afe0*/  FSEL R194, R194, -INF , !P4 ;  /* 0xff800000c2c27808 */ /* 0x000fe20006000000 */
[----:B------:R1:W4:Y:S01]  /*1aff0*/  MUFU.TANH R5, R13 ;  /* 0x0000000d00057308 */ /* 0x0003220000002400 */
[-C--:B------:R-:W-:Y:S02]  /*1b000*/  ISETP.GE.AND P1, PT, R9, R134.reuse, PT ;  /* 0x000000860900720c */ /* 0x080fe40003f26270 */
[CC--:B------:R-:W-:Y:S02]  /*1b010*/  ISETP.GE.AND P5, PT, R8.reuse, R135.reuse, PT ;  /* 0x000000870800720c */ /* 0x0c0fe40003fa6270 */
[----:B------:R-:W-:Y:S02]  /*1b020*/  ISETP.GE.AND P4, PT, R8, R134, PT ;  /* 0x000000860800720c */ /* 0x000fe40003f86270 */
[----:B------:R-:W-:Y:S01]  /*1b030*/  HMMA.16816.F32.BF16 R8, R140, R10, R164 ;  /* 0x0000000a8c08723c */ /* 0x000fe200000418a4 */
[----:B------:R-:W5:Y:S01]  /*1b040*/  MUFU.TANH R162, R162 ;  /* 0x000000a200a27308 */ /* 0x000f620000002400 */
[----:B------:R-:W-:Y:S01]  /*1b050*/  FSEL R182, R16, -INF , !P1 ;  /* 0xff80000010b67808 */ /* 0x000fe20004800000 */
[----:B------:R-:W-:Y:S01]  /*1b060*/  FMUL.FTZ R142, R169, UR4 ;  /* 0x00000004a98e7c20 */ /* 0x000fe20008410000 */
[----:B------:R-:W-:-:S02]  /*1b070*/  ISETP.GE.AND P1, PT, R15, R135, PT ;  /* 0x000000870f00720c */ /* 0x000fc40003f26270 */
[----:B------:R-:W-:Y:S02]  /*1b080*/  FSEL R192, R192, -INF , !P5 ;  /* 0xff800000c0c07808 */ /* 0x000fe40006800000 */
[----:B--2---:R-:W-:Y:S01]  /*1b090*/  FSEL R180, R180, -INF , !P4 ;  /* 0xff800000b4b47808 */ /* 0x004fe20006000000 */
[----:B------:R-:W2:Y:S01]  /*1b0a0*/  MUFU.TANH R160, R160 ;  /* 0x000000a000a07308 */ /* 0x000ea20000002400 */
[----:B------:R-:W-:Y:S01]  /*1b0b0*/  FSEL R186, R186, -INF , !P1 ;  /* 0xff800000baba7808 */ /* 0x000fe20004800000 */
[----:B-1----:R-:W-:Y:S01]  /*1b0c0*/  FMUL.FTZ R13, R168, UR4 ;  /* 0x00000004a80d7c20 */ /* 0x002fe20008410000 */
[-C--:B------:R-:W-:Y:S01]  /*1b0d0*/  ISETP.GE.AND P5, PT, R15, R134.reuse, PT ;  /* 0x000000860f00720c */ /* 0x080fe20003fa6270 */
[----:B------:R-:W-:Y:S01]  /*1b0e0*/  VIADD R15, R24, 0xffffff61 ;  /* 0xffffff61180f7836 */ /* 0x000fe20000000000 */
[CC--:B------:R-:W-:Y:S02]  /*1b0f0*/  ISETP.GE.AND P4, PT, R14.reuse, R135.reuse, PT ;  /* 0x000000870e00720c */ /* 0x0c0fe40003f86270 */
[-C--:B------:R-:W-:Y:S01]  /*1b100*/  ISETP.GE.AND P1, PT, R14, R134.reuse, PT ;  /* 0x000000860e00720c */ /* 0x080fe20003f26270 */
[----:B------:R-:W1:Y:S01]  /*1b110*/  MUFU.TANH R7, R172 ;  /* 0x000000ac00077308 */ /* 0x000e620000002400 */
[----:B------:R-:W-:Y:S01]  /*1b120*/  VIADD R14, R24, 0xffffff68 ;  /* 0xffffff68180e7836 */ /* 0x000fe20000000000 */
[----:B---3--:R-:W-:Y:S01]  /*1b130*/  FSEL R178, R4, -INF , !P5 ;  /* 0xff80000004b27808 */ /* 0x008fe20006800000 */
[----:B------:R-:W-:Y:S01]  /*1b140*/  VIADD R4, R24, 0xffffff69 ;  /* 0xffffff6918047836 */ /* 0x000fe20000000000 */
[----:B----4-:R-:W-:Y:S01]  /*1b150*/  FSEL R170, R5, -INF , !P4 ;  /* 0xff80000005aa7808 */ /* 0x010fe20006000000 */
[----:B------:R-:W-:Y:S01]  /*1b160*/  FMUL.FTZ R9, R9, UR4 ;  /* 0x0000000409097c20 */ /* 0x000fe20008410000 */
[----:B-----5:R-:W-:Y:S01]  /*1b170*/  FSEL R162, R162, -INF , !P1 ;  /* 0xff800000a2a27808 */ /* 0x020fe20004800000 */
[----:B------:R-:W-:Y:S01]  /*1b180*/  VIADD R5, R24, 0xffffff71 ;  /* 0xffffff7118057836 */ /* 0x000fe20000000000 */
[----:B------:R-:W3:Y:S01]  /*1b190*/  MUFU.TANH R6, R177 ;  /* 0x000000b100067308 */ /* 0x000ee20000002400 */
[C---:B------:R-:W-:Y:S01]  /*1b1a0*/  ISETP.GE.AND P4, PT, R15.reuse, R134, PT ;  /* 0x000000860f00720c */ /* 0x040fe20003f86270 */
[----:B------:R-:W-:Y:S01]  /*1b1b0*/  FMUL.FTZ R8, R8, UR4 ;  /* 0x0000000408087c20 */ /* 0x000fe20008410000 */
[-C--:B------:R-:W-:Y:S01]  /*1b1c0*/  ISETP.GE.AND P1, PT, R14, R135.reuse, PT ;  /* 0x000000870e00720c */ /* 0x080fe20003f26270 */
[----:B------:R-:W-:Y:S01]  /*1b1d0*/  FMUL.FTZ R10, R10, UR4 ;  /* 0x000000040a0a7c20 */ /* 0x000fe20008410000 */
[----:B------:R-:W-:-:S02]  /*1b1e0*/  ISETP.GE.AND P5, PT, R15, R135, PT ;  /* 0x000000870f00720c */ /* 0x000fc40003fa6270 */
[----:B--2---:R-:W-:Y:S01]  /*1b1f0*/  FSEL R160, R160, -INF , !P4 ;  /* 0xff800000a0a07808 */ /* 0x004fe20006000000 */
[----:B------:R-:W2:Y:S01]  /*1b200*/  MUFU.TANH R158, R158 ;  /* 0x0000009e009e7308 */ /* 0x000ea20000002400 */
[C---:B------:R-:W-:Y:S02]  /*1b210*/  ISETP.GE.AND P4, PT, R4.reuse, R135, PT ;  /* 0x000000870400720c */ /* 0x040fe40003f86270 */
[----:B-1----:R-:W-:Y:S02]  /*1b220*/  FSEL R166, R7, -INF , !P1 ;  /* 0xff80000007a67808 */ /* 0x002fe40004800000 */
[-C--:B------:R-:W-:Y:S01]  /*1b230*/  ISETP.GE.AND P1, PT, R4, R134.reuse, PT ;  /* 0x000000860400720c */ /* 0x080fe20003f26270 */
[----:B------:R-:W-:Y:S02]  /*1b240*/  VIADD R4, R24, 0xffffff70 ;  /* 0xffffff7018047836 */ /* 0x000fe40000000000 */
[----:B------:R-:W1:Y:S01]  /*1b250*/  MUFU.TANH R156, R156 ;  /* 0x0000009c009c7308 */ /* 0x000e620000002400 */
[----:B---3--:R-:W-:Y:S01]  /*1b260*/  FSEL R168, R6, -INF , !P5 ;  /* 0xff80000006a87808 */ /* 0x008fe20006800000 */
[----:B------:R-:W-:Y:S01]  /*1b270*/  VIADD R6, R24, 0xffffff78 ;  /* 0xffffff7818067836 */ /* 0x000fe20000000000 */
[----:B------:R-:W-:Y:S01]  /*1b280*/  ISETP.GE.AND P5, PT, R14, R134, PT ;  /* 0x000000860e00720c */ /* 0x000fe20003fa6270 */
[----:B------:R-:W-:-:S04]  /*1b290*/  VIADD R24, R24, 0xffffff79 ;  /* 0xffffff7918187836 */ /* 0x000fc80000000000 */
[----:B------:R-:W3:Y:S01]  /*1b2a0*/  MUFU.TANH R13, R13 ;  /* 0x0000000d000d7308 */ /* 0x000ee20000002400 */
[----:B--2---:R-:W-:Y:S02]  /*1b2b0*/  FSEL R158, R158, -INF , !P5 ;  /* 0xff8000009e9e7808 */ /* 0x004fe40006800000 */
[----:B------:R-:W-:-:S05]  /*1b2c0*/  ISETP.GE.AND P5, PT, R4, R135, PT ;  /* 0x000000870400720c */ /* 0x000fca0003fa6270 */
[----:B------:R-:W2:Y:S01]  /*1b2d0*/  MUFU.TANH R142, R142 ;  /* 0x0000008e008e7308 */ /* 0x000ea20000002400 */
[----:B-1----:R-:W-:Y:S01]  /*1b2e0*/  FSEL R156, R156, -INF , !P1 ;  /* 0xff8000009c9c7808 */ /* 0x002fe20004800000 */
[----:B------:R-:W-:Y:S01]  /*1b2f0*/  BAR.SYNC.DEFER_BLOCKING 0x0 ;  /* 0x0000000000007b1d */ /* 0x000fe20000010000 */
[----:B------:R-:W-:-:S05]  /*1b300*/  ISETP.GE.AND P1, PT, R5, R135, PT ;  /* 0x000000870500720c */ /* 0x000fca0003f26270 */
[----:B------:R-:W1:Y:S01]  /*1b310*/  MUFU.TANH R12, R12 ;  /* 0x0000000c000c7308 */ /* 0x000e620000002400 */
[----:B---3--:R-:W-:Y:S02]  /*1b320*/  FSEL R143, R13, -INF , !P5 ;  /* 0xff8000000d8f7808 */ /* 0x008fe40006800000 */
[----:B------:R-:W-:Y:S01]  /*1b330*/  ISETP.GE.AND P5, PT, R5, R134, PT ;  /* 0x000000860500720c */ /* 0x000fe20003fa6270 */
[----:B------:R-:W-:-:S04]  /*1b340*/  FMUL.FTZ R5, R11, UR4 ;  /* 0x000000040b057c20 */ /* 0x000fc80008410000 */
[----:B------:R-:W3:Y:S01]  /*1b350*/  MUFU.TANH R140, R9 ;  /* 0x00000009008c7308 */ /* 0x000ee20000002400 */
[----:B--2---:R-:W-:Y:S02]  /*1b360*/  FSEL R142, R142, -INF , !P1 ;  /* 0xff8000008e8e7808 */ /* 0x004fe40004800000 */
[----:B------:R-:W-:-:S05]  /*1b370*/  ISETP.GE.AND P1, PT, R24, R135, PT ;  /* 0x000000871800720c */ /* 0x000fca0003f26270 */
[----:B------:R-:W2:Y:S01]  /*1b380*/  MUFU.TANH R137, R137 ;  /* 0x0000008900897308 */ /* 0x000ea20000002400 */
[----:B-1----:R-:W-:Y:S02]  /*1b390*/  FSEL R164, R12, -INF , !P4 ;  /* 0xff8000000ca47808 */ /* 0x002fe40006000000 */
[----:B------:R-:W-:-:S05]  /*1b3a0*/  ISETP.GE.AND P4, PT, R4, R134, PT ;  /* 0x000000860400720c */ /* 0x000fca0003f86270 */
[----:B------:R-:W1:Y:S01]  /*1b3b0*/  MUFU.TANH R136, R136 ;  /* 0x0000008800887308 */ /* 0x000e620000002400 */
[----:B---3--:R-:W-:Y:S02]  /*1b3c0*/  FSEL R140, R140, -INF , !P1 ;  /* 0xff8000008c8c7808 */ /* 0x008fe40004800000 */
[----:B------:R-:W-:-:S05]  /*1b3d0*/  ISETP.GE.AND P1, PT, R54, 0x3, PT ;  /* 0x000000033600780c */ /* 0x000fca0003f26270 */
        /* <DEDUP_REMOVED lines=8> */
[----:B------:R-:W-:Y:S02]  /*1b460*/  ISETP.GE.AND P4, PT, R24, R134, PT ;  /* 0x000000861800720c */ /* 0x000fe40003f86270 */
[----:B--2---:R-:W-:Y:S02]  /*1b470*/  FSEL R135, R4, -INF , !P5 ;  /* 0xff80000004877808 */ /* 0x004fe40006800000 */
[----:B-1----:R-:W-:Y:S01]  /*1b480*/  FSEL R134, R5, -INF , !P4 ;  /* 0xff80000005867808 */ /* 0x002fe20006000000 */
        /* <DEDUP_REMOVED lines=64> */
.L_x_1148:
[----:B------:R-:W-:Y:S01]  /*1b890*/  UMOV UR4, URZ ;  /* 0x000000ff00047c82 */ /* 0x000fe20008000000 */
[----:B------:R-:W-:Y:S01]  /*1b8a0*/  IMAD.SHL.U32 R4, R52, 0x80, RZ ;  /* 0x0000008034047824 */ /* 0x000fe200078e00ff */
[----:B------:R-:W-:-:S05]  /*1b8b0*/  IADD3 R5, P1, PT, RZ, -UR4, RZ ;  /* 0x80000004ff057c10 */ /* 0x000fca000ff3e0ff */
[----:B------:R-:W-:-:S05]  /*1b8c0*/  IMAD.X R4, RZ, RZ, ~R4, P1 ;  /* 0x000000ffff047224 */ /* 0x000fca00008e0e04 */
[----:B------:R-:W-:-:S04]  /*1b8d0*/  SHF.R.S64 R5, R5, 0x1f, R4 ;  /* 0x0000001f05057819 */ /* 0x000fc80000001004 */
[----:B------:R-:W-:-:S04]  /*1b8e0*/  IADD3 R216, P1, PT, R5, R216, RZ ;  /* 0x000000d805d87210 */ /* 0x000fc80007f3e0ff */
[----:B------:R-:W-:-:S09]  /*1b8f0*/  LEA.HI.X.SX32 R217, R4, R217, 0x1, P1 ;  /* 0x000000d904d97211 */ /* 0x000fd200008f0eff */
.L_x_1149:
        /* <DEDUP_REMOVED lines=105> */
.L_x_1147:
[----:B-1----:R-:W-:Y:S01]  /*1bf90*/  FMNMX3.FTZ R5, R132, R148, R144, !PT ;  /* 0x0000009484057276 */ /* 0x002fe20007810090 */
[----:B------:R-:W1:Y:S01]  /*1bfa0*/  LDCU UR4, c[0x0][0x45c] ;  /* 0x00008b80ff0477ac */ /* 0x000e620008000800 */
[----:B------:R-:W-:Y:S02]  /*1bfb0*/  FMNMX3.FTZ R7, R3, R20, R26, !PT ;  /* 0x0000001403077276 */ /* 0x000fe4000781001a */
[----:B------:R-:W-:Y:S02]  /*1bfc0*/  FMNMX3.FTZ R4, R5, R30, R36, !PT ;  /* 0x0000001e05047276 */ /* 0x000fe40007810024 */
[----:B------:R-:W-:Y:S02]  /*1bfd0*/  LOP3.LUT R151, R0, R133, RZ, 0xfc, !PT ;  /* 0x0000008500977212 */ /* 0x000fe400078efcff */
[----:B------:R-:W-:Y:S02]  /*1bfe0*/  FMNMX3.FTZ R4, R4, R163, R189, !PT ;  /* 0x000000a304047276 */ /* 0x000fe400078100bd */
[----:B------:R-:W-:-:S02]  /*1bff0*/  LEA R151, R151, UR5, 0x1 ;  /* 0x0000000597977c11 */ /* 0x000fc4000f8e08ff */
[----:B------:R-:W-:Y:S02]  /*1c000*/  FMNMX3.FTZ R5, R4, R187, R185, !PT ;  /* 0x000000bb04057276 */ /* 0x000fe400078100b9 */
[----:B------:R-:W-:Y:S01]  /*1c010*/  FMNMX3.FTZ R4, R7, R28, R34, !PT ;  /* 0x0000001c07047276 */ /* 0x000fe20007810022 */
[----:B------:R-:W-:Y:S01]  /*1c020*/  LDSM.16.MT88.4 R12, [R151+0xc000] ;  /* 0x00c00000970c783b */ /* 0x000fe20000004200 */
[----:B------:R-:W-:Y:S02]  /*1c030*/  FMNMX3.FTZ R5, R5, R244, R246, !PT ;  /* 0x000000f405057276 */ /* 0x000fe400078100f6 */
[----:B------:R-:W-:Y:S01]  /*1c040*/  FMNMX3.FTZ R7, R4, R159, R157, !PT ;  /* 0x0000009f04077276 */ /* 0x000fe2000781009d */
[----:B------:R-:W-:Y:S01]  /*1c050*/  LDSM.16.MT88.4 R44, [R151+0x10000] ;  /* 0x01000000972c783b */ /* 0x000fe20000004200 */
        /* <DEDUP_REMOVED lines=22> */
[----:B------:R-:W-:Y:S01]  /*1c1c0*/  IADD3 R16, PT, PT, R151, 0xc000, RZ ;  /* 0x0000c00097107810 */ /* 0x000fe20007ffe0ff */
[----:B------:R-:W2:Y:S01]  /*1c1d0*/  SHFL.BFLY PT, R5, R6, 0x2, 0x1f ;  /* 0x0c401f0006057f89 */ /* 0x000ea200000e0000 */
[----:B------:R-:W-:Y:S02]  /*1c1e0*/  FMNMX3.FTZ R7, R7, R137, R136, !PT ;  /* 0x0000008907077276 */ /* 0x000fe40007810088 */
[----:B------:R-:W-:Y:S02]  /*1c1f0*/  IADD3 R155, PT, PT, R151, 0xc040, RZ ;  /* 0x0000c040979b7810 */ /* 0x000fe40007ffe0ff */
[----:B------:R-:W-:-:S02]  /*1c200*/  FMNMX3.FTZ R7, R7, R135, R134, !PT ;  /* 0x0000008707077276 */ /* 0x000fc40007810086 */
[----:B------:R-:W-:Y:S02]  /*1c210*/  @P0 IADD3 R155, PT, PT, R16, -0x40, RZ ;  /* 0xffffffc0109b0810 */ /* 0x000fe40007ffe0ff */
[----:B------:R-:W-:Y:S01]  /*1c220*/  VIMNMX R54, PT, PT, R54, 0x2, !PT ;  /* 0x0000000236367848 */ /* 0x000fe20007fe0100 */
[----:B------:R-:W3:Y:S04]  /*1c230*/  SHFL.BFLY PT, R4, R7, 0x2, 0x1f ;  /* 0x0c401f0007047f89 */ /* 0x000ee800000e0000 */
[----:B------:R-:W-:Y:S01]  /*1c240*/  LDSM.16.MT88.4 R64, [R155+0x4000] ;  /* 0x004000009b40783b */ /* 0x000fe20000004200 */
[----:B--2---:R-:W-:-:S05]  /*1c250*/  FMNMX.FTZ R5, R6, R5, !PT ;  /* 0x0000000506057209 */ /* 0x004fca0007810000 */
[----:B------:R-:W2:Y:S01]  /*1c260*/  SHFL.BFLY PT, R150, R5, 0x1, 0x1f ;  /* 0x0c201f0005967f89 */ /* 0x000ea200000e0000 */
[----:B---3--:R-:W-:-:S05]  /*1c270*/  FMNMX.FTZ R4, R7, R4, !PT ;  /* 0x0000000407047209 */ /* 0x008fca0007810000 */
[----:B------:R-:W3:Y:S01]  /*1c280*/  SHFL.BFLY PT, R149, R4, 0x1, 0x1f ;  /* 0x0c201f0004957f89 */ /* 0x000ee200000e0000 */
[----:B--2---:R-:W-:-:S04]  /*1c290*/  FMNMX.FTZ R150, R5, R150, !PT ;  /* 0x0000009605967209 */ /* 0x004fc80007810000 */
[C---:B------:R-:W-:Y:S01]  /*1c2a0*/  FSETP.NEU.FTZ.AND P2, PT, R150.reuse, -INF , PT ;  /* 0xff8000009600780b */ /* 0x040fe20003f5d000 */
[----:B-1----:R-:W-:-:S03]  /*1c2b0*/  FMUL.FTZ R147, R150, UR4 ;  /* 0x0000000496937c20 */ /* 0x002fc60008410000 */
[----:B------:R-:W-:Y:S02]  /*1c2c0*/  FSEL R5, R150, RZ, P2 ;  /* 0x000000ff96057208 */ /* 0x000fe40001000000 */
[----:B---3--:R-:W-:Y:S02]  /*1c2d0*/  FMNMX.FTZ R149, R4, R149, !PT ;  /* 0x0000009504957209 */ /* 0x008fe40007810000 */
[----:B------:R-:W-:Y:S01]  /*1c2e0*/  FSEL R147, R147, RZ, P2 ;  /* 0x000000ff93937208 */ /* 0x000fe20001000000 */
[----:B------:R-:W-:Y:S01]  /*1c2f0*/  FADD.FTZ R5, R132, -R5 ;  /* 0x8000000584057221 */ /* 0x000fe20000010000 */
[C---:B------:R-:W-:Y:S01]  /*1c300*/  FSETP.NEU.FTZ.AND P1, PT, R149.reuse, -INF , PT ;  /* 0xff8000009500780b */ /* 0x040fe20003f3d000 */
[C---:B------:R-:W-:Y:S02]  /*1c310*/  FMUL.FTZ R53, R149.reuse, UR4 ;  /* 0x0000000495357c20 */ /* 0x040fe40008410000 */
[--C-:B------:R-:W-:Y:S01]  /*1c320*/  FFMA.FTZ R55, R36, UR4, -R147.reuse ;  /* 0x0000000424377c23 */ /* 0x100fe20008010893 */
[----:B------:R-:W-:Y:S01]  /*1c330*/  FSEL R4, R149, RZ, P1 ;  /* 0x000000ff95047208 */ /* 0x000fe20000800000 */
[--C-:B------:R-:W-:Y:S01]  /*1c340*/  FFMA.FTZ R145, R144, UR4, -R147.reuse ;  /* 0x0000000490917c23 */ /* 0x100fe20008010893 */
[----:B------:R-:W-:Y:S01]  /*1c350*/  FSEL R53, R53, RZ, P1 ;  /* 0x000000ff35357208 */ /* 0x000fe20000800000 */
[----:B------:R-:W-:Y:S01]  /*1c360*/  FFMA.FTZ R146, R30, UR4, -R147 ;  /* 0x000000041e927c23 */ /* 0x000fe20008010893 */
[----:B------:R-:W-:Y:S01]  /*1c370*/  FMUL.FTZ R154, R5, UR4 ;  /* 0x00000004059a7c20 */ /* 0x000fe20008410000 */
[----:B------:R-:W-:Y:S01]  /*1c380*/  FADD.FTZ R4, R3, -R4 ;  /* 0x8000000403047221 */ /* 0x000fe20000010000 */
[----:B------:R-:W-:Y:S01]  /*1c390*/  IADD3 R3, PT, PT, R2, R151, RZ ;  /* 0x0000009702037210 */ /* 0x000fe20007ffe0ff */
[----:B------:R-:W-:Y:S01]  /*1c3a0*/  FFMA.FTZ R28, R28, UR4, -R53 ;  /* 0x000000041c1c7c23 */ /* 0x000fe20008010835 */
[----:B------:R-:W-:Y:S01]  /*1c3b0*/  IADD3 R2, PT, PT, R2, R155, RZ ;  /* 0x0000009b02027210 */ /* 0x000fe20007ffe0ff */
[----:B------:R-:W-:Y:S01]  /*1c3c0*/  FMUL.FTZ R152, R4, UR4 ;  /* 0x0000000404987c20 */ /* 0x000fe20008410000 */
[----:B------:R-:W-:Y:S01]  /*1c3d0*/  FFMA.FTZ R148, R148, UR4, -R147 ;  /* 0x0000000494947c23 */ /* 0x000fe20008010893 */
[----:B------:R1:W-:Y:S01]  /*1c3e0*/  MUFU.EX2 R132, R28 ;  /* 0x0000001c00847308 */ /* 0x0003e20000000800 */
[--C-:B------:R-:W-:Y:S01]  /*1c3f0*/  FFMA.FTZ R144, R20, UR4, -R53.reuse ;  /* 0x0000000414907c23 */ /* 0x100fe20008010835 */
[----:B------:R-:W2:Y:S01]  /*1c400*/  LDSM.16.MT88.4 R36, [R2] ;  /* 0x000000000224783b */ /* 0x000ea20000004200 */
[--C-:B------:R-:W-:Y:S01]  /*1c410*/  FFMA.FTZ R52, R26, UR4, -R53.reuse ;  /* 0x000000041a347c23 */ /* 0x100fe20008010835 */
[----:B------:R-:W-:Y:S01]  /*1c420*/  FFMA.FTZ R153, R34, UR4, -R53 ;  /* 0x0000000422997c23 */ /* 0x000fe20008010835 */
[----:B------:R-:W3:Y:S01]  /*1c430*/  MUFU.EX2 R154, R154 ;  /* 0x0000009a009a7308 */ /* 0x000ee20000000800 */
[----:B------:R-:W-:Y:S01]  /*1c440*/  LDSM.16.MT88.4 R20, [R3+0xc000] ;  /* 0x00c000000314783b */ /* 0x000fe20000004200 */
[----:B------:R-:W-:Y:S01]  /*1c450*/  FFMA.FTZ R172, R250, UR4, -R147 ;  /* 0x00000004faac7c23 */ /* 0x000fe20008010893 */
[--C-:B------:R-:W-:Y:S01]  /*1c460*/  FFMA.FTZ R174, R176, UR4, -R53.reuse ;  /* 0x00000004b0ae7c23 */ /* 0x100fe20008010835 */
[----:B------:R-:W4:Y:S01]  /*1c470*/  MUFU.EX2 R152, R152 ;  /* 0x0000009800987308 */ /* 0x000f220000000800 */
[----:B------:R-:W-:Y:S01]  /*1c480*/  LDSM.16.MT88.4 R56, [R3+0x10000] ;  /* 0x010000000338783b */ /* 0x000fe20000004200 */
[----:B------:R-:W-:Y:S01]  /*1c490*/  FFMA.FTZ R242, R242, UR4, -R53 ;  /* 0x00000004f2f27c23 */ /* 0x000fe20008010835 */
[----:B------:R-:W-:Y:S01]  /*1c4a0*/  FFMA.FTZ R165, R188, UR4, -R147 ;  /* 0x00000004bca57c23 */ /* 0x000fe20008010893 */
[----:B------:R-:W-:Y:S01]  /*1c4b0*/  MUFU.EX2 R148, R148 ;  /* 0x0000009400947308 */ /* 0x000fe20000000800 */
[----:B-1----:R-:W1:Y:S01]  /*1c4c0*/  LDSM.16.MT88.4 R28, [R155] ;  /* 0x000000009b1c783b */ /* 0x002e620000004200 */
[----:B------:R-:W-:Y:S01]  /*1c4d0*/  FFMA.FTZ R169, R198, UR4, -R53 ;  /* 0x00000004c6a97c23 */ /* 0x000fe20008010835 */
[----:B------:R-:W-:Y:S01]  /*1c4e0*/  FFMA.FTZ R188, R190, UR4, -R147 ;  /* 0x00000004bebc7c23 */ /* 0x000fe20008010893 */
[----:B------:R-:W5:Y:S01]  /*1c4f0*/  MUFU.EX2 R145, R145 ;  /* 0x0000009100917308 */ /* 0x000f620000000800 */
[----:B------:R-:W-:Y:S01]  /*1c500*/  FFMA.FTZ R200, R200, UR4, -R53 ;  /* 0x00000004c8c87c23 */ /* 0x000fe20008010835 */
[-C--:B---3--:R-:W-:Y:S01]  /*1c510*/  FMUL.FTZ R48, R88, R154.reuse ;  /* 0x0000009a58307220 */ /* 0x088fe20000410000 */
[-C--:B------:R-:W-:Y:S01]  /*1c520*/  FMUL.FTZ R49, R89, R154.reuse ;  /* 0x0000009a59317220 */ /* 0x080fe20000410000 */
[----:B------:R-:W-:Y:S01]  /*1c530*/  MUFU.EX2 R146, R146 ;  /* 0x0000009200927308 */ /* 0x000fe20000000800 */
[----:B------:R-:W-:Y:S01]  /*1c540*/  FMUL.FTZ R32, R104, R154 ;  /* 0x0000009a68207220 */ /* 0x000fe20000410000 */
[-C--:B----4-:R-:W-:Y:S01]  /*1c550*/  FMUL.FTZ R50, R90, R152.reuse ;  /* 0x000000985a327220 */ /* 0x090fe20000410000 */
[----:B------:R-:W-:Y:S01]  /*1c560*/  FMUL.FTZ R51, R91, R152 ;  /* 0x000000985b337220 */ /* 0x000fe20000410000 */
[----:B------:R-:W3:Y:S01]  /*1c570*/  MUFU.EX2 R55, R55 ;  /* 0x0000003700377308 */ /* 0x000ee20000000800 */
[----:B------:R-:W-:Y:S01]  /*1c580*/  FMUL.FTZ R33, R105, R154 ;  /* 0x0000009a69217220 */ /* 0x000fe20000410000 */
[-C--:B------:R-:W-:Y:S01]  /*1c590*/  FMUL.FTZ R34, R106, R152.reuse ;  /* 0x000000986a227220 */ /* 0x080fe20000410000 */
[----:B------:R-:W-:Y:S01]  /*1c5a0*/  FMUL.FTZ R35, R107, R152 ;  /* 0x000000986b237220 */ /* 0x000fe20000410000 */
[----:B------:R-:W-:Y:S01]  /*1c5b0*/  MUFU.EX2 R144, R144 ;  /* 0x0000009000907308 */ /* 0x000fe20000000800 */
[----:B------:R-:W4:Y:S01]  /*1c5c0*/  LDSM.16.MT88.4 R88, [R2+0x4000] ;  /* 0x004000000258783b */ /* 0x000f220000004200 */
[----:B-----5:R-:W-:Y:S01]  /*1c5d0*/  F2FP.BF16.F32.PACK_AB R4, R145, R148 ;  /* 0x000000949104723e */ /* 0x020fe200000010ff */
[-C--:B------:R-:W-:Y:S01]  /*1c5e0*/  FMUL.FTZ R100, R100, R154.reuse ;  /* 0x0000009a64647220 */ /* 0x080fe20000410000 */
[----:B------:R-:W5:Y:S01]  /*1c5f0*/  MUFU.EX2 R52, R52 ;  /* 0x0000003400347308 */ /* 0x000f620000000800 */
[----:B------:R-:W-:Y:S01]  /*1c600*/  FMUL.FTZ R101, R101, R154 ;  /* 0x0000009a65657220 */ /* 0x000fe20000410000 */
[-C--:B------:R-:W-:Y:S01]  /*1c610*/  FMUL.FTZ R102, R102, R152.reuse ;  /* 0x0000009866667220 */ /* 0x080fe20000410000 */
[----:B------:R-:W-:Y:S01]  /*1c620*/  FMUL.FTZ R103, R103, R152 ;  /* 0x0000009867677220 */ /* 0x000fe20000410000 */
[----:B------:R-:W2:Y:S01]  /*1c630*/  MUFU.EX2 R153, R153 ;  /* 0x0000009900997308 */ /* 0x000ea20000000800 */
[----:B------:R-:W-:Y:S01]  /*1c640*/  FMUL.FTZ R24, R112, R154 ;  /* 0x0000009a70187220 */ /* 0x000fe20000410000 */
[----:B---3--:R-:W-:Y:S01]  /*1c650*/  F2FP.BF16.F32.PACK_AB R6, R55, R146 ;  /* 0x000000923706723e */ /* 0x008fe200000010ff */
[----:B------:R-:W-:Y:S01]  /*1c660*/  FMUL.FTZ R25, R113, R154 ;  /* 0x0000009a71197220 */ /* 0x000fe20000410000 */
[-C--:B------:R-:W-:Y:S01]  /*1c670*/  FMUL.FTZ R26, R114, R152.reuse ;  /* 0x00000098721a7220 */ /* 0x080fe20000410000 */
[----:B------:R-:W-:Y:S01]  /*1c680*/  FMUL.FTZ R27, R115, R152 ;  /* 0x00000098731b7220 */ /* 0x000fe20000410000 */
[-C--:B------:R-:W-:Y:S01]  /*1c690*/  FMUL.FTZ R108, R108, R154.reuse ;  /* 0x0000009a6c6c7220 */ /* 0x080fe20000410000 */
[----:B------:R-:W-:Y:S01]  /*1c6a0*/  FMUL.FTZ R109, R109, R154 ;  /* 0x0000009a6d6d7220 */ /* 0x000fe20000410000 */
[-C--:B------:R-:W-:Y:S01]  /*1c6b0*/  FMUL.FTZ R110, R110, R152.reuse ;  /* 0x000000986e6e7220 */ /* 0x080fe20000410000 */
[----:B------:R-:W-:Y:S01]  /*1c6c0*/  FMUL.FTZ R111, R111, R152 ;  /* 0x000000986f6f7220 */ /* 0x000fe20000410000 */
[----:B-----5:R-:W-:Y:S01]  /*1c6d0*/  F2FP.BF16.F32.PACK_AB R5, R52, R144 ;  /* 0x000000903405723e */ /* 0x020fe200000010ff */
[-C--:B------:R-:W-:Y:S01]  /*1c6e0*/  FMUL.FTZ R8, R128, R154.reuse ;  /* 0x0000009a80087220 */ /* 0x080fe20000410000 */
[----:B------:R-:W-:Y:S01]  /*1c6f0*/  FMUL.FTZ R9, R129, R154 ;  /* 0x0000009a81097220 */ /* 0x000fe20000410000 */
[----:B------:R-:W-:Y:S01]  /*1c700*/  FMUL.FTZ R10, R130, R152 ;  /* 0x00000098820a7220 */ /* 0x000fe20000410000 */
[----:B--2---:R-:W-:Y:S01]  /*1c710*/  F2FP.BF16.F32.PACK_AB R7, R153, R132 ;  /* 0x000000849907723e */ /* 0x004fe200000010ff */
[----:B------:R-:W-:Y:S01]  /*1c720*/  FMUL.FTZ R11, R131, R152 ;  /* 0x00000098830b7220 */ /* 0x000fe20000410000 */
[-C--:B------:R-:W-:Y:S01]  /*1c730*/  FMUL.FTZ R124, R124, R154.reuse ;  /* 0x0000009a7c7c7220 */ /* 0x080fe20000410000 */
[----:B------:R-:W-:Y:S01]  /*1c740*/  FMUL.FTZ R125, R125, R154 ;  /* 0x0000009a7d7d7220 */ /* 0x000fe20000410000 */
[-C--:B------:R-:W-:Y:S01]  /*1c750*/  FMUL.FTZ R126, R126, R152.reuse ;  /* 0x000000987e7e7220 */ /* 0x080fe20000410000 */
[----:B------:R-:W-:Y:S01]  /*1c760*/  FMUL.FTZ R127, R127, R152 ;  /* 0x000000987f7f7220 */ /* 0x000fe20000410000 */
[----:B------:R-:W-:Y:S01]  /*1c770*/  FFMA.FTZ R115, R163, UR4, -R147 ;  /* 0x00000004a3737c23 */ /* 0x000fe20008010893 */
[C---:B------:R-:W-:Y:S01]  /*1c780*/  HMMA.16816.F32.BF16 R32, R4.reuse, R36, R32 ;  /* 0x000000240420723c */ /* 0x040fe20000041820 */
[--C-:B------:R-:W-:Y:S01]  /*1c790*/  FFMA.FTZ R114, R159, UR4, -R53.reuse ;  /* 0x000000049f727c23 */ /* 0x100fe20008010835 */
[--C-:B------:R-:W-:Y:S01]  /*1c7a0*/  FFMA.FTZ R113, R157, UR4, -R53.reuse ;  /* 0x000000049d717c23 */ /* 0x100fe20008010835 */
[----:B------:R-:W-:Y:S01]  /*1c7b0*/  FFMA.FTZ R112, R252, UR4, -R53 ;  /* 0x00000004fc707c23 */ /* 0x000fe20008010835 */
[-C--:B------:R-:W-:Y:S01]  /*1c7c0*/  FMUL.FTZ R104, R68, R154.reuse ;  /* 0x0000009a44687220 */ /* 0x080fe20000410000 */
[----:B------:R-:W-:Y:S01]  /*1c7d0*/  FMUL.FTZ R105, R69, R154 ;  /* 0x0000009a45697220 */ /* 0x000fe20000410000 */
[-C--:B------:R-:W-:Y:S01]  /*1c7e0*/  FMUL.FTZ R106, R70, R152.reuse ;  /* 0x00000098466a7220 */ /* 0x080fe20000410000 */
[----:B------:R-:W-:Y:S01]  /*1c7f0*/  FMUL.FTZ R107, R71, R152 ;  /* 0x00000098476b7220 */ /* 0x000fe20000410000 */
[C---:B------:R-:W-:Y:S01]  /*1c800*/  HMMA.16816.F32.BF16 R36, R4.reuse, R38, R100 ;  /* 0x000000260424723c */ /* 0x040fe20000041864 */
[----:B------:R-:W2:Y:S01]  /*1c810*/  LDSM.16.MT88.4 R100, [R151+0xc800] ;  /* 0x00c800009764783b */ /* 0x000ea20000004200 */
[----:B------:R-:W-:Y:S01]  /*1c820*/  MUFU.EX2 R115, R115 ;  /* 0x0000007300737308 */ /* 0x000fe20000000800 */
[-C--:B------:R-:W-:Y:S01]  /*1c830*/  FMUL.FTZ R16, R120, R154.reuse ;  /* 0x0000009a78107220 */ /* 0x080fe20000410000 */
[----:B------:R-:W-:Y:S01]  /*1c840*/  FMUL.FTZ R17, R121, R154 ;  /* 0x0000009a79117220 */ /* 0x000fe20000410000 */
[----:B------:R-:W3:Y:S01]  /*1c850*/  LDSM.16.MT88.4 R68, [R155+0x4800] ;  /* 0x004800009b44783b */ /* 0x000ee20000004200 */
[----:B------:R-:W-:Y:S01]  /*1c860*/  MUFU.EX2 R114, R114 ;  /* 0x0000007200727308 */ /* 0x000fe20000000800 */
[-C--:B------:R-:W-:Y:S01]  /*1c870*/  FMUL.FTZ R18, R122, R152.reuse ;  /* 0x000000987a127220 */ /* 0x080fe20000410000 */
[C---:B-1----:R-:W-:Y:S01]  /*1c880*/  HMMA.16816.F32.BF16 R24, R4.reuse, R28, R24 ;  /* 0x0000001c0418723c */ /* 0x042fe20000041818 */
[----:B------:R-:W-:Y:S01]  /*1c890*/  FMUL.FTZ R19, R123, R152 ;  /* 0x000000987b137220 */ /* 0x000fe20000410000 */
[----:B------:R-:W-:Y:S01]  /*1c8a0*/  MUFU.EX2 R113, R113 ;  /* 0x0000007100717308 */ /* 0x000fe20000000800 */
[-C--:B------:R-:W-:Y:S01]  /*1c8b0*/  FMUL.FTZ R40, R96, R154.reuse ;  /* 0x0000009a60287220 */ /* 0x080fe20000410000 */
[----:B------:R-:W-:Y:S01]  /*1c8c0*/  FMUL.FTZ R41, R97, R154 ;  /* 0x0000009a61297220 */ /* 0x000fe20000410000 */
[-C--:B------:R-:W-:Y:S01]  /*1c8d0*/  FMUL.FTZ R42, R98, R152.reuse ;  /* 0x00000098622a7220 */ /* 0x080fe20000410000 */
[----:B------:R-:W-:Y:S01]  /*1c8e0*/  MUFU.EX2 R112, R112 ;  /* 0x0000007000707308 */ /* 0x000fe20000000800 */
[----:B------:R-:W-:Y:S01]  /*1c8f0*/  FMUL.FTZ R43, R99, R152 ;  /* 0x00000098632b7220 */ /* 0x000fe20000410000 */
[C---:B------:R-:W-:Y:S01]  /*1c900*/  HMMA.16816.F32.BF16 R28, R4.reuse, R30, R108 ;  /* 0x0000001e041c723c */ /* 0x040fe2000004186c */
[--C-:B------:R-:W-:Y:S01]  /*1c910*/  FFMA.FTZ R110, R189, UR4, -R147.reuse ;  /* 0x00000004bd6e7c23 */ /* 0x100fe20008010893 */
[--C-:B------:R-:W-:Y:S01]  /*1c920*/  FFMA.FTZ R111, R187, UR4, -R147.reuse ;  /* 0x00000004bb6f7c23 */ /* 0x100fe20008010893 */
[----:B------:R-:W-:Y:S01]  /*1c930*/  FFMA.FTZ R108, R185, UR4, -R147 ;  /* 0x00000004b96c7c23 */ /* 0x000fe20008010893 */
[----:B------:R-:W-:Y:S01]  /*1c940*/  FFMA.FTZ R109, R161, UR4, -R53 ;  /* 0x00000004a16d7c23 */ /* 0x000fe20008010835 */
[-C--:B------:R-:W-:Y:S01]  /*1c950*/  FMUL.FTZ R60, R80, R154.reuse ;  /* 0x0000009a503c7220 */ /* 0x080fe20000410000 */
[----:B------:R-:W-:Y:S01]  /*1c960*/  FMUL.FTZ R61, R81, R154 ;  /* 0x0000009a513d7220 */ /* 0x000fe20000410000 */
[----:B------:R-:W1:Y:S01]  /*1c970*/  MUFU.EX2 R110, R110 ;  /* 0x0000006e006e7308 */ /* 0x000e620000000800 */
[C---:B------:R-:W-:Y:S01]  /*1c980*/  HMMA.16816.F32.BF16 R8, R4.reuse, R12, R8 ;  /* 0x0000000c0408723c */ /* 0x040fe20000041808 */
[-C--:B------:R-:W-:Y:S01]  /*1c990*/  FMUL.FTZ R62, R82, R152.reuse ;  /* 0x00000098523e7220 */ /* 0x080fe20000410000 */
[----:B------:R-:W-:Y:S01]  /*1c9a0*/  FMUL.FTZ R63, R83, R152 ;  /* 0x00000098533f7220 */ /* 0x000fe20000410000 */
[----:B------:R-:W-:Y:S01]  /*1c9b0*/  MUFU.EX2 R111, R111 ;  /* 0x0000006f006f7308 */ /* 0x000fe20000000800 */
[-C--:B------:R-:W-:Y:S01]  /*1c9c0*/  FMUL.FTZ R116, R116, R154.reuse ;  /* 0x0000009a74747220 */ /* 0x080fe20000410000 */
[----:B------:R-:W-:Y:S01]  /*1c9d0*/  FMUL.FTZ R117, R117, R154 ;  /* 0x0000009a75757220 */ /* 0x000fe20000410000 */
[-C--:B------:R-:W-:Y:S01]  /*1c9e0*/  FMUL.FTZ R118, R118, R152.reuse ;  /* 0x0000009876767220 */ /* 0x080fe20000410000 */
[----:B------:R-:W5:Y:S01]  /*1c9f0*/  MUFU.EX2 R108, R108 ;  /* 0x0000006c006c7308 */ /* 0x000f620000000800 */
[C---:B------:R-:W-:Y:S01]  /*1ca00*/  HMMA.16816.F32.BF16 R12, R4.reuse, R14, R124 ;  /* 0x0000000e040c723c */ /* 0x040fe2000004187c */
[----:B------:R-:W-:Y:S01]  /*1ca10*/  FMUL.FTZ R119, R119, R152 ;  /* 0x0000009877777220 */ /* 0x000fe20000410000 */
[-C--:B------:R-:W-:Y:S01]  /*1ca20*/  FMUL.FTZ R92, R92, R154.reuse ;  /* 0x0000009a5c5c7220 */ /* 0x080fe20000410000 */
[----:B------:R-:W2:Y:S01]  /*1ca30*/  MUFU.EX2 R109, R109 ;  /* 0x0000006d006d7308 */ /* 0x000ea20000000800 */
        /* <DEDUP_REMOVED lines=15> */
[----:B------:R-:W3:Y:S01]  /*1cb30*/  LDSM.16.MT88.4 R96, [R3+0xc800] ;  /* 0x00c800000360783b */ /* 0x000ee20000004200 */
[C---:B------:R-:W-:Y:S01]  /*1cb40*/  HMMA.16816.F32.BF16 R16, R4.reuse, R20, R16 ;  /* 0x000000140410723c */ /* 0x040fe20000041810 */
[--C-:B------:R-:W-:Y:S01]  /*1cb50*/  FFMA.FTZ R157, R246, UR4, -R147.reuse ;  /* 0x00000004f69d7c23 */ /* 0x100fe20008010893 */
[----:B------:R-:W-:Y:S01]  /*1cb60*/  FFMA.FTZ R159, R248, UR4, -R147 ;  /* 0x00000004f89f7c23 */ /* 0x000fe20008010893 */
[----:B------:R-:W-:Y:S01]  /*1cb70*/  LDSM.16.MT88.4 R80, [R2+0x800] ;  /* 0x000800000250783b */ /* 0x000fe20000004200 */
[----:B------:R-:W-:Y:S01]  /*1cb80*/  FFMA.FTZ R161, R238, UR4, -R53 ;  /* 0x00000004eea17c23 */ /* 0x000fe20008010835 */
[----:B------:R-:W-:Y:S01]  /*1cb90*/  MUFU.EX2 R172, R172 ;  /* 0x000000ac00ac7308 */ /* 0x000fe20000000800 */
[----:B------:R-:W-:Y:S01]  /*1cba0*/  FFMA.FTZ R163, R234, UR4, -R147 ;  /* 0x00000004eaa37c23 */ /* 0x000fe20008010893 */
[--C-:B------:R-:W-:Y:S01]  /*1cbb0*/  FFMA.FTZ R167, R232, UR4, -R53.reuse ;  /* 0x00000004e8a77c23 */ /* 0x100fe20008010835 */
[C---:B------:R-:W-:Y:S01]  /*1cbc0*/  HMMA.16816.F32.BF16 R40, R4.reuse, R44, R40 ;  /* 0x0000002c0428723c */ /* 0x040fe20000041828 */
[----:B------:R-:W-:Y:S01]  /*1cbd0*/  MUFU.EX2 R157, R157 ;  /* 0x0000009d009d7308 */ /* 0x000fe20000000800 */
[----:B------:R-:W-:Y:S01]  /*1cbe0*/  FFMA.FTZ R198, R230, UR4, -R53 ;  /* 0x00000004e6c67c23 */ /* 0x000fe20008010835 */
[--C-:B------:R-:W-:Y:S01]  /*1cbf0*/  FFMA.FTZ R236, R236, UR4, -R147.reuse ;  /* 0x00000004ecec7c23 */ /* 0x100fe20008010893 */
[--C-:B------:R-:W-:Y:S01]  /*1cc00*/  FFMA.FTZ R171, R226, UR4, -R147.reuse ;  /* 0x00000004e2ab7c23 */ /* 0x100fe20008010893 */
[----:B------:R-:W-:Y:S01]  /*1cc10*/  MUFU.EX2 R159, R159 ;  /* 0x0000009f009f7308 */ /* 0x000fe20000000800 */
[----:B------:R-:W-:Y:S01]  /*1cc20*/  FFMA.FTZ R173, R222, UR4, -R147 ;  /* 0x00000004dead7c23 */ /* 0x000fe20008010893 */
[--C-:B------:R-:W-:Y:S01]  /*1cc30*/  FFMA.FTZ R177, R212, UR4, -R53.reuse ;  /* 0x00000004d4b17c23 */ /* 0x100fe20008010835 */
[C---:B------:R-:W-:Y:S01]  /*1cc40*/  HMMA.16816.F32.BF16 R48, R4.reuse, R56, R48 ;  /* 0x000000380430723c */ /* 0x040fe20000041830 */
[----:B------:R-:W-:Y:S01]  /*1cc50*/  MUFU.EX2 R176, R242 ;  /* 0x000000f200b07308 */ /* 0x000fe20000000800 */
[----:B------:R-:W-:Y:S01]  /*1cc60*/  FFMA.FTZ R175, R202, UR4, -R53 ;  /* 0x00000004caaf7c23 */ /* 0x000fe20008010835 */
[--C-:B------:R-:W-:Y:S01]  /*1cc70*/  FFMA.FTZ R228, R228, UR4, -R147.reuse ;  /* 0x00000004e4e47c23 */ /* 0x100fe20008010893 */
        /* <DEDUP_REMOVED lines=11> */
[----:B------:R-:W-:Y:S01]  /*1cd30*/  FFMA.FTZ R184, R184, UR4, -R53 ;  /* 0x00000004b8b87c23 */ /* 0x000fe20008010835 */
[C---:B------:R-:W-:Y:S01]  /*1cd40*/  HMMA.16816.F32.BF16 R20, R4.reuse, R22, R116 ;  /* 0x000000160414723c */ /* 0x040fe20000041874 */
[----:B------:R-:W-:Y:S01]  /*1cd50*/  FFMA.FTZ R116, R244, UR4, -R147 ;  /* 0x00000004f4747c23 */ /* 0x000fe20008010893 */
[--C-:B------:R-:W-:Y:S01]  /*1cd60*/  FFMA.FTZ R117, R240, UR4, -R53.reuse ;  /* 0x00000004f0757c23 */ /* 0x100fe20008010835 */
[----:B------:R-:W-:Y:S01]  /*1cd70*/  MUFU.EX2 R190, R236 ;  /* 0x000000ec00be7308 */ /* 0x000fe20000000800 */
[----:B------:R-:W-:Y:S01]  /*1cd80*/  FFMA.FTZ R180, R180, UR4, -R53 ;  /* 0x00000004b4b47c23 */ /* 0x000fe20008010835 */
[--C-:B------:R-:W-:Y:S01]  /*1cd90*/  FFMA.FTZ R187, R168, UR4, -R147.reuse ;  /* 0x00000004a8bb7c23 */ /* 0x100fe20008010893 */
[----:B------:R-:W-:Y:S01]  /*1cda0*/  FFMA.FTZ R189, R166, UR4, -R147 ;  /* 0x00000004a6bd7c23 */ /* 0x000fe20008010893 */
[----:B------:R-:W3:Y:S01]  /*1cdb0*/  MUFU.EX2 R116, R116 ;  /* 0x0000007400747308 */ /* 0x000ee20000000800 */
[C---:B------:R-:W-:Y:S01]  /*1cdc0*/  HMMA.16816.F32.BF16 R44, R4.reuse, R46, R92 ;  /* 0x0000002e042c723c */ /* 0x040fe2000004185c */
[----:B------:R-:W-:Y:S01]  /*1cdd0*/  LDSM.16.MT88.4 R92, [R155+0x800] ;  /* 0x000800009b5c783b */ /* 0x000fe20000004200 */
[--C-:B------:R-:W-:Y:S01]  /*1cde0*/  FFMA.FTZ R193, R162, UR4, -R53.reuse ;  /* 0x00000004a2c17c23 */ /* 0x100fe20008010835 */
[----:B------:R-:W3:Y:S01]  /*1cdf0*/  MUFU.EX2 R117, R117 ;  /* 0x0000007500757308 */ /* 0x000ee20000000800 */
[----:B------:R-:W-:Y:S01]  /*1ce00*/  FFMA.FTZ R191, R156, UR4, -R53 ;  /* 0x000000049cbf7c23 */ /* 0x000fe20008010835 */
[--C-:B------:R-:W-:Y:S01]  /*1ce10*/  FFMA.FTZ R170, R170, UR4, -R147.reuse ;  /* 0x00000004aaaa7c23 */ /* 0x100fe20008010893 */
[----:B------:R-:W-:Y:S01]  /*1ce20*/  FFMA.FTZ R164, R164, UR4, -R147 ;  /* 0x00000004a4a47c23 */ /* 0x000fe20008010893 */
[----:B------:R-:W-:Y:S01]  /*1ce30*/  MUFU.EX2 R188, R188 ;  /* 0x000000bc00bc7308 */ /* 0x000fe20000000800 */
[C---:B------:R-:W-:Y:S01]  /*1ce40*/  HMMA.16816.F32.BF16 R56, R4.reuse, R58, R84 ;  /* 0x0000003a0438723c */ /* 0x040fe20000041854 */
[----:B------:R-:W-:Y:S01]  /*1ce50*/  LDSM.16.MT88.4 R84, [R3+0x10800] ;  /* 0x010800000354783b */ /* 0x000fe20000004200 */
[--C-:B------:R-:W-:Y:S01]  /*1ce60*/  FFMA.FTZ R160, R160, UR4, -R53.reuse ;  /* 0x00000004a0a07c23 */ /* 0x100fe20008010835 */
[----:B------:R-:W-:Y:S01]  /*1ce70*/  MUFU.EX2 R163, R163 ;  /* 0x000000a300a37308 */ /* 0x000fe20000000800 */
[----:B------:R-:W-:Y:S01]  /*1ce80*/  FFMA.FTZ R118, R158, UR4, -R53 ;  /* 0x000000049e767c23 */ /* 0x000fe20008010835 */
[----:B------:R-:W-:Y:S01]  /*1ce90*/  LDSM.16.MT88.4 R124, [R151+0xf800] ;  /* 0x00f80000977c783b */ /* 0x000fe20000004200 */
[----:B------:R-:W-:Y:S01]  /*1cea0*/  FFMA.FTZ R143, R143, UR4, -R147 ;  /* 0x000000048f8f7c23 */ /* 0x000fe20008010893 */
[----:B------:R-:W-:Y:S01]  /*1ceb0*/  MUFU.EX2 R200, R200 ;  /* 0x000000c800c87308 */ /* 0x000fe20000000800 */
[----:B------:R-:W-:Y:S01]  /*1cec0*/  HMMA.16816.F32.BF16 R64, R4, R66, R76 ;  /* 0x000000420440723c */ /* 0x000fe2000004184c */
[----:B------:R-:W3:Y:S01]  /*1ced0*/  LDSM.16.MT88.4 R76, [R151+0x10800] ;  /* 0x01080000974c783b */ /* 0x000ee20000004200 */
[----:B------:R-:W-:Y:S01]  /*1cee0*/  FFMA.FTZ R134, R134, UR4, -R53 ;  /* 0x0000000486867c23 */ /* 0x000fe20008010835 */
[----:B------:R-:W3:Y:S01]  /*1cef0*/  MUFU.EX2 R169, R169 ;  /* 0x000000a900a97308 */ /* 0x000ee20000000800 */
[----:B------:R-:W-:Y:S01]  /*1cf00*/  FFMA.FTZ R148, R231, R154, R148 ;  /* 0x0000009ae7947223 */ /* 0x000fe20000010094 */
[----:B------:R-:W-:-:S02]  /*1cf10*/  FFMA.FTZ R229, R229, R152, R144 ;  /* 0x00000098e5e57223 */ /* 0x000fc40000010090 */
[----:B------:R-:W-:Y:S01]  /*1cf20*/  MUFU.EX2 R167, R167 ;  /* 0x000000a700a77308 */ /* 0x000fe20000000800 */
[C---:B----4-:R-:W-:Y:S01]  /*1cf30*/  HMMA.16816.F32.BF16 R72, R4.reuse, R88, R72 ;  /* 0x000000580448723c */ /* 0x050fe20000041848 */
[----:B-1----:R-:W-:Y:S01]  /*1cf40*/  F2FP.BF16.F32.PACK_AB R88, R110, R115 ;  /* 0x000000736e58723e */ /* 0x002fe200000010ff */
[----:B------:R-:W-:Y:S01]  /*1cf50*/  FADD.FTZ R145, R145, R148 ;  /* 0x0000009491917221 */ /* 0x000fe20000010000 */
[----:B------:R-:W-:Y:S01]  /*1cf60*/  F2FP.BF16.F32.PACK_AB R89, R113, R114 ;  /* 0x000000727159723e */ /* 0x000fe200000010ff */
[----:B------:R-:W1:Y:S01]  /*1cf70*/  MUFU.EX2 R198, R198 ;  /* 0x000000c600c67308 */ /* 0x000e620000000800 */
[----:B------:R-:W-:Y:S01]  /*1cf80*/  FADD.FTZ R229, R52, R229 ;  /* 0x000000e534e57221 */ /* 0x000fe20000010000 */
[----:B------:R-:W-:Y:S02]  /*1cf90*/  FADD.FTZ R146, R146, R145 ;  /* 0x0000009192927221 */ /* 0x000fe40000010000 */
[----:B------:R-:W-:Y:S01]  /*1cfa0*/  HMMA.16816.F32.BF16 R4, R4, R90, R104 ;  /* 0x0000005a0404723c */ /* 0x000fe20000041868 */
[----:B-----5:R-:W-:Y:S01]  /*1cfb0*/  F2FP.BF16.F32.PACK_AB R90, R108, R111 ;  /* 0x0000006f6c5a723e */ /* 0x020fe200000010ff */
[----:B------:R-:W-:Y:S01]  /*1cfc0*/  LDSM.16.MT88.4 R104, [R151+0xd000] ;  /* 0x00d000009768783b */ /* 0x000fe20000004200 */
[----:B--2---:R-:W-:Y:S01]  /*1cfd0*/  F2FP.BF16.F32.PACK_AB R91, R109, R112 ;  /* 0x000000706d5b723e */ /* 0x004fe200000010ff */
[----:B------:R-:W-:Y:S01]  /*1cfe0*/  MUFU.EX2 R226, R228 ;  /* 0x000000e400e27308 */ /* 0x000fe20000000800 */
[----:B------:R-:W-:Y:S01]  /*1cff0*/  FADD.FTZ R132, R132, R229 ;  /* 0x000000e584847221 */ /* 0x000fe20000010000 */
[----:B------:R-:W-:-:S02]  /*1d000*/  FADD.FTZ R146, R55, R146 ;  /* 0x0000009237927221 */ /* 0x000fc40000010000 */
[----:B------:R-:W2:Y:S01]  /*1d010*/  MUFU.EX2 R171, R171 ;  /* 0x000000ab00ab7308 */ /* 0x000ea20000000800 */
[----:B------:R-:W-:Y:S01]  /*1d020*/  FADD.FTZ R153, R153, R132 ;  /* 0x0000008499997221 */ /* 0x000fe20000010000 */
[C---:B------:R-:W-:Y:S01]  /*1d030*/  HMMA.16816.F32.BF16 R8, R88.reuse, R100, R8 ;  /* 0x000000645808723c */ /* 0x040fe20000041808 */
[----:B------:R-:W-:Y:S01]  /*1d040*/  FADD.FTZ R115, R115, R146 ;  /* 0x0000009273737221 */ /* 0x000fe20000010000 */
[----:B------:R-:W-:Y:S01]  /*1d050*/  MUFU.EX2 R222, R224 ;  /* 0x000000e000de7308 */ /* 0x000fe20000000800 */
[----:B------:R-:W-:Y:S01]  /*1d060*/  FADD.FTZ R114, R114, R153 ;  /* 0x0000009972727221 */ /* 0x000fe20000010000 */
[----:B------:R-:W-:Y:S01]  /*1d070*/  MOV R132, R150 ;  /* 0x0000009600847202 */ /* 0x000fe20000000f00 */
[----:B------:R-:W-:Y:S01]  /*1d080*/  FADD.FTZ R110, R110, R115 ;  /* 0x000000736e6e7221 */ /* 0x000fe20000010000 */
[----:B------:R-:W-:Y:S01]  /*1d090*/  MUFU.EX2 R173, R173 ;  /* 0x000000ad00ad7308 */ /* 0x000fe20000000800 */
[----:B------:R-:W-:Y:S01]  /*1d0a0*/  FADD.FTZ R113, R113, R114 ;  /* 0x0000007271717221 */ /* 0x000fe20000010000 */
[----:B------:R-:W-:Y:S01]  /*1d0b0*/  HMMA.16816.F32.BF16 R12, R88, R102, R12 ;  /* 0x00000066580c723c */ /* 0x000fe2000004180c */
[----:B------:R-:W4:Y:S01]  /*1d0c0*/  LDSM.16.MT88.4 R100, [R2+0x4800] ;  /* 0x004800000264783b */ /* 0x000f220000004200 */
[----:B------:R-:W-:Y:S01]  /*1d0d0*/  MUFU.EX2 R177, R177 ;  /* 0x000000b100b17308 */ /* 0x000fe20000000800 */
[----:B------:R-:W-:Y:S01]  /*1d0e0*/  FADD.FTZ R111, R111, R110 ;  /* 0x0000006e6f6f7221 */ /* 0x000fe20000010000 */
[----:B------:R-:W-:-:S02]  /*1d0f0*/  FADD.FTZ R112, R112, R113 ;  /* 0x0000007170707221 */ /* 0x000fc40000010000 */
[----:B------:R-:W-:Y:S01]  /*1d100*/  MUFU.EX2 R175, R175 ;  /* 0x000000af00af7308 */ /* 0x000fe20000000800 */
[----:B------:R-:W-:Y:S01]  /*1d110*/  FADD.FTZ R111, R108, R111 ;  /* 0x0000006f6c6f7221 */ /* 0x000fe20000010000 */
[C---:B---3--:R-:W-:Y:S01]  /*1d120*/  HMMA.16816.F32.BF16 R60, R88.reuse, R68, R60 ;  /* 0x00000044583c723c */ /* 0x048fe2000004183c */
[----:B------:R-:W-:Y:S01]  /*1d130*/  FADD.FTZ R112, R109, R112 ;  /* 0x000000706d707221 */ /* 0x000fe20000010000 */
[----:B------:R-:W-:Y:S04]  /*1d140*/  MUFU.EX2 R179, R179 ;  /* 0x000000b300b37308 */ /* 0x000fe80000000800 */
[----:B------:R-:W-:Y:S02]  /*1d150*/  MUFU.EX2 R181, R181 ;  /* 0x000000b500b57308 */ /* 0x000fe40000000800 */
[C---:B------:R-:W-:Y:S01]  /*1d160*/  HMMA.16816.F32.BF16 R64, R88.reuse, R70, R64 ;  /* 0x000000465840723c */ /* 0x040fe20000041840 */
[----:B------:R-:W3:Y:S01]  /*1d170*/  LDSM.16.MT88.4 R68, [R151+0x11000] ;  /* 0x011000009744783b */ /* 0x000ee20000004200 */
[----:B------:R-:W-:Y:S04]  /*1d180*/  MUFU.EX2 R182, R184 ;  /* 0x000000b800b67308 */ /* 0x000fe80000000800 */
[----:B------:R-:W-:Y:S02]  /*1d190*/  MUFU.EX2 R183, R183 ;  /* 0x000000b700b77308 */ /* 0x000fe40000000800 */
[C---:B------:R-:W-:Y:S02]  /*1d1a0*/  HMMA.16816.F32.BF16 R16, R88.reuse, R96, R16 ;  /* 0x000000605810723c */ /* 0x040fe40000041810 */
        /* <DEDUP_REMOVED lines=13> */
[C---:B------:R-:W-:Y:S02]  /*1d280*/  HMMA.16816.F32.BF16 R24, R88.reuse, R92, R24 ;  /* 0x0000005c5818723c */ /* 0x040fe40000041818 */
[----:B------:R-:W-:Y:S04]  /*1d290*/  MUFU.EX2 R156, R118 ;  /* 0x00000076009c7308 */ /* 0x000fe80000000800 */
[----:B------:R-:W-:Y:S02]  /*1d2a0*/  MUFU.EX2 R191, R191 ;  /* 0x000000bf00bf7308 */ /* 0x000fe40000000800 */
[C---:B------:R-:W-:Y:S01]  /*1d2b0*/  HMMA.16816.F32.BF16 R28, R88.reuse, R94, R28 ;  /* 0x0000005e581c723c */ /* 0x040fe2000004181c */
[----:B------:R-:W-:Y:S01]  /*1d2c0*/  LDSM.16.MT88.4 R92, [R155+0x1000] ;  /* 0x001000009b5c783b */ /* 0x000fe20000004200 */
[----:B------:R-:W-:Y:S06]  /*1d2d0*/  MUFU.EX2 R134, R134 ;  /* 0x0000008600867308 */ /* 0x000fec0000000800 */
[C---:B------:R-:W-:Y:S08]  /*1d2e0*/  HMMA.16816.F32.BF16 R32, R88.reuse, R80, R32 ;  /* 0x000000505820723c */ /* 0x040ff00000041820 */
[C---:B------:R-:W-:Y:S01]  /*1d2f0*/  HMMA.16816.F32.BF16 R36, R88.reuse, R82, R36 ;  /* 0x000000525824723c */ /* 0x040fe20000041824 */
[----:B------:R-:W-:Y:S07]  /*1d300*/  LDSM.16.MT88.4 R80, [R3+0x11000] ;  /* 0x011000000350783b */ /* 0x000fee0000004200 */
[----:B------:R-:W-:Y:S01]  /*1d310*/  HMMA.16816.F32.BF16 R48, R88, R84, R48 ;  /* 0x000000545830723c */ /* 0x000fe20000041830 */
[----:B------:R-:W-:-:S02]  /*1d320*/  F2FP.BF16.F32.PACK_AB R84, R157, R116 ;  /* 0x000000749d54723e */ /* 0x000fc400000010ff */
[----:B------:R-:W-:-:S05]  /*1d330*/  F2FP.BF16.F32.PACK_AB R85, R176, R117 ;  /* 0x00000075b055723e */ /* 0x000fca00000010ff */
[----:B------:R-:W-:Y:S01]  /*1d340*/  HMMA.16816.F32.BF16 R56, R88, R86, R56 ;  /* 0x000000565838723c */ /* 0x000fe20000041838 */
[----:B------:R-:W-:Y:S02]  /*1d350*/  F2FP.BF16.F32.PACK_AB R86, R159, R172 ;  /* 0x000000ac9f56723e */ /* 0x000fe400000010ff */
[----:B------:R-:W-:-:S05]  /*1d360*/  F2FP.BF16.F32.PACK_AB R87, R161, R174 ;  /* 0x000000aea157723e */ /* 0x000fca00000010ff */
[C---:B----4-:R-:W-:Y:S08]  /*1d370*/  HMMA.16816.F32.BF16 R72, R88.reuse, R100, R72 ;  /* 0x000000645848723c */ /* 0x050ff00000041848 */
[----:B------:R-:W-:Y:S01]  /*1d380*/  HMMA.16816.F32.BF16 R4, R88, R102, R4 ;  /* 0x000000665804723c */ /* 0x000fe20000041804 */
[----:B------:R-:W4:Y:S04]  /*1d390*/  LDSM.16.MT88.4 R88, [R155+0x5000] ;  /* 0x005000009b58783b */ /* 0x000f280000004200 */
[----:B------:R-:W-:Y:S03]  /*1d3a0*/  LDSM.16.MT88.4 R100, [R151+0xd800] ;  /* 0x00d800009764783b */ /* 0x000fe60000004200 */
[C---:B---3--:R-:W-:Y:S08]  /*1d3b0*/  HMMA.16816.F32.BF16 R40, R84.reuse, R68, R40 ;  /* 0x000000445428723c */ /* 0x048ff00000041828 */
[C---:B------:R-:W-:Y:S01]  /*1d3c0*/  HMMA.16816.F32.BF16 R44, R84.reuse, R70, R44 ;  /* 0x00000046542c723c */ /* 0x040fe2000004182c */
[----:B------:R-:W3:Y:S07]  /*1d3d0*/  LDSM.16.MT88.4 R68, [R2+0x5000] ;  /* 0x005000000244783b */ /* 0x000eee0000004200 */
[C---:B-----5:R-:W-:Y:S08]  /*1d3e0*/  HMMA.16816.F32.BF16 R16, R84.reuse, R96, R16 ;  /* 0x000000605410723c */ /* 0x060ff00000041810 */
[C---:B------:R-:W-:Y:S01]  /*1d3f0*/  HMMA.16816.F32.BF16 R20, R84.reuse, R98, R20 ;  /* 0x000000625414723c */ /* 0x040fe20000041814 */
[----:B------:R-:W5:Y:S07]  /*1d400*/  LDSM.16.MT88.4 R96, [R3+0xd800] ;  /* 0x00d800000360783b */ /* 0x000f6e0000004200 */
[C---:B-1----:R-:W-:Y:S08]  /*1d410*/  HMMA.16816.F32.BF16 R32, R84.reuse, R76, R32 ;  /* 0x0000004c5420723c */ /* 0x042ff00000041820 */
[C---:B------:R-:W-:Y:S01]  /*1d420*/  HMMA.16816.F32.BF16 R36, R84.reuse, R78, R36 ;  /* 0x0000004e5424723c */ /* 0x040fe20000041824 */
[----:B------:R-:W1:Y:S07]  /*1d430*/  LDSM.16.MT88.4 R76, [R151+0x11800] ;  /* 0x01180000974c783b */ /* 0x000e6e0000004200 */
[C---:B----4-:R-:W-:Y:S08]  /*1d440*/  HMMA.16816.F32.BF16 R60, R84.reuse, R88, R60 ;  /* 0x00000058543c723c */ /* 0x050ff0000004183c */
[C---:B------:R-:W-:Y:S01]  /*1d450*/  HMMA.16816.F32.BF16 R64, R84.reuse, R90, R64 ;  /* 0x0000005a5440723c */ /* 0x040fe20000041840 */
[----:B------:R-:W4:Y:S07]  /*1d460*/  LDSM.16.MT88.4 R88, [R3+0x11800] ;  /* 0x011800000358783b */ /* 0x000f2e0000004200 */
[C---:B------:R-:W-:Y:S08]  /*1d470*/  HMMA.16816.F32.BF16 R48, R84.reuse, R80, R48 ;  /* 0x000000505430723c */ /* 0x040ff00000041830 */
[C---:B------:R-:W-:Y:S01]  /*1d480*/  HMMA.16816.F32.BF16 R56, R84.reuse, R82, R56 ;  /* 0x000000525438723c */ /* 0x040fe20000041838 */
[----:B------:R-:W2:Y:S07]  /*1d490*/  LDSM.16.MT88.4 R80, [R2+0x1800] ;  /* 0x001800000250783b */ /* 0x000eae0000004200 */
[C---:B------:R-:W-:Y:S08]  /*1d4a0*/  HMMA.16816.F32.BF16 R8, R84.reuse, R104, R8 ;  /* 0x000000685408723c */ /* 0x040ff00000041808 */
[C---:B------:R-:W-:Y:S01]  /*1d4b0*/  HMMA.16816.F32.BF16 R12, R84.reuse, R106, R12 ;  /* 0x0000006a540c723c */ /* 0x040fe2000004180c */
[----:B------:R-:W2:Y:S07]  /*1d4c0*/  LDSM.16.MT88.4 R104, [R155+0x5800] ;  /* 0x005800009b68783b */ /* 0x000eae0000004200 */
[----:B---3--:R-:W-:Y:S01]  /*1d4d0*/  HMMA.16816.F32.BF16 R72, R84, R68, R72 ;  /* 0x000000445448723c */ /* 0x008fe20000041848 */
[----:B------:R-:W-:-:S02]  /*1d4e0*/  F2FP.BF16.F32.PACK_AB R68, R190, R165 ;  /* 0x000000a5be44723e */ /* 0x000fc400000010ff */
[----:B------:R-:W-:-:S05]  /*1d4f0*/  F2FP.BF16.F32.PACK_AB R69, R169, R200 ;  /* 0x000000c8a945723e */ /* 0x000fca00000010ff */
[----:B------:R-:W-:Y:S01]  /*1d500*/  HMMA.16816.F32.BF16 R4, R84, R70, R4 ;  /* 0x000000465404723c */ /* 0x000fe20000041804 */
[----:B------:R-:W-:Y:S02]  /*1d510*/  F2FP.BF16.F32.PACK_AB R70, R163, R188 ;  /* 0x000000bca346723e */ /* 0x000fe400000010ff */
[----:B------:R-:W-:-:S05]  /*1d520*/  F2FP.BF16.F32.PACK_AB R71, R198, R167 ;  /* 0x000000a7c647723e */ /* 0x000fca00000010ff */
[C---:B------:R-:W-:Y:S08]  /*1d530*/  HMMA.16816.F32.BF16 R24, R84.reuse, R92, R24 ;  /* 0x0000005c5418723c */ /* 0x040ff00000041818 */
[----:B------:R-:W-:Y:S01]  /*1d540*/  HMMA.16816.F32.BF16 R28, R84, R94, R28 ;  /* 0x0000005e541c723c */ /* 0x000fe2000004181c */
[----:B------:R-:W3:Y:S04]  /*1d550*/  LDSM.16.MT88.4 R92, [R155+0x1800] ;  /* 0x001800009b5c783b */ /* 0x000ee80000004200 */
[----:B------:R-:W-:Y:S03]  /*1d560*/  LDSM.16.MT88.4 R84, [R3+0x12000] ;  /* 0x012000000354783b */ /* 0x000fe60000004200 */
        /* <DEDUP_REMOVED lines=9> */
[C---:B--2---:R-:W-:Y:S08]  /*1d600*/  HMMA.16816.F32.BF16 R32, R68.reuse, R80, R32 ;  /* 0x000000504420723c */ /* 0x044ff00000041820 */
[C---:B------:R-:W-:Y:S01]  /*1d610*/  HMMA.16816.F32.BF16 R36, R68.reuse, R82, R36 ;  /* 0x000000524424723c */ /* 0x040fe20000041824 */
[----:B------:R-:W2:Y:S07]  /*1d620*/  LDSM.16.MT88.4 R80, [R2+0x2000] ;  /* 0x002000000250783b */ /* 0x000eae0000004200 */
[----:B------:R-:W-:Y:S01]  /*1d630*/  HMMA.16816.F32.BF16 R60, R68, R104, R60 ;  /* 0x00000068443c723c */ /* 0x000fe2000004183c */
[----:B------:R-:W-:-:S02]  /*1d640*/  FFMA.FTZ R104, R204, UR4, -R53 ;  /* 0x00000004cc687c23 */ /* 0x000fc40008010835 */
[----:B------:R-:W1:Y:S04]  /*1d650*/  MUFU.EX2 R204, R206 ;  /* 0x000000ce00cc7308 */ /* 0x000e680000000800 */
[----:B------:R3:W4:Y:S01]  /*1d660*/  MUFU.EX2 R202, R104 ;  /* 0x0000006800ca7308 */ /* 0x0007220000000800 */
[C---:B------:R-:W-:Y:S08]  /*1d670*/  HMMA.16816.F32.BF16 R8, R68.reuse, R100, R8 ;  /* 0x000000644408723c */ /* 0x040ff00000041808 */
[----:B------:R-:W-:Y:S01]  /*1d680*/  HMMA.16816.F32.BF16 R12, R68, R102, R12 ;  /* 0x00000066440c723c */ /* 0x000fe2000004180c */
[----:B------:R-:W2:Y:S01]  /*1d690*/  LDSM.16.MT88.4 R100, [R3+0xe000] ;  /* 0x00e000000364783b */ /* 0x000ea20000004200 */
[----:B---3--:R-:W-:-:S02]  /*1d6a0*/  FFMA.FTZ R104, R192, UR4, -R147 ;  /* 0x00000004c0687c23 */ /* 0x008fc40008010893 */
[----:B------:R-:W3:Y:S04]  /*1d6b0*/  MUFU.EX2 R192, R194 ;  /* 0x000000c200c07308 */ /* 0x000ee80000000800 */
[C---:B------:R-:W-:Y:S01]  /*1d6c0*/  HMMA.16816.F32.BF16 R24, R68.reuse, R92, R24 ;  /* 0x0000005c4418723c */ /* 0x040fe20000041818 */
[----:B------:R5:W3:Y:S07]  /*1d6d0*/  MUFU.EX2 R186, R104 ;  /* 0x0000006800ba7308 */ /* 0x000aee0000000800 */
        /* <DEDUP_REMOVED lines=8> */
[----:B-1----:R-:W-:-:S02]  /*1d760*/  F2FP.BF16.F32.PACK_AB R69, R204, R177 ;  /* 0x000000b1cc45723e */ /* 0x002fc400000010ff */
[----:B------:R-:W-:Y:S02]  /*1d770*/  F2FP.BF16.F32.PACK_AB R70, R173, R222 ;  /* 0x000000dead46723e */ /* 0x000fe400000010ff */
[----:B----4-:R-:W-:-:S07]  /*1d780*/  F2FP.BF16.F32.PACK_AB R71, R175, R202 ;  /* 0x000000caaf47723e */ /* 0x010fce00000010ff */
[C---:B------:R-:W-:Y:S08]  /*1d790*/  HMMA.16816.F32.BF16 R40, R68.reuse, R76, R40 ;  /* 0x0000004c4428723c */ /* 0x040ff00000041828 */
        /* <DEDUP_REMOVED lines=14> */
[----:B-1----:R-:W-:Y:S01]  /*1d880*/  HMMA.16816.F32.BF16 R72, R68, R76, R72 ;  /* 0x0000004c4448723c */ /* 0x002fe20000041848 */
[----:B---3--:R-:W-:-:S02]  /*1d890*/  F2FP.BF16.F32.PACK_AB R76, R192, R179 ;  /* 0x000000b3c04c723e */ /* 0x008fc400000010ff */
[----:B------:R-:W-:-:S05]  /*1d8a0*/  F2FP.BF16.F32.PACK_AB R77, R183, R182 ;  /* 0x000000b6b74d723e */ /* 0x000fca00000010ff */
[----:B------:R-:W-:Y:S01]  /*1d8b0*/  HMMA.16816.F32.BF16 R4, R68, R78, R4 ;  /* 0x0000004e4404723c */ /* 0x000fe20000041804 */
[----:B------:R-:W-:Y:S02]  /*1d8c0*/  F2FP.BF16.F32.PACK_AB R78, R181, R186 ;  /* 0x000000bab54e723e */ /* 0x000fe400000010ff */
[----:B------:R-:W-:-:S05]  /*1d8d0*/  F2FP.BF16.F32.PACK_AB R79, R185, R178 ;  /* 0x000000b2b94f723e */ /* 0x000fca00000010ff */
[C---:B------:R-:W-:Y:S08]  /*1d8e0*/  HMMA.16816.F32.BF16 R24, R68.reuse, R92, R24 ;  /* 0x0000005c4418723c */ /* 0x040ff00000041818 */
[C---:B------:R-:W-:Y:S01]  /*1d8f0*/  HMMA.16816.F32.BF16 R28, R68.reuse, R94, R28 ;  /* 0x0000005e441c723c */ /* 0x040fe2000004181c */
[----:B------:R-:W-:Y:S07]  /*1d900*/  LDSM.16.MT88.4 R92, [R155+0x2800] ;  /* 0x002800009b5c783b */ /* 0x000fee0000004200 */
[C---:B----4-:R-:W-:Y:S08]  /*1d910*/  HMMA.16816.F32.BF16 R60, R68.reuse, R88, R60 ;  /* 0x00000058443c723c */ /* 0x050ff0000004183c */
[----:B------:R-:W-:Y:S01]  /*1d920*/  HMMA.16816.F32.BF16 R64, R68, R90, R64 ;  /* 0x0000005a4440723c */ /* 0x000fe20000041840 */
[----:B------:R-:W1:Y:S04]  /*1d930*/  LDSM.16.MT88.4 R68, [R155+0x6800] ;  /* 0x006800009b44783b */ /* 0x000e680000004200 */
[----:B------:R-:W-:Y:S03]  /*1d940*/  LDSM.16.MT88.4 R88, [R2+0x3000] ;  /* 0x003000000258783b */ /* 0x000fe60000004200 */
[C---:B--2---:R-:W-:Y:S08]  /*1d950*/  HMMA.16816.F32.BF16 R40, R76.reuse, R80, R40 ;  /* 0x000000504c28723c */ /* 0x044ff00000041828 */
[C---:B------:R-:W-:Y:S01]  /*1d960*/  HMMA.16816.F32.BF16 R44, R76.reuse, R82, R44 ;  /* 0x000000524c2c723c */ /* 0x040fe2000004182c */
[----:B------:R-:W2:Y:S07]  /*1d970*/  LDSM.16.MT88.4 R80, [R2+0x6800] ;  /* 0x006800000250783b */ /* 0x000eae0000004200 */
[C---:B-----5:R-:W-:Y:S08]  /*1d980*/  HMMA.16816.F32.BF16 R32, R76.reuse, R84, R32 ;  /* 0x000000544c20723c */ /* 0x060ff00000041820 */
        /* <DEDUP_REMOVED lines=17> */
[C---:B--2---:R-:W-:Y:S08]  /*1daa0*/  HMMA.16816.F32.BF16 R72, R76.reuse, R80, R72 ;  /* 0x000000504c48723c */ /* 0x044ff00000041848 */
[----:B------:R-:W-:Y:S01]  /*1dab0*/  HMMA.16816.F32.BF16 R4, R76, R82, R4 ;  /* 0x000000524c04723c */ /* 0x000fe20000041804 */
[----:B------:R-:W-:Y:S01]  /*1dac0*/  F2FP.BF16.F32.PACK_AB R76, R187, R168 ;  /* 0x000000a8bb4c723e */ /* 0x000fe200000010ff */
[----:B------:R-:W-:Y:S01]  /*1dad0*/  LDSM.16.MT88.4 R80, [R2+0x7000] ;  /* 0x007000000250783b */ /* 0x000fe20000004200 */
[----:B------:R-:W-:-:S02]  /*1dae0*/  F2FP.BF16.F32.PACK_AB R77, R158, R193 ;  /* 0x000000c19e4d723e */ /* 0x000fc400000010ff */
[----:B------:R-:W-:Y:S02]  /*1daf0*/  F2FP.BF16.F32.PACK_AB R78, R162, R189 ;  /* 0x000000bda24e723e */ /* 0x000fe400000010ff */
[----:B------:R-:W-:-:S07]  /*1db00*/  F2FP.BF16.F32.PACK_AB R79, R191, R156 ;  /* 0x0000009cbf4f723e */ /* 0x000fce00000010ff */
[C---:B---3--:R-:W-:Y:S01]  /*1db10*/  HMMA.16816.F32.BF16 R40, R76.reuse, R84, R40 ;  /* 0x000000544c28723c */ /* 0x048fe20000041828 */
[--C-:B------:R-:W-:Y:S01]  /*1db20*/  FFMA.FTZ R84, R142, UR4, -R147.reuse ;  /* 0x000000048e547c23 */ /* 0x100fe20008010893 */
[--C-:B------:R-:W-:Y:S01]  /*1db30*/  FFMA.FTZ R85, R141, UR4, -R147.reuse ;  /* 0x000000048d557c23 */ /* 0x100fe20008010893 */
[----:B------:R-:W-:Y:S01]  /*1db40*/  FFMA.FTZ R147, R140, UR4, -R147 ;  /* 0x000000048c937c23 */ /* 0x000fe20008010893 */
[----:B------:R-:W-:Y:S04]  /*1db50*/  MUFU.EX2 R142, R143 ;  /* 0x0000008f008e7308 */ /* 0x000fe80000000800 */
[C---:B------:R-:W-:Y:S01]  /*1db60*/  HMMA.16816.F32.BF16 R44, R76.reuse, R86, R44 ;  /* 0x000000564c2c723c */ /* 0x040fe2000004182c */
[----:B------:R-:W2:Y:S04]  /*1db70*/  MUFU.EX2 R141, R84 ;  /* 0x00000054008d7308 */ /* 0x000ea80000000800 */
[----:B------:R3:W-:Y:S03]  /*1db80*/  MUFU.EX2 R140, R85 ;  /* 0x00000055008c7308 */ /* 0x0007e60000000800 */
[C---:B------:R-:W-:Y:S01]  /*1db90*/  HMMA.16816.F32.BF16 R32, R76.reuse, R88, R32 ;  /* 0x000000584c20723c */ /* 0x040fe20000041820 */
[--C-:B------:R-:W-:Y:S01]  /*1dba0*/  FFMA.FTZ R88, R137, UR4, -R53.reuse ;  /* 0x0000000489587c23 */ /* 0x100fe20008010835 */
[--C-:B------:R-:W-:Y:S01]  /*1dbb0*/  FFMA.FTZ R89, R136, UR4, -R53.reuse ;  /* 0x0000000488597c23 */ /* 0x100fe20008010835 */
[----:B------:R-:W-:Y:S04]  /*1dbc0*/  MUFU.EX2 R137, R147 ;  /* 0x0000009300897308 */ /* 0x000fe80000000800 */
[----:B------:R-:W-:Y:S01]  /*1dbd0*/  MUFU.EX2 R136, R88 ;  /* 0x0000005800887308 */ /* 0x000fe20000000800 */
[C---:B------:R-:W-:Y:S01]  /*1dbe0*/  HMMA.16816.F32.BF16 R36, R76.reuse, R90, R36 ;  /* 0x0000005a4c24723c */ /* 0x040fe20000041824 */
[----:B------:R-:W-:Y:S01]  /*1dbf0*/  FFMA.FTZ R90, R135, UR4, -R53 ;  /* 0x00000004875a7c23 */ /* 0x000fe20008010835 */
[----:B---3--:R-:W3:Y:S01]  /*1dc00*/  LDSM.16.MT88.4 R84, [R3+0xf800] ;  /* 0x00f800000354783b */ /* 0x008ee20000004200 */
[----:B------:R-:W2:Y:S04]  /*1dc10*/  MUFU.EX2 R135, R89 ;  /* 0x0000005900877308 */ /* 0x000ea80000000800 */
[----:B------:R-:W2:Y:S01]  /*1dc20*/  MUFU.EX2 R53, R90 ;  /* 0x0000005a00357308 */ /* 0x000ea20000000800 */
[C---:B----4-:R-:W-:Y:S08]  /*1dc30*/  HMMA.16816.F32.BF16 R8, R76.reuse, R100, R8 ;  /* 0x000000644c08723c */ /* 0x050ff00000041808 */
[C---:B-----5:R-:W-:Y:S08]  /*1dc40*/  HMMA.16816.F32.BF16 R16, R76.reuse, R96, R16 ;  /* 0x000000604c10723c */ /* 0x060ff00000041810 */
[----:B-1----:R-:W-:Y:S01]  /*1dc50*/  HMMA.16816.F32.BF16 R60, R76, R68, R60 ;  /* 0x000000444c3c723c */ /* 0x002fe2000004183c */
[----:B--2---:R-:W-:-:S02]  /*1dc60*/  F2FP.BF16.F32.PACK_AB R68, R141, R142 ;  /* 0x0000008e8d44723e */ /* 0x004fc400000010ff */
[----:B------:R-:W-:-:S05]  /*1dc70*/  F2FP.BF16.F32.PACK_AB R69, R135, R136 ;  /* 0x000000888745723e */ /* 0x000fca00000010ff */
[----:B------:R-:W-:Y:S01]  /*1dc80*/  HMMA.16816.F32.BF16 R64, R76, R70, R64 ;  /* 0x000000464c40723c */ /* 0x000fe20000041840 */
[----:B------:R-:W-:Y:S02]  /*1dc90*/  F2FP.BF16.F32.PACK_AB R70, R137, R140 ;  /* 0x0000008c8946723e */ /* 0x000fe400000010ff */
[----:B------:R-:W-:-:S05]  /*1dca0*/  F2FP.BF16.F32.PACK_AB R71, R134, R53 ;  /* 0x000000358647723e */ /* 0x000fca00000010ff */
[----:B------:R-:W-:Y:S08]  /*1dcb0*/  HMMA.16816.F32.BF16 R20, R76, R98, R20 ;  /* 0x000000624c14723c */ /* 0x000ff00000041814 */
[C---:B------:R-:W-:Y:S01]  /*1dcc0*/  HMMA.16816.F32.BF16 R128, R68.reuse, R124, R8 ;  /* 0x0000007c4480723c */ /* 0x040fe20000041808 */
[----:B------:R1:W2:Y:S07]  /*1dcd0*/  LDSM.16.MT88.4 R8, [R3+0x13800] ;  /* 0x013800000308783b */ /* 0x0002ae0000004200 */
[----:B---3--:R-:W-:Y:S01]  /*1dce0*/  HMMA.16816.F32.BF16 R120, R68, R84, R16 ;  /* 0x000000544478723c */ /* 0x008fe20000041810 */
[----:B------:R-:W-:-:S04]  /*1dcf0*/  FADD.FTZ R16, R116, R111 ;  /* 0x0000006f74107221 */ /* 0x000fc80000010000 */
[----:B------:R-:W-:-:S03]  /*1dd00*/  FADD.FTZ R157, R157, R16 ;  /* 0x000000109d9d7221 */ /* 0x000fc60000010000 */
[C---:B------:R-:W-:Y:S01]  /*1dd10*/  HMMA.16816.F32.BF16 R12, R76.reuse, R102, R12 ;  /* 0x000000664c0c723c */ /* 0x040fe2000004180c */
[----:B------:R-:W-:Y:S01]  /*1dd20*/  FADD.FTZ R172, R172, R157 ;  /* 0x0000009dacac7221 */ /* 0x000fe20000010000 */
[----:B------:R-:W-:Y:S03]  /*1dd30*/  LDSM.16.MT88.4 R100, [R2+0x3800] ;  /* 0x003800000264783b */ /* 0x000fe60000004200 */
[----:B------:R-:W-:Y:S01]  /*1dd40*/  FADD.FTZ R172, R159, R172 ;  /* 0x000000ac9fac7221 */ /* 0x000fe20000010000 */
[----:B-1----:R-:W-:Y:S02]  /*1dd50*/  FADD.FTZ R3, R117, R112 ;  /* 0x0000007075037221 */ /* 0x002fe40000010000 */
[----:B------:R-:W-:Y:S01]  /*1dd60*/  HMMA.16816.F32.BF16 R48, R76, R104, R48 ;  /* 0x000000684c30723c */ /* 0x000fe20000041830 */
[----:B------:R-:W-:Y:S01]  /*1dd70*/  FADD.FTZ R165, R165, R172 ;  /* 0x000000aca5a57221 */ /* 0x000fe20000010000 */
[----:B------:R-:W-:-:S03]  /*1dd80*/  FADD.FTZ R3, R176, R3 ;  /* 0x00000003b0037221 */ /* 0x000fc60000010000 */
[----:B------:R-:W-:Y:S01]  /*1dd90*/  FADD.FTZ R165, R190, R165 ;  /* 0x000000a5bea57221 */ /* 0x000fe20000010000 */
[----:B------:R-:W-:Y:S02]  /*1dda0*/  FADD.FTZ R174, R174, R3 ;  /* 0x00000003aeae7221 */ /* 0x000fe40000010000 */
[C---:B------:R-:W-:Y:S01]  /*1ddb0*/  HMMA.16816.F32.BF16 R56, R76.reuse, R106, R56 ;  /* 0x0000006a4c38723c */ /* 0x040fe20000041838 */
[----:B------:R-:W-:Y:S01]  /*1ddc0*/  FADD.FTZ R188, R188, R165 ;  /* 0x000000a5bcbc7221 */ /* 0x000fe20000010000 */
[----:B------:R-:W-:Y:S01]  /*1ddd0*/  MOV R3, R149 ;  /* 0x0000009500037202 */ /* 0x000fe20000000f00 */
[----:B------:R-:W-:Y:S02]  /*1dde0*/  FADD.FTZ R161, R161, R174 ;  /* 0x000000aea1a17221 */ /* 0x000fe40000010000 */
[----:B------:R-:W-:Y:S02]  /*1ddf0*/  FADD.FTZ R163, R163, R188 ;  /* 0x000000bca3a37221 */ /* 0x000fe40000010000 */
[----:B------:R-:W-:Y:S01]  /*1de00*/  FADD.FTZ R200, R200, R161 ;  /* 0x000000a1c8c87221 */ /* 0x000fe20000010000 */
[----:B------:R-:W-:Y:S01]  /*1de10*/  HMMA.16816.F32.BF16 R24, R76, R92, R24 ;  /* 0x0000005c4c18723c */ /* 0x000fe20000041818 */
[----:B------:R-:W-:-:S02]  /*1de20*/  FADD.FTZ R226, R226, R163 ;  /* 0x000000a3e2e27221 */ /* 0x000fc40000010000 */
[----:B------:R-:W-:Y:S02]  /*1de30*/  FADD.FTZ R200, R169, R200 ;  /* 0x000000c8a9c87221 */ /* 0x000fe40000010000 */
[----:B------:R-:W-:Y:S02]  /*1de40*/  FADD.FTZ R171, R171, R226 ;  /* 0x000000e2abab7221 */ /* 0x000fe40000010000 */
[----:B------:R-:W-:Y:S01]  /*1de50*/  FADD.FTZ R167, R167, R200 ;  /* 0x000000c8a7a77221 */ /* 0x000fe20000010000 */
[----:B------:R-:W-:Y:S01]  /*1de60*/  HMMA.16816.F32.BF16 R28, R76, R94, R28 ;  /* 0x0000005e4c1c723c */ /* 0x000fe2000004181c */
[----:B------:R-:W1:Y:S01]  /*1de70*/  LDSM.16.MT88.4 R92, [R151+0x13800] ;  /* 0x01380000975c783b */ /* 0x000e620000004200 */
[----:B------:R-:W-:Y:S01]  /*1de80*/  FADD.FTZ R222, R222, R171 ;  /* 0x000000abdede7221 */ /* 0x000fe20000010000 */
[----:B------:R-:W-:-:S03]  /*1de90*/  FADD.FTZ R198, R198, R167 ;  /* 0x000000a7c6c67221 */ /* 0x000fc60000010000 */
[----:B------:R-:W-:Y:S01]  /*1dea0*/  FADD.FTZ R222, R173, R222 ;  /* 0x000000deadde7221 */ /* 0x000fe20000010000 */
[----:B------:R-:W-:Y:S01]  /*1deb0*/  FADD.FTZ R177, R177, R198 ;  /* 0x000000c6b1b17221 */ /* 0x000fe20000010000 */
[C---:B------:R-:W-:Y:S02]  /*1dec0*/  HMMA.16816.F32.BF16 R72, R76.reuse, R80, R72 ;  /* 0x000000504c48723c */ /* 0x040fe40000041848 */
[----:B------:R-:W-:Y:S01]  /*1ded0*/  FADD.FTZ R179, R179, R222 ;  /* 0x000000deb3b37221 */ /* 0x000fe20000010000 */
[----:B------:R-:W-:Y:S01]  /*1dee0*/  FADD.FTZ R177, R204, R177 ;  /* 0x000000b1ccb17221 */ /* 0x000fe20000010000 */
[----:B------:R-:W-:Y:S02]  /*1def0*/  IADD3 R222, PT, PT, R54, -0x3, RZ ;  /* 0xfffffffd36de7810 */ /* 0x000fe40007ffe0ff */
[----:B------:R-:W-:Y:S01]  /*1df00*/  FADD.FTZ R179, R192, R179 ;  /* 0x000000b3c0b37221 */ /* 0x000fe20000010000 */
[----:B------:R-:W-:Y:S01]  /*1df10*/  FADD.FTZ R202, R202, R177 ;  /* 0x000000b1caca7221 */ /* 0x000fe20000010000 */
[----:B------:R-:W-:Y:S01]  /*1df20*/  HMMA.16816.F32.BF16 R4, R76, R82, R4 ;  /* 0x000000524c04723c */ /* 0x000fe20000041804 */
[----:B------:R-:W3:Y:S01]  /*1df30*/  LDSM.16.MT88.4 R76, [R155+0x7800] ;  /* 0x007800009b4c783b */ /* 0x000ee20000004200 */
[----:B------:R-:W-:Y:S01]  /*1df40*/  FADD.FTZ R186, R186, R179 ;  /* 0x000000b3baba7221 */ /* 0x000fe20000010000 */
[----:B------:R-:W-:-:S03]  /*1df50*/  FADD.FTZ R175, R175, R202 ;  /* 0x000000caafaf7221 */ /* 0x000fc60000010000 */
[----:B------:R-:W-:Y:S01]  /*1df60*/  FADD.FTZ R181, R181, R186 ;  /* 0x000000bab5b57221 */ /* 0x000fe20000010000 */
[----:B------:R-:W-:Y:S01]  /*1df70*/  FADD.FTZ R182, R182, R175 ;  /* 0x000000afb6b67221 */ /* 0x000fe20000010000 */
[----:B------:R-:W-:Y:S02]  /*1df80*/  HMMA.16816.F32.BF16 R116, R68, R86, R20 ;  /* 0x000000564474723c */ /* 0x000fe40000041814 */
[----:B------:R-:W-:Y:S01]  /*1df90*/  FADD.FTZ R168, R168, R181 ;  /* 0x000000b5a8a87221 */ /* 0x000fe20000010000 */
[----:B------:R-:W-:-:S03]  /*1dfa0*/  FADD.FTZ R183, R183, R182 ;  /* 0x000000b6b7b77221 */ /* 0x000fc60000010000 */
[----:B------:R-:W-:Y:S01]  /*1dfb0*/  FADD.FTZ R168, R187, R168 ;  /* 0x000000a8bba87221 */ /* 0x000fe20000010000 */
[----:B------:R-:W-:Y:S01]  /*1dfc0*/  FADD.FTZ R178, R178, R183 ;  /* 0x000000b7b2b27221 */ /* 0x000fe20000010000 */
[----:B------:R-:W-:Y:S01]  /*1dfd0*/  HMMA.16816.F32.BF16 R124, R68, R126, R12 ;  /* 0x0000007e447c723c */ /* 0x000fe2000004180c */
[----:B------:R-:W4:Y:S01]  /*1dfe0*/  LDSM.16.MT88.4 R12, [R155+0x3800] ;  /* 0x003800009b0c783b */ /* 0x000f220000004200 */
[----:B------:R-:W-:Y:S01]  /*1dff0*/  FADD.FTZ R189, R189, R168 ;  /* 0x000000a8bdbd7221 */ /* 0x000fe20000010000 */
[----:B------:R-:W-:-:S03]  /*1e000*/  FADD.FTZ R178, R185, R178 ;  /* 0x000000b2b9b27221 */ /* 0x000fc60000010000 */
[----:B------:R-:W-:Y:S01]  /*1e010*/  FADD.FTZ R189, R162, R189 ;  /* 0x000000bda2bd7221 */ /* 0x000fe20000010000 */
[----:B------:R-:W-:Y:S01]  /*1e020*/  FADD.FTZ R193, R193, R178 ;  /* 0x000000b2c1c17221 */ /* 0x000fe20000010000 */
        /* <DEDUP_REMOVED lines=10> */
[----:B------:R-:W-:Y:S01]  /*1e0d0*/  FADD.FTZ R136, R136, R191 ;  /* 0x000000bf88887221 */ /* 0x000fe20000010000 */
[----:B-1----:R-:W-:Y:S03]  /*1e0e0*/  HMMA.16816.F32.BF16 R96, R68, R92, R40 ;  /* 0x0000005c4460723c */ /* 0x002fe60000041828 */
[----:B------:R-:W-:-:S04]  /*1e0f0*/  FADD.FTZ R136, R135, R136 ;  /* 0x0000008887887221 */ /* 0x000fc80000010000 */
[----:B------:R-:W-:Y:S01]  /*1e100*/  FADD.FTZ R53, R53, R136 ;  /* 0x0000008835357221 */ /* 0x000fe20000010000 */
[----:B---3--:R-:W-:Y:S03]  /*1e110*/  HMMA.16816.F32.BF16 R80, R68, R76, R60 ;  /* 0x0000004c4450723c */ /* 0x008fe6000004183c */
[----:B------:R-:W-:-:S05]  /*1e120*/  FADD.FTZ R229, R134, R53 ;  /* 0x0000003586e57221 */ /* 0x000fca0000010000 */
[C---:B------:R-:W-:Y:S08]  /*1e130*/  HMMA.16816.F32.BF16 R104, R68.reuse, R100, R32 ;  /* 0x000000644468723c */ /* 0x040ff00000041820 */
[C---:B------:R-:W-:Y:S08]  /*1e140*/  HMMA.16816.F32.BF16 R92, R68.reuse, R94, R44 ;  /* 0x0000005e445c723c */ /* 0x040ff0000004182c */
[C---:B----4-:R-:W-:Y:S08]  /*1e150*/  HMMA.16816.F32.BF16 R112, R68.reuse, R12, R24 ;  /* 0x0000000c4470723c */ /* 0x050ff00000041818 */
[C---:B------:R-:W-:Y:S08]  /*1e160*/  HMMA.16816.F32.BF16 R108, R68.reuse, R14, R28 ;  /* 0x0000000e446c723c */ /* 0x040ff0000004181c */
[C---:B------:R-:W-:Y:S08]  /*1e170*/  HMMA.16816.F32.BF16 R76, R68.reuse, R78, R64 ;  /* 0x0000004e444c723c */ /* 0x040ff00000041840 */
[C---:B------:R-:W-:Y:S08]  /*1e180*/  HMMA.16816.F32.BF16 R100, R68.reuse, R102, R36 ;  /* 0x000000664464723c */ /* 0x040ff00000041824 */
[C---:B--2---:R-:W-:Y:S08]  /*1e190*/  HMMA.16816.F32.BF16 R72, R68.reuse, R8, R72 ;  /* 0x000000084448723c */ /* 0x044ff00000041848 */
[----:B------:R-:W-:-:S15]  /*1e1a0*/  HMMA.16816.F32.BF16 R68, R68, R10, R4 ;  /* 0x0000000a4444723c */ /* 0x000fde0000041804 */
[----:B------:R-:W-:-:S05]  /*1e1b0*/  NOP ;  /* 0x0000000000007918 */ /* 0x000fca0000000000 */
.L_x_1144:
        /* <DEDUP_REMOVED lines=25> */
.L_x_1154:
        /* <DEDUP_REMOVED lines=91> */
.L_x_1151:
        /* <DEDUP_REMOVED lines=11> */
[----:B------:R-:W-:Y:S03]  /*1e9b0*/  LOP3.LUT R2, R3, 0x8, R138, 0x78, !PT ;  /* 0x0000000803027812 */ /* 0x000fe600078e788a */
[----:B------:R-:W-:Y:S01]  /*1e9c0*/  @!PT LDS RZ, [RZ] ;  /* 0x00000000fffff984 */ /* 0x000fe20000000800 */
[----:B------:R-:W-:Y:S01]  /*1e9d0*/  @!PT LDS RZ, [RZ] ;  /* 0x00000000fffff984 */ /* 0x000fe20000000800 */
[----:B------:R-:W-:Y:S01]  /*1e9e0*/  @!PT LDS RZ, [RZ] ;  /* 0x00000000fffff984 */ /* 0x000fe20000000800 */
[----:B------:R-:W-:Y:S01]  /*1e9f0*/  @!P1 LDGSTS.E.BYPASS.LTC128B.128 [R227+0x10000], desc[UR6][R218.64+0x80] ;  /* 0x10000080dae39fae */ /* 0x000fe2000b981a06 */
[----:B------:R-:W-:Y:S02]  /*1ea00*/  LEA R182, R182, UR5, 0x1 ;  /* 0x00000005b6b67c11 */ /* 0x000fe4000f8e08ff */
[----:B------:R-:W-:Y:S03]  /*1ea10*/  LEA R181, R2, R181, 0x1 ;  /* 0x000000b502b57211 */ /* 0x000fe600078e08ff */
[----:B------:R-:W-:Y:S01]  /*1ea20*/  @P1 STS.128 [R227+0x10000], RZ ;  /* 0x010000ffe3001388 */ /* 0x000fe20000000c00 */
[-C--:B------:R-:W-:Y:S02]  /*1ea30*/  IADD3 R2, P0, PT, R4, R7.reuse, RZ ;  /* 0x0000000704027210 */ /* 0x080fe40007f1e0ff */
[----:B------:R-:W-:Y:S03]  /*1ea40*/  IADD3 R136, PT, PT, R181, UR5, RZ ;  /* 0x00000005b5887c10 */ /* 0x000fe6000fffe0ff */
[----:B------:R-:W-:Y:S01]  /*1ea50*/  @!PT LDS RZ, [RZ] ;  /* 0x00000000fffff984 */ /* 0x000fe20000000800 */
[----:B------:R-:W-:Y:S01]  /*1ea60*/  @!PT LDS RZ, [RZ] ;  /* 0x00000000fffff984 */ /* 0x000fe20000000800 */
[----:B------:R-:W-:Y:S01]  /*1ea70*/  @!PT LDS RZ, [RZ] ;  /* 0x00000000fffff984 */ /* 0x000fe20000000800 */
[----:B------:R-:W-:Y:S01]  /*1ea80*/  @!P2 LDGSTS.E.BYPASS.LTC128B.128 [R227+0xc800], desc[UR6][R4.64] ;  /* 0x0c80000004e3afae */ /* 0x000fe2000b981a06 */
[-C--:B------:R-:W-:Y:S02]  /*1ea90*/  IADD3.X R3, PT, PT, R5, R6.reuse, RZ, P0, !PT ;  /* 0x0000000605037210 */ /* 0x080fe400007fe4ff */
[-C--:B------:R-:W-:Y:S03]  /*1eaa0*/  IADD3 R8, P0, PT, R2, R7.reuse, RZ ;  /* 0x0000000702087210 */ /* 0x080fe60007f1e0ff */
[----:B------:R-:W-:Y:S01]  /*1eab0*/  @P2 STS.128 [R227+0xc800], RZ ;  /* 0x00c800ffe3002388 */ /* 0x000fe20000000c00 */
[----:B------:R-:W-:Y:S02]  /*1eac0*/  ISETP.NE.AND P4, PT, R222, 0x1, PT ;  /* 0x00000001de00780c */ /* 0x000fe40003f85270 */
[-C--:B------:R-:W-:Y:S03]  /*1ead0*/  IADD3.X R9, PT, PT, R3, R6.reuse, RZ, P0, !PT ;  /* 0x0000000603097210 */ /* 0x080fe600007fe4ff */
[----:B------:R-:W-:Y:S01]  /*1eae0*/  @!PT LDS RZ, [RZ] ;  /* 0x00000000fffff984 */ /* 0x000fe20000000800 */
[----:B------:R-:W-:Y:S01]  /*1eaf0*/  @!PT LDS RZ, [RZ] ;  /* 0x00000000fffff984 */ /* 0x000fe20000000800 */
[----:B------:R-:W-:Y:S01]  /*1eb00*/  @!PT LDS RZ, [RZ] ;  /* 0x00000000fffff984 */ /* 0x000fe20000000800 */
[----:B------:R1:W-:Y:S01]  /*1eb10*/  @!P1 LDGSTS.E.BYPASS.LTC128B.128 [R227+0x10800], desc[UR6][R4.64+0x80] ;  /* 0x1080008004e39fae */ /* 0x0003e2000b981a06 */
[-C--:B------:R-:W-:Y:S05]  /*1eb20*/  IADD3 R10, P0, PT, R8, R7.reuse, RZ ;  /* 0x00000007080a7210 */ /* 0x080fea0007f1e0ff */
        /* <DEDUP_REMOVED lines=34> */
[----:B------:R-:W-:Y:S01]  /*1ed50*/  @!P1 LDGSTS.E.BYPASS.LTC128B.128 [R227+0x12000], desc[UR6][R10.64+0x80] ;  /* 0x120000800ae39fae */ /* 0x000fe2000b981a06 */
[----:B------:R-:W-:Y:S05]  /*1ed60*/  IADD3 R12, P0, PT, R2, R7, RZ ;  /* 0x00000007020c7210 */ /* 0x000fea0007f1e0ff */
[----:B------:R-:W-:Y:S01]  /*1ed70*/  @P1 STS.128 [R227+0x12000], RZ ;  /* 0x012000ffe3001388 */ /* 0x000fe20000000c00 */
[----:B------:R-:W-:Y:S02]  /*1ed80*/  IADD3.X R13, PT, PT, R3, R6, RZ, P0, !PT ;  /* 0x00000006030d7210 */ /* 0x000fe400007fe4ff */
[C---:B------:R-:W-:Y:S03]  /*1ed90*/  LOP3.LUT P0, RZ, R138.reuse, 0x2, RZ, 0xc0, !PT ;  /* 0x000000028aff7812 */ /* 0x040fe6000780c0ff */
[----:B------:R-:W-:Y:S01]  /*1eda0*/  @!PT LDS RZ, [RZ] ;  /* 0x00000000fffff984 */ /* 0x000fe20000000800 */
[----:B------:R-:W-:Y:S01]  /*1edb0*/  @!PT LDS RZ, [RZ] ;  /* 0x00000000fffff984 */ /* 0x000fe20000000800 */
[----:B------:R-:W-:Y:S01]  /*1edc0*/  @!PT LDS RZ, [RZ] ;  /* 0x00000000fffff984 */ /* 0x000fe20000000800 */
[----:B------:R-:W-:Y:S01]  /*1edd0*/  @!P2 LDGSTS.E.BYPASS.LTC128B.128 [R227+0xe800], desc[UR6][R4.64] ;  /* 0x0e80000004e3afae */ /* 0x000fe2000b981a06 */
[----:B------:R-:W-:Y:S05]  /*1ede0*/  SEL R213, R139, 0xffffffe0, !P0 ;  /* 0xffffffe08bd57807 */ /* 0x000fea0004000000 */
[----:B------:R-:W-:Y:S01]  /*1edf0*/  @P2 STS.128 [R227+0xe800], RZ ;  /* 0x00e800ffe3002388 */ /* 0x000fe20000000c00 */
[----:B------:R-:W-:Y:S02]  /*1ee00*/  LOP3.LUT P0, RZ, R138, 0x4, RZ, 0xc0, !PT ;  /* 0x000000048aff7812 */ /* 0x000fe4000780c0ff */
[-C--:B------:R-:W-:Y:S03]  /*1ee10*/  IADD3 R180, PT, PT, R182, R213.reuse, RZ ;  /* 0x000000d5b6b47210 */ /* 0x080fe60007ffe0ff */
        /* <DEDUP_REMOVED lines=25> */
[----:B------:R-:W-:Y:S01]  /*1efb0*/  LDSM.16.M88.4 R64, [R182] ;  /* 0x00000000b640783b */ /* 0x000fe20000000200 */
[----:B-1----:R-:W-:Y:S02]  /*1efc0*/  IADD3 R3, PT, PT, R136, R213, RZ ;  /* 0x000000d588037210 */ /* 0x002fe40007ffe0ff */
[----:B------:R-:W-:Y:S03]  /*1efd0*/  MOV R2, 0x40 ;  /* 0x0000004000027802 */ /* 0x000fe60000000f00 */
[----:B------:R-:W1:Y:S06]  /*1efe0*/  LDSM.16.M88.4 R8, [R181+UR5+0x4000] ;  /* 0x00400005b508783b */ /* 0x000e6c0008000200 */
[----:B------:R-:W2:Y:S06]  /*1eff0*/  LDSM.16.M88.4 R16, [R181+UR5+0x4800] ;  /* 0x00480005b510783b */ /* 0x000eac0008000200 */
[----:B------:R-:W3:Y:S06]  /*1f000*/  LDSM.16.M88.4 R24, [R181+UR5+0x5000] ;  /* 0x00500005b518783b */ /* 0x000eec0008000200 */
[----:B------:R-:W0:Y:S06]  /*1f010*/  LDGDEPBAR ;  /* 0x00000000000079af */ /* 0x000e2c0000000000 */
[----:B------:R-:W5:Y:S06]  /*1f020*/  LDSM.16.M88.4 R32, [R181+UR5+0x5800] ;  /* 0x00580005b520783b */ /* 0x000f6c0008000200 */
[----:B------:R-:W4:Y:S06]  /*1f030*/  LDSM.16.M88.4 R40, [R181+UR5+0x6000] ;  /* 0x00600005b528783b */ /* 0x000f2c0008000200 */
[----:B------:R-:W4:Y:S01]  /*1f040*/  LDSM.16.M88.4 R48, [R181+UR5+0x6800] ;  /* 0x00680005b530783b */ /* 0x000f220008000200 */
[C---:B-1----:R-:W-:Y:S05]  /*1f050*/  HMMA.16816.F32.BF16 R4, R64.reuse, R8, RZ ;  /* 0x000000084004723c */ /* 0x042fea00000418ff */
[----:B------:R-:W1:Y:S06]  /*1f060*/  LDSM.16.M88.4 R56, [R181+UR5+0x7000] ;  /* 0x00700005b538783b */ /* 0x000e6c0008000200 */
[----:B------:R-:W1:Y:S01]  /*1f070*/  LDSM.16.M88.4 R132, [R181+UR5+0x7800] ;  /* 0x00780005b584783b */ /* 0x000e620008000200 */
[C---:B------:R-:W-:Y:S05]  /*1f080*/  HMMA.16816.F32.BF16 R8, R64.reuse, R10, RZ ;  /* 0x0000000a4008723c */ /* 0x040fea00000418ff */
[----:B------:R-:W-:Y:S03]  /*1f090*/  LDSM.16.M88.4 R140, [R180] ;  /* 0x00000000b48c783b */ /* 0x000fe60000000200 */
[C---:B--2---:R-:W-:Y:S03]  /*1f0a0*/  HMMA.16816.F32.BF16 R12, R64.reuse, R16, RZ ;  /* 0x00000010400c723c */ /* 0x044fe600000418ff */
[----:B------:R-:W2:Y:S05]  /*1f0b0*/  LDSM.16.M88.4 R144, [R3+0x4000] ;  /* 0x004000000390783b */ /* 0x000eaa0000000200 */
[C---:B------:R-:W-:Y:S01]  /*1f0c0*/  HMMA.16816.F32.BF16 R16, R64.reuse, R18, RZ ;  /* 0x000000124010723c */ /* 0x040fe200000418ff */
[----:B------:R-:W2:Y:S06]  /*1f0d0*/  LDSM.16.M88.4 R148, [R3+0x4800] ;  /* 0x004800000394783b */ /* 0x000eac0000000200 */
[----:B------:R-:W2:Y:S01]  /*1f0e0*/  LDSM.16.M88.4 R152, [R3+0x5000] ;  /* 0x005000000398783b */ /* 0x000ea20000000200 */
[C---:B---3--:R-:W-:Y:S05]  /*1f0f0*/  HMMA.16816.F32.BF16 R20, R64.reuse, R24, RZ ;  /* 0x000000184014723c */ /* 0x048fea00000418ff */
[----:B------:R-:W-:Y:S03]  /*1f100*/  LDSM.16.M88.4 R156, [R3+0x6800] ;  /* 0x00680000039c783b */ /* 0x000fe60000000200 */
        /* <DEDUP_REMOVED lines=8> */
[C---:B-1----:R-:W-:Y:S08]  /*1f190*/  HMMA.16816.F32.BF16 R52, R64.reuse, R56, RZ ;  /* 0x000000384034723c */ /* 0x042ff000000418ff */
[C---:B------:R-:W-:Y:S08]  /*1f1a0*/  HMMA.16816.F32.BF16 R56, R64.reuse, R58, RZ ;  /* 0x0000003a4038723c */ /* 0x040ff000000418ff */
[C---:B------:R-:W-:Y:S08]  /*1f1b0*/  HMMA.16816.F32.BF16 R60, R64.reuse, R132, RZ ;  /* 0x00000084403c723c */ /* 0x040ff000000418ff */
[----:B------:R-:W-:Y:S01]  /*1f1c0*/  HMMA.16816.F32.BF16 R64, R64, R134, RZ ;  /* 0x000000864040723c */ /* 0x000fe200000418ff */
[----:B------:R-:W1:Y:S07]  /*1f1d0*/  LDSM.16.M88.4 R132, [R3+0x5800] ;  /* 0x005800000384783b */ /* 0x000e6e0000000200 */
[C---:B--2---:R-:W-:Y:S08]  /*1f1e0*/  HMMA.16816.F32.BF16 R4, R140.reuse, R144, R4 ;  /* 0x000000908c04723c */ /* 0x044ff00000041804 */
[C---:B------:R-:W-:Y:S01]  /*1f1f0*/  HMMA.16816.F32.BF16 R8, R140.reuse, R146, R8 ;  /* 0x000000928c08723c */ /* 0x040fe20000041808 */
[----:B------:R-:W2:Y:S07]  /*1f200*/  LDSM.16.M88.4 R144, [R3+0x6000] ;  /* 0x006000000390783b */ /* 0x000eae0000000200 */
[C---:B------:R-:W-:Y:S03]  /*1f210*/  HMMA.16816.F32.BF16 R12, R140.reuse, R148, R12 ;  /* 0x000000948c0c723c */ /* 0x040fe6000004180c */
[----:B------:R-:W-:Y:S04]  /*1f220*/  SEL R149, R2, 0xffffffc0, !P0 ;  /* 0xffffffc002957807 */ /* 0x000fe80004000000 */
[-C--:B------:R-:W-:Y:S01]  /*1f230*/  IADD3 R200, PT, PT, R182, R149.reuse, RZ ;  /* 0x00000095b6c87210 */ /* 0x080fe20007ffe0ff */
[C---:B------:R-:W-:Y:S03]  /*1f240*/  HMMA.16816.F32.BF16 R16, R140.reuse, R150, R16 ;  /* 0x000000968c10723c */ /* 0x040fe60000041810 */
[----:B------:R-:W-:Y:S01]  /*1f250*/  IADD3 R136, PT, PT, R136, R149, RZ ;  /* 0x0000009588887210 */ /* 0x000fe20007ffe0ff */
[----:B------:R-:W-:Y:S01]  /*1f260*/  LDSM.16.M88.4 R164, [R200] ;  /* 0x00000000c8a4783b */ /* 0x000fe20000000200 */
[C---:B------:R-:W-:Y:S02]  /*1f270*/  IADD3 R201, PT, PT, R213.reuse, R200, RZ ;  /* 0x000000c8d5c97210 */ /* 0x040fe40007ffe0ff */
[----:B------:R-:W-:Y:S01]  /*1f280*/  IADD3 R2, PT, PT, R213, R136, RZ ;  /* 0x00000088d5027210 */ /* 0x000fe20007ffe0ff */
[C---:B------:R-:W-:Y:S02]  /*1f290*/  HMMA.16816.F32.BF16 R20, R140.reuse, R152, R20 ;  /* 0x000000988c14723c */ /* 0x040fe40000041814 */
[----:B------:R-:W3:Y:S06]  /*1f2a0*/  LDSM.16.M88.4 R148, [R3+0x7800] ;  /* 0x007800000394783b */ /* 0x000eec0000000200 */
[C---:B------:R-:W-:Y:S01]  /*1f2b0*/  HMMA.16816.F32.BF16 R24, R140.reuse, R154, R24 ;  /* 0x0000009a8c18723c */ /* 0x040fe20000041818 */
[----:B------:R-:W4:Y:S06]  /*1f2c0*/  LDSM.16.M88.4 R168, [R136+0x4000] ;  /* 0x0040000088a8783b */ /* 0x000f2c0000000200 */
[----:B------:R-:W5:Y:S01]  /*1f2d0*/  LDSM.16.M88.4 R172, [R136+0x4800] ;  /* 0x0048000088ac783b */ /* 0x000f620000000200 */
[C---:B-1----:R-:W-:Y:S05]  /*1f2e0*/  HMMA.16816.F32.BF16 R28, R140.reuse, R132, R28 ;  /* 0x000000848c1c723c */ /* 0x042fea000004181c */
[----:B------:R-:W1:Y:S03]  /*1f2f0*/  LDSM.16.M88.4 R176, [R136+0x5000] ;  /* 0x0050000088b0783b */ /* 0x000e660000000200 */
[C---:B------:R-:W-:Y:S03]  /*1f300*/  HMMA.16816.F32.BF16 R32, R140.reuse, R134, R32 ;  /* 0x000000868c20723c */ /* 0x040fe60000041820 */
[----:B------:R-:W1:Y:S05]  /*1f310*/  LDSM.16.M88.4 R152, [R136+0x5800] ;  /* 0x005800008898783b */ /* 0x000e6a0000000200 */
[C---:B--2---:R-:W-:Y:S01]  /*1f320*/  HMMA.16816.F32.BF16 R36, R140.reuse, R144, R36 ;  /* 0x000000908c24723c */ /* 0x044fe20000041824 */
[----:B------:R-:W2:Y:S06]  /*1f330*/  LDSM.16.M88.4 R132, [R136+0x6000] ;  /* 0x006000008884783b */ /* 0x000eac0000000200 */
[----:B------:R-:W-:Y:S01]  /*1f340*/  LDSM.16.M88.4 R184, [R136+0x9800] ;  /* 0x0098000088b8783b */ /* 0x000fe20000000200 */
[C---:B------:R-:W-:Y:S05]  /*1f350*/  HMMA.16816.F32.BF16 R40, R140.reuse, R146, R40 ;  /* 0x000000928c28723c */ /* 0x040fea0000041828 */
[----:B------:R-:W2:Y:S03]  /*1f360*/  LDSM.16.M88.4 R144, [R136+0x6800] ;  /* 0x006800008890783b */ /* 0x000ea60000000200 */
[C---:B------:R-:W-:Y:S03]  /*1f370*/  HMMA.16816.F32.BF16 R44, R140.reuse, R156, R44 ;  /* 0x0000009c8c2c723c */ /* 0x040fe6000004182c */
[----:B------:R-:W-:Y:S05]  /*1f380*/  LDSM.16.M88.4 R188, [R136+0xa000] ;  /* 0x00a0000088bc783b */ /* 0x000fea0000000200 */
[C---:B------:R-:W-:Y:S01]  /*1f390*/  HMMA.16816.F32.BF16 R48, R140.reuse, R158, R48 ;  /* 0x0000009e8c30723c */ /* 0x040fe20000041830 */
[----:B------:R-:W-:Y:S06]  /*1f3a0*/  LDSM.16.M88.4 R156, [R2+0x4800] ;  /* 0x00480000029c783b */ /* 0x000fec0000000200 */
[----:B------:R-:W-:Y:S01]  /*1f3b0*/  LDSM.16.M88.4 R192, [R136+0xa800] ;  /* 0x00a8000088c0783b */ /* 0x000fe20000000200 */
[C---:B------:R-:W-:Y:S05]  /*1f3c0*/  HMMA.16816.F32.BF16 R52, R140.reuse, R160, R52 ;  /* 0x000000a08c34723c */ /* 0x040fea0000041834 */
[----:B------:R-:W-:Y:S03]  /*1f3d0*/  LDSM.16.M88.4 R196, [R136+0xb000] ;  /* 0x00b0000088c4783b */ /* 0x000fe60000000200 */
[C---:B------:R-:W-:Y:S03]  /*1f3e0*/  HMMA.16816.F32.BF16 R56, R140.reuse, R162, R56 ;  /* 0x000000a28c38723c */ /* 0x040fe60000041838 */
[----:B------:R-:W-:Y:S05]  /*1f3f0*/  LDSM.16.M88.4 R160, [R2+0x5000] ;  /* 0x0050000002a0783b */ /* 0x000fea0000000200 */
[C---:B---3--:R-:W-:Y:S01]  /*1f400*/  HMMA.16816.F32.BF16 R60, R140.reuse, R148, R60 ;  /* 0x000000948c3c723c */ /* 0x048fe2000004183c */
[----:B------:R-:W-:Y:S07]  /*1f410*/  LDSM.16.M88.4 R204, [R2+0x8000] ;  /* 0x0080000002cc783b */ /* 0x000fee0000000200 */
[----:B------:R-:W-:Y:S01]  /*1f420*/  HMMA.16816.F32.BF16 R64, R140, R150, R64 ;  /* 0x000000968c40723c */ /* 0x000fe20000041840 */
[----:B------:R-:W3:Y:S06]  /*1f430*/  LDSM.16.M88.4 R140, [R136+0x7000] ;  /* 0x00700000888c783b */ /* 0x000eec0000000200 */
[----:B------:R-:W3:Y:S01]  /*1f440*/  LDSM.16.M88.4 R148, [R136+0x7800] ;  /* 0x007800008894783b */ /* 0x000ee20000000200 */
[C---:B----4-:R-:W-:Y:S08]  /*1f450*/  HMMA.16816.F32.BF16 R4, R164.reuse, R168, R4 ;  /* 0x000000a8a404723c */ /* 0x050ff00000041804 */
[C---:B------:R-:W-:Y:S01]  /*1f460*/  HMMA.16816.F32.BF16 R8, R164.reuse, R170, R8 ;  /* 0x000000aaa408723c */ /* 0x040fe20000041808 */
[----:B------:R-:W-:Y:S07]  /*1f470*/  LDSM.16.M88.4 R168, [R2+0x5800] ;  /* 0x0058000002a8783b */ /* 0x000fee0000000200 */
[C---:B-----5:R-:W-:Y:S08]  /*1f480*/  HMMA.16816.F32.BF16 R12, R164.reuse, R172, R12 ;  /* 0x000000aca40c723c */ /* 0x060ff0000004180c */
[C---:B------:R-:W-:Y:S01]  /*1f490*/  HMMA.16816.F32.BF16 R16, R164.reuse, R174, R16 ;  /* 0x000000aea410723c */ /* 0x040fe20000041810 */
[----:B------:R-:W-:Y:S07]  /*1f4a0*/  LDSM.16.M88.4 R172, [R2+0x6000] ;  /* 0x0060000002ac783b */ /* 0x000fee0000000200 */
[C---:B-1----:R-:W-:Y:S08]  /*1f4b0*/  HMMA.16816.F32.BF16 R20, R164.reuse, R176, R20 ;  /* 0x000000b0a414723c */ /* 0x042ff00000041814 */
[C---:B------:R-:W-:Y:S01]  /*1f4c0*/  HMMA.16816.F32.BF16 R24, R164.reuse, R178, R24 ;  /* 0x000000b2a418723c */ /* 0x040fe20000041818 */
[----:B------:R-:W-:Y:S07]  /*1f4d0*/  LDSM.16.M88.4 R176, [R181+UR5+0xb800] ;  /* 0x00b80005b5b0783b */ /* 0x000fee0008000200 */
[C---:B------:R-:W-:Y:S08]  /*1f4e0*/  HMMA.16816.F32.BF16 R28, R164.reuse, R152, R28 ;  /* 0x00000098a41c723c */ /* 0x040ff0000004181c */
[C---:B------:R-:W-:Y:S01]  /*1f4f0*/  HMMA.16816.F32.BF16 R32, R164.reuse, R154, R32 ;  /* 0x0000009aa420723c */ /* 0x040fe20000041820 */
[----:B------:R-:W-:Y:S07]  /*1f500*/  LDSM.16.M88.4 R152, [R2+0x4000] ;  /* 0x004000000298783b */ /* 0x000fee0000000200 */
[C---:B--2---:R-:W-:Y:S08]  /*1f510*/  HMMA.16816.F32.BF16 R36, R164.reuse, R132, R36 ;  /* 0x00000084a424723c */ /* 0x044ff00000041824 */
[C---:B------:R-:W-:Y:S01]  /*1f520*/  HMMA.16816.F32.BF16 R40, R164.reuse, R134, R40 ;  /* 0x00000086a428723c */ /* 0x040fe20000041828 */
[----:B------:R-:W1:Y:S07]  /*1f530*/  LDSM.16.M88.4 R132, [R201] ;  /* 0x00000000c984783b */ /* 0x000e6e0000000200 */
[C---:B------:R-:W-:Y:S08]  /*1f540*/  HMMA.16816.F32.BF16 R44, R164.reuse, R144, R44 ;  /* 0x00000090a42c723c */ /* 0x040ff0000004182c */
[C---:B------:R-:W-:Y:S01]  /*1f550*/  HMMA.16816.F32.BF16 R48, R164.reuse, R146, R48 ;  /* 0x00000092a430723c */ /* 0x040fe20000041830 */
[----:B------:R-:W2:Y:S07]  /*1f560*/  LDSM.16.M88.4 R144, [R2+0x6800] ;  /* 0x006800000290783b */ /* 0x000eae0000000200 */
[C---:B---3--:R-:W-:Y:S08]  /*1f570*/  HMMA.16816.F32.BF16 R52, R164.reuse, R140, R52 ;  /* 0x0000008ca434723c */ /* 0x048ff00000041834 */
[C---:B------:R-:W-:Y:S01]  /*1f580*/  HMMA.16816.F32.BF16 R56, R164.reuse, R142, R56 ;  /* 0x0000008ea438723c */ /* 0x040fe20000041838 */
[----:B------:R-:W3:Y:S07]  /*1f590*/  LDSM.16.M88.4 R140, [R2+0x7000] ;  /* 0x00700000028c783b */ /* 0x000eee0000000200 */
[C---:B------:R-:W-:Y:S08]  /*1f5a0*/  HMMA.16816.F32.BF16 R60, R164.reuse, R148, R60 ;  /* 0x00000094a43c723c */ /* 0x040ff0000004183c */
[----:B------:R-:W-:Y:S01]  /*1f5b0*/  HMMA.16816.F32.BF16 R64, R164, R150, R64 ;  /* 0x00000096a440723c */ /* 0x000fe20000041840 */
[----:B------:R-:W4:Y:S06]  /*1f5c0*/  LDSM.16.M88.4 R148, [R2+0x7800] ;  /* 0x007800000294783b */ /* 0x000f2c0000000200 */
        /* <DEDUP_REMOVED lines=9> */
[----:B------:R-:W5:Y:S07]  /*1f660*/  LDSM.16.M88.4 R160, [R181+UR5+0x8800] ;  /* 0x00880005b5a0783b */ /* 0x000f6e0008000200 */
[C---:B------:R-:W-:Y:S08]  /*1f670*/  HMMA.16816.F32.BF16 R28, R132.reuse, R168, R28 ;  /* 0x000000a8841c723c */ /* 0x040ff0000004181c */
[C---:B------:R-:W-:Y:S01]  /*1f680*/  HMMA.16816.F32.BF16 R32, R132.reuse, R170, R32 ;  /* 0x000000aa8420723c */ /* 0x040fe20000041820 */
[----:B------:R-:W-:Y:S07]  /*1f690*/  LDSM.16.M88.4 R168, [R181+UR5+0xa800] ;  /* 0x00a80005b5a8783b */ /* 0x000fee0008000200 */
[C---:B------:R-:W-:Y:S08]  /*1f6a0*/  HMMA.16816.F32.BF16 R36, R132.reuse, R172, R36 ;  /* 0x000000ac8424723c */ /* 0x040ff00000041824 */
[C---:B------:R-:W-:Y:S01]  /*1f6b0*/  HMMA.16816.F32.BF16 R40, R132.reuse, R174, R40 ;  /* 0x000000ae8428723c */ /* 0x040fe20000041828 */
[----:B------:R-:W-:Y:S07]  /*1f6c0*/  LDSM.16.M88.4 R172, [R181+UR5+0xb000] ;  /* 0x00b00005b5ac783b */ /* 0x000fee0008000200 */
[C---:B--2---:R-:W-:Y:S08]  /*1f6d0*/  HMMA.16816.F32.BF16 R44, R132.reuse, R144, R44 ;  /* 0x00000090842c723c */ /* 0x044ff0000004182c */
[C---:B------:R-:W-:Y:S01]  /*1f6e0*/  HMMA.16816.F32.BF16 R48, R132.reuse, R146, R48 ;  /* 0x000000928430723c */ /* 0x040fe20000041830 */
[----:B------:R-:W2:Y:S07]  /*1f6f0*/  LDSM.16.M88.4 R144, [R181+UR5+0x9000] ;  /* 0x00900005b590783b */ /* 0x000eae0008000200 */
[C---:B---3--:R-:W-:Y:S08]  /*1f700*/  HMMA.16816.F32.BF16 R52, R132.reuse, R140, R52 ;  /* 0x0000008c8434723c */ /* 0x048ff00000041834 */
[C---:B------:R-:W-:Y:S01]  /*1f710*/  HMMA.16816.F32.BF16 R56, R132.reuse, R142, R56 ;  /* 0x0000008e8438723c */ /* 0x040fe20000041838 */
[----:B------:R-:W3:Y:S07]  /*1f720*/  LDSM.16.M88.4 R140, [R181+UR5+0x9800] ;  /* 0x00980005b58c783b */ /* 0x000eee0008000200 */
[C---:B----4-:R-:W-:Y:S08]  /*1f730*/  HMMA.16816.F32.BF16 R60, R132.reuse, R148, R60 ;  /* 0x00000094843c723c */ /* 0x050ff0000004183c */
[----:B------:R-:W-:Y:S01]  /*1f740*/  HMMA.16816.F32.BF16 R64, R132, R150, R64 ;  /* 0x000000968440723c */ /* 0x000fe20000041840 */
[----:B------:R-:W-:Y:S06]  /*1f750*/  LDSM.16.M88.4 R132, [R180+0x2000] ;  /* 0x00200000b484783b */ /* 0x000fec0000000200 */
[----:B------:R-:W4:Y:S01]  /*1f760*/  LDSM.16.M88.4 R148, [R3+0x8000] ;  /* 0x008000000394783b */ /* 0x000f220000000200 */
[C---:B-1----:R-:W-:Y:S05]  /*1f770*/  HMMA.16816.F32.BF16 R4, R152.reuse, R156, R4 ;  /* 0x0000009c9804723c */ /* 0x042fea0000041804 */
[----:B------:R-:W-:Y:S03]  /*1f780*/  LDSM.16.M88.4 R180, [R136+0x9000] ;  /* 0x0090000088b4783b */ /* 0x000fe60000000200 */
[C---:B------:R-:W-:Y:S03]  /*1f790*/  HMMA.16816.F32.BF16 R8, R152.reuse, R158, R8 ;  /* 0x0000009e9808723c */ /* 0x040fe60000041808 */
[----:B------:R-:W1:Y:S05]  /*1f7a0*/  LDSM.16.M88.4 R156, [R3+0x8800] ;  /* 0x00880000039c783b */ /* 0x000e6a0000000200 */
[C---:B-----5:R-:W-:Y:S08]  /*1f7b0*/  HMMA.16816.F32.BF16 R12, R152.reuse, R160, R12 ;  /* 0x000000a0980c723c */ /* 0x060ff0000004180c */
        /* <DEDUP_REMOVED lines=20> */
[----:B------:R-:W3:Y:S06]  /*1f900*/  LDSM.16.M88.4 R152, [R3+0xa000] ;  /* 0x00a000000398783b */ /* 0x000eec0000000200 */
[----:B------:R-:W5:Y:S01]  /*1f910*/  LDSM.16.M88.4 R176, [R136+0x8000] ;  /* 0x0080000088b0783b */ /* 0x000f620000000200 */
[C---:B----4-:R-:W-:Y:S08]  /*1f920*/  HMMA.16816.F32.BF16 R4, R132.reuse, R148, R4 ;  /* 0x000000948404723c */ /* 0x050ff00000041804 */
[C---:B------:R-:W-:Y:S01]  /*1f930*/  HMMA.16816.F32.BF16 R8, R132.reuse, R150, R8 ;  /* 0x000000968408723c */ /* 0x040fe20000041808 */
[----:B------:R-:W4:Y:S07]  /*1f940*/  LDSM.16.M88.4 R148, [R136+0x8800] ;  /* 0x008800008894783b */ /* 0x000f2e0000000200 */
[C---:B-1----:R-:W-:Y:S08]  /*1f950*/  HMMA.16816.F32.BF16 R12, R132.reuse, R156, R12 ;  /* 0x0000009c840c723c */ /* 0x042ff0000004180c */
[C---:B------:R-:W-:Y:S01]  /*1f960*/  HMMA.16816.F32.BF16 R16, R132.reuse, R158, R16 ;  /* 0x0000009e8410723c */ /* 0x040fe20000041810 */
[----:B------:R-:W1:Y:S07]  /*1f970*/  LDSM.16.M88.4 R156, [R136+0xb800] ;  /* 0x00b80000889c783b */ /* 0x000e6e0000000200 */
        /* <DEDUP_REMOVED lines=11> */
[----:B------:R-:W-:Y:S01]  /*1fa30*/  HMMA.16816.F32.BF16 R64, R132, R170, R64 ;  /* 0x000000aa8440723c */ /* 0x000fe20000041840 */
[----:B------:R-:W2:Y:S07]  /*1fa40*/  LDSM.16.M88.4 R132, [R2+0x8800] ;  /* 0x008800000284783b */ /* 0x000eae0000000200 */
[C---:B-----5:R-:W-:Y:S08]  /*1fa50*/  HMMA.16816.F32.BF16 R4, R172.reuse, R176, R4 ;  /* 0x000000b0ac04723c */ /* 0x060ff00000041804 */
[C---:B------:R-:W-:Y:S08]  /*1fa60*/  HMMA.16816.F32.BF16 R8, R172.reuse, R178, R8 ;  /* 0x000000b2ac08723c */ /* 0x040ff00000041808 */
[C---:B----4-:R-:W-:Y:S08]  /*1fa70*/  HMMA.16816.F32.BF16 R12, R172.reuse, R148, R12 ;  /* 0x00000094ac0c723c */ /* 0x050ff0000004180c */
        /* <DEDUP_REMOVED lines=15> */
[C---:B--2---:R-:W-:Y:S03]  /*1fb70*/  HMMA.16816.F32.BF16 R12, R200.reuse, R132, R12 ;  /* 0x00000084c80c723c */ /* 0x044fe6000004180c */
[----:B------:R-:W-:Y:S01]  /*1fb80*/  FMUL.FTZ R147, R4, UR13 ;  /* 0x0000000d04937c20 */ /* 0x000fe20008410000 */
[----:B------:R-:W-:Y:S01]  /*1fb90*/  FMUL.FTZ R145, R5, UR13 ;  /* 0x0000000d05917c20 */ /* 0x000fe20008410000 */
[----:B------:R-:W-:Y:S01]  /*1fba0*/  FMUL.FTZ R143, R6, UR13 ;  /* 0x0000000d068f7c20 */ /* 0x000fe20008410000 */
[----:B------:R-:W-:Y:S02]  /*1fbb0*/  FMUL.FTZ R141, R7, UR13 ;  /* 0x0000000d078d7c20 */ /* 0x000fe40008410000 */
[----:B------:R-:W1:Y:S01]  /*1fbc0*/  LDSM.16.M88.4 R4, [R2+0x9000] ;  /* 0x009000000204783b */ /* 0x000e620000000200 */
[----:B------:R-:W2:Y:S01]  /*1fbd0*/  MUFU.TANH R147, R147 ;  /* 0x0000009300937308 */ /* 0x000ea20000002400 */
[C---:B------:R-:W-:Y:S03]  /*1fbe0*/  HMMA.16816.F32.BF16 R16, R200.reuse, R134, R16 ;  /* 0x00000086c810723c */ /* 0x040fe60000041810 */
[----:B------:R-:W-:Y:S01]  /*1fbf0*/  FMUL.FTZ R9, R9, UR13 ;  /* 0x0000000d09097c20 */ /* 0x000fe20008410000 */
[----:B------:R-:W-:Y:S01]  /*1fc00*/  FMUL.FTZ R10, R10, UR13 ;  /* 0x0000000d0a0a7c20 */ /* 0x000fe20008410000 */
[----:B------:R-:W-:Y:S01]  /*1fc10*/  FMUL.FTZ R11, R11, UR13 ;  /* 0x0000000d0b0b7c20 */ /* 0x000fe20008410000 */
[----:B------:R-:W-:Y:S03]  /*1fc20*/  FMUL.FTZ R182, R8, UR13 ;  /* 0x0000000d08b67c20 */ /* 0x000fe60008410000 */
[----:B------:R-:W3:Y:S01]  /*1fc30*/  MUFU.TANH R144, R9 ;  /* 0x0000000900907308 */ /* 0x000ee20000002400 */
[----:B------:R-:W-:Y:S01]  /*1fc40*/  FMUL.FTZ R12, R12, UR13 ;  /* 0x0000000d0c0c7c20 */ /* 0x000fe20008410000 */
[----:B------:R-:W-:Y:S01]  /*1fc50*/  FMUL.FTZ R13, R13, UR13 ;  /* 0x0000000d0d0d7c20 */ /* 0x000fe20008410000 */
[----:B------:R-:W-:Y:S01]  /*1fc60*/  FMUL.FTZ R14, R14, UR13 ;  /* 0x0000000d0e0e7c20 */ /* 0x000fe20008410000 */
[----:B------:R-:W-:Y:S06]  /*1fc70*/  FMUL.FTZ R15, R15, UR13 ;  /* 0x0000000d0f0f7c20 */ /* 0x000fec0008410000 */
[----:B------:R-:W4:Y:S01]  /*1fc80*/  MUFU.TANH R142, R10 ;  /* 0x0000000a008e7308 */ /* 0x000f220000002400 */
[----:B------:R-:W-:Y:S01]  /*1fc90*/  FMUL.FTZ R172, R16, UR13 ;  /* 0x0000000d10ac7c20 */ /* 0x000fe20008410000 */
[----:B------:R-:W-:Y:S01]  /*1fca0*/  FMUL.FTZ R17, R17, UR13 ;  /* 0x0000000d11117c20 */ /* 0x000fe20008410000 */
[----:B------:R-:W-:Y:S01]  /*1fcb0*/  FMUL.FTZ R18, R18, UR13 ;  /* 0x0000000d12127c20 */ /* 0x000fe20008410000 */
[----:B------:R-:W-:Y:S06]  /*1fcc0*/  FMUL.FTZ R19, R19, UR13 ;  /* 0x0000000d13137c20 */ /* 0x000fec0008410000 */
[----:B------:R5:W2:Y:S10]  /*1fcd0*/  MUFU.TANH R140, R11 ;  /* 0x0000000b008c7308 */ /* 0x000ab40000002400 */
[----:B------:R-:W2:Y:S01]  /*1fce0*/  MUFU.TANH R145, R145 ;  /* 0x0000009100917308 */ /* 0x000ea20000002400 */
[C---:B-1----:R-:W-:Y:S09]  /*1fcf0*/  HMMA.16816.F32.BF16 R20, R200.reuse, R4, R20 ;  /* 0x00000004c814723c */ /* 0x042ff20000041814 */
[----:B------:R-:W1:Y:S01]  /*1fd00*/  MUFU.TANH R143, R143 ;  /* 0x0000008f008f7308 */ /* 0x000e620000002400 */
[----:B-----5:R-:W5:Y:S01]  /*1fd10*/  LDSM.16.M88.4 R8, [R2+0x9800] ;  /* 0x009800000208783b */ /* 0x020f620000000200 */
[C---:B------:R-:W-:Y:S08]  /*1fd20*/  HMMA.16816.F32.BF16 R24, R200.reuse, R6, R24 ;  /* 0x00000006c818723c */ /* 0x040ff00000041818 */
[----:B------:R-:W1:Y:S01]  /*1fd30*/  MUFU.TANH R141, R141 ;  /* 0x0000008d008d7308 */ /* 0x000e620000002400 */
[----:B------:R-:W3:Y:S09]  /*1fd40*/  LDSM.16.M88.4 R4, [R2+0xa000] ;  /* 0x00a000000204783b */ /* 0x000ef20000000200 */
[----:B------:R-:W1:Y:S01]  /*1fd50*/  MUFU.TANH R182, R182 ;  /* 0x000000b600b67308 */ /* 0x000e620000002400 */
[----:B------:R-:W-:Y:S01]  /*1fd60*/  FMUL.FTZ R20, R20, UR13 ;  /* 0x0000000d14147c20 */ /* 0x000fe20008410000 */
[----:B------:R-:W-:Y:S01]  /*1fd70*/  FMUL.FTZ R21, R21, UR13 ;  /* 0x0000000d15157c20 */ /* 0x000fe20008410000 */
[----:B------:R-:W-:Y:S01]  /*1fd80*/  FMUL.FTZ R22, R22, UR13 ;  /* 0x0000000d16167c20 */ /* 0x000fe20008410000 */
[----:B------:R-:W-:Y:S06]  /*1fd90*/  FMUL.FTZ R23, R23, UR13 ;  /* 0x0000000d17177c20 */ /* 0x000fec0008410000 */
[----:B------:R1:W1:Y:S01]  /*1fda0*/  MUFU.TANH R180, R12 ;  /* 0x0000000c00b47308 */ /* 0x0002620000002400 */
[----:B------:R-:W-:Y:S01]  /*1fdb0*/  FMUL.FTZ R158, R24, UR13 ;  /* 0x0000000d189e7c20 */ /* 0x000fe20008410000 */
[----:B------:R-:W-:Y:S01]  /*1fdc0*/  FMUL.FTZ R25, R25, UR13 ;  /* 0x0000000d19197c20 */ /* 0x000fe20008410000 */
[----:B------:R-:W-:Y:S01]  /*1fdd0*/  FMUL.FTZ R26, R26, UR13 ;  /* 0x0000000d1a1a7c20 */ /* 0x000fe20008410000 */
[----:B------:R-:W-:Y:S06]  /*1fde0*/  FMUL.FTZ R27, R27, UR13 ;  /* 0x0000000d1b1b7c20 */ /* 0x000fec0008410000 */
[----:B------:R1:W1:Y:S10]  /*1fdf0*/  MUFU.TANH R178, R13 ;  /* 0x0000000d00b27308 */ /* 0x0002740000002400 */
[----:B------:R1:W1:Y:S01]  /*1fe00*/  MUFU.TANH R176, R14 ;  /* 0x0000000e00b07308 */ /* 0x0002620000002400 */
[C---:B-----5:R-:W-:Y:S09]  /*1fe10*/  HMMA.16816.F32.BF16 R28, R200.reuse, R8, R28 ;  /* 0x00000008c81c723c */ /* 0x060ff2000004181c */
[----:B------:R1:W1:Y:S01]  /*1fe20*/  MUFU.TANH R156, R15 ;  /* 0x0000000f009c7308 */ /* 0x0002620000002400 */
[C---:B------:R-:W-:Y:S01]  /*1fe30*/  HMMA.16816.F32.BF16 R32, R200.reuse, R10, R32 ;  /* 0x0000000ac820723c */ /* 0x040fe20000041820 */
[----:B------:R-:W5:Y:S08]  /*1fe40*/  LDSM.16.M88.4 R8, [R2+0xa800] ;  /* 0x00a800000208783b */ /* 0x000f700000000200 */
[----:B------:R-:W1:Y:S01]  /*1fe50*/  MUFU.TANH R172, R172 ;  /* 0x000000ac00ac7308 */ /* 0x000e620000002400 */
[C---:B---3--:R-:W-:Y:S03]  /*1fe60*/  HMMA.16816.F32.BF16 R36, R200.reuse, R4, R36 ;  /* 0x00000004c824723c */ /* 0x048fe60000041824 */
[----:B------:R-:W-:Y:S01]  /*1fe70*/  FMUL.FTZ R28, R28, UR13 ;  /* 0x0000000d1c1c7c20 */ /* 0x000fe20008410000 */
[----:B------:R-:W-:Y:S01]  /*1fe80*/  FMUL.FTZ R29, R29, UR13 ;  /* 0x0000000d1d1d7c20 */ /* 0x000fe20008410000 */
[----:B------:R-:W-:Y:S04]  /*1fe90*/  FMUL.FTZ R30, R30, UR13 ;  /* 0x0000000d1e1e7c20 */ /* 0x000fe80008410000 */
[----:B------:R3:W1:Y:S01]  /*1fea0*/  MUFU.TANH R174, R17 ;  /* 0x0000001100ae7308 */ /* 0x0006620000002400 */
[----:B------:R-:W-:Y:S01]  /*1feb0*/  FMUL.FTZ R31, R31, UR13 ;  /* 0x0000000d1f1f7c20 */ /* 0x000fe20008410000 */
[C---:B------:R-:W-:Y:S01]  /*1fec0*/  HMMA.16816.F32.BF16 R40, R200.reuse, R6, R40 ;  /* 0x00000006c828723c */ /* 0x040fe20000041828 */
[----:B------:R-:W4:Y:S02]  /*1fed0*/  LDSM.16.M88.4 R4, [R2+0xb000] ;  /* 0x00b000000204783b */ /* 0x000f240000000200 */
[----:B------:R-:W-:Y:S01]  /*1fee0*/  FMUL.FTZ R249, R32, UR13 ;  /* 0x0000000d20f97c20 */ /* 0x000fe20008410000 */
[----:B------:R-:W-:Y:S01]  /*1fef0*/  FMUL.FTZ R33, R33, UR13 ;  /* 0x0000000d21217c20 */ /* 0x000fe20008410000 */
[----:B------:R-:W-:Y:S03]  /*1ff00*/  FMUL.FTZ R34, R34, UR13 ;  /* 0x0000000d22227c20 */ /* 0x000fe60008410000 */
[----:B------:R3:W1:Y:S01]  /*1ff10*/  MUFU.TANH R170, R18 ;  /* 0x0000001200aa7308 */ /* 0x0006620000002400 */
        /* <DEDUP_REMOVED lines=9> */
[----:B------:R3:W1:Y:S01]  /*1ffb0*/  MUFU.TANH R193, R20 ;  /* 0x0000001400c17308 */ /* 0x0006620000002400 */
[----:B------:R-:W-:Y:S01]  /*1ffc0*/  FMUL.FTZ R43, R43, UR13 ;  /* 0x0000000d2b2b7c20 */ /* 0x000fe20008410000 */
[C---:B-----5:R-:W-:Y:S08]  /*1ffd0*/  HMMA.16816.F32.BF16 R44, R200.reuse, R8, R44 ;  /* 0x00000008c82c723c */ /* 0x060ff0000004182c */
[----:B------:R3:W1:Y:S01]  /*1ffe0*/  MUFU.TANH R164, R21 ;  /* 0x0000001500a47308 */ /* 0x0006620000002400 */
[C---:B------:R-:W-:Y:S01]  /*1fff0*/  HMMA.16816.F32.BF16 R48, R200.reuse, R10, R48 ;  /* 0x0000000ac830723c */ /* 0x040fe20000041830 */
[----:B------:R-:W5:Y:S01]  /*20000*/  LDSM.16.M88.4 R8, [R2+0xb800] ;  /* 0x00b800000208783b */ /* 0x000f620000000200 */
[----:B------:R-:W-:Y:S07]  /*20010*/  DEPBAR.LE SB0, 0x0 ;  /* 0x000080000000791a */ /* 0x000fee0000000000 */
[----:B------:R3:W1:Y:S01]  /*20020*/  MUFU.TANH R191, R22 ;  /* 0x0000001600bf7308 */ /* 0x0006620000002400 */
[----:B------:R-:W-:Y:S01]  /*20030*/  BAR.SYNC.DEFER_BLOCKING 0x0 ;  /* 0x0000000000007b1d */ /* 0x000fe20000010000 */
[C---:B----4-:R-:W-:Y:S05]  /*20040*/  HMMA.16816.F32.BF16 R52, R200.reuse, R4, R52 ;  /* 0x00000004c834723c */ /* 0x050fea0000041834 */
[----:B------:R-:W-:Y:S03]  /*20050*/  FMUL.FTZ R183, R44, UR13 ;  /* 0x0000000d2cb77c20 */ /* 0x000fe60008410000 */
[----:B------:R3:W4:Y:S01]  /*20060*/  MUFU.TANH R189, R23 ;  /* 0x0000001700bd7308 */ /* 0x0007220000002400 */
[----:B------:R-:W-:Y:S01]  /*20070*/  FMUL.FTZ R45, R45, UR13 ;  /* 0x0000000d2d2d7c20 */ /* 0x000fe20008410000 */
[C---:B------:R-:W-:Y:S03]  /*20080*/  HMMA.16816.F32.BF16 R56, R200.reuse, R6, R56 ;  /* 0x00000006c838723c */ /* 0x040fe60000041838 */
[----:B------:R-:W-:Y:S01]  /*20090*/  FMUL.FTZ R177, R48, UR13 ;  /* 0x0000000d30b17c20 */ /* 0x000fe20008410000 */
[----:B------:R-:W-:Y:S01]  /*200a0*/  FMUL.FTZ R46, R46, UR13 ;  /* 0x0000000d2e2e7c20 */ /* 0x000fe20008410000 */
[----:B------:R-:W-:Y:S03]  /*200b0*/  FMUL.FTZ R47, R47, UR13 ;  /* 0x0000000d2f2f7c20 */ /* 0x000fe60008410000 */
[----:B------:R-:W1:Y:S01]  /*200c0*/  MUFU.TANH R158, R158 ;  /* 0x0000009e009e7308 */ /* 0x000e620000002400 */
[----:B------:R-:W-:Y:S01]  /*200d0*/  FMUL.FTZ R49, R49, UR13 ;  /* 0x0000000d31317c20 */ /* 0x000fe20008410000 */
[----:B------:R-:W-:Y:S01]  /*200e0*/  FMUL.FTZ R50, R50, UR13 ;  /* 0x0000000d32327c20 */ /* 0x000fe20008410000 */
[----:B------:R-:W-:Y:S01]  /*200f0*/  FMUL.FTZ R51, R51, UR13 ;  /* 0x0000000d33337c20 */ /* 0x000fe20008410000 */
[----:B------:R-:W-:Y:S01]  /*20100*/  FMUL.FTZ R52, R52, UR13 ;  /* 0x0000000d34347c20 */ /* 0x000fe20008410000 */
[----:B------:R-:W-:Y:S01]  /*20110*/  FMUL.FTZ R53, R53, UR13 ;  /* 0x0000000d35357c20 */ /* 0x000fe20008410000 */
[----:B------:R-:W-:Y:S04]  /*20120*/  FMUL.FTZ R54, R54, UR13 ;  /* 0x0000000d36367c20 */ /* 0x000fe80008410000 */
        /* <DEDUP_REMOVED lines=9> */
[----:B------:R-:W-:Y:S09]  /*201c0*/  HMMA.16816.F32.BF16 R64, R200, R10, R64 ;  /* 0x0000000ac840723c */ /* 0x000ff20000041840 */
[----:B------:R3:W1:Y:S01]  /*201d0*/  MUFU.TANH R251, R28 ;  /* 0x0000001c00fb7308 */ /* 0x0006620000002400 */
[----:B------:R-:W-:Y:S01]  /*201e0*/  FMUL.FTZ R148, R60, UR13 ;  /* 0x0000000d3c947c20 */ /* 0x000fe20008410000 */
[----:B------:R-:W-:Y:S08]  /*201f0*/  FMUL.FTZ R61, R61, UR13 ;  /* 0x0000000d3d3d7c20 */ /* 0x000ff00008410000 */
[----:B------:R3:W1:Y:S01]  /*20200*/  MUFU.TANH R166, R29 ;  /* 0x0000001d00a67308 */ /* 0x0006620000002400 */
[----:B------:R-:W-:Y:S01]  /*20210*/  FMUL.FTZ R62, R62, UR13 ;  /* 0x0000000d3e3e7c20 */ /* 0x000fe20008410000 */
[----:B------:R-:W-:Y:S01]  /*20220*/  FMUL.FTZ R63, R63, UR13 ;  /* 0x0000000d3f3f7c20 */ /* 0x000fe20008410000 */
[----:B------:R-:W-:Y:S01]  /*20230*/  FMUL.FTZ R150, R64, UR13 ;  /* 0x0000000d40967c20 */ /* 0x000fe20008410000 */
[----:B------:R-:W-:Y:S06]  /*20240*/  FMUL.FTZ R65, R65, UR13 ;  /* 0x0000000d41417c20 */ /* 0x000fec0008410000 */
[----:B------:R3:W1:Y:S01]  /*20250*/  MUFU.TANH R241, R30 ;  /* 0x0000001e00f17308 */ /* 0x0006620000002400 */
[----:B------:R-:W-:Y:S01]  /*20260*/  FMUL.FTZ R66, R66, UR13 ;  /* 0x0000000d42427c20 */ /* 0x000fe20008410000 */
[----:B------:R-:W-:Y:S08]  /*20270*/  FMUL.FTZ R67, R67, UR13 ;  /* 0x0000000d43437c20 */ /* 0x000ff00008410000 */
        /* <DEDUP_REMOVED lines=37> */
[----:B--2-4-:R-:W-:Y:S05]  /*204d0*/  @!P4 BRA `(.L_x_1152) ;  /* 0x0000000800b4c947 */ /* 0x014fea0003800000 */
[----:B------:R-:W2:Y:S08]  /*204e0*/  LDC.64 R2, c[0x0][0x4e0] ;  /* 0x00013800ff027b82 */ /* 0x000eb00000000a00 */
[----:B------:R-:W4:Y:S01]  /*204f0*/  LDC R5, c[0x0][0x3bc] ;  /* 0x0000ef00ff057b82 */ /* 0x000f220000000800 */
        /* <DEDUP_REMOVED lines=11> */
[----:B----4-:R-:W-:Y:S08]  /*205b0*/  @!P3 BRA `(.L_x_1153) ;  /* 0x0000000000f8b947 */ /* 0x010ff00003800000 */
        /* <DEDUP_REMOVED lines=9> */
[----:B--2---:R-:W1:Y:S02]  /*20650*/  MUFU.RCP R2, R6 ;  /* 0x0000000600027308 */ /* 0x004e640000001000 */
        /* <DEDUP_REMOVED lines=52> */
.L_x_1153:
        /* <DEDUP_REMOVED lines=17> */
[-C--:B-1----:R-:W-:Y:S01]  /*20ab0*/  IADD3 R12, P5, PT, R10, R3.reuse, RZ ;  /* 0x000000030a0c7210 */ /* 0x082fe20007fbe0ff */
        /* <DEDUP_REMOVED lines=79> */
.L_x_1152:
[----:B--2---:R-:W-:Y:S01]  /*20fb0*/  FMNMX3.FTZ R3, R137, R147, R145, !PT ;  /* 0x0000009389037276 */ /* 0x004fe20007810091 */
[----:B-1----:R-:W-:Y:S01]  /*20fc0*/  LDSM.16.MT88.4 R12, [R212+0xc000] ;  /* 0x00c00000d40c783b */ /* 0x002fe20000004200 */
[----:B------:R-:W-:Y:S02]  /*20fd0*/  FMNMX3.FTZ R5, R0, R143, R141, !PT ;  /* 0x0000008f00057276 */ /* 0x000fe4000781008d */
[----:B------:R-:W-:Y:S02]  /*20fe0*/  FMNMX3.FTZ R3, R3, R182, R144, !PT ;  /* 0x000000b603037276 */ /* 0x000fe40007810090 */
[----:B------:R-:W-:Y:S02]  /*20ff0*/  FMNMX3.FTZ R5, R5, R142, R140, !PT ;  /* 0x0000008e05057276 */ /* 0x000fe4000781008c */
[----:B------:R-:W-:Y:S01]  /*21000*/  FMNMX3.FTZ R3, R3, R180, R178, !PT ;  /* 0x000000b403037276 */ /* 0x000fe200078100b2 */
[----:B---3--:R-:W-:Y:S01]  /*21010*/  LDSM.16.MT88.4 R20, [R211+0xc000] ;  /* 0x00c00000d314783b */ /* 0x008fe20000004200 */
        /* <DEDUP_REMOVED lines=51> */
[----:B------:R-:W1:Y:S01]  /*21350*/  MUFU.EX2 R0, R0 ;  /* 0x0000000000007308 */ /* 0x000e620000000800 */
[----:B------:R-:W-:Y:S01]  /*21360*/  FFMA.FTZ R191, R191, UR4, -R152 ;  /* 0x00000004bfbf7c23 */ /* 0x000fe20008010898 */
[----:B------:R-:W-:Y:S01]  /*21370*/  FFMA.FTZ R149, R147, UR4, -R154 ;  /* 0x0000000493957c23 */ /* 0x000fe2000801089a */
[----:B------:R-:W-:Y:S01]  /*21380*/  FFMA.FTZ R147, R143, UR4, -R152 ;  /* 0x000000048f937c23 */ /* 0x000fe20008010898 */
[----:B------:R-:W-:Y:S01]  /*21390*/  FFMA.FTZ R146, R145, UR4, -R154 ;  /* 0x0000000491927c23 */ /* 0x000fe2000801089a */
[--C-:B------:R-:W-:Y:S01]  /*213a0*/  FFMA.FTZ R143, R141, UR4, -R152.reuse ;  /* 0x000000048d8f7c23 */ /* 0x100fe20008010898 */
[----:B------:R-:W-:Y:S01]  /*213b0*/  FFMA.FTZ R141, R140, UR4, -R152 ;  /* 0x000000048c8d7c23 */ /* 0x000fe20008010898 */
[--C-:B------:R-:W-:Y:S01]  /*213c0*/  FFMA.FTZ R145, R182, UR4, -R154.reuse ;  /* 0x00000004b6917c23 */ /* 0x100fe2000801089a */
[--C-:B------:R-:W-:Y:S02]  /*213d0*/  FFMA.FTZ R144, R144, UR4, -R154.reuse ;  /* 0x0000000490907c23 */ /* 0x100fe4000801089a */
[----:B------:R-:W2:Y:S01]  /*213e0*/  MUFU.EX2 R2, R2 ;  /* 0x0000000200027308 */ /* 0x000ea20000000800 */
[----:B------:R-:W-:Y:S01]  /*213f0*/  MOV R140, R225 ;  /* 0x000000e1008c7202 */ /* 0x000fe20000000f00 */
[----:B------:R-:W-:Y:S01]  /*21400*/  FFMA.FTZ R184, R171, UR4, -R154 ;  /* 0x00000004abb87c23 */ /* 0x000fe2000801089a */
[----:B------:R-:W-:Y:S07]  /*21410*/  @P0 IADD3 R140, PT, PT, R226, -0x40, RZ ;  /* 0xffffffc0e28c0810 */ /* 0x000fee0007ffe0ff */
[----:B------:R-:W-:Y:S01]  /*21420*/  MUFU.EX2 R149, R149 ;  /* 0x0000009500957308 */ /* 0x000fe20000000800 */
[C---:B-1----:R-:W-:Y:S01]  /*21430*/  FMUL.FTZ R6, R0.reuse, R130 ;  /* 0x0000008200067220 */ /* 0x042fe20000410000 */
[C---:B------:R-:W-:Y:S01]  /*21440*/  FMUL.FTZ R7, R0.reuse, R131 ;  /* 0x0000008300077220 */ /* 0x040fe20000410000 */
[C---:B------:R-:W-:Y:S07]  /*21450*/  FMUL.FTZ R10, R0.reuse, R126 ;  /* 0x0000007e000a7220 */ /* 0x040fee0000410000 */
[----:B------:R-:W1:Y:S01]  /*21460*/  MUFU.EX2 R146, R146 ;  /* 0x0000009200927308 */ /* 0x000e620000000800 */
[----:B------:R-:W3:Y:S01]  /*21470*/  LDSM.16.MT88.4 R28, [R140] ;  /* 0x000000008c1c783b */ /* 0x000ee20000004200 */
[C---:B------:R-:W-:Y:S01]  /*21480*/  FMUL.FTZ R11, R0.reuse, R127 ;  /* 0x0000007f000b7220 */ /* 0x040fe20000410000 */
[----:B------:R-:W-:Y:S07]  /*21490*/  IADD3 R213, PT, PT, R213, R140, RZ ;  /* 0x0000008cd5d57210 */ /* 0x000fee0007ffe0ff */
[----:B------:R-:W-:Y:S01]  /*214a0*/  MUFU.EX2 R147, R147 ;  /* 0x0000009300937308 */ /* 0x000fe20000000800 */
[----:B------:R-:W-:Y:S01]  /*214b0*/  FMUL.FTZ R18, R0, R118 ;  /* 0x0000007600127220 */ /* 0x000fe20000410000 */
[C---:B--2---:R-:W-:Y:S01]  /*214c0*/  FMUL.FTZ R4, R2.reuse, R128 ;  /* 0x0000008002047220 */ /* 0x044fe20000410000 */
[C---:B------:R-:W-:Y:S07]  /*214d0*/  FMUL.FTZ R5, R2.reuse, R129 ;  /* 0x0000008102057220 */ /* 0x040fee0000410000 */
[----:B------:R-:W2:Y:S01]  /*214e0*/  MUFU.EX2 R143, R143 ;  /* 0x0000008f008f7308 */ /* 0x000ea20000000800 */
[C---:B------:R-:W-:Y:S01]  /*214f0*/  FMUL.FTZ R8, R2.reuse, R124 ;  /* 0x0000007c02087220 */ /* 0x040fe20000410000 */
[C---:B------:R-:W-:Y:S01]  /*21500*/  FMUL.FTZ R9, R2.reuse, R125 ;  /* 0x0000007d02097220 */ /* 0x040fe20000410000 */
[----:B------:R-:W4:Y:S07]  /*21510*/  LDSM.16.MT88.4 R36, [R213] ;  /* 0x00000000d524783b */ /* 0x000f2e0000004200 */
[----:B------:R-:W-:Y:S01]  /*21520*/  MUFU.EX2 R145, R145 ;  /* 0x0000009100917308 */ /* 0x000fe20000000800 */
[----:B------:R-:W-:Y:S01]  /*21530*/  FMUL.FTZ R16, R2, R116 ;  /* 0x0000007402107220 */ /* 0x000fe20000410000 */
[----:B-1----:R-:W-:Y:S01]  /*21540*/  F2FP.BF16.F32.PACK_AB R128, R146, R149 ;  /* 0x000000959280723e */ /* 0x002fe200000010ff */
[----:B------:R-:W-:Y:S07]  /*21550*/  FMUL.FTZ R17, R2, R117 ;  /* 0x0000007502117220 */ /* 0x000fee0000410000 */
[----:B------:R-:W1:Y:S01]  /*21560*/  MUFU.EX2 R144, R144 ;  /* 0x0000009000907308 */ /* 0x000e620000000800 */
[----:B------:R-:W-:Y:S01]  /*21570*/  FMUL.FTZ R19, R0, R119 ;  /* 0x0000007700137220 */ /* 0x000fe20000410000 */
[----:B------:R-:W-:Y:S01]  /*21580*/  FMUL.FTZ R25, R2, R109 ;  /* 0x0000006d02197220 */ /* 0x000fe20000410000 */
[C---:B------:R-:W-:Y:S07]  /*21590*/  FMUL.FTZ R26, R0.reuse, R110 ;  /* 0x0000006e001a7220 */ /* 0x040fee0000410000 */
[----:B------:R-:W-:Y:S01]  /*215a0*/  MUFU.EX2 R142, R142 ;  /* 0x0000008e008e7308 */ /* 0x000fe20000000800 */
[----:B------:R-:W-:Y:S01]  /*215b0*/  FMUL.FTZ R27, R0, R111 ;  /* 0x0000006f001b7220 */ /* 0x000fe20000410000 */
[----:B--2---:R-:W-:Y:S01]  /*215c0*/  F2FP.BF16.F32.PACK_AB R129, R143, R147 ;  /* 0x000000938f81723e */ /* 0x004fe200000010ff */
[C---:B------:R-:W-:Y:S07]  /*215d0*/  FMUL.FTZ R24, R2.reuse, R108 ;  /* 0x0000006c02187220 */ /* 0x040fee0000410000 */
[----:B------:R-:W2:Y:S01]  /*215e0*/  MUFU.EX2 R141, R141 ;  /* 0x0000008d008d7308 */ /* 0x000ea20000000800 */
[----:B------:R-:W5:Y:S01]  /*215f0*/  LDSM.16.MT88.4 R60, [R140+0x4000] ;  /* 0x004000008c3c783b */ /* 0x000f620000004200 */
[C---:B------:R-:W-:Y:S01]  /*21600*/  FMUL.FTZ R32, R2.reuse, R100 ;  /* 0x0000006402207220 */ /* 0x040fe20000410000 */
[----:B------:R-:W-:Y:S01]  /*21610*/  FMUL.FTZ R33, R2, R101 ;  /* 0x0000006502217220 */ /* 0x000fe20000410000 */
[C---:B------:R-:W-:Y:S01]  /*21620*/  FMUL.FTZ R34, R0.reuse, R102 ;  /* 0x0000006600227220 */ /* 0x040fe20000410000 */
[----:B------:R-:W-:Y:S01]  /*21630*/  FMUL.FTZ R35, R0, R103 ;  /* 0x0000006700237220 */ /* 0x000fe20000410000 */
[----:B-1----:R-:W-:Y:S01]  /*21640*/  F2FP.BF16.F32.PACK_AB R130, R144, R145 ;  /* 0x000000919082723e */ /* 0x002fe200000010ff */
[C---:B------:R-:W-:Y:S01]  /*21650*/  FMUL.FTZ R40, R2.reuse, R92 ;  /* 0x0000005c02287220 */ /* 0x040fe20000410000 */
[----:B------:R-:W-:Y:S01]  /*21660*/  FMUL.FTZ R41, R2, R93 ;  /* 0x0000005d02297220 */ /* 0x000fe20000410000 */
[----:B------:R-:W-:Y:S01]  /*21670*/  LDSM.16.MT88.4 R100, [R211+0x10800] ;  /* 0x01080000d364783b */ /* 0x000fe20000004200 */
[C---:B------:R-:W-:Y:S01]  /*21680*/  FMUL.FTZ R42, R0.reuse, R94 ;  /* 0x0000005e002a7220 */ /* 0x040fe20000410000 */
[----:B------:R-:W-:Y:S01]  /*21690*/  FMUL.FTZ R43, R0, R95 ;  /* 0x0000005f002b7220 */ /* 0x000fe20000410000 */
[C---:B------:R-:W-:Y:S01]  /*216a0*/  FMUL.FTZ R48, R2.reuse, R84 ;  /* 0x0000005402307220 */ /* 0x040fe20000410000 */
[----:B------:R-:W-:Y:S01]  /*216b0*/  FMUL.FTZ R49, R2, R85 ;  /* 0x0000005502317220 */ /* 0x000fe20000410000 */
[----:B--2---:R-:W-:Y:S01]  /*216c0*/  F2FP.BF16.F32.PACK_AB R131, R141, R142 ;  /* 0x0000008e8d83723e */ /* 0x004fe200000010ff */
[C---:B------:R-:W-:Y:S01]  /*216d0*/  FMUL.FTZ R50, R0.reuse, R86 ;  /* 0x0000005600327220 */ /* 0x040fe20000410000 */
[----:B------:R-:W-:Y:S01]  /*216e0*/  FMUL.FTZ R51, R0, R87 ;  /* 0x0000005700337220 */ /* 0x000fe20000410000 */
[----:B------:R-:W-:Y:S01]  /*216f0*/  LDSM.16.MT88.4 R92, [R213+0x800] ;  /* 0x00080000d55c783b */ /* 0x000fe20000004200 */
[C---:B------:R-:W-:Y:S01]  /*21700*/  FMUL.FTZ R56, R2.reuse, R76 ;  /* 0x0000004c02387220 */ /* 0x040fe20000410000 */
[----:B------:R-:W-:Y:S01]  /*21710*/  FMUL.FTZ R57, R2, R77 ;  /* 0x0000004d02397220 */ /* 0x000fe20000410000 */
[C---:B------:R-:W-:Y:S01]  /*21720*/  FMUL.FTZ R58, R0.reuse, R78 ;  /* 0x0000004e003a7220 */ /* 0x040fe20000410000 */
[C---:B------:R-:W-:Y:S01]  /*21730*/  HMMA.16816.F32.BF16 R4, R128.reuse, R12, R4 ;  /* 0x0000000c8004723c */ /* 0x040fe20000041804 */
[----:B------:R-:W-:Y:S03]  /*21740*/  MUFU.EX2 R191, R191 ;  /* 0x000000bf00bf7308 */ /* 0x000fe60000000800 */
[----:B------:R-:W-:Y:S01]  /*21750*/  LDSM.16.MT88.4 R84, [R211+0xc800] ;  /* 0x00c80000d354783b */ /* 0x000fe20000004200 */
[----:B------:R-:W-:Y:S01]  /*21760*/  FMUL.FTZ R59, R0, R79 ;  /* 0x0000004f003b7220 */ /* 0x000fe20000410000 */
[C---:B------:R-:W-:Y:S01]  /*21770*/  FMUL.FTZ R64, R2.reuse, R68 ;  /* 0x0000004402407220 */ /* 0x040fe20000410000 */
[C---:B------:R-:W-:Y:S01]  /*21780*/  FMUL.FTZ R65, R2.reuse, R69 ;  /* 0x0000004502417220 */ /* 0x040fe20000410000 */
[C---:B------:R-:W-:Y:S03]  /*21790*/  HMMA.16816.F32.BF16 R8, R128.reuse, R14, R8 ;  /* 0x0000000e8008723c */ /* 0x040fe60000041808 */
[----:B------:R-:W-:Y:S01]  /*217a0*/  MUFU.EX2 R184, R184 ;  /* 0x000000b800b87308 */ /* 0x000fe20000000800 */
[C---:B------:R-:W-:Y:S01]  /*217b0*/  FMUL.FTZ R12, R2.reuse, R120 ;  /* 0x00000078020c7220 */ /* 0x040fe20000410000 */
[----:B------:R-:W-:Y:S01]  /*217c0*/  FMUL.FTZ R13, R2, R121 ;  /* 0x00000079020d7220 */ /* 0x000fe20000410000 */
[C---:B------:R-:W-:Y:S01]  /*217d0*/  FMUL.FTZ R14, R0.reuse, R122 ;  /* 0x0000007a000e7220 */ /* 0x040fe20000410000 */
[C---:B------:R-:W-:Y:S01]  /*217e0*/  FMUL.FTZ R15, R0.reuse, R123 ;  /* 0x0000007b000f7220 */ /* 0x040fe20000410000 */
[----:B------:R-:W-:Y:S01]  /*217f0*/  LDSM.16.MT88.4 R76, [R212+0xc800] ;  /* 0x00c80000d44c783b */ /* 0x000fe20000004200 */
[C---:B------:R-:W-:Y:S01]  /*21800*/  FMUL.FTZ R66, R0.reuse, R70 ;  /* 0x0000004600427220 */ /* 0x040fe20000410000 */
[----:B------:R-:W-:Y:S01]  /*21810*/  FMUL.FTZ R67, R0, R71 ;  /* 0x0000004700437220 */ /* 0x000fe20000410000 */
[----:B------:R-:W-:Y:S01]  /*21820*/  FFMA.FTZ R108, R195, UR4, -R152 ;  /* 0x00000004c36c7c23 */ /* 0x000fe20008010898 */
[----:B------:R-:W-:Y:S01]  /*21830*/  FFMA.FTZ R201, R249, UR4, -R154 ;  /* 0x00000004f9c97c23 */ /* 0x000fe2000801089a */
[--C-:B------:R-:W-:Y:S01]  /*21840*/  FFMA.FTZ R203, R243, UR4, -R152.reuse ;  /* 0x00000004f3cb7c23 */ /* 0x100fe20008010898 */
[C---:B------:R-:W-:Y:S02]  /*21850*/  HMMA.16816.F32.BF16 R12, R128.reuse, R20, R12 ;  /* 0x00000014800c723c */ /* 0x040fe4000004180c */
[----:B------:R-:W-:Y:S01]  /*21860*/  LDSM.16.MT88.4 R124, [R212+0xf800] ;  /* 0x00f80000d47c783b */ /* 0x000fe20000004200 */
[C---:B------:R-:W-:Y:S01]  /*21870*/  FMUL.FTZ R20, R2.reuse, R112 ;  /* 0x0000007002147220 */ /* 0x040fe20000410000 */
[----:B------:R-:W-:Y:S01]  /*21880*/  FMUL.FTZ R21, R2, R113 ;  /* 0x0000007102157220 */ /* 0x000fe20000410000 */
[--C-:B------:R-:W-:Y:S01]  /*21890*/  FFMA.FTZ R113, R176, UR4, -R152.reuse ;  /* 0x00000004b0717c23 */ /* 0x100fe20008010898 */
[----:B------:R-:W-:Y:S01]  /*218a0*/  FFMA.FTZ R176, R207, UR4, -R152 ;  /* 0x00000004cfb07c23 */ /* 0x000fe20008010898 */
[----:B------:R-:W-:Y:S01]  /*218b0*/  MUFU.EX2 R201, R201 ;  /* 0x000000c900c97308 */ /* 0x000fe20000000800 */
[C---:B------:R-:W-:Y:S02]  /*218c0*/  HMMA.16816.F32.BF16 R16, R128.reuse, R22, R16 ;  /* 0x000000168010723c */ /* 0x040fe40000041810 */
[----:B------:R-:W-:Y:S01]  /*218d0*/  LDSM.16.MT88.4 R116, [R211+0xf800] ;  /* 0x00f80000d374783b */ /* 0x000fe20000004200 */
[C---:B------:R-:W-:Y:S01]  /*218e0*/  FMUL.FTZ R22, R0.reuse, R114 ;  /* 0x0000007200167220 */ /* 0x040fe20000410000 */
[----:B------:R-:W-:Y:S05]  /*218f0*/  FMUL.FTZ R23, R0, R115 ;  /* 0x0000007300177220 */ /* 0x000fea0000410000 */
[----:B------:R-:W-:Y:S01]  /*21900*/  MUFU.EX2 R113, R113 ;  /* 0x0000007100717308 */ /* 0x000fe20000000800 */
[----:B------:R-:W-:Y:S01]  /*21910*/  FFMA.FTZ R115, R180, UR4, -R154 ;  /* 0x00000004b4737c23 */ /* 0x000fe2000801089a */
[----:B------:R-:W-:Y:S01]  /*21920*/  FFMA.FTZ R180, R197, UR4, -R152 ;  /* 0x00000004c5b47c23 */ /* 0x000fe20008010898 */
[--C-:B------:R-:W-:Y:S07]  /*21930*/  FFMA.FTZ R112, R178, UR4, -R154.reuse ;  /* 0x00000004b2707c23 */ /* 0x100fee000801089a */
[----:B------:R1:W-:Y:S01]  /*21940*/  MUFU.EX2 R197, R108 ;  /* 0x0000006c00c57308 */ /* 0x0003e20000000800 */
[----:B------:R-:W-:Y:S01]  /*21950*/  FFMA.FTZ R178, R205, UR4, -R154 ;  /* 0x00000004cdb27c23 */ /* 0x000fe2000801089a */
[C---:B---3--:R-:W-:Y:S08]  /*21960*/  HMMA.16816.F32.BF16 R20, R128.reuse, R28, R20 ;  /* 0x0000001c8014723c */ /* 0x048ff00000041814 */
[----:B------:R-:W-:Y:S01]  /*21970*/  MUFU.EX2 R115, R115 ;  /* 0x0000007300737308 */ /* 0x000fe20000000800 */
[C---:B------:R-:W-:Y:S01]  /*21980*/  FMUL.FTZ R28, R2.reuse, R104 ;  /* 0x00000068021c7220 */ /* 0x040fe20000410000 */
[----:B------:R-:W-:Y:S01]  /*21990*/  FMUL.FTZ R29, R2, R105 ;  /* 0x00000069021d7220 */ /* 0x000fe20000410000 */
[--C-:B------:R-:W-:Y:S07]  /*219a0*/  FFMA.FTZ R104, R156, UR4, -R152.reuse ;  /* 0x000000049c687c23 */ /* 0x100fee0008010898 */
[----:B------:R-:W2:Y:S01]  /*219b0*/  MUFU.EX2 R112, R112 ;  /* 0x0000007000707308 */ /* 0x000ea20000000800 */
[----:B------:R-:W-:Y:S01]  /*219c0*/  FFMA.FTZ R105, R170, UR4, -R152 ;  /* 0x00000004aa697c23 */ /* 0x000fe20008010898 */
[C---:B------:R-:W-:Y:S08]  /*219d0*/  HMMA.16816.F32.BF16 R24, R128.reuse, R30, R24 ;  /* 0x0000001e8018723c */ /* 0x040ff00000041818 */
[----:B------:R-:W-:Y:S01]  /*219e0*/  MUFU.EX2 R203, R203 ;  /* 0x000000cb00cb7308 */ /* 0x000fe20000000800 */
[C---:B------:R-:W-:Y:S01]  /*219f0*/  FMUL.FTZ R30, R0.reuse, R106 ;  /* 0x0000006a001e7220 */ /* 0x040fe20000410000 */
[----:B------:R-:W-:Y:S01]  /*21a00*/  FMUL.FTZ R31, R0, R107 ;  /* 0x0000006b001f7220 */ /* 0x000fe20000410000 */
[--C-:B-1----:R-:W-:Y:S07]  /*21a10*/  FFMA.FTZ R108, R177, UR4, -R154.reuse ;  /* 0x00000004b16c7c23 */ /* 0x102fee000801089a */
[----:B------:R-:W1:Y:S01]  /*21a20*/  MUFU.EX2 R104, R104 ;  /* 0x0000006800687308 */ /* 0x000e620000000800 */
[--C-:B------:R-:W-:Y:S01]  /*21a30*/  FFMA.FTZ R107, R172, UR4, -R154.reuse ;  /* 0x00000004ac6b7c23 */ /* 0x100fe2000801089a */
[--C-:B------:R-:W-:Y:S01]  /*21a40*/  FFMA.FTZ R172, R247, UR4, -R154.reuse ;  /* 0x00000004f7ac7c23 */ /* 0x100fe2000801089a */
[--C-:B------:R-:W-:Y:S07]  /*21a50*/  FFMA.FTZ R106, R174, UR4, -R154.reuse ;  /* 0x00000004ae6a7c23 */ /* 0x100fee000801089a */
[----:B------:R3:W-:Y:S01]  /*21a60*/  MUFU.EX2 R171, R108 ;  /* 0x0000006c00ab7308 */ /* 0x0007e20000000800 */
[C---:B----4-:R-:W-:Y:S03]  /*21a70*/  HMMA.16816.F32.BF16 R28, R128.reuse, R36, R28 ;  /* 0x00000024801c723c */ /* 0x050fe6000004181c */
[C---:B------:R-:W-:Y:S01]  /*21a80*/  FMUL.FTZ R36, R2.reuse, R96 ;  /* 0x0000006002247220 */ /* 0x040fe20000410000 */
[----:B------:R-:W-:Y:S01]  /*21a90*/  FMUL.FTZ R37, R2, R97 ;  /* 0x0000006102257220 */ /* 0x000fe20000410000 */
[----:B--2---:R-:W-:Y:S04]  /*21aa0*/  F2FP.BF16.F32.PACK_AB R68, R112, R115 ;  /* 0x000000737044723e */ /* 0x004fe800000010ff */
[----:B------:R-:W-:Y:S01]  /*21ab0*/  MUFU.EX2 R172, R172 ;  /* 0x000000ac00ac7308 */ /* 0x000fe20000000800 */
[----:B------:R-:W-:Y:S01]  /*21ac0*/  FFMA.FTZ R174, R235, UR4, -R154 ;  /* 0x00000004ebae7c23 */ /* 0x000fe2000801089a */
[C---:B------:R-:W-:Y:S08]  /*21ad0*/  HMMA.16816.F32.BF16 R32, R128.reuse, R38, R32 ;  /* 0x000000268020723c */ /* 0x040ff00000041820 */
[----:B------:R-:W-:Y:S01]  /*21ae0*/  MUFU.EX2 R107, R107 ;  /* 0x0000006b006b7308 */ /* 0x000fe20000000800 */
[C---:B------:R-:W-:Y:S01]  /*21af0*/  FMUL.FTZ R38, R0.reuse, R98 ;  /* 0x0000006200267220 */ /* 0x040fe20000410000 */
[----:B------:R-:W-:Y:S01]  /*21b00*/  FMUL.FTZ R39, R0, R99 ;  /* 0x0000006300277220 */ /* 0x000fe20000410000 */
[----:B---3--:R-:W-:Y:S01]  /*21b10*/  LDSM.16.MT88.4 R108, [R140+0x3800] ;  /* 0x003800008c6c783b */ /* 0x008fe20000004200 */
[----:B-1----:R-:W-:Y:S06]  /*21b20*/  F2FP.BF16.F32.PACK_AB R69, R104, R113 ;  /* 0x000000716845723e */ /* 0x002fec00000010ff */
[----:B------:R-:W-:Y:S01]  /*21b30*/  MUFU.EX2 R174, R174 ;  /* 0x000000ae00ae7308 */ /* 0x000fe20000000800 */
[----:B------:R-:W-:Y:S01]  /*21b40*/  FFMA.FTZ R156, R168, UR4, -R152 ;  /* 0x00000004a89c7c23 */ /* 0x000fe20008010898 */
[----:B------:R-:W-:Y:S01]  /*21b50*/  FFMA.FTZ R168, R251, UR4, -R154 ;  /* 0x00000004fba87c23 */ /* 0x000fe2000801089a */
[----:B------:R-:W-:Y:S01]  /*21b60*/  FFMA.FTZ R170, R245, UR4, -R152 ;  /* 0x00000004f5aa7c23 */ /* 0x000fe20008010898 */
[C---:B------:R-:W-:Y:S06]  /*21b70*/  HMMA.16816.F32.BF16 R36, R128.reuse, R44, R36 ;  /* 0x0000002c8024723c */ /* 0x040fec0000041824 */
[----:B------:R-:W1:Y:S01]  /*21b80*/  MUFU.EX2 R106, R106 ;  /* 0x0000006a006a7308 */ /* 0x000e620000000800 */
[----:B------:R-:W-:Y:S01]  /*21b90*/  LDSM.16.MT88.4 R96, [R212+0x10800] ;  /* 0x01080000d460783b */ /* 0x000fe20000004200 */
[C---:B------:R-:W-:Y:S01]  /*21ba0*/  FMUL.FTZ R44, R2.reuse, R88 ;  /* 0x00000058022c7220 */ /* 0x040fe20000410000 */
[----:B------:R-:W-:Y:S07]  /*21bb0*/  FMUL.FTZ R45, R2, R89 ;  /* 0x00000059022d7220 */ /* 0x000fee0000410000 */
[----:B------:R-:W-:Y:S01]  /*21bc0*/  MUFU.EX2 R105, R105 ;  /* 0x0000006900697308 */ /* 0x000fe20000000800 */
[--C-:B------:R-:W-:Y:S01]  /*21bd0*/  FFMA.FTZ R237, R237, UR4, -R154.reuse ;  /* 0x00000004eded7c23 */ /* 0x100fe2000801089a */
[--C-:B------:R-:W-:Y:S01]  /*21be0*/  FFMA.FTZ R199, R199, UR4, -R154.reuse ;  /* 0x00000004c7c77c23 */ /* 0x100fe2000801089a */
[C---:B------:R-:W-:Y:S07]  /*21bf0*/  HMMA.16816.F32.BF16 R40, R128.reuse, R46, R40 ;  /* 0x0000002e8028723c */ /* 0x040fee0000041828 */
[----:B------:R-:W2:Y:S01]  /*21c00*/  MUFU.EX2 R156, R156 ;  /* 0x0000009c009c7308 */ /* 0x000ea20000000800 */
[C---:B------:R-:W-:Y:S01]  /*21c10*/  FMUL.FTZ R46, R0.reuse, R90 ;  /* 0x0000005a002e7220 */ /* 0x040fe20000410000 */
[----:B------:R-:W-:Y:S08]  /*21c20*/  FMUL.FTZ R47, R0, R91 ;  /* 0x0000005b002f7220 */ /* 0x000ff00000410000 */
[----:B------:R-:W-:Y:S01]  /*21c30*/  MUFU.EX2 R168, R168 ;  /* 0x000000a800a87308 */ /* 0x000fe20000000800 */
[----:B------:R-:W-:Y:S01]  /*21c40*/  LDSM.16.MT88.4 R88, [R140+0x800] ;  /* 0x000800008c58783b */ /* 0x000fe20000004200 */
[----:B-1----:R-:W-:Y:S01]  /*21c50*/  F2FP.BF16.F32.PACK_AB R70, R106, R107 ;  /* 0x0000006b6a46723e */ /* 0x002fe200000010ff */
[----:B------:R-:W-:Y:S07]  /*21c60*/  FFMA.FTZ R182, R183, UR4, -R154 ;  /* 0x00000004b7b67c23 */ /* 0x000fee000801089a */
[----:B------:R-:W-:Y:S01]  /*21c70*/  MUFU.EX2 R170, R170 ;  /* 0x000000aa00aa7308 */ /* 0x000fe20000000800 */
[--C-:B------:R-:W-:Y:S01]  /*21c80*/  FFMA.FTZ R186, R181, UR4, -R152.reuse ;  /* 0x00000004b5ba7c23 */ /* 0x100fe20008010898 */
[C---:B------:R-:W-:Y:S08]  /*21c90*/  HMMA.16816.F32.BF16 R44, R128.reuse, R52, R44 ;  /* 0x00000034802c723c */ /* 0x040ff0000004182c */
[----:B------:R-:W-:Y:S01]  /*21ca0*/  MUFU.EX2 R176, R176 ;  /* 0x000000b000b07308 */ /* 0x000fe20000000800 */
[C---:B------:R-:W-:Y:S01]  /*21cb0*/  FMUL.FTZ R52, R2.reuse, R80 ;  /* 0x0000005002347220 */ /* 0x040fe20000410000 */
[----:B------:R-:W-:Y:S01]  /*21cc0*/  FMUL.FTZ R53, R2, R81 ;  /* 0x0000005102357220 */ /* 0x000fe20000410000 */
[----:B--2---:R-:W-:Y:S07]  /*21cd0*/  F2FP.BF16.F32.PACK_AB R71, R156, R105 ;  /* 0x000000699c47723e */ /* 0x004fee00000010ff */
[----:B------:R-:W-:Y:S01]  /*21ce0*/  MUFU.EX2 R178, R178 ;  /* 0x000000b200b27308 */ /* 0x000fe20000000800 */
[--C-:B------:R-:W-:Y:S01]  /*21cf0*/  FFMA.FTZ R173, R173, UR4, -R152.reuse ;  /* 0x00000004adad7c23 */ /* 0x100fe20008010898 */
[C---:B------:R-:W-:Y:S08]  /*21d00*/  HMMA.16816.F32.BF16 R48, R128.reuse, R54, R48 ;  /* 0x000000368030723c */ /* 0x040ff00000041830 */
[----:B------:R-:W-:Y:S01]  /*21d10*/  MUFU.EX2 R195, R199 ;  /* 0x000000c700c37308 */ /* 0x000fe20000000800 */
[C---:B------:R-:W-:Y:S01]  /*21d20*/  FMUL.FTZ R54, R0.reuse, R82 ;  /* 0x0000005200367220 */ /* 0x040fe20000410000 */
[----:B------:R-:W-:Y:S01]  /*21d30*/  FMUL.FTZ R55, R0, R83 ;  /* 0x0000005300377220 */ /* 0x000fe20000410000 */
[----:B------:R-:W-:Y:S01]  /*21d40*/  FFMA.FTZ R188, R175, UR4, -R152 ;  /* 0x00000004afbc7c23 */ /* 0x000fe20008010898 */
[----:B------:R-:W1:Y:S06]  /*21d50*/  LDSM.16.MT88.4 R80, [R213+0x4000] ;  /* 0x00400000d550783b */ /* 0x000e6c0000004200 */
[----:B------:R-:W-:Y:S01]  /*21d60*/  MUFU.EX2 R180, R180 ;  /* 0x000000b400b47308 */ /* 0x000fe20000000800 */
[----:B------:R-:W-:Y:S01]  /*21d70*/  FFMA.FTZ R185, R185, UR4, -R154 ;  /* 0x00000004b9b97c23 */ /* 0x000fe2000801089a */
[----:B------:R-:W-:Y:S01]  /*21d80*/  FFMA.FTZ R179, R179, UR4, -R152 ;  /* 0x00000004b3b37c23 */ /* 0x000fe20008010898 */
[--C-:B------:R-:W-:Y:S01]  /*21d90*/  FFMA.FTZ R190, R163, UR4, -R154.reuse ;  /* 0x00000004a3be7c23 */ /* 0x100fe2000801089a */
[C---:B-----5:R-:W-:Y:S06]  /*21da0*/  HMMA.16816.F32.BF16 R52, R128.reuse, R60, R52 ;  /* 0x0000003c8034723c */ /* 0x060fec0000041834 */
[----:B------:R-:W-:Y:S01]  /*21db0*/  MUFU.EX2 R182, R182 ;  /* 0x000000b600b67308 */ /* 0x000fe20000000800 */
[C---:B------:R-:W-:Y:S01]  /*21dc0*/  FMUL.FTZ R60, R2.reuse, R72 ;  /* 0x00000048023c7220 */ /* 0x040fe20000410000 */
[----:B------:R-:W-:Y:S08]  /*21dd0*/  FMUL.FTZ R61, R2, R73 ;  /* 0x00000049023d7220 */ /* 0x000ff00000410000 */
[----:B------:R-:W-:Y:S01]  /*21de0*/  MUFU.EX2 R181, R185 ;  /* 0x000000b900b57308 */ /* 0x000fe20000000800 */
[----:B------:R-:W-:Y:S01]  /*21df0*/  FFMA.FTZ R161, R161, UR4, -R154 ;  /* 0x00000004a1a17c23 */ /* 0x000fe2000801089a */
[--C-:B------:R-:W-:Y:S01]  /*21e00*/  FFMA.FTZ R192, R167, UR4, -R152.reuse ;  /* 0x00000004a7c07c23 */ /* 0x100fe20008010898 */
[C---:B------:R-:W-:Y:S07]  /*21e10*/  HMMA.16816.F32.BF16 R56, R128.reuse, R62, R56 ;  /* 0x0000003e8038723c */ /* 0x040fee0000041838 */
[----:B------:R-:W-:Y:S01]  /*21e20*/  MUFU.EX2 R186, R186 ;  /* 0x000000ba00ba7308 */ /* 0x000fe20000000800 */
[C---:B------:R-:W-:Y:S01]  /*21e30*/  FMUL.FTZ R62, R0.reuse, R74 ;  /* 0x0000004a003e7220 */ /* 0x040fe20000410000 */
[----:B------:R-:W-:Y:S08]  /*21e40*/  FMUL.FTZ R63, R0, R75 ;  /* 0x0000004b003f7220 */ /* 0x000ff00000410000 */
[----:B------:R-:W-:Y:S01]  /*21e50*/  MUFU.EX2 R177, R179 ;  /* 0x000000b300b17308 */ /* 0x000fe20000000800 */
[----:B------:R-:W2:Y:S01]  /*21e60*/  LDSM.16.MT88.4 R72, [R140+0x4800] ;  /* 0x004800008c48783b */ /* 0x000ea20000004200 */
[----:B------:R-:W-:Y:S01]  /*21e70*/  FFMA.FTZ R157, R157, UR4, -R152 ;  /* 0x000000049d9d7c23 */ /* 0x000fe20008010898 */
[--C-:B------:R-:W-:Y:S07]  /*21e80*/  FFMA.FTZ R163, R165, UR4, -R154.reuse ;  /* 0x00000004a5a37c23 */ /* 0x100fee000801089a */
[----:B------:R-:W-:Y:S01]  /*21e90*/  MUFU.EX2 R173, R173 ;  /* 0x000000ad00ad7308 */ /* 0x000fe20000000800 */
[----:B------:R-:W-:Y:S01]  /*21ea0*/  FFMA.FTZ R194, R169, UR4, -R154 ;  /* 0x00000004a9c27c23 */ /* 0x000fe2000801089a */
[--C-:B------:R-:W-:Y:S01]  /*21eb0*/  FFMA.FTZ R196, R159, UR4, -R152.reuse ;  /* 0x000000049fc47c23 */ /* 0x100fe20008010898 */
[--C-:B------:R-:W-:Y:S07]  /*21ec0*/  FFMA.FTZ R155, R155, UR4, -R152.reuse ;  /* 0x000000049b9b7c23 */ /* 0x100fee0008010898 */
[----:B------:R-:W-:Y:S01]  /*21ed0*/  MUFU.EX2 R188, R188 ;  /* 0x000000bc00bc7308 */ /* 0x000fe20000000800 */
[--C-:B------:R-:W-:Y:S01]  /*21ee0*/  FFMA.FTZ R198, R136, UR4, -R152.reuse ;  /* 0x0000000488c67c23 */ /* 0x100fe20008010898 */
[--C-:B------:R-:W-:Y:S01]  /*21ef0*/  FFMA.FTZ R135, R135, UR4, -R152.reuse ;  /* 0x0000000487877c23 */ /* 0x100fe20008010898 */
[----:B------:R-:W-:Y:S07]  /*21f00*/  FFMA.FTZ R134, R134, UR4, -R152 ;  /* 0x0000000486867c23 */ /* 0x000fee0008010898 */
[----:B------:R-:W-:Y:S01]  /*21f10*/  MUFU.EX2 R161, R161 ;  /* 0x000000a100a17308 */ /* 0x000fe20000000800 */
[--C-:B------:R-:W-:Y:S01]  /*21f20*/  FFMA.FTZ R148, R148, UR4, -R154.reuse ;  /* 0x0000000494947c23 */ /* 0x100fe2000801089a */
[--C-:B------:R-:W-:Y:S01]  /*21f30*/  FFMA.FTZ R153, R153, UR4, -R154.reuse ;  /* 0x0000000499997c23 */ /* 0x100fe2000801089a */
[----:B------:R-:W-:Y:S07]  /*21f40*/  FFMA.FTZ R136, R150, UR4, -R154 ;  /* 0x0000000496887c23 */ /* 0x000fee000801089a */
[----:B------:R-:W-:Y:S01]  /*21f50*/  MUFU.EX2 R190, R190 ;  /* 0x000000be00be7308 */ /* 0x000fe20000000800 */
[----:B------:R-:W-:Y:S01]  /*21f60*/  FFMA.FTZ R147, R0, R229, R147 ;  /* 0x000000e500937223 */ /* 0x000fe20000010093 */
[----:B------:R-:W-:Y:S01]  /*21f70*/  FFMA.FTZ R149, R2, R231, R149 ;  /* 0x000000e702957223 */ /* 0x000fe20000010095 */
[----:B------:R-:W-:Y:S07]  /*21f80*/  MOV R137, R132 ;  /* 0x0000008400897202 */ /* 0x000fee0000000f00 */
[----:B------:R-:W-:Y:S01]  /*21f90*/  MUFU.EX2 R192, R192 ;  /* 0x000000c000c07308 */ /* 0x000fe20000000800 */
[----:B------:R-:W-:Y:S01]  /*21fa0*/  FADD.FTZ R147, R143, R147 ;  /* 0x000000938f937221 */ /* 0x000fe20000010000 */
[C---:B-1----:R-:W-:Y:S08]  /*21fb0*/  HMMA.16816.F32.BF16 R60, R128.reuse, R80, R60 ;  /* 0x00000050803c723c */ /* 0x042ff0000004183c */
[----:B------:R-:W-:Y:S01]  /*21fc0*/  MUFU.EX2 R157, R157 ;  /* 0x0000009d009d7308 */ /* 0x000fe20000000800 */
[----:B------:R-:W-:Y:S01]  /*21fd0*/  FADD.FTZ R146, R146, R149 ;  /* 0x0000009592927221 */ /* 0x000fe20000010000 */
[----:B------:R-:W-:Y:S08]  /*21fe0*/  FADD.FTZ R142, R142, R147 ;  /* 0x000000938e8e7221 */ /* 0x000ff00000010000 */
[----:B------:R-:W-:Y:S01]  /*21ff0*/  MUFU.EX2 R163, R163 ;  /* 0x000000a300a37308 */ /* 0x000fe20000000800 */
[----:B------:R-:W-:Y:S01]  /*22000*/  FADD.FTZ R145, R145, R146 ;  /* 0x0000009291917221 */ /* 0x000fe20000010000 */
[----:B------:R-:W-:Y:S01]  /*22010*/  HMMA.16816.F32.BF16 R64, R128, R82, R64 ;  /* 0x000000528040723c */ /* 0x000fe20000041840 */
[----:B------:R-:W-:Y:S07]  /*22020*/  LDSM.16.MT88.4 R80, [R212+0xd000] ;  /* 0x00d00000d450783b */ /* 0x000fee0000004200 */
        /* <DEDUP_REMOVED lines=11> */
[----:B------:R-:W1:Y:S07]  /*220e0*/  LDSM.16.MT88.4 R76, [R213+0x4800] ;  /* 0x00480000d54c783b */ /* 0x000e6e0000004200 */
[----:B------:R-:W-:Y:S01]  /*220f0*/  MUFU.EX2 R153, R153 ;  /* 0x0000009900997308 */ /* 0x000fe20000000800 */
[----:B------:R-:W-:Y:S09]  /*22100*/  FADD.FTZ R104, R104, R113 ;  /* 0x0000007168687221 */ /* 0x000ff20000010000 */
[----:B------:R-:W-:Y:S01]  /*22110*/  MUFU.EX2 R198, R198 ;  /* 0x000000c600c67308 */ /* 0x000fe20000000800 */
[----:B------:R-:W-:Y:S01]  /*22120*/  FADD.FTZ R105, R105, R104 ;  /* 0x0000006869697221 */ /* 0x000fe20000010000 */
[C---:B------:R-:W-:Y:S08]  /*22130*/  HMMA.16816.F32.BF16 R12, R68.reuse, R84, R12 ;  /* 0x00000054440c723c */ /* 0x040ff0000004180c */
[----:B------:R-:W-:Y:S01]  /*22140*/  MUFU.EX2 R135, R135 ;  /* 0x0000008700877308 */ /* 0x000fe20000000800 */
[----:B------:R-:W-:Y:S09]  /*22150*/  FADD.FTZ R156, R156, R105 ;  /* 0x000000699c9c7221 */ /* 0x000ff20000010000 */
[----:B------:R-:W-:Y:S01]  /*22160*/  MUFU.EX2 R136, R136 ;  /* 0x0000008800887308 */ /* 0x000fe20000000800 */
[C---:B------:R-:W-:Y:S01]  /*22170*/  HMMA.16816.F32.BF16 R16, R68.reuse, R86, R16 ;  /* 0x000000564410723c */ /* 0x040fe20000041810 */
[----:B------:R-:W3:Y:S07]  /*22180*/  LDSM.16.MT88.4 R84, [R211+0xd000] ;  /* 0x00d00000d354783b */ /* 0x000eee0000004200 */
[C---:B------:R-:W-:Y:S03]  /*22190*/  HMMA.16816.F32.BF16 R20, R68.reuse, R88, R20 ;  /* 0x000000584414723c */ /* 0x040fe60000041814 */
[--C-:B------:R-:W-:Y:S01]  /*221a0*/  FFMA.FTZ R88, R193, UR4, -R154.reuse ;  /* 0x00000004c1587c23 */ /* 0x100fe2000801089a */
[----:B------:R-:W-:Y:S03]  /*221b0*/  FFMA.FTZ R193, R164, UR4, -R154 ;  /* 0x00000004a4c17c23 */ /* 0x000fe6000801089a */
[----:B------:R4:W-:Y:S01]  /*221c0*/  MUFU.EX2 R164, R88 ;  /* 0x0000005800a47308 */ /* 0x0009e20000000800 */
[C---:B------:R-:W-:Y:S09]  /*221d0*/  HMMA.16816.F32.BF16 R24, R68.reuse, R90, R24 ;  /* 0x0000005a4418723c */ /* 0x040ff20000041818 */
[----:B------:R-:W5:Y:S01]  /*221e0*/  MUFU.EX2 R193, R193 ;  /* 0x000000c100c17308 */ /* 0x000f620000000800 */
[C---:B------:R-:W-:Y:S01]  /*221f0*/  HMMA.16816.F32.BF16 R28, R68.reuse, R92, R28 ;  /* 0x0000005c441c723c */ /* 0x040fe2000004181c */
[----:B----4-:R-:W-:Y:S07]  /*22200*/  LDSM.16.MT88.4 R88, [R213+0x1000] ;  /* 0x00100000d558783b */ /* 0x010fee0000004200 */
[C---:B------:R-:W-:Y:S01]  /*22210*/  HMMA.16816.F32.BF16 R32, R68.reuse, R94, R32 ;  /* 0x0000005e4420723c */ /* 0x040fe20000041820 */
[----:B------:R-:W-:Y:S07]  /*22220*/  LDSM.16.MT88.4 R92, [R212+0x11000] ;  /* 0x01100000d45c783b */ /* 0x000fee0000004200 */
[C---:B------:R-:W-:Y:S03]  /*22230*/  HMMA.16816.F32.BF16 R36, R68.reuse, R96, R36 ;  /* 0x000000604424723c */ /* 0x040fe60000041824 */
[----:B------:R-:W-:Y:S01]  /*22240*/  FFMA.FTZ R97, R189, UR4, -R152 ;  /* 0x00000004bd617c23 */ /* 0x000fe20008010898 */
[--C-:B------:R-:W-:Y:S01]  /*22250*/  FFMA.FTZ R96, R158, UR4, -R154.reuse ;  /* 0x000000049e607c23 */ /* 0x100fe2000801089a */
[--C-:B------:R-:W-:Y:S02]  /*22260*/  FFMA.FTZ R189, R160, UR4, -R154.reuse ;  /* 0x00000004a0bd7c23 */ /* 0x100fe4000801089a */
[----:B------:R-:W4:Y:S01]  /*22270*/  MUFU.EX2 R158, R97 ;  /* 0x00000061009e7308 */ /* 0x000f220000000800 */
[C---:B------:R-:W-:Y:S09]  /*22280*/  HMMA.16816.F32.BF16 R40, R68.reuse, R98, R40 ;  /* 0x000000624428723c */ /* 0x040ff20000041828 */
[----:B------:R2:W-:Y:S10]  /*22290*/  MUFU.EX2 R160, R96 ;  /* 0x0000006000a07308 */ /* 0x0005f40000000800 */
[----:B------:R-:W3:Y:S01]  /*222a0*/  MUFU.EX2 R189, R189 ;  /* 0x000000bd00bd7308 */ /* 0x000ee20000000800 */
[C---:B------:R-:W-:Y:S03]  /*222b0*/  HMMA.16816.F32.BF16 R44, R68.reuse, R100, R44 ;  /* 0x00000064442c723c */ /* 0x040fe6000004182c */
[----:B------:R-:W-:Y:S01]  /*222c0*/  FFMA.FTZ R101, R166, UR4, -R154 ;  /* 0x00000004a6657c23 */ /* 0x000fe2000801089a */
[--C-:B------:R-:W-:Y:S01]  /*222d0*/  FFMA.FTZ R100, R162, UR4, -R152.reuse ;  /* 0x00000004a2647c23 */ /* 0x100fe20008010898 */
[--C-:B------:R-:W-:Y:S01]  /*222e0*/  FFMA.FTZ R166, R239, UR4, -R152.reuse ;  /* 0x00000004efa67c23 */ /* 0x100fe20008010898 */
[----:B------:R-:W-:Y:S01]  /*222f0*/  FFMA.FTZ R162, R187, UR4, -R152 ;  /* 0x00000004bba27c23 */ /* 0x000fe20008010898 */
[----:B------:R-:W-:Y:S01]  /*22300*/  FFMA.FTZ R154, R151, UR4, -R154 ;  /* 0x00000004979a7c23 */ /* 0x000fe2000801089a */
[C---:B------:R-:W-:Y:S01]  /*22310*/  HMMA.16816.F32.BF16 R48, R68.reuse, R102, R48 ;  /* 0x000000664430723c */ /* 0x040fe20000041830 */
[----:B--2---:R-:W-:Y:S01]  /*22320*/  LDSM.16.MT88.4 R96, [R211+0x11000] ;  /* 0x01100000d360783b */ /* 0x004fe20000004200 */
[----:B------:R2:W-:Y:S10]  /*22330*/  MUFU.EX2 R187, R100 ;  /* 0x0000006400bb7308 */ /* 0x0005f40000000800 */
[----:B------:R-:W3:Y:S01]  /*22340*/  MUFU.EX2 R162, R162 ;  /* 0x000000a200a27308 */ /* 0x000ee20000000800 */
[C---:B------:R-:W-:Y:S09]  /*22350*/  HMMA.16816.F32.BF16 R52, R68.reuse, R72, R52 ;  /* 0x000000484434723c */ /* 0x040ff20000041834 */
[----:B------:R-:W-:Y:S10]  /*22360*/  MUFU.EX2 R166, R166 ;  /* 0x000000a600a67308 */ /* 0x000ff40000000800 */
[----:B------:R-:W-:Y:S01]  /*22370*/  MUFU.EX2 R151, R154 ;  /* 0x0000009a00977308 */ /* 0x000fe20000000800 */
[C---:B------:R-:W-:Y:S01]  /*22380*/  HMMA.16816.F32.BF16 R56, R68.reuse, R74, R56 ;  /* 0x0000004a4438723c */ /* 0x040fe20000041838 */
[----:B------:R-:W3:Y:S02]  /*22390*/  LDSM.16.MT88.4 R72, [R140+0x1000] ;  /* 0x001000008c48783b */ /* 0x000ee40000004200 */
[----:B--2---:R-:W-:Y:S06]  /*223a0*/  FFMA.FTZ R100, R241, UR4, -R152 ;  /* 0x00000004f1647c23 */ /* 0x004fec0008010898 */
[----:B------:R-:W2:Y:S01]  /*223b0*/  MUFU.EX2 R241, R101 ;  /* 0x0000006500f17308 */ /* 0x000ea20000000800 */
[C---:B-1----:R-:W-:Y:S09]  /*223c0*/  HMMA.16816.F32.BF16 R60, R68.reuse, R76, R60 ;  /* 0x0000004c443c723c */ /* 0x042ff2000004183c */
[----:B------:R1:W2:Y:S01]  /*223d0*/  MUFU.EX2 R239, R100 ;  /* 0x0000006400ef7308 */ /* 0x0002a20000000800 */
[----:B------:R-:W-:Y:S01]  /*223e0*/  HMMA.16816.F32.BF16 R64, R68, R78, R64 ;  /* 0x0000004e4440723c */ /* 0x000fe20000041840 */
[----:B------:R-:W2:Y:S02]  /*223f0*/  LDSM.16.MT88.4 R76, [R140+0x5000] ;  /* 0x005000008c4c783b */ /* 0x000ea40000004200 */
[----:B-----5:R-:W-:Y:S02]  /*22400*/  F2FP.BF16.F32.PACK_AB R68, R193, R164 ;  /* 0x000000a4c144723e */ /* 0x020fe400000010ff */
[----:B----4-:R-:W-:Y:S01]  /*22410*/  F2FP.BF16.F32.PACK_AB R69, R158, R191 ;  /* 0x000000bf9e45723e */ /* 0x010fe200000010ff */
[----:B------:R-:W-:Y:S01]  /*22420*/  FADD.FTZ R191, R191, R156 ;  /* 0x0000009cbfbf7221 */ /* 0x000fe20000010000 */
[----:B---3--:R-:W-:Y:S02]  /*22430*/  F2FP.BF16.F32.PACK_AB R70, R189, R160 ;  /* 0x000000a0bd46723e */ /* 0x008fe400000010ff */
[----:B------:R-:W-:Y:S01]  /*22440*/  F2FP.BF16.F32.PACK_AB R71, R162, R187 ;  /* 0x000000bba247723e */ /* 0x000fe200000010ff */
[----:B-1----:R-:W-:Y:S01]  /*22450*/  LDSM.16.MT88.4 R100, [R140+0x5800] ;  /* 0x005800008c64783b */ /* 0x002fe20000004200 */
[----:B------:R-:W-:Y:S04]  /*22460*/  FADD.FTZ R158, R158, R191 ;  /* 0x000000bf9e9e7221 */ /* 0x000fe80000010000 */
[----:B------:R-:W-:Y:S01]  /*22470*/  FADD.FTZ R187, R187, R158 ;  /* 0x0000009ebbbb7221 */ /* 0x000fe20000010000 */
[C---:B------:R-:W-:Y:S03]  /*22480*/  HMMA.16816.F32.BF16 R4, R68.reuse, R80, R4 ;  /* 0x000000504404723c */ /* 0x040fe60000041804 */
[----:B------:R-:W-:Y:S05]  /*22490*/  FADD.FTZ R162, R162, R187 ;  /* 0x000000bba2a27221 */ /* 0x000fea0000010000 */
        /* <DEDUP_REMOVED lines=17> */
[C---:B--2---:R-:W-:Y:S08]  /*225b0*/  HMMA.16816.F32.BF16 R52, R68.reuse, R76, R52 ;  /* 0x0000004c4434723c */ /* 0x044ff00000041834 */
[C---:B------:R-:W-:Y:S01]  /*225c0*/  HMMA.16816.F32.BF16 R56, R68.reuse, R78, R56 ;  /* 0x0000004e4438723c */ /* 0x040fe20000041838 */
[----:B------:R-:W2:Y:S07]  /*225d0*/  LDSM.16.MT88.4 R76, [R211+0x11800] ;  /* 0x01180000d34c783b */ /* 0x000eae0000004200 */
[C---:B-1----:R-:W-:Y:S08]  /*225e0*/  HMMA.16816.F32.BF16 R60, R68.reuse, R72, R60 ;  /* 0x00000048443c723c */ /* 0x042ff0000004183c */
[----:B------:R-:W-:Y:S01]  /*225f0*/  HMMA.16816.F32.BF16 R64, R68, R74, R64 ;  /* 0x0000004a4440723c */ /* 0x000fe20000041840 */
[----:B------:R-:W1:Y:S02]  /*22600*/  LDSM.16.MT88.4 R72, [R213+0x5800] ;  /* 0x00580000d548783b */ /* 0x000e640000004200 */
[----:B------:R-:W-:Y:S02]  /*22610*/  F2FP.BF16.F32.PACK_AB R68, R241, R168 ;  /* 0x000000a8f144723e */ /* 0x000fe400000010ff */
        /* <DEDUP_REMOVED lines=19> */
[C---:B-----5:R-:W-:Y:S08]  /*22750*/  HMMA.16816.F32.BF16 R36, R68.reuse, R96, R36 ;  /* 0x000000604424723c */ /* 0x060ff00000041824 */
[C---:B------:R-:W-:Y:S01]  /*22760*/  HMMA.16816.F32.BF16 R40, R68.reuse, R98, R40 ;  /* 0x000000624428723c */ /* 0x040fe20000041828 */
[----:B------:R-:W-:Y:S07]  /*22770*/  LDSM.16.MT88.4 R96, [R211+0x12000] ;  /* 0x01200000d360783b */ /* 0x000fee0000004200 */
[C---:B--2---:R-:W-:Y:S08]  /*22780*/  HMMA.16816.F32.BF16 R44, R68.reuse, R76, R44 ;  /* 0x0000004c442c723c */ /* 0x044ff0000004182c */
[C---:B------:R-:W-:Y:S01]  /*22790*/  HMMA.16816.F32.BF16 R48, R68.reuse, R78, R48 ;  /* 0x0000004e4430723c */ /* 0x040fe20000041830 */
[----:B------:R-:W2:Y:S07]  /*227a0*/  LDSM.16.MT88.4 R76, [R212+0xe000] ;  /* 0x00e00000d44c783b */ /* 0x000eae0000004200 */
[C---:B------:R-:W-:Y:S03]  /*227b0*/  HMMA.16816.F32.BF16 R52, R68.reuse, R100, R52 ;  /* 0x000000644434723c */ /* 0x040fe60000041834 */
[--C-:B------:R-:W-:Y:S01]  /*227c0*/  FFMA.FTZ R100, R233, UR4, -R152.reuse ;  /* 0x00000004e9647c23 */ /* 0x100fe20008010898 */
[----:B------:R-:W-:Y:S01]  /*227d0*/  FFMA.FTZ R152, R133, UR4, -R152 ;  /* 0x0000000485987c23 */ /* 0x000fe20008010898 */
[----:B------:R-:W3:Y:S03]  /*227e0*/  MUFU.EX2 R233, R237 ;  /* 0x000000ed00e97308 */ /* 0x000ee60000000800 */
[C---:B------:R-:W-:Y:S07]  /*227f0*/  HMMA.16816.F32.BF16 R56, R68.reuse, R102, R56 ;  /* 0x000000664438723c */ /* 0x040fee0000041838 */
[----:B------:R4:W5:Y:S10]  /*22800*/  MUFU.EX2 R207, R100 ;  /* 0x0000006400cf7308 */ /* 0x0009740000000800 */
[----:B------:R-:W-:Y:S01]  /*22810*/  MUFU.EX2 R133, R134 ;  /* 0x0000008600857308 */ /* 0x000fe20000000800 */
[C---:B-1----:R-:W-:Y:S09]  /*22820*/  HMMA.16816.F32.BF16 R60, R68.reuse, R72, R60 ;  /* 0x00000048443c723c */ /* 0x042ff2000004183c */
[----:B------:R-:W1:Y:S01]  /*22830*/  MUFU.EX2 R152, R152 ;  /* 0x0000009800987308 */ /* 0x000e620000000800 */
[----:B----4-:R-:W4:Y:S01]  /*22840*/  LDSM.16.MT88.4 R100, [R140+0x6000] ;  /* 0x006000008c64783b */ /* 0x010f220000004200 */
[----:B------:R-:W-:Y:S03]  /*22850*/  HMMA.16816.F32.BF16 R64, R68, R74, R64 ;  /* 0x0000004a4440723c */ /* 0x000fe60000041840 */
[----:B---3--:R-:W-:Y:S02]  /*22860*/  F2FP.BF16.F32.PACK_AB R68, R233, R174 ;  /* 0x000000aee944723e */ /* 0x008fe400000010ff */
[----:B-----5:R-:W-:Y:S01]  /*22870*/  F2FP.BF16.F32.PACK_AB R69, R176, R207 ;  /* 0x000000cfb045723e */ /* 0x020fe200000010ff */
[----:B------:R-:W-:Y:S01]  /*22880*/  FADD.FTZ R207, R207, R170 ;  /* 0x000000aacfcf7221 */ /* 0x000fe20000010000 */
[----:B------:R-:W-:Y:S01]  /*22890*/  F2FP.BF16.F32.PACK_AB R70, R195, R178 ;  /* 0x000000b2c346723e */ /* 0x000fe200000010ff */
[----:B------:R-:W3:Y:S01]  /*228a0*/  LDSM.16.MT88.4 R72, [R213+0x6000] ;  /* 0x00600000d548783b */ /* 0x000ee20000004200 */
        /* <DEDUP_REMOVED lines=9> */
[----:B------:R-:W5:Y:S07]  /*22940*/  LDSM.16.MT88.4 R80, [R211+0xe800] ;  /* 0x00e80000d350783b */ /* 0x000f6e0000004200 */
[C---:B------:R-:W-:Y:S08]  /*22950*/  HMMA.16816.F32.BF16 R20, R68.reuse, R84, R20 ;  /* 0x000000544414723c */ /* 0x040ff00000041814 */
        /* <DEDUP_REMOVED lines=11> */
[C---:B----4-:R-:W-:Y:S08]  /*22a10*/  HMMA.16816.F32.BF16 R52, R68.reuse, R100, R52 ;  /* 0x000000644434723c */ /* 0x050ff00000041834 */
[C---:B------:R-:W-:Y:S01]  /*22a20*/  HMMA.16816.F32.BF16 R56, R68.reuse, R102, R56 ;  /* 0x000000664438723c */ /* 0x040fe20000041838 */
[----:B------:R-:W4:Y:S07]  /*22a30*/  LDSM.16.MT88.4 R100, [R140+0x6800] ;  /* 0x006800008c64783b */ /* 0x000f2e0000004200 */
[C---:B---3--:R-:W-:Y:S08]  /*22a40*/  HMMA.16816.F32.BF16 R60, R68.reuse, R72, R60 ;  /* 0x00000048443c723c */ /* 0x048ff0000004183c */
[----:B------:R-:W-:Y:S01]  /*22a50*/  HMMA.16816.F32.BF16 R64, R68, R74, R64 ;  /* 0x0000004a4440723c */ /* 0x000fe20000041840 */
[----:B------:R-:W3:Y:S02]  /*22a60*/  LDSM.16.MT88.4 R72, [R213+0x6800] ;  /* 0x00680000d548783b */ /* 0x000ee40000004200 */
        /* <DEDUP_REMOVED lines=11> */
[C---:B-----5:R-:W-:Y:S08]  /*22b20*/  HMMA.16816.F32.BF16 R12, R68.reuse, R80, R12 ;  /* 0x00000050440c723c */ /* 0x060ff0000004180c */
        /* <DEDUP_REMOVED lines=16> */
[----:B------:R-:W-:Y:S07]  /*22c30*/  LDSM.16.MT88.4 R100, [R213+0x3800] ;  /* 0x00380000d564783b */ /* 0x000fee0000004200 */
[C---:B---3--:R-:W-:Y:S08]  /*22c40*/  HMMA.16816.F32.BF16 R60, R68.reuse, R72, R60 ;  /* 0x00000048443c723c */ /* 0x048ff0000004183c */
[----:B------:R-:W-:Y:S01]  /*22c50*/  HMMA.16816.F32.BF16 R64, R68, R74, R64 ;  /* 0x0000004a4440723c */ /* 0x000fe20000041840 */
[----:B------:R-:W3:Y:S02]  /*22c60*/  LDSM.16.MT88.4 R72, [R140+0x7000] ;  /* 0x007000008c48783b */ /* 0x000ee40000004200 */
        /* <DEDUP_REMOVED lines=11> */
[C---:B-----5:R-:W-:Y:S08]  /*22d20*/  HMMA.16816.F32.BF16 R12, R68.reuse, R80, R12 ;  /* 0x00000050440c723c */ /* 0x060ff0000004180c */
[C---:B------:R-:W-:Y:S08]  /*22d30*/  HMMA.16816.F32.BF16 R16, R68.reuse, R82, R16 ;  /* 0x000000524410723c */ /* 0x040ff00000041810 */
[C---:B-1----:R-:W-:Y:S08]  /*22d40*/  HMMA.16816.F32.BF16 R20, R68.reuse, R84, R20 ;  /* 0x000000544414723c */ /* 0x042ff00000041814 */
[C---:B------:R-:W-:Y:S01]  /*22d50*/  HMMA.16816.F32.BF16 R24, R68.reuse, R86, R24 ;  /* 0x000000564418723c */ /* 0x040fe20000041818 */
[----:B------:R-:W-:Y:S07]  /*22d60*/  LDSM.16.MT88.4 R84, [R211+0x13800] ;  /* 0x01380000d354783b */ /* 0x000fee0000004200 */
[C---:B------:R-:W-:Y:S08]  /*22d70*/  HMMA.16816.F32.BF16 R28, R68.reuse, R88, R28 ;  /* 0x00000058441c723c */ /* 0x040ff0000004181c */
[C---:B------:R-:W-:Y:S08]  /*22d80*/  HMMA.16816.F32.BF16 R32, R68.reuse, R90, R32 ;  /* 0x0000005a4420723c */ /* 0x040ff00000041820 */
[C---:B------:R-:W-:Y:S08]  /*22d90*/  HMMA.16816.F32.BF16 R36, R68.reuse, R92, R36 ;  /* 0x0000005c4424723c */ /* 0x040ff00000041824 */
[C---:B------:R-:W-:Y:S01]  /*22da0*/  HMMA.16816.F32.BF16 R40, R68.reuse, R94, R40 ;  /* 0x0000005e4428723c */ /* 0x040fe20000041828 */
[----:B------:R-:W1:Y:S07]  /*22db0*/  LDSM.16.MT88.4 R92, [R212+0x13800] ;  /* 0x01380000d45c783b */ /* 0x000e6e0000004200 */
[C---:B------:R-:W-:Y:S08]  /*22dc0*/  HMMA.16816.F32.BF16 R44, R68.reuse, R96, R44 ;  /* 0x00000060442c723c */ /* 0x040ff0000004182c */
[C---:B------:R-:W-:Y:S08]  /*22dd0*/  HMMA.16816.F32.BF16 R48, R68.reuse, R98, R48 ;  /* 0x000000624430723c */ /* 0x040ff00000041830 */
[C---:B---3--:R-:W-:Y:S08]  /*22de0*/  HMMA.16816.F32.BF16 R52, R68.reuse, R72, R52 ;  /* 0x000000484434723c */ /* 0x048ff00000041834 */
[C---:B------:R-:W-:Y:S08]  /*22df0*/  HMMA.16816.F32.BF16 R56, R68.reuse, R74, R56 ;  /* 0x0000004a4438723c */ /* 0x040ff00000041838 */
[C---:B--2---:R-:W-:Y:S08]  /*22e00*/  HMMA.16816.F32.BF16 R60, R68.reuse, R76, R60 ;  /* 0x0000004c443c723c */ /* 0x044ff0000004183c */
[----:B------:R-:W-:Y:S01]  /*22e10*/  HMMA.16816.F32.BF16 R64, R68, R78, R64 ;  /* 0x0000004e4440723c */ /* 0x000fe20000041840 */
[----:B------:R-:W2:Y:S02]  /*22e20*/  LDSM.16.MT88.4 R76, [R140+0x7800] ;  /* 0x007800008c4c783b */ /* 0x000ea40000004200 */
        /* <DEDUP_REMOVED lines=25> */
[----:B------:R-:W3:Y:S02]  /*22fc0*/  LDSM.16.MT88.4 R4, [R213+0x7800] ;  /* 0x00780000d504783b */ /* 0x000ee40000004200 */
[----:B------:R-:W-:Y:S01]  /*22fd0*/  FADD.FTZ R233, R233, R174 ;  /* 0x000000aee9e97221 */ /* 0x000fe20000010000 */
[C---:B------:R-:W-:Y:S03]  /*22fe0*/  HMMA.16816.F32.BF16 R104, R68.reuse, R100, R28 ;  /* 0x000000644468723c */ /* 0x040fe6000004181c */
[----:B------:R-:W-:Y:S04]  /*22ff0*/  FADD.FTZ R178, R178, R233 ;  /* 0x000000e9b2b27221 */ /* 0x000fe80000010000 */
[----:B------:R-:W-:Y:S01]  /*23000*/  FADD.FTZ R195, R195, R178 ;  /* 0x000000b2c3c37221 */ /* 0x000fe20000010000 */
[C---:B------:R-:W-:Y:S03]  /*23010*/  HMMA.16816.F32.BF16 R100, R68.reuse, R102, R32 ;  /* 0x000000664464723c */ /* 0x040fe60000041820 */
[----:B------:R-:W-:Y:S04]  /*23020*/  FADD.FTZ R0, R182, R195 ;  /* 0x000000c3b6007221 */ /* 0x000fe80000010000 */
[----:B------:R-:W-:Y:S01]  /*23030*/  FADD.FTZ R0, R181, R0 ;  /* 0x00000000b5007221 */ /* 0x000fe20000010000 */
[C---:B-1----:R-:W-:Y:S03]  /*23040*/  HMMA.16816.F32.BF16 R96, R68.reuse, R92, R36 ;  /* 0x0000005c4460723c */ /* 0x042fe60000041824 */
        /* <DEDUP_REMOVED lines=12> */
[C---:B--2---:R-:W-:Y:S03]  /*23110*/  HMMA.16816.F32.BF16 R80, R68.reuse, R76, R52 ;  /* 0x0000004c4450723c */ /* 0x044fe60000041834 */
[----:B------:R-:W-:Y:S04]  /*23120*/  FADD.FTZ R136, R136, R153 ;  /* 0x0000009988887221 */ /* 0x000fe80000010000 */
[----:B------:R-:W-:Y:S01]  /*23130*/  FADD.FTZ R231, R151, R136 ;  /* 0x0000008897e77221 */ /* 0x000fe20000010000 */
[C---:B------:R-:W-:Y:S08]  /*23140*/  HMMA.16816.F32.BF16 R76, R68.reuse, R78, R56 ;  /* 0x0000004e444c723c */ /* 0x040ff00000041838 */
[C---:B---3--:R-:W-:Y:S08]  /*23150*/  HMMA.16816.F32.BF16 R72, R68.reuse, R4, R60 ;  /* 0x000000044448723c */ /* 0x048ff0000004183c */
[----:B------:R-:W-:Y:S01]  /*23160*/  HMMA.16816.F32.BF16 R68, R68, R6, R64 ;  /* 0x000000064444723c */ /* 0x000fe20000041840 */
[----:B------:R-:W-:Y:S08]  /*23170*/  @!UPT UIADD3 URZ, UPT, UPT, URZ, URZ, URZ ;  /* 0x000000fffffff290 */ /* 0x000ff0000fffe0ff */
[----:B------:R-:W-:Y:S11]  /*23180*/  @P1 BRA `(.L_x_1154) ;  /* 0xffffffb000701947 */ /* 0x000ff6000383ffff */
.L_x_1150:
        /* <DEDUP_REMOVED lines=214> */
.L_x_1156:
[----:B------:R-:W-:Y:S05]  /*23ef0*/  BSYNC.RECONVERGENT B0 ;  /* 0x0000000000007941 */ /* 0x000fea0003800200 */
.L_x_1155:
        /* <DEDUP_REMOVED lines=34> */
.L_x_1158:
[----:B------:R-:W-:Y:S05]  /*24120*/  BSYNC.RECONVERGENT B0 ;  /* 0x0000000000007941 */ /* 0x000fea0003800200 */
.L_x_1157:
        /* <DEDUP_REMOVED lines=20> */
.L_x_1160:
[----:B------:R-:W-:Y:S05]  /*24270*/  BSYNC.RECONVERGENT B0 ;  /* 0x0000000000007941 */ /* 0x000fea0003800200 */
.L_x_1159:
        /* <DEDUP_REMOVED lines=20> */
.L_x_1162:
[----:B------:R-:W-:Y:S05]  /*243c0*/  BSYNC.RECONVERGENT B0 ;  /* 0x0000000000007941 */ /* 0x000fea0003800200 */
.L_x_1161:
        /* <DEDUP_REMOVED lines=19> */
.L_x_1163:
        /* <DEDUP_REMOVED lines=16> */
.L_x_7197:


//--------------------- .text._ZN5flash24flash_fwd_splitkv_kernelI23Flash_fwd_kernel_traitsILi128ELi64ELi128ELi4ELb0ELb0EN7cutlass10bfloat16_tE19Flash_kernel_traitsILi128ELi64ELi128ELi4ES3_EELb1ELb0ELb0ELb0ELb0ELb0ELb1ELb0EEEvNS_16Flash_fwd_paramsE --------------------------
	.section	.text._ZN5flash24flash_fwd_splitkv_kernelI23Flash_fwd_kernel_traitsILi128ELi64ELi128ELi4ELb0ELb0EN7cutlass10bfloat16_tE19Flash_kernel_traitsILi128ELi64ELi128ELi4ES3_EELb1ELb0ELb0ELb0ELb0ELb0ELb1ELb0EEEvNS_16Flash_fwd_paramsE,"ax",@progbits
	.align	128
        .global         _ZN5flash24flash_fwd_splitkv_kernelI23Flash_fwd_kernel_traitsILi128ELi64ELi128ELi4ELb0ELb0EN7cutlass10bfloat16_tE19Flash_kernel_traitsILi128ELi64ELi128ELi4ES3_EELb1ELb0ELb0ELb0ELb0ELb0ELb1ELb0EEEvNS_16Flash_fwd_paramsE
        .type           _ZN5flash24flash_fwd_splitkv_kernelI23Flash_fwd_kernel_traitsILi128ELi64ELi128ELi4ELb0ELb0EN7cutlass10bfloat16_tE19Flash_kernel_traitsILi128ELi64ELi128ELi4ES3_EELb1ELb0ELb0ELb0ELb0ELb0ELb1ELb0EEEvNS_16Flash_fwd_paramsE,@function
        .size           _ZN5flash24flash_fwd_splitkv_kernelI23Flash_fwd_kernel_traitsILi128ELi64ELi128ELi4ELb0ELb0EN7cutlass10bfloat16_tE19Flash_kernel_traitsILi128ELi64ELi128ELi4ES3_EELb1ELb0ELb0ELb0ELb0ELb0ELb1ELb0EEEvNS_16Flash_fwd_paramsE,(.L_x_7198 - _ZN5flash24flash_fwd_splitkv_kernelI23Flash_fwd_kernel_traitsILi128ELi64ELi128ELi4ELb0ELb0EN7cutlass10bfloat16_tE19Flash_kernel_traitsILi128ELi64ELi128ELi4ES3_EELb1ELb0ELb0ELb0ELb0ELb0ELb1ELb0EEEvNS_16Flash_fwd_paramsE)
        .other          _ZN5flash24flash_fwd_splitkv_kernelI23Flash_fwd_kernel_traitsILi128ELi64ELi128ELi4ELb0ELb0EN7cutlass10bfloat16_tE19Flash_kernel_traitsILi128ELi64ELi128ELi4ES3_EELb1ELb0ELb0ELb0ELb0ELb0ELb1ELb0EEEvNS_16Flash_fwd_paramsE,@"STO_CUDA_ENTRY STV_DEFAULT"
_ZN5flash24flash_fwd_splitkv_kernelI23Flash_fwd_kernel_traitsILi128ELi64ELi128ELi4ELb0ELb0EN7cutlass10bfloat16_tE19Flash_kernel_traitsILi128ELi64ELi128ELi4ES3_EELb1ELb0ELb0ELb0ELb0ELb0ELb1ELb0EEEvNS_16Flash_fwd_paramsE:
.text._ZN5flash24flash_fwd_splitkv_kernelI23Flash_fwd_kernel_traitsILi128ELi64ELi128ELi4ELb0ELb0EN7cutlass10bfloat16_tE19Flash_kernel_traitsILi128ELi64ELi128ELi4ES3_EELb1ELb0ELb0ELb0ELb0ELb0ELb1ELb0EEEvNS_16Flash_fwd_paramsE:
[----:B------:R-:W-:Y:S08]  /*0000*/  LDC R1, c[0x0][0x37c] ;  /* 0x0000df00ff017b82 */ /* 0x000ff00000000800 */
[----:B------:R-:W1:Y:S01]  /*0010*/  LDC R9, c[0x0][0x3e0] ;  /* 0x0000f800ff097b82 */ /* 0x000e620000000800 */
[----:B------:R-:W2:Y:S01]  /*0020*/  S2R R8, SR_CTAID.Z ;  /* 0x0000000000087919 */ /* 0x000ea20000002700 */
[----:B------:R-:W3:Y:S01]  /*0030*/  LDCU.64 UR4, c[0x0][0x478] ;  /* 0x00008f00ff0477ac */ /* 0x000ee20008000a00 */
[----:B------:R-:W-:Y:S01]  /*0040*/  IMAD.MOV.U32 R11, RZ, RZ, -0x1 ;  /* 0xffffffffff0b7424 */ /* 0x000fe200078e00ff */
[----:B------:R-:W4:Y:S01]  /*0050*/  LDCU.64 UR16, c[0x0][0x358] ;  /* 0x00006b00ff1077ac */ /* 0x000f220008000a00 */
[----:B------:R-:W3:Y:S01]  /*0060*/  LDCU.64 UR6, c[0x0][0x470] ;  /* 0x00008e00ff0677ac */ /* 0x000ee20008000a00 */
[----:B-1----:R-:W1:Y:S01]  /*0070*/  I2F.U32.RP R4, R9 ;  /* 0x0000000900047306 */ /* 0x002e620000209000 */
[----:B------:R-:W-:-:S02]  /*0080*/  ISETP.NE.U32.AND P1, PT, R9, RZ, PT ;  /* 0x000000ff0900720c */ /* 0x000fc40003f25070 */
[----:B---3--:R-:W-:-:S04]  /*0090*/  ISETP.NE.U32.AND P3, PT, RZ, UR6, PT ;  /* 0x00000006ff007c0c */ /* 0x008fc8000bf65070 */
[----:B------:R-:W-:Y:S01]  /*00a0*/  ISETP.NE.AND.EX P3, PT, RZ, UR7, PT, P3 ;  /* 0x00000007ff007c0c */ /* 0x000fe2000bf65330 */
[----:B-1----:R-:W1:Y:S02]  /*00b0*/  MUFU.RCP R2, R4 ;  /* 0x0000000400027308 */ /* 0x002e640000001000 */
[----:B-1----:R-:W-:-:S06]  /*00c0*/  VIADD R2, R2, 0xffffffe ;  /* 0x0ffffffe02027836 */ /* 0x002fcc0000000000 */
[----:B------:R-:W1:Y:S02]  /*00d0*/  F2I.FTZ.U32.TRUNC.NTZ R3, R2 ;  /* 0x0000000200037305 */ /* 0x000e64000021f000 */
[----:B-1----:R-:W-:Y:S02]  /*00e0*/  IMAD.MOV R0, RZ, RZ, -R3 ;  /* 0x000000ffff007224 */ /* 0x002fe400078e0a03 */
[----:B------:R-:W-:Y:S02]  /*00f0*/  IMAD.MOV.U32 R2, RZ, RZ, RZ ;  /* 0x000000ffff027224 */ /* 0x000fe400078e00ff */
[----:B------:R-:W-:-:S04]  /*0100*/  IMAD R5, R0, R9, RZ ;  /* 0x0000000900057224 */ /* 0x000fc800078e02ff */
[----:B------:R-:W-:Y:S02]  /*0110*/  IMAD.HI.U32 R5, R3, R5, R2 ;  /* 0x0000000503057227 */ /* 0x000fe400078e0002 */
[----:B------:R-:W1:Y:S04]  /*0120*/  LDC.64 R2, c[0x0][0x460] ;  /* 0x00011800ff027b82 */ /* 0x000e680000000a00 */
[----:B--2---:R-:W-:-:S04]  /*0130*/  IMAD.HI.U32 R215, R5, R8, RZ ;  /* 0x0000000805d77227 */ /* 0x004fc800078e00ff */
[----:B------:R-:W-:Y:S01]  /*0140*/  IMAD.MOV R0, RZ, RZ, -R215 ;  /* 0x000000ffff007224 */ /* 0x000fe200078e0ad7 */
[----:B------:R-:W2:Y:S03]  /*0150*/  LDC.64 R4, c[0x0][0x460] ;  /* 0x00011800ff047b82 */ /* 0x000ea60000000a00 */
[----:B------:R-:W-:-:S05]  /*0160*/  IMAD R0, R9, R0, R8 ;  /* 0x0000000009007224 */ /* 0x000fca00078e0208 */
[----:B------:R-:W-:Y:S02]  /*0170*/  ISETP.GE.U32.AND P0, PT, R0, R9, PT ;  /* 0x000000090000720c */ /* 0x000fe40003f06070 */
[----:B-1----:R-:W-:-:S04]  /*0180*/  ISETP.NE.U32.AND P4, PT, R2, RZ, PT ;  /* 0x000000ff0200720c */ /* 0x002fc80003f85070 */
[----:B------:R-:W-:-:S07]  /*0190*/  ISETP.NE.AND.EX P4, PT, R3, RZ, PT, P4 ;  /* 0x000000ff0300720c */ /* 0x000fce0003f85340 */
[----:B------:R-:W-:Y:S02]  /*01a0*/  @P0 IMAD.IADD R0, R0, 0x1, -R9 ;  /* 0x0000000100000824 */ /* 0x000fe400078e0a09 */
[----:B------:R-:W-:Y:S01]  /*01b0*/  @P0 VIADD R215, R215, 0x1 ;  /* 0x00000001d7d70836 */ /* 0x000fe20000000000 */
[----:B------:R-:W-:Y:S02]  /*01c0*/  ISETP.NE.U32.AND P0, PT, R2, RZ, PT ;  /* 0x000000ff0200720c */ /* 0x000fe40003f05070 */
[----:B------:R-:W-:Y:S02]  /*01d0*/  ISETP.GE.U32.AND P2, PT, R0, R9, PT ;  /* 0x000000090000720c */ /* 0x000fe40003f46070 */
[----:B------:R-:W-:Y:S02]  /*01e0*/  ISETP.NE.AND.EX P0, PT, R3, RZ, PT, P0 ;  /* 0x000000ff0300720c */ /* 0x000fe40003f05300 */
[----:B------:R-:W1:Y:S09]  /*01f0*/  LDC.64 R2, c[0x0][0x468] ;  /* 0x00011a00ff027b82 */ /* 0x000e720000000a00 */
[----:B------:R-:W-:Y:S01]  /*0200*/  @P2 VIADD R215, R215, 0x1 ;  /* 0x00000001d7d72836 */ /* 0x000fe20000000000 */
[----:B------:R-:W-:-:S02]  /*0210*/  ISETP.NE.U32.AND P2, PT, RZ, UR4, PT ;  /* 0x00000004ff007c0c */ /* 0x000fc4000bf45070 */
[----:B------:R-:W-:Y:S02]  /*0220*/  @!P1 LOP3.LUT R215, RZ, R9, RZ, 0x33, !PT ;  /* 0x00000009ffd79212 */ /* 0x000fe400078e33ff */
[----:B------:R-:W-:-:S03]  /*0230*/  ISETP.NE.AND.EX P2, PT, RZ, UR5, PT, P2 ;  /* 0x00000005ff007c0c */ /* 0x000fc6000bf45320 */
[----:B--2---:R-:W-:-:S04]  /*0240*/  IMAD.WIDE.U32 R18, R215, 0x4, R4 ;  /* 0x00000004d7127825 */ /* 0x004fc800078e0004 */
[----:B------:R-:W-:Y:S01]  /*0250*/  IMAD.SHL.U32 R13, R215, 0x4, RZ ;  /* 0x00000004d70d7824 */ /* 0x000fe200078e00ff */
[----:B----4-:R-:W2:Y:S01]  /*0260*/  @P0 LDG.E R11, desc[UR16][R18.64] ;  /* 0x00000010120b0981 */ /* 0x010ea2000c1e1900 */
[----:B------:R-:W-:-:S03]  /*0270*/  SHF.R.U32.HI R6, RZ, 0x1e, R215 ;  /* 0x0000001eff067819 */ /* 0x000fc600000116d7 */
[----:B------:R1:W2:Y:S01]  /*0280*/  @P4 LDG.E R0, desc[UR16][R18.64+0x4] ;  /* 0x0000041012004981 */ /* 0x0002a2000c1e1900 */
[C---:B------:R-:W-:Y:S01]  /*0290*/  @P2 IADD3 R14, P0, PT, R13.reuse, UR4, RZ ;  /* 0x000000040d0e2c10 */ /* 0x040fe2000ff1e0ff */
[----:B------:R-:W3:Y:S03]  /*02a0*/  S2R R23, SR_CTAID.X ;  /* 0x0000000000177919 */ /* 0x000ee60000002500 */
[----:B------:R-:W-:Y:S01]  /*02b0*/  @P2 IADD3.X R15, PT, PT, R6, UR5, RZ, P0, !PT ;  /* 0x00000005060f2c10 */ /* 0x000fe200087fe4ff */
[----:B------:R-:W4:Y:S01]  /*02c0*/  @!P4 LDC R7, c[0x0][0x434] ;  /* 0x00010d00ff07cb82 */ /* 0x000f220000000800 */
[----:B------:R-:W-:Y:S01]  /*02d0*/  @P3 IADD3 R16, P1, PT, R13, UR6, RZ ;  /* 0x000000060d103c10 */ /* 0x000fe2000ff3e0ff */
[----:B------:R-:W-:-:S03]  /*02e0*/  IMAD.MOV.U32 R4, RZ, RZ, RZ ;  /* 0x000000ffff047224 */ /* 0x000fc600078e00ff */
[----:B------:R-:W5:Y:S01]  /*02f0*/  @P2 LDG.E R15, desc[UR16][R14.64] ;  /* 0x000000100e0f2981 */ /* 0x000f62000c1e1900 */
[----:B------:R-:W3:Y:S01]  /*0300*/  LDCU.U8 UR4, c[0x0][0x532] ;  /* 0x0000a640ff0477ac */ /* 0x000ee20008000000 */
[----:B------:R-:W-:-:S05]  /*0310*/  @P3 IADD3.X R17, PT, PT, R6, UR7, RZ, P1, !PT ;  /* 0x0000000706113c10 */ /* 0x000fca0008ffe4ff */
[----:B------:R3:W5:Y:S01]  /*0320*/  @P3 LDG.E R4, desc[UR16][R16.64] ;  /* 0x0000001010043981 */ /* 0x000762000c1e1900 */
[----:B-1----:R-:W-:-:S05]  /*0330*/  IADD3 R18, P0, PT, R13, R2, RZ ;  /* 0x000000020d127210 */ /* 0x002fca0007f1e0ff */
[----:B------:R-:W-:Y:S01]  /*0340*/  IMAD.X R19, R6, 0x1, R3, P0 ;  /* 0x0000000106137824 */ /* 0x000fe200000e0603 */
[----:B------:R-:W-:-:S04]  /*0350*/  ISETP.NE.U32.AND P0, PT, R2, RZ, PT ;  /* 0x000000ff0200720c */ /* 0x000fc80003f05070 */
[----:B------:R-:W-:Y:S02]  /*0360*/  ISETP.NE.AND.EX P0, PT, R3, RZ, PT, P0 ;  /* 0x000000ff0300720c */ /* 0x000fe40003f05300 */
[----:B---3--:R-:W-:Y:S02]  /*0370*/  ISETP.NE.AND P1, PT, RZ, UR4, PT ;  /* 0x00000004ff007c0c */ /* 0x008fe4000bf25270 */
[----:B------:R-:W-:-:S09]  /*0380*/  ISETP.EQ.U32.AND P3, PT, R2, RZ, PT ;  /* 0x000000ff0200720c */ /* 0x000fd20003f62070 */
[----:B------:R-:W1:Y:S01]  /*0390*/  @!P0 LDC R17, c[0x0][0x438] ;  /* 0x00010e00ff118b82 */ /* 0x000e620000000800 */
[----:B------:R-:W-:Y:S01]  /*03a0*/  ISETP.EQ.OR.EX P3, PT, R3, RZ, !P1, P3 ;  /* 0x000000ff0300720c */ /* 0x000fe20004f62730 */
[----:B------:R-:W-:-:S12]  /*03b0*/  IMAD.MOV.U32 R5, RZ, RZ, -0x1 ;  /* 0xffffffffff057424 */ /* 0x000fd800078e00ff */
[----:B------:R3:W5:Y:S01]  /*03c0*/  @!P3 LDG.E R5, desc[UR16][R18.64] ;  /* 0x000000101205b981 */ /* 0x000762000c1e1900 */
[----:B--2---:R-:W-:Y:S02]  /*03d0*/  @P4 IMAD.IADD R7, R0, 0x1, -R11 ;  /* 0x0000000100074824 */ /* 0x004fe400078e0a0b */
[----:B------:R-:W-:-:S05]  /*03e0*/  IMAD.SHL.U32 R0, R23, 0x40, RZ ;  /* 0x0000004017007824 */ /* 0x000fca00078e00ff */
[----:B----4-:R-:W-:Y:S01]  /*03f0*/  ISETP.GT.AND P3, PT, R7, R0, PT ;  /* 0x000000000700720c */ /* 0x010fe20003f64270 */
[----:B-1-3--:R-:W-:-:S12]  /*0400*/  @!P0 BRA `(.L_x_1164) ;  /* 0x00000000000c8947 */ /* 0x00afd80003800000 */
[----:B------:R-:W2:Y:S02]  /*0410*/  @P1 LDG.E R2, desc[UR16][R18.64+0x4] ;  /* 0x0000041012021981 */ /* 0x000ea4000c1e1900 */
[----:B--2--5:R-:W-:-:S06]  /*0420*/  @P1 IADD3 R17, PT, PT, R2, -R5, RZ ;  /* 0x8000000502111210 */ /* 0x024fcc0007ffe0ff */
[----:B------:R1:W5:Y:S02]  /*0430*/  @!P1 LDG.E R17, desc[UR16][R18.64] ;  /* 0x0000001012119981 */ /* 0x000364000c1e1900 */
.L_x_1164:
[----:B------:R-:W-:Y:S05]  /*0440*/  @!P3 EXIT ;  /* 0x000000000000b94d */ /* 0x000fea0003800000 */
[----:B------:R-:W2:Y:S01]  /*0450*/  LDC R12, c[0x0][0x374] ;  /* 0x0000dd00ff0c7b82 */ /* 0x000ea20000000800 */
[----:B------:R-:W3:Y:S01]  /*0460*/  LDCU UR14, c[0x0][0x508] ;  /* 0x0000a100ff0e77ac */ /* 0x000ee20008000800 */
[----:B------:R-:W4:Y:S06]  /*0470*/  S2R R202, SR_TID.X ;  /* 0x0000000000ca7919 */ /* 0x000f2c0000002100 */
[----:B------:R-:W3:Y:S08]  /*0480*/  LDC R2, c[0x0][0x438] ;  /* 0x00010e00ff027b82 */ /* 0x000ef00000000800 */
[----:B-1----:R-:W1:Y:S01]  /*0490*/  @!P2 LDC R18, c[0x0][0x43c] ;  /* 0x00010f00ff12ab82 */ /* 0x002e620000000800 */
[----:B--2---:R-:W-:-:S02]  /*04a0*/  IABS R16, R12 ;  /* 0x0000000c00107213 */ /* 0x004fc40000000000 */
[----:B------:R-:W-:Y:S02]  /*04b0*/  IABS R21, R12 ;  /* 0x0000000c00157213 */ /* 0x000fe40000000000 */
[----:B------:R-:W2:Y:S03]  /*04c0*/  I2F.RP R10, R16 ;  /* 0x00000010000a7306 */ /* 0x000ea60000209400 */
[----:B------:R-:W-:Y:S02]  /*04d0*/  IMAD.MOV R21, RZ, RZ, -R21 ;  /* 0x000000ffff157224 */ /* 0x000fe400078e0a15 */
[----:B---3--:R-:W-:-:S05]  /*04e0*/  VIADD R2, R2, 0x7f ;  /* 0x0000007f02027836 */ /* 0x008fca0000000000 */
[----:B------:R-:W-:-:S04]  /*04f0*/  SHF.R.S32.HI R19, RZ, 0x1f, R2 ;  /* 0x0000001fff137819 */ /* 0x000fc80000011402 */
[----:B------:R-:W-:Y:S01]  /*0500*/  LEA.HI R19, R19, R2, RZ, 0x7 ;  /* 0x0000000213137211 */ /* 0x000fe200078f38ff */
[----:B--2---:R-:W2:Y:S03]  /*0510*/  MUFU.RCP R24, R10 ;  /* 0x0000000a00187308 */ /* 0x004ea60000001000 */
[----:B------:R-:W-:-:S05]  /*0520*/  LEA.HI.SX32 R19, R19, R12, 0x19 ;  /* 0x0000000c13137211 */ /* 0x000fca00078fcaff */
[----:B------:R-:W-:Y:S02]  /*0530*/  VIADD R19, R19, 0xffffffff ;  /* 0xffffffff13137836 */ /* 0x000fe40000000000 */
[----:B--2---:R-:W-:-:S03]  /*0540*/  VIADD R24, R24, 0xffffffe ;  /* 0x0ffffffe18187836 */ /* 0x004fc60000000000 */
[----:B------:R-:W-:Y:S02]  /*0550*/  IABS R10, R19 ;  /* 0x00000013000a7213 */ /* 0x000fe40000000000 */
[----:B------:R-:W-:Y:S01]  /*0560*/  LOP3.LUT R19, R19, R12, RZ, 0x3c, !PT ;  /* 0x0000000c13137212 */ /* 0x000fe200078e3cff */
[----:B------:R-:W2:Y:S03]  /*0570*/  F2I.FTZ.U32.TRUNC.NTZ R25, R24 ;  /* 0x0000001800197305 */ /* 0x000ea6000021f000 */
[----:B------:R-:W-:Y:S01]  /*0580*/  ISETP.GE.AND P0, PT, R19, RZ, PT ;  /* 0x000000ff1300720c */ /* 0x000fe20003f06270 */
[----:B--2---:R-:W-:Y:S02]  /*0590*/  IMAD.MOV R3, RZ, RZ, -R25 ;  /* 0x000000ffff037224 */ /* 0x004fe400078e0a19 */
[----:B------:R-:W-:Y:S02]  /*05a0*/  IMAD.MOV.U32 R24, RZ, RZ, RZ ;  /* 0x000000ffff187224 */ /* 0x000fe400078e00ff */
[----:B------:R-:W-:-:S04]  /*05b0*/  IMAD R3, R3, R16, RZ ;  /* 0x0000001003037224 */ /* 0x000fc800078e02ff */
[----:B------:R-:W-:-:S06]  /*05c0*/  IMAD.HI.U32 R3, R25, R3, R24 ;  /* 0x0000000319037227 */ /* 0x000fcc00078e0018 */
[----:B------:R-:W-:Y:S02]  /*05d0*/  IMAD.HI.U32 R14, R3, R10, RZ ;  /* 0x0000000a030e7227 */ /* 0x000fe400078e00ff */
[----:B------:R-:W2:Y:S02]  /*05e0*/  @!P2 LDC.64 R2, c[0x0][0x488] ;  /* 0x00012200ff02ab82 */ /* 0x000ea40000000a00 */
[----:B------:R-:W-:Y:S02]  /*05f0*/  IMAD R21, R14, R21, R10 ;  /* 0x000000150e157224 */ /* 0x000fe400078e020a */
[----:B------:R-:W3:Y:S03]  /*0600*/  S2R R10, SR_CTAID.Y ;  /* 0x00000000000a7919 */ /* 0x000ee60000002600 */
[----:B------:R-:W-:-:S13]  /*0610*/  ISETP.GT.U32.AND P1, PT, R16, R21, PT ;  /* 0x000000151000720c */ /* 0x000fda0003f24070 */
[----:B------:R-:W-:Y:S02]  /*0620*/  @!P1 IMAD.IADD R21, R21, 0x1, -R16 ;  /* 0x0000000115159824 */ /* 0x000fe400078e0a10 */
[----:B------:R-:W-:Y:S01]  /*0630*/  @!P1 VIADD R14, R14, 0x1 ;  /* 0x000000010e0e9836 */ /* 0x000fe20000000000 */
[----:B------:R-:W-:Y:S02]  /*0640*/  ISETP.NE.AND P1, PT, R12, RZ, PT ;  /* 0x000000ff0c00720c */ /* 0x000fe40003f25270 */
[----:B--2---:R-:W-:Y:S01]  /*0650*/  @!P2 ISETP.NE.U32.AND P3, PT, R2, RZ, PT ;  /* 0x000000ff0200a20c */ /* 0x004fe20003f65070 */
[----:B------:R-:W-:Y:S01]  /*0660*/  VIADD R2, R23, 0x1 ;  /* 0x0000000117027836 */ /* 0x000fe20000000000 */
[----:B------:R-:W-:Y:S02]  /*0670*/  ISETP.GE.U32.AND P4, PT, R21, R16, PT ;  /* 0x000000101500720c */ /* 0x000fe40003f86070 */
[----:B------:R-:W-:Y:S01]  /*0680*/  @!P2 ISETP.NE.AND.EX P3, PT, R3, RZ, PT, P3 ;  /* 0x000000ff0300a20c */ /* 0x000fe20003f65330 */
[----:B-----5:R-:W-:-:S02]  /*0690*/  @P2 IMAD.IADD R3, R15, 0x1, -R4 ;  /* 0x000000010f032824 */ /* 0x020fc400078e0a04 */
[----:B------:R-:W-:Y:S01]  /*06a0*/  IMAD R15, R2, 0x40, -R7 ;  /* 0x00000040020f7824 */ /* 0x000fe200078e0a07 */
[----:B-1----:R-:W-:-:S04]  /*06b0*/  @!P2 SEL R18, R18, RZ, P3 ;  /* 0x000000ff1212a207 */ /* 0x002fc80001800000 */
[----:B------:R-:W-:-:S03]  /*06c0*/  @!P2 IADD3 R3, PT, PT, R18, R17, -R4 ;  /* 0x000000111203a210 */ /* 0x000fc60007ffe804 */
[----:B------:R-:W-:Y:S02]  /*06d0*/  @P4 VIADD R14, R14, 0x1 ;  /* 0x000000010e0e4836 */ /* 0x000fe40000000000 */
[----:B------:R-:W-:Y:S02]  /*06e0*/  VIADD R16, R3, 0x7f ;  /* 0x0000007f03107836 */ /* 0x000fe40000000000 */
[----:B------:R-:W-:Y:S01]  /*06f0*/  @!P0 IMAD.MOV R14, RZ, RZ, -R14 ;  /* 0x000000ffff0e8224 */ /* 0x000fe200078e0a0e */
[----:B------:R-:W-:Y:S02]  /*0700*/  @!P1 LOP3.LUT R14, RZ, R12, RZ, 0x33, !PT ;  /* 0x0000000cff0e9212 */ /* 0x000fe400078e33ff */
[----:B------:R-:W-:Y:S02]  /*0710*/  IADD3 R2, PT, PT, R16, UR14, R15 ;  /* 0x0000000e10027c10 */ /* 0x000fe4000fffe00f */
[----:B------:R-:W-:Y:S01]  /*0720*/  SHF.R.S32.HI R17, RZ, 0x1f, R16 ;  /* 0x0000001fff117819 */ /* 0x000fe20000011410 */
[----:B---3--:R-:W-:Y:S01]  /*0730*/  IMAD R206, R14, R10, RZ ;  /* 0x0000000a0ece7224 */ /* 0x008fe200078e02ff */
[----:B------:R-:W-:-:S02]  /*0740*/  SHF.R.S32.HI R15, RZ, 0x1f, R2 ;  /* 0x0000001fff0f7819 */ /* 0x000fc40000011402 */
[----:B------:R-:W-:Y:S02]  /*0750*/  LEA.HI R12, R17, R16, RZ, 0x7 ;  /* 0x00000010110c7211 */ /* 0x000fe400078f38ff */
[----:B------:R-:W-:Y:S01]  /*0760*/  LEA.HI R15, R15, R2, RZ, 0x7 ;  /* 0x000000020f0f7211 */ /* 0x000fe200078f38ff */
[----:B------:R-:W-:Y:S01]  /*0770*/  IMAD.MOV R2, RZ, RZ, -R215 ;  /* 0x000000ffff027224 */ /* 0x000fe200078e0ad7 */
[----:B------:R-:W-:Y:S02]  /*0780*/  SHF.R.S32.HI R17, RZ, 0x7, R12 ;  /* 0x00000007ff117819 */ /* 0x000fe4000001140c */
[----:B------:R-:W-:Y:S01]  /*0790*/  SHF.R.S32.HI R15, RZ, 0x7, R15 ;  /* 0x00000007ff0f7819 */ /* 0x000fe2000001140f */
[----:B------:R-:W-:Y:S01]  /*07a0*/  IMAD R2, R9, R2, R8 ;  /* 0x0000000209027224 */ /* 0x000fe200078e0208 */
[----:B------:R-:W-:-:S04]  /*07b0*/  VIADDMNMX R14, R206, R14, R17, PT ;  /* 0x0000000ece0e7246 */ /* 0x000fc80003800111 */
[----:B------:R-:W-:-:S04]  /*07c0*/  VIMNMX R197, PT, PT, R14, R15, PT ;  /* 0x0000000f0ec57248 */ /* 0x000fc80003fe0100 */
[----:B------:R-:W-:-:S13]  /*07d0*/  ISETP.GE.AND P0, PT, R206, R197, PT ;  /* 0x000000c5ce00720c */ /* 0x000fda0003f06270 */
[----:B----4-:R-:W-:Y:S05]  /*07e0*/  @!P0 BRA `(.L_x_1165) ;  /* 0x0000000800ac8947 */ /* 0x010fea0003800000 */
[----:B------:R-:W1:Y:S01]  /*07f0*/  LDC.64 R4, c[0x0][0x430] ;  /* 0x00010c00ff047b82 */ /* 0x000e620000000a00 */
[----:B------:R-:W2:Y:S01]  /*0800*/  LDCU UR4, c[0x0][0x44c] ;  /* 0x00008980ff0477ac */ /* 0x000ea20008000800 */
[----:B------:R-:W-:Y:S01]  /*0810*/  IMAD.IADD R7, R7, 0x1, -R0 ;  /* 0x0000000107077824 */ /* 0x000fe200078e0a00 */
[----:B------:R-:W-:Y:S01]  /*0820*/  SHF.R.U32.HI R6, RZ, 0x4, R202 ;  /* 0x00000004ff067819 */ /* 0x000fe200000116ca */
[C---:B------:R-:W-:Y:S01]  /*0830*/  IMAD.SHL.U32 R13, R202.reuse, 0x4, RZ ;  /* 0x00000004ca0d7824 */ /* 0x040fe200078e00ff */
[----:B------:R-:W-:Y:S01]  /*0840*/  BSSY.RECONVERGENT B0, `(.L_x_1166) ;  /* 0x000001e000007945 */ /* 0x000fe20003800200 */
[----:B------:R-:W-:Y:S01]  /*0850*/  IMAD.SHL.U32 R202, R202, 0x8, RZ ;  /* 0x00000008caca7824 */ /* 0x000fe200078e00ff */
[C---:B------:R-:W-:Y:S01]  /*0860*/  ISETP.GE.AND P5, PT, R6.reuse, R7, PT ;  /* 0x000000070600720c */ /* 0x040fe20003fa6270 */
[C---:B------:R-:W-:Y:S01]  /*0870*/  VIADD R20, R6.reuse, 0x8 ;  /* 0x0000000806147836 */ /* 0x040fe20000000000 */
[----:B------:R-:W-:Y:S01]  /*0880*/  LOP3.LUT R13, R13, 0x3c, RZ, 0xc0, !PT ;  /* 0x0000003c0d0d7812 */ /* 0x000fe200078ec0ff */
[C---:B------:R-:W-:Y:S01]  /*0890*/  VIADD R16, R6.reuse, 0x18 ;  /* 0x0000001806107836 */ /* 0x040fe20000000000 */
[C---:B------:R-:W-:Y:S01]  /*08a0*/  IADD3 R18, PT, PT, R6.reuse, 0x10, RZ ;  /* 0x0000001006127810 */ /* 0x040fe20007ffe0ff */
[----:B------:R-:W-:Y:S01]  /*08b0*/  VIADD R14, R6, 0x20 ;  /* 0x00000020060e7836 */ /* 0x000fe20000000000 */
[----:B------:R-:W-:-:S02]  /*08c0*/  LOP3.LUT R11, R13, 0x1f80, R202, 0xf8, !PT ;  /* 0x00001f800d0b7812 */ /* 0x000fc400078ef8ca */
[-C--:B------:R-:W-:Y:S02]  /*08d0*/  ISETP.GE.AND P2, PT, R20, R7.reuse, PT ;  /* 0x000000071400720c */ /* 0x080fe40003f46270 */
[-C--:B------:R-:W-:Y:S02]  /*08e0*/  ISETP.GE.AND P1, PT, R18, R7.reuse, PT ;  /* 0x000000071200720c */ /* 0x080fe40003f26270 */
[-C--:B------:R-:W-:Y:S02]  /*08f0*/  ISETP.GE.AND P0, PT, R16, R7.reuse, PT ;  /* 0x000000071000720c */ /* 0x080fe40003f06270 */
[----:B------:R-:W-:Y:S02]  /*0900*/  ISETP.GE.AND P3, PT, R14, R7, PT ;  /* 0x000000070e00720c */ /* 0x000fe40003f66270 */
[----:B------:R-:W-:Y:S01]  /*0910*/  IADD3 R12, PT, PT, R6, 0x28, RZ ;  /* 0x00000028060c7810 */ /* 0x000fe20007ffe0ff */
[----:B-1----:R-:W-:Y:S01]  /*0920*/  IMAD R4, R10, R4, R215 ;  /* 0x000000040a047224 */ /* 0x002fe200078e02d7 */
[----:B------:R-:W-:-:S03]  /*0930*/  LOP3.LUT R15, R13, 0x40, RZ, 0xfc, !PT ;  /* 0x000000400d0f7812 */ /* 0x000fc600078efcff */
[----:B------:R-:W-:-:S04]  /*0940*/  IMAD R9, R4, R9, R2 ;  /* 0x0000000904097224 */ /* 0x000fc800078e0202 */
[----:B------:R-:W-:-:S04]  /*0950*/  IMAD R9, R9, R5, R0 ;  /* 0x0000000509097224 */ /* 0x000fc800078e0200 */
[----:B--2---:R-:W-:-:S05]  /*0960*/  IMAD R0, R9, UR4, RZ ;  /* 0x0000000409007c24 */ /* 0x004fca000f8e02ff */
[----:B------:R-:W-:-:S04]  /*0970*/  IADD3 R11, P4, PT, R0, R11, RZ ;  /* 0x0000000b000b7210 */ /* 0x000fc80007f9e0ff */
[----:B------:R-:W-:Y:S01]  /*0980*/  LEA.HI.X.SX32 R0, R0, RZ, 0x1, P4 ;  /* 0x000000ff00007211 */ /* 0x000fe200020f0eff */
[----:B------:R-:W-:Y:S08]  /*0990*/  @P5 BRA `(.L_x_1167) ;  /* 0x0000000000205947 */ /* 0x000ff00003800000 */
[----:B------:R-:W1:Y:S01]  /*09a0*/  LDCU UR6, c[0x0][0x440] ;  /* 0x00008800ff0677ac */ /* 0x000e620008000800 */
[----:B------:R-:W2:Y:S01]  /*09b0*/  LDCU.64 UR4, c[0x0][0x3f8] ;  /* 0x00007f00ff0477ac */ /* 0x000ea20008000a00 */
[----:B-1----:R-:W-:Y:S02]  /*09c0*/  ISETP.GE.AND P6, PT, R13, UR6, PT ;  /* 0x000000060d007c0c */ /* 0x002fe4000bfc6270 */
[----:B------:R-:W-:Y:S02]  /*09d0*/  ISETP.GE.AND P5, PT, R15, UR6, PT ;  /* 0x000000060f007c0c */ /* 0x000fe4000bfa6270 */
[----:B--2---:R-:W-:-:S04]  /*09e0*/  LEA R2, P4, R11, UR4, 0x2 ;  /* 0x000000040b027c11 */ /* 0x004fc8000f8810ff */
[----:B------:R-:W-:-:S05]  /*09f0*/  LEA.HI.X R3, R11, UR5, R0, 0x2, P4 ;  /* 0x000000050b037c11 */ /* 0x000fca000a0f1400 */
[----:B------:R1:W-:Y:S04]  /*0a00*/  @!P6 STG.E.128 desc[UR16][R2.64], RZ ;  /* 0x000000ff0200e986 */ /* 0x0003e8000c101d10 */
[----:B------:R1:W-:Y:S02]  /*0a10*/  @!P5 STG.E.128 desc[UR16][R2.64+0x100], RZ ;  /* 0x000100ff0200d986 */ /* 0x0003e4000c101d10 */
.L_x_1167:
[----:B------:R-:W-:Y:S05]  /*0a20*/  BSYNC.RECONVERGENT B0 ;  /* 0x0000000000007941 */ /* 0x000fea0003800200 */
.L_x_1166:
[----:B------:R-:W-:Y:S01]  /*0a30*/  BSSY.RECONVERGENT B0, `(.L_x_1168) ;  /* 0x000000f000007945 */ /* 0x000fe20003800200 */
[----:B------:R-:W-:Y:S02]  /*0a40*/  ISETP.GE.AND P6, PT, R12, R7, PT ;  /* 0x000000070c00720c */ /* 0x000fe40003fc6270 */
[----:B------:R-:W-:Y:S01]  /*0a50*/  IADD3 R10, PT, PT, R6, 0x30, RZ ;  /* 0x00000030060a7810 */ /* 0x000fe20007ffe0ff */
[----:B------:R-:W-:Y:S05]  /*0a60*/  @P2 BRA `(.L_x_1169) ;  /* 0x00000000002c2947 */ /* 0x000fea0003800000 */
[----:B------:R-:W2:Y:S02]  /*0a70*/  LDCU UR4, c[0x0][0x440] ;  /* 0x00008800ff0477ac */ /* 0x000ea40008000800 */
[----:B--2---:R-:W-:Y:S02]  /*0a80*/  ISETP.GE.AND P5, PT, R13, UR4, PT ;  /* 0x000000040d007c0c */ /* 0x004fe4000bfa6270 */
[----:B------:R-:W-:-:S11]  /*0a90*/  ISETP.GE.AND P4, PT, R15, UR4, PT ;  /* 0x000000040f007c0c */ /* 0x000fd6000bf86270 */
[----:B------:R-:W2:Y:S08]  /*0aa0*/  @!P5 LDC.64 R4, c[0x0][0x3f8] ;  /* 0x0000fe00ff04db82 */ /* 0x000eb00000000a00 */
[----:B-1----:R-:W1:Y:S01]  /*0ab0*/  @!P4 LDC.64 R2, c[0x0][0x3f8] ;  /* 0x0000fe00ff02cb82 */ /* 0x002e620000000a00 */
[----:B--2---:R-:W-:-:S04]  /*0ac0*/  @!P5 LEA R4, P2, R11, R4, 0x2 ;  /* 0x000000040b04d211 */ /* 0x004fc800078410ff */
[C---:B------:R-:W-:Y:S02]  /*0ad0*/  @!P5 LEA.HI.X R5, R11.reuse, R5, R0, 0x2, P2 ;  /* 0x000000050b05d211 */ /* 0x040fe400010f1400 */
[----:B-1----:R-:W-:-:S03]  /*0ae0*/  @!P4 LEA R2, P2, R11, R2, 0x2 ;  /* 0x000000020b02c211 */ /* 0x002fc600078410ff */
[----:B------:R2:W-:Y:S01]  /*0af0*/  @!P5 STG.E.128 desc[UR16][R4.64+0x1000], RZ ;  /* 0x001000ff0400d986 */ /* 0x0005e2000c101d10 */
[----:B------:R-:W-:-:S05]  /*0b00*/  @!P4 LEA.HI.X R3, R11, R3, R0, 0x2, P2 ;  /* 0x000000030b03c211 */ /* 0x000fca00010f1400 */
[----:B------:R2:W-:Y:S04]  /*0b10*/  @!P4 STG.E.128 desc[UR16][R2.64+0x1100], RZ ;  /* 0x001100ff0200c986 */ /* 0x0005e8000c101d10 */
.L_x_1169:
[----:B------:R-:W-:Y:S05]  /*0b20*/  BSYNC.RECONVERGENT B0 ;  /* 0x0000000000007941 */ /* 0x000fea0003800200 */
.L_x_1168:
[----:B------:R-:W-:Y:S01]  /*0b30*/  BSSY.RECONVERGENT B0, `(.L_x_1170) ;  /* 0x000000f000007945 */ /* 0x000fe20003800200 */
[----:B------:R-:W-:Y:S02]  /*0b40*/  ISETP.GE.AND P5, PT, R10, R7, PT ;  /* 0x000000070a00720c */ /* 0x000fe40003fa6270 */
[----:B------:R-:W-:Y:S01]  /*0b50*/  IADD3 R8, PT, PT, R6, 0x38, RZ ;  /* 0x0000003806087810 */ /* 0x000fe20007ffe0ff */
[----:B------:R-:W-:Y:S05]  /*0b60*/  @P1 BRA `(.L_x_1171) ;  /* 0x00000000002c1947 */ /* 0x000fea0003800000 */
[----:B------:R-:W3:Y:S02]  /*0b70*/  LDCU UR4, c[0x0][0x440] ;  /* 0x00008800ff0477ac */ /* 0x000ee40008000800 */
[----:B---3--:R-:W-:Y:S02]  /*0b80*/  ISETP.GE.AND P4, PT, R13, UR4, PT ;  /* 0x000000040d007c0c */ /* 0x008fe4000bf86270 */
[----:B------:R-:W-:-:S11]  /*0b90*/  ISETP.GE.AND P2, PT, R15, UR4, PT ;  /* 0x000000040f007c0c */ /* 0x000fd6000bf46270 */
[----:B--2---:R-:W2:Y:S08]  /*0ba0*/  @!P4 LDC.64 R4, c[0x0][0x3f8] ;  /* 0x0000fe00ff04cb82 */ /* 0x004eb00000000a00 */
[----:B-1----:R-:W1:Y:S01]  /*0bb0*/  @!P2 LDC.64 R2, c[0x0][0x3f8] ;  /* 0x0000fe00ff02ab82 */ /* 0x002e620000000a00 */
[----:B--2---:R-:W-:-:S04]  /*0bc0*/  @!P4 LEA R4, P1, R11, R4, 0x2 ;  /* 0x000000040b04c211 */ /* 0x004fc800078210ff */
[C---:B------:R-:W-:Y:S02]  /*0bd0*/  @!P4 LEA.HI.X R5, R11.reuse, R5, R0, 0x2, P1 ;  /* 0x000000050b05c211 */ /* 0x040fe400008f1400 */
[----:B-1----:R-:W-:-:S03]  /*0be0*/  @!P2 LEA R2, P1, R11, R2, 0x2 ;  /* 0x000000020b02a211 */ /* 0x002fc600078210ff */
[----:B------:R3:W-:Y:S01]  /*0bf0*/  @!P4 STG.E.128 desc[UR16][R4.64+0x2000], RZ ;  /* 0x002000ff0400c986 */ /* 0x0007e2000c101d10 */
[----:B------:R-:W-:-:S05]  /*0c00*/  @!P2 LEA.HI.X R3, R11, R3, R0, 0x2, P1 ;  /* 0x000000030b03a211 */ /* 0x000fca00008f1400 */
[----:B------:R3:W-:Y:S04]  /*0c10*/  @!P2 STG.E.128 desc[UR16][R2.64+0x2100], RZ ;  /* 0x002100ff0200a986 */ /* 0x0007e8000c101d10 */
.L_x_1171:
[----:B------:R-:W-:Y:S05]  /*0c20*/  BSYNC.RECONVERGENT B0 ;  /* 0x0000000000007941 */ /* 0x000fea0003800200 */
.L_x_1170:
[----:B------:R-:W-:Y:S01]  /*0c30*/  BSSY.RECONVERGENT B0, `(.L_x_1172) ;  /* 0x000000e000007945 */ /* 0x000fe20003800200 */
[----:B------:R-:W-:-:S03]  /*0c40*/  ISETP.GE.AND P4, PT, R8, R7, PT ;  /* 0x000000070800720c */ /* 0x000fc60003f86270 */
[----:B------:R-:W-:Y:S10]  /*0c50*/  @P0 BRA `(.L_x_1173) ;  /* 0x00000000002c0947 */ /* 0x000ff40003800000 */
[----:B------:R-:W4:Y:S02]  /*0c60*/  LDCU UR4, c[0x0][0x440] ;  /* 0x00008800ff0477ac */ /* 0x000f240008000800 */
[----:B----4-:R-:W-:Y:S02]  /*0c70*/  ISETP.GE.AND P2, PT, R13, UR4, PT ;  /* 0x000000040d007c0c */ /* 0x010fe4000bf46270 */
[----:B------:R-:W-:-:S11]  /*0c80*/  ISETP.GE.AND P1, PT, R15, UR4, PT ;  /* 0x000000040f007c0c */ /* 0x000fd6000bf26270 */
[----:B--23--:R-:W2:Y:S08]  /*0c90*/  @!P2 LDC.64 R4, c[0x0][0x3f8] ;  /* 0x0000fe00ff04ab82 */ /* 0x00ceb00000000a00 */
[----:B-1----:R-:W1:Y:S01]  /*0ca0*/  @!P1 LDC.64 R2, c[0x0][0x3f8] ;  /* 0x0000fe00ff029b82 */ /* 0x002e620000000a00 */
[----:B--2---:R-:W-:-:S04]  /*0cb0*/  @!P2 LEA R4, P0, R11, R4, 0x2 ;  /* 0x000000040b04a211 */ /* 0x004fc800078010ff */
[C---:B------:R-:W-:Y:S02]  /*0cc0*/  @!P2 LEA.HI.X R5, R11.reuse, R5, R0, 0x2, P0 ;  /* 0x000000050b05a211 */ /* 0x040fe400000f1400 */
[----:B-1----:R-:W-:-:S03]  /*0cd0*/  @!P1 LEA R2, P0, R11, R2, 0x2 ;  /* 0x000000020b029211 */ /* 0x002fc600078010ff */
[----:B------:R4:W-:Y:S01]  /*0ce0*/  @!P2 STG.E.128 desc[UR16][R4.64+0x3000], RZ ;  /* 0x003000ff0400a986 */ /* 0x0009e2000c101d10 */
[----:B------:R-:W-:-:S05]  /*0cf0*/  @!P1 LEA.HI.X R3, R11, R3, R0, 0x2, P0 ;  /* 0x000000030b039211 */ /* 0x000fca00000f1400 */
[----:B------:R4:W-:Y:S04]  /*0d00*/  @!P1 STG.E.128 desc[UR16][R2.64+0x3100], RZ ;  /* 0x003100ff02009986 */ /* 0x0009e8000c101d10 */
.L_x_1173:
[----:B------:R-:W-:Y:S05]  /*0d10*/  BSYNC.RECONVERGENT B0 ;  /* 0x0000000000007941 */ /* 0x000fea0003800200 */
.L_x_1172:
[----:B------:R-:W-:Y:S04]  /*0d20*/  BSSY.RECONVERGENT B0, `(.L_x_1174) ;  /* 0x000000d000007945 */ /* 0x000fe80003800200 */
[----:B------:R-:W-:Y:S05]  /*0d30*/  @P3 BRA `(.L_x_1175) ;  /* 0x00000000002c3947 */ /* 0x000fea0003800000 */
[----:B------:R-:W5:Y:S02]  /*0d40*/  LDCU UR4, c[0x0][0x440] ;  /* 0x00008800ff0477ac */ /* 0x000f640008000800 */
[----:B-----5:R-:W-:Y:S02]  /*0d50*/  ISETP.GE.AND P3, PT, R13, UR4, PT ;  /* 0x000000040d007c0c */ /* 0x020fe4000bf66270 */
[----:B------:R-:W-:-:S11]  /*0d60*/  ISETP.GE.AND P1, PT, R15, UR4, PT ;  /* 0x000000040f007c0c */ /* 0x000fd6000bf26270 */
[----:B--234-:R-:W2:Y:S08]  /*0d70*/  @!P3 LDC.64 R4, c[0x0][0x3f8] ;  /* 0x0000fe00ff04bb82 */ /* 0x01ceb00000000a00 */
[----:B-1----:R-:W1:Y:S01]  /*0d80*/  @!P1 LDC.64 R2, c[0x0][0x3f8] ;  /* 0x0000fe00ff029b82 */ /* 0x002e620000000a00 */
[----:B--2---:R-:W-:-:S04]  /*0d90*/  @!P3 LEA R4, P2, R11, R4, 0x2 ;  /* 0x000000040b04b211 */ /* 0x004fc800078410ff */
[C---:B------:R-:W-:Y:S02]  /*0da0*/  @!P3 LEA.HI.X R5, R11.reuse, R5, R0, 0x2, P2 ;  /* 0x000000050b05b211 */ /* 0x040fe400010f1400 */
[----:B-1----:R-:W-:-:S03]  /*0db0*/  @!P1 LEA R2, P0, R11, R2, 0x2 ;  /* 0x000000020b029211 */ /* 0x002fc600078010ff */
[----:B------:R1:W-:Y:S01]  /*0dc0*/  @!P3 STG.E.128 desc[UR16][R4.64+0x4000], RZ ;  /* 0x004000ff0400b986 */ /* 0x0003e2000c101d10 */
[----:B------:R-:W-:-:S05]  /*0dd0*/  @!P1 LEA.HI.X R3, R11, R3, R0, 0x2, P0 ;  /* 0x000000030b039211 */ /* 0x000fca00000f1400 */
[----:B------:R1:W-:Y:S04]  /*0de0*/  @!P1 STG.E.128 desc[UR16][R2.64+0x4100], RZ ;  /* 0x004100ff02009986 */ /* 0x0003e8000c101d10 */
.L_x_1175:
[----:B------:R-:W-:Y:S05]  /*0df0*/  BSYNC.RECONVERGENT B0 ;  /* 0x0000000000007941 */ /* 0x000fea0003800200 */
.L_x_1174:
[----:B------:R-:W-:Y:S04]  /*0e00*/  BSSY.RECONVERGENT B0, `(.L_x_1176) ;  /* 0x000000d000007945 */ /* 0x000fe80003800200 */
[----:B------:R-:W-:Y:S05]  /*0e10*/  @P6 BRA `(.L_x_1177) ;  /* 0x00000000002c6947 */ /* 0x000fea0003800000 */
[----:B------:R-:W5:Y:S02]  /*0e20*/  LDCU UR4, c[0x0][0x440] ;  /* 0x00008800ff0477ac */ /* 0x000f640008000800 */
[----:B-----5:R-:W-:Y:S02]  /*0e30*/  ISETP.GE.AND P3, PT, R13, UR4, PT ;  /* 0x000000040d007c0c */ /* 0x020fe4000bf66270 */
[----:B------:R-:W-:-:S11]  /*0e40*/  ISETP.GE.AND P1, PT, R15, UR4, PT ;  /* 0x000000040f007c0c */ /* 0x000fd6000bf26270 */
[----:B-1234-:R-:W1:Y:S08]  /*0e50*/  @!P3 LDC.64 R4, c[0x0][0x3f8] ;  /* 0x0000fe00ff04bb82 */ /* 0x01ee700000000a00 */
[----:B------:R-:W2:Y:S01]  /*0e60*/  @!P1 LDC.64 R2, c[0x0][0x3f8] ;  /* 0x0000fe00ff029b82 */ /* 0x000ea20000000a00 */
[----:B-1----:R-:W-:-:S04]  /*0e70*/  @!P3 LEA R4, P2, R11, R4, 0x2 ;  /* 0x000000040b04b211 */ /* 0x002fc800078410ff */
[C---:B------:R-:W-:Y:S02]  /*0e80*/  @!P3 LEA.HI.X R5, R11.reuse, R5, R0, 0x2, P2 ;  /* 0x000000050b05b211 */ /* 0x040fe400010f1400 */
[----:B--2---:R-:W-:-:S03]  /*0e90*/  @!P1 LEA R2, P0, R11, R2, 0x2 ;  /* 0x000000020b029211 */ /* 0x004fc600078010ff */
[----:B------:R1:W-:Y:S01]  /*0ea0*/  @!P3 STG.E.128 desc[UR16][R4.64+0x5000], RZ ;  /* 0x005000ff0400b986 */ /* 0x0003e2000c101d10 */
[----:B------:R-:W-:-:S05]  /*0eb0*/  @!P1 LEA.HI.X R3, R11, R3, R0, 0x2, P0 ;  /* 0x000000030b039211 */ /* 0x000fca00000f1400 */
[----:B------:R1:W-:Y:S04]  /*0ec0*/  @!P1 STG.E.128 desc[UR16][R2.64+0x5100], RZ ;  /* 0x005100ff02009986 */ /* 0x0003e8000c101d10 */
.L_x_1177:
[----:B------:R-:W-:Y:S05]  /*0ed0*/  BSYNC.RECONVERGENT B0 ;  /* 0x0000000000007941 */ /* 0x000fea0003800200 */
.L_x_1176:
        /* <DEDUP_REMOVED lines=13> */
.L_x_1179:
[----:B------:R-:W-:Y:S05]  /*0fb0*/  BSYNC.RECONVERGENT B0 ;  /* 0x0000000000007941 */ /* 0x000fea0003800200 */
.L_x_1178:
        /* <DEDUP_REMOVED lines=13> */
.L_x_1181:
[----:B------:R-:W-:Y:S05]  /*1090*/  BSYNC.RECONVERGENT B0 ;  /* 0x0000000000007941 */ /* 0x000fea0003800200 */
.L_x_1180:
[----:B------:R-:W5:Y:S01]  /*10a0*/  LDCU.64 UR4, c[0x0][0x428] ;  /* 0x00008500ff0477ac */ /* 0x000f620008000a00 */
[----:B------:R-:W-:-:S04]  /*10b0*/  ISETP.NE.AND P0, PT, R13, RZ, PT ;  /* 0x000000ff0d00720c */ /* 0x000fc80003f05270 */
[-C--:B------:R-:W-:Y:S02]  /*10c0*/  ISETP.GE.OR P1, PT, R6, R7.reuse, P0 ;  /* 0x000000070600720c */ /* 0x080fe40000726670 */
[C---:B------:R-:W-:Y:S02]  /*10d0*/  IADD3 R6, P2, PT, R9.reuse, R6, RZ ;  /* 0x0000000609067210 */ /* 0x040fe40007f5e0ff */
[-C--:B------:R-:W-:Y:S02]  /*10e0*/  ISETP.GE.OR P6, PT, R20, R7.reuse, P0 ;  /* 0x000000071400720c */ /* 0x080fe400007c6670 */
[----:B------:R-:W-:Y:S02]  /*10f0*/  LEA.HI.X.SX32 R9, R9, RZ, 0x1, P2 ;  /* 0x000000ff09097211 */ /* 0x000fe400010f0eff */
[-C--:B------:R-:W-:Y:S02]  /*1100*/  ISETP.GE.OR P5, PT, R18, R7.reuse, P0 ;  /* 0x000000071200720c */ /* 0x080fe400007a6670 */
[----:B------:R-:W-:-:S02]  /*1110*/  ISETP.GE.OR P4, PT, R16, R7, P0 ;  /* 0x000000071000720c */ /* 0x000fc40000786670 */
[----:B------:R-:W-:Y:S01]  /*1120*/  ISETP.GE.OR P3, PT, R14, R7, P0 ;  /* 0x000000070e00720c */ /* 0x000fe20000766670 */
[----:B-1234-:R-:W-:Y:S01]  /*1130*/  @!P1 IMAD.MOV.U32 R5, RZ, RZ, -0x800000 ;  /* 0xff800000ff059424 */ /* 0x01efe200078e00ff */
[----:B-----5:R-:W-:-:S03]  /*1140*/  LEA R2, P2, R6, UR4, 0x2 ;  /* 0x0000000406027c11 */ /* 0x020fc6000f8410ff */
[----:B------:R-:W-:Y:S01]  /*1150*/  @!P6 IMAD.MOV.U32 R17, RZ, RZ, -0x800000 ;  /* 0xff800000ff11e424 */ /* 0x000fe200078e00ff */
[----:B------:R-:W-:Y:S02]  /*1160*/  LEA.HI.X R3, R6, UR5, R9, 0x2, P2 ;  /* 0x0000000506037c11 */ /* 0x000fe400090f1409 */
[-C--:B------:R-:W-:Y:S01]  /*1170*/  ISETP.GE.OR P2, PT, R12, R7.reuse, P0 ;  /* 0x000000070c00720c */ /* 0x080fe20000746670 */
[----:B------:R-:W-:Y:S02]  /*1180*/  @!P5 IMAD.MOV.U32 R15, RZ, RZ, -0x800000 ;  /* 0xff800000ff0fd424 */ /* 0x000fe400078e00ff */
[----:B------:R1:W-:Y:S01]  /*1190*/  @!P1 STG.E desc[UR16][R2.64], R5 ;  /* 0x0000000502009986 */ /* 0x0003e2000c101910 */
[-C--:B------:R-:W-:Y:S01]  /*11a0*/  ISETP.GE.OR P1, PT, R10, R7.reuse, P0 ;  /* 0x000000070a00720c */ /* 0x080fe20000726670 */
[----:B------:R-:W-:Y:S01]  /*11b0*/  @!P4 IMAD.MOV.U32 R13, RZ, RZ, -0x800000 ;  /* 0xff800000ff0dc424 */ /* 0x000fe200078e00ff */
[----:B------:R-:W-:Y:S01]  /*11c0*/  ISETP.GE.OR P0, PT, R8, R7, P0 ;  /* 0x000000070800720c */ /* 0x000fe20000706670 */
[----:B------:R-:W-:Y:S01]  /*11d0*/  @!P3 IMAD.MOV.U32 R11, RZ, RZ, -0x800000 ;  /* 0xff800000ff0bb424 */ /* 0x000fe200078e00ff */
[----:B------:R1:W-:Y:S04]  /*11e0*/  @!P6 STG.E desc[UR16][R2.64+0x20], R17 ;  /* 0x000020110200e986 */ /* 0x0003e8000c101910 */
[----:B------:R1:W-:Y:S01]  /*11f0*/  @!P5 STG.E desc[UR16][R2.64+0x40], R15 ;  /* 0x0000400f0200d986 */ /* 0x0003e2000c101910 */
[----:B------:R-:W-:-:S03]  /*1200*/  @!P2 IMAD.MOV.U32 R9, RZ, RZ, -0x800000 ;  /* 0xff800000ff09a424 */ /* 0x000fc600078e00ff */
[----:B------:R1:W-:Y:S01]  /*1210*/  @!P4 STG.E desc[UR16][R2.64+0x60], R13 ;  /* 0x0000600d0200c986 */ /* 0x0003e2000c101910 */
[----:B------:R-:W-:-:S03]  /*1220*/  @!P1 IMAD.MOV.U32 R7, RZ, RZ, -0x800000 ;  /* 0xff800000ff079424 */ /* 0x000fc600078e00ff */
[----:B------:R1:W-:Y:S04]  /*1230*/  @!P3 STG.E desc[UR16][R2.64+0x80], R11 ;  /* 0x0000800b0200b986 */ /* 0x0003e8000c101910 */
[----:B------:R1:W-:Y:S04]  /*1240*/  @!P2 STG.E desc[UR16][R2.64+0xa0], R9 ;  /* 0x0000a0090200a986 */ /* 0x0003e8000c101910 */
[----:B------:R1:W-:Y:S01]  /*1250*/  @!P1 STG.E desc[UR16][R2.64+0xc0], R7 ;  /* 0x0000c00702009986 */ /* 0x0003e2000c101910 */
[----:B------:R-:W-:Y:S05]  /*1260*/  @P0 EXIT ;  /* 0x000000000000094d */ /* 0x000fea0003800000 */
[----:B-1----:R-:W-:-:S05]  /*1270*/  MOV R5, 0xff800000 ;  /* 0xff80000000057802 */ /* 0x002fca0000000f00 */
[----:B------:R-:W-:Y:S01]  /*1280*/  STG.E desc[UR16][R2.64+0xe0], R5 ;  /* 0x0000e00502007986 */ /* 0x000fe2000c101910 */
[----:B------:R-:W-:Y:S05]  /*1290*/  EXIT ;  /* 0x000000000000794d */ /* 0x000fea0003800000 */
.L_x_1165:
[----:B------:R-:W1:Y:S01]  /*12a0*/  LDCU.64 UR4, c[0x0][0x4d8] ;  /* 0x00009b00ff0477ac */ /* 0x000e620008000a00 */
[----:B------:R-:W-:Y:S01]  /*12b0*/  MOV R8, R215 ;  /* 0x000000d700087202 */ /* 0x000fe20000000f00 */
        /* <DEDUP_REMOVED lines=9> */
.L_x_1182:
[----:B------:R-:W-:Y:S05]  /*1350*/  BRA.U !UP1, `(.L_x_1183) ;  /* 0x00000005098c7547 */ /* 0x000fea000b800000 */
[----:B------:R-:W2:Y:S01]  /*1360*/  LDC R17, c[0x0][0x4f0] ;  /* 0x00013c00ff117b82 */ /* 0x000ea20000000800 */
[----:B------:R-:W-:Y:S01]  /*1370*/  LEA R4, R197, 0xffffff80, 0x7 ;  /* 0xffffff80c5047811 */ /* 0x000fe200078e38ff */
[----:B------:R-:W3:Y:S01]  /*1380*/  LDCU.64 UR4, c[0x0][0x4e8] ;  /* 0x00009d00ff0477ac */ /* 0x000ee20008000a00 */
[----:B------:R-:W4:Y:S01]  /*1390*/  LDCU.64 UR6, c[0x0][0x3a0] ;  /* 0x00007400ff0677ac */ /* 0x000f220008000a00 */
[----:B------:R-:W4:Y:S01]  /*13a0*/  LDCU.64 UR12, c[0x0][0x3b8] ;  /* 0x00007700ff0c77ac */ /* 0x000f220008000a00 */
[----:B------:R-:W4:Y:S01]  /*13b0*/  LDCU.64 UR10, c[0x0][0x3c0] ;  /* 0x00007800ff0a77ac */ /* 0x000f220008000a00 */
[----:B--2--5:R-:W-:-:S04]  /*13c0*/  IABS R8, R17 ;  /* 0x0000001100087213 */ /* 0x024fc80000000000 */
        /* <DEDUP_REMOVED lines=8> */
[----:B------:R-:W-:-:S04]  /*1450*/  IMAD.HI.U32 R13, R13, R6, R12 ;  /* 0x000000060d0d7227 */ /* 0x000fc800078e000c */
[----:B------:R-:W-:-:S04]  /*1460*/  IMAD.MOV.U32 R6, RZ, RZ, R5 ;  /* 0x000000ffff067224 */ /* 0x000fc800078e0005 */
[----:B------:R-:W-:-:S05]  /*1470*/  IMAD.HI.U32 R13, R13, R6, RZ ;  /* 0x000000060d0d7227 */ /* 0x000fca00078e00ff */
[----:B------:R-:W-:-:S05]  /*1480*/  IADD3 R5, PT, PT, -R13, RZ, RZ ;  /* 0x000000ff0d057210 */ /* 0x000fca0007ffe1ff */
[----:B------:R-:W-:-:S05]  /*1490*/  IMAD R5, R8, R5, R6 ;  /* 0x0000000508057224 */ /* 0x000fca00078e0206 */
[----:B------:R-:W-:-:S13]  /*14a0*/  ISETP.GT.U32.AND P2, PT, R8, R5, PT ;  /* 0x000000050800720c */ /* 0x000fda0003f44070 */
[----:B------:R-:W-:Y:S01]  /*14b0*/  @!P2 IMAD.IADD R5, R5, 0x1, -R8 ;  /* 0x000000010505a824 */ /* 0x000fe200078e0a08 */
[----:B------:R-:W-:Y:S02]  /*14c0*/  @!P2 IADD3 R13, PT, PT, R13, 0x1, RZ ;  /* 0x000000010d0da810 */ /* 0x000fe40007ffe0ff */
[----:B------:R-:W-:Y:S02]  /*14d0*/  ISETP.NE.AND P2, PT, R17, RZ, PT ;  /* 0x000000ff1100720c */ /* 0x000fe40003f45270 */
[----:B------:R-:W-:Y:S01]  /*14e0*/  ISETP.GE.U32.AND P0, PT, R5, R8, PT ;  /* 0x000000080500720c */ /* 0x000fe20003f06070 */
[----:B---3--:R-:W-:Y:S01]  /*14f0*/  IMAD.WIDE.U32 R8, R215, UR4, RZ ;  /* 0x00000004d7087c25 */ /* 0x008fe2000f8e00ff */
[----:B------:R-:W-:-:S03]  /*1500*/  LOP3.LUT R5, R4, R17, RZ, 0x3c, !PT ;  /* 0x0000001104057212 */ /* 0x000fc600078e3cff */
[----:B------:R-:W-:Y:S01]  /*1510*/  IMAD R217, R215, UR5, R9 ;  /* 0x00000005d7d97c24 */ /* 0x000fe2000f8e0209 */
[----:B------:R-:W-:Y:S01]  /*1520*/  ISETP.GE.AND P1, PT, R5, RZ, PT ;  /* 0x000000ff0500720c */ /* 0x000fe20003f26270 */
[----:B------:R-:W1:Y:S01]  /*1530*/  LDCU.64 UR4, c[0x0][0x3a8] ;  /* 0x00007500ff0477ac */ /* 0x000e620008000a00 */
[----:B------:R-:W2:Y:S05]  /*1540*/  LDC R5, c[0x0][0x3e8] ;  /* 0x0000fa00ff057b82 */ /* 0x000eaa0000000800 */
[----:B------:R-:W-:Y:S01]  /*1550*/  @P0 VIADD R13, R13, 0x1 ;  /* 0x000000010d0d0836 */ /* 0x000fe20000000000 */
[----:B------:R-:W-:-:S04]  /*1560*/  LEA R216, P0, R8, UR8, 0x2 ;  /* 0x0000000808d87c11 */ /* 0x000fc8000f8010ff */
[----:B------:R-:W-:Y:S02]  /*1570*/  LEA.HI.X R217, R8, UR9, R217, 0x2, P0 ;  /* 0x0000000908d97c11 */ /* 0x000fe400080f14d9 */
[----:B------:R-:W-:Y:S02]  /*1580*/  @!P1 IADD3 R13, PT, PT, -R13, RZ, RZ ;  /* 0x000000ff0d0d9210 */ /* 0x000fe40007ffe1ff */
[----:B------:R-:W-:-:S05]  /*1590*/  @!P2 LOP3.LUT R13, RZ, R17, RZ, 0x33, !PT ;  /* 0x00000011ff0da212 */ /* 0x000fca00078e33ff */
[----:B------:R-:W-:-:S05]  /*15a0*/  IMAD.WIDE R18, R13, 0x4, R216 ;  /* 0x000000040d127825 */ /* 0x000fca00078e02d8 */
[----:B------:R-:W3:Y:S01]  /*15b0*/  LDG.E R12, desc[UR16][R18.64] ;  /* 0x00000010120c7981 */ /* 0x000ee2000c1e1900 */
[----:B--2---:R-:W-:Y:S02]  /*15c0*/  IABS R6, R5 ;  /* 0x0000000500067213 */ /* 0x004fe40000000000 */
[----:B------:R-:W-:Y:S02]  /*15d0*/  IADD3 R13, PT, PT, -R13, RZ, RZ ;  /* 0x000000ff0d0d7210 */ /* 0x000fe40007ffe1ff */
[----:B------:R-:W2:Y:S01]  /*15e0*/  I2F.RP R16, R6 ;  /* 0x0000000600107306 */ /* 0x000ea20000209400 */
[----:B----4-:R-:W-:Y:S02]  /*15f0*/  MOV R134, UR12 ;  /* 0x0000000c00867c02 */ /* 0x010fe40008000f00 */
[----:B------:R-:W-:Y:S01]  /*1600*/  IMAD R4, R17, R13, R4 ;  /* 0x0000000d11047224 */ /* 0x000fe200078e0204 */
[----:B------:R-:W-:Y:S02]  /*1610*/  MOV R24, UR10 ;  /* 0x0000000a00187c02 */ /* 0x000fe40008000f00 */
[----:B------:R-:W-:-:S02]  /*1620*/  MOV R135, UR13 ;  /* 0x0000000d00877c02 */ /* 0x000fc40008000f00 */
[----:B------:R-:W-:Y:S01]  /*1630*/  MOV R25, UR11 ;  /* 0x0000000b00197c02 */ /* 0x000fe20008000f00 */
[----:B--2---:R-:W2:Y:S02]  /*1640*/  MUFU.RCP R14, R16 ;  /* 0x00000010000e7308 */ /* 0x004ea40000001000 */
[----:B--2---:R-:W-:-:S06]  /*1650*/  IADD3 R14, PT, PT, R14, 0xffffffe, RZ ;  /* 0x0ffffffe0e0e7810 */ /* 0x004fcc0007ffe0ff */
[----:B------:R-:W2:Y:S02]  /*1660*/  F2I.FTZ.U32.TRUNC.NTZ R15, R14 ;  /* 0x0000000e000f7305 */ /* 0x000ea4000021f000 */
[----:B--2---:R-:W-:Y:S01]  /*1670*/  IMAD.MOV R8, RZ, RZ, -R15 ;  /* 0x000000ffff087224 */ /* 0x004fe200078e0a0f */
[----:B------:R-:W-:-:S03]  /*1680*/  MOV R14, RZ ;  /* 0x000000ff000e7202 */ /* 0x000fc60000000f00 */
[----:B------:R-:W-:Y:S01]  /*1690*/  IMAD R9, R8, R6, RZ ;  /* 0x0000000608097224 */ /* 0x000fe200078e02ff */
[----:B------:R-:W-:-:S03]  /*16a0*/  IABS R8, R2 ;  /* 0x0000000200087213 */ /* 0x000fc60000000000 */
[----:B------:R-:W-:Y:S01]  /*16b0*/  IMAD.HI.U32 R9, R15, R9, R14 ;  /* 0x000000090f097227 */ /* 0x000fe200078e000e */
[----:B------:R-:W-:-:S05]  /*16c0*/  MOV R10, R8 ;  /* 0x00000008000a7202 */ /* 0x000fca0000000f00 */
[----:B------:R-:W-:-:S04]  /*16d0*/  IMAD.HI.U32 R8, R9, R10, RZ ;  /* 0x0000000a09087227 */ /* 0x000fc800078e00ff */
[----:B------:R-:W-:-:S04]  /*16e0*/  IMAD.MOV R9, RZ, RZ, -R8 ;  /* 0x000000ffff097224 */ /* 0x000fc800078e0a08 */
[----:B------:R-:W-:-:S05]  /*16f0*/  IMAD R9, R6, R9, R10 ;  /* 0x0000000906097224 */ /* 0x000fca00078e020a */
[----:B------:R-:W-:-:S13]  /*1700*/  ISETP.GT.U32.AND P1, PT, R6, R9, PT ;  /* 0x000000090600720c */ /* 0x000fda0003f24070 */
[-C--:B------:R-:W-:Y:S02]  /*1710*/  @!P1 IADD3 R9, PT, PT, R9, -R6.reuse, RZ ;  /* 0x8000000609099210 */ /* 0x080fe40007ffe0ff */
[----:B------:R-:W-:Y:S02]  /*1720*/  @!P1 IADD3 R8, PT, PT, R8, 0x1, RZ ;  /* 0x0000000108089810 */ /* 0x000fe40007ffe0ff */
[----:B------:R-:W-:Y:S02]  /*1730*/  ISETP.GE.U32.AND P2, PT, R9, R6, PT ;  /* 0x000000060900720c */ /* 0x000fe40003f46070 */
[----:B------:R-:W-:Y:S02]  /*1740*/  LOP3.LUT R6, R2, R5, RZ, 0x3c, !PT ;  /* 0x0000000502067212 */ /* 0x000fe400078e3cff */
[----:B------:R-:W-:Y:S02]  /*1750*/  ISETP.NE.AND P1, PT, R5, RZ, PT ;  /* 0x000000ff0500720c */ /* 0x000fe40003f25270 */
[----:B------:R-:W-:-:S07]  /*1760*/  ISETP.GE.AND P0, PT, R6, RZ, PT ;  /* 0x000000ff0600720c */ /* 0x000fce0003f06270 */
[----:B------:R-:W-:-:S06]  /*1770*/  @P2 VIADD R8, R8, 0x1 ;  /* 0x0000000108082836 */ /* 0x000fcc0000000000 */
[----:B------:R-:W-:Y:S02]  /*1780*/  @!P0 IADD3 R8, PT, PT, -R8, RZ, RZ ;  /* 0x000000ff08088210 */ /* 0x000fe40007ffe1ff */
[----:B------:R-:W-:Y:S02]  /*1790*/  @!P1 LOP3.LUT R8, RZ, R5, RZ, 0x33, !PT ;  /* 0x00000005ff089212 */ /* 0x000fe400078e33ff */
[----:B------:R-:W-:-:S05]  /*17a0*/  SHF.R.S32.HI R5, RZ, 0x1f, R4 ;  /* 0x0000001fff057819 */ /* 0x000fca0000011404 */
[C---:B------:R-:W-:Y:S02]  /*17b0*/  IMAD R6, R5.reuse, R134, RZ ;  /* 0x0000008605067224 */ /* 0x040fe400078e02ff */
[----:B------:R-:W-:Y:S02]  /*17c0*/  IMAD R5, R5, R24, RZ ;  /* 0x0000001805057224 */ /* 0x000fe400078e02ff */
[C---:B------:R-:W-:Y:S02]  /*17d0*/  IMAD R6, R4.reuse, R135, R6 ;  /* 0x0000008704067224 */ /* 0x040fe400078e0206 */
[----:B------:R-:W-:Y:S01]  /*17e0*/  IMAD R5, R4, R25, R5 ;  /* 0x0000001904057224 */ /* 0x000fe200078e0205 */
[----:B---3--:R-:W-:Y:S01]  /*17f0*/  SHF.R.S32.HI R9, RZ, 0x1f, R12 ;  /* 0x0000001fff097819 */ /* 0x008fe2000001140c */
[----:B------:R-:W-:-:S04]  /*1800*/  IMAD.WIDE.U32 R14, R12, UR6, RZ ;  /* 0x000000060c0e7c25 */ /* 0x000fc8000f8e00ff */
[C---:B------:R-:W-:Y:S02]  /*1810*/  IMAD R19, R9.reuse, UR6, RZ ;  /* 0x0000000609137c24 */ /* 0x040fe4000f8e02ff */
[----:B-1----:R-:W-:Y:S02]  /*1820*/  IMAD R9, R9, UR4, RZ ;  /* 0x0000000409097c24 */ /* 0x002fe4000f8e02ff */
[C---:B------:R-:W-:Y:S02]  /*1830*/  IMAD R19, R12.reuse, UR7, R19 ;  /* 0x000000070c137c24 */ /* 0x040fe4000f8e0213 */
[C---:B------:R-:W-:Y:S02]  /*1840*/  IMAD R9, R12.reuse, UR5, R9 ;  /* 0x000000050c097c24 */ /* 0x040fe4000f8e0209 */
[----:B------:R-:W-:Y:S01]  /*1850*/  IMAD.WIDE.U32 R12, R12, UR4, RZ ;  /* 0x000000040c0c7c25 */ /* 0x000fe2000f8e00ff */
[----:B------:R-:W1:Y:S03]  /*1860*/  LDCU.128 UR4, c[0x0][0x3d0] ;  /* 0x00007a00ff0477ac */ /* 0x000e660008000c00 */
[----:B------:R-:W-:-:S02]  /*1870*/  IMAD.IADD R15, R15, 0x1, R19 ;  /* 0x000000010f0f7824 */ /* 0x000fc400078e0213 */
[----:B------:R-:W-:Y:S02]  /*1880*/  IMAD.IADD R13, R13, 0x1, R9 ;  /* 0x000000010d0d7824 */ /* 0x000fe400078e0209 */
[----:B------:R-:W-:-:S04]  /*1890*/  IMAD.WIDE.U32 R14, R4, R134, R14 ;  /* 0x00000086040e7225 */ /* 0x000fc800078e000e */
[----:B------:R-:W-:Y:S01]  /*18a0*/  IMAD.WIDE.U32 R12, R4, R24, R12 ;  /* 0x00000018040c7225 */ /* 0x000fe200078e000c */
[----:B------:R-:W-:-:S03]  /*18b0*/  SHF.R.S32.HI R4, RZ, 0x1f, R8 ;  /* 0x0000001fff047819 */ /* 0x000fc60000011408 */
[----:B------:R-:W-:Y:S01]  /*18c0*/  IMAD.IADD R15, R15, 0x1, R6 ;  /* 0x000000010f0f7824 */ /* 0x000fe200078e0206 */
[----:B------:R-:W-:Y:S01]  /*18d0*/  IADD3 R13, PT, PT, R13, R5, RZ ;  /* 0x000000050d0d7210 */ /* 0x000fe20007ffe0ff */
[C---:B-1----:R-:W-:Y:S02]  /*18e0*/  IMAD R5, R4.reuse, UR4, RZ ;  /* 0x0000000404057c24 */ /* 0x042fe4000f8e02ff */
[----:B------:R-:W-:Y:S02]  /*18f0*/  IMAD R9, R4, UR6, RZ ;  /* 0x0000000604097c24 */ /* 0x000fe4000f8e02ff */
[C---:B------:R-:W-:Y:S02]  /*1900*/  IMAD R5, R8.reuse, UR5, R5 ;  /* 0x0000000508057c24 */ /* 0x040fe4000f8e0205 */
[----:B------:R-:W-:-:S04]  /*1910*/  IMAD.WIDE.U32 R14, R8, UR4, R14 ;  /* 0x00000004080e7c25 */ /* 0x000fc8000f8e000e */
[C---:B------:R-:W-:Y:S01]  /*1920*/  IMAD R9, R8.reuse, UR7, R9 ;  /* 0x0000000708097c24 */ /* 0x040fe2000f8e0209 */
[----:B------:R-:W-:Y:S01]  /*1930*/  IADD3 R6, PT, PT, R15, R5, RZ ;  /* 0x000000050f067210 */ /* 0x000fe20007ffe0ff */
[----:B------:R-:W-:-:S04]  /*1940*/  IMAD.WIDE.U32 R16, R8, UR6, R12 ;  /* 0x0000000608107c25 */ /* 0x000fc8000f8e000c */
[----:B------:R-:W-:Y:S01]  /*1950*/  IMAD.MOV.U32 R12, RZ, RZ, R14 ;  /* 0x000000ffff0c7224 */ /* 0x000fe200078e000e */
[----:B------:R-:W-:Y:S02]  /*1960*/  IADD3 R10, PT, PT, R17, R9, RZ ;  /* 0x00000009110a7210 */ /* 0x000fe40007ffe0ff */
[----:B------:R-:W-:Y:S01]  /*1970*/  MOV R14, R16 ;  /* 0x00000010000e7202 */ /* 0x000fe20000000f00 */
[----:B------:R-:W-:Y:S06]  /*1980*/  BRA `(.L_x_1184) ;  /* 0x0000000400647947 */ /* 0x000fec0003800000 */
.L_x_1183:
        /* <DEDUP_REMOVED lines=15> */
.L_x_1185:
[----:B------:R-:W2:Y:S01]  /*1a80*/  LDC.64 R134, c[0x0][0x3b8] ;  /* 0x0000ee00ff867b82 */ /* 0x000ea20000000a00 */
[----:B------:R-:W-:-:S05]  /*1a90*/  IADD3 R12, PT, PT, R4, R5, RZ ;  /* 0x00000005040c7210 */ /* 0x000fca0007ffe0ff */
[C---:B--2---:R-:W-:Y:S02]  /*1aa0*/  IMAD R17, R12.reuse, R135, RZ ;  /* 0x000000870c117224 */ /* 0x044fe400078e02ff */
[----:B------:R-:W-:-:S05]  /*1ab0*/  IMAD.WIDE.U32 R12, R12, R134, RZ ;  /* 0x000000860c0c7225 */ /* 0x000fca00078e00ff */
[----:B------:R-:W-:Y:S02]  /*1ac0*/  IADD3 R17, PT, PT, R13, R17, RZ ;  /* 0x000000110d117210 */ /* 0x000fe40007ffe0ff */
[----:B------:R-:W-:Y:S02]  /*1ad0*/  MOV R16, R12 ;  /* 0x0000000c00107202 */ /* 0x000fe40000000f00 */
.L_x_1186:
        /* <DEDUP_REMOVED lines=14> */
.L_x_1187:
[----:B------:R-:W2:Y:S01]  /*1bc0*/  LDC.64 R24, c[0x0][0x3c0] ;  /* 0x0000f000ff187b82 */ /* 0x000ea20000000a00 */
[----:B------:R-:W-:-:S05]  /*1bd0*/  IADD3 R4, PT, PT, R4, R5, RZ ;  /* 0x0000000504047210 */ /* 0x000fca0007ffe0ff */
[C---:B--2---:R-:W-:Y:S02]  /*1be0*/  IMAD R19, R4.reuse, R25, RZ ;  /* 0x0000001904137224 */ /* 0x044fe400078e02ff */
[----:B------:R-:W-:-:S05]  /*1bf0*/  IMAD.WIDE.U32 R4, R4, R24, RZ ;  /* 0x0000001804047225 */ /* 0x000fca00078e00ff */
[----:B------:R-:W-:Y:S02]  /*1c00*/  IADD3 R19, PT, PT, R5, R19, RZ ;  /* 0x0000001305137210 */ /* 0x000fe40007ffe0ff */
[----:B------:R-:W-:-:S07]  /*1c10*/  MOV R18, R4 ;  /* 0x0000000400127202 */ /* 0x000fce0000000f00 */
.L_x_1188:
[----:B------:R-:W2:Y:S01]  /*1c20*/  LDC R13, c[0x0][0x3e8] ;  /* 0x0000fa00ff0d7b82 */ /* 0x000ea20000000800 */
[----:B------:R-:W-:Y:S02]  /*1c30*/  CS2R R216, SRZ ;  /* 0x0000000000d87805 */ /* 0x000fe4000001ff00 */
[----:B--2---:R-:W-:-:S04]  /*1c40*/  IABS R4, R13 ;  /* 0x0000000d00047213 */ /* 0x004fc80000000000 */
[----:B------:R-:W2:Y:S08]  /*1c50*/  I2F.RP R10, R4 ;  /* 0x00000004000a7306 */ /* 0x000eb00000209400 */
[----:B--2--5:R-:W2:Y:S02]  /*1c60*/  MUFU.RCP R8, R10 ;  /* 0x0000000a00087308 */ /* 0x024ea40000001000 */
[----:B--2---:R-:W-:-:S06]  /*1c70*/  IADD3 R8, PT, PT, R8, 0xffffffe, RZ ;  /* 0x0ffffffe08087810 */ /* 0x004fcc0007ffe0ff */
[----:B-1----:R-:W1:Y:S02]  /*1c80*/  F2I.FTZ.U32.TRUNC.NTZ R9, R8 ;  /* 0x0000000800097305 */ /* 0x002e64000021f000 */
[----:B-1----:R-:W-:Y:S01]  /*1c90*/  IMAD.MOV R5, RZ, RZ, -R9 ;  /* 0x000000ffff057224 */ /* 0x002fe200078e0a09 */
[----:B------:R-:W-:-:S03]  /*1ca0*/  MOV R8, RZ ;  /* 0x000000ff00087202 */ /* 0x000fc60000000f00 */
[----:B------:R-:W-:Y:S01]  /*1cb0*/  IMAD R6, R5, R4, RZ ;  /* 0x0000000405067224 */ /* 0x000fe200078e02ff */
[----:B------:R-:W-:-:S03]  /*1cc0*/  IABS R5, R2 ;  /* 0x0000000200057213 */ /* 0x000fc60000000000 */
[----:B------:R-:W-:-:S04]  /*1cd0*/  IMAD.HI.U32 R9, R9, R6, R8 ;  /* 0x0000000609097227 */ /* 0x000fc800078e0008 */
[----:B------:R-:W-:-:S04]  /*1ce0*/  IMAD.MOV.U32 R6, RZ, RZ, R5 ;  /* 0x000000ffff067224 */ /* 0x000fc800078e0005 */
[----:B------:R-:W-:Y:S02]  /*1cf0*/  IMAD.HI.U32 R12, R9, R6, RZ ;  /* 0x00000006090c7227 */ /* 0x000fe400078e00ff */
[----:B------:R-:W1:Y:S03]  /*1d00*/  LDC.64 R8, c[0x0][0x3d8] ;  /* 0x0000f600ff087b82 */ /* 0x000e660000000a00 */
[----:B------:R-:W-:-:S05]  /*1d10*/  IADD3 R5, PT, PT, -R12, RZ, RZ ;  /* 0x000000ff0c057210 */ /* 0x000fca0007ffe1ff */
[----:B------:R-:W-:Y:S01]  /*1d20*/  IMAD R5, R4, R5, R6 ;  /* 0x0000000504057224 */ /* 0x000fe200078e0206 */
[----:B------:R-:W-:-:S04]  /*1d30*/  LEA R6, R197, 0xffffff80, 0x7 ;  /* 0xffffff80c5067811 */ /* 0x000fc800078e38ff */
[----:B------:R-:W-:Y:S01]  /*1d40*/  ISETP.GT.U32.AND P0, PT, R4, R5, PT ;  /* 0x000000050400720c */ /* 0x000fe20003f04070 */
[----:B------:R-:W-:Y:S01]  /*1d50*/  IMAD.WIDE.U32 R20, R6, R134, R16 ;  /* 0x0000008606147225 */ /* 0x000fe200078e0010 */
[----:B------:R-:W-:-:S03]  /*1d60*/  SHF.R.S32.HI R15, RZ, 0x1f, R6 ;  /* 0x0000001fff0f7819 */ /* 0x000fc60000011406 */
[----:B------:R-:W-:-:S04]  /*1d70*/  IMAD.WIDE.U32 R18, R6, R24, R18 ;  /* 0x0000001806127225 */ /* 0x000fc800078e0012 */
[C---:B------:R-:W-:Y:S02]  /*1d80*/  IMAD R10, R15.reuse, R24, RZ ;  /* 0x000000180f0a7224 */ /* 0x040fe400078e02ff */
[----:B------:R-:W-:Y:S02]  /*1d90*/  IMAD R15, R15, R134, RZ ;  /* 0x000000860f0f7224 */ /* 0x000fe400078e02ff */
[----:B------:R-:W-:Y:S01]  /*1da0*/  @!P0 IMAD.IADD R5, R5, 0x1, -R4 ;  /* 0x0000000105058824 */ /* 0x000fe200078e0a04 */
[----:B------:R-:W-:Y:S01]  /*1db0*/  @!P0 IADD3 R12, PT, PT, R12, 0x1, RZ ;  /* 0x000000010c0c8810 */ /* 0x000fe20007ffe0ff */
[C---:B------:R-:W-:Y:S01]  /*1dc0*/  IMAD R17, R6.reuse, R25, R10 ;  /* 0x0000001906117224 */ /* 0x040fe200078e020a */
[----:B------:R-:W-:Y:S01]  /*1dd0*/  ISETP.NE.AND P0, PT, R13, RZ, PT ;  /* 0x000000ff0d00720c */ /* 0x000fe20003f05270 */
[----:B------:R-:W-:Y:S01]  /*1de0*/  IMAD R15, R6, R135, R15 ;  /* 0x00000087060f7224 */ /* 0x000fe200078e020f */
[----:B------:R-:W-:Y:S02]  /*1df0*/  ISETP.GE.U32.AND P2, PT, R5, R4, PT ;  /* 0x000000040500720c */ /* 0x000fe40003f46070 */
[----:B------:R-:W-:-:S02]  /*1e00*/  LOP3.LUT R4, R2, R13, RZ, 0x3c, !PT ;  /* 0x0000000d02047212 */ /* 0x000fc400078e3cff */
[----:B------:R-:W-:Y:S02]  /*1e10*/  IADD3 R19, PT, PT, R19, R17, RZ ;  /* 0x0000001113137210 */ /* 0x000fe40007ffe0ff */
[----:B------:R-:W-:Y:S02]  /*1e20*/  ISETP.GE.AND P1, PT, R4, RZ, PT ;  /* 0x000000ff0400720c */ /* 0x000fe40003f26270 */
[----:B------:R-:W2:Y:S01]  /*1e30*/  LDC.64 R4, c[0x0][0x3d0] ;  /* 0x0000f400ff047b82 */ /* 0x000ea20000000a00 */
[----:B------:R-:W-:-:S04]  /*1e40*/  IADD3 R21, PT, PT, R21, R15, RZ ;  /* 0x0000000f15157210 */ /* 0x000fc80007ffe0ff */
[----:B------:R-:W-:-:S06]  /*1e50*/  @P2 IADD3 R12, PT, PT, R12, 0x1, RZ ;  /* 0x000000010c0c2810 */ /* 0x000fcc0007ffe0ff */
[----:B------:R-:W-:Y:S01]  /*1e60*/  @!P1 IMAD.MOV R12, RZ, RZ, -R12 ;  /* 0x000000ffff0c9224 */ /* 0x000fe200078e0a0c */
        /* <DEDUP_REMOVED lines=8> */
[----:B------:R-:W-:Y:S01]  /*1ef0*/  MOV R12, R20 ;  /* 0x00000014000c7202 */ /* 0x000fe20000000f00 */
[----:B------:R-:W-:-:S03]  /*1f00*/  IMAD.IADD R10, R15, 0x1, R6 ;  /* 0x000000010f0a7824 */ /* 0x000fc600078e0206 */
[----:B------:R-:W-:-:S07]  /*1f10*/  IADD3 R6, PT, PT, R21, R5, RZ ;  /* 0x0000000515067210 */ /* 0x000fce0007ffe0ff */
.L_x_1184:
[----:B------:R-:W-:Y:S01]  /*1f20*/  ISETP.NE.AND P0, PT, R11, -0x1, PT ;  /* 0xffffffff0b00780c */ /* 0x000fe20003f05270 */
[----:B------:R-:W1:Y:S01]  /*1f30*/  S2UR UR5, SR_CgaCtaId ;  /* 0x00000000000579c3 */ /* 0x000e620000008800 */
[----:B------:R-:W-:Y:S01]  /*1f40*/  IMAD.SHL.U32 R198, R202, 0x8, RZ ;  /* 0x00000008cac67824 */ /* 0x000fe200078e00ff */
[----:B------:R-:W2:Y:S01]  /*1f50*/  LDCU.64 UR6, c[0x0][0x3c8] ;  /* 0x00007900ff0677ac */ /* 0x000ea20008000a00 */
[----:B------:R-:W-:Y:S01]  /*1f60*/  IMAD.IADD R205, R7, 0x1, -R0 ;  /* 0x0000000107cd7824 */ /* 0x000fe200078e0a00 */
[--C-:B------:R-:W-:Y:S01]  /*1f70*/  SHF.R.U32.HI R20, RZ, 0x3, R202.reuse ;  /* 0x00000003ff147819 */ /* 0x100fe200000116ca */
[----:B------:R-:W-:Y:S01]  /*1f80*/  VIADD R27, R197, 0xffffffff ;  /* 0xffffffffc51b7836 */ /* 0x000fe20000000000 */
[C---:B------:R-:W-:Y:S01]  /*1f90*/  LOP3.LUT R13, R198.reuse, 0x1f8, RZ, 0xc0, !PT ;  /* 0x000001f8c60d7812 */ /* 0x040fe200078ec0ff */
[----:B------:R-:W3:Y:S01]  /*1fa0*/  LDCU.64 UR12, c[0x0][0x388] ;  /* 0x00007100ff0c77ac */ /* 0x000ee20008000a00 */
[C---:B------:R-:W-:Y:S01]  /*1fb0*/  LOP3.LUT R45, R198.reuse, 0x38, RZ, 0xc0, !PT ;  /* 0x00000038c62d7812 */ /* 0x040fe200078ec0ff */
[----:B------:R-:W-:Y:S01]  /*1fc0*/  IMAD.SHL.U32 R196, R27, 0x80, RZ ;  /* 0x000000801bc47824 */ /* 0x000fe200078e00ff */
[----:B------:R-:W-:Y:S01]  /*1fd0*/  LOP3.LUT R212, R198, 0x1e00, RZ, 0xc0, !PT ;  /* 0x00001e00c6d47812 */ /* 0x000fe200078ec0ff */
[----:B------:R-:W4:Y:S01]  /*1fe0*/  LDCU.64 UR10, c[0x0][0x390] ;  /* 0x00007200ff0a77ac */ /* 0x000f220008000a00 */
[----:B------:R-:W5:Y:S01]  /*1ff0*/  @!P0 LDC.64 R8, c[0x0][0x398] ;  /* 0x0000e600ff088b82 */ /* 0x000f620000000a00 */
[----:B------:R-:W-:Y:S01]  /*2000*/  LOP3.LUT R13, R13, 0x38, R202, 0x78, !PT ;  /* 0x000000380d0d7812 */ /* 0x000fe200078e78ca */
[C---:B------:R-:W-:Y:S01]  /*2010*/  VIADD R15, R20.reuse, 0x30 ;  /* 0x00000030140f7836 */ /* 0x040fe20000000000 */
[----:B------:R-:W-:Y:S01]  /*2020*/  IADD3 R12, P1, PT, R45, R12, RZ ;  /* 0x0000000c2d0c7210 */ /* 0x000fe20007f3e0ff */
[----:B------:R-:W-:Y:S01]  /*2030*/  UMOV UR4, 0x400 ;  /* 0x0000040000047882 */ /* 0x000fe20000000000 */
[----:B------:R-:W-:Y:S01]  /*2040*/  LOP3.LUT R212, R13, R212, RZ, 0xfc, !PT ;  /* 0x000000d40dd47212 */ /* 0x000fe200078efcff */
[----:B------:R-:W-:Y:S01]  /*2050*/  IMAD.MOV.U32 R21, RZ, RZ, RZ ;  /* 0x000000ffff157224 */ /* 0x000fe200078e00ff */
[CC--:B------:R-:W-:Y:S01]  /*2060*/  ISETP.GE.AND P5, PT, R20.reuse, R205.reuse, PT ;  /* 0x000000cd1400720c */ /* 0x0c0fe20003fa6270 */
[----:B------:R-:W4:Y:S01]  /*2070*/  @P0 LDC.64 R4, c[0x0][0x3b0] ;  /* 0x0000ec00ff040b82 */ /* 0x000f220000000a00 */
[----:B------:R-:W-:Y:S01]  /*2080*/  IMAD.X R13, RZ, RZ, R6, P1 ;  /* 0x000000ffff0d7224 */ /* 0x000fe200008e0606 */
[----:B------:R-:W-:Y:S01]  /*2090*/  SHF.R.S32.HI R29, RZ, 0x1f, R2 ;  /* 0x0000001fff1d7819 */ /* 0x000fe20000011402 */
[----:B------:R-:W-:Y:S01]  /*20a0*/  BSSY.RECONVERGENT B0, `(.L_x_1189) ;  /* 0x0000039000007945 */ /* 0x000fe20003800200 */
[----:B-1----:R-:W-:Y:S01]  /*20b0*/  ULEA UR5, UR5, UR4, 0x18 ;  /* 0x0000000405057291 */ /* 0x002fe2000f8ec0ff */
[----:B------:R-:W-:Y:S01]  /*20c0*/  IMAD.WIDE.U32 R12, R20, R134, R12 ;  /* 0x00000086140c7225 */ /* 0x000fe200078e000c */
[----:B------:R-:W-:-:S02]  /*20d0*/  ISETP.GE.AND P1, PT, R15, R205, PT ;  /* 0x000000cd0f00720c */ /* 0x000fc40003f26270 */
[----:B------:R-:W-:Y:S01]  /*20e0*/  LOP3.LUT R26, R45, 0x40, RZ, 0xfc, !PT ;  /* 0x000000402d1a7812 */ /* 0x000fe200078efcff */
[----:B--2---:R-:W-:Y:S01]  /*20f0*/  IMAD R29, R29, UR6, RZ ;  /* 0x000000061d1d7c24 */ /* 0x004fe2000f8e02ff */
[----:B---3--:R-:W-:Y:S01]  /*2100*/  LEA R208, P4, R12, UR12, 0x1 ;  /* 0x0000000c0cd07c11 */ /* 0x008fe2000f8808ff */
[----:B------:R-:W-:Y:S01]  /*2110*/  IMAD R207, R20, R135, R13 ;  /* 0x0000008714cf7224 */ /* 0x000fe200078e020d */
[----:B------:R-:W-:Y:S01]  /*2120*/  LEA R212, R212, UR5, 0x1 ;  /* 0x00000005d4d47c11 */ /* 0x000fe2000f8e08ff */
[----:B------:R-:W-:Y:S02]  /*2130*/  IMAD R29, R2, UR7, R29 ;  /* 0x00000007021d7c24 */ /* 0x000fe4000f8e021d */
[----:B------:R-:W-:Y:S01]  /*2140*/  IMAD.WIDE.U32 R22, R23, 0x40, R20 ;  /* 0x0000004017167825 */ /* 0x000fe200078e0014 */
[----:B------:R-:W-:-:S03]  /*2150*/  LEA.HI.X R207, R12, UR13, R207, 0x1, P4 ;  /* 0x0000000d0ccf7c11 */ /* 0x000fc6000a0f0ccf */
[----:B-----5:R-:W-:-:S04]  /*2160*/  @!P0 IMAD.WIDE.U32 R16, R215, R8, RZ ;  /* 0x00000008d7108225 */ /* 0x020fc800078e00ff */
[----:B------:R-:W-:Y:S01]  /*2170*/  @!P0 IMAD R9, R215, R9, R17 ;  /* 0x00000009d7098224 */ /* 0x000fe200078e0211 */
[----:B------:R-:W-:Y:S01]  /*2180*/  IADD3 R17, PT, PT, R20, 0x20, RZ ;  /* 0x0000002014117810 */ /* 0x000fe20007ffe0ff */
[----:B----4-:R-:W-:Y:S01]  /*2190*/  @P0 IMAD.WIDE.U32 R18, R11, R4, RZ ;  /* 0x000000040b120225 */ /* 0x010fe200078e00ff */
[----:B------:R-:W-:Y:S02]  /*21a0*/  IADD3 R4, PT, PT, -R196, R3, RZ ;  /* 0x00000003c4047210 */ /* 0x000fe40007ffe1ff */
[----:B------:R-:W-:Y:S01]  /*21b0*/  ISETP.GE.AND P2, PT, R17, R205, PT ;  /* 0x000000cd1100720c */ /* 0x000fe20003f46270 */
[----:B------:R-:W-:Y:S01]  /*21c0*/  @!P0 IMAD.MOV.U32 R8, RZ, RZ, R16 ;  /* 0x000000ffff088224 */ /* 0x000fe200078e0010 */
[----:B------:R-:W-:Y:S01]  /*21d0*/  @P0 MOV R8, R18 ;  /* 0x0000001200080202 */ /* 0x000fe20000000f00 */
[----:B------:R-:W-:Y:S01]  /*21e0*/  @P0 IMAD R9, R11, R5, R19 ;  /* 0x000000050b090224 */ /* 0x000fe200078e0213 */
[----:B------:R-:W-:Y:S01]  /*21f0*/  IADD3 R30, P0, PT, R45, R14, RZ ;  /* 0x0000000e2d1e7210 */ /* 0x000fe20007f1e0ff */
[C---:B------:R-:W-:Y:S01]  /*2200*/  VIADD R19, R20.reuse, 0x10 ;  /* 0x0000001014137836 */ /* 0x040fe20000000000 */
[----:B------:R-:W-:-:S03]  /*2210*/  ISETP.GE.AND P6, PT, R20, R4, PT ;  /* 0x000000041400720c */ /* 0x000fc60003fc6270 */
[----:B------:R-:W-:Y:S01]  /*2220*/  IMAD.X R31, RZ, RZ, R10, P0 ;  /* 0x000000ffff1f7224 */ /* 0x000fe200000e060a */
[----:B------:R-:W-:Y:S02]  /*2230*/  IADD3 R8, P0, PT, R45, R8, RZ ;  /* 0x000000082d087210 */ /* 0x000fe40007f1e0ff */
[----:B------:R-:W-:Y:S01]  /*2240*/  ISETP.GE.AND P3, PT, R19, R205, PT ;  /* 0x000000cd1300720c */ /* 0x000fe20003f66270 */
[----:B------:R-:W-:Y:S01]  /*2250*/  IMAD.WIDE.U32 R10, R20, R24, R30 ;  /* 0x00000018140a7225 */ /* 0x000fe200078e001e */
[----:B------:R-:W-:-:S03]  /*2260*/  IADD3.X R9, PT, PT, RZ, R9, RZ, P0, !PT ;  /* 0x00000009ff097210 */ /* 0x000fc600007fe4ff */
[----:B------:R-:W-:Y:S01]  /*2270*/  IMAD R211, R20, R25, R11 ;  /* 0x0000001914d37224 */ /* 0x000fe200078e020b */
[----:B------:R-:W-:Y:S01]  /*2280*/  LEA R210, P0, R10, UR10, 0x1 ;  /* 0x0000000a0ad27c11 */ /* 0x000fe2000f8008ff */
[----:B------:R-:W-:-:S03]  /*2290*/  IMAD.WIDE.U32 R8, R2, UR6, R8 ;  /* 0x0000000602087c25 */ /* 0x000fc6000f8e0008 */
[----:B------:R-:W-:Y:S01]  /*22a0*/  LEA.HI.X R211, R10, UR11, R211, 0x1, P0 ;  /* 0x0000000b0ad37c11 */ /* 0x000fe200080f0cd3 */
[----:B------:R-:W-:Y:S01]  /*22b0*/  IMAD.IADD R29, R9, 0x1, R29 ;  /* 0x00000001091d7824 */ /* 0x000fe200078e021d */
[----:B------:R-:W-:Y:S07]  /*22c0*/  @P5 BRA `(.L_x_1190) ;  /* 0x0000000000585947 */ /* 0x000fee0003800000 */
        /* <DEDUP_REMOVED lines=22> */
.L_x_1190:
[----:B------:R-:W-:Y:S05]  /*2430*/  BSYNC.RECONVERGENT B0 ;  /* 0x0000000000007941 */ /* 0x000fea0003800200 */
.L_x_1189:
        /* <DEDUP_REMOVED lines=28> */
.L_x_1192:
[----:B------:R-:W-:Y:S05]  /*2600*/  BSYNC.RECONVERGENT B0 ;  /* 0x0000000000007941 */ /* 0x000fea0003800200 */
.L_x_1191:
        /* <DEDUP_REMOVED lines=29> */
.L_x_1194:
[----:B------:R-:W-:Y:S05]  /*27e0*/  BSYNC.RECONVERGENT B0 ;  /* 0x0000000000007941 */ /* 0x000fea0003800200 */
.L_x_1193:
        /* <DEDUP_REMOVED lines=30> */
.L_x_1196:
[----:B------:R-:W-:Y:S05]  /*29d0*/  BSYNC.RECONVERGENT B0 ;  /* 0x0000000000007941 */ /* 0x000fea0003800200 */
.L_x_1195:
[----:B------:R-:W-:Y:S04]  /*29e0*/  BSSY.RECONVERGENT B0, `(.L_x_1197) ;  /* 0x0000012000007945 */ /* 0x000fe80003800200 */
[----:B------:R-:W-:Y:S05]  /*29f0*/  @P6 BRA `(.L_x_1198) ;  /* 0x0000000000406947 */ /* 0x000fea0003800000 */
[----:B------:R-:W3:Y:S02]  /*2a00*/  LDCU UR4, c[0x0][0x440] ;  /* 0x00008800ff0477ac */ /* 0x000ee40008000800 */
[----:B---3--:R-:W-:Y:S02]  /*2a10*/  ISETP.GE.AND P2, PT, R45, UR4, PT ;  /* 0x000000042d007c0c */ /* 0x008fe4000bf46270 */
[----:B------:R-:W-:-:S11]  /*2a20*/  ISETP.GE.AND P1, PT, R26, UR4, PT ;  /* 0x000000041a007c0c */ /* 0x000fd6000bf26270 */
[----:B------:R-:W-:Y:S01]  /*2a30*/  @!P2 IMAD.MOV.U32 R8, RZ, RZ, R208 ;  /* 0x000000ffff08a224 */ /* 0x000fe200078e00d0 */
        /* <DEDUP_REMOVED lines=12> */
.L_x_1198:
[----:B------:R-:W-:Y:S05]  /*2b00*/  BSYNC.RECONVERGENT B0 ;  /* 0x0000000000007941 */ /* 0x000fea0003800200 */
.L_x_1197:
[----:B------:R-:W-:Y:S01]  /*2b10*/  SHF.L.U64.HI R5, R134, 0x4, R135 ;  /* 0x0000000486057819 */ /* 0x000fe20000010287 */
[----:B------:R-:W-:Y:S01]  /*2b20*/  BSSY.RECONVERGENT B0, `(.L_x_1199) ;  /* 0x0000013000007945 */ /* 0x000fe20003800200 */
[----:B--2---:R-:W-:Y:S01]  /*2b30*/  LEA R22, P1, R2, R208, 0x1 ;  /* 0x000000d002167211 */ /* 0x004fe200078208ff */
[----:B---3--:R-:W-:Y:S01]  /*2b40*/  VIADD R9, R20, 0x60 ;  /* 0x0000006014097836 */ /* 0x008fe20000000000 */
        /* <DEDUP_REMOVED lines=16> */
.L_x_1200:
[----:B------:R-:W-:Y:S05]  /*2c50*/  BSYNC.RECONVERGENT B0 ;  /* 0x0000000000007941 */ /* 0x000fea0003800200 */
.L_x_1199:
        /* <DEDUP_REMOVED lines=19> */
.L_x_1202:
[----:B------:R-:W-:Y:S05]  /*2d90*/  BSYNC.RECONVERGENT B0 ;  /* 0x0000000000007941 */ /* 0x000fea0003800200 */
.L_x_1201:
        /* <DEDUP_REMOVED lines=19> */
.L_x_1204:
[----:B------:R-:W-:Y:S05]  /*2ed0*/  BSYNC.RECONVERGENT B0 ;  /* 0x0000000000007941 */ /* 0x000fea0003800200 */
.L_x_1203:
        /* <DEDUP_REMOVED lines=21> */
.L_x_1206:
[----:B------:R-:W-:Y:S05]  /*3030*/  BSYNC.RECONVERGENT B0 ;  /* 0x0000000000007941 */ /* 0x000fea0003800200 */
.L_x_1205:
        /* <DEDUP_REMOVED lines=17> */
.L_x_1208:
[----:B------:R-:W-:Y:S05]  /*3150*/  BSYNC.RECONVERGENT B0 ;  /* 0x0000000000007941 */ /* 0x000fea0003800200 */
.L_x_1207:
        /* <DEDUP_REMOVED lines=20> */
.L_x_1210:
[----:B------:R-:W-:Y:S05]  /*32a0*/  BSYNC.RECONVERGENT B0 ;  /* 0x0000000000007941 */ /* 0x000fea0003800200 */
.L_x_1209:
        /* <DEDUP_REMOVED lines=18> */
.L_x_1212:
[----:B------:R-:W-:Y:S05]  /*33d0*/  BSYNC.RECONVERGENT B0 ;  /* 0x0000000000007941 */ /* 0x000fea0003800200 */
.L_x_1211:
[----:B------:R-:W0:Y:S01]  /*33e0*/  LDGDEPBAR ;  /* 0x00000000000079af */ /* 0x000e220000000000 */
[--C-:B------:R-:W-:Y:S01]  /*33f0*/  SHF.R.U32.HI R201, RZ, 0x1, R202.reuse ;  /* 0x00000001ffc97819 */ /* 0x100fe200000116ca */
[----:B------:R-:W-:Y:S01]  /*3400*/  BSSY.RECONVERGENT B0, `(.L_x_1213) ;  /* 0x000001f000007945 */ /* 0x000fe20003800200 */
[----:B------:R-:W-:Y:S01]  /*3410*/  SHF.R.U32.HI R2, RZ, 0x2, R202 ;  /* 0x00000002ff027819 */ /* 0x000fe200000116ca */
[----:B------:R-:W-:Y:S01]  /*3420*/  IMAD.SHL.U32 R44, R202, 0x40, RZ ;  /* 0x00000040ca2c7824 */ /* 0x000fe200078e00ff */
[----:B----4-:R-:W-:Y:S02]  /*3430*/  LOP3.LUT R21, R201, 0x1f0, RZ, 0xc0, !PT ;  /* 0x000001f0c9157812 */ /* 0x010fe400078ec0ff */
[----:B------:R-:W-:Y:S02]  /*3440*/  LOP3.LUT R2, R2, 0x7, RZ, 0xc0, !PT ;  /* 0x0000000702027812 */ /* 0x000fe400078ec0ff */
[----:B------:R-:W-:Y:S02]  /*3450*/  IADD3 R21, PT, PT, R21, 0x1, R0 ;  /* 0x0000000115157810 */ /* 0x000fe40007ffe000 */
[----:B------:R-:W-:-:S02]  /*3460*/  SHF.L.U64.HI R6, R24, 0x4, R25 ;  /* 0x0000000418067819 */ /* 0x000fc40000010219 */
[----:B------:R-:W-:Y:S01]  /*3470*/  IADD3 R2, PT, PT, -R7, R21, R2 ;  /* 0x0000001507027210 */ /* 0x000fe20007ffe102 */
[----:B------:R-:W-:-:S03]  /*3480*/  IMAD.SHL.U32 R7, R24, 0x10, RZ ;  /* 0x0000001018077824 */ /* 0x000fc600078e00ff */
[----:B------:R-:W-:Y:S01]  /*3490*/  IADD3 R2, PT, PT, R2, UR14, R3 ;  /* 0x0000000e02027c10 */ /* 0x000fe2000fffe003 */
[----:B------:R-:W-:-:S04]  /*34a0*/  DEPBAR.LE SB0, 0x0 ;  /* 0x000080000000791a */ /* 0x000fc80000000000 */
[----:B------:R-:W-:Y:S06]  /*34b0*/  BAR.SYNC.DEFER_BLOCKING 0x0 ;  /* 0x0000000000007b1d */ /* 0x000fec0000010000 */
[----:B------:R-:W-:Y:S05]  /*34c0*/  @P6 BRA `(.L_x_1214) ;  /* 0x0000000000406947 */ /* 0x000fea0003800000 */
[----:B------:R-:W4:Y:S02]  /*34d0*/  LDCU UR4, c[0x0][0x440] ;  /* 0x00008800ff0477ac */ /* 0x000f240008000800 */
[----:B----4-:R-:W-:Y:S02]  /*34e0*/  ISETP.GE.AND P1, PT, R45, UR4, PT ;  /* 0x000000042d007c0c */ /* 0x010fe4000bf26270 */
        /* <DEDUP_REMOVED lines=14> */
.L_x_1214:
[----:B------:R4:W-:Y:S04]  /*35d0*/  STS.128 [R212+0xc000], RZ ;  /* 0x00c000ffd4007388 */ /* 0x0009e80000000c00 */
[----:B------:R4:W-:Y:S02]  /*35e0*/  STS.128 [R212+0x10000], RZ ;  /* 0x010000ffd4007388 */ /* 0x0009e40000000c00 */
.L_x_1215:
[----:B------:R-:W-:Y:S05]  /*35f0*/  BSYNC.RECONVERGENT B0 ;  /* 0x0000000000007941 */ /* 0x000fea0003800200 */
.L_x_1213:
        /* <DEDUP_REMOVED lines=33> */
.L_x_1217:
[----:B------:R-:W-:Y:S05]  /*3810*/  BSYNC.RECONVERGENT B0 ;  /* 0x0000000000007941 */ /* 0x000fea0003800200 */
.L_x_1216:
        /* <DEDUP_REMOVED lines=21> */
.L_x_1219:
[----:B------:R-:W-:Y:S05]  /*3970*/  BSYNC.RECONVERGENT B0 ;  /* 0x0000000000007941 */ /* 0x000fea0003800200 */
.L_x_1218:
        /* <DEDUP_REMOVED lines=25> */
.L_x_1221:
[----:B------:R-:W-:Y:S05]  /*3b10*/  BSYNC.RECONVERGENT B0 ;  /* 0x0000000000007941 */ /* 0x000fea0003800200 */
.L_x_1220:
        /* <DEDUP_REMOVED lines=22> */
.L_x_1223:
[----:B------:R-:W-:Y:S05]  /*3c80*/  BSYNC.RECONVERGENT B0 ;  /* 0x0000000000007941 */ /* 0x000fea0003800200 */
.L_x_1222:
        /* <DEDUP_REMOVED lines=19> */
.L_x_1225:
[----:B------:R-:W-:Y:S05]  /*3dc0*/  BSYNC.RECONVERGENT B0 ;  /* 0x0000000000007941 */ /* 0x000fea0003800200 */
.L_x_1224:
        /* <DEDUP_REMOVED lines=22> */
.L_x_1227:
[----:B------:R-:W-:Y:S05]  /*3f30*/  BSYNC.RECONVERGENT B0 ;  /* 0x0000000000007941 */ /* 0x000fea0003800200 */
.L_x_1226:
        /* <DEDUP_REMOVED lines=20> */
.L_x_1229:
[----:B------:R-:W-:Y:S05]  /*4080*/  BSYNC.RECONVERGENT B0 ;  /* 0x0000000000007941 */ /* 0x000fea0003800200 */
.L_x_1228:
[----:B------:R-:W-:Y:S01]  /*4090*/  LDSM.16.M88.4 R76, [R121] ;  /* 0x00000000794c783b */ /* 0x000fe20000000200 */
[----:B------:R-:W-:Y:S01]  /*40a0*/  IMAD.MOV.U32 R200, RZ, RZ, 0x20 ;  /* 0x00000020ffc87424 */ /* 0x000fe200078e00ff */
[----:B------:R-:W-:Y:S01]  /*40b0*/  LOP3.LUT P6, RZ, R202, 0x2, RZ, 0xc0, !PT ;  /* 0x00000002caff7812 */ /* 0x000fe200078cc0ff */
[----:B------:R-:W-:Y:S01]  /*40c0*/  VIADD R47, R144, UR5 ;  /* 0x00000005902f7c36 */ /* 0x000fe20008000000 */
[----:B--2-4-:R-:W3:Y:S01]  /*40d0*/  LDSM.16.M88.4 R20, [R144+UR5+0x4000] ;  /* 0x004000059014783b */ /* 0x014ee20008000200 */
[----:B------:R-:W-:Y:S02]  /*40e0*/  LOP3.LUT P0, RZ, R202, 0x4, RZ, 0xc0, !PT ;  /* 0x00000004caff7812 */ /* 0x000fe4000780c0ff */
[----:B------:R-:W-:Y:S01]  /*40f0*/  SEL R46, R200, 0xffffffe0, !P6 ;  /* 0xffffffe0c82e7807 */ /* 0x000fe20007000000 */
[----:B------:R-:W2:Y:S01]  /*4100*/  LDSM.16.M88.4 R12, [R144+UR5+0x4800] ;  /* 0x00480005900c783b */ /* 0x000ea20008000200 */
[----:B------:R-:W-:Y:S02]  /*4110*/  MOV R199, 0x40 ;  /* 0x0000004000c77802 */ /* 0x000fe40000000f00 */
[----:B------:R-:W-:Y:S01]  /*4120*/  ISETP.GT.AND P1, PT, R27, R206, PT ;  /* 0x000000ce1b00720c */ /* 0x000fe20003f24270 */
[--C-:B------:R-:W-:Y:S01]  /*4130*/  IMAD.IADD R132, R121, 0x1, R46.reuse ;  /* 0x0000000179847824 */ /* 0x100fe200078e022e */
[----:B-1----:R-:W1:Y:S01]  /*4140*/  LDSM.16.M88.4 R4, [R144+UR5+0x5000] ;  /* 0x005000059004783b */ /* 0x002e620008000200 */
[----:B------:R-:W-:Y:S01]  /*4150*/  IMAD.IADD R55, R47, 0x1, R46 ;  /* 0x000000012f377824 */ /* 0x000fe200078e022e */
[----:B------:R-:W-:-:S02]  /*4160*/  SEL R52, R199, 0xffffffc0, !P0 ;  /* 0xffffffc0c7347807 */ /* 0x000fc40004000000 */
[----:B------:R-:W4:Y:S01]  /*4170*/  LDSM.16.M88.4 R108, [R144+UR5+0x5800] ;  /* 0x00580005906c783b */ /* 0x000f220008000200 */
[C---:B------:R-:W-:Y:S02]  /*4180*/  VIMNMX R133, PT, PT, R2.reuse, R3, PT ;  /* 0x0000000302857248 */ /* 0x040fe40003fe0100 */
[--C-:B------:R-:W-:Y:S01]  /*4190*/  IMAD.IADD R141, R121, 0x1, R52.reuse ;  /* 0x00000001798d7824 */ /* 0x100fe200078e0234 */
[----:B------:R-:W5:Y:S01]  /*41a0*/  LDSM.16.M88.4 R100, [R144+UR5+0x6000] ;  /* 0x006000059064783b */ /* 0x000f620008000200 */
[----:B------:R-:W-:Y:S01]  /*41b0*/  IMAD.IADD R47, R47, 0x1, R52 ;  /* 0x000000012f2f7824 */ /* 0x000fe200078e0234 */
[----:B------:R-:W-:Y:S02]  /*41c0*/  VIADDMNMX R2, R2, 0x8, R3, PT ;  /* 0x0000000802027846 */ /* 0x000fe40003800103 */
[----:B------:R-:W5:Y:S01]  /*41d0*/  LDSM.16.M88.4 R92, [R144+UR5+0x6800] ;  /* 0x00680005905c783b */ /* 0x000f620008000200 */
[C---:B------:R-:W-:Y:S01]  /*41e0*/  IADD3 R54, PT, PT, R46.reuse, R141, RZ ;  /* 0x0000008d2e367210 */ /* 0x040fe20007ffe0ff */
[----:B------:R-:W-:-:S02]  /*41f0*/  IMAD.IADD R53, R46, 0x1, R47 ;  /* 0x000000012e357824 */ /* 0x000fc400078e022f */
[----:B------:R-:W5:Y:S04]  /*4200*/  LDSM.16.M88.4 R84, [R144+UR5+0x7000] ;  /* 0x007000059054783b */ /* 0x000f680008000200 */
[----:B------:R-:W5:Y:S04]  /*4210*/  LDSM.16.M88.4 R36, [R144+UR5+0x7800] ;  /* 0x007800059024783b */ /* 0x000f680008000200 */
[----:B------:R-:W-:Y:S04]  /*4220*/  LDSM.16.M88.4 R60, [R132] ;  /* 0x00000000843c783b */ /* 0x000fe80000000200 */
[----:B------:R-:W5:Y:S01]  /*4230*/  LDSM.16.M88.4 R32, [R55+0x4000] ;  /* 0x004000003720783b */ /* 0x000f620000000200 */
[C---:B---3--:R-:W-:Y:S03]  /*4240*/  HMMA.16816.F32.BF16 R28, R76.reuse, R20, RZ ;  /* 0x000000144c1c723c */ /* 0x048fe600000418ff */
[----:B------:R-:W3:Y:S04]  /*4250*/  LDSM.16.M88.4 R48, [R55+0x4800] ;  /* 0x004800003730783b */ /* 0x000ee80000000200 */
[----:B------:R-:W3:Y:S01]  /*4260*/  LDSM.16.M88.4 R40, [R55+0x5000] ;  /* 0x005000003728783b */ /* 0x000ee20000000200 */
[C---:B------:R-:W-:Y:S03]  /*4270*/  HMMA.16816.F32.BF16 R20, R76.reuse, R22, RZ ;  /* 0x000000164c14723c */ /* 0x040fe600000418ff */
[----:B------:R-:W-:Y:S04]  /*4280*/  LDSM.16.M88.4 R68, [R55+0x7800] ;  /* 0x007800003744783b */ /* 0x000fe80000000200 */
[----:B------:R-:W-:Y:S01]  /*4290*/  LDSM.16.M88.4 R64, [R141] ;  /* 0x000000008d40783b */ /* 0x000fe20000000200 */
[C---:B--2---:R-:W-:Y:S03]  /*42a0*/  HMMA.16816.F32.BF16 R16, R76.reuse, R12, RZ ;  /* 0x0000000c4c10723c */ /* 0x044fe600000418ff */
[----:B------:R-:W-:Y:S04]  /*42b0*/  LDSM.16.M88.4 R56, [R47+0x4000] ;  /* 0x004000002f38783b */ /* 0x000fe80000000200 */
[----:B------:R-:W-:Y:S01]  /*42c0*/  LDSM.16.M88.4 R116, [R55+0x6800] ;  /* 0x006800003774783b */ /* 0x000fe20000000200 */
[C---:B-1----:R-:W-:Y:S03]  /*42d0*/  HMMA.16816.F32.BF16 R8, R76.reuse, R4, RZ ;  /* 0x000000044c08723c */ /* 0x042fe600000418ff */
[----:B------:R-:W-:Y:S04]  /*42e0*/  LDSM.16.M88.4 R72, [R55+0x7000] ;  /* 0x007000003748783b */ /* 0x000fe80000000200 */
[----:B------:R-:W-:Y:S01]  /*42f0*/  LDSM.16.M88.4 R120, [R121+0x2000] ;  /* 0x002000007978783b */ /* 0x000fe20000000200 */
[C---:B----4-:R-:W-:Y:S03]  /*4300*/  HMMA.16816.F32.BF16 R112, R76.reuse, R108, RZ ;  /* 0x0000006c4c70723c */ /* 0x050fe600000418ff */
[----:B------:R-:W-:Y:S04]  /*4310*/  LDSM.16.M88.4 R128, [R144+UR5+0xb000] ;  /* 0x00b000059080783b */ /* 0x000fe80008000200 */
[----:B------:R-:W-:Y:S01]  /*4320*/  LDSM.16.M88.4 R124, [R144+UR5+0xb800] ;  /* 0x00b80005907c783b */ /* 0x000fe20008000200 */
[C---:B-----5:R-:W-:Y:S03]  /*4330*/  HMMA.16816.F32.BF16 R104, R76.reuse, R100, RZ ;  /* 0x000000644c68723c */ /* 0x060fe600000418ff */
        /* <DEDUP_REMOVED lines=16> */
[----:B------:R-:W2:Y:S07]  /*4440*/  LDSM.16.M88.4 R32, [R55+0x6000] ;  /* 0x006000003720783b */ /* 0x000eae0000000200 */
[C---:B---3--:R-:W-:Y:S08]  /*4450*/  HMMA.16816.F32.BF16 R16, R60.reuse, R48, R16 ;  /* 0x000000303c10723c */ /* 0x048ff00000041810 */
        /* <DEDUP_REMOVED lines=8> */
[C---:B--2---:R-:W-:Y:S08]  /*44e0*/  HMMA.16816.F32.BF16 R104, R60.reuse, R32, R104 ;  /* 0x000000203c68723c */ /* 0x044ff00000041868 */
[C---:B------:R-:W-:Y:S01]  /*44f0*/  HMMA.16816.F32.BF16 R100, R60.reuse, R34, R100 ;  /* 0x000000223c64723c */ /* 0x040fe20000041864 */
[----:B------:R-:W2:Y:S07]  /*4500*/  LDSM.16.M88.4 R32, [R47+0x6000] ;  /* 0x006000002f20783b */ /* 0x000eae0000000200 */
[C---:B------:R-:W-:Y:S08]  /*4510*/  HMMA.16816.F32.BF16 R80, R60.reuse, R68, R80 ;  /* 0x000000443c50723c */ /* 0x040ff00000041850 */
[----:B------:R-:W-:Y:S01]  /*4520*/  HMMA.16816.F32.BF16 R76, R60, R70, R76 ;  /* 0x000000463c4c723c */ /* 0x000fe2000004184c */
[----:B------:R-:W-:Y:S07]  /*4530*/  LDSM.16.M88.4 R68, [R47+0x7800] ;  /* 0x007800002f44783b */ /* 0x000fee0000000200 */
[C---:B------:R-:W-:Y:S08]  /*4540*/  HMMA.16816.F32.BF16 R28, R64.reuse, R56, R28 ;  /* 0x00000038401c723c */ /* 0x040ff0000004181c */
[C---:B------:R-:W-:Y:S01]  /*4550*/  HMMA.16816.F32.BF16 R20, R64.reuse, R58, R20 ;  /* 0x0000003a4014723c */ /* 0x040fe20000041814 */
[----:B------:R-:W5:Y:S07]  /*4560*/  LDSM.16.M88.4 R56, [R47+0x6800] ;  /* 0x006800002f38783b */ /* 0x000f6e0000000200 */
[C---:B---3--:R-:W-:Y:S08]  /*4570*/  HMMA.16816.F32.BF16 R16, R64.reuse, R48, R16 ;  /* 0x000000304010723c */ /* 0x048ff00000041810 */
[C---:B------:R-:W-:Y:S01]  /*4580*/  HMMA.16816.F32.BF16 R12, R64.reuse, R50, R12 ;  /* 0x00000032400c723c */ /* 0x040fe2000004180c */
[----:B------:R-:W-:Y:S07]  /*4590*/  LDSM.16.M88.4 R48, [R54] ;  /* 0x000000003630783b */ /* 0x000fee0000000200 */
[C---:B----4-:R-:W-:Y:S08]  /*45a0*/  HMMA.16816.F32.BF16 R8, R64.reuse, R40, R8 ;  /* 0x000000284008723c */ /* 0x050ff00000041808 */
[C---:B------:R-:W-:Y:S01]  /*45b0*/  HMMA.16816.F32.BF16 R4, R64.reuse, R42, R4 ;  /* 0x0000002a4004723c */ /* 0x040fe20000041804 */
[----:B------:R-:W3:Y:S07]  /*45c0*/  LDSM.16.M88.4 R40, [R47+0x7000] ;  /* 0x007000002f28783b */ /* 0x000eee0000000200 */
[C---:B-1----:R-:W-:Y:S08]  /*45d0*/  HMMA.16816.F32.BF16 R112, R64.reuse, R36, R112 ;  /* 0x000000244070723c */ /* 0x042ff00000041870 */
[C---:B------:R-:W-:Y:S01]  /*45e0*/  HMMA.16816.F32.BF16 R108, R64.reuse, R38, R108 ;  /* 0x00000026406c723c */ /* 0x040fe2000004186c */
[----:B------:R-:W1:Y:S07]  /*45f0*/  LDSM.16.M88.4 R36, [R53+0x4000] ;  /* 0x004000003524783b */ /* 0x000e6e0000000200 */
[C---:B--2---:R-:W-:Y:S08]  /*4600*/  HMMA.16816.F32.BF16 R104, R64.reuse, R32, R104 ;  /* 0x000000204068723c */ /* 0x044ff00000041868 */
[----:B------:R-:W-:Y:S01]  /*4610*/  HMMA.16816.F32.BF16 R100, R64, R34, R100 ;  /* 0x000000224064723c */ /* 0x000fe20000041864 */
[----:B------:R-:W2:Y:S07]  /*4620*/  LDSM.16.M88.4 R32, [R53+0x4800] ;  /* 0x004800003520783b */ /* 0x000eae0000000200 */
        /* <DEDUP_REMOVED lines=10> */
[C---:B---3--:R-:W-:Y:S08]  /*46d0*/  HMMA.16816.F32.BF16 R88, R64.reuse, R40, R88 ;  /* 0x000000284058723c */ /* 0x048ff00000041858 */
[C---:B------:R-:W-:Y:S01]  /*46e0*/  HMMA.16816.F32.BF16 R84, R64.reuse, R42, R84 ;  /* 0x0000002a4054723c */ /* 0x040fe20000041854 */
[----:B------:R-:W3:Y:S07]  /*46f0*/  LDSM.16.M88.4 R40, [R53+0x6000] ;  /* 0x006000003528783b */ /* 0x000eee0000000200 */
[C---:B------:R-:W-:Y:S08]  /*4700*/  HMMA.16816.F32.BF16 R80, R64.reuse, R68, R80 ;  /* 0x000000444050723c */ /* 0x040ff00000041850 */
[----:B------:R-:W-:Y:S01]  /*4710*/  HMMA.16816.F32.BF16 R76, R64, R70, R76 ;  /* 0x00000046404c723c */ /* 0x000fe2000004184c */
[----:B------:R-:W3:Y:S04]  /*4720*/  LDSM.16.M88.4 R68, [R53+0x7800] ;  /* 0x007800003544783b */ /* 0x000ee80000000200 */
[----:B------:R-:W-:Y:S03]  /*4730*/  LDSM.16.M88.4 R64, [R144+UR5+0x9000] ;  /* 0x009000059040783b */ /* 0x000fe60008000200 */
[C---:B-1----:R-:W-:Y:S08]  /*4740*/  HMMA.16816.F32.BF16 R28, R48.reuse, R36, R28 ;  /* 0x00000024301c723c */ /* 0x042ff0000004181c */
[C---:B------:R-:W-:Y:S01]  /*4750*/  HMMA.16816.F32.BF16 R20, R48.reuse, R38, R20 ;  /* 0x000000263014723c */ /* 0x040fe20000041814 */
[----:B------:R-:W1:Y:S07]  /*4760*/  LDSM.16.M88.4 R36, [R144+UR5+0x8000] ;  /* 0x008000059024783b */ /* 0x000e6e0008000200 */
[C---:B--2---:R-:W-:Y:S08]  /*4770*/  HMMA.16816.F32.BF16 R16, R48.reuse, R32, R16 ;  /* 0x000000203010723c */ /* 0x044ff00000041810 */
[C---:B------:R-:W-:Y:S01]  /*4780*/  HMMA.16816.F32.BF16 R12, R48.reuse, R34, R12 ;  /* 0x00000022300c723c */ /* 0x040fe2000004180c */
[----:B------:R-:W2:Y:S07]  /*4790*/  LDSM.16.M88.4 R32, [R144+UR5+0x8800] ;  /* 0x008800059020783b */ /* 0x000eae0008000200 */
[C---:B----4-:R-:W-:Y:S08]  /*47a0*/  HMMA.16816.F32.BF16 R8, R48.reuse, R60, R8 ;  /* 0x0000003c3008723c */ /* 0x050ff00000041808 */
[C---:B------:R-:W-:Y:S01]  /*47b0*/  HMMA.16816.F32.BF16 R4, R48.reuse, R62, R4 ;  /* 0x0000003e3004723c */ /* 0x040fe20000041804 */
[----:B------:R-:W4:Y:S07]  /*47c0*/  LDSM.16.M88.4 R60, [R144+UR5+0x9800] ;  /* 0x00980005903c783b */ /* 0x000f2e0008000200 */
[C---:B-----5:R-:W-:Y:S08]  /*47d0*/  HMMA.16816.F32.BF16 R112, R48.reuse, R56, R112 ;  /* 0x000000383070723c */ /* 0x060ff00000041870 */
[C---:B------:R-:W-:Y:S01]  /*47e0*/  HMMA.16816.F32.BF16 R108, R48.reuse, R58, R108 ;  /* 0x0000003a306c723c */ /* 0x040fe2000004186c */
[----:B------:R-:W5:Y:S07]  /*47f0*/  LDSM.16.M88.4 R56, [R144+UR5+0xa000] ;  /* 0x00a000059038783b */ /* 0x000f6e0008000200 */
[C---:B---3--:R-:W-:Y:S08]  /*4800*/  HMMA.16816.F32.BF16 R104, R48.reuse, R40, R104 ;  /* 0x000000283068723c */ /* 0x048ff00000041868 */
[C---:B------:R-:W-:Y:S01]  /*4810*/  HMMA.16816.F32.BF16 R100, R48.reuse, R42, R100 ;  /* 0x0000002a3064723c */ /* 0x040fe20000041864 */
[----:B------:R-:W3:Y:S07]  /*4820*/  LDSM.16.M88.4 R40, [R144+UR5+0xa800] ;  /* 0x00a800059028783b */ /* 0x000eee0008000200 */
        /* <DEDUP_REMOVED lines=13> */
[C---:B--2---:R-:W-:Y:S08]  /*4900*/  HMMA.16816.F32.BF16 R16, R120.reuse, R32, R16 ;  /* 0x000000207810723c */ /* 0x044ff00000041810 */
[C---:B------:R-:W-:Y:S01]  /*4910*/  HMMA.16816.F32.BF16 R12, R120.reuse, R34, R12 ;  /* 0x00000022780c723c */ /* 0x040fe2000004180c */
[----:B------:R-:W2:Y:S07]  /*4920*/  LDSM.16.M88.4 R32, [R55+0x9800] ;  /* 0x009800003720783b */ /* 0x000eae0000000200 */
[C---:B------:R-:W-:Y:S08]  /*4930*/  HMMA.16816.F32.BF16 R8, R120.reuse, R64, R8 ;  /* 0x000000407808723c */ /* 0x040ff00000041808 */
[C---:B------:R-:W-:Y:S01]  /*4940*/  HMMA.16816.F32.BF16 R4, R120.reuse, R66, R4 ;  /* 0x000000427804723c */ /* 0x040fe20000041804 */
[----:B------:R-:W2:Y:S07]  /*4950*/  LDSM.16.M88.4 R64, [R55+0xa800] ;  /* 0x00a800003740783b */ /* 0x000eae0000000200 */
[C---:B----4-:R-:W-:Y:S08]  /*4960*/  HMMA.16816.F32.BF16 R112, R120.reuse, R60, R112 ;  /* 0x0000003c7870723c */ /* 0x050ff00000041870 */
[C---:B------:R-:W-:Y:S01]  /*4970*/  HMMA.16816.F32.BF16 R108, R120.reuse, R62, R108 ;  /* 0x0000003e786c723c */ /* 0x040fe2000004186c */
[----:B------:R-:W4:Y:S07]  /*4980*/  LDSM.16.M88.4 R60, [R55+0xb000] ;  /* 0x00b00000373c783b */ /* 0x000f2e0000000200 */
[C---:B-----5:R-:W-:Y:S08]  /*4990*/  HMMA.16816.F32.BF16 R104, R120.reuse, R56, R104 ;  /* 0x000000387868723c */ /* 0x060ff00000041868 */
[C---:B------:R-:W-:Y:S01]  /*49a0*/  HMMA.16816.F32.BF16 R100, R120.reuse, R58, R100 ;  /* 0x0000003a7864723c */ /* 0x040fe20000041864 */
[----:B------:R-:W5:Y:S07]  /*49b0*/  LDSM.16.M88.4 R56, [R55+0xb800] ;  /* 0x00b800003738783b */ /* 0x000f6e0000000200 */
[C---:B---3--:R-:W-:Y:S08]  /*49c0*/  HMMA.16816.F32.BF16 R96, R120.reuse, R40, R96 ;  /* 0x000000287860723c */ /* 0x048ff00000041860 */
[----:B------:R-:W-:Y:S01]  /*49d0*/  HMMA.16816.F32.BF16 R92, R120, R42, R92 ;  /* 0x0000002a785c723c */ /* 0x000fe2000004185c */
        /* <DEDUP_REMOVED lines=9> */
[----:B------:R-:W2:Y:S07]  /*4a70*/  LDSM.16.M88.4 R128, [R47+0xa000] ;  /* 0x00a000002f80783b */ /* 0x000eae0000000200 */
[C---:B------:R-:W-:Y:S08]  /*4a80*/  HMMA.16816.F32.BF16 R80, R120.reuse, R124, R80 ;  /* 0x0000007c7850723c */ /* 0x040ff00000041850 */
[----:B------:R-:W-:Y:S01]  /*4a90*/  HMMA.16816.F32.BF16 R76, R120, R126, R76 ;  /* 0x0000007e784c723c */ /* 0x000fe2000004184c */
[----:B------:R-:W2:Y:S04]  /*4aa0*/  LDSM.16.M88.4 R124, [R47+0xa800] ;  /* 0x00a800002f7c783b */ /* 0x000ea80000000200 */
[----:B------:R-:W2:Y:S03]  /*4ab0*/  LDSM.16.M88.4 R120, [R47+0xb000] ;  /* 0x00b000002f78783b */ /* 0x000ea60000000200 */
[C---:B------:R-:W-:Y:S08]  /*4ac0*/  HMMA.16816.F32.BF16 R28, R48.reuse, R116, R28 ;  /* 0x00000074301c723c */ /* 0x040ff0000004181c */
[C---:B------:R-:W-:Y:S01]  /*4ad0*/  HMMA.16816.F32.BF16 R20, R48.reuse, R118, R20 ;  /* 0x000000763014723c */ /* 0x040fe20000041814 */
[----:B------:R-:W2:Y:S07]  /*4ae0*/  LDSM.16.M88.4 R116, [R47+0xb800] ;  /* 0x00b800002f74783b */ /* 0x000eae0000000200 */
        /* <DEDUP_REMOVED lines=13> */
[----:B------:R-:W-:Y:S01]  /*4bc0*/  HMMA.16816.F32.BF16 R76, R48, R58, R76 ;  /* 0x0000003a304c723c */ /* 0x000fe2000004184c */
[----:B------:R-:W5:Y:S04]  /*4bd0*/  LDSM.16.M88.4 R56, [R53+0x9800] ;  /* 0x009800003538783b */ /* 0x000f680000000200 */
[----:B------:R-:W5:Y:S03]  /*4be0*/  LDSM.16.M88.4 R48, [R53+0xa000] ;  /* 0x00a000003530783b */ /* 0x000f660000000200 */
[C---:B---3--:R-:W-:Y:S08]  /*4bf0*/  HMMA.16816.F32.BF16 R28, R140.reuse, R40, R28 ;  /* 0x000000288c1c723c */ /* 0x048ff0000004181c */
[C---:B------:R-:W-:Y:S01]  /*4c00*/  HMMA.16816.F32.BF16 R20, R140.reuse, R42, R20 ;  /* 0x0000002a8c14723c */ /* 0x040fe20000041814 */
[----:B------:R-:W3:Y:S07]  /*4c10*/  LDSM.16.M88.4 R40, [R53+0xa800] ;  /* 0x00a800003528783b */ /* 0x000eee0000000200 */
[C---:B-1----:R-:W-:Y:S08]  /*4c20*/  HMMA.16816.F32.BF16 R16, R140.reuse, R36, R16 ;  /* 0x000000248c10723c */ /* 0x042ff00000041810 */
[C---:B------:R-:W-:Y:S01]  /*4c30*/  HMMA.16816.F32.BF16 R12, R140.reuse, R38, R12 ;  /* 0x000000268c0c723c */ /* 0x040fe2000004180c */
[----:B------:R-:W1:Y:S07]  /*4c40*/  LDSM.16.M88.4 R36, [R53+0xb000] ;  /* 0x00b000003524783b */ /* 0x000e6e0000000200 */
[C---:B--2---:R-:W-:Y:S08]  /*4c50*/  HMMA.16816.F32.BF16 R8, R140.reuse, R32, R8 ;  /* 0x000000208c08723c */ /* 0x044ff00000041808 */
[----:B------:R-:W-:Y:S01]  /*4c60*/  HMMA.16816.F32.BF16 R4, R140, R34, R4 ;  /* 0x000000228c04723c */ /* 0x000fe20000041804 */
[----:B------:R-:W2:Y:S01]  /*4c70*/  LDSM.16.M88.4 R32, [R53+0xb800] ;  /* 0x00b800003520783b */ /* 0x000ea20000000200 */
        /* <DEDUP_REMOVED lines=21> */
[C---:B---3--:R-:W-:Y:S08]  /*4dd0*/  HMMA.16816.F32.BF16 R96, R72.reuse, R40, R96 ;  /* 0x000000284860723c */ /* 0x048ff00000041860 */
[C---:B------:R-:W-:Y:S08]  /*4de0*/  HMMA.16816.F32.BF16 R92, R72.reuse, R42, R92 ;  /* 0x0000002a485c723c */ /* 0x040ff0000004185c */
[C---:B-1----:R-:W-:Y:S08]  /*4df0*/  HMMA.16816.F32.BF16 R88, R72.reuse, R36, R88 ;  /* 0x000000244858723c */ /* 0x042ff00000041858 */
[C---:B------:R-:W-:Y:S08]  /*4e00*/  HMMA.16816.F32.BF16 R84, R72.reuse, R38, R84 ;  /* 0x000000264854723c */ /* 0x040ff00000041854 */
[C---:B--2---:R-:W-:Y:S08]  /*4e10*/  HMMA.16816.F32.BF16 R80, R72.reuse, R32, R80 ;  /* 0x000000204850723c */ /* 0x044ff00000041850 */
        /* <DEDUP_REMOVED lines=14> */
.L_x_1231:
[----:B------:R-:W1:Y:S01]  /*4f00*/  LDC R33, c[0x0][0x4f0] ;  /* 0x00013c00ff217b82 */ /* 0x000e620000000800 */
[----:B------:R-:W-:Y:S01]  /*4f10*/  IADD3 R38, PT, PT, R196, -0x80, RZ ;  /* 0xffffff80c4267810 */ /* 0x000fe20007ffe0ff */
[----:B------:R-:W2:Y:S01]  /*4f20*/  LDCU.64 UR6, c[0x0][0x3a0] ;  /* 0x00007400ff0677ac */ /* 0x000ea20008000a00 */
[----:B------:R-:W-:Y:S02]  /*4f30*/  IABS R35, R196 ;  /* 0x000000c400237213 */ /* 0x000fe40000000000 */
[----:B------:R-:W-:Y:S02]  /*4f40*/  IABS R34, R38 ;  /* 0x0000002600227213 */ /* 0x000fe40000000000 */
[-C--:B-1----:R-:W-:Y:S02]  /*4f50*/  IABS R3, R33.reuse ;  /* 0x0000002100037213 */ /* 0x082fe40000000000 */
[----:B------:R-:W-:Y:S02]  /*4f60*/  LOP3.LUT R38, R38, R33, RZ, 0x3c, !PT ;  /* 0x0000002126267212 */ /* 0x000fe400078e3cff */
[----:B------:R-:W1:Y:S02]  /*4f70*/  I2F.RP R40, R3 ;  /* 0x0000000300287306 */ /* 0x000e640000209400 */
[----:B------:R-:W-:-:S06]  /*4f80*/  ISETP.GE.AND P1, PT, R38, RZ, PT ;  /* 0x000000ff2600720c */ /* 0x000fcc0003f26270 */
        /* <DEDUP_REMOVED lines=22> */
[----:B------:R-:W-:-:S02]  /*50f0*/  ISETP.NE.AND P2, PT, R33, RZ, PT ;  /* 0x000000ff2100720c */ /* 0x000fc40003f45270 */
[----:B------:R-:W-:Y:S02]  /*5100*/  ISETP.GE.AND P3, PT, R3, RZ, PT ;  /* 0x000000ff0300720c */ /* 0x000fe40003f66270 */
[----:B------:R-:W-:-:S03]  /*5110*/  LOP3.LUT R3, RZ, R33, RZ, 0x33, !PT ;  /* 0x00000021ff037212 */ /* 0x000fc600078e33ff */
[----:B------:R-:W-:Y:S02]  /*5120*/  @P4 VIADD R37, R37, 0x1 ;  /* 0x0000000125254836 */ /* 0x000fe40000000000 */
[----:B------:R-:W-:Y:S02]  /*5130*/  @P5 IADD3 R39, PT, PT, R39, 0x1, RZ ;  /* 0x0000000127275810 */ /* 0x000fe40007ffe0ff */
[----:B------:R-:W-:-:S04]  /*5140*/  @!P1 IMAD.MOV R37, RZ, RZ, -R37 ;  /* 0x000000ffff259224 */ /* 0x000fc800078e0a25 */
        /* <DEDUP_REMOVED lines=22> */
.L_x_1232:
[----:B------:R-:W1:Y:S01]  /*52b0*/  LDCU UR4, c[0x0][0x440] ;  /* 0x00008800ff0477ac */ /* 0x000e620008000800 */
[C---:B------:R-:W-:Y:S01]  /*52c0*/  IMAD.SHL.U32 R3, R134.reuse, 0x20, RZ ;  /* 0x0000002086037824 */ /* 0x040fe200078e00ff */
[----:B------:R-:W-:-:S04]  /*52d0*/  SHF.L.U64.HI R32, R134, 0x5, R135 ;  /* 0x0000000586207819 */ /* 0x000fc80000010287 */
[----:B------:R-:W-:-:S05]  /*52e0*/  IADD3 R36, P3, PT, R3, R208, RZ ;  /* 0x000000d003247210 */ /* 0x000fca0007f7e0ff */
[----:B------:R-:W-:Y:S01]  /*52f0*/  IMAD.X R37, R32, 0x1, R207, P3 ;  /* 0x0000000120257824 */ /* 0x000fe200018e06cf */
[----:B------:R-:W-:-:S04]  /*5300*/  IADD3 R48, P3, PT, R36, R3, RZ ;  /* 0x0000000324307210 */ /* 0x000fc80007f7e0ff */
[----:B------:R-:W-:Y:S02]  /*5310*/  IADD3.X R49, PT, PT, R37, R32, RZ, P3, !PT ;  /* 0x0000002025317210 */ /* 0x000fe40001ffe4ff */
[----:B-1----:R-:W-:Y:S02]  /*5320*/  ISETP.GE.AND P2, PT, R45, UR4, PT ;  /* 0x000000042d007c0c */ /* 0x002fe4000bf46270 */
[----:B------:R-:W-:Y:S02]  /*5330*/  ISETP.GE.AND P1, PT, R26, UR4, PT ;  /* 0x000000041a007c0c */ /* 0x000fe4000bf26270 */
[----:B------:R-:W-:-:S04]  /*5340*/  IADD3 R42, P3, PT, R48, R3, RZ ;  /* 0x00000003302a7210 */ /* 0x000fc80007f7e0ff */
[----:B------:R-:W-:Y:S02]  /*5350*/  IADD3.X R43, PT, PT, R49, R32, RZ, P3, !PT ;  /* 0x00000020312b7210 */ /* 0x000fe40001ffe4ff */
[----:B------:R-:W-:-:S03]  /*5360*/  IADD3 R40, P3, PT, R42, R3, RZ ;  /* 0x000000032a287210 */ /* 0x000fc60007f7e0ff */
[--C-:B------:R-:W-:Y:S01]  /*5370*/  @!P2 IMAD.MOV.U32 R34, RZ, RZ, R208.reuse ;  /* 0x000000ffff22a224 */ /* 0x100fe200078e00d0 */
[----:B------:R-:W-:Y:S02]  /*5380*/  @!P2 MOV R35, R207 ;  /* 0x000000cf0023a202 */ /* 0x000fe40000000f00 */
[-C--:B------:R-:W-:Y:S02]  /*5390*/  IADD3.X R41, PT, PT, R43, R32.reuse, RZ, P3, !PT ;  /* 0x000000202b297210 */ /* 0x080fe40001ffe4ff */
[----:B------:R-:W-:Y:S01]  /*53a0*/  IADD3 R38, P3, PT, R40, R3, RZ ;  /* 0x0000000328267210 */ /* 0x000fe20007f7e0ff */
[----:B------:R-:W-:Y:S01]  /*53b0*/  @!PT LDS RZ, [RZ] ;  /* 0x00000000fffff984 */ /* 0x000fe20000000800 */
[----:B------:R-:W-:Y:S01]  /*53c0*/  @!PT LDS RZ, [RZ] ;  /* 0x00000000fffff984 */ /* 0x000fe20000000800 */
[----:B------:R-:W-:Y:S01]  /*53d0*/  @!PT LDS RZ, [RZ] ;  /* 0x00000000fffff984 */ /* 0x000fe20000000800 */
[----:B------:R1:W-:Y:S03]  /*53e0*/  @!P2 LDGSTS.E.BYPASS.LTC128B.128 [R212+0x4000], desc[UR16][R34.64] ;  /* 0x0400000022d4afae */ /* 0x0003e6000b981a10 */
[----:B------:R-:W-:Y:S01]  /*53f0*/  IADD3.X R39, PT, PT, R41, R32, RZ, P3, !PT ;  /* 0x0000002029277210 */ /* 0x000fe20001ffe4ff */
[----:B------:R2:W-:Y:S01]  /*5400*/  @P2 STS.128 [R212+0x4000], RZ ;  /* 0x004000ffd4002388 */ /* 0x0005e20000000c00 */
[----:B-1----:R-:W-:-:S02]  /*5410*/  @!P1 IMAD.MOV.U32 R34, RZ, RZ, R208 ;  /* 0x000000ffff229224 */ /* 0x002fc400078e00d0 */
        /* <DEDUP_REMOVED lines=11> */
[----:B-1----:R-:W-:-:S02]  /*54d0*/  @!P1 IMAD.MOV.U32 R34, RZ, RZ, R36 ;  /* 0x000000ffff229224 */ /* 0x002fc400078e0024 */
        /* <DEDUP_REMOVED lines=11> */
[----:B------:R3:W-:Y:S03]  /*5590*/  @!P2 LDGSTS.E.BYPASS.LTC128B.128 [R212+0x5000], desc[UR16][R48.64] ;  /* 0x0500000030d4afae */ /* 0x0007e6000b981a10 */
[----:B------:R-:W-:Y:S01]  /*55a0*/  @!P1 MOV R33, R37 ;  /* 0x0000002500219202 */ /* 0x000fe20000000f00 */
[----:B------:R2:W-:Y:S01]  /*55b0*/  @P2 STS.128 [R212+0x5000], RZ ;  /* 0x005000ffd4002388 */ /* 0x0005e20000000c00 */
[----:B-1----:R-:W-:Y:S02]  /*55c0*/  @!P1 IMAD.MOV.U32 R34, RZ, RZ, R48 ;  /* 0x000000ffff229224 */ /* 0x002fe400078e0030 */
        /* <DEDUP_REMOVED lines=12> */
[----:B------:R-:W-:-:S03]  /*5690*/  @!P1 IMAD.MOV.U32 R32, RZ, RZ, R36 ;  /* 0x000000ffff209224 */ /* 0x000fc600078e0024 */
[----:B------:R2:W-:Y:S01]  /*56a0*/  @P2 STS.128 [R212+0x5800], RZ ;  /* 0x005800ffd4002388 */ /* 0x0005e20000000c00 */
        /* <DEDUP_REMOVED lines=21> */
[----:B-1----:R-:W-:Y:S01]  /*5800*/  @!P1 IMAD.MOV.U32 R34, RZ, RZ, R38 ;  /* 0x000000ffff229224 */ /* 0x002fe200078e0026 */
[----:B------:R-:W-:-:S02]  /*5810*/  @!P1 MOV R35, R39 ;  /* 0x0000002700239202 */ /* 0x000fc40000000f00 */
        /* <DEDUP_REMOVED lines=27> */
.L_x_1230:
[----:B--2---:R-:W-:Y:S01]  /*59d0*/  IMAD.SHL.U32 R32, R202, 0x2, RZ ;  /* 0x00000002ca207824 */ /* 0x004fe200078e00ff */
[----:B------:R-:W1:Y:S01]  /*59e0*/  LDCU UR4, c[0x0][0x45c] ;  /* 0x00008b80ff0477ac */ /* 0x000e620008000800 */
[----:B------:R-:W-:-:S03]  /*59f0*/  IMAD.IADD R137, R209, 0x1, R204 ;  /* 0x00000001d1897824 */ /* 0x000fc600078e02cc */
[----:B------:R-:W-:Y:S02]  /*5a00*/  LOP3.LUT R32, R32, 0x6, RZ, 0xc0, !PT ;  /* 0x0000000620207812 */ /* 0x000fe400078ec0ff */
[----:B------:R-:W-:-:S03]  /*5a10*/  LEA R137, R137, UR5, 0x1 ;  /* 0x0000000589897c11 */ /* 0x000fc6000f8e08ff */
[----:B------:R-:W-:Y:S02]  /*5a20*/  IMAD R3, R27, 0x80, R32 ;  /* 0x000000801b037824 */ /* 0x000fe400078e0220 */
[----:B------:R-:W-:Y:S01]  /*5a30*/  IMAD.IADD R146, R46, 0x1, R137 ;  /* 0x000000012e927824 */ /* 0x000fe200078e0289 */
[----:B------:R-:W-:Y:S01]  /*5a40*/  LDSM.16.MT88.4 R68, [R137+0xc000] ;  /* 0x00c000008944783b */ /* 0x000fe20000004200 */
[C---:B------:R-:W-:Y:S02]  /*5a50*/  VIADD R33, R3.reuse, 0x1 ;  /* 0x0000000103217836 */ /* 0x040fe40000000000 */
[----:B------:R-:W-:-:S03]  /*5a60*/  VIADD R32, R3, 0x8 ;  /* 0x0000000803207836 */ /* 0x000fc60000000000 */
[CC--:B------:R-:W-:Y:S02]  /*5a70*/  ISETP.GE.AND P3, PT, R33.reuse, R133.reuse, PT ;  /* 0x000000852100720c */ /* 0x0c0fe40003f66270 */
[-C--:B------:R-:W-:Y:S01]  /*5a80*/  ISETP.GE.AND P1, PT, R33, R2.reuse, PT ;  /* 0x000000022100720c */ /* 0x080fe20003f26270 */
[C---:B------:R-:W-:Y:S01]  /*5a90*/  VIADD R33, R3.reuse, 0x9 ;  /* 0x0000000903217836 */ /* 0x040fe20000000000 */
[CC--:B------:R-:W-:Y:S02]  /*5aa0*/  ISETP.GE.AND P5, PT, R32.reuse, R133.reuse, PT ;  /* 0x000000852000720c */ /* 0x0c0fe40003fa6270 */
[-C--:B------:R-:W-:Y:S01]  /*5ab0*/  ISETP.GE.AND P2, PT, R32, R2.reuse, PT ;  /* 0x000000022000720c */ /* 0x080fe20003f46270 */
[----:B------:R-:W-:Y:S01]  /*5ac0*/  VIADD R32, R3, 0x10 ;  /* 0x0000001003207836 */ /* 0x000fe20000000000 */
[----:B------:R-:W-:Y:S02]  /*5ad0*/  ISETP.GE.AND P4, PT, R33, R133, PT ;  /* 0x000000852100720c */ /* 0x000fe40003f86270 */
[----:B------:R-:W-:Y:S01]  /*5ae0*/  FSEL R51, R20, -INF , !P5 ;  /* 0xff80000014337808 */ /* 0x000fe20006800000 */
[----:B------:R-:W-:Y:S01]  /*5af0*/  VIADD R20, R3, 0x11 ;  /* 0x0000001103147836 */ /* 0x000fe20000000000 */
[----:B------:R-:W-:-:S02]  /*5b00*/  ISETP.GE.AND P5, PT, R33, R2, PT ;  /* 0x000000022100720c */ /* 0x000fc40003fa6270 */
[----:B------:R-:W-:Y:S02]  /*5b10*/  FSEL R35, R22, -INF , !P2 ;  /* 0xff80000016237808 */ /* 0x000fe40005000000 */
[CC--:B------:R-:W-:Y:S02]  /*5b20*/  ISETP.GE.AND P2, PT, R32.reuse, R133.reuse, PT ;  /* 0x000000852000720c */ /* 0x0c0fe40003f46270 */
[----:B------:R-:W-:Y:S01]  /*5b30*/  FSEL R39, R21, -INF , !P4 ;  /* 0xff80000015277808 */ /* 0x000fe20006000000 */
[----:B------:R-:W-:Y:S01]  /*5b40*/  VIADD R21, R3, 0x18 ;  /* 0x0000001803157836 */ /* 0x000fe20000000000 */
[----:B------:R-:W-:Y:S02]  /*5b50*/  ISETP.GE.AND P4, PT, R32, R2, PT ;  /* 0x000000022000720c */ /* 0x000fe40003f86270 */
[----:B------:R-:W-:Y:S02]  /*5b60*/  FSEL R37, R23, -INF , !P5 ;  /* 0xff80000017257808 */ /* 0x000fe40006800000 */
[----:B------:R-:W-:-:S02]  /*5b70*/  ISETP.GE.AND P5, PT, R20, R133, PT ;  /* 0x000000851400720c */ /* 0x000fc40003fa6270 */
[----:B------:R-:W-:Y:S01]  /*5b80*/  FSEL R23, R16, -INF , !P2 ;  /* 0xff80000010177808 */ /* 0x000fe20005000000 */
[C---:B------:R-:W-:Y:S01]  /*5b90*/  VIADD R16, R3.reuse, 0x20 ;  /* 0x0000002003107836 */ /* 0x040fe20000000000 */
[-C--:B------:R-:W-:Y:S01]  /*5ba0*/  ISETP.GE.AND P2, PT, R20, R2.reuse, PT ;  /* 0x000000021400720c */ /* 0x080fe20003f46270 */
[----:B------:R-:W-:Y:S01]  /*5bb0*/  VIADD R20, R3, 0x19 ;  /* 0x0000001903147836 */ /* 0x000fe20000000000 */
[----:B------:R-:W-:Y:S02]  /*5bc0*/  FSEL R57, R18, -INF , !P4 ;  /* 0xff80000012397808 */ /* 0x000fe40006000000 */
[----:B------:R-:W-:Y:S02]  /*5bd0*/  ISETP.GE.AND P4, PT, R21, R133, PT ;  /* 0x000000851500720c */ /* 0x000fe40003f86270 */
[----:B------:R-:W-:Y:S02]  /*5be0*/  FSEL R33, R17, -INF , !P5 ;  /* 0xff80000011217808 */ /* 0x000fe40006800000 */
[----:B------:R-:W-:-:S02]  /*5bf0*/  ISETP.GE.AND P5, PT, R21, R2, PT ;  /* 0x000000021500720c */ /* 0x000fc40003fa6270 */
[----:B------:R-:W-:Y:S02]  /*5c00*/  FSEL R19, R19, -INF , !P2 ;  /* 0xff80000013137808 */ /* 0x000fe40005000000 */
[----:B------:R-:W-:Y:S01]  /*5c10*/  FSEL R21, R12, -INF , !P4 ;  /* 0xff8000000c157808 */ /* 0x000fe20006000000 */
[C---:B------:R-:W-:Y:S01]  /*5c20*/  VIADD R12, R3.reuse, 0x21 ;  /* 0x00000021030c7836 */ /* 0x040fe20000000000 */
[CC--:B------:R-:W-:Y:S02]  /*5c30*/  ISETP.GE.AND P2, PT, R20.reuse, R133.reuse, PT ;  /* 0x000000851400720c */ /* 0x0c0fe40003f46270 */
[----:B------:R-:W-:Y:S02]  /*5c40*/  ISETP.GE.AND P4, PT, R20, R2, PT ;  /* 0x000000021400720c */ /* 0x000fe40003f86270 */
[----:B------:R-:W-:Y:S01]  /*5c50*/  FSEL R17, R14, -INF , !P5 ;  /* 0xff8000000e117808 */ /* 0x000fe20006800000 */
[----:B------:R-:W-:Y:S01]  /*5c60*/  VIADD R14, R3, 0x28 ;  /* 0x00000028030e7836 */ /* 0x000fe20000000000 */
[----:B------:R-:W-:-:S02]  /*5c70*/  ISETP.GE.AND P5, PT, R16, R133, PT ;  /* 0x000000851000720c */ /* 0x000fc40003fa6270 */
[----:B------:R-:W-:Y:S02]  /*5c80*/  FSEL R13, R13, -INF , !P2 ;  /* 0xff8000000d0d7808 */ /* 0x000fe40005000000 */
[----:B------:R-:W-:Y:S02]  /*5c90*/  FSEL R15, R15, -INF , !P4 ;  /* 0xff8000000f0f7808 */ /* 0x000fe40006000000 */
[-C--:B------:R-:W-:Y:S02]  /*5ca0*/  ISETP.GE.AND P2, PT, R16, R2.reuse, PT ;  /* 0x000000021000720c */ /* 0x080fe40003f46270 */
[----:B------:R-:W-:Y:S02]  /*5cb0*/  ISETP.GE.AND P4, PT, R12, R133, PT ;  /* 0x000000850c00720c */ /* 0x000fe40003f86270 */
[----:B------:R-:W-:Y:S01]  /*5cc0*/  FSEL R55, R8, -INF , !P5 ;  /* 0xff80000008377808 */ /* 0x000fe20006800000 */
[C---:B------:R-:W-:Y:S01]  /*5cd0*/  VIADD R8, R3.reuse, 0x30 ;  /* 0x0000003003087836 */ /* 0x040fe20000000000 */
[----:B------:R-:W-:Y:S01]  /*5ce0*/  ISETP.GE.AND P5, PT, R12, R2, PT ;  /* 0x000000020c00720c */ /* 0x000fe20003fa6270 */
[----:B------:R-:W-:Y:S01]  /*5cf0*/  VIADD R12, R3, 0x29 ;  /* 0x00000029030c7836 */ /* 0x000fe20000000000 */
[----:B------:R-:W-:-:S02]  /*5d00*/  FSEL R47, R10, -INF , !P2 ;  /* 0xff8000000a2f7808 */ /* 0x000fc40005000000 */
[----:B------:R-:W-:Y:S02]  /*5d10*/  FSEL R243, R9, -INF , !P4 ;  /* 0xff80000009f37808 */ /* 0x000fe40006000000 */
[CC--:B------:R-:W-:Y:S02]  /*5d20*/  ISETP.GE.AND P2, PT, R14.reuse, R133.reuse, PT ;  /* 0x000000850e00720c */ /* 0x0c0fe40003f46270 */
[----:B------:R-:W-:Y:S02]  /*5d30*/  ISETP.GE.AND P4, PT, R14, R2, PT ;  /* 0x000000020e00720c */ /* 0x000fe40003f86270 */
[----:B------:R-:W-:Y:S02]  /*5d40*/  FSEL R53, R11, -INF , !P5 ;  /* 0xff8000000b357808 */ /* 0x000fe40006800000 */
[----:B------:R-:W-:Y:S01]  /*5d50*/  FSEL R245, R4, -INF , !P2 ;  /* 0xff80000004f57808 */ /* 0x000fe20005000000 */
[C---:B------:R-:W-:Y:S01]  /*5d60*/  VIADD R4, R3.reuse, 0x31 ;  /* 0x0000003103047836 */ /* 0x040fe20000000000 */
[----:B------:R-:W-:Y:S01]  /*5d70*/  FSEL R43, R6, -INF , !P4 ;  /* 0xff800000062b7808 */ /* 0x000fe20006000000 */
[----:B------:R-:W-:Y:S01]  /*5d80*/  VIADD R6, R3, 0x68 ;  /* 0x0000006803067836 */ /* 0x000fe20000000000 */
[----:B------:R-:W-:-:S02]  /*5d90*/  ISETP.GE.AND P5, PT, R12, R133, PT ;  /* 0x000000850c00720c */ /* 0x000fc40003fa6270 */
[-C--:B------:R-:W-:Y:S02]  /*5da0*/  ISETP.GE.AND P2, PT, R12, R2.reuse, PT ;  /* 0x000000020c00720c */ /* 0x080fe40003f46270 */
[----:B------:R-:W-:Y:S02]  /*5db0*/  ISETP.GE.AND P4, PT, R8, R133, PT ;  /* 0x000000850800720c */ /* 0x000fe40003f86270 */
[----:B------:R-:W-:Y:S01]  /*5dc0*/  FSEL R49, R5, -INF , !P5 ;  /* 0xff80000005317808 */ /* 0x000fe20006800000 */
[----:B------:R-:W-:Y:S01]  /*5dd0*/  VIADD R5, R3, 0x38 ;  /* 0x0000003803057836 */ /* 0x000fe20000000000 */
[----:B------:R-:W-:Y:S02]  /*5de0*/  FSEL R41, R7, -INF , !P2 ;  /* 0xff80000007297808 */ /* 0x000fe40005000000 */
[----:B------:R-:W-:Y:S02]  /*5df0*/  FSEL R239, R112, -INF , !P4 ;  /* 0xff80000070ef7808 */ /* 0x000fe40006000000 */
[----:B------:R-:W-:-:S02]  /*5e00*/  ISETP.GE.AND P5, PT, R8, R2, PT ;  /* 0x000000020800720c */ /* 0x000fc40003fa6270 */
[CC--:B------:R-:W-:Y:S02]  /*5e10*/  ISETP.GE.AND P2, PT, R4.reuse, R133.reuse, PT ;  /* 0x000000850400720c */ /* 0x0c0fe40003f46270 */
        /* <DEDUP_REMOVED lines=8> */
[-C--:B------:R-:W-:Y:S02]  /*5ea0*/  ISETP.GE.AND P4, PT, R4, R133.reuse, PT ;  /* 0x000000850400720c */ /* 0x080fe40003f86270 */
[----:B------:R-:W-:Y:S02]  /*5eb0*/  FSEL R177, R108, -INF , !P5 ;  /* 0xff8000006cb17808 */ /* 0x000fe40006800000 */
        /* <DEDUP_REMOVED lines=8> */
[----:B------:R-:W-:Y:S01]  /*5f40*/  FSEL R193, R104, -INF , !P2 ;  /* 0xff80000068c17808 */ /* 0x000fe20005000000 */
[----:B------:R-:W-:Y:S01]  /*5f50*/  LDSM.16.MT88.4 R108, [R146+0x10000] ;  /* 0x01000000926c783b */ /* 0x000fe20000004200 */
        /* <DEDUP_REMOVED lines=19> */
[----:B------:R-:W-:Y:S01]  /*6090*/  ISETP.GE.AND P4, PT, R4, R133, PT ;  /* 0x000000850400720c */ /* 0x000fe20003f86270 */
[----:B------:R-:W-:Y:S01]  /*60a0*/  LDSM.16.MT88.4 R100, [R137+0x10000] ;  /* 0x010000008964783b */ /* 0x000fe20000004200 */
[----:B------:R-:W-:Y:S02]  /*60b0*/  FSEL R225, R96, -INF , !P5 ;  /* 0xff80000060e17808 */ /* 0x000fe40006800000 */
[----:B------:R-:W-:Y:S02]  /*60c0*/  FSEL R223, R97, -INF , !P4 ;  /* 0xff80000061df7808 */ /* 0x000fe40006000000 */
[-C--:B------:R-:W-:Y:S02]  /*60d0*/  ISETP.GE.AND P4, PT, R5, R2.reuse, PT ;  /* 0x000000020500720c */ /* 0x080fe40003f86270 */
[----:B------:R-:W-:Y:S01]  /*60e0*/  ISETP.GE.AND P5, PT, R4, R2, PT ;  /* 0x000000020400720c */ /* 0x000fe20003fa6270 */
[----:B------:R-:W-:Y:S01]  /*60f0*/  VIADD R4, R3, 0x59 ;  /* 0x0000005903047836 */ /* 0x000fe20000000000 */
[----:B------:R-:W-:-:S02]  /*6100*/  FSEL R185, R94, -INF , !P4 ;  /* 0xff8000005eb97808 */ /* 0x000fc40006000000 */
[-C--:B------:R-:W-:Y:S02]  /*6110*/  ISETP.GE.AND P4, PT, R3, R133.reuse, PT ;  /* 0x000000850300720c */ /* 0x080fe40003f86270 */
[----:B------:R-:W-:Y:S02]  /*6120*/  FSEL R189, R98, -INF , !P2 ;  /* 0xff80000062bd7808 */ /* 0x000fe40005000000 */
[----:B------:R-:W-:Y:S02]  /*6130*/  ISETP.GE.AND P2, PT, R5, R133, PT ;  /* 0x000000850500720c */ /* 0x000fe40003f46270 */
[----:B------:R-:W-:Y:S02]  /*6140*/  FSEL R7, R28, -INF , !P4 ;  /* 0xff8000001c077808 */ /* 0x000fe40006000000 */
[----:B------:R-:W-:Y:S02]  /*6150*/  FSEL R29, R29, -INF , !P3 ;  /* 0xff8000001d1d7808 */ /* 0x000fe40005800000 */
[----:B------:R-:W-:-:S02]  /*6160*/  FSEL R187, R99, -INF , !P5 ;  /* 0xff80000063bb7808 */ /* 0x000fc40006800000 */
[----:B------:R-:W-:Y:S02]  /*6170*/  FSEL R213, R92, -INF , !P2 ;  /* 0xff8000005cd57808 */ /* 0x000fe40005000000 */
[C---:B------:R-:W-:Y:S02]  /*6180*/  ISETP.GE.AND P5, PT, R4.reuse, R133, PT ;  /* 0x000000850400720c */ /* 0x040fe40003fa6270 */
[----:B------:R-:W-:Y:S01]  /*6190*/  ISETP.GE.AND P2, PT, R4, R2, PT ;  /* 0x000000020400720c */ /* 0x000fe20003f46270 */
[----:B------:R-:W-:Y:S01]  /*61a0*/  VIADD R4, R3, 0x60 ;  /* 0x0000006003047836 */ /* 0x000fe20000000000 */
[----:B------:R-:W-:Y:S02]  /*61b0*/  FMNMX3.FTZ R8, R7, R29, R51, !PT ;  /* 0x0000001d07087276 */ /* 0x000fe40007810033 */
[----:B------:R-:W-:Y:S02]  /*61c0*/  FSEL R191, R93, -INF , !P5 ;  /* 0xff8000005dbf7808 */ /* 0x000fe40006800000 */
[----:B------:R-:W-:-:S02]  /*61d0*/  FMNMX3.FTZ R8, R8, R39, R23, !PT ;  /* 0x0000002708087276 */ /* 0x000fc40007810017 */
[----:B------:R-:W-:Y:S02]  /*61e0*/  ISETP.GE.AND P5, PT, R4, R133, PT ;  /* 0x000000850400720c */ /* 0x000fe40003fa6270 */
[----:B------:R-:W-:Y:S02]  /*61f0*/  ISETP.GE.AND P3, PT, R3, R2, PT ;  /* 0x000000020300720c */ /* 0x000fe40003f66270 */
[----:B------:R-:W-:Y:S02]  /*6200*/  FMNMX3.FTZ R8, R8, R33, R21, !PT ;  /* 0x0000002108087276 */ /* 0x000fe40007810015 */
[----:B------:R-:W-:Y:S02]  /*6210*/  FSEL R5, R30, -INF , !P3 ;  /* 0xff8000001e057808 */ /* 0x000fe40005800000 */
[----:B------:R-:W-:Y:S02]  /*6220*/  FSEL R173, R88, -INF , !P5 ;  /* 0xff80000058ad7808 */ /* 0x000fe40006800000 */
[----:B------:R-:W-:-:S02]  /*6230*/  ISETP.GE.AND P3, PT, R6, R133, PT ;  /* 0x000000850600720c */ /* 0x000fc40003f66270 */
[-C--:B------:R-:W-:Y:S02]  /*6240*/  ISETP.GE.AND P5, PT, R6, R2.reuse, PT ;  /* 0x000000020600720c */ /* 0x080fe40003fa6270 */
[----:B------:R-:W-:Y:S02]  /*6250*/  FMNMX3.FTZ R6, R8, R13, R55, !PT ;  /* 0x0000000d08067276 */ /* 0x000fe40007810037 */
[----:B------:R-:W-:Y:S02]  /*6260*/  FSEL R183, R95, -INF , !P2 ;  /* 0xff8000005fb77808 */ /* 0x000fe40005000000 */
[----:B------:R-:W-:Y:S02]  /*6270*/  FMNMX3.FTZ R6, R6, R243, R245, !PT ;  /* 0x000000f306067276 */ /* 0x000fe400078100f5 */
[----:B------:R-:W-:Y:S02]  /*6280*/  FSEL R31, R31, -INF , !P1 ;  /* 0xff8000001f1f7808 */ /* 0x000fe40004800000 */
[----:B------:R-:W-:Y:S01]  /*6290*/  ISETP.GE.AND P2, PT, R4, R2, PT ;  /* 0x000000020400720c */ /* 0x000fe20003f46270 */
[----:B------:R-:W-:Y:S01]  /*62a0*/  VIADD R4, R3, 0x61 ;  /* 0x0000006103047836 */ /* 0x000fe20000000000 */
[----:B------:R-:W-:-:S02]  /*62b0*/  FMNMX3.FTZ R6, R6, R49, R239, !PT ;  /* 0x0000003106067276 */ /* 0x000fc400078100ef */
[----:B------:R-:W-:Y:S02]  /*62c0*/  FMNMX3.FTZ R8, R5, R31, R35, !PT ;  /* 0x0000001f05087276 */ /* 0x000fe40007810023 */
[C---:B------:R-:W-:Y:S02]  /*62d0*/  ISETP.GE.AND P4, PT, R4.reuse, R133, PT ;  /* 0x000000850400720c */ /* 0x040fe40003f86270 */
[----:B------:R-:W-:Y:S01]  /*62e0*/  ISETP.GE.AND P1, PT, R4, R2, PT ;  /* 0x000000020400720c */ /* 0x000fe20003f26270 */
[----:B------:R-:W-:Y:S01]  /*62f0*/  VIADD R4, R3, 0x69 ;  /* 0x0000006903047836 */ /* 0x000fe20000000000 */
[----:B------:R-:W-:Y:S02]  /*6300*/  FMNMX3.FTZ R6, R6, R241, R177, !PT ;  /* 0x000000f106067276 */ /* 0x000fe400078100b1 */
[----:B------:R-:W-:Y:S02]  /*6310*/  FMNMX3.FTZ R8, R8, R37, R57, !PT ;  /* 0x0000002508087276 */ /* 0x000fe40007810039 */
[----:B------:R-:W-:-:S02]  /*6320*/  FMNMX3.FTZ R6, R6, R175, R193, !PT ;  /* 0x000000af06067276 */ /* 0x000fc400078100c1 */
        /* <DEDUP_REMOVED lines=15> */
[----:B------:R-:W-:Y:S02]  /*6420*/  FMNMX3.FTZ R6, R6, R223, R213, !PT ;  /* 0x000000df06067276 */ /* 0x000fe400078100d5 */
[----:B------:R-:W-:Y:S02]  /*6430*/  FSEL R161, R86, -INF , !P5 ;  /* 0xff80000056a17808 */ /* 0x000fe40006800000 */
[----:B------:R-:W-:Y:S02]  /*6440*/  FMNMX3.FTZ R8, R8, R41, R237, !PT ;  /* 0x0000002908087276 */ /* 0x000fe400078100ed */
[----:B------:R-:W-:Y:S02]  /*6450*/  FSEL R167, R85, -INF , !P2 ;  /* 0xff80000055a77808 */ /* 0x000fe40005000000 */
[----:B------:R-:W-:-:S02]  /*6460*/  ISETP.GE.AND P5, PT, R4, R133, PT ;  /* 0x000000850400720c */ /* 0x000fc40003fa6270 */
[----:B------:R-:W-:Y:S01]  /*6470*/  ISETP.GE.AND P2, PT, R4, R2, PT ;  /* 0x000000020400720c */ /* 0x000fe20003f46270 */
[C---:B------:R-:W-:Y:S01]  /*6480*/  VIADD R4, R3.reuse, 0x78 ;  /* 0x0000007803047836 */ /* 0x040fe20000000000 */
[----:B------:R-:W-:Y:S01]  /*6490*/  FMNMX3.FTZ R6, R6, R191, R173, !PT ;  /* 0x000000bf06067276 */ /* 0x000fe200078100ad */
[----:B------:R-:W-:Y:S01]  /*64a0*/  VIADD R3, R3, 0x79 ;  /* 0x0000007903037836 */ /* 0x000fe20000000000 */
[----:B------:R-:W-:Y:S02]  /*64b0*/  FMNMX3.FTZ R8, R8, R179, R181, !PT ;  /* 0x000000b308087276 */ /* 0x000fe400078100b5 */
[----:B------:R-:W-:Y:S02]  /*64c0*/  FSEL R157, R80, -INF , !P1 ;  /* 0xff800000509d7808 */ /* 0x000fe40004800000 */
[----:B------:R-:W-:Y:S02]  /*64d0*/  ISETP.GE.AND P1, PT, R4, R133, PT ;  /* 0x000000850400720c */ /* 0x000fe40003f26270 */
[----:B------:R-:W-:-:S02]  /*64e0*/  FMNMX3.FTZ R6, R6, R171, R169, !PT ;  /* 0x000000ab06067276 */ /* 0x000fc400078100a9 */
[----:B------:R-:W-:Y:S02]  /*64f0*/  FMNMX3.FTZ R8, R8, R235, R227, !PT ;  /* 0x000000eb08087276 */ /* 0x000fe400078100e3 */
[----:B------:R-:W-:Y:S02]  /*6500*/  FSEL R155, R81, -INF , !P5 ;  /* 0xff800000519b7808 */ /* 0x000fe40006800000 */
[----:B------:R-:W-:Y:S02]  /*6510*/  ISETP.GE.AND P5, PT, R3, R133, PT ;  /* 0x000000850300720c */ /* 0x000fe40003fa6270 */
[----:B------:R-:W-:Y:S02]  /*6520*/  FSEL R153, R76, -INF , !P1 ;  /* 0xff8000004c997808 */ /* 0x000fe40004800000 */
[----:B------:R-:W-:Y:S02]  /*6530*/  FMNMX3.FTZ R6, R6, R167, R157, !PT ;  /* 0x000000a706067276 */ /* 0x000fe4000781009d */
[----:B------:R-:W-:-:S02]  /*6540*/  FMNMX3.FTZ R8, R8, R229, R221, !PT ;  /* 0x000000e508087276 */ /* 0x000fc400078100dd */
[----:B------:R-:W-:Y:S02]  /*6550*/  FSEL R151, R77, -INF , !P5 ;  /* 0xff8000004d977808 */ /* 0x000fe40006800000 */
[----:B------:R-:W-:Y:S02]  /*6560*/  FMNMX3.FTZ R6, R6, R155, R153, !PT ;  /* 0x0000009b06067276 */ /* 0x000fe40007810099 */
[----:B------:R-:W-:Y:S02]  /*6570*/  FMNMX3.FTZ R8, R8, R219, R189, !PT ;  /* 0x000000db08087276 */ /* 0x000fe400078100bd */
[----:B------:R-:W-:Y:S02]  /*6580*/  FMNMX.FTZ R6, R151, R6, !PT ;  /* 0x0000000697067209 */ /* 0x000fe40007810000 */
[----:B------:R-:W-:Y:S02]  /*6590*/  FMNMX3.FTZ R8, R8, R187, R185, !PT ;  /* 0x000000bb08087276 */ /* 0x000fe400078100b9 */
[----:B------:R-:W-:Y:S01]  /*65a0*/  ISETP.GE.AND P1, PT, R4, R2, PT ;  /* 0x000000020400720c */ /* 0x000fe20003f26270 */
[----:B------:R-:W2:Y:S01]  /*65b0*/  SHFL.BFLY PT, R9, R6, 0x2, 0x1f ;  /* 0x0c401f0006097f89 */ /* 0x000ea200000e0000 */
[----:B------:R-:W-:-:S02]  /*65c0*/  FMNMX3.FTZ R4, R8, R183, R165, !PT ;  /* 0x000000b708047276 */ /* 0x000fc400078100a5 */
[----:B------:R-:W-:Y:S02]  /*65d0*/  FSEL R159, R87, -INF , !P4 ;  /* 0xff800000579f7808 */ /* 0x000fe40006000000 */
[----:B------:R-:W-:Y:S02]  /*65e0*/  FSEL R149, R82, -INF , !P3 ;  /* 0xff80000052957808 */ /* 0x000fe40005800000 */
[----:B------:R-:W-:Y:S02]  /*65f0*/  FMNMX3.FTZ R4, R4, R163, R161, !PT ;  /* 0x000000a304047276 */ /* 0x000fe400078100a1 */
[----:B------:R-:W-:Y:S02]  /*6600*/  ISETP.GE.AND P4, PT, R3, R2, PT ;  /* 0x000000020300720c */ /* 0x000fe40003f86270 */
[----:B------:R-:W-:Y:S02]  /*6610*/  FSEL R147, R83, -INF , !P2 ;  /* 0xff80000053937808 */ /* 0x000fe40005000000 */
[----:B------:R-:W-:-:S02]  /*6620*/  FSEL R145, R78, -INF , !P1 ;  /* 0xff8000004e917808 */ /* 0x000fc40004800000 */
[----:B------:R-:W-:Y:S02]  /*6630*/  FMNMX3.FTZ R4, R4, R159, R149, !PT ;  /* 0x0000009f04047276 */ /* 0x000fe40007810095 */
[----:B------:R-:W-:Y:S02]  /*6640*/  FSEL R143, R79, -INF , !P4 ;  /* 0xff8000004f8f7808 */ /* 0x000fe40006000000 */
[----:B------:R-:W-:Y:S01]  /*6650*/  FMNMX3.FTZ R4, R4, R147, R145, !PT ;  /* 0x0000009304047276 */ /* 0x000fe20007810091 */
[----:B------:R-:W-:Y:S03]  /*6660*/  LDSM.16.MT88.4 R76, [R146+0xc000] ;  /* 0x00c00000924c783b */ /* 0x000fe60000004200 */
        /* <DEDUP_REMOVED lines=22> */
[----:B------:R-:W-:Y:S01]  /*67d0*/  MUFU.EX2 R141, R141 ;  /* 0x0000008d008d7308 */ /* 0x000fe20000000800 */
[--C-:B------:R-:W-:Y:S01]  /*67e0*/  FFMA.FTZ R60, R21, UR4, -R148.reuse ;  /* 0x00000004153c7c23 */ /* 0x100fe20008010894 */
[C---:B------:R-:W-:Y:S01]  /*67f0*/  FSETP.NEU.FTZ.AND P1, PT, R3.reuse, -INF , PT ;  /* 0xff8000000300780b */ /* 0x040fe20003f3d000 */
[----:B------:R-:W-:Y:S01]  /*6800*/  FMUL.FTZ R142, R3, UR4 ;  /* 0x00000004038e7c20 */ /* 0x000fe20008410000 */
[----:B------:R-:W2:Y:S01]  /*6810*/  LDSM.16.MT88.4 R116, [R51+0x10000] ;  /* 0x010000003374783b */ /* 0x000ea20000004200 */
[----:B------:R-:W3:Y:S01]  /*6820*/  MUFU.EX2 R140, R140 ;  /* 0x0000008c008c7308 */ /* 0x000ee20000000800 */
[--C-:B------:R-:W-:Y:S01]  /*6830*/  FFMA.FTZ R59, R13, UR4, -R148.reuse ;  /* 0x000000040d3b7c23 */ /* 0x100fe20008010894 */
[--C-:B------:R-:W-:Y:S01]  /*6840*/  FFMA.FTZ R56, R55, UR4, -R148.reuse ;  /* 0x0000000437387c23 */ /* 0x100fe20008010894 */
[----:B------:R-:W-:Y:S01]  /*6850*/  FSEL R142, R142, RZ, P1 ;  /* 0x000000ff8e8e7208 */ /* 0x000fe20000800000 */
[----:B------:R-:W4:Y:S01]  /*6860*/  MUFU.EX2 R67, R67 ;  /* 0x0000004300437308 */ /* 0x000f220000000800 */
[----:B------:R-:W-:Y:S01]  /*6870*/  LDSM.16.MT88.4 R8, [R46+0xc800] ;  /* 0x00c800002e08783b */ /* 0x000fe20000004200 */
[--C-:B------:R-:W-:Y:S01]  /*6880*/  FFMA.FTZ R55, R243, UR4, -R148.reuse ;  /* 0x00000004f3377c23 */ /* 0x100fe20008010894 */
[----:B------:R-:W-:Y:S01]  /*6890*/  FFMA.FTZ R50, R245, UR4, -R148 ;  /* 0x00000004f5327c23 */ /* 0x000fe20008010894 */
[--C-:B------:R-:W-:Y:S01]  /*68a0*/  FFMA.FTZ R139, R5, UR4, -R142.reuse ;  /* 0x00000004058b7c23 */ /* 0x100fe2000801088e */
[--C-:B------:R-:W-:Y:S01]  /*68b0*/  FFMA.FTZ R138, R31, UR4, -R142.reuse ;  /* 0x000000041f8a7c23 */ /* 0x100fe2000801088e */
[----:B------:R-:W5:Y:S01]  /*68c0*/  LDSM.16.MT88.4 R4, [R46+0x10000] ;  /* 0x010000002e04783b */ /* 0x000f620000004200 */
[--C-:B------:R-:W-:Y:S01]  /*68d0*/  FFMA.FTZ R66, R35, UR4, -R142.reuse ;  /* 0x0000000423427c23 */ /* 0x100fe2000801088e */
[--C-:B------:R-:W-:Y:S01]  /*68e0*/  FFMA.FTZ R65, R37, UR4, -R142.reuse ;  /* 0x0000000425417c23 */ /* 0x100fe2000801088e */
[--C-:B------:R-:W-:Y:S01]  /*68f0*/  FFMA.FTZ R62, R57, UR4, -R142.reuse ;  /* 0x00000004393e7c23 */ /* 0x100fe2000801088e */
[----:B------:R-:W-:Y:S01]  /*6900*/  MUFU.EX2 R139, R139 ;  /* 0x0000008b008b7308 */ /* 0x000fe20000000800 */
[----:B---3--:R-:W-:Y:S01]  /*6910*/  F2FP.BF16.F32.PACK_AB R120, R140, R141 ;  /* 0x0000008d8c78723e */ /* 0x008fe200000010ff */
[--C-:B------:R-:W-:Y:S01]  /*6920*/  FFMA.FTZ R61, R19, UR4, -R142.reuse ;  /* 0x00000004133d7c23 */ /* 0x100fe2000801088e */
[--C-:B------:R-:W-:Y:S01]  /*6930*/  FFMA.FTZ R58, R17, UR4, -R142.reuse ;  /* 0x00000004113a7c23 */ /* 0x100fe2000801088e */
[----:B------:R-:W3:Y:S01]  /*6940*/  MUFU.EX2 R138, R138 ;  /* 0x0000008a008a7308 */ /* 0x000ee20000000800 */
[----:B----4-:R-:W-:Y:S01]  /*6950*/  F2FP.BF16.F32.PACK_AB R122, R67, R136 ;  /* 0x00000088437a723e */ /* 0x010fe200000010ff */
[--C-:B------:R-:W-:Y:S01]  /*6960*/  FFMA.FTZ R57, R15, UR4, -R142.reuse ;  /* 0x000000040f397c23 */ /* 0x100fe2000801088e */
[----:B------:R-:W4:Y:S01]  /*6970*/  LDSM.16.MT88.4 R36, [R146+0xc800] ;  /* 0x00c800009224783b */ /* 0x000f220000004200 */
[----:B------:R-:W-:Y:S01]  /*6980*/  MUFU.EX2 R66, R66 ;  /* 0x0000004200427308 */ /* 0x000fe20000000800 */
[----:B------:R-:W-:Y:S01]  /*6990*/  FFMA.FTZ R54, R47, UR4, -R142 ;  /* 0x000000042f367c23 */ /* 0x000fe2000801088e */
[----:B------:R-:W-:Y:S01]  /*69a0*/  FFMA.FTZ R49, R49, UR4, -R148 ;  /* 0x0000000431317c23 */ /* 0x000fe20008010894 */
[----:B------:R-:W4:Y:S01]  /*69b0*/  LDSM.16.MT88.4 R12, [R51+0x10800] ;  /* 0x01080000330c783b */ /* 0x000f220000004200 */
[----:B------:R-:W1:Y:S01]  /*69c0*/  MUFU.EX2 R65, R65 ;  /* 0x0000004100417308 */ /* 0x000e620000000800 */
[--C-:B------:R-:W-:Y:S01]  /*69d0*/  FFMA.FTZ R53, R53, UR4, -R142.reuse ;  /* 0x0000000435357c23 */ /* 0x100fe2000801088e */
[--C-:B------:R-:W-:Y:S01]  /*69e0*/  FFMA.FTZ R48, R43, UR4, -R142.reuse ;  /* 0x000000042b307c23 */ /* 0x100fe2000801088e */
[----:B------:R-:W4:Y:S01]  /*69f0*/  LDSM.16.MT88.4 R16, [R137+0x10800] ;  /* 0x010800008910783b */ /* 0x000f220000004200 */
[----:B------:R-:W-:Y:S01]  /*6a00*/  MUFU.EX2 R64, R64 ;  /* 0x0000004000407308 */ /* 0x000fe20000000800 */
[----:B------:R-:W-:Y:S01]  /*6a10*/  FFMA.FTZ R47, R41, UR4, -R142 ;  /* 0x00000004292f7c23 */ /* 0x000fe2000801088e */
[----:B---3--:R-:W-:Y:S01]  /*6a20*/  F2FP.BF16.F32.PACK_AB R121, R138, R139 ;  /* 0x0000008b8a79723e */ /* 0x008fe200000010ff */
[----:B------:R-:W-:Y:S01]  /*6a30*/  LDSM.16.MT88.4 R32, [R146+0x10800] ;  /* 0x010800009220783b */ /* 0x000fe20000004200 */
[----:B------:R-:W3:Y:S01]  /*6a40*/  MUFU.EX2 R63, R63 ;  /* 0x0000003f003f7308 */ /* 0x000ee20000000800 */
[----:B------:R-:W-:Y:S01]  /*6a50*/  FFMA.FTZ R152, R175, UR4, -R148 ;  /* 0x00000004af987c23 */ /* 0x000fe20008010894 */
[----:B------:R-:W-:Y:S01]  /*6a60*/  FFMA.FTZ R154, R181, UR4, -R142 ;  /* 0x00000004b59a7c23 */ /* 0x000fe2000801088e */
[----:B------:R-:W-:Y:S01]  /*6a70*/  LDSM.16.MT88.4 R28, [R137+0xc800] ;  /* 0x00c80000891c783b */ /* 0x000fe20000004200 */
[----:B------:R-:W-:Y:S01]  /*6a80*/  MUFU.EX2 R60, R60 ;  /* 0x0000003c003c7308 */ /* 0x000fe20000000800 */
[----:B------:R-:W-:Y:S01]  /*6a90*/  FFMA.FTZ R150, R239, UR4, -R148 ;  /* 0x00000004ef967c23 */ /* 0x000fe20008010894 */
[----:B-1----:R-:W-:Y:S01]  /*6aa0*/  F2FP.BF16.F32.PACK_AB R123, R65, R66 ;  /* 0x00000042417b723e */ /* 0x002fe200000010ff */
[----:B------:R-:W-:Y:S01]  /*6ab0*/  LDSM.16.MT88.4 R20, [R51+0xc800] ;  /* 0x00c800003314783b */ /* 0x000fe20000004200 */
[----:B------:R-:W-:Y:S01]  /*6ac0*/  MUFU.EX2 R59, R59 ;  /* 0x0000003b003b7308 */ /* 0x000fe20000000800 */
[--C-:B------:R-:W-:Y:S01]  /*6ad0*/  FFMA.FTZ R156, R179, UR4, -R142.reuse ;  /* 0x00000004b39c7c23 */ /* 0x100fe2000801088e */
[----:B------:R-:W-:Y:S01]  /*6ae0*/  FFMA.FTZ R181, R235, UR4, -R142 ;  /* 0x00000004ebb57c23 */ /* 0x000fe2000801088e */
[----:B------:R-:W-:Y:S01]  /*6af0*/  LDSM.16.MT88.4 R40, [R46+0x11000] ;  /* 0x011000002e28783b */ /* 0x000fe20000004200 */
[----:B------:R-:W-:Y:S01]  /*6b00*/  MUFU.EX2 R62, R62 ;  /* 0x0000003e003e7308 */ /* 0x000fe20000000800 */
[C---:B------:R-:W-:Y:S01]  /*6b10*/  HMMA.16816.F32.BF16 R88, R120.reuse, R92, RZ ;  /* 0x0000005c7858723c */ /* 0x040fe200000418ff */
[----:B------:R-:W-:Y:S01]  /*6b20*/  FFMA.FTZ R241, R241, UR4, -R148 ;  /* 0x00000004f1f17c23 */ /* 0x000fe20008010894 */
[----:B------:R-:W-:Y:S01]  /*6b30*/  FFMA.FTZ R237, R237, UR4, -R142 ;  /* 0x00000004eded7c23 */ /* 0x000fe2000801088e */
[----:B------:R-:W1:Y:S01]  /*6b40*/  MUFU.EX2 R61, R61 ;  /* 0x0000003d003d7308 */ /* 0x000e620000000800 */
[--C-:B------:R-:W-:Y:S01]  /*6b50*/  FFMA.FTZ R193, R193, UR4, -R148.reuse ;  /* 0x00000004c1c17c23 */ /* 0x100fe20008010894 */
[--C-:B------:R-:W-:Y:S01]  /*6b60*/  FFMA.FTZ R158, R231, UR4, -R148.reuse ;  /* 0x00000004e79e7c23 */ /* 0x100fe20008010894 */
[----:B------:R-:W-:Y:S01]  /*6b70*/  FFMA.FTZ R160, R195, UR4, -R148 ;  /* 0x00000004c3a07c23 */ /* 0x000fe20008010894 */
[----:B------:R-:W-:Y:S01]  /*6b80*/  MUFU.EX2 R58, R58 ;  /* 0x0000003a003a7308 */ /* 0x000fe20000000800 */
[C---:B------:R-:W-:Y:S01]  /*6b90*/  HMMA.16816.F32.BF16 R92, R120.reuse, R94, RZ ;  /* 0x0000005e785c723c */ /* 0x040fe200000418ff */
[--C-:B------:R-:W-:Y:S01]  /*6ba0*/  FFMA.FTZ R162, R227, UR4, -R142.reuse ;  /* 0x00000004e3a27c23 */ /* 0x100fe2000801088e */
[----:B------:R-:W-:Y:S01]  /*6bb0*/  FFMA.FTZ R164, R219, UR4, -R142 ;  /* 0x00000004dba47c23 */ /* 0x000fe2000801088e */
        /* <DEDUP_REMOVED lines=8> */
[----:B------:R-:W4:Y:S01]  /*6c40*/  MUFU.EX2 R55, R55 ;  /* 0x0000003700377308 */ /* 0x000f220000000800 */
[--C-:B------:R-:W-:Y:S01]  /*6c50*/  FFMA.FTZ R223, R223, UR4, -R148.reuse ;  /* 0x00000004dfdf7c23 */ /* 0x100fe20008010894 */
[----:B------:R-:W-:Y:S01]  /*6c60*/  FFMA.FTZ R191, R191, UR4, -R148 ;  /* 0x00000004bfbf7c23 */ /* 0x000fe20008010894 */
[--C-:B------:R-:W-:Y:S01]  /*6c70*/  FFMA.FTZ R187, R187, UR4, -R142.reuse ;  /* 0x00000004bbbb7c23 */ /* 0x100fe2000801088e */
[----:B------:R-:W-:Y:S01]  /*6c80*/  MUFU.EX2 R50, R50 ;  /* 0x0000003200327308 */ /* 0x000fe20000000800 */
[C---:B------:R-:W-:Y:S01]  /*6c90*/  HMMA.16816.F32.BF16 R104, R120.reuse, R108, RZ ;  /* 0x0000006c7868723c */ /* 0x040fe200000418ff */
[----:B------:R-:W-:Y:S01]  /*6ca0*/  FFMA.FTZ R183, R183, UR4, -R142 ;  /* 0x00000004b7b77c23 */ /* 0x000fe2000801088e */
[----:B------:R-:W-:Y:S01]  /*6cb0*/  FFMA.FTZ R172, R167, UR4, -R148 ;  /* 0x00000004a7ac7c23 */ /* 0x000fe20008010894 */
[----:B------:R-:W-:Y:S01]  /*6cc0*/  MUFU.EX2 R49, R49 ;  /* 0x0000003100317308 */ /* 0x000fe20000000800 */
[--C-:B------:R-:W-:Y:S01]  /*6cd0*/  FFMA.FTZ R174, R163, UR4, -R142.reuse ;  /* 0x00000004a3ae7c23 */ /* 0x100fe2000801088e */
[--C-:B------:R-:W-:Y:S01]  /*6ce0*/  FFMA.FTZ R176, R159, UR4, -R142.reuse ;  /* 0x000000049fb07c23 */ /* 0x100fe2000801088e */
[--C-:B------:R-:W-:Y:S01]  /*6cf0*/  FFMA.FTZ R165, R165, UR4, -R142.reuse ;  /* 0x00000004a5a57c23 */ /* 0x100fe2000801088e */
[----:B------:R-:W-:Y:S01]  /*6d00*/  MUFU.EX2 R54, R54 ;  /* 0x0000003600367308 */ /* 0x000fe20000000800 */
[C---:B------:R-:W-:Y:S01]  /*6d10*/  HMMA.16816.F32.BF16 R128, R120.reuse, R68, RZ ;  /* 0x000000447880723c */ /* 0x040fe200000418ff */
[----:B------:R-:W-:Y:S01]  /*6d20*/  FFMA.FTZ R161, R161, UR4, -R142 ;  /* 0x00000004a1a17c23 */ /* 0x000fe2000801088e */
[----:B------:R-:W-:Y:S01]  /*6d30*/  FADD.FTZ R141, R141, R140 ;  /* 0x0000008c8d8d7221 */ /* 0x000fe20000010000 */
[----:B------:R-:W4:Y:S01]  /*6d40*/  MUFU.EX2 R53, R53 ;  /* 0x0000003500357308 */ /* 0x000f220000000800 */
[----:B------:R-:W-:Y:S01]  /*6d50*/  FADD.FTZ R139, R139, R138 ;  /* 0x0000008a8b8b7221 */ /* 0x000fe20000010000 */
[----:B------:R-:W-:Y:S01]  /*6d60*/  ISETP.GT.AND P1, PT, R27, R206, PT ;  /* 0x000000ce1b00720c */ /* 0x000fe20003f24270 */
[----:B------:R-:W-:Y:S01]  /*6d70*/  FADD.FTZ R136, R136, R141 ;  /* 0x0000008d88887221 */ /* 0x000fe20000010000 */
[----:B------:R-:W-:Y:S01]  /*6d80*/  MUFU.EX2 R48, R48 ;  /* 0x0000003000307308 */ /* 0x000fe20000000800 */
[----:B------:R-:W-:Y:S01]  /*6d90*/  HMMA.16816.F32.BF16 R80, R120, R84, RZ ;  /* 0x000000547850723c */ /* 0x000fe200000418ff */
[----:B------:R-:W-:Y:S01]  /*6da0*/  FADD.FTZ R66, R66, R139 ;  /* 0x0000008b42427221 */ /* 0x000fe20000010000 */
[----:B------:R-:W-:Y:S01]  /*6db0*/  FADD.FTZ R67, R67, R136 ;  /* 0x0000008843437221 */ /* 0x000fe20000010000 */
[----:B------:R-:W4:Y:S02]  /*6dc0*/  MUFU.EX2 R47, R47 ;  /* 0x0000002f002f7308 */ /* 0x000f240000000800 */
[----:B------:R-:W-:-:S02]  /*6dd0*/  FADD.FTZ R65, R65, R66 ;  /* 0x0000004241417221 */ /* 0x000fc40000010000 */
[----:B------:R-:W-:Y:S01]  /*6de0*/  MUFU.EX2 R150, R150 ;  /* 0x0000009600967308 */ /* 0x000fe20000000800 */
[C---:B------:R-:W-:Y:S03]  /*6df0*/  HMMA.16816.F32.BF16 R96, R120.reuse, R100, RZ ;  /* 0x000000647860723c */ /* 0x040fe600000418ff */
[----:B------:R-:W-:Y:S04]  /*6e00*/  MUFU.EX2 R152, R152 ;  /* 0x0000009800987308 */ /* 0x000fe80000000800 */
[----:B------:R-:W-:Y:S01]  /*6e10*/  MUFU.EX2 R179, R237 ;  /* 0x000000ed00b37308 */ /* 0x000fe20000000800 */
[C---:B--2---:R-:W-:Y:S03]  /*6e20*/  HMMA.16816.F32.BF16 R112, R120.reuse, R116, RZ ;  /* 0x000000747870723c */ /* 0x044fe600000418ff */
        /* <DEDUP_REMOVED lines=20> */
[----:B-----5:R-:W-:Y:S01]  /*6f70*/  HMMA.16816.F32.BF16 R124, R120, R4, RZ ;  /* 0x00000004787c723c */ /* 0x020fe200000418ff */
[----:B---3--:R-:W-:Y:S01]  /*6f80*/  F2FP.BF16.F32.PACK_AB R4, R63, R64 ;  /* 0x000000403f04723e */ /* 0x008fe200000010ff */
[----:B--2---:R-:W-:Y:S01]  /*6f90*/  FFMA.FTZ R223, R151, UR4, -R148 ;  /* 0x0000000497df7c23 */ /* 0x004fe20008010894 */
[----:B-1----:R-:W-:Y:S01]  /*6fa0*/  F2FP.BF16.F32.PACK_AB R5, R61, R62 ;  /* 0x0000003e3d05723e */ /* 0x002fe200000010ff */
        /* <DEDUP_REMOVED lines=12> */
[----:B------:R-:W-:Y:S01]  /*7070*/  HMMA.16816.F32.BF16 R88, R4, R8, R88 ;  /* 0x000000080458723c */ /* 0x000fe20000041858 */
[----:B------:R-:W-:Y:S01]  /*7080*/  MUFU.EX2 R159, R161 ;  /* 0x000000a1009f7308 */ /* 0x000fe20000000800 */
[----:B------:R-:W-:Y:S01]  /*7090*/  FADD.FTZ R59, R59, R60 ;  /* 0x0000003c3b3b7221 */ /* 0x000fe20000010000 */
[----:B------:R-:W-:-:S02]  /*70a0*/  FADD.FTZ R57, R57, R58 ;  /* 0x0000003a39397221 */ /* 0x000fc40000010000 */
[----:B------:R-:W-:Y:S03]  /*70b0*/  MUFU.EX2 R176, R176 ;  /* 0x000000b000b07308 */ /* 0x000fe60000000800 */
[C---:B------:R-:W-:Y:S01]  /*70c0*/  HMMA.16816.F32.BF16 R92, R4.reuse, R10, R92 ;  /* 0x0000000a045c723c */ /* 0x040fe2000004185c */
[----:B------:R-:W1:Y:S01]  /*70d0*/  LDSM.16.MT88.4 R8, [R46+0x10800] ;  /* 0x010800002e08783b */ /* 0x000e620000004200 */
[----:B------:R-:W-:Y:S06]  /*70e0*/  MUFU.EX2 R223, R223 ;  /* 0x000000df00df7308 */ /* 0x000fec0000000800 */
[C---:B------:R-:W-:Y:S08]  /*70f0*/  HMMA.16816.F32.BF16 R72, R4.reuse, R36, R72 ;  /* 0x000000240448723c */ /* 0x040ff00000041848 */
[C---:B------:R-:W-:Y:S01]  /*7100*/  HMMA.16816.F32.BF16 R76, R4.reuse, R38, R76 ;  /* 0x00000026044c723c */ /* 0x040fe2000004184c */
[----:B------:R-:W2:Y:S07]  /*7110*/  LDSM.16.MT88.4 R36, [R146+0xd000] ;  /* 0x00d000009224783b */ /* 0x000eae0000004200 */
[C---:B------:R-:W-:Y:S08]  /*7120*/  HMMA.16816.F32.BF16 R112, R4.reuse, R12, R112 ;  /* 0x0000000c0470723c */ /* 0x040ff00000041870 */
[C---:B------:R-:W-:Y:S01]  /*7130*/  HMMA.16816.F32.BF16 R116, R4.reuse, R14, R116 ;  /* 0x0000000e0474723c */ /* 0x040fe20000041874 */
[----:B------:R-:W3:Y:S07]  /*7140*/  LDSM.16.MT88.4 R12, [R137+0x11000] ;  /* 0x01100000890c783b */ /* 0x000eee0000004200 */
[C---:B------:R-:W-:Y:S08]  /*7150*/  HMMA.16816.F32.BF16 R96, R4.reuse, R16, R96 ;  /* 0x000000100460723c */ /* 0x040ff00000041860 */
[C---:B-1----:R-:W-:Y:S08]  /*7160*/  HMMA.16816.F32.BF16 R124, R4.reuse, R8, R124 ;  /* 0x00000008047c723c */ /* 0x042ff0000004187c */
[C---:B------:R-:W-:Y:S01]  /*7170*/  HMMA.16816.F32.BF16 R120, R4.reuse, R10, R120 ;  /* 0x0000000a0478723c */ /* 0x040fe20000041878 */
[----:B------:R-:W1:Y:S07]  /*7180*/  LDSM.16.MT88.4 R8, [R51+0x11000] ;  /* 0x011000003308783b */ /* 0x000e6e0000004200 */
        /* <DEDUP_REMOVED lines=10> */
[----:B------:R-:W5:Y:S01]  /*7230*/  LDSM.16.MT88.4 R20, [R51+0xd000] ;  /* 0x00d000003314783b */ /* 0x000f620000004200 */
[----:B------:R-:W-:Y:S01]  /*7240*/  F2FP.BF16.F32.PACK_AB R4, R55, R56 ;  /* 0x000000383704723e */ /* 0x000fe200000010ff */
[----:B------:R-:W-:Y:S01]  /*7250*/  FADD.FTZ R56, R56, R59 ;  /* 0x0000003b38387221 */ /* 0x000fe20000010000 */
[----:B------:R-:W-:Y:S01]  /*7260*/  F2FP.BF16.F32.PACK_AB R5, R53, R54 ;  /* 0x000000363505723e */ /* 0x000fe200000010ff */
[----:B------:R-:W-:Y:S01]  /*7270*/  FADD.FTZ R54, R54, R57 ;  /* 0x0000003936367221 */ /* 0x000fe20000010000 */
[----:B------:R-:W-:Y:S01]  /*7280*/  F2FP.BF16.F32.PACK_AB R6, R49, R50 ;  /* 0x000000323106723e */ /* 0x000fe200000010ff */
[----:B------:R-:W-:Y:S01]  /*7290*/  FADD.FTZ R55, R55, R56 ;  /* 0x0000003837377221 */ /* 0x000fe20000010000 */
[----:B------:R-:W-:Y:S01]  /*72a0*/  F2FP.BF16.F32.PACK_AB R7, R47, R48 ;  /* 0x000000302f07723e */ /* 0x000fe200000010ff */
[----:B------:R-:W-:-:S02]  /*72b0*/  FADD.FTZ R53, R53, R54 ;  /* 0x0000003635357221 */ /* 0x000fc40000010000 */
[----:B------:R-:W-:-:S04]  /*72c0*/  FADD.FTZ R50, R50, R55 ;  /* 0x0000003732327221 */ /* 0x000fc80000010000 */
[----:B--2---:R-:W-:Y:S01]  /*72d0*/  HMMA.16816.F32.BF16 R72, R4, R36, R72 ;  /* 0x000000240448723c */ /* 0x004fe20000041848 */
[----:B------:R-:W-:-:S07]  /*72e0*/  FADD.FTZ R49, R49, R50 ;  /* 0x0000003231317221 */ /* 0x000fce0000010000 */
[C---:B------:R-:W-:Y:S01]  /*72f0*/  HMMA.16816.F32.BF16 R76, R4.reuse, R38, R76 ;  /* 0x00000026044c723c */ /* 0x040fe2000004184c */
[----:B------:R-:W2:Y:S07]  /*7300*/  LDSM.16.MT88.4 R36, [R146+0xd800] ;  /* 0x00d800009224783b */ /* 0x000eae0000004200 */
[C---:B---3--:R-:W-:Y:S01]  /*7310*/  HMMA.16816.F32.BF16 R96, R4.reuse, R12, R96 ;  /* 0x0000000c0460723c */ /* 0x048fe20000041860 */
[----:B------:R-:W-:Y:S02]  /*7320*/  FFMA.FTZ R12, R177, UR4, -R148 ;  /* 0x00000004b10c7c23 */ /* 0x000fe40008010894 */
[----:B------:R-:W3:Y:S04]  /*7330*/  MUFU.EX2 R177, R241 ;  /* 0x000000f100b17308 */ /* 0x000ee80000000800 */
[----:B------:R4:W3:Y:S01]  /*7340*/  MUFU.EX2 R175, R12 ;  /* 0x0000000c00af7308 */ /* 0x0008e20000000800 */
        /* <DEDUP_REMOVED lines=17> */
[----:B------:R-:W-:Y:S01]  /*7460*/  HMMA.16816.F32.BF16 R124, R4, R40, R124 ;  /* 0x00000028047c723c */ /* 0x000fe2000004187c */
[----:B------:R-:W-:-:S02]  /*7470*/  FFMA.FTZ R40, R221, UR4, -R142 ;  /* 0x00000004dd287c23 */ /* 0x000fc4000801088e */
[----:B------:R-:W5:Y:S04]  /*7480*/  MUFU.EX2 R221, R229 ;  /* 0x000000e500dd7308 */ /* 0x000f680000000800 */
[----:B------:R2:W5:Y:S01]  /*7490*/  MUFU.EX2 R219, R40 ;  /* 0x0000002800db7308 */ /* 0x0005620000000800 */
[----:B------:R-:W-:Y:S01]  /*74a0*/  HMMA.16816.F32.BF16 R120, R4, R42, R120 ;  /* 0x0000002a0478723c */ /* 0x000fe20000041878 */
[----:B---3--:R-:W-:Y:S01]  /*74b0*/  F2FP.BF16.F32.PACK_AB R4, R177, R150 ;  /* 0x00000096b104723e */ /* 0x008fe200000010ff */
[----:B------:R-:W-:Y:S01]  /*74c0*/  FADD.FTZ R150, R150, R49 ;  /* 0x0000003196967221 */ /* 0x000fe20000010000 */
[----:B------:R-:W-:Y:S02]  /*74d0*/  F2FP.BF16.F32.PACK_AB R5, R156, R179 ;  /* 0x000000b39c05723e */ /* 0x000fe400000010ff */
[----:B------:R-:W-:-:S02]  /*74e0*/  F2FP.BF16.F32.PACK_AB R6, R152, R175 ;  /* 0x000000af9806723e */ /* 0x000fc400000010ff */
[----:B------:R-:W-:Y:S01]  /*74f0*/  F2FP.BF16.F32.PACK_AB R7, R181, R154 ;  /* 0x0000009ab507723e */ /* 0x000fe200000010ff */
[----:B--2---:R-:W-:Y:S06]  /*7500*/  LDSM.16.MT88.4 R40, [R51+0x12000] ;  /* 0x012000003328783b */ /* 0x004fec0000004200 */
        /* <DEDUP_REMOVED lines=12> */
[C---:B-----5:R-:W-:Y:S08]  /*75d0*/  HMMA.16816.F32.BF16 R104, R4.reuse, R32, R104 ;  /* 0x000000200468723c */ /* 0x060ff00000041868 */
        /* <DEDUP_REMOVED lines=26> */
[--C-:B------:R-:W-:Y:S01]  /*7780*/  FFMA.FTZ R42, R173, UR4, -R148.reuse ;  /* 0x00000004ad2a7c23 */ /* 0x100fe20008010894 */
[--C-:B------:R-:W-:Y:S01]  /*7790*/  FFMA.FTZ R173, R171, UR4, -R148.reuse ;  /* 0x00000004abad7c23 */ /* 0x100fe20008010894 */
[----:B------:R-:W3:Y:S01]  /*77a0*/  MUFU.EX2 R43, R183 ;  /* 0x000000b7002b7308 */ /* 0x000ee20000000800 */
[----:B------:R-:W-:-:S03]  /*77b0*/  FFMA.FTZ R171, R169, UR4, -R148 ;  /* 0x00000004a9ab7c23 */ /* 0x000fc60008010894 */
[----:B------:R-:W-:Y:S01]  /*77c0*/  MUFU.EX2 R42, R42 ;  /* 0x0000002a002a7308 */ /* 0x000fe20000000800 */
[C---:B----4-:R-:W-:Y:S03]  /*77d0*/  HMMA.16816.F32.BF16 R72, R4.reuse, R32, R72 ;  /* 0x000000200448723c */ /* 0x050fe60000041848 */
[----:B------:R-:W4:Y:S04]  /*77e0*/  MUFU.EX2 R169, R173 ;  /* 0x000000ad00a97308 */ /* 0x000f280000000800 */
[----:B------:R-:W4:Y:S01]  /*77f0*/  MUFU.EX2 R167, R171 ;  /* 0x000000ab00a77308 */ /* 0x000f220000000800 */
        /* <DEDUP_REMOVED lines=10> */
[----:B------:R-:W4:Y:S07]  /*78a0*/  LDSM.16.MT88.4 R16, [R137+0x12800] ;  /* 0x012800008910783b */ /* 0x000f2e0000004200 */
[C---:B-1----:R-:W-:Y:S08]  /*78b0*/  HMMA.16816.F32.BF16 R124, R4.reuse, R12, R124 ;  /* 0x0000000c047c723c */ /* 0x042ff0000004187c */
[----:B------:R-:W-:Y:S01]  /*78c0*/  HMMA.16816.F32.BF16 R120, R4, R14, R120 ;  /* 0x0000000e0478723c */ /* 0x000fe20000041878 */
[----:B------:R-:W-:Y:S01]  /*78d0*/  F2FP.BF16.F32.PACK_AB R4, R213, R166 ;  /* 0x000000a6d504723e */ /* 0x000fe200000010ff */
[----:B------:R-:W1:Y:S01]  /*78e0*/  LDSM.16.MT88.4 R12, [R51+0x12800] ;  /* 0x01280000330c783b */ /* 0x000e620000004200 */
[----:B---3--:R-:W-:-:S02]  /*78f0*/  F2FP.BF16.F32.PACK_AB R5, R41, R170 ;  /* 0x000000aa2905723e */ /* 0x008fc400000010ff */
[----:B------:R-:W-:Y:S02]  /*7900*/  F2FP.BF16.F32.PACK_AB R6, R189, R168 ;  /* 0x000000a8bd06723e */ /* 0x000fe400000010ff */
[----:B------:R-:W-:-:S07]  /*7910*/  F2FP.BF16.F32.PACK_AB R7, R43, R40 ;  /* 0x000000282b07723e */ /* 0x000fce00000010ff */
[C---:B--2---:R-:W-:Y:S08]  /*7920*/  HMMA.16816.F32.BF16 R88, R4.reuse, R8, R88 ;  /* 0x000000080458723c */ /* 0x044ff00000041858 */
[C---:B------:R-:W-:Y:S01]  /*7930*/  HMMA.16816.F32.BF16 R92, R4.reuse, R10, R92 ;  /* 0x0000000a045c723c */ /* 0x040fe2000004185c */
[----:B------:R-:W2:Y:S07]  /*7940*/  LDSM.16.MT88.4 R8, [R46+0x12800] ;  /* 0x012800002e08783b */ /* 0x000eae0000004200 */
[C---:B-----5:R-:W-:Y:S08]  /*7950*/  HMMA.16816.F32.BF16 R80, R4.reuse, R20, R80 ;  /* 0x000000140450723c */ /* 0x060ff00000041850 */
[C---:B------:R-:W-:Y:S01]  /*7960*/  HMMA.16816.F32.BF16 R84, R4.reuse, R22, R84 ;  /* 0x000000160454723c */ /* 0x040fe20000041854 */
[----:B------:R-:W3:Y:S07]  /*7970*/  LDSM.16.MT88.4 R20, [R51+0xf000] ;  /* 0x00f000003314783b */ /* 0x000eee0000004200 */
[C---:B----4-:R-:W-:Y:S08]  /*7980*/  HMMA.16816.F32.BF16 R96, R4.reuse, R16, R96 ;  /* 0x000000100460723c */ /* 0x050ff00000041860 */
        /* <DEDUP_REMOVED lines=52> */
[C---:B------:R-:W-:Y:S08]  /*7cd0*/  HMMA.16816.F32.BF16 R76, R4.reuse, R38, R76 ;  /* 0x00000026044c723c */ /* 0x040ff0000004184c */
[----:B---3--:R-:W-:Y:S01]  /*7ce0*/  HMMA.16816.F32.BF16 R124, R4, R20, R124 ;  /* 0x00000014047c723c */ /* 0x008fe2000004187c */
[----:B------:R-:W-:-:S04]  /*7cf0*/  FADD.FTZ R20, R48, R53 ;  /* 0x0000003530147221 */ /* 0x000fc80000010000 */
[----:B------:R-:W-:-:S03]  /*7d00*/  FADD.FTZ R20, R47, R20 ;  /* 0x000000142f147221 */ /* 0x000fc60000010000 */
[----:B------:R-:W-:Y:S01]  /*7d10*/  HMMA.16816.F32.BF16 R120, R4, R22, R120 ;  /* 0x000000160478723c */ /* 0x000fe20000041878 */
[----:B----4-:R-:W-:Y:S01]  /*7d20*/  F2FP.BF16.F32.PACK_AB R4, R29, R28 ;  /* 0x0000001c1d04723e */ /* 0x010fe200000010ff */
[----:B------:R-:W-:Y:S01]  /*7d30*/  FADD.FTZ R21, R179, R20 ;  /* 0x00000014b3157221 */ /* 0x000fe20000010000 */
[----:B-----5:R-:W-:Y:S01]  /*7d40*/  F2FP.BF16.F32.PACK_AB R5, R32, R31 ;  /* 0x0000001f2005723e */ /* 0x020fe200000010ff */
[----:B------:R-:W-:Y:S01]  /*7d50*/  FADD.FTZ R20, R177, R150 ;  /* 0x00000096b1147221 */ /* 0x000fe20000010000 */
[----:B------:R-:W-:Y:S01]  /*7d60*/  F2FP.BF16.F32.PACK_AB R6, R223, R30 ;  /* 0x0000001edf06723e */ /* 0x000fe200000010ff */
[----:B------:R-:W-:Y:S01]  /*7d70*/  FADD.FTZ R21, R156, R21 ;  /* 0x000000159c157221 */ /* 0x000fe20000010000 */
[----:B------:R-:W-:Y:S01]  /*7d80*/  F2FP.BF16.F32.PACK_AB R7, R34, R33 ;  /* 0x000000212207723e */ /* 0x000fe200000010ff */
[----:B------:R-:W-:Y:S02]  /*7d90*/  FADD.FTZ R175, R175, R20 ;  /* 0x00000014afaf7221 */ /* 0x000fe40000010000 */
[----:B------:R-:W-:-:S02]  /*7da0*/  FADD.FTZ R154, R154, R21 ;  /* 0x000000159a9a7221 */ /* 0x000fc40000010000 */
[----:B------:R-:W-:Y:S02]  /*7db0*/  FADD.FTZ R152, R152, R175 ;  /* 0x000000af98987221 */ /* 0x000fe40000010000 */
[----:B-1----:R-:W-:Y:S01]  /*7dc0*/  HMMA.16816.F32.BF16 R128, R4, R8, R128 ;  /* 0x000000080480723c */ /* 0x002fe20000041880 */
        /* <DEDUP_REMOVED lines=8> */
[----:B------:R-:W-:Y:S02]  /*7e50*/  HMMA.16816.F32.BF16 R72, R4, R16, R72 ;  /* 0x000000100448723c */ /* 0x000fe40000041848 */
[----:B------:R-:W-:-:S04]  /*7e60*/  FADD.FTZ R21, R164, R21 ;  /* 0x00000015a4157221 */ /* 0x000fc80000010000 */
[----:B------:R-:W-:Y:S02]  /*7e70*/  FADD.FTZ R170, R170, R21 ;  /* 0x00000015aaaa7221 */ /* 0x000fe40000010000 */
[----:B------:R-:W-:Y:S01]  /*7e80*/  HMMA.16816.F32.BF16 R76, R4, R18, R76 ;  /* 0x00000012044c723c */ /* 0x000fe2000004184c */
[----:B------:R-:W3:Y:S01]  /*7e90*/  LDSM.16.MT88.4 R16, [R137+0x13800] ;  /* 0x013800008910783b */ /* 0x000ee20000004200 */
[----:B------:R-:W-:-:S06]  /*7ea0*/  FADD.FTZ R41, R41, R170 ;  /* 0x000000aa29297221 */ /* 0x000fcc0000010000 */
[C---:B--2---:R-:W-:Y:S08]  /*7eb0*/  HMMA.16816.F32.BF16 R104, R4.reuse, R12, R104 ;  /* 0x0000000c0468723c */ /* 0x044ff00000041868 */
        /* <DEDUP_REMOVED lines=30> */
[----:B------:R-:W-:-:S04]  /*80a0*/  FADD.FTZ R28, R28, R9 ;  /* 0x000000091c1c7221 */ /* 0x000fc80000010000 */
[----:B------:R-:W-:-:S04]  /*80b0*/  FADD.FTZ R29, R29, R28 ;  /* 0x0000001c1d1d7221 */ /* 0x000fc80000010000 */
        /* <DEDUP_REMOVED lines=14> */
[----:B------:R-:W-:-:S03]  /*81a0*/  IABS R10, R196 ;  /* 0x000000c4000a7213 */ /* 0x000fc60000000000 */
[----:B------:R-:W-:-:S05]  /*81b0*/  IMAD.SHL.U32 R6, R6, 0x80, RZ ;  /* 0x0000008006067824 */ /* 0x000fca00078e00ff */
[----:B------:R-:W-:Y:S02]  /*81c0*/  IABS R8, R6 ;  /* 0x0000000600087213 */ /* 0x000fe40000000000 */
[-C--:B-1----:R-:W-:Y:S02]  /*81d0*/  IABS R4, R5.reuse ;  /* 0x0000000500047213 */ /* 0x082fe40000000000 */
[----:B------:R-:W-:Y:S02]  /*81e0*/  LOP3.LUT R6, R6, R5, RZ, 0x3c, !PT ;  /* 0x0000000506067212 */ /* 0x000fe400078e3cff */
[----:B------:R-:W1:Y:S08]  /*81f0*/  I2F.RP R9, R4 ;  /* 0x0000000400097306 */ /* 0x000e700000209400 */
        /* <DEDUP_REMOVED lines=24> */
[----:B------:R-:W-:Y:S02]  /*8380*/  ISETP.NE.AND P2, PT, R5, RZ, PT ;  /* 0x000000ff0500720c */ /* 0x000fe40003f45270 */
[----:B------:R-:W-:Y:S01]  /*8390*/  LOP3.LUT R7, RZ, R5, RZ, 0x33, !PT ;  /* 0x00000005ff077212 */ /* 0x000fe200078e33ff */
[----:B------:R-:W-:Y:S02]  /*83a0*/  @P4 VIADD R11, R11, 0x1 ;  /* 0x000000010b0b4836 */ /* 0x000fe40000000000 */
[----:B------:R-:W-:-:S04]  /*83b0*/  @P5 IADD3 R12, PT, PT, R12, 0x1, RZ ;  /* 0x000000010c0c5810 */ /* 0x000fc80007ffe0ff */
        /* <DEDUP_REMOVED lines=24> */
.L_x_1234:
[----:B------:R-:W-:Y:S01]  /*8540*/  UMOV UR6, URZ ;  /* 0x000000ff00067c82 */ /* 0x000fe20008000000 */
[----:B------:R-:W-:Y:S01]  /*8550*/  IMAD.SHL.U32 R4, R24, 0x80, RZ ;  /* 0x0000008018047824 */ /* 0x000fe200078e00ff */
[----:B------:R-:W-:-:S05]  /*8560*/  IADD3 R5, P1, PT, RZ, -UR6, RZ ;  /* 0x80000006ff057c10 */ /* 0x000fca000ff3e0ff */
[----:B------:R-:W-:-:S05]  /*8570*/  IMAD.X R4, RZ, RZ, ~R4, P1 ;  /* 0x000000ffff047224 */ /* 0x000fca00008e0e04 */
[----:B------:R-:W-:-:S04]  /*8580*/  SHF.R.S64 R5, R5, 0x1f, R4 ;  /* 0x0000001f05057819 */ /* 0x000fc80000001004 */
[----:B------:R-:W-:-:S04]  /*8590*/  IADD3 R210, P1, PT, R5, R210, RZ ;  /* 0x000000d205d27210 */ /* 0x000fc80007f3e0ff */
[----:B------:R-:W-:-:S09]  /*85a0*/  LEA.HI.X.SX32 R211, R4, R211, 0x1, P1 ;  /* 0x000000d304d37211 */ /* 0x000fd200008f0eff */
.L_x_1235:
        /* <DEDUP_REMOVED lines=117> */
[----:B------:R-:W2:Y:S04]  /*8d00*/  LDSM.16.M88.4 R36, [R144+UR5+0x4000] ;  /* 0x004000059024783b */ /* 0x000ea80008000200 */
[----:B------:R-:W3:Y:S04]  /*8d10*/  LDSM.16.M88.4 R28, [R144+UR5+0x4800] ;  /* 0x00480005901c783b */ /* 0x000ee80008000200 */
[----:B------:R-:W4:Y:S04]  /*8d20*/  LDSM.16.M88.4 R20, [R144+UR5+0x5000] ;  /* 0x005000059014783b */ /* 0x000f280008000200 */
[----:B------:R-:W5:Y:S04]  /*8d30*/  LDSM.16.M88.4 R12, [R144+UR5+0x5800] ;  /* 0x00580005900c783b */ /* 0x000f680008000200 */
[----:B------:R-:W5:Y:S04]  /*8d40*/  LDSM.16.M88.4 R172, [R144+UR5+0x6000] ;  /* 0x0060000590ac783b */ /* 0x000f680008000200 */
[----:B------:R-:W5:Y:S04]  /*8d50*/  LDSM.16.M88.4 R164, [R144+UR5+0x6800] ;  /* 0x0068000590a4783b */ /* 0x000f680008000200 */
[----:B------:R-:W5:Y:S04]  /*8d60*/  LDSM.16.M88.4 R156, [R144+UR5+0x7000] ;  /* 0x00700005909c783b */ /* 0x000f680008000200 */
[----:B-1----:R-:W1:Y:S04]  /*8d70*/  LDSM.16.M88.4 R8, [R144+UR5+0x7800] ;  /* 0x007800059008783b */ /* 0x002e680008000200 */
[----:B------:R-:W-:Y:S04]  /*8d80*/  LDSM.16.M88.4 R56, [R224] ;  /* 0x00000000e038783b */ /* 0x000fe80000000200 */
[----:B------:R-:W1:Y:S04]  /*8d90*/  LDSM.16.M88.4 R44, [R214+0x4000] ;  /* 0x00400000d62c783b */ /* 0x000e680000000200 */
[----:B------:R-:W1:Y:S01]  /*8da0*/  LDSM.16.M88.4 R4, [R214+0x4800] ;  /* 0x00480000d604783b */ /* 0x000e620000000200 */
[C---:B--2---:R-:W-:Y:S03]  /*8db0*/  HMMA.16816.F32.BF16 R40, R148.reuse, R36, RZ ;  /* 0x000000249428723c */ /* 0x044fe600000418ff */
[----:B------:R-:W2:Y:S04]  /*8dc0*/  LDSM.16.M88.4 R64, [R214+0x5000] ;  /* 0x00500000d640783b */ /* 0x000ea80000000200 */
[----:B------:R-:W2:Y:S01]  /*8dd0*/  LDSM.16.M88.4 R60, [R214+0x5800] ;  /* 0x00580000d63c783b */ /* 0x000ea20000000200 */
[C---:B---3--:R-:W-:Y:S03]  /*8de0*/  HMMA.16816.F32.BF16 R32, R148.reuse, R28, RZ ;  /* 0x0000001c9420723c */ /* 0x048fe600000418ff */
[----:B------:R-:W3:Y:S04]  /*8df0*/  LDSM.16.M88.4 R48, [R214+0x6000] ;  /* 0x00600000d630783b */ /* 0x000ee80000000200 */
        /* <DEDUP_REMOVED lines=22> */
[C---:B-1----:R-:W-:Y:S08]  /*8f60*/  HMMA.16816.F32.BF16 R152, R148.reuse, R8, RZ ;  /* 0x000000089498723c */ /* 0x042ff000000418ff */
[----:B------:R-:W-:Y:S01]  /*8f70*/  HMMA.16816.F32.BF16 R148, R148, R10, RZ ;  /* 0x0000000a9494723c */ /* 0x000fe200000418ff */
[----:B------:R-:W1:Y:S07]  /*8f80*/  LDSM.16.M88.4 R8, [R214+0x6800] ;  /* 0x00680000d608783b */ /* 0x000e6e0000000200 */
[C---:B------:R-:W-:Y:S08]  /*8f90*/  HMMA.16816.F32.BF16 R40, R56.reuse, R44, R40 ;  /* 0x0000002c3828723c */ /* 0x040ff00000041828 */
[C---:B------:R-:W-:Y:S01]  /*8fa0*/  HMMA.16816.F32.BF16 R36, R56.reuse, R46, R36 ;  /* 0x0000002e3824723c */ /* 0x040fe20000041824 */
[----:B------:R-:W-:Y:S07]  /*8fb0*/  LDSM.16.M88.4 R44, [R219+0x4800] ;  /* 0x00480000db2c783b */ /* 0x000fee0000000200 */
[C---:B------:R-:W-:Y:S08]  /*8fc0*/  HMMA.16816.F32.BF16 R32, R56.reuse, R4, R32 ;  /* 0x000000043820723c */ /* 0x040ff00000041820 */
[C---:B------:R-:W-:Y:S01]  /*8fd0*/  HMMA.16816.F32.BF16 R28, R56.reuse, R6, R28 ;  /* 0x00000006381c723c */ /* 0x040fe2000004181c */
[----:B------:R-:W4:Y:S07]  /*8fe0*/  LDSM.16.M88.4 R4, [R145] ;  /* 0x000000009104783b */ /* 0x000f2e0000000200 */
[C---:B--2---:R-:W-:Y:S08]  /*8ff0*/  HMMA.16816.F32.BF16 R24, R56.reuse, R64, R24 ;  /* 0x000000403818723c */ /* 0x044ff00000041818 */
[C---:B------:R-:W-:Y:S01]  /*9000*/  HMMA.16816.F32.BF16 R20, R56.reuse, R66, R20 ;  /* 0x000000423814723c */ /* 0x040fe20000041814 */
[----:B------:R-:W2:Y:S07]  /*9010*/  LDSM.16.M88.4 R64, [R219+0x5000] ;  /* 0x00500000db40783b */ /* 0x000eae0000000200 */
[C---:B------:R-:W-:Y:S08]  /*9020*/  HMMA.16816.F32.BF16 R16, R56.reuse, R60, R16 ;  /* 0x0000003c3810723c */ /* 0x040ff00000041810 */
[C---:B------:R-:W-:Y:S01]  /*9030*/  HMMA.16816.F32.BF16 R12, R56.reuse, R62, R12 ;  /* 0x0000003e380c723c */ /* 0x040fe2000004180c */
[----:B------:R-:W5:Y:S07]  /*9040*/  LDSM.16.M88.4 R60, [R219+0x5800] ;  /* 0x00580000db3c783b */ /* 0x000f6e0000000200 */
        /* <DEDUP_REMOVED lines=8> */
[----:B------:R-:W-:Y:S07]  /*90d0*/  LDSM.16.M88.4 R140, [R144+UR5+0x8800] ;  /* 0x00880005908c783b */ /* 0x000fee0008000200 */
[C---:B------:R-:W-:Y:S08]  /*90e0*/  HMMA.16816.F32.BF16 R152, R56.reuse, R136, R152 ;  /* 0x000000883898723c */ /* 0x040ff00000041898 */
[----:B------:R-:W-:Y:S01]  /*90f0*/  HMMA.16816.F32.BF16 R148, R56, R138, R148 ;  /* 0x0000008a3894723c */ /* 0x000fe20000041894 */
[----:B------:R-:W1:Y:S04]  /*9100*/  LDSM.16.M88.4 R56, [R219+0x7000] ;  /* 0x00700000db38783b */ /* 0x000e680000000200 */
[----:B------:R-:W1:Y:S03]  /*9110*/  LDSM.16.M88.4 R136, [R219+0x7800] ;  /* 0x00780000db88783b */ /* 0x000e660000000200 */
[C---:B----4-:R-:W-:Y:S08]  /*9120*/  HMMA.16816.F32.BF16 R40, R4.reuse, R52, R40 ;  /* 0x000000340428723c */ /* 0x050ff00000041828 */
[C---:B------:R-:W-:Y:S01]  /*9130*/  HMMA.16816.F32.BF16 R36, R4.reuse, R54, R36 ;  /* 0x000000360424723c */ /* 0x040fe20000041824 */
[----:B------:R-:W-:Y:S07]  /*9140*/  LDSM.16.M88.4 R52, [R213+0x4000] ;  /* 0x00400000d534783b */ /* 0x000fee0000000200 */
[C---:B------:R-:W-:Y:S08]  /*9150*/  HMMA.16816.F32.BF16 R32, R4.reuse, R44, R32 ;  /* 0x0000002c0420723c */ /* 0x040ff00000041820 */
[C---:B------:R-:W-:Y:S01]  /*9160*/  HMMA.16816.F32.BF16 R28, R4.reuse, R46, R28 ;  /* 0x0000002e041c723c */ /* 0x040fe2000004181c */
[----:B------:R-:W4:Y:S07]  /*9170*/  LDSM.16.M88.4 R44, [R218] ;  /* 0x00000000da2c783b */ /* 0x000f2e0000000200 */
[C---:B--2---:R-:W-:Y:S08]  /*9180*/  HMMA.16816.F32.BF16 R24, R4.reuse, R64, R24 ;  /* 0x000000400418723c */ /* 0x044ff00000041818 */
[C---:B------:R-:W-:Y:S01]  /*9190*/  HMMA.16816.F32.BF16 R20, R4.reuse, R66, R20 ;  /* 0x000000420414723c */ /* 0x040fe20000041814 */
[----:B------:R-:W-:Y:S07]  /*91a0*/  LDSM.16.M88.4 R64, [R213+0x4800] ;  /* 0x00480000d540783b */ /* 0x000fee0000000200 */
[C---:B-----5:R-:W-:Y:S08]  /*91b0*/  HMMA.16816.F32.BF16 R16, R4.reuse, R60, R16 ;  /* 0x0000003c0410723c */ /* 0x060ff00000041810 */
[C---:B------:R-:W-:Y:S01]  /*91c0*/  HMMA.16816.F32.BF16 R12, R4.reuse, R62, R12 ;  /* 0x0000003e040c723c */ /* 0x040fe2000004180c */
[----:B------:R-:W-:Y:S07]  /*91d0*/  LDSM.16.M88.4 R60, [R213+0x5000] ;  /* 0x00500000d53c783b */ /* 0x000fee0000000200 */
[C---:B---3--:R-:W-:Y:S08]  /*91e0*/  HMMA.16816.F32.BF16 R176, R4.reuse, R48, R176 ;  /* 0x0000003004b0723c */ /* 0x048ff000000418b0 */
[C---:B------:R-:W-:Y:S01]  /*91f0*/  HMMA.16816.F32.BF16 R172, R4.reuse, R50, R172 ;  /* 0x0000003204ac723c */ /* 0x040fe200000418ac */
[----:B------:R-:W2:Y:S07]  /*9200*/  LDSM.16.M88.4 R48, [R213+0x5800] ;  /* 0x00580000d530783b */ /* 0x000eae0000000200 */
[C---:B-1----:R-:W-:Y:S08]  /*9210*/  HMMA.16816.F32.BF16 R168, R4.reuse, R8, R168 ;  /* 0x0000000804a8723c */ /* 0x042ff000000418a8 */
[C---:B------:R-:W-:Y:S01]  /*9220*/  HMMA.16816.F32.BF16 R164, R4.reuse, R10, R164 ;  /* 0x0000000a04a4723c */ /* 0x040fe200000418a4 */
[----:B------:R-:W1:Y:S07]  /*9230*/  LDSM.16.M88.4 R8, [R213+0x6000] ;  /* 0x00600000d508783b */ /* 0x000e6e0000000200 */
[C---:B------:R-:W-:Y:S08]  /*9240*/  HMMA.16816.F32.BF16 R160, R4.reuse, R56, R160 ;  /* 0x0000003804a0723c */ /* 0x040ff000000418a0 */
[C---:B------:R-:W-:Y:S01]  /*9250*/  HMMA.16816.F32.BF16 R156, R4.reuse, R58, R156 ;  /* 0x0000003a049c723c */ /* 0x040fe2000004189c */
[----:B------:R-:W-:Y:S07]  /*9260*/  LDSM.16.M88.4 R56, [R213+0x6800] ;  /* 0x00680000d538783b */ /* 0x000fee0000000200 */
[C---:B------:R-:W-:Y:S08]  /*9270*/  HMMA.16816.F32.BF16 R152, R4.reuse, R136, R152 ;  /* 0x000000880498723c */ /* 0x040ff00000041898 */
[----:B------:R-:W-:Y:S01]  /*9280*/  HMMA.16816.F32.BF16 R148, R4, R138, R148 ;  /* 0x0000008a0494723c */ /* 0x000fe20000041894 */
[----:B------:R-:W3:Y:S04]  /*9290*/  LDSM.16.M88.4 R4, [R213+0x7000] ;  /* 0x00700000d504783b */ /* 0x000ee80000000200 */
[----:B------:R-:W-:Y:S03]  /*92a0*/  LDSM.16.M88.4 R136, [R144+UR5+0x9000] ;  /* 0x009000059088783b */ /* 0x000fe60008000200 */
[C---:B----4-:R-:W-:Y:S08]  /*92b0*/  HMMA.16816.F32.BF16 R40, R44.reuse, R52, R40 ;  /* 0x000000342c28723c */ /* 0x050ff00000041828 */
[C---:B------:R-:W-:Y:S01]  /*92c0*/  HMMA.16816.F32.BF16 R36, R44.reuse, R54, R36 ;  /* 0x000000362c24723c */ /* 0x040fe20000041824 */
[----:B------:R-:W4:Y:S07]  /*92d0*/  LDSM.16.M88.4 R52, [R213+0x7800] ;  /* 0x00780000d534783b */ /* 0x000f2e0000000200 */
[C---:B--2---:R-:W-:Y:S08]  /*92e0*/  HMMA.16816.F32.BF16 R16, R44.reuse, R48, R16 ;  /* 0x000000302c10723c */ /* 0x044ff00000041810 */
[C---:B------:R-:W-:Y:S01]  /*92f0*/  HMMA.16816.F32.BF16 R12, R44.reuse, R50, R12 ;  /* 0x000000322c0c723c */ /* 0x040fe2000004180c */
[----:B------:R-:W-:Y:S07]  /*9300*/  LDSM.16.M88.4 R48, [R147+0x2000] ;  /* 0x002000009330783b */ /* 0x000fee0000000200 */
[C---:B-1----:R-:W-:Y:S08]  /*9310*/  HMMA.16816.F32.BF16 R176, R44.reuse, R8, R176 ;  /* 0x000000082cb0723c */ /* 0x042ff000000418b0 */
[C---:B------:R-:W-:Y:S01]  /*9320*/  HMMA.16816.F32.BF16 R172, R44.reuse, R10, R172 ;  /* 0x0000000a2cac723c */ /* 0x040fe200000418ac */
[----:B------:R-:W1:Y:S07]  /*9330*/  LDSM.16.M88.4 R8, [R144+UR5+0x8000] ;  /* 0x008000059008783b */ /* 0x000e6e0008000200 */
[C---:B---3--:R-:W-:Y:S08]  /*9340*/  HMMA.16816.F32.BF16 R160, R44.reuse, R4, R160 ;  /* 0x000000042ca0723c */ /* 0x048ff000000418a0 */
[C---:B------:R-:W-:Y:S01]  /*9350*/  HMMA.16816.F32.BF16 R156, R44.reuse, R6, R156 ;  /* 0x000000062c9c723c */ /* 0x040fe2000004189c */
[----:B------:R-:W2:Y:S07]  /*9360*/  LDSM.16.M88.4 R4, [R144+UR5+0xa800] ;  /* 0x00a800059004783b */ /* 0x000eae0008000200 */
[C---:B------:R-:W-:Y:S08]  /*9370*/  HMMA.16816.F32.BF16 R168, R44.reuse, R56, R168 ;  /* 0x000000382ca8723c */ /* 0x040ff000000418a8 */
[C---:B------:R-:W-:Y:S01]  /*9380*/  HMMA.16816.F32.BF16 R164, R44.reuse, R58, R164 ;  /* 0x0000003a2ca4723c */ /* 0x040fe200000418a4 */
[----:B------:R-:W-:Y:S07]  /*9390*/  LDSM.16.M88.4 R56, [R144+UR5+0xb000] ;  /* 0x00b000059038783b */ /* 0x000fee0008000200 */
[C---:B------:R-:W-:Y:S08]  /*93a0*/  HMMA.16816.F32.BF16 R32, R44.reuse, R64, R32 ;  /* 0x000000402c20723c */ /* 0x040ff00000041820 */
[C---:B------:R-:W-:Y:S01]  /*93b0*/  HMMA.16816.F32.BF16 R28, R44.reuse, R66, R28 ;  /* 0x000000422c1c723c */ /* 0x040fe2000004181c */
[----:B------:R-:W3:Y:S07]  /*93c0*/  LDSM.16.M88.4 R64, [R144+UR5+0x9800] ;  /* 0x009800059040783b */ /* 0x000eee0008000200 */
[C---:B------:R-:W-:Y:S08]  /*93d0*/  HMMA.16816.F32.BF16 R24, R44.reuse, R60, R24 ;  /* 0x0000003c2c18723c */ /* 0x040ff00000041818 */
[C---:B------:R-:W-:Y:S01]  /*93e0*/  HMMA.16816.F32.BF16 R20, R44.reuse, R62, R20 ;  /* 0x0000003e2c14723c */ /* 0x040fe20000041814 */
[----:B------:R-:W-:Y:S07]  /*93f0*/  LDSM.16.M88.4 R60, [R144+UR5+0xa000] ;  /* 0x00a00005903c783b */ /* 0x000fee0008000200 */
[C---:B----4-:R-:W-:Y:S08]  /*9400*/  HMMA.16816.F32.BF16 R152, R44.reuse, R52, R152 ;  /* 0x000000342c98723c */ /* 0x050ff00000041898 */
[----:B------:R-:W-:Y:S01]  /*9410*/  HMMA.16816.F32.BF16 R148, R44, R54, R148 ;  /* 0x000000362c94723c */ /* 0x000fe20000041894 */
[----:B------:R-:W4:Y:S04]  /*9420*/  LDSM.16.M88.4 R44, [R214+0x8000] ;  /* 0x00800000d62c783b */ /* 0x000f280000000200 */
[----:B------:R-:W5:Y:S03]  /*9430*/  LDSM.16.M88.4 R52, [R144+UR5+0xb800] ;  /* 0x00b800059034783b */ /* 0x000f660008000200 */
[C---:B-1----:R-:W-:Y:S01]  /*9440*/  HMMA.16816.F32.BF16 R40, R48.reuse, R8, R40 ;  /* 0x000000083028723c */ /* 0x042fe20000041828 */
[----:B------:R-:W-:Y:S07]  /*9450*/  LDSM.16.M88.4 R144, [R145+0x2000] ;  /* 0x002000009190783b */ /* 0x000fee0000000200 */
        /* <DEDUP_REMOVED lines=8> */
[C---:B------:R-:W-:Y:S08]  /*94e0*/  HMMA.16816.F32.BF16 R24, R48.reuse, R136, R24 ;  /* 0x000000883018723c */ /* 0x040ff00000041818 */
[C---:B------:R-:W-:Y:S01]  /*94f0*/  HMMA.16816.F32.BF16 R20, R48.reuse, R138, R20 ;  /* 0x0000008a3014723c */ /* 0x040fe20000041814 */
[----:B------:R-:W-:Y:S07]  /*9500*/  LDSM.16.M88.4 R136, [R219+0x8800] ;  /* 0x00880000db88783b */ /* 0x000fee0000000200 */
[C---:B---3--:R-:W-:Y:S08]  /*9510*/  HMMA.16816.F32.BF16 R16, R48.reuse, R64, R16 ;  /* 0x000000403010723c */ /* 0x048ff00000041810 */
[----:B------:R-:W-:Y:S01]  /*9520*/  HMMA.16816.F32.BF16 R12, R48, R66, R12 ;  /* 0x00000042300c723c */ /* 0x000fe2000004180c */
[----:B------:R-:W3:Y:S07]  /*9530*/  LDSM.16.M88.4 R64, [R219+0x9000] ;  /* 0x00900000db40783b */ /* 0x000eee0000000200 */
[C---:B----4-:R-:W-:Y:S08]  /*9540*/  HMMA.16816.F32.BF16 R40, R224.reuse, R44, R40 ;  /* 0x0000002ce028723c */ /* 0x050ff00000041828 */
[----:B------:R-:W-:Y:S01]  /*9550*/  HMMA.16816.F32.BF16 R36, R224, R46, R36 ;  /* 0x0000002ee024723c */ /* 0x000fe20000041824 */
[----:B------:R-:W4:Y:S07]  /*9560*/  LDSM.16.M88.4 R44, [R219+0xb800] ;  /* 0x00b80000db2c783b */ /* 0x000f2e0000000200 */
[----:B-----5:R-:W-:Y:S08]  /*9570*/  HMMA.16816.F32.BF16 R152, R48, R52, R152 ;  /* 0x000000343098723c */ /* 0x020ff00000041898 */
[C---:B-1----:R-:W-:Y:S08]  /*9580*/  HMMA.16816.F32.BF16 R32, R224.reuse, R8, R32 ;  /* 0x00000008e020723c */ /* 0x042ff00000041820 */
[C---:B------:R-:W-:Y:S01]  /*9590*/  HMMA.16816.F32.BF16 R28, R224.reuse, R10, R28 ;  /* 0x0000000ae01c723c */ /* 0x040fe2000004181c */
[----:B------:R-:W-:Y:S07]  /*95a0*/  LDSM.16.M88.4 R8, [R218+0x2000] ;  /* 0x00200000da08783b */ /* 0x000fee0000000200 */
        /* <DEDUP_REMOVED lines=8> */
[----:B------:R-:W-:Y:S07]  /*9630*/  LDSM.16.M88.4 R56, [R219+0xa000] ;  /* 0x00a00000db38783b */ /* 0x000fee0000000200 */
[----:B------:R-:W-:Y:S01]  /*9640*/  HMMA.16816.F32.BF16 R148, R48, R54, R148 ;  /* 0x000000363094723c */ /* 0x000fe20000041894 */
[----:B------:R-:W2:Y:S04]  /*9650*/  LDSM.16.M88.4 R48, [R219+0xb000] ;  /* 0x00b00000db30783b */ /* 0x000ea80000000200 */
[----:B------:R-:W-:Y:S03]  /*9660*/  LDSM.16.M88.4 R52, [R219+0xa800] ;  /* 0x00a80000db34783b */ /* 0x000fe60000000200 */
[----:B------:R-:W-:Y:S08]  /*9670*/  HMMA.16816.F32.BF16 R152, R224, R180, R152 ;  /* 0x000000b4e098723c */ /* 0x000ff00000041898 */
[C---:B------:R-:W-:Y:S08]  /*9680*/  HMMA.16816.F32.BF16 R40, R144.reuse, R140, R40 ;  /* 0x0000008c9028723c */ /* 0x040ff00000041828 */
[C---:B---3--:R-:W-:Y:S08]  /*9690*/  HMMA.16816.F32.BF16 R24, R144.reuse, R64, R24 ;  /* 0x000000409018723c */ /* 0x048ff00000041818 */
[C---:B------:R-:W-:Y:S01]  /*96a0*/  HMMA.16816.F32.BF16 R20, R144.reuse, R66, R20 ;  /* 0x000000429014723c */ /* 0x040fe20000041814 */
[----:B------:R-:W3:Y:S07]  /*96b0*/  LDSM.16.M88.4 R64, [R213+0x8800] ;  /* 0x00880000d540783b */ /* 0x000eee0000000200 */
[----:B------:R-:W-:Y:S08]  /*96c0*/  HMMA.16816.F32.BF16 R36, R144, R142, R36 ;  /* 0x0000008e9024723c */ /* 0x000ff00000041824 */
[----:B------:R-:W-:Y:S08]  /*96d0*/  HMMA.16816.F32.BF16 R160, R224, R184, R160 ;  /* 0x000000b8e0a0723c */ /* 0x000ff000000418a0 */
[----:B----4-:R-:W-:Y:S01]  /*96e0*/  HMMA.16816.F32.BF16 R152, R144, R44, R152 ;  /* 0x0000002c9098723c */ /* 0x010fe20000041898 */
[----:B------:R-:W-:-:S05]  /*96f0*/  IMAD.SHL.U32 R44, R202, 0x2, RZ ;  /* 0x00000002ca2c7824 */ /* 0x000fca00078e00ff */
[----:B------:R-:W-:Y:S02]  /*9700*/  LOP3.LUT R44, R44, 0x6, RZ, 0xc0, !PT ;  /* 0x000000062c2c7812 */ /* 0x000fe400078ec0ff */
[----:B------:R-:W-:Y:S08]  /*9710*/  HMMA.16816.F32.BF16 R148, R224, R182, R148 ;  /* 0x000000b6e094723c */ /* 0x000ff00000041894 */
[----:B-1----:R-:W-:Y:S08]  /*9720*/  HMMA.16816.F32.BF16 R40, R8, R4, R40 ;  /* 0x000000040828723c */ /* 0x002ff00000041828 */
[----:B------:R-:W-:Y:S08]  /*9730*/  HMMA.16816.F32.BF16 R32, R144, R136, R32 ;  /* 0x000000889020723c */ /* 0x000ff00000041820 */
[----:B------:R-:W-:Y:S01]  /*9740*/  HMMA.16816.F32.BF16 R36, R8, R6, R36 ;  /* 0x000000060824723c */ /* 0x000fe20000041824 */
[----:B------:R-:W1:Y:S07]  /*9750*/  LDSM.16.M88.4 R4, [R213+0x9000] ;  /* 0x00900000d504783b */ /* 0x000e6e0000000200 */
[----:B--2---:R-:W-:Y:S01]  /*9760*/  HMMA.16816.F32.BF16 R160, R144, R48, R160 ;  /* 0x0000003090a0723c */ /* 0x004fe200000418a0 */
[----:B------:R-:W-:-:S04]  /*9770*/  IMAD R49, R197, 0x80, R44 ;  /* 0x00000080c5317824 */ /* 0x000fc800078e022c */
[C---:B------:R-:W-:Y:S02]  /*9780*/  VIADD R44, R49.reuse, 0xffffff00 ;  /* 0xffffff00312c7836 */ /* 0x040fe40000000000 */
[C---:B------:R-:W-:Y:S01]  /*9790*/  VIADD R45, R49.reuse, 0xffffff01 ;  /* 0xffffff01312d7836 */ /* 0x040fe20000000000 */
[C---:B------:R-:W-:Y:S02]  /*97a0*/  HMMA.16816.F32.BF16 R156, R224.reuse, R186, R156 ;  /* 0x000000bae09c723c */ /* 0x040fe4000004189c */
[CC--:B------:R-:W-:Y:S02]  /*97b0*/  ISETP.GE.AND P4, PT, R44.reuse, R133.reuse, PT ;  /* 0x000000852c00720c */ /* 0x0c0fe40003f86270 */
[----:B------:R-:W-:Y:S02]  /*97c0*/  ISETP.GE.AND P1, PT, R44, R2, PT ;  /* 0x000000022c00720c */ /* 0x000fe40003f26270 */
[----:B------:R-:W-:Y:S01]  /*97d0*/  FSEL R48, R40, -INF , !P4 ;  /* 0xff80000028307808 */ /* 0x000fe20006000000 */
[----:B------:R-:W-:Y:S01]  /*97e0*/  VIADD R40, R49, 0xffffff08 ;  /* 0xffffff0831287836 */ /* 0x000fe20000000000 */
[----:B------:R-:W-:Y:S01]  /*97f0*/  HMMA.16816.F32.BF16 R176, R224, R192, R176 ;  /* 0x000000c0e0b0723c */ /* 0x000fe200000418b0 */
[----:B------:R-:W-:-:S02]  /*9800*/  ISETP.GE.AND P5, PT, R45, R133, PT ;  /* 0x000000852d00720c */ /* 0x000fc40003fa6270 */
[----:B------:R-:W-:Y:S02]  /*9810*/  ISETP.GE.AND P4, PT, R45, R2, PT ;  /* 0x000000022d00720c */ /* 0x000fe40003f86270 */
[----:B------:R-:W-:Y:S02]  /*9820*/  FSEL R42, R42, -INF , !P1 ;  /* 0xff8000002a2a7808 */ /* 0x000fe40004800000 */
[----:B------:R-:W-:Y:S01]  /*9830*/  ISETP.GE.AND P1, PT, R40, R133, PT ;  /* 0x000000852800720c */ /* 0x000fe20003f26270 */
[----:B------:R-:W-:Y:S08]  /*9840*/  HMMA.16816.F32.BF16 R164, R224, R190, R164 ;  /* 0x000000bee0a4723c */ /* 0x000ff000000418a4 */
[C---:B------:R-:W-:Y:S08]  /*9850*/  HMMA.16816.F32.BF16 R28, R144.reuse, R138, R28 ;  /* 0x0000008a901c723c */ /* 0x040ff0000004181c */
[----:B------:R-:W-:Y:S01]  /*9860*/  HMMA.16816.F32.BF16 R148, R144, R46, R148 ;  /* 0x0000002e9094723c */ /* 0x000fe20000041894 */
[----:B------:R-:W2:Y:S07]  /*9870*/  LDSM.16.M88.4 R44, [R213+0x9800] ;  /* 0x00980000d52c783b */ /* 0x000eae0000000200 */
[C---:B------:R-:W-:Y:S08]  /*9880*/  HMMA.16816.F32.BF16 R16, R224.reuse, R228, R16 ;  /* 0x000000e4e010723c */ /* 0x040ff00000041810 */
[----:B------:R-:W-:Y:S08]  /*9890*/  HMMA.16816.F32.BF16 R172, R224, R194, R172 ;  /* 0x000000c2e0ac723c */ /* 0x000ff000000418ac */
[----:B---3--:R-:W-:Y:S08]  /*98a0*/  HMMA.16816.F32.BF16 R32, R8, R64, R32 ;  /* 0x000000400820723c */ /* 0x008ff00000041820 */
[----:B------:R-:W-:Y:S08]  /*98b0*/  HMMA.16816.F32.BF16 R168, R224, R188, R168 ;  /* 0x000000bce0a8723c */ /* 0x000ff000000418a8 */
[----:B------:R-:W-:Y:S01]  /*98c0*/  HMMA.16816.F32.BF16 R156, R144, R50, R156 ;  /* 0x00000032909c723c */ /* 0x000fe2000004189c */
[----:B------:R-:W-:-:S07]  /*98d0*/  VIADD R50, R49, 0xffffff09 ;  /* 0xffffff0931327836 */ /* 0x000fce0000000000 */
[C---:B------:R-:W-:Y:S01]  /*98e0*/  HMMA.16816.F32.BF16 R176, R144.reuse, R56, R176 ;  /* 0x0000003890b0723c */ /* 0x040fe200000418b0 */
[----:B------:R-:W-:Y:S01]  /*98f0*/  FSEL R56, R41, -INF , !P5 ;  /* 0xff80000029387808 */ /* 0x000fe20006800000 */
[----:B------:R-:W-:Y:S01]  /*9900*/  VIADD R41, R49, 0xffffff11 ;  /* 0xffffff1131297836 */ /* 0x000fe20000000000 */
[-C--:B------:R-:W-:Y:S02]  /*9910*/  ISETP.GE.AND P5, PT, R40, R2.reuse, PT ;  /* 0x000000022800720c */ /* 0x080fe40003fa6270 */
[----:B------:R-:W-:Y:S02]  /*9920*/  FSEL R40, R43, -INF , !P4 ;  /* 0xff8000002b287808 */ /* 0x000fe40006000000 */
[----:B------:R-:W-:Y:S01]  /*9930*/  ISETP.GE.AND P4, PT, R50, R133, PT ;  /* 0x000000853200720c */ /* 0x000fe20003f86270 */
[----:B------:R-:W-:Y:S01]  /*9940*/  HMMA.16816.F32.BF16 R164, R144, R54, R164 ;  /* 0x0000003690a4723c */ /* 0x000fe200000418a4 */
[----:B------:R-:W-:Y:S01]  /*9950*/  FSEL R54, R36, -INF , !P1 ;  /* 0xff80000024367808 */ /* 0x000fe20004800000 */
[----:B------:R-:W-:Y:S01]  /*9960*/  VIADD R36, R49, 0xffffff10 ;  /* 0xffffff1031247836 */ /* 0x000fe20000000000 */
[----:B------:R-:W-:-:S02]  /*9970*/  ISETP.GE.AND P1, PT, R50, R2, PT ;  /* 0x000000023200720c */ /* 0x000fc40003f26270 */
[----:B------:R-:W-:Y:S02]  /*9980*/  FSEL R50, R38, -INF , !P5 ;  /* 0xff80000026327808 */ /* 0x000fe40006800000 */
[----:B------:R-:W-:Y:S01]  /*9990*/  ISETP.GE.AND P5, PT, R36, R133, PT ;  /* 0x000000852400720c */ /* 0x000fe20003fa6270 */
[----:B------:R-:W-:Y:S03]  /*99a0*/  HMMA.16816.F32.BF16 R12, R224, R230, R12 ;  /* 0x000000e6e00c723c */ /* 0x000fe6000004180c */
[----:B------:R-:W-:Y:S01]  /*99b0*/  FSEL R64, R32, -INF , !P5 ;  /* 0xff80000020407808 */ /* 0x000fe20006800000 */
[----:B------:R-:W-:Y:S01]  /*99c0*/  VIADD R32, R49, 0xffffff18 ;  /* 0xffffff1831207836 */ /* 0x000fe20000000000 */
[----:B------:R-:W-:-:S03]  /*99d0*/  ISETP.GE.AND P5, PT, R41, R2, PT ;  /* 0x000000022900720c */ /* 0x000fc60003fa6270 */
[----:B------:R-:W-:Y:S01]  /*99e0*/  HMMA.16816.F32.BF16 R28, R8, R66, R28 ;  /* 0x00000042081c723c */ /* 0x000fe2000004181c */
[----:B------:R-:W-:-:S07]  /*99f0*/  FSEL R183, R35, -INF , !P5 ;  /* 0xff80000023b77808 */ /* 0x000fce0006800000 */
[C---:B------:R-:W-:Y:S08]  /*9a00*/  HMMA.16816.F32.BF16 R16, R144.reuse, R60, R16 ;  /* 0x0000003c9010723c */ /* 0x040ff00000041810 */
[----:B------:R-:W-:Y:S01]  /*9a10*/  HMMA.16816.F32.BF16 R172, R144, R58, R172 ;  /* 0x0000003a90ac723c */ /* 0x000fe200000418ac */
[----:B------:R-:W-:Y:S02]  /*9a20*/  FSEL R58, R37, -INF , !P4 ;  /* 0xff800000253a7808 */ /* 0x000fe40006000000 */
[----:B------:R-:W-:-:S04]  /*9a30*/  ISETP.GE.AND P4, PT, R36, R2, PT ;  /* 0x000000022400720c */ /* 0x000fc80003f86270 */
[----:B------:R-:W-:Y:S01]  /*9a40*/  FSEL R189, R34, -INF , !P4 ;  /* 0xff80000022bd7808 */ /* 0x000fe20006000000 */
[----:B-1----:R-:W-:Y:S01]  /*9a50*/  HMMA.16816.F32.BF16 R24, R8, R4, R24 ;  /* 0x000000040818723c */ /* 0x002fe20000041818 */
[C---:B------:R-:W-:Y:S01]  /*9a60*/  VIADD R4, R49.reuse, 0xffffff19 ;  /* 0xffffff1931047836 */ /* 0x040fe20000000000 */
        /* <DEDUP_REMOVED lines=20> */
[----:B--2---:R-:W-:Y:S01]  /*9bb0*/  HMMA.16816.F32.BF16 R16, R8, R44, R16 ;  /* 0x0000002c0810723c */ /* 0x004fe20000041810 */
        /* <DEDUP_REMOVED lines=12> */
[C---:B------:R-:W-:Y:S01]  /*9c80*/  VIADD R20, R49.reuse, 0xffffff30 ;  /* 0xffffff3031147836 */ /* 0x040fe20000000000 */
        /* <DEDUP_REMOVED lines=18> */
[C---:B------:R-:W-:Y:S01]  /*9db0*/  VIADD R16, R49.reuse, 0xffffff39 ;  /* 0xffffff3931107836 */ /* 0x040fe20000000000 */
        /* <DEDUP_REMOVED lines=10> */
[C---:B------:R-:W-:Y:S01]  /*9e60*/  VIADD R4, R49.reuse, 0xffffff49 ;  /* 0xffffff4931047836 */ /* 0x040fe20000000000 */
[C---:B------:R-:W-:Y:S01]  /*9e70*/  ISETP.GE.AND P5, PT, R12.reuse, R133, PT ;  /* 0x000000850c00720c */ /* 0x040fe20003fa6270 */
        /* <DEDUP_REMOVED lines=35> */
[CC--:B------:R-:W-:Y:S01]  /*a0b0*/  ISETP.GE.AND P5, PT, R4.reuse, R133.reuse, PT ;  /* 0x000000850400720c */ /* 0x0c0fe20003fa6270 */
[----:B------:R-:W-:Y:S01]  /*a0c0*/  HMMA.16816.F32.BF16 R148, R8, R14, R148 ;  /* 0x0000000e0894723c */ /* 0x000fe20000041894 */
        /* <DEDUP_REMOVED lines=12> */
[CC--:B------:R-:W-:Y:S02]  /*a190*/  ISETP.GE.AND P5, PT, R5.reuse, R133.reuse, PT ;  /* 0x000000850500720c */ /* 0x0c0fe40003fa6270 */
[-C--:B------:R-:W-:Y:S01]  /*a1a0*/  ISETP.GE.AND P4, PT, R5, R2.reuse, PT ;  /* 0x000000020500720c */ /* 0x080fe20003f86270 */
[C---:B------:R-:W-:Y:S01]  /*a1b0*/  VIADD R5, R49.reuse, 0xffffff68 ;  /* 0xffffff6831057836 */ /* 0x040fe20000000000 */
        /* <DEDUP_REMOVED lines=15> */
[----:B------:R-:W-:Y:S02]  /*a2b0*/  FSEL R138, R152, -INF , !P5 ;  /* 0xff800000988a7808 */ /* 0x000fe40006800000 */
[C---:B------:R-:W-:Y:S02]  /*a2c0*/  ISETP.GE.AND P1, PT, R4.reuse, R133, PT ;  /* 0x000000850400720c */ /* 0x040fe40003f26270 */
[-C--:B------:R-:W-:Y:S01]  /*a2d0*/  ISETP.GE.AND P5, PT, R4, R2.reuse, PT ;  /* 0x000000020400720c */ /* 0x080fe20003fa6270 */
[----:B------:R-:W-:Y:S01]  /*a2e0*/  VIADD R4, R49, 0xffffff78 ;  /* 0xffffff7831047836 */ /* 0x000fe20000000000 */
[----:B------:R-:W-:Y:S01]  /*a2f0*/  FSEL R164, R21, -INF , !P4 ;  /* 0xff80000015a47808 */ /* 0x000fe20006000000 */
[----:B------:R-:W-:Y:S01]  /*a300*/  VIADD R49, R49, 0xffffff79 ;  /* 0xffffff7931317836 */ /* 0x000fe20000000000 */
[----:B------:R-:W-:-:S02]  /*a310*/  ISETP.GE.AND P4, PT, R5, R2, PT ;  /* 0x000000020500720c */ /* 0x000fc40003f86270 */
[----:B------:R-:W-:Y:S02]  /*a320*/  FSEL R137, R153, -INF , !P1 ;  /* 0xff80000099897808 */ /* 0x000fe40004800000 */
[----:B------:R-:W-:Y:S02]  /*a330*/  FSEL R136, R154, -INF , !P4 ;  /* 0xff8000009a887808 */ /* 0x000fe40006000000 */
[-C--:B------:R-:W-:Y:S02]  /*a340*/  ISETP.GE.AND P4, PT, R4, R133.reuse, PT ;  /* 0x000000850400720c */ /* 0x080fe40003f86270 */
[----:B------:R-:W-:Y:S01]  /*a350*/  ISETP.GE.AND P1, PT, R49, R133, PT ;  /* 0x000000853100720c */ /* 0x000fe20003f26270 */
[----:B------:R-:W-:Y:S01]  /*a360*/  VIADD R133, R197, 0xfffffffe ;  /* 0xfffffffec5857836 */ /* 0x000fe20000000000 */
[----:B------:R-:W-:Y:S02]  /*a370*/  FSEL R139, R155, -INF , !P5 ;  /* 0xff8000009b8b7808 */ /* 0x000fe40006800000 */
[----:B------:R-:W-:-:S02]  /*a380*/  FSEL R143, R149, -INF , !P1 ;  /* 0xff800000958f7808 */ /* 0x000fc40004800000 */
[----:B------:R-:W-:Y:S02]  /*a390*/  ISETP.GT.AND P1, PT, R133, R206, PT ;  /* 0x000000ce8500720c */ /* 0x000fe40003f24270 */
[----:B------:R-:W-:Y:S02]  /*a3a0*/  FSEL R140, R148, -INF , !P4 ;  /* 0xff800000948c7808 */ /* 0x000fe40006000000 */
[-C--:B------:R-:W-:Y:S02]  /*a3b0*/  ISETP.GE.AND P5, PT, R4, R2.reuse, PT ;  /* 0x000000020400720c */ /* 0x080fe40003fa6270 */
[----:B------:R-:W-:Y:S02]  /*a3c0*/  ISETP.GE.AND P4, PT, R49, R2, PT ;  /* 0x000000023100720c */ /* 0x000fe40003f86270 */
[----:B------:R-:W-:Y:S02]  /*a3d0*/  FSEL R141, R150, -INF , !P5 ;  /* 0xff800000968d7808 */ /* 0x000fe40006800000 */
[----:B------:R-:W-:-:S03]  /*a3e0*/  FSEL R2, R151, -INF , !P4 ;  /* 0xff80000097027808 */ /* 0x000fc60006000000 */
[----:B------:R-:W-:Y:S06]  /*a3f0*/  @!P1 BRA `(.L_x_1236) ;  /* 0x0000000800cc9947 */ /* 0x000fec0003800000 */
[----:B------:R-:W-:Y:S05]  /*a400*/  BRA.U !UP1, `(.L_x_1237) ;  /* 0x0000000109f87547 */ /* 0x000fea000b800000 */
[----:B------:R-:W1:Y:S01]  /*a410*/  LDC R5, c[0x0][0x4f0] ;  /* 0x00013c00ff057b82 */ /* 0x000e620000000800 */
[----:B------:R-:W-:Y:S01]  /*a420*/  IMAD.MOV.U32 R8, RZ, RZ, RZ ;  /* 0x000000ffff087224 */ /* 0x000fe200078e00ff */
[----:B------:R-:W-:Y:S01]  /*a430*/  SHF.L.U32 R6, R133, 0x7, RZ ;  /* 0x0000000785067819 */ /* 0x000fe200000006ff */
        /* <DEDUP_REMOVED lines=59> */
.L_x_1237:
[----:B------:R-:W-:Y:S01]  /*a7f0*/  UMOV UR6, URZ ;  /* 0x000000ff00067c82 */ /* 0x000fe20008000000 */
[----:B------:R-:W-:Y:S01]  /*a800*/  IMAD.SHL.U32 R4, R134, 0x80, RZ ;  /* 0x0000008086047824 */ /* 0x000fe200078e00ff */
[----:B------:R-:W-:-:S05]  /*a810*/  IADD3 R5, P1, PT, RZ, -UR6, RZ ;  /* 0x80000006ff057c10 */ /* 0x000fca000ff3e0ff */
[----:B------:R-:W-:-:S05]  /*a820*/  IMAD.X R4, RZ, RZ, ~R4, P1 ;  /* 0x000000ffff047224 */ /* 0x000fca00008e0e04 */
[----:B------:R-:W-:-:S04]  /*a830*/  SHF.R.S64 R5, R5, 0x1f, R4 ;  /* 0x0000001f05057819 */ /* 0x000fc80000001004 */
[----:B------:R-:W-:-:S04]  /*a840*/  IADD3 R208, P1, PT, R5, R208, RZ ;  /* 0x000000d005d07210 */ /* 0x000fc80007f3e0ff */
[----:B------:R-:W-:-:S09]  /*a850*/  LEA.HI.X.SX32 R207, R4, R207, 0x1, P1 ;  /* 0x000000cf04cf7211 */ /* 0x000fd200008f0eff */
.L_x_1238:
[----:B------:R-:W-:Y:S01]  /*a860*/  @!P3 IMAD.MOV.U32 R8, RZ, RZ, R208 ;  /* 0x000000ffff08b224 */ /* 0x000fe200078e00d0 */
[C---:B------:R-:W-:Y:S01]  /*a870*/  LEA R6, P1, R134.reuse, R208, 0x5 ;  /* 0x000000d086067211 */ /* 0x040fe200078228ff */
[----:B------:R-:W-:Y:S01]  /*a880*/  @!P3 IMAD.MOV.U32 R9, RZ, RZ, R207 ;  /* 0x000000ffff09b224 */ /* 0x000fe200078e00cf */
[C-C-:B------:R-:W-:Y:S01]  /*a890*/  SHF.L.U64.HI R5, R134.reuse, 0x5, R135.reuse ;  /* 0x0000000586057819 */ /* 0x140fe20000010287 */
[C---:B------:R-:W-:Y:S01]  /*a8a0*/  IMAD.SHL.U32 R4, R134.reuse, 0x20, RZ ;  /* 0x0000002086047824 */ /* 0x040fe200078e00ff */
[----:B------:R-:W-:Y:S02]  /*a8b0*/  LEA.HI.X R7, R134, R207, R135, 0x5, P1 ;  /* 0x000000cf86077211 */ /* 0x000fe400008f2c87 */
[----:B------:R-:W-:Y:S01]  /*a8c0*/  @!PT LDS RZ, [RZ] ;  /* 0x00000000fffff984 */ /* 0x000fe20000000800 */
[----:B------:R-:W-:Y:S01]  /*a8d0*/  @!PT LDS RZ, [RZ] ;  /* 0x00000000fffff984 */ /* 0x000fe20000000800 */
[----:B------:R-:W-:Y:S01]  /*a8e0*/  @!PT LDS RZ, [RZ] ;  /* 0x00000000fffff984 */ /* 0x000fe20000000800 */
[----:B------:R1:W-:Y:S02]  /*a8f0*/  @!P3 LDGSTS.E.BYPASS.LTC128B.128 [R212+0x4000], desc[UR16][R8.64] ;  /* 0x0400000008d4bfae */ /* 0x0003e4000b981a10 */
[-C--:B------:R-:W-:Y:S02]  /*a900*/  IADD3 R12, P1, PT, R6, R4.reuse, RZ ;  /* 0x00000004060c7210 */ /* 0x080fe40007f3e0ff */
[----:B------:R2:W-:Y:S03]  /*a910*/  @P3 STS.128 [R212+0x4000], RZ ;  /* 0x004000ffd4003388 */ /* 0x0005e60000000c00 */
[----:B------:R-:W-:Y:S01]  /*a920*/  IMAD.X R13, R7, 0x1, R5, P1 ;  /* 0x00000001070d7824 */ /* 0x000fe200008e0605 */
[----:B------:R-:W-:-:S04]  /*a930*/  IADD3 R10, P1, PT, R12, R4, RZ ;  /* 0x000000040c0a7210 */ /* 0x000fc80007f3e0ff */
[----:B------:R-:W-:Y:S02]  /*a940*/  IADD3.X R11, PT, PT, R13, R5, RZ, P1, !PT ;  /* 0x000000050d0b7210 */ /* 0x000fe40000ffe4ff */
[----:B------:R-:W-:-:S04]  /*a950*/  IADD3 R14, P1, PT, R10, R4, RZ ;  /* 0x000000040a0e7210 */ /* 0x000fc80007f3e0ff */
[----:B------:R-:W-:Y:S02]  /*a960*/  IADD3.X R15, PT, PT, R11, R5, RZ, P1, !PT ;  /* 0x000000050b0f7210 */ /* 0x000fe40000ffe4ff */
        /* <DEDUP_REMOVED lines=20> */
[----:B------:R-:W-:Y:S01]  /*aab0*/  @!P3 LDGSTS.E.BYPASS.LTC128B.128 [R212+0x5000], desc[UR16][R12.64] ;  /* 0x050000000cd4bfae */ /* 0x000fe2000b981a10 */
[----:B-1----:R-:W-:-:S03]  /*aac0*/  IADD3 R8, P1, PT, R14, R4, RZ ;  /* 0x000000040e087210 */ /* 0x002fc60007f3e0ff */
[----:B------:R2:W-:Y:S01]  /*aad0*/  @P3 STS.128 [R212+0x5000], RZ ;  /* 0x005000ffd4003388 */ /* 0x0005e20000000c00 */
[----:B------:R-:W-:Y:S02]  /*aae0*/  IADD3.X R9, PT, PT, R15, R5, RZ, P1, !PT ;  /* 0x000000050f097210 */ /* 0x000fe40000ffe4ff */
[----:B------:R-:W-:-:S04]  /*aaf0*/  IADD3 R16, P4, PT, R8, R4, RZ ;  /* 0x0000000408107210 */ /* 0x000fc80007f9e0ff */
[----:B------:R-:W-:Y:S01]  /*ab00*/  IADD3 R4, P1, PT, R16, R4, RZ ;  /* 0x0000000410047210 */ /* 0x000fe20007f3e0ff */
[----:B------:R-:W-:-:S04]  /*ab10*/  IMAD.X R17, R9, 0x1, R5, P4 ;  /* 0x0000000109117824 */ /* 0x000fc800020e0605 */
[----:B------:R-:W-:Y:S02]  /*ab20*/  IMAD.X R5, R17, 0x1, R5, P1 ;  /* 0x0000000111057824 */ /* 0x000fe400008e0605 */
[----:B---3--:R-:W-:Y:S02]  /*ab30*/  @!P2 IMAD.MOV.U32 R6, RZ, RZ, R12 ;  /* 0x000000ffff06a224 */ /* 0x008fe400078e000c */
        /* <DEDUP_REMOVED lines=63> */
.L_x_1236:
[----:B--2---:R-:W-:Y:S02]  /*af30*/  FMNMX3.FTZ R7, R132, R48, R56, !PT ;  /* 0x0000003084077276 */ /* 0x004fe40007810038 */
        /* <DEDUP_REMOVED lines=32> */
[----:B------:R-:W1:Y:S03]  /*b140*/  SHFL.BFLY PT, R4, R7, 0x2, 0x1f ;  /* 0x0c401f0007047f89 */ /* 0x000e6600000e0000 */
[----:B------:R-:W-:Y:S01]  /*b150*/  LEA R151, R151, UR5, 0x1 ;  /* 0x0000000597977c11 */ /* 0x000fe2000f8e08ff */
[----:B------:R-:W2:Y:S03]  /*b160*/  SHFL.BFLY PT, R5, R6, 0x2, 0x1f ;  /* 0x0c401f0006057f89 */ /* 0x000ea600000e0000 */
[C---:B------:R-:W-:Y:S01]  /*b170*/  IADD3 R16, PT, PT, R151.reuse, 0xc000, RZ ;  /* 0x0000c00097107810 */ /* 0x040fe20007ffe0ff */
[----:B------:R-:W-:Y:S01]  /*b180*/  LDSM.16.MT88.4 R12, [R151+0xc000] ;  /* 0x00c00000970c783b */ /* 0x000fe20000004200 */
[----:B------:R-:W-:-:S02]  /*b190*/  IADD3 R155, PT, PT, R151, 0xc040, RZ ;  /* 0x0000c040979b7810 */ /* 0x000fc40007ffe0ff */
[----:B------:R-:W-:Y:S01]  /*b1a0*/  @P0 IADD3 R155, PT, PT, R16, -0x40, RZ ;  /* 0xffffffc0109b0810 */ /* 0x000fe20007ffe0ff */
[----:B------:R-:W-:Y:S04]  /*b1b0*/  LDSM.16.MT88.4 R44, [R151+0x10000] ;  /* 0x01000000972c783b */ /* 0x000fe80000004200 */
[----:B------:R-:W-:Y:S04]  /*b1c0*/  LDSM.16.MT88.4 R28, [R155] ;  /* 0x000000009b1c783b */ /* 0x000fe80000004200 */
[----:B------:R-:W-:Y:S01]  /*b1d0*/  LDSM.16.MT88.4 R60, [R155+0x4000] ;  /* 0x004000009b3c783b */ /* 0x000fe20000004200 */
[----:B-1----:R-:W-:-:S02]  /*b1e0*/  FMNMX.FTZ R4, R7, R4, !PT ;  /* 0x0000000407047209 */ /* 0x002fc40007810000 */
[----:B--2---:R-:W-:-:S03]  /*b1f0*/  FMNMX.FTZ R5, R6, R5, !PT ;  /* 0x0000000506057209 */ /* 0x004fc60007810000 */
[----:B------:R-:W1:Y:S04]  /*b200*/  SHFL.BFLY PT, R135, R4, 0x1, 0x1f ;  /* 0x0c201f0004877f89 */ /* 0x000e6800000e0000 */
[----:B------:R-:W2:Y:S01]  /*b210*/  SHFL.BFLY PT, R134, R5, 0x1, 0x1f ;  /* 0x0c201f0005867f89 */ /* 0x000ea200000e0000 */
[----:B-1----:R-:W-:Y:S02]  /*b220*/  FMNMX.FTZ R135, R4, R135, !PT ;  /* 0x0000008704877209 */ /* 0x002fe40007810000 */
[----:B--2---:R-:W-:-:S03]  /*b230*/  FMNMX.FTZ R134, R5, R134, !PT ;  /* 0x0000008605867209 */ /* 0x004fc60007810000 */
[C---:B------:R-:W-:Y:S01]  /*b240*/  FMUL.FTZ R149, R135.reuse, UR4 ;  /* 0x0000000487957c20 */ /* 0x040fe20008410000 */
        /* <DEDUP_REMOVED lines=21> */
[----:B------:R-:W1:Y:S01]  /*b3a0*/  LDSM.16.MT88.4 R52, [R3+0x10000] ;  /* 0x010000000334783b */ /* 0x000e620000004200 */
[----:B------:R-:W-:Y:S01]  /*b3b0*/  IADD3 R0, PT, PT, R0, R155, RZ ;  /* 0x0000009b00007210 */ /* 0x000fe20007ffe0ff */
[----:B------:R-:W-:Y:S01]  /*b3c0*/  FFMA.FTZ R159, R188, UR4, -R149 ;  /* 0x00000004bc9f7c23 */ /* 0x000fe20008010895 */
[----:B------:R-:W2:Y:S01]  /*b3d0*/  MUFU.EX2 R148, R148 ;  /* 0x0000009400947308 */ /* 0x000ea20000000800 */
[----:B------:R-:W-:Y:S01]  /*b3e0*/  LDSM.16.MT88.4 R20, [R3+0xc000] ;  /* 0x00c000000314783b */ /* 0x000fe20000004200 */
[----:B------:R-:W-:Y:S01]  /*b3f0*/  FFMA.FTZ R163, R192, UR4, -R145 ;  /* 0x00000004c0a37c23 */ /* 0x000fe20008010891 */
[--C-:B------:R-:W-:Y:S01]  /*b400*/  FFMA.FTZ R188, R190, UR4, -R149.reuse ;  /* 0x00000004bebc7c23 */ /* 0x100fe20008010895 */
[----:B------:R-:W-:Y:S01]  /*b410*/  MUFU.EX2 R147, R147 ;  /* 0x0000009300937308 */ /* 0x000fe20000000800 */
[----:B------:R-:W3:Y:S01]  /*b420*/  LDSM.16.MT88.4 R36, [R0] ;  /* 0x000000000024783b */ /* 0x000ee20000004200 */
[----:B------:R-:W-:Y:S01]  /*b430*/  FFMA.FTZ R157, R236, UR4, -R149 ;  /* 0x00000004ec9d7c23 */ /* 0x000fe20008010895 */
[--C-:B------:R-:W-:Y:S01]  /*b440*/  FFMA.FTZ R194, R194, UR4, -R145.reuse ;  /* 0x00000004c2c27c23 */ /* 0x100fe20008010891 */
[----:B------:R-:W4:Y:S01]  /*b450*/  MUFU.EX2 R146, R146 ;  /* 0x0000009200927308 */ /* 0x000f220000000800 */
[--C-:B------:R-:W-:Y:S01]  /*b460*/  FFMA.FTZ R161, R232, UR4, -R145.reuse ;  /* 0x00000004e8a17c23 */ /* 0x100fe20008010891 */
[----:B------:R-:W-:Y:S01]  /*b470*/  FFMA.FTZ R192, R234, UR4, -R145 ;  /* 0x00000004eac07c23 */ /* 0x000fe20008010891 */
[--C-:B------:R-:W-:Y:S01]  /*b480*/  FFMA.FTZ R238, R238, UR4, -R149.reuse ;  /* 0x00000004eeee7c23 */ /* 0x100fe20008010895 */
[----:B------:R-:W-:Y:S01]  /*b490*/  MUFU.EX2 R144, R144 ;  /* 0x0000009000907308 */ /* 0x000fe20000000800 */
[--C-:B------:R-:W-:Y:S01]  /*b4a0*/  FFMA.FTZ R196, R224, UR4, -R149.reuse ;  /* 0x00000004e0c47c23 */ /* 0x100fe20008010895 */
[----:B--2---:R-:W-:Y:S01]  /*b4b0*/  F2FP.BF16.F32.PACK_AB R4, R148, R150 ;  /* 0x000000969404723e */ /* 0x004fe200000010ff */
[--C-:B------:R-:W-:Y:S01]  /*b4c0*/  FFMA.FTZ R165, R230, UR4, -R149.reuse ;  /* 0x00000004e6a57c23 */ /* 0x100fe20008010895 */
[----:B------:R-:W2:Y:S01]  /*b4d0*/  MUFU.EX2 R142, R142 ;  /* 0x0000008e008e7308 */ /* 0x000ea20000000800 */
[--C-:B------:R-:W-:Y:S01]  /*b4e0*/  FFMA.FTZ R212, R228, UR4, -R149.reuse ;  /* 0x00000004e4d47c23 */ /* 0x100fe20008010895 */
[----:B------:R-:W-:Y:S01]  /*b4f0*/  FFMA.FTZ R167, R226, UR4, -R149 ;  /* 0x00000004e2a77c23 */ /* 0x000fe20008010895 */
[--C-:B------:R-:W-:Y:S01]  /*b500*/  FFMA.FTZ R171, R220, UR4, -R145.reuse ;  /* 0x00000004dcab7c23 */ /* 0x100fe20008010891 */
[----:B------:R-:W-:Y:S01]  /*b510*/  MUFU.EX2 R132, R50 ;  /* 0x0000003200847308 */ /* 0x000fe20000000800 */
[--C-:B------:R-:W-:Y:S01]  /*b520*/  FFMA.FTZ R169, R214, UR4, -R145.reuse ;  /* 0x00000004d6a97c23 */ /* 0x100fe20008010891 */
[----:B----4-:R-:W-:Y:S01]  /*b530*/  F2FP.BF16.F32.PACK_AB R6, R146, R147 ;  /* 0x000000939206723e */ /* 0x010fe200000010ff */
[----:B------:R-:W-:Y:S01]  /*b540*/  FFMA.FTZ R222, R222, UR4, -R145 ;  /* 0x00000004dede7c23 */ /* 0x000fe20008010891 */
[----:B------:R-:W4:Y:S01]  /*b550*/  MUFU.EX2 R153, R153 ;  /* 0x0000009900997308 */ /* 0x000f220000000800 */
[--C-:B------:R-:W-:Y:S01]  /*b560*/  FFMA.FTZ R173, R184, UR4, -R149.reuse ;  /* 0x00000004b8ad7c23 */ /* 0x100fe20008010895 */
[----:B------:R-:W-:Y:S01]  /*b570*/  FFMA.FTZ R175, R180, UR4, -R149 ;  /* 0x00000004b4af7c23 */ /* 0x000fe20008010895 */
[--C-:B------:R-:W-:Y:S01]  /*b580*/  FFMA.FTZ R177, R176, UR4, -R145.reuse ;  /* 0x00000004b0b17c23 */ /* 0x100fe20008010891 */
[----:B------:R-:W5:Y:S01]  /*b590*/  MUFU.EX2 R154, R154 ;  /* 0x0000009a009a7308 */ /* 0x000f620000000800 */
[----:B------:R-:W-:Y:S01]  /*b5a0*/  FFMA.FTZ R179, R172, UR4, -R145 ;  /* 0x00000004acb37c23 */ /* 0x000fe20008010891 */
[----:B--2---:R-:W-:Y:S01]  /*b5b0*/  F2FP.BF16.F32.PACK_AB R5, R142, R144 ;  /* 0x000000908e05723e */ /* 0x004fe200000010ff */
[----:B------:R-:W-:Y:S01]  /*b5c0*/  FFMA.FTZ R186, R186, UR4, -R149 ;  /* 0x00000004baba7c23 */ /* 0x000fe20008010895 */
[----:B------:R-:W2:Y:S01]  /*b5d0*/  MUFU.EX2 R152, R152 ;  /* 0x0000009800987308 */ /* 0x000ea20000000800 */
[--C-:B------:R-:W-:Y:S01]  /*b5e0*/  FFMA.FTZ R178, R178, UR4, -R145.reuse ;  /* 0x00000004b2b27c23 */ /* 0x100fe20008010891 */
[----:B------:R-:W-:Y:S01]  /*b5f0*/  FFMA.FTZ R174, R174, UR4, -R145 ;  /* 0x00000004aeae7c23 */ /* 0x000fe20008010891 */
[--C-:B------:R-:W-:Y:S01]  /*b600*/  FFMA.FTZ R168, R168, UR4, -R149.reuse ;  /* 0x00000004a8a87c23 */ /* 0x100fe20008010895 */
[----:B------:R-:W-:Y:S01]  /*b610*/  MUFU.EX2 R159, R159 ;  /* 0x0000009f009f7308 */ /* 0x000fe20000000800 */
[--C-:B------:R-:W-:Y:S01]  /*b620*/  FFMA.FTZ R164, R164, UR4, -R149.reuse ;  /* 0x00000004a4a47c23 */ /* 0x100fe20008010895 */
[----:B----4-:R-:W-:Y:S01]  /*b630*/  F2FP.BF16.F32.PACK_AB R7, R153, R132 ;  /* 0x000000849907723e */ /* 0x010fe200000010ff */
[--C-:B------:R-:W-:Y:S01]  /*b640*/  FFMA.FTZ R143, R143, UR4, -R149.reuse ;  /* 0x000000048f8f7c23 */ /* 0x100fe20008010895 */
[----:B------:R-:W-:Y:S01]  /*b650*/  MUFU.EX2 R190, R238 ;  /* 0x000000ee00be7308 */ /* 0x000fe20000000800 */
[----:B------:R-:W-:Y:S01]  /*b660*/  ISETP.GT.AND P1, PT, R133, R206, PT ;  /* 0x000000ce8500720c */ /* 0x000fe20003f24270 */
[-C--:B-----5:R-:W-:Y:S01]  /*b670*/  FMUL.FTZ R24, R80, R154.reuse ;  /* 0x0000009a50187220 */ /* 0x0a0fe20000410000 */
[-C--:B------:R-:W-:Y:S01]  /*b680*/  FMUL.FTZ R25, R81, R154.reuse ;  /* 0x0000009a51197220 */ /* 0x080fe20000410000 */
[-C--:B------:R-:W-:Y:S01]  /*b690*/  FMUL.FTZ R84, R84, R154.reuse ;  /* 0x0000009a54547220 */ /* 0x080fe20000410000 */
[----:B------:R-:W-:Y:S01]  /*b6a0*/  FMUL.FTZ R85, R85, R154 ;  /* 0x0000009a55557220 */ /* 0x000fe20000410000 */
[-C--:B--2---:R-:W-:Y:S01]  /*b6b0*/  FMUL.FTZ R26, R82, R152.reuse ;  /* 0x00000098521a7220 */ /* 0x084fe20000410000 */
        /* <DEDUP_REMOVED lines=17> */
[-C--:B------:R-:W-:Y:S01]  /*b7d0*/  FMUL.FTZ R110, R110, R152.reuse ;  /* 0x000000986e6e7220 */ /* 0x080fe20000410000 */
[----:B------:R-:W-:Y:S01]  /*b7e0*/  FMUL.FTZ R111, R111, R152 ;  /* 0x000000986f6f7220 */ /* 0x000fe20000410000 */
[-C--:B------:R-:W-:Y:S01]  /*b7f0*/  FMUL.FTZ R8, R128, R154.reuse ;  /* 0x0000009a80087220 */ /* 0x080fe20000410000 */
[----:B------:R-:W-:Y:S01]  /*b800*/  FMUL.FTZ R9, R129, R154 ;  /* 0x0000009a81097220 */ /* 0x000fe20000410000 */
[-C--:B------:R-:W-:Y:S01]  /*b810*/  FMUL.FTZ R10, R130, R152.reuse ;  /* 0x00000098820a7220 */ /* 0x080fe20000410000 */
[----:B------:R-:W-:Y:S01]  /*b820*/  FMUL.FTZ R11, R131, R152 ;  /* 0x00000098830b7220 */ /* 0x000fe20000410000 */
[C---:B-1----:R-:W-:Y:S01]  /*b830*/  HMMA.16816.F32.BF16 R48, R4.reuse, R52, R48 ;  /* 0x000000340430723c */ /* 0x042fe20000041830 */
[-C--:B------:R-:W-:Y:S01]  /*b840*/  FMUL.FTZ R68, R68, R154.reuse ;  /* 0x0000009a44447220 */ /* 0x080fe20000410000 */
[----:B------:R-:W-:Y:S01]  /*b850*/  FMUL.FTZ R69, R69, R154 ;  /* 0x0000009a45457220 */ /* 0x000fe20000410000 */
[-C--:B------:R-:W-:Y:S01]  /*b860*/  FMUL.FTZ R70, R70, R152.reuse ;  /* 0x0000009846467220 */ /* 0x080fe20000410000 */
[----:B------:R-:W-:Y:S01]  /*b870*/  FMUL.FTZ R71, R71, R152 ;  /* 0x0000009847477220 */ /* 0x000fe20000410000 */
[--C-:B------:R-:W-:Y:S01]  /*b880*/  FFMA.FTZ R106, R65, UR4, -R149.reuse ;  /* 0x00000004416a7c23 */ /* 0x100fe20008010895 */
[--C-:B------:R-:W-:Y:S01]  /*b890*/  FFMA.FTZ R107, R67, UR4, -R149.reuse ;  /* 0x00000004436b7c23 */ /* 0x100fe20008010895 */
[--C-:B------:R-:W-:Y:S01]  /*b8a0*/  FFMA.FTZ R104, R66, UR4, -R149.reuse ;  /* 0x0000000442687c23 */ /* 0x100fe20008010895 */
[C---:B------:R-:W-:Y:S01]  /*b8b0*/  HMMA.16816.F32.BF16 R52, R4.reuse, R54, R108 ;  /* 0x000000360434723c */ /* 0x040fe2000004186c */
        /* <DEDUP_REMOVED lines=13> */
[----:B------:R-:W1:Y:S01]  /*b990*/  LDSM.16.MT88.4 R64, [R151+0x10800] ;  /* 0x010800009740783b */ /* 0x000e620000004200 */
        /* <DEDUP_REMOVED lines=16> */
[C---:B---3--:R-:W-:Y:S01]  /*baa0*/  HMMA.16816.F32.BF16 R32, R4.reuse, R36, R32 ;  /* 0x000000240420723c */ /* 0x048fe20000041820 */
        /* <DEDUP_REMOVED lines=15> */
[-C--:B------:R-:W-:Y:S01]  /*bba0*/  FMUL.FTZ R72, R124, R154.reuse ;  /* 0x0000009a7c487220 */ /* 0x080fe20000410000 */
[----:B------:R-:W-:Y:S01]  /*bbb0*/  FMUL.FTZ R73, R125, R154 ;  /* 0x0000009a7d497220 */ /* 0x000fe20000410000 */
[-C--:B------:R-:W-:Y:S01]  /*bbc0*/  FMUL.FTZ R74, R126, R152.reuse ;  /* 0x000000987e4a7220 */ /* 0x080fe20000410000 */
[----:B------:R-:W-:Y:S01]  /*bbd0*/  FMUL.FTZ R75, R127, R152 ;  /* 0x000000987f4b7220 */ /* 0x000fe20000410000 */
[----:B------:R-:W1:Y:S01]  /*bbe0*/  LDSM.16.MT88.4 R92, [R3+0xc800] ;  /* 0x00c80000035c783b */ /* 0x000e620000004200 */
[-C--:B------:R-:W-:Y:S01]  /*bbf0*/  FMUL.FTZ R120, R120, R154.reuse ;  /* 0x0000009a78787220 */ /* 0x080fe20000410000 */
[----:B------:R-:W-:Y:S01]  /*bc00*/  FMUL.FTZ R121, R121, R154 ;  /* 0x0000009a79797220 */ /* 0x000fe20000410000 */
[-C--:B------:R-:W-:Y:S01]  /*bc10*/  FMUL.FTZ R122, R122, R152.reuse ;  /* 0x000000987a7a7220 */ /* 0x080fe20000410000 */
[----:B------:R-:W-:Y:S01]  /*bc20*/  FMUL.FTZ R123, R123, R152 ;  /* 0x000000987b7b7220 */ /* 0x000fe20000410000 */
[C---:B------:R-:W-:Y:S01]  /*bc30*/  HMMA.16816.F32.BF16 R16, R4.reuse, R20, R16 ;  /* 0x000000140410723c */ /* 0x040fe20000041810 */
[----:B------:R-:W1:Y:S01]  /*bc40*/  LDSM.16.MT88.4 R68, [R0+0x800] ;  /* 0x000800000044783b */ /* 0x000e620000004200 */
[--C-:B------:R-:W-:Y:S01]  /*bc50*/  FFMA.FTZ R115, R248, UR4, -R149.reuse ;  /* 0x00000004f8737c23 */ /* 0x100fe20008010895 */
[--C-:B------:R-:W-:Y:S01]  /*bc60*/  FFMA.FTZ R112, R252, UR4, -R149.reuse ;  /* 0x00000004fc707c23 */ /* 0x100fe20008010895 */
[--C-:B------:R-:W-:Y:S01]  /*bc70*/  FFMA.FTZ R114, R181, UR4, -R149.reuse ;  /* 0x00000004b5727c23 */ /* 0x100fe20008010895 */
[----:B------:R-:W1:Y:S01]  /*bc80*/  LDSM.16.MT88.4 R88, [R155+0x800] ;  /* 0x000800009b58783b */ /* 0x000e620000004200 */
        /* <DEDUP_REMOVED lines=9> */
[----:B------:R-:W1:Y:S01]  /*bd20*/  MUFU.EX2 R112, R112 ;  /* 0x0000007000707308 */ /* 0x000e620000000800 */
[C---:B------:R-:W-:Y:S01]  /*bd30*/  HMMA.16816.F32.BF16 R56, R4.reuse, R60, R56 ;  /* 0x0000003c0438723c */ /* 0x040fe20000041838 */
[----:B------:R-:W-:Y:S01]  /*bd40*/  FFMA.FTZ R223, R223, R154, R150 ;  /* 0x0000009adfdf7223 */ /* 0x000fe20000010096 */
[----:B------:R-:W-:Y:S01]  /*bd50*/  FFMA.FTZ R221, R221, R152, R144 ;  /* 0x00000098dddd7223 */ /* 0x000fe20000010090 */
[----:B------:R-:W-:Y:S01]  /*bd60*/  MUFU.EX2 R114, R114 ;  /* 0x0000007200727308 */ /* 0x000fe20000000800 */
[----:B------:R-:W-:Y:S01]  /*bd70*/  @P1 IADD3 R213, PT, PT, R197, -0x3, RZ ;  /* 0xfffffffdc5d51810 */ /* 0x000fe20007ffe0ff */
[----:B------:R-:W-:Y:S01]  /*bd80*/  FADD.FTZ R148, R148, R223 ;  /* 0x000000df94947221 */ /* 0x000fe20000010000 */
[----:B------:R-:W-:Y:S01]  /*bd90*/  FADD.FTZ R221, R142, R221 ;  /* 0x000000dd8edd7221 */ /* 0x000fe20000010000 */
[----:B------:R-:W-:Y:S01]  /*bda0*/  MUFU.EX2 R113, R113 ;  /* 0x0000007100717308 */ /* 0x000fe20000000800 */
[----:B------:R-:W-:Y:S01]  /*bdb0*/  HMMA.16816.F32.BF16 R20, R4, R22, R76 ;  /* 0x000000160414723c */ /* 0x000fe2000004184c */
[----:B------:R-:W1:Y:S01]  /*bdc0*/  LDSM.16.MT88.4 R76, [R3+0x10800] ;  /* 0x01080000034c783b */ /* 0x000e620000004200 */
        /* <DEDUP_REMOVED lines=9> */
[-C--:B------:R-:W-:Y:S02]  /*be60*/  MOV R132, R135.reuse ;  /* 0x0000008700847202 */ /* 0x080fe40000000f00 */
[----:B------:R-:W-:Y:S01]  /*be70*/  @P1 MOV R132, R135 ;  /* 0x0000008700841202 */ /* 0x000fe20000000f00 */
[----:B------:R-:W-:Y:S01]  /*be80*/  MUFU.EX2 R161, R161 ;  /* 0x000000a100a17308 */ /* 0x000fe20000000800 */
[C---:B------:R-:W-:Y:S01]  /*be90*/  HMMA.16816.F32.BF16 R60, R4.reuse, R62, R116 ;  /* 0x0000003e043c723c */ /* 0x040fe20000041874 */
[--C-:B------:R-:W-:Y:S01]  /*bea0*/  FFMA.FTZ R117, R244, UR4, -R145.reuse ;  /* 0x00000004f4757c23 */ /* 0x100fe20008010891 */
[--C-:B------:R-:W-:Y:S01]  /*beb0*/  FFMA.FTZ R118, R246, UR4, -R145.reuse ;  /* 0x00000004f6767c23 */ /* 0x100fe20008010891 */
[--C-:B------:R-:W-:Y:S01]  /*bec0*/  FFMA.FTZ R119, R242, UR4, -R145.reuse ;  /* 0x00000004f2777c23 */ /* 0x100fe20008010891 */
[----:B------:R-:W-:Y:S01]  /*bed0*/  FFMA.FTZ R116, R240, UR4, -R145 ;  /* 0x00000004f0747c23 */ /* 0x000fe20008010891 */
[----:B------:R-:W-:Y:S03]  /*bee0*/  MUFU.EX2 R192, R192 ;  /* 0x000000c000c07308 */ /* 0x000fe60000000800 */
[C---:B--2---:R-:W-:Y:S01]  /*bef0*/  HMMA.16816.F32.BF16 R72, R4.reuse, R84, R72 ;  /* 0x000000540448723c */ /* 0x044fe20000041848 */
[----:B----4-:R-:W-:Y:S01]  /*bf00*/  F2FP.BF16.F32.PACK_AB R84, R106, R111 ;  /* 0x0000006f6a54723e */ /* 0x010fe200000010ff */
[----:B------:R-:W-:Y:S01]  /*bf10*/  MUFU.EX2 R117, R117 ;  /* 0x0000007500757308 */ /* 0x000fe20000000800 */
[----:B---3--:R-:W-:Y:S01]  /*bf20*/  F2FP.BF16.F32.PACK_AB R85, R109, R110 ;  /* 0x0000006e6d55723e */ /* 0x008fe200000010ff */
[----:B------:R-:W-:Y:S01]  /*bf30*/  FADD.FTZ R111, R111, R146 ;  /* 0x000000926f6f7221 */ /* 0x000fe20000010000 */
[----:B------:R-:W-:Y:S01]  /*bf40*/  FADD.FTZ R110, R110, R153 ;  /* 0x000000996e6e7221 */ /* 0x000fe20000010000 */
[----:B------:R-:W2:Y:S02]  /*bf50*/  MUFU.EX2 R118, R118 ;  /* 0x0000007600767308 */ /* 0x000ea40000000800 */
[----:B------:R-:W-:Y:S01]  /*bf60*/  HMMA.16816.F32.BF16 R4, R4, R86, R120 ;  /* 0x000000560404723c */ /* 0x000fe20000041878 */
[----:B------:R-:W-:Y:S01]  /*bf70*/  F2FP.BF16.F32.PACK_AB R86, R104, R107 ;  /* 0x0000006b6856723e */ /* 0x000fe200000010ff */
[----:B------:R-:W-:Y:S01]  /*bf80*/  MUFU.EX2 R119, R119 ;  /* 0x0000007700777308 */ /* 0x000fe20000000800 */
[----:B-----5:R-:W-:Y:S01]  /*bf90*/  F2FP.BF16.F32.PACK_AB R87, R105, R108 ;  /* 0x0000006c6957723e */ /* 0x020fe200000010ff */
[--C-:B------:R-:W-:Y:S01]  /*bfa0*/  FFMA.FTZ R120, R158, UR4, -R145.reuse ;  /* 0x000000049e787c23 */ /* 0x100fe20008010891 */
[----:B------:R-:W-:Y:S01]  /*bfb0*/  FFMA.FTZ R158, R156, UR4, -R145 ;  /* 0x000000049c9e7c23 */ /* 0x000fe20008010891 */
[----:B------:R-:W3:Y:S01]  /*bfc0*/  MUFU.EX2 R116, R116 ;  /* 0x0000007400747308 */ /* 0x000ee20000000800 */
[----:B------:R-:W-:Y:S01]  /*bfd0*/  FADD.FTZ R106, R106, R111 ;  /* 0x0000006f6a6a7221 */ /* 0x000fe20000010000 */
[----:B------:R-:W-:-:S02]  /*bfe0*/  FADD.FTZ R109, R109, R110 ;  /* 0x0000006e6d6d7221 */ /* 0x000fc40000010000 */
[C---:B------:R-:W-:Y:S01]  /*bff0*/  HMMA.16816.F32.BF16 R8, R84.reuse, R96, R8 ;  /* 0x000000605408723c */ /* 0x040fe20000041808 */
[----:B------:R-:W-:Y:S01]  /*c000*/  MUFU.EX2 R196, R196 ;  /* 0x000000c400c47308 */ /* 0x000fe20000000800 */
[----:B------:R-:W-:Y:S01]  /*c010*/  FADD.FTZ R107, R107, R106 ;  /* 0x0000006a6b6b7221 */ /* 0x000fe20000010000 */
[----:B------:R-:W-:Y:S02]  /*c020*/  FADD.FTZ R108, R108, R109 ;  /* 0x0000006d6c6c7221 */ /* 0x000fe40000010000 */
[----:B------:R-:W4:Y:S01]  /*c030*/  MUFU.EX2 R165, R165 ;  /* 0x000000a500a57308 */ /* 0x000f220000000800 */
[----:B------:R-:W-:Y:S01]  /*c040*/  FADD.FTZ R104, R104, R107 ;  /* 0x0000006b68687221 */ /* 0x000fe20000010000 */
[----:B------:R-:W-:Y:S01]  /*c050*/  FADD.FTZ R108, R105, R108 ;  /* 0x0000006c696c7221 */ /* 0x000fe20000010000 */
[C---:B------:R-:W-:Y:S01]  /*c060*/  HMMA.16816.F32.BF16 R12, R84.reuse, R98, R12 ;  /* 0x00000062540c723c */ /* 0x040fe2000004180c */
[----:B------:R-:W5:Y:S01]  /*c070*/  LDSM.16.MT88.4 R96, [R0+0x4800] ;  /* 0x004800000060783b */ /* 0x000f620000004200 */
[----:B------:R-:W-:Y:S04]  /*c080*/  MUFU.EX2 R212, R212 ;  /* 0x000000d400d47308 */ /* 0x000fe80000000800 */
[----:B------:R-:W-:Y:S02]  /*c090*/  MUFU.EX2 R167, R167 ;  /* 0x000000a700a77308 */ /* 0x000fe40000000800 */
[C---:B-1----:R-:W-:Y:S02]  /*c0a0*/  HMMA.16816.F32.BF16 R40, R84.reuse, R64, R40 ;  /* 0x000000405428723c */ /* 0x042fe40000041828 */
        /* <DEDUP_REMOVED lines=28> */
[----:B------:R-:W-:Y:S06]  /*c270*/  MUFU.EX2 R143, R143 ;  /* 0x0000008f008f7308 */ /* 0x000fec0000000800 */
[C---:B------:R-:W-:Y:S01]  /*c280*/  HMMA.16816.F32.BF16 R52, R84.reuse, R78, R52 ;  /* 0x0000004e5434723c */ /* 0x040fe20000041834 */
[----:B------:R-:W4:Y:S07]  /*c290*/  LDSM.16.MT88.4 R76, [R3+0x11000] ;  /* 0x01100000034c783b */ /* 0x000f2e0000004200 */
[----:B------:R-:W-:Y:S01]  /*c2a0*/  HMMA.16816.F32.BF16 R56, R84, R80, R56 ;  /* 0x000000505438723c */ /* 0x000fe20000041838 */
[----:B------:R-:W-:Y:S01]  /*c2b0*/  F2FP.BF16.F32.PACK_AB R80, R112, R115 ;  /* 0x000000737050723e */ /* 0x000fe200000010ff */
[----:B------:R-:W-:Y:S01]  /*c2c0*/  FADD.FTZ R115, R115, R104 ;  /* 0x0000006873737221 */ /* 0x000fe20000010000 */
[----:B--2---:R-:W-:Y:S01]  /*c2d0*/  F2FP.BF16.F32.PACK_AB R81, R118, R117 ;  /* 0x000000757651723e */ /* 0x004fe200000010ff */
        /* <DEDUP_REMOVED lines=12> */
[----:B------:R-:W2:Y:S04]  /*c3a0*/  LDSM.16.MT88.4 R84, [R155+0x5000] ;  /* 0x005000009b54783b */ /* 0x000ea80000004200 */
[----:B------:R-:W-:Y:S03]  /*c3b0*/  LDSM.16.MT88.4 R96, [R151+0xd800] ;  /* 0x00d800009760783b */ /* 0x000fe60000004200 */
        /* <DEDUP_REMOVED lines=15> */
[C---:B------:R-:W-:Y:S08]  /*c4b0*/  HMMA.16816.F32.BF16 R8, R80.reuse, R100, R8 ;  /* 0x000000645008723c */ /* 0x040ff00000041808 */
[C---:B------:R-:W-:Y:S01]  /*c4c0*/  HMMA.16816.F32.BF16 R12, R80.reuse, R102, R12 ;  /* 0x00000066500c723c */ /* 0x040fe2000004180c */
[----:B------:R-:W2:Y:S07]  /*c4d0*/  LDSM.16.MT88.4 R100, [R155+0x5800] ;  /* 0x005800009b64783b */ /* 0x000eae0000004200 */
[----:B-1----:R-:W-:Y:S01]  /*c4e0*/  HMMA.16816.F32.BF16 R72, R80, R64, R72 ;  /* 0x000000405048723c */ /* 0x002fe20000041848 */
        /* <DEDUP_REMOVED lines=15> */
[----:B------:R-:W1:Y:S04]  /*c5e0*/  LDSM.16.MT88.4 R88, [R155+0x1800] ;  /* 0x001800009b58783b */ /* 0x000e680000004200 */
        /* <DEDUP_REMOVED lines=10> */
[C---:B--2---:R-:W-:Y:S08]  /*c690*/  HMMA.16816.F32.BF16 R48, R64.reuse, R84, R48 ;  /* 0x000000544030723c */ /* 0x044ff00000041830 */
[C---:B------:R-:W-:Y:S01]  /*c6a0*/  HMMA.16816.F32.BF16 R52, R64.reuse, R86, R52 ;  /* 0x000000564034723c */ /* 0x040fe20000041834 */
[----:B------:R-:W2:Y:S07]  /*c6b0*/  LDSM.16.MT88.4 R84, [R151+0xe000] ;  /* 0x00e000009754783b */ /* 0x000eae0000004200 */
[----:B------:R-:W-:Y:S01]  /*c6c0*/  HMMA.16816.F32.BF16 R56, R64, R100, R56 ;  /* 0x000000644038723c */ /* 0x000fe20000041838 */
[----:B------:R-:W-:-:S02]  /*c6d0*/  FFMA.FTZ R100, R218, UR4, -R145 ;  /* 0x00000004da647c23 */ /* 0x000fc40008010891 */
[----:B------:R-:W5:Y:S04]  /*c6e0*/  MUFU.EX2 R218, R222 ;  /* 0x000000de00da7308 */ /* 0x000f680000000800 */
[----:B------:R1:W4:Y:S01]  /*c6f0*/  MUFU.EX2 R214, R100 ;  /* 0x0000006400d67308 */ /* 0x0003220000000800 */
[C---:B------:R-:W-:Y:S08]  /*c700*/  HMMA.16816.F32.BF16 R8, R64.reuse, R96, R8 ;  /* 0x000000604008723c */ /* 0x040ff00000041808 */
[----:B------:R-:W-:Y:S01]  /*c710*/  HMMA.16816.F32.BF16 R12, R64, R98, R12 ;  /* 0x00000062400c723c */ /* 0x000fe2000004180c */
[----:B------:R-:W2:Y:S01]  /*c720*/  LDSM.16.MT88.4 R96, [R3+0xe000] ;  /* 0x00e000000360783b */ /* 0x000ea20000004200 */
[----:B-1----:R-:W-:-:S02]  /*c730*/  FFMA.FTZ R100, R182, UR4, -R149 ;  /* 0x00000004b6647c23 */ /* 0x002fc40008010895 */
[----:B------:R-:W1:Y:S04]  /*c740*/  MUFU.EX2 R182, R186 ;  /* 0x000000ba00b67308 */ /* 0x000e680000000800 */
[C---:B------:R-:W-:Y:S01]  /*c750*/  HMMA.16816.F32.BF16 R24, R64.reuse, R88, R24 ;  /* 0x000000584018723c */ /* 0x040fe20000041818 */
[----:B------:R3:W1:Y:S07]  /*c760*/  MUFU.EX2 R180, R100 ;  /* 0x0000006400b47308 */ /* 0x00066e0000000800 */
        /* <DEDUP_REMOVED lines=8> */
[----:B-----5:R-:W-:Y:S01]  /*c7f0*/  F2FP.BF16.F32.PACK_AB R65, R218, R171 ;  /* 0x000000abda41723e */ /* 0x020fe200000010ff */
[----:B------:R-:W-:Y:S01]  /*c800*/  FADD.FTZ R196, R196, R157 ;  /* 0x0000009dc4c47221 */ /* 0x000fe20000010000 */
[----:B------:R-:W-:Y:S01]  /*c810*/  F2FP.BF16.F32.PACK_AB R66, R167, R212 ;  /* 0x000000d4a742723e */ /* 0x000fe200000010ff */
[----:B------:R-:W-:Y:S01]  /*c820*/  FADD.FTZ R171, R171, R192 ;  /* 0x000000c0abab7221 */ /* 0x000fe20000010000 */
[----:B----4-:R-:W-:Y:S01]  /*c830*/  F2FP.BF16.F32.PACK_AB R67, R169, R214 ;  /* 0x000000d6a943723e */ /* 0x010fe200000010ff */
        /* <DEDUP_REMOVED lines=9> */
[C---:B--2---:R-:W-:Y:S08]  /*c8d0*/  HMMA.16816.F32.BF16 R8, R64.reuse, R84, R8 ;  /* 0x000000544008723c */ /* 0x044ff00000041808 */
        /* <DEDUP_REMOVED lines=11> */
[----:B---3--:R-:W-:Y:S01]  /*c990*/  HMMA.16816.F32.BF16 R72, R64, R68, R72 ;  /* 0x000000444048723c */ /* 0x008fe20000041848 */
[----:B-1----:R-:W-:Y:S01]  /*c9a0*/  F2FP.BF16.F32.PACK_AB R68, R182, R173 ;  /* 0x000000adb644723e */ /* 0x002fe200000010ff */
        /* <DEDUP_REMOVED lines=13> */
[C---:B------:R-:W-:Y:S01]  /*ca80*/  HMMA.16816.F32.BF16 R28, R64.reuse, R90, R28 ;  /* 0x0000005a401c723c */ /* 0x040fe2000004181c */
[----:B------:R-:W1:Y:S07]  /*ca90*/  LDSM.16.MT88.4 R88, [R155+0x2800] ;  /* 0x002800009b58783b */ /* 0x000e6e0000004200 */
[C---:B--2---:R-:W-:Y:S08]  /*caa0*/  HMMA.16816.F32.BF16 R56, R64.reuse, R84, R56 ;  /* 0x000000544038723c */ /* 0x044ff00000041838 */
[----:B------:R-:W-:Y:S01]  /*cab0*/  HMMA.16816.F32.BF16 R60, R64, R86, R60 ;  /* 0x00000056403c723c */ /* 0x000fe2000004183c */
[----:B------:R-:W2:Y:S04]  /*cac0*/  LDSM.16.MT88.4 R64, [R155+0x6800] ;  /* 0x006800009b40783b */ /* 0x000ea80000004200 */
[----:B------:R-:W-:Y:S03]  /*cad0*/  LDSM.16.MT88.4 R84, [R0+0x3000] ;  /* 0x003000000054783b */ /* 0x000fe60000004200 */
[C---:B----4-:R-:W-:Y:S08]  /*cae0*/  HMMA.16816.F32.BF16 R40, R68.reuse, R76, R40 ;  /* 0x0000004c4428723c */ /* 0x050ff00000041828 */
[C---:B------:R-:W-:Y:S01]  /*caf0*/  HMMA.16816.F32.BF16 R44, R68.reuse, R78, R44 ;  /* 0x0000004e442c723c */ /* 0x040fe2000004182c */
[----:B------:R-:W3:Y:S07]  /*cb00*/  LDSM.16.MT88.4 R76, [R0+0x6800] ;  /* 0x00680000004c783b */ /* 0x000eee0000004200 */
        /* <DEDUP_REMOVED lines=14> */
[----:B------:R-:W1:Y:S07]  /*cbf0*/  LDSM.16.MT88.4 R100, [R3+0x13000] ;  /* 0x013000000364783b */ /* 0x000e6e0000004200 */
[C---:B--2---:R-:W-:Y:S08]  /*cc00*/  HMMA.16816.F32.BF16 R56, R68.reuse, R64, R56 ;  /* 0x000000404438723c */ /* 0x044ff00000041838 */
[C---:B------:R-:W-:Y:S01]  /*cc10*/  HMMA.16816.F32.BF16 R60, R68.reuse, R66, R60 ;  /* 0x00000042443c723c */ /* 0x040fe2000004183c */
[----:B------:R-:W-:Y:S07]  /*cc20*/  LDSM.16.MT88.4 R64, [R155+0x7000] ;  /* 0x007000009b40783b */ /* 0x000fee0000004200 */
[C---:B---3--:R-:W-:Y:S08]  /*cc30*/  HMMA.16816.F32.BF16 R72, R68.reuse, R76, R72 ;  /* 0x0000004c4448723c */ /* 0x048ff00000041848 */
[----:B------:R-:W-:Y:S01]  /*cc40*/  HMMA.16816.F32.BF16 R4, R68, R78, R4 ;  /* 0x0000004e4404723c */ /* 0x000fe20000041804 */
[----:B------:R-:W-:Y:S01]  /*cc50*/  F2FP.BF16.F32.PACK_AB R68, R181, R168 ;  /* 0x000000a8b544723e */ /* 0x000fe200000010ff */
[----:B------:R-:W2:Y:S01]  /*cc60*/  LDSM.16.MT88.4 R76, [R151+0xf800] ;  /* 0x00f80000974c783b */ /* 0x000ea20000004200 */
        /* <DEDUP_REMOVED lines=8> */
[----:B------:R-:W-:Y:S01]  /*ccf0*/  HMMA.16816.F32.BF16 R36, R68, R86, R36 ;  /* 0x000000564424723c */ /* 0x000fe20000041824 */
[--C-:B------:R-:W-:Y:S01]  /*cd00*/  FFMA.FTZ R86, R138, UR4, -R149.reuse ;  /* 0x000000048a567c23 */ /* 0x100fe20008010895 */
[----:B------:R-:W-:Y:S01]  /*cd10*/  FFMA.FTZ R138, R140, UR4, -R149 ;  /* 0x000000048c8a7c23 */ /* 0x000fe20008010895 */
[----:B------:R-:W-:Y:S01]  /*cd20*/  FADD.FTZ R158, R158, R187 ;  /* 0x000000bb9e9e7221 */ /* 0x000fe20000010000 */
[----:B------:R-:W-:-:S03]  /*cd30*/  FADD.FTZ R162, R162, R183 ;  /* 0x000000b7a2a27221 */ /* 0x000fc60000010000 */
[----:B------:R-:W-:Y:S01]  /*cd40*/  FADD.FTZ R158, R185, R158 ;  /* 0x0000009eb99e7221 */ /* 0x000fe20000010000 */
[----:B------:R-:W-:Y:S01]  /*cd50*/  HMMA.16816.F32.BF16 R32, R68, R84, R32 ;  /* 0x000000544420723c */ /* 0x000fe20000041820 */
[----:B------:R-:W-:Y:S01]  /*cd60*/  FFMA.FTZ R84, R137, UR4, -R149 ;  /* 0x0000000489547c23 */ /* 0x000fe20008010895 */
[--C-:B------:R-:W-:Y:S01]  /*cd70*/  FFMA.FTZ R85, R136, UR4, -R145.reuse ;  /* 0x0000000488557c23 */ /* 0x100fe20008010891 */
[----:B------:R3:W-:Y:S01]  /*cd80*/  MUFU.EX2 R137, R86 ;  /* 0x0000005600897308 */ /* 0x0007e20000000800 */
[----:B------:R-:W-:-:S03]  /*cd90*/  FFMA.FTZ R136, R139, UR4, -R145 ;  /* 0x000000048b887c23 */ /* 0x000fc60008010891 */
[----:B------:R-:W1:Y:S01]  /*cda0*/  MUFU.EX2 R140, R84 ;  /* 0x00000054008c7308 */ /* 0x000e620000000800 */
[C---:B----4-:R-:W-:Y:S03]  /*cdb0*/  HMMA.16816.F32.BF16 R8, R68.reuse, R96, R8 ;  /* 0x000000604408723c */ /* 0x050fe60000041808 */
[----:B------:R-:W4:Y:S04]  /*cdc0*/  MUFU.EX2 R138, R138 ;  /* 0x0000008a008a7308 */ /* 0x000f280000000800 */
[----:B------:R-:W-:Y:S01]  /*cdd0*/  MUFU.EX2 R139, R85 ;  /* 0x00000055008b7308 */ /* 0x000fe20000000800 */
[----:B-----5:R-:W-:Y:S01]  /*cde0*/  HMMA.16816.F32.BF16 R40, R68, R80, R40 ;  /* 0x000000504428723c */ /* 0x020fe20000041828 */
[--C-:B---3--:R-:W-:Y:S01]  /*cdf0*/  FFMA.FTZ R86, R141, UR4, -R145.reuse ;  /* 0x000000048d567c23 */ /* 0x108fe20008010891 */
[----:B------:R-:W-:Y:S01]  /*ce00*/  FFMA.FTZ R141, R2, UR4, -R145 ;  /* 0x00000004028d7c23 */ /* 0x000fe20008010891 */
[----:B------:R-:W3:Y:S01]  /*ce10*/  MUFU.EX2 R136, R136 ;  /* 0x0000008800887308 */ /* 0x000ee20000000800 */
[----:B-1----:R-:W-:Y:S01]  /*ce20*/  F2FP.BF16.F32.PACK_AB R120, R140, R137 ;  /* 0x000000898c78723e */ /* 0x002fe200000010ff */
[----:B------:R-:W-:-:S02]  /*ce30*/  FADD.FTZ R137, R137, R162 ;  /* 0x000000a289897221 */ /* 0x000fc40000010000 */
[----:B------:R1:W-:Y:S01]  /*ce40*/  MUFU.EX2 R2, R86 ;  /* 0x0000005600027308 */ /* 0x0003e20000000800 */
[----:B------:R-:W-:Y:S01]  /*ce50*/  HMMA.16816.F32.BF16 R44, R68, R82, R44 ;  /* 0x00000052442c723c */ /* 0x000fe2000004182c */
[----:B----4-:R-:W-:Y:S01]  /*ce60*/  F2FP.BF16.F32.PACK_AB R122, R143, R138 ;  /* 0x0000008a8f7a723e */ /* 0x010fe200000010ff */
[----:B------:R-:W-:Y:S01]  /*ce70*/  LDSM.16.MT88.4 R80, [R0+0x7000] ;  /* 0x007000000050783b */ /* 0x000fe20000004200 */
[----:B------:R-:W4:Y:S01]  /*ce80*/  MUFU.EX2 R141, R141 ;  /* 0x0000008d008d7308 */ /* 0x000f220000000800 */
[----:B------:R-:W-:-:S04]  /*ce90*/  FADD.FTZ R137, R140, R137 ;  /* 0x000000898c897221 */ /* 0x000fc80000010000 */
[C---:B------:R-:W-:Y:S01]  /*cea0*/  HMMA.16816.F32.BF16 R48, R68.reuse, R100, R48 ;  /* 0x000000644430723c */ /* 0x040fe20000041830 */
[----:B---3--:R-:W-:Y:S01]  /*ceb0*/  F2FP.BF16.F32.PACK_AB R121, R136, R139 ;  /* 0x0000008b8879723e */ /* 0x008fe200000010ff */
[----:B------:R-:W-:Y:S01]  /*cec0*/  FADD.FTZ R139, R139, R158 ;  /* 0x0000009e8b8b7221 */ /* 0x000fe20000010000 */
[----:B------:R-:W-:Y:S01]  /*ced0*/  FADD.FTZ R138, R138, R137 ;  /* 0x000000898a8a7221 */ /* 0x000fe20000010000 */
[----:B-1----:R-:W-:Y:S02]  /*cee0*/  LDSM.16.MT88.4 R84, [R155+0x3800] ;  /* 0x003800009b54783b */ /* 0x002fe40000004200 */
[----:B------:R-:W-:Y:S01]  /*cef0*/  FADD.FTZ R139, R136, R139 ;  /* 0x0000008b888b7221 */ /* 0x000fe20000010000 */
[----:B------:R-:W-:Y:S01]  /*cf00*/  FADD.FTZ R223, R143, R138 ;  /* 0x0000008a8fdf7221 */ /* 0x000fe20000010000 */
[----:B------:R-:W-:Y:S01]  /*cf10*/  HMMA.16816.F32.BF16 R52, R68, R102, R52 ;  /* 0x000000664434723c */ /* 0x000fe20000041834 */
[----:B----4-:R-:W-:Y:S01]  /*cf20*/  F2FP.BF16.F32.PACK_AB R123, R141, R2 ;  /* 0x000000028d7b723e */ /* 0x010fe200000010ff */
[----:B------:R-:W-:Y:S01]  /*cf30*/  LDSM.16.MT88.4 R100, [R151+0x13800] ;  /* 0x013800009764783b */ /* 0x000fe20000004200 */
[----:B------:R-:W-:-:S03]  /*cf40*/  FADD.FTZ R2, R2, R139 ;  /* 0x0000008b02027221 */ /* 0x000fc60000010000 */
[----:B------:R-:W-:Y:S01]  /*cf50*/  LDSM.16.MT88.4 R152, [R155+0x7800] ;  /* 0x007800009b98783b */ /* 0x000fe20000004200 */
[----:B------:R-:W-:Y:S01]  /*cf60*/  FADD.FTZ R221, R141, R2 ;  /* 0x000000028ddd7221 */ /* 0x000fe20000010000 */
[----:B--2---:R-:W-:Y:S02]  /*cf70*/  HMMA.16816.F32.BF16 R128, R120, R76, R8 ;  /* 0x0000004c7880723c */ /* 0x004fe40000041808 */
[----:B------:R-:W1:Y:S06]  /*cf80*/  LDSM.16.MT88.4 R8, [R3+0x13800] ;  /* 0x013800000308783b */ /* 0x000e6c0000004200 */
[C---:B------:R-:W-:Y:S08]  /*cf90*/  HMMA.16816.F32.BF16 R16, R68.reuse, R92, R16 ;  /* 0x0000005c4410723c */ /* 0x040ff00000041810 */
[C---:B------:R-:W-:Y:S01]  /*cfa0*/  HMMA.16816.F32.BF16 R20, R68.reuse, R94, R20 ;  /* 0x0000005e4414723c */ /* 0x040fe20000041814 */
[----:B------:R-:W2:Y:S07]  /*cfb0*/  LDSM.16.MT88.4 R92, [R0+0x3800] ;  /* 0x00380000005c783b */ /* 0x000eae0000004200 */
[C---:B------:R-:W-:Y:S08]  /*cfc0*/  HMMA.16816.F32.BF16 R56, R68.reuse, R64, R56 ;  /* 0x000000404438723c */ /* 0x040ff00000041838 */
[C---:B------:R-:W-:Y:S01]  /*cfd0*/  HMMA.16816.F32.BF16 R60, R68.reuse, R66, R60 ;  /* 0x00000042443c723c */ /* 0x040fe2000004183c */
[----:B------:R3:W4:Y:S07]  /*cfe0*/  LDSM.16.MT88.4 R64, [R3+0xf800] ;  /* 0x00f800000340783b */ /* 0x00072e0000004200 */
[----:B------:R-:W-:Y:S08]  /*cff0*/  HMMA.16816.F32.BF16 R12, R68, R98, R12 ;  /* 0x00000062440c723c */ /* 0x000ff0000004180c */
[C---:B-1----:R-:W-:Y:S08]  /*d000*/  HMMA.16816.F32.BF16 R104, R120.reuse, R8, R48 ;  /* 0x000000087868723c */ /* 0x042ff00000041830 */
[----:B------:R-:W-:Y:S01]  /*d010*/  HMMA.16816.F32.BF16 R108, R120, R10, R52 ;  /* 0x0000000a786c723c */ /* 0x000fe20000041834 */
[----:B------:R-:W1:Y:S01]  /*d020*/  LDSM.16.MT88.4 R8, [R0+0x7800] ;  /* 0x007800000008783b */ /* 0x000e620000004200 */
[----:B---3--:R-:W-:-:S02]  /*d030*/  MOV R3, R134 ;  /* 0x0000008600037202 */ /* 0x008fc40000000f00 */
[----:B------:R-:W-:-:S04]  /*d040*/  @P1 MOV R3, R134 ;  /* 0x0000008600031202 */ /* 0x000fc80000000f00 */
[C---:B------:R-:W-:Y:S08]  /*d050*/  HMMA.16816.F32.BF16 R24, R68.reuse, R88, R24 ;  /* 0x000000584418723c */ /* 0x040ff00000041818 */
[C---:B------:R-:W-:Y:S08]  /*d060*/  HMMA.16816.F32.BF16 R28, R68.reuse, R90, R28 ;  /* 0x0000005a441c723c */ /* 0x040ff0000004181c */
[C---:B------:R-:W-:Y:S08]  /*d070*/  HMMA.16816.F32.BF16 R124, R68.reuse, R80, R72 ;  /* 0x00000050447c723c */ /* 0x040ff00000041848 */
[----:B------:R-:W-:Y:S08]  /*d080*/  HMMA.16816.F32.BF16 R4, R68, R82, R4 ;  /* 0x000000524404723c */ /* 0x000ff00000041804 */
[C---:B------:R-:W-:Y:S08]  /*d090*/  HMMA.16816.F32.BF16 R68, R120.reuse, R78, R12 ;  /* 0x0000004e7844723c */ /* 0x040ff0000004180c */
[C---:B------:R-:W-:Y:S08]  /*d0a0*/  HMMA.16816.F32.BF16 R96, R120.reuse, R100, R40 ;  /* 0x000000647860723c */ /* 0x040ff00000041828 */
[----:B------:R-:W-:Y:S01]  /*d0b0*/  HMMA.16816.F32.BF16 R80, R120, R84, R24 ;  /* 0x000000547850723c */ /* 0x000fe20000041818 */
[----:B------:R-:W-:-:S07]  /*d0c0*/  MOV R27, R133 ;  /* 0x00000085001b7202 */ /* 0x000fce0000000f00 */
[C---:B--2---:R-:W-:Y:S08]  /*d0d0*/  HMMA.16816.F32.BF16 R88, R120.reuse, R92, R32 ;  /* 0x0000005c7858723c */ /* 0x044ff00000041820 */
[C---:B------:R-:W-:Y:S08]  /*d0e0*/  HMMA.16816.F32.BF16 R100, R120.reuse, R102, R44 ;  /* 0x000000667864723c */ /* 0x040ff0000004182c */
[C---:B----4-:R-:W-:Y:S08]  /*d0f0*/  HMMA.16816.F32.BF16 R72, R120.reuse, R64, R16 ;  /* 0x000000407848723c */ /* 0x050ff00000041810 */
[C---:B------:R-:W-:Y:S08]  /*d100*/  HMMA.16816.F32.BF16 R76, R120.reuse, R66, R20 ;  /* 0x00000042784c723c */ /* 0x040ff00000041814 */
[C---:B------:R-:W-:Y:S08]  /*d110*/  HMMA.16816.F32.BF16 R84, R120.reuse, R86, R28 ;  /* 0x000000567854723c */ /* 0x040ff0000004181c */
[C---:B------:R-:W-:Y:S08]  /*d120*/  HMMA.16816.F32.BF16 R112, R120.reuse, R152, R56 ;  /* 0x000000987870723c */ /* 0x040ff00000041838 */
[C---:B------:R-:W-:Y:S08]  /*d130*/  HMMA.16816.F32.BF16 R116, R120.reuse, R154, R60 ;  /* 0x0000009a7874723c */ /* 0x040ff0000004183c */
[C---:B------:R-:W-:Y:S08]  /*d140*/  HMMA.16816.F32.BF16 R92, R120.reuse, R94, R36 ;  /* 0x0000005e785c723c */ /* 0x040ff00000041824 */
[C---:B-1----:R-:W-:Y:S08]  /*d150*/  HMMA.16816.F32.BF16 R124, R120.reuse, R8, R124 ;  /* 0x00000008787c723c */ /* 0x042ff0000004187c */
[----:B------:R-:W-:Y:S01]  /*d160*/  HMMA.16816.F32.BF16 R120, R120, R10, R4 ;  /* 0x0000000a7878723c */ /* 0x000fe20000041804 */
[----:B------:R-:W-:-:S04]  /*d170*/  NOP ;  /* 0x0000000000007918 */ /* 0x000fc80000000000 */
[----:B------:R-:W-:-:S15]  /*d180*/  @P1 BRA `(.L_x_1239) ;  /* 0x0000000000041947 */ /* 0x000fde0003800000 */
.L_x_1233:
[----:B------:R-:W-:-:S07]  /*d190*/  IADD3 R213, PT, PT, R27, -0x1, RZ ;  /* 0xffffffff1bd57810 */ /* 0x000fce0007ffe0ff */
.L_x_1239:
[----:B------:R-:W-:-:S13]  /*d1a0*/  ISETP.GE.AND P1, PT, R213, R206, PT ;  /* 0x000000ced500720c */ /* 0x000fda0003f26270 */
        /* <DEDUP_REMOVED lines=23> */
.L_x_1244:
[----:B------:R-:W-:Y:S01]  /*d320*/  @!P3 IADD3 R7, P0, PT, RZ, -R214, RZ ;  /* 0x800000d6ff07b210 */ /* 0x000fe20007f1e0ff */
[----:B------:R-:W1:Y:S01]  /*d330*/  S2R R202, SR_TID.X ;  /* 0x0000000000ca7919 */ /* 0x000e620000002100 */
[----:B------:R-:W5:Y:S01]  /*d340*/  @!P3 LDC R52, c[0x0][0x3c0] ;  /* 0x0000f000ff34bb82 */ /* 0x000f620000000800 */
[----:B------:R-:W-:Y:S07]  /*d350*/  DEPBAR.LE SB0, 0x0 ;  /* 0x000080000000791a */ /* 0x000fee0000000000 */
[----:B------:R-:W2:Y:S08]  /*d360*/  LDC R55, c[0x0][0x3c4] ;  /* 0x0000f100ff377b82 */ /* 0x000eb00000000800 */
[----:B------:R-:W-:Y:S01]  /*d370*/  BAR.SYNC.DEFER_BLOCKING 0x0 ;  /* 0x0000000000007b1d */ /* 0x000fe20000010000 */
[C---:B-1----:R-:W-:Y:S01]  /*d380*/  LOP3.LUT R6, R202.reuse, 0x38, RZ, 0xc0, !PT ;  /* 0x00000038ca067812 */ /* 0x042fe200078ec0ff */
[----:B------:R-:W-:Y:S01]  /*d390*/  IMAD.SHL.U32 R198, R202, 0x8, RZ ;  /* 0x00000008cac67824 */ /* 0x000fe200078e00ff */
[----:B------:R-:W-:Y:S01]  /*d3a0*/  SHF.R.U32.HI R201, RZ, 0x1, R202 ;  /* 0x00000001ffc97819 */ /* 0x000fe200000116ca */
[----:B-----5:R-:W-:Y:S02]  /*d3b0*/  @!P3 IMAD.SHL.U32 R8, R52, 0x80, RZ ;  /* 0x000000803408b824 */ /* 0x020fe400078e00ff */
[----:B------:R-:W-:Y:S01]  /*d3c0*/  IMAD.SHL.U32 R2, R202, 0x40, RZ ;  /* 0x00000040ca027824 */ /* 0x000fe200078e00ff */
[C---:B------:R-:W-:Y:S01]  /*d3d0*/  LOP3.LUT R5, R198.reuse, 0x1f8, RZ, 0xc0, !PT ;  /* 0x000001f8c6057812 */ /* 0x040fe200078ec0ff */
[----:B------:R-:W-:Y:S01]  /*d3e0*/  @!P3 IMAD.X R8, RZ, RZ, ~R8, P0 ;  /* 0x000000ffff08b224 */ /* 0x000fe200000e0e08 */
[C---:B------:R-:W-:Y:S02]  /*d3f0*/  LOP3.LUT R225, R198.reuse, 0x1e00, RZ, 0xc0, !PT ;  /* 0x00001e00c6e17812 */ /* 0x040fe400078ec0ff */
[----:B------:R-:W-:Y:S02]  /*d400*/  LOP3.LUT R3, R198, 0x38, RZ, 0xc0, !PT ;  /* 0x00000038c6037812 */ /* 0x000fe400078ec0ff */
[----:B------:R-:W-:Y:S01]  /*d410*/  LOP3.LUT R225, R225, R5, R6, 0xf6, !PT ;  /* 0x00000005e1e17212 */ /* 0x000fe200078ef606 */
[----:B------:R-:W-:Y:S01]  /*d420*/  IMAD.SHL.U32 R5, R202, 0x20, RZ ;  /* 0x00000020ca057824 */ /* 0x000fe200078e00ff */
[----:B------:R-:W-:Y:S02]  /*d430*/  @!P3 SHF.R.S64 R7, R7, 0x1f, R8 ;  /* 0x0000001f0707b819 */ /* 0x000fe40000001008 */
[----:B------:R-:W-:Y:S02]  /*d440*/  LOP3.LUT R6, R3, 0x40, RZ, 0xfc, !PT ;  /* 0x0000004003067812 */ /* 0x000fe400078efcff */
[----:B------:R-:W-:Y:S01]  /*d450*/  LOP3.LUT R203, R5, 0x7c00, RZ, 0xc0, !PT ;  /* 0x00007c0005cb7812 */ /* 0x000fe200078ec0ff */
[----:B------:R-:W-:Y:S01]  /*d460*/  IMAD.MOV.U32 R5, RZ, RZ, R210 ;  /* 0x000000ffff057224 */ /* 0x000fe200078e00d2 */
[----:B--2---:R-:W-:Y:S02]  /*d470*/  ISETP.GE.AND P2, PT, R3, UR11, PT ;  /* 0x0000000b03007c0c */ /* 0x004fe4000bf46270 */
[----:B------:R-:W-:Y:S02]  /*d480*/  LOP3.LUT R4, R201, 0x8, RZ, 0xc0, !PT ;  /* 0x00000008c9047812 */ /* 0x000fe400078ec0ff */
[--C-:B------:R-:W-:Y:S02]  /*d490*/  LOP3.LUT R3, R3, 0x1c0, R2.reuse, 0xf8, !PT ;  /* 0x000001c003037812 */ /* 0x100fe400078ef802 */
[----:B------:R-:W-:Y:S02]  /*d4a0*/  LOP3.LUT R187, R203, 0x200, R2, 0xf8, !PT ;  /* 0x00000200cbbb7812 */ /* 0x000fe400078ef802 */
[----:B------:R-:W-:Y:S02]  /*d4b0*/  @!P3 IADD3 R210, P0, PT, R210, R7, RZ ;  /* 0x00000007d2d2b210 */ /* 0x000fe40007f1e0ff */
[----:B------:R-:W-:Y:S01]  /*d4c0*/  ISETP.GE.AND P1, PT, R6, UR11, PT ;  /* 0x0000000b06007c0c */ /* 0x000fe2000bf26270 */
[----:B------:R-:W-:Y:S01]  /*d4d0*/  IMAD.MOV.U32 R6, RZ, RZ, R211 ;  /* 0x000000ffff067224 */ /* 0x000fe200078e00d3 */
[----:B------:R-:W-:Y:S02]  /*d4e0*/  LOP3.LUT R187, R187, R3, R4, 0xf6, !PT ;  /* 0x00000003bbbb7212 */ /* 0x000fe400078ef604 */
[----:B------:R-:W-:Y:S01]  /*d4f0*/  @!P3 LEA.HI.X.SX32 R211, R8, R211, 0x1, P0 ;  /* 0x000000d308d3b211 */ /* 0x000fe200000f0eff */
[----:B------:R-:W-:Y:S08]  /*d500*/  @!P3 BRA `(.L_x_1241) ;  /* 0x0000000000f4b947 */ /* 0x000ff00003800000 */
        /* <DEDUP_REMOVED lines=20> */
[C---:B------:R-:W-:Y:S01]  /*d650*/  IMAD R12, R4.reuse, R11, R12 ;  /* 0x0000000b040c7224 */ /* 0x040fe200078e020c */
[-C--:B------:R-:W-:Y:S02]  /*d660*/  LOP3.LUT R11, RZ, R7.reuse, RZ, 0x33, !PT ;  /* 0x00000007ff0b7212 */ /* 0x080fe400078e33ff */
[C---:B------:R-:W-:Y:S02]  /*d670*/  ISETP.GT.U32.AND P0, PT, R4.reuse, R10, PT ;  /* 0x0000000a0400720c */ /* 0x040fe40003f04070 */
[----:B------:R-:W-:Y:S11]  /*d680*/  ISETP.GT.U32.AND P4, PT, R4, R12, PT ;  /* 0x0000000c0400720c */ /* 0x000ff60003f84070 */
[----:B------:R-:W-:Y:S02]  /*d690*/  @!P0 IMAD.IADD R10, R10, 0x1, -R4 ;  /* 0x000000010a0a8824 */ /* 0x000fe400078e0a04 */
[-C--:B------:R-:W-:Y:S01]  /*d6a0*/  @!P4 IADD3 R12, PT, PT, R12, -R4.reuse, RZ ;  /* 0x800000040c0cc210 */ /* 0x080fe20007ffe0ff */
[----:B------:R-:W-:Y:S02]  /*d6b0*/  @!P4 VIADD R14, R14, 0x1 ;  /* 0x000000010e0ec836 */ /* 0x000fe40000000000 */
[-C--:B------:R-:W-:Y:S01]  /*d6c0*/  ISETP.GE.U32.AND P5, PT, R10, R4.reuse, PT ;  /* 0x000000040a00720c */ /* 0x080fe20003fa6070 */
[----:B------:R-:W-:Y:S01]  /*d6d0*/  @!P0 VIADD R13, R13, 0x1 ;  /* 0x000000010d0d8836 */ /* 0x000fe20000000000 */
[----:B------:R-:W-:Y:S02]  /*d6e0*/  ISETP.GE.U32.AND P6, PT, R12, R4, PT ;  /* 0x000000040c00720c */ /* 0x000fe40003fc6070 */
[----:B------:R-:W-:Y:S02]  /*d6f0*/  LOP3.LUT R4, R212, R7, RZ, 0x3c, !PT ;  /* 0x00000007d4047212 */ /* 0x000fe400078e3cff */
[----:B------:R-:W-:Y:S02]  /*d700*/  ISETP.GE.AND P0, PT, R8, RZ, PT ;  /* 0x000000ff0800720c */ /* 0x000fe40003f06270 */
[----:B------:R-:W-:Y:S05]  /*d710*/  ISETP.GE.AND P4, PT, R4, RZ, PT ;  /* 0x000000ff0400720c */ /* 0x000fea0003f86270 */
[----:B------:R-:W-:Y:S02]  /*d720*/  @P5 IADD3 R13, PT, PT, R13, 0x1, RZ ;  /* 0x000000010d0d5810 */ /* 0x000fe40007ffe0ff */
[----:B------:R-:W-:Y:S01]  /*d730*/  @P6 VIADD R14, R14, 0x1 ;  /* 0x000000010e0e6836 */ /* 0x000fe20000000000 */
[----:B------:R-:W-:Y:S03]  /*d740*/  ISETP.NE.AND P5, PT, R7, RZ, PT ;  /* 0x000000ff0700720c */ /* 0x000fe60003fa5270 */
[----:B------:R-:W-:Y:S02]  /*d750*/  @!P0 IMAD.MOV R13, RZ, RZ, -R13 ;  /* 0x000000ffff0d8224 */ /* 0x000fe400078e0a0d */
[----:B------:R-:W-:Y:S03]  /*d760*/  @!P4 IADD3 R14, PT, PT, -R14, RZ, RZ ;  /* 0x000000ff0e0ec210 */ /* 0x000fe60007ffe1ff */
        /* <DEDUP_REMOVED lines=8> */
[----:B------:R-:W5:Y:S03]  /*d7f0*/  LDG.E R9, desc[UR16][R18.64] ;  /* 0x0000001012097981 */ /* 0x000f66000c1e1900 */
[----:B------:R-:W-:Y:S01]  /*d800*/  SHF.R.S32.HI R11, RZ, 0x1f, R7 ;  /* 0x0000001fff0b7819 */ /* 0x000fe20000011407 */
[----:B------:R-:W5:Y:S04]  /*d810*/  LDG.E R4, desc[UR16][R16.64] ;  /* 0x0000001010047981 */ /* 0x000f68000c1e1900 */
[-C--:B--2---:R-:W-:Y:S02]  /*d820*/  IMAD R8, R11, R52.reuse, RZ ;  /* 0x000000340b087224 */ /* 0x084fe400078e02ff */
[C---:B------:R-:W-:Y:S04]  /*d830*/  IMAD.WIDE.U32 R10, R7.reuse, R52, RZ ;  /* 0x00000034070a7225 */ /* 0x040fe800078e00ff */
[----:B------:R-:W-:Y:S05]  /*d840*/  IMAD R8, R7, R53, R8 ;  /* 0x0000003507087224 */ /* 0x000fea00078e0208 */
[----:B------:R-:W-:Y:S01]  /*d850*/  IADD3 R11, PT, PT, R11, R8, RZ ;  /* 0x000000080b0b7210 */ /* 0x000fe20007ffe0ff */
[----:B-----5:R-:W-:Y:S04]  /*d860*/  IMAD.IADD R9, R9, 0x1, -R4 ;  /* 0x0000000109097824 */ /* 0x020fe800078e0a04 */
[C---:B------:R-:W-:Y:S01]  /*d870*/  IMAD.WIDE.U32 R10, R9.reuse, UR8, R10 ;  /* 0x00000008090a7c25 */ /* 0x040fe2000f8e000a */
[----:B------:R-:W-:Y:S02]  /*d880*/  SHF.R.S32.HI R4, RZ, 0x1f, R9 ;  /* 0x0000001fff047819 */ /* 0x000fe40000011409 */
[----:B------:R-:W-:Y:S03]  /*d890*/  LEA R210, P0, R10, R5, 0x1 ;  /* 0x000000050ad27211 */ /* 0x000fe600078008ff */
[----:B------:R-:W-:Y:S04]  /*d8a0*/  IMAD R4, R4, UR8, RZ ;  /* 0x0000000804047c24 */ /* 0x000fe8000f8e02ff */
[----:B------:R-:W-:Y:S04]  /*d8b0*/  IMAD R4, R9, UR9, R4 ;  /* 0x0000000909047c24 */ /* 0x000fe8000f8e0204 */
[----:B------:R-:W-:Y:S05]  /*d8c0*/  IMAD.IADD R211, R11, 0x1, R4 ;  /* 0x000000010bd37824 */ /* 0x000fea00078e0204 */
[----:B------:R-:W-:Y:S07]  /*d8d0*/  LEA.HI.X R211, R10, R6, R211, 0x1, P0 ;  /* 0x000000060ad37211 */ /* 0x000fee00000f0cd3 */
.L_x_1241:
[----:B------:R-:W-:Y:S01]  /*d8e0*/  LEA R225, R225, UR5, 0x1 ;  /* 0x00000005e1e17c11 */ /* 0x000fe2000f8e08ff */
[C---:B------:R-:W-:Y:S01]  /*d8f0*/  IMAD.SHL.U32 R53, R52.reuse, 0x20, RZ ;  /* 0x0000002034357824 */ /* 0x040fe200078e00ff */
[----:B------:R-:W-:Y:S01]  /*d900*/  SHF.L.U64.HI R52, R52, 0x5, R55 ;  /* 0x0000000534347819 */ /* 0x000fe20000010237 */
[----:B------:R-:W-:Y:S01]  /*d910*/  VIADD R213, R213, 0xffffffff ;  /* 0xffffffffd5d57836 */ /* 0x000fe20000000000 */
        /* <DEDUP_REMOVED lines=16> */
[----:B------:R-:W-:Y:S02]  /*da20*/  ISETP.GT.AND P4, PT, R213, R206, PT ;  /* 0x000000ced500720c */ /* 0x000fe40003f84270 */
        /* <DEDUP_REMOVED lines=72> */
[----:B------:R-:W-:Y:S01]  /*deb0*/  IMAD.IADD R2, R3, 0x1, R204 ;  /* 0x0000000103027824 */ /* 0x000fe200078e02cc */
[----:B------:R-:W-:Y:S02]  /*dec0*/  SEL R132, R199, 0xffffffc0, !P0 ;  /* 0xffffffc0c7847807 */ /* 0x000fe40004000000 */
[----:B------:R-:W-:Y:S01]  /*ded0*/  @!PT LDS RZ, [RZ] ;  /* 0x00000000fffff984 */ /* 0x000fe20000000800 */
[----:B------:R-:W-:Y:S01]  /*dee0*/  @!PT LDS RZ, [RZ] ;  /* 0x00000000fffff984 */ /* 0x000fe20000000800 */
[----:B------:R-:W-:Y:S01]  /*def0*/  @!PT LDS RZ, [RZ] ;  /* 0x00000000fffff984 */ /* 0x000fe20000000800 */
[----:B------:R-:W-:Y:S03]  /*df00*/  @!P1 LDGSTS.E.BYPASS.LTC128B.128 [R225+0x13000], desc[UR16][R56.64+0x80] ;  /* 0x1300008038e19fae */ /* 0x000fe6000b981a10 */
        /* <DEDUP_REMOVED lines=8> */
[----:B------:R-:W-:Y:S03]  /*df90*/  IMAD.IADD R132, R204, 0x1, R3 ;  /* 0x00000001cc847824 */ /* 0x000fe600078e0203 */
        /* <DEDUP_REMOVED lines=8> */
[----:B------:R-:W3:Y:S04]  /*e020*/  LDSM.16.M88.4 R144, [R184+UR5+0x4800] ;  /* 0x00480005b890783b */ /* 0x000ee80008000200 */
        /* <DEDUP_REMOVED lines=8> */
[C---:B-----5:R-:W-:Y:S03]  /*e0b0*/  HMMA.16816.F32.BF16 R4, R136.reuse, R140, RZ ;  /* 0x0000008c8804723c */ /* 0x060fe600000418ff */
[----:B------:R-:W5:Y:S04]  /*e0c0*/  LDSM.16.M88.4 R176, [R2+0x4000] ;  /* 0x0040000002b0783b */ /* 0x000f680000000200 */
[----:B------:R-:W5:Y:S01]  /*e0d0*/  LDSM.16.M88.4 R180, [R2+0x4800] ;  /* 0x0048000002b4783b */ /* 0x000f620000000200 */
[C---:B------:R-:W-:Y:S03]  /*e0e0*/  HMMA.16816.F32.BF16 R8, R136.reuse, R142, RZ ;  /* 0x0000008e8808723c */ /* 0x040fe600000418ff */
[----:B------:R-:W5:Y:S04]  /*e0f0*/  LDSM.16.M88.4 R140, [R2+0x5000] ;  /* 0x00500000028c783b */ /* 0x000f680000000200 */
[----:B------:R-:W-:Y:S01]  /*e100*/  LDSM.16.M88.4 R188, [R3+0x8000] ;  /* 0x0080000003bc783b */ /* 0x000fe20000000200 */
[C---:B---3--:R-:W-:Y:S03]  /*e110*/  HMMA.16816.F32.BF16 R12, R136.reuse, R144, RZ ;  /* 0x00000090880c723c */ /* 0x048fe600000418ff */
[----:B------:R-:W-:Y:S05]  /*e120*/  LDSM.16.M88.4 R192, [R132+0xb000] ;  /* 0x00b0000084c0783b */ /* 0x000fea0000000200 */
[C---:B------:R-:W-:Y:S01]  /*e130*/  HMMA.16816.F32.BF16 R16, R136.reuse, R146, RZ ;  /* 0x000000928810723c */ /* 0x040fe200000418ff */
[----:B------:R-:W-:Y:S07]  /*e140*/  LDSM.16.M88.4 R144, [R2+0x6000] ;  /* 0x006000000290783b */ /* 0x000fee0000000200 */
[C---:B----4-:R-:W-:Y:S08]  /*e150*/  HMMA.16816.F32.BF16 R20, R136.reuse, R148, RZ ;  /* 0x000000948814723c */ /* 0x050ff000000418ff */
[C---:B------:R-:W-:Y:S01]  /*e160*/  HMMA.16816.F32.BF16 R24, R136.reuse, R150, RZ ;  /* 0x000000968818723c */ /* 0x040fe200000418ff */
[----:B------:R-:W-:Y:S07]  /*e170*/  LDSM.16.M88.4 R148, [R2+0x6800] ;  /* 0x006800000294783b */ /* 0x000fee0000000200 */
[C---:B-1----:R-:W-:Y:S08]  /*e180*/  HMMA.16816.F32.BF16 R28, R136.reuse, R152, RZ ;  /* 0x00000098881c723c */ /* 0x042ff000000418ff */
[C---:B------:R-:W-:Y:S01]  /*e190*/  HMMA.16816.F32.BF16 R32, R136.reuse, R154, RZ ;  /* 0x0000009a8820723c */ /* 0x040fe200000418ff */
[----:B------:R-:W-:Y:S07]  /*e1a0*/  LDSM.16.M88.4 R152, [R2+0x7000] ;  /* 0x007000000298783b */ /* 0x000fee0000000200 */
[C---:B--2---:R-:W-:Y:S08]  /*e1b0*/  HMMA.16816.F32.BF16 R36, R136.reuse, R156, RZ ;  /* 0x0000009c8824723c */ /* 0x044ff000000418ff */
[C---:B------:R-:W-:Y:S01]  /*e1c0*/  HMMA.16816.F32.BF16 R40, R136.reuse, R158, RZ ;  /* 0x0000009e8828723c */ /* 0x040fe200000418ff */
[----:B------:R-:W-:Y:S07]  /*e1d0*/  LDSM.16.M88.4 R156, [R2+0x7800] ;  /* 0x00780000029c783b */ /* 0x000fee0000000200 */
        /* <DEDUP_REMOVED lines=10> */
[C---:B-----5:R-:W-:Y:S08]  /*e280*/  HMMA.16816.F32.BF16 R4, R172.reuse, R176, R4 ;  /* 0x000000b0ac04723c */ /* 0x060ff00000041804 */
        /* <DEDUP_REMOVED lines=240> */
.L_x_1243:
        /* <DEDUP_REMOVED lines=99> */
.L_x_1242:
        /* <DEDUP_REMOVED lines=36> */
[----:B------:R-:W-:Y:S08]  /*fa00*/  SHFL.BFLY PT, R2, R135, 0x2, 0x1f ;  /* 0x0c401f0087027f89 */ /* 0x000ff000000e0000 */
        /* <DEDUP_REMOVED lines=18> */
[----:B------:R-:W-:Y:S01]  /*fb30*/  ISETP.GT.AND P1, PT, R213, R206, PT ;  /* 0x000000ced500720c */ /* 0x000fe20003f24270 */
        /* <DEDUP_REMOVED lines=173> */
[----:B------:R-:W-:Y:S04]  /*10610*/  FADD.FTZ R168, R168, R173 ;  /* 0x000000ada8a87221 */ /* 0x000fe80000010000 */
[----:B------:R-:W-:Y:S02]  /*10620*/  FADD.FTZ R171, R171, R168 ;  /* 0x000000a8abab7221 */ /* 0x000fe40000010000 */
        /* <DEDUP_REMOVED lines=28> */
[----:B------:R-:W-:Y:S10]  /*107f0*/  MUFU.EX2 R158, R158 ;  /* 0x0000009e009e7308 */ /* 0x000ff40000000800 */
[----:B------:R-:W2:Y:S01]  /*10800*/  MUFU.EX2 R159, R159 ;  /* 0x0000009f009f7308 */ /* 0x000ea20000000800 */
[C---:B-1----:R-:W-:Y:S01]  /*10810*/  F2FP.BF16.F32.PACK_AB R21, R157.reuse, R176 ;  /* 0x000000b09d15723e */ /* 0x042fe200000010ff */
[C---:B------:R-:W-:Y:S01]  /*10820*/  HMMA.16816.F32.BF16 R116, R120.reuse, R130, R116 ;  /* 0x000000827874723c */ /* 0x040fe20000041874 */
[----:B------:R-:W-:Y:S02]  /*10830*/  LDSM.16.MT88.4 R128, [R7+0x1800] ;  /* 0x001800000780783b */ /* 0x000fe40000004200 */
[----:B------:R-:W-:Y:S04]  /*10840*/  FADD.FTZ R176, R176, R171 ;  /* 0x000000abb0b07221 */ /* 0x000fe80000010000 */
[----:B------:R-:W-:Y:S01]  /*10850*/  FADD.FTZ R176, R157, R176 ;  /* 0x000000b09db07221 */ /* 0x000fe20000010000 */
[C---:B------:R-:W-:Y:S03]  /*10860*/  HMMA.16816.F32.BF16 R12, R120.reuse, R124, R12 ;  /* 0x0000007c780c723c */ /* 0x040fe6000004180c */
[----:B--2---:R-:W-:Y:S01]  /*10870*/  F2FP.BF16.F32.PACK_AB R22, R159, R158 ;  /* 0x0000009e9f16723e */ /* 0x004fe200000010ff */
[----:B------:R-:W-:Y:S04]  /*10880*/  FADD.FTZ R177, R177, R176 ;  /* 0x000000b0b1b17221 */ /* 0x000fe80000010000 */
[----:B------:R-:W-:Y:S01]  /*10890*/  HMMA.16816.F32.BF16 R16, R120, R126, R16 ;  /* 0x0000007e7810723c */ /* 0x000fe20000041810 */
[----:B------:R-:W1:Y:S02]  /*108a0*/  LDSM.16.MT88.4 R120, [R7+0x5000] ;  /* 0x005000000778783b */ /* 0x000e640000004200 */
[----:B------:R-:W-:Y:S05]  /*108b0*/  FADD.FTZ R177, R178, R177 ;  /* 0x000000b1b2b17221 */ /* 0x000fea0000010000 */
        /* <DEDUP_REMOVED lines=48> */
[----:B---3--:R-:W-:Y:S02]  /*10bc0*/  F2FP.BF16.F32.PACK_AB R20, R147, R144 ;  /* 0x000000909314723e */ /* 0x008fe400000010ff */
[----:B-----5:R-:W-:Y:S01]  /*10bd0*/  F2FP.BF16.F32.PACK_AB R21, R145, R146 ;  /* 0x000000929115723e */ /* 0x020fe200000010ff */
[----:B------:R-:W-:Y:S01]  /*10be0*/  FADD.FTZ R146, R146, R177 ;  /* 0x000000b192927221 */ /* 0x000fe20000010000 */
[----:B------:R-:W-:Y:S02]  /*10bf0*/  F2FP.BF16.F32.PACK_AB R22, R149, R148 ;  /* 0x000000949516723e */ /* 0x000fe400000010ff */
[----:B----4-:R-:W-:Y:S01]  /*10c00*/  F2FP.BF16.F32.PACK_AB R23, R151, R150 ;  /* 0x000000969717723e */ /* 0x010fe200000010ff */
[----:B------:R-:W-:Y:S04]  /*10c10*/  FADD.FTZ R145, R145, R146 ;  /* 0x0000009291917221 */ /* 0x000fe80000010000 */
[----:B------:R-:W-:Y:S02]  /*10c20*/  FADD.FTZ R150, R150, R145 ;  /* 0x0000009196967221 */ /* 0x000fe40000010000 */
[C---:B------:R-:W-:Y:S03]  /*10c30*/  HMMA.16816.F32.BF16 R8, R20.reuse, R24, R8 ;  /* 0x000000181408723c */ /* 0x040fe60000041808 */
[----:B------:R-:W-:Y:S05]  /*10c40*/  FADD.FTZ R151, R151, R150 ;  /* 0x0000009697977221 */ /* 0x000fea0000010000 */
        /* <DEDUP_REMOVED lines=39> */
[----:B----4-:R-:W-:Y:S02]  /*10ec0*/  F2FP.BF16.F32.PACK_AB R20, R139, R136 ;  /* 0x000000888b14723e */ /* 0x010fe400000010ff */
[----:B------:R-:W-:Y:S01]  /*10ed0*/  F2FP.BF16.F32.PACK_AB R21, R137, R152 ;  /* 0x000000988915723e */ /* 0x000fe200000010ff */
[----:B------:R-:W-:Y:S01]  /*10ee0*/  FADD.FTZ R152, R152, R151 ;  /* 0x0000009798987221 */ /* 0x000fe20000010000 */
[----:B-1----:R-:W-:Y:S02]  /*10ef0*/  F2FP.BF16.F32.PACK_AB R22, R141, R138 ;  /* 0x0000008a8d16723e */ /* 0x002fe400000010ff */
[C---:B--2---:R-:W-:Y:S01]  /*10f00*/  F2FP.BF16.F32.PACK_AB R23, R140.reuse, R143 ;  /* 0x0000008f8c17723e */ /* 0x044fe200000010ff */
[----:B------:R-:W-:Y:S04]  /*10f10*/  FADD.FTZ R152, R137, R152 ;  /* 0x0000009889987221 */ /* 0x000fe80000010000 */
[----:B------:R-:W-:Y:S02]  /*10f20*/  FADD.FTZ R143, R143, R152 ;  /* 0x000000988f8f7221 */ /* 0x000fe40000010000 */
[C---:B---3--:R-:W-:Y:S03]  /*10f30*/  HMMA.16816.F32.BF16 R8, R20.reuse, R28, R8 ;  /* 0x0000001c1408723c */ /* 0x048fe60000041808 */
[----:B------:R-:W-:Y:S05]  /*10f40*/  FADD.FTZ R140, R140, R143 ;  /* 0x0000008f8c8c7221 */ /* 0x000fea0000010000 */
        /* <DEDUP_REMOVED lines=21> */
[----:B------:R-:W-:Y:S01]  /*110a0*/  MUFU.EX2 R124, R124 ;  /* 0x0000007c007c7308 */ /* 0x000fe20000000800 */
[----:B------:R-:W5:Y:S01]  /*110b0*/  LDSM.16.MT88.4 R48, [R196+0x12800] ;  /* 0x01280000c430783b */ /* 0x000f620000004200 */
[C---:B------:R-:W-:Y:S08]  /*110c0*/  HMMA.16816.F32.BF16 R112, R20.reuse, R24, R112 ;  /* 0x000000181470723c */ /* 0x040ff00000041870 */
[----:B------:R-:W2:Y:S10]  /*110d0*/  MUFU.EX2 R125, R125 ;  /* 0x0000007d007d7308 */ /* 0x000eb40000000800 */
[----:B------:R-:W3:Y:S01]  /*110e0*/  MUFU.EX2 R127, R127 ;  /* 0x0000007f007f7308 */ /* 0x000ee20000000800 */
[C---:B------:R-:W-:Y:S01]  /*110f0*/  HMMA.16816.F32.BF16 R116, R20.reuse, R26, R116 ;  /* 0x0000001a1474723c */ /* 0x040fe20000041874 */
[----:B------:R-:W5:Y:S07]  /*11100*/  LDSM.16.MT88.4 R24, [R7+0x6800] ;  /* 0x006800000718783b */ /* 0x000f6e0000004200 */
[C---:B-1----:R-:W-:Y:S08]  /*11110*/  HMMA.16816.F32.BF16 R12, R20.reuse, R28, R12 ;  /* 0x0000001c140c723c */ /* 0x042ff0000004180c */
[----:B------:R-:W-:Y:S01]  /*11120*/  HMMA.16816.F32.BF16 R16, R20, R30, R16 ;  /* 0x0000001e1410723c */ /* 0x000fe20000041810 */
[----:B------:R-:W1:Y:S02]  /*11130*/  LDSM.16.MT88.4 R28, [R204+0x6800] ;  /* 0x00680000cc1c783b */ /* 0x000e640000004200 */
[----:B--2---:R-:W-:Y:S02]  /*11140*/  F2FP.BF16.F32.PACK_AB R20, R125, R124 ;  /* 0x0000007c7d14723e */ /* 0x004fe400000010ff */
[----:B------:R-:W-:Y:S01]  /*11150*/  F2FP.BF16.F32.PACK_AB R21, R126, R153 ;  /* 0x000000997e15723e */ /* 0x000fe200000010ff */
[----:B------:R-:W-:Y:S01]  /*11160*/  FADD.FTZ R153, R153, R140 ;  /* 0x0000008c99997221 */ /* 0x000fe20000010000 */
[----:B---3--:R-:W-:Y:S02]  /*11170*/  F2FP.BF16.F32.PACK_AB R22, R142, R127 ;  /* 0x0000007f8e16723e */ /* 0x008fe400000010ff */
[C---:B------:R-:W-:Y:S01]  /*11180*/  F2FP.BF16.F32.PACK_AB R23, R155.reuse, R154 ;  /* 0x0000009a9b17723e */ /* 0x040fe200000010ff */
        /* <DEDUP_REMOVED lines=44> */
[----:B------:R-:W-:Y:S02]  /*11450*/  MUFU.EX2 R40, R40 ;  /* 0x0000002800287308 */ /* 0x000fe40000000800 */
[----:B------:R-:W-:Y:S01]  /*11460*/  FFMA.FTZ R43, R64, UR4, -R166 ;  /* 0x00000004402b7c23 */ /* 0x000fe200080108a6 */
[----:B------:R-:W-:Y:S07]  /*11470*/  FFMA.FTZ R42, R63, UR4, -R164 ;  /* 0x000000043f2a7c23 */ /* 0x000fee00080108a4 */
[----:B------:R-:W2:Y:S01]  /*11480*/  MUFU.EX2 R41, R41 ;  /* 0x0000002900297308 */ /* 0x000ea20000000800 */
[----:B------:R-:W-:Y:S01]  /*11490*/  FFMA.FTZ R166, R65, UR4, -R166 ;  /* 0x0000000441a67c23 */ /* 0x000fe200080108a6 */
[C---:B-----5:R-:W-:Y:S08]  /*114a0*/  HMMA.16816.F32.BF16 R88, R20.reuse, R24, R88 ;  /* 0x000000181458723c */ /* 0x060ff00000041858 */
[----:B------:R-:W-:Y:S10]  /*114b0*/  MUFU.EX2 R43, R43 ;  /* 0x0000002b002b7308 */ /* 0x000ff40000000800 */
[----:B------:R-:W-:Y:S01]  /*114c0*/  MUFU.EX2 R42, R42 ;  /* 0x0000002a002a7308 */ /* 0x000fe20000000800 */
[C---:B------:R-:W-:Y:S01]  /*114d0*/  HMMA.16816.F32.BF16 R92, R20.reuse, R26, R92 ;  /* 0x0000001a145c723c */ /* 0x040fe2000004185c */
[----:B------:R-:W3:Y:S08]  /*114e0*/  LDSM.16.MT88.4 R24, [R204+0x7000] ;  /* 0x00700000cc18783b */ /* 0x000ef00000004200 */
[----:B------:R-:W4:Y:S01]  /*114f0*/  MUFU.EX2 R166, R166 ;  /* 0x000000a600a67308 */ /* 0x000f220000000800 */
[----:B--2---:R-:W-:Y:S01]  /*11500*/  F2FP.BF16.F32.PACK_AB R120, R41, R40 ;  /* 0x000000282978723e */ /* 0x004fe200000010ff */
[C---:B------:R-:W-:Y:S03]  /*11510*/  HMMA.16816.F32.BF16 R96, R20.reuse, R44, R96 ;  /* 0x0000002c1460723c */ /* 0x040fe60000041860 */
[----:B------:R-:W-:Y:S05]  /*11520*/  FFMA.FTZ R45, R62, UR4, -R164 ;  /* 0x000000043e2d7c23 */ /* 0x000fea00080108a4 */
[C---:B------:R-:W-:Y:S01]  /*11530*/  HMMA.16816.F32.BF16 R100, R20.reuse, R46, R100 ;  /* 0x0000002e1464723c */ /* 0x040fe20000041864 */
[----:B------:R-:W2:Y:S02]  /*11540*/  MUFU.EX2 R45, R45 ;  /* 0x0000002d002d7308 */ /* 0x000ea40000000800 */
[----:B----4-:R-:W-:Y:S05]  /*11550*/  F2FP.BF16.F32.PACK_AB R122, R166, R43 ;  /* 0x0000002ba67a723e */ /* 0x010fea00000010ff */
[C---:B------:R-:W-:Y:S03]  /*11560*/  HMMA.16816.F32.BF16 R104, R20.reuse, R48, R104 ;  /* 0x000000301468723c */ /* 0x040fe60000041868 */
[C---:B--2---:R-:W-:Y:S05]  /*11570*/  F2FP.BF16.F32.PACK_AB R121, R42.reuse, R45 ;  /* 0x0000002d2a79723e */ /* 0x044fea00000010ff */
[C---:B------:R-:W-:Y:S03]  /*11580*/  HMMA.16816.F32.BF16 R108, R20.reuse, R50, R108 ;  /* 0x00000032146c723c */ /* 0x040fe6000004186c */
[----:B------:R-:W-:Y:S04]  /*11590*/  FADD.FTZ R45, R45, R58 ;  /* 0x0000003a2d2d7221 */ /* 0x000fe80000010000 */
[----:B------:R-:W-:Y:S01]  /*115a0*/  FADD.FTZ R45, R42, R45 ;  /* 0x0000002d2a2d7221 */ /* 0x000fe20000010000 */
[C---:B-1----:R-:W-:Y:S03]  /*115b0*/  HMMA.16816.F32.BF16 R112, R20.reuse, R28, R112 ;  /* 0x0000001c1470723c */ /* 0x042fe60000041870 */
[--C-:B------:R-:W-:Y:S01]  /*115c0*/  FFMA.FTZ R28, R66, UR4, -R164.reuse ;  /* 0x00000004421c7c23 */ /* 0x100fe200080108a4 */
[----:B------:R-:W-:Y:S04]  /*115d0*/  FFMA.FTZ R164, R67, UR4, -R164 ;  /* 0x0000000443a47c23 */ /* 0x000fe800080108a4 */
[C---:B------:R-:W-:Y:S01]  /*115e0*/  HMMA.16816.F32.BF16 R116, R20.reuse, R30, R116 ;  /* 0x0000001e1474723c */ /* 0x040fe20000041874 */
[----:B------:R-:W-:Y:S02]  /*115f0*/  MUFU.EX2 R28, R28 ;  /* 0x0000001c001c7308 */ /* 0x000fe40000000800 */
[----:B------:R-:W-:Y:S08]  /*11600*/  FADD.FTZ R31, R169, R170 ;  /* 0x000000aaa91f7221 */ /* 0x000ff00000010000 */
[----:B------:R-:W1:Y:S01]  /*11610*/  MUFU.EX2 R29, R164 ;  /* 0x000000a4001d7308 */ /* 0x000e620000000800 */
[----:B------:R-:W-:Y:S01]  /*11620*/  FADD.FTZ R31, R172, R31 ;  /* 0x0000001fac1f7221 */ /* 0x000fe20000010000 */
[C---:B---3--:R-:W-:Y:S03]  /*11630*/  HMMA.16816.F32.BF16 R12, R20.reuse, R24, R12 ;  /* 0x00000018140c723c */ /* 0x048fe6000004180c */
[----:B------:R-:W-:Y:S04]  /*11640*/  FADD.FTZ R156, R156, R31 ;  /* 0x0000001f9c9c7221 */ /* 0x000fe80000010000 */
[----:B------:R-:W-:Y:S01]  /*11650*/  FADD.FTZ R175, R175, R156 ;  /* 0x0000009cafaf7221 */ /* 0x000fe20000010000 */
[----:B------:R-:W-:Y:S01]  /*11660*/  HMMA.16816.F32.BF16 R16, R20, R26, R16 ;  /* 0x0000001a1410723c */ /* 0x000fe20000041810 */
[----:B------:R-:W2:Y:S02]  /*11670*/  LDSM.16.MT88.4 R20, [R7+0x3800] ;  /* 0x003800000714783b */ /* 0x000ea40000004200 */
[----:B-1----:R-:W-:Y:S01]  /*11680*/  F2FP.BF16.F32.PACK_AB R123, R29, R28 ;  /* 0x0000001c1d7b723e */ /* 0x002fe200000010ff */
[----:B------:R-:W-:Y:S01]  /*11690*/  FADD.FTZ R158, R158, R175 ;  /* 0x000000af9e9e7221 */ /* 0x000fe20000010000 */
[----:B------:R-:W-:Y:S03]  /*116a0*/  FADD.FTZ R28, R28, R45 ;  /* 0x0000002d1c1c7221 */ /* 0x000fe60000010000 */
[----:B------:R-:W-:Y:S01]  /*116b0*/  FADD.FTZ R159, R159, R158 ;  /* 0x0000009e9f9f7221 */ /* 0x000fe20000010000 */
[----:B------:R-:W-:Y:S01]  /*116c0*/  LDSM.16.MT88.4 R24, [R197+0x13800] ;  /* 0x01380000c518783b */ /* 0x000fe20000004200 */
[C---:B------:R-:W-:Y:S05]  /*116d0*/  HMMA.16816.F32.BF16 R128, R120.reuse, R32, R8 ;  /* 0x000000207880723c */ /* 0x040fea0000041808 */
[----:B------:R-:W-:Y:S01]  /*116e0*/  FADD.FTZ R144, R144, R159 ;  /* 0x0000009f90907221 */ /* 0x000fe20000010000 */
[----:B------:R-:W-:Y:S01]  /*116f0*/  FADD.FTZ R221, R29, R28 ;  /* 0x0000001c1ddd7221 */ /* 0x000fe20000010000 */
[----:B------:R-:W1:Y:S01]  /*11700*/  LDSM.16.MT88.4 R8, [R204+0x3800] ;  /* 0x00380000cc08783b */ /* 0x000e620000004200 */
        /* <DEDUP_REMOVED lines=12> */
[C---:B------:R-:W-:Y:S01]  /*117d0*/  HMMA.16816.F32.BF16 R84, R120.reuse, R22, R84 ;  /* 0x000000167854723c */ /* 0x040fe20000041854 */
[----:B------:R-:W2:Y:S02]  /*117e0*/  LDSM.16.MT88.4 R20, [R196+0x13800] ;  /* 0x01380000c414783b */ /* 0x000ea40000004200 */
[----:B------:R-:W-:Y:S05]  /*117f0*/  FADD.FTZ R0, R125, R0 ;  /* 0x000000007d007221 */ /* 0x000fea0000010000 */
[C---:B-1----:R-:W-:Y:S08]  /*11800*/  HMMA.16816.F32.BF16 R88, R120.reuse, R8, R88 ;  /* 0x000000087858723c */ /* 0x042ff00000041858 */
[C---:B------:R-:W-:Y:S01]  /*11810*/  HMMA.16816.F32.BF16 R92, R120.reuse, R10, R92 ;  /* 0x0000000a785c723c */ /* 0x040fe2000004185c */
[----:B------:R1:W3:Y:S07]  /*11820*/  LDSM.16.MT88.4 R8, [R7+0x7800] ;  /* 0x007800000708783b */ /* 0x0002ee0000004200 */
[C---:B------:R-:W-:Y:S08]  /*11830*/  HMMA.16816.F32.BF16 R96, R120.reuse, R24, R96 ;  /* 0x000000187860723c */ /* 0x040ff00000041860 */
[C---:B------:R-:W-:Y:S01]  /*11840*/  HMMA.16816.F32.BF16 R100, R120.reuse, R26, R100 ;  /* 0x0000001a7864723c */ /* 0x040fe20000041864 */
[----:B------:R-:W4:Y:S02]  /*11850*/  LDSM.16.MT88.4 R24, [R204+0x7800] ;  /* 0x00780000cc18783b */ /* 0x000f240000004200 */
[----:B-1----:R-:W-:Y:S05]  /*11860*/  FADD.FTZ R7, R127, R0 ;  /* 0x000000007f077221 */ /* 0x002fea0000010000 */
[C---:B--2---:R-:W-:Y:S03]  /*11870*/  HMMA.16816.F32.BF16 R104, R120.reuse, R20, R104 ;  /* 0x000000147868723c */ /* 0x044fe60000041868 */
[----:B------:R-:W-:Y:S04]  /*11880*/  FADD.FTZ R7, R142, R7 ;  /* 0x000000078e077221 */ /* 0x000fe80000010000 */
[----:B------:R-:W-:Y:S01]  /*11890*/  FADD.FTZ R0, R52, R7 ;  /* 0x0000000734007221 */ /* 0x000fe20000010000 */
[C---:B------:R-:W-:Y:S03]  /*118a0*/  HMMA.16816.F32.BF16 R108, R120.reuse, R22, R108 ;  /* 0x00000016786c723c */ /* 0x040fe6000004186c */
[----:B------:R-:W-:Y:S04]  /*118b0*/  FADD.FTZ R0, R179, R0 ;  /* 0x00000000b3007221 */ /* 0x000fe80000010000 */
[----:B------:R-:W-:Y:S01]  /*118c0*/  FADD.FTZ R7, R55, R0 ;  /* 0x0000000037077221 */ /* 0x000fe20000010000 */
[C---:B---3--:R-:W-:Y:S03]  /*118d0*/  HMMA.16816.F32.BF16 R112, R120.reuse, R8, R112 ;  /* 0x000000087870723c */ /* 0x048fe60000041870 */
[----:B------:R-:W-:Y:S04]  /*118e0*/  FADD.FTZ R7, R56, R7 ;  /* 0x0000000738077221 */ /* 0x000fe80000010000 */
[----:B------:R-:W-:Y:S01]  /*118f0*/  FADD.FTZ R0, R40, R7 ;  /* 0x0000000728007221 */ /* 0x000fe20000010000 */
[C---:B------:R-:W-:Y:S03]  /*11900*/  HMMA.16816.F32.BF16 R116, R120.reuse, R10, R116 ;  /* 0x0000000a7874723c */ /* 0x040fe60000041874 */
[----:B------:R-:W-:Y:S04]  /*11910*/  FADD.FTZ R0, R41, R0 ;  /* 0x0000000029007221 */ /* 0x000fe80000010000 */
[----:B------:R-:W-:Y:S01]  /*11920*/  FADD.FTZ R43, R43, R0 ;  /* 0x000000002b2b7221 */ /* 0x000fe20000010000 */
[C---:B----4-:R-:W-:Y:S03]  /*11930*/  HMMA.16816.F32.BF16 R124, R120.reuse, R24, R12 ;  /* 0x00000018787c723c */ /* 0x050fe6000004180c */
[----:B------:R-:W-:Y:S01]  /*11940*/  MOV R0, R3 ;  /* 0x0000000300007202 */ /* 0x000fe20000000f00 */
[----:B------:R-:W-:Y:S04]  /*11950*/  FADD.FTZ R223, R166, R43 ;  /* 0x0000002ba6df7221 */ /* 0x000fe80000010000 */
[----:B------:R-:W-:Y:S01]  /*11960*/  HMMA.16816.F32.BF16 R120, R120, R26, R16 ;  /* 0x0000001a7878723c */ /* 0x000fe20000041810 */
[----:B------:R-:W-:Y:S08]  /*11970*/  @!UPT UIADD3 URZ, UPT, UPT, URZ, URZ, URZ ;  /* 0x000000fffffff290 */ /* 0x000ff0000fffe0ff */
[----:B------:R-:W-:Y:S11]  /*11980*/  @P1 BRA `(.L_x_1244) ;  /* 0xffffffb800641947 */ /* 0x000ff6000383ffff */
.L_x_1240:
[----:B------:R-:W1:Y:S01]  /*11990*/  SHFL.BFLY PT, R0, R223, 0x2, 0x1f ;  /* 0x0c401f00df007f89 */ /* 0x000e6200000e0000 */
[----:B------:R-:W-:Y:S01]  /*119a0*/  LOP3.LUT R9, R201, 0x30, RZ, 0xc0, !PT ;  /* 0x00000030c9097812 */ /* 0x000fe200078ec0ff */
[----:B------:R-:W-:Y:S01]  /*119b0*/  S2UR UR8, SR_CTAID.Y ;  /* 0x00000000000879c3 */ /* 0x000fe20000002600 */
[----:B------:R-:W-:Y:S01]  /*119c0*/  SHF.R.U32.HI R2, RZ, 0x2, R202 ;  /* 0x00000002ff027819 */ /* 0x000fe200000116ca */
[----:B------:R-:W2:Y:S01]  /*119d0*/  SHFL.BFLY PT, R14, R221, 0x2, 0x1f ;  /* 0x0c401f00dd0e7f89 */ /* 0x000ea200000e0000 */
[C---:B------:R-:W-:Y:S01]  /*119e0*/  SHF.L.U32 R8, R202.reuse, 0x4, RZ ;  /* 0x00000004ca087819 */ /* 0x040fe200000006ff */
[----:B------:R-:W3:Y:S01]  /*119f0*/  LDCU UR4, c[0x0][0x44c] ;  /* 0x00008980ff0477ac */ /* 0x000ee20008000800 */
[----:B------:R-:W-:Y:S01]  /*11a00*/  LOP3.LUT R2, R9, 0x7, R2, 0xf8, !PT ;  /* 0x0000000709027812 */ /* 0x000fe200078ef802 */
[----:B------:R-:W-:Y:S01]  /*11a10*/  BSSY.RECONVERGENT B0, `(.L_x_1245) ;  /* 0x00000c1000007945 */ /* 0x000fe20003800200 */
[C---:B------:R-:W-:Y:S01]  /*11a20*/  SHF.L.U32 R6, R202.reuse, 0x1, RZ ;  /* 0x00000001ca067819 */ /* 0x040fe200000006ff */
[----:B------:R-:W-:Y:S08]  /*11a30*/  S2UR UR7, SR_CTAID.Z ;  /* 0x00000000000779c3 */ /* 0x000ff00000002700 */
[----:B------:R-:W-:Y:S01]  /*11a40*/  BAR.SYNC.DEFER_BLOCKING 0x0 ;  /* 0x0000000000007b1d */ /* 0x000fe20000010000 */
[----:B------:R-:W-:-:S02]  /*11a50*/  R2P PR, R202, 0x18 ;  /* 0x00000018ca007804 */ /* 0x000fc40000000000 */
[----:B------:R-:W-:Y:S02]  /*11a60*/  LOP3.LUT R203, R203, 0x6, R6, 0xf8, !PT ;  /* 0x00000006cbcb7812 */ /* 0x000fe400078ef806 */
[----:B------:R-:W-:Y:S02]  /*11a70*/  LOP3.LUT P6, RZ, R202, 0x3, RZ, 0xc0, !PT ;  /* 0x00000003caff7812 */ /* 0x000fe400078cc0ff */
[----:B------:R-:W-:Y:S01]  /*11a80*/  SEL R199, R199, 0xffffffc0, !P3 ;  /* 0xffffffc0c7c77807 */ /* 0x000fe20005800000 */
[----:B------:R-:W4:Y:S01]  /*11a90*/  LDC R15, c[0x0][0x3e0] ;  /* 0x0000f800ff0f7b82 */ /* 0x000f220000000800 */
[----:B-1----:R-:W-:Y:S01]  /*11aa0*/  FADD.FTZ R7, R0, R223 ;  /* 0x000000df00077221 */ /* 0x002fe20000010000 */
[----:B------:R-:W-:Y:S02]  /*11ab0*/  SHF.L.U32 R0, R202, 0x2, RZ ;  /* 0x00000002ca007819 */ /* 0x000fe400000006ff */
[----:B------:R-:W-:Y:S01]  /*11ac0*/  SHF.R.U32.HI R202, RZ, 0x4, R202 ;  /* 0x00000004ffca7819 */ /* 0x000fe200000116ca */
[----:B--2---:R-:W-:Y:S01]  /*11ad0*/  FADD.FTZ R14, R14, R221 ;  /* 0x000000dd0e0e7221 */ /* 0x004fe20000010000 */
[----:B------:R-:W1:Y:S01]  /*11ae0*/  SHFL.BFLY PT, R4, R7, 0x1, 0x1f ;  /* 0x0c201f0007047f89 */ /* 0x000e6200000e0000 */
[----:B------:R-:W-:Y:S01]  /*11af0*/  LOP3.LUT R12, R0, 0x1f8, RZ, 0xc0, !PT ;  /* 0x000001f8000c7812 */ /* 0x000fe200078ec0ff */
[----:B------:R-:W2:Y:S01]  /*11b00*/  S2UR UR6, SR_CTAID.X ;  /* 0x00000000000679c3 */ /* 0x000ea20000002500 */
[----:B------:R-:W-:Y:S01]  /*11b10*/  IADD3 R16, PT, PT, R202, 0x8, RZ ;  /* 0x00000008ca107810 */ /* 0x000fe20007ffe0ff */
[----:B------:R-:W5:Y:S01]  /*11b20*/  SHFL.BFLY PT, R5, R14, 0x1, 0x1f ;  /* 0x0c201f000e057f89 */ /* 0x000f6200000e0000 */
[----:B------:R-:W-:-:S02]  /*11b30*/  LOP3.LUT R133, R12, 0x38, R201, 0x78, !PT ;  /* 0x000000380c857812 */ /* 0x000fc400078e78c9 */
[----:B------:R-:W-:Y:S02]  /*11b40*/  IADD3 R12, PT, PT, R202, 0x18, RZ ;  /* 0x00000018ca0c7810 */ /* 0x000fe40007ffe0ff */
[-C--:B------:R-:W-:Y:S02]  /*11b50*/  ISETP.GE.AND P5, PT, R16, R205.reuse, PT ;  /* 0x000000cd1000720c */ /* 0x080fe40003fa6270 */
[----:B------:R-:W-:Y:S02]  /*11b60*/  ISETP.GE.AND P1, PT, R12, R205, PT ;  /* 0x000000cd0c00720c */ /* 0x000fe40003f26270 */
[----:B------:R-:W-:Y:S01]  /*11b70*/  IADD3 R12, PT, PT, R202, 0x20, RZ ;  /* 0x00000020ca0c7810 */ /* 0x000fe20007ffe0ff */
[----:B-1----:R-:W-:Y:S01]  /*11b80*/  FADD.FTZ R4, R7, R4 ;  /* 0x0000000407047221 */ /* 0x002fe20000010000 */
[----:B------:R-:W-:Y:S01]  /*11b90*/  LOP3.LUT R7, R8, 0x1c0, RZ, 0xc0, !PT ;  /* 0x000001c008077812 */ /* 0x000fe200078ec0ff */
[----:B--2---:R-:W-:Y:S01]  /*11ba0*/  USHF.L.U32 UR6, UR6, 0x6, URZ ;  /* 0x0000000606067899 */ /* 0x004fe200080006ff */
[----:B-----5:R-:W-:Y:S01]  /*11bb0*/  FADD.FTZ R5, R14, R5 ;  /* 0x000000050e057221 */ /* 0x020fe20000010000 */
[----:B------:R-:W1:Y:S01]  /*11bc0*/  MUFU.RCP R10, R4 ;  /* 0x00000004000a7308 */ /* 0x000e620000001000 */
[----:B------:R-:W-:-:S02]  /*11bd0*/  LOP3.LUT R6, R7, 0x38, R6, 0xf8, !PT ;  /* 0x0000003807067812 */ /* 0x000fc400078ef806 */
[----:B------:R-:W-:Y:S02]  /*11be0*/  IADD3 R14, PT, PT, R202, 0x10, RZ ;  /* 0x00000010ca0e7810 */ /* 0x000fe40007ffe0ff */
[----:B------:R-:W-:Y:S02]  /*11bf0*/  LOP3.LUT R6, R203, R6, RZ, 0xfc, !PT ;  /* 0x00000006cb067212 */ /* 0x000fe400078efcff */
[----:B------:R-:W-:Y:S01]  /*11c00*/  SEL R7, R200, 0xffffffe0, !P0 ;  /* 0xffffffe0c8077807 */ /* 0x000fe20004000000 */
[----:B------:R-:W2:Y:S01]  /*11c10*/  MUFU.RCP R9, R5 ;  /* 0x0000000500097308 */ /* 0x000ea20000001000 */
[----:B------:R-:W-:Y:S02]  /*11c20*/  FSETP.NE.FTZ.AND P3, PT, R4, RZ, PT ;  /* 0x000000ff0400720b */ /* 0x000fe40003f75000 */
[----:B------:R-:W-:Y:S02]  /*11c30*/  FSETP.NE.FTZ.AND P0, PT, R5, RZ, PT ;  /* 0x000000ff0500720b */ /* 0x000fe40003f15000 */
[----:B------:R-:W-:-:S02]  /*11c40*/  LEA R6, R6, UR5, 0x2 ;  /* 0x0000000506067c11 */ /* 0x000fc4000f8e10ff */
[-C--:B------:R-:W-:Y:S02]  /*11c50*/  ISETP.GE.AND P2, PT, R14, R205.reuse, PT ;  /* 0x000000cd0e00720c */ /* 0x080fe40003f46270 */
[----:B------:R-:W-:Y:S02]  /*11c60*/  LOP3.LUT R14, R8, 0x10, RZ, 0xc0, !PT ;  /* 0x00000010080e7812 */ /* 0x000fe400078ec0ff */
[----:B-1----:R-:W-:Y:S02]  /*11c70*/  FSEL R10, R10, 1, P3 ;  /* 0x3f8000000a0a7808 */ /* 0x002fe40001800000 */
[C---:B------:R-:W-:Y:S01]  /*11c80*/  IADD3 R8, PT, PT, R6.reuse, 0x80, RZ ;  /* 0x0000008006087810 */ /* 0x040fe20007ffe0ff */
[----:B------:R-:W1:Y:S01]  /*11c90*/  @P3 MUFU.LG2 R4, R4 ;  /* 0x0000000400043308 */ /* 0x000e620000000c00 */
[----:B------:R-:W-:Y:S01]  /*11ca0*/  @P4 IADD3 R8, PT, PT, R6, -0x80, RZ ;  /* 0xffffff8006084810 */ /* 0x000fe20007ffe0ff */
[----:B------:R-:W-:Y:S01]  /*11cb0*/  FMUL.FTZ R128, R10, R128 ;  /* 0x000000800a807220 */ /* 0x000fe20000410000 */
[----:B------:R-:W-:Y:S01]  /*11cc0*/  ISETP.GE.AND P4, PT, R12, R205, PT ;  /* 0x000000cd0c00720c */ /* 0x000fe20003f86270 */
[C---:B------:R-:W-:Y:S01]  /*11cd0*/  FMUL.FTZ R129, R10.reuse, R129 ;  /* 0x000000810a817220 */ /* 0x040fe20000410000 */
[----:B--2---:R-:W-:Y:S01]  /*11ce0*/  FSEL R9, R9, 1, P0 ;  /* 0x3f80000009097808 */ /* 0x004fe20000000000 */
[C---:B------:R-:W-:Y:S01]  /*11cf0*/  FMUL.FTZ R68, R10.reuse, R68 ;  /* 0x000000440a447220 */ /* 0x040fe20000410000 */
[----:B------:R-:W-:Y:S01]  /*11d00*/  IADD3 R12, PT, PT, R199, R6, RZ ;  /* 0x00000006c70c7210 */ /* 0x000fe20007ffe0ff */
        /* <DEDUP_REMOVED lines=34> */
[C---:B------:R-:W-:Y:S01]  /*11f30*/  IADD3 R9, PT, PT, R7.reuse, R6, RZ ;  /* 0x0000000607097210 */ /* 0x040fe20007ffe0ff */
[C---:B------:R-:W-:Y:S01]  /*11f40*/  FMUL.FTZ R73, R10.reuse, R73 ;  /* 0x000000490a497220 */ /* 0x040fe20000410000 */
[C---:B------:R-:W-:Y:S01]  /*11f50*/  FMUL.FTZ R76, R10.reuse, R76 ;  /* 0x0000004c0a4c7220 */ /* 0x040fe20000410000 */
[C---:B------:R-:W-:Y:S01]  /*11f60*/  FMUL.FTZ R77, R10.reuse, R77 ;  /* 0x0000004d0a4d7220 */ /* 0x040fe20000410000 */
[----:B------:R-:W-:Y:S01]  /*11f70*/  IADD3 R13, PT, PT, R7, R12, RZ ;  /* 0x0000000c070d7210 */ /* 0x000fe20007ffe0ff */
[C---:B------:R-:W-:Y:S01]  /*11f80*/  FMUL.FTZ R80, R10.reuse, R80 ;  /* 0x000000500a507220 */ /* 0x040fe20000410000 */
[----:B------:R-:W-:Y:S01]  /*11f90*/  IADD3 R16, PT, PT, R199, R8, RZ ;  /* 0x00000008c7107210 */ /* 0x000fe20007ffe0ff */
[C---:B------:R-:W-:Y:S01]  /*11fa0*/  FMUL.FTZ R81, R10.reuse, R81 ;  /* 0x000000510a517220 */ /* 0x040fe20000410000 */
[----:B------:R-:W-:Y:S01]  /*11fb0*/  LEA R133, R133, R14, 0x2 ;  /* 0x0000000e85857211 */ /* 0x000fe200078e10ff */
[C---:B------:R-:W-:Y:S01]  /*11fc0*/  FMUL.FTZ R84, R10.reuse, R84 ;  /* 0x000000540a547220 */ /* 0x040fe20000410000 */
[C---:B------:R-:W-:Y:S01]  /*11fd0*/  FMUL.FTZ R85, R10.reuse, R85 ;  /* 0x000000550a557220 */ /* 0x040fe20000410000 */
[----:B------:R-:W-:Y:S01]  /*11fe0*/  STS.64 [R6], R128 ;  /* 0x0000008006007388 */ /* 0x000fe20000000a00 */
[C---:B------:R-:W-:Y:S01]  /*11ff0*/  IADD3 R14, PT, PT, R7.reuse, R8, RZ ;  /* 0x00000008070e7210 */ /* 0x040fe20007ffe0ff */
[C---:B------:R-:W-:Y:S01]  /*12000*/  FMUL.FTZ R88, R10.reuse, R88 ;  /* 0x000000580a587220 */ /* 0x040fe20000410000 */
[C---:B------:R-:W-:Y:S01]  /*12010*/  FMUL.FTZ R89, R10.reuse, R89 ;  /* 0x000000590a597220 */ /* 0x040fe20000410000 */
[----:B------:R-:W-:Y:S01]  /*12020*/  STS.64 [R6+0x800], R130 ;  /* 0x0008008206007388 */ /* 0x000fe20000000a00 */
[C---:B------:R-:W-:Y:S01]  /*12030*/  FMUL.FTZ R92, R10.reuse, R92 ;  /* 0x0000005c0a5c7220 */ /* 0x040fe20000410000 */
[C---:B------:R-:W-:Y:S01]  /*12040*/  FMUL.FTZ R93, R10.reuse, R93 ;  /* 0x0000005d0a5d7220 */ /* 0x040fe20000410000 */
[----:B------:R-:W-:Y:S01]  /*12050*/  IADD3 R7, PT, PT, R7, R16, RZ ;  /* 0x0000001007077210 */ /* 0x000fe20007ffe0ff */
[----:B------:R2:W-:Y:S01]  /*12060*/  STS.64 [R9], R68 ;  /* 0x0000004409007388 */ /* 0x0005e20000000a00 */
[C---:B------:R-:W-:Y:S01]  /*12070*/  FMUL.FTZ R96, R10.reuse, R96 ;  /* 0x000000600a607220 */ /* 0x040fe20000410000 */
[C---:B------:R-:W-:Y:S01]  /*12080*/  FMUL.FTZ R97, R10.reuse, R97 ;  /* 0x000000610a617220 */ /* 0x040fe20000410000 */
[C---:B------:R-:W-:Y:S01]  /*12090*/  FMUL.FTZ R100, R10.reuse, R100 ;  /* 0x000000640a647220 */ /* 0x040fe20000410000 */
[----:B------:R5:W-:Y:S01]  /*120a0*/  STS.64 [R9+0x800], R70 ;  /* 0x0008004609007388 */ /* 0x000be20000000a00 */
[C---:B------:R-:W-:Y:S01]  /*120b0*/  FMUL.FTZ R101, R10.reuse, R101 ;  /* 0x000000650a657220 */ /* 0x040fe20000410000 */
[C---:B------:R-:W-:Y:S01]  /*120c0*/  FMUL.FTZ R104, R10.reuse, R104 ;  /* 0x000000680a687220 */ /* 0x040fe20000410000 */
[C---:B------:R-:W-:Y:S01]  /*120d0*/  FMUL.FTZ R105, R10.reuse, R105 ;  /* 0x000000690a697220 */ /* 0x040fe20000410000 */
[----:B------:R3:W-:Y:S01]  /*120e0*/  STS.64 [R12], R72 ;  /* 0x000000480c007388 */ /* 0x0007e20000000a00 */
[C---:B------:R-:W-:Y:S01]  /*120f0*/  FMUL.FTZ R108, R10.reuse, R108 ;  /* 0x0000006c0a6c7220 */ /* 0x040fe20000410000 */
[C---:B------:R-:W-:Y:S01]  /*12100*/  FMUL.FTZ R109, R10.reuse, R109 ;  /* 0x0000006d0a6d7220 */ /* 0x040fe20000410000 */
[C---:B------:R-:W-:Y:S01]  /*12110*/  FMUL.FTZ R112, R10.reuse, R112 ;  /* 0x000000700a707220 */ /* 0x040fe20000410000 */
[----:B------:R-:W-:Y:S01]  /*12120*/  STS.64 [R12+0x800], R74 ;  /* 0x0008004a0c007388 */ /* 0x000fe20000000a00 */
[C---:B------:R-:W-:Y:S01]  /*12130*/  FMUL.FTZ R113, R10.reuse, R113 ;  /* 0x000000710a717220 */ /* 0x040fe20000410000 */
[C---:B------:R-:W-:Y:S01]  /*12140*/  FMUL.FTZ R116, R10.reuse, R116 ;  /* 0x000000740a747220 */ /* 0x040fe20000410000 */
[C---:B------:R-:W-:Y:S01]  /*12150*/  FMUL.FTZ R117, R10.reuse, R117 ;  /* 0x000000750a757220 */ /* 0x040fe20000410000 */
[----:B------:R-:W-:Y:S01]  /*12160*/  STS.64 [R13], R76 ;  /* 0x0000004c0d007388 */ /* 0x000fe20000000a00 */
[C---:B------:R-:W-:Y:S01]  /*12170*/  FMUL.FTZ R124, R10.reuse, R124 ;  /* 0x0000007c0a7c7220 */ /* 0x040fe20000410000 */
[C---:B------:R-:W-:Y:S01]  /*12180*/  FMUL.FTZ R125, R10.reuse, R125 ;  /* 0x0000007d0a7d7220 */ /* 0x040fe20000410000 */
[C---:B------:R-:W-:Y:S01]  /*12190*/  FMUL.FTZ R120, R10.reuse, R120 ;  /* 0x000000780a787220 */ /* 0x040fe20000410000 */
[----:B------:R-:W-:Y:S01]  /*121a0*/  STS.64 [R13+0x800], R78 ;  /* 0x0008004e0d007388 */ /* 0x000fe20000000a00 */
[----:B------:R-:W-:Y:S01]  /*121b0*/  FMUL.FTZ R121, R10, R121 ;  /* 0x000000790a797220 */ /* 0x000fe20000410000 */
[----:B------:R-:W1:Y:S01]  /*121c0*/  @P3 LDC R17, c[0x0][0x458] ;  /* 0x00011600ff113b82 */ /* 0x000e620000000800 */
[----:B------:R-:W1:Y:S01]  /*121d0*/  @P0 MUFU.LG2 R5, R5 ;  /* 0x0000000500050308 */ /* 0x000e620000000c00 */
[----:B------:R-:W-:Y:S01]  /*121e0*/  STS.64 [R8], R80 ;  /* 0x0000005008007388 */ /* 0x000fe20000000a00 */
[----:B--2---:R-:W-:-:S03]  /*121f0*/  MOV R69, 0xff800000 ;  /* 0xff80000000457802 */ /* 0x004fc60000000f00 */
[----:B------:R-:W-:Y:S01]  /*12200*/  STS.64 [R8+0x800], R82 ;  /* 0x0008005208007388 */ /* 0x000fe20000000a00 */
[----:B------:R-:W-:Y:S01]  /*12210*/  MOV R68, 0xff800000 ;  /* 0xff80000000447802 */ /* 0x000fe20000000f00 */
[----:B------:R-:W2:Y:S01]  /*12220*/  LDC.64 R10, c[0x0][0x430] ;  /* 0x00010c00ff0a7b82 */ /* 0x000ea20000000a00 */
[----:B-----5:R-:W-:Y:S01]  /*12230*/  IADD3 R70, PT, PT, R202, 0x28, RZ ;  /* 0x00000028ca467810 */ /* 0x020fe20007ffe0ff */
[----:B------:R-:W-:Y:S01]  /*12240*/  STS.64 [R14], R84 ;  /* 0x000000540e007388 */ /* 0x000fe20000000a00 */
[----:B---3--:R-:W-:-:S03]  /*12250*/  LOP3.LUT R73, R198, 0x1f80, RZ, 0xc0, !PT ;  /* 0x00001f80c6497812 */ /* 0x008fc600078ec0ff */
[----:B------:R-:W-:Y:S02]  /*12260*/  STS.64 [R14+0x800], R86 ;  /* 0x000800560e007388 */ /* 0x000fe40000000a00 */
[----:B------:R-:W3:Y:S02]  /*12270*/  @P0 LDC R18, c[0x0][0x458] ;  /* 0x00011600ff120b82 */ /* 0x000ee40000000800 */
[----:B------:R-:W-:Y:S04]  /*12280*/  STS.64 [R16], R88 ;  /* 0x0000005810007388 */ /* 0x000fe80000000a00 */
[----:B------:R-:W-:Y:S04]  /*12290*/  STS.64 [R16+0x800], R90 ;  /* 0x0008005a10007388 */ /* 0x000fe80000000a00 */
[----:B------:R-:W-:Y:S04]  /*122a0*/  STS.64 [R7], R92 ;  /* 0x0000005c07007388 */ /* 0x000fe80000000a00 */
[----:B------:R-:W-:Y:S01]  /*122b0*/  STS.64 [R7+0x800], R94 ;  /* 0x0008005e07007388 */ /* 0x000fe20000000a00 */
[----:B--2---:R-:W-:-:S03]  /*122c0*/  IMAD R10, R10, UR8, R215 ;  /* 0x000000080a0a7c24 */ /* 0x004fc6000f8e02d7 */
[----:B------:R-:W-:Y:S04]  /*122d0*/  STS.64 [R6+0x4000], R96 ;  /* 0x0040006006007388 */ /* 0x000fe80000000a00 */
[----:B------:R2:W-:Y:S04]  /*122e0*/  STS.64 [R6+0x4800], R98 ;  /* 0x0048006206007388 */ /* 0x0005e80000000a00 */
[----:B------:R-:W-:Y:S04]  /*122f0*/  STS.64 [R9+0x4000], R100 ;  /* 0x0040006409007388 */ /* 0x000fe80000000a00 */
[----:B------:R1:W-:Y:S04]  /*12300*/  STS.64 [R9+0x4800], R102 ;  /* 0x0048006609007388 */ /* 0x0003e80000000a00 */
[----:B------:R3:W-:Y:S04]  /*12310*/  STS.64 [R12+0x4000], R104 ;  /* 0x004000680c007388 */ /* 0x0007e80000000a00 */
[----:B------:R3:W-:Y:S04]  /*12320*/  STS.64 [R12+0x4800], R106 ;  /* 0x0048006a0c007388 */ /* 0x0007e80000000a00 */
[----:B------:R3:W-:Y:S04]  /*12330*/  STS.64 [R13+0x4000], R108 ;  /* 0x0040006c0d007388 */ /* 0x0007e80000000a00 */
[----:B------:R3:W-:Y:S01]  /*12340*/  STS.64 [R13+0x4800], R110 ;  /* 0x0048006e0d007388 */ /* 0x0007e20000000a00 */
[----:B--2---:R-:W-:-:S03]  /*12350*/  IADD3 R6, PT, PT, -R215, RZ, RZ ;  /* 0x000000ffd7067210 */ /* 0x004fc60007ffe1ff */
[----:B------:R2:W-:Y:S04]  /*12360*/  STS.64 [R8+0x4000], R112 ;  /* 0x0040007008007388 */ /* 0x0005e80000000a00 */
[----:B------:R2:W-:Y:S01]  /*12370*/  STS.64 [R8+0x4800], R114 ;  /* 0x0048007208007388 */ /* 0x0005e20000000a00 */
[----:B----4-:R-:W-:Y:S02]  /*12380*/  IMAD R6, R15, R6, UR7 ;  /* 0x000000070f067e24 */ /* 0x010fe4000f8e0206 */
[----:B-1----:R-:W-:Y:S01]  /*12390*/  @P3 FMUL.FTZ R9, R4, 0.69314718246459960938 ;  /* 0x3f31721804093820 */ /* 0x002fe20000410000 */
[----:B------:R2:W-:Y:S01]  /*123a0*/  STS.64 [R14+0x4000], R116 ;  /* 0x004000740e007388 */ /* 0x0005e20000000a00 */
[----:B------:R-:W-:Y:S02]  /*123b0*/  IMAD R6, R10, R15, R6 ;  /* 0x0000000f0a067224 */ /* 0x000fe400078e0206 */
[----:B------:R-:W-:Y:S01]  /*123c0*/  @P0 FMUL.FTZ R4, R5, 0.69314718246459960938 ;  /* 0x3f31721805040820 */ /* 0x000fe20000410000 */
[----:B------:R-:W-:Y:S01]  /*123d0*/  @P3 FFMA.FTZ R69, R132, R17, R9 ;  /* 0x0000001184453223 */ /* 0x000fe20000010009 */
[----:B------:R2:W-:Y:S01]  /*123e0*/  STS.64 [R14+0x4800], R118 ;  /* 0x004800760e007388 */ /* 0x0005e20000000a00 */
[----:B------:R-:W-:-:S02]  /*123f0*/  IMAD R71, R6, R11, UR6 ;  /* 0x0000000606477e24 */ /* 0x000fc4000f8e020b */
[----:B---3--:R-:W-:Y:S01]  /*12400*/  @P0 FFMA.FTZ R68, R3, R18, R4 ;  /* 0x0000001203440223 */ /* 0x008fe20000010004 */
[----:B------:R2:W-:Y:S01]  /*12410*/  STS.64 [R16+0x4000], R124 ;  /* 0x0040007c10007388 */ /* 0x0005e20000000a00 */
[----:B------:R-:W-:-:S03]  /*12420*/  IMAD R3, R71, UR4, RZ ;  /* 0x0000000447037c24 */ /* 0x000fc6000f8e02ff */
[----:B------:R2:W-:Y:S04]  /*12430*/  STS.64 [R16+0x4800], R126 ;  /* 0x0048007e10007388 */ /* 0x0005e80000000a00 */
[----:B------:R2:W-:Y:S04]  /*12440*/  STS.64 [R7+0x4000], R120 ;  /* 0x0040007807007388 */ /* 0x0005e80000000a00 */
[----:B------:R2:W-:Y:S01]  /*12450*/  STS.64 [R7+0x4800], R122 ;  /* 0x0048007a07007388 */ /* 0x0005e20000000a00 */
[----:B------:R-:W-:Y:S06]  /*12460*/  BAR.SYNC.DEFER_BLOCKING 0x0 ;  /* 0x0000000000007b1d */ /* 0x000fec0000010000 */
[----:B------:R2:W1:Y:S04]  /*12470*/  LDS.128 R64, [R133+UR5] ;  /* 0x0000000585407984 */ /* 0x0004680008000c00 */
[----:B------:R2:W3:Y:S04]  /*12480*/  LDS.128 R60, [R133+UR5+0x800] ;  /* 0x00080005853c7984 */ /* 0x0004e80008000c00 */
[----:B------:R2:W4:Y:S04]  /*12490*/  LDS.128 R56, [R133+UR5+0x1000] ;  /* 0x0010000585387984 */ /* 0x0005280008000c00 */
[----:B------:R2:W1:Y:S04]  /*124a0*/  LDS.128 R52, [R133+UR5+0x1800] ;  /* 0x0018000585347984 */ /* 0x0004680008000c00 */
        /* <DEDUP_REMOVED lines=11> */
[----:B------:R2:W1:Y:S01]  /*12560*/  LDS.128 R4, [R133+UR5+0x7800] ;  /* 0x0078000585047984 */ /* 0x0004620008000c00 */
[----:B---34-:R-:W-:Y:S05]  /*12570*/  @P6 BRA `(.L_x_1246) ;  /* 0x0000000000286947 */ /* 0x018fea0003800000 */
[----:B------:R-:W3:Y:S01]  /*12580*/  LDCU.64 UR4, c[0x0][0x428] ;  /* 0x00008500ff0477ac */ /* 0x000ee20008000a00 */
[C---:B------:R-:W-:Y:S01]  /*12590*/  VIADD R74, R2.reuse, 0x8 ;  /* 0x00000008024a7836 */ /* 0x040fe20000000000 */
[C---:B------:R-:W-:Y:S02]  /*125a0*/  IADD3 R72, P0, PT, R71.reuse, R2, RZ ;  /* 0x0000000247487210 */ /* 0x040fe40007f1e0ff */
[-C--:B------:R-:W-:Y:S02]  /*125b0*/  ISETP.GE.AND P6, PT, R2, R205.reuse, PT ;  /* 0x000000cd0200720c */ /* 0x080fe40003fc6270 */
[----:B------:R-:W-:Y:S02]  /*125c0*/  ISETP.GE.AND P3, PT, R74, R205, PT ;  /* 0x000000cd4a00720c */ /* 0x000fe40003f66270 */
[----:B------:R-:W-:Y:S02]  /*125d0*/  LEA.HI.X.SX32 R71, R71, RZ, 0x1, P0 ;  /* 0x000000ff47477211 */ /* 0x000fe400000f0eff */
[----:B---3--:R-:W-:-:S04]  /*125e0*/  LEA R74, P0, R72, UR4, 0x2 ;  /* 0x00000004484a7c11 */ /* 0x008fc8000f8010ff */
[----:B------:R-:W-:-:S05]  /*125f0*/  LEA.HI.X R75, R72, UR5, R71, 0x2, P0 ;  /* 0x00000005484b7c11 */ /* 0x000fca00080f1447 */
[----:B------:R3:W-:Y:S04]  /*12600*/  @!P6 STG.E desc[UR16][R74.64], R69 ;  /* 0x000000454a00e986 */ /* 0x0007e8000c101910 */
[----:B------:R3:W-:Y:S02]  /*12610*/  @!P3 STG.E desc[UR16][R74.64+0x20], R68 ;  /* 0x000020444a00b986 */ /* 0x0007e4000c101910 */
.L_x_1246:
[----:B------:R-:W-:Y:S05]  /*12620*/  BSYNC.RECONVERGENT B0 ;  /* 0x0000000000007941 */ /* 0x000fea0003800200 */
.L_x_1245:
[-C--:B------:R-:W-:Y:S01]  /*12630*/  ISETP.GE.AND P6, PT, R202, R205.reuse, PT ;  /* 0x000000cdca00720c */ /* 0x080fe20003fc6270 */
[----:B------:R-:W-:Y:S01]  /*12640*/  BSSY.RECONVERGENT B0, `(.L_x_1247) ;  /* 0x0000011000007945 */ /* 0x000fe20003800200 */
[----:B------:R-:W-:Y:S02]  /*12650*/  LOP3.LUT R2, R73, 0x3c, R0, 0xf8, !PT ;  /* 0x0000003c49027812 */ /* 0x000fe400078ef800 */
[----:B------:R-:W-:Y:S02]  /*12660*/  ISETP.GE.AND P3, PT, R70, R205, PT ;  /* 0x000000cd4600720c */ /* 0x000fe40003f66270 */
[----:B------:R-:W-:Y:S02]  /*12670*/  LOP3.LUT R70, R0, 0x3c, RZ, 0xc0, !PT ;  /* 0x0000003c00467812 */ /* 0x000fe400078ec0ff */
[----:B---3--:R-:W-:Y:S01]  /*12680*/  IADD3 R69, P0, PT, R3, R2, RZ ;  /* 0x0000000203457210 */ /* 0x008fe20007f1e0ff */
[----:B------:R-:W-:Y:S01]  /*12690*/  VIADD R2, R202, 0x30 ;  /* 0x00000030ca027836 */ /* 0x000fe20000000000 */
[----:B------:R-:W-:-:S02]  /*126a0*/  LOP3.LUT R0, R70, 0x40, RZ, 0xfc, !PT ;  /* 0x0000004046007812 */ /* 0x000fc400078efcff */
[----:B------:R-:W-:Y:S01]  /*126b0*/  LEA.HI.X.SX32 R68, R3, RZ, 0x1, P0 ;  /* 0x000000ff03447211 */ /* 0x000fe200000f0eff */
[----:B------:R-:W-:Y:S08]  /*126c0*/  @P6 BRA `(.L_x_1248) ;  /* 0x0000000000206947 */ /* 0x000ff00003800000 */
[----:B------:R-:W3:Y:S01]  /*126d0*/  LDCU.64 UR4, c[0x0][0x3f8] ;  /* 0x00007f00ff0477ac */ /* 0x000ee20008000a00 */
[----:B------:R-:W4:Y:S01]  /*126e0*/  LDCU UR6, c[0x0][0x440] ;  /* 0x00008800ff0677ac */ /* 0x000f220008000800 */
[----:B---3--:R-:W-:-:S04]  /*126f0*/  LEA R72, P0, R69, UR4, 0x2 ;  /* 0x0000000445487c11 */ /* 0x008fc8000f8010ff */
[----:B------:R-:W-:Y:S02]  /*12700*/  LEA.HI.X R73, R69, UR5, R68, 0x2, P0 ;  /* 0x0000000545497c11 */ /* 0x000fe400080f1444 */
[----:B----4-:R-:W-:Y:S02]  /*12710*/  ISETP.GE.AND P6, PT, R70, UR6, PT ;  /* 0x0000000646007c0c */ /* 0x010fe4000bfc6270 */
[----:B------:R-:W-:-:S11]  /*12720*/  ISETP.GE.AND P0, PT, R0, UR6, PT ;  /* 0x0000000600007c0c */ /* 0x000fd6000bf06270 */
[----:B-1----:R3:W-:Y:S04]  /*12730*/  @!P6 STG.E.128 desc[UR16][R72.64], R64 ;  /* 0x000000404800e986 */ /* 0x0027e8000c101d10 */
[----:B------:R3:W-:Y:S02]  /*12740*/  @!P0 STG.E.128 desc[UR16][R72.64+0x100], R32 ;  /* 0x0001002048008986 */ /* 0x0007e4000c101d10 */
.L_x_1248:
[----:B------:R-:W-:Y:S05]  /*12750*/  BSYNC.RECONVERGENT B0 ;  /* 0x0000000000007941 */ /* 0x000fea0003800200 */
.L_x_1247:
[----:B------:R-:W-:Y:S01]  /*12760*/  BSSY.RECONVERGENT B0, `(.L_x_1249) ;  /* 0x0000011000007945 */ /* 0x000fe20003800200 */
[----:B------:R-:W-:Y:S02]  /*12770*/  ISETP.GE.AND P0, PT, R2, R205, PT ;  /* 0x000000cd0200720c */ /* 0x000fe40003f06270 */
[----:B------:R-:W-:Y:S01]  /*12780*/  IADD3 R202, PT, PT, R202, 0x38, RZ ;  /* 0x00000038caca7810 */ /* 0x000fe20007ffe0ff */
[----:B------:R-:W-:Y:S10]  /*12790*/  @P5 BRA `(.L_x_1250) ;  /* 0x0000000000345947 */ /* 0x000ff40003800000 */
[----:B------:R-:W4:Y:S01]  /*127a0*/  LDCU UR4, c[0x0][0x440] ;  /* 0x00008800ff0477ac */ /* 0x000f220008000800 */
[----:B-1-3--:R-:W-:Y:S02]  /*127b0*/  P2R R32, PR, RZ, 0x1 ;  /* 0x00000001ff207803 */ /* 0x00afe40000000000 */
[----:B----4-:R-:W-:Y:S02]  /*127c0*/  ISETP.GE.AND P0, PT, R70, UR4, PT ;  /* 0x0000000446007c0c */ /* 0x010fe4000bf06270 */
[----:B------:R-:W-:-:S11]  /*127d0*/  ISETP.GE.AND P6, PT, R0, UR4, PT ;  /* 0x0000000400007c0c */ /* 0x000fd6000bfc6270 */
[----:B------:R-:W1:Y:S02]  /*127e0*/  @!P0 LDC.64 R2, c[0x0][0x3f8] ;  /* 0x0000fe00ff028b82 */ /* 0x000e640000000a00 */
[----:B-1----:R-:W-:-:S04]  /*127f0*/  @!P0 LEA R34, P5, R69, R2, 0x2 ;  /* 0x0000000245228211 */ /* 0x002fc800078a10ff */
[C---:B------:R-:W-:Y:S02]  /*12800*/  @!P0 LEA.HI.X R35, R69.reuse, R3, R68, 0x2, P5 ;  /* 0x0000000345238211 */ /* 0x040fe400028f1444 */
[----:B------:R-:W1:Y:S03]  /*12810*/  @!P6 LDC.64 R2, c[0x0][0x3f8] ;  /* 0x0000fe00ff02eb82 */ /* 0x000e660000000a00 */
[----:B------:R4:W-:Y:S01]  /*12820*/  @!P0 STG.E.128 desc[UR16][R34.64+0x1000], R60 ;  /* 0x0010003c22008986 */ /* 0x0009e2000c101d10 */
[----:B------:R-:W-:Y:S02]  /*12830*/  ISETP.NE.AND P0, PT, R32, RZ, PT ;  /* 0x000000ff2000720c */ /* 0x000fe40003f05270 */
[----:B-1----:R-:W-:-:S04]  /*12840*/  @!P6 LEA R2, P5, R69, R2, 0x2 ;  /* 0x000000024502e211 */ /* 0x002fc800078a10ff */
[----:B------:R-:W-:-:S05]  /*12850*/  @!P6 LEA.HI.X R3, R69, R3, R68, 0x2, P5 ;  /* 0x000000034503e211 */ /* 0x000fca00028f1444 */
[----:B------:R4:W-:Y:S04]  /*12860*/  @!P6 STG.E.128 desc[UR16][R2.64+0x1100], R28 ;  /* 0x0011001c0200e986 */ /* 0x0009e8000c101d10 */
.L_x_1250:
[----:B------:R-:W-:Y:S05]  /*12870*/  BSYNC.RECONVERGENT B0 ;  /* 0x0000000000007941 */ /* 0x000fea0003800200 */
.L_x_1249:
[----:B------:R-:W-:Y:S01]  /*12880*/  BSSY.RECONVERGENT B0, `(.L_x_1251) ;  /* 0x0000010000007945 */ /* 0x000fe20003800200 */
[----:B------:R-:W-:-:S03]  /*12890*/  ISETP.GE.AND P5, PT, R202, R205, PT ;  /* 0x000000cdca00720c */ /* 0x000fc60003fa6270 */
[----:B------:R-:W-:Y:S10]  /*128a0*/  @P2 BRA `(.L_x_1252) ;  /* 0x0000000000342947 */ /* 0x000ff40003800000 */
[----:B------:R-:W5:Y:S01]  /*128b0*/  LDCU UR4, c[0x0][0x440] ;  /* 0x00008800ff0477ac */ /* 0x000f620008000800 */
[----:B-1--4-:R-:W-:Y:S02]  /*128c0*/  P2R R28, PR, RZ, 0x1 ;  /* 0x00000001ff1c7803 */ /* 0x012fe40000000000 */
[----:B-----5:R-:W-:Y:S02]  /*128d0*/  ISETP.GE.AND P0, PT, R70, UR4, PT ;  /* 0x0000000446007c0c */ /* 0x020fe4000bf06270 */
        /* <DEDUP_REMOVED lines=10> */
.L_x_1252:
[----:B------:R-:W-:Y:S05]  /*12980*/  BSYNC.RECONVERGENT B0 ;  /* 0x0000000000007941 */ /* 0x000fea0003800200 */
.L_x_1251:
[----:B------:R-:W-:Y:S04]  /*12990*/  BSSY.RECONVERGENT B0, `(.L_x_1253) ;  /* 0x000000d000007945 */ /* 0x000fe80003800200 */
[----:B------:R-:W-:Y:S05]  /*129a0*/  @P1 BRA `(.L_x_1254) ;  /* 0x00000000002c1947 */ /* 0x000fea0003800000 */
[----:B------:R-:W5:Y:S02]  /*129b0*/  LDCU UR4, c[0x0][0x440] ;  /* 0x00008800ff0477ac */ /* 0x000f640008000800 */
[----:B-----5:R-:W-:Y:S02]  /*129c0*/  ISETP.GE.AND P6, PT, R70, UR4, PT ;  /* 0x0000000446007c0c */ /* 0x020fe4000bfc6270 */
[----:B------:R-:W-:-:S11]  /*129d0*/  ISETP.GE.AND P2, PT, R0, UR4, PT ;  /* 0x0000000400007c0c */ /* 0x000fd6000bf46270 */
[----:B-1--4-:R-:W1:Y:S08]  /*129e0*/  @!P6 LDC.64 R24, c[0x0][0x3f8] ;  /* 0x0000fe00ff18eb82 */ /* 0x012e700000000a00 */
[----:B------:R-:W4:Y:S01]  /*129f0*/  @!P2 LDC.64 R2, c[0x0][0x3f8] ;  /* 0x0000fe00ff02ab82 */ /* 0x000f220000000a00 */
[----:B-1----:R-:W-:-:S04]  /*12a00*/  @!P6 LEA R24, P1, R69, R24, 0x2 ;  /* 0x000000184518e211 */ /* 0x002fc800078210ff */
[C---:B------:R-:W-:Y:S02]  /*12a10*/  @!P6 LEA.HI.X R25, R69.reuse, R25, R68, 0x2, P1 ;  /* 0x000000194519e211 */ /* 0x040fe400008f1444 */
[----:B----4-:R-:W-:-:S03]  /*12a20*/  @!P2 LEA R2, P1, R69, R2, 0x2 ;  /* 0x000000024502a211 */ /* 0x010fc600078210ff */
[----:B------:R1:W-:Y:S01]  /*12a30*/  @!P6 STG.E.128 desc[UR16][R24.64+0x3000], R52 ;  /* 0x003000341800e986 */ /* 0x0003e2000c101d10 */
[----:B------:R-:W-:-:S05]  /*12a40*/  @!P2 LEA.HI.X R3, R69, R3, R68, 0x2, P1 ;  /* 0x000000034503a211 */ /* 0x000fca00008f1444 */
[----:B------:R1:W-:Y:S04]  /*12a50*/  @!P2 STG.E.128 desc[UR16][R2.64+0x3100], R20 ;  /* 0x003100140200a986 */ /* 0x0003e8000c101d10 */
.L_x_1254:
[----:B------:R-:W-:Y:S05]  /*12a60*/  BSYNC.RECONVERGENT B0 ;  /* 0x0000000000007941 */ /* 0x000fea0003800200 */
.L_x_1253:
[----:B------:R-:W-:Y:S04]  /*12a70*/  BSSY.RECONVERGENT B0, `(.L_x_1255) ;  /* 0x000000d000007945 */ /* 0x000fe80003800200 */
[----:B------:R-:W-:Y:S05]  /*12a80*/  @P4 BRA `(.L_x_1256) ;  /* 0x00000000002c4947 */ /* 0x000fea0003800000 */
[----:B------:R-:W5:Y:S02]  /*12a90*/  LDCU UR4, c[0x0][0x440] ;  /* 0x00008800ff0477ac */ /* 0x000f640008000800 */
[----:B-----5:R-:W-:Y:S02]  /*12aa0*/  ISETP.GE.AND P6, PT, R70, UR4, PT ;  /* 0x0000000446007c0c */ /* 0x020fe4000bfc6270 */
[----:B------:R-:W-:-:S11]  /*12ab0*/  ISETP.GE.AND P2, PT, R0, UR4, PT ;  /* 0x0000000400007c0c */ /* 0x000fd6000bf46270 */
[----:B-1----:R-:W1:Y:S08]  /*12ac0*/  @!P6 LDC.64 R20, c[0x0][0x3f8] ;  /* 0x0000fe00ff14eb82 */ /* 0x002e700000000a00 */
[----:B----4-:R-:W4:Y:S01]  /*12ad0*/  @!P2 LDC.64 R2, c[0x0][0x3f8] ;  /* 0x0000fe00ff02ab82 */ /* 0x010f220000000a00 */
[----:B-1----:R-:W-:-:S04]  /*12ae0*/  @!P6 LEA R20, P4, R69, R20, 0x2 ;  /* 0x000000144514e211 */ /* 0x002fc800078810ff */
[C---:B------:R-:W-:Y:S02]  /*12af0*/  @!P6 LEA.HI.X R21, R69.reuse, R21, R68, 0x2, P4 ;  /* 0x000000154515e211 */ /* 0x040fe400020f1444 */
[----:B----4-:R-:W-:-:S03]  /*12b00*/  @!P2 LEA R2, P1, R69, R2, 0x2 ;  /* 0x000000024502a211 */ /* 0x010fc600078210ff */
[----:B------:R1:W-:Y:S01]  /*12b10*/  @!P6 STG.E.128 desc[UR16][R20.64+0x4000], R48 ;  /* 0x004000301400e986 */ /* 0x0003e2000c101d10 */
[----:B------:R-:W-:-:S05]  /*12b20*/  @!P2 LEA.HI.X R3, R69, R3, R68, 0x2, P1 ;  /* 0x000000034503a211 */ /* 0x000fca00008f1444 */
[----:B------:R1:W-:Y:S04]  /*12b30*/  @!P2 STG.E.128 desc[UR16][R2.64+0x4100], R16 ;  /* 0x004100100200a986 */ /* 0x0003e8000c101d10 */
.L_x_1256:
[----:B------:R-:W-:Y:S05]  /*12b40*/  BSYNC.RECONVERGENT B0 ;  /* 0x0000000000007941 */ /* 0x000fea0003800200 */
.L_x_1255:
[----:B------:R-:W-:Y:S04]  /*12b50*/  BSSY.RECONVERGENT B0, `(.L_x_1257) ;  /* 0x000000d000007945 */ /* 0x000fe80003800200 */
[----:B------:R-:W-:Y:S05]  /*12b60*/  @P3 BRA `(.L_x_1258) ;  /* 0x00000000002c3947 */ /* 0x000fea0003800000 */
[----:B------:R-:W5:Y:S02]  /*12b70*/  LDCU UR4, c[0x0][0x440] ;  /* 0x00008800ff0477ac */ /* 0x000f640008000800 */
[----:B-----5:R-:W-:Y:S02]  /*12b80*/  ISETP.GE.AND P4, PT, R70, UR4, PT ;  /* 0x0000000446007c0c */ /* 0x020fe4000bf86270 */
[----:B------:R-:W-:-:S11]  /*12b90*/  ISETP.GE.AND P2, PT, R0, UR4, PT ;  /* 0x0000000400007c0c */ /* 0x000fd6000bf46270 */
[----:B-12---:R-:W1:Y:S08]  /*12ba0*/  @!P4 LDC.64 R16, c[0x0][0x3f8] ;  /* 0x0000fe00ff10cb82 */ /* 0x006e700000000a00 */
[----:B----4-:R-:W2:Y:S01]  /*12bb0*/  @!P2 LDC.64 R2, c[0x0][0x3f8] ;  /* 0x0000fe00ff02ab82 */ /* 0x010ea20000000a00 */
[----:B-1----:R-:W-:-:S04]  /*12bc0*/  @!P4 LEA R16, P3, R69, R16, 0x2 ;  /* 0x000000104510c211 */ /* 0x002fc800078610ff */
[C---:B------:R-:W-:Y:S02]  /*12bd0*/  @!P4 LEA.HI.X R17, R69.reuse, R17, R68, 0x2, P3 ;  /* 0x000000114511c211 */ /* 0x040fe400018f1444 */
[----:B--2---:R-:W-:-:S03]  /*12be0*/  @!P2 LEA R2, P1, R69, R2, 0x2 ;  /* 0x000000024502a211 */ /* 0x004fc600078210ff */
[----:B------:R1:W-:Y:S01]  /*12bf0*/  @!P4 STG.E.128 desc[UR16][R16.64+0x5000], R44 ;  /* 0x0050002c1000c986 */ /* 0x0003e2000c101d10 */
[----:B------:R-:W-:-:S05]  /*12c00*/  @!P2 LEA.HI.X R3, R69, R3, R68, 0x2, P1 ;  /* 0x000000034503a211 */ /* 0x000fca00008f1444 */
[----:B------:R1:W-:Y:S04]  /*12c10*/  @!P2 STG.E.128 desc[UR16][R2.64+0x5100], R12 ;  /* 0x0051000c0200a986 */ /* 0x0003e8000c101d10 */
.L_x_1258:
[----:B------:R-:W-:Y:S05]  /*12c20*/  BSYNC.RECONVERGENT B0 ;  /* 0x0000000000007941 */ /* 0x000fea0003800200 */
.L_x_1257:
        /* <DEDUP_REMOVED lines=13> */
.L_x_1260:
[----:B------:R-:W-:Y:S05]  /*12d00*/  BSYNC.RECONVERGENT B0 ;  /* 0x0000000000007941 */ /* 0x000fea0003800200 */
.L_x_1259:
[----:B------:R-:W-:Y:S05]  /*12d10*/  @P5 EXIT ;  /* 0x000000000000594d */ /* 0x000fea0003800000 */
[----:B------:R-:W5:Y:S02]  /*12d20*/  LDCU UR4, c[0x0][0x440] ;  /* 0x00008800ff0477ac */ /* 0x000f640008000800 */
[----:B-----5:R-:W-:Y:S02]  /*12d30*/  ISETP.GE.AND P2, PT, R70, UR4, PT ;  /* 0x0000000446007c0c */ /* 0x020fe4000bf46270 */
[----:B------:R-:W-:-:S11]  /*12d40*/  ISETP.GE.AND P0, PT, R0, UR4, PT ;  /* 0x0000000400007c0c */ /* 0x000fd6000bf06270 */
[----:B-1--4-:R-:W1:Y:S02]  /*12d50*/  @!P2 LDC.64 R2, c[0x0][0x3f8] ;  /* 0x0000fe00ff02ab82 */ /* 0x012e640000000a00 */
[----:B-1----:R-:W-:-:S04]  /*12d60*/  @!P2 LEA R2, P1, R69, R2, 0x2 ;  /* 0x000000024502a211 */ /* 0x002fc800078210ff */
[----:B------:R-:W-:-:S05]  /*12d70*/  @!P2 LEA.HI.X R3, R69, R3, R68, 0x2, P1 ;  /* 0x000000034503a211 */ /* 0x000fca00008f1444 */
[----:B------:R1:W-:Y:S01]  /*12d80*/  @!P2 STG.E.128 desc[UR16][R2.64+0x7000], R36 ;  /* 0x007000240200a986 */ /* 0x0003e2000c101d10 */
[----:B------:R-:W-:Y:S05]  /*12d90*/  @P0 EXIT ;  /* 0x000000000000094d */ /* 0x000fea0003800000 */
[----:B------:R-:W1:Y:S02]  /*12da0*/  LDCU.64 UR4, c[0x0][0x3f8] ;  /* 0x00007f00ff0477ac */ /* 0x000e640008000a00 */
[----:B-1----:R-:W-:-:S04]  /*12db0*/  LEA R2, P0, R69, UR4, 0x2 ;  /* 0x0000000445027c11 */ /* 0x002fc8000f8010ff */
[----:B------:R-:W-:-:S05]  /*12dc0*/  LEA.HI.X R3, R69, UR5, R68, 0x2, P0 ;  /* 0x0000000545037c11 */ /* 0x000fca00080f1444 */
[----:B------:R-:W-:Y:S01]  /*12dd0*/  STG.E.128 desc[UR16][R2.64+0x7100], R4 ;  /* 0x0071000402007986 */ /* 0x000fe2000c101d10 */
[----:B------:R-:W-:Y:S05]  /*12de0*/  EXIT ;  /* 0x000000000000794d */ /* 0x000fea0003800000 */
.L_x_1261:
        /* <DEDUP_REMOVED lines=9> */
.L_x_7198:


//--------------------- .text._ZN5flash24flash_fwd_splitkv_kernelI23Flash_fwd_kernel_traitsILi128ELi64ELi128ELi4ELb0ELb0EN7cutlass10bfloat16_tE19Flash_kernel_traitsILi128ELi64ELi128ELi4ES3_EELb1ELb0ELb0ELb0ELb0ELb1ELb1ELb0EEEvNS_16Flash_fwd_paramsE --------------------------
	.section	.text._ZN5flash24flash_fwd_splitkv_kernelI23Flash_fwd_kernel_traitsILi128ELi64ELi128ELi4ELb0ELb0EN7cutlass10bfloat16_tE19Flash_kernel_traitsILi128ELi64ELi128ELi4ES3_EELb1ELb0ELb0ELb0ELb0ELb1ELb1ELb0EEEvNS_16Flash_fwd_paramsE,"ax",@progbits
	.align	128
        .global         _ZN5flash24flash_fwd_splitkv_kernelI23Flash_fwd_kernel_traitsILi128ELi64ELi128ELi4ELb0ELb0EN7cutlass10bfloat16_tE19Flash_kernel_traitsILi128ELi64ELi128ELi4ES3_EELb1ELb0ELb0ELb0ELb0ELb1ELb1ELb0EEEvNS_16Flash_fwd_paramsE
        .type           _ZN5flash24flash_fwd_splitkv_kernelI23Flash_fwd_kernel_traitsILi128ELi64ELi128ELi4ELb0ELb0EN7cutlass10bfloat16_tE19Flash_kernel_traitsILi128ELi64ELi128ELi4ES3_EELb1ELb0ELb0ELb0ELb0ELb1ELb1ELb0EEEvNS_16Flash_fwd_paramsE,@function
        .size           _ZN5flash24flash_fwd_splitkv_kernelI23Flash_fwd_kernel_traitsILi128ELi64ELi128ELi4ELb0ELb0EN7cutlass10bfloat16_tE19Flash_kernel_traitsILi128ELi64ELi128ELi4ES3_EELb1ELb0ELb0ELb0ELb0ELb1ELb1ELb0EEEvNS_16Flash_fwd_paramsE,(.L_x_7199 - _ZN5flash24flash_fwd_splitkv_kernelI23Flash_fwd_kernel_traitsILi128ELi64ELi128ELi4ELb0ELb0EN7cutlass10bfloat16_tE19Flash_kernel_traitsILi128ELi64ELi128ELi4ES3_EELb1ELb0ELb0ELb0ELb0ELb1ELb1ELb0EEEvNS_16Flash_fwd_paramsE)
        .other          _ZN5flash24flash_fwd_splitkv_kernelI23Flash_fwd_kernel_traitsILi128ELi64ELi128ELi4ELb0ELb0EN7cutlass10bfloat16_tE19Flash_kernel_traitsILi128ELi64ELi128ELi4ES3_EELb1ELb0ELb0ELb0ELb0ELb1ELb1ELb0EEEvNS_16Flash_fwd_paramsE,@"STO_CUDA_ENTRY STV_DEFAULT"
_ZN5flash24flash_fwd_splitkv_kernelI23Flash_fwd_kernel_traitsILi128ELi64ELi128ELi4ELb0ELb0EN7cutlass10bfloat16_tE19Flash_kernel_traitsILi128ELi64ELi128ELi4ES3_EELb1ELb0ELb0ELb0ELb0ELb1ELb1ELb0EEEvNS_16Flash_fwd_paramsE:
.text._ZN5flash24flash_fwd_splitkv_kernelI23Flash_fwd_kernel_traitsILi128ELi64ELi128ELi4ELb0ELb0EN7cutlass10bfloat16_tE19Flash_kernel_traitsILi128ELi64ELi128ELi4ES3_EELb1ELb0ELb0ELb0ELb0ELb1ELb1ELb0EEEvNS_16Flash_fwd_paramsE:
        /* <DEDUP_REMOVED lines=30> */
[----:B------:R-:W-:-:S11]  /*01e0*/  ISETP.NE.AND.EX P0, PT, R3, RZ, PT, P0 ;  /* 0x000000ff0300720c */ /* 0x000fd60003f05300 */
[----:B------:R-:W-:Y:S01]  /*01f0*/  @P2 VIADD R225, R225, 0x1 ;  /* 0x00000001e1e12836 */ /* 0x000fe20000000000 */
[----:B------:R-:W-:Y:S02]  /*0200*/  ISETP.NE.U32.AND P2, PT, RZ, UR4, PT ;  /* 0x00000004ff007c0c */ /* 0x000fe4000bf45070 */
[----:B------:R-:W-:Y:S02]  /*0210*/  @!P1 LOP3.LUT R225, RZ, R13, RZ, 0x33, !PT ;  /* 0x0000000dffe19212 */ /* 0x000fe400078e33ff */
[----:B------:R-:W-:-:S03]  /*0220*/  ISETP.NE.AND.EX P2, PT, RZ, UR5, PT, P2 ;  /* 0x00000005ff007c0c */ /* 0x000fc6000bf45320 */
[C---:B--2---:R-:W-:Y:S01]  /*0230*/  IMAD.WIDE.U32 R20, R225.reuse, 0x4, R4 ;  /* 0x00000004e1147825 */ /* 0x044fe200078e0004 */
[----:B------:R-:W-:Y:S01]  /*0240*/  SHF.R.U32.HI R6, RZ, 0x1e, R225 ;  /* 0x0000001eff067819 */ /* 0x000fe200000116e1 */
[----:B------:R-:W1:Y:S02]  /*0250*/  LDC.64 R4, c[0x0][0x468] ;  /* 0x00011a00ff047b82 */ /* 0x000e640000000a00 */
[----:B------:R-:W-:Y:S01]  /*0260*/  IMAD.SHL.U32 R15, R225, 0x4, RZ ;  /* 0x00000004e10f7824 */ /* 0x000fe200078e00ff */
[----:B----4-:R-:W2:Y:S04]  /*0270*/  @P0 LDG.E R11, desc[UR16][R20.64] ;  /* 0x00000010140b0981 */ /* 0x010ea8000c1e1900 */
        /* <DEDUP_REMOVED lines=19> */
[----:B------:R-:W-:Y:S02]  /*03b0*/  IMAD.MOV.U32 R3, RZ, RZ, -0x1 ;  /* 0xffffffffff037424 */ /* 0x000fe400078e00ff */
[----:B------:R-:W-:-:S10]  /*03c0*/  IMAD.SHL.U32 R7, R9, 0x40, RZ ;  /* 0x0000004009077824 */ /* 0x000fd400078e00ff */
[----:B------:R3:W5:Y:S01]  /*03d0*/  @!P3 LDG.E R3, desc[UR16][R20.64] ;  /* 0x000000101403b981 */ /* 0x000762000c1e1900 */
[----:B--2---:R-:W-:-:S05]  /*03e0*/  @P4 IMAD.IADD R0, R8, 0x1, -R11 ;  /* 0x0000000108004824 */ /* 0x004fca00078e0a0b */
[----:B----4-:R-:W-:Y:S01]  /*03f0*/  ISETP.GT.AND P3, PT, R0, R7, PT ;  /* 0x000000070000720c */ /* 0x010fe20003f64270 */
[----:B-1-3--:R-:W-:-:S12]  /*0400*/  @!P0 BRA `(.L_x_1262) ;  /* 0x00000000000c8947 */ /* 0x00afd80003800000 */
[----:B------:R-:W2:Y:S02]  /*0410*/  @P1 LDG.E R4, desc[UR16][R20.64+0x4] ;  /* 0x0000041014041981 */ /* 0x000ea4000c1e1900 */
[----:B--2--5:R-:W-:-:S06]  /*0420*/  @P1 IADD3 R19, PT, PT, R4, -R3, RZ ;  /* 0x8000000304131210 */ /* 0x024fcc0007ffe0ff */
[----:B------:R1:W5:Y:S02]  /*0430*/  @!P1 LDG.E R19, desc[UR16][R20.64] ;  /* 0x0000001014139981 */ /* 0x000364000c1e1900 */
.L_x_1262:
[----:B------:R-:W-:Y:S05]  /*0440*/  @!P3 EXIT ;  /* 0x000000000000b94d */ /* 0x000fea0003800000 */
[----:B------:R-:W2:Y:S01]  /*0450*/  LDC R8, c[0x0][0x374] ;  /* 0x0000dd00ff087b82 */ /* 0x000ea20000000800 */
[----:B------:R-:W3:Y:S01]  /*0460*/  LDCU UR14, c[0x0][0x508] ;  /* 0x0000a100ff0e77ac */ /* 0x000ee20008000800 */
[----:B-----5:R-:W-:Y:S01]  /*0470*/  @P2 IMAD.IADD R118, R17, 0x1, -R2 ;  /* 0x0000000111762824 */ /* 0x020fe200078e0a02 */
[----:B------:R-:W4:Y:S05]  /*0480*/  S2R R212, SR_TID.X ;  /* 0x0000000000d47919 */ /* 0x000f2a0000002100 */
[----:B------:R-:W1:Y:S01]  /*0490*/  LDC R4, c[0x0][0x438] ;  /* 0x00010e00ff047b82 */ /* 0x000e620000000800 */
[-C--:B--2---:R-:W-:Y:S02]  /*04a0*/  IABS R14, R8.reuse ;  /* 0x00000008000e7213 */ /* 0x084fe40000000000 */
[----:B------:R-:W-:-:S02]  /*04b0*/  IABS R23, R8 ;  /* 0x0000000800177213 */ /* 0x000fc40000000000 */
[----:B------:R-:W2:Y:S03]  /*04c0*/  I2F.RP R10, R14 ;  /* 0x0000000e000a7306 */ /* 0x000ea60000209400 */
[----:B------:R-:W-:Y:S02]  /*04d0*/  IMAD.MOV R23, RZ, RZ, -R23 ;  /* 0x000000ffff177224 */ /* 0x000fe400078e0a17 */
[----:B-1----:R-:W-:-:S05]  /*04e0*/  VIADD R4, R4, 0x7f ;  /* 0x0000007f04047836 */ /* 0x002fca0000000000 */
[----:B------:R-:W-:-:S04]  /*04f0*/  SHF.R.S32.HI R21, RZ, 0x1f, R4 ;  /* 0x0000001fff157819 */ /* 0x000fc80000011404 */
[----:B------:R-:W-:Y:S01]  /*0500*/  LEA.HI R21, R21, R4, RZ, 0x7 ;  /* 0x0000000415157211 */ /* 0x000fe200078f38ff */
[----:B--2---:R-:W1:Y:S03]  /*0510*/  MUFU.RCP R24, R10 ;  /* 0x0000000a00187308 */ /* 0x004e660000001000 */
[----:B------:R-:W-:-:S05]  /*0520*/  LEA.HI.SX32 R21, R21, R8, 0x19 ;  /* 0x0000000815157211 */ /* 0x000fca00078fcaff */
[----:B------:R-:W-:-:S05]  /*0530*/  VIADD R21, R21, 0xffffffff ;  /* 0xffffffff15157836 */ /* 0x000fca0000000000 */
[----:B------:R-:W-:Y:S02]  /*0540*/  IABS R12, R21 ;  /* 0x00000015000c7213 */ /* 0x000fe40000000000 */
[----:B------:R-:W-:Y:S01]  /*0550*/  LOP3.LUT R21, R21, R8, RZ, 0x3c, !PT ;  /* 0x0000000815157212 */ /* 0x000fe200078e3cff */
[----:B-1----:R-:W-:-:S03]  /*0560*/  VIADD R24, R24, 0xffffffe ;  /* 0x0ffffffe18187836 */ /* 0x002fc60000000000 */
[----:B------:R-:W-:Y:S01]  /*0570*/  ISETP.GE.AND P0, PT, R21, RZ, PT ;  /* 0x000000ff1500720c */ /* 0x000fe20003f06270 */
[----:B------:R-:W1:Y:S02]  /*0580*/  F2I.FTZ.U32.TRUNC.NTZ R25, R24 ;  /* 0x0000001800197305 */ /* 0x000e64000021f000 */
[----:B-1----:R-:W-:Y:S02]  /*0590*/  IMAD.MOV R5, RZ, RZ, -R25 ;  /* 0x000000ffff057224 */ /* 0x002fe400078e0a19 */
[----:B------:R-:W-:Y:S02]  /*05a0*/  IMAD.MOV.U32 R24, RZ, RZ, RZ ;  /* 0x000000ffff187224 */ /* 0x000fe400078e00ff */
[----:B------:R-:W-:-:S04]  /*05b0*/  IMAD R5, R5, R14, RZ ;  /* 0x0000000e05057224 */ /* 0x000fc800078e02ff */
[----:B------:R-:W-:-:S06]  /*05c0*/  IMAD.HI.U32 R5, R25, R5, R24 ;  /* 0x0000000519057227 */ /* 0x000fcc00078e0018 */
[----:B------:R-:W-:Y:S02]  /*05d0*/  IMAD.HI.U32 R10, R5, R12, RZ ;  /* 0x0000000c050a7227 */ /* 0x000fe400078e00ff */
[----:B------:R-:W1:Y:S02]  /*05e0*/  @!P2 LDC.64 R4, c[0x0][0x488] ;  /* 0x00012200ff04ab82 */ /* 0x000e640000000a00 */
[----:B------:R-:W-:-:S05]  /*05f0*/  IMAD R23, R10, R23, R12 ;  /* 0x000000170a177224 */ /* 0x000fca00078e020c */
[----:B------:R-:W-:Y:S01]  /*0600*/  ISETP.GT.U32.AND P1, PT, R14, R23, PT ;  /* 0x000000170e00720c */ /* 0x000fe20003f24070 */
[----:B------:R-:W2:-:S12]  /*0610*/  @!P2 LDC R12, c[0x0][0x43c] ;  /* 0x00010f00ff0cab82 */ /* 0x000e980000000800 */
[----:B------:R-:W-:Y:S02]  /*0620*/  @!P1 IMAD.IADD R23, R23, 0x1, -R14 ;  /* 0x0000000117179824 */ /* 0x000fe400078e0a0e */
[----:B------:R-:W-:Y:S01]  /*0630*/  @!P1 VIADD R10, R10, 0x1 ;  /* 0x000000010a0a9836 */ /* 0x000fe20000000000 */
[----:B------:R-:W-:Y:S02]  /*0640*/  ISETP.NE.AND P1, PT, R8, RZ, PT ;  /* 0x000000ff0800720c */ /* 0x000fe40003f25270 */
[----:B-1----:R-:W-:Y:S02]  /*0650*/  @!P2 ISETP.NE.U32.AND P3, PT, R4, RZ, PT ;  /* 0x000000ff0400a20c */ /* 0x002fe40003f65070 */
[----:B------:R-:W1:Y:S01]  /*0660*/  S2R R4, SR_CTAID.Y ;  /* 0x0000000000047919 */ /* 0x000e620000002600 */
[----:B------:R-:W-:Y:S02]  /*0670*/  ISETP.GE.U32.AND P4, PT, R23, R14, PT ;  /* 0x0000000e1700720c */ /* 0x000fe40003f86070 */
[----:B------:R-:W-:Y:S01]  /*0680*/  @!P2 ISETP.NE.AND.EX P3, PT, R5, RZ, PT, P3 ;  /* 0x000000ff0500a20c */ /* 0x000fe20003f65330 */
[----:B------:R-:W-:-:S03]  /*0690*/  VIADD R5, R9, 0x1 ;  /* 0x0000000109057836 */ /* 0x000fc60000000000 */
[----:B--2---:R-:W-:Y:S01]  /*06a0*/  @!P2 SEL R12, R12, RZ, P3 ;  /* 0x000000ff0c0ca207 */ /* 0x004fe20001800000 */
[----:B------:R-:W-:-:S03]  /*06b0*/  IMAD R5, R5, 0x40, -R0 ;  /* 0x0000004005057824 */ /* 0x000fc600078e0a00 */
[----:B------:R-:W-:-:S03]  /*06c0*/  @!P2 IADD3 R118, PT, PT, R12, R19, -R2 ;  /* 0x000000130c76a210 */ /* 0x000fc60007ffe802 */
[----:B------:R-:W-:Y:S02]  /*06d0*/  @P4 VIADD R10, R10, 0x1 ;  /* 0x000000010a0a4836 */ /* 0x000fe40000000000 */
[----:B------:R-:W-:Y:S02]  /*06e0*/  VIADD R14, R118, 0x7f ;  /* 0x0000007f760e7836 */ /* 0x000fe40000000000 */
[----:B------:R-:W-:Y:S01]  /*06f0*/  @!P0 IMAD.MOV R10, RZ, RZ, -R10 ;  /* 0x000000ffff0a8224 */ /* 0x000fe200078e0a0a */
[----:B------:R-:W-:Y:S02]  /*0700*/  @!P1 LOP3.LUT R10, RZ, R8, RZ, 0x33, !PT ;  /* 0x00000008ff0a9212 */ /* 0x000fe400078e33ff */
[----:B---3--:R-:W-:Y:S02]  /*0710*/  IADD3 R5, PT, PT, R14, UR14, R5 ;  /* 0x0000000e0e057c10 */ /* 0x008fe4000fffe005 */
[----:B------:R-:W-:Y:S02]  /*0720*/  SHF.R.S32.HI R17, RZ, 0x1f, R14 ;  /* 0x0000001fff117819 */ /* 0x000fe4000001140e */
[----:B------:R-:W-:-:S02]  /*0730*/  SHF.R.S32.HI R12, RZ, 0x1f, R5 ;  /* 0x0000001fff0c7819 */ /* 0x000fc40000011405 */
[----:B------:R-:W-:Y:S02]  /*0740*/  LEA.HI R8, R17, R14, RZ, 0x7 ;  /* 0x0000000e11087211 */ /* 0x000fe400078f38ff */
[----:B------:R-:W-:Y:S02]  /*0750*/  LEA.HI R12, R12, R5, RZ, 0x7 ;  /* 0x000000050c0c7211 */ /* 0x000fe400078f38ff */
[----:B------:R-:W-:Y:S01]  /*0760*/  SHF.R.S32.HI R8, RZ, 0x7, R8 ;  /* 0x00000007ff087819 */ /* 0x000fe20000011408 */
[----:B-1----:R-:W-:Y:S01]  /*0770*/  IMAD R217, R10, R4, RZ ;  /* 0x000000040ad97224 */ /* 0x002fe200078e02ff */
[----:B------:R-:W-:-:S04]  /*0780*/  SHF.R.S32.HI R12, RZ, 0x7, R12 ;  /* 0x00000007ff0c7819 */ /* 0x000fc8000001140c */
[----:B------:R-:W-:-:S04]  /*0790*/  VIADDMNMX R5, R217, R10, R8, PT ;  /* 0x0000000ad9057246 */ /* 0x000fc80003800108 */
[----:B------:R-:W-:Y:S01]  /*07a0*/  VIMNMX R182, PT, PT, R5, R12, PT ;  /* 0x0000000c05b67248 */ /* 0x000fe20003fe0100 */
[----:B------:R-:W-:-:S03]  /*07b0*/  IMAD.MOV R5, RZ, RZ, -R225 ;  /* 0x000000ffff057224 */ /* 0x000fc600078e0ae1 */
[----:B------:R-:W-:Y:S01]  /*07c0*/  ISETP.GE.AND P0, PT, R217, R182, PT ;  /* 0x000000b6d900720c */ /* 0x000fe20003f06270 */
[----:B------:R-:W-:-:S12]  /*07d0*/  IMAD R22, R13, R5, R22 ;  /* 0x000000050d167224 */ /* 0x000fd800078e0216 */
[----:B----4-:R-:W-:Y:S05]  /*07e0*/  @!P0 BRA `(.L_x_1263) ;  /* 0x0000000800ac8947 */ /* 0x010fea0003800000 */
[----:B------:R-:W1:Y:S01]  /*07f0*/  LDC.64 R2, c[0x0][0x430] ;  /* 0x00010c00ff027b82 */ /* 0x000e620000000a00 */
[----:B------:R-:W2:Y:S01]  /*0800*/  LDCU UR4, c[0x0][0x44c] ;  /* 0x00008980ff0477ac */ /* 0x000ea20008000800 */
[----:B------:R-:W-:Y:S01]  /*0810*/  IMAD.IADD R0, R0, 0x1, -R7 ;  /* 0x0000000100007824 */ /* 0x000fe200078e0a07 */
[----:B------:R-:W-:Y:S01]  /*0820*/  SHF.R.U32.HI R9, RZ, 0x4, R212 ;  /* 0x00000004ff097819 */ /* 0x000fe200000116d4 */
[----:B------:R-:W-:Y:S01]  /*0830*/  IMAD.SHL.U32 R10, R212, 0x4, RZ ;  /* 0x00000004d40a7824 */ /* 0x000fe200078e00ff */
[----:B------:R-:W-:Y:S02]  /*0840*/  BSSY.RECONVERGENT B0, `(.L_x_1264) ;  /* 0x000001e000007945 */ /* 0x000fe40003800200 */
[CC--:B------:R-:W-:Y:S01]  /*0850*/  ISETP.GE.AND P5, PT, R9.reuse, R0.reuse, PT ;  /* 0x000000000900720c */ /* 0x0c0fe20003fa6270 */
[C---:B------:R-:W-:Y:S01]  /*0860*/  VIADD R23, R9.reuse, 0x8 ;  /* 0x0000000809177836 */ /* 0x040fe20000000000 */
[----:B------:R-:W-:Y:S01]  /*0870*/  LOP3.LUT R10, R10, 0x3c, RZ, 0xc0, !PT ;  /* 0x0000003c0a0a7812 */ /* 0x000fe200078ec0ff */
[C---:B------:R-:W-:Y:S01]  /*0880*/  VIADD R19, R9.reuse, 0x18 ;  /* 0x0000001809137836 */ /* 0x040fe20000000000 */
[C---:B------:R-:W-:Y:S01]  /*0890*/  IADD3 R21, PT, PT, R9.reuse, 0x10, RZ ;  /* 0x0000001009157810 */ /* 0x040fe20007ffe0ff */
[----:B------:R-:W-:Y:S01]  /*08a0*/  VIADD R17, R9, 0x20 ;  /* 0x0000002009117836 */ /* 0x000fe20000000000 */
[----:B------:R-:W-:-:S02]  /*08b0*/  ISETP.GE.AND P2, PT, R23, R0, PT ;  /* 0x000000001700720c */ /* 0x000fc40003f46270 */
[-C--:B------:R-:W-:Y:S02]  /*08c0*/  ISETP.GE.AND P1, PT, R21, R0.reuse, PT ;  /* 0x000000001500720c */ /* 0x080fe40003f26270 */
[-C--:B------:R-:W-:Y:S02]  /*08d0*/  ISETP.GE.AND P0, PT, R19, R0.reuse, PT ;  /* 0x000000001300720c */ /* 0x080fe40003f06270 */
[----:B------:R-:W-:Y:S02]  /*08e0*/  ISETP.GE.AND P3, PT, R17, R0, PT ;  /* 0x000000001100720c */ /* 0x000fe40003f66270 */
[----:B------:R-:W-:Y:S02]  /*08f0*/  IADD3 R15, PT, PT, R9, 0x28, RZ ;  /* 0x00000028090f7810 */ /* 0x000fe40007ffe0ff */
[----:B------:R-:W-:Y:S01]  /*0900*/  LOP3.LUT R12, R10, 0x40, RZ, 0xfc, !PT ;  /* 0x000000400a0c7812 */ /* 0x000fe200078efcff */
[----:B-1----:R-:W-:-:S04]  /*0910*/  IMAD R2, R4, R2, R225 ;  /* 0x0000000204027224 */ /* 0x002fc800078e02e1 */
[----:B------:R-:W-:-:S04]  /*0920*/  IMAD R6, R2, R13, R22 ;  /* 0x0000000d02067224 */ /* 0x000fc800078e0216 */
[----:B------:R-:W-:Y:S02]  /*0930*/  IMAD R6, R6, R3, R7 ;  /* 0x0000000306067224 */ /* 0x000fe400078e0207 */
[----:B------:R-:W-:Y:S02]  /*0940*/  IMAD.SHL.U32 R7, R212, 0x8, RZ ;  /* 0x00000008d4077824 */ /* 0x000fe400078e00ff */
[----:B--2---:R-:W-:-:S03]  /*0950*/  IMAD R8, R6, UR4, RZ ;  /* 0x0000000406087c24 */ /* 0x004fc6000f8e02ff */
[----:B------:R-:W-:-:S04]  /*0960*/  LOP3.LUT R7, R10, 0x1f80, R7, 0xf8, !PT ;  /* 0x00001f800a077812 */ /* 0x000fc800078ef807 */
        /* <DEDUP_REMOVED lines=11> */
.L_x_1265:
[----:B------:R-:W-:Y:S05]  /*0a20*/  BSYNC.RECONVERGENT B0 ;  /* 0x0000000000007941 */ /* 0x000fea0003800200 */
.L_x_1264:
        /* <DEDUP_REMOVED lines=15> */
.L_x_1267:
[----:B------:R-:W-:Y:S05]  /*0b20*/  BSYNC.RECONVERGENT B0 ;  /* 0x0000000000007941 */ /* 0x000fea0003800200 */
.L_x_1266:
        /* <DEDUP_REMOVED lines=15> */
.L_x_1269:
[----:B------:R-:W-:Y:S05]  /*0c20*/  BSYNC.RECONVERGENT B0 ;  /* 0x0000000000007941 */ /* 0x000fea0003800200 */
.L_x_1268:
        /* <DEDUP_REMOVED lines=14> */
.L_x_1271:
[----:B------:R-:W-:Y:S05]  /*0d10*/  BSYNC.RECONVERGENT B0 ;  /* 0x0000000000007941 */ /* 0x000fea0003800200 */
.L_x_1270:
        /* <DEDUP_REMOVED lines=13> */
.L_x_1273:
[----:B------:R-:W-:Y:S05]  /*0df0*/  BSYNC.RECONVERGENT B0 ;  /* 0x0000000000007941 */ /* 0x000fea0003800200 */
.L_x_1272:
        /* <DEDUP_REMOVED lines=13> */
.L_x_1275:
[----:B------:R-:W-:Y:S05]  /*0ed0*/  BSYNC.RECONVERGENT B0 ;  /* 0x0000000000007941 */ /* 0x000fea0003800200 */
.L_x_1274:
        /* <DEDUP_REMOVED lines=13> */
.L_x_1277:
[----:B------:R-:W-:Y:S05]  /*0fb0*/  BSYNC.RECONVERGENT B0 ;  /* 0x0000000000007941 */ /* 0x000fea0003800200 */
.L_x_1276:
        /* <DEDUP_REMOVED lines=13> */
.L_x_1279:
[----:B------:R-:W-:Y:S05]  /*1090*/  BSYNC.RECONVERGENT B0 ;  /* 0x0000000000007941 */ /* 0x000fea0003800200 */
.L_x_1278:
        /* <DEDUP_REMOVED lines=32> */
.L_x_1263:
        /* <DEDUP_REMOVED lines=11> */
.L_x_1280:
[----:B------:R-:W-:Y:S05]  /*1350*/  BRA.U !UP1, `(.L_x_1281) ;  /* 0x0000000509847547 */ /* 0x000fea000b800000 */
[----:B-----5:R-:W1:Y:S01]  /*1360*/  LDC R4, c[0x0][0x4f0] ;  /* 0x00013c00ff047b82 */ /* 0x020e620000000800 */
[----:B------:R-:W-:Y:S01]  /*1370*/  LEA R181, R182, 0xffffff80, 0x7 ;  /* 0xffffff80b6b57811 */ /* 0x000fe200078e38ff */
[----:B------:R-:W2:Y:S01]  /*1380*/  LDCU.64 UR4, c[0x0][0x4e8] ;  /* 0x00009d00ff0477ac */ /* 0x000ea20008000a00 */
[----:B------:R-:W-:Y:S01]  /*1390*/  MOV R12, RZ ;  /* 0x000000ff000c7202 */ /* 0x000fe20000000f00 */
        /* <DEDUP_REMOVED lines=8> */
[----:B-1----:R-:W-:-:S04]  /*1420*/  IMAD.MOV R2, RZ, RZ, -R13 ;  /* 0x000000ffff027224 */ /* 0x002fc800078e0a0d */
[----:B------:R-:W-:Y:S01]  /*1430*/  IMAD R3, R2, R5, RZ ;  /* 0x0000000502037224 */ /* 0x000fe200078e02ff */
[----:B------:R-:W-:-:S03]  /*1440*/  IABS R2, R181 ;  /* 0x000000b500027213 */ /* 0x000fc60000000000 */
[----:B------:R-:W-:-:S04]  /*1450*/  IMAD.HI.U32 R12, R13, R3, R12 ;  /* 0x000000030d0c7227 */ /* 0x000fc800078e000c */
[----:B------:R-:W-:-:S04]  /*1460*/  IMAD.MOV.U32 R3, RZ, RZ, R2 ;  /* 0x000000ffff037224 */ /* 0x000fc800078e0002 */
[----:B------:R-:W-:-:S04]  /*1470*/  IMAD.HI.U32 R2, R12, R3, RZ ;  /* 0x000000030c027227 */ /* 0x000fc800078e00ff */
[----:B--2---:R-:W-:Y:S01]  /*1480*/  IMAD.WIDE.U32 R12, R225, UR4, RZ ;  /* 0x00000004e10c7c25 */ /* 0x004fe2000f8e00ff */
[----:B------:R-:W-:-:S03]  /*1490*/  IADD3 R6, PT, PT, -R2, RZ, RZ ;  /* 0x000000ff02067210 */ /* 0x000fc60007ffe1ff */
[----:B------:R-:W-:Y:S01]  /*14a0*/  IMAD R227, R225, UR5, R13 ;  /* 0x00000005e1e37c24 */ /* 0x000fe2000f8e020d */
[----:B------:R-:W1:Y:S01]  /*14b0*/  LDCU.64 UR4, c[0x0][0x3a8] ;  /* 0x00007500ff0477ac */ /* 0x000e620008000a00 */
[----:B------:R-:W-:Y:S01]  /*14c0*/  IMAD R6, R5, R6, R3 ;  /* 0x0000000605067224 */ /* 0x000fe200078e0203 */
[----:B------:R-:W-:-:S04]  /*14d0*/  LOP3.LUT R3, R181, R4, RZ, 0x3c, !PT ;  /* 0x00000004b5037212 */ /* 0x000fc800078e3cff */
[----:B------:R-:W-:Y:S02]  /*14e0*/  ISETP.GT.U32.AND P2, PT, R5, R6, PT ;  /* 0x000000060500720c */ /* 0x000fe40003f44070 */
[----:B------:R-:W-:Y:S02]  /*14f0*/  ISETP.GE.AND P1, PT, R3, RZ, PT ;  /* 0x000000ff0300720c */ /* 0x000fe40003f26270 */
[----:B------:R-:W2:Y:S09]  /*1500*/  LDC R3, c[0x0][0x3e8] ;  /* 0x0000fa00ff037b82 */ /* 0x000eb20000000800 */
[----:B------:R-:W-:Y:S01]  /*1510*/  @!P2 IMAD.IADD R6, R6, 0x1, -R5 ;  /* 0x000000010606a824 */ /* 0x000fe200078e0a05 */
[----:B------:R-:W-:-:S02]  /*1520*/  @!P2 IADD3 R2, PT, PT, R2, 0x1, RZ ;  /* 0x000000010202a810 */ /* 0x000fc40007ffe0ff */
[----:B------:R-:W-:Y:S02]  /*1530*/  ISETP.NE.AND P2, PT, R4, RZ, PT ;  /* 0x000000ff0400720c */ /* 0x000fe40003f45270 */
[----:B------:R-:W-:-:S13]  /*1540*/  ISETP.GE.U32.AND P0, PT, R6, R5, PT ;  /* 0x000000050600720c */ /* 0x000fda0003f06070 */
[----:B------:R-:W-:Y:S02]  /*1550*/  @P0 IADD3 R2, PT, PT, R2, 0x1, RZ ;  /* 0x0000000102020810 */ /* 0x000fe40007ffe0ff */
[----:B------:R-:W-:-:S03]  /*1560*/  LEA R226, P0, R12, UR8, 0x2 ;  /* 0x000000080ce27c11 */ /* 0x000fc6000f8010ff */
[----:B------:R-:W-:Y:S01]  /*1570*/  @!P1 IMAD.MOV R2, RZ, RZ, -R2 ;  /* 0x000000ffff029224 */ /* 0x000fe200078e0a02 */
[----:B------:R-:W-:Y:S02]  /*1580*/  LEA.HI.X R227, R12, UR9, R227, 0x2, P0 ;  /* 0x000000090ce37c11 */ /* 0x000fe400080f14e3 */
[----:B------:R-:W-:-:S05]  /*1590*/  @!P2 LOP3.LUT R2, RZ, R4, RZ, 0x33, !PT ;  /* 0x00000004ff02a212 */ /* 0x000fca00078e33ff */
[----:B------:R-:W-:-:S06]  /*15a0*/  IMAD.WIDE R12, R2, 0x4, R226 ;  /* 0x00000004020c7825 */ /* 0x000fcc00078e02e2 */
[----:B------:R1:W3:Y:S01]  /*15b0*/  LDG.E R12, desc[UR16][R12.64] ;  /* 0x000000100c0c7981 */ /* 0x0002e2000c1e1900 */
[----:B--2---:R-:W-:Y:S01]  /*15c0*/  IABS R8, R3 ;  /* 0x0000000300087213 */ /* 0x004fe20000000000 */
[----:B----4-:R-:W-:Y:S01]  /*15d0*/  IMAD.U32 R134, RZ, RZ, UR12 ;  /* 0x0000000cff867e24 */ /* 0x010fe2000f8e00ff */
[----:B------:R-:W-:Y:S01]  /*15e0*/  IADD3 R2, PT, PT, -R2, RZ, RZ ;  /* 0x000000ff02027210 */ /* 0x000fe20007ffe1ff */
[----:B------:R-:W-:Y:S01]  /*15f0*/  IMAD.U32 R135, RZ, RZ, UR13 ;  /* 0x0000000dff877e24 */ /* 0x000fe2000f8e00ff */
[----:B------:R-:W2:Y:S01]  /*1600*/  I2F.RP R10, R8 ;  /* 0x00000008000a7306 */ /* 0x000ea20000209400 */
[----:B---3--:R-:W-:Y:S02]  /*1610*/  MOV R24, UR10 ;  /* 0x0000000a00187c02 */ /* 0x008fe40008000f00 */
[----:B------:R-:W-:Y:S01]  /*1620*/  IMAD R2, R4, R2, R181 ;  /* 0x0000000204027224 */ /* 0x000fe200078e02b5 */
[----:B------:R-:W-:-:S04]  /*1630*/  MOV R25, UR11 ;  /* 0x0000000b00197c02 */ /* 0x000fc80008000f00 */
[----:B--2---:R-:W2:Y:S02]  /*1640*/  MUFU.RCP R14, R10 ;  /* 0x0000000a000e7308 */ /* 0x004ea40000001000 */
[----:B--2---:R-:W-:-:S06]  /*1650*/  IADD3 R14, PT, PT, R14, 0xffffffe, RZ ;  /* 0x0ffffffe0e0e7810 */ /* 0x004fcc0007ffe0ff */
[----:B------:R-:W2:Y:S02]  /*1660*/  F2I.FTZ.U32.TRUNC.NTZ R15, R14 ;  /* 0x0000000e000f7305 */ /* 0x000ea4000021f000 */
[----:B--2---:R-:W-:Y:S01]  /*1670*/  IADD3 R5, PT, PT, RZ, -R15, RZ ;  /* 0x8000000fff057210 */ /* 0x004fe20007ffe0ff */
[----:B------:R-:W-:-:S04]  /*1680*/  IMAD.MOV.U32 R14, RZ, RZ, RZ ;  /* 0x000000ffff0e7224 */ /* 0x000fc800078e00ff */
[----:B------:R-:W-:Y:S01]  /*1690*/  IMAD R6, R5, R8, RZ ;  /* 0x0000000805067224 */ /* 0x000fe200078e02ff */
[----:B------:R-:W-:-:S03]  /*16a0*/  IABS R5, R22 ;  /* 0x0000001600057213 */ /* 0x000fc60000000000 */
[----:B------:R-:W-:Y:S01]  /*16b0*/  IMAD.HI.U32 R15, R15, R6, R14 ;  /* 0x000000060f0f7227 */ /* 0x000fe200078e000e */
[----:B------:R-:W-:-:S05]  /*16c0*/  MOV R6, R5 ;  /* 0x0000000500067202 */ /* 0x000fca0000000f00 */
[----:B------:R-:W-:-:S05]  /*16d0*/  IMAD.HI.U32 R5, R15, R6, RZ ;  /* 0x000000060f057227 */ /* 0x000fca00078e00ff */
[----:B-1----:R-:W-:-:S05]  /*16e0*/  IADD3 R13, PT, PT, -R5, RZ, RZ ;  /* 0x000000ff050d7210 */ /* 0x002fca0007ffe1ff */
[----:B------:R-:W-:Y:S01]  /*16f0*/  IMAD R13, R8, R13, R6 ;  /* 0x0000000d080d7224 */ /* 0x000fe200078e0206 */
[----:B------:R-:W-:-:S04]  /*1700*/  LOP3.LUT R6, R22, R3, RZ, 0x3c, !PT ;  /* 0x0000000316067212 */ /* 0x000fc800078e3cff */
[----:B------:R-:W-:Y:S02]  /*1710*/  ISETP.GT.U32.AND P1, PT, R8, R13, PT ;  /* 0x0000000d0800720c */ /* 0x000fe40003f24070 */
[----:B------:R-:W-:-:S11]  /*1720*/  ISETP.GE.AND P0, PT, R6, RZ, PT ;  /* 0x000000ff0600720c */ /* 0x000fd60003f06270 */
[----:B------:R-:W-:Y:S01]  /*1730*/  @!P1 IMAD.IADD R13, R13, 0x1, -R8 ;  /* 0x000000010d0d9824 */ /* 0x000fe200078e0a08 */
[----:B------:R-:W-:Y:S02]  /*1740*/  @!P1 IADD3 R5, PT, PT, R5, 0x1, RZ ;  /* 0x0000000105059810 */ /* 0x000fe40007ffe0ff */
[----:B------:R-:W-:Y:S02]  /*1750*/  ISETP.NE.AND P1, PT, R3, RZ, PT ;  /* 0x000000ff0300720c */ /* 0x000fe40003f25270 */
[----:B------:R-:W-:-:S13]  /*1760*/  ISETP.GE.U32.AND P2, PT, R13, R8, PT ;  /* 0x000000080d00720c */ /* 0x000fda0003f46070 */
[----:B------:R-:W-:-:S05]  /*1770*/  @P2 IADD3 R5, PT, PT, R5, 0x1, RZ ;  /* 0x0000000105052810 */ /* 0x000fca0007ffe0ff */
[----:B------:R-:W-:Y:S01]  /*1780*/  @!P0 IMAD.MOV R5, RZ, RZ, -R5 ;  /* 0x000000ffff058224 */ /* 0x000fe200078e0a05 */
[----:B------:R-:W-:Y:S02]  /*1790*/  @!P1 LOP3.LUT R5, RZ, R3, RZ, 0x33, !PT ;  /* 0x00000003ff059212 */ /* 0x000fe400078e33ff */
[----:B------:R-:W-:-:S05]  /*17a0*/  SHF.R.S32.HI R3, RZ, 0x1f, R2 ;  /* 0x0000001fff037819 */ /* 0x000fca0000011402 */
[C---:B------:R-:W-:Y:S02]  /*17b0*/  IMAD R4, R3.reuse, R134, RZ ;  /* 0x0000008603047224 */ /* 0x040fe400078e02ff */
[----:B------:R-:W-:Y:S02]  /*17c0*/  IMAD R3, R3, R24, RZ ;  /* 0x0000001803037224 */ /* 0x000fe400078e02ff */
[C---:B------:R-:W-:Y:S02]  /*17d0*/  IMAD R4, R2.reuse, R135, R4 ;  /* 0x0000008702047224 */ /* 0x040fe400078e0204 */
[----:B------:R-:W-:Y:S01]  /*17e0*/  IMAD R3, R2, R25, R3 ;  /* 0x0000001902037224 */ /* 0x000fe200078e0203 */
[----:B------:R-:W-:Y:S01]  /*17f0*/  SHF.R.S32.HI R17, RZ, 0x1f, R12 ;  /* 0x0000001fff117819 */ /* 0x000fe2000001140c */
[----:B------:R-:W-:-:S04]  /*1800*/  IMAD.WIDE.U32 R14, R12, UR6, RZ ;  /* 0x000000060c0e7c25 */ /* 0x000fc8000f8e00ff */
[C---:B------:R-:W-:Y:S02]  /*1810*/  IMAD R13, R17.reuse, UR6, RZ ;  /* 0x00000006110d7c24 */ /* 0x040fe4000f8e02ff */
[----:B------:R-:W-:Y:S02]  /*1820*/  IMAD R17, R17, UR4, RZ ;  /* 0x0000000411117c24 */ /* 0x000fe4000f8e02ff */
[C---:B------:R-:W-:Y:S02]  /*1830*/  IMAD R13, R12.reuse, UR7, R13 ;  /* 0x000000070c0d7c24 */ /* 0x040fe4000f8e020d */
[----:B------:R-:W-:-:S03]  /*1840*/  IMAD R17, R12, UR5, R17 ;  /* 0x000000050c117c24 */ /* 0x000fc6000f8e0211 */
[----:B------:R-:W-:Y:S01]  /*1850*/  IADD3 R15, PT, PT, R15, R13, RZ ;  /* 0x0000000d0f0f7210 */ /* 0x000fe20007ffe0ff */
[----:B------:R-:W-:Y:S01]  /*1860*/  IMAD.WIDE.U32 R12, R12, UR4, RZ ;  /* 0x000000040c0c7c25 */ /* 0x000fe2000f8e00ff */
[----:B------:R-:W1:Y:S03]  /*1870*/  LDCU.128 UR4, c[0x0][0x3d0] ;  /* 0x00007a00ff0477ac */ /* 0x000e660008000c00 */
[----:B------:R-:W-:Y:S01]  /*1880*/  IMAD.WIDE.U32 R14, R2, R134, R14 ;  /* 0x00000086020e7225 */ /* 0x000fe200078e000e */
[----:B------:R-:W-:-:S04]  /*1890*/  IADD3 R13, PT, PT, R13, R17, RZ ;  /* 0x000000110d0d7210 */ /* 0x000fc80007ffe0ff */
[----:B------:R-:W-:Y:S01]  /*18a0*/  IADD3 R15, PT, PT, R15, R4, RZ ;  /* 0x000000040f0f7210 */ /* 0x000fe20007ffe0ff */
[----:B------:R-:W-:Y:S01]  /*18b0*/  IMAD.WIDE.U32 R12, R2, R24, R12 ;  /* 0x00000018020c7225 */ /* 0x000fe200078e000c */
[----:B------:R-:W-:-:S03]  /*18c0*/  SHF.R.S32.HI R2, RZ, 0x1f, R5 ;  /* 0x0000001fff027819 */ /* 0x000fc60000011405 */
[----:B------:R-:W-:Y:S02]  /*18d0*/  IMAD.IADD R13, R13, 0x1, R3 ;  /* 0x000000010d0d7824 */ /* 0x000fe400078e0203 */
[C---:B-1----:R-:W-:Y:S02]  /*18e0*/  IMAD R4, R2.reuse, UR4, RZ ;  /* 0x0000000402047c24 */ /* 0x042fe4000f8e02ff */
[----:B------:R-:W-:Y:S02]  /*18f0*/  IMAD R2, R2, UR6, RZ ;  /* 0x0000000602027c24 */ /* 0x000fe4000f8e02ff */
[C---:B------:R-:W-:Y:S02]  /*1900*/  IMAD R4, R5.reuse, UR5, R4 ;  /* 0x0000000505047c24 */ /* 0x040fe4000f8e0204 */
[----:B------:R-:W-:-:S04]  /*1910*/  IMAD.WIDE.U32 R14, R5, UR4, R14 ;  /* 0x00000004050e7c25 */ /* 0x000fc8000f8e000e */
[----:B------:R-:W-:Y:S01]  /*1920*/  IMAD R2, R5, UR7, R2 ;  /* 0x0000000705027c24 */ /* 0x000fe2000f8e0202 */
[----:B------:R-:W-:Y:S01]  /*1930*/  IADD3 R6, PT, PT, R15, R4, RZ ;  /* 0x000000040f067210 */ /* 0x000fe20007ffe0ff */
[----:B------:R-:W-:-:S05]  /*1940*/  IMAD.WIDE.U32 R12, R5, UR6, R12 ;  /* 0x00000006050c7c25 */ /* 0x000fca000f8e000c */
[----:B------:R-:W-:Y:S01]  /*1950*/  IADD3 R10, PT, PT, R13, R2, RZ ;  /* 0x000000020d0a7210 */ /* 0x000fe20007ffe0ff */
[----:B------:R-:W-:Y:S06]  /*1960*/  BRA `(.L_x_1282) ;  /* 0x0000000400607947 */ /* 0x000fec0003800000 */
.L_x_1281:
        /* <DEDUP_REMOVED lines=15> */
.L_x_1283:
[----:B------:R-:W2:Y:S01]  /*1a60*/  LDC.64 R134, c[0x0][0x3b8] ;  /* 0x0000ee00ff867b82 */ /* 0x000ea20000000a00 */
[----:B------:R-:W-:-:S05]  /*1a70*/  IADD3 R12, PT, PT, R2, R3, RZ ;  /* 0x00000003020c7210 */ /* 0x000fca0007ffe0ff */
[C---:B--2---:R-:W-:Y:S02]  /*1a80*/  IMAD R17, R12.reuse, R135, RZ ;  /* 0x000000870c117224 */ /* 0x044fe400078e02ff */
[----:B------:R-:W-:-:S05]  /*1a90*/  IMAD.WIDE.U32 R12, R12, R134, RZ ;  /* 0x000000860c0c7225 */ /* 0x000fca00078e00ff */
[----:B------:R-:W-:Y:S02]  /*1aa0*/  IADD3 R17, PT, PT, R13, R17, RZ ;  /* 0x000000110d117210 */ /* 0x000fe40007ffe0ff */
[----:B------:R-:W-:Y:S02]  /*1ab0*/  MOV R16, R12 ;  /* 0x0000000c00107202 */ /* 0x000fe40000000f00 */
.L_x_1284:
[----:B------:R-:W-:Y:S05]  /*1ac0*/  @P0 BRA `(.L_x_1285) ;  /* 0x0000000000340947 */ /* 0x000fea0003800000 */
[----:B------:R-:W2:Y:S01]  /*1ad0*/  LDC.64 R24, c[0x0][0x3c0] ;  /* 0x0000f000ff187b82 */ /* 0x000ea20000000a00 */
[----:B------:R-:W3:Y:S01]  /*1ae0*/  LDCU.64 UR4, c[0x0][0x3a8] ;  /* 0x00007500ff0477ac */ /* 0x000ee20008000a00 */
[----:B-1----:R-:W-:Y:S02]  /*1af0*/  SHF.R.S32.HI R5, RZ, 0x1f, R2 ;  /* 0x0000001fff057819 */ /* 0x002fe40000011402 */
[----:B-----5:R-:W-:-:S05]  /*1b00*/  SHF.R.S32.HI R3, RZ, 0x1f, R4 ;  /* 0x0000001fff037819 */ /* 0x020fca0000011404 */
[----:B---3--:R-:W-:-:S04]  /*1b10*/  IMAD R3, R3, UR4, RZ ;  /* 0x0000000403037c24 */ /* 0x008fc8000f8e02ff */
[----:B------:R-:W-:Y:S02]  /*1b20*/  IMAD R3, R4, UR5, R3 ;  /* 0x0000000504037c24 */ /* 0x000fe4000f8e0203 */
[-C--:B--2---:R-:W-:Y:S02]  /*1b30*/  IMAD R5, R5, R24.reuse, RZ ;  /* 0x0000001805057224 */ /* 0x084fe400078e02ff */
[----:B------:R-:W-:-:S04]  /*1b40*/  IMAD.WIDE.U32 R12, R2, R24, RZ ;  /* 0x00000018020c7225 */ /* 0x000fc800078e00ff */
[----:B------:R-:W-:-:S05]  /*1b50*/  IMAD R5, R2, R25, R5 ;  /* 0x0000001902057224 */ /* 0x000fca00078e0205 */
[----:B------:R-:W-:-:S03]  /*1b60*/  IADD3 R13, PT, PT, R13, R5, RZ ;  /* 0x000000050d0d7210 */ /* 0x000fc60007ffe0ff */
[----:B------:R-:W-:-:S05]  /*1b70*/  IMAD.WIDE.U32 R18, R4, UR4, R12 ;  /* 0x0000000404127c25 */ /* 0x000fca000f8e000c */
[----:B------:R-:W-:Y:S01]  /*1b80*/  IADD3 R19, PT, PT, R19, R3, RZ ;  /* 0x0000000313137210 */ /* 0x000fe20007ffe0ff */
[----:B------:R-:W-:Y:S06]  /*1b90*/  BRA `(.L_x_1286) ;  /* 0x0000000000187947 */ /* 0x000fec0003800000 */
.L_x_1285:
[----:B------:R-:W2:Y:S01]  /*1ba0*/  LDC.64 R24, c[0x0][0x3c0] ;  /* 0x0000f000ff187b82 */ /* 0x000ea20000000a00 */
[----:B------:R-:W-:-:S05]  /*1bb0*/  IADD3 R2, PT, PT, R2, R3, RZ ;  /* 0x0000000302027210 */ /* 0x000fca0007ffe0ff */
[C---:B--2---:R-:W-:Y:S02]  /*1bc0*/  IMAD R19, R2.reuse, R25, RZ ;  /* 0x0000001902137224 */ /* 0x044fe400078e02ff */
[----:B------:R-:W-:-:S05]  /*1bd0*/  IMAD.WIDE.U32 R2, R2, R24, RZ ;  /* 0x0000001802027225 */ /* 0x000fca00078e00ff */
[----:B------:R-:W-:Y:S02]  /*1be0*/  IADD3 R19, PT, PT, R3, R19, RZ ;  /* 0x0000001303137210 */ /* 0x000fe40007ffe0ff */
[----:B------:R-:W-:-:S07]  /*1bf0*/  MOV R18, R2 ;  /* 0x0000000200127202 */ /* 0x000fce0000000f00 */
.L_x_1286:
[----:B------:R-:W2:Y:S01]  /*1c00*/  LDC R13, c[0x0][0x3e8] ;  /* 0x0000fa00ff0d7b82 */ /* 0x000ea20000000800 */
[----:B------:R-:W-:Y:S02]  /*1c10*/  LEA R181, R182, 0xffffff80, 0x7 ;  /* 0xffffff80b6b57811 */ /* 0x000fe400078e38ff */
[----:B------:R-:W-:-:S03]  /*1c20*/  CS2R R226, SRZ ;  /* 0x0000000000e27805 */ /* 0x000fc6000001ff00 */
[----:B------:R-:W-:-:S04]  /*1c30*/  IMAD.WIDE.U32 R18, R181, R24, R18 ;  /* 0x00000018b5127225 */ /* 0x000fc800078e0012 */
[----:B------:R-:W-:Y:S01]  /*1c40*/  IMAD.WIDE.U32 R16, R181, R134, R16 ;  /* 0x00000086b5107225 */ /* 0x000fe200078e0010 */
[----:B--2--5:R-:W-:-:S04]  /*1c50*/  IABS R4, R13 ;  /* 0x0000000d00047213 */ /* 0x024fc80000000000 */
[----:B-1----:R-:W1:Y:S08]  /*1c60*/  I2F.RP R5, R4 ;  /* 0x0000000400057306 */ /* 0x002e700000209400 */
        /* <DEDUP_REMOVED lines=8> */
[----:B------:R-:W-:-:S05]  /*1cf0*/  SHF.R.S32.HI R15, RZ, 0x1f, R181 ;  /* 0x0000001fff0f7819 */ /* 0x000fca00000114b5 */
[----:B------:R-:W-:-:S04]  /*1d00*/  IMAD.HI.U32 R6, R3, R2, RZ ;  /* 0x0000000203067227 */ /* 0x000fc800078e00ff */
[C---:B------:R-:W-:Y:S01]  /*1d10*/  IMAD R8, R15.reuse, R24, RZ ;  /* 0x000000180f087224 */ /* 0x040fe200078e02ff */
[----:B------:R-:W-:Y:S01]  /*1d20*/  IADD3 R3, PT, PT, -R6, RZ, RZ ;  /* 0x000000ff06037210 */ /* 0x000fe20007ffe1ff */
[----:B------:R-:W-:Y:S02]  /*1d30*/  IMAD R10, R15, R134, RZ ;  /* 0x000000860f0a7224 */ /* 0x000fe400078e02ff */
[C---:B------:R-:W-:Y:S02]  /*1d40*/  IMAD R8, R181.reuse, R25, R8 ;  /* 0x00000019b5087224 */ /* 0x040fe400078e0208 */
[----:B------:R-:W-:Y:S01]  /*1d50*/  IMAD R3, R4, R3, R2 ;  /* 0x0000000304037224 */ /* 0x000fe200078e0202 */
[----:B------:R-:W-:Y:S01]  /*1d60*/  LOP3.LUT R2, R22, R13, RZ, 0x3c, !PT ;  /* 0x0000000d16027212 */ /* 0x000fe200078e3cff */
[----:B------:R-:W-:Y:S01]  /*1d70*/  IMAD R10, R181, R135, R10 ;  /* 0x00000087b50a7224 */ /* 0x000fe200078e020a */
[----:B------:R-:W-:Y:S02]  /*1d80*/  IADD3 R19, PT, PT, R19, R8, RZ ;  /* 0x0000000813137210 */ /* 0x000fe40007ffe0ff */
[----:B------:R-:W-:-:S02]  /*1d90*/  ISETP.GT.U32.AND P0, PT, R4, R3, PT ;  /* 0x000000030400720c */ /* 0x000fc40003f04070 */
[----:B------:R-:W-:Y:S02]  /*1da0*/  ISETP.GE.AND P1, PT, R2, RZ, PT ;  /* 0x000000ff0200720c */ /* 0x000fe40003f26270 */
[----:B------:R-:W-:-:S09]  /*1db0*/  IADD3 R17, PT, PT, R17, R10, RZ ;  /* 0x0000000a11117210 */ /* 0x000fd20007ffe0ff */
[----:B------:R-:W-:Y:S01]  /*1dc0*/  @!P0 IMAD.IADD R3, R3, 0x1, -R4 ;  /* 0x0000000103038824 */ /* 0x000fe200078e0a04 */
[----:B------:R-:W-:Y:S02]  /*1dd0*/  @!P0 IADD3 R6, PT, PT, R6, 0x1, RZ ;  /* 0x0000000106068810 */ /* 0x000fe40007ffe0ff */
[----:B------:R-:W-:Y:S02]  /*1de0*/  ISETP.NE.AND P0, PT, R13, RZ, PT ;  /* 0x000000ff0d00720c */ /* 0x000fe40003f05270 */
[----:B------:R-:W-:Y:S02]  /*1df0*/  ISETP.GE.U32.AND P2, PT, R3, R4, PT ;  /* 0x000000040300720c */ /* 0x000fe40003f46070 */
[----:B------:R-:W1:Y:S08]  /*1e00*/  LDC.64 R4, c[0x0][0x3d8] ;  /* 0x0000f600ff047b82 */ /* 0x000e700000000a00 */
[----:B------:R-:W2:Y:S03]  /*1e10*/  LDC.64 R2, c[0x0][0x3d0] ;  /* 0x0000f400ff027b82 */ /* 0x000ea60000000a00 */
[----:B------:R-:W-:-:S05]  /*1e20*/  @P2 IADD3 R6, PT, PT, R6, 0x1, RZ ;  /* 0x0000000106062810 */ /* 0x000fca0007ffe0ff */
[----:B------:R-:W-:Y:S01]  /*1e30*/  @!P1 IMAD.MOV R6, RZ, RZ, -R6 ;  /* 0x000000ffff069224 */ /* 0x000fe200078e0a06 */
[----:B------:R-:W-:-:S04]  /*1e40*/  @!P0 LOP3.LUT R6, RZ, R13, RZ, 0x33, !PT ;  /* 0x0000000dff068212 */ /* 0x000fc800078e33ff */
[----:B------:R-:W-:Y:S01]  /*1e50*/  SHF.R.S32.HI R13, RZ, 0x1f, R6 ;  /* 0x0000001fff0d7819 */ /* 0x000fe20000011406 */
[----:B-1----:R-:W-:-:S04]  /*1e60*/  IMAD.WIDE.U32 R18, R6, R4, R18 ;  /* 0x0000000406127225 */ /* 0x002fc800078e0012 */
[C---:B------:R-:W-:Y:S02]  /*1e70*/  IMAD R8, R13.reuse, R4, RZ ;  /* 0x000000040d087224 */ /* 0x040fe400078e02ff */
[----:B------:R-:W-:Y:S02]  /*1e80*/  IMAD.MOV.U32 R12, RZ, RZ, R18 ;  /* 0x000000ffff0c7224 */ /* 0x000fe400078e0012 */
[-C--:B--2---:R-:W-:Y:S02]  /*1e90*/  IMAD R13, R13, R2.reuse, RZ ;  /* 0x000000020d0d7224 */ /* 0x084fe400078e02ff */
[C---:B------:R-:W-:Y:S02]  /*1ea0*/  IMAD R5, R6.reuse, R5, R8 ;  /* 0x0000000506057224 */ /* 0x040fe400078e0208 */
[----:B------:R-:W-:-:S03]  /*1eb0*/  IMAD.WIDE.U32 R14, R6, R2, R16 ;  /* 0x00000002060e7225 */ /* 0x000fc600078e0010 */
[----:B------:R-:W-:Y:S01]  /*1ec0*/  IADD3 R10, PT, PT, R19, R5, RZ ;  /* 0x00000005130a7210 */ /* 0x000fe20007ffe0ff */
[----:B------:R-:W-:-:S05]  /*1ed0*/  IMAD R3, R6, R3, R13 ;  /* 0x0000000306037224 */ /* 0x000fca00078e020d */
[----:B------:R-:W-:-:S07]  /*1ee0*/  IADD3 R6, PT, PT, R15, R3, RZ ;  /* 0x000000030f067210 */ /* 0x000fce0007ffe0ff */
.L_x_1282:
[----:B------:R-:W-:Y:S01]  /*1ef0*/  ISETP.NE.AND P0, PT, R11, -0x1, PT ;  /* 0xffffffff0b00780c */ /* 0x000fe20003f05270 */
[----:B------:R-:W1:Y:S01]  /*1f00*/  S2UR UR5, SR_CgaCtaId ;  /* 0x00000000000579c3 */ /* 0x000e620000008800 */
[----:B------:R-:W-:Y:S01]  /*1f10*/  IMAD.SHL.U32 R208, R212, 0x8, RZ ;  /* 0x00000008d4d07824 */ /* 0x000fe200078e00ff */
[----:B------:R-:W2:Y:S01]  /*1f20*/  LDCU.64 UR6, c[0x0][0x3c8] ;  /* 0x00007900ff0677ac */ /* 0x000ea20008000a00 */
[----:B------:R-:W-:Y:S01]  /*1f30*/  SHF.R.U32.HI R20, RZ, 0x3, R212 ;  /* 0x00000003ff147819 */ /* 0x000fe200000116d4 */
[----:B------:R-:W-:Y:S01]  /*1f40*/  IMAD.MOV.U32 R21, RZ, RZ, RZ ;  /* 0x000000ffff157224 */ /* 0x000fe200078e00ff */
[----:B------:R-:W-:Y:S01]  /*1f50*/  IADD3 R216, PT, PT, -R7, R0, RZ ;  /* 0x0000000007d87210 */ /* 0x000fe20007ffe1ff */
[----:B------:R-:W3:Y:S01]  /*1f60*/  LDCU.64 UR12, c[0x0][0x388] ;  /* 0x00007100ff0c77ac */ /* 0x000ee20008000a00 */
[----:B------:R-:W-:Y:S01]  /*1f70*/  LOP3.LUT R27, R208, 0x38, RZ, 0xc0, !PT ;  /* 0x00000038d01b7812 */ /* 0x000fe200078ec0ff */
[----:B------:R-:W-:Y:S01]  /*1f80*/  BSSY.RECONVERGENT B0, `(.L_x_1287) ;  /* 0x0000046000007945 */ /* 0x000fe20003800200 */
[----:B------:R-:W-:Y:S01]  /*1f90*/  ISETP.GE.AND P5, PT, R20, R216, PT ;  /* 0x000000d81400720c */ /* 0x000fe20003fa6270 */
[----:B------:R-:W4:Y:S01]  /*1fa0*/  LDCU.64 UR10, c[0x0][0x390] ;  /* 0x00007200ff0a77ac */ /* 0x000f220008000a00 */
[----:B------:R-:W-:Y:S01]  /*1fb0*/  IADD3 R32, P1, PT, R27, R14, RZ ;  /* 0x0000000e1b207210 */ /* 0x000fe20007f3e0ff */
[----:B------:R-:W5:Y:S01]  /*1fc0*/  @!P0 LDC.64 R4, c[0x0][0x398] ;  /* 0x0000e600ff048b82 */ /* 0x000f620000000a00 */
[C---:B------:R-:W-:Y:S01]  /*1fd0*/  LOP3.LUT R13, R208.reuse, 0x1f8, RZ, 0xc0, !PT ;  /* 0x000001f8d00d7812 */ /* 0x040fe200078ec0ff */
[----:B------:R-:W-:Y:S01]  /*1fe0*/  UMOV UR4, 0x400 ;  /* 0x0000040000047882 */ /* 0x000fe20000000000 */
[----:B------:R-:W-:Y:S01]  /*1ff0*/  SHF.R.S32.HI R29, RZ, 0x1f, R22 ;  /* 0x0000001fff1d7819 */ /* 0x000fe20000011416 */
[----:B------:R-:W-:Y:S01]  /*2000*/  IMAD.X R33, RZ, RZ, R6, P1 ;  /* 0x000000ffff217224 */ /* 0x000fe200008e0606 */
[----:B------:R-:W-:Y:S01]  /*2010*/  LOP3.LUT R185, R208, 0x1e00, RZ, 0xc0, !PT ;  /* 0x00001e00d0b97812 */ /* 0x000fe200078ec0ff */
[----:B------:R-:W-:Y:S01]  /*2020*/  IMAD.WIDE.U32 R8, R9, 0x40, R20 ;  /* 0x0000004009087825 */ /* 0x000fe200078e0014 */
[----:B------:R-:W-:Y:S01]  /*2030*/  IADD3 R15, PT, PT, R20, 0x30, RZ ;  /* 0x00000030140f7810 */ /* 0x000fe20007ffe0ff */
[----:B------:R-:W3:Y:S02]  /*2040*/  @P0 LDC.64 R2, c[0x0][0x3b0] ;  /* 0x0000ec00ff020b82 */ /* 0x000ee40000000a00 */
[----:B--2---:R-:W-:Y:S01]  /*2050*/  IMAD R29, R29, UR6, RZ ;  /* 0x000000061d1d7c24 */ /* 0x004fe2000f8e02ff */
[----:B------:R-:W-:Y:S01]  /*2060*/  ISETP.GE.AND P1, PT, R15, R216, PT ;  /* 0x000000d80f00720c */ /* 0x000fe20003f26270 */
[----:B-1----:R-:W-:-:S02]  /*2070*/  ULEA UR5, UR5, UR4, 0x18 ;  /* 0x0000000405057291 */ /* 0x002fc4000f8ec0ff */
[----:B------:R-:W-:Y:S02]  /*2080*/  IMAD R29, R22, UR7, R29 ;  /* 0x00000007161d7c24 */ /* 0x000fe4000f8e021d */
[----:B-----5:R-:W-:Y:S01]  /*2090*/  @!P0 IMAD.WIDE.U32 R16, R225, R4, RZ ;  /* 0x00000004e1108225 */ /* 0x020fe200078e00ff */
[----:B------:R-:W-:-:S03]  /*20a0*/  LOP3.LUT R4, R13, 0x38, R212, 0x78, !PT ;  /* 0x000000380d047812 */ /* 0x000fc600078e78d4 */
[----:B------:R-:W-:Y:S01]  /*20b0*/  @!P0 IMAD R5, R225, R5, R17 ;  /* 0x00000005e1058224 */ /* 0x000fe200078e0211 */
[----:B------:R-:W-:Y:S01]  /*20c0*/  LOP3.LUT R185, R4, R185, RZ, 0xfc, !PT ;  /* 0x000000b904b97212 */ /* 0x000fe200078efcff */
[----:B------:R-:W-:Y:S02]  /*20d0*/  IMAD.IADD R4, R118, 0x1, -R181 ;  /* 0x0000000176047824 */ /* 0x000fe400078e0ab5 */
[----:B---3--:R-:W-:Y:S01]  /*20e0*/  @P0 IMAD.WIDE.U32 R18, R11, R2, RZ ;  /* 0x000000020b120225 */ /* 0x008fe200078e00ff */
[----:B------:R-:W-:Y:S02]  /*20f0*/  LEA R185, R185, UR5, 0x1 ;  /* 0x00000005b9b97c11 */ /* 0x000fe4000f8e08ff */
[----:B------:R-:W-:Y:S01]  /*2100*/  ISETP.GE.AND P6, PT, R20, R4, PT ;  /* 0x000000041400720c */ /* 0x000fe20003fc6270 */
[----:B------:R-:W-:Y:S02]  /*2110*/  @!P0 IMAD.MOV.U32 R2, RZ, RZ, R16 ;  /* 0x000000ffff028224 */ /* 0x000fe400078e0010 */
[----:B------:R-:W-:-:S02]  /*2120*/  @P0 IMAD R5, R11, R3, R19 ;  /* 0x000000030b050224 */ /* 0x000fc400078e0213 */
[----:B------:R-:W-:Y:S01]  /*2130*/  @P0 IMAD.MOV.U32 R2, RZ, RZ, R18 ;  /* 0x000000ffff020224 */ /* 0x000fe200078e0012 */
[C---:B------:R-:W-:Y:S01]  /*2140*/  IADD3 R30, P0, PT, R27.reuse, R12, RZ ;  /* 0x0000000c1b1e7210 */ /* 0x040fe20007f1e0ff */
[C---:B------:R-:W-:Y:S02]  /*2150*/  VIADD R19, R20.reuse, 0x10 ;  /* 0x0000001014137836 */ /* 0x040fe40000000000 */
[C---:B------:R-:W-:Y:S02]  /*2160*/  VIADD R17, R20.reuse, 0x20 ;  /* 0x0000002014117836 */ /* 0x040fe40000000000 */
[----:B------:R-:W-:Y:S01]  /*2170*/  IMAD.X R31, RZ, RZ, R10, P0 ;  /* 0x000000ffff1f7224 */ /* 0x000fe200000e060a */
[----:B------:R-:W-:Y:S01]  /*2180*/  IADD3 R12, P0, PT, R27, R2, RZ ;  /* 0x000000021b0c7210 */ /* 0x000fe20007f1e0ff */
[C---:B------:R-:W-:Y:S01]  /*2190*/  IMAD.WIDE.U32 R10, R20.reuse, R134, R32 ;  /* 0x00000086140a7225 */ /* 0x040fe200078e0020 */
[----:B------:R-:W-:Y:S02]  /*21a0*/  ISETP.GE.AND P3, PT, R19, R216, PT ;  /* 0x000000d81300720c */ /* 0x000fe40003f66270 */
[----:B------:R-:W-:Y:S01]  /*21b0*/  IADD3.X R13, PT, PT, RZ, R5, RZ, P0, !PT ;  /* 0x00000005ff0d7210 */ /* 0x000fe200007fe4ff */
[----:B------:R-:W-:Y:S01]  /*21c0*/  IMAD.WIDE.U32 R2, R20, R24, R30 ;  /* 0x0000001814027225 */ /* 0x000fe200078e001e */
[----:B------:R-:W-:-:S02]  /*21d0*/  LEA R218, P4, R10, UR12, 0x1 ;  /* 0x0000000c0ada7c11 */ /* 0x000fc4000f8808ff */
[----:B------:R-:W-:Y:S01]  /*21e0*/  ISETP.GE.AND P2, PT, R17, R216, PT ;  /* 0x000000d81100720c */ /* 0x000fe20003f46270 */
[----:B------:R-:W-:Y:S01]  /*21f0*/  IMAD R219, R20, R135, R11 ;  /* 0x0000008714db7224 */ /* 0x000fe200078e020b */
[----:B----4-:R-:W-:Y:S01]  /*2200*/  LEA R220, P0, R2, UR10, 0x1 ;  /* 0x0000000a02dc7c11 */ /* 0x010fe2000f8008ff */
[----:B------:R-:W-:Y:S02]  /*2210*/  IMAD R221, R20, R25, R3 ;  /* 0x0000001914dd7224 */ /* 0x000fe400078e0203 */
[----:B------:R-:W-:Y:S01]  /*2220*/  IMAD.WIDE.U32 R22, R22, UR6, R12 ;  /* 0x0000000616167c25 */ /* 0x000fe2000f8e000c */
[----:B------:R-:W-:Y:S02]  /*2230*/  LEA.HI.X R219, R10, UR13, R219, 0x1, P4 ;  /* 0x0000000d0adb7c11 */ /* 0x000fe4000a0f0cdb */
[----:B------:R-:W-:Y:S01]  /*2240*/  LEA.HI.X R221, R2, UR11, R221, 0x1, P0 ;  /* 0x0000000b02dd7c11 */ /* 0x000fe200080f0cdd */
[----:B------:R-:W-:Y:S01]  /*2250*/  IMAD.IADD R29, R23, 0x1, R29 ;  /* 0x00000001171d7824 */ /* 0x000fe200078e021d */
[----:B------:R-:W-:Y:S01]  /*2260*/  LOP3.LUT R2, R27, 0x40, RZ, 0xfc, !PT ;  /* 0x000000401b027812 */ /* 0x000fe200078efcff */
        /* <DEDUP_REMOVED lines=23> */
.L_x_1288:
[----:B------:R-:W-:Y:S05]  /*23e0*/  BSYNC.RECONVERGENT B0 ;  /* 0x0000000000007941 */ /* 0x000fea0003800200 */
.L_x_1287:
        /* <DEDUP_REMOVED lines=28> */
.L_x_1290:
[----:B------:R-:W-:Y:S05]  /*25b0*/  BSYNC.RECONVERGENT B0 ;  /* 0x0000000000007941 */ /* 0x000fea0003800200 */
.L_x_1289:
        /* <DEDUP_REMOVED lines=29> */
.L_x_1292:
[----:B------:R-:W-:Y:S05]  /*2790*/  BSYNC.RECONVERGENT B0 ;  /* 0x0000000000007941 */ /* 0x000fea0003800200 */
.L_x_1291:
[----:B------:R-:W-:Y:S01]  /*27a0*/  BSSY.RECONVERGENT B0, `(.L_x_1293) ;  /* 0x000001f000007945 */ /* 0x000fe20003800200 */
[-C--:B------:R-:W-:Y:S01]  /*27b0*/  ISETP.GE.AND P4, PT, R15, R4.reuse, PT ;  /* 0x000000040f00720c */ /* 0x080fe20003f86270 */
[----:B------:R-:W-:Y:S01]  /*27c0*/  IMAD.SHL.U32 R3, R134, 0x10, RZ ;  /* 0x0000001086037824 */ /* 0x000fe200078e00ff */
[----:B------:R-:W-:Y:S01]  /*27d0*/  ISETP.GE.AND P3, PT, R13, R4, PT ;  /* 0x000000040d00720c */ /* 0x000fe20003f66270 */
[----:B------:R-:W-:Y:S01]  /*27e0*/  VIADD R11, R20, 0x50 ;  /* 0x00000050140b7836 */ /* 0x000fe20000000000 */
[----:B------:R-:W-:Y:S11]  /*27f0*/  @P1 BRA `(.L_x_1294) ;  /* 0x0000000000641947 */ /* 0x000ff60003800000 */
[----:B------:R-:W2:Y:S01]  /*2800*/  LDCU.64 UR10, c[0x0][0x3b0] ;  /* 0x00007600ff0a77ac */ /* 0x000ea20008000a00 */
[----:B------:R-:W-:Y:S01]  /*2810*/  IADD3 R5, P1, PT, R8, 0x30, RZ ;  /* 0x0000003008057810 */ /* 0x000fe20007f3e0ff */
[----:B------:R-:W-:Y:S01]  /*2820*/  IMAD.MOV.U32 R8, RZ, RZ, R22 ;  /* 0x000000ffff087224 */ /* 0x000fe200078e0016 */
[----:B------:R-:W3:Y:S03]  /*2830*/  LDCU.64 UR6, c[0x0][0x380] ;  /* 0x00007000ff0677ac */ /* 0x000ee60008000a00 */
[----:B------:R-:W-:Y:S01]  /*2840*/  IMAD.X R6, RZ, RZ, R9, P1 ;  /* 0x000000ffff067224 */ /* 0x000fe200008e0609 */
[----:B------:R-:W-:Y:S01]  /*2850*/  MOV R9, R29 ;  /* 0x0000001d00097202 */ /* 0x000fe20000000f00 */
[----:B------:R-:W4:Y:S02]  /*2860*/  LDCU UR4, c[0x0][0x440] ;  /* 0x00008800ff0477ac */ /* 0x000f240008000800 */
        /* <DEDUP_REMOVED lines=18> */
.L_x_1294:
[----:B------:R-:W-:Y:S05]  /*2990*/  BSYNC.RECONVERGENT B0 ;  /* 0x0000000000007941 */ /* 0x000fea0003800200 */
.L_x_1293:
[----:B------:R-:W-:Y:S04]  /*29a0*/  BSSY.RECONVERGENT B0, `(.L_x_1295) ;  /* 0x0000011000007945 */ /* 0x000fe80003800200 */
        /* <DEDUP_REMOVED lines=16> */
.L_x_1296:
[----:B------:R-:W-:Y:S05]  /*2ab0*/  BSYNC.RECONVERGENT B0 ;  /* 0x0000000000007941 */ /* 0x000fea0003800200 */
.L_x_1295:
        /* <DEDUP_REMOVED lines=20> */
.L_x_1298:
[----:B------:R-:W-:Y:S05]  /*2c00*/  BSYNC.RECONVERGENT B0 ;  /* 0x0000000000007941 */ /* 0x000fea0003800200 */
.L_x_1297:
        /* <DEDUP_REMOVED lines=19> */
.L_x_1300:
[----:B------:R-:W-:Y:S05]  /*2d40*/  BSYNC.RECONVERGENT B0 ;  /* 0x0000000000007941 */ /* 0x000fea0003800200 */
.L_x_1299:
        /* <DEDUP_REMOVED lines=19> */
.L_x_1302:
[----:B------:R-:W-:Y:S05]  /*2e80*/  BSYNC.RECONVERGENT B0 ;  /* 0x0000000000007941 */ /* 0x000fea0003800200 */
.L_x_1301:
        /* <DEDUP_REMOVED lines=21> */
.L_x_1304:
[----:B------:R-:W-:Y:S05]  /*2fe0*/  BSYNC.RECONVERGENT B0 ;  /* 0x0000000000007941 */ /* 0x000fea0003800200 */
.L_x_1303:
        /* <DEDUP_REMOVED lines=17> */
.L_x_1306:
[----:B------:R-:W-:Y:S05]  /*3100*/  BSYNC.RECONVERGENT B0 ;  /* 0x0000000000007941 */ /* 0x000fea0003800200 */
.L_x_1305:
        /* <DEDUP_REMOVED lines=20> */
.L_x_1308:
[----:B------:R-:W-:Y:S05]  /*3250*/  BSYNC.RECONVERGENT B0 ;  /* 0x0000000000007941 */ /* 0x000fea0003800200 */
.L_x_1307:
        /* <DEDUP_REMOVED lines=18> */
.L_x_1310:
[----:B------:R-:W-:Y:S05]  /*3380*/  BSYNC.RECONVERGENT B0 ;  /* 0x0000000000007941 */ /* 0x000fea0003800200 */
.L_x_1309:
[----:B------:R-:W0:Y:S01]  /*3390*/  LDGDEPBAR ;  /* 0x00000000000079af */ /* 0x000e220000000000 */
[--C-:B------:R-:W-:Y:S01]  /*33a0*/  SHF.R.U32.HI R211, RZ, 0x1, R212.reuse ;  /* 0x00000001ffd37819 */ /* 0x100fe200000116d4 */
[----:B------:R-:W-:Y:S01]  /*33b0*/  IMAD.SHL.U32 R26, R212, 0x40, RZ ;  /* 0x00000040d41a7824 */ /* 0x000fe200078e00ff */
[----:B------:R-:W-:Y:S01]  /*33c0*/  SHF.R.U32.HI R3, RZ, 0x2, R212 ;  /* 0x00000002ff037819 */ /* 0x000fe200000116d4 */
[----:B------:R-:W-:Y:S01]  /*33d0*/  BSSY.RECONVERGENT B0, `(.L_x_1311) ;  /* 0x000001e000007945 */ /* 0x000fe20003800200 */
[----:B------:R-:W-:Y:S02]  /*33e0*/  LOP3.LUT R6, R211, 0x1f0, RZ, 0xc0, !PT ;  /* 0x000001f0d3067812 */ /* 0x000fe400078ec0ff */
[----:B------:R-:W-:Y:S02]  /*33f0*/  LOP3.LUT R3, R3, 0x7, RZ, 0xc0, !PT ;  /* 0x0000000703037812 */ /* 0x000fe400078ec0ff */
[----:B------:R-:W-:Y:S02]  /*3400*/  IADD3 R7, PT, PT, R6, 0x1, R7 ;  /* 0x0000000106077810 */ /* 0x000fe40007ffe007 */
[----:B------:R-:W-:-:S02]  /*3410*/  SHF.L.U64.HI R6, R24, 0x4, R25 ;  /* 0x0000000418067819 */ /* 0x000fc40000010219 */
[----:B------:R-:W-:Y:S01]  /*3420*/  IADD3 R3, PT, PT, -R0, R7, R3 ;  /* 0x0000000700037210 */ /* 0x000fe20007ffe103 */
[----:B------:R-:W-:Y:S01]  /*3430*/  IMAD.SHL.U32 R7, R24, 0x10, RZ ;  /* 0x0000001018077824 */ /* 0x000fe200078e00ff */
[----:B------:R-:W-:Y:S02]  /*3440*/  LOP3.LUT R184, R26, 0x200, RZ, 0xc0, !PT ;  /* 0x000002001ab87812 */ /* 0x000fe400078ec0ff */
[----:B------:R-:W-:Y:S01]  /*3450*/  IADD3 R3, PT, PT, R3, UR14, R118 ;  /* 0x0000000e03037c10 */ /* 0x000fe2000fffe076 */
[----:B------:R-:W-:-:S04]  /*3460*/  DEPBAR.LE SB0, 0x0 ;  /* 0x000080000000791a */ /* 0x000fc80000000000 */
[----:B------:R-:W-:Y:S06]  /*3470*/  BAR.SYNC.DEFER_BLOCKING 0x0 ;  /* 0x0000000000007b1d */ /* 0x000fec0000010000 */
[----:B------:R-:W-:Y:S05]  /*3480*/  @P6 BRA `(.L_x_1312) ;  /* 0x0000000000406947 */ /* 0x000fea0003800000 */
[----:B------:R-:W5:Y:S02]  /*3490*/  LDCU UR4, c[0x0][0x440] ;  /* 0x00008800ff0477ac */ /* 0x000f640008000800 */
[----:B-----5:R-:W-:Y:S02]  /*34a0*/  ISETP.GE.AND P1, PT, R27, UR4, PT ;  /* 0x000000041b007c0c */ /* 0x020fe4000bf26270 */
        /* <DEDUP_REMOVED lines=14> */
.L_x_1312:
[----:B------:R1:W-:Y:S04]  /*3590*/  STS.128 [R185+0xc000], RZ ;  /* 0x00c000ffb9007388 */ /* 0x0003e80000000c00 */
[----:B------:R1:W-:Y:S02]  /*35a0*/  STS.128 [R185+0x10000], RZ ;  /* 0x010000ffb9007388 */ /* 0x0003e40000000c00 */
.L_x_1313:
[----:B------:R-:W-:Y:S05]  /*35b0*/  BSYNC.RECONVERGENT B0 ;  /* 0x0000000000007941 */ /* 0x000fea0003800200 */
.L_x_1311:
[----:B------:R-:W-:Y:S01]  /*35c0*/  ISETP.GE.AND P2, PT, R19, R4, PT ;  /* 0x000000041300720c */ /* 0x000fe20003f46270 */
[----:B------:R-:W-:Y:S01]  /*35d0*/  IMAD.SHL.U32 R213, R212, 0x20, RZ ;  /* 0x00000020d4d57824 */ /* 0x000fe200078e00ff */
[----:B------:R-:W-:Y:S01]  /*35e0*/  LEA R8, P1, R7, R220, 0x1 ;  /* 0x000000dc07087211 */ /* 0x000fe200078208ff */
[----:B------:R-:W-:Y:S01]  /*35f0*/  BSSY.RECONVERGENT B0, `(.L_x_1314) ;  /* 0x000001b000007945 */ /* 0x000fe20003800200 */
[----:B------:R-:W-:Y:S02]  /*3600*/  LOP3.LUT R0, R27, 0x1c0, R26, 0xf8, !PT ;  /* 0x000001c01b007812 */ /* 0x000fe400078ef81a */
[----:B------:R-:W-:Y:S02]  /*3610*/  LOP3.LUT R213, R213, 0x7c00, RZ, 0xc0, !PT ;  /* 0x00007c00d5d57812 */ /* 0x000fe400078ec0ff */
[----:B------:R-:W-:Y:S02]  /*3620*/  ISETP.GE.AND P4, PT, R9, R4, PT ;  /* 0x000000040900720c */ /* 0x000fe40003f86270 */
[----:B------:R-:W-:-:S02]  /*3630*/  LEA.HI.X R9, R7, R221, R6, 0x1, P1 ;  /* 0x000000dd07097211 */ /* 0x000fc400008f0c06 */
[-C--:B------:R-:W-:Y:S01]  /*3640*/  ISETP.GE.AND P3, PT, R17, R4.reuse, PT ;  /* 0x000000041100720c */ /* 0x080fe20003f66270 */
[----:B------:R1:W-:Y:S01]  /*3650*/  @P2 STS.128 [R185+0xc800], RZ ;  /* 0x00c800ffb9002388 */ /* 0x0003e20000000c00 */
[-C--:B------:R-:W-:Y:S02]  /*3660*/  ISETP.GE.AND P0, PT, R15, R4.reuse, PT ;  /* 0x000000040f00720c */ /* 0x080fe40003f06270 */
[-C--:B------:R-:W-:Y:S01]  /*3670*/  ISETP.GE.AND P6, PT, R13, R4.reuse, PT ;  /* 0x000000040d00720c */ /* 0x080fe20003fc6270 */
[----:B------:R1:W-:Y:S01]  /*3680*/  @P2 STS.128 [R185+0x10800], RZ ;  /* 0x010800ffb9002388 */ /* 0x0003e20000000c00 */
[----:B------:R-:W-:Y:S02]  /*3690*/  ISETP.GE.AND P5, PT, R11, R4, PT ;  /* 0x000000040b00720c */ /* 0x000fe40003fa6270 */
[----:B------:R-:W-:Y:S02]  /*36a0*/  LOP3.LUT R183, R0, 0x8, R211, 0x78, !PT ;  /* 0x0000000800b77812 */ /* 0x000fe400078e78d3 */
        /* <DEDUP_REMOVED lines=15> */
.L_x_1315:
[----:B------:R-:W-:Y:S05]  /*37a0*/  BSYNC.RECONVERGENT B0 ;  /* 0x0000000000007941 */ /* 0x000fea0003800200 */
.L_x_1314:
        /* <DEDUP_REMOVED lines=21> */
.L_x_1317:
[----:B------:R-:W-:Y:S05]  /*3900*/  BSYNC.RECONVERGENT B0 ;  /* 0x0000000000007941 */ /* 0x000fea0003800200 */
.L_x_1316:
[----:B------:R1:W-:Y:S01]  /*3910*/  @P0 STS.128 [R185+0xd800], RZ ;  /* 0x00d800ffb9000388 */ /* 0x0003e20000000c00 */
[----:B------:R-:W-:Y:S01]  /*3920*/  ISETP.GE.AND P3, PT, R5, R4, PT ;  /* 0x000000040500720c */ /* 0x000fe20003f66270 */
[----:B------:R-:W-:Y:S01]  /*3930*/  IMAD.IADD R6, R6, 0x1, R183 ;  /* 0x0000000106067824 */ /* 0x000fe200078e02b7 */
[----:B------:R-:W-:Y:S01]  /*3940*/  LOP3.LUT R186, R26, 0x400, RZ, 0xc0, !PT ;  /* 0x000004001aba7812 */ /* 0x000fe200078ec0ff */
[----:B------:R1:W-:Y:S01]  /*3950*/  @P0 STS.128 [R185+0x11800], RZ ;  /* 0x011800ffb9000388 */ /* 0x0003e20000000c00 */
[----:B------:R-:W-:Y:S01]  /*3960*/  LOP3.LUT R5, R0, 0x8, R212, 0x78, !PT ;  /* 0x0000000800057812 */ /* 0x000fe200078e78d4 */
[----:B------:R-:W-:Y:S01]  /*3970*/  BSSY.RECONVERGENT B0, `(.L_x_1318) ;  /* 0x0000013000007945 */ /* 0x000fe20003800200 */
[----:B------:R-:W-:-:S03]  /*3980*/  LEA R123, R6, UR5, 0x1 ;  /* 0x00000005067b7c11 */ /* 0x000fc6000f8e08ff */
[----:B------:R-:W-:Y:S01]  /*3990*/  IMAD R186, R5, 0x2, R186 ;  /* 0x0000000205ba7824 */ /* 0x000fe200078e02ba */
        /* <DEDUP_REMOVED lines=16> */
.L_x_1319:
[----:B------:R-:W-:Y:S05]  /*3aa0*/  BSYNC.RECONVERGENT B0 ;  /* 0x0000000000007941 */ /* 0x000fea0003800200 */
.L_x_1318:
        /* <DEDUP_REMOVED lines=22> */
.L_x_1321:
[----:B------:R-:W-:Y:S05]  /*3c10*/  BSYNC.RECONVERGENT B0 ;  /* 0x0000000000007941 */ /* 0x000fea0003800200 */
.L_x_1320:
        /* <DEDUP_REMOVED lines=19> */
.L_x_1323:
[----:B------:R-:W-:Y:S05]  /*3d50*/  BSYNC.RECONVERGENT B0 ;  /* 0x0000000000007941 */ /* 0x000fea0003800200 */
.L_x_1322:
        /* <DEDUP_REMOVED lines=22> */
.L_x_1325:
[----:B------:R-:W-:Y:S05]  /*3ec0*/  BSYNC.RECONVERGENT B0 ;  /* 0x0000000000007941 */ /* 0x000fea0003800200 */
.L_x_1324:
        /* <DEDUP_REMOVED lines=20> */
.L_x_1327:
[----:B------:R-:W-:Y:S05]  /*4010*/  BSYNC.RECONVERGENT B0 ;  /* 0x0000000000007941 */ /* 0x000fea0003800200 */
.L_x_1326:
[----:B------:R-:W-:Y:S01]  /*4020*/  LDSM.16.M88.4 R72, [R123] ;  /* 0x000000007b48783b */ /* 0x000fe20000000200 */
[----:B------:R-:W-:Y:S01]  /*4030*/  LOP3.LUT P6, RZ, R212, 0x2, RZ, 0xc0, !PT ;  /* 0x00000002d4ff7812 */ /* 0x000fe200078cc0ff */
[----:B------:R-:W5:Y:S01]  /*4040*/  LDCU UR4, c[0x0][0x50c] ;  /* 0x0000a180ff0477ac */ /* 0x000f620008000800 */
[----:B------:R-:W-:Y:S01]  /*4050*/  MOV R210, 0x20 ;  /* 0x0000002000d27802 */ /* 0x000fe20000000f00 */
[----:B------:R-:W3:Y:S01]  /*4060*/  LDSM.16.M88.4 R40, [R186+UR5+0x4000] ;  /* 0x00400005ba28783b */ /* 0x000ee20008000200 */
[----:B------:R-:W-:Y:S02]  /*4070*/  IADD3 R117, PT, PT, R186, UR5, RZ ;  /* 0x00000005ba757c10 */ /* 0x000fe4000fffe0ff */
[----:B------:R-:W-:Y:S01]  /*4080*/  SEL R116, R210, 0xffffffe0, !P6 ;  /* 0xffffffe0d2747807 */ /* 0x000fe20007000000 */
[----:B------:R-:W5:Y:S01]  /*4090*/  LDSM.16.M88.4 R32, [R186+UR5+0x4800] ;  /* 0x00480005ba20783b */ /* 0x000f620008000200 */
[----:B------:R-:W-:Y:S02]  /*40a0*/  LOP3.LUT P0, RZ, R212, 0x4, RZ, 0xc0, !PT ;  /* 0x00000004d4ff7812 */ /* 0x000fe4000780c0ff */
[-C--:B------:R-:W-:Y:S01]  /*40b0*/  IADD3 R120, PT, PT, R123, R116.reuse, RZ ;  /* 0x000000747b787210 */ /* 0x080fe20007ffe0ff */
[----:B--2-4-:R-:W2:Y:S01]  /*40c0*/  LDSM.16.M88.4 R20, [R186+UR5+0x5000] ;  /* 0x00500005ba14783b */ /* 0x014ea20008000200 */
[----:B------:R-:W-:-:S02]  /*40d0*/  IADD3 R119, PT, PT, R117, R116, RZ ;  /* 0x0000007475777210 */ /* 0x000fc40007ffe0ff */
[----:B------:R-:W-:Y:S01]  /*40e0*/  MOV R209, 0x40 ;  /* 0x0000004000d17802 */ /* 0x000fe20000000f00 */
[----:B------:R-:W4:Y:S01]  /*40f0*/  LDSM.16.M88.4 R12, [R186+UR5+0x5800] ;  /* 0x00580005ba0c783b */ /* 0x000f220008000200 */
[----:B------:R-:W-:Y:S02]  /*4100*/  IADD3 R138, PT, PT, R182, -0x1, RZ ;  /* 0xffffffffb68a7810 */ /* 0x000fe40007ffe0ff */
[----:B------:R-:W-:Y:S01]  /*4110*/  SEL R168, R209, 0xffffffc0, !P0 ;  /* 0xffffffc0d1a87807 */ /* 0x000fe20004000000 */
[----:B-1----:R-:W1:Y:S01]  /*4120*/  LDSM.16.M88.4 R4, [R186+UR5+0x6000] ;  /* 0x00600005ba04783b */ /* 0x002e620008000200 */
[----:B------:R-:W-:Y:S02]  /*4130*/  ISETP.GT.AND P1, PT, R138, R217, PT ;  /* 0x000000d98a00720c */ /* 0x000fe40003f24270 */
[-C--:B------:R-:W-:Y:S01]  /*4140*/  IADD3 R121, PT, PT, R123, R168.reuse, RZ ;  /* 0x000000a87b797210 */ /* 0x080fe20007ffe0ff */
[----:B------:R-:W1:Y:S01]  /*4150*/  LDSM.16.M88.4 R88, [R186+UR5+0x6800] ;  /* 0x00680005ba58783b */ /* 0x000e620008000200 */
[----:B------:R-:W-:-:S02]  /*4160*/  IADD3 R117, PT, PT, R117, R168, RZ ;  /* 0x000000a875757210 */ /* 0x000fc40007ffe0ff */
[C---:B------:R-:W-:Y:S01]  /*4170*/  VIMNMX R180, PT, PT, R3.reuse, R118, PT ;  /* 0x0000007603b47248 */ /* 0x040fe20003fe0100 */
[----:B------:R-:W1:Y:S01]  /*4180*/  LDSM.16.M88.4 R80, [R186+UR5+0x7000] ;  /* 0x00700005ba50783b */ /* 0x000e620008000200 */
[----:B------:R-:W-:-:S03]  /*4190*/  VIADDMNMX R133, R3, 0x8, R118, PT ;  /* 0x0000000803857846 */ /* 0x000fc60003800176 */
[----:B------:R-:W1:Y:S04]  /*41a0*/  LDSM.16.M88.4 R48, [R186+UR5+0x7800] ;  /* 0x00780005ba30783b */ /* 0x000e680008000200 */
[----:B------:R-:W-:Y:S04]  /*41b0*/  LDSM.16.M88.4 R108, [R120] ;  /* 0x00000000786c783b */ /* 0x000fe80000000200 */
[----:B------:R-:W1:Y:S01]  /*41c0*/  LDSM.16.M88.4 R60, [R119+0x4000] ;  /* 0x00400000773c783b */ /* 0x000e620000000200 */
[C---:B---3--:R-:W-:Y:S03]  /*41d0*/  HMMA.16816.F32.BF16 R44, R72.reuse, R40, RZ ;  /* 0x00000028482c723c */ /* 0x048fe600000418ff */
[----:B------:R-:W3:Y:S04]  /*41e0*/  LDSM.16.M88.4 R56, [R119+0x4800] ;  /* 0x004800007738783b */ /* 0x000ee80000000200 */
[----:B------:R-:W3:Y:S01]  /*41f0*/  LDSM.16.M88.4 R52, [R119+0x5000] ;  /* 0x005000007734783b */ /* 0x000ee20000000200 */
[C---:B------:R-:W-:Y:S03]  /*4200*/  HMMA.16816.F32.BF16 R40, R72.reuse, R42, RZ ;  /* 0x0000002a4828723c */ /* 0x040fe600000418ff */
[----:B------:R-:W-:Y:S04]  /*4210*/  LDSM.16.M88.4 R96, [R119+0x7800] ;  /* 0x007800007760783b */ /* 0x000fe80000000200 */
[----:B------:R-:W-:Y:S01]  /*4220*/  LDSM.16.M88.4 R68, [R121] ;  /* 0x000000007944783b */ /* 0x000fe20000000200 */
[C---:B-----5:R-:W-:Y:S03]  /*4230*/  HMMA.16816.F32.BF16 R36, R72.reuse, R32, RZ ;  /* 0x000000204824723c */ /* 0x060fe600000418ff */
[----:B------:R-:W-:Y:S04]  /*4240*/  LDSM.16.M88.4 R64, [R117+0x4000] ;  /* 0x004000007540783b */ /* 0x000fe80000000200 */
[----:B------:R-:W-:Y:S01]  /*4250*/  LDSM.16.M88.4 R112, [R119+0x6000] ;  /* 0x006000007770783b */ /* 0x000fe20000000200 */
[C---:B--2---:R-:W-:Y:S03]  /*4260*/  HMMA.16816.F32.BF16 R28, R72.reuse, R20, RZ ;  /* 0x00000014481c723c */ /* 0x044fe600000418ff */
[----:B------:R-:W-:Y:S04]  /*4270*/  LDSM.16.M88.4 R104, [R119+0x6800] ;  /* 0x006800007768783b */ /* 0x000fe80000000200 */
[----:B------:R-:W-:Y:S01]  /*4280*/  LDSM.16.M88.4 R100, [R119+0x7000] ;  /* 0x007000007764783b */ /* 0x000fe20000000200 */
        /* <DEDUP_REMOVED lines=32> */
[C---:B--2---:R-:W-:Y:S08]  /*4490*/  HMMA.16816.F32.BF16 R36, R68.reuse, R60, R36 ;  /* 0x0000003c4424723c */ /* 0x044ff00000041824 */
[----:B------:R-:W-:Y:S01]  /*44a0*/  HMMA.16816.F32.BF16 R32, R68, R62, R32 ;  /* 0x0000003e4420723c */ /* 0x000fe20000041820 */
[----:B------:R-:W2:Y:S07]  /*44b0*/  LDSM.16.M88.4 R60, [R117+0x7000] ;  /* 0x00700000753c783b */ /* 0x000eae0000000200 */
[----:B------:R-:W-:Y:S01]  /*44c0*/  HMMA.16816.F32.BF16 R8, R108, R112, R8 ;  /* 0x000000706c08723c */ /* 0x000fe20000041808 */
[----:B------:R-:W-:-:S02]  /*44d0*/  IADD3 R113, PT, PT, R116, R121, RZ ;  /* 0x0000007974717210 */ /* 0x000fc40007ffe0ff */
[----:B------:R-:W-:-:S05]  /*44e0*/  IADD3 R112, PT, PT, R116, R117, RZ ;  /* 0x0000007574707210 */ /* 0x000fca0007ffe0ff */
[----:B------:R-:W-:Y:S08]  /*44f0*/  HMMA.16816.F32.BF16 R4, R108, R114, R4 ;  /* 0x000000726c04723c */ /* 0x000ff00000041804 */
[C---:B---3--:R-:W-:Y:S08]  /*4500*/  HMMA.16816.F32.BF16 R28, R68.reuse, R56, R28 ;  /* 0x00000038441c723c */ /* 0x048ff0000004181c */
[C---:B------:R-:W-:Y:S01]  /*4510*/  HMMA.16816.F32.BF16 R20, R68.reuse, R58, R20 ;  /* 0x0000003a4414723c */ /* 0x040fe20000041814 */
[----:B------:R-:W-:Y:S07]  /*4520*/  LDSM.16.M88.4 R56, [R113] ;  /* 0x000000007138783b */ /* 0x000fee0000000200 */
[C---:B----4-:R-:W-:Y:S08]  /*4530*/  HMMA.16816.F32.BF16 R16, R68.reuse, R52, R16 ;  /* 0x000000344410723c */ /* 0x050ff00000041810 */
[----:B------:R-:W-:Y:S01]  /*4540*/  HMMA.16816.F32.BF16 R12, R68, R54, R12 ;  /* 0x00000036440c723c */ /* 0x000fe2000004180c */
[----:B------:R-:W3:Y:S07]  /*4550*/  LDSM.16.M88.4 R52, [R112+0x4000] ;  /* 0x004000007034783b */ /* 0x000eee0000000200 */
        /* <DEDUP_REMOVED lines=11> */
[C---:B--2---:R-:W-:Y:S08]  /*4610*/  HMMA.16816.F32.BF16 R84, R68.reuse, R60, R84 ;  /* 0x0000003c4454723c */ /* 0x044ff00000041854 */
[C---:B------:R-:W-:Y:S01]  /*4620*/  HMMA.16816.F32.BF16 R80, R68.reuse, R62, R80 ;  /* 0x0000003e4450723c */ /* 0x040fe20000041850 */
[----:B------:R-:W-:Y:S07]  /*4630*/  LDSM.16.M88.4 R60, [R112+0x5800] ;  /* 0x00580000703c783b */ /* 0x000fee0000000200 */
[C---:B------:R-:W-:Y:S08]  /*4640*/  HMMA.16816.F32.BF16 R76, R68.reuse, R96, R76 ;  /* 0x00000060444c723c */ /* 0x040ff0000004184c */
[----:B------:R-:W-:Y:S01]  /*4650*/  HMMA.16816.F32.BF16 R72, R68, R98, R72 ;  /* 0x000000624448723c */ /* 0x000fe20000041848 */
[----:B------:R-:W2:Y:S04]  /*4660*/  LDSM.16.M88.4 R68, [R112+0x6000] ;  /* 0x006000007044783b */ /* 0x000ea80000000200 */
[----:B------:R-:W-:Y:S03]  /*4670*/  LDSM.16.M88.4 R96, [R186+UR5+0x8000] ;  /* 0x00800005ba60783b */ /* 0x000fe60008000200 */
[C---:B---3--:R-:W-:Y:S08]  /*4680*/  HMMA.16816.F32.BF16 R44, R56.reuse, R52, R44 ;  /* 0x00000034382c723c */ /* 0x048ff0000004182c */
[C---:B------:R-:W-:Y:S01]  /*4690*/  HMMA.16816.F32.BF16 R40, R56.reuse, R54, R40 ;  /* 0x000000363828723c */ /* 0x040fe20000041828 */
[----:B------:R-:W3:Y:S07]  /*46a0*/  LDSM.16.M88.4 R52, [R112+0x6800] ;  /* 0x006800007034783b */ /* 0x000eee0000000200 */
[C---:B-1----:R-:W-:Y:S08]  /*46b0*/  HMMA.16816.F32.BF16 R36, R56.reuse, R48, R36 ;  /* 0x000000303824723c */ /* 0x042ff00000041824 */
[C---:B------:R-:W-:Y:S01]  /*46c0*/  HMMA.16816.F32.BF16 R32, R56.reuse, R50, R32 ;  /* 0x000000323820723c */ /* 0x040fe20000041820 */
[----:B------:R-:W1:Y:S07]  /*46d0*/  LDSM.16.M88.4 R48, [R112+0x7000] ;  /* 0x007000007030783b */ /* 0x000e6e0000000200 */
[C---:B----4-:R-:W-:Y:S08]  /*46e0*/  HMMA.16816.F32.BF16 R28, R56.reuse, R64, R28 ;  /* 0x00000040381c723c */ /* 0x050ff0000004181c */
[C---:B------:R-:W-:Y:S01]  /*46f0*/  HMMA.16816.F32.BF16 R20, R56.reuse, R66, R20 ;  /* 0x000000423814723c */ /* 0x040fe20000041814 */
[----:B------:R-:W-:Y:S07]  /*4700*/  LDSM.16.M88.4 R64, [R120+0x2000] ;  /* 0x002000007840783b */ /* 0x000fee0000000200 */
[C---:B--2---:R-:W-:Y:S01]  /*4710*/  HMMA.16816.F32.BF16 R104, R56.reuse, R68, R8 ;  /* 0x000000443868723c */ /* 0x044fe20000041808 */
[----:B------:R-:W2:Y:S07]  /*4720*/  LDSM.16.M88.4 R8, [R119+0x8000] ;  /* 0x008000007708783b */ /* 0x000eae0000000200 */
[C---:B------:R-:W-:Y:S08]  /*4730*/  HMMA.16816.F32.BF16 R16, R56.reuse, R60, R16 ;  /* 0x0000003c3810723c */ /* 0x040ff00000041810 */
[C---:B------:R-:W-:Y:S01]  /*4740*/  HMMA.16816.F32.BF16 R12, R56.reuse, R62, R12 ;  /* 0x0000003e380c723c */ /* 0x040fe2000004180c */
[----:B------:R-:W4:Y:S07]  /*4750*/  LDSM.16.M88.4 R60, [R112+0x7800] ;  /* 0x00780000703c783b */ /* 0x000f2e0000000200 */
[C---:B------:R-:W-:Y:S01]  /*4760*/  HMMA.16816.F32.BF16 R4, R56.reuse, R70, R4 ;  /* 0x000000463804723c */ /* 0x040fe20000041804 */
[----:B------:R-:W-:Y:S07]  /*4770*/  LDSM.16.M88.4 R68, [R121+0x2000] ;  /* 0x002000007944783b */ /* 0x000fee0000000200 */
[C---:B---3--:R-:W-:Y:S08]  /*4780*/  HMMA.16816.F32.BF16 R92, R56.reuse, R52, R92 ;  /* 0x00000034385c723c */ /* 0x048ff0000004185c */
[----:B------:R-:W-:Y:S01]  /*4790*/  HMMA.16816.F32.BF16 R88, R56, R54, R88 ;  /* 0x000000363858723c */ /* 0x000fe20000041858 */
[----:B------:R-:W3:Y:S07]  /*47a0*/  LDSM.16.M88.4 R52, [R186+UR5+0x8800] ;  /* 0x00880005ba34783b */ /* 0x000eee0008000200 */
[C---:B------:R-:W-:Y:S01]  /*47b0*/  HMMA.16816.F32.BF16 R108, R100.reuse, R96, R44 ;  /* 0x00000060646c723c */ /* 0x040fe2000004182c */
[----:B------:R-:W5:Y:S07]  /*47c0*/  LDSM.16.M88.4 R44, [R117+0x8000] ;  /* 0x00800000752c783b */ /* 0x000f6e0000000200 */
[----:B------:R-:W-:Y:S01]  /*47d0*/  HMMA.16816.F32.BF16 R40, R100, R98, R40 ;  /* 0x000000626428723c */ /* 0x000fe20000041828 */
[----:B------:R-:W-:Y:S07]  /*47e0*/  LDSM.16.M88.4 R96, [R119+0x8800] ;  /* 0x008800007760783b */ /* 0x000fee0000000200 */
[C---:B-1----:R-:W-:Y:S08]  /*47f0*/  HMMA.16816.F32.BF16 R84, R56.reuse, R48, R84 ;  /* 0x000000303854723c */ /* 0x042ff00000041854 */
[----:B------:R-:W-:Y:S01]  /*4800*/  HMMA.16816.F32.BF16 R80, R56, R50, R80 ;  /* 0x000000323850723c */ /* 0x000fe20000041850 */
[----:B------:R-:W1:Y:S07]  /*4810*/  LDSM.16.M88.4 R48, [R186+UR5+0x9000] ;  /* 0x00900005ba30783b */ /* 0x000e6e0008000200 */
[C---:B--2---:R-:W-:Y:S08]  /*4820*/  HMMA.16816.F32.BF16 R108, R64.reuse, R8, R108 ;  /* 0x00000008406c723c */ /* 0x044ff0000004186c */
[----:B------:R-:W-:Y:S01]  /*4830*/  HMMA.16816.F32.BF16 R40, R64, R10, R40 ;  /* 0x0000000a4028723c */ /* 0x000fe20000041828 */
[----:B------:R-:W-:Y:S07]  /*4840*/  LDSM.16.M88.4 R8, [R117+0x8800] ;  /* 0x008800007508783b */ /* 0x000fee0000000200 */
[C---:B----4-:R-:W-:Y:S08]  /*4850*/  HMMA.16816.F32.BF16 R76, R56.reuse, R60, R76 ;  /* 0x0000003c384c723c */ /* 0x050ff0000004184c */
[----:B------:R-:W-:Y:S01]  /*4860*/  HMMA.16816.F32.BF16 R72, R56, R62, R72 ;  /* 0x0000003e3848723c */ /* 0x000fe20000041848 */
[----:B------:R-:W-:Y:S04]  /*4870*/  LDSM.16.M88.4 R60, [R113+0x2000] ;  /* 0x00200000713c783b */ /* 0x000fe80000000200 */
[----:B------:R-:W2:Y:S03]  /*4880*/  LDSM.16.M88.4 R56, [R112+0x8000] ;  /* 0x008000007038783b */ /* 0x000ea60000000200 */
[----:B---3--:R-:W-:Y:S08]  /*4890*/  HMMA.16816.F32.BF16 R36, R100, R52, R36 ;  /* 0x000000346424723c */ /* 0x008ff00000041824 */
[C---:B-----5:R-:W-:Y:S08]  /*48a0*/  HMMA.16816.F32.BF16 R108, R68.reuse, R44, R108 ;  /* 0x0000002c446c723c */ /* 0x060ff0000004186c */
[----:B------:R-:W-:Y:S01]  /*48b0*/  HMMA.16816.F32.BF16 R40, R68, R46, R40 ;  /* 0x0000002e4428723c */ /* 0x000fe20000041828 */
[----:B------:R-:W3:Y:S07]  /*48c0*/  LDSM.16.M88.4 R44, [R186+UR5+0x9800] ;  /* 0x00980005ba2c783b */ /* 0x000eee0008000200 */
[C---:B------:R-:W-:Y:S08]  /*48d0*/  HMMA.16816.F32.BF16 R32, R100.reuse, R54, R32 ;  /* 0x000000366420723c */ /* 0x040ff00000041820 */
[----:B-1----:R-:W-:Y:S08]  /*48e0*/  HMMA.16816.F32.BF16 R28, R100, R48, R28 ;  /* 0x00000030641c723c */ /* 0x002ff0000004181c */
[----:B------:R-:W-:Y:S01]  /*48f0*/  HMMA.16816.F32.BF16 R52, R64, R96, R36 ;  /* 0x000000604034723c */ /* 0x000fe20000041824 */
[----:B------:R-:W1:Y:S07]  /*4900*/  LDSM.16.M88.4 R36, [R112+0x8800] ;  /* 0x008800007024783b */ /* 0x000e6e0000000200 */
[----:B------:R-:W-:Y:S01]  /*4910*/  HMMA.16816.F32.BF16 R20, R100, R50, R20 ;  /* 0x000000326414723c */ /* 0x000fe20000041814 */
[----:B------:R-:W4:Y:S07]  /*4920*/  LDSM.16.M88.4 R48, [R119+0x9000] ;  /* 0x009000007730783b */ /* 0x000f2e0000000200 */
[----:B------:R-:W-:Y:S08]  /*4930*/  HMMA.16816.F32.BF16 R32, R64, R98, R32 ;  /* 0x000000624020723c */ /* 0x000ff00000041820 */
[C---:B--2---:R-:W-:Y:S08]  /*4940*/  HMMA.16816.F32.BF16 R108, R60.reuse, R56, R108 ;  /* 0x000000383c6c723c */ /* 0x044ff0000004186c */
[----:B------:R-:W-:Y:S08]  /*4950*/  HMMA.16816.F32.BF16 R40, R60, R58, R40 ;  /* 0x0000003a3c28723c */ /* 0x000ff00000041828 */
[----:B------:R-:W-:Y:S03]  /*4960*/  HMMA.16816.F32.BF16 R52, R68, R8, R52 ;  /* 0x000000084434723c */ /* 0x000fe60000041834 */
[----:B------:R-:W-:Y:S01]  /*4970*/  FMUL.FTZ R113, R109, UR4 ;  /* 0x000000046d717c20 */ /* 0x000fe20008410000 */
[----:B------:R-:W-:Y:S01]  /*4980*/  FMUL.FTZ R109, R110, UR4 ;  /* 0x000000046e6d7c20 */ /* 0x000fe20008410000 */
[----:B------:R-:W-:Y:S01]  /*4990*/  FMUL.FTZ R110, R111, UR4 ;  /* 0x000000046f6e7c20 */ /* 0x000fe20008410000 */
[----:B------:R-:W-:-:S02]  /*49a0*/  FMUL.FTZ R108, R108, UR4 ;  /* 0x000000046c6c7c20 */ /* 0x000fc40008410000 */
[----:B---3--:R-:W-:Y:S01]  /*49b0*/  HMMA.16816.F32.BF16 R56, R100, R44, R16 ;  /* 0x0000002c6438723c */ /* 0x008fe20000041810 */
        /* <DEDUP_REMOVED lines=82> */
[----:B------:R4:W1:Y:S01]  /*4ee0*/  MUFU.TANH R173, R13 ;  /* 0x0000000d00ad7308 */ /* 0x0008620000002400 */
[----:B------:R-:W-:Y:S01]  /*4ef0*/  FMUL.FTZ R46, R57, UR4 ;  /* 0x00000004392e7c20 */ /* 0x000fe20008410000 */
[----:B-----5:R-:W5:Y:S01]  /*4f00*/  LDSM.16.M88.4 R20, [R186+UR5+0xb800] ;  /* 0x00b80005ba14783b */ /* 0x020f620008000200 */
[----:B------:R-:W-:Y:S01]  /*4f10*/  FMUL.FTZ R57, R58, UR4 ;  /* 0x000000043a397c20 */ /* 0x000fe20008410000 */
[----:B------:R-:W-:Y:S01]  /*4f20*/  FMUL.FTZ R56, R56, UR4 ;  /* 0x0000000438387c20 */ /* 0x000fe20008410000 */
[----:B------:R-:W-:Y:S01]  /*4f30*/  HMMA.16816.F32.BF16 R104, R64, R8, R104 ;  /* 0x000000084068723c */ /* 0x000fe20000041868 */
[----:B------:R-:W2:Y:S01]  /*4f40*/  LDSM.16.M88.4 R8, [R117+0xa800] ;  /* 0x00a800007508783b */ /* 0x000ea20000000200 */
[----:B------:R-:W-:Y:S01]  /*4f50*/  FMUL.FTZ R58, R59, UR4 ;  /* 0x000000043b3a7c20 */ /* 0x000fe20008410000 */
[----:B------:R-:W1:Y:S05]  /*4f60*/  MUFU.TANH R40, R40 ;  /* 0x0000002800287308 */ /* 0x000e6a0000002400 */
[C---:B------:R-:W-:Y:S03]  /*4f70*/  HMMA.16816.F32.BF16 R84, R100.reuse, R32, R84 ;  /* 0x000000206454723c */ /* 0x040fe60000041854 */
[----:B------:R-:W-:Y:S01]  /*4f80*/  FMUL.FTZ R4, R4, UR4 ;  /* 0x0000000404047c20 */ /* 0x000fe20008410000 */
[----:B------:R-:W-:Y:S01]  /*4f90*/  FMUL.FTZ R5, R5, UR4 ;  /* 0x0000000405057c20 */ /* 0x000fe20008410000 */
[----:B----4-:R-:W4:Y:S01]  /*4fa0*/  LDSM.16.M88.4 R12, [R119+0xb000] ;  /* 0x00b00000770c783b */ /* 0x010f220000000200 */
[----:B------:R-:W-:Y:S01]  /*4fb0*/  FMUL.FTZ R205, R6, UR4 ;  /* 0x0000000406cd7c20 */ /* 0x000fe20008410000 */
[----:B------:R-:W1:Y:S01]  /*4fc0*/  MUFU.TANH R231, R4 ;  /* 0x0000000400e77308 */ /* 0x000e620000002400 */
[----:B------:R-:W-:Y:S01]  /*4fd0*/  HMMA.16816.F32.BF16 R80, R100, R34, R80 ;  /* 0x000000226450723c */ /* 0x000fe20000041850 */
[----:B------:R-:W1:Y:S01]  /*4fe0*/  LDSM.16.M88.4 R32, [R119+0xb800] ;  /* 0x00b800007720783b */ /* 0x000e620000000200 */
[----:B------:R-:W-:-:S05]  /*4ff0*/  FMUL.FTZ R203, R7, UR4 ;  /* 0x0000000407cb7c20 */ /* 0x000fca0008410000 */
        /* <DEDUP_REMOVED lines=8> */
[----:B-----5:R-:W5:Y:S02]  /*5080*/  LDSM.16.M88.4 R4, [R117+0xb800] ;  /* 0x00b800007504783b */ /* 0x020f640000000200 */
        /* <DEDUP_REMOVED lines=10> */
[C---:B----4-:R-:W-:Y:S07]  /*5130*/  HMMA.16816.F32.BF16 R84, R64.reuse, R12, R84 ;  /* 0x0000000c4054723c */ /* 0x050fee0000041854 */
[----:B------:R-:W4:Y:S01]  /*5140*/  MUFU.TANH R205, R205 ;  /* 0x000000cd00cd7308 */ /* 0x000f220000002400 */
[----:B------:R-:W-:Y:S01]  /*5150*/  HMMA.16816.F32.BF16 R80, R64, R14, R80 ;  /* 0x0000000e4050723c */ /* 0x000fe20000041850 */
[----:B------:R-:W4:Y:S01]  /*5160*/  LDSM.16.M88.4 R12, [R112+0xb800] ;  /* 0x00b80000700c783b */ /* 0x000f220000000200 */
[----:B------:R-:W-:-:S05]  /*5170*/  DEPBAR.LE SB0, 0x0 ;  /* 0x000080000000791a */ /* 0x000fca0000000000 */
[----:B------:R-:W2:Y:S01]  /*5180*/  MUFU.TANH R203, R203 ;  /* 0x000000cb00cb7308 */ /* 0x000ea20000002400 */
[C---:B-1----:R-:W-:Y:S08]  /*5190*/  HMMA.16816.F32.BF16 R76, R64.reuse, R32, R76 ;  /* 0x00000020404c723c */ /* 0x042ff0000004184c */
[----:B------:R-:W-:Y:S08]  /*51a0*/  HMMA.16816.F32.BF16 R72, R64, R34, R72 ;  /* 0x000000224048723c */ /* 0x000ff00000041848 */
[C---:B---3--:R-:W-:Y:S08]  /*51b0*/  HMMA.16816.F32.BF16 R84, R68.reuse, R16, R84 ;  /* 0x000000104454723c */ /* 0x048ff00000041854 */
[C---:B------:R-:W-:Y:S08]  /*51c0*/  HMMA.16816.F32.BF16 R80, R68.reuse, R18, R80 ;  /* 0x000000124450723c */ /* 0x040ff00000041850 */
[C---:B-----5:R-:W-:Y:S08]  /*51d0*/  HMMA.16816.F32.BF16 R76, R68.reuse, R4, R76 ;  /* 0x00000004444c723c */ /* 0x060ff0000004184c */
        /* <DEDUP_REMOVED lines=20> */
[----:B------:R1:W1:Y:S01]  /*5320*/  MUFU.TANH R229, R106 ;  /* 0x0000006a00e57308 */ /* 0x0002620000002400 */
[C---:B----4-:R-:W-:Y:S03]  /*5330*/  HMMA.16816.F32.BF16 R76, R60.reuse, R12, R76 ;  /* 0x0000000c3c4c723c */ /* 0x050fe6000004184c */
        /* <DEDUP_REMOVED lines=43> */
[----:B--23--:R-:W-:Y:S05]  /*55f0*/  @!P1 BRA `(.L_x_1328) ;  /* 0x0000000800c89947 */ /* 0x00cfea0003800000 */
        /* <DEDUP_REMOVED lines=11> */
.L_x_1329:
[----:B------:R-:W2:Y:S01]  /*56b0*/  LDC R4, c[0x0][0x4f0] ;  /* 0x00013c00ff047b82 */ /* 0x000ea20000000800 */
[----:B------:R-:W-:Y:S01]  /*56c0*/  IADD3 R11, PT, PT, R181, -0x80, RZ ;  /* 0xffffff80b50b7810 */ /* 0x000fe20007ffe0ff */
[----:B------:R-:W3:Y:S01]  /*56d0*/  LDCU.64 UR6, c[0x0][0x3a0] ;  /* 0x00007400ff0677ac */ /* 0x000ee20008000a00 */
[----:B------:R-:W-:Y:S02]  /*56e0*/  IABS R7, R181 ;  /* 0x000000b500077213 */ /* 0x000fe40000000000 */
[----:B------:R-:W-:Y:S02]  /*56f0*/  IABS R5, R11 ;  /* 0x0000000b00057213 */ /* 0x000fe40000000000 */
[-C--:B--2---:R-:W-:Y:S02]  /*5700*/  IABS R3, R4.reuse ;  /* 0x0000000400037213 */ /* 0x084fe40000000000 */
[----:B------:R-:W-:Y:S02]  /*5710*/  LOP3.LUT R11, R11, R4, RZ, 0x3c, !PT ;  /* 0x000000040b0b7212 */ /* 0x000fe400078e3cff */
[----:B------:R-:W2:Y:S02]  /*5720*/  I2F.RP R6, R3 ;  /* 0x0000000300067306 */ /* 0x000ea40000209400 */
[----:B------:R-:W-:-:S06]  /*5730*/  ISETP.GE.AND P1, PT, R11, RZ, PT ;  /* 0x000000ff0b00720c */ /* 0x000fcc0003f26270 */
        /* <DEDUP_REMOVED lines=50> */
.L_x_1330:
        /* <DEDUP_REMOVED lines=49> */
[----:B-----5:R-:W-:-:S03]  /*5d70*/  IADD3 R16, P3, PT, R8, R3, RZ ;  /* 0x0000000308107210 */ /* 0x020fc60007f7e0ff */
        /* <DEDUP_REMOVED lines=58> */
.L_x_1328:
[----:B------:R-:W-:Y:S01]  /*6120*/  IMAD.SHL.U32 R3, R212, 0x2, RZ ;  /* 0x00000002d4037824 */ /* 0x000fe200078e00ff */
[----:B------:R-:W3:Y:S01]  /*6130*/  LDCU UR4, c[0x0][0x45c] ;  /* 0x00008b80ff0477ac */ /* 0x000ee20008000800 */
[----:B------:R-:W-:-:S03]  /*6140*/  IMAD.IADD R67, R184, 0x1, R183 ;  /* 0x00000001b8437824 */ /* 0x000fc600078e02b7 */
[----:B------:R-:W-:Y:S02]  /*6150*/  LOP3.LUT R3, R3, 0x6, RZ, 0xc0, !PT ;  /* 0x0000000603037812 */ /* 0x000fe400078ec0ff */
[----:B------:R-:W-:-:S03]  /*6160*/  LEA R67, R67, UR5, 0x1 ;  /* 0x0000000543437c11 */ /* 0x000fc6000f8e08ff */
[----:B------:R-:W-:Y:S02]  /*6170*/  IMAD R3, R138, 0x80, R3 ;  /* 0x000000808a037824 */ /* 0x000fe400078e0203 */
[----:B------:R-:W-:Y:S01]  /*6180*/  IMAD.IADD R142, R116, 0x1, R67 ;  /* 0x00000001748e7824 */ /* 0x000fe200078e0243 */
[----:B------:R-:W-:Y:S01]  /*6190*/  LDSM.16.MT88.4 R124, [R67+0xc000] ;  /* 0x00c00000437c783b */ /* 0x000fe20000004200 */
[C---:B--2---:R-:W-:Y:S02]  /*61a0*/  VIADD R4, R3.reuse, 0x1 ;  /* 0x0000000103047836 */ /* 0x044fe40000000000 */
[C---:B------:R-:W-:Y:S01]  /*61b0*/  VIADD R5, R3.reuse, 0x8 ;  /* 0x0000000803057836 */ /* 0x040fe20000000000 */
[----:B----4-:R-:W-:Y:S01]  /*61c0*/  LDSM.16.MT88.4 R84, [R142+0x10000] ;  /* 0x010000008e54783b */ /* 0x010fe20000004200 */
[C---:B------:R-:W-:Y:S01]  /*61d0*/  VIADD R6, R3.reuse, 0x68 ;  /* 0x0000006803067836 */ /* 0x040fe20000000000 */
[CC--:B------:R-:W-:Y:S02]  /*61e0*/  ISETP.GE.AND P5, PT, R4.reuse, R180.reuse, PT ;  /* 0x000000b40400720c */ /* 0x0c0fe40003fa6270 */
[-C--:B------:R-:W-:Y:S01]  /*61f0*/  ISETP.GE.AND P4, PT, R4, R133.reuse, PT ;  /* 0x000000850400720c */ /* 0x080fe20003f86270 */
[----:B------:R-:W-:Y:S01]  /*6200*/  VIADD R4, R3, 0x9 ;  /* 0x0000000903047836 */ /* 0x000fe20000000000 */
[CC--:B------:R-:W-:Y:S01]  /*6210*/  ISETP.GE.AND P3, PT, R5.reuse, R180.reuse, PT ;  /* 0x000000b40500720c */ /* 0x0c0fe20003f66270 */
[----:B------:R-:W-:Y:S01]  /*6220*/  LDSM.16.MT88.4 R92, [R67+0x10000] ;  /* 0x01000000435c783b */ /* 0x000fe20000004200 */
[----:B------:R-:W-:Y:S01]  /*6230*/  ISETP.GE.AND P2, PT, R5, R133, PT ;  /* 0x000000850500720c */ /* 0x000fe20003f46270 */
[----:B------:R-:W-:Y:S01]  /*6240*/  VIADD R5, R3, 0x10 ;  /* 0x0000001003057836 */ /* 0x000fe20000000000 */
        /* <DEDUP_REMOVED lines=17> */
[----:B------:R-:W-:Y:S01]  /*6360*/  IMAD.IADD R49, R168, 0x1, R67 ;  /* 0x00000001a8317824 */ /* 0x000fe200078e0243 */
[----:B------:R-:W-:-:S02]  /*6370*/  ISETP.GE.AND P5, PT, R5, R180, PT ;  /* 0x000000b40500720c */ /* 0x000fc40003fa6270 */
[-C--:B------:R-:W-:Y:S01]  /*6380*/  ISETP.GE.AND P4, PT, R5, R133.reuse, PT ;  /* 0x000000850500720c */ /* 0x080fe20003f86270 */
[----:B------:R-:W-:Y:S01]  /*6390*/  VIADD R5, R3, 0x20 ;  /* 0x0000002003057836 */ /* 0x000fe20000000000 */
[----:B------:R-:W-:Y:S01]  /*63a0*/  FSEL R9, R53, -INF , !P3 ;  /* 0xff80000035097808 */ /* 0x000fe20005800000 */
[----:B------:R-:W-:Y:S01]  /*63b0*/  LDSM.16.MT88.4 R76, [R49+0x10000] ;  /* 0x01000000314c783b */ /* 0x000fe20000004200 */
        /* <DEDUP_REMOVED lines=31> */
[----:B------:R-:W-:Y:S01]  /*65b0*/  IMAD.IADD R44, R116, 0x1, R49 ;  /* 0x00000001742c7824 */ /* 0x000fe200078e0231 */
[C---:B------:R-:W-:Y:S02]  /*65c0*/  ISETP.GE.AND P1, PT, R4.reuse, R180, PT ;  /* 0x000000b40400720c */ /* 0x040fe40003f26270 */
[----:B------:R-:W-:Y:S01]  /*65d0*/  ISETP.GE.AND P5, PT, R4, R133, PT ;  /* 0x000000850400720c */ /* 0x000fe20003fa6270 */
[----:B------:R-:W-:Y:S01]  /*65e0*/  VIADD R4, R3, 0x39 ;  /* 0x0000003903047836 */ /* 0x000fe20000000000 */
[----:B------:R-:W-:Y:S01]  /*65f0*/  FSEL R41, R42, -INF , !P4 ;  /* 0xff8000002a297808 */ /* 0x000fe20006000000 */
[----:B------:R-:W-:Y:S01]  /*6600*/  LDSM.16.MT88.4 R100, [R44+0xc000] ;  /* 0x00c000002c64783b */ /* 0x000fe20000004200 */
[----:B------:R-:W-:-:S02]  /*6610*/  FSEL R241, R56, -INF , !P3 ;  /* 0xff80000038f17808 */ /* 0x000fc40005800000 */
        /* <DEDUP_REMOVED lines=23> */
[----:B-1----:R-:W-:-:S02]  /*6790*/  FSEL R229, R229, -INF , !P4 ;  /* 0xff800000e5e57808 */ /* 0x002fc40006000000 */
        /* <DEDUP_REMOVED lines=10> */
[----:B------:R-:W-:Y:S02]  /*6840*/  ISETP.GE.AND P4, PT, R4, R133, PT ;  /* 0x000000850400720c */ /* 0x000fe40003f86270 */
        /* <DEDUP_REMOVED lines=10> */
[-C--:B------:R-:W-:Y:S01]  /*68f0*/  ISETP.GE.AND P5, PT, R4, R180.reuse, PT ;  /* 0x000000b40400720c */ /* 0x080fe20003fa6270 */
[----:B------:R-:W-:Y:S01]  /*6900*/  VIADD R4, R3, 0x59 ;  /* 0x0000005903047836 */ /* 0x000fe20000000000 */
[C---:B------:R-:W-:Y:S02]  /*6910*/  ISETP.GE.AND P3, PT, R5.reuse, R180, PT ;  /* 0x000000b40500720c */ /* 0x040fe40003f66270 */
[----:B------:R-:W-:Y:S02]  /*6920*/  ISETP.GE.AND P2, PT, R5, R133, PT ;  /* 0x000000850500720c */ /* 0x000fe40003f46270 */
[----:B------:R-:W-:Y:S02]  /*6930*/  FSEL R5, R108, -INF , !P4 ;  /* 0xff8000006c057808 */ /* 0x000fe40006000000 */
[----:B------:R-:W-:Y:S02]  /*6940*/  FSEL R207, R207, -INF , !P5 ;  /* 0xff800000cfcf7808 */ /* 0x000fe40006800000 */
[----:B------:R-:W-:-:S02]  /*6950*/  FMNMX3.FTZ R8, R5, R113, R111, !PT ;  /* 0x0000007105087276 */ /* 0x000fc4000781006f */
[----:B------:R-:W-:Y:S02]  /*6960*/  ISETP.GE.AND P5, PT, R4, R133, PT ;  /* 0x000000850400720c */ /* 0x000fe40003fa6270 */
[----:B------:R-:W-:Y:S02]  /*6970*/  FMNMX3.FTZ R8, R8, R31, R19, !PT ;  /* 0x0000001f08087276 */ /* 0x000fe40007810013 */
[----:B------:R-:W-:Y:S02]  /*6980*/  FSEL R187, R187, -INF , !P5 ;  /* 0xff800000bbbb7808 */ /* 0x000fe40006800000 */
[----:B------:R-:W-:Y:S02]  /*6990*/  ISETP.GE.AND P5, PT, R3, R133, PT ;  /* 0x000000850300720c */ /* 0x000fe40003fa6270 */
[----:B------:R-:W-:Y:S02]  /*69a0*/  FMNMX3.FTZ R8, R8, R21, R17, !PT ;  /* 0x0000001508087276 */ /* 0x000fe40007810011 */
[----:B------:R-:W-:-:S02]  /*69b0*/  FSEL R171, R171, -INF , !P3 ;  /* 0xff800000abab7808 */ /* 0x000fc40005800000 */
[----:B------:R-:W-:Y:S02]  /*69c0*/  FSEL R109, R109, -INF , !P5 ;  /* 0xff8000006d6d7808 */ /* 0x000fe40006800000 */
[C---:B------:R-:W-:Y:S02]  /*69d0*/  ISETP.GE.AND P3, PT, R6.reuse, R180, PT ;  /* 0x000000b40600720c */ /* 0x040fe40003f66270 */
[----:B------:R-:W-:Y:S02]  /*69e0*/  ISETP.GE.AND P5, PT, R6, R133, PT ;  /* 0x000000850600720c */ /* 0x000fe40003fa6270 */
[----:B------:R-:W-:Y:S02]  /*69f0*/  FMNMX3.FTZ R6, R8, R11, R53, !PT ;  /* 0x0000000b08067276 */ /* 0x000fe40007810035 */
[----:B------:R-:W-:Y:S02]  /*6a00*/  FMNMX3.FTZ R8, R109, R29, R115, !PT ;  /* 0x0000001d6d087276 */ /* 0x000fe40007810073 */
[----:B------:R-:W-:-:S02]  /*6a10*/  FMNMX3.FTZ R6, R6, R243, R245, !PT ;  /* 0x000000f306067276 */ /* 0x000fc400078100f5 */
[----:B------:R-:W-:Y:S02]  /*6a20*/  FSEL R193, R193, -INF , !P1 ;  /* 0xff800000c1c17808 */ /* 0x000fe40004800000 */
[----:B------:R-:W-:Y:S01]  /*6a30*/  ISETP.GE.AND P1, PT, R4, R180, PT ;  /* 0x000000b40400720c */ /* 0x000fe20003f26270 */
[----:B------:R-:W-:Y:S01]  /*6a40*/  VIADD R4, R3, 0x61 ;  /* 0x0000006103047836 */ /* 0x000fe20000000000 */
[----:B------:R-:W-:Y:S02]  /*6a50*/  FMNMX3.FTZ R8, R8, R23, R9, !PT ;  /* 0x0000001708087276 */ /* 0x000fe40007810009 */
[----:B------:R-:W-:Y:S02]  /*6a60*/  FMNMX3.FTZ R6, R6, R47, R241, !PT ;  /* 0x0000002f06067276 */ /* 0x000fe400078100f1 */
[----:B------:R-:W-:Y:S02]  /*6a70*/  FMNMX3.FTZ R8, R8, R15, R55, !PT ;  /* 0x0000000f08087276 */ /* 0x000fe40007810037 */
        /* <DEDUP_REMOVED lines=37> */
[----:B------:R-:W-:Y:S02]  /*6cd0*/  ISETP.GE.AND P5, PT, R3, R180, PT ;  /* 0x000000b40300720c */ /* 0x000fe40003fa6270 */
[----:B------:R-:W-:Y:S02]  /*6ce0*/  FSEL R151, R151, -INF , !P1 ;  /* 0xff80000097977808 */ /* 0x000fe40004800000 */
[----:B------:R-:W-:Y:S02]  /*6cf0*/  FMNMX3.FTZ R6, R6, R165, R155, !PT ;  /* 0x000000a506067276 */ /* 0x000fe4000781009b */
[----:B------:R-:W-:Y:S02]  /*6d00*/  FMNMX3.FTZ R8, R8, R191, R189, !PT ;  /* 0x000000bf08087276 */ /* 0x000fe400078100bd */
[----:B------:R-:W-:Y:S02]  /*6d10*/  FSEL R149, R149, -INF , !P5 ;  /* 0xff80000095957808 */ /* 0x000fe40006800000 */
[----:B------:R-:W-:-:S02]  /*6d20*/  FMNMX3.FTZ R6, R6, R153, R151, !PT ;  /* 0x0000009906067276 */ /* 0x000fc40007810097 */
[----:B------:R-:W-:Y:S02]  /*6d30*/  ISETP.GE.AND P1, PT, R4, R133, PT ;  /* 0x000000850400720c */ /* 0x000fe40003f26270 */
[----:B------:R-:W-:Y:S02]  /*6d40*/  FMNMX3.FTZ R4, R8, R187, R163, !PT ;  /* 0x000000bb08047276 */ /* 0x000fe400078100a3 */
[----:B------:R-:W-:Y:S02]  /*6d50*/  FMNMX.FTZ R6, R149, R6, !PT ;  /* 0x0000000695067209 */ /* 0x000fe40007810000 */
[----:B------:R-:W-:Y:S02]  /*6d60*/  FSEL R157, R157, -INF , !P4 ;  /* 0xff8000009d9d7808 */ /* 0x000fe40006000000 */
[----:B------:R-:W-:Y:S01]  /*6d70*/  FSEL R147, R147, -INF , !P3 ;  /* 0xff80000093937808 */ /* 0x000fe20005800000 */
[----:B------:R-:W1:Y:S01]  /*6d80*/  SHFL.BFLY PT, R7, R6, 0x2, 0x1f ;  /* 0x0c401f0006077f89 */ /* 0x000e6200000e0000 */
[----:B------:R-:W-:-:S02]  /*6d90*/  FMNMX3.FTZ R4, R4, R161, R159, !PT ;  /* 0x000000a104047276 */ /* 0x000fc4000781009f */
[----:B------:R-:W-:Y:S02]  /*6da0*/  ISETP.GE.AND P4, PT, R3, R133, PT ;  /* 0x000000850300720c */ /* 0x000fe40003f86270 */
[----:B------:R-:W-:Y:S02]  /*6db0*/  FSEL R145, R145, -INF , !P2 ;  /* 0xff80000091917808 */ /* 0x000fe40005000000 */
[----:B------:R-:W-:Y:S02]  /*6dc0*/  FSEL R143, R143, -INF , !P1 ;  /* 0xff8000008f8f7808 */ /* 0x000fe40004800000 */
[----:B------:R-:W-:Y:S02]  /*6dd0*/  FMNMX3.FTZ R4, R4, R157, R147, !PT ;  /* 0x0000009d04047276 */ /* 0x000fe40007810093 */
[----:B------:R-:W-:Y:S02]  /*6de0*/  FSEL R141, R141, -INF , !P4 ;  /* 0xff8000008d8d7808 */ /* 0x000fe40006000000 */
[----:B------:R-:W-:-:S04]  /*6df0*/  FMNMX3.FTZ R4, R4, R145, R143, !PT ;  /* 0x0000009104047276 */ /* 0x000fc8000781008f */
[----:B------:R-:W-:-:S05]  /*6e00*/  FMNMX.FTZ R33, R141, R4, !PT ;  /* 0x000000048d217209 */ /* 0x000fca0007810000 */
[----:B------:R-:W2:Y:S01]  /*6e10*/  SHFL.BFLY PT, R4, R33, 0x2, 0x1f ;  /* 0x0c401f0021047f89 */ /* 0x000ea200000e0000 */
[----:B-1----:R-:W-:-:S05]  /*6e20*/  FMNMX.FTZ R7, R6, R7, !PT ;  /* 0x0000000706077209 */ /* 0x002fca0007810000 */
[----:B------:R-:W1:Y:S01]  /*6e30*/  SHFL.BFLY PT, R132, R7, 0x1, 0x1f ;  /* 0x0c201f0007847f89 */ /* 0x000e6200000e0000 */
[----:B--2---:R-:W-:-:S03]  /*6e40*/  FMNMX.FTZ R4, R33, R4, !PT ;  /* 0x0000000421047209 */ /* 0x004fc60007810000 */
[----:B------:R-:W-:Y:S04]  /*6e50*/  LDSM.16.MT88.4 R32, [R142+0x10800] ;  /* 0x010800008e20783b */ /* 0x000fe80000004200 */
[----:B------:R-:W2:Y:S01]  /*6e60*/  SHFL.BFLY PT, R3, R4, 0x1, 0x1f ;  /* 0x0c201f0004037f89 */ /* 0x000ea200000e0000 */
[----:B-1----:R-:W-:-:S04]  /*6e70*/  FMNMX.FTZ R132, R7, R132, !PT ;  /* 0x0000008407847209 */ /* 0x002fc80007810000 */
[C---:B------:R-:W-:Y:S01]  /*6e80*/  FSETP.NEU.FTZ.AND P1, PT, R132.reuse, -INF , PT ;  /* 0xff8000008400780b */ /* 0x040fe20003f3d000 */
[----:B---3--:R-:W-:-:S05]  /*6e90*/  FMUL.FTZ R144, R132, UR4 ;  /* 0x0000000484907c20 */ /* 0x008fca0008410000 */
[----:B------:R-:W-:-:S05]  /*6ea0*/  FSEL R144, R144, RZ, P1 ;  /* 0x000000ff90907208 */ /* 0x000fca0000800000 */
[--C-:B------:R-:W-:Y:S01]  /*6eb0*/  FFMA.FTZ R139, R5, UR4, -R144.reuse ;  /* 0x00000004058b7c23 */ /* 0x100fe20008010890 */
[--C-:B------:R-:W-:Y:S01]  /*6ec0*/  FFMA.FTZ R136, R113, UR4, -R144.reuse ;  /* 0x0000000471887c23 */ /* 0x100fe20008010890 */
[--C-:B------:R-:W-:Y:S01]  /*6ed0*/  FFMA.FTZ R65, R111, UR4, -R144.reuse ;  /* 0x000000046f417c23 */ /* 0x100fe20008010890 */
[--C-:B------:R-:W-:Y:S01]  /*6ee0*/  FFMA.FTZ R64, R31, UR4, -R144.reuse ;  /* 0x000000041f407c23 */ /* 0x100fe20008010890 */
[--C-:B------:R-:W-:Y:S01]  /*6ef0*/  FFMA.FTZ R56, R11, UR4, -R144.reuse ;  /* 0x000000040b387c23 */ /* 0x100fe20008010890 */
[--C-:B------:R-:W-:Y:S01]  /*6f00*/  FFMA.FTZ R61, R19, UR4, -R144.reuse ;  /* 0x00000004133d7c23 */ /* 0x100fe20008010890 */
[----:B------:R-:W-:Y:S01]  /*6f10*/  MUFU.EX2 R139, R139 ;  /* 0x0000008b008b7308 */ /* 0x000fe20000000800 */
[--C-:B------:R-:W-:Y:S01]  /*6f20*/  FFMA.FTZ R60, R21, UR4, -R144.reuse ;  /* 0x00000004153c7c23 */ /* 0x100fe20008010890 */
[----:B--2---:R-:W-:Y:S01]  /*6f30*/  FMNMX.FTZ R3, R4, R3, !PT ;  /* 0x0000000304037209 */ /* 0x004fe20007810000 */
[--C-:B------:R-:W-:Y:S01]  /*6f40*/  FFMA.FTZ R57, R17, UR4, -R144.reuse ;  /* 0x0000000411397c23 */ /* 0x100fe20008010890 */
[----:B------:R-:W1:Y:S01]  /*6f50*/  LDSM.16.MT88.4 R4, [R142+0xc000] ;  /* 0x00c000008e04783b */ /* 0x000e620000004200 */
[----:B------:R-:W2:Y:S01]  /*6f60*/  MUFU.EX2 R136, R136 ;  /* 0x0000008800887308 */ /* 0x000ea20000000800 */
[C---:B------:R-:W-:Y:S01]  /*6f70*/  FSETP.NEU.FTZ.AND P1, PT, R3.reuse, -INF , PT ;  /* 0xff8000000300780b */ /* 0x040fe20003f3d000 */
[----:B------:R-:W-:Y:S01]  /*6f80*/  FMUL.FTZ R140, R3, UR4 ;  /* 0x00000004038c7c20 */ /* 0x000fe20008410000 */
[----:B------:R-:W-:Y:S01]  /*6f90*/  LDSM.16.MT88.4 R16, [R67+0x10800] ;  /* 0x010800004310783b */ /* 0x000fe20000004200 */
[----:B------:R-:W-:Y:S01]  /*6fa0*/  MUFU.EX2 R65, R65 ;  /* 0x0000004100417308 */ /* 0x000fe20000000800 */
[--C-:B------:R-:W-:Y:S01]  /*6fb0*/  FFMA.FTZ R53, R53, UR4, -R144.reuse ;  /* 0x0000000435357c23 */ /* 0x100fe20008010890 */
[--C-:B------:R-:W-:Y:S01]  /*6fc0*/  FFMA.FTZ R52, R243, UR4, -R144.reuse ;  /* 0x00000004f3347c23 */ /* 0x100fe20008010890 */
[----:B------:R-:W-:Y:S01]  /*6fd0*/  FSEL R140, R140, RZ, P1 ;  /* 0x000000ff8c8c7208 */ /* 0x000fe20000800000 */
[----:B------:R-:W3:Y:S01]  /*6fe0*/  MUFU.EX2 R64, R64 ;  /* 0x0000004000407308 */ /* 0x000ee20000000800 */
[--C-:B------:R-:W-:Y:S01]  /*6ff0*/  FFMA.FTZ R48, R245, UR4, -R144.reuse ;  /* 0x00000004f5307c23 */ /* 0x100fe20008010890 */
[--C-:B------:R-:W-:Y:S01]  /*7000*/  FFMA.FTZ R47, R47, UR4, -R144.reuse ;  /* 0x000000042f2f7c23 */ /* 0x100fe20008010890 */
[----:B------:R-:W-:Y:S01]  /*7010*/  FFMA.FTZ R148, R173, UR4, -R144 ;  /* 0x00000004ad947c23 */ /* 0x000fe20008010890 */
[--C-:B------:R-:W-:Y:S01]  /*7020*/  FFMA.FTZ R137, R109, UR4, -R140.reuse ;  /* 0x000000046d897c23 */ /* 0x100fe2000801088c */
[--C-:B------:R-:W-:Y:S01]  /*7030*/  FFMA.FTZ R66, R29, UR4, -R140.reuse ;  /* 0x000000041d427c23 */ /* 0x100fe2000801088c */
[--C-:B------:R-:W-:Y:S01]  /*7040*/  FFMA.FTZ R63, R115, UR4, -R140.reuse ;  /* 0x00000004733f7c23 */ /* 0x100fe2000801088c */
[--C-:B------:R-:W-:Y:S01]  /*7050*/  FFMA.FTZ R62, R23, UR4, -R140.reuse ;  /* 0x00000004173e7c23 */ /* 0x100fe2000801088c */
[----:B--2---:R-:W-:Y:S01]  /*7060*/  F2FP.BF16.F32.PACK_AB R68, R136, R139 ;  /* 0x0000008b8844723e */ /* 0x004fe200000010ff */
[----:B------:R-:W2:Y:S01]  /*7070*/  LDSM.16.MT88.4 R108, [R49+0xc000] ;  /* 0x00c00000316c783b */ /* 0x000ea20000004200 */
[----:B------:R-:W-:Y:S01]  /*7080*/  MUFU.EX2 R137, R137 ;  /* 0x0000008900897308 */ /* 0x000fe20000000800 */
[--C-:B------:R-:W-:Y:S01]  /*7090*/  FFMA.FTZ R59, R9, UR4, -R140.reuse ;  /* 0x00000004093b7c23 */ /* 0x100fe2000801088c */
[--C-:B------:R-:W-:Y:S01]  /*70a0*/  FFMA.FTZ R58, R15, UR4, -R140.reuse ;  /* 0x000000040f3a7c23 */ /* 0x100fe2000801088c */
[----:B------:R-:W-:Y:S01]  /*70b0*/  LDSM.16.MT88.4 R8, [R44+0xc800] ;  /* 0x00c800002c08783b */ /* 0x000fe20000004200 */
[----:B------:R-:W4:Y:S01]  /*70c0*/  MUFU.EX2 R66, R66 ;  /* 0x0000004200427308 */ /* 0x000f220000000800 */
[----:B---3--:R-:W-:Y:S01]  /*70d0*/  F2FP.BF16.F32.PACK_AB R70, R64, R65 ;  /* 0x000000414046723e */ /* 0x008fe200000010ff */
[--C-:B------:R-:W-:Y:S01]  /*70e0*/  FFMA.FTZ R55, R55, UR4, -R140.reuse ;  /* 0x0000000437377c23 */ /* 0x100fe2000801088c */
[--C-:B------:R-:W-:Y:S01]  /*70f0*/  FFMA.FTZ R54, R13, UR4, -R140.reuse ;  /* 0x000000040d367c23 */ /* 0x100fe2000801088c */
[----:B------:R-:W-:Y:S01]  /*7100*/  MUFU.EX2 R63, R63 ;  /* 0x0000003f003f7308 */ /* 0x000fe20000000800 */
[----:B------:R-:W-:Y:S01]  /*7110*/  LDSM.16.MT88.4 R12, [R49+0x10800] ;  /* 0x01080000310c783b */ /* 0x000fe20000004200 */
[--C-:B------:R-:W-:Y:S01]  /*7120*/  FFMA.FTZ R50, R51, UR4, -R140.reuse ;  /* 0x0000000433327c23 */ /* 0x100fe2000801088c */
[----:B------:R-:W-:Y:S01]  /*7130*/  FFMA.FTZ R46, R43, UR4, -R140 ;  /* 0x000000042b2e7c23 */ /* 0x000fe2000801088c */
[----:B------:R-:W3:Y:S01]  /*7140*/  MUFU.EX2 R62, R62 ;  /* 0x0000003e003e7308 */ /* 0x000ee20000000800 */
[----:B------:R-:W-:Y:S01]  /*7150*/  LDSM.16.MT88.4 R28, [R67+0xc800] ;  /* 0x00c80000431c783b */ /* 0x000fe20000004200 */
[----:B------:R-:W-:Y:S01]  /*7160*/  FFMA.FTZ R146, R241, UR4, -R144 ;  /* 0x00000004f1927c23 */ /* 0x000fe20008010890 */
[--C-:B------:R-:W-:Y:S01]  /*7170*/  FFMA.FTZ R152, R177, UR4, -R140.reuse ;  /* 0x00000004b1987c23 */ /* 0x100fe2000801088c */
[----:B------:R-:W-:Y:S01]  /*7180*/  MUFU.EX2 R61, R61 ;  /* 0x0000003d003d7308 */ /* 0x000fe20000000800 */
[----:B------:R-:W-:Y:S01]  /*7190*/  LDSM.16.MT88.4 R20, [R49+0xc800] ;  /* 0x00c800003114783b */ /* 0x000fe20000004200 */
[----:B----4-:R-:W-:Y:S01]  /*71a0*/  F2FP.BF16.F32.PACK_AB R69, R66, R137 ;  /* 0x000000894245723e */ /* 0x010fe200000010ff */
[--C-:B------:R-:W-:Y:S01]  /*71b0*/  FFMA.FTZ R150, R235, UR4, -R140.reuse ;  /* 0x00000004eb967c23 */ /* 0x100fe2000801088c */
[----:B------:R-:W4:Y:S01]  /*71c0*/  MUFU.EX2 R60, R60 ;  /* 0x0000003c003c7308 */ /* 0x000f220000000800 */
[----:B------:R-:W-:Y:S01]  /*71d0*/  FFMA.FTZ R179, R179, UR4, -R140 ;  /* 0x00000004b3b37c23 */ /* 0x000fe2000801088c */
[----:B------:R-:W-:Y:S01]  /*71e0*/  FFMA.FTZ R239, R239, UR4, -R144 ;  /* 0x00000004efef7c23 */ /* 0x000fe20008010890 */
[----:B------:R-:W-:Y:S01]  /*71f0*/  FFMA.FTZ R237, R237, UR4, -R140 ;  /* 0x00000004eded7c23 */ /* 0x000fe2000801088c */
[----:B------:R-:W-:Y:S01]  /*7200*/  MUFU.EX2 R57, R57 ;  /* 0x0000003900397308 */ /* 0x000fe20000000800 */
[--C-:B------:R-:W-:Y:S01]  /*7210*/  FFMA.FTZ R154, R197, UR4, -R144.reuse ;  /* 0x00000004c59a7c23 */ /* 0x100fe20008010890 */
[----:B---3--:R-:W-:Y:S01]  /*7220*/  F2FP.BF16.F32.PACK_AB R71, R62, R63 ;  /* 0x0000003f3e47723e */ /* 0x008fe200000010ff */
[----:B------:R-:W-:Y:S01]  /*7230*/  FFMA.FTZ R156, R199, UR4, -R144 ;  /* 0x00000004c79c7c23 */ /* 0x000fe20008010890 */
[----:B------:R-:W-:Y:S01]  /*7240*/  MUFU.EX2 R56, R56 ;  /* 0x0000003800387308 */ /* 0x000fe20000000800 */
[--C-:B------:R-:W-:Y:S01]  /*7250*/  FFMA.FTZ R158, R229, UR4, -R140.reuse ;  /* 0x00000004e59e7c23 */ /* 0x100fe2000801088c */
[----:B------:R-:W-:Y:S01]  /*7260*/  FFMA.FTZ R160, R203, UR4, -R140 ;  /* 0x00000004cba07c23 */ /* 0x000fe2000801088c */
[--C-:B------:R-:W-:Y:S01]  /*7270*/  FFMA.FTZ R233, R233, UR4, -R144.reuse ;  /* 0x00000004e9e97c23 */ /* 0x100fe20008010890 */
[----:B------:R-:W-:Y:S01]  /*7280*/  MUFU.EX2 R59, R59 ;  /* 0x0000003b003b7308 */ /* 0x000fe20000000800 */
[C---:B-1----:R-:W-:Y:S01]  /*7290*/  HMMA.16816.F32.BF16 R120, R68.reuse, R4, RZ ;  /* 0x000000044478723c */ /* 0x042fe200000418ff */
[----:B------:R-:W-:Y:S01]  /*72a0*/  FFMA.FTZ R231, R231, UR4, -R144 ;  /* 0x00000004e7e77c23 */ /* 0x000fe20008010890 */
[----:B------:R-:W-:Y:S01]  /*72b0*/  FFMA.FTZ R223, R223, UR4, -R140 ;  /* 0x00000004dfdf7c23 */ /* 0x000fe2000801088c */
[----:B------:R-:W1:Y:S01]  /*72c0*/  MUFU.EX2 R58, R58 ;  /* 0x0000003a003a7308 */ /* 0x000e620000000800 */
[--C-:B------:R-:W-:Y:S01]  /*72d0*/  FFMA.FTZ R162, R215, UR4, -R144.reuse ;  /* 0x00000004d7a27c23 */ /* 0x100fe20008010890 */
[----:B------:R-:W-:Y:S01]  /*72e0*/  FFMA.FTZ R164, R201, UR4, -R144 ;  /* 0x00000004c9a47c23 */ /* 0x000fe20008010890 */
[----:B------:R-:W-:Y:S01]  /*72f0*/  FFMA.FTZ R166, R193, UR4, -R140 ;  /* 0x00000004c1a67c23 */ /* 0x000fe2000801088c */
[----:B------:R-:W-:Y:S01]  /*7300*/  MUFU.EX2 R55, R55 ;  /* 0x0000003700377308 */ /* 0x000fe20000000800 */
[C---:B------:R-:W-:Y:S01]  /*7310*/  HMMA.16816.F32.BF16 R116, R68.reuse, R6, RZ ;  /* 0x000000064474723c */ /* 0x040fe200000418ff */
[----:B------:R-:W3:Y:S01]  /*7320*/  LDSM.16.MT88.4 R4, [R44+0x10000] ;  /* 0x010000002c04783b */ /* 0x000ee20000004200 */
[--C-:B------:R-:W-:Y:S01]  /*7330*/  FFMA.FTZ R207, R207, UR4, -R144.reuse ;  /* 0x00000004cfcf7c23 */ /* 0x100fe20008010890 */
[----:B------:R-:W5:Y:S01]  /*7340*/  MUFU.EX2 R54, R54 ;  /* 0x0000003600367308 */ /* 0x000f620000000800 */
[----:B------:R-:W-:Y:S01]  /*7350*/  FFMA.FTZ R195, R195, UR4, -R144 ;  /* 0x00000004c3c37c23 */ /* 0x000fe20008010890 */
[--C-:B------:R-:W-:Y:S01]  /*7360*/  FFMA.FTZ R191, R191, UR4, -R140.reuse ;  /* 0x00000004bfbf7c23 */ /* 0x100fe2000801088c */
[----:B------:R-:W-:Y:S01]  /*7370*/  FFMA.FTZ R187, R187, UR4, -R140 ;  /* 0x00000004bbbb7c23 */ /* 0x000fe2000801088c */
[----:B------:R-:W-:Y:S01]  /*7380*/  MUFU.EX2 R53, R53 ;  /* 0x0000003500357308 */ /* 0x000fe20000000800 */
[C---:B------:R-:W-:Y:S01]  /*7390*/  HMMA.16816.F32.BF16 R104, R68.reuse, R100, RZ ;  /* 0x000000644468723c */ /* 0x040fe200000418ff */
[----:B------:R-:W-:Y:S01]  /*73a0*/  FFMA.FTZ R170, R165, UR4, -R144 ;  /* 0x00000004a5aa7c23 */ /* 0x000fe20008010890 */
[--C-:B------:R-:W-:Y:S01]  /*73b0*/  FFMA.FTZ R172, R161, UR4, -R140.reuse ;  /* 0x00000004a1ac7c23 */ /* 0x100fe2000801088c */
[----:B------:R-:W5:Y:S01]  /*73c0*/  MUFU.EX2 R52, R52 ;  /* 0x0000003400347308 */ /* 0x000f620000000800 */
[--C-:B------:R-:W-:Y:S01]  /*73d0*/  FFMA.FTZ R174, R157, UR4, -R140.reuse ;  /* 0x000000049dae7c23 */ /* 0x100fe2000801088c */
[--C-:B------:R-:W-:Y:S01]  /*73e0*/  FFMA.FTZ R163, R163, UR4, -R140.reuse ;  /* 0x00000004a3a37c23 */ /* 0x100fe2000801088c */
[----:B------:R-:W-:Y:S01]  /*73f0*/  FFMA.FTZ R159, R159, UR4, -R140 ;  /* 0x000000049f9f7c23 */ /* 0x000fe2000801088c */
[----:B------:R-:W-:Y:S01]  /*7400*/  MUFU.EX2 R48, R48 ;  /* 0x0000003000307308 */ /* 0x000fe20000000800 */
[C---:B------:R-:W-:Y:S01]  /*7410*/  HMMA.16816.F32.BF16 R100, R68.reuse, R102, RZ ;  /* 0x000000664464723c */ /* 0x040fe200000418ff */
[----:B------:R-:W-:Y:S01]  /*7420*/  FADD.FTZ R136, R139, R136 ;  /* 0x000000888b887221 */ /* 0x000fe20000010000 */
[----:B------:R-:W-:Y:S01]  /*7430*/  FADD.FTZ R66, R137, R66 ;  /* 0x0000004289427221 */ /* 0x000fe20000010000 */
[----:B------:R-:W-:Y:S01]  /*7440*/  MUFU.EX2 R47, R47 ;  /* 0x0000002f002f7308 */ /* 0x000fe20000000800 */
[----:B------:R-:W-:Y:S01]  /*7450*/  ISETP.GT.AND P1, PT, R138, R217, PT ;  /* 0x000000d98a00720c */ /* 0x000fe20003f24270 */
        /* <DEDUP_REMOVED lines=16> */
[----:B------:R2:W-:Y:S01]  /*7560*/  MUFU.EX2 R197, R233 ;  /* 0x000000e900c57308 */ /* 0x0005e20000000800 */
[C---:B------:R-:W-:Y:S03]  /*7570*/  HMMA.16816.F32.BF16 R80, R68.reuse, R76, RZ ;  /* 0x0000004c4450723c */ /* 0x040fe600000418ff */
[----:B------:R-:W-:Y:S04]  /*7580*/  MUFU.EX2 R154, R154 ;  /* 0x0000009a009a7308 */ /* 0x000fe80000000800 */
[----:B------:R-:W-:Y:S01]  /*7590*/  MUFU.EX2 R199, R231 ;  /* 0x000000e700c77308 */ /* 0x000fe20000000800 */
[----:B------:R-:W-:Y:S03]  /*75a0*/  HMMA.16816.F32.BF16 R84, R68, R86, RZ ;  /* 0x000000564454723c */ /* 0x000fe600000418ff */
[----:B------:R-:W-:Y:S01]  /*75b0*/  MUFU.EX2 R156, R156 ;  /* 0x0000009c009c7308 */ /* 0x000fe20000000800 */
[----:B--2---:R-:W-:-:S03]  /*75c0*/  FFMA.FTZ R233, R149, UR4, -R144 ;  /* 0x0000000495e97c23 */ /* 0x004fc60008010890 */
        /* <DEDUP_REMOVED lines=13> */
[----:B---3--:R-:W-:Y:S01]  /*76a0*/  HMMA.16816.F32.BF16 R72, R68, R4, RZ ;  /* 0x000000044448723c */ /* 0x008fe200000418ff */
[----:B----4-:R-:W-:Y:S01]  /*76b0*/  F2FP.BF16.F32.PACK_AB R4, R60, R61 ;  /* 0x0000003d3c04723e */ /* 0x010fe200000010ff */
[----:B------:R-:W-:Y:S01]  /*76c0*/  FADD.FTZ R61, R61, R64 ;  /* 0x000000403d3d7221 */ /* 0x000fe20000010000 */
[----:B-1----:R-:W-:Y:S01]  /*76d0*/  F2FP.BF16.F32.PACK_AB R5, R58, R59 ;  /* 0x0000003b3a05723e */ /* 0x002fe200000010ff */
[----:B------:R-:W-:Y:S01]  /*76e0*/  MUFU.EX2 R172, R172 ;  /* 0x000000ac00ac7308 */ /* 0x000fe20000000800 */
[----:B------:R-:W-:Y:S01]  /*76f0*/  FADD.FTZ R59, R59, R62 ;  /* 0x0000003e3b3b7221 */ /* 0x000fe20000010000 */
[----:B------:R-:W-:-:S02]  /*7700*/  FADD.FTZ R60, R60, R61 ;  /* 0x0000003d3c3c7221 */ /* 0x000fc40000010000 */
[----:B------:R-:W-:Y:S01]  /*7710*/  HMMA.16816.F32.BF16 R68, R68, R6, RZ ;  /* 0x000000064444723c */ /* 0x000fe200000418ff */
[----:B------:R-:W-:Y:S01]  /*7720*/  F2FP.BF16.F32.PACK_AB R6, R56, R57 ;  /* 0x000000393806723e */ /* 0x000fe200000010ff */
[----:B------:R-:W-:Y:S01]  /*7730*/  MUFU.EX2 R157, R159 ;  /* 0x0000009f009d7308 */ /* 0x000fe20000000800 */
[----:B-----5:R-:W-:Y:S01]  /*7740*/  F2FP.BF16.F32.PACK_AB R7, R54, R55 ;  /* 0x000000373607723e */ /* 0x020fe200000010ff */
[----:B------:R-:W-:Y:S01]  /*7750*/  FADD.FTZ R58, R58, R59 ;  /* 0x0000003b3a3a7221 */ /* 0x000fe20000010000 */
[----:B------:R-:W-:Y:S01]  /*7760*/  FADD.FTZ R57, R57, R60 ;  /* 0x0000003c39397221 */ /* 0x000fe20000010000 */
[----:B------:R-:W-:Y:S02]  /*7770*/  MUFU.EX2 R174, R174 ;  /* 0x000000ae00ae7308 */ /* 0x000fe40000000800 */
[----:B------:R-:W-:Y:S01]  /*7780*/  FADD.FTZ R55, R55, R58 ;  /* 0x0000003a37377221 */ /* 0x000fe20000010000 */
[----:B------:R-:W-:Y:S01]  /*7790*/  FADD.FTZ R56, R56, R57 ;  /* 0x0000003938387221 */ /* 0x000fe20000010000 */
[----:B------:R-:W-:Y:S01]  /*77a0*/  HMMA.16816.F32.BF16 R104, R4, R8, R104 ;  /* 0x000000080468723c */ /* 0x000fe20000041868 */
[----:B------:R-:W-:Y:S01]  /*77b0*/  MUFU.EX2 R233, R233 ;  /* 0x000000e900e97308 */ /* 0x000fe20000000800 */
[----:B------:R-:W-:-:S06]  /*77c0*/  FADD.FTZ R54, R54, R55 ;  /* 0x0000003736367221 */ /* 0x000fcc0000010000 */
[C---:B------:R-:W-:Y:S01]  /*77d0*/  HMMA.16816.F32.BF16 R100, R4.reuse, R10, R100 ;  /* 0x0000000a0464723c */ /* 0x040fe20000041864 */
[----:B------:R-:W1:Y:S07]  /*77e0*/  LDSM.16.MT88.4 R8, [R44+0x10800] ;  /* 0x010800002c08783b */ /* 0x000e6e0000004200 */
        /* <DEDUP_REMOVED lines=105> */
[----:B------:R-:W5:Y:S01]  /*7e80*/  MUFU.EX2 R43, R187 ;  /* 0x000000bb002b7308 */ /* 0x000f620000000800 */
[----:B------:R-:W-:-:S03]  /*7e90*/  FFMA.FTZ R169, R167, UR4, -R144 ;  /* 0x00000004a7a97c23 */ /* 0x000fc60008010890 */
[----:B------:R-:W-:Y:S01]  /*7ea0*/  MUFU.EX2 R42, R42 ;  /* 0x0000002a002a7308 */ /* 0x000fe20000000800 */
[C---:B----4-:R-:W-:Y:S03]  /*7eb0*/  HMMA.16816.F32.BF16 R128, R4.reuse, R20, R128 ;  /* 0x000000140480723c */ /* 0x050fe60000041880 */
[----:B------:R-:W4:Y:S04]  /*7ec0*/  MUFU.EX2 R167, R171 ;  /* 0x000000ab00a77308 */ /* 0x000f280000000800 */
[----:B------:R-:W4:Y:S01]  /*7ed0*/  MUFU.EX2 R165, R169 ;  /* 0x000000a900a57308 */ /* 0x000f220000000800 */
        /* <DEDUP_REMOVED lines=219> */
.L_x_1332:
[----:B------:R-:W-:Y:S01]  /*8c90*/  UMOV UR6, URZ ;  /* 0x000000ff00067c82 */ /* 0x000fe20008000000 */
[----:B------:R-:W-:Y:S01]  /*8ca0*/  IMAD.SHL.U32 R4, R24, 0x80, RZ ;  /* 0x0000008018047824 */ /* 0x000fe200078e00ff */
[----:B------:R-:W-:-:S05]  /*8cb0*/  IADD3 R5, P1, PT, RZ, -UR6, RZ ;  /* 0x80000006ff057c10 */ /* 0x000fca000ff3e0ff */
[----:B------:R-:W-:-:S05]  /*8cc0*/  IMAD.X R4, RZ, RZ, ~R4, P1 ;  /* 0x000000ffff047224 */ /* 0x000fca00008e0e04 */
[----:B------:R-:W-:-:S04]  /*8cd0*/  SHF.R.S64 R5, R5, 0x1f, R4 ;  /* 0x0000001f05057819 */ /* 0x000fc80000001004 */
[----:B------:R-:W-:-:S04]  /*8ce0*/  IADD3 R220, P1, PT, R5, R220, RZ ;  /* 0x000000dc05dc7210 */ /* 0x000fc80007f3e0ff */
[----:B------:R-:W-:-:S09]  /*8cf0*/  LEA.HI.X.SX32 R221, R4, R221, 0x1, P1 ;  /* 0x000000dd04dd7211 */ /* 0x000fd200008f0eff */
.L_x_1333:
        /* <DEDUP_REMOVED lines=15> */
[----:B------:R-:W-:Y:S01]  /*8df0*/  ISETP.GE.AND P2, PT, R2, UR6, PT ;  /* 0x0000000602007c0c */ /* 0x000fe2000bf46270 */
[----:B------:R-:W1:Y:S01]  /*8e00*/  LDCU UR6, c[0x0][0x50c] ;  /* 0x0000a180ff0677ac */ /* 0x000e620008000800 */
[----:B------:R-:W-:Y:S02]  /*8e10*/  IADD3 R10, P1, PT, R12, R5, RZ ;  /* 0x000000050c0a7210 */ /* 0x000fe40007f3e0ff */
[----:B------:R-:W-:-:S02]  /*8e20*/  LOP3.LUT R0, R184, R213, RZ, 0xfc, !PT ;  /* 0x000000d5b8007212 */ /* 0x000fc400078efcff */
[----:B------:R-:W-:Y:S01]  /*8e30*/  SEL R2, R210, 0xffffffe0, !P6 ;  /* 0xffffffe0d2027807 */ /* 0x000fe20007000000 */
[--C-:B------:R-:W-:Y:S01]  /*8e40*/  IMAD.X R11, R13, 0x1, R24.reuse, P1 ;  /* 0x000000010d0b7824 */ /* 0x100fe200008e0618 */
[----:B------:R-:W-:Y:S02]  /*8e50*/  IADD3 R8, P1, PT, R10, R5, RZ ;  /* 0x000000050a087210 */ /* 0x000fe40007f3e0ff */
[----:B------:R-:W-:Y:S01]  /*8e60*/  LOP3.LUT R0, R0, R183, RZ, 0xfc, !PT ;  /* 0x000000b700007212 */ /* 0x000fe200078efcff */
[----:B------:R-:W-:Y:S01]  /*8e70*/  @!PT LDS RZ, [RZ] ;  /* 0x00000000fffff984 */ /* 0x000fe20000000800 */
[----:B------:R-:W-:Y:S01]  /*8e80*/  @!PT LDS RZ, [RZ] ;  /* 0x00000000fffff984 */ /* 0x000fe20000000800 */
[----:B------:R-:W-:Y:S01]  /*8e90*/  @!PT LDS RZ, [RZ] ;  /* 0x00000000fffff984 */ /* 0x000fe20000000800 */
[----:B------:R-:W-:Y:S02]  /*8ea0*/  @!P3 LDGSTS.E.BYPASS.LTC128B.128 [R185+0xc000], desc[UR16][R220.64] ;  /* 0x0c000000dcb9bfae */ /* 0x000fe4000b981a10 */
[----:B------:R-:W-:Y:S01]  /*8eb0*/  IMAD.X R9, R11, 0x1, R24, P1 ;  /* 0x000000010b097824 */ /* 0x000fe200008e0618 */
[----:B------:R-:W-:Y:S01]  /*8ec0*/  LEA R191, R0, UR5, 0x1 ;  /* 0x0000000500bf7c11 */ /* 0x000fe2000f8e08ff */
[----:B------:R-:W-:Y:S01]  /*8ed0*/  @P3 STS.128 [R185+0xc000], RZ ;  /* 0x00c000ffb9003388 */ /* 0x000fe20000000c00 */
[----:B------:R-:W-:-:S02]  /*8ee0*/  IMAD.IADD R0, R187, 0x1, R2 ;  /* 0x00000001bb007824 */ /* 0x000fc400078e0202 */
[----:B------:R-:W-:Y:S01]  /*8ef0*/  IMAD.IADD R187, R187, 0x1, R168 ;  /* 0x00000001bbbb7824 */ /* 0x000fe200078e02a8 */
[----:B------:R-:W-:Y:S01]  /*8f00*/  @!PT LDS RZ, [RZ] ;  /* 0x00000000fffff984 */ /* 0x000fe20000000800 */
[----:B------:R-:W-:Y:S01]  /*8f10*/  @!PT LDS RZ, [RZ] ;  /* 0x00000000fffff984 */ /* 0x000fe20000000800 */
[----:B------:R-:W-:Y:S01]  /*8f20*/  @!PT LDS RZ, [RZ] ;  /* 0x00000000fffff984 */ /* 0x000fe20000000800 */
[----:B------:R-:W-:Y:S01]  /*8f30*/  @!P2 LDGSTS.E.BYPASS.LTC128B.128 [R185+0x10000], desc[UR16][R220.64+0x80] ;  /* 0x10000080dcb9afae */ /* 0x000fe2000b981a10 */
[--C-:B------:R-:W-:Y:S02]  /*8f40*/  IMAD.IADD R189, R2, 0x1, R191.reuse ;  /* 0x0000000102bd7824 */ /* 0x100fe400078e02bf */
[----:B------:R-:W-:Y:S01]  /*8f50*/  IMAD.IADD R193, R168, 0x1, R191 ;  /* 0x00000001a8c17824 */ /* 0x000fe200078e02bf */
[----:B------:R-:W-:Y:S01]  /*8f60*/  @P2 STS.128 [R185+0x10000], RZ ;  /* 0x010000ffb9002388 */ /* 0x000fe20000000c00 */
[C---:B------:R-:W-:Y:S02]  /*8f70*/  IMAD.IADD R188, R2.reuse, 0x1, R187 ;  /* 0x0000000102bc7824 */ /* 0x040fe400078e02bb */
[----:B------:R-:W-:Y:S01]  /*8f80*/  IMAD.IADD R190, R2, 0x1, R193 ;  /* 0x0000000102be7824 */ /* 0x000fe200078e02c1 */
        /* <DEDUP_REMOVED lines=26> */
[-C--:B------:R-:W-:Y:S01]  /*9130*/  IADD3 R4, P4, PT, R6, R5.reuse, RZ ;  /* 0x0000000506047210 */ /* 0x080fe20007f9e0ff */
[--C-:B------:R-:W-:Y:S02]  /*9140*/  IMAD.X R7, R9, 0x1, R24.reuse, P1 ;  /* 0x0000000109077824 */ /* 0x100fe400008e0618 */
        /* <DEDUP_REMOVED lines=31> */
[----:B------:R2:W-:Y:S01]  /*9340*/  @!P3 LDGSTS.E.BYPASS.LTC128B.128 [R185+0xf000], desc[UR16][R4.64] ;  /* 0x0f00000004b9bfae */ /* 0x0005e2000b981a10 */
[----:B---3--:R-:W-:-:S02]  /*9350*/  @!P2 IMAD.MOV.U32 R8, RZ, RZ, R4 ;  /* 0x000000ffff08a224 */ /* 0x008fc400078e0004 */
[----:B------:R-:W-:Y:S01]  /*9360*/  @!P2 IMAD.MOV.U32 R9, RZ, RZ, R5 ;  /* 0x000000ffff09a224 */ /* 0x000fe200078e0005 */
        /* <DEDUP_REMOVED lines=17> */
[----:B--2---:R-:W3:Y:S04]  /*9480*/  LDSM.16.M88.4 R4, [R186+UR5+0x4800] ;  /* 0x00480005ba04783b */ /* 0x004ee80008000200 */
[----:B------:R-:W2:Y:S04]  /*9490*/  LDSM.16.M88.4 R140, [R186+UR5+0x5000] ;  /* 0x00500005ba8c783b */ /* 0x000ea80008000200 */
[----:B------:R-:W4:Y:S04]  /*94a0*/  LDSM.16.M88.4 R12, [R186+UR5+0x4000] ;  /* 0x00400005ba0c783b */ /* 0x000f280008000200 */
[----:B------:R-:W5:Y:S04]  /*94b0*/  LDSM.16.M88.4 R64, [R186+UR5+0x5800] ;  /* 0x00580005ba40783b */ /* 0x000f680008000200 */
[----:B------:R-:W1:Y:S04]  /*94c0*/  LDSM.16.M88.4 R56, [R186+UR5+0x6000] ;  /* 0x00600005ba38783b */ /* 0x000e680008000200 */
[----:B------:R-:W1:Y:S04]  /*94d0*/  LDSM.16.M88.4 R48, [R186+UR5+0x6800] ;  /* 0x00680005ba30783b */ /* 0x000e680008000200 */
[----:B------:R-:W1:Y:S04]  /*94e0*/  LDSM.16.M88.4 R40, [R186+UR5+0x7000] ;  /* 0x00700005ba28783b */ /* 0x000e680008000200 */
[----:B------:R-:W1:Y:S04]  /*94f0*/  LDSM.16.M88.4 R148, [R186+UR5+0x7800] ;  /* 0x00780005ba94783b */ /* 0x000e680008000200 */
[----:B------:R-:W-:Y:S04]  /*9500*/  LDSM.16.M88.4 R24, [R189] ;  /* 0x00000000bd18783b */ /* 0x000fe80000000200 */
[----:B------:R-:W1:Y:S04]  /*9510*/  LDSM.16.M88.4 R28, [R0+0x4800] ;  /* 0x00480000001c783b */ /* 0x000e680000000200 */
[----:B------:R-:W1:Y:S01]  /*9520*/  LDSM.16.M88.4 R20, [R0+0x5000] ;  /* 0x005000000014783b */ /* 0x000e620000000200 */
[C---:B---3--:R-:W-:Y:S03]  /*9530*/  HMMA.16816.F32.BF16 R8, R32.reuse, R4, RZ ;  /* 0x000000042008723c */ /* 0x048fe600000418ff */
[----:B------:R-:W3:Y:S04]  /*9540*/  LDSM.16.M88.4 R164, [R0+0x4000] ;  /* 0x0040000000a4783b */ /* 0x000ee80000000200 */
[----:B------:R-:W3:Y:S01]  /*9550*/  LDSM.16.M88.4 R156, [R0+0x6000] ;  /* 0x00600000009c783b */ /* 0x000ee20000000200 */
[C---:B------:R-:W-:Y:S03]  /*9560*/  HMMA.16816.F32.BF16 R4, R32.reuse, R6, RZ ;  /* 0x000000062004723c */ /* 0x040fe600000418ff */
[----:B------:R-:W3:Y:S04]  /*9570*/  LDSM.16.M88.4 R160, [R0+0x5800] ;  /* 0x0058000000a0783b */ /* 0x000ee80000000200 */
[----:B------:R-:W3:Y:S01]  /*9580*/  LDSM.16.M88.4 R152, [R0+0x6800] ;  /* 0x006800000098783b */ /* 0x000ee20000000200 */
[C---:B--2---:R-:W-:Y:S03]  /*9590*/  HMMA.16816.F32.BF16 R144, R32.reuse, R140, RZ ;  /* 0x0000008c2090723c */ /* 0x044fe600000418ff */
[----:B------:R-:W-:Y:S04]  /*95a0*/  LDSM.16.M88.4 R172, [R193] ;  /* 0x00000000c1ac783b */ /* 0x000fe80000000200 */
[----:B------:R-:W-:Y:S01]  /*95b0*/  LDSM.16.M88.4 R176, [R187+0x4800] ;  /* 0x00480000bbb0783b */ /* 0x000fe20000000200 */
[C---:B------:R-:W-:Y:S03]  /*95c0*/  HMMA.16816.F32.BF16 R140, R32.reuse, R142, RZ ;  /* 0x0000008e208c723c */ /* 0x040fe600000418ff */
[----:B------:R-:W-:Y:S04]  /*95d0*/  LDSM.16.M88.4 R168, [R187+0x5000] ;  /* 0x00500000bba8783b */ /* 0x000fe80000000200 */
[----:B------:R-:W0:Y:S01]  /*95e0*/  LDGDEPBAR ;  /* 0x00000000000079af */ /* 0x000e220000000000 */
[C---:B----4-:R-:W-:Y:S08]  /*95f0*/  HMMA.16816.F32.BF16 R16, R32.reuse, R12, RZ ;  /* 0x0000000c2010723c */ /* 0x050ff000000418ff */
[C---:B-----5:R-:W-:Y:S08]  /*9600*/  HMMA.16816.F32.BF16 R136, R32.reuse, R64, RZ ;  /* 0x000000402088723c */ /* 0x060ff000000418ff */
        /* <DEDUP_REMOVED lines=14> */
[C---:B------:R-:W-:Y:S08]  /*96f0*/  HMMA.16816.F32.BF16 R144, R24.reuse, R20, R144 ;  /* 0x000000141890723c */ /* 0x040ff00000041890 */
[C---:B------:R-:W-:Y:S01]  /*9700*/  HMMA.16816.F32.BF16 R140, R24.reuse, R22, R140 ;  /* 0x00000016188c723c */ /* 0x040fe2000004188c */
[----:B------:R-:W4:Y:S07]  /*9710*/  LDSM.16.M88.4 R20, [R187+0x4000] ;  /* 0x00400000bb14783b */ /* 0x000f2e0000000200 */
[C---:B---3--:R-:W-:Y:S08]  /*9720*/  HMMA.16816.F32.BF16 R16, R24.reuse, R164, R16 ;  /* 0x000000a41810723c */ /* 0x048ff00000041810 */
[C---:B------:R-:W-:Y:S01]  /*9730*/  HMMA.16816.F32.BF16 R12, R24.reuse, R166, R12 ;  /* 0x000000a6180c723c */ /* 0x040fe2000004180c */
[----:B------:R-:W-:Y:S07]  /*9740*/  LDSM.16.M88.4 R164, [R187+0x5800] ;  /* 0x00580000bba4783b */ /* 0x000fee0000000200 */
        /* <DEDUP_REMOVED lines=8> */
[----:B------:R-:W-:Y:S07]  /*97d0*/  LDSM.16.M88.4 R152, [R187+0x7000] ;  /* 0x00700000bb98783b */ /* 0x000fee0000000200 */
[C---:B-1----:R-:W-:Y:S08]  /*97e0*/  HMMA.16816.F32.BF16 R44, R24.reuse, R148, R44 ;  /* 0x00000094182c723c */ /* 0x042ff0000004182c */
[C---:B------:R-:W-:Y:S01]  /*97f0*/  HMMA.16816.F32.BF16 R40, R24.reuse, R150, R40 ;  /* 0x000000961828723c */ /* 0x040fe20000041828 */
[----:B------:R-:W-:Y:S07]  /*9800*/  LDSM.16.M88.4 R148, [R187+0x7800] ;  /* 0x00780000bb94783b */ /* 0x000fee0000000200 */
[C---:B--2---:R-:W-:Y:S08]  /*9810*/  HMMA.16816.F32.BF16 R36, R24.reuse, R28, R36 ;  /* 0x0000001c1824723c */ /* 0x044ff00000041824 */
[----:B------:R-:W-:Y:S01]  /*9820*/  HMMA.16816.F32.BF16 R32, R24, R30, R32 ;  /* 0x0000001e1820723c */ /* 0x000fe20000041820 */
[----:B------:R-:W-:Y:S04]  /*9830*/  LDSM.16.M88.4 R28, [R190] ;  /* 0x00000000be1c783b */ /* 0x000fe80000000200 */
[----:B------:R-:W1:Y:S03]  /*9840*/  LDSM.16.M88.4 R24, [R188+0x4000] ;  /* 0x00400000bc18783b */ /* 0x000e660000000200 */
[C---:B----4-:R-:W-:Y:S08]  /*9850*/  HMMA.16816.F32.BF16 R16, R172.reuse, R20, R16 ;  /* 0x00000014ac10723c */ /* 0x050ff00000041810 */
[C---:B------:R-:W-:Y:S01]  /*9860*/  HMMA.16816.F32.BF16 R12, R172.reuse, R22, R12 ;  /* 0x00000016ac0c723c */ /* 0x040fe2000004180c */
[----:B------:R-:W2:Y:S07]  /*9870*/  LDSM.16.M88.4 R20, [R188+0x4800] ;  /* 0x00480000bc14783b */ /* 0x000eae0000000200 */
[C---:B------:R-:W-:Y:S08]  /*9880*/  HMMA.16816.F32.BF16 R8, R172.reuse, R176, R8 ;  /* 0x000000b0ac08723c */ /* 0x040ff00000041808 */
[C---:B------:R-:W-:Y:S08]  /*9890*/  HMMA.16816.F32.BF16 R4, R172.reuse, R178, R4 ;  /* 0x000000b2ac04723c */ /* 0x040ff00000041804 */
        /* <DEDUP_REMOVED lines=10> */
[C---:B------:R-:W-:Y:S08]  /*9940*/  HMMA.16816.F32.BF16 R140, R172.reuse, R170, R140 ;  /* 0x000000aaac8c723c */ /* 0x040ff0000004188c */
[C---:B------:R-:W-:Y:S08]  /*9950*/  HMMA.16816.F32.BF16 R44, R172.reuse, R152, R44 ;  /* 0x00000098ac2c723c */ /* 0x040ff0000004182c */
[C---:B------:R-:W-:Y:S01]  /*9960*/  HMMA.16816.F32.BF16 R40, R172.reuse, R154, R40 ;  /* 0x0000009aac28723c */ /* 0x040fe20000041828 */
[----:B------:R-:W4:Y:S07]  /*9970*/  LDSM.16.M88.4 R152, [R188+0x5800] ;  /* 0x00580000bc98783b */ /* 0x000f2e0000000200 */
[C---:B------:R-:W-:Y:S08]  /*9980*/  HMMA.16816.F32.BF16 R36, R172.reuse, R148, R36 ;  /* 0x00000094ac24723c */ /* 0x040ff00000041824 */
[----:B------:R-:W-:Y:S01]  /*9990*/  HMMA.16816.F32.BF16 R32, R172, R150, R32 ;  /* 0x00000096ac20723c */ /* 0x000fe20000041820 */
[----:B------:R-:W5:Y:S07]  /*99a0*/  LDSM.16.M88.4 R148, [R188+0x6000] ;  /* 0x00600000bc94783b */ /* 0x000f6e0000000200 */
[C---:B---3--:R-:W-:Y:S08]  /*99b0*/  HMMA.16816.F32.BF16 R144, R28.reuse, R156, R144 ;  /* 0x0000009c1c90723c */ /* 0x048ff00000041890 */
        /* <DEDUP_REMOVED lines=9> */
[----:B------:R-:W1:Y:S07]  /*9a50*/  LDSM.16.M88.4 R24, [R186+UR5+0x8800] ;  /* 0x00880005ba18783b */ /* 0x000e6e0008000200 */
[C---:B--2---:R-:W-:Y:S01]  /*9a60*/  HMMA.16816.F32.BF16 R164, R28.reuse, R20, R44 ;  /* 0x000000141ca4723c */ /* 0x044fe2000004182c */
[----:B------:R-:W-:Y:S07]  /*9a70*/  LDSM.16.M88.4 R44, [R0+0x8000] ;  /* 0x00800000002c783b */ /* 0x000fee0000000200 */
[C---:B------:R-:W-:Y:S01]  /*9a80*/  HMMA.16816.F32.BF16 R40, R28.reuse, R22, R40 ;  /* 0x000000161c28723c */ /* 0x040fe20000041828 */
[----:B------:R-:W2:Y:S07]  /*9a90*/  LDSM.16.M88.4 R20, [R186+UR5+0x9000] ;  /* 0x00900005ba14783b */ /* 0x000eae0008000200 */
[C---:B----4-:R-:W-:Y:S08]  /*9aa0*/  HMMA.16816.F32.BF16 R136, R28.reuse, R152, R136 ;  /* 0x000000981c88723c */ /* 0x050ff00000041888 */
[C---:B------:R-:W-:Y:S01]  /*9ab0*/  HMMA.16816.F32.BF16 R64, R28.reuse, R154, R64 ;  /* 0x0000009a1c40723c */ /* 0x040fe20000041840 */
[----:B------:R-:W4:Y:S07]  /*9ac0*/  LDSM.16.M88.4 R152, [R186+UR5+0x8000] ;  /* 0x00800005ba98783b */ /* 0x000f2e0008000200 */
[C---:B-----5:R-:W-:Y:S08]  /*9ad0*/  HMMA.16816.F32.BF16 R60, R28.reuse, R148, R60 ;  /* 0x000000941c3c723c */ /* 0x060ff0000004183c */
[C---:B------:R-:W-:Y:S01]  /*9ae0*/  HMMA.16816.F32.BF16 R56, R28.reuse, R150, R56 ;  /* 0x000000961c38723c */ /* 0x040fe20000041838 */
[----:B------:R-:W-:Y:S07]  /*9af0*/  LDSM.16.M88.4 R148, [R189+0x2000] ;  /* 0x00200000bd94783b */ /* 0x000fee0000000200 */
[C---:B---3--:R-:W-:Y:S08]  /*9b00*/  HMMA.16816.F32.BF16 R36, R28.reuse, R156, R36 ;  /* 0x0000009c1c24723c */ /* 0x048ff00000041824 */
[----:B------:R-:W-:Y:S01]  /*9b10*/  HMMA.16816.F32.BF16 R32, R28, R158, R32 ;  /* 0x0000009e1c20723c */ /* 0x000fe20000041820 */
[----:B------:R-:W3:Y:S04]  /*9b20*/  LDSM.16.M88.4 R28, [R186+UR5+0x9800] ;  /* 0x00980005ba1c783b */ /* 0x000ee80008000200 */
[----:B------:R-:W-:Y:S03]  /*9b30*/  LDSM.16.M88.4 R156, [R193+0x2000] ;  /* 0x00200000c19c783b */ /* 0x000fe60000000200 */
[C---:B-1----:R-:W-:Y:S08]  /*9b40*/  HMMA.16816.F32.BF16 R8, R160.reuse, R24, R8 ;  /* 0x00000018a008723c */ /* 0x042ff00000041808 */
[C---:B------:R-:W-:Y:S01]  /*9b50*/  HMMA.16816.F32.BF16 R4, R160.reuse, R26, R4 ;  /* 0x0000001aa004723c */ /* 0x040fe20000041804 */
[----:B------:R-:W1:Y:S07]  /*9b60*/  LDSM.16.M88.4 R24, [R186+UR5+0xa000] ;  /* 0x00a00005ba18783b */ /* 0x000e6e0008000200 */
[C---:B--2---:R-:W-:Y:S08]  /*9b70*/  HMMA.16816.F32.BF16 R144, R160.reuse, R20, R144 ;  /* 0x00000014a090723c */ /* 0x044ff00000041890 */
[C---:B------:R-:W-:Y:S01]  /*9b80*/  HMMA.16816.F32.BF16 R140, R160.reuse, R22, R140 ;  /* 0x00000016a08c723c */ /* 0x040fe2000004188c */
[----:B------:R-:W2:Y:S07]  /*9b90*/  LDSM.16.M88.4 R20, [R0+0x8800] ;  /* 0x008800000014783b */ /* 0x000eae0000000200 */
[C---:B----4-:R-:W-:Y:S01]  /*9ba0*/  HMMA.16816.F32.BF16 R168, R160.reuse, R152, R16 ;  /* 0x00000098a0a8723c */ /* 0x050fe20000041810 */
[----:B------:R-:W4:Y:S07]  /*9bb0*/  LDSM.16.M88.4 R16, [R187+0x8000] ;  /* 0x00800000bb10783b */ /* 0x000f2e0000000200 */
[C---:B------:R-:W-:Y:S01]  /*9bc0*/  HMMA.16816.F32.BF16 R12, R160.reuse, R154, R12 ;  /* 0x0000009aa00c723c */ /* 0x040fe2000004180c */
[----:B------:R-:W-:Y:S07]  /*9bd0*/  LDSM.16.M88.4 R152, [R188+0x8000] ;  /* 0x00800000bc98783b */ /* 0x000fee0000000200 */
[C---:B---3--:R-:W-:Y:S08]  /*9be0*/  HMMA.16816.F32.BF16 R136, R160.reuse, R28, R136 ;  /* 0x0000001ca088723c */ /* 0x048ff00000041888 */
[----:B------:R-:W-:Y:S01]  /*9bf0*/  HMMA.16816.F32.BF16 R64, R160, R30, R64 ;  /* 0x0000001ea040723c */ /* 0x000fe20000041840 */
[----:B------:R-:W3:Y:S07]  /*9c00*/  LDSM.16.M88.4 R28, [R187+0x8800] ;  /* 0x00880000bb1c783b */ /* 0x000eee0000000200 */
[C---:B------:R-:W-:Y:S01]  /*9c10*/  HMMA.16816.F32.BF16 R172, R148.reuse, R44, R168 ;  /* 0x0000002c94ac723c */ /* 0x040fe200000418a8 */
[----:B------:R-:W5:Y:S07]  /*9c20*/  LDSM.16.M88.4 R168, [R190+0x2000] ;  /* 0x00200000bea8783b */ /* 0x000f6e0000000200 */
[----:B------:R-:W-:Y:S08]  /*9c30*/  HMMA.16816.F32.BF16 R12, R148, R46, R12 ;  /* 0x0000002e940c723c */ /* 0x000ff0000004180c */
[C---:B-1----:R-:W-:Y:S08]  /*9c40*/  HMMA.16816.F32.BF16 R60, R160.reuse, R24, R60 ;  /* 0x00000018a03c723c */ /* 0x042ff0000004183c */
[----:B------:R-:W-:Y:S01]  /*9c50*/  HMMA.16816.F32.BF16 R56, R160, R26, R56 ;  /* 0x0000001aa038723c */ /* 0x000fe20000041838 */
[----:B------:R-:W1:Y:S07]  /*9c60*/  LDSM.16.M88.4 R24, [R0+0x9000] ;  /* 0x009000000018783b */ /* 0x000e6e0000000200 */
[C---:B--2---:R-:W-:Y:S01]  /*9c70*/  HMMA.16816.F32.BF16 R44, R148.reuse, R20, R8 ;  /* 0x00000014942c723c */ /* 0x044fe20000041808 */
[----:B------:R-:W2:Y:S07]  /*9c80*/  LDSM.16.M88.4 R8, [R188+0x8800] ;  /* 0x00880000bc08783b */ /* 0x000eae0000000200 */
[----:B------:R-:W-:Y:S01]  /*9c90*/  HMMA.16816.F32.BF16 R4, R148, R22, R4 ;  /* 0x000000169404723c */ /* 0x000fe20000041804 */
[----:B------:R-:W2:Y:S07]  /*9ca0*/  LDSM.16.M88.4 R20, [R187+0x9000] ;  /* 0x00900000bb14783b */ /* 0x000eae0000000200 */
[C---:B----4-:R-:W-:Y:S08]  /*9cb0*/  HMMA.16816.F32.BF16 R12, R156.reuse, R18, R12 ;  /* 0x000000129c0c723c */ /* 0x050ff0000004180c */
[C---:B------:R-:W-:Y:S01]  /*9cc0*/  HMMA.16816.F32.BF16 R172, R156.reuse, R16, R172 ;  /* 0x000000109cac723c */ /* 0x040fe200000418ac */
[----:B------:R-:W-:Y:S07]  /*9cd0*/  LDSM.16.M88.4 R16, [R186+UR5+0xa800] ;  /* 0x00a80005ba10783b */ /* 0x000fee0008000200 */
[C---:B---3--:R-:W-:Y:S08]  /*9ce0*/  HMMA.16816.F32.BF16 R44, R156.reuse, R28, R44 ;  /* 0x0000001c9c2c723c */ /* 0x048ff0000004182c */
[----:B------:R-:W-:Y:S01]  /*9cf0*/  HMMA.16816.F32.BF16 R4, R156, R30, R4 ;  /* 0x0000001e9c04723c */ /* 0x000fe20000041804 */
[----:B------:R-:W3:Y:S07]  /*9d00*/  LDSM.16.M88.4 R28, [R186+UR5+0xb000] ;  /* 0x00b00005ba1c783b */ /* 0x000eee0008000200 */
[C---:B-----5:R-:W-:Y:S08]  /*9d10*/  HMMA.16816.F32.BF16 R12, R168.reuse, R154, R12 ;  /* 0x0000009aa80c723c */ /* 0x060ff0000004180c */
[----:B------:R-:W-:Y:S08]  /*9d20*/  HMMA.16816.F32.BF16 R172, R168, R152, R172 ;  /* 0x00000098a8ac723c */ /* 0x000ff000000418ac */
[----:B-1----:R-:W-:Y:S01]  /*9d30*/  HMMA.16816.F32.BF16 R152, R148, R24, R144 ;  /* 0x000000189498723c */ /* 0x002fe20000041890 */
[----:B------:R-:W1:Y:S02]  /*9d40*/  LDSM.16.M88.4 R144, [R188+0x9000] ;  /* 0x00900000bc90783b */ /* 0x000e640000000200 */
[----:B------:R-:W-:Y:S01]  /*9d50*/  FMUL.FTZ R12, R12, UR6 ;  /* 0x000000060c0c7c20 */ /* 0x000fe20008410000 */
[----:B------:R-:W-:Y:S01]  /*9d60*/  FMUL.FTZ R13, R13, UR6 ;  /* 0x000000060d0d7c20 */ /* 0x000fe20008410000 */
[----:B------:R-:W-:Y:S01]  /*9d70*/  FMUL.FTZ R14, R14, UR6 ;  /* 0x000000060e0e7c20 */ /* 0x000fe20008410000 */
[----:B------:R-:W-:Y:S01]  /*9d80*/  FMUL.FTZ R15, R15, UR6 ;  /* 0x000000060f0f7c20 */ /* 0x000fe20008410000 */
[----:B------:R-:W-:Y:S01]  /*9d90*/  MUFU.TANH R176, R12 ;  /* 0x0000000c00b07308 */ /* 0x000fe20000002400 */
[C---:B--2---:R-:W-:Y:S03]  /*9da0*/  HMMA.16816.F32.BF16 R44, R168.reuse, R8, R44 ;  /* 0x00000008a82c723c */ /* 0x044fe6000004182c */
[----:B------:R-:W-:Y:S01]  /*9db0*/  FMUL.FTZ R172, R172, UR6 ;  /* 0x00000006acac7c20 */ /* 0x000fe20008410000 */
[----:B------:R-:W-:Y:S01]  /*9dc0*/  FMUL.FTZ R173, R173, UR6 ;  /* 0x00000006adad7c20 */ /* 0x000fe20008410000 */
[----:B------:R-:W-:Y:S01]  /*9dd0*/  FMUL.FTZ R174, R174, UR6 ;  /* 0x00000006aeae7c20 */ /* 0x000fe20008410000 */
[----:B------:R-:W-:Y:S01]  /*9de0*/  FMUL.FTZ R175, R175, UR6 ;  /* 0x00000006afaf7c20 */ /* 0x000fe20008410000 */
[----:B------:R-:W-:Y:S01]  /*9df0*/  MUFU.TANH R177, R13 ;  /* 0x0000000d00b17308 */ /* 0x000fe20000002400 */
[----:B------:R-:W-:Y:S01]  /*9e00*/  HMMA.16816.F32.BF16 R4, R168, R10, R4 ;  /* 0x0000000aa804723c */ /* 0x000fe20000041804 */
[----:B------:R-:W2:Y:S06]  /*9e10*/  LDSM.16.M88.4 R8, [R0+0x9800] ;  /* 0x009800000008783b */ /* 0x000eac0000000200 */
[----:B------:R-:W-:Y:S01]  /*9e20*/  MUFU.TANH R178, R14 ;  /* 0x0000000e00b27308 */ /* 0x000fe20000002400 */
[----:B------:R-:W-:Y:S03]  /*9e30*/  HMMA.16816.F32.BF16 R152, R156, R20, R152 ;  /* 0x000000149c98723c */ /* 0x000fe60000041898 */
[----:B------:R-:W-:Y:S01]  /*9e40*/  FMUL.FTZ R45, R45, UR6 ;  /* 0x000000062d2d7c20 */ /* 0x000fe20008410000 */
[----:B------:R-:W-:Y:S01]  /*9e50*/  FMUL.FTZ R46, R46, UR6 ;  /* 0x000000062e2e7c20 */ /* 0x000fe20008410000 */
[----:B------:R-:W-:Y:S01]  /*9e60*/  FMUL.FTZ R44, R44, UR6 ;  /* 0x000000062c2c7c20 */ /* 0x000fe20008410000 */
[----:B------:R-:W-:Y:S01]  /*9e70*/  FMUL.FTZ R47, R47, UR6 ;  /* 0x000000062f2f7c20 */ /* 0x000fe20008410000 */
[----:B------:R4:W-:Y:S01]  /*9e80*/  MUFU.TANH R179, R15 ;  /* 0x0000000f00b37308 */ /* 0x0009e20000002400 */
[----:B---3--:R-:W-:Y:S03]  /*9e90*/  HMMA.16816.F32.BF16 R164, R160, R28, R164 ;  /* 0x0000001ca0a4723c */ /* 0x008fe600000418a4 */
[----:B------:R-:W-:Y:S01]  /*9ea0*/  FMUL.FTZ R4, R4, UR6 ;  /* 0x0000000604047c20 */ /* 0x000fe20008410000 */
[----:B------:R-:W-:-:S03]  /*9eb0*/  FMUL.FTZ R5, R5, UR6 ;  /* 0x0000000605057c20 */ /* 0x000fc60008410000 */
[----:B------:R-:W-:Y:S01]  /*9ec0*/  MUFU.TANH R28, R4 ;  /* 0x00000004001c7308 */ /* 0x000fe20000002400 */
[----:B------:R-:W-:Y:S07]  /*9ed0*/  HMMA.16816.F32.BF16 R52, R160, R16, R52 ;  /* 0x00000010a034723c */ /* 0x000fee0000041834 */
[----:B------:R3:W-:Y:S01]  /*9ee0*/  MUFU.TANH R29, R5 ;  /* 0x00000005001d7308 */ /* 0x0007e20000002400 */
[----:B-1----:R-:W-:Y:S01]  /*9ef0*/  HMMA.16816.F32.BF16 R152, R168, R144, R152 ;  /* 0x00000090a898723c */ /* 0x002fe20000041898 */
[----:B----4-:R-:W1:Y:S01]  /*9f00*/  LDSM.16.M88.4 R12, [R187+0x9800] ;  /* 0x00980000bb0c783b */ /* 0x010e620000000200 */
[----:B------:R-:W-:Y:S01]  /*9f10*/  FMUL.FTZ R145, R6, UR6 ;  /* 0x0000000606917c20 */ /* 0x000fe20008410000 */
[----:B------:R-:W-:-:S04]  /*9f20*/  FMUL.FTZ R144, R7, UR6 ;  /* 0x0000000607907c20 */ /* 0x000fc80008410000 */
[----:B------:R-:W4:Y:S01]  /*9f30*/  MUFU.TANH R172, R172 ;  /* 0x000000ac00ac7308 */ /* 0x000f220000002400 */
[----:B------:R-:W-:Y:S01]  /*9f40*/  HMMA.16816.F32.BF16 R48, R160, R18, R48 ;  /* 0x00000012a030723c */ /* 0x000fe20000041830 */
[----:B------:R-:W-:Y:S06]  /*9f50*/  LDSM.16.M88.4 R16, [R186+UR5+0xb800] ;  /* 0x00b80005ba10783b */ /* 0x000fec0008000200 */
[----:B------:R-:W-:Y:S01]  /*9f60*/  MUFU.TANH R173, R173 ;  /* 0x000000ad00ad7308 */ /* 0x000fe20000002400 */
[C---:B--2---:R-:W-:Y:S01]  /*9f70*/  HMMA.16816.F32.BF16 R136, R148.reuse, R8, R136 ;  /* 0x000000089488723c */ /* 0x044fe20000041888 */
[----:B---3--:R-:W2:Y:S02]  /*9f80*/  LDSM.16.M88.4 R4, [R0+0xa000] ;  /* 0x00a000000004783b */ /* 0x008ea40000000200 */
[----:B------:R-:W-:Y:S01]  /*9f90*/  FMUL.FTZ R152, R152, UR6 ;  /* 0x0000000698987c20 */ /* 0x000fe20008410000 */
[----:B------:R-:W-:Y:S01]  /*9fa0*/  FMUL.FTZ R153, R153, UR6 ;  /* 0x0000000699997c20 */ /* 0x000fe20008410000 */
[----:B------:R-:W-:Y:S01]  /*9fb0*/  FMUL.FTZ R154, R154, UR6 ;  /* 0x000000069a9a7c20 */ /* 0x000fe20008410000 */
[----:B------:R-:W-:Y:S01]  /*9fc0*/  FMUL.FTZ R155, R155, UR6 ;  /* 0x000000069b9b7c20 */ /* 0x000fe20008410000 */
[----:B------:R-:W-:Y:S01]  /*9fd0*/  MUFU.TANH R174, R174 ;  /* 0x000000ae00ae7308 */ /* 0x000fe20000002400 */
[C---:B------:R-:W-:Y:S01]  /*9fe0*/  HMMA.16816.F32.BF16 R64, R148.reuse, R10, R64 ;  /* 0x0000000a9440723c */ /* 0x040fe20000041840 */
[----:B------:R-:W3:Y:S06]  /*9ff0*/  LDSM.16.M88.4 R8, [R187+0xa000] ;  /* 0x00a00000bb08783b */ /* 0x000eec0000000200 */
[----:B------:R-:W5:Y:S01]  /*a000*/  MUFU.TANH R175, R175 ;  /* 0x000000af00af7308 */ /* 0x000f620000002400 */
[----:B------:R-:W-:Y:S01]  /*a010*/  HMMA.16816.F32.BF16 R140, R148, R26, R140 ;  /* 0x0000001a948c723c */ /* 0x000fe2000004188c */
[----:B------:R-:W-:Y:S06]  /*a020*/  LDSM.16.M88.4 R24, [R188+0xa000] ;  /* 0x00a00000bc18783b */ /* 0x000fec0000000200 */
[----:B------:R-:W-:Y:S01]  /*a030*/  MUFU.TANH R45, R45 ;  /* 0x0000002d002d7308 */ /* 0x000fe20000002400 */
[----:B------:R-:W-:Y:S07]  /*a040*/  HMMA.16816.F32.BF16 R40, R160, R30, R40 ;  /* 0x0000001ea028723c */ /* 0x000fee0000041828 */
[----:B------:R-:W5:Y:S01]  /*a050*/  MUFU.TANH R46, R46 ;  /* 0x0000002e002e7308 */ /* 0x000f620000002400 */
[C---:B-1----:R-:W-:Y:S07]  /*a060*/  HMMA.16816.F32.BF16 R136, R156.reuse, R12, R136 ;  /* 0x0000000c9c88723c */ /* 0x042fee0000041888 */
[----:B------:R-:W1:Y:S01]  /*a070*/  MUFU.TANH R44, R44 ;  /* 0x0000002c002c7308 */ /* 0x000e620000002400 */
[----:B------:R-:W-:Y:S01]  /*a080*/  HMMA.16816.F32.BF16 R64, R156, R14, R64 ;  /* 0x0000000e9c40723c */ /* 0x000fe20000041840 */
[----:B------:R-:W4:Y:S06]  /*a090*/  LDSM.16.M88.4 R12, [R0+0xa800] ;  /* 0x00a80000000c783b */ /* 0x000f2c0000000200 */
[----:B------:R-:W-:Y:S01]  /*a0a0*/  MUFU.TANH R47, R47 ;  /* 0x0000002f002f7308 */ /* 0x000fe20000002400 */
[C---:B--2---:R-:W-:Y:S07]  /*a0b0*/  HMMA.16816.F32.BF16 R60, R148.reuse, R4, R60 ;  /* 0x00000004943c723c */ /* 0x044fee000004183c */
[----:B------:R-:W2:Y:S01]  /*a0c0*/  MUFU.TANH R145, R145 ;  /* 0x0000009100917308 */ /* 0x000ea20000002400 */
[----:B------:R-:W-:Y:S01]  /*a0d0*/  HMMA.16816.F32.BF16 R56, R148, R6, R56 ;  /* 0x000000069438723c */ /* 0x000fe20000041838 */
[----:B------:R-:W5:Y:S06]  /*a0e0*/  LDSM.16.M88.4 R4, [R187+0xa800] ;  /* 0x00a80000bb04783b */ /* 0x000f6c0000000200 */
[----:B------:R-:W-:Y:S01]  /*a0f0*/  MUFU.TANH R144, R144 ;  /* 0x0000009000907308 */ /* 0x000fe20000002400 */
[C---:B------:R-:W-:Y:S07]  /*a100*/  HMMA.16816.F32.BF16 R36, R160.reuse, R16, R36 ;  /* 0x00000010a024723c */ /* 0x040fee0000041824 */
[----:B------:R-:W2:Y:S01]  /*a110*/  MUFU.TANH R252, R152 ;  /* 0x0000009800fc7308 */ /* 0x000ea20000002400 */
[----:B------:R-:W-:Y:S01]  /*a120*/  HMMA.16816.F32.BF16 R32, R160, R18, R32 ;  /* 0x00000012a020723c */ /* 0x000fe20000041820 */
[----:B------:R-:W1:Y:S06]  /*a130*/  LDSM.16.M88.4 R16, [R0+0xb000] ;  /* 0x00b000000010783b */ /* 0x000e6c0000000200 */
[----:B------:R-:W-:Y:S01]  /*a140*/  MUFU.TANH R250, R153 ;  /* 0x0000009900fa7308 */ /* 0x000fe20000002400 */
[----:B---3--:R-:W-:Y:S07]  /*a150*/  HMMA.16816.F32.BF16 R56, R156, R10, R56 ;  /* 0x0000000a9c38723c */ /* 0x008fee0000041838 */
[----:B------:R-:W3:Y:S01]  /*a160*/  MUFU.TANH R244, R154 ;  /* 0x0000009a00f47308 */ /* 0x000ee20000002400 */
[----:B----4-:R-:W-:Y:S07]  /*a170*/  HMMA.16816.F32.BF16 R52, R148, R12, R52 ;  /* 0x0000000c9434723c */ /* 0x010fee0000041834 */
[----:B------:R-:W4:Y:S01]  /*a180*/  MUFU.TANH R246, R155 ;  /* 0x0000009b00f67308 */ /* 0x000f220000002400 */
[C---:B------:R-:W-:Y:S01]  /*a190*/  HMMA.16816.F32.BF16 R140, R156.reuse, R22, R140 ;  /* 0x000000169c8c723c */ /* 0x040fe2000004188c */
[----:B------:R-:W2:Y:S07]  /*a1a0*/  LDSM.16.M88.4 R20, [R188+0x9800] ;  /* 0x00980000bc14783b */ /* 0x000eae0000000200 */
[C---:B------:R-:W-:Y:S01]  /*a1b0*/  HMMA.16816.F32.BF16 R60, R156.reuse, R8, R60 ;  /* 0x000000089c3c723c */ /* 0x040fe2000004183c */
[----:B------:R-:W3:Y:S07]  /*a1c0*/  LDSM.16.M88.4 R8, [R188+0xa800] ;  /* 0x00a80000bc08783b */ /* 0x000eee0000000200 */
[----:B-----5:R-:W-:Y:S01]  /*a1d0*/  HMMA.16816.F32.BF16 R52, R156, R4, R52 ;  /* 0x000000049c34723c */ /* 0x020fe20000041834 */
[----:B------:R-:W-:-:S05]  /*a1e0*/  IMAD.SHL.U32 R4, R212, 0x2, RZ ;  /* 0x00000002d4047824 */ /* 0x000fca00078e00ff */
[----:B------:R-:W-:Y:S02]  /*a1f0*/  LOP3.LUT R5, R4, 0x6, RZ, 0xc0, !PT ;  /* 0x0000000604057812 */ /* 0x000fe400078ec0ff */
[----:B------:R-:W-:Y:S01]  /*a200*/  HMMA.16816.F32.BF16 R48, R148, R14, R48 ;  /* 0x0000000e9430723c */ /* 0x000fe20000041830 */
[----:B------:R-:W5:Y:S07]  /*a210*/  LDSM.16.M88.4 R12, [R187+0xb000] ;  /* 0x00b00000bb0c783b */ /* 0x000f6e0000000200 */
[----:B------:R-:W-:Y:S08]  /*a220*/  HMMA.16816.F32.BF16 R56, R168, R26, R56 ;  /* 0x0000001aa838723c */ /* 0x000ff00000041838 */
[----:B-1----:R-:W-:Y:S01]  /*a230*/  HMMA.16816.F32.BF16 R164, R148, R16, R164 ;  /* 0x0000001094a4723c */ /* 0x002fe200000418a4 */
[----:B------:R-:W-:-:S04]  /*a240*/  IMAD R16, R182, 0x80, R5 ;  /* 0x00000080b6107824 */ /* 0x000fc800078e0205 */
[C---:B------:R-:W-:Y:S02]  /*a250*/  VIADD R4, R16.reuse, 0xffffff00 ;  /* 0xffffff0010047836 */ /* 0x040fe40000000000 */
[C---:B------:R-:W-:Y:S01]  /*a260*/  VIADD R5, R16.reuse, 0xffffff08 ;  /* 0xffffff0810057836 */ /* 0x040fe20000000000 */
[----:B------:R-:W-:Y:S01]  /*a270*/  HMMA.16816.F32.BF16 R60, R168, R24, R60 ;  /* 0x00000018a83c723c */ /* 0x000fe2000004183c */
[----:B------:R-:W-:Y:S01]  /*a280*/  VIADD R17, R16, 0xffffff38 ;  /* 0xffffff3810117836 */ /* 0x000fe20000000000 */
[-C--:B------:R-:W-:Y:S01]  /*a290*/  ISETP.GE.AND P4, PT, R4, R180.reuse, PT ;  /* 0x000000b40400720c */ /* 0x080fe20003f86270 */
[----:B------:R-:W-:Y:S01]  /*a2a0*/  FMUL.FTZ R56, R56, UR6 ;  /* 0x0000000638387c20 */ /* 0x000fe20008410000 */
[----:B------:R-:W-:Y:S01]  /*a2b0*/  ISETP.GE.AND P1, PT, R4, R133, PT ;  /* 0x000000850400720c */ /* 0x000fe20003f26270 */
[----:B------:R-:W-:Y:S02]  /*a2c0*/  VIADD R4, R16, 0xffffff01 ;  /* 0xffffff0110047836 */ /* 0x000fe40000000000 */
[----:B------:R-:W-:Y:S01]  /*a2d0*/  FMUL.FTZ R204, R58, UR6 ;  /* 0x000000063acc7c20 */ /* 0x000fe20008410000 */
[----:B------:R1:W-:Y:S01]  /*a2e0*/  MUFU.TANH R224, R56 ;  /* 0x0000003800e07308 */ /* 0x0003e20000002400 */
[----:B------:R-:W-:Y:S01]  /*a2f0*/  HMMA.16816.F32.BF16 R48, R156, R6, R48 ;  /* 0x000000069c30723c */ /* 0x000fe20000041830 */
[----:B------:R-:W-:Y:S01]  /*a300*/  FMUL.FTZ R57, R57, UR6 ;  /* 0x0000000639397c20 */ /* 0x000fe20008410000 */
[----:B------:R-:W-:Y:S01]  /*a310*/  ISETP.GE.AND P5, PT, R4, R180, PT ;  /* 0x000000b40400720c */ /* 0x000fe20003fa6270 */
[----:B------:R-:W-:-:S04]  /*a320*/  FMUL.FTZ R59, R59, UR6 ;  /* 0x000000063b3b7c20 */ /* 0x000fc80008410000 */
[----:B------:R-:W-:Y:S01]  /*a330*/  MUFU.TANH R222, R57 ;  /* 0x0000003900de7308 */ /* 0x000fe20000002400 */
[----:B--2---:R-:W-:Y:S01]  /*a340*/  HMMA.16816.F32.BF16 R64, R168, R22, R64 ;  /* 0x00000016a840723c */ /* 0x004fe20000041840 */
[----:B------:R-:W-:Y:S02]  /*a350*/  FSEL R22, R172, -INF , !P4 ;  /* 0xff800000ac167808 */ /* 0x000fe40006000000 */
[----:B------:R-:W-:Y:S01]  /*a360*/  ISETP.GE.AND P4, PT, R4, R133, PT ;  /* 0x000000850400720c */ /* 0x000fe20003f86270 */
[----:B------:R-:W-:Y:S01]  /*a370*/  FMUL.FTZ R60, R60, UR6 ;  /* 0x000000063c3c7c20 */ /* 0x000fe20008410000 */
[----:B------:R-:W-:Y:S01]  /*a380*/  FMUL.FTZ R61, R61, UR6 ;  /* 0x000000063d3d7c20 */ /* 0x000fe20008410000 */
[----:B------:R-:W-:Y:S01]  /*a390*/  FMUL.FTZ R63, R63, UR6 ;  /* 0x000000063f3f7c20 */ /* 0x000fe20008410000 */
[----:B------:R-:W-:Y:S01]  /*a3a0*/  FSEL R24, R175, -INF , !P4 ;  /* 0xff800000af187808 */ /* 0x000fe20006000000 */
[----:B------:R-:W-:Y:S01]  /*a3b0*/  HMMA.16816.F32.BF16 R40, R148, R18, R40 ;  /* 0x000000129428723c */ /* 0x000fe20000041828 */
[----:B------:R-:W-:Y:S01]  /*a3c0*/  FSEL R18, R174, -INF , !P1 ;  /* 0xff800000ae127808 */ /* 0x000fe20004800000 */
[----:B------:R2:W-:Y:S01]  /*a3d0*/  MUFU.TANH R230, R60 ;  /* 0x0000003c00e67308 */ /* 0x0005e20000002400 */
[----:B-1----:R-:W-:Y:S01]  /*a3e0*/  FSEL R56, R173, -INF , !P5 ;  /* 0xff800000ad387808 */ /* 0x002fe20006800000 */
[----:B------:R-:W-:Y:S01]  /*a3f0*/  FMUL.FTZ R62, R62, UR6 ;  /* 0x000000063e3e7c20 */ /* 0x000fe20008410000 */
[----:B------:R-:W-:-:S02]  /*a400*/  ISETP.GE.AND P1, PT, R5, R180, PT ;  /* 0x000000b40500720c */ /* 0x000fc40003f26270 */
[-C--:B------:R-:W-:Y:S01]  /*a410*/  ISETP.GE.AND P5, PT, R5, R133.reuse, PT ;  /* 0x000000850500720c */ /* 0x080fe20003fa6270 */
[C---:B---3--:R-:W-:Y:S01]  /*a420*/  HMMA.16816.F32.BF16 R52, R168.reuse, R8, R52 ;  /* 0x00000008a834723c */ /* 0x048fe20000041834 */
[----:B------:R-:W1:Y:S01]  /*a430*/  LDSM.16.M88.4 R4, [R188+0xb000] ;  /* 0x00b00000bc04783b */ /* 0x000e620000000200 */
[----:B------:R-:W-:Y:S01]  /*a440*/  VIADD R9, R16, 0xffffff09 ;  /* 0xffffff0910097836 */ /* 0x000fe20000000000 */
[----:B------:R-:W-:Y:S01]  /*a450*/  FSEL R58, R176, -INF , !P1 ;  /* 0xff800000b03a7808 */ /* 0x000fe20004800000 */
[----:B------:R-:W-:Y:S01]  /*a460*/  VIADD R8, R16, 0xffffff10 ;  /* 0xffffff1010087836 */ /* 0x000fe20000000000 */
[----:B------:R-:W-:Y:S01]  /*a470*/  FSEL R26, R178, -INF , !P5 ;  /* 0xff800000b21a7808 */ /* 0x000fe20006800000 */
[----:B------:R-:W-:Y:S01]  /*a480*/  FMUL.FTZ R66, R66, UR6 ;  /* 0x0000000642427c20 */ /* 0x000fe20008410000 */
[CC--:B------:R-:W-:Y:S01]  /*a490*/  ISETP.GE.AND P4, PT, R9.reuse, R180.reuse, PT ;  /* 0x000000b40900720c */ /* 0x0c0fe20003f86270 */
[C---:B------:R-:W-:Y:S01]  /*a4a0*/  HMMA.16816.F32.BF16 R140, R168.reuse, R146, R140 ;  /* 0x00000092a88c723c */ /* 0x040fe2000004188c */
[-C--:B------:R-:W-:Y:S01]  /*a4b0*/  ISETP.GE.AND P1, PT, R9, R133.reuse, PT ;  /* 0x000000850900720c */ /* 0x080fe20003f26270 */
[----:B------:R-:W-:Y:S01]  /*a4c0*/  FMUL.FTZ R65, R65, UR6 ;  /* 0x0000000641417c20 */ /* 0x000fe20008410000 */
[C---:B------:R-:W-:Y:S01]  /*a4d0*/  ISETP.GE.AND P5, PT, R8.reuse, R180, PT ;  /* 0x000000b40800720c */ /* 0x040fe20003fa6270 */
[----:B------:R3:W-:Y:S01]  /*a4e0*/  MUFU.TANH R198, R66 ;  /* 0x0000004200c67308 */ /* 0x0007e20000002400 */
[----:B--2---:R-:W-:Y:S01]  /*a4f0*/  FSEL R60, R177, -INF , !P4 ;  /* 0xff800000b13c7808 */ /* 0x004fe20006000000 */
[----:B------:R-:W-:Y:S01]  /*a500*/  FMUL.FTZ R67, R67, UR6 ;  /* 0x0000000643437c20 */ /* 0x000fe20008410000 */
[----:B------:R-:W-:Y:S01]  /*a510*/  ISETP.GE.AND P4, PT, R8, R133, PT ;  /* 0x000000850800720c */ /* 0x000fe20003f86270 */
[----:B------:R-:W-:Y:S01]  /*a520*/  HMMA.16816.F32.BF16 R48, R168, R10, R48 ;  /* 0x0000000aa830723c */ /* 0x000fe20000041830 */
[----:B------:R2:W4:Y:S01]  /*a530*/  LDSM.16.M88.4 R8, [R0+0xb800] ;  /* 0x00b800000008783b */ /* 0x0005220000000200 */
[----:B------:R-:W-:Y:S01]  /*a540*/  FMUL.FTZ R64, R64, UR6 ;  /* 0x0000000640407c20 */ /* 0x000fe20008410000 */
[----:B------:R-:W-:Y:S01]  /*a550*/  FMUL.FTZ R196, R52, UR6 ;  /* 0x0000000634c47c20 */ /* 0x000fe20008410000 */
[----:B------:R-:W-:Y:S01]  /*a560*/  FSEL R52, R179, -INF , !P1 ;  /* 0xff800000b3347808 */ /* 0x000fe20004800000 */
[----:B------:R2:W-:Y:S01]  /*a570*/  MUFU.TANH R236, R65 ;  /* 0x0000004100ec7308 */ /* 0x0005e20000002400 */
[----:B------:R-:W-:Y:S01]  /*a580*/  FSEL R175, R46, -INF , !P4 ;  /* 0xff8000002eaf7808 */ /* 0x000fe20006000000 */
[----:B------:R-:W-:Y:S01]  /*a590*/  FMUL.FTZ R54, R54, UR6 ;  /* 0x0000000636367c20 */ /* 0x000fe20008410000 */
[----:B-----5:R-:W-:Y:S01]  /*a5a0*/  HMMA.16816.F32.BF16 R164, R156, R12, R164 ;  /* 0x0000000c9ca4723c */ /* 0x020fe200000418a4 */
[----:B------:R-:W-:-:S02]  /*a5b0*/  VIADD R13, R16, 0xffffff11 ;  /* 0xffffff11100d7836 */ /* 0x000fc40000000000 */
[----:B------:R-:W-:Y:S01]  /*a5c0*/  FMUL.FTZ R53, R53, UR6 ;  /* 0x0000000635357c20 */ /* 0x000fe20008410000 */
[----:B------:R-:W-:Y:S02]  /*a5d0*/  VIADD R12, R16, 0xffffff18 ;  /* 0xffffff18100c7836 */ /* 0x000fe40000000000 */
[----:B------:R-:W-:Y:S01]  /*a5e0*/  FMUL.FTZ R30, R140, UR6 ;  /* 0x000000068c1e7c20 */ /* 0x000fe20008410000 */
[----:B------:R-:W-:Y:S01]  /*a5f0*/  FMUL.FTZ R141, R141, UR6 ;  /* 0x000000068d8d7c20 */ /* 0x000fe20008410000 */
[-C--:B------:R-:W-:Y:S01]  /*a600*/  ISETP.GE.AND P1, PT, R13, R180.reuse, PT ;  /* 0x000000b40d00720c */ /* 0x080fe20003f26270 */
[----:B------:R-:W-:Y:S01]  /*a610*/  FMUL.FTZ R142, R142, UR6 ;  /* 0x000000068e8e7c20 */ /* 0x000fe20008410000 */
[C---:B------:R-:W-:Y:S01]  /*a620*/  ISETP.GE.AND P4, PT, R12.reuse, R180, PT ;  /* 0x000000b40c00720c */ /* 0x040fe20003f86270 */
[----:B------:R5:W-:Y:S01]  /*a630*/  MUFU.TANH R232, R67 ;  /* 0x0000004300e87308 */ /* 0x000be20000002400 */
[----:B---3--:R-:W-:Y:S01]  /*a640*/  FSEL R66, R45, -INF , !P1 ;  /* 0xff8000002d427808 */ /* 0x008fe20004800000 */
[----:B------:R-:W-:Y:S01]  /*a650*/  HMMA.16816.F32.BF16 R40, R156, R14, R40 ;  /* 0x0000000e9c28723c */ /* 0x000fe20000041828 */
[----:B------:R-:W-:Y:S01]  /*a660*/  ISETP.GE.AND P1, PT, R12, R133, PT ;  /* 0x000000850c00720c */ /* 0x000fe20003f26270 */
[----:B------:R-:W-:-:S02]  /*a670*/  VIADD R12, R16, 0xffffff19 ;  /* 0xffffff19100c7836 */ /* 0x000fc40000000000 */
[----:B------:R-:W-:Y:S01]  /*a680*/  FMUL.FTZ R55, R55, UR6 ;  /* 0x0000000637377c20 */ /* 0x000fe20008410000 */
[----:B--2---:R-:W-:Y:S01]  /*a690*/  FSEL R65, R44, -INF , !P5 ;  /* 0xff8000002c417808 */ /* 0x004fe20006800000 */
[C---:B------:R-:W-:Y:S01]  /*a6a0*/  VIADD R0, R16.reuse, 0xffffff20 ;  /* 0xffffff2010007836 */ /* 0x040fe20000000000 */
[-C--:B------:R-:W-:Y:S01]  /*a6b0*/  ISETP.GE.AND P5, PT, R13, R133.reuse, PT ;  /* 0x000000850d00720c */ /* 0x080fe20003fa6270 */
[----:B------:R-:W2:Y:S01]  /*a6c0*/  MUFU.TANH R30, R30 ;  /* 0x0000001e001e7308 */ /* 0x000ea20000002400 */
[----:B------:R-:W-:Y:S01]  /*a6d0*/  FSEL R163, R145, -INF , !P1 ;  /* 0xff80000091a37808 */ /* 0x000fe20004800000 */
[C---:B-1----:R-:W-:Y:S01]  /*a6e0*/  HMMA.16816.F32.BF16 R164, R168.reuse, R4, R164 ;  /* 0x00000004a8a4723c */ /* 0x042fe200000418a4 */
[----:B------:R-:W-:Y:S01]  /*a6f0*/  FSEL R173, R47, -INF , !P5 ;  /* 0xff8000002fad7808 */ /* 0x000fe20006800000 */
[----:B------:R-:W-:Y:S01]  /*a700*/  VIADD R4, R16, 0xffffff28 ;  /* 0xffffff2810047836 */ /* 0x000fe20000000000 */
[-C--:B------:R-:W-:Y:S01]  /*a710*/  ISETP.GE.AND P5, PT, R12, R180.reuse, PT ;  /* 0x000000b40c00720c */ /* 0x080fe20003fa6270 */
[----:B------:R-:W-:Y:S01]  /*a720*/  VIADD R5, R16, 0xffffff29 ;  /* 0xffffff2910057836 */ /* 0x000fe20000000000 */
[----:B------:R-:W-:Y:S01]  /*a730*/  ISETP.GE.AND P1, PT, R0, R180, PT ;  /* 0x000000b40000720c */ /* 0x000fe20003f26270 */
[----:B------:R-:W-:Y:S01]  /*a740*/  MUFU.TANH R248, R141 ;  /* 0x0000008d00f87308 */ /* 0x000fe20000002400 */
[----:B-----5:R-:W-:Y:S01]  /*a750*/  FSEL R67, R28, -INF , !P4 ;  /* 0xff8000001c437808 */ /* 0x020fe20006000000 */
[C---:B------:R-:W-:Y:S01]  /*a760*/  HMMA.16816.F32.BF16 R136, R168.reuse, R20, R136 ;  /* 0x00000014a888723c */ /* 0x040fe20000041888 */
[----:B------:R-:W-:Y:S01]  /*a770*/  ISETP.GE.AND P4, PT, R12, R133, PT ;  /* 0x000000850c00720c */ /* 0x000fe20003f86270 */
[----:B------:R-:W-:Y:S01]  /*a780*/  FMUL.FTZ R20, R143, UR6 ;  /* 0x000000068f147c20 */ /* 0x000fe20008410000 */
[----:B------:R-:W1:Y:S01]  /*a790*/  LDSM.16.M88.4 R12, [R187+0xb800] ;  /* 0x00b80000bb0c783b */ /* 0x000e620000000200 */
[----:B------:R-:W-:Y:S01]  /*a7a0*/  FSEL R252, R252, -INF , !P1 ;  /* 0xff800000fcfc7808 */ /* 0x000fe20004800000 */
[----:B------:R-:W-:Y:S01]  /*a7b0*/  FMUL.FTZ R48, R48, UR6 ;  /* 0x0000000630307c20 */ /* 0x000fe20008410000 */
[----:B------:R-:W3:Y:S01]  /*a7c0*/  MUFU.TANH R242, R142 ;  /* 0x0000008e00f27308 */ /* 0x000ee20000002400 */
[----:B------:R-:W-:Y:S01]  /*a7d0*/  FSEL R177, R144, -INF , !P4 ;  /* 0xff80000090b17808 */ /* 0x000fe20006000000 */
[----:B------:R-:W-:Y:S01]  /*a7e0*/  HMMA.16816.F32.BF16 R40, R168, R6, R40 ;  /* 0x00000006a828723c */ /* 0x000fe20000041828 */
[----:B------:R-:W-:Y:S01]  /*a7f0*/  FMUL.FTZ R49, R49, UR6 ;  /* 0x0000000631317c20 */ /* 0x000fe20008410000 */
[----:B------:R-:W-:Y:S01]  /*a800*/  FMUL.FTZ R50, R50, UR6 ;  /* 0x0000000632327c20 */ /* 0x000fe20008410000 */
[----:B------:R-:W-:Y:S01]  /*a810*/  FMUL.FTZ R51, R51, UR6 ;  /* 0x0000000633337c20 */ /* 0x000fe20008410000 */
[----:B------:R-:W-:Y:S01]  /*a820*/  FMUL.FTZ R162, R166, UR6 ;  /* 0x00000006a6a27c20 */ /* 0x000fe20008410000 */
[----:B------:R-:W-:Y:S01]  /*a830*/  FMUL.FTZ R160, R167, UR6 ;  /* 0x00000006a7a07c20 */ /* 0x000fe20008410000 */
[----:B------:R5:W-:Y:S01]  /*a840*/  MUFU.TANH R240, R64 ;  /* 0x0000004000f07308 */ /* 0x000be20000002400 */
[----:B------:R-:W-:Y:S01]  /*a850*/  FMUL.FTZ R165, R165, UR6 ;  /* 0x00000006a5a57c20 */ /* 0x000fe20008410000 */
[----:B----4-:R-:W-:Y:S01]  /*a860*/  HMMA.16816.F32.BF16 R36, R148, R8, R36 ;  /* 0x000000089424723c */ /* 0x010fe20000041824 */
[----:B------:R-:W-:-:S02]  /*a870*/  VIADD R9, R16, 0xffffff31 ;  /* 0xffffff3110097836 */ /* 0x000fc40000000000 */
[----:B------:R-:W-:Y:S01]  /*a880*/  FMUL.FTZ R8, R164, UR6 ;  /* 0x00000006a4087c20 */ /* 0x000fe20008410000 */
[----:B------:R-:W-:Y:S01]  /*a890*/  FMUL.FTZ R137, R137, UR6 ;  /* 0x0000000689897c20 */ /* 0x000fe20008410000 */
[----:B------:R-:W-:Y:S01]  /*a8a0*/  FMUL.FTZ R138, R138, UR6 ;  /* 0x000000068a8a7c20 */ /* 0x000fe20008410000 */
[----:B------:R-:W-:Y:S01]  /*a8b0*/  FMUL.FTZ R136, R136, UR6 ;  /* 0x0000000688887c20 */ /* 0x000fe20008410000 */
[----:B------:R-:W4:Y:S01]  /*a8c0*/  MUFU.TANH R20, R20 ;  /* 0x0000001400147308 */ /* 0x000f220000002400 */
[----:B------:R-:W-:Y:S01]  /*a8d0*/  FMUL.FTZ R139, R139, UR6 ;  /* 0x000000068b8b7c20 */ /* 0x000fe20008410000 */
[----:B------:R-:W-:Y:S01]  /*a8e0*/  HMMA.16816.F32.BF16 R32, R148, R10, R32 ;  /* 0x0000000a9420723c */ /* 0x000fe20000041820 */
[C---:B------:R-:W-:Y:S02]  /*a8f0*/  VIADD R11, R16.reuse, 0xffffff41 ;  /* 0xffffff41100b7836 */ /* 0x040fe40000000000 */
[----:B------:R-:W-:Y:S02]  /*a900*/  VIADD R10, R16, 0xffffff48 ;  /* 0xffffff48100a7836 */ /* 0x000fe40000000000 */
[----:B------:R-:W-:Y:S01]  /*a910*/  FMUL.FTZ R40, R40, UR6 ;  /* 0x0000000628287c20 */ /* 0x000fe20008410000 */
[----:B------:R-:W-:Y:S01]  /*a920*/  FMUL.FTZ R43, R43, UR6 ;  /* 0x000000062b2b7c20 */ /* 0x000fe20008410000 */
[----:B------:R-:W-:Y:S01]  /*a930*/  MUFU.TANH R192, R137 ;  /* 0x0000008900c07308 */ /* 0x000fe20000002400 */
[----:B------:R-:W-:Y:S01]  /*a940*/  FMUL.FTZ R41, R41, UR6 ;  /* 0x0000000629297c20 */ /* 0x000fe20008410000 */
[----:B-----5:R-:W-:-:S02]  /*a950*/  FSEL R64, R29, -INF , !P5 ;  /* 0xff8000001d407808 */ /* 0x020fc40006800000 */
[----:B------:R-:W-:Y:S01]  /*a960*/  ISETP.GE.AND P5, PT, R0, R133, PT ;  /* 0x000000850000720c */ /* 0x000fe20003fa6270 */
[----:B------:R-:W-:-:S03]  /*a970*/  VIADD R0, R16, 0xffffff21 ;  /* 0xffffff2110007836 */ /* 0x000fc60000000000 */
[----:B------:R-:W-:Y:S01]  /*a980*/  FSEL R244, R244, -INF , !P5 ;  /* 0xff800000f4f47808 */ /* 0x000fe20006800000 */
[----:B------:R5:W4:Y:S01]  /*a990*/  MUFU.TANH R234, R138 ;  /* 0x0000008a00ea7308 */ /* 0x000b220000002400 */
[CC--:B------:R-:W-:Y:S02]  /*a9a0*/  ISETP.GE.AND P4, PT, R0.reuse, R180.reuse, PT ;  /* 0x000000b40000720c */ /* 0x0c0fe40003f86270 */
[-C--:B------:R-:W-:Y:S01]  /*a9b0*/  ISETP.GE.AND P1, PT, R0, R133.reuse, PT ;  /* 0x000000850000720c */ /* 0x080fe20003f26270 */
[C---:B-1----:R-:W-:Y:S01]  /*a9c0*/  HMMA.16816.F32.BF16 R36, R156.reuse, R12, R36 ;  /* 0x0000000c9c24723c */ /* 0x042fe20000041824 */
[----:B------:R-:W-:Y:S01]  /*a9d0*/  FSEL R250, R250, -INF , !P4 ;  /* 0xff800000fafa7808 */ /* 0x000fe20006000000 */
[----:B------:R-:W-:Y:S01]  /*a9e0*/  VIADD R13, R16, 0xffffff39 ;  /* 0xffffff39100d7836 */ /* 0x000fe20000000000 */
[CC--:B------:R-:W-:Y:S01]  /*a9f0*/  ISETP.GE.AND P5, PT, R4.reuse, R180.reuse, PT ;  /* 0x000000b40400720c */ /* 0x0c0fe20003fa6270 */
[----:B------:R-:W1:Y:S01]  /*aa00*/  MUFU.TANH R238, R136 ;  /* 0x0000008800ee7308 */ /* 0x000e620000002400 */
[----:B------:R-:W-:Y:S01]  /*aa10*/  ISETP.GE.AND P4, PT, R4, R133, PT ;  /* 0x000000850400720c */ /* 0x000fe20003f86270 */
[----:B------:R-:W-:Y:S01]  /*aa20*/  VIADD R4, R16, 0xffffff30 ;  /* 0xffffff3010047836 */ /* 0x000fe20000000000 */
[----:B------:R-:W-:Y:S01]  /*aa30*/  FSEL R246, R246, -INF , !P1 ;  /* 0xff800000f6f67808 */ /* 0x000fe20004800000 */
[----:B------:R-:W-:Y:S01]  /*aa40*/  VIADD R12, R16, 0xffffff40 ;  /* 0xffffff40100c7836 */ /* 0x000fe20000000000 */
[----:B------:R-:W-:Y:S01]  /*aa50*/  ISETP.GE.AND P1, PT, R5, R180, PT ;  /* 0x000000b40500720c */ /* 0x000fe20003f26270 */
[----:B------:R-:W-:Y:S01]  /*aa60*/  HMMA.16816.F32.BF16 R32, R156, R14, R32 ;  /* 0x0000000e9c20723c */ /* 0x000fe20000041820 */
[----:B--2---:R-:W-:Y:S01]  /*aa70*/  FSEL R161, R30, -INF , !P5 ;  /* 0xff8000001ea17808 */ /* 0x004fe20006800000 */
[----:B------:R-:W2:Y:S01]  /*aa80*/  MUFU.TANH R200, R139 ;  /* 0x0000008b00c87308 */ /* 0x000ea20000002400 */
[----:B---3--:R-:W-:Y:S01]  /*aa90*/  FSEL R242, R242, -INF , !P4 ;  /* 0xff800000f2f27808 */ /* 0x008fe20006000000 */
[----:B-----5:R-:W-:Y:S01]  /*aaa0*/  VIADD R138, R182, 0xfffffffe ;  /* 0xfffffffeb68a7836 */ /* 0x020fe20000000000 */
[----:B------:R-:W-:-:S02]  /*aab0*/  FSEL R248, R248, -INF , !P1 ;  /* 0xff800000f8f87808 */ /* 0x000fc40004800000 */
[-C--:B------:R-:W-:Y:S02]  /*aac0*/  ISETP.GE.AND P5, PT, R5, R133.reuse, PT ;  /* 0x000000850500720c */ /* 0x080fe40003fa6270 */
[C---:B------:R-:W-:Y:S01]  /*aad0*/  ISETP.GE.AND P4, PT, R4.reuse, R180, PT ;  /* 0x000000b40400720c */ /* 0x040fe20003f86270 */
[----:B------:R-:W3:Y:S01]  /*aae0*/  MUFU.TANH R228, R61 ;  /* 0x0000003d00e47308 */ /* 0x000ee20000002400 */
[----:B------:R-:W-:Y:S02]  /*aaf0*/  ISETP.GE.AND P1, PT, R4, R133, PT ;  /* 0x000000850400720c */ /* 0x000fe40003f26270 */
[----:B------:R-:W5:Y:S01]  /*ab00*/  LDSM.16.M88.4 R4, [R188+0xb800] ;  /* 0x00b80000bc04783b */ /* 0x000f620000000200 */
[----:B----4-:R-:W-:Y:S01]  /*ab10*/  FSEL R172, R20, -INF , !P5 ;  /* 0xff80000014ac7808 */ /* 0x010fe20006800000 */
[----:B------:R-:W-:-:S04]  /*ab20*/  DEPBAR.LE SB0, 0x0 ;  /* 0x000080000000791a */ /* 0x000fc80000000000 */
[-C--:B------:R-:W-:Y:S01]  /*ab30*/  ISETP.GE.AND P5, PT, R9, R180.reuse, PT ;  /* 0x000000b40900720c */ /* 0x080fe20003fa6270 */
[----:B------:R-:W4:Y:S01]  /*ab40*/  MUFU.TANH R206, R63 ;  /* 0x0000003f00ce7308 */ /* 0x000f220000002400 */
[----:B------:R-:W-:Y:S02]  /*ab50*/  FSEL R234, R234, -INF , !P1 ;  /* 0xff800000eaea7808 */ /* 0x000fe40004800000 */
[----:B------:R-:W-:Y:S02]  /*ab60*/  FSEL R192, R192, -INF , !P5 ;  /* 0xff800000c0c07808 */ /* 0x000fe40006800000 */
[----:B-1----:R-:W-:Y:S02]  /*ab70*/  FSEL R238, R238, -INF , !P4 ;  /* 0xff800000eeee7808 */ /* 0x002fe40006000000 */
[C---:B------:R-:W-:Y:S01]  /*ab80*/  ISETP.GE.AND P1, PT, R17.reuse, R180, PT ;  /* 0x000000b41100720c */ /* 0x040fe20003f26270 */
[----:B------:R-:W1:Y:S01]  /*ab90*/  MUFU.TANH R214, R62 ;  /* 0x0000003e00d67308 */ /* 0x000e620000002400 */
[----:B------:R-:W-:-:S02]  /*aba0*/  ISETP.GE.AND P5, PT, R17, R133, PT ;  /* 0x000000851100720c */ /* 0x000fc40003fa6270 */
[-C--:B------:R-:W-:Y:S02]  /*abb0*/  ISETP.GE.AND P4, PT, R9, R133.reuse, PT ;  /* 0x000000850900720c */ /* 0x080fe40003f86270 */
[----:B------:R-:W-:Y:S02]  /*abc0*/  FSEL R240, R240, -INF , !P1 ;  /* 0xff800000f0f07808 */ /* 0x000fe40004800000 */
[----:B------:R-:W-:Y:S01]  /*abd0*/  FSEL R198, R198, -INF , !P5 ;  /* 0xff800000c6c67808 */ /* 0x000fe20006800000 */
[----:B------:R-:W1:Y:S01]  /*abe0*/  MUFU.TANH R204, R204 ;  /* 0x000000cc00cc7308 */ /* 0x000e620000002400 */
[----:B--2---:R-:W-:Y:S02]  /*abf0*/  FSEL R200, R200, -INF , !P4 ;  /* 0xff800000c8c87808 */ /* 0x004fe40006000000 */
[----:B------:R-:W-:Y:S02]  /*ac00*/  ISETP.GE.AND P1, PT, R13, R133, PT ;  /* 0x000000850d00720c */ /* 0x000fe40003f26270 */
[----:B------:R-:W-:-:S02]  /*ac10*/  ISETP.GE.AND P5, PT, R12, R180, PT ;  /* 0x000000b40c00720c */ /* 0x000fc40003fa6270 */
[-C--:B------:R-:W-:Y:S01]  /*ac20*/  ISETP.GE.AND P4, PT, R13, R180.reuse, PT ;  /* 0x000000b40d00720c */ /* 0x080fe20003f86270 */
[----:B------:R-:W-:Y:S01]  /*ac30*/  MUFU.TANH R202, R59 ;  /* 0x0000003b00ca7308 */ /* 0x000fe20000002400 */
[----:B------:R-:W-:Y:S02]  /*ac40*/  FSEL R232, R232, -INF , !P1 ;  /* 0xff800000e8e87808 */ /* 0x000fe40004800000 */
[----:B------:R-:W-:Y:S02]  /*ac50*/  FSEL R230, R230, -INF , !P5 ;  /* 0xff800000e6e67808 */ /* 0x000fe40006800000 */
[----:B------:R-:W-:Y:S02]  /*ac60*/  FSEL R236, R236, -INF , !P4 ;  /* 0xff800000ecec7808 */ /* 0x000fe40006000000 */
[C---:B------:R-:W-:Y:S01]  /*ac70*/  ISETP.GE.AND P1, PT, R11.reuse, R180, PT ;  /* 0x000000b40b00720c */ /* 0x040fe20003f26270 */
[----:B------:R-:W2:Y:S01]  /*ac80*/  MUFU.TANH R196, R196 ;  /* 0x000000c400c47308 */ /* 0x000ea20000002400 */
[----:B-----5:R-:W-:Y:S01]  /*ac90*/  HMMA.16816.F32.BF16 R36, R168, R4, R36 ;  /* 0x00000004a824723c */ /* 0x020fe20000041824 */
[-C--:B------:R-:W-:Y:S01]  /*aca0*/  ISETP.GE.AND P5, PT, R11, R133.reuse, PT ;  /* 0x000000850b00720c */ /* 0x080fe20003fa6270 */
[----:B------:R-:W-:Y:S01]  /*acb0*/  VIADD R5, R16, 0xffffff49 ;  /* 0xffffff4910057836 */ /* 0x000fe20000000000 */
[----:B------:R-:W-:Y:S01]  /*acc0*/  ISETP.GE.AND P4, PT, R12, R133, PT ;  /* 0x000000850c00720c */ /* 0x000fe20003f86270 */
[----:B------:R-:W-:Y:S01]  /*acd0*/  VIADD R4, R16, 0xffffff50 ;  /* 0xffffff5010047836 */ /* 0x000fe20000000000 */
[----:B---3--:R-:W-:Y:S01]  /*ace0*/  FSEL R228, R228, -INF , !P1 ;  /* 0xff800000e4e47808 */ /* 0x008fe20004800000 */
[----:B------:R-:W-:Y:S01]  /*acf0*/  VIADD R11, R16, 0xffffff60 ;  /* 0xffffff60100b7836 */ /* 0x000fe20000000000 */
[----:B------:R-:W3:Y:S01]  /*ad00*/  MUFU.TANH R186, R54 ;  /* 0x0000003600ba7308 */ /* 0x000ee20000002400 */
[----:B----4-:R-:W-:-:S02]  /*ad10*/  FSEL R206, R206, -INF , !P5 ;  /* 0xff800000cece7808 */ /* 0x010fc40006800000 */
[----:B-1----:R-:W-:Y:S02]  /*ad20*/  FSEL R214, R214, -INF , !P4 ;  /* 0xff800000d6d67808 */ /* 0x002fe40006000000 */
[CC--:B------:R-:W-:Y:S02]  /*ad30*/  ISETP.GE.AND P1, PT, R10.reuse, R133.reuse, PT ;  /* 0x000000850a00720c */ /* 0x0c0fe40003f26270 */
[-C--:B------:R-:W-:Y:S01]  /*ad40*/  ISETP.GE.AND P5, PT, R5, R180.reuse, PT ;  /* 0x000000b40500720c */ /* 0x080fe20003fa6270 */
[----:B------:R-:W1:Y:S01]  /*ad50*/  MUFU.TANH R194, R53 ;  /* 0x0000003500c27308 */ /* 0x000e620000002400 */
[-C--:B------:R-:W-:Y:S01]  /*ad60*/  ISETP.GE.AND P4, PT, R10, R180.reuse, PT ;  /* 0x000000b40a00720c */ /* 0x080fe20003f86270 */
[----:B------:R-:W-:Y:S01]  /*ad70*/  FMUL.FTZ R10, R42, UR6 ;  /* 0x000000062a0a7c20 */ /* 0x000fe20008410000 */
[----:B------:R-:W-:Y:S01]  /*ad80*/  FSEL R204, R204, -INF , !P1 ;  /* 0xff800000cccc7808 */ /* 0x000fe20004800000 */
[----:B------:R-:W-:Y:S01]  /*ad90*/  FMUL.FTZ R36, R36, UR6 ;  /* 0x0000000624247c20 */ /* 0x000fe20008410000 */
[----:B------:R-:W-:Y:S01]  /*ada0*/  FSEL R222, R222, -INF , !P5 ;  /* 0xff800000dede7808 */ /* 0x000fe20006800000 */
[----:B------:R-:W-:Y:S01]  /*adb0*/  FMUL.FTZ R37, R37, UR6 ;  /* 0x0000000625257c20 */ /* 0x000fe20008410000 */
[----:B------:R-:W-:Y:S01]  /*adc0*/  FSEL R224, R224, -INF , !P4 ;  /* 0xff800000e0e07808 */ /* 0x000fe20006000000 */
[----:B------:R-:W4:Y:S01]  /*add0*/  MUFU.TANH R178, R55 ;  /* 0x0000003700b27308 */ /* 0x000f220000002400 */
[-C--:B------:R-:W-:Y:S01]  /*ade0*/  ISETP.GE.AND P1, PT, R4, R180.reuse, PT ;  /* 0x000000b40400720c */ /* 0x080fe20003f26270 */
[----:B------:R-:W-:Y:S01]  /*adf0*/  FMUL.FTZ R38, R38, UR6 ;  /* 0x0000000626267c20 */ /* 0x000fe20008410000 */
[-C--:B------:R-:W-:Y:S01]  /*ae00*/  ISETP.GE.AND P5, PT, R4, R133.reuse, PT ;  /* 0x000000850400720c */ /* 0x080fe20003fa6270 */
[C---:B------:R-:W-:Y:S01]  /*ae10*/  VIADD R4, R16.reuse, 0xffffff51 ;  /* 0xffffff5110047836 */ /* 0x040fe20000000000 */
[----:B------:R-:W-:Y:S01]  /*ae20*/  ISETP.GE.AND P4, PT, R5, R133, PT ;  /* 0x000000850500720c */ /* 0x000fe20003f86270 */
[----:B------:R-:W-:Y:S01]  /*ae30*/  VIADD R5, R16, 0xffffff58 ;  /* 0xffffff5810057836 */ /* 0x000fe20000000000 */
[----:B--2---:R-:W-:Y:S01]  /*ae40*/  FSEL R196, R196, -INF , !P1 ;  /* 0xff800000c4c47808 */ /* 0x004fe20004800000 */
[----:B------:R-:W2:Y:S01]  /*ae50*/  MUFU.TANH R190, R48 ;  /* 0x0000003000be7308 */ /* 0x000ea20000002400 */
[----:B------:R-:W-:Y:S01]  /*ae60*/  FSEL R202, R202, -INF , !P4 ;  /* 0xff800000caca7808 */ /* 0x000fe20006000000 */
[----:B------:R-:W-:Y:S01]  /*ae70*/  FMUL.FTZ R39, R39, UR6 ;  /* 0x0000000627277c20 */ /* 0x000fe20008410000 */
[----:B------:R-:W-:-:S02]  /*ae80*/  ISETP.GE.AND P4, PT, R4, R180, PT ;  /* 0x000000b40400720c */ /* 0x000fc40003f86270 */
[-C--:B------:R-:W-:Y:S01]  /*ae90*/  ISETP.GE.AND P1, PT, R4, R133.reuse, PT ;  /* 0x000000850400720c */ /* 0x080fe20003f26270 */
[----:B------:R-:W-:Y:S01]  /*aea0*/  VIADD R4, R16, 0xffffff59 ;  /* 0xffffff5910047836 */ /* 0x000fe20000000000 */
[----:B---3--:R-:W-:Y:S01]  /*aeb0*/  FSEL R186, R186, -INF , !P5 ;  /* 0xff800000baba7808 */ /* 0x008fe20006800000 */
[----:B------:R-:W3:Y:S01]  /*aec0*/  MUFU.TANH R0, R49 ;  /* 0x0000003100007308 */ /* 0x000ee20000002400 */
[CC--:B------:R-:W-:Y:S02]  /*aed0*/  ISETP.GE.AND P5, PT, R5.reuse, R180.reuse, PT ;  /* 0x000000b40500720c */ /* 0x0c0fe40003fa6270 */
[----:B-1----:R-:W-:Y:S02]  /*aee0*/  FSEL R194, R194, -INF , !P4 ;  /* 0xff800000c2c27808 */ /* 0x002fe40006000000 */
[----:B----4-:R-:W-:Y:S02]  /*aef0*/  FSEL R178, R178, -INF , !P1 ;  /* 0xff800000b2b27808 */ /* 0x010fe40004800000 */
[----:B------:R-:W-:Y:S01]  /*af00*/  ISETP.GE.AND P4, PT, R5, R133, PT ;  /* 0x000000850500720c */ /* 0x000fe20003f86270 */
[----:B------:R-:W1:Y:S01]  /*af10*/  MUFU.TANH R176, R50 ;  /* 0x0000003200b07308 */ /* 0x000e620000002400 */
[----:B------:R-:W-:-:S02]  /*af20*/  ISETP.GE.AND P1, PT, R4, R180, PT ;  /* 0x000000b40400720c */ /* 0x000fc40003f26270 */
[----:B--2---:R-:W-:Y:S02]  /*af30*/  FSEL R190, R190, -INF , !P5 ;  /* 0xff800000bebe7808 */ /* 0x004fe40006800000 */
[-C--:B------:R-:W-:Y:S02]  /*af40*/  ISETP.GE.AND P5, PT, R4, R133.reuse, PT ;  /* 0x000000850400720c */ /* 0x080fe40003fa6270 */
[----:B------:R-:W-:Y:S01]  /*af50*/  HMMA.16816.F32.BF16 R4, R168, R6, R32 ;  /* 0x00000006a804723c */ /* 0x000fe20000041820 */
[----:B------:R-:W2:Y:S01]  /*af60*/  MUFU.TANH R174, R51 ;  /* 0x0000003300ae7308 */ /* 0x000ea20000002400 */
[----:B---3--:R-:W-:Y:S02]  /*af70*/  FSEL R188, R0, -INF , !P1 ;  /* 0xff80000000bc7808 */ /* 0x008fe40004800000 */
[----:B------:R-:W-:-:S05]  /*af80*/  ISETP.GE.AND P1, PT, R11, R133, PT ;  /* 0x000000850b00720c */ /* 0x000fca0003f26270 */
[----:B------:R-:W3:Y:S01]  /*af90*/  MUFU.TANH R8, R8 ;  /* 0x0000000800087308 */ /* 0x000ee20000002400 */
[----:B-1----:R-:W-:Y:S02]  /*afa0*/  FSEL R176, R176, -INF , !P4 ;  /* 0xff800000b0b07808 */ /* 0x002fe40006000000 */
[----:B------:R-:W-:Y:S01]  /*afb0*/  ISETP.GE.AND P4, PT, R11, R180, PT ;  /* 0x000000b40b00720c */ /* 0x000fe20003f86270 */
[----:B------:R-:W-:-:S04]  /*afc0*/  VIADD R11, R16, 0xffffff61 ;  /* 0xffffff61100b7836 */ /* 0x000fc80000000000 */
[----:B------:R-:W1:Y:S01]  /*afd0*/  MUFU.TANH R162, R162 ;  /* 0x000000a200a27308 */ /* 0x000e620000002400 */
[----:B--2---:R-:W-:Y:S01]  /*afe0*/  FSEL R174, R174, -INF , !P5 ;  /* 0xff800000aeae7808 */ /* 0x004fe20006800000 */
[----:B------:R-:W-:Y:S01]  /*aff0*/  FMUL.FTZ R141, R5, UR6 ;  /* 0x00000006058d7c20 */ /* 0x000fe20008410000 */
[C---:B------:R-:W-:Y:S01]  /*b000*/  ISETP.GE.AND P5, PT, R11.reuse, R180, PT ;  /* 0x000000b40b00720c */ /* 0x040fe20003fa6270 */
[----:B------:R-:W-:Y:S01]  /*b010*/  FMUL.FTZ R140, R4, UR6 ;  /* 0x00000006048c7c20 */ /* 0x000fe20008410000 */
[----:B------:R-:W-:Y:S02]  /*b020*/  VIADD R4, R16, 0xffffff71 ;  /* 0xffffff7110047836 */ /* 0x000fe40000000000 */
[----:B------:R-:W-:Y:S01]  /*b030*/  FMUL.FTZ R6, R6, UR6 ;  /* 0x0000000606067c20 */ /* 0x000fe20008410000 */
[----:B------:R-:W2:Y:S01]  /*b040*/  MUFU.TANH R160, R160 ;  /* 0x000000a000a07308 */ /* 0x000ea20000002400 */
[----:B------:R-:W-:Y:S01]  /*b050*/  VIADD R5, R16, 0xffffff78 ;  /* 0xffffff7810057836 */ /* 0x000fe20000000000 */
[----:B---3--:R-:W-:Y:S01]  /*b060*/  FSEL R170, R8, -INF , !P4 ;  /* 0xff80000008aa7808 */ /* 0x008fe20006000000 */
[C---:B------:R-:W-:Y:S01]  /*b070*/  VIADD R8, R16.reuse, 0xffffff69 ;  /* 0xffffff6910087836 */ /* 0x040fe20000000000 */
[----:B------:R-:W-:Y:S01]  /*b080*/  ISETP.GE.AND P4, PT, R11, R133, PT ;  /* 0x000000850b00720c */ /* 0x000fe20003f86270 */
[----:B------:R-:W-:-:S03]  /*b090*/  VIADD R11, R16, 0xffffff68 ;  /* 0xffffff68100b7836 */ /* 0x000fc60000000000 */
[----:B------:R-:W3:Y:S01]  /*b0a0*/  MUFU.TANH R166, R40 ;  /* 0x0000002800a67308 */ /* 0x000ee20000002400 */
[----:B-1----:R-:W-:Y:S02]  /*b0b0*/  FSEL R162, R162, -INF , !P1 ;  /* 0xff800000a2a27808 */ /* 0x002fe40004800000 */
[----:B------:R-:W-:-:S05]  /*b0c0*/  ISETP.GE.AND P1, PT, R11, R180, PT ;  /* 0x000000b40b00720c */ /* 0x000fca0003f26270 */
[----:B------:R-:W1:Y:S01]  /*b0d0*/  MUFU.TANH R9, R165 ;  /* 0x000000a500097308 */ /* 0x000e620000002400 */
[----:B--2---:R-:W-:Y:S02]  /*b0e0*/  FSEL R160, R160, -INF , !P4 ;  /* 0xff800000a0a07808 */ /* 0x004fe40006000000 */
[----:B------:R-:W-:-:S05]  /*b0f0*/  ISETP.GE.AND P4, PT, R8, R180, PT ;  /* 0x000000b40800720c */ /* 0x000fca0003f86270 */
[----:B------:R-:W2:Y:S01]  /*b100*/  MUFU.TANH R10, R10 ;  /* 0x0000000a000a7308 */ /* 0x000ea20000002400 */
[----:B---3--:R-:W-:Y:S02]  /*b110*/  FSEL R166, R166, -INF , !P1 ;  /* 0xff800000a6a67808 */ /* 0x008fe40004800000 */
[-C--:B------:R-:W-:Y:S01]  /*b120*/  ISETP.GE.AND P1, PT, R8, R133.reuse, PT ;  /* 0x000000850800720c */ /* 0x080fe20003f26270 */
[C---:B------:R-:W-:Y:S02]  /*b130*/  VIADD R8, R16.reuse, 0xffffff70 ;  /* 0xffffff7010087836 */ /* 0x040fe40000000000 */
[----:B------:R-:W-:Y:S02]  /*b140*/  VIADD R16, R16, 0xffffff79 ;  /* 0xffffff7910107836 */ /* 0x000fe40000000000 */
        /* <DEDUP_REMOVED lines=8> */
[----:B------:R-:W-:-:S05]  /*b1d0*/  ISETP.GE.AND P1, PT, R4, R180, PT ;  /* 0x000000b40400720c */ /* 0x000fca0003f26270 */
[----:B------:R-:W3:Y:S01]  /*b1e0*/  MUFU.TANH R141, R141 ;  /* 0x0000008d008d7308 */ /* 0x000ee20000002400 */
[----:B-1----:R-:W-:Y:S01]  /*b1f0*/  FSEL R137, R137, -INF , !P5 ;  /* 0xff80000089897808 */ /* 0x002fe20006800000 */
[----:B------:R-:W-:Y:S01]  /*b200*/  BAR.SYNC.DEFER_BLOCKING 0x0 ;  /* 0x0000000000007b1d */ /* 0x000fe20000010000 */
[----:B------:R-:W-:Y:S01]  /*b210*/  ISETP.GE.AND P5, PT, R4, R133, PT ;  /* 0x000000850400720c */ /* 0x000fe20003fa6270 */
[----:B------:R-:W-:-:S04]  /*b220*/  FMUL.FTZ R4, R7, UR6 ;  /* 0x0000000607047c20 */ /* 0x000fc80008410000 */
[----:B------:R-:W1:Y:S01]  /*b230*/  MUFU.TANH R164, R41 ;  /* 0x0000002900a47308 */ /* 0x000e620000002400 */
[----:B--2---:R-:W-:Y:S02]  /*b240*/  FSEL R136, R136, -INF , !P1 ;  /* 0xff80000088887808 */ /* 0x004fe40004800000 */
[----:B------:R-:W-:-:S05]  /*b250*/  ISETP.GE.AND P1, PT, R16, R180, PT ;  /* 0x000000b41000720c */ /* 0x000fca0003f26270 */
[----:B------:R-:W2:Y:S01]  /*b260*/  MUFU.TANH R0, R38 ;  /* 0x0000002600007308 */ /* 0x000ea20000002400 */
[----:B---3--:R-:W-:Y:S02]  /*b270*/  FSEL R141, R141, -INF , !P1 ;  /* 0xff8000008d8d7808 */ /* 0x008fe40004800000 */
[----:B------:R-:W-:-:S05]  /*b280*/  ISETP.GT.AND P1, PT, R138, R217, PT ;  /* 0x000000d98a00720c */ /* 0x000fca0003f24270 */
        /* <DEDUP_REMOVED lines=10> */
[----:B-1----:R-:W-:Y:S02]  /*b330*/  FSEL R140, R140, -INF , !P4 ;  /* 0xff8000008c8c7808 */ /* 0x002fe40006000000 */
[----:B------:R-:W-:Y:S02]  /*b340*/  ISETP.GE.AND P4, PT, R16, R133, PT ;  /* 0x000000851000720c */ /* 0x000fe40003f86270 */
[----:B--2---:R-:W-:Y:S02]  /*b350*/  FSEL R142, R142, -INF , !P5 ;  /* 0xff8000008e8e7808 */ /* 0x004fe40006800000 */
[----:B---3--:R-:W-:Y:S01]  /*b360*/  FSEL R133, R4, -INF , !P4 ;  /* 0xff80000004857808 */ /* 0x008fe20006000000 */
[----:B------:R-:W-:Y:S08]  /*b370*/  @!P1 BRA `(.L_x_1334) ;  /* 0x0000000800bc9947 */ /* 0x000ff00003800000 */
        /* <DEDUP_REMOVED lines=63> */
.L_x_1335:
[----:B------:R-:W-:Y:S01]  /*b770*/  UMOV UR6, URZ ;  /* 0x000000ff00067c82 */ /* 0x000fe20008000000 */
[----:B------:R-:W-:Y:S01]  /*b780*/  IMAD.SHL.U32 R4, R134, 0x80, RZ ;  /* 0x0000008086047824 */ /* 0x000fe200078e00ff */
[----:B------:R-:W-:-:S05]  /*b790*/  IADD3 R5, P1, PT, RZ, -UR6, RZ ;  /* 0x80000006ff057c10 */ /* 0x000fca000ff3e0ff */
[----:B------:R-:W-:-:S05]  /*b7a0*/  IMAD.X R4, RZ, RZ, ~R4, P1 ;  /* 0x000000ffff047224 */ /* 0x000fca00008e0e04 */
[----:B------:R-:W-:-:S04]  /*b7b0*/  SHF.R.S64 R5, R5, 0x1f, R4 ;  /* 0x0000001f05057819 */ /* 0x000fc80000001004 */
[----:B------:R-:W-:-:S04]  /*b7c0*/  IADD3 R218, P1, PT, R5, R218, RZ ;  /* 0x000000da05da7210 */ /* 0x000fc80007f3e0ff */
[----:B------:R-:W-:-:S09]  /*b7d0*/  LEA.HI.X.SX32 R219, R4, R219, 0x1, P1 ;  /* 0x000000db04db7211 */ /* 0x000fd200008f0eff */
.L_x_1336:
        /* <DEDUP_REMOVED lines=105> */
.L_x_1334:
[----:B-1----:R-:W-:Y:S02]  /*be70*/  FMNMX3.FTZ R5, R3, R18, R24, !PT ;  /* 0x0000001203057276 */ /* 0x002fe40007810018 */
        /* <DEDUP_REMOVED lines=40> */
[----:B------:R-:W-:Y:S01]  /*c100*/  LDSM.16.MT88.4 R28, [R155] ;  /* 0x000000009b1c783b */ /* 0x000fe20000004200 */
[----:B-1----:R-:W-:Y:S02]  /*c110*/  FMNMX.FTZ R5, R6, R5, !PT ;  /* 0x0000000506057209 */ /* 0x002fe40007810000 */
[----:B--2---:R-:W-:-:S03]  /*c120*/  FMNMX.FTZ R4, R7, R4, !PT ;  /* 0x0000000407047209 */ /* 0x004fc60007810000 */
[----:B------:R-:W1:Y:S04]  /*c130*/  SHFL.BFLY PT, R134, R5, 0x1, 0x1f ;  /* 0x0c201f0005867f89 */ /* 0x000e6800000e0000 */
[----:B------:R-:W2:Y:S01]  /*c140*/  SHFL.BFLY PT, R135, R4, 0x1, 0x1f ;  /* 0x0c201f0004877f89 */ /* 0x000ea200000e0000 */
[----:B-1----:R-:W-:-:S04]  /*c150*/  FMNMX.FTZ R134, R5, R134, !PT ;  /* 0x0000008605867209 */ /* 0x002fc80007810000 */
[C---:B------:R-:W-:Y:S01]  /*c160*/  FSETP.NEU.FTZ.AND P1, PT, R134.reuse, -INF , PT ;  /* 0xff8000008600780b */ /* 0x040fe20003f3d000 */
[----:B------:R-:W-:Y:S01]  /*c170*/  FMUL.FTZ R145, R134, UR4 ;  /* 0x0000000486917c20 */ /* 0x000fe20008410000 */
[----:B--2---:R-:W-:Y:S02]  /*c180*/  FMNMX.FTZ R135, R4, R135, !PT ;  /* 0x0000008704877209 */ /* 0x004fe40007810000 */
[----:B------:R-:W-:Y:S02]  /*c190*/  FSEL R4, R134, RZ, P1 ;  /* 0x000000ff86047208 */ /* 0x000fe40000800000 */
[----:B------:R-:W-:Y:S01]  /*c1a0*/  FSEL R145, R145, RZ, P1 ;  /* 0x000000ff91917208 */ /* 0x000fe20000800000 */
[C---:B------:R-:W-:Y:S01]  /*c1b0*/  FMUL.FTZ R149, R135.reuse, UR4 ;  /* 0x0000000487957c20 */ /* 0x040fe20008410000 */
[----:B------:R-:W-:Y:S01]  /*c1c0*/  FSETP.NEU.FTZ.AND P2, PT, R135, -INF , PT ;  /* 0xff8000008700780b */ /* 0x000fe20003f5d000 */
[----:B------:R-:W-:Y:S01]  /*c1d0*/  FADD.FTZ R4, R3, -R4 ;  /* 0x8000000403047221 */ /* 0x000fe20000010000 */
[----:B------:R-:W-:Y:S01]  /*c1e0*/  IADD3 R3, PT, PT, R2, R151, RZ ;  /* 0x0000009702037210 */ /* 0x000fe20007ffe0ff */
[--C-:B------:R-:W-:Y:S01]  /*c1f0*/  FFMA.FTZ R153, R52, UR4, -R145.reuse ;  /* 0x0000000434997c23 */ /* 0x100fe20008010891 */
[----:B------:R-:W-:Y:S01]  /*c200*/  FSEL R5, R135, RZ, P2 ;  /* 0x000000ff87057208 */ /* 0x000fe20001000000 */
[--C-:B------:R-:W-:Y:S01]  /*c210*/  FFMA.FTZ R144, R18, UR4, -R145.reuse ;  /* 0x0000000412907c23 */ /* 0x100fe20008010891 */
[----:B------:R-:W-:Y:S01]  /*c220*/  FSEL R149, R149, RZ, P2 ;  /* 0x000000ff95957208 */ /* 0x000fe20001000000 */
[----:B------:R-:W1:Y:S01]  /*c230*/  LDSM.16.MT88.4 R52, [R3+0x10000] ;  /* 0x010000000334783b */ /* 0x000e620000004200 */
[----:B------:R-:W-:Y:S01]  /*c240*/  FFMA.FTZ R143, R24, UR4, -R145 ;  /* 0x00000004188f7c23 */ /* 0x000fe20008010891 */
[----:B------:R-:W-:Y:S01]  /*c250*/  FADD.FTZ R5, R132, -R5 ;  /* 0x8000000584057221 */ /* 0x000fe20000010000 */
[----:B------:R-:W-:Y:S01]  /*c260*/  FMUL.FTZ R152, R4, UR4 ;  /* 0x0000000404987c20 */ /* 0x000fe20008410000 */
[--C-:B------:R-:W-:Y:S01]  /*c270*/  FFMA.FTZ R150, R22, UR4, -R149.reuse ;  /* 0x0000000416967c23 */ /* 0x100fe20008010895 */
[--C-:B------:R-:W-:Y:S01]  /*c280*/  FFMA.FTZ R148, R56, UR4, -R149.reuse ;  /* 0x0000000438947c23 */ /* 0x100fe20008010895 */
[--C-:B------:R-:W-:Y:S01]  /*c290*/  FFMA.FTZ R147, R58, UR4, -R149.reuse ;  /* 0x000000043a937c23 */ /* 0x100fe20008010895 */
[----:B------:R-:W-:Y:S01]  /*c2a0*/  FFMA.FTZ R146, R60, UR4, -R149 ;  /* 0x000000043c927c23 */ /* 0x000fe20008010895 */
[----:B------:R-:W-:Y:S01]  /*c2b0*/  FMUL.FTZ R154, R5, UR4 ;  /* 0x00000004059a7c20 */ /* 0x000fe20008410000 */
[--C-:B------:R-:W-:Y:S01]  /*c2c0*/  FFMA.FTZ R26, R26, UR4, -R145.reuse ;  /* 0x000000041a1a7c23 */ /* 0x100fe20008010891 */
[----:B------:R-:W-:Y:S01]  /*c2d0*/  MUFU.EX2 R150, R150 ;  /* 0x0000009600967308 */ /* 0x000fe20000000800 */
[----:B------:R-:W-:Y:S01]  /*c2e0*/  IADD3 R2, PT, PT, R2, R155, RZ ;  /* 0x0000009b02027210 */ /* 0x000fe20007ffe0ff */
[----:B------:R-:W-:Y:S01]  /*c2f0*/  LDSM.16.MT88.4 R20, [R3+0xc000] ;  /* 0x00c000000314783b */ /* 0x000fe20000004200 */
[--C-:B------:R-:W-:Y:S01]  /*c300*/  FFMA.FTZ R159, R246, UR4, -R145.reuse ;  /* 0x00000004f69f7c23 */ /* 0x100fe20008010891 */
[----:B------:R-:W2:Y:S01]  /*c310*/  MUFU.EX2 R148, R148 ;  /* 0x0000009400947308 */ /* 0x000ea20000000800 */
[--C-:B------:R-:W-:Y:S01]  /*c320*/  FFMA.FTZ R157, R172, UR4, -R145.reuse ;  /* 0x00000004ac9d7c23 */ /* 0x100fe20008010891 */
[----:B------:R-:W3:Y:S01]  /*c330*/  LDSM.16.MT88.4 R36, [R2] ;  /* 0x000000000224783b */ /* 0x000ee20000004200 */
[--C-:B------:R-:W-:Y:S01]  /*c340*/  FFMA.FTZ R242, R242, UR4, -R145.reuse ;  /* 0x00000004f2f27c23 */ /* 0x100fe20008010891 */
[----:B------:R-:W-:Y:S01]  /*c350*/  MUFU.EX2 R147, R147 ;  /* 0x0000009300937308 */ /* 0x000fe20000000800 */
[----:B------:R-:W-:Y:S01]  /*c360*/  FFMA.FTZ R165, R198, UR4, -R145 ;  /* 0x00000004c6a57c23 */ /* 0x000fe20008010891 */
[----:B------:R-:W4:Y:S01]  /*c370*/  LDSM.16.MT88.4 R60, [R155+0x4000] ;  /* 0x004000009b3c783b */ /* 0x000f220000004200 */
[--C-:B------:R-:W-:Y:S01]  /*c380*/  FFMA.FTZ R192, R192, UR4, -R149.reuse ;  /* 0x00000004c0c07c23 */ /* 0x100fe20008010895 */
[----:B------:R-:W5:Y:S01]  /*c390*/  MUFU.EX2 R146, R146 ;  /* 0x0000009200927308 */ /* 0x000f620000000800 */
        /* <DEDUP_REMOVED lines=11> */
[----:B------:R-:W-:Y:S01]  /*c450*/  MUFU.EX2 R132, R26 ;  /* 0x0000001a00847308 */ /* 0x000fe20000000800 */
[----:B------:R-:W-:Y:S01]  /*c460*/  FFMA.FTZ R206, R206, UR4, -R145 ;  /* 0x00000004cece7c23 */ /* 0x000fe20008010891 */
[----:B-----5:R-:W-:Y:S01]  /*c470*/  F2FP.BF16.F32.PACK_AB R6, R146, R147 ;  /* 0x000000939206723e */ /* 0x020fe200000010ff */
[----:B------:R-:W-:Y:S01]  /*c480*/  FFMA.FTZ R179, R188, UR4, -R149 ;  /* 0x00000004bcb37c23 */ /* 0x000fe20008010895 */
[----:B------:R-:W5:Y:S01]  /*c490*/  MUFU.EX2 R153, R153 ;  /* 0x0000009900997308 */ /* 0x000f620000000800 */
[--C-:B------:R-:W-:Y:S01]  /*c4a0*/  FFMA.FTZ R181, R178, UR4, -R145.reuse ;  /* 0x00000004b2b57c23 */ /* 0x100fe20008010891 */
[----:B------:R-:W-:Y:S01]  /*c4b0*/  FFMA.FTZ R185, R174, UR4, -R145 ;  /* 0x00000004aeb97c23 */ /* 0x000fe20008010891 */
[----:B------:R-:W-:Y:S01]  /*c4c0*/  FFMA.FTZ R194, R194, UR4, -R149 ;  /* 0x00000004c2c27c23 */ /* 0x000fe20008010895 */
[----:B------:R-:W1:Y:S01]  /*c4d0*/  MUFU.EX2 R154, R154 ;  /* 0x0000009a009a7308 */ /* 0x000e620000000800 */
[--C-:B------:R-:W-:Y:S01]  /*c4e0*/  FFMA.FTZ R186, R186, UR4, -R145.reuse ;  /* 0x00000004baba7c23 */ /* 0x100fe20008010891 */
[----:B--2---:R-:W-:Y:S01]  /*c4f0*/  F2FP.BF16.F32.PACK_AB R5, R143, R144 ;  /* 0x000000908f05723e */ /* 0x004fe200000010ff */
[----:B------:R-:W-:Y:S01]  /*c500*/  FFMA.FTZ R176, R176, UR4, -R145 ;  /* 0x00000004b0b07c23 */ /* 0x000fe20008010891 */
[----:B------:R-:W2:Y:S01]  /*c510*/  MUFU.EX2 R152, R152 ;  /* 0x0000009800987308 */ /* 0x000ea20000000800 */
[--C-:B------:R-:W-:Y:S01]  /*c520*/  FFMA.FTZ R187, R168, UR4, -R149.reuse ;  /* 0x00000004a8bb7c23 */ /* 0x100fe20008010895 */
[----:B------:R-:W-:Y:S01]  /*c530*/  FFMA.FTZ R189, R166, UR4, -R149 ;  /* 0x00000004a6bd7c23 */ /* 0x000fe20008010895 */
[--C-:B------:R-:W-:Y:S01]  /*c540*/  FFMA.FTZ R193, R162, UR4, -R145.reuse ;  /* 0x00000004a2c17c23 */ /* 0x100fe20008010891 */
[----:B------:R-:W-:Y:S01]  /*c550*/  MUFU.EX2 R159, R159 ;  /* 0x0000009f009f7308 */ /* 0x000fe20000000800 */
[----:B------:R-:W-:Y:S01]  /*c560*/  FFMA.FTZ R191, R156, UR4, -R145 ;  /* 0x000000049cbf7c23 */ /* 0x000fe20008010891 */
[----:B-----5:R-:W-:Y:S01]  /*c570*/  F2FP.BF16.F32.PACK_AB R7, R153, R132 ;  /* 0x000000849907723e */ /* 0x020fe200000010ff */
[--C-:B------:R-:W-:Y:S01]  /*c580*/  FFMA.FTZ R170, R170, UR4, -R149.reuse ;  /* 0x00000004aaaa7c23 */ /* 0x100fe20008010895 */
[----:B------:R-:W-:Y:S01]  /*c590*/  MUFU.EX2 R172, R242 ;  /* 0x000000f200ac7308 */ /* 0x000fe20000000800 */
[--C-:B------:R-:W-:Y:S01]  /*c5a0*/  FFMA.FTZ R164, R164, UR4, -R149.reuse ;  /* 0x00000004a4a47c23 */ /* 0x100fe20008010895 */
[-C--:B-1----:R-:W-:Y:S01]  /*c5b0*/  FMUL.FTZ R48, R88, R154.reuse ;  /* 0x0000009a58307220 */ /* 0x082fe20000410000 */
        /* <DEDUP_REMOVED lines=27> */
[C---:B------:R-:W-:Y:S01]  /*c770*/  HMMA.16816.F32.BF16 R24, R4.reuse, R28, R24 ;  /* 0x0000001c0418723c */ /* 0x040fe20000041818 */
        /* <DEDUP_REMOVED lines=31> */
[----:B------:R-:W5:Y:S01]  /*c970*/  MUFU.EX2 R106, R106 ;  /* 0x0000006a006a7308 */ /* 0x000f620000000800 */
        /* <DEDUP_REMOVED lines=23> */
[----:B------:R-:W2:Y:S01]  /*caf0*/  MUFU.EX2 R105, R105 ;  /* 0x0000006900697308 */ /* 0x000ea20000000800 */
        /* <DEDUP_REMOVED lines=11> */
[----:B------:R-:W2:Y:S01]  /*cbb0*/  LDSM.16.MT88.4 R92, [R3+0xc800] ;  /* 0x00c80000035c783b */ /* 0x000ea20000004200 */
[--C-:B------:R-:W-:Y:S01]  /*cbc0*/  FFMA.FTZ R114, R161, UR4, -R149.reuse ;  /* 0x00000004a1727c23 */ /* 0x100fe20008010895 */
[--C-:B------:R-:W-:Y:S01]  /*cbd0*/  FFMA.FTZ R113, R248, UR4, -R149.reuse ;  /* 0x00000004f8717c23 */ /* 0x100fe20008010895 */
[----:B------:R-:W-:Y:S01]  /*cbe0*/  MUFU.EX2 R115, R115 ;  /* 0x0000007300737308 */ /* 0x000fe20000000800 */
[----:B------:R-:W2:Y:S01]  /*cbf0*/  LDSM.16.MT88.4 R68, [R155+0x4800] ;  /* 0x004800009b44783b */ /* 0x000ea20000004200 */
[--C-:B------:R-:W-:Y:S01]  /*cc00*/  FFMA.FTZ R163, R238, UR4, -R149.reuse ;  /* 0x00000004eea37c23 */ /* 0x100fe20008010895 */
[----:B------:R-:W-:Y:S01]  /*cc10*/  FFMA.FTZ R161, R236, UR4, -R149 ;  /* 0x00000004eca17c23 */ /* 0x000fe20008010895 */
[C---:B------:R-:W-:Y:S01]  /*cc20*/  HMMA.16816.F32.BF16 R16, R4.reuse, R20, R16 ;  /* 0x000000140410723c */ /* 0x040fe20000041810 */
[----:B------:R-:W-:Y:S01]  /*cc30*/  LDSM.16.MT88.4 R80, [R3+0x10800] ;  /* 0x010800000350783b */ /* 0x000fe20000004200 */
[----:B------:R-:W2:Y:S01]  /*cc40*/  MUFU.EX2 R112, R112 ;  /* 0x0000007000707308 */ /* 0x000ea20000000800 */
[--C-:B------:R-:W-:Y:S01]  /*cc50*/  FFMA.FTZ R175, R214, UR4, -R145.reuse ;  /* 0x00000004d6af7c23 */ /* 0x100fe20008010891 */
[----:B------:R-:W-:Y:S01]  /*cc60*/  FFMA.FTZ R173, R202, UR4, -R145 ;  /* 0x00000004caad7c23 */ /* 0x000fe20008010891 */
[----:B------:R-:W-:Y:S01]  /*cc70*/  FFMA.FTZ R177, R196, UR4, -R149 ;  /* 0x00000004c4b17c23 */ /* 0x000fe20008010895 */
[----:B------:R-:W-:Y:S01]  /*cc80*/  MUFU.EX2 R114, R114 ;  /* 0x0000007200727308 */ /* 0x000fe20000000800 */
[----:B------:R-:W-:Y:S01]  /*cc90*/  FFMA.FTZ R160, R160, UR4, -R145 ;  /* 0x00000004a0a07c23 */ /* 0x000fe20008010891 */
[C---:B----4-:R-:W-:Y:S01]  /*cca0*/  HMMA.16816.F32.BF16 R56, R4.reuse, R60, R56 ;  /* 0x0000003c0438723c */ /* 0x050fe20000041838 */
[----:B------:R-:W-:Y:S01]  /*ccb0*/  LDSM.16.MT88.4 R124, [R151+0xf800] ;  /* 0x00f80000977c783b */ /* 0x000fe20000004200 */
[----:B------:R-:W-:Y:S01]  /*ccc0*/  MUFU.EX2 R113, R113 ;  /* 0x0000007100717308 */ /* 0x000fe20000000800 */
[----:B------:R-:W-:Y:S01]  /*ccd0*/  FFMA.FTZ R195, R136, UR4, -R149 ;  /* 0x0000000488c37c23 */ /* 0x000fe20008010895 */
[----:B------:R-:W-:Y:S01]  /*cce0*/  FFMA.FTZ R233, R233, R154, R150 ;  /* 0x0000009ae9e97223 */ /* 0x000fe20000010096 */
[----:B------:R-:W-:Y:S01]  /*ccf0*/  FFMA.FTZ R144, R231, R152, R144 ;  /* 0x00000098e7907223 */ /* 0x000fe20000010090 */
[----:B------:R-:W-:Y:S01]  /*cd00*/  MUFU.EX2 R157, R157 ;  /* 0x0000009d009d7308 */ /* 0x000fe20000000800 */
[--C-:B------:R-:W-:Y:S01]  /*cd10*/  FFMA.FTZ R139, R139, UR4, -R145.reuse ;  /* 0x000000048b8b7c23 */ /* 0x100fe20008010891 */
[C---:B------:R-:W-:Y:S01]  /*cd20*/  HMMA.16816.F32.BF16 R20, R4.reuse, R22, R116 ;  /* 0x000000160414723c */ /* 0x040fe20000041874 */
[--C-:B------:R-:W-:Y:S01]  /*cd30*/  FFMA.FTZ R116, R244, UR4, -R145.reuse ;  /* 0x00000004f4747c23 */ /* 0x100fe20008010891 */
[----:B------:R-:W-:Y:S01]  /*cd40*/  MUFU.EX2 R163, R163 ;  /* 0x000000a300a37308 */ /* 0x000fe20000000800 */
[----:B------:R-:W-:Y:S01]  /*cd50*/  FFMA.FTZ R117, R158, UR4, -R145 ;  /* 0x000000049e757c23 */ /* 0x000fe20008010891 */
[----:B------:R-:W-:Y:S01]  /*cd60*/  FADD.FTZ R148, R148, R233 ;  /* 0x000000e994947221 */ /* 0x000fe20000010000 */
[----:B------:R-:W-:Y:S01]  /*cd70*/  FADD.FTZ R143, R143, R144 ;  /* 0x000000908f8f7221 */ /* 0x000fe20000010000 */
[----:B------:R-:W-:Y:S01]  /*cd80*/  MUFU.EX2 R192, R192 ;  /* 0x000000c000c07308 */ /* 0x000fe20000000800 */
[----:B------:R-:W-:Y:S01]  /*cd90*/  FFMA.FTZ R141, R141, UR4, -R149 ;  /* 0x000000048d8d7c23 */ /* 0x000fe20008010895 */
[C---:B------:R-:W-:Y:S01]  /*cda0*/  HMMA.16816.F32.BF16 R60, R4.reuse, R62, R76 ;  /* 0x0000003e043c723c */ /* 0x040fe2000004184c */
[----:B------:R-:W4:Y:S01]  /*cdb0*/  LDSM.16.MT88.4 R76, [R2+0x800] ;  /* 0x00080000024c783b */ /* 0x000f220000004200 */
[----:B------:R-:W4:Y:S01]  /*cdc0*/  MUFU.EX2 R116, R116 ;  /* 0x0000007400747308 */ /* 0x000f220000000800 */
[----:B------:R-:W-:Y:S01]  /*cdd0*/  FADD.FTZ R147, R147, R148 ;  /* 0x0000009493937221 */ /* 0x000fe20000010000 */
[----:B------:R-:W-:Y:S01]  /*cde0*/  FADD.FTZ R132, R132, R143 ;  /* 0x0000008f84847221 */ /* 0x000fe20000010000 */
[----:B------:R-:W-:Y:S01]  /*cdf0*/  ISETP.GT.AND P1, PT, R138, R217, PT ;  /* 0x000000d98a00720c */ /* 0x000fe20003f24270 */
[----:B------:R-:W-:Y:S01]  /*ce00*/  MUFU.EX2 R180, R180 ;  /* 0x000000b400b47308 */ /* 0x000fe20000000800 */
[----:B------:R-:W-:Y:S01]  /*ce10*/  FADD.FTZ R146, R146, R147 ;  /* 0x0000009392927221 */ /* 0x000fe20000010000 */
[C---:B-1----:R-:W-:Y:S01]  /*ce20*/  HMMA.16816.F32.BF16 R72, R4.reuse, R84, R72 ;  /* 0x000000540448723c */ /* 0x042fe20000041848 */
[----:B-----5:R-:W-:Y:S01]  /*ce30*/  F2FP.BF16.F32.PACK_AB R84, R106, R111 ;  /* 0x0000006f6a54723e */ /* 0x020fe200000010ff */
[----:B------:R-:W-:Y:S01]  /*ce40*/  MUFU.EX2 R161, R161 ;  /* 0x000000a100a17308 */ /* 0x000fe20000000800 */
[----:B---3--:R-:W-:Y:S01]  /*ce50*/  F2FP.BF16.F32.PACK_AB R85, R109, R110 ;  /* 0x0000006e6d55723e */ /* 0x008fe200000010ff */
[----:B------:R-:W-:Y:S01]  /*ce60*/  FADD.FTZ R153, R153, R132 ;  /* 0x0000008499997221 */ /* 0x000fe20000010000 */
[----:B------:R-:W-:Y:S01]  /*ce70*/  FADD.FTZ R111, R111, R146 ;  /* 0x000000926f6f7221 */ /* 0x000fe20000010000 */
[----:B------:R-:W-:Y:S01]  /*ce80*/  MUFU.EX2 R200, R234 ;  /* 0x000000ea00c87308 */ /* 0x000fe20000000800 */
[----:B------:R-:W-:Y:S01]  /*ce90*/  MOV R132, R135 ;  /* 0x0000008700847202 */ /* 0x000fe20000000f00 */
[----:B------:R-:W-:Y:S01]  /*cea0*/  HMMA.16816.F32.BF16 R4, R4, R86, R100 ;  /* 0x000000560404723c */ /* 0x000fe20000041864 */
[----:B------:R-:W-:Y:S01]  /*ceb0*/  F2FP.BF16.F32.PACK_AB R86, R104, R107 ;  /* 0x0000006b6856723e */ /* 0x000fe200000010ff */
[----:B------:R-:W-:Y:S01]  /*cec0*/  LDSM.16.MT88.4 R100, [R151+0xd000] ;  /* 0x00d000009764783b */ /* 0x000fe20000004200 */
[----:B--2---:R-:W-:Y:S01]  /*ced0*/  F2FP.BF16.F32.PACK_AB R87, R105, R108 ;  /* 0x0000006c6957723e */ /* 0x004fe200000010ff */
[----:B------:R-:W1:Y:S01]  /*cee0*/  MUFU.EX2 R167, R167 ;  /* 0x000000a700a77308 */ /* 0x000e620000000800 */
[----:B------:R-:W-:Y:S01]  /*cef0*/  FADD.FTZ R110, R110, R153 ;  /* 0x000000996e6e7221 */ /* 0x000fe20000010000 */
[----:B------:R-:W-:Y:S01]  /*cf00*/  FADD.FTZ R106, R106, R111 ;  /* 0x0000006f6a6a7221 */ /* 0x000fe20000010000 */
[----:B------:R-:W-:Y:S01]  /*cf10*/  @P1 MOV R132, R135 ;  /* 0x0000008700841202 */ /* 0x000fe20000000f00 */
[----:B------:R-:W-:Y:S01]  /*cf20*/  MUFU.EX2 R165, R165 ;  /* 0x000000a500a57308 */ /* 0x000fe20000000800 */
[----:B------:R-:W-:Y:S01]  /*cf30*/  FADD.FTZ R109, R109, R110 ;  /* 0x0000006e6d6d7221 */ /* 0x000fe20000010000 */
[C---:B------:R-:W-:Y:S01]  /*cf40*/  HMMA.16816.F32.BF16 R8, R84.reuse, R96, R8 ;  /* 0x000000605408723c */ /* 0x040fe20000041808 */
[----:B------:R-:W-:Y:S01]  /*cf50*/  FADD.FTZ R107, R107, R106 ;  /* 0x0000006a6b6b7221 */ /* 0x000fe20000010000 */
[----:B------:R-:W2:Y:S01]  /*cf60*/  MUFU.EX2 R198, R198 ;  /* 0x000000c600c67308 */ /* 0x000ea20000000800 */
[----:B------:R-:W-:Y:S01]  /*cf70*/  FADD.FTZ R108, R108, R109 ;  /* 0x0000006d6c6c7221 */ /* 0x000fe20000010000 */
[----:B------:R-:W-:Y:S01]  /*cf80*/  @P1 IADD3 R182, PT, PT, R182, -0x3, RZ ;  /* 0xfffffffdb6b61810 */ /* 0x000fe20007ffe0ff */
[----:B------:R-:W-:Y:S01]  /*cf90*/  FADD.FTZ R104, R104, R107 ;  /* 0x0000006b68687221 */ /* 0x000fe20000010000 */
[----:B------:R-:W-:Y:S01]  /*cfa0*/  MUFU.EX2 R228, R230 ;  /* 0x000000e600e47308 */ /* 0x000fe20000000800 */
[----:B------:R-:W-:Y:S01]  /*cfb0*/  FADD.FTZ R105, R105, R108 ;  /* 0x0000006c69697221 */ /* 0x000fe20000010000 */
[C---:B------:R-:W-:Y:S01]  /*cfc0*/  HMMA.16816.F32.BF16 R12, R84.reuse, R98, R12 ;  /* 0x00000062540c723c */ /* 0x040fe2000004180c */
[----:B------:R-:W3:Y:S01]  /*cfd0*/  LDSM.16.MT88.4 R96, [R2+0x4800] ;  /* 0x004800000260783b */ /* 0x000ee20000004200 */
[----:B------:R-:W5:Y:S04]  /*cfe0*/  MUFU.EX2 R169, R169 ;  /* 0x000000a900a97308 */ /* 0x000f680000000800 */
        /* <DEDUP_REMOVED lines=29> */
[C---:B----4-:R-:W-:Y:S02]  /*d1c0*/  HMMA.16816.F32.BF16 R32, R84.reuse, R76, R32 ;  /* 0x0000004c5420723c */ /* 0x050fe40000041820 */
[----:B------:R-:W-:Y:S04]  /*d1d0*/  MUFU.EX2 R191, R191 ;  /* 0x000000bf00bf7308 */ /* 0x000fe80000000800 */
[----:B------:R-:W-:Y:S02]  /*d1e0*/  MUFU.EX2 R195, R195 ;  /* 0x000000c300c37308 */ /* 0x000fe40000000800 */
[C---:B------:R-:W-:Y:S01]  /*d1f0*/  HMMA.16816.F32.BF16 R36, R84.reuse, R78, R36 ;  /* 0x0000004e5424723c */ /* 0x040fe20000041824 */
[----:B------:R-:W4:Y:S01]  /*d200*/  LDSM.16.MT88.4 R76, [R3+0x11000] ;  /* 0x01100000034c783b */ /* 0x000f220000004200 */
[----:B------:R-:W-:Y:S06]  /*d210*/  MUFU.EX2 R139, R139 ;  /* 0x0000008b008b7308 */ /* 0x000fec0000000800 */
[----:B------:R-:W-:Y:S01]  /*d220*/  HMMA.16816.F32.BF16 R48, R84, R80, R48 ;  /* 0x000000505430723c */ /* 0x000fe20000041830 */
        /* <DEDUP_REMOVED lines=9> */
[C---:B---3--:R-:W-:Y:S08]  /*d2c0*/  HMMA.16816.F32.BF16 R72, R84.reuse, R96, R72 ;  /* 0x000000605448723c */ /* 0x048ff00000041848 */
[----:B------:R-:W-:Y:S01]  /*d2d0*/  HMMA.16816.F32.BF16 R4, R84, R98, R4 ;  /* 0x000000625404723c */ /* 0x000fe20000041804 */
[----:B------:R-:W3:Y:S04]  /*d2e0*/  LDSM.16.MT88.4 R84, [R155+0x5000] ;  /* 0x005000009b54783b */ /* 0x000ee80000004200 */
[----:B------:R-:W-:Y:S03]  /*d2f0*/  LDSM.16.MT88.4 R96, [R151+0xd800] ;  /* 0x00d800009760783b */ /* 0x000fe60000004200 */
[C---:B-1----:R-:W-:Y:S08]  /*d300*/  HMMA.16816.F32.BF16 R40, R80.reuse, R64, R40 ;  /* 0x000000405028723c */ /* 0x042ff00000041828 */
[C---:B------:R-:W-:Y:S01]  /*d310*/  HMMA.16816.F32.BF16 R44, R80.reuse, R66, R44 ;  /* 0x00000042502c723c */ /* 0x040fe2000004182c */
[----:B------:R-:W1:Y:S07]  /*d320*/  LDSM.16.MT88.4 R64, [R2+0x5000] ;  /* 0x005000000240783b */ /* 0x000e6e0000004200 */
[C---:B--2---:R-:W-:Y:S08]  /*d330*/  HMMA.16816.F32.BF16 R16, R80.reuse, R92, R16 ;  /* 0x0000005c5010723c */ /* 0x044ff00000041810 */
[C---:B------:R-:W-:Y:S01]  /*d340*/  HMMA.16816.F32.BF16 R20, R80.reuse, R94, R20 ;  /* 0x0000005e5014723c */ /* 0x040fe20000041814 */
[----:B------:R-:W2:Y:S07]  /*d350*/  LDSM.16.MT88.4 R92, [R3+0xd800] ;  /* 0x00d80000035c783b */ /* 0x000eae0000004200 */
[C---:B-----5:R-:W-:Y:S08]  /*d360*/  HMMA.16816.F32.BF16 R32, R80.reuse, R68, R32 ;  /* 0x000000445020723c */ /* 0x060ff00000041820 */
[C---:B------:R-:W-:Y:S01]  /*d370*/  HMMA.16816.F32.BF16 R36, R80.reuse, R70, R36 ;  /* 0x000000465024723c */ /* 0x040fe20000041824 */
[----:B------:R-:W5:Y:S07]  /*d380*/  LDSM.16.MT88.4 R68, [R151+0x11800] ;  /* 0x011800009744783b */ /* 0x000f6e0000004200 */
[C---:B----4-:R-:W-:Y:S08]  /*d390*/  HMMA.16816.F32.BF16 R48, R80.reuse, R76, R48 ;  /* 0x0000004c5030723c */ /* 0x050ff00000041830 */
[C---:B------:R-:W-:Y:S01]  /*d3a0*/  HMMA.16816.F32.BF16 R52, R80.reuse, R78, R52 ;  /* 0x0000004e5034723c */ /* 0x040fe20000041834 */
[----:B------:R-:W4:Y:S07]  /*d3b0*/  LDSM.16.MT88.4 R76, [R2+0x1800] ;  /* 0x00180000024c783b */ /* 0x000f2e0000004200 */
        /* <DEDUP_REMOVED lines=28> */
[----:B------:R-:W-:Y:S07]  /*d580*/  LDSM.16.MT88.4 R76, [R2+0x2000] ;  /* 0x00200000024c783b */ /* 0x000fee0000004200 */
[C---:B---3--:R-:W-:Y:S08]  /*d590*/  HMMA.16816.F32.BF16 R48, R64.reuse, R84, R48 ;  /* 0x000000544030723c */ /* 0x048ff00000041830 */
[C---:B------:R-:W-:Y:S01]  /*d5a0*/  HMMA.16816.F32.BF16 R52, R64.reuse, R86, R52 ;  /* 0x000000564034723c */ /* 0x040fe20000041834 */
[----:B------:R-:W3:Y:S07]  /*d5b0*/  LDSM.16.MT88.4 R84, [R151+0xe000] ;  /* 0x00e000009754783b */ /* 0x000eee0000004200 */
[----:B------:R-:W-:Y:S01]  /*d5c0*/  HMMA.16816.F32.BF16 R56, R64, R100, R56 ;  /* 0x000000644038723c */ /* 0x000fe20000041838 */
[----:B------:R-:W-:-:S02]  /*d5d0*/  FFMA.FTZ R100, R204, UR4, -R145 ;  /* 0x00000004cc647c23 */ /* 0x000fc40008010891 */
[----:B------:R-:W4:Y:S04]  /*d5e0*/  MUFU.EX2 R204, R206 ;  /* 0x000000ce00cc7308 */ /* 0x000f280000000800 */
[----:B------:R1:W5:Y:S01]  /*d5f0*/  MUFU.EX2 R202, R100 ;  /* 0x0000006400ca7308 */ /* 0x0003620000000800 */
[C---:B------:R-:W-:Y:S08]  /*d600*/  HMMA.16816.F32.BF16 R8, R64.reuse, R96, R8 ;  /* 0x000000604008723c */ /* 0x040ff00000041808 */
[----:B------:R-:W-:Y:S01]  /*d610*/  HMMA.16816.F32.BF16 R12, R64, R98, R12 ;  /* 0x00000062400c723c */ /* 0x000fe2000004180c */
[----:B------:R-:W3:Y:S01]  /*d620*/  LDSM.16.MT88.4 R96, [R3+0xe000] ;  /* 0x00e000000360783b */ /* 0x000ee20000004200 */
[----:B-1----:R-:W-:-:S02]  /*d630*/  FFMA.FTZ R100, R190, UR4, -R149 ;  /* 0x00000004be647c23 */ /* 0x002fc40008010895 */
[----:B------:R-:W1:Y:S04]  /*d640*/  MUFU.EX2 R190, R194 ;  /* 0x000000c200be7308 */ /* 0x000e680000000800 */
[C---:B------:R-:W-:Y:S01]  /*d650*/  HMMA.16816.F32.BF16 R24, R64.reuse, R88, R24 ;  /* 0x000000584018723c */ /* 0x040fe20000041818 */
[----:B------:R2:W1:Y:S07]  /*d660*/  MUFU.EX2 R188, R100 ;  /* 0x0000006400bc7308 */ /* 0x00046e0000000800 */
[C---:B------:R-:W-:Y:S01]  /*d670*/  HMMA.16816.F32.BF16 R28, R64.reuse, R90, R28 ;  /* 0x0000005a401c723c */ /* 0x040fe2000004181c */
[----:B------:R-:W-:Y:S07]  /*d680*/  LDSM.16.MT88.4 R88, [R155+0x2000] ;  /* 0x002000009b58783b */ /* 0x000fee0000004200 */
[C---:B------:R-:W-:Y:S01]  /*d690*/  HMMA.16816.F32.BF16 R60, R64.reuse, R102, R60 ;  /* 0x00000066403c723c */ /* 0x040fe2000004183c */
[----:B--2---:R-:W-:Y:S07]  /*d6a0*/  LDSM.16.MT88.4 R100, [R3+0x12800] ;  /* 0x012800000364783b */ /* 0x004fee0000004200 */
[C---:B------:R-:W-:Y:S08]  /*d6b0*/  HMMA.16816.F32.BF16 R72, R64.reuse, R92, R72 ;  /* 0x0000005c4048723c */ /* 0x040ff00000041848 */
[----:B------:R-:W-:Y:S01]  /*d6c0*/  HMMA.16816.F32.BF16 R4, R64, R94, R4 ;  /* 0x0000005e4004723c */ /* 0x000fe20000041804 */
[----:B------:R-:W-:Y:S01]  /*d6d0*/  F2FP.BF16.F32.PACK_AB R64, R169, R228 ;  /* 0x000000e4a940723e */ /* 0x000fe200000010ff */
[----:B------:R-:W-:Y:S01]  /*d6e0*/  LDSM.16.MT88.4 R92, [R3+0xe800] ;  /* 0x00e80000035c783b */ /* 0x000fe20000004200 */
[----:B----4-:R-:W-:Y:S01]  /*d6f0*/  F2FP.BF16.F32.PACK_AB R65, R204, R175 ;  /* 0x000000afcc41723e */ /* 0x010fe200000010ff */
[----:B------:R-:W-:Y:S01]  /*d700*/  FADD.FTZ R228, R228, R161 ;  /* 0x000000a1e4e47221 */ /* 0x000fe20000010000 */
[----:B------:R-:W-:-:S02]  /*d710*/  F2FP.BF16.F32.PACK_AB R66, R171, R222 ;  /* 0x000000deab42723e */ /* 0x000fc400000010ff */
[----:B-----5:R-:W-:Y:S01]  /*d720*/  F2FP.BF16.F32.PACK_AB R67, R173, R202 ;  /* 0x000000caad43723e */ /* 0x020fe200000010ff */
[----:B------:R-:W-:-:S04]  /*d730*/  FADD.FTZ R169, R169, R228 ;  /* 0x000000e4a9a97221 */ /* 0x000fc80000010000 */
[----:B------:R-:W-:Y:S02]  /*d740*/  FADD.FTZ R222, R222, R169 ;  /* 0x000000a9dede7221 */ /* 0x000fe40000010000 */
[----:B------:R-:W-:Y:S02]  /*d750*/  HMMA.16816.F32.BF16 R40, R64, R68, R40 ;  /* 0x000000444028723c */ /* 0x000fe40000041828 */
[----:B------:R-:W-:-:S06]  /*d760*/  FADD.FTZ R222, R171, R222 ;  /* 0x000000deabde7221 */ /* 0x000fcc0000010000 */
[C---:B------:R-:W-:Y:S01]  /*d770*/  HMMA.16816.F32.BF16 R44, R64.reuse, R70, R44 ;  /* 0x00000046402c723c */ /* 0x040fe2000004182c */
[----:B------:R-:W2:Y:S07]  /*d780*/  LDSM.16.MT88.4 R68, [R2+0x6000] ;  /* 0x006000000244783b */ /* 0x000eae0000004200 */
[C---:B---3--:R-:W-:Y:S08]  /*d790*/  HMMA.16816.F32.BF16 R8, R64.reuse, R84, R8 ;  /* 0x000000544008723c */ /* 0x048ff00000041808 */
        /* <DEDUP_REMOVED lines=11> */
[----:B--2---:R-:W-:Y:S01]  /*d850*/  HMMA.16816.F32.BF16 R72, R64, R68, R72 ;  /* 0x000000444048723c */ /* 0x004fe20000041848 */
[----:B-1----:R-:W-:Y:S01]  /*d860*/  F2FP.BF16.F32.PACK_AB R68, R190, R177 ;  /* 0x000000b1be44723e */ /* 0x002fe200000010ff */
        /* <DEDUP_REMOVED lines=11> */
[C---:B---3--:R-:W-:Y:S08]  /*d920*/  HMMA.16816.F32.BF16 R56, R64.reuse, R84, R56 ;  /* 0x000000544038723c */ /* 0x048ff00000041838 */
        /* <DEDUP_REMOVED lines=37> */
[----:B------:R-:W-:Y:S01]  /*db80*/  FFMA.FTZ R140, R0, UR4, -R145 ;  /* 0x00000004008c7c23 */ /* 0x000fe20008010891 */
[----:B------:R-:W-:Y:S01]  /*db90*/  FADD.FTZ R189, R162, R189 ;  /* 0x000000bda2bd7221 */ /* 0x000fe20000010000 */
[----:B------:R4:W3:Y:S03]  /*dba0*/  MUFU.EX2 R136, R80 ;  /* 0x0000005000887308 */ /* 0x0008e60000000800 */
[C---:B-----5:R-:W-:Y:S01]  /*dbb0*/  HMMA.16816.F32.BF16 R8, R68.reuse, R96, R8 ;  /* 0x000000604408723c */ /* 0x060fe20000041808 */
[----:B------:R-:W-:Y:S04]  /*dbc0*/  MUFU.EX2 R137, R137 ;  /* 0x0000008900897308 */ /* 0x000fe80000000800 */
        /* <DEDUP_REMOVED lines=24> */
[----:B------:R-:W-:Y:S01]  /*dd50*/  F2FP.BF16.F32.PACK_AB R68, R195, R136 ;  /* 0x00000088c344723e */ /* 0x000fe200000010ff */
[----:B------:R-:W3:Y:S01]  /*dd60*/  LDSM.16.MT88.4 R76, [R155+0x7800] ;  /* 0x007800009b4c783b */ /* 0x000ee20000004200 */
[----:B-----5:R-:W-:Y:S01]  /*dd70*/  F2FP.BF16.F32.PACK_AB R69, R139, R140 ;  /* 0x0000008c8b45723e */ /* 0x020fe200000010ff */
[----:B------:R-:W-:Y:S01]  /*dd80*/  FADD.FTZ R136, R136, R189 ;  /* 0x000000bd88887221 */ /* 0x000fe20000010000 */
[----:B------:R-:W-:-:S02]  /*dd90*/  F2FP.BF16.F32.PACK_AB R70, R0, R137 ;  /* 0x000000890046723e */ /* 0x000fc400000010ff */
[----:B----4-:R-:W-:Y:S01]  /*dda0*/  F2FP.BF16.F32.PACK_AB R71, R142, R133 ;  /* 0x000000858e47723e */ /* 0x010fe200000010ff */
[----:B------:R-:W-:Y:S01]  /*ddb0*/  FADD.FTZ R136, R195, R136 ;  /* 0x00000088c3887221 */ /* 0x000fe20000010000 */
[-C--:B--2---:R-:W-:Y:S02]  /*ddc0*/  MOV R3, R134.reuse ;  /* 0x0000008600037202 */ /* 0x084fe40000000f00 */
[----:B------:R-:W-:Y:S01]  /*ddd0*/  @P1 MOV R3, R134 ;  /* 0x0000008600031202 */ /* 0x000fe20000000f00 */
        /* <DEDUP_REMOVED lines=43> */
[----:B------:R-:W-:Y:S01]  /*e090*/  HMMA.16816.F32.BF16 R68, R68, R10, R4 ;  /* 0x0000000a4444723c */ /* 0x000fe20000041804 */
[----:B------:R-:W-:-:S04]  /*e0a0*/  NOP ;  /* 0x0000000000007918 */ /* 0x000fc80000000000 */
[----:B------:R-:W-:-:S15]  /*e0b0*/  @P1 BRA `(.L_x_1337) ;  /* 0x0000000000041947 */ /* 0x000fde0003800000 */
.L_x_1331:
[----:B------:R-:W-:-:S07]  /*e0c0*/  IADD3 R182, PT, PT, R138, -0x1, RZ ;  /* 0xffffffff8ab67810 */ /* 0x000fce0007ffe0ff */
.L_x_1337:
        /* <DEDUP_REMOVED lines=11> */
[C---:B------:R-:W-:Y:S01]  /*e180*/  VIADD R222, R182.reuse, 0x1 ;  /* 0x00000001b6de7836 */ /* 0x040fe20000000000 */
[----:B------:R-:W-:Y:S01]  /*e190*/  LEA R223, R182, 0x80, 0x7 ;  /* 0x00000080b6df7811 */ /* 0x000fe200078e38ff */
[----:B------:R-:W-:Y:S01]  /*e1a0*/  IMAD.MOV.U32 R224, RZ, RZ, RZ ;  /* 0x000000ffffe07224 */ /* 0x000fe200078e00ff */
        /* <DEDUP_REMOVED lines=11> */
.L_x_1342:
        /* <DEDUP_REMOVED lines=31> */
[----:B------:R-:W-:Y:S01]  /*e450*/  VIADD R9, R223, 0xffffff80 ;  /* 0xffffff80df097836 */ /* 0x000fe20000000000 */
[----:B------:R-:W1:Y:S01]  /*e460*/  LDC R4, c[0x0][0x4f0] ;  /* 0x00013c00ff047b82 */ /* 0x000e620000000800 */
[----:B------:R-:W-:Y:S03]  /*e470*/  IABS R11, R223 ;  /* 0x000000df000b7213 */ /* 0x000fe60000000000 */
[----:B------:R-:W-:Y:S04]  /*e480*/  IABS R10, R9 ;  /* 0x00000009000a7213 */ /* 0x000fe80000000000 */
[----:B------:R-:W2:Y:S01]  /*e490*/  LDC.64 R28, c[0x0][0x3c0] ;  /* 0x0000f000ff1c7b82 */ /* 0x000ea20000000a00 */
[-C--:B-1----:R-:W-:Y:S02]  /*e4a0*/  IABS R7, R4.reuse ;  /* 0x0000000400077213 */ /* 0x082fe40000000000 */
[----:B------:R-:W-:Y:S02]  /*e4b0*/  LOP3.LUT R9, R9, R4, RZ, 0x3c, !PT ;  /* 0x0000000409097212 */ /* 0x000fe400078e3cff */
[----:B------:R-:W1:Y:S10]  /*e4c0*/  I2F.RP R8, R7 ;  /* 0x0000000700087306 */ /* 0x000e740000209400 */
[----:B-1----:R-:W1:Y:S02]  /*e4d0*/  MUFU.RCP R8, R8 ;  /* 0x0000000800087308 */ /* 0x002e640000001000 */
[----:B-1----:R-:W-:Y:S08]  /*e4e0*/  VIADD R12, R8, 0xffffffe ;  /* 0x0ffffffe080c7836 */ /* 0x002ff00000000000 */
[----:B------:R-:W1:Y:S02]  /*e4f0*/  F2I.FTZ.U32.TRUNC.NTZ R13, R12 ;  /* 0x0000000c000d7305 */ /* 0x000e64000021f000 */
        /* <DEDUP_REMOVED lines=18> */
[-C--:B------:R-:W-:Y:S02]  /*e620*/  LOP3.LUT R7, R223, R4.reuse, RZ, 0x3c, !PT ;  /* 0x00000004df077212 */ /* 0x080fe400078e3cff */
[----:B------:R-:W-:Y:S02]  /*e630*/  ISETP.GE.AND P0, PT, R9, RZ, PT ;  /* 0x000000ff0900720c */ /* 0x000fe40003f06270 */
[----:B------:R-:W-:Y:S02]  /*e640*/  ISETP.GE.AND P4, PT, R7, RZ, PT ;  /* 0x000000ff0700720c */ /* 0x000fe40003f86270 */
[----:B------:R-:W-:Y:S03]  /*e650*/  LOP3.LUT R9, RZ, R4, RZ, 0x33, !PT ;  /* 0x00000004ff097212 */ /* 0x000fe600078e33ff */
        /* <DEDUP_REMOVED lines=8> */
[----:B------:R-:W-:Y:S02]  /*e6e0*/  LEA R16, P0, R9, R226, 0x2 ;  /* 0x000000e209107211 */ /* 0x000fe400078010ff */
[-C--:B------:R-:W-:Y:S02]  /*e6f0*/  LEA.HI.X.SX32 R19, R13, R227.reuse, 0x2, P4 ;  /* 0x000000e30d137211 */ /* 0x080fe400020f16ff */
[C---:B------:R-:W-:Y:S01]  /*e700*/  LEA.HI.X.SX32 R17, R9.reuse, R227, 0x2, P0 ;  /* 0x000000e309117211 */ /* 0x040fe200000f16ff */
[----:B------:R-:W-:Y:S02]  /*e710*/  IMAD.IADD R9, R9, 0x1, -R13 ;  /* 0x0000000109097824 */ /* 0x000fe400078e0a0d */
[----:B------:R-:W5:Y:S02]  /*e720*/  LDG.E R8, desc[UR16][R18.64] ;  /* 0x0000001012087981 */ /* 0x000f64000c1e1900 */
[----:B------:R-:W-:Y:S02]  /*e730*/  IMAD R9, R9, R4, -0x80 ;  /* 0xffffff8009097424 */ /* 0x000fe400078e0204 */
[----:B------:R-:W5:Y:S03]  /*e740*/  LDG.E R7, desc[UR16][R16.64] ;  /* 0x0000001010077981 */ /* 0x000f66000c1e1900 */
[----:B------:R-:W-:Y:S05]  /*e750*/  SHF.R.S32.HI R11, RZ, 0x1f, R9 ;  /* 0x0000001fff0b7819 */ /* 0x000fea0000011409 */
        /* <DEDUP_REMOVED lines=12> */
.L_x_1339:
        /* <DEDUP_REMOVED lines=26> */
[----:B------:R-:W-:Y:S03]  /*e9c0*/  IADD3 R36, P0, PT, R34, R29, RZ ;  /* 0x0000001d22247210 */ /* 0x000fe60007f1e0ff */
        /* <DEDUP_REMOVED lines=8> */
[----:B------:R-:W-:Y:S03]  /*ea50*/  IADD3 R222, PT, PT, R222, -0x1, RZ ;  /* 0xffffffffdede7810 */ /* 0x000fe60007ffe0ff */
[----:B------:R-:W-:Y:S01]  /*ea60*/  @P1 STS.128 [R235+0x10800], RZ ;  /* 0x010800ffeb001388 */ /* 0x000fe20000000c00 */
[----:B------:R-:W-:Y:S05]  /*ea70*/  ISETP.GT.AND P4, PT, R222, R217, PT ;  /* 0x000000d9de00720c */ /* 0x000fea0003f84270 */
        /* <DEDUP_REMOVED lines=55> */
[----:B------:R-:W-:Y:S01]  /*edf0*/  @P2 STS.128 [R235+0xf000], RZ ;  /* 0x00f000ffeb002388 */ /* 0x000fe20000000c00 */
[----:B------:R-:W-:Y:S05]  /*ee00*/  SEL R2, R209, 0xffffffc0, !P0 ;  /* 0xffffffc0d1027807 */ /* 0x000fea0004000000 */
[----:B------:R-:W-:Y:S01]  /*ee10*/  @!PT LDS RZ, [RZ] ;  /* 0x00000000fffff984 */ /* 0x000fe20000000800 */
[----:B------:R-:W-:Y:S01]  /*ee20*/  @!PT LDS RZ, [RZ] ;  /* 0x00000000fffff984 */ /* 0x000fe20000000800 */
[----:B------:R-:W-:Y:S01]  /*ee30*/  @!PT LDS RZ, [RZ] ;  /* 0x00000000fffff984 */ /* 0x000fe20000000800 */
[----:B------:R-:W-:Y:S01]  /*ee40*/  @!P1 LDGSTS.E.BYPASS.LTC128B.128 [R235+0x13000], desc[UR16][R32.64+0x80] ;  /* 0x1300008020eb9fae */ /* 0x000fe2000b981a10 */
[----:B------:R-:W-:Y:S02]  /*ee50*/  IADD3 R201, PT, PT, R2, R191, RZ ;  /* 0x000000bf02c97210 */ /* 0x000fe40007ffe0ff */
[----:B------:R-:W-:Y:S03]  /*ee60*/  IADD3 R215, PT, PT, R215, R2, RZ ;  /* 0x00000002d7d77210 */ /* 0x000fe60007ffe0ff */
[----:B------:R-:W-:Y:S01]  /*ee70*/  @P1 STS.128 [R235+0x13000], RZ ;  /* 0x013000ffeb001388 */ /* 0x000fe20000000c00 */
[C---:B------:R-:W-:Y:S02]  /*ee80*/  IADD3 R200, PT, PT, R214.reuse, R201, RZ ;  /* 0x000000c9d6c87210 */ /* 0x040fe40007ffe0ff */
[----:B------:R-:W-:Y:S03]  /*ee90*/  IADD3 R2, PT, PT, R214, R215, RZ ;  /* 0x000000d7d6027210 */ /* 0x000fe60007ffe0ff */
        /* <DEDUP_REMOVED lines=11> */
[----:B------:R-:W5:Y:S06]  /*ef50*/  LDSM.16.M88.4 R144, [R189+UR5+0x4000] ;  /* 0x00400005bd90783b */ /* 0x000f6c0008000200 */
[----:B------:R-:W3:Y:S06]  /*ef60*/  LDSM.16.M88.4 R148, [R189+UR5+0x4800] ;  /* 0x00480005bd94783b */ /* 0x000eec0008000200 */
[----:B------:R-:W4:Y:S06]  /*ef70*/  LDSM.16.M88.4 R152, [R189+UR5+0x5000] ;  /* 0x00500005bd98783b */ /* 0x000f2c0008000200 */
[----:B------:R-:W0:Y:S06]  /*ef80*/  LDGDEPBAR ;  /* 0x00000000000079af */ /* 0x000e2c0000000000 */
[----:B------:R-:W1:Y:S06]  /*ef90*/  LDSM.16.M88.4 R156, [R189+UR5+0x5800] ;  /* 0x00580005bd9c783b */ /* 0x000e6c0008000200 */
[----:B------:R-:W2:Y:S06]  /*efa0*/  LDSM.16.M88.4 R160, [R189+UR5+0x6000] ;  /* 0x00600005bda0783b */ /* 0x000eac0008000200 */
[----:B------:R-:W2:Y:S01]  /*efb0*/  LDSM.16.M88.4 R164, [R189+UR5+0x6800] ;  /* 0x00680005bda4783b */ /* 0x000ea20008000200 */
[C---:B-----5:R-:W-:Y:S05]  /*efc0*/  HMMA.16816.F32.BF16 R4, R140.reuse, R144, RZ ;  /* 0x000000908c04723c */ /* 0x060fea00000418ff */
[----:B------:R-:W5:Y:S06]  /*efd0*/  LDSM.16.M88.4 R168, [R189+UR5+0x7000] ;  /* 0x00700005bda8783b */ /* 0x000f6c0008000200 */
[----:B------:R-:W5:Y:S01]  /*efe0*/  LDSM.16.M88.4 R172, [R189+UR5+0x7800] ;  /* 0x00780005bdac783b */ /* 0x000f620008000200 */
[C---:B------:R-:W-:Y:S05]  /*eff0*/  HMMA.16816.F32.BF16 R8, R140.reuse, R146, RZ ;  /* 0x000000928c08723c */ /* 0x040fea00000418ff */
[----:B------:R-:W-:Y:S03]  /*f000*/  LDSM.16.M88.4 R176, [R188] ;  /* 0x00000000bcb0783b */ /* 0x000fe60000000200 */
[C---:B---3--:R-:W-:Y:S03]  /*f010*/  HMMA.16816.F32.BF16 R12, R140.reuse, R148, RZ ;  /* 0x000000948c0c723c */ /* 0x048fe600000418ff */
[----:B------:R-:W3:Y:S05]  /*f020*/  LDSM.16.M88.4 R180, [R3+0x4000] ;  /* 0x0040000003b4783b */ /* 0x000eea0000000200 */
[C---:B------:R-:W-:Y:S01]  /*f030*/  HMMA.16816.F32.BF16 R16, R140.reuse, R150, RZ ;  /* 0x000000968c10723c */ /* 0x040fe200000418ff */
[----:B------:R-:W3:Y:S06]  /*f040*/  LDSM.16.M88.4 R184, [R3+0x4800] ;  /* 0x0048000003b8783b */ /* 0x000eec0000000200 */
[----:B------:R-:W3:Y:S01]  /*f050*/  LDSM.16.M88.4 R132, [R3+0x5000] ;  /* 0x005000000384783b */ /* 0x000ee20000000200 */
[C---:B----4-:R-:W-:Y:S05]  /*f060*/  HMMA.16816.F32.BF16 R20, R140.reuse, R152, RZ ;  /* 0x000000988c14723c */ /* 0x050fea00000418ff */
[----:B------:R-:W-:Y:S03]  /*f070*/  LDSM.16.M88.4 R144, [R3+0x6000] ;  /* 0x006000000390783b */ /* 0x000fe60000000200 */
[C---:B------:R-:W-:Y:S03]  /*f080*/  HMMA.16816.F32.BF16 R24, R140.reuse, R154, RZ ;  /* 0x0000009a8c18723c */ /* 0x040fe600000418ff */
[----:B------:R-:W-:Y:S05]  /*f090*/  LDSM.16.M88.4 R148, [R3+0x6800] ;  /* 0x006800000394783b */ /* 0x000fea0000000200 */
[C---:B-1----:R-:W-:Y:S01]  /*f0a0*/  HMMA.16816.F32.BF16 R28, R140.reuse, R156, RZ ;  /* 0x0000009c8c1c723c */ /* 0x042fe200000418ff */
[----:B------:R-:W-:Y:S06]  /*f0b0*/  LDSM.16.M88.4 R152, [R3+0x7000] ;  /* 0x007000000398783b */ /* 0x000fec0000000200 */
[----:B------:R-:W-:Y:S01]  /*f0c0*/  LDSM.16.M88.4 R192, [R215+0xa800] ;  /* 0x00a80000d7c0783b */ /* 0x000fe20000000200 */
[C---:B--2---:R-:W-:Y:S05]  /*f0d0*/  HMMA.16816.F32.BF16 R32, R140.reuse, R158, RZ ;  /* 0x0000009e8c20723c */ /* 0x044fea00000418ff */
[----:B------:R-:W-:Y:S03]  /*f0e0*/  LDSM.16.M88.4 R156, [R3+0x7800] ;  /* 0x00780000039c783b */ /* 0x000fe60000000200 */
[C---:B------:R-:W-:Y:S03]  /*f0f0*/  HMMA.16816.F32.BF16 R36, R140.reuse, R160, RZ ;  /* 0x000000a08c24723c */ /* 0x040fe600000418ff */
[----:B------:R-:W-:Y:S05]  /*f100*/  LDSM.16.M88.4 R196, [R215+0xb000] ;  /* 0x00b00000d7c4783b */ /* 0x000fea0000000200 */
[C---:B------:R-:W-:Y:S01]  /*f110*/  HMMA.16816.F32.BF16 R40, R140.reuse, R162, RZ ;  /* 0x000000a28c28723c */ /* 0x040fe200000418ff */
[----:B------:R-:W-:Y:S06]  /*f120*/  LDSM.16.M88.4 R160, [R201] ;  /* 0x00000000c9a0783b */ /* 0x000fec0000000200 */
[----:B------:R-:W-:Y:S01]  /*f130*/  LDSM.16.M88.4 R204, [R2+0x8000] ;  /* 0x0080000002cc783b */ /* 0x000fe20000000200 */
[C---:B------:R-:W-:Y:S08]  /*f140*/  HMMA.16816.F32.BF16 R44, R140.reuse, R164, RZ ;  /* 0x000000a48c2c723c */ /* 0x040ff000000418ff */
[C---:B------:R-:W-:Y:S01]  /*f150*/  HMMA.16816.F32.BF16 R48, R140.reuse, R166, RZ ;  /* 0x000000a68c30723c */ /* 0x040fe200000418ff */
[----:B------:R-:W-:Y:S07]  /*f160*/  LDSM.16.M88.4 R164, [R215+0x4000] ;  /* 0x00400000d7a4783b */ /* 0x000fee0000000200 */
[C---:B-----5:R-:W-:Y:S08]  /*f170*/  HMMA.16816.F32.BF16 R52, R140.reuse, R168, RZ ;  /* 0x000000a88c34723c */ /* 0x060ff000000418ff */
[C---:B------:R-:W-:Y:S01]  /*f180*/  HMMA.16816.F32.BF16 R56, R140.reuse, R170, RZ ;  /* 0x000000aa8c38723c */ /* 0x040fe200000418ff */
[----:B------:R-:W-:Y:S07]  /*f190*/  LDSM.16.M88.4 R168, [R215+0x4800] ;  /* 0x00480000d7a8783b */ /* 0x000fee0000000200 */
[C---:B------:R-:W-:Y:S08]  /*f1a0*/  HMMA.16816.F32.BF16 R60, R140.reuse, R172, RZ ;  /* 0x000000ac8c3c723c */ /* 0x040ff000000418ff */
[----:B------:R-:W-:Y:S01]  /*f1b0*/  HMMA.16816.F32.BF16 R64, R140, R174, RZ ;  /* 0x000000ae8c40723c */ /* 0x000fe200000418ff */
[----:B------:R-:W1:Y:S06]  /*f1c0*/  LDSM.16.M88.4 R140, [R3+0x5800] ;  /* 0x00580000038c783b */ /* 0x000e6c0000000200 */
[----:B------:R-:W2:Y:S01]  /*f1d0*/  LDSM.16.M88.4 R172, [R215+0x5000] ;  /* 0x00500000d7ac783b */ /* 0x000ea20000000200 */
        /* <DEDUP_REMOVED lines=165> */
[----:B------:R-:W-:Y:S08]  /*fc30*/  FMUL.FTZ R230, R23, UR12 ;  /* 0x0000000c17e67c20 */ /* 0x000ff00008410000 */
        /* <DEDUP_REMOVED lines=10> */
[----:B------:R2:W1:Y:S10]  /*fce0*/  MUFU.TANH R215, R136 ;  /* 0x0000008800d77308 */ /* 0x0004740000002400 */
[----:B------:R-:W3:Y:S10]  /*fcf0*/  MUFU.TANH R147, R193 ;  /* 0x000000c100937308 */ /* 0x000ef40000002400 */
[----:B------:R-:W3:Y:S01]  /*fd00*/  MUFU.TANH R252, R252 ;  /* 0x000000fc00fc7308 */ /* 0x000ee20000002400 */
[C---:B-1----:R-:W-:Y:S03]  /*fd10*/  HMMA.16816.F32.BF16 R28, R200.reuse, R132, R28 ;  /* 0x00000084c81c723c */ /* 0x042fe6000004181c */
[----:B------:R-:W-:Y:S01]  /*fd20*/  FMUL.FTZ R132, R27, UR12 ;  /* 0x0000000c1b847c20 */ /* 0x000fe20008410000 */
[----:B--2---:R-:W-:Y:S05]  /*fd30*/  FMUL.FTZ R136, R24, UR12 ;  /* 0x0000000c18887c20 */ /* 0x004fea0008410000 */
        /* <DEDUP_REMOVED lines=10> */
[----:B------:R-:W5:Y:S02]  /*fde0*/  LDSM.16.M88.4 R28, [R2+0xa800] ;  /* 0x00a80000021c783b */ /* 0x000f640000000200 */
[----:B------:R-:W-:Y:S01]  /*fdf0*/  FMUL.FTZ R33, R33, UR12 ;  /* 0x0000000c21217c20 */ /* 0x000fe20008410000 */
[----:B------:R-:W-:Y:S01]  /*fe00*/  FMUL.FTZ R34, R34, UR12 ;  /* 0x0000000c22227c20 */ /* 0x000fe20008410000 */
[----:B------:R-:W-:Y:S03]  /*fe10*/  FMUL.FTZ R35, R35, UR12 ;  /* 0x0000000c23237c20 */ /* 0x000fe60008410000 */
[----:B------:R-:W1:Y:S01]  /*fe20*/  MUFU.TANH R187, R133 ;  /* 0x0000008500bb7308 */ /* 0x000e620000002400 */
[----:B------:R-:W-:Y:S01]  /*fe30*/  FMUL.FTZ R196, R32, UR12 ;  /* 0x0000000c20c47c20 */ /* 0x000fe20008410000 */
[----:B------:R-:W-:Y:S01]  /*fe40*/  FMUL.FTZ R36, R36, UR12 ;  /* 0x0000000c24247c20 */ /* 0x000fe20008410000 */
[----:B--2---:R-:W-:Y:S01]  /*fe50*/  FMUL.FTZ R132, R37, UR12 ;  /* 0x0000000c25847c20 */ /* 0x004fe20008410000 */
[----:B------:R-:W-:Y:S06]  /*fe60*/  FMUL.FTZ R38, R38, UR12 ;  /* 0x0000000c26267c20 */ /* 0x000fec0008410000 */
[----:B------:R-:W2:Y:S01]  /*fe70*/  MUFU.TANH R183, R33 ;  /* 0x0000002100b77308 */ /* 0x000ea20000002400 */
        /* <DEDUP_REMOVED lines=8> */
[C---:B-----5:R-:W-:Y:S09]  /*ff00*/  HMMA.16816.F32.BF16 R44, R200.reuse, R28, R44 ;  /* 0x0000001cc82c723c */ /* 0x060ff2000004182c */
[----:B------:R-:W1:Y:S01]  /*ff10*/  MUFU.TANH R248, R248 ;  /* 0x000000f800f87308 */ /* 0x000e620000002400 */
[----:B----4-:R-:W4:Y:S01]  /*ff20*/  LDSM.16.M88.4 R32, [R2+0xb000] ;  /* 0x00b000000220783b */ /* 0x010f220000000200 */
[C---:B------:R-:W-:Y:S08]  /*ff30*/  HMMA.16816.F32.BF16 R48, R200.reuse, R30, R48 ;  /* 0x0000001ec830723c */ /* 0x040ff00000041830 */
[----:B------:R-:W1:Y:S01]  /*ff40*/  MUFU.TANH R246, R246 ;  /* 0x000000f600f67308 */ /* 0x000e620000002400 */
[----:B------:R-:W5:Y:S01]  /*ff50*/  LDSM.16.M88.4 R28, [R2+0xb800] ;  /* 0x00b80000021c783b */ /* 0x000f620000000200 */
        /* <DEDUP_REMOVED lines=14> */
[C---:B----4-:R-:W-:Y:S09]  /*10040*/  HMMA.16816.F32.BF16 R52, R200.reuse, R32, R52 ;  /* 0x00000020c834723c */ /* 0x050ff20000041834 */
[----:B------:R-:W4:Y:S01]  /*10050*/  MUFU.TANH R236, R236 ;  /* 0x000000ec00ec7308 */ /* 0x000f220000002400 */
[C---:B------:R-:W-:Y:S09]  /*10060*/  HMMA.16816.F32.BF16 R56, R200.reuse, R34, R56 ;  /* 0x00000022c838723c */ /* 0x040ff20000041838 */
[----:B------:R-:W1:Y:S01]  /*10070*/  MUFU.TANH R230, R230 ;  /* 0x000000e600e67308 */ /* 0x000e620000002400 */
[C---:B-----5:R-:W-:Y:S03]  /*10080*/  HMMA.16816.F32.BF16 R60, R200.reuse, R28, R60 ;  /* 0x0000001cc83c723c */ /* 0x060fe6000004183c */
[----:B------:R-:W-:Y:S01]  /*10090*/  FMUL.FTZ R52, R52, UR12 ;  /* 0x0000000c34347c20 */ /* 0x000fe20008410000 */
[----:B------:R-:W-:Y:S01]  /*100a0*/  FMUL.FTZ R53, R53, UR12 ;  /* 0x0000000c35357c20 */ /* 0x000fe20008410000 */
[----:B------:R-:W-:Y:S04]  /*100b0*/  FMUL.FTZ R54, R54, UR12 ;  /* 0x0000000c36367c20 */ /* 0x000fe80008410000 */
[----:B------:R-:W1:Y:S01]  /*100c0*/  MUFU.TANH R234, R234 ;  /* 0x000000ea00ea7308 */ /* 0x000e620000002400 */
        /* <DEDUP_REMOVED lines=50> */
[----:B--234-:R-:W-:Y:S05]  /*103f0*/  @!P4 BRA `(.L_x_1340) ;  /* 0x0000000800b4c947 */ /* 0x01cfea0003800000 */
        /* <DEDUP_REMOVED lines=76> */
.L_x_1341:
        /* <DEDUP_REMOVED lines=57> */
[----:B---3--:R-:W-:Y:S03]  /*10c50*/  IADD3 R6, P4, PT, R2, R3, RZ ;  /* 0x0000000302067210 */ /* 0x008fe60007f9e0ff */
        /* <DEDUP_REMOVED lines=39> */
.L_x_1340:
[----:B------:R-:W-:Y:S01]  /*10ed0*/  FMNMX3.FTZ R5, R0, R252, R145, !PT ;  /* 0x000000fc00057276 */ /* 0x000fe20007810091 */
[----:B--2---:R-:W-:Y:S01]  /*10ee0*/  LDSM.16.MT88.4 R12, [R139+0xc000] ;  /* 0x00c000008b0c783b */ /* 0x004fe20000004200 */
        /* <DEDUP_REMOVED lines=39> */
[----:B------:R-:W-:Y:S07]  /*11160*/  IADD3 R214, PT, PT, R214, R141, RZ ;  /* 0x0000008dd6d67210 */ /* 0x000fee0007ffe0ff */
        /* <DEDUP_REMOVED lines=17> */
[----:B------:R-:W-:Y:S02]  /*11280*/  ISETP.GT.AND P1, PT, R222, R217, PT ;  /* 0x000000d9de00720c */ /* 0x000fe40003f24270 */
[----:B------:R-:W-:Y:S01]  /*11290*/  FSEL R150, R150, RZ, P2 ;  /* 0x000000ff96967208 */ /* 0x000fe20001000000 */
[----:B------:R-:W-:Y:S01]  /*112a0*/  FMUL.FTZ R2, R5, UR4 ;  /* 0x0000000405027c20 */ /* 0x000fe20008410000 */
[--C-:B------:R-:W-:Y:S01]  /*112b0*/  FFMA.FTZ R142, R145, UR4, -R148.reuse ;  /* 0x00000004918e7c23 */ /* 0x100fe20008010894 */
[--C-:B------:R-:W-:Y:S01]  /*112c0*/  FFMA.FTZ R143, R10, UR4, -R148.reuse ;  /* 0x000000040a8f7c23 */ /* 0x100fe20008010894 */
[----:B------:R-:W-:Y:S01]  /*112d0*/  FFMA.FTZ R140, R9, UR4, -R148 ;  /* 0x00000004098c7c23 */ /* 0x000fe20008010894 */
[--C-:B------:R-:W-:Y:S01]  /*112e0*/  FFMA.FTZ R146, R147, UR4, -R150.reuse ;  /* 0x0000000493927c23 */ /* 0x100fe20008010896 */
[----:B------:R-:W-:Y:S01]  /*112f0*/  FFMA.FTZ R149, R158, UR4, -R150 ;  /* 0x000000049e957c23 */ /* 0x000fe20008010896 */
[----:B------:R-:W-:Y:S01]  /*11300*/  FFMA.FTZ R147, R252, UR4, -R148 ;  /* 0x00000004fc937c23 */ /* 0x000fe20008010894 */
[--C-:B------:R-:W-:Y:S01]  /*11310*/  FFMA.FTZ R145, R166, UR4, -R150.reuse ;  /* 0x00000004a6917c23 */ /* 0x100fe20008010896 */
[----:B------:R-:W-:Y:S01]  /*11320*/  FFMA.FTZ R144, R162, UR4, -R150 ;  /* 0x00000004a2907c23 */ /* 0x000fe20008010896 */
[----:B------:R-:W1:Y:S01]  /*11330*/  MUFU.EX2 R2, R2 ;  /* 0x0000000200027308 */ /* 0x000e620000000800 */
[----:B------:R-:W-:Y:S01]  /*11340*/  FFMA.FTZ R172, R175, UR4, -R148 ;  /* 0x00000004afac7c23 */ /* 0x000fe20008010894 */
[--C-:B------:R-:W-:Y:S01]  /*11350*/  FFMA.FTZ R168, R183, UR4, -R150.reuse ;  /* 0x00000004b7a87c23 */ /* 0x100fe20008010896 */
[----:B------:R-:W-:Y:S07]  /*11360*/  FFMA.FTZ R170, R179, UR4, -R150 ;  /* 0x00000004b3aa7c23 */ /* 0x000fee0008010896 */
[----:B------:R-:W2:Y:S01]  /*11370*/  MUFU.EX2 R0, R0 ;  /* 0x0000000000007308 */ /* 0x000ea20000000800 */
[--C-:B------:R-:W-:Y:S01]  /*11380*/  FFMA.FTZ R152, R240, UR4, -R148.reuse ;  /* 0x00000004f0987c23 */ /* 0x100fe20008010894 */
[----:B------:R-:W-:Y:S01]  /*11390*/  FFMA.FTZ R158, R153, UR4, -R148 ;  /* 0x00000004999e7c23 */ /* 0x000fe20008010894 */
[--C-:B------:R-:W-:Y:S07]  /*113a0*/  FFMA.FTZ R160, R155, UR4, -R150.reuse ;  /* 0x000000049ba07c23 */ /* 0x100fee0008010896 */
[----:B------:R-:W-:Y:S01]  /*113b0*/  MUFU.EX2 R149, R149 ;  /* 0x0000009500957308 */ /* 0x000fe20000000800 */
[--C-:B------:R-:W-:Y:S01]  /*113c0*/  FFMA.FTZ R153, R151, UR4, -R150.reuse ;  /* 0x0000000497997c23 */ /* 0x100fe20008010896 */
[----:B------:R-:W-:Y:S01]  /*113d0*/  FFMA.FTZ R156, R234, UR4, -R150 ;  /* 0x00000004ea9c7c23 */ /* 0x000fe20008010896 */
[----:B------:R-:W-:Y:S07]  /*113e0*/  FFMA.FTZ R154, R165, UR4, -R148 ;  /* 0x00000004a59a7c23 */ /* 0x000fee0008010894 */
[----:B------:R-:W3:Y:S01]  /*113f0*/  MUFU.EX2 R146, R146 ;  /* 0x0000009200927308 */ /* 0x000ee20000000800 */
[--C-:B------:R-:W-:Y:S01]  /*11400*/  FFMA.FTZ R236, R236, UR4, -R150.reuse ;  /* 0x00000004ecec7c23 */ /* 0x100fe20008010896 */
        /* <DEDUP_REMOVED lines=17> */
[C---:B------:R-:W-:Y:S07]  /*11520*/  FMUL.FTZ R24, R2.reuse, R108 ;  /* 0x0000006c02187220 */ /* 0x040fee0000410000 */
[----:B------:R-:W-:Y:S01]  /*11530*/  MUFU.EX2 R143, R143 ;  /* 0x0000008f008f7308 */ /* 0x000fe20000000800 */
[----:B------:R-:W-:Y:S01]  /*11540*/  FMUL.FTZ R25, R2, R109 ;  /* 0x0000006d02197220 */ /* 0x000fe20000410000 */
[----:B-1----:R-:W-:Y:S01]  /*11550*/  F2FP.BF16.F32.PACK_AB R129, R142, R147 ;  /* 0x000000938e81723e */ /* 0x002fe200000010ff */
[C---:B------:R-:W-:Y:S07]  /*11560*/  FMUL.FTZ R26, R0.reuse, R110 ;  /* 0x0000006e001a7220 */ /* 0x040fee0000410000 */
[----:B------:R-:W1:Y:S01]  /*11570*/  MUFU.EX2 R140, R140 ;  /* 0x0000008c008c7308 */ /* 0x000e620000000800 */
[----:B------:R-:W-:Y:S01]  /*11580*/  FMUL.FTZ R27, R0, R111 ;  /* 0x0000006f001b7220 */ /* 0x000fe20000410000 */
        /* <DEDUP_REMOVED lines=11> */
[----:B------:R-:W-:Y:S01]  /*11640*/  FMUL.FTZ R48, R2, R84 ;  /* 0x0000005402307220 */ /* 0x000fe20000410000 */
        /* <DEDUP_REMOVED lines=19> */
[C---:B------:R-:W-:Y:S01]  /*11780*/  FMUL.FTZ R64, R2.reuse, R68 ;  /* 0x0000004402407220 */ /* 0x040fe20000410000 */
[----:B------:R-:W-:Y:S01]  /*11790*/  FMUL.FTZ R65, R2, R69 ;  /* 0x0000004502417220 */ /* 0x000fe20000410000 */
[C---:B------:R-:W-:Y:S01]  /*117a0*/  FMUL.FTZ R66, R0.reuse, R70 ;  /* 0x0000004600427220 */ /* 0x040fe20000410000 */
[----:B------:R-:W-:Y:S01]  /*117b0*/  FMUL.FTZ R67, R0, R71 ;  /* 0x0000004700437220 */ /* 0x000fe20000410000 */
        /* <DEDUP_REMOVED lines=8> */
[C---:B------:R-:W-:Y:S07]  /*11840*/  HMMA.16816.F32.BF16 R16, R128.reuse, R22, R16 ;  /* 0x000000168010723c */ /* 0x040fee0000041810 */
[----:B------:R-:W-:Y:S01]  /*11850*/  MUFU.EX2 R160, R160 ;  /* 0x000000a000a07308 */ /* 0x000fe20000000800 */
[----:B------:R-:W-:Y:S01]  /*11860*/  LDSM.16.MT88.4 R108, [R141+0x3800] ;  /* 0x003800008d6c783b */ /* 0x000fe20000004200 */
[C---:B------:R-:W-:Y:S01]  /*11870*/  FMUL.FTZ R22, R0.reuse, R114 ;  /* 0x0000007200167220 */ /* 0x040fe20000410000 */
[----:B------:R-:W-:Y:S07]  /*11880*/  FMUL.FTZ R23, R0, R115 ;  /* 0x0000007300177220 */ /* 0x000fee0000410000 */
[----:B------:R-:W-:Y:S01]  /*11890*/  MUFU.EX2 R112, R112 ;  /* 0x0000007000707308 */ /* 0x000fe20000000800 */
[----:B------:R-:W-:Y:S01]  /*118a0*/  FFMA.FTZ R115, R250, UR4, -R150 ;  /* 0x00000004fa737c23 */ /* 0x000fe20008010896 */
[--C-:B------:R-:W-:Y:S01]  /*118b0*/  FFMA.FTZ R230, R230, UR4, -R148.reuse ;  /* 0x00000004e6e67c23 */ /* 0x100fe20008010894 */
[----:B------:R-:W-:Y:S07]  /*118c0*/  FFMA.FTZ R232, R232, UR4, -R148 ;  /* 0x00000004e8e87c23 */ /* 0x000fee0008010894 */
[----:B------:R-:W-:Y:S01]  /*118d0*/  MUFU.EX2 R113, R113 ;  /* 0x0000007100717308 */ /* 0x000fe20000000800 */
[----:B------:R-:W-:Y:S01]  /*118e0*/  FFMA.FTZ R164, R204, UR4, -R150 ;  /* 0x00000004cca47c23 */ /* 0x000fe20008010896 */
[C---:B------:R-:W-:Y:S08]  /*118f0*/  HMMA.16816.F32.BF16 R20, R128.reuse, R28, R20 ;  /* 0x0000001c8014723c */ /* 0x040ff00000041814 */
[----:B------:R-:W1:Y:S01]  /*11900*/  MUFU.EX2 R115, R115 ;  /* 0x0000007300737308 */ /* 0x000e620000000800 */
[C---:B------:R-:W-:Y:S01]  /*11910*/  FMUL.FTZ R28, R2.reuse, R104 ;  /* 0x00000068021c7220 */ /* 0x040fe20000410000 */
[----:B------:R-:W-:Y:S01]  /*11920*/  FMUL.FTZ R29, R2, R105 ;  /* 0x00000069021d7220 */ /* 0x000fe20000410000 */
[--C-:B------:R-:W-:Y:S07]  /*11930*/  FFMA.FTZ R104, R238, UR4, -R148.reuse ;  /* 0x00000004ee687c23 */ /* 0x100fee0008010894 */
[----:B------:R-:W-:Y:S01]  /*11940*/  MUFU.EX2 R158, R158 ;  /* 0x0000009e009e7308 */ /* 0x000fe20000000800 */
[----:B------:R-:W-:Y:S01]  /*11950*/  FFMA.FTZ R105, R215, UR4, -R148 ;  /* 0x00000004d7697c23 */ /* 0x000fe20008010894 */
[C---:B------:R-:W-:Y:S08]  /*11960*/  HMMA.16816.F32.BF16 R24, R128.reuse, R30, R24 ;  /* 0x0000001e8018723c */ /* 0x040ff00000041818 */
[----:B------:R-:W-:Y:S01]  /*11970*/  MUFU.EX2 R151, R230 ;  /* 0x000000e600977308 */ /* 0x000fe20000000800 */
[C---:B------:R-:W-:Y:S01]  /*11980*/  FMUL.FTZ R30, R0.reuse, R106 ;  /* 0x0000006a001e7220 */ /* 0x040fe20000410000 */
[----:B------:R-:W-:Y:S01]  /*11990*/  FMUL.FTZ R31, R0, R107 ;  /* 0x0000006b001f7220 */ /* 0x000fe20000410000 */
[--C-:B------:R-:W-:Y:S07]  /*119a0*/  FFMA.FTZ R107, R242, UR4, -R150.reuse ;  /* 0x00000004f26b7c23 */ /* 0x100fee0008010896 */
[----:B------:R-:W2:Y:S01]  /*119b0*/  MUFU.EX2 R104, R104 ;  /* 0x0000006800687308 */ /* 0x000ea20000000800 */
[--C-:B------:R-:W-:Y:S01]  /*119c0*/  FFMA.FTZ R106, R244, UR4, -R150.reuse ;  /* 0x00000004f46a7c23 */ /* 0x100fe20008010896 */
[----:B-1----:R-:W-:Y:S01]  /*119d0*/  F2FP.BF16.F32.PACK_AB R68, R112, R115 ;  /* 0x000000737044723e */ /* 0x002fe200000010ff */
[----:B------:R-:W-:Y:S07]  /*119e0*/  FFMA.FTZ R189, R206, UR4, -R150 ;  /* 0x00000004cebd7c23 */ /* 0x000fee0008010896 */
[----:B------:R-:W1:Y:S01]  /*119f0*/  MUFU.EX2 R105, R105 ;  /* 0x0000006900697308 */ /* 0x000e620000000800 */
[C---:B------:R-:W-:Y:S03]  /*11a00*/  HMMA.16816.F32.BF16 R28, R128.reuse, R36, R28 ;  /* 0x00000024801c723c */ /* 0x040fe6000004181c */
[C---:B------:R-:W-:Y:S01]  /*11a10*/  FMUL.FTZ R36, R2.reuse, R96 ;  /* 0x0000006002247220 */ /* 0x040fe20000410000 */
[----:B------:R-:W-:Y:S05]  /*11a20*/  FMUL.FTZ R37, R2, R97 ;  /* 0x0000006102257220 */ /* 0x000fea0000410000 */
[----:B------:R-:W-:Y:S01]  /*11a30*/  MUFU.EX2 R107, R107 ;  /* 0x0000006b006b7308 */ /* 0x000fe20000000800 */
[--C-:B------:R-:W-:Y:S01]  /*11a40*/  FFMA.FTZ R162, R187, UR4, -R148.reuse ;  /* 0x00000004bba27c23 */ /* 0x100fe20008010894 */
[--C-:B------:R-:W-:Y:S01]  /*11a50*/  FFMA.FTZ R166, R194, UR4, -R148.reuse ;  /* 0x00000004c2a67c23 */ /* 0x100fe20008010894 */
[C---:B------:R-:W-:Y:S07]  /*11a60*/  HMMA.16816.F32.BF16 R32, R128.reuse, R38, R32 ;  /* 0x000000268020723c */ /* 0x040fee0000041820 */
[----:B------:R-:W3:Y:S01]  /*11a70*/  MUFU.EX2 R106, R106 ;  /* 0x0000006a006a7308 */ /* 0x000ee20000000800 */
[C---:B------:R-:W-:Y:S01]  /*11a80*/  FMUL.FTZ R38, R0.reuse, R98 ;  /* 0x0000006200267220 */ /* 0x040fe20000410000 */
[----:B------:R-:W-:Y:S01]  /*11a90*/  FMUL.FTZ R39, R0, R99 ;  /* 0x0000006300277220 */ /* 0x000fe20000410000 */
[----:B--2---:R-:W-:Y:S01]  /*11aa0*/  F2FP.BF16.F32.PACK_AB R69, R104, R113 ;  /* 0x000000716845723e */ /* 0x004fe200000010ff */
[----:B------:R-:W-:Y:S01]  /*11ab0*/  LDSM.16.MT88.4 R96, [R139+0x10800] ;  /* 0x010800008b60783b */ /* 0x000fe20000004200 */
[----:B-1----:R-:W-:Y:S05]  /*11ac0*/  F2FP.BF16.F32.PACK_AB R71, R152, R105 ;  /* 0x000000699847723e */ /* 0x002fea00000010ff */
[----:B------:R-:W-:Y:S01]  /*11ad0*/  MUFU.EX2 R153, R153 ;  /* 0x0000009900997308 */ /* 0x000fe20000000800 */
[--C-:B------:R-:W-:Y:S01]  /*11ae0*/  FFMA.FTZ R185, R185, UR4, -R148.reuse ;  /* 0x00000004b9b97c23 */ /* 0x100fe20008010894 */
[----:B------:R-:W-:Y:S01]  /*11af0*/  FFMA.FTZ R198, R198, UR4, -R148 ;  /* 0x00000004c6c67c23 */ /* 0x000fe20008010894 */
[C---:B------:R-:W-:Y:S07]  /*11b00*/  HMMA.16816.F32.BF16 R36, R128.reuse, R44, R36 ;  /* 0x0000002c8024723c */ /* 0x040fee0000041824 */
[----:B------:R-:W1:Y:S01]  /*11b10*/  MUFU.EX2 R156, R156 ;  /* 0x0000009c009c7308 */ /* 0x000e620000000800 */
[C---:B------:R-:W-:Y:S01]  /*11b20*/  FMUL.FTZ R44, R2.reuse, R88 ;  /* 0x00000058022c7220 */ /* 0x040fe20000410000 */
[----:B------:R-:W-:Y:S01]  /*11b30*/  FMUL.FTZ R45, R2, R89 ;  /* 0x00000059022d7220 */ /* 0x000fe20000410000 */
[----:B---3--:R-:W-:Y:S07]  /*11b40*/  F2FP.BF16.F32.PACK_AB R70, R106, R107 ;  /* 0x0000006b6a46723e */ /* 0x008fee00000010ff */
[----:B------:R-:W-:Y:S01]  /*11b50*/  MUFU.EX2 R165, R232 ;  /* 0x000000e800a57308 */ /* 0x000fe20000000800 */
[----:B------:R-:W-:Y:S01]  /*11b60*/  FFMA.FTZ R196, R196, UR4, -R150 ;  /* 0x00000004c4c47c23 */ /* 0x000fe20008010896 */
[C---:B------:R-:W-:Y:S08]  /*11b70*/  HMMA.16816.F32.BF16 R40, R128.reuse, R46, R40 ;  /* 0x0000002e8028723c */ /* 0x040ff00000041828 */
[----:B------:R-:W2:Y:S01]  /*11b80*/  MUFU.EX2 R154, R154 ;  /* 0x0000009a009a7308 */ /* 0x000ea20000000800 */
[C---:B------:R-:W-:Y:S01]  /*11b90*/  FMUL.FTZ R46, R0.reuse, R90 ;  /* 0x0000005a002e7220 */ /* 0x040fe20000410000 */
[----:B------:R-:W-:Y:S01]  /*11ba0*/  FMUL.FTZ R47, R0, R91 ;  /* 0x0000005b002f7220 */ /* 0x000fe20000410000 */
[----:B------:R-:W-:Y:S01]  /*11bb0*/  FFMA.FTZ R176, R167, UR4, -R148 ;  /* 0x00000004a7b07c23 */ /* 0x000fe20008010894 */
[----:B------:R-:W-:Y:S06]  /*11bc0*/  LDSM.16.MT88.4 R88, [R141+0x800] ;  /* 0x000800008d58783b */ /* 0x000fec0000004200 */
[----:B------:R-:W-:Y:S01]  /*11bd0*/  MUFU.EX2 R164, R164 ;  /* 0x000000a400a47308 */ /* 0x000fe20000000800 */
[----:B------:R-:W-:Y:S01]  /*11be0*/  FFMA.FTZ R174, R171, UR4, -R150 ;  /* 0x00000004abae7c23 */ /* 0x000fe20008010896 */
[----:B------:R-:W-:Y:S01]  /*11bf0*/  FFMA.FTZ R167, R169, UR4, -R148 ;  /* 0x00000004a9a77c23 */ /* 0x000fe20008010894 */
[--C-:B------:R-:W-:Y:S01]  /*11c00*/  FFMA.FTZ R181, R181, UR4, -R150.reuse ;  /* 0x00000004b5b57c23 */ /* 0x100fe20008010896 */
[C---:B------:R-:W-:Y:S06]  /*11c10*/  HMMA.16816.F32.BF16 R44, R128.reuse, R52, R44 ;  /* 0x00000034802c723c */ /* 0x040fec000004182c */
[----:B------:R-:W3:Y:S01]  /*11c20*/  MUFU.EX2 R189, R189 ;  /* 0x000000bd00bd7308 */ /* 0x000ee20000000800 */
[C---:B------:R-:W-:Y:S01]  /*11c30*/  FMUL.FTZ R52, R2.reuse, R80 ;  /* 0x0000005002347220 */ /* 0x040fe20000410000 */
[----:B------:R-:W-:Y:S08]  /*11c40*/  FMUL.FTZ R53, R2, R81 ;  /* 0x0000005102357220 */ /* 0x000ff00000410000 */
[----:B------:R-:W-:Y:S01]  /*11c50*/  MUFU.EX2 R187, R198 ;  /* 0x000000c600bb7308 */ /* 0x000fe20000000800 */
[--C-:B------:R-:W-:Y:S01]  /*11c60*/  FFMA.FTZ R173, R173, UR4, -R150.reuse ;  /* 0x00000004adad7c23 */ /* 0x100fe20008010896 */
[----:B------:R-:W-:Y:S01]  /*11c70*/  FFMA.FTZ R180, R163, UR4, -R150 ;  /* 0x00000004a3b47c23 */ /* 0x000fe20008010896 */
[C---:B------:R-:W-:Y:S07]  /*11c80*/  HMMA.16816.F32.BF16 R48, R128.reuse, R54, R48 ;  /* 0x000000368030723c */ /* 0x040fee0000041830 */
[----:B------:R-:W4:Y:S01]  /*11c90*/  MUFU.EX2 R162, R162 ;  /* 0x000000a200a27308 */ /* 0x000f220000000800 */
[C---:B------:R-:W-:Y:S01]  /*11ca0*/  FMUL.FTZ R54, R0.reuse, R82 ;  /* 0x0000005200367220 */ /* 0x040fe20000410000 */
[----:B------:R-:W-:Y:S08]  /*11cb0*/  FMUL.FTZ R55, R0, R83 ;  /* 0x0000005300377220 */ /* 0x000ff00000410000 */
[----:B------:R-:W5:Y:S01]  /*11cc0*/  MUFU.EX2 R183, R196 ;  /* 0x000000c400b77308 */ /* 0x000f620000000800 */
[----:B------:R-:W1:Y:S01]  /*11cd0*/  LDSM.16.MT88.4 R80, [R214+0x4000] ;  /* 0x00400000d650783b */ /* 0x000e620000004200 */
[----:B------:R-:W-:Y:S01]  /*11ce0*/  FFMA.FTZ R182, R159, UR4, -R148 ;  /* 0x000000049fb67c23 */ /* 0x000fe20008010894 */
[----:B------:R-:W-:Y:S07]  /*11cf0*/  FFMA.FTZ R161, R161, UR4, -R150 ;  /* 0x00000004a1a17c23 */ /* 0x000fee0008010896 */
[----:B------:R-:W-:Y:S01]  /*11d00*/  MUFU.EX2 R166, R166 ;  /* 0x000000a600a67308 */ /* 0x000fe20000000800 */
[----:B------:R-:W-:Y:S01]  /*11d10*/  FFMA.FTZ R157, R157, UR4, -R148 ;  /* 0x000000049d9d7c23 */ /* 0x000fe20008010894 */
[C---:B------:R-:W-:Y:S08]  /*11d20*/  HMMA.16816.F32.BF16 R52, R128.reuse, R60, R52 ;  /* 0x0000003c8034723c */ /* 0x040ff00000041834 */
[----:B------:R-:W5:Y:S01]  /*11d30*/  MUFU.EX2 R185, R185 ;  /* 0x000000b900b97308 */ /* 0x000f620000000800 */
[C---:B------:R-:W-:Y:S01]  /*11d40*/  FMUL.FTZ R60, R2.reuse, R72 ;  /* 0x00000048023c7220 */ /* 0x040fe20000410000 */
[----:B------:R-:W-:Y:S01]  /*11d50*/  FMUL.FTZ R61, R2, R73 ;  /* 0x00000049023d7220 */ /* 0x000fe20000410000 */
[--C-:B------:R-:W-:Y:S07]  /*11d60*/  FFMA.FTZ R159, R251, UR4, -R150.reuse ;  /* 0x00000004fb9f7c23 */ /* 0x100fee0008010896 */
[----:B------:R-:W-:Y:S01]  /*11d70*/  MUFU.EX2 R172, R172 ;  /* 0x000000ac00ac7308 */ /* 0x000fe20000000800 */
[----:B------:R-:W-:Y:S01]  /*11d80*/  FFMA.FTZ R178, R245, UR4, -R150 ;  /* 0x00000004f5b27c23 */ /* 0x000fe20008010896 */
[C---:B------:R-:W-:Y:S08]  /*11d90*/  HMMA.16816.F32.BF16 R56, R128.reuse, R62, R56 ;  /* 0x0000003e8038723c */ /* 0x040ff00000041838 */
[----:B------:R2:W-:Y:S01]  /*11da0*/  MUFU.EX2 R171, R173 ;  /* 0x000000ad00ab7308 */ /* 0x0005e20000000800 */
[C---:B------:R-:W-:Y:S01]  /*11db0*/  FMUL.FTZ R62, R0.reuse, R74 ;  /* 0x0000004a003e7220 */ /* 0x040fe20000410000 */
[----:B------:R-:W-:Y:S01]  /*11dc0*/  FMUL.FTZ R63, R0, R75 ;  /* 0x0000004b003f7220 */ /* 0x000fe20000410000 */
[--C-:B------:R-:W-:Y:S01]  /*11dd0*/  FFMA.FTZ R163, R247, UR4, -R148.reuse ;  /* 0x00000004f7a37c23 */ /* 0x100fe20008010894 */
[----:B------:R-:W3:Y:S06]  /*11de0*/  LDSM.16.MT88.4 R72, [R141+0x4800] ;  /* 0x004800008d48783b */ /* 0x000eec0000004200 */
[----:B------:R-:W-:Y:S01]  /*11df0*/  MUFU.EX2 R174, R174 ;  /* 0x000000ae00ae7308 */ /* 0x000fe20000000800 */
[----:B------:R-:W-:Y:S01]  /*11e00*/  FFMA.FTZ R184, R249, UR4, -R148 ;  /* 0x00000004f9b87c23 */ /* 0x000fe20008010894 */
[--C-:B------:R-:W-:Y:S01]  /*11e10*/  FFMA.FTZ R169, R207, UR4, -R150.reuse ;  /* 0x00000004cfa97c23 */ /* 0x100fe20008010896 */
[----:B------:R-:W-:Y:S07]  /*11e20*/  FFMA.FTZ R186, R237, UR4, -R150 ;  /* 0x00000004edba7c23 */ /* 0x000fee0008010896 */
[----:B------:R-:W-:Y:S01]  /*11e30*/  MUFU.EX2 R176, R176 ;  /* 0x000000b000b07308 */ /* 0x000fe20000000800 */
[----:B------:R-:W-:Y:S01]  /*11e40*/  FFMA.FTZ R188, R241, UR4, -R148 ;  /* 0x00000004f1bc7c23 */ /* 0x000fe20008010894 */
[--C-:B------:R-:W-:Y:S01]  /*11e50*/  FFMA.FTZ R179, R239, UR4, -R150.reuse ;  /* 0x00000004efb37c23 */ /* 0x100fe20008010896 */
[----:B------:R-:W-:Y:S07]  /*11e60*/  FFMA.FTZ R194, R243, UR4, -R150 ;  /* 0x00000004f3c27c23 */ /* 0x000fee0008010896 */
[----:B------:R-:W-:Y:S01]  /*11e70*/  MUFU.EX2 R167, R167 ;  /* 0x000000a700a77308 */ /* 0x000fe20000000800 */
[--C-:B--2---:R-:W-:Y:S01]  /*11e80*/  FFMA.FTZ R173, R199, UR4, -R148.reuse ;  /* 0x00000004c7ad7c23 */ /* 0x104fe20008010894 */
[--C-:B------:R-:W-:Y:S01]  /*11e90*/  FFMA.FTZ R196, R205, UR4, -R148.reuse ;  /* 0x00000004cdc47c23 */ /* 0x100fe20008010894 */
[--C-:B------:R-:W-:Y:S07]  /*11ea0*/  FFMA.FTZ R198, R136, UR4, -R148.reuse ;  /* 0x0000000488c67c23 */ /* 0x100fee0008010894 */
[----:B------:R-:W-:Y:S01]  /*11eb0*/  MUFU.EX2 R161, R161 ;  /* 0x000000a100a17308 */ /* 0x000fe20000000800 */
[--C-:B------:R-:W-:Y:S01]  /*11ec0*/  FFMA.FTZ R135, R135, UR4, -R148.reuse ;  /* 0x0000000487877c23 */ /* 0x100fe20008010894 */
[----:B------:R-:W-:Y:S01]  /*11ed0*/  FFMA.FTZ R134, R134, UR4, -R148 ;  /* 0x0000000486867c23 */ /* 0x000fe20008010894 */
[--C-:B------:R-:W-:Y:S07]  /*11ee0*/  FFMA.FTZ R190, R190, UR4, -R150.reuse ;  /* 0x00000004bebe7c23 */ /* 0x100fee0008010896 */
[----:B------:R-:W-:Y:S01]  /*11ef0*/  MUFU.EX2 R180, R180 ;  /* 0x000000b400b47308 */ /* 0x000fe20000000800 */
[--C-:B------:R-:W-:Y:S01]  /*11f00*/  FFMA.FTZ R191, R195, UR4, -R150.reuse ;  /* 0x00000004c3bf7c23 */ /* 0x100fe20008010896 */
[--C-:B------:R-:W-:Y:S01]  /*11f10*/  FFMA.FTZ R136, R192, UR4, -R150.reuse ;  /* 0x00000004c0887c23 */ /* 0x100fe20008010896 */
[----:B------:R-:W-:Y:S01]  /*11f20*/  FFMA.FTZ R150, R193, UR4, -R150 ;  /* 0x00000004c1967c23 */ /* 0x000fe20008010896 */
[C---:B-1----:R-:W-:Y:S06]  /*11f30*/  HMMA.16816.F32.BF16 R60, R128.reuse, R80, R60 ;  /* 0x00000050803c723c */ /* 0x042fec000004183c */
[----:B------:R-:W-:Y:S01]  /*11f40*/  MUFU.EX2 R182, R182 ;  /* 0x000000b600b67308 */ /* 0x000fe20000000800 */
[----:B------:R-:W-:Y:S01]  /*11f50*/  FFMA.FTZ R147, R0, R231, R147 ;  /* 0x000000e700937223 */ /* 0x000fe20000010093 */
[----:B------:R-:W-:Y:S08]  /*11f60*/  FFMA.FTZ R149, R2, R233, R149 ;  /* 0x000000e902957223 */ /* 0x000ff00000010095 */
        /* <DEDUP_REMOVED lines=27> */
[----:B------:R-:W-:Y:S01]  /*12120*/  FADD.FTZ R106, R106, R107 ;  /* 0x0000006b6a6a7221 */ /* 0x000fe20000010000 */
[C---:B------:R-:W-:Y:S01]  /*12130*/  HMMA.16816.F32.BF16 R16, R68.reuse, R86, R16 ;  /* 0x000000564410723c */ /* 0x040fe20000041810 */
[----:B------:R-:W2:Y:S07]  /*12140*/  LDSM.16.MT88.4 R84, [R138+0xd000] ;  /* 0x00d000008a54783b */ /* 0x000eae0000004200 */
        /* <DEDUP_REMOVED lines=12> */
[----:B------:R-:W-:Y:S10]  /*12210*/  MUFU.EX2 R135, R135 ;  /* 0x0000008700877308 */ /* 0x000ff40000000800 */
[----:B------:R-:W-:Y:S01]  /*12220*/  MUFU.EX2 R136, R136 ;  /* 0x0000008800887308 */ /* 0x000fe20000000800 */
[C---:B------:R-:W-:Y:S01]  /*12230*/  HMMA.16816.F32.BF16 R32, R68.reuse, R94, R32 ;  /* 0x0000005e4420723c */ /* 0x040fe20000041820 */
[----:B------:R-:W-:Y:S08]  /*12240*/  LDSM.16.MT88.4 R92, [R139+0x11000] ;  /* 0x011000008b5c783b */ /* 0x000ff00000004200 */
[----:B------:R-:W-:Y:S01]  /*12250*/  MUFU.EX2 R193, R150 ;  /* 0x0000009600c17308 */ /* 0x000fe20000000800 */
[C---:B------:R-:W-:Y:S08]  /*12260*/  HMMA.16816.F32.BF16 R36, R68.reuse, R96, R36 ;  /* 0x000000604424723c */ /* 0x040ff00000041824 */
[C---:B------:R-:W-:Y:S01]  /*12270*/  HMMA.16816.F32.BF16 R40, R68.reuse, R98, R40 ;  /* 0x000000624428723c */ /* 0x040fe20000041828 */
[----:B------:R-:W-:Y:S07]  /*12280*/  LDSM.16.MT88.4 R96, [R138+0x11000] ;  /* 0x011000008a60783b */ /* 0x000fee0000004200 */
[C---:B------:R-:W-:Y:S08]  /*12290*/  HMMA.16816.F32.BF16 R44, R68.reuse, R100, R44 ;  /* 0x00000064442c723c */ /* 0x040ff0000004182c */
[C---:B------:R-:W-:Y:S01]  /*122a0*/  HMMA.16816.F32.BF16 R48, R68.reuse, R102, R48 ;  /* 0x000000664430723c */ /* 0x040fe20000041830 */
[----:B------:R-:W-:Y:S07]  /*122b0*/  LDSM.16.MT88.4 R100, [R141+0x5800] ;  /* 0x005800008d64783b */ /* 0x000fee0000004200 */
[C---:B---3--:R-:W-:Y:S08]  /*122c0*/  HMMA.16816.F32.BF16 R52, R68.reuse, R72, R52 ;  /* 0x000000484434723c */ /* 0x048ff00000041834 */
[C---:B------:R-:W-:Y:S01]  /*122d0*/  HMMA.16816.F32.BF16 R56, R68.reuse, R74, R56 ;  /* 0x0000004a4438723c */ /* 0x040fe20000041838 */
[----:B------:R-:W3:Y:S07]  /*122e0*/  LDSM.16.MT88.4 R72, [R141+0x1000] ;  /* 0x001000008d48783b */ /* 0x000eee0000004200 */
[C---:B-1----:R-:W-:Y:S08]  /*122f0*/  HMMA.16816.F32.BF16 R60, R68.reuse, R76, R60 ;  /* 0x0000004c443c723c */ /* 0x042ff0000004183c */
[----:B------:R-:W-:Y:S01]  /*12300*/  HMMA.16816.F32.BF16 R64, R68, R78, R64 ;  /* 0x0000004e4440723c */ /* 0x000fe20000041840 */
[----:B------:R-:W1:Y:S02]  /*12310*/  LDSM.16.MT88.4 R76, [R141+0x5000] ;  /* 0x005000008d4c783b */ /* 0x000e640000004200 */
        /* <DEDUP_REMOVED lines=13> */
[C---:B--2---:R-:W-:Y:S08]  /*123f0*/  HMMA.16816.F32.BF16 R12, R68.reuse, R84, R12 ;  /* 0x00000054440c723c */ /* 0x044ff0000004180c */
[C---:B------:R-:W-:Y:S01]  /*12400*/  HMMA.16816.F32.BF16 R16, R68.reuse, R86, R16 ;  /* 0x000000564410723c */ /* 0x040fe20000041810 */
[----:B------:R-:W-:Y:S07]  /*12410*/  LDSM.16.MT88.4 R84, [R138+0xd800] ;  /* 0x00d800008a54783b */ /* 0x000fee0000004200 */
[C---:B---3--:R-:W-:Y:S08]  /*12420*/  HMMA.16816.F32.BF16 R20, R68.reuse, R72, R20 ;  /* 0x000000484414723c */ /* 0x048ff00000041814 */
[C---:B------:R-:W-:Y:S01]  /*12430*/  HMMA.16816.F32.BF16 R24, R68.reuse, R74, R24 ;  /* 0x0000004a4418723c */ /* 0x040fe20000041818 */
[----:B------:R-:W2:Y:S07]  /*12440*/  LDSM.16.MT88.4 R72, [R214+0x5000] ;  /* 0x00500000d648783b */ /* 0x000eae0000004200 */
[C---:B------:R-:W-:Y:S08]  /*12450*/  HMMA.16816.F32.BF16 R28, R68.reuse, R88, R28 ;  /* 0x00000058441c723c */ /* 0x040ff0000004181c */
[C---:B------:R-:W-:Y:S01]  /*12460*/  HMMA.16816.F32.BF16 R32, R68.reuse, R90, R32 ;  /* 0x0000005a4420723c */ /* 0x040fe20000041820 */
[----:B------:R-:W3:Y:S07]  /*12470*/  LDSM.16.MT88.4 R88, [R141+0x1800] ;  /* 0x001800008d58783b */ /* 0x000eee0000004200 */
        /* <DEDUP_REMOVED lines=9> */
[C---:B--2---:R-:W-:Y:S08]  /*12510*/  HMMA.16816.F32.BF16 R60, R68.reuse, R72, R60 ;  /* 0x00000048443c723c */ /* 0x044ff0000004183c */
[----:B------:R-:W-:Y:S01]  /*12520*/  HMMA.16816.F32.BF16 R64, R68, R74, R64 ;  /* 0x0000004a4440723c */ /* 0x000fe20000041840 */
[----:B------:R-:W2:Y:S02]  /*12530*/  LDSM.16.MT88.4 R72, [R214+0x5800] ;  /* 0x00580000d648783b */ /* 0x000ea40000004200 */
[----:B------:R-:W-:Y:S02]  /*12540*/  F2FP.BF16.F32.PACK_AB R68, R189, R164 ;  /* 0x000000a4bd44723e */ /* 0x000fe400000010ff */
[----:B----4-:R-:W-:Y:S01]  /*12550*/  F2FP.BF16.F32.PACK_AB R69, R162, R187 ;  /* 0x000000bba245723e */ /* 0x010fe200000010ff */
[----:B------:R-:W-:Y:S01]  /*12560*/  FADD.FTZ R187, R187, R154 ;  /* 0x0000009abbbb7221 */ /* 0x000fe20000010000 */
[----:B-----5:R-:W-:Y:S02]  /*12570*/  F2FP.BF16.F32.PACK_AB R70, R168, R183 ;  /* 0x000000b7a846723e */ /* 0x020fe400000010ff */
        /* <DEDUP_REMOVED lines=22> */
[C---:B------:R-:W-:Y:S03]  /*126e0*/  HMMA.16816.F32.BF16 R52, R68.reuse, R100, R52 ;  /* 0x000000644434723c */ /* 0x040fe60000041834 */
[--C-:B------:R-:W-:Y:S02]  /*126f0*/  FFMA.FTZ R100, R177, UR4, -R148.reuse ;  /* 0x00000004b1647c23 */ /* 0x100fe40008010894 */
[----:B------:R3:W4:Y:S03]  /*12700*/  MUFU.EX2 R177, R181 ;  /* 0x000000b500b17308 */ /* 0x0007260000000800 */
[C---:B------:R-:W-:Y:S07]  /*12710*/  HMMA.16816.F32.BF16 R56, R68.reuse, R102, R56 ;  /* 0x000000664438723c */ /* 0x040fee0000041838 */
[----:B------:R5:W4:Y:S01]  /*12720*/  MUFU.EX2 R175, R100 ;  /* 0x0000006400af7308 */ /* 0x000b220000000800 */
[C---:B--2---:R-:W-:Y:S03]  /*12730*/  HMMA.16816.F32.BF16 R60, R68.reuse, R72, R60 ;  /* 0x00000048443c723c */ /* 0x044fe6000004183c */
[--C-:B---3--:R-:W-:Y:S01]  /*12740*/  FFMA.FTZ R181, R197, UR4, -R148.reuse ;  /* 0x00000004c5b57c23 */ /* 0x108fe20008010894 */
[----:B------:R-:W-:Y:S05]  /*12750*/  FFMA.FTZ R148, R133, UR4, -R148 ;  /* 0x0000000485947c23 */ /* 0x000fea0008010894 */
[----:B------:R-:W-:Y:S01]  /*12760*/  MUFU.EX2 R133, R134 ;  /* 0x0000008600857308 */ /* 0x000fe20000000800 */
[----:B-----5:R-:W2:Y:S01]  /*12770*/  LDSM.16.MT88.4 R100, [R141+0x6000] ;  /* 0x006000008d64783b */ /* 0x020ea20000004200 */
[----:B------:R-:W-:Y:S08]  /*12780*/  HMMA.16816.F32.BF16 R64, R68, R74, R64 ;  /* 0x0000004a4440723c */ /* 0x000ff00000041840 */
[----:B------:R-:W3:Y:S01]  /*12790*/  MUFU.EX2 R181, R181 ;  /* 0x000000b500b57308 */ /* 0x000ee20000000800 */
[----:B----4-:R-:W-:Y:S02]  /*127a0*/  F2FP.BF16.F32.PACK_AB R68, R177, R170 ;  /* 0x000000aab144723e */ /* 0x010fe400000010ff */
[----:B------:R-:W-:Y:S07]  /*127b0*/  F2FP.BF16.F32.PACK_AB R69, R172, R175 ;  /* 0x000000afac45723e */ /* 0x000fee00000010ff */
[----:B------:R-:W4:Y:S01]  /*127c0*/  MUFU.EX2 R148, R148 ;  /* 0x0000009400947308 */ /* 0x000f220000000800 */
[----:B------:R-:W-:Y:S01]  /*127d0*/  F2FP.BF16.F32.PACK_AB R70, R174, R171 ;  /* 0x000000abae46723e */ /* 0x000fe200000010ff */
[----:B------:R-:W5:Y:S01]  /*127e0*/  LDSM.16.MT88.4 R72, [R214+0x6000] ;  /* 0x00600000d648783b */ /* 0x000f620000004200 */
[----:B------:R-:W-:Y:S01]  /*127f0*/  F2FP.BF16.F32.PACK_AB R71, R167, R176 ;  /* 0x000000b0a747723e */ /* 0x000fe200000010ff */
[----:B------:R-:W-:Y:S04]  /*12800*/  FADD.FTZ R175, R175, R166 ;  /* 0x000000a6afaf7221 */ /* 0x000fe80000010000 */
[----:B------:R-:W-:Y:S02]  /*12810*/  FADD.FTZ R175, R172, R175 ;  /* 0x000000afacaf7221 */ /* 0x000fe40000010000 */
[C---:B-1----:R-:W-:Y:S03]  /*12820*/  HMMA.16816.F32.BF16 R4, R68.reuse, R76, R4 ;  /* 0x0000004c4404723c */ /* 0x042fe60000041804 */
[----:B------:R-:W-:Y:S04]  /*12830*/  FADD.FTZ R176, R176, R175 ;  /* 0x000000afb0b07221 */ /* 0x000fe80000010000 */
[----:B------:R-:W-:Y:S01]  /*12840*/  FADD.FTZ R167, R167, R176 ;  /* 0x000000b0a7a77221 */ /* 0x000fe20000010000 */
        /* <DEDUP_REMOVED lines=20> */
[C---:B-----5:R-:W-:Y:S08]  /*12990*/  HMMA.16816.F32.BF16 R60, R68.reuse, R72, R60 ;  /* 0x00000048443c723c */ /* 0x060ff0000004183c */
[----:B------:R-:W-:Y:S01]  /*129a0*/  HMMA.16816.F32.BF16 R64, R68, R74, R64 ;  /* 0x0000004a4440723c */ /* 0x000fe20000041840 */
[----:B------:R-:W5:Y:S02]  /*129b0*/  LDSM.16.MT88.4 R72, [R214+0x6800] ;  /* 0x00680000d648783b */ /* 0x000f640000004200 */
[----:B------:R-:W-:Y:S02]  /*129c0*/  F2FP.BF16.F32.PACK_AB R68, R180, R161 ;  /* 0x000000a1b444723e */ /* 0x000fe400000010ff */
[C---:B------:R-:W-:Y:S01]  /*129d0*/  F2FP.BF16.F32.PACK_AB R69, R157.reuse, R182 ;  /* 0x000000b69d45723e */ /* 0x040fe200000010ff */
[----:B------:R-:W-:Y:S01]  /*129e0*/  FADD.FTZ R182, R182, R167 ;  /* 0x000000a7b6b67221 */ /* 0x000fe20000010000 */
[----:B------:R-:W-:Y:S02]  /*129f0*/  F2FP.BF16.F32.PACK_AB R70, R178, R159 ;  /* 0x0000009fb246723e */ /* 0x000fe400000010ff */
[C---:B------:R-:W-:Y:S01]  /*12a00*/  F2FP.BF16.F32.PACK_AB R71, R184.reuse, R163 ;  /* 0x000000a3b847723e */ /* 0x040fe200000010ff */
[----:B------:R-:W-:Y:S04]  /*12a10*/  FADD.FTZ R182, R157, R182 ;  /* 0x000000b69db67221 */ /* 0x000fe80000010000 */
[----:B------:R-:W-:Y:S02]  /*12a20*/  FADD.FTZ R163, R163, R182 ;  /* 0x000000b6a3a37221 */ /* 0x000fe40000010000 */
[C---:B-1----:R-:W-:Y:S03]  /*12a30*/  HMMA.16816.F32.BF16 R4, R68.reuse, R76, R4 ;  /* 0x0000004c4404723c */ /* 0x042fe60000041804 */
[----:B------:R-:W-:Y:S05]  /*12a40*/  FADD.FTZ R163, R184, R163 ;  /* 0x000000a3b8a37221 */ /* 0x000fea0000010000 */
[C---:B------:R-:W-:Y:S01]  /*12a50*/  HMMA.16816.F32.BF16 R8, R68.reuse, R78, R8 ;  /* 0x0000004e4408723c */ /* 0x040fe20000041808 */
[----:B------:R-:W1:Y:S07]  /*12a60*/  LDSM.16.MT88.4 R76, [R139+0xf000] ;  /* 0x00f000008b4c783b */ /* 0x000e6e0000004200 */
[C---:B---3--:R-:W-:Y:S08]  /*12a70*/  HMMA.16816.F32.BF16 R12, R68.reuse, R80, R12 ;  /* 0x00000050440c723c */ /* 0x048ff0000004180c */
[C---:B------:R-:W-:Y:S01]  /*12a80*/  HMMA.16816.F32.BF16 R16, R68.reuse, R82, R16 ;  /* 0x000000524410723c */ /* 0x040fe20000041810 */
[----:B------:R-:W3:Y:S07]  /*12a90*/  LDSM.16.MT88.4 R80, [R138+0xf000] ;  /* 0x00f000008a50783b */ /* 0x000eee0000004200 */
[C---:B----4-:R-:W-:Y:S08]  /*12aa0*/  HMMA.16816.F32.BF16 R20, R68.reuse, R84, R20 ;  /* 0x000000544414723c */ /* 0x050ff00000041814 */
        /* <DEDUP_REMOVED lines=13> */
[----:B------:R-:W-:Y:S07]  /*12b80*/  LDSM.16.MT88.4 R100, [R214+0x3800] ;  /* 0x00380000d664783b */ /* 0x000fee0000004200 */
[C---:B-----5:R-:W-:Y:S08]  /*12b90*/  HMMA.16816.F32.BF16 R60, R68.reuse, R72, R60 ;  /* 0x00000048443c723c */ /* 0x060ff0000004183c */
[----:B------:R-:W-:Y:S01]  /*12ba0*/  HMMA.16816.F32.BF16 R64, R68, R74, R64 ;  /* 0x0000004a4440723c */ /* 0x000fe20000041840 */
[----:B------:R-:W2:Y:S02]  /*12bb0*/  LDSM.16.MT88.4 R72, [R141+0x7000] ;  /* 0x007000008d48783b */ /* 0x000ea40000004200 */
[----:B------:R-:W-:Y:S02]  /*12bc0*/  F2FP.BF16.F32.PACK_AB R68, R186, R169 ;  /* 0x000000a9ba44723e */ /* 0x000fe400000010ff */
[----:B------:R-:W-:Y:S01]  /*12bd0*/  F2FP.BF16.F32.PACK_AB R69, R173, R188 ;  /* 0x000000bcad45723e */ /* 0x000fe200000010ff */
[----:B------:R-:W-:Y:S01]  /*12be0*/  FADD.FTZ R188, R188, R163 ;  /* 0x000000a3bcbc7221 */ /* 0x000fe20000010000 */
[----:B------:R-:W-:Y:S02]  /*12bf0*/  F2FP.BF16.F32.PACK_AB R70, R194, R179 ;  /* 0x000000b3c246723e */ /* 0x000fe400000010ff */
[----:B------:R-:W-:Y:S01]  /*12c00*/  F2FP.BF16.F32.PACK_AB R71, R181, R196 ;  /* 0x000000c4b547723e */ /* 0x000fe200000010ff */
[----:B------:R-:W-:Y:S04]  /*12c10*/  FADD.FTZ R173, R173, R188 ;  /* 0x000000bcadad7221 */ /* 0x000fe80000010000 */
[----:B------:R-:W-:Y:S02]  /*12c20*/  FADD.FTZ R196, R196, R173 ;  /* 0x000000adc4c47221 */ /* 0x000fe40000010000 */
[C---:B-1----:R-:W-:Y:S03]  /*12c30*/  HMMA.16816.F32.BF16 R4, R68.reuse, R76, R4 ;  /* 0x0000004c4404723c */ /* 0x042fe60000041804 */
[----:B------:R-:W-:Y:S05]  /*12c40*/  FADD.FTZ R181, R181, R196 ;  /* 0x000000c4b5b57221 */ /* 0x000fea0000010000 */
[C---:B------:R-:W-:Y:S01]  /*12c50*/  HMMA.16816.F32.BF16 R8, R68.reuse, R78, R8 ;  /* 0x0000004e4408723c */ /* 0x040fe20000041808 */
[----:B------:R-:W1:Y:S07]  /*12c60*/  LDSM.16.MT88.4 R76, [R214+0x7000] ;  /* 0x00700000d64c783b */ /* 0x000e6e0000004200 */
[C---:B---3--:R-:W-:Y:S08]  /*12c70*/  HMMA.16816.F32.BF16 R12, R68.reuse, R80, R12 ;  /* 0x00000050440c723c */ /* 0x048ff0000004180c */
[C---:B------:R-:W-:Y:S08]  /*12c80*/  HMMA.16816.F32.BF16 R16, R68.reuse, R82, R16 ;  /* 0x000000524410723c */ /* 0x040ff00000041810 */
[C---:B----4-:R-:W-:Y:S08]  /*12c90*/  HMMA.16816.F32.BF16 R20, R68.reuse, R84, R20 ;  /* 0x000000544414723c */ /* 0x050ff00000041814 */
[C---:B------:R-:W-:Y:S01]  /*12ca0*/  HMMA.16816.F32.BF16 R24, R68.reuse, R86, R24 ;  /* 0x000000564418723c */ /* 0x040fe20000041818 */
[----:B------:R-:W-:Y:S07]  /*12cb0*/  LDSM.16.MT88.4 R84, [R138+0x13800] ;  /* 0x013800008a54783b */ /* 0x000fee0000004200 */
[C---:B------:R-:W-:Y:S08]  /*12cc0*/  HMMA.16816.F32.BF16 R28, R68.reuse, R88, R28 ;  /* 0x00000058441c723c */ /* 0x040ff0000004181c */
[C---:B------:R-:W-:Y:S08]  /*12cd0*/  HMMA.16816.F32.BF16 R32, R68.reuse, R90, R32 ;  /* 0x0000005a4420723c */ /* 0x040ff00000041820 */
[C---:B------:R-:W-:Y:S08]  /*12ce0*/  HMMA.16816.F32.BF16 R36, R68.reuse, R92, R36 ;  /* 0x0000005c4424723c */ /* 0x040ff00000041824 */
[C---:B------:R-:W-:Y:S01]  /*12cf0*/  HMMA.16816.F32.BF16 R40, R68.reuse, R94, R40 ;  /* 0x0000005e4428723c */ /* 0x040fe20000041828 */
[----:B------:R-:W3:Y:S07]  /*12d00*/  LDSM.16.MT88.4 R92, [R139+0x13800] ;  /* 0x013800008b5c783b */ /* 0x000eee0000004200 */
[C---:B------:R-:W-:Y:S08]  /*12d10*/  HMMA.16816.F32.BF16 R44, R68.reuse, R96, R44 ;  /* 0x00000060442c723c */ /* 0x040ff0000004182c */
[C---:B------:R-:W-:Y:S08]  /*12d20*/  HMMA.16816.F32.BF16 R48, R68.reuse, R98, R48 ;  /* 0x000000624430723c */ /* 0x040ff00000041830 */
[C---:B--2---:R-:W-:Y:S08]  /*12d30*/  HMMA.16816.F32.BF16 R52, R68.reuse, R72, R52 ;  /* 0x000000484434723c */ /* 0x044ff00000041834 */
[C---:B------:R-:W-:Y:S08]  /*12d40*/  HMMA.16816.F32.BF16 R56, R68.reuse, R74, R56 ;  /* 0x0000004a4438723c */ /* 0x040ff00000041838 */
        /* <DEDUP_REMOVED lines=47> */
[C---:B-1----:R-:W-:Y:S08]  /*13040*/  HMMA.16816.F32.BF16 R80, R68.reuse, R76, R52 ;  /* 0x0000004c4450723c */ /* 0x042ff00000041834 */
[C---:B------:R-:W-:Y:S08]  /*13050*/  HMMA.16816.F32.BF16 R76, R68.reuse, R78, R56 ;  /* 0x0000004e444c723c */ /* 0x040ff00000041838 */
[C---:B--2---:R-:W-:Y:S08]  /*13060*/  HMMA.16816.F32.BF16 R72, R68.reuse, R4, R60 ;  /* 0x000000044448723c */ /* 0x044ff0000004183c */
[----:B------:R-:W-:Y:S01]  /*13070*/  HMMA.16816.F32.BF16 R68, R68, R6, R64 ;  /* 0x000000064444723c */ /* 0x000fe20000041840 */
[----:B------:R-:W-:Y:S08]  /*13080*/  @!UPT UIADD3 URZ, UPT, UPT, URZ, URZ, URZ ;  /* 0x000000fffffff290 */ /* 0x000ff0000fffe0ff */
[----:B------:R-:W-:Y:S11]  /*13090*/  @P1 BRA `(.L_x_1342) ;  /* 0xffffffb000701947 */ /* 0x000ff6000383ffff */
.L_x_1338:
[----:B------:R-:W1:Y:S01]  /*130a0*/  SHFL.BFLY PT, R0, R233, 0x2, 0x1f ;  /* 0x0c401f00e9007f89 */ /* 0x000e6200000e0000 */
[C---:B------:R-:W-:Y:S01]  /*130b0*/  SHF.L.U32 R2, R212.reuse, 0x4, RZ ;  /* 0x00000004d4027819 */ /* 0x040fe200000006ff */
[----:B------:R-:W-:Y:S01]  /*130c0*/  S2UR UR8, SR_CTAID.Y ;  /* 0x00000000000879c3 */ /* 0x000fe20000002600 */
[C---:B------:R-:W-:Y:S01]  /*130d0*/  SHF.L.U32 R6, R212.reuse, 0x1, RZ ;  /* 0x00000001d4067819 */ /* 0x040fe200000006ff */
[----:B------:R-:W2:Y:S01]  /*130e0*/  SHFL.BFLY PT, R12, R231, 0x2, 0x1f ;  /* 0x0c401f00e70c7f89 */ /* 0x000ea200000e0000 */
[----:B------:R-:W-:Y:S01]  /*130f0*/  SHF.R.U32.HI R135, RZ, 0x4, R212 ;  /* 0x00000004ff877819 */ /* 0x000fe200000116d4 */
[----:B------:R-:W3:Y:S01]  /*13100*/  LDCU UR4, c[0x0][0x44c] ;  /* 0x00008980ff0477ac */ /* 0x000ee20008000800 */
[----:B------:R-:W-:Y:S01]  /*13110*/  LOP3.LUT R213, R213, 0x6, R6, 0xf8, !PT ;  /* 0x00000006d5d57812 */ /* 0x000fe200078ef806 */
[----:B------:R-:W-:Y:S01]  /*13120*/  BSSY.RECONVERGENT B0, `(.L_x_1343) ;  /* 0x00000c1000007945 */ /* 0x000fe20003800200 */
[----:B------:R-:W-:Y:S01]  /*13130*/  SHF.R.U32.HI R133, RZ, 0x2, R212 ;  /* 0x00000002ff857819 */ /* 0x000fe200000116d4 */
[----:B------:R-:W-:Y:S08]  /*13140*/  S2UR UR7, SR_CTAID.Z ;  /* 0x00000000000779c3 */ /* 0x000ff00000002700 */
[----:B------:R-:W-:Y:S01]  /*13150*/  BAR.SYNC.DEFER_BLOCKING 0x0 ;  /* 0x0000000000007b1d */ /* 0x000fe20000010000 */
[----:B------:R-:W-:-:S02]  /*13160*/  R2P PR, R212, 0x18 ;  /* 0x00000018d4007804 */ /* 0x000fc40000000000 */
[C---:B------:R-:W-:Y:S02]  /*13170*/  IADD3 R13, PT, PT, R135.reuse, 0x8, RZ ;  /* 0x00000008870d7810 */ /* 0x040fe40007ffe0ff */
[----:B------:R-:W-:Y:S02]  /*13180*/  IADD3 R11, PT, PT, R135, 0x10, RZ ;  /* 0x00000010870b7810 */ /* 0x000fe40007ffe0ff */
[----:B------:R-:W-:Y:S01]  /*13190*/  SEL R209, R209, 0xffffffc0, !P3 ;  /* 0xffffffc0d1d17807 */ /* 0x000fe20005800000 */
[----:B------:R-:W4:Y:S01]  /*131a0*/  LDC R15, c[0x0][0x3e0] ;  /* 0x0000f800ff0f7b82 */ /* 0x000f220000000800 */
[-C--:B------:R-:W-:Y:S02]  /*131b0*/  ISETP.GE.AND P5, PT, R13, R216.reuse, PT ;  /* 0x000000d80d00720c */ /* 0x080fe40003fa6270 */
[----:B------:R-:W-:Y:S01]  /*131c0*/  ISETP.GE.AND P2, PT, R11, R216, PT ;  /* 0x000000d80b00720c */ /* 0x000fe20003f46270 */
[----:B-1----:R-:W-:Y:S01]  /*131d0*/  FADD.FTZ R7, R0, R233 ;  /* 0x000000e900077221 */ /* 0x002fe20000010000 */
[----:B------:R-:W-:-:S02]  /*131e0*/  LOP3.LUT R0, R211, 0x30, RZ, 0xc0, !PT ;  /* 0x00000030d3007812 */ /* 0x000fc400078ec0ff */
[----:B------:R-:W-:Y:S01]  /*131f0*/  IADD3 R11, PT, PT, R135, 0x20, RZ ;  /* 0x00000020870b7810 */ /* 0x000fe20007ffe0ff */
[----:B--2---:R-:W-:Y:S01]  /*13200*/  FADD.FTZ R12, R12, R231 ;  /* 0x000000e70c0c7221 */ /* 0x004fe20000010000 */
[----:B------:R-:W1:Y:S01]  /*13210*/  SHFL.BFLY PT, R4, R7, 0x1, 0x1f ;  /* 0x0c201f0007047f89 */ /* 0x000e6200000e0000 */
[----:B------:R-:W-:Y:S01]  /*13220*/  LOP3.LUT R133, R0, 0x7, R133, 0xf8, !PT ;  /* 0x0000000700857812 */ /* 0x000fe200078ef885 */
[----:B------:R-:W2:Y:S01]  /*13230*/  S2UR UR6, SR_CTAID.X ;  /* 0x00000000000679c3 */ /* 0x000ea20000002500 */
[C---:B------:R-:W-:Y:S01]  /*13240*/  SHF.L.U32 R0, R212.reuse, 0x2, RZ ;  /* 0x00000002d4007819 */ /* 0x040fe200000006ff */
[----:B------:R-:W5:Y:S01]  /*13250*/  SHFL.BFLY PT, R5, R12, 0x1, 0x1f ;  /* 0x0c201f000c057f89 */ /* 0x000f6200000e0000 */
[----:B------:R-:W-:Y:S02]  /*13260*/  LOP3.LUT P6, RZ, R212, 0x3, RZ, 0xc0, !PT ;  /* 0x00000003d4ff7812 */ /* 0x000fe400078cc0ff */
[----:B------:R-:W-:-:S04]  /*13270*/  LOP3.LUT R8, R0, 0x1f8, RZ, 0xc0, !PT ;  /* 0x000001f800087812 */ /* 0x000fc800078ec0ff */
[----:B------:R-:W-:Y:S01]  /*13280*/  LOP3.LUT R211, R8, 0x38, R211, 0x78, !PT ;  /* 0x0000003808d37812 */ /* 0x000fe200078e78d3 */
[----:B-1----:R-:W-:Y:S01]  /*13290*/  FADD.FTZ R4, R7, R4 ;  /* 0x0000000407047221 */ /* 0x002fe20000010000 */
[C---:B------:R-:W-:Y:S01]  /*132a0*/  LOP3.LUT R7, R2.reuse, 0x1c0, RZ, 0xc0, !PT ;  /* 0x000001c002077812 */ /* 0x040fe200078ec0ff */
[----:B--2---:R-:W-:Y:S01]  /*132b0*/  USHF.L.U32 UR6, UR6, 0x6, URZ ;  /* 0x0000000606067899 */ /* 0x004fe200080006ff */
[----:B------:R-:W-:Y:S01]  /*132c0*/  LOP3.LUT R2, R2, 0x10, RZ, 0xc0, !PT ;  /* 0x0000001002027812 */ /* 0x000fe200078ec0ff */
[----:B-----5:R-:W-:Y:S01]  /*132d0*/  FADD.FTZ R5, R12, R5 ;  /* 0x000000050c057221 */ /* 0x020fe20000010000 */
[----:B------:R-:W1:Y:S01]  /*132e0*/  MUFU.RCP R10, R4 ;  /* 0x00000004000a7308 */ /* 0x000e620000001000 */
[----:B------:R-:W-:Y:S02]  /*132f0*/  LOP3.LUT R6, R7, 0x38, R6, 0xf8, !PT ;  /* 0x0000003807067812 */ /* 0x000fe400078ef806 */
[----:B------:R-:W-:Y:S02]  /*13300*/  IADD3 R7, PT, PT, R135, 0x18, RZ ;  /* 0x0000001887077810 */ /* 0x000fe40007ffe0ff */
[----:B------:R-:W-:-:S02]  /*13310*/  LOP3.LUT R6, R213, R6, RZ, 0xfc, !PT ;  /* 0x00000006d5067212 */ /* 0x000fc400078efcff */
[----:B------:R-:W-:Y:S01]  /*13320*/  ISETP.GE.AND P1, PT, R7, R216, PT ;  /* 0x000000d80700720c */ /* 0x000fe20003f26270 */
[----:B------:R-:W2:Y:S01]  /*13330*/  MUFU.RCP R9, R5 ;  /* 0x0000000500097308 */ /* 0x000ea20000001000 */
[----:B------:R-:W-:Y:S02]  /*13340*/  SEL R7, R210, 0xffffffe0, !P0 ;  /* 0xffffffe0d2077807 */ /* 0x000fe40004000000 */
[----:B------:R-:W-:Y:S02]  /*13350*/  FSETP.NE.FTZ.AND P3, PT, R4, RZ, PT ;  /* 0x000000ff0400720b */ /* 0x000fe40003f75000 */
[----:B------:R-:W-:Y:S02]  /*13360*/  FSETP.NE.FTZ.AND P0, PT, R5, RZ, PT ;  /* 0x000000ff0500720b */ /* 0x000fe40003f15000 */
[----:B------:R-:W-:Y:S02]  /*13370*/  LEA R6, R6, UR5, 0x2 ;  /* 0x0000000506067c11 */ /* 0x000fe4000f8e10ff */
[----:B------:R-:W-:-:S02]  /*13380*/  LEA R2, R211, R2, 0x2 ;  /* 0x00000002d3027211 */ /* 0x000fc400078e10ff */
[----:B-1----:R-:W-:Y:S02]  /*13390*/  FSEL R10, R10, 1, P3 ;  /* 0x3f8000000a0a7808 */ /* 0x002fe40001800000 */
[C---:B------:R-:W-:Y:S02]  /*133a0*/  IADD3 R8, PT, PT, R6.reuse, 0x80, RZ ;  /* 0x0000008006087810 */ /* 0x040fe40007ffe0ff */
[----:B------:R-:W-:Y:S01]  /*133b0*/  @P4 IADD3 R8, PT, PT, R6, -0x80, RZ ;  /* 0xffffff8006084810 */ /* 0x000fe20007ffe0ff */
[C---:B------:R-:W-:Y:S01]  /*133c0*/  FMUL.FTZ R128, R10.reuse, R128 ;  /* 0x000000800a807220 */ /* 0x040fe20000410000 */
[----:B------:R-:W-:Y:S01]  /*133d0*/  IADD3 R12, PT, PT, R209, R6, RZ ;  /* 0x00000006d10c7210 */ /* 0x000fe20007ffe0ff */
[C---:B------:R-:W-:Y:S01]  /*133e0*/  FMUL.FTZ R129, R10.reuse, R129 ;  /* 0x000000810a817220 */ /* 0x040fe20000410000 */
[----:B--2---:R-:W-:Y:S01]  /*133f0*/  FSEL R9, R9, 1, P0 ;  /* 0x3f80000009097808 */ /* 0x004fe20000000000 */
        /* <DEDUP_REMOVED lines=39> */
[----:B------:R-:W-:Y:S01]  /*13670*/  IADD3 R13, PT, PT, R7, R12, RZ ;  /* 0x0000000c070d7210 */ /* 0x000fe20007ffe0ff */
[C---:B------:R-:W-:Y:S01]  /*13680*/  FMUL.FTZ R112, R10.reuse, R112 ;  /* 0x000000700a707220 */ /* 0x040fe20000410000 */
[----:B------:R-:W-:Y:S01]  /*13690*/  IADD3 R16, PT, PT, R209, R8, RZ ;  /* 0x00000008d1107210 */ /* 0x000fe20007ffe0ff */
[C---:B------:R-:W-:Y:S01]  /*136a0*/  FMUL.FTZ R113, R10.reuse, R113 ;  /* 0x000000710a717220 */ /* 0x040fe20000410000 */
        /* <DEDUP_REMOVED lines=10> */
[----:B------:R-:W-:Y:S01]  /*13750*/  STS.64 [R9], R124 ;  /* 0x0000007c09007388 */ /* 0x000fe20000000a00 */
[C---:B------:R-:W-:Y:S01]  /*13760*/  FMUL.FTZ R96, R10.reuse, R96 ;  /* 0x000000600a607220 */ /* 0x040fe20000410000 */
[C---:B------:R-:W-:Y:S01]  /*13770*/  FMUL.FTZ R97, R10.reuse, R97 ;  /* 0x000000610a617220 */ /* 0x040fe20000410000 */
[C---:B------:R-:W-:Y:S01]  /*13780*/  FMUL.FTZ R92, R10.reuse, R92 ;  /* 0x0000005c0a5c7220 */ /* 0x040fe20000410000 */
[----:B------:R-:W-:Y:S01]  /*13790*/  STS.64 [R9+0x800], R126 ;  /* 0x0008007e09007388 */ /* 0x000fe20000000a00 */
[C---:B------:R-:W-:Y:S01]  /*137a0*/  FMUL.FTZ R93, R10.reuse, R93 ;  /* 0x0000005d0a5d7220 */ /* 0x040fe20000410000 */
[----:B------:R-:W-:Y:S01]  /*137b0*/  ISETP.GE.AND P4, PT, R11, R216, PT ;  /* 0x000000d80b00720c */ /* 0x000fe20003f86270 */
[C---:B------:R-:W-:Y:S01]  /*137c0*/  FMUL.FTZ R88, R10.reuse, R88 ;  /* 0x000000580a587220 */ /* 0x040fe20000410000 */
[----:B------:R-:W-:Y:S01]  /*137d0*/  STS.64 [R12], R120 ;  /* 0x000000780c007388 */ /* 0x000fe20000000a00 */
        /* <DEDUP_REMOVED lines=12> */
[C---:B------:R-:W-:Y:S01]  /*138a0*/  FMUL.FTZ R68, R10.reuse, R68 ;  /* 0x000000440a447220 */ /* 0x040fe20000410000 */
[----:B------:R-:W-:Y:S01]  /*138b0*/  FMUL.FTZ R69, R10, R69 ;  /* 0x000000450a457220 */ /* 0x000fe20000410000 */
[----:B------:R-:W1:Y:S01]  /*138c0*/  @P3 MUFU.LG2 R4, R4 ;  /* 0x0000000400043308 */ /* 0x000e620000000c00 */
[----:B------:R-:W-:Y:S01]  /*138d0*/  STS.64 [R8], R112 ;  /* 0x0000007008007388 */ /* 0x000fe20000000a00 */
[----:B------:R-:W2:Y:S03]  /*138e0*/  LDC.64 R10, c[0x0][0x430] ;  /* 0x00010c00ff0a7b82 */ /* 0x000ea60000000a00 */
[----:B------:R-:W-:Y:S03]  /*138f0*/  STS.64 [R8+0x800], R114 ;  /* 0x0008007208007388 */ /* 0x000fe60000000a00 */
[----:B------:R-:W5:Y:S01]  /*13900*/  @P0 MUFU.LG2 R5, R5 ;  /* 0x0000000500050308 */ /* 0x000f620000000c00 */
[----:B------:R-:W-:Y:S01]  /*13910*/  STS.64 [R14], R108 ;  /* 0x0000006c0e007388 */ /* 0x000fe20000000a00 */
[----:B------:R-:W3:Y:S03]  /*13920*/  @P3 LDC R17, c[0x0][0x458] ;  /* 0x00011600ff113b82 */ /* 0x000ee60000000800 */
[----:B------:R-:W-:Y:S04]  /*13930*/  STS.64 [R14+0x800], R110 ;  /* 0x0008006e0e007388 */ /* 0x000fe80000000a00 */
[----:B------:R-:W-:Y:S01]  /*13940*/  STS.64 [R16], R104 ;  /* 0x0000006810007388 */ /* 0x000fe20000000a00 */
[----:B------:R-:W3:Y:S03]  /*13950*/  @P0 LDC R18, c[0x0][0x458] ;  /* 0x00011600ff120b82 */ /* 0x000ee60000000800 */
[----:B------:R-:W-:Y:S04]  /*13960*/  STS.64 [R16+0x800], R106 ;  /* 0x0008006a10007388 */ /* 0x000fe80000000a00 */
[----:B------:R-:W-:Y:S01]  /*13970*/  STS.64 [R7], R100 ;  /* 0x0000006407007388 */ /* 0x000fe20000000a00 */
[----:B--2---:R-:W-:-:S03]  /*13980*/  IMAD R10, R10, UR8, R225 ;  /* 0x000000080a0a7c24 */ /* 0x004fc6000f8e02e1 */
[----:B------:R-:W-:Y:S04]  /*13990*/  STS.64 [R7+0x800], R102 ;  /* 0x0008006607007388 */ /* 0x000fe80000000a00 */
[----:B------:R-:W-:Y:S04]  /*139a0*/  STS.64 [R6+0x4000], R96 ;  /* 0x0040006006007388 */ /* 0x000fe80000000a00 */
[----:B------:R2:W-:Y:S04]  /*139b0*/  STS.64 [R6+0x4800], R98 ;  /* 0x0048006206007388 */ /* 0x0005e80000000a00 */
[----:B------:R-:W-:Y:S04]  /*139c0*/  STS.64 [R9+0x4000], R92 ;  /* 0x0040005c09007388 */ /* 0x000fe80000000a00 */
[----:B------:R1:W-:Y:S04]  /*139d0*/  STS.64 [R9+0x4800], R94 ;  /* 0x0048005e09007388 */ /* 0x0003e80000000a00 */
[----:B------:R-:W-:Y:S04]  /*139e0*/  STS.64 [R12+0x4000], R88 ;  /* 0x004000580c007388 */ /* 0x000fe80000000a00 */
[----:B------:R-:W-:Y:S04]  /*139f0*/  STS.64 [R12+0x4800], R90 ;  /* 0x0048005a0c007388 */ /* 0x000fe80000000a00 */
[----:B------:R-:W-:Y:S04]  /*13a00*/  STS.64 [R13+0x4000], R84 ;  /* 0x004000540d007388 */ /* 0x000fe80000000a00 */
[----:B------:R-:W-:Y:S01]  /*13a10*/  STS.64 [R13+0x4800], R86 ;  /* 0x004800560d007388 */ /* 0x000fe20000000a00 */
[----:B--2---:R-:W-:-:S03]  /*13a20*/  IADD3 R6, PT, PT, -R225, RZ, RZ ;  /* 0x000000ffe1067210 */ /* 0x004fc60007ffe1ff */
[----:B------:R2:W-:Y:S04]  /*13a30*/  STS.64 [R8+0x4000], R80 ;  /* 0x0040005008007388 */ /* 0x0005e80000000a00 */
[----:B------:R-:W-:Y:S01]  /*13a40*/  STS.64 [R8+0x4800], R82 ;  /* 0x0048005208007388 */ /* 0x000fe20000000a00 */
[----:B----4-:R-:W-:Y:S02]  /*13a50*/  IMAD R6, R15, R6, UR7 ;  /* 0x000000070f067e24 */ /* 0x010fe4000f8e0206 */
[----:B-1----:R-:W-:Y:S01]  /*13a60*/  @P3 FMUL.FTZ R9, R4, 0.69314718246459960938 ;  /* 0x3f31721804093820 */ /* 0x002fe20000410000 */
[----:B------:R1:W-:Y:S01]  /*13a70*/  STS.64 [R14+0x4000], R76 ;  /* 0x0040004c0e007388 */ /* 0x0003e20000000a00 */
[----:B------:R-:W-:Y:S02]  /*13a80*/  IMAD R6, R10, R15, R6 ;  /* 0x0000000f0a067224 */ /* 0x000fe400078e0206 */
[----:B-----5:R-:W-:Y:S01]  /*13a90*/  @P0 FMUL.FTZ R4, R5, 0.69314718246459960938 ;  /* 0x3f31721805040820 */ /* 0x020fe20000410000 */
[----:B------:R-:W-:Y:S04]  /*13aa0*/  STS.64 [R14+0x4800], R78 ;  /* 0x0048004e0e007388 */ /* 0x000fe80000000a00 */
[----:B------:R4:W-:Y:S04]  /*13ab0*/  STS.64 [R16+0x4000], R72 ;  /* 0x0040004810007388 */ /* 0x0009e80000000a00 */
[----:B------:R-:W-:Y:S04]  /*13ac0*/  STS.64 [R16+0x4800], R74 ;  /* 0x0048004a10007388 */ /* 0x000fe80000000a00 */
[----:B------:R5:W-:Y:S01]  /*13ad0*/  STS.64 [R7+0x4000], R68 ;  /* 0x0040004407007388 */ /* 0x000be20000000a00 */
[----:B--2---:R-:W-:-:S03]  /*13ae0*/  MOV R80, 0xff800000 ;  /* 0xff80000000507802 */ /* 0x004fc60000000f00 */
[----:B------:R2:W-:Y:S01]  /*13af0*/  STS.64 [R7+0x4800], R70 ;  /* 0x0048004607007388 */ /* 0x0005e20000000a00 */
[----:B---3--:R-:W-:Y:S01]  /*13b00*/  @P3 FFMA.FTZ R80, R132, R17, R9 ;  /* 0x0000001184503223 */ /* 0x008fe20000010009 */
[----:B------:R-:W-:Y:S01]  /*13b10*/  BAR.SYNC.DEFER_BLOCKING 0x0 ;  /* 0x0000000000007b1d */ /* 0x000fe20000010000 */
[----:B-1----:R-:W-:Y:S01]  /*13b20*/  MOV R76, 0xff800000 ;  /* 0xff800000004c7802 */ /* 0x002fe20000000f00 */
[----:B------:R-:W-:Y:S01]  /*13b30*/  @P0 FFMA.FTZ R76, R3, R18, R4 ;  /* 0x00000012034c0223 */ /* 0x000fe20000010004 */
[----:B------:R-:W-:Y:S01]  /*13b40*/  IADD3 R3, PT, PT, R135, 0x28, RZ ;  /* 0x0000002887037810 */ /* 0x000fe20007ffe0ff */
[----:B----4-:R-:W-:-:S04]  /*13b50*/  IMAD R72, R6, R11, UR6 ;  /* 0x0000000606487e24 */ /* 0x010fc8000f8e020b */
[----:B-----5:R-:W-:Y:S01]  /*13b60*/  IMAD R68, R72, UR4, RZ ;  /* 0x0000000448447c24 */ /* 0x020fe2000f8e02ff */
[----:B------:R-:W-:Y:S01]  /*13b70*/  LOP3.LUT R69, R208, 0x1f80, RZ, 0xc0, !PT ;  /* 0x00001f80d0457812 */ /* 0x000fe200078ec0ff */
        /* <DEDUP_REMOVED lines=18> */
[C---:B--2---:R-:W-:Y:S01]  /*13ca0*/  VIADD R71, R133.reuse, 0x8 ;  /* 0x0000000885477836 */ /* 0x044fe20000000000 */
        /* <DEDUP_REMOVED lines=8> */
.L_x_1344:
[----:B------:R-:W-:Y:S05]  /*13d30*/  BSYNC.RECONVERGENT B0 ;  /* 0x0000000000007941 */ /* 0x000fea0003800200 */
.L_x_1343:
[-C--:B------:R-:W-:Y:S01]  /*13d40*/  ISETP.GE.AND P6, PT, R135, R216.reuse, PT ;  /* 0x000000d88700720c */ /* 0x080fe20003fc6270 */
[----:B------:R-:W-:Y:S01]  /*13d50*/  BSSY.RECONVERGENT B0, `(.L_x_1345) ;  /* 0x0000011000007945 */ /* 0x000fe20003800200 */
[----:B------:R-:W-:Y:S02]  /*13d60*/  LOP3.LUT R69, R69, 0x3c, R0, 0xf8, !PT ;  /* 0x0000003c45457812 */ /* 0x000fe400078ef800 */
[----:B--23--:R-:W-:Y:S02]  /*13d70*/  LOP3.LUT R70, R0, 0x3c, RZ, 0xc0, !PT ;  /* 0x0000003c00467812 */ /* 0x00cfe400078ec0ff */
[----:B------:R-:W-:Y:S02]  /*13d80*/  IADD3 R69, P0, PT, R68, R69, RZ ;  /* 0x0000004544457210 */ /* 0x000fe40007f1e0ff */
[----:B------:R-:W-:Y:S01]  /*13d90*/  ISETP.GE.AND P3, PT, R3, R216, PT ;  /* 0x000000d80300720c */ /* 0x000fe20003f66270 */
[----:B------:R-:W-:Y:S01]  /*13da0*/  VIADD R3, R135, 0x30 ;  /* 0x0000003087037836 */ /* 0x000fe20000000000 */
[----:B------:R-:W-:-:S02]  /*13db0*/  LOP3.LUT R0, R70, 0x40, RZ, 0xfc, !PT ;  /* 0x0000004046007812 */ /* 0x000fc400078efcff */
[----:B------:R-:W-:Y:S01]  /*13dc0*/  LEA.HI.X.SX32 R68, R68, RZ, 0x1, P0 ;  /* 0x000000ff44447211 */ /* 0x000fe200000f0eff */
[----:B------:R-:W-:Y:S08]  /*13dd0*/  @P6 BRA `(.L_x_1346) ;  /* 0x0000000000206947 */ /* 0x000ff00003800000 */
[----:B------:R-:W2:Y:S01]  /*13de0*/  LDCU.64 UR4, c[0x0][0x3f8] ;  /* 0x00007f00ff0477ac */ /* 0x000ea20008000a00 */
[----:B------:R-:W3:Y:S01]  /*13df0*/  LDCU UR6, c[0x0][0x440] ;  /* 0x00008800ff0677ac */ /* 0x000ee20008000800 */
[----:B--2---:R-:W-:-:S04]  /*13e00*/  LEA R72, P0, R69, UR4, 0x2 ;  /* 0x0000000445487c11 */ /* 0x004fc8000f8010ff */
[----:B------:R-:W-:Y:S02]  /*13e10*/  LEA.HI.X R73, R69, UR5, R68, 0x2, P0 ;  /* 0x0000000545497c11 */ /* 0x000fe400080f1444 */
[----:B---3--:R-:W-:Y:S02]  /*13e20*/  ISETP.GE.AND P6, PT, R70, UR6, PT ;  /* 0x0000000646007c0c */ /* 0x008fe4000bfc6270 */
[----:B------:R-:W-:-:S11]  /*13e30*/  ISETP.GE.AND P0, PT, R0, UR6, PT ;  /* 0x0000000600007c0c */ /* 0x000fd6000bf06270 */
[----:B-1----:R2:W-:Y:S04]  /*13e40*/  @!P6 STG.E.128 desc[UR16][R72.64], R64 ;  /* 0x000000404800e986 */ /* 0x0025e8000c101d10 */
[----:B------:R2:W-:Y:S02]  /*13e50*/  @!P0 STG.E.128 desc[UR16][R72.64+0x100], R32 ;  /* 0x0001002048008986 */ /* 0x0005e4000c101d10 */
.L_x_1346:
[----:B------:R-:W-:Y:S05]  /*13e60*/  BSYNC.RECONVERGENT B0 ;  /* 0x0000000000007941 */ /* 0x000fea0003800200 */
.L_x_1345:
[----:B------:R-:W-:Y:S01]  /*13e70*/  BSSY.RECONVERGENT B0, `(.L_x_1347) ;  /* 0x0000011000007945 */ /* 0x000fe20003800200 */
[----:B------:R-:W-:Y:S02]  /*13e80*/  ISETP.GE.AND P0, PT, R3, R216, PT ;  /* 0x000000d80300720c */ /* 0x000fe40003f06270 */
[----:B------:R-:W-:Y:S01]  /*13e90*/  IADD3 R135, PT, PT, R135, 0x38, RZ ;  /* 0x0000003887877810 */ /* 0x000fe20007ffe0ff */
[----:B------:R-:W-:Y:S10]  /*13ea0*/  @P5 BRA `(.L_x_1348) ;  /* 0x0000000000345947 */ /* 0x000ff40003800000 */
[----:B------:R-:W3:Y:S01]  /*13eb0*/  LDCU UR4, c[0x0][0x440] ;  /* 0x00008800ff0477ac */ /* 0x000ee20008000800 */
[----:B-12---:R-:W-:Y:S02]  /*13ec0*/  P2R R32, PR, RZ, 0x1 ;  /* 0x00000001ff207803 */ /* 0x006fe40000000000 */
[----:B---3--:R-:W-:Y:S02]  /*13ed0*/  ISETP.GE.AND P0, PT, R70, UR4, PT ;  /* 0x0000000446007c0c */ /* 0x008fe4000bf06270 */
        /* <DEDUP_REMOVED lines=10> */
.L_x_1348:
[----:B------:R-:W-:Y:S05]  /*13f80*/  BSYNC.RECONVERGENT B0 ;  /* 0x0000000000007941 */ /* 0x000fea0003800200 */
.L_x_1347:
[----:B------:R-:W-:Y:S01]  /*13f90*/  BSSY.RECONVERGENT B0, `(.L_x_1349) ;  /* 0x0000010000007945 */ /* 0x000fe20003800200 */
[----:B------:R-:W-:-:S03]  /*13fa0*/  ISETP.GE.AND P5, PT, R135, R216, PT ;  /* 0x000000d88700720c */ /* 0x000fc60003fa6270 */
        /* <DEDUP_REMOVED lines=14> */
.L_x_1350:
[----:B------:R-:W-:Y:S05]  /*14090*/  BSYNC.RECONVERGENT B0 ;  /* 0x0000000000007941 */ /* 0x000fea0003800200 */
.L_x_1349:
[----:B------:R-:W-:Y:S04]  /*140a0*/  BSSY.RECONVERGENT B0, `(.L_x_1351) ;  /* 0x000000d000007945 */ /* 0x000fe80003800200 */
[----:B------:R-:W-:Y:S05]  /*140b0*/  @P1 BRA `(.L_x_1352) ;  /* 0x00000000002c1947 */ /* 0x000fea0003800000 */
[----:B------:R-:W5:Y:S02]  /*140c0*/  LDCU UR4, c[0x0][0x440] ;  /* 0x00008800ff0477ac */ /* 0x000f640008000800 */
[----:B-----5:R-:W-:Y:S02]  /*140d0*/  ISETP.GE.AND P6, PT, R70, UR4, PT ;  /* 0x0000000446007c0c */ /* 0x020fe4000bfc6270 */
[----:B------:R-:W-:-:S11]  /*140e0*/  ISETP.GE.AND P2, PT, R0, UR4, PT ;  /* 0x0000000400007c0c */ /* 0x000fd6000bf46270 */
[----:B-1--4-:R-:W1:Y:S08]  /*140f0*/  @!P6 LDC.64 R24, c[0x0][0x3f8] ;  /* 0x0000fe00ff18eb82 */ /* 0x012e700000000a00 */
[----:B---3--:R-:W3:Y:S01]  /*14100*/  @!P2 LDC.64 R2, c[0x0][0x3f8] ;  /* 0x0000fe00ff02ab82 */ /* 0x008ee20000000a00 */
[----:B-1----:R-:W-:-:S04]  /*14110*/  @!P6 LEA R24, P1, R69, R24, 0x2 ;  /* 0x000000184518e211 */ /* 0x002fc800078210ff */
[C---:B------:R-:W-:Y:S02]  /*14120*/  @!P6 LEA.HI.X R25, R69.reuse, R25, R68, 0x2, P1 ;  /* 0x000000194519e211 */ /* 0x040fe400008f1444 */
[----:B---3--:R-:W-:-:S03]  /*14130*/  @!P2 LEA R2, P1, R69, R2, 0x2 ;  /* 0x000000024502a211 */ /* 0x008fc600078210ff */
[----:B------:R1:W-:Y:S01]  /*14140*/  @!P6 STG.E.128 desc[UR16][R24.64+0x3000], R52 ;  /* 0x003000341800e986 */ /* 0x0003e2000c101d10 */
[----:B------:R-:W-:-:S05]  /*14150*/  @!P2 LEA.HI.X R3, R69, R3, R68, 0x2, P1 ;  /* 0x000000034503a211 */ /* 0x000fca00008f1444 */
[----:B------:R1:W-:Y:S04]  /*14160*/  @!P2 STG.E.128 desc[UR16][R2.64+0x3100], R20 ;  /* 0x003100140200a986 */ /* 0x0003e8000c101d10 */
.L_x_1352:
[----:B------:R-:W-:Y:S05]  /*14170*/  BSYNC.RECONVERGENT B0 ;  /* 0x0000000000007941 */ /* 0x000fea0003800200 */
.L_x_1351:
[----:B------:R-:W-:Y:S04]  /*14180*/  BSSY.RECONVERGENT B0, `(.L_x_1353) ;  /* 0x000000d000007945 */ /* 0x000fe80003800200 */
[----:B------:R-:W-:Y:S05]  /*14190*/  @P4 BRA `(.L_x_1354) ;  /* 0x00000000002c4947 */ /* 0x000fea0003800000 */
[----:B------:R-:W5:Y:S02]  /*141a0*/  LDCU UR4, c[0x0][0x440] ;  /* 0x00008800ff0477ac */ /* 0x000f640008000800 */
[----:B-----5:R-:W-:Y:S02]  /*141b0*/  ISETP.GE.AND P6, PT, R70, UR4, PT ;  /* 0x0000000446007c0c */ /* 0x020fe4000bfc6270 */
[----:B------:R-:W-:-:S11]  /*141c0*/  ISETP.GE.AND P2, PT, R0, UR4, PT ;  /* 0x0000000400007c0c */ /* 0x000fd6000bf46270 */
[----:B-1----:R-:W1:Y:S08]  /*141d0*/  @!P6 LDC.64 R20, c[0x0][0x3f8] ;  /* 0x0000fe00ff14eb82 */ /* 0x002e700000000a00 */
[----:B---34-:R-:W3:Y:S01]  /*141e0*/  @!P2 LDC.64 R2, c[0x0][0x3f8] ;  /* 0x0000fe00ff02ab82 */ /* 0x018ee20000000a00 */
[----:B-1----:R-:W-:-:S04]  /*141f0*/  @!P6 LEA R20, P4, R69, R20, 0x2 ;  /* 0x000000144514e211 */ /* 0x002fc800078810ff */
[C---:B------:R-:W-:Y:S02]  /*14200*/  @!P6 LEA.HI.X R21, R69.reuse, R21, R68, 0x2, P4 ;  /* 0x000000154515e211 */ /* 0x040fe400020f1444 */
[----:B---3--:R-:W-:-:S03]  /*14210*/  @!P2 LEA R2, P1, R69, R2, 0x2 ;  /* 0x000000024502a211 */ /* 0x008fc600078210ff */
[----:B------:R1:W-:Y:S01]  /*14220*/  @!P6 STG.E.128 desc[UR16][R20.64+0x4000], R48 ;  /* 0x004000301400e986 */ /* 0x0003e2000c101d10 */
[----:B------:R-:W-:-:S05]  /*14230*/  @!P2 LEA.HI.X R3, R69, R3, R68, 0x2, P1 ;  /* 0x000000034503a211 */ /* 0x000fca00008f1444 */
[----:B------:R1:W-:Y:S04]  /*14240*/  @!P2 STG.E.128 desc[UR16][R2.64+0x4100], R16 ;  /* 0x004100100200a986 */ /* 0x0003e8000c101d10 */
.L_x_1354:
[----:B------:R-:W-:Y:S05]  /*14250*/  BSYNC.RECONVERGENT B0 ;  /* 0x0000000000007941 */ /* 0x000fea0003800200 */
.L_x_1353:
        /* <DEDUP_REMOVED lines=13> */
.L_x_1356:
[----:B------:R-:W-:Y:S05]  /*14330*/  BSYNC.RECONVERGENT B0 ;  /* 0x0000000000007941 */ /* 0x000fea0003800200 */
.L_x_1355:
        /* <DEDUP_REMOVED lines=13> */
.L_x_1358:
[----:B------:R-:W-:Y:S05]  /*14410*/  BSYNC.RECONVERGENT B0 ;  /* 0x0000000000007941 */ /* 0x000fea0003800200 */
.L_x_1357:
[----:B------:R-:W-:Y:S05]  /*14420*/  @P5 EXIT ;  /* 0x000000000000594d */ /* 0x000fea0003800000 */
[----:B------:R-:W5:Y:S02]  /*14430*/  LDCU UR4, c[0x0][0x440] ;  /* 0x00008800ff0477ac */ /* 0x000f640008000800 */
[----:B-----5:R-:W-:Y:S02]  /*14440*/  ISETP.GE.AND P2, PT, R70, UR4, PT ;  /* 0x0000000446007c0c */ /* 0x020fe4000bf46270 */
[----:B------:R-:W-:-:S11]  /*14450*/  ISETP.GE.AND P0, PT, R0, UR4, PT ;  /* 0x0000000400007c0c */ /* 0x000fd6000bf06270 */
[----:B-1-34-:R-:W1:Y:S02]  /*14460*/  @!P2 LDC.64 R2, c[0x0][0x3f8] ;  /* 0x0000fe00ff02ab82 */ /* 0x01ae640000000a00 */
        /* <DEDUP_REMOVED lines=9> */
.L_x_1359:
        /* <DEDUP_REMOVED lines=16> */
.L_x_7199:


//--------------------- .text._ZN5flash24flash_fwd_splitkv_kernelI23Flash_fwd_kernel_traitsILi128ELi64ELi128ELi4ELb0ELb0EN7cutlass10bfloat16_tE19Flash_kernel_traitsILi128ELi64ELi128ELi4ES3_EELb1ELb0ELb0ELb0ELb0ELb0ELb1ELb1EEEvNS_16Flash_fwd_paramsE --------------------------
	.section	.text._ZN5flash24flash_fwd_splitkv_kernelI23Flash_fwd_kernel_traitsILi128ELi64ELi128ELi4ELb0ELb0EN7cutlass10bfloat16_tE19Flash_kernel_traitsILi128ELi64ELi128ELi4ES3_EELb1ELb0ELb0ELb0ELb0ELb0ELb1ELb1EEEvNS_16Flash_fwd_paramsE,"ax",@progbits
	.align	128
        .global         _ZN5flash24flash_fwd_splitkv_kernelI23Flash_fwd_kernel_traitsILi128ELi64ELi128ELi4ELb0ELb0EN7cutlass10bfloat16_tE19Flash_kernel_traitsILi128ELi64ELi128ELi4ES3_EELb1ELb0ELb0ELb0ELb0ELb0ELb1ELb1EEEvNS_16Flash_fwd_paramsE
        .type           _ZN5flash24flash_fwd_splitkv_kernelI23Flash_fwd_kernel_traitsILi128ELi64ELi128ELi4ELb0ELb0EN7cutlass10bfloat16_tE19Flash_kernel_traitsILi128ELi64ELi128ELi4ES3_EELb1ELb0ELb0ELb0ELb0ELb0ELb1ELb1EEEvNS_16Flash_fwd_paramsE,@function
        .size           _ZN5flash24flash_fwd_splitkv_kernelI23Flash_fwd_kernel_traitsILi128ELi64ELi128ELi4ELb0ELb0EN7cutlass10bfloat16_tE19Flash_kernel_traitsILi128ELi64ELi128ELi4ES3_EELb1ELb0ELb0ELb0ELb0ELb0ELb1ELb1EEEvNS_16Flash_fwd_paramsE,(.L_x_7200 - _ZN5flash24flash_fwd_splitkv_kernelI23Flash_fwd_kernel_traitsILi128ELi64ELi128ELi4ELb0ELb0EN7cutlass10bfloat16_tE19Flash_kernel_traitsILi128ELi64ELi128ELi4ES3_EELb1ELb0ELb0ELb0ELb0ELb0ELb1ELb1EEEvNS_16Flash_fwd_paramsE)
        .other          _ZN5flash24flash_fwd_splitkv_kernelI23Flash_fwd_kernel_traitsILi128ELi64ELi128ELi4ELb0ELb0EN7cutlass10bfloat16_tE19Flash_kernel_traitsILi128ELi64ELi128ELi4ES3_EELb1ELb0ELb0ELb0ELb0ELb0ELb1ELb1EEEvNS_16Flash_fwd_paramsE,@"STO_CUDA_ENTRY STV_DEFAULT"
_ZN5flash24flash_fwd_splitkv_kernelI23Flash_fwd_kernel_traitsILi128ELi64ELi128ELi4ELb0ELb0EN7cutlass10bfloat16_tE19Flash_kernel_traitsILi128ELi64ELi128ELi4ES3_EELb1ELb0ELb0ELb0ELb0ELb0ELb1ELb1EEEvNS_16Flash_fwd_paramsE:
.text._ZN5flash24flash_fwd_splitkv_kernelI23Flash_fwd_kernel_traitsILi128ELi64ELi128ELi4ELb0ELb0EN7cutlass10bfloat16_tE19Flash_kernel_traitsILi128ELi64ELi128ELi4ES3_EELb1ELb0ELb0ELb0ELb0ELb0ELb1ELb1EEEvNS_16Flash_fwd_paramsE:
[----:B------:R-:W-:Y:S08]  /*0000*/  LDC R1, c[0x0][0x37c] ;  /* 0x0000df00ff017b82 */ /* 0x000ff00000000800 */
[----:B------:R-:W1:Y:S01]  /*0010*/  LDC R6, c[0x0][0x3e0] ;  /* 0x0000f800ff067b82 */ /* 0x000e620000000800 */
[----:B------:R-:W2:Y:S01]  /*0020*/  S2R R7, SR_CTAID.Z ;  /* 0x0000000000077919 */ /* 0x000ea20000002700 */
[----:B------:R-:W-:Y:S01]  /*0030*/  IMAD.MOV.U32 R2, RZ, RZ, RZ ;  /* 0x000000ffff027224 */ /* 0x000fe200078e00ff */
[----:B------:R-:W3:Y:S01]  /*0040*/  LDCU.64 UR6, c[0x0][0x358] ;  /* 0x00006b00ff0677ac */ /* 0x000ee20008000a00 */
[----:B------:R-:W-:Y:S01]  /*0050*/  IMAD.MOV.U32 R12, RZ, RZ, -0x1 ;  /* 0xffffffffff0c7424 */ /* 0x000fe200078e00ff */
[----:B------:R-:W4:Y:S03]  /*0060*/  LDCU.64 UR4, c[0x0][0x470] ;  /* 0x00008e00ff0477ac */ /* 0x000f260008000a00 */
[----:B------:R-:W3:Y:S01]  /*0070*/  LDC.64 R8, c[0x0][0x460] ;  /* 0x00011800ff087b82 */ /* 0x000ee20000000a00 */
[----:B-1----:R-:W1:Y:S01]  /*0080*/  I2F.U32.RP R4, R6 ;  /* 0x0000000600047306 */ /* 0x002e620000209000 */
[----:B------:R-:W-:-:S07]  /*0090*/  ISETP.NE.U32.AND P2, PT, R6, RZ, PT ;  /* 0x000000ff0600720c */ /* 0x000fce0003f45070 */
[----:B-1----:R-:W1:Y:S02]  /*00a0*/  MUFU.RCP R3, R4 ;  /* 0x0000000400037308 */ /* 0x002e640000001000 */
[----:B-1----:R-:W-:-:S06]  /*00b0*/  VIADD R3, R3, 0xffffffe ;  /* 0x0ffffffe03037836 */ /* 0x002fcc0000000000 */
[----:B------:R-:W1:Y:S02]  /*00c0*/  F2I.FTZ.U32.TRUNC.NTZ R3, R3 ;  /* 0x0000000300037305 */ /* 0x000e64000021f000 */
[----:B-1----:R-:W-:-:S04]  /*00d0*/  IMAD.MOV R0, RZ, RZ, -R3 ;  /* 0x000000ffff007224 */ /* 0x002fc800078e0a03 */
        /* <DEDUP_REMOVED lines=16> */
[----:B--2---:R-:W-:Y:S02]  /*01e0*/  ISETP.NE.U32.AND P3, PT, R2, RZ, PT ;  /* 0x000000ff0200720c */ /* 0x004fe40003f65070 */
[----:B------:R-:W-:Y:S02]  /*01f0*/  @!P2 LOP3.LUT R207, RZ, R6, RZ, 0x33, !PT ;  /* 0x00000006ffcfa212 */ /* 0x000fe400078e33ff */
[----:B------:R-:W-:-:S03]  /*0200*/  ISETP.NE.AND.EX P3, PT, R3, RZ, PT, P3 ;  /* 0x000000ff0300720c */ /* 0x000fc60003f65330 */
[----:B---3--:R-:W-:-:S04]  /*0210*/  IMAD.WIDE.U32 R8, R207, 0x4, R8 ;  /* 0x00000004cf087825 */ /* 0x008fc800078e0008 */
[----:B------:R-:W-:Y:S01]  /*0220*/  IMAD.SHL.U32 R5, R207, 0x4, RZ ;  /* 0x00000004cf057824 */ /* 0x000fe200078e00ff */
[----:B------:R-:W2:Y:S01]  /*0230*/  @P0 LDG.E R12, desc[UR6][R8.64] ;  /* 0x00000006080c0981 */ /* 0x000ea2000c1e1900 */
[----:B------:R-:W-:Y:S02]  /*0240*/  SHF.R.U32.HI R4, RZ, 0x1e, R207 ;  /* 0x0000001eff047819 */ /* 0x000fe400000116cf */
[----:B----4-:R-:W-:Y:S01]  /*0250*/  ISETP.NE.U32.AND P4, PT, RZ, UR4, PT ;  /* 0x00000004ff007c0c */ /* 0x010fe2000bf85070 */
[----:B------:R1:W2:Y:S01]  /*0260*/  @P1 LDG.E R11, desc[UR6][R8.64+0x4] ;  /* 0x00000406080b1981 */ /* 0x0002a2000c1e1900 */
[C---:B------:R-:W-:Y:S01]  /*0270*/  @P3 IADD3 R16, P0, PT, R5.reuse, R2, RZ ;  /* 0x0000000205103210 */ /* 0x040fe20007f1e0ff */
[----:B------:R-:W-:Y:S01]  /*0280*/  IMAD.MOV.U32 R0, RZ, RZ, RZ ;  /* 0x000000ffff007224 */ /* 0x000fe200078e00ff */
[----:B------:R-:W-:Y:S02]  /*0290*/  IADD3 R130, P2, PT, R5, UR4, RZ ;  /* 0x0000000405827c10 */ /* 0x000fe4000ff5e0ff */
[----:B------:R-:W-:Y:S01]  /*02a0*/  ISETP.NE.AND.EX P4, PT, RZ, UR5, PT, P4 ;  /* 0x00000005ff007c0c */ /* 0x000fe2000bf85340 */
[C---:B------:R-:W-:Y:S01]  /*02b0*/  @P3 IMAD.X R17, R4.reuse, 0x1, R3, P0 ;  /* 0x0000000104113824 */ /* 0x040fe200000e0603 */
[----:B------:R-:W3:Y:S01]  /*02c0*/  LDCU.U8 UR4, c[0x0][0x532] ;  /* 0x0000a640ff0477ac */ /* 0x000ee20008000000 */
[----:B------:R-:W4:Y:S01]  /*02d0*/  LDC.64 R2, c[0x0][0x468] ;  /* 0x00011a00ff027b82 */ /* 0x000f220000000a00 */
[----:B------:R-:W-:-:S02]  /*02e0*/  IADD3.X R131, PT, PT, R4, UR5, RZ, P2, !PT ;  /* 0x0000000504837c10 */ /* 0x000fc400097fe4ff */
[----:B------:R2:W5:Y:S07]  /*02f0*/  @P3 LDG.E R61, desc[UR6][R16.64] ;  /* 0x00000006103d3981 */ /* 0x00056e000c1e1900 */
[----:B------:R2:W5:Y:S01]  /*0300*/  @P4 LDG.E R0, desc[UR6][R130.64] ;  /* 0x0000000682004981 */ /* 0x000562000c1e1900 */
[----:B---3--:R-:W-:Y:S01]  /*0310*/  ISETP.NE.AND P2, PT, RZ, UR4, PT ;  /* 0x00000004ff007c0c */ /* 0x008fe2000bf45270 */
[----:B-1----:R-:W-:Y:S01]  /*0320*/  IMAD.MOV.U32 R9, RZ, RZ, -0x1 ;  /* 0xffffffffff097424 */ /* 0x002fe200078e00ff */
[----:B----4-:R-:W-:-:S02]  /*0330*/  ISETP.EQ.U32.AND P5, PT, R2, RZ, PT ;  /* 0x000000ff0200720c */ /* 0x010fc40003fa2070 */
[----:B------:R-:W-:Y:S02]  /*0340*/  IADD3 R14, P0, PT, R5, R2, RZ ;  /* 0x00000002050e7210 */ /* 0x000fe40007f1e0ff */
[----:B------:R-:W-:-:S03]  /*0350*/  ISETP.EQ.OR.EX P5, PT, R3, RZ, !P2, P5 ;  /* 0x000000ff0300720c */ /* 0x000fc600057a2750 */
[----:B------:R-:W-:-:S10]  /*0360*/  IMAD.X R15, R4, 0x1, R3, P0 ;  /* 0x00000001040f7824 */ /* 0x000fd400000e0603 */
[----:B------:R1:W5:Y:S01]  /*0370*/  @!P5 LDG.E R9, desc[UR6][R14.64] ;  /* 0x000000060e09d981 */ /* 0x000362000c1e1900 */
[----:B------:R-:W-:Y:S01]  /*0380*/  ISETP.NE.U32.AND P0, PT, R2, RZ, PT ;  /* 0x000000ff0200720c */ /* 0x000fe20003f05070 */
[----:B------:R-:W3:Y:S01]  /*0390*/  @!P1 LDC R206, c[0x0][0x434] ;  /* 0x00010d00ffce9b82 */ /* 0x000ee20000000800 */
[----:B------:R-:W4:Y:S02]  /*03a0*/  S2R R13, SR_CTAID.X ;  /* 0x00000000000d7919 */ /* 0x000f240000002500 */
[----:B------:R-:W-:-:S13]  /*03b0*/  ISETP.NE.AND.EX P0, PT, R3, RZ, PT, P0 ;  /* 0x000000ff0300720c */ /* 0x000fda0003f05300 */
[----:B------:R-:W1:Y:S01]  /*03c0*/  @!P0 LDC R67, c[0x0][0x438] ;  /* 0x00010e00ff438b82 */ /* 0x000e620000000800 */
[----:B----4-:R-:W-:Y:S02]  /*03d0*/  IMAD.SHL.U32 R65, R13, 0x40, RZ ;  /* 0x000000400d417824 */ /* 0x010fe400078e00ff */
[----:B--2---:R-:W-:-:S05]  /*03e0*/  @P1 IMAD.IADD R206, R11, 0x1, -R12 ;  /* 0x000000010bce1824 */ /* 0x004fca00078e0a0c */
[----:B---3--:R-:W-:Y:S01]  /*03f0*/  ISETP.GT.AND P1, PT, R206, R65, PT ;  /* 0x00000041ce00720c */ /* 0x008fe20003f24270 */
[----:B-1----:R-:W-:-:S12]  /*0400*/  @!P0 BRA `(.L_x_1360) ;  /* 0x00000000000c8947 */ /* 0x002fd80003800000 */
[----:B------:R-:W2:Y:S02]  /*0410*/  @P2 LDG.E R2, desc[UR6][R14.64+0x4] ;  /* 0x000004060e022981 */ /* 0x000ea4000c1e1900 */
[----:B--2--5:R-:W-:-:S06]  /*0420*/  @P2 IADD3 R67, PT, PT, R2, -R9, RZ ;  /* 0x8000000902432210 */ /* 0x024fcc0007ffe0ff */
[----:B------:R1:W5:Y:S02]  /*0430*/  @!P2 LDG.E R67, desc[UR6][R14.64] ;  /* 0x000000060e43a981 */ /* 0x000364000c1e1900 */
.L_x_1360:
[----:B------:R-:W-:Y:S05]  /*0440*/  @!P1 EXIT ;  /* 0x000000000000994d */ /* 0x000fea0003800000 */
[----:B------:R-:W2:Y:S01]  /*0450*/  LDC R8, c[0x0][0x374] ;  /* 0x0000dd00ff087b82 */ /* 0x000ea20000000800 */
[--C-:B-----5:R-:W-:Y:S01]  /*0460*/  IMAD.IADD R67, R67, 0x1, -R0.reuse ;  /* 0x0000000143437824 */ /* 0x120fe200078e0a00 */
[----:B------:R-:W3:Y:S01]  /*0470*/  S2R R64, SR_TID.X ;  /* 0x0000000000407919 */ /* 0x000ee20000002100 */
[----:B------:R-:W-:-:S05]  /*0480*/  @P3 IMAD.IADD R61, R61, 0x1, -R0 ;  /* 0x000000013d3d3824 */ /* 0x000fca00078e0a00 */
[----:B------:R-:W4:Y:S01]  /*0490*/  LDC R2, c[0x0][0x438] ;  /* 0x00010e00ff027b82 */ /* 0x000f220000000800 */
[-C--:B--2---:R-:W-:Y:S02]  /*04a0*/  IABS R11, R8.reuse ;  /* 0x00000008000b7213 */ /* 0x084fe40000000000 */
[----:B------:R-:W-:Y:S02]  /*04b0*/  IABS R17, R8 ;  /* 0x0000000800117213 */ /* 0x000fe40000000000 */
[----:B------:R-:W2:Y:S03]  /*04c0*/  I2F.RP R3, R11 ;  /* 0x0000000b00037306 */ /* 0x000ea60000209400 */
[----:B------:R-:W-:Y:S02]  /*04d0*/  IMAD.MOV R17, RZ, RZ, -R17 ;  /* 0x000000ffff117224 */ /* 0x000fe400078e0a11 */
[----:B----4-:R-:W-:-:S05]  /*04e0*/  VIADD R2, R2, 0x7f ;  /* 0x0000007f02027836 */ /* 0x010fca0000000000 */
[----:B-1----:R-:W-:-:S04]  /*04f0*/  SHF.R.S32.HI R15, RZ, 0x1f, R2 ;  /* 0x0000001fff0f7819 */ /* 0x002fc80000011402 */
        /* <DEDUP_REMOVED lines=22> */
[----:B------:R-:W-:Y:S01]  /*0660*/  ISETP.GE.U32.AND P5, PT, R16, R11, PT ;  /* 0x0000000b1000720c */ /* 0x000fe20003fa6070 */
[----:B------:R-:W1:Y:S01]  /*0670*/  S2R R2, SR_CTAID.Y ;  /* 0x0000000000027919 */ /* 0x000e620000002600 */
[----:B------:R-:W4:Y:S01]  /*0680*/  LDC R11, c[0x0][0x508] ;  /* 0x00014200ff0b7b82 */ /* 0x000f220000000800 */
[----:B------:R-:W-:Y:S01]  /*0690*/  @!P3 ISETP.NE.AND.EX P2, PT, R3, RZ, PT, P2 ;  /* 0x000000ff0300b20c */ /* 0x000fe20003f45320 */
[----:B------:R-:W-:-:S03]  /*06a0*/  VIADD R3, R13, 0x1 ;  /* 0x000000010d037836 */ /* 0x000fc60000000000 */
[----:B--2---:R-:W-:Y:S01]  /*06b0*/  @!P3 SEL R14, R14, RZ, P2 ;  /* 0x000000ff0e0eb207 */ /* 0x004fe20001000000 */
[----:B------:R-:W-:-:S04]  /*06c0*/  IMAD R3, R3, 0x40, -R206 ;  /* 0x0000004003037824 */ /* 0x000fc800078e0ace */
[----:B------:R-:W-:Y:S02]  /*06d0*/  @!P3 IMAD.IADD R61, R67, 0x1, R14 ;  /* 0x00000001433db824 */ /* 0x000fe400078e020e */
[----:B------:R-:W-:Y:S02]  /*06e0*/  @P5 VIADD R10, R10, 0x1 ;  /* 0x000000010a0a5836 */ /* 0x000fe40000000000 */
[----:B------:R-:W-:Y:S02]  /*06f0*/  VIADD R14, R61, 0x7f ;  /* 0x0000007f3d0e7836 */ /* 0x000fe40000000000 */
[----:B------:R-:W-:Y:S01]  /*0700*/  @!P0 IMAD.MOV R10, RZ, RZ, -R10 ;  /* 0x000000ffff0a8224 */ /* 0x000fe200078e0a0a */
[----:B------:R-:W-:Y:S02]  /*0710*/  @!P1 LOP3.LUT R10, RZ, R8, RZ, 0x33, !PT ;  /* 0x00000008ff0a9212 */ /* 0x000fe400078e33ff */
[----:B----4-:R-:W-:Y:S02]  /*0720*/  IADD3 R11, PT, PT, R14, R11, R3 ;  /* 0x0000000b0e0b7210 */ /* 0x010fe40007ffe003 */
[----:B------:R-:W-:-:S02]  /*0730*/  SHF.R.S32.HI R3, RZ, 0x1f, R14 ;  /* 0x0000001fff037819 */ /* 0x000fc4000001140e */
[----:B------:R-:W-:Y:S02]  /*0740*/  SHF.R.S32.HI R8, RZ, 0x1f, R11 ;  /* 0x0000001fff087819 */ /* 0x000fe4000001140b */
[----:B------:R-:W-:Y:S01]  /*0750*/  LEA.HI R14, R3, R14, RZ, 0x7 ;  /* 0x0000000e030e7211 */ /* 0x000fe200078f38ff */
[----:B-1----:R-:W-:Y:S01]  /*0760*/  IMAD R205, R10, R2, RZ ;  /* 0x000000020acd7224 */ /* 0x002fe200078e02ff */
[----:B------:R-:W-:Y:S02]  /*0770*/  LEA.HI R8, R8, R11, RZ, 0x7 ;  /* 0x0000000b08087211 */ /* 0x000fe400078f38ff */
[----:B------:R-:W-:Y:S02]  /*0780*/  SHF.R.S32.HI R14, RZ, 0x7, R14 ;  /* 0x00000007ff0e7819 */ /* 0x000fe4000001140e */
[----:B------:R-:W-:Y:S02]  /*0790*/  SHF.R.S32.HI R8, RZ, 0x7, R8 ;  /* 0x00000007ff087819 */ /* 0x000fe40000011408 */
[----:B------:R-:W-:-:S04]  /*07a0*/  VIADDMNMX R3, R205, R10, R14, PT ;  /* 0x0000000acd037246 */ /* 0x000fc8000380010e */
[----:B------:R-:W-:Y:S01]  /*07b0*/  VIMNMX R54, PT, PT, R3, R8, PT ;  /* 0x0000000803367248 */ /* 0x000fe20003fe0100 */
[----:B------:R-:W-:-:S03]  /*07c0*/  IMAD.MOV R3, RZ, RZ, -R207 ;  /* 0x000000ffff037224 */ /* 0x000fc600078e0acf */
[----:B------:R-:W-:Y:S01]  /*07d0*/  ISETP.GE.AND P0, PT, R205, R54, PT ;  /* 0x00000036cd00720c */ /* 0x000fe20003f06270 */
[----:B------:R-:W-:-:S12]  /*07e0*/  IMAD R7, R6, R3, R7 ;  /* 0x0000000306077224 */ /* 0x000fd800078e0207 */
[----:B---3--:R-:W-:Y:S05]  /*07f0*/  @!P0 BRA `(.L_x_1361) ;  /* 0x0000000800ac8947 */ /* 0x008fea0003800000 */
[----:B------:R-:W1:Y:S01]  /*0800*/  LDC.64 R4, c[0x0][0x430] ;  /* 0x00010c00ff047b82 */ /* 0x000e620000000a00 */
[----:B------:R-:W2:Y:S01]  /*0810*/  LDCU UR4, c[0x0][0x44c] ;  /* 0x00008980ff0477ac */ /* 0x000ea20008000800 */
[----:B------:R-:W-:Y:S01]  /*0820*/  IMAD.IADD R206, R206, 0x1, -R65 ;  /* 0x00000001cece7824 */ /* 0x000fe200078e0a41 */
[----:B------:R-:W-:Y:S01]  /*0830*/  BSSY.RECONVERGENT B0, `(.L_x_1362) ;  /* 0x0000020000007945 */ /* 0x000fe20003800200 */
[C---:B------:R-:W-:Y:S02]  /*0840*/  IMAD.SHL.U32 R8, R64.reuse, 0x4, RZ ;  /* 0x0000000440087824 */ /* 0x040fe400078e00ff */
[----:B------:R-:W-:-:S03]  /*0850*/  IMAD.SHL.U32 R9, R64, 0x8, RZ ;  /* 0x0000000840097824 */ /* 0x000fc600078e00ff */
[----:B------:R-:W-:-:S04]  /*0860*/  LOP3.LUT R8, R8, 0x3c, RZ, 0xc0, !PT ;  /* 0x0000003c08087812 */ /* 0x000fc800078ec0ff */
[C---:B------:R-:W-:Y:S02]  /*0870*/  LOP3.LUT R9, R8.reuse, 0x1f80, R9, 0xf8, !PT ;  /* 0x00001f8008097812 */ /* 0x040fe400078ef809 */
[----:B------:R-:W-:Y:S01]  /*0880*/  LOP3.LUT R10, R8, 0x40, RZ, 0xfc, !PT ;  /* 0x00000040080a7812 */ /* 0x000fe200078efcff */
[----:B-1----:R-:W-:-:S04]  /*0890*/  IMAD R0, R2, R4, R207 ;  /* 0x0000000402007224 */ /* 0x002fc800078e02cf */
[----:B------:R-:W-:Y:S01]  /*08a0*/  IMAD R0, R0, R6, R7 ;  /* 0x0000000600007224 */ /* 0x000fe200078e0207 */
[----:B------:R-:W-:-:S03]  /*08b0*/  SHF.R.U32.HI R7, RZ, 0x4, R64 ;  /* 0x00000004ff077819 */ /* 0x000fc60000011640 */
[----:B------:R-:W-:Y:S01]  /*08c0*/  IMAD R0, R0, R5, R65 ;  /* 0x0000000500007224 */ /* 0x000fe200078e0241 */
[CC--:B------:R-:W-:Y:S01]  /*08d0*/  ISETP.GE.AND P5, PT, R7.reuse, R206.reuse, PT ;  /* 0x000000ce0700720c */ /* 0x0c0fe20003fa6270 */
[C---:B------:R-:W-:Y:S01]  /*08e0*/  VIADD R23, R7.reuse, 0x8 ;  /* 0x0000000807177836 */ /* 0x040fe20000000000 */
[C---:B------:R-:W-:Y:S01]  /*08f0*/  IADD3 R21, PT, PT, R7.reuse, 0x10, RZ ;  /* 0x0000001007157810 */ /* 0x040fe20007ffe0ff */
[----:B--2---:R-:W-:Y:S01]  /*0900*/  IMAD R6, R0, UR4, RZ ;  /* 0x0000000400067c24 */ /* 0x004fe2000f8e02ff */
[C---:B------:R-:W-:Y:S01]  /*0910*/  IADD3 R15, PT, PT, R7.reuse, 0x28, RZ ;  /* 0x00000028070f7810 */ /* 0x040fe20007ffe0ff */
[----:B------:R-:W-:Y:S01]  /*0920*/  VIADD R19, R7, 0x18 ;  /* 0x0000001807137836 */ /* 0x000fe20000000000 */
[-C--:B------:R-:W-:Y:S01]  /*0930*/  ISETP.GE.AND P2, PT, R23, R206.reuse, PT ;  /* 0x000000ce1700720c */ /* 0x080fe20003f46270 */
[----:B------:R-:W-:Y:S01]  /*0940*/  VIADD R17, R7, 0x20 ;  /* 0x0000002007117836 */ /* 0x000fe20000000000 */
[----:B------:R-:W-:Y:S02]  /*0950*/  IADD3 R9, P4, PT, R6, R9, RZ ;  /* 0x0000000906097210 */ /* 0x000fe40007f9e0ff */
[----:B------:R-:W-:-:S02]  /*0960*/  ISETP.GE.AND P1, PT, R21, R206, PT ;  /* 0x000000ce1500720c */ /* 0x000fc40003f26270 */
[-C--:B------:R-:W-:Y:S02]  /*0970*/  ISETP.GE.AND P0, PT, R19, R206.reuse, PT ;  /* 0x000000ce1300720c */ /* 0x080fe40003f06270 */
[----:B------:R-:W-:Y:S02]  /*0980*/  ISETP.GE.AND P3, PT, R17, R206, PT ;  /* 0x000000ce1100720c */ /* 0x000fe40003f66270 */
[----:B------:R-:W-:Y:S01]  /*0990*/  LEA.HI.X.SX32 R6, R6, RZ, 0x1, P4 ;  /* 0x000000ff06067211 */ /* 0x000fe200020f0eff */
[----:B------:R-:W-:Y:S10]  /*09a0*/  @P5 BRA `(.L_x_1363) ;  /* 0x0000000000205947 */ /* 0x000ff40003800000 */
        /* <DEDUP_REMOVED lines=8> */
.L_x_1363:
[----:B------:R-:W-:Y:S05]  /*0a30*/  BSYNC.RECONVERGENT B0 ;  /* 0x0000000000007941 */ /* 0x000fea0003800200 */
.L_x_1362:
        /* <DEDUP_REMOVED lines=15> */
.L_x_1365:
[----:B------:R-:W-:Y:S05]  /*0b30*/  BSYNC.RECONVERGENT B0 ;  /* 0x0000000000007941 */ /* 0x000fea0003800200 */
.L_x_1364:
        /* <DEDUP_REMOVED lines=15> */
.L_x_1367:
[----:B------:R-:W-:Y:S05]  /*0c30*/  BSYNC.RECONVERGENT B0 ;  /* 0x0000000000007941 */ /* 0x000fea0003800200 */
.L_x_1366:
        /* <DEDUP_REMOVED lines=14> */
.L_x_1369:
[----:B------:R-:W-:Y:S05]  /*0d20*/  BSYNC.RECONVERGENT B0 ;  /* 0x0000000000007941 */ /* 0x000fea0003800200 */
.L_x_1368:
        /* <DEDUP_REMOVED lines=13> */
.L_x_1371:
[----:B------:R-:W-:Y:S05]  /*0e00*/  BSYNC.RECONVERGENT B0 ;  /* 0x0000000000007941 */ /* 0x000fea0003800200 */
.L_x_1370:
        /* <DEDUP_REMOVED lines=13> */
.L_x_1373:
[----:B------:R-:W-:Y:S05]  /*0ee0*/  BSYNC.RECONVERGENT B0 ;  /* 0x0000000000007941 */ /* 0x000fea0003800200 */
.L_x_1372:
        /* <DEDUP_REMOVED lines=13> */
.L_x_1375:
[----:B------:R-:W-:Y:S05]  /*0fc0*/  BSYNC.RECONVERGENT B0 ;  /* 0x0000000000007941 */ /* 0x000fea0003800200 */
.L_x_1374:
        /* <DEDUP_REMOVED lines=13> */
.L_x_1377:
[----:B------:R-:W-:Y:S05]  /*10a0*/  BSYNC.RECONVERGENT B0 ;  /* 0x0000000000007941 */ /* 0x000fea0003800200 */
.L_x_1376:
        /* <DEDUP_REMOVED lines=32> */
.L_x_1361:
        /* <DEDUP_REMOVED lines=11> */
.L_x_1378:
[----:B------:R-:W-:Y:S05]  /*1360*/  BRA.U !UP0, `(.L_x_1379) ;  /* 0x0000000508987547 */ /* 0x000fea000b800000 */
[----:B------:R-:W1:Y:S01]  /*1370*/  LDC R5, c[0x0][0x4f0] ;  /* 0x00013c00ff057b82 */ /* 0x000e620000000800 */
[----:B------:R-:W-:Y:S01]  /*1380*/  LEA R8, R54, 0xffffff80, 0x7 ;  /* 0xffffff8036087811 */ /* 0x000fe200078e38ff */
[----:B------:R-:W2:Y:S03]  /*1390*/  LDCU.64 UR4, c[0x0][0x4e8] ;  /* 0x00009d00ff0477ac */ /* 0x000ea60008000a00 */
[----:B------:R-:W-:Y:S01]  /*13a0*/  IABS R0, R8 ;  /* 0x0000000800007213 */ /* 0x000fe20000000000 */
[----:B------:R-:W3:Y:S02]  /*13b0*/  LDCU.64 UR8, c[0x0][0x3a0] ;  /* 0x00007400ff0877ac */ /* 0x000ee40008000a00 */
[----:B-----5:R-:W4:Y:S01]  /*13c0*/  LDC R6, c[0x0][0x3e8] ;  /* 0x0000fa00ff067b82 */ /* 0x020f220000000800 */
        /* <DEDUP_REMOVED lines=24> */
[----:B------:R-:W-:Y:S01]  /*1550*/  @P0 VIADD R4, R4, 0x1 ;  /* 0x0000000104040836 */ /* 0x000fe20000000000 */
[----:B------:R-:W-:-:S04]  /*1560*/  LEA R212, P0, R10, UR12, 0x2 ;  /* 0x0000000c0ad47c11 */ /* 0x000fc8000f8010ff */
[----:B------:R-:W-:Y:S02]  /*1570*/  MOV R3, R4 ;  /* 0x0000000400037202 */ /* 0x000fe40000000f00 */
[----:B------:R-:W-:-:S03]  /*1580*/  LEA.HI.X R213, R10, UR13, R213, 0x2, P0 ;  /* 0x0000000d0ad57c11 */ /* 0x000fc600080f14d5 */
[----:B------:R-:W-:Y:S01]  /*1590*/  @!P1 IMAD.MOV R3, RZ, RZ, -R3 ;  /* 0x000000ffff039224 */ /* 0x000fe200078e0a03 */
[----:B------:R-:W-:-:S05]  /*15a0*/  @!P2 LOP3.LUT R3, RZ, R5, RZ, 0x33, !PT ;  /* 0x00000005ff03a212 */ /* 0x000fca00078e33ff */
[----:B------:R-:W-:-:S06]  /*15b0*/  IMAD.WIDE R10, R3, 0x4, R212 ;  /* 0x00000004030a7825 */ /* 0x000fcc00078e02d4 */
[----:B------:R2:W2:Y:S01]  /*15c0*/  LDG.E R10, desc[UR6][R10.64] ;  /* 0x000000060a0a7981 */ /* 0x0004a2000c1e1900 */
[----:B----4-:R-:W-:Y:S02]  /*15d0*/  IABS R2, R6 ;  /* 0x0000000600027213 */ /* 0x010fe40000000000 */
[----:B------:R-:W-:Y:S02]  /*15e0*/  IADD3 R3, PT, PT, -R3, RZ, RZ ;  /* 0x000000ff03037210 */ /* 0x000fe40007ffe1ff */
[----:B------:R-:W4:Y:S03]  /*15f0*/  I2F.RP R9, R2 ;  /* 0x0000000200097306 */ /* 0x000f260000209400 */
[----:B------:R-:W-:Y:S02]  /*1600*/  IMAD R8, R5, R3, R8 ;  /* 0x0000000305087224 */ /* 0x000fe400078e0208 */
[----:B---3--:R-:W-:-:S03]  /*1610*/  IMAD.U32 R5, RZ, RZ, UR15 ;  /* 0x0000000fff057e24 */ /* 0x008fc6000f8e00ff */
[----:B----4-:R-:W3:Y:S02]  /*1620*/  MUFU.RCP R14, R9 ;  /* 0x00000009000e7308 */ /* 0x010ee40000001000 */
[----:B---3--:R-:W-:-:S06]  /*1630*/  IADD3 R14, PT, PT, R14, 0xffffffe, RZ ;  /* 0x0ffffffe0e0e7810 */ /* 0x008fcc0007ffe0ff */
[----:B------:R-:W3:Y:S02]  /*1640*/  F2I.FTZ.U32.TRUNC.NTZ R15, R14 ;  /* 0x0000000e000f7305 */ /* 0x000ee4000021f000 */
[----:B---3--:R-:W-:Y:S01]  /*1650*/  IMAD.MOV R0, RZ, RZ, -R15 ;  /* 0x000000ffff007224 */ /* 0x008fe200078e0a0f */
[----:B------:R-:W-:-:S03]  /*1660*/  MOV R14, RZ ;  /* 0x000000ff000e7202 */ /* 0x000fc60000000f00 */
[----:B------:R-:W-:Y:S01]  /*1670*/  IMAD R4, R0, R2, RZ ;  /* 0x0000000200047224 */ /* 0x000fe200078e02ff */
[----:B------:R-:W-:-:S03]  /*1680*/  IABS R0, R7 ;  /* 0x0000000700007213 */ /* 0x000fc60000000000 */
[----:B------:R-:W-:-:S04]  /*1690*/  IMAD.HI.U32 R15, R15, R4, R14 ;  /* 0x000000040f0f7227 */ /* 0x000fc800078e000e */
[----:B------:R-:W-:-:S04]  /*16a0*/  IMAD.MOV.U32 R4, RZ, RZ, R0 ;  /* 0x000000ffff047224 */ /* 0x000fc800078e0000 */
[----:B------:R-:W-:-:S05]  /*16b0*/  IMAD.HI.U32 R0, R15, R4, RZ ;  /* 0x000000040f007227 */ /* 0x000fca00078e00ff */
[----:B------:R-:W-:-:S05]  /*16c0*/  IADD3 R9, PT, PT, -R0, RZ, RZ ;  /* 0x000000ff00097210 */ /* 0x000fca0007ffe1ff */
[----:B--2---:R-:W-:Y:S01]  /*16d0*/  IMAD R11, R2, R9, R4 ;  /* 0x00000009020b7224 */ /* 0x004fe200078e0204 */
        /* <DEDUP_REMOVED lines=47> */
.L_x_1379:
        /* <DEDUP_REMOVED lines=15> */
.L_x_1381:
[----:B------:R-:W2:Y:S01]  /*1ac0*/  LDC.64 R4, c[0x0][0x3b8] ;  /* 0x0000ee00ff047b82 */ /* 0x000ea20000000a00 */
[----:B-1----:R-:W-:-:S05]  /*1ad0*/  IADD3 R2, PT, PT, R0, R9, RZ ;  /* 0x0000000900027210 */ /* 0x002fca0007ffe0ff */
[C---:B--2---:R-:W-:Y:S02]  /*1ae0*/  IMAD R19, R2.reuse, R5, RZ ;  /* 0x0000000502137224 */ /* 0x044fe400078e02ff */
[----:B------:R-:W-:-:S05]  /*1af0*/  IMAD.WIDE.U32 R2, R2, R4, RZ ;  /* 0x0000000402027225 */ /* 0x000fca00078e00ff */
[----:B------:R-:W-:Y:S02]  /*1b00*/  IADD3 R19, PT, PT, R3, R19, RZ ;  /* 0x0000001303137210 */ /* 0x000fe40007ffe0ff */
[----:B------:R-:W-:Y:S02]  /*1b10*/  MOV R18, R2 ;  /* 0x0000000200127202 */ /* 0x000fe40000000f00 */
.L_x_1382:
        /* <DEDUP_REMOVED lines=14> */
.L_x_1383:
[----:B------:R-:W1:Y:S01]  /*1c00*/  LDC.64 R2, c[0x0][0x3c0] ;  /* 0x0000f000ff027b82 */ /* 0x000e620000000a00 */
[----:B------:R-:W-:-:S05]  /*1c10*/  IADD3 R0, PT, PT, R0, R9, RZ ;  /* 0x0000000900007210 */ /* 0x000fca0007ffe0ff */
[C---:B-1----:R-:W-:Y:S02]  /*1c20*/  IMAD R21, R0.reuse, R3, RZ ;  /* 0x0000000300157224 */ /* 0x042fe400078e02ff */
[----:B------:R-:W-:-:S05]  /*1c30*/  IMAD.WIDE.U32 R8, R0, R2, RZ ;  /* 0x0000000200087225 */ /* 0x000fca00078e00ff */
[----:B------:R-:W-:Y:S02]  /*1c40*/  IADD3 R21, PT, PT, R9, R21, RZ ;  /* 0x0000001509157210 */ /* 0x000fe40007ffe0ff */
[----:B------:R-:W-:-:S07]  /*1c50*/  MOV R20, R8 ;  /* 0x0000000800147202 */ /* 0x000fce0000000f00 */
.L_x_1384:
[----:B-----5:R-:W1:Y:S01]  /*1c60*/  LDC R6, c[0x0][0x3e8] ;  /* 0x0000fa00ff067b82 */ /* 0x020e620000000800 */
[----:B------:R-:W-:Y:S02]  /*1c70*/  MOV R10, RZ ;  /* 0x000000ff000a7202 */ /* 0x000fe40000000f00 */
[----:B------:R-:W-:Y:S02]  /*1c80*/  CS2R R212, SRZ ;  /* 0x0000000000d47805 */ /* 0x000fe4000001ff00 */
[----:B-1----:R-:W-:-:S04]  /*1c90*/  IABS R8, R6 ;  /* 0x0000000600087213 */ /* 0x002fc80000000000 */
[----:B------:R-:W1:Y:S08]  /*1ca0*/  I2F.RP R14, R8 ;  /* 0x00000008000e7306 */ /* 0x000e700000209400 */
[----:B-1----:R-:W1:Y:S02]  /*1cb0*/  MUFU.RCP R11, R14 ;  /* 0x0000000e000b7308 */ /* 0x002e640000001000 */
[----:B-1----:R-:W-:-:S02]  /*1cc0*/  IADD3 R11, PT, PT, R11, 0xffffffe, RZ ;  /* 0x0ffffffe0b0b7810 */ /* 0x002fc40007ffe0ff */
[----:B------:R-:W-:-:S04]  /*1cd0*/  LEA R14, R54, 0xffffff80, 0x7 ;  /* 0xffffff80360e7811 */ /* 0x000fc800078e38ff */
[----:B------:R-:W1:Y:S01]  /*1ce0*/  F2I.FTZ.U32.TRUNC.NTZ R11, R11 ;  /* 0x0000000b000b7305 */ /* 0x000e62000021f000 */
[----:B------:R-:W-:Y:S01]  /*1cf0*/  SHF.R.S32.HI R15, RZ, 0x1f, R14 ;  /* 0x0000001fff0f7819 */ /* 0x000fe2000001140e */
[----:B------:R-:W-:-:S04]  /*1d00*/  IMAD.WIDE.U32 R22, R14, R4, R18 ;  /* 0x000000040e167225 */ /* 0x000fc800078e0012 */
[C---:B------:R-:W-:Y:S02]  /*1d10*/  IMAD R16, R15.reuse, R2, RZ ;  /* 0x000000020f107224 */ /* 0x040fe400078e02ff */
[----:B------:R-:W-:Y:S02]  /*1d20*/  IMAD R15, R15, R4, RZ ;  /* 0x000000040f0f7224 */ /* 0x000fe400078e02ff */
[----:B------:R-:W-:-:S04]  /*1d30*/  IMAD.WIDE.U32 R20, R14, R2, R20 ;  /* 0x000000020e147225 */ /* 0x000fc800078e0014 */
[C---:B------:R-:W-:Y:S02]  /*1d40*/  IMAD R19, R14.reuse, R3, R16 ;  /* 0x000000030e137224 */ /* 0x040fe400078e0210 */
[----:B-1----:R-:W-:Y:S02]  /*1d50*/  IMAD.MOV R0, RZ, RZ, -R11 ;  /* 0x000000ffff007224 */ /* 0x002fe400078e0a0b */
[----:B------:R-:W-:Y:S01]  /*1d60*/  IMAD R15, R14, R5, R15 ;  /* 0x000000050e0f7224 */ /* 0x000fe200078e020f */
[----:B------:R-:W-:Y:S01]  /*1d70*/  IADD3 R21, PT, PT, R21, R19, RZ ;  /* 0x0000001315157210 */ /* 0x000fe20007ffe0ff */
[----:B------:R-:W-:Y:S01]  /*1d80*/  IMAD R9, R0, R8, RZ ;  /* 0x0000000800097224 */ /* 0x000fe200078e02ff */
[----:B------:R-:W-:Y:S02]  /*1d90*/  IABS R0, R7 ;  /* 0x0000000700007213 */ /* 0x000fe40000000000 */
[----:B------:R-:W-:Y:S01]  /*1da0*/  IADD3 R23, PT, PT, R23, R15, RZ ;  /* 0x0000000f17177210 */ /* 0x000fe20007ffe0ff */
        /* <DEDUP_REMOVED lines=18> */
[----:B------:R-:W-:-:S04]  /*1ed0*/  SEL R14, R6, R17, !P1 ;  /* 0x00000011060e7207 */ /* 0x000fc80004800000 */
[----:B------:R-:W-:Y:S01]  /*1ee0*/  SHF.R.S32.HI R17, RZ, 0x1f, R14 ;  /* 0x0000001fff117819 */ /* 0x000fe2000001140e */
[----:B-1----:R-:W-:-:S04]  /*1ef0*/  IMAD.WIDE.U32 R20, R14, R10, R20 ;  /* 0x0000000a0e147225 */ /* 0x002fc800078e0014 */
[C---:B------:R-:W-:Y:S02]  /*1f00*/  IMAD R15, R17.reuse, R10, RZ ;  /* 0x0000000a110f7224 */ /* 0x040fe400078e02ff */
[-C--:B--2---:R-:W-:Y:S02]  /*1f10*/  IMAD R17, R17, R8.reuse, RZ ;  /* 0x0000000811117224 */ /* 0x084fe400078e02ff */
[C---:B------:R-:W-:Y:S02]  /*1f20*/  IMAD R15, R14.reuse, R11, R15 ;  /* 0x0000000b0e0f7224 */ /* 0x040fe400078e020f */
[----:B------:R-:W-:-:S03]  /*1f30*/  IMAD.WIDE.U32 R18, R14, R8, R22 ;  /* 0x000000080e127225 */ /* 0x000fc600078e0016 */
[----:B------:R-:W-:Y:S01]  /*1f40*/  IADD3 R15, PT, PT, R21, R15, RZ ;  /* 0x0000000f150f7210 */ /* 0x000fe20007ffe0ff */
[----:B------:R-:W-:Y:S02]  /*1f50*/  IMAD R9, R14, R9, R17 ;  /* 0x000000090e097224 */ /* 0x000fe400078e0211 */
[----:B------:R-:W-:-:S03]  /*1f60*/  IMAD.MOV.U32 R16, RZ, RZ, R20 ;  /* 0x000000ffff107224 */ /* 0x000fc600078e0014 */
[----:B------:R-:W-:-:S07]  /*1f70*/  IADD3 R10, PT, PT, R19, R9, RZ ;  /* 0x00000009130a7210 */ /* 0x000fce0007ffe0ff */
.L_x_1380:
[----:B------:R-:W-:Y:S01]  /*1f80*/  IMAD.MOV.U32 R11, RZ, RZ, RZ ;  /* 0x000000ffff0b7224 */ /* 0x000fe200078e00ff */
[----:B------:R-:W-:Y:S01]  /*1f90*/  ISETP.NE.AND P2, PT, R12, -0x1, PT ;  /* 0xffffffff0c00780c */ /* 0x000fe20003f45270 */
[----:B------:R-:W1:Y:S01]  /*1fa0*/  LDC.64 R126, c[0x0][0x3b0] ;  /* 0x0000ec00ff7e7b82 */ /* 0x000e620000000a00 */
[----:B------:R-:W-:Y:S01]  /*1fb0*/  IMAD.SHL.U32 R66, R64, 0x8, RZ ;  /* 0x0000000840427824 */ /* 0x000fe200078e00ff */
[----:B------:R-:W2:Y:S02]  /*1fc0*/  LDCU.64 UR4, c[0x0][0x3c8] ;  /* 0x00007900ff0477ac */ /* 0x000ea40008000a00 */
[----:B------:R3:W5:Y:S01]  /*1fd0*/  @P4 LDG.E R11, desc[UR6][R130.64] ;  /* 0x00000006820b4981 */ /* 0x000762000c1e1900 */
[----:B------:R-:W-:Y:S01]  /*1fe0*/  SHF.R.U32.HI R128, RZ, 0x3, R64 ;  /* 0x00000003ff807819 */ /* 0x000fe20000011640 */
[----:B------:R-:W4:Y:S01]  /*1ff0*/  LDCU.64 UR8, c[0x0][0x388] ;  /* 0x00007100ff0877ac */ /* 0x000f220008000a00 */
[----:B------:R-:W-:Y:S01]  /*2000*/  LOP3.LUT R14, R66, 0x38, RZ, 0xc0, !PT ;  /* 0x00000038420e7812 */ /* 0x000fe200078ec0ff */
[----:B------:R-:W-:Y:S01]  /*2010*/  IMAD.SHL.U32 R111, R64, 0x4, RZ ;  /* 0x00000004406f7824 */ /* 0x000fe200078e00ff */
[----:B------:R-:W-:Y:S01]  /*2020*/  MOV R129, RZ ;  /* 0x000000ff00817202 */ /* 0x000fe20000000f00 */
[----:B------:R-:W-:Y:S01]  /*2030*/  IMAD.SHL.U32 R69, R4, 0x10, RZ ;  /* 0x0000001004457824 */ /* 0x000fe200078e00ff */
[C---:B------:R-:W-:Y:S01]  /*2040*/  SHF.L.U64.HI R60, R2.reuse, 0x4, R3 ;  /* 0x00000004023c7819 */ /* 0x040fe20000010203 */
[----:B------:R-:W2:Y:S01]  /*2050*/  @!P2 LDC.64 R8, c[0x0][0x398] ;  /* 0x0000e600ff08ab82 */ /* 0x000ea20000000a00 */
[----:B------:R-:W-:-:S02]  /*2060*/  SHF.L.U32 R63, R2, 0x4, RZ ;  /* 0x00000004023f7819 */ /* 0x000fc400000006ff */
[----:B------:R-:W-:Y:S02]  /*2070*/  LOP3.LUT R111, R111, 0x1c, RZ, 0xc0, !PT ;  /* 0x0000001c6f6f7812 */ /* 0x000fe400078ec0ff */
[----:B------:R-:W-:Y:S02]  /*2080*/  SHF.L.U32 R55, R54, 0x7, RZ ;  /* 0x0000000736377819 */ /* 0x000fe400000006ff */
[----:B------:R-:W-:-:S03]  /*2090*/  SHF.L.U64.HI R68, R4, 0x4, R5 ;  /* 0x0000000404447819 */ /* 0x000fc60000010205 */
[----:B------:R-:W-:Y:S02]  /*20a0*/  VIADD R70, R55, 0xffffff80 ;  /* 0xffffff8037467836 */ /* 0x000fe40000000000 */
[----:B-1----:R-:W-:-:S04]  /*20b0*/  @P2 IMAD.WIDE.U32 R22, R12, R126, RZ ;  /* 0x0000007e0c162225 */ /* 0x002fc800078e00ff */
[----:B--2---:R-:W-:-:S04]  /*20c0*/  @!P2 IMAD.WIDE.U32 R20, R207, R8, RZ ;  /* 0x00000008cf14a225 */ /* 0x004fc800078e00ff */
[----:B------:R-:W-:Y:S02]  /*20d0*/  @!P2 IMAD.MOV.U32 R8, RZ, RZ, R20 ;  /* 0x000000ffff08a224 */ /* 0x000fe400078e0014 */
[----:B------:R-:W-:Y:S01]  /*20e0*/  @P2 IMAD.MOV.U32 R8, RZ, RZ, R22 ;  /* 0x000000ffff082224 */ /* 0x000fe200078e0016 */
[----:B------:R-:W-:Y:S01]  /*20f0*/  IADD3 R22, P3, PT, R14, R18, RZ ;  /* 0x000000120e167210 */ /* 0x000fe20007f7e0ff */
[----:B------:R-:W-:Y:S02]  /*2100*/  @!P2 IMAD R9, R207, R9, R21 ;  /* 0x00000009cf09a224 */ /* 0x000fe400078e0215 */
[----:B------:R-:W-:Y:S01]  /*2110*/  @P2 IMAD R9, R12, R127, R23 ;  /* 0x0000007f0c092224 */ /* 0x000fe200078e0217 */
[C---:B------:R-:W-:Y:S01]  /*2120*/  IADD3 R18, P2, PT, R14.reuse, R16, RZ ;  /* 0x000000100e127210 */ /* 0x040fe20007f5e0ff */
[----:B------:R-:W-:Y:S01]  /*2130*/  IMAD.WIDE.U32 R20, R13, 0x40, R128 ;  /* 0x000000400d147825 */ /* 0x000fe200078e0080 */
[----:B------:R-:W-:Y:S01]  /*2140*/  SHF.R.S32.HI R13, RZ, 0x1f, R7 ;  /* 0x0000001fff0d7819 */ /* 0x000fe20000011407 */
[----:B------:R-:W1:Y:S01]  /*2150*/  LDC R12, c[0x0][0x450] ;  /* 0x00011400ff0c7b82 */ /* 0x000e620000000800 */
[----:B------:R-:W-:Y:S01]  /*2160*/  IADD3.X R19, PT, PT, RZ, R15, RZ, P2, !PT ;  /* 0x0000000fff137210 */ /* 0x000fe200017fe4ff */
[----:B------:R-:W-:Y:S01]  /*2170*/  IMAD.X R23, RZ, RZ, R10, P3 ;  /* 0x000000ffff177224 */ /* 0x000fe200018e060a */
[----:B------:R-:W-:Y:S01]  /*2180*/  IADD3 R16, P3, PT, R14, R8, RZ ;  /* 0x000000080e107210 */ /* 0x000fe20007f7e0ff */
[----:B------:R-:W-:-:S02]  /*2190*/  IMAD R10, R13, UR4, RZ ;  /* 0x000000040d0a7c24 */ /* 0x000fc4000f8e02ff */
[----:B------:R-:W-:-:S04]  /*21a0*/  IMAD.WIDE.U32 R22, R128, R4, R22 ;  /* 0x0000000480167225 */ /* 0x000fc800078e0016 */
[----:B------:R-:W-:Y:S01]  /*21b0*/  IMAD.X R17, RZ, RZ, R9, P3 ;  /* 0x000000ffff117224 */ /* 0x000fe200018e0609 */
[----:B------:R-:W-:Y:S01]  /*21c0*/  LOP3.LUT R9, R14, 0x40, RZ, 0xfc, !PT ;  /* 0x000000400e097812 */ /* 0x000fe200078efcff */
[C---:B------:R-:W-:Y:S02]  /*21d0*/  IMAD R8, R7.reuse, UR5, R10 ;  /* 0x0000000507087c24 */ /* 0x040fe4000f8e020a */
[----:B------:R-:W-:Y:S01]  /*21e0*/  IMAD.WIDE.U32 R16, R7, UR4, R16 ;  /* 0x0000000407107c25 */ /* 0x000fe2000f8e0010 */
[----:B------:R-:W2:Y:S03]  /*21f0*/  LDCU.64 UR4, c[0x0][0x390] ;  /* 0x00007200ff0477ac */ /* 0x000ea60008000a00 */
[C---:B------:R-:W-:Y:S01]  /*2200*/  IMAD.WIDE.U32 R18, R128.reuse, R2, R18 ;  /* 0x0000000280127225 */ /* 0x040fe200078e0012 */
[----:B------:R-:W-:Y:S02]  /*2210*/  SHF.R.S32.HI R2, RZ, 0x1f, R67 ;  /* 0x0000001fff027819 */ /* 0x000fe40000011443 */
[----:B------:R-:W-:Y:S01]  /*2220*/  IADD3 R17, PT, PT, R17, R8, RZ ;  /* 0x0000000811117210 */ /* 0x000fe20007ffe0ff */
[----:B------:R-:W-:Y:S01]  /*2230*/  IMAD R77, R128, R5, R23 ;  /* 0x00000005804d7224 */ /* 0x000fe200078e0217 */
[----:B------:R-:W-:Y:S01]  /*2240*/  LEA.HI R2, R2, R67, RZ, 0x7 ;  /* 0x0000004302027211 */ /* 0x000fe200078f38ff */
[----:B------:R-:W-:Y:S01]  /*2250*/  IMAD.SHL.U32 R76, R22, 0x2, RZ ;  /* 0x00000002164c7824 */ /* 0x000fe200078e00ff */
[----:B-1----:R-:W-:Y:S01]  /*2260*/  LEA.HI R12, R12, R12, RZ, 0x1 ;  /* 0x0000000c0c0c7211 */ /* 0x002fe200078f08ff */
[----:B------:R-:W-:Y:S01]  /*2270*/  IMAD R73, R128, R3, R19 ;  /* 0x0000000380497224 */ /* 0x000fe200078e0213 */
[----:B------:R-:W-:Y:S01]  /*2280*/  SHF.L.U64.HI R77, R22, 0x1, R77 ;  /* 0x00000001164d7819 */ /* 0x000fe2000001024d */
[----:B------:R-:W-:Y:S01]  /*2290*/  IMAD.SHL.U32 R74, R18, 0x2, RZ ;  /* 0x00000002124a7824 */ /* 0x000fe200078e00ff */
[----:B----4-:R-:W-:Y:S01]  /*22a0*/  IADD3 R76, P2, PT, R76, UR8, RZ ;  /* 0x000000084c4c7c10 */ /* 0x010fe2000ff5e0ff */
[-C--:B------:R-:W-:Y:S01]  /*22b0*/  IMAD R7, R21, R126.reuse, RZ ;  /* 0x0000007e15077224 */ /* 0x080fe200078e02ff */
[----:B------:R-:W-:Y:S01]  /*22c0*/  SHF.R.S32.HI R2, RZ, 0x7, R2 ;  /* 0x00000007ff027819 */ /* 0x000fe20000011402 */
[----:B------:R-:W-:Y:S01]  /*22d0*/  IMAD.SHL.U32 R3, R64, 0x40, RZ ;  /* 0x0000004040037824 */ /* 0x000fe200078e00ff */
[----:B------:R-:W-:Y:S01]  /*22e0*/  IADD3.X R77, PT, PT, R77, UR9, RZ, P2, !PT ;  /* 0x000000094d4d7c10 */ /* 0x000fe200097fe4ff */
[----:B------:R-:W-:Y:S01]  /*22f0*/  IMAD R7, R20, R127, R7 ;  /* 0x0000007f14077224 */ /* 0x000fe200078e0207 */
[----:B------:R-:W-:Y:S01]  /*2300*/  SHF.L.U64.HI R73, R18, 0x1, R73 ;  /* 0x0000000112497819 */ /* 0x000fe20000010249 */
[----:B------:R-:W-:Y:S01]  /*2310*/  IMAD.WIDE.U32 R126, R20, R126, R16 ;  /* 0x0000007e147e7225 */ /* 0x000fe200078e0010 */
[----:B--2---:R-:W-:-:S02]  /*2320*/  IADD3 R74, P2, PT, R74, UR4, RZ ;  /* 0x000000044a4a7c10 */ /* 0x004fc4000ff5e0ff */
[----:B------:R-:W-:Y:S01]  /*2330*/  VIMNMX R71, PT, PT, R205, R2, !PT ;  /* 0x00000002cd477248 */ /* 0x000fe20007fe0100 */
[----:B------:R-:W-:Y:S01]  /*2340*/  IMAD.MOV.U32 R209, RZ, RZ, R77 ;  /* 0x000000ffffd17224 */ /* 0x000fe200078e004d */
[----:B------:R-:W-:Y:S01]  /*2350*/  IADD3.X R73, PT, PT, R73, UR5, RZ, P2, !PT ;  /* 0x0000000549497c10 */ /* 0x000fe200097fe4ff */
[----:B------:R-:W-:Y:S01]  /*2360*/  IMAD.MOV.U32 R210, RZ, RZ, R74 ;  /* 0x000000ffffd27224 */ /* 0x000fe200078e004a */
[----:B------:R-:W-:Y:S01]  /*2370*/  ISETP.GT.AND P2, PT, R54, R71, PT ;  /* 0x000000473600720c */ /* 0x000fe20003f44270 */
[----:B------:R-:W-:Y:S01]  /*2380*/  IMAD.IADD R72, R127, 0x1, R7 ;  /* 0x000000017f487824 */ /* 0x000fe200078e0207 */
[----:B------:R-:W-:Y:S02]  /*2390*/  SHF.R.S32.HI R12, RZ, 0x1, R12 ;  /* 0x00000001ff0c7819 */ /* 0x000fe4000001140c */
[----:B------:R-:W-:Y:S02]  /*23a0*/  LOP3.LUT R3, R3, 0x1c0, RZ, 0xc0, !PT ;  /* 0x000001c003037812 */ /* 0x000fe400078ec0ff */
[----:B------:R-:W-:Y:S01]  /*23b0*/  MOV R208, R76 ;  /* 0x0000004c00d07202 */ /* 0x000fe20000000f00 */
[----:B------:R-:W-:Y:S01]  /*23c0*/  IMAD R113, R128, R12, R111 ;  /* 0x0000000c80717224 */ /* 0x000fe200078e026f */
[----:B------:R-:W-:-:S02]  /*23d0*/  LOP3.LUT R62, R3, 0x38, R66, 0xf8, !PT ;  /* 0x00000038033e7812 */ /* 0x000fc400078ef842 */
[----:B------:R-:W-:Y:S01]  /*23e0*/  MOV R211, R73 ;  /* 0x0000004900d37202 */ /* 0x000fe20000000f00 */
[--C-:B------:R-:W-:Y:S01]  /*23f0*/  IMAD.IADD R111, R111, 0x1, R113.reuse ;  /* 0x000000016f6f7824 */ /* 0x100fe200078e0271 */
[----:B------:R-:W-:-:S04]  /*2400*/  SHF.R.S32.HI R98, RZ, 0x1f, R113 ;  /* 0x0000001fff627819 */ /* 0x000fc80000011471 */
[----:B------:R-:W-:Y:S01]  /*2410*/  SHF.R.S32.HI R97, RZ, 0x1f, R111 ;  /* 0x0000001fff617819 */ /* 0x000fe2000001146f */
[----:B---3--:R-:W-:Y:S06]  /*2420*/  @!P2 BRA `(.L_x_1385) ;  /* 0x000000b400c4a947 */ /* 0x008fec0003800000 */
[----:B------:R-:W1:Y:S01]  /*2430*/  LDC.64 R4, c[0x0][0x4a0] ;  /* 0x00012800ff047b82 */ /* 0x000e620000000a00 */
[----:B------:R-:W2:Y:S01]  /*2440*/  LDCU.128 UR16, c[0x0][0x4b0] ;  /* 0x00009600ff1077ac */ /* 0x000ea20008000c00 */
[----:B------:R-:W-:Y:S01]  /*2450*/  IMAD.MOV.U32 R15, RZ, RZ, RZ ;  /* 0x000000ffff0f7224 */ /* 0x000fe200078e00ff */
[----:B------:R-:W-:Y:S01]  /*2460*/  SHF.R.S32.HI R7, RZ, 0x1f, R70 ;  /* 0x0000001fff077819 */ /* 0x000fe20000011446 */
        /* <DEDUP_REMOVED lines=8> */
[C---:B------:R-:W-:Y:S01]  /*24f0*/  SHF.L.U32 R104, R12.reuse, 0x5, RZ ;  /* 0x000000050c687819 */ /* 0x040fe200000006ff */
        /* <DEDUP_REMOVED lines=16> */
[----:B--2---:R-:W-:Y:S01]  /*2600*/  IMAD R5, R7, UR16, RZ ;  /* 0x0000001007057c24 */ /* 0x004fe2000f8e02ff */
[----:B------:R-:W-:Y:S01]  /*2610*/  SHF.R.S32.HI R94, RZ, 0x1f, R108 ;  /* 0x0000001fff5e7819 */ /* 0x000fe2000001146c */
[----:B------:R-:W-:Y:S01]  /*2620*/  IMAD.WIDE.U32 R18, R70, UR16, R18 ;  /* 0x0000001046127c25 */ /* 0x000fe2000f8e0012 */
[C---:B----4-:R-:W-:Y:S02]  /*2630*/  SHF.L.U64.HI R88, R2.reuse, 0x4, R3 ;  /* 0x0000000402587819 */ /* 0x050fe40000010203 */
[----:B------:R-:W-:Y:S01]  /*2640*/  SHF.L.U32 R89, R2, 0x4, RZ ;  /* 0x0000000402597819 */ /* 0x000fe200000006ff */
[----:B------:R-:W-:Y:S01]  /*2650*/  IMAD R0, R70, UR17, R5 ;  /* 0x0000001146007c24 */ /* 0x000fe2000f8e0205 */
[----:B------:R-:W-:Y:S01]  /*2660*/  SHF.R.S32.HI R5, RZ, 0x1f, R16 ;  /* 0x0000001fff057819 */ /* 0x000fe20000011410 */
[----:B---3--:R-:W-:Y:S01]  /*2670*/  IMAD.WIDE.U32 R20, R207, UR10, R14 ;  /* 0x0000000acf147c25 */ /* 0x008fe2000f8e000e */
[----:B------:R-:W-:-:S02]  /*2680*/  SHF.R.S32.HI R93, RZ, 0x1f, R103 ;  /* 0x0000001fff5d7819 */ /* 0x000fc40000011467 */
[----:B------:R-:W-:Y:S01]  /*2690*/  IADD3 R19, PT, PT, R19, R0, RZ ;  /* 0x0000000013137210 */ /* 0x000fe20007ffe0ff */
[----:B------:R-:W-:Y:S01]  /*26a0*/  IMAD R13, R5, UR12, RZ ;  /* 0x0000000c050d7c24 */ /* 0x000fe2000f8e02ff */
[----:B------:R-:W-:Y:S01]  /*26b0*/  SHF.R.S32.HI R92, RZ, 0x1f, R107 ;  /* 0x0000001fff5c7819 */ /* 0x000fe2000001146b */
[----:B------:R-:W-:Y:S01]  /*26c0*/  IMAD R21, R207, UR11, R21 ;  /* 0x0000000bcf157c24 */ /* 0x000fe2000f8e0215 */
[----:B------:R-:W1:Y:S01]  /*26d0*/  LDCU.64 UR10, c[0x0][0x4d0] ;  /* 0x00009a00ff0a77ac */ /* 0x000e620008000a00 */
[----:B------:R-:W-:Y:S01]  /*26e0*/  IMAD R6, R16, UR13, R13 ;  /* 0x0000000d10067c24 */ /* 0x000fe2000f8e020d */
[----:B------:R-:W-:Y:S01]  /*26f0*/  SHF.R.S32.HI R91, RZ, 0x1f, R106 ;  /* 0x0000001fff5b7819 */ /* 0x000fe2000001146a */
[----:B-----5:R-:W-:Y:S01]  /*2700*/  IMAD.IADD R13, R70, 0x1, R11 ;  /* 0x00000001460d7824 */ /* 0x020fe200078e020b */
[----:B------:R-:W-:Y:S01]  /*2710*/  SHF.R.S32.HI R11, RZ, 0x1f, R67 ;  /* 0x0000001fff0b7819 */ /* 0x000fe20000011443 */
[----:B------:R-:W-:Y:S01]  /*2720*/  IMAD.WIDE.U32 R18, R16, UR12, R18 ;  /* 0x0000000c10127c25 */ /* 0x000fe2000f8e0012 */
[----:B------:R-:W-:Y:S01]  /*2730*/  SHF.R.S32.HI R90, RZ, 0x1f, R105 ;  /* 0x0000001fff5a7819 */ /* 0x000fe20000011469 */
[----:B------:R-:W2:Y:S02]  /*2740*/  LDCU.64 UR12, c[0x0][0x4e0] ;  /* 0x00009c00ff0c77ac */ /* 0x000ea40008000a00 */
[----:B------:R-:W-:-:S02]  /*2750*/  IMAD R0, R7, R2, RZ ;  /* 0x0000000207007224 */ /* 0x000fc400078e02ff */
[----:B------:R-:W-:Y:S02]  /*2760*/  IMAD R5, R5, UR18, RZ ;  /* 0x0000001205057c24 */ /* 0x000fe4000f8e02ff */
[----:B------:R-:W-:Y:S02]  /*2770*/  IMAD R52, R13, R12, RZ ;  /* 0x0000000c0d347224 */ /* 0x000fe400078e02ff */
[----:B------:R-:W-:Y:S02]  /*2780*/  IMAD.IADD R7, R19, 0x1, R6 ;  /* 0x0000000113077824 */ /* 0x000fe400078e0206 */
[----:B------:R-:W-:Y:S02]  /*2790*/  IMAD.MOV.U32 R6, RZ, RZ, R18 ;  /* 0x000000ffff067224 */ /* 0x000fe400078e0012 */
[C---:B------:R-:W-:Y:S02]  /*27a0*/  IMAD R0, R70.reuse, R3, R0 ;  /* 0x0000000346007224 */ /* 0x040fe400078e0200 */
[----:B------:R-:W-:-:S04]  /*27b0*/  IMAD.WIDE.U32 R20, R70, R2, R20 ;  /* 0x0000000246147225 */ /* 0x000fc800078e0014 */
[----:B------:R-:W-:Y:S01]  /*27c0*/  IMAD.X R11, RZ, RZ, ~R11, P0 ;  /* 0x000000ffff0b7224 */ /* 0x000fe200000e0e0b */
[----:B------:R-:W-:Y:S01]  /*27d0*/  IADD3 R80, P0, PT, R52, R111, RZ ;  /* 0x0000006f34507210 */ /* 0x000fe20007f1e0ff */
[----:B------:R-:W-:Y:S01]  /*27e0*/  IMAD R18, R16, UR19, R5 ;  /* 0x0000001310127c24 */ /* 0x000fe2000f8e0205 */
[----:B------:R-:W-:Y:S01]  /*27f0*/  SHF.R.S32.HI R5, RZ, 0x1f, R52 ;  /* 0x0000001fff057819 */ /* 0x000fe20000011434 */
[----:B------:R-:W-:Y:S01]  /*2800*/  IMAD R79, R11, UR16, RZ ;  /* 0x000000100b4f7c24 */ /* 0x000fe2000f8e02ff */
[----:B------:R-:W-:Y:S01]  /*2810*/  IADD3 R52, P1, PT, R52, R113, RZ ;  /* 0x0000007134347210 */ /* 0x000fe20007f3e0ff */
[----:B------:R-:W3:Y:S01]  /*2820*/  LDCU.U8 UR19, c[0x0][0x533] ;  /* 0x0000a660ff1377ac */ /* 0x000ee20008000000 */
[----:B------:R-:W-:Y:S01]  /*2830*/  IADD3 R21, PT, PT, R21, R0, RZ ;  /* 0x0000000015157210 */ /* 0x000fe20007ffe0ff */
[----:B------:R-:W-:Y:S01]  /*2840*/  IMAD R79, R4, UR17, R79 ;  /* 0x00000011044f7c24 */ /* 0x000fe2000f8e024f */
[C---:B------:R-:W-:Y:S01]  /*2850*/  IADD3.X R81, PT, PT, R5.reuse, R97, RZ, P0, !PT ;  /* 0x0000006105517210 */ /* 0x040fe200007fe4ff */
[----:B------:R-:W-:Y:S01]  /*2860*/  IMAD.X R5, R5, 0x1, R98, P1 ;  /* 0x0000000105057824 */ /* 0x000fe200008e0662 */
[----:B------:R-:W4:Y:S01]  /*2870*/  LDCU UR17, c[0x0][0x450] ;  /* 0x00008a00ff1177ac */ /* 0x000f220008000800 */
[----:B------:R-:W-:Y:S01]  /*2880*/  IMAD.WIDE.U32 R16, R16, UR18, R20 ;  /* 0x0000001210107c25 */ /* 0x000fe2000f8e0014 */
[----:B------:R-:W-:-:S02]  /*2890*/  SHF.L.U64.HI R81, R80, 0x1, R81 ;  /* 0x0000000150517819 */ /* 0x000fc40000010251 */
[C---:B------:R-:W-:Y:S01]  /*28a0*/  SHF.L.U64.HI R0, R52.reuse, 0x1, R5 ;  /* 0x0000000134007819 */ /* 0x040fe20000010205 */
[----:B------:R-:W-:Y:S01]  /*28b0*/  USHF.L.U32 UR18, UR16, 0x7, URZ ;  /* 0x0000000710127899 */ /* 0x000fe200080006ff */
[----:B------:R-:W-:Y:S01]  /*28c0*/  SHF.L.U32 R52, R52, 0x1, RZ ;  /* 0x0000000134347819 */ /* 0x000fe200000006ff */
[----:B------:R-:W-:Y:S01]  /*28d0*/  IMAD.SHL.U32 R80, R80, 0x2, RZ ;  /* 0x0000000250507824 */ /* 0x000fe200078e00ff */
[----:B------:R-:W-:Y:S01]  /*28e0*/  IADD3 R19, PT, PT, R17, R18, RZ ;  /* 0x0000001211137210 */ /* 0x000fe20007ffe0ff */
[----:B------:R-:W-:Y:S01]  /*28f0*/  IMAD.MOV.U32 R18, RZ, RZ, R16 ;  /* 0x000000ffff127224 */ /* 0x000fe200078e0010 */
[----:B------:R-:W-:Y:S01]  /*2900*/  IADD3 R16, P0, PT, R52, UR14, RZ ;  /* 0x0000000e34107c10 */ /* 0x000fe2000ff1e0ff */
[-C--:B------:R-:W-:Y:S01]  /*2910*/  IMAD R11, R11, R2.reuse, RZ ;  /* 0x000000020b0b7224 */ /* 0x080fe200078e02ff */
[----:B------:R-:W-:Y:S01]  /*2920*/  IADD3 R82, P1, PT, R80, UR14, RZ ;  /* 0x0000000e50527c10 */ /* 0x000fe2000ff3e0ff */
[----:B------:R-:W-:Y:S01]  /*2930*/  IMAD.SHL.U32 R86, R2, 0x80, RZ ;  /* 0x0000008002567824 */ /* 0x000fe200078e00ff */
[----:B------:R-:W-:Y:S01]  /*2940*/  IADD3.X R17, PT, PT, R0, UR15, RZ, P0, !PT ;  /* 0x0000000f00117c10 */ /* 0x000fe200087fe4ff */
[----:B------:R-:W-:Y:S01]  /*2950*/  IMAD.WIDE.U32 R6, R4, UR16, R6 ;  /* 0x0000001004067c25 */ /* 0x000fe2000f8e0006 */
[----:B-1----:R-:W-:Y:S01]  /*2960*/  IADD3 R52, P0, PT, R52, UR10, RZ ;  /* 0x0000000a34347c10 */ /* 0x002fe2000ff1e0ff */
[----:B------:R-:W1:Y:S01]  /*2970*/  LDCU UR16, c[0x0][0x440] ;  /* 0x00008800ff1077ac */ /* 0x000e620008000800 */
[----:B------:R-:W-:Y:S01]  /*2980*/  IADD3.X R83, PT, PT, R81, UR15, RZ, P1, !PT ;  /* 0x0000000f51537c10 */ /* 0x000fe20008ffe4ff */
[----:B------:R-:W-:Y:S01]  /*2990*/  IMAD R11, R4, R3, R11 ;  /* 0x00000003040b7224 */ /* 0x000fe200078e020b */
[----:B------:R-:W-:Y:S01]  /*29a0*/  IADD3.X R53, PT, PT, R0, UR11, RZ, P0, !PT ;  /* 0x0000000b00357c10 */ /* 0x000fe200087fe4ff */
[----:B------:R-:W-:Y:S01]  /*29b0*/  IMAD.WIDE.U32 R4, R4, R2, R18 ;  /* 0x0000000204047225 */ /* 0x000fe200078e0012 */
[----:B------:R-:W-:Y:S01]  /*29c0*/  IADD3 R87, P0, PT, RZ, -UR20, RZ ;  /* 0x80000014ff577c10 */ /* 0x000fe2000ff1e0ff */
[----:B------:R-:W1:Y:S01]  /*29d0*/  LDCU.64 UR14, c[0x0][0x3c0] ;  /* 0x00007800ff0e77ac */ /* 0x000e620008000a00 */
[----:B------:R-:W-:Y:S01]  /*29e0*/  LEA R78, P3, R6, UR8, 0x1 ;  /* 0x00000008064e7c11 */ /* 0x000fe2000f8608ff */
[----:B------:R-:W-:Y:S01]  /*29f0*/  IMAD.IADD R11, R5, 0x1, R11 ;  /* 0x00000001050b7824 */ /* 0x000fe200078e020b */
[----:B------:R-:W-:Y:S01]  /*2a00*/  IADD3.X R84, PT, PT, RZ, ~UR18, RZ, P0, !PT ;  /* 0x80000012ff547c10 */ /* 0x000fe200087fe4ff */
[----:B------:R-:W-:Y:S01]  /*2a10*/  IMAD.X R86, RZ, RZ, ~R86, P0 ;  /* 0x000000ffff567224 */ /* 0x000fe200000e0e56 */
[----:B------:R-:W-:Y:S01]  /*2a20*/  IADD3 R79, PT, PT, R7, R79, RZ ;  /* 0x0000004f074f7210 */ /* 0x000fe20007ffe0ff */
[----:B------:R-:W-:Y:S01]  /*2a30*/  VIADD R114, R128, 0x50 ;  /* 0x0000005080727836 */ /* 0x000fe20000000000 */
[----:B------:R-:W-:Y:S01]  /*2a40*/  LEA R10, P2, R4, UR4, 0x1 ;  /* 0x00000004040a7c11 */ /* 0x000fe2000f8408ff */
[----:B------:R-:W-:Y:S01]  /*2a50*/  VIADD R110, R128, 0x70 ;  /* 0x00000070806e7836 */ /* 0x000fe20000000000 */
[----:B------:R-:W-:Y:S01]  /*2a60*/  IADD3 R80, P1, PT, R80, UR10, RZ ;  /* 0x0000000a50507c10 */ /* 0x000fe2000ff3e0ff */
[C---:B------:R-:W-:Y:S01]  /*2a70*/  IMAD R101, R54.reuse, -0x80, R67 ;  /* 0xffffff8036657824 */ /* 0x040fe200078e0243 */
[C---:B------:R-:W-:Y:S01]  /*2a80*/  SHF.R.S64 R85, R87.reuse, 0x1f, R84 ;  /* 0x0000001f57557819 */ /* 0x040fe20000001054 */
[----:B------:R-:W-:Y:S01]  /*2a90*/  IMAD R99, R54, -0x80, R61 ;  /* 0xffffff8036637824 */ /* 0x000fe200078e023d */
[----:B------:R-:W-:Y:S01]  /*2aa0*/  SHF.R.S64 R87, R87, 0x1f, R86 ;  /* 0x0000001f57577819 */ /* 0x000fe20000001056 */
[----:B------:R-:W-:Y:S01]  /*2ab0*/  IMAD.MOV.U32 R100, RZ, RZ, R54 ;  /* 0x000000ffff647224 */ /* 0x000fe200078e0036 */
[----:B----4-:R-:W-:Y:S01]  /*2ac0*/  MOV R13, UR17 ;  /* 0x00000011000d7c02 */ /* 0x010fe20008000f00 */
[----:B---3--:R-:W-:Y:S01]  /*2ad0*/  UISETP.NE.AND UP0, UPT, UR19, URZ, UPT ;  /* 0x000000ff1300728c */ /* 0x008fe2000bf05270 */
[----:B------:R-:W-:-:S02]  /*2ae0*/  SHF.R.S32.HI R84, RZ, 0x1f, R84 ;  /* 0x0000001fff547819 */ /* 0x000fc40000011454 */
[----:B------:R-:W-:Y:S02]  /*2af0*/  SHF.R.S32.HI R86, RZ, 0x1f, R86 ;  /* 0x0000001fff567819 */ /* 0x000fe40000011456 */
[----:B------:R-:W-:Y:S02]  /*2b00*/  LEA.HI.X R79, R6, UR9, R79, 0x1, P3 ;  /* 0x00000009064f7c11 */ /* 0x000fe400098f0c4f */
[----:B------:R-:W-:Y:S01]  /*2b10*/  LEA.HI.X R11, R4, UR5, R11, 0x1, P2 ;  /* 0x00000005040b7c11 */ /* 0x000fe200090f0c0b */
[----:B------:R-:W3:Y:S01]  /*2b20*/  LDCU.64 UR4, c[0x0][0x3b8] ;  /* 0x00007700ff0477ac */ /* 0x000ee20008000a00 */
[----:B------:R-:W-:Y:S01]  /*2b30*/  IADD3.X R81, PT, PT, R81, UR11, RZ, P1, !PT ;  /* 0x0000000b51517c10 */ /* 0x000fe20008ffe4ff */
[----:B-12---:R-:W4:Y:S06]  /*2b40*/  LDCU.128 UR8, c[0x0][0x3a0] ;  /* 0x00007400ff0877ac */ /* 0x006f2c0008000c00 */
.L_x_1485:
[----:B------:R-:W-:Y:S01]  /*2b50*/  VIADD R99, R99, 0x80 ;  /* 0x0000008063637836 */ /* 0x000fe20000000000 */
[----:B------:R-:W-:Y:S01]  /*2b60*/  BSSY.RECONVERGENT B0, `(.L_x_1386) ;  /* 0x0000014000007945 */ /* 0x000fe20003800200 */
[----:B------:R-:W-:Y:S03]  /*2b70*/  VIADD R101, R101, 0x80 ;  /* 0x0000008065657836 */ /* 0x000fe60000000000 */
[-C--:B------:R-:W-:Y:S02]  /*2b80*/  ISETP.GE.AND P0, PT, R128, R99.reuse, PT ;  /* 0x000000638000720c */ /* 0x080fe40003f06270 */
[----:B------:R-:W-:Y:S02]  /*2b90*/  ISETP.GE.AND P2, PT, R122, R99, PT ;  /* 0x000000637a00720c */ /* 0x000fe40003f46270 */
[----:B------:R-:W-:Y:S02]  /*2ba0*/  ISETP.GE.AND P0, PT, R128, R101, !P0 ;  /* 0x000000658000720c */ /* 0x000fe40004706270 */
[----:B------:R-:W-:Y:S02]  /*2bb0*/  ISETP.GE.AND P1, PT, R120, R99, PT ;  /* 0x000000637800720c */ /* 0x000fe40003f26270 */
[-C--:B------:R-:W-:Y:S02]  /*2bc0*/  ISETP.GE.AND P3, PT, R122, R101.reuse, !P2 ;  /* 0x000000657a00720c */ /* 0x080fe40005766270 */
[----:B------:R-:W-:Y:S02]  /*2bd0*/  ISETP.LT.OR P5, PT, R120, R101, P1 ;  /* 0x000000657800720c */ /* 0x000fe40000fa1670 */
[----:B------:R-:W-:Y:S02]  /*2be0*/  ISETP.GE.AND P4, PT, R118, R99, PT ;  /* 0x000000637600720c */ /* 0x000fe40003f86270 */
[----:B------:R-:W-:Y:S02]  /*2bf0*/  P2R R117, PR, RZ, 0x20 ;  /* 0x00000020ff757803 */ /* 0x000fe40000000000 */
[----:B------:R-:W-:Y:S01]  /*2c00*/  P2R R119, PR, RZ, 0x8 ;  /* 0x00000008ff777803 */ /* 0x000fe20000000000 */
[----:B------:R-:W-:Y:S08]  /*2c10*/  @!P0 BRA `(.L_x_1387) ;  /* 0x0000000000208947 */ /* 0x000ff00003800000 */
[----:B------:R-:W-:Y:S02]  /*2c20*/  ISETP.GE.AND P2, PT, R14, UR16, PT ;  /* 0x000000100e007c0c */ /* 0x000fe4000bf46270 */
[----:B------:R-:W-:Y:S11]  /*2c30*/  ISETP.GE.AND P1, PT, R9, UR16, PT ;  /* 0x0000001009007c0c */ /* 0x000ff6000bf26270 */
[----:B------:R-:W2:Y:S01]  /*2c40*/  @!P2 LDG.E.128 R20, desc[UR6][R78.64] ;  /* 0x000000064e14a981 */ /* 0x000ea2000c1e1d00 */
[--C-:B------:R-:W-:Y:S05]  /*2c50*/  @!P2 IMAD.MOV.U32 R75, RZ, RZ, R73.reuse ;  /* 0x000000ffff4ba224 */ /* 0x100fea00078e0049 */
[----:B--2---:R1:W-:Y:S04]  /*2c60*/  @!P2 STG.E.128 desc[UR6][R74.64], R20 ;  /* 0x000000144a00a986 */ /* 0x0043e8000c101d06 */
[----:B------:R-:W2:Y:S01]  /*2c70*/  @!P1 LDG.E.128 R4, desc[UR6][R78.64+0x80] ;  /* 0x000080064e049981 */ /* 0x000ea2000c1e1d00 */
[----:B-1----:R-:W-:Y:S05]  /*2c80*/  @!P1 IMAD.MOV.U32 R75, RZ, RZ, R73 ;  /* 0x000000ffff4b9224 */ /* 0x002fea00078e0049 */
[----:B--2---:R1:W-:Y:S02]  /*2c90*/  @!P1 STG.E.128 desc[UR6][R74.64+0x80], R4 ;  /* 0x000080044a009986 */ /* 0x0043e4000c101d06 */
.L_x_1387:
[----:B---34-:R-:W-:Y:S05]  /*2ca0*/  BSYNC.RECONVERGENT B0 ;  /* 0x0000000000007941 */ /* 0x018fea0003800200 */
.L_x_1386:
[----:B------:R-:W-:Y:S04]  /*2cb0*/  BSSY.RECONVERGENT B0, `(.L_x_1388) ;  /* 0x000000d000007945 */ /* 0x000fe80003800200 */
[----:B------:R-:W-:Y:S05]  /*2cc0*/  @!P3 BRA `(.L_x_1389) ;  /* 0x00000000002cb947 */ /* 0x000fea0003800000 */
[----:B------:R-:W2:Y:S01]  /*2cd0*/  LDC.64 R2, c[0x0][0x4b0] ;  /* 0x00012c00ff027b82 */ /* 0x000ea20000000a00 */
[----:B------:R-:W-:Y:S02]  /*2ce0*/  ISETP.GE.AND P2, PT, R14, UR16, PT ;  /* 0x000000100e007c0c */ /* 0x000fe4000bf46270 */
[C---:B------:R-:W-:Y:S04]  /*2cf0*/  LEA R18, P3, R63.reuse, R74, 0x1 ;  /* 0x0000004a3f127211 */ /* 0x040fe800078608ff */
[----:B------:R-:W-:Y:S02]  /*2d00*/  LEA.HI.X R19, R63, R73, R60, 0x1, P3 ;  /* 0x000000493f137211 */ /* 0x000fe400018f0c3c */
[C---:B--2---:R-:W-:Y:S04]  /*2d10*/  LEA R24, P1, R2.reuse, R78, 0x5 ;  /* 0x0000004e02187211 */ /* 0x044fe800078228ff */
[----:B------:R-:W-:Y:S02]  /*2d20*/  LEA.HI.X R25, R2, R79, R3, 0x5, P1 ;  /* 0x0000004f02197211 */ /* 0x000fe400008f2c03 */
[----:B------:R-:W-:Y:S03]  /*2d30*/  ISETP.GE.AND P1, PT, R9, UR16, PT ;  /* 0x0000001009007c0c */ /* 0x000fe6000bf26270 */
[----:B------:R-:W2:Y:S04]  /*2d40*/  @!P2 LDG.E.128 R20, desc[UR6][R24.64] ;  /* 0x000000061814a981 */ /* 0x000ea8000c1e1d00 */
[----:B--2---:R2:W-:Y:S06]  /*2d50*/  @!P2 STG.E.128 desc[UR6][R18.64], R20 ;  /* 0x000000141200a986 */ /* 0x0045ec000c101d06 */
[----:B-1----:R-:W3:Y:S04]  /*2d60*/  @!P1 LDG.E.128 R4, desc[UR6][R24.64+0x80] ;  /* 0x0000800618049981 */ /* 0x002ee8000c1e1d00 */
[----:B---3--:R2:W-:Y:S02]  /*2d70*/  @!P1 STG.E.128 desc[UR6][R18.64+0x80], R4 ;  /* 0x0000800412009986 */ /* 0x0085e4000c101d06 */
.L_x_1389:
[----:B------:R-:W-:Y:S05]  /*2d80*/  BSYNC.RECONVERGENT B0 ;  /* 0x0000000000007941 */ /* 0x000fea0003800200 */
.L_x_1388:
        /* <DEDUP_REMOVED lines=14> */
.L_x_1391:
[----:B------:R-:W-:Y:S05]  /*2e70*/  BSYNC.RECONVERGENT B0 ;  /* 0x0000000000007941 */ /* 0x000fea0003800200 */
.L_x_1390:
[----:B------:R-:W-:Y:S01]  /*2e80*/  ISETP.LT.OR P1, PT, R118, R101, P4 ;  /* 0x000000657600720c */ /* 0x000fe20002721670 */
[----:B------:R-:W-:Y:S01]  /*2e90*/  BSSY.RECONVERGENT B0, `(.L_x_1392) ;  /* 0x0000014000007945 */ /* 0x000fe20003800200 */
[C---:B------:R-:W-:Y:S02]  /*2ea0*/  ISETP.GE.AND P6, PT, R116.reuse, R99, PT ;  /* 0x000000637400720c */ /* 0x040fe40003fc6270 */
[----:B------:R-:W-:Y:S02]  /*2eb0*/  P2R R115, PR, RZ, 0x2 ;  /* 0x00000002ff737803 */ /* 0x000fe40000000000 */
[----:B------:R-:W-:Y:S07]  /*2ec0*/  ISETP.LT.OR P6, PT, R116, R101, P6 ;  /* 0x000000657400720c */ /* 0x000fee00037c1670 */
[----:B------:R-:W-:Y:S06]  /*2ed0*/  @P1 BRA `(.L_x_1393) ;  /* 0x00000000003c1947 */ /* 0x000fec0003800000 */
[----:B------:R-:W2:Y:S01]  /*2ee0*/  LDC.64 R2, c[0x0][0x4b0] ;  /* 0x00012c00ff027b82 */ /* 0x000ea20000000a00 */
[----:B------:R-:W-:Y:S02]  /*2ef0*/  ISETP.GE.AND P2, PT, R14, UR16, PT ;  /* 0x000000100e007c0c */ /* 0x000fe4000bf46270 */
[----:B-1----:R-:W-:Y:S02]  /*2f00*/  MOV R75, R73 ;  /* 0x00000049004b7202 */ /* 0x002fe40000000f00 */
[----:B------:R-:W-:Y:S01]  /*2f10*/  ISETP.GE.AND P1, PT, R9, UR16, PT ;  /* 0x0000001009007c0c */ /* 0x000fe2000bf26270 */
[----:B--23--:R-:W-:Y:S04]  /*2f20*/  IMAD.WIDE.U32 R18, R2, 0x60, R78 ;  /* 0x0000006002127825 */ /* 0x00cfe800078e004e */
[----:B------:R-:W-:Y:S05]  /*2f30*/  IMAD R3, R3, 0x60, RZ ;  /* 0x0000006003037824 */ /* 0x000fea00078e02ff */
[----:B------:R-:W-:Y:S02]  /*2f40*/  IADD3 R19, PT, PT, R19, R3, RZ ;  /* 0x0000000313137210 */ /* 0x000fe40007ffe0ff */
[----:B------:R-:W1:Y:S03]  /*2f50*/  LDC.64 R2, c[0x0][0x3c0] ;  /* 0x0000f000ff027b82 */ /* 0x000e660000000a00 */
[----:B------:R-:W2:Y:S01]  /*2f60*/  @!P2 LDG.E.128 R4, desc[UR6][R18.64] ;  /* 0x000000061204a981 */ /* 0x000ea2000c1e1d00 */
[----:B-1----:R-:W-:Y:S04]  /*2f70*/  IMAD.WIDE.U32 R24, R2, 0x60, R74 ;  /* 0x0000006002187825 */ /* 0x002fe800078e004a */
[----:B------:R-:W-:Y:S05]  /*2f80*/  IMAD R3, R3, 0x60, RZ ;  /* 0x0000006003037824 */ /* 0x000fea00078e02ff */
[----:B------:R-:W-:Y:S05]  /*2f90*/  IADD3 R25, PT, PT, R25, R3, RZ ;  /* 0x0000000319197210 */ /* 0x000fea0007ffe0ff */
[----:B--2---:R4:W-:Y:S04]  /*2fa0*/  @!P2 STG.E.128 desc[UR6][R24.64], R4 ;  /* 0x000000041800a986 */ /* 0x0049e8000c101d06 */
[----:B------:R-:W2:Y:S04]  /*2fb0*/  @!P1 LDG.E.128 R20, desc[UR6][R18.64+0x80] ;  /* 0x0000800612149981 */ /* 0x000ea8000c1e1d00 */
[----:B--2---:R4:W-:Y:S02]  /*2fc0*/  @!P1 STG.E.128 desc[UR6][R24.64+0x80], R20 ;  /* 0x0000801418009986 */ /* 0x0049e4000c101d06 */
.L_x_1393:
[----:B------:R-:W-:Y:S05]  /*2fd0*/  BSYNC.RECONVERGENT B0 ;  /* 0x0000000000007941 */ /* 0x000fea0003800200 */
.L_x_1392:
[----:B------:R-:W-:Y:S01]  /*2fe0*/  ISETP.GE.AND P5, PT, R114, R99, PT ;  /* 0x000000637200720c */ /* 0x000fe20003fa6270 */
[----:B------:R-:W-:Y:S04]  /*2ff0*/  BSSY.RECONVERGENT B0, `(.L_x_1394) ;  /* 0x0000010000007945 */ /* 0x000fe80003800200 */
[----:B------:R-:W-:Y:S08]  /*3000*/  @P6 BRA `(.L_x_1395) ;  /* 0x0000000000386947 */ /* 0x000ff00003800000 */
        /* <DEDUP_REMOVED lines=14> */
.L_x_1395:
[----:B------:R-:W-:Y:S05]  /*30f0*/  BSYNC.RECONVERGENT B0 ;  /* 0x0000000000007941 */ /* 0x000fea0003800200 */
.L_x_1394:
[----:B------:R-:W-:Y:S01]  /*3100*/  ISETP.GE.AND P5, PT, R114, R101, !P5 ;  /* 0x000000657200720c */ /* 0x000fe20006fa6270 */
[----:B------:R-:W-:Y:S01]  /*3110*/  BSSY.RECONVERGENT B0, `(.L_x_1396) ;  /* 0x0000014000007945 */ /* 0x000fe20003800200 */
[C---:B------:R-:W-:Y:S04]  /*3120*/  ISETP.GE.AND P4, PT, R112.reuse, R99, PT ;  /* 0x000000637000720c */ /* 0x040fe80003f86270 */
[----:B------:R-:W-:Y:S07]  /*3130*/  ISETP.GE.AND P4, PT, R112, R101, !P4 ;  /* 0x000000657000720c */ /* 0x000fee0006786270 */
[----:B------:R-:W-:Y:S05]  /*3140*/  @!P5 BRA `(.L_x_1397) ;  /* 0x000000000040d947 */ /* 0x000fea0003800000 */
[----:B------:R-:W2:Y:S01]  /*3150*/  LDC.64 R2, c[0x0][0x4b0] ;  /* 0x00012c00ff027b82 */ /* 0x000ea20000000a00 */
[----:B------:R-:W-:Y:S02]  /*3160*/  ISETP.GE.AND P1, PT, R14, UR16, PT ;  /* 0x000000100e007c0c */ /* 0x000fe4000bf26270 */
[----:B-1----:R-:W-:Y:S01]  /*3170*/  MOV R75, R73 ;  /* 0x00000049004b7202 */ /* 0x002fe20000000f00 */
        /* <DEDUP_REMOVED lines=13> */
.L_x_1397:
[----:B------:R-:W-:Y:S05]  /*3250*/  BSYNC.RECONVERGENT B0 ;  /* 0x0000000000007941 */ /* 0x000fea0003800200 */
.L_x_1396:
[----:B------:R-:W-:Y:S01]  /*3260*/  ISETP.GE.AND P3, PT, R110, R99, PT ;  /* 0x000000636e00720c */ /* 0x000fe20003f66270 */
[----:B------:R-:W-:Y:S01]  /*3270*/  BSSY.RECONVERGENT B0, `(.L_x_1398) ;  /* 0x0000016000007945 */ /* 0x000fe20003800200 */
[----:B------:R-:W-:Y:S01]  /*3280*/  MOV R124, R102 ;  /* 0x00000066007c7202 */ /* 0x000fe20000000f00 */
[----:B------:R-:W-:Y:S01]  /*3290*/  VIADD R100, R100, 0xffffffff ;  /* 0xffffffff64647836 */ /* 0x000fe20000000000 */
[----:B------:R-:W-:Y:S01]  /*32a0*/  ISETP.GE.AND P3, PT, R110, R101, !P3 ;  /* 0x000000656e00720c */ /* 0x000fe20005f66270 */
[----:B------:R-:W-:Y:S01]  /*32b0*/  VIADD R102, R102, 0xffffff80 ;  /* 0xffffff8066667836 */ /* 0x000fe20000000000 */
[----:B------:R-:W-:Y:S11]  /*32c0*/  @!P4 BRA `(.L_x_1399) ;  /* 0x000000000040c947 */ /* 0x000ff60003800000 */
        /* <DEDUP_REMOVED lines=16> */
.L_x_1399:
[----:B------:R-:W-:Y:S05]  /*33d0*/  BSYNC.RECONVERGENT B0 ;  /* 0x0000000000007941 */ /* 0x000fea0003800200 */
.L_x_1398:
[----:B------:R-:W-:Y:S04]  /*33e0*/  BSSY.RECONVERGENT B0, `(.L_x_1400) ;  /* 0x0000012000007945 */ /* 0x000fe80003800200 */
        /* <DEDUP_REMOVED lines=17> */
.L_x_1401:
[----:B------:R-:W-:Y:S05]  /*3500*/  BSYNC.RECONVERGENT B0 ;  /* 0x0000000000007941 */ /* 0x000fea0003800200 */
.L_x_1400:
        /* <DEDUP_REMOVED lines=14> */
.L_x_1405:
[----:B------:R-:W-:Y:S05]  /*35f0*/  BSYNC.RECONVERGENT B0 ;  /* 0x0000000000007941 */ /* 0x000fea0003800200 */
.L_x_1404:
[----:B------:R-:W-:Y:S01]  /*3600*/  ISETP.NE.AND P0, PT, R119, RZ, PT ;  /* 0x000000ff7700720c */ /* 0x000fe20003f05270 */
[----:B------:R-:W-:Y:S11]  /*3610*/  BSSY.RECONVERGENT B0, `(.L_x_1406) ;  /* 0x000000f000007945 */ /* 0x000ff60003800200 */
[----:B------:R-:W-:Y:S01]  /*3620*/  @!UPT UIADD3 URZ, UPT, UPT, URZ, URZ, URZ ;  /* 0x000000fffffff290 */ /* 0x000fe2000fffe0ff */
[----:B------:R-:W-:Y:S05]  /*3630*/  @!P0 BRA `(.L_x_1407) ;  /* 0x0000000000308947 */ /* 0x000fea0003800000 */
        /* <DEDUP_REMOVED lines=12> */
.L_x_1407:
[----:B------:R-:W-:Y:S05]  /*3700*/  BSYNC.RECONVERGENT B0 ;  /* 0x0000000000007941 */ /* 0x000fea0003800200 */
.L_x_1406:
        /* <DEDUP_REMOVED lines=18> */
.L_x_1409:
[----:B------:R-:W-:Y:S05]  /*3830*/  BSYNC.RECONVERGENT B0 ;  /* 0x0000000000007941 */ /* 0x000fea0003800200 */
.L_x_1408:
        /* <DEDUP_REMOVED lines=18> */
.L_x_1411:
[----:B------:R-:W-:Y:S05]  /*3960*/  BSYNC.RECONVERGENT B0 ;  /* 0x0000000000007941 */ /* 0x000fea0003800200 */
.L_x_1410:
[----:B------:R-:W-:Y:S04]  /*3970*/  BSSY.RECONVERGENT B0, `(.L_x_1412) ;  /* 0x000000e000007945 */ /* 0x000fe80003800200 */
[----:B------:R-:W-:Y:S05]  /*3980*/  @P6 BRA `(.L_x_1413) ;  /* 0x0000000000306947 */ /* 0x000fea0003800000 */
        /* <DEDUP_REMOVED lines=12> */
.L_x_1413:
[----:B------:R-:W-:Y:S05]  /*3a50*/  BSYNC.RECONVERGENT B0 ;  /* 0x0000000000007941 */ /* 0x000fea0003800200 */
.L_x_1412:
        /* <DEDUP_REMOVED lines=16> */
.L_x_1415:
[----:B------:R-:W-:Y:S05]  /*3b60*/  BSYNC.RECONVERGENT B0 ;  /* 0x0000000000007941 */ /* 0x000fea0003800200 */
.L_x_1414:
        /* <DEDUP_REMOVED lines=16> */
.L_x_1417:
[----:B------:R-:W-:Y:S05]  /*3c70*/  BSYNC.RECONVERGENT B0 ;  /* 0x0000000000007941 */ /* 0x000fea0003800200 */
.L_x_1416:
        /* <DEDUP_REMOVED lines=19> */
.L_x_1403:
[C---:B------:R-:W-:Y:S04]  /*3db0*/  ISETP.GE.AND P6, PT, R116.reuse, R99, PT ;  /* 0x000000637400720c */ /* 0x040fe80003fc6270 */
[----:B------:R-:W-:Y:S01]  /*3dc0*/  ISETP.GE.AND P6, PT, R116, R101, !P6 ;  /* 0x000000657400720c */ /* 0x000fe200077c6270 */
[----:B------:R-:W-:Y:S01]  /*3dd0*/  @!UPT UIADD3 URZ, UPT, UPT, URZ, URZ, URZ ;  /* 0x000000fffffff290 */ /* 0x000fe2000fffe0ff */
[----:B------:R-:W-:Y:S11]  /*3de0*/  BRA.U !UP0, `(.L_x_1419) ;  /* 0x00000039082c7547 */ /* 0x000ff6000b800000 */
        /* <DEDUP_REMOVED lines=53> */
.L_x_1423:
[----:B------:R-:W-:Y:S05]  /*4140*/  BSYNC.RECONVERGENT B0 ;  /* 0x0000000000007941 */ /* 0x000fea0003800200 */
.L_x_1422:
        /* <DEDUP_REMOVED lines=49> */
.L_x_1421:
[----:B------:R-:W-:Y:S05]  /*4460*/  BSYNC.RECONVERGENT B1 ;  /* 0x0000000000017941 */ /* 0x000fea0003800200 */
.L_x_1420:
        /* <DEDUP_REMOVED lines=8> */
[----:B------:R-:W-:Y:S07]  /*44f0*/  @!P1 BRA `(.L_x_1425) ;  /* 0x0000000400a49947 */ /* 0x000fee0003800000 */
        /* <DEDUP_REMOVED lines=55> */
.L_x_1427:
[----:B------:R-:W-:Y:S05]  /*4870*/  BSYNC.RECONVERGENT B0 ;  /* 0x0000000000007941 */ /* 0x000fea0003800200 */
.L_x_1426:
        /* <DEDUP_REMOVED lines=49> */
.L_x_1425:
[----:B------:R-:W-:Y:S05]  /*4b90*/  BSYNC.RECONVERGENT B1 ;  /* 0x0000000000017941 */ /* 0x000fea0003800200 */
.L_x_1424:
        /* <DEDUP_REMOVED lines=65> */
.L_x_1431:
[----:B------:R-:W-:Y:S05]  /*4fb0*/  BSYNC.RECONVERGENT B0 ;  /* 0x0000000000007941 */ /* 0x000fea0003800200 */
.L_x_1430:
        /* <DEDUP_REMOVED lines=49> */
.L_x_1429:
[----:B------:R-:W-:Y:S05]  /*52d0*/  BSYNC.RECONVERGENT B1 ;  /* 0x0000000000017941 */ /* 0x000fea0003800200 */
.L_x_1428:
        /* <DEDUP_REMOVED lines=67> */
.L_x_1435:
[----:B------:R-:W-:Y:S05]  /*5710*/  BSYNC.RECONVERGENT B0 ;  /* 0x0000000000007941 */ /* 0x000fea0003800200 */
.L_x_1434:
        /* <DEDUP_REMOVED lines=47> */
.L_x_1433:
[----:B------:R-:W-:Y:S05]  /*5a10*/  BSYNC.RECONVERGENT B1 ;  /* 0x0000000000017941 */ /* 0x000fea0003800200 */
.L_x_1432:
        /* <DEDUP_REMOVED lines=61> */
.L_x_1439:
[----:B------:R-:W-:Y:S05]  /*5df0*/  BSYNC.RECONVERGENT B0 ;  /* 0x0000000000007941 */ /* 0x000fea0003800200 */
.L_x_1438:
        /* <DEDUP_REMOVED lines=47> */
.L_x_1437:
[----:B------:R-:W-:Y:S05]  /*60f0*/  BSYNC.RECONVERGENT B1 ;  /* 0x0000000000017941 */ /* 0x000fea0003800200 */
.L_x_1436:
        /* <DEDUP_REMOVED lines=65> */
.L_x_1443:
[----:B------:R-:W-:Y:S05]  /*6510*/  BSYNC.RECONVERGENT B0 ;  /* 0x0000000000007941 */ /* 0x000fea0003800200 */
.L_x_1442:
        /* <DEDUP_REMOVED lines=47> */
.L_x_1441:
[----:B------:R-:W-:Y:S05]  /*6810*/  BSYNC.RECONVERGENT B1 ;  /* 0x0000000000017941 */ /* 0x000fea0003800200 */
.L_x_1440:
        /* <DEDUP_REMOVED lines=63> */
.L_x_1447:
[----:B------:R-:W-:Y:S05]  /*6c10*/  BSYNC.RECONVERGENT B0 ;  /* 0x0000000000007941 */ /* 0x000fea0003800200 */
.L_x_1446:
        /* <DEDUP_REMOVED lines=47> */
.L_x_1445:
[----:B------:R-:W-:Y:S05]  /*6f10*/  BSYNC.RECONVERGENT B1 ;  /* 0x0000000000017941 */ /* 0x000fea0003800200 */
.L_x_1444:
        /* <DEDUP_REMOVED lines=63> */
.L_x_1451:
[----:B------:R-:W-:Y:S05]  /*7310*/  BSYNC.RECONVERGENT B0 ;  /* 0x0000000000007941 */ /* 0x000fea0003800200 */
.L_x_1450:
        /* <DEDUP_REMOVED lines=47> */
.L_x_1449:
[----:B------:R-:W-:Y:S05]  /*7610*/  BSYNC.RECONVERGENT B1 ;  /* 0x0000000000017941 */ /* 0x000fea0003800200 */
.L_x_1448:
        /* <DEDUP_REMOVED lines=8> */
.L_x_1419:
        /* <DEDUP_REMOVED lines=95> */
.L_x_1455:
[----:B------:R-:W-:Y:S05]  /*7c90*/  BSYNC.RECONVERGENT B0 ;  /* 0x0000000000007941 */ /* 0x000fea0003800200 */
.L_x_1454:
        /* <DEDUP_REMOVED lines=88> */
.L_x_1453:
[----:B------:R-:W-:Y:S05]  /*8220*/  BSYNC.RECONVERGENT B1 ;  /* 0x0000000000017941 */ /* 0x000fea0003800200 */
.L_x_1452:
[----:B------:R-:W-:Y:S01]  /*8230*/  ISETP.NE.AND P0, PT, R119, RZ, PT ;  /* 0x000000ff7700720c */ /* 0x000fe20003f05270 */
[----:B------:R-:W-:Y:S11]  /*8240*/  BSSY.RECONVERGENT B1, `(.L_x_1456) ;  /* 0x00000ba000017945 */ /* 0x000ff60003800200 */
[----:B------:R-:W-:Y:S01]  /*8250*/  @!UPT UIADD3 URZ, UPT, UPT, URZ, URZ, URZ ;  /* 0x000000fffffff290 */ /* 0x000fe2000fffe0ff */
[----:B------:R-:W-:Y:S05]  /*8260*/  @!P0 BRA `(.L_x_1457) ;  /* 0x0000000800dc8947 */ /* 0x000fea0003800000 */
        /* <DEDUP_REMOVED lines=24> */
[----:B------:R-:W-:Y:S04]  /*83f0*/  @!P0 IADD3 R42, P1, PT, R121, R82, RZ ;  /* 0x00000052792a8210 */ /* 0x000fe80007f3e0ff */
[----:B------:R-:W4:Y:S01]  /*8400*/  @!P0 LDG.E.128 R136, desc[UR6][R136.64] ;  /* 0x0000000688888981 */ /* 0x000f22000c1e1d00 */
[----:B------:R-:W-:Y:S01]  /*8410*/  @!P0 IMAD.X R43, R134, 0x1, R83, P1 ;  /* 0x00000001862b8824 */ /* 0x000fe200008e0653 */
[----:B------:R-:W-:Y:S06]  /*8420*/  ISETP.GE.U32.OR P1, PT, R14, R18, P0 ;  /* 0x000000120e00720c */ /* 0x000fec0000726470 */
        /* <DEDUP_REMOVED lines=66> */
.L_x_1459:
[----:B------:R-:W-:Y:S05]  /*8850*/  BSYNC.RECONVERGENT B0 ;  /* 0x0000000000007941 */ /* 0x000fea0003800200 */
.L_x_1458:
        /* <DEDUP_REMOVED lines=88> */
.L_x_1457:
[----:B------:R-:W-:Y:S05]  /*8de0*/  BSYNC.RECONVERGENT B1 ;  /* 0x0000000000017941 */ /* 0x000fea0003800200 */
.L_x_1456:
        /* <DEDUP_REMOVED lines=100> */
.L_x_1463:
[----:B------:R-:W-:Y:S05]  /*9430*/  BSYNC.RECONVERGENT B0 ;  /* 0x0000000000007941 */ /* 0x000fea0003800200 */
.L_x_1462:
        /* <DEDUP_REMOVED lines=88> */
.L_x_1461:
[----:B------:R-:W-:Y:S05]  /*99c0*/  BSYNC.RECONVERGENT B1 ;  /* 0x0000000000017941 */ /* 0x000fea0003800200 */
.L_x_1460:
[----:B------:R-:W-:Y:S01]  /*99d0*/  ISETP.NE.AND P0, PT, R115, RZ, PT ;  /* 0x000000ff7300720c */ /* 0x000fe20003f05270 */
[----:B------:R-:W-:Y:S11]  /*99e0*/  BSSY.RECONVERGENT B1, `(.L_x_1464) ;  /* 0x00000be000017945 */ /* 0x000ff60003800200 */
[----:B------:R-:W-:Y:S01]  /*99f0*/  @!UPT UIADD3 URZ, UPT, UPT, URZ, URZ, URZ ;  /* 0x000000fffffff290 */ /* 0x000fe2000fffe0ff */
[----:B------:R-:W-:Y:S05]  /*9a00*/  @P0 BRA `(.L_x_1465) ;  /* 0x0000000800ec0947 */ /* 0x000fea0003800000 */
[----:B------:R-:W5:Y:S01]  /*9a10*/  LDC R115, c[0x0][0x440] ;  /* 0x00011000ff737b82 */ /* 0x000f620000000800 */
[----:B------:R-:W-:Y:S07]  /*9a20*/  BSSY.RECONVERGENT B0, `(.L_x_1466) ;  /* 0x0000060000007945 */ /* 0x000fee0003800200 */
[----:B----4-:R-:W4:Y:S08]  /*9a30*/  LDC.64 R4, c[0x0][0x4a8] ;  /* 0x00012a00ff047b82 */ /* 0x010f300000000a00 */
[----:B------:R-:W2:Y:S01]  /*9a40*/  LDC.64 R2, c[0x0][0x3b8] ;  /* 0x0000ee00ff027b82 */ /* 0x000ea20000000a00 */
[----:B----4-:R-:W-:Y:S01]  /*9a50*/  IMAD.WIDE.U32 R32, R4, 0x60, R10 ;  /* 0x0000006004207825 */ /* 0x010fe200078e000a */
[----:B-----5:R-:W-:Y:S03]  /*9a60*/  ISETP.GE.AND P0, PT, R14, R115, PT ;  /* 0x000000730e00720c */ /* 0x020fe60003f06270 */
[----:B------:R-:W-:Y:S02]  /*9a70*/  IMAD R5, R5, 0x60, RZ ;  /* 0x0000006005057824 */ /* 0x000fe400078e02ff */
[----:B--2---:R-:W-:Y:S03]  /*9a80*/  IMAD.WIDE.U32 R136, R2, 0x60, R76 ;  /* 0x0000006002887825 */ /* 0x004fe600078e004c */
[----:B------:R-:W-:Y:S01]  /*9a90*/  IADD3 R33, PT, PT, R33, R5, RZ ;  /* 0x0000000521217210 */ /* 0x000fe20007ffe0ff */
[----:B------:R-:W-:Y:S05]  /*9aa0*/  IMAD R3, R3, 0x60, RZ ;  /* 0x0000006003037824 */ /* 0x000fea00078e02ff */
[----:B------:R-:W-:Y:S01]  /*9ab0*/  IADD3 R137, PT, PT, R137, R3, RZ ;  /* 0x0000000389897210 */ /* 0x000fe20007ffe0ff */
[----:B------:R-:W-:Y:S06]  /*9ac0*/  @P0 BRA `(.L_x_1467) ;  /* 0x0000000400540947 */ /* 0x000fec0003800000 */
[C---:B------:R-:W-:Y:S01]  /*9ad0*/  ISETP.GE.AND P0, PT, R14.reuse, R13, PT ;  /* 0x0000000d0e00720c */ /* 0x040fe20003f06270 */
[----:B-1-3--:R-:W2:Y:S11]  /*9ae0*/  LDG.E.128 R56, desc[UR6][R32.64] ;  /* 0x0000000620387981 */ /* 0x00aeb6000c1e1d00 */
        /* <DEDUP_REMOVED lines=83> */
.L_x_1467:
[----:B------:R-:W-:Y:S05]  /*a020*/  BSYNC.RECONVERGENT B0 ;  /* 0x0000000000007941 */ /* 0x000fea0003800200 */
.L_x_1466:
[----:B------:R-:W-:Y:S11]  /*a030*/  ISETP.GE.AND P0, PT, R9, R115, PT ;  /* 0x000000730900720c */ /* 0x000ff60003f06270 */
[----:B------:R-:W-:Y:S02]  /*a040*/  @!UPT UIADD3 URZ, UPT, UPT, URZ, URZ, URZ ;  /* 0x000000fffffff290 */ /* 0x000fe4000fffe0ff */
[----:B------:R-:W-:Y:S05]  /*a050*/  @P0 BRA `(.L_x_1465) ;  /* 0x0000000400580947 */ /* 0x000fea0003800000 */
[C---:B------:R-:W-:Y:S01]  /*a060*/  ISETP.GE.AND P0, PT, R9.reuse, R13, PT ;  /* 0x0000000d0900720c */ /* 0x040fe20003f06270 */
[----:B------:R-:W4:Y:S01]  /*a070*/  LDG.E.128 R48, desc[UR6][R32.64+0x80] ;  /* 0x0000800620307981 */ /* 0x000f22000c1e1d00 */
[----:B-123--:R-:W-:Y:S11]  /*a080*/  P2R R56, PR, RZ, 0x4 ;  /* 0x00000004ff387803 */ /* 0x00eff60000000000 */
        /* <DEDUP_REMOVED lines=16> */
[----:B------:R-:W3:Y:S08]  /*a190*/  @!P0 LDG.E.128 R56, desc[UR6][R134.64+0x80] ;  /* 0x0000800686388981 */ /* 0x000ef0000c1e1d00 */
[----:B------:R4:W5:Y:S02]  /*a1a0*/  @!P0 LDG.E.128 R44, desc[UR6][R38.64+0x80] ;  /* 0x00008006262c8981 */ /* 0x000964000c1e1d00 */
[C---:B----4-:R-:W-:Y:S01]  /*a1b0*/  @!P0 LOP3.LUT R39, R48.reuse, 0xffff0000, RZ, 0xc0, !PT ;  /* 0xffff000030278812 */ /* 0x050fe200078ec0ff */
        /* <DEDUP_REMOVED lines=8> */
[C---:B---3--:R-:W-:Y:S01]  /*a240*/  @!P0 LOP3.LUT R31, R56.reuse, 0xffff0000, RZ, 0xc0, !PT ;  /* 0xffff0000381f8812 */ /* 0x048fe200078ec0ff */
        /* <DEDUP_REMOVED lines=55> */
.L_x_1465:
[----:B------:R-:W-:Y:S05]  /*a5c0*/  BSYNC.RECONVERGENT B1 ;  /* 0x0000000000017941 */ /* 0x000fea0003800200 */
.L_x_1464:
        /* <DEDUP_REMOVED lines=9> */
[C---:B-12---:R-:W-:Y:S04]  /*a660*/  LEA R136, P0, R2.reuse, R76, 0x7 ;  /* 0x0000004c02887211 */ /* 0x046fe800078038ff */
[----:B------:R-:W-:Y:S01]  /*a670*/  LEA.HI.X R137, R2, R77, R3, 0x7, P0 ;  /* 0x0000004d02897211 */ /* 0x000fe200000f3c03 */
[----:B------:R-:W-:Y:S08]  /*a680*/  @P6 BRA `(.L_x_1471) ;  /* 0x0000000400546947 */ /* 0x000ff00003800000 */
[C---:B------:R-:W-:Y:S01]  /*a690*/  ISETP.GE.AND P0, PT, R14.reuse, R13, PT ;  /* 0x0000000d0e00720c */ /* 0x040fe20003f06270 */
[----:B---3--:R-:W2:Y:S11]  /*a6a0*/  LDG.E.128 R56, desc[UR6][R32.64] ;  /* 0x0000000620387981 */ /* 0x008eb6000c1e1d00 */
        /* <DEDUP_REMOVED lines=83> */
.L_x_1471:
[----:B------:R-:W-:Y:S05]  /*abe0*/  BSYNC.RECONVERGENT B0 ;  /* 0x0000000000007941 */ /* 0x000fea0003800200 */
.L_x_1470:
[----:B------:R-:W-:Y:S11]  /*abf0*/  ISETP.GE.AND P0, PT, R9, R115, PT ;  /* 0x000000730900720c */ /* 0x000ff60003f06270 */
[----:B------:R-:W-:Y:S02]  /*ac00*/  @!UPT UIADD3 URZ, UPT, UPT, URZ, URZ, URZ ;  /* 0x000000fffffff290 */ /* 0x000fe4000fffe0ff */
[----:B------:R-:W-:Y:S05]  /*ac10*/  @P0 BRA `(.L_x_1469) ;  /* 0x0000000400540947 */ /* 0x000fea0003800000 */
[C---:B------:R-:W-:Y:S01]  /*ac20*/  ISETP.GE.AND P0, PT, R9.reuse, R13, PT ;  /* 0x0000000d0900720c */ /* 0x040fe20003f06270 */
[----:B------:R-:W2:Y:S11]  /*ac30*/  LDG.E.128 R48, desc[UR6][R32.64+0x80] ;  /* 0x0000800620307981 */ /* 0x000eb6000c1e1d00 */
[----:B------:R-:W-:Y:S01]  /*ac40*/  @!UPT UIADD3 URZ, UPT, UPT, URZ, URZ, URZ ;  /* 0x000000fffffff290 */ /* 0x000fe2000fffe0ff */
[----:B------:R-:W-:Y:S04]  /*ac50*/  @!P0 ISETP.GE.U32.AND P1, PT, R9, R18, PT ;  /* 0x000000120900820c */ /* 0x000fe80003f26070 */
[----:B-1-3--:R-:W-:Y:S02]  /*ac60*/  @!P0 SEL R56, R19, RZ, P1 ;  /* 0x000000ff13388207 */ /* 0x00afe40000800000 */
        /* <DEDUP_REMOVED lines=9> */
[----:B------:R-:W3:Y:S01]  /*ad00*/  @!P0 LDG.E.128 R20, desc[UR6][R22.64+0x80] ;  /* 0x0000800616148981 */ /* 0x000ee2000c1e1d00 */
[C---:B------:R-:W-:Y:S03]  /*ad10*/  @!P0 IADD3.X R59, PT, PT, R132.reuse, R81, RZ, P6, !PT ;  /* 0x00000051843b8210 */ /* 0x040fe600037fe4ff */
[----:B------:R-:W-:Y:S01]  /*ad20*/  @!P0 IMAD.X R39, R132, 0x1, R83, P1 ;  /* 0x0000000184278824 */ /* 0x000fe200008e0653 */
[----:B------:R-:W-:Y:S03]  /*ad30*/  ISETP.GE.U32.OR P1, PT, R9, R18, P0 ;  /* 0x000000120900720c */ /* 0x000fe60000726470 */
        /* <DEDUP_REMOVED lines=67> */
.L_x_1469:
[----:B------:R-:W-:Y:S05]  /*b170*/  BSYNC.RECONVERGENT B1 ;  /* 0x0000000000017941 */ /* 0x000fea0003800200 */
.L_x_1468:
        /* <DEDUP_REMOVED lines=9> */
[----:B-12---:R-:W-:Y:S03]  /*b210*/  IMAD.WIDE.U32 R136, R2, 0xa0, R76 ;  /* 0x000000a002887825 */ /* 0x006fe600078e004c */
[----:B------:R-:W-:Y:S01]  /*b220*/  IADD3 R33, PT, PT, R33, R5, RZ ;  /* 0x0000000521217210 */ /* 0x000fe20007ffe0ff */
[----:B------:R-:W-:Y:S05]  /*b230*/  IMAD R3, R3, 0xa0, RZ ;  /* 0x000000a003037824 */ /* 0x000fea00078e02ff */
[----:B------:R-:W-:Y:S01]  /*b240*/  IADD3 R137, PT, PT, R137, R3, RZ ;  /* 0x0000000389897210 */ /* 0x000fe20007ffe0ff */
[----:B------:R-:W-:Y:S06]  /*b250*/  @P0 BRA `(.L_x_1475) ;  /* 0x0000000400540947 */ /* 0x000fec0003800000 */
        /* <DEDUP_REMOVED lines=85> */
.L_x_1475:
[----:B------:R-:W-:Y:S05]  /*b7b0*/  BSYNC.RECONVERGENT B0 ;  /* 0x0000000000007941 */ /* 0x000fea0003800200 */
.L_x_1474:
        /* <DEDUP_REMOVED lines=88> */
.L_x_1473:
[----:B------:R-:W-:Y:S05]  /*bd40*/  BSYNC.RECONVERGENT B1 ;  /* 0x0000000000017941 */ /* 0x000fea0003800200 */
.L_x_1472:
        /* <DEDUP_REMOVED lines=100> */
.L_x_1479:
[----:B------:R-:W-:Y:S05]  /*c390*/  BSYNC.RECONVERGENT B0 ;  /* 0x0000000000007941 */ /* 0x000fea0003800200 */
.L_x_1478:
        /* <DEDUP_REMOVED lines=86> */
.L_x_1477:
[----:B------:R-:W-:Y:S05]  /*c900*/  BSYNC.RECONVERGENT B1 ;  /* 0x0000000000017941 */ /* 0x000fea0003800200 */
.L_x_1476:
        /* <DEDUP_REMOVED lines=100> */
.L_x_1483:
[----:B------:R-:W-:Y:S05]  /*cf50*/  BSYNC.RECONVERGENT B0 ;  /* 0x0000000000007941 */ /* 0x000fea0003800200 */
.L_x_1482:
[----:B------:R-:W-:Y:S05]  /*cf60*/  @P3 BRA `(.L_x_1481) ;  /* 0x0000000400543947 */ /* 0x000fea0003800000 */
[C---:B------:R-:W-:Y:S01]  /*cf70*/  ISETP.GE.AND P0, PT, R9.reuse, R13, PT ;  /* 0x0000000d0900720c */ /* 0x040fe20003f06270 */
[----:B------:R-:W2:Y:S11]  /*cf80*/  LDG.E.128 R40, desc[UR6][R24.64+0x80] ;  /* 0x0000800618287981 */ /* 0x000eb6000c1e1d00 */
        /* <DEDUP_REMOVED lines=17> */
[----:B------:R3:W2:Y:S01]  /*d0a0*/  @!P0 LDG.E.128 R36, desc[UR6][R26.64+0x80] ;  /* 0x000080061a248981 */ /* 0x0006a2000c1e1d00 */
[C---:B----4-:R-:W-:Y:S01]  /*d0b0*/  @!P0 SHF.L.U32 R7, R23.reuse, 0x10, RZ ;  /* 0x0000001017078819 */ /* 0x050fe200000006ff */
[----:B------:R-:W-:Y:S01]  /*d0c0*/  @!P0 IMAD.U32 R5, R22, 0x10000, RZ ;  /* 0x0001000016058824 */ /* 0x000fe200078e00ff */
[----:B------:R-:W-:Y:S01]  /*d0d0*/  @!P0 LOP3.LUT R13, R23, 0xffff0000, RZ, 0xc0, !PT ;  /* 0xffff0000170d8812 */ /* 0x000fe200078ec0ff */
[----:B------:R-:W-:Y:S01]  /*d0e0*/  @!P0 IMAD.U32 R0, R20, 0x10000, RZ ;  /* 0x0001000014008824 */ /* 0x000fe200078e00ff */
[----:B------:R-:W-:Y:S02]  /*d0f0*/  @!P0 LOP3.LUT R6, R22, 0xffff0000, RZ, 0xc0, !PT ;  /* 0xffff000016068812 */ /* 0x000fe400078ec0ff */
[----:B------:R-:W-:Y:S02]  /*d100*/  @!P0 SHF.L.U32 R3, R21, 0x10, RZ ;  /* 0x0000001015038819 */ /* 0x000fe400000006ff */
[C---:B-----5:R-:W-:Y:S01]  /*d110*/  @!P0 LOP3.LUT R23, R28.reuse, 0xffff0000, RZ, 0xc0, !PT ;  /* 0xffff00001c178812 */ /* 0x060fe200078ec0ff */
[----:B---3--:R-:W-:Y:S01]  /*d120*/  @!P0 IMAD.U32 R27, R28, 0x10000, RZ ;  /* 0x000100001c1b8824 */ /* 0x008fe200078e00ff */
        /* <DEDUP_REMOVED lines=10> */
[----:B--2---:R-:W-:Y:S01]  /*d1d0*/  @!P0 IMAD.U32 R27, R40, 0x10000, RZ ;  /* 0x00010000281b8824 */ /* 0x004fe200078e00ff */
        /* <DEDUP_REMOVED lines=46> */
.L_x_1481:
[----:B------:R-:W-:Y:S05]  /*d4c0*/  BSYNC.RECONVERGENT B1 ;  /* 0x0000000000017941 */ /* 0x000fea0003800200 */
.L_x_1480:
[----:B------:R-:W5:Y:S08]  /*d4d0*/  LDC R3, c[0x0][0x450] ;  /* 0x00011400ff037b82 */ /* 0x000f700000000800 */
[----:B------:R-:W1:Y:S01]  /*d4e0*/  LDC R13, c[0x0][0x450] ;  /* 0x00011400ff0d7b82 */ /* 0x000e620000000800 */
[----:B-----5:R-:W-:Y:S05]  /*d4f0*/  IMAD.U32 R3, R3, -0x40, RZ ;  /* 0xffffffc003037824 */ /* 0x020fea00078e00ff */
[C---:B------:R-:W-:Y:S02]  /*d500*/  LEA R82, P1, R3.reuse, R82, 0x1 ;  /* 0x0000005203527211 */ /* 0x040fe400078208ff */
[C---:B------:R-:W-:Y:S02]  /*d510*/  LEA R80, P0, R3.reuse, R80, 0x1 ;  /* 0x0000005003507211 */ /* 0x040fe400078008ff */
[C---:B------:R-:W-:Y:S02]  /*d520*/  LEA.HI.X.SX32 R83, R3.reuse, R83, 0x1, P1 ;  /* 0x0000005303537211 */ /* 0x040fe400008f0eff */
[----:B-1----:R-:W-:Y:S09]  /*d530*/  LEA.HI.X.SX32 R81, R3, R81, 0x1, P0 ;  /* 0x0000005103517211 */ /* 0x002ff200000f0eff */
.L_x_1418:
[----:B------:R-:W-:Y:S05]  /*d540*/  BSYNC.RECONVERGENT B2 ;  /* 0x0000000000027941 */ /* 0x000fea0003800200 */
.L_x_1402:
        /* <DEDUP_REMOVED lines=90> */
.L_x_1484:
[----:B------:R-:W-:Y:S02]  /*daf0*/  IADD3 R78, P1, PT, R78, R85, RZ ;  /* 0x000000554e4e7210 */ /* 0x000fe40007f3e0ff */
[----:B------:R-:W-:Y:S03]  /*db00*/  IADD3 R10, P0, PT, R10, R87, RZ ;  /* 0x000000570a0a7210 */ /* 0x000fe60007f1e0ff */
[----:B------:R-:W-:Y:S02]  /*db10*/  IMAD.X R79, R79, 0x1, R84, P1 ;  /* 0x000000014f4f7824 */ /* 0x000fe400008e0654 */
[----:B------:R-:W-:Y:S01]  /*db20*/  IMAD.X R11, R11, 0x1, R86, P0 ;  /* 0x000000010b0b7824 */ /* 0x000fe200000e0656 */
[----:B------:R-:W-:Y:S07]  /*db30*/  @P2 BRA `(.L_x_1485) ;  /* 0xffffff5000042947 */ /* 0x000fee000383ffff */
.L_x_1385:
        /* <DEDUP_REMOVED lines=43> */
.L_x_1489:
[----:B------:R-:W-:Y:S05]  /*ddf0*/  BSYNC.RECONVERGENT B0 ;  /* 0x0000000000007941 */ /* 0x000fea0003800200 */
.L_x_1488:
        /* <DEDUP_REMOVED lines=17> */
.L_x_1491:
[----:B------:R-:W-:Y:S05]  /*df10*/  BSYNC.RECONVERGENT B0 ;  /* 0x0000000000007941 */ /* 0x000fea0003800200 */
.L_x_1490:
        /* <DEDUP_REMOVED lines=17> */
.L_x_1493:
[----:B------:R-:W-:Y:S05]  /*e030*/  BSYNC.RECONVERGENT B0 ;  /* 0x0000000000007941 */ /* 0x000fea0003800200 */
.L_x_1492:
        /* <DEDUP_REMOVED lines=17> */
.L_x_1487:
        /* <DEDUP_REMOVED lines=48> */
[C---:B------:R-:W-:Y:S02]  /*e450*/  LOP3.LUT R33, R19.reuse, 0xffff0000, RZ, 0xc0, !PT ;  /* 0xffff000013217812 */ /* 0x040fe400078ec0ff */
[----:B------:R-:W-:Y:S02]  /*e460*/  SHF.L.U32 R34, R19, 0x10, RZ ;  /* 0x0000001013227819 */ /* 0x000fe400000006ff */
[----:B------:R-:W-:Y:S02]  /*e470*/  LOP3.LUT R18, R18, 0xffff0000, RZ, 0xc0, !PT ;  /* 0xffff000012127812 */ /* 0x000fe400078ec0ff */
[----:B--2---:R-:W-:Y:S02]  /*e480*/  LOP3.LUT R27, R4, 0xffff0000, RZ, 0xc0, !PT ;  /* 0xffff0000041b7812 */ /* 0x004fe400078ec0ff */
[C---:B------:R-:W-:Y:S01]  /*e490*/  LOP3.LUT R16, R5.reuse, 0xffff0000, RZ, 0xc0, !PT ;  /* 0xffff000005107812 */ /* 0x040fe200078ec0ff */
[----:B------:R-:W-:Y:S01]  /*e4a0*/  IMAD.U32 R5, R5, 0x10000, RZ ;  /* 0x0001000005057824 */ /* 0x000fe200078e00ff */
[----:B---3--:R-:W-:Y:S01]  /*e4b0*/  LOP3.LUT R32, R6, 0xffff0000, RZ, 0xc0, !PT ;  /* 0xffff000006207812 */ /* 0x008fe200078ec0ff */
[----:B------:R-:W-:Y:S01]  /*e4c0*/  FMUL.FTZ R19, R17, R27 ;  /* 0x0000001b11137220 */ /* 0x000fe20000410000 */
[----:B------:R-:W-:-:S02]  /*e4d0*/  LOP3.LUT R29, R7, 0xffff0000, RZ, 0xc0, !PT ;  /* 0xffff0000071d7812 */ /* 0x000fc400078ec0ff */
[----:B------:R-:W-:Y:S01]  /*e4e0*/  SHF.L.U32 R7, R7, 0x10, RZ ;  /* 0x0000001007077819 */ /* 0x000fe200000006ff */
[----:B------:R-:W-:Y:S01]  /*e4f0*/  FMUL.FTZ R40, R17, R32 ;  /* 0x0000002011287220 */ /* 0x000fe20000410000 */
[C---:B------:R-:W-:Y:S01]  /*e500*/  FMUL.FTZ R17, R33.reuse, R16 ;  /* 0x0000001021117220 */ /* 0x040fe20000410000 */
[----:B------:R-:W-:Y:S01]  /*e510*/  FMUL.FTZ R33, R33, R29 ;  /* 0x0000001d21217220 */ /* 0x000fe20000410000 */
[C---:B------:R-:W-:Y:S01]  /*e520*/  FFMA.FTZ R19, R22.reuse, R32, -R19 ;  /* 0x0000002016137223 */ /* 0x040fe20000010813 */
[----:B------:R-:W-:Y:S01]  /*e530*/  FFMA.FTZ R40, R22, R27, R40 ;  /* 0x0000001b16287223 */ /* 0x000fe20000010028 */
[----:B------:R-:W-:Y:S01]  /*e540*/  FFMA.FTZ R17, R34, R29, -R17 ;  /* 0x0000001d22117223 */ /* 0x000fe20000010811 */
[----:B------:R-:W-:Y:S01]  /*e550*/  SHF.L.U32 R27, R4, 0x10, RZ ;  /* 0x00000010041b7819 */ /* 0x000fe200000006ff */
[----:B------:R-:W-:Y:S01]  /*e560*/  FFMA.FTZ R16, R34, R16, R33 ;  /* 0x0000001022107223 */ /* 0x000fe20000010021 */
[----:B------:R-:W-:Y:S01]  /*e570*/  SHF.L.U32 R29, R6, 0x10, RZ ;  /* 0x00000010061d7819 */ /* 0x000fe200000006ff */
[C---:B------:R-:W-:Y:S01]  /*e580*/  FMUL.FTZ R4, R18.reuse, R5 ;  /* 0x0000000512047220 */ /* 0x040fe20000410000 */
[----:B------:R-:W-:Y:S01]  /*e590*/  FMUL.FTZ R18, R18, R7 ;  /* 0x0000000712127220 */ /* 0x000fe20000410000 */
[----:B------:R-:W-:Y:S01]  /*e5a0*/  FMUL.FTZ R33, R38, R27 ;  /* 0x0000001b26217220 */ /* 0x000fe20000410000 */
[----:B------:R-:W-:Y:S01]  /*e5b0*/  F2FP.BF16.F32.PACK_AB R40, R40, R19 ;  /* 0x000000132828723e */ /* 0x000fe200000010ff */
[----:B------:R-:W-:Y:S01]  /*e5c0*/  FMUL.FTZ R38, R38, R29 ;  /* 0x0000001d26267220 */ /* 0x000fe20000410000 */
[C---:B------:R-:W-:Y:S01]  /*e5d0*/  FFMA.FTZ R4, R35.reuse, R7, -R4 ;  /* 0x0000000723047223 */ /* 0x040fe20000010804 */
[C---:B------:R-:W-:Y:S01]  /*e5e0*/  FFMA.FTZ R33, R26.reuse, R29, -R33 ;  /* 0x0000001d1a217223 */ /* 0x040fe20000010821 */
[----:B------:R-:W-:Y:S01]  /*e5f0*/  FFMA.FTZ R5, R35, R5, R18 ;  /* 0x0000000523057223 */ /* 0x000fe20000010012 */
[----:B------:R-:W-:Y:S01]  /*e600*/  FFMA.FTZ R38, R26, R27, R38 ;  /* 0x0000001b1a267223 */ /* 0x000fe20000010026 */
[----:B------:R-:W-:-:S02]  /*e610*/  F2FP.BF16.F32.PACK_AB R19, R16, R17 ;  /* 0x000000111013723e */ /* 0x000fc400000010ff */
[----:B------:R-:W-:Y:S02]  /*e620*/  MOV R17, R40 ;  /* 0x0000002800117202 */ /* 0x000fe40000000f00 */
[----:B------:R-:W-:Y:S02]  /*e630*/  F2FP.BF16.F32.PACK_AB R16, R38, R33 ;  /* 0x000000212610723e */ /* 0x000fe400000010ff */
[----:B------:R-:W-:Y:S02]  /*e640*/  F2FP.BF16.F32.PACK_AB R18, R5, R4 ;  /* 0x000000040512723e */ /* 0x000fe400000010ff */
.L_x_1501:
[----:B------:R-:W-:Y:S05]  /*e650*/  BSYNC.RECONVERGENT B0 ;  /* 0x0000000000007941 */ /* 0x000fea0003800200 */
.L_x_1500:
[----:B-----5:R-:W-:Y:S01]  /*e660*/  IMAD.MOV.U32 R6, RZ, RZ, R18 ;  /* 0x000000ffff067224 */ /* 0x020fe200078e0012 */
[----:B------:R-:W-:Y:S01]  /*e670*/  MOV R4, R16 ;  /* 0x0000001000047202 */ /* 0x000fe20000000f00 */
[----:B------:R-:W-:Y:S01]  /*e680*/  IMAD.MOV.U32 R7, RZ, RZ, R19 ;  /* 0x000000ffff077224 */ /* 0x000fe200078e0013 */
[----:B------:R-:W-:Y:S02]  /*e690*/  MOV R5, R17 ;  /* 0x0000001100057202 */ /* 0x000fe40000000f00 */
.L_x_1499:
[----:B------:R-:W-:Y:S05]  /*e6a0*/  BSYNC.RECONVERGENT B1 ;  /* 0x0000000000017941 */ /* 0x000fea0003800200 */
.L_x_1498:
        /* <DEDUP_REMOVED lines=11> */
[----:B------:R3:W4:Y:S01]  /*e760*/  LDG.E.64 R6, desc[UR6][R24.64+0x40] ;  /* 0x0000400618067981 */ /* 0x000722000c1e1b00 */
[C---:B-----5:R-:W-:Y:S01]  /*e770*/  SHF.L.U32 R20, R17.reuse, 0x10, RZ ;  /* 0x0000001011147819 */ /* 0x060fe200000006ff */
[----:B------:R-:W-:Y:S01]  /*e780*/  IMAD.U32 R33, R18, 0x10000, RZ ;  /* 0x0001000012217824 */ /* 0x000fe200078e00ff */
[----:B------:R-:W-:Y:S02]  /*e790*/  LOP3.LUT R17, R17, 0xffff0000, RZ, 0xc0, !PT ;  /* 0xffff000011117812 */ /* 0x000fe400078ec0ff */
[C---:B------:R-:W-:Y:S02]  /*e7a0*/  SHF.L.U32 R29, R19.reuse, 0x10, RZ ;  /* 0x00000010131d7819 */ /* 0x040fe400000006ff */
[----:B------:R-:W-:-:S02]  /*e7b0*/  LOP3.LUT R27, R19, 0xffff0000, RZ, 0xc0, !PT ;  /* 0xffff0000131b7812 */ /* 0x000fc400078ec0ff */
[C---:B------:R-:W-:Y:S02]  /*e7c0*/  SHF.L.U32 R22, R16.reuse, 0x10, RZ ;  /* 0x0000001010167819 */ /* 0x040fe400000006ff */
[----:B------:R-:W-:Y:S02]  /*e7d0*/  LOP3.LUT R34, R16, 0xffff0000, RZ, 0xc0, !PT ;  /* 0xffff000010227812 */ /* 0x000fe400078ec0ff */
[----:B---3--:R-:W-:Y:S02]  /*e7e0*/  LOP3.LUT R25, R18, 0xffff0000, RZ, 0xc0, !PT ;  /* 0xffff000012197812 */ /* 0x008fe400078ec0ff */
[----:B--2---:R-:W-:Y:S02]  /*e7f0*/  LOP3.LUT R26, R4, 0xffff0000, RZ, 0xc0, !PT ;  /* 0xffff0000041a7812 */ /* 0x004fe400078ec0ff */
[----:B------:R-:W-:Y:S02]  /*e800*/  LOP3.LUT R16, R5, 0xffff0000, RZ, 0xc0, !PT ;  /* 0xffff000005107812 */ /* 0x000fe400078ec0ff */
[----:B----4-:R-:W-:Y:S01]  /*e810*/  LOP3.LUT R32, R6, 0xffff0000, RZ, 0xc0, !PT ;  /* 0xffff000006207812 */ /* 0x010fe200078ec0ff */
[----:B------:R-:W-:Y:S01]  /*e820*/  FMUL.FTZ R19, R17, R26 ;  /* 0x0000001a11137220 */ /* 0x000fe20000410000 */
[----:B------:R-:W-:Y:S01]  /*e830*/  LOP3.LUT R24, R7, 0xffff0000, RZ, 0xc0, !PT ;  /* 0xffff000007187812 */ /* 0x000fe200078ec0ff */
[----:B------:R-:W-:-:S02]  /*e840*/  FMUL.FTZ R18, R27, R16 ;  /* 0x000000101b127220 */ /* 0x000fc40000410000 */
[-C--:B------:R-:W-:Y:S01]  /*e850*/  FMUL.FTZ R17, R17, R32.reuse ;  /* 0x0000002011117220 */ /* 0x080fe20000410000 */
[C---:B------:R-:W-:Y:S01]  /*e860*/  FFMA.FTZ R19, R20.reuse, R32, -R19 ;  /* 0x0000002014137223 */ /* 0x040fe20000010813 */
[----:B------:R-:W-:Y:S02]  /*e870*/  FFMA.FTZ R18, R29, R24, -R18 ;  /* 0x000000181d127223 */ /* 0x000fe40000010812 */
[----:B------:R-:W-:Y:S01]  /*e880*/  FFMA.FTZ R20, R20, R26, R17 ;  /* 0x0000001a14147223 */ /* 0x000fe20000010011 */
[----:B------:R-:W-:Y:S01]  /*e890*/  FMUL.FTZ R26, R27, R24 ;  /* 0x000000181b1a7220 */ /* 0x000fe20000410000 */
[----:B------:R-:W-:Y:S01]  /*e8a0*/  SHF.L.U32 R17, R4, 0x10, RZ ;  /* 0x0000001004117819 */ /* 0x000fe200000006ff */
[----:B------:R-:W-:Y:S01]  /*e8b0*/  IMAD.U32 R4, R5, 0x10000, RZ ;  /* 0x0001000005047824 */ /* 0x000fe200078e00ff */
[----:B------:R-:W-:Y:S01]  /*e8c0*/  SHF.L.U32 R27, R6, 0x10, RZ ;  /* 0x00000010061b7819 */ /* 0x000fe200000006ff */
[----:B------:R-:W-:Y:S01]  /*e8d0*/  FFMA.FTZ R29, R29, R16, R26 ;  /* 0x000000101d1d7223 */ /* 0x000fe2000001001a */
[----:B------:R-:W-:Y:S01]  /*e8e0*/  SHF.L.U32 R6, R7, 0x10, RZ ;  /* 0x0000001007067819 */ /* 0x000fe200000006ff */
[C---:B------:R-:W-:Y:S01]  /*e8f0*/  FMUL.FTZ R5, R34.reuse, R17 ;  /* 0x0000001122057220 */ /* 0x040fe20000410000 */
[----:B------:R-:W-:Y:S01]  /*e900*/  FMUL.FTZ R16, R25, R4 ;  /* 0x0000000419107220 */ /* 0x000fe20000410000 */
[----:B------:R-:W-:-:S02]  /*e910*/  FMUL.FTZ R34, R34, R27 ;  /* 0x0000001b22227220 */ /* 0x000fc40000410000 */
[-C--:B------:R-:W-:Y:S01]  /*e920*/  FMUL.FTZ R25, R25, R6.reuse ;  /* 0x0000000619197220 */ /* 0x080fe20000410000 */
[C---:B------:R-:W-:Y:S01]  /*e930*/  FFMA.FTZ R5, R22.reuse, R27, -R5 ;  /* 0x0000001b16057223 */ /* 0x040fe20000010805 */
[----:B------:R-:W-:Y:S01]  /*e940*/  FFMA.FTZ R34, R22, R17, R34 ;  /* 0x0000001116227223 */ /* 0x000fe20000010022 */
[C---:B------:R-:W-:Y:S01]  /*e950*/  FFMA.FTZ R16, R33.reuse, R6, -R16 ;  /* 0x0000000621107223 */ /* 0x040fe20000010810 */
[----:B------:R-:W-:Y:S01]  /*e960*/  FFMA.FTZ R25, R33, R4, R25 ;  /* 0x0000000421197223 */ /* 0x000fe20000010019 */
[----:B------:R-:W-:Y:S02]  /*e970*/  F2FP.BF16.F32.PACK_AB R17, R20, R19 ;  /* 0x000000131411723e */ /* 0x000fe400000010ff */
[----:B------:R-:W-:Y:S02]  /*e980*/  F2FP.BF16.F32.PACK_AB R34, R34, R5 ;  /* 0x000000052222723e */ /* 0x000fe400000010ff */
[----:B------:R-:W-:Y:S02]  /*e990*/  F2FP.BF16.F32.PACK_AB R19, R29, R18 ;  /* 0x000000121d13723e */ /* 0x000fe400000010ff */
[----:B------:R-:W-:-:S02]  /*e9a0*/  F2FP.BF16.F32.PACK_AB R18, R25, R16 ;  /* 0x000000101912723e */ /* 0x000fc400000010ff */
[----:B------:R-:W-:Y:S02]  /*e9b0*/  MOV R16, R34 ;  /* 0x0000002200107202 */ /* 0x000fe40000000f00 */
.L_x_1503:
[----:B------:R-:W-:Y:S05]  /*e9c0*/  BSYNC.RECONVERGENT B0 ;  /* 0x0000000000007941 */ /* 0x000fea0003800200 */
.L_x_1502:
[----:B-----5:R3:W-:Y:S02]  /*e9d0*/  STS.128 [R0+0x2000], R16 ;  /* 0x0020001000007388 */ /* 0x0207e40000000c00 */
.L_x_1497:
[----:B------:R-:W-:Y:S05]  /*e9e0*/  BSYNC.RECONVERGENT B2 ;  /* 0x0000000000027941 */ /* 0x000fea0003800200 */
.L_x_1496:
        /* <DEDUP_REMOVED lines=35> */
[----:B--2---:R-:W-:Y:S02]  /*ec20*/  LOP3.LUT R25, R6, 0xffff0000, RZ, 0xc0, !PT ;  /* 0xffff000006197812 */ /* 0x004fe400078ec0ff */
[----:B----4-:R-:W-:Y:S02]  /*ec30*/  LOP3.LUT R22, R4, 0xffff0000, RZ, 0xc0, !PT ;  /* 0xffff000004167812 */ /* 0x010fe400078ec0ff */
[----:B------:R-:W-:Y:S01]  /*ec40*/  LOP3.LUT R19, R5, 0xffff0000, RZ, 0xc0, !PT ;  /* 0xffff000005137812 */ /* 0x000fe200078ec0ff */
[C---:B------:R-:W-:Y:S01]  /*ec50*/  FMUL.FTZ R31, R10.reuse, R25 ;  /* 0x000000190a1f7220 */ /* 0x040fe20000410000 */
[----:B------:R-:W-:Y:S01]  /*ec60*/  LOP3.LUT R24, R7, 0xffff0000, RZ, 0xc0, !PT ;  /* 0xffff000007187812 */ /* 0x000fe200078ec0ff */
[----:B------:R-:W-:Y:S01]  /*ec70*/  FMUL.FTZ R16, R10, R22 ;  /* 0x000000160a107220 */ /* 0x000fe20000410000 */
[----:B------:R-:W-:Y:S01]  /*ec80*/  SHF.L.U32 R6, R6, 0x10, RZ ;  /* 0x0000001006067819 */ /* 0x000fe200000006ff */
[----:B------:R-:W-:Y:S01]  /*ec90*/  FMUL.FTZ R10, R26, R19 ;  /* 0x000000131a0a7220 */ /* 0x000fe20000410000 */
[----:B------:R-:W-:Y:S01]  /*eca0*/  IMAD.U32 R5, R5, 0x10000, RZ ;  /* 0x0001000005057824 */ /* 0x000fe200078e00ff */
[----:B------:R-:W-:Y:S01]  /*ecb0*/  SHF.L.U32 R7, R7, 0x10, RZ ;  /* 0x0000001007077819 */ /* 0x000fe200000006ff */
[----:B------:R-:W-:-:S02]  /*ecc0*/  IMAD.U32 R4, R4, 0x10000, RZ ;  /* 0x0001000004047824 */ /* 0x000fc400078e00ff */
[-C--:B------:R-:W-:Y:S01]  /*ecd0*/  FMUL.FTZ R26, R26, R24.reuse ;  /* 0x000000181a1a7220 */ /* 0x080fe20000410000 */
[----:B------:R-:W-:Y:S01]  /*ece0*/  FFMA.FTZ R10, R27, R24, -R10 ;  /* 0x000000181b0a7223 */ /* 0x000fe2000001080a */
[C---:B------:R-:W-:Y:S01]  /*ecf0*/  FFMA.FTZ R16, R11.reuse, R25, -R16 ;  /* 0x000000190b107223 */ /* 0x040fe20000010810 */
[----:B------:R-:W-:Y:S01]  /*ed00*/  FFMA.FTZ R31, R11, R22, R31 ;  /* 0x000000160b1f7223 */ /* 0x000fe2000001001f */
[----:B------:R-:W-:Y:S01]  /*ed10*/  FMUL.FTZ R24, R18, R5 ;  /* 0x0000000512187220 */ /* 0x000fe20000410000 */
        /* <DEDUP_REMOVED lines=12> */
.L_x_1509:
[----:B------:R-:W-:Y:S05]  /*ede0*/  BSYNC.RECONVERGENT B0 ;  /* 0x0000000000007941 */ /* 0x000fea0003800200 */
.L_x_1508:
[----:B-----5:R1:W-:Y:S02]  /*edf0*/  STS.128 [R0+0x800], R16 ;  /* 0x0008001000007388 */ /* 0x0203e40000000c00 */
.L_x_1507:
[----:B------:R-:W-:Y:S05]  /*ee00*/  BSYNC.RECONVERGENT B1 ;  /* 0x0000000000017941 */ /* 0x000fea0003800200 */
.L_x_1506:
        /* <DEDUP_REMOVED lines=19> */
[C---:B-----5:R-:W-:Y:S01]  /*ef40*/  LOP3.LUT R10, R17.reuse, 0xffff0000, RZ, 0xc0, !PT ;  /* 0xffff0000110a7812 */ /* 0x060fe200078ec0ff */
[----:B------:R-:W-:Y:S01]  /*ef50*/  IMAD.U32 R11, R17, 0x10000, RZ ;  /* 0x00010000110b7824 */ /* 0x000fe200078e00ff */
[C---:B------:R-:W-:Y:S01]  /*ef60*/  LOP3.LUT R24, R19.reuse, 0xffff0000, RZ, 0xc0, !PT ;  /* 0xffff000013187812 */ /* 0x040fe200078ec0ff */
        /* <DEDUP_REMOVED lines=15> */
[----:B------:R-:W-:Y:S01]  /*f060*/  FFMA.FTZ R16, R11, R25, -R16 ;  /* 0x000000190b107223 */ /* 0x000fe20000010810 */
[----:B------:R-:W-:Y:S01]  /*f070*/  SHF.L.U32 R7, R7, 0x10, RZ ;  /* 0x0000001007077819 */ /* 0x000fe200000006ff */
[----:B------:R-:W-:Y:S01]  /*f080*/  FFMA.FTZ R31, R26, R22, -R31 ;  /* 0x000000161a1f7223 */ /* 0x000fe2000001081f */
[----:B------:R-:W-:Y:S01]  /*f090*/  FFMA.FTZ R29, R11, R20, R29 ;  /* 0x000000140b1d7223 */ /* 0x000fe2000001001d */
[----:B------:R-:W-:Y:S01]  /*f0a0*/  FMUL.FTZ R11, R24, R22 ;  /* 0x00000016180b7220 */ /* 0x000fe20000410000 */
[----:B------:R-:W-:Y:S01]  /*f0b0*/  FMUL.FTZ R20, R18, R5 ;  /* 0x0000000512147220 */ /* 0x000fe20000410000 */
[----:B------:R-:W-:Y:S01]  /*f0c0*/  FMUL.FTZ R10, R28, R4 ;  /* 0x000000041c0a7220 */ /* 0x000fe20000410000 */
[----:B------:R-:W-:Y:S01]  /*f0d0*/  FMUL.FTZ R18, R18, R7 ;  /* 0x0000000712127220 */ /* 0x000fe20000410000 */
[----:B------:R-:W-:Y:S01]  /*f0e0*/  FFMA.FTZ R26, R26, R19, R11 ;  /* 0x000000131a1a7223 */ /* 0x000fe2000001000b */
[-C--:B------:R-:W-:Y:S01]  /*f0f0*/  FMUL.FTZ R11, R28, R6.reuse ;  /* 0x000000061c0b7220 */ /* 0x080fe20000410000 */
[----:B------:R-:W-:Y:S01]  /*f100*/  FFMA.FTZ R10, R17, R6, -R10 ;  /* 0x00000006110a7223 */ /* 0x000fe2000001080a */
[C---:B------:R-:W-:Y:S01]  /*f110*/  FFMA.FTZ R20, R27.reuse, R7, -R20 ;  /* 0x000000071b147223 */ /* 0x040fe20000010814 */
[----:B------:R-:W-:Y:S01]  /*f120*/  FFMA.FTZ R5, R27, R5, R18 ;  /* 0x000000051b057223 */ /* 0x000fe20000010012 */
[----:B------:R-:W-:Y:S01]  /*f130*/  FFMA.FTZ R11, R17, R4, R11 ;  /* 0x00000004110b7223 */ /* 0x000fe2000001000b */
[----:B------:R-:W-:-:S02]  /*f140*/  F2FP.BF16.F32.PACK_AB R17, R29, R16 ;  /* 0x000000101d11723e */ /* 0x000fc400000010ff */
[----:B------:R-:W-:Y:S02]  /*f150*/  F2FP.BF16.F32.PACK_AB R19, R26, R31 ;  /* 0x0000001f1a13723e */ /* 0x000fe400000010ff */
[----:B------:R-:W-:Y:S02]  /*f160*/  F2FP.BF16.F32.PACK_AB R16, R11, R10 ;  /* 0x0000000a0b10723e */ /* 0x000fe400000010ff */
[----:B------:R-:W-:Y:S02]  /*f170*/  F2FP.BF16.F32.PACK_AB R18, R5, R20 ;  /* 0x000000140512723e */ /* 0x000fe400000010ff */
.L_x_1511:
[----:B------:R-:W-:Y:S05]  /*f180*/  BSYNC.RECONVERGENT B0 ;  /* 0x0000000000007941 */ /* 0x000fea0003800200 */
.L_x_1510:
[----:B-----5:R3:W-:Y:S02]  /*f190*/  STS.128 [R0+0x2800], R16 ;  /* 0x0028001000007388 */ /* 0x0207e40000000c00 */
.L_x_1505:
[----:B------:R-:W-:Y:S05]  /*f1a0*/  BSYNC.RECONVERGENT B2 ;  /* 0x0000000000027941 */ /* 0x000fea0003800200 */
.L_x_1504:
        /* <DEDUP_REMOVED lines=28> */
[C---:B-----5:R-:W-:Y:S01]  /*f370*/  IMAD.U32 R20, R17.reuse, 0x10000, RZ ;  /* 0x0001000011147824 */ /* 0x060fe200078e00ff */
[----:B------:R-:W-:Y:S01]  /*f380*/  LOP3.LUT R17, R17, 0xffff0000, RZ, 0xc0, !PT ;  /* 0xffff000011117812 */ /* 0x000fe200078ec0ff */
[----:B------:R-:W-:Y:S01]  /*f390*/  IMAD.U32 R29, R19, 0x10000, RZ ;  /* 0x00010000131d7824 */ /* 0x000fe200078e00ff */
[C---:B------:R-:W-:Y:S02]  /*f3a0*/  SHF.L.U32 R22, R16.reuse, 0x10, RZ ;  /* 0x0000001010167819 */ /* 0x040fe400000006ff */
[----:B------:R-:W-:-:S02]  /*f3b0*/  LOP3.LUT R31, R16, 0xffff0000, RZ, 0xc0, !PT ;  /* 0xffff0000101f7812 */ /* 0x000fc400078ec0ff */
[----:B------:R-:W-:Y:S02]  /*f3c0*/  LOP3.LUT R27, R19, 0xffff0000, RZ, 0xc0, !PT ;  /* 0xffff0000131b7812 */ /* 0x000fe400078ec0ff */
[C---:B------:R-:W-:Y:S02]  /*f3d0*/  SHF.L.U32 R30, R18.reuse, 0x10, RZ ;  /* 0x00000010121e7819 */ /* 0x040fe400000006ff */
[----:B---3--:R-:W-:Y:S02]  /*f3e0*/  LOP3.LUT R32, R18, 0xffff0000, RZ, 0xc0, !PT ;  /* 0xffff000012207812 */ /* 0x008fe400078ec0ff */
[C---:B--2---:R-:W-:Y:S01]  /*f3f0*/  LOP3.LUT R24, R4.reuse, 0xffff0000, RZ, 0xc0, !PT ;  /* 0xffff000004187812 */ /* 0x044fe200078ec0ff */
[----:B------:R-:W-:Y:S01]  /*f400*/  IMAD.U32 R4, R4, 0x10000, RZ ;  /* 0x0001000004047824 */ /* 0x000fe200078e00ff */
[C---:B------:R-:W-:Y:S01]  /*f410*/  LOP3.LUT R16, R5.reuse, 0xffff0000, RZ, 0xc0, !PT ;  /* 0xffff000005107812 */ /* 0x040fe200078ec0ff */
[----:B------:R-:W-:Y:S01]  /*f420*/  IMAD.U32 R5, R5, 0x10000, RZ ;  /* 0x0001000005057824 */ /* 0x000fe200078e00ff */
[C---:B----4-:R-:W-:Y:S01]  /*f430*/  LOP3.LUT R26, R6.reuse, 0xffff0000, RZ, 0xc0, !PT ;  /* 0xffff0000061a7812 */ /* 0x050fe200078ec0ff */
[----:B------:R-:W-:Y:S01]  /*f440*/  FMUL.FTZ R19, R17, R24 ;  /* 0x0000001811137220 */ /* 0x000fe20000410000 */
[----:B------:R-:W-:Y:S01]  /*f450*/  LOP3.LUT R25, R7, 0xffff0000, RZ, 0xc0, !PT ;  /* 0xffff000007197812 */ /* 0x000fe200078ec0ff */
[----:B------:R-:W-:Y:S01]  /*f460*/  FMUL.FTZ R18, R27, R16 ;  /* 0x000000101b127220 */ /* 0x000fe20000410000 */
[----:B------:R-:W-:Y:S01]  /*f470*/  SHF.L.U32 R6, R6, 0x10, RZ ;  /* 0x0000001006067819 */ /* 0x000fe200000006ff */
[-C--:B------:R-:W-:Y:S01]  /*f480*/  FMUL.FTZ R17, R17, R26.reuse ;  /* 0x0000001a11117220 */ /* 0x080fe20000410000 */
[----:B------:R-:W-:Y:S01]  /*f490*/  SHF.L.U32 R7, R7, 0x10, RZ ;  /* 0x0000001007077819 */ /* 0x000fe200000006ff */
[C---:B------:R-:W-:Y:S01]  /*f4a0*/  FFMA.FTZ R19, R20.reuse, R26, -R19 ;  /* 0x0000001a14137223 */ /* 0x040fe20000010813 */
[-C--:B------:R-:W-:Y:S01]  /*f4b0*/  FFMA.FTZ R18, R29, R25.reuse, -R18 ;  /* 0x000000191d127223 */ /* 0x080fe20000010812 */
[----:B------:R-:W-:Y:S01]  /*f4c0*/  FFMA.FTZ R20, R20, R24, R17 ;  /* 0x0000001814147223 */ /* 0x000fe20000010011 */
[----:B------:R-:W-:Y:S01]  /*f4d0*/  FMUL.FTZ R24, R27, R25 ;  /* 0x000000191b187220 */ /* 0x000fe20000410000 */
[C---:B------:R-:W-:Y:S01]  /*f4e0*/  FMUL.FTZ R17, R31.reuse, R4 ;  /* 0x000000041f117220 */ /* 0x040fe20000410000 */
[----:B------:R-:W-:Y:S01]  /*f4f0*/  FMUL.FTZ R31, R31, R6 ;  /* 0x000000061f1f7220 */ /* 0x000fe20000410000 */
[C---:B------:R-:W-:Y:S01]  /*f500*/  FMUL.FTZ R25, R32.reuse, R5 ;  /* 0x0000000520197220 */ /* 0x040fe20000410000 */
[-C--:B------:R-:W-:Y:S01]  /*f510*/  FMUL.FTZ R32, R32, R7.reuse ;  /* 0x0000000720207220 */ /* 0x080fe20000410000 */
        /* <DEDUP_REMOVED lines=10> */
.L_x_1517:
[----:B------:R-:W-:Y:S05]  /*f5c0*/  BSYNC.RECONVERGENT B0 ;  /* 0x0000000000007941 */ /* 0x000fea0003800200 */
.L_x_1516:
[----:B-----5:R3:W-:Y:S02]  /*f5d0*/  STS.128 [R0+0x1000], R16 ;  /* 0x0010001000007388 */ /* 0x0207e40000000c00 */
.L_x_1515:
[----:B------:R-:W-:Y:S05]  /*f5e0*/  BSYNC.RECONVERGENT B1 ;  /* 0x0000000000017941 */ /* 0x000fea0003800200 */
.L_x_1514:
        /* <DEDUP_REMOVED lines=18> */
[----:B------:R-:W3:Y:S01]  /*f710*/  LDG.E.64 R4, desc[UR6][R4.64+0x40] ;  /* 0x0000400604047981 */ /* 0x000ee2000c1e1b00 */
[C---:B-----5:R-:W-:Y:S01]  /*f720*/  LOP3.LUT R10, R17.reuse, 0xffff0000, RZ, 0xc0, !PT ;  /* 0xffff0000110a7812 */ /* 0x060fe200078ec0ff */
[----:B------:R-:W-:Y:S01]  /*f730*/  IMAD.U32 R11, R17, 0x10000, RZ ;  /* 0x00010000110b7824 */ /* 0x000fe200078e00ff */
[C---:B------:R-:W-:Y:S01]  /*f740*/  LOP3.LUT R24, R19.reuse, 0xffff0000, RZ, 0xc0, !PT ;  /* 0xffff000013187812 */ /* 0x040fe200078ec0ff */
[----:B------:R-:W-:Y:S01]  /*f750*/  IMAD.U32 R26, R19, 0x10000, RZ ;  /* 0x00010000131a7824 */ /* 0x000fe200078e00ff */
[----:B------:R-:W-:Y:S02]  /*f760*/  SHF.L.U32 R27, R18, 0x10, RZ ;  /* 0x00000010121b7819 */ /* 0x000fe400000006ff */
[----:B------:R-:W-:-:S02]  /*f770*/  SHF.L.U32 R17, R16, 0x10, RZ ;  /* 0x0000001010117819 */ /* 0x000fc400000006ff */
[----:B------:R-:W-:Y:S02]  /*f780*/  LOP3.LUT R29, R16, 0xffff0000, RZ, 0xc0, !PT ;  /* 0xffff0000101d7812 */ /* 0x000fe400078ec0ff */
[----:B------:R-:W-:Y:S02]  /*f790*/  LOP3.LUT R18, R18, 0xffff0000, RZ, 0xc0, !PT ;  /* 0xffff000012127812 */ /* 0x000fe400078ec0ff */
[----:B--2---:R-:W-:Y:S02]  /*f7a0*/  LOP3.LUT R25, R6, 0xffff0000, RZ, 0xc0, !PT ;  /* 0xffff000006197812 */ /* 0x004fe400078ec0ff */
[----:B---3--:R-:W-:-:S03]  /*f7b0*/  LOP3.LUT R20, R4, 0xffff0000, RZ, 0xc0, !PT ;  /* 0xffff000004147812 */ /* 0x008fc600078ec0ff */
[----:B------:R-:W-:Y:S01]  /*f7c0*/  FMUL.FTZ R31, R10, R25 ;  /* 0x000000190a1f7220 */ /* 0x000fe20000410000 */
[----:B------:R-:W-:Y:S01]  /*f7d0*/  LOP3.LUT R19, R5, 0xffff0000, RZ, 0xc0, !PT ;  /* 0xffff000005137812 */ /* 0x000fe200078ec0ff */
[----:B------:R-:W-:Y:S01]  /*f7e0*/  IMAD.U32 R4, R4, 0x10000, RZ ;  /* 0x0001000004047824 */ /* 0x000fe200078e00ff */
[----:B------:R-:W-:Y:S01]  /*f7f0*/  LOP3.LUT R22, R7, 0xffff0000, RZ, 0xc0, !PT ;  /* 0xffff000007167812 */ /* 0x000fe200078ec0ff */
[-C--:B------:R-:W-:Y:S01]  /*f800*/  FMUL.FTZ R16, R10, R20.reuse ;  /* 0x000000140a107220 */ /* 0x080fe20000410000 */
[----:B------:R-:W-:Y:S01]  /*f810*/  SHF.L.U32 R6, R6, 0x10, RZ ;  /* 0x0000001006067819 */ /* 0x000fe200000006ff */
[----:B------:R-:W-:Y:S01]  /*f820*/  IMAD.U32 R5, R5, 0x10000, RZ ;  /* 0x0001000005057824 */ /* 0x000fe200078e00ff */
[----:B------:R-:W-:Y:S01]  /*f830*/  SHF.L.U32 R7, R7, 0x10, RZ ;  /* 0x0000001007077819 */ /* 0x000fe200000006ff */
[C---:B------:R-:W-:Y:S01]  /*f840*/  FFMA.FTZ R31, R11.reuse, R20, R31 ;  /* 0x000000140b1f7223 */ /* 0x040fe2000001001f */
[----:B------:R-:W-:Y:S01]  /*f850*/  FMUL.FTZ R33, R24, R19 ;  /* 0x0000001318217220 */ /* 0x000fe20000410000 */
[----:B------:R-:W-:Y:S01]  /*f860*/  FFMA.FTZ R16, R11, R25, -R16 ;  /* 0x000000190b107223 */ /* 0x000fe20000010810 */
[C---:B------:R-:W-:Y:S01]  /*f870*/  FMUL.FTZ R10, R29.reuse, R4 ;  /* 0x000000041d0a7220 */ /* 0x040fe20000410000 */
[----:B------:R-:W-:Y:S01]  /*f880*/  FMUL.FTZ R20, R18, R5 ;  /* 0x0000000512147220 */ /* 0x000fe20000410000 */
[----:B------:R-:W-:Y:S01]  /*f890*/  FMUL.FTZ R11, R24, R22 ;  /* 0x00000016180b7220 */ /* 0x000fe20000410000 */
        /* <DEDUP_REMOVED lines=12> */
.L_x_1519:
[----:B------:R-:W-:Y:S05]  /*f960*/  BSYNC.RECONVERGENT B0 ;  /* 0x0000000000007941 */ /* 0x000fea0003800200 */
.L_x_1518:
[----:B-----5:R3:W-:Y:S02]  /*f970*/  STS.128 [R0+0x3000], R16 ;  /* 0x0030001000007388 */ /* 0x0207e40000000c00 */
.L_x_1513:
[----:B------:R-:W-:Y:S05]  /*f980*/  BSYNC.RECONVERGENT B2 ;  /* 0x0000000000027941 */ /* 0x000fea0003800200 */
.L_x_1512:
[----:B-1----:R-:W-:-:S04]  /*f990*/  IADD3 R38, PT, PT, R128, 0x30, RZ ;  /* 0x0000003080267810 */ /* 0x002fc80007ffe0ff */
[----:B------:R-:W-:-:S13]  /*f9a0*/  ISETP.GE.AND P0, PT, R38, R13, PT ;  /* 0x0000000d2600720c */ /* 0x000fda0003f06270 */
[----:B------:R-:W-:Y:S05]  /*f9b0*/  @P0 BRA `(.L_x_1494) ;  /* 0x0000003400d00947 */ /* 0x000fea0003800000 */
[----:B--2---:R-:W1:Y:S01]  /*f9c0*/  LDC R6, c[0x0][0x440] ;  /* 0x00011000ff067b82 */ /* 0x004e620000000800 */
[----:B------:R-:W-:Y:S01]  /*f9d0*/  IMAD R3, R3, 0x60, RZ ;  /* 0x0000006003037824 */ /* 0x000fe200078e02ff */
[----:B------:R-:W-:Y:S01]  /*f9e0*/  BSSY.RECONVERGENT B1, `(.L_x_1520) ;  /* 0x000003e000017945 */ /* 0x000fe20003800200 */
[----:B---3--:R-:W-:-:S04]  /*f9f0*/  IMAD.WIDE.U32 R32, R2, 0x60, R36 ;  /* 0x0000006002207825 */ /* 0x008fc800078e0024 */
[----:B------:R-:W-:Y:S01]  /*fa00*/  IMAD R12, R12, 0x30, RZ ;  /* 0x000000300c0c7824 */ /* 0x000fe200078e02ff */
[----:B------:R-:W-:Y:S02]  /*fa10*/  IADD3 R33, PT, PT, R33, R3, RZ ;  /* 0x0000000321217210 */ /* 0x000fe40007ffe0ff */
[----:B-1----:R-:W-:-:S13]  /*fa20*/  ISETP.GE.AND P0, PT, R14, R6, PT ;  /* 0x000000060e00720c */ /* 0x002fda0003f06270 */
[----:B------:R1:W-:Y:S01]  /*fa30*/  @P0 STS.128 [R0+0x1800], RZ ;  /* 0x001800ff00000388 */ /* 0x0003e20000000c00 */
[----:B------:R-:W-:Y:S05]  /*fa40*/  @P0 BRA `(.L_x_1521) ;  /* 0x0000000000dc0947 */ /* 0x000fea0003800000 */
[----:B------:R2:W5:Y:S01]  /*fa50*/  LDG.E.128 R16, desc[UR6][R32.64] ;  /* 0x0000000620107981 */ /* 0x000562000c1e1d00 */
        /* <DEDUP_REMOVED lines=14> */
[----:B------:R-:W4:Y:S01]  /*fb40*/  LDG.E.64 R2, desc[UR6][R36.64] ;  /* 0x0000000624027981 */ /* 0x000f22000c1e1b00 */
        /* <DEDUP_REMOVED lines=8> */
[----:B---3--:R-:W-:Y:S02]  /*fbd0*/  LOP3.LUT R20, R4, 0xffff0000, RZ, 0xc0, !PT ;  /* 0xffff000004147812 */ /* 0x008fe400078ec0ff */
[----:B------:R-:W-:Y:S02]  /*fbe0*/  LOP3.LUT R19, R5, 0xffff0000, RZ, 0xc0, !PT ;  /* 0xffff000005137812 */ /* 0x000fe400078ec0ff */
[C---:B----4-:R-:W-:Y:S01]  /*fbf0*/  LOP3.LUT R17, R2.reuse, 0xffff0000, RZ, 0xc0, !PT ;  /* 0xffff000002117812 */ /* 0x050fe200078ec0ff */
[----:B------:R-:W-:Y:S01]  /*fc00*/  FMUL.FTZ R30, R7, R20 ;  /* 0x00000014071e7220 */ /* 0x000fe20000410000 */
[----:B------:R-:W-:Y:S01]  /*fc10*/  LOP3.LUT R16, R3, 0xffff0000, RZ, 0xc0, !PT ;  /* 0xffff000003107812 */ /* 0x000fe200078ec0ff */
[----:B------:R-:W-:Y:S01]  /*fc20*/  IMAD.U32 R2, R2, 0x10000, RZ ;  /* 0x0001000002027824 */ /* 0x000fe200078e00ff */
[----:B------:R-:W-:Y:S01]  /*fc30*/  SHF.L.U32 R4, R4, 0x10, RZ ;  /* 0x0000001004047819 */ /* 0x000fe200000006ff */
[-C--:B------:R-:W-:Y:S01]  /*fc40*/  FMUL.FTZ R13, R7, R17.reuse ;  /* 0x00000011070d7220 */ /* 0x080fe20000410000 */
[----:B------:R-:W-:Y:S01]  /*fc50*/  FFMA.FTZ R30, R10, R17, R30 ;  /* 0x000000110a1e7223 */ /* 0x000fe2000001001e */
[C---:B------:R-:W-:Y:S01]  /*fc60*/  FMUL.FTZ R17, R22.reuse, R19 ;  /* 0x0000001316117220 */ /* 0x040fe20000410000 */
[----:B------:R-:W-:Y:S01]  /*fc70*/  IMAD.U32 R3, R3, 0x10000, RZ ;  /* 0x0001000003037824 */ /* 0x000fe200078e00ff */
[----:B------:R-:W-:Y:S01]  /*fc80*/  SHF.L.U32 R5, R5, 0x10, RZ ;  /* 0x0000001005057819 */ /* 0x000fe200000006ff */
[----:B------:R-:W-:Y:S01]  /*fc90*/  FMUL.FTZ R7, R22, R16 ;  /* 0x0000001016077220 */ /* 0x000fe20000410000 */
[----:B------:R-:W-:Y:S01]  /*fca0*/  FFMA.FTZ R13, R10, R20, -R13 ;  /* 0x000000140a0d7223 */ /* 0x000fe2000001080d */
[----:B------:R-:W-:Y:S01]  /*fcb0*/  FFMA.FTZ R16, R24, R16, R17 ;  /* 0x0000001018107223 */ /* 0x000fe20000010011 */
[C---:B------:R-:W-:Y:S01]  /*fcc0*/  FMUL.FTZ R10, R26.reuse, R2 ;  /* 0x000000021a0a7220 */ /* 0x040fe20000410000 */
[-C--:B------:R-:W-:Y:S01]  /*fcd0*/  FMUL.FTZ R17, R26, R4.reuse ;  /* 0x000000041a117220 */ /* 0x080fe20000410000 */
[C---:B------:R-:W-:Y:S01]  /*fce0*/  FMUL.FTZ R20, R18.reuse, R3 ;  /* 0x0000000312147220 */ /* 0x040fe20000410000 */
[----:B------:R-:W-:Y:S01]  /*fcf0*/  FMUL.FTZ R18, R18, R5 ;  /* 0x0000000512127220 */ /* 0x000fe20000410000 */
[----:B------:R-:W-:Y:S01]  /*fd00*/  FFMA.FTZ R7, R24, R19, -R7 ;  /* 0x0000001318077223 */ /* 0x000fe20000010807 */
        /* <DEDUP_REMOVED lines=9> */
.L_x_1523:
[----:B------:R-:W-:Y:S05]  /*fda0*/  BSYNC.RECONVERGENT B0 ;  /* 0x0000000000007941 */ /* 0x000fea0003800200 */
.L_x_1522:
[----:B-----5:R3:W-:Y:S02]  /*fdb0*/  STS.128 [R0+0x1800], R16 ;  /* 0x0018001000007388 */ /* 0x0207e40000000c00 */
.L_x_1521:
[----:B------:R-:W-:Y:S05]  /*fdc0*/  BSYNC.RECONVERGENT B1 ;  /* 0x0000000000017941 */ /* 0x000fea0003800200 */
.L_x_1520:
        /* <DEDUP_REMOVED lines=20> */
[----:B------:R-:W-:Y:S02]  /*ff10*/  LOP3.LUT R6, R17, 0xffff0000, RZ, 0xc0, !PT ;  /* 0xffff000011067812 */ /* 0x000fe400078ec0ff */
[C---:B------:R-:W-:Y:S02]  /*ff20*/  SHF.L.U32 R8, R16.reuse, 0x10, RZ ;  /* 0x0000001010087819 */ /* 0x040fe400000006ff */
[----:B------:R-:W-:-:S02]  /*ff30*/  LOP3.LUT R21, R16, 0xffff0000, RZ, 0xc0, !PT ;  /* 0xffff000010157812 */ /* 0x000fc400078ec0ff */
[C---:B------:R-:W-:Y:S01]  /*ff40*/  LOP3.LUT R16, R19.reuse, 0xffff0000, RZ, 0xc0, !PT ;  /* 0xffff000013107812 */ /* 0x040fe200078ec0ff */
[----:B------:R-:W-:Y:S01]  /*ff50*/  IMAD.U32 R20, R19, 0x10000, RZ ;  /* 0x0001000013147824 */ /* 0x000fe200078e00ff */
[C---:B------:R-:W-:Y:S02]  /*ff60*/  SHF.L.U32 R19, R18.reuse, 0x10, RZ ;  /* 0x0000001012137819 */ /* 0x040fe400000006ff */
[----:B------:R-:W-:Y:S02]  /*ff70*/  LOP3.LUT R18, R18, 0xffff0000, RZ, 0xc0, !PT ;  /* 0xffff000012127812 */ /* 0x000fe400078ec0ff */
[----:B--2---:R-:W-:Y:S02]  /*ff80*/  LOP3.LUT R17, R4, 0xffff0000, RZ, 0xc0, !PT ;  /* 0xffff000004117812 */ /* 0x004fe400078ec0ff */
[----:B----4-:R-:W-:-:S03]  /*ff90*/  LOP3.LUT R12, R2, 0xffff0000, RZ, 0xc0, !PT ;  /* 0xffff0000020c7812 */ /* 0x010fc600078ec0ff */
[C---:B------:R-:W-:Y:S01]  /*ffa0*/  FMUL.FTZ R23, R6.reuse, R17 ;  /* 0x0000001106177220 */ /* 0x040fe20000410000 */
[----:B------:R-:W-:Y:S02]  /*ffb0*/  LOP3.LUT R11, R3, 0xffff0000, RZ, 0xc0, !PT ;  /* 0xffff0000030b7812 */ /* 0x000fe400078ec0ff */
[----:B------:R-:W-:Y:S01]  /*ffc0*/  LOP3.LUT R13, R5, 0xffff0000, RZ, 0xc0, !PT ;  /* 0xffff0000050d7812 */ /* 0x000fe200078ec0ff */
[-C--:B------:R-:W-:Y:S01]  /*ffd0*/  FMUL.FTZ R10, R6, R12.reuse ;  /* 0x0000000c060a7220 */ /* 0x080fe20000410000 */
[C---:B------:R-:W-:Y:S01]  /*ffe0*/  FFMA.FTZ R23, R7.reuse, R12, R23 ;  /* 0x0000000c07177223 */ /* 0x040fe20000010017 */
[C---:B------:R-:W-:Y:S02]  /*fff0*/  FMUL.FTZ R25, R16.reuse, R11 ;  /* 0x0000000b10197220 */ /* 0x040fe40000410000 */
[----:B------:R-:W-:Y:S01]  /*10000*/  FFMA.FTZ R10, R7, R17, -R10 ;  /* 0x00000011070a7223 */ /* 0x000fe2000001080a */
[-C--:B------:R-:W-:Y:S01]  /*10010*/  FMUL.FTZ R7, R16, R13.reuse ;  /* 0x0000000d10077220 */ /* 0x080fe20000410000 */
[----:B------:R-:W-:Y:S01]  /*10020*/  IMAD.U32 R2, R2, 0x10000, RZ ;  /* 0x0001000002027824 */ /* 0x000fe200078e00ff */
[----:B------:R-:W-:Y:S01]  /*10030*/  SHF.L.U32 R4, R4, 0x10, RZ ;  /* 0x0000001004047819 */ /* 0x000fe200000006ff */
[----:B------:R-:W-:Y:S01]  /*10040*/  IMAD.U32 R3, R3, 0x10000, RZ ;  /* 0x0001000003037824 */ /* 0x000fe200078e00ff */
[----:B------:R-:W-:Y:S01]  /*10050*/  SHF.L.U32 R5, R5, 0x10, RZ ;  /* 0x0000001005057819 */ /* 0x000fe200000006ff */
[C---:B------:R-:W-:Y:S01]  /*10060*/  FFMA.FTZ R25, R20.reuse, R13, -R25 ;  /* 0x0000000d14197223 */ /* 0x040fe20000010819 */
[----:B------:R-:W-:Y:S01]  /*10070*/  FFMA.FTZ R20, R20, R11, R7 ;  /* 0x0000000b14147223 */ /* 0x000fe20000010007 */
[C---:B------:R-:W-:Y:S01]  /*10080*/  FMUL.FTZ R7, R21.reuse, R2 ;  /* 0x0000000215077220 */ /* 0x040fe20000410000 */
[C---:B------:R-:W-:Y:S01]  /*10090*/  FMUL.FTZ R6, R18.reuse, R3 ;  /* 0x0000000312067220 */ /* 0x040fe20000410000 */
[-C--:B------:R-:W-:Y:S01]  /*100a0*/  FMUL.FTZ R21, R21, R4.reuse ;  /* 0x0000000415157220 */ /* 0x080fe20000410000 */
[-C--:B------:R-:W-:Y:S01]  /*100b0*/  FMUL.FTZ R18, R18, R5.reuse ;  /* 0x0000000512127220 */ /* 0x080fe20000410000 */
[C---:B------:R-:W-:Y:S01]  /*100c0*/  FFMA.FTZ R7, R8.reuse, R4, -R7 ;  /* 0x0000000408077223 */ /* 0x040fe20000010807 */
[C---:B------:R-:W-:Y:S01]  /*100d0*/  FFMA.FTZ R6, R19.reuse, R5, -R6 ;  /* 0x0000000513067223 */ /* 0x040fe20000010806 */
[----:B------:R-:W-:Y:S01]  /*100e0*/  FFMA.FTZ R2, R8, R2, R21 ;  /* 0x0000000208027223 */ /* 0x000fe20000010015 */
[----:B------:R-:W-:Y:S01]  /*100f0*/  FFMA.FTZ R3, R19, R3, R18 ;  /* 0x0000000313037223 */ /* 0x000fe20000010012 */
[----:B------:R-:W-:-:S02]  /*10100*/  F2FP.BF16.F32.PACK_AB R17, R23, R10 ;  /* 0x0000000a1711723e */ /* 0x000fc400000010ff */
[----:B------:R-:W-:Y:S02]  /*10110*/  F2FP.BF16.F32.PACK_AB R19, R20, R25 ;  /* 0x000000191413723e */ /* 0x000fe400000010ff */
[----:B------:R-:W-:Y:S02]  /*10120*/  F2FP.BF16.F32.PACK_AB R16, R2, R7 ;  /* 0x000000070210723e */ /* 0x000fe400000010ff */
[----:B------:R-:W-:Y:S02]  /*10130*/  F2FP.BF16.F32.PACK_AB R18, R3, R6 ;  /* 0x000000060312723e */ /* 0x000fe400000010ff */
.L_x_1525:
[----:B------:R-:W-:Y:S05]  /*10140*/  BSYNC.RECONVERGENT B0 ;  /* 0x0000000000007941 */ /* 0x000fea0003800200 */
.L_x_1524:
[----:B-----5:R1:W-:Y:S01]  /*10150*/  STS.128 [R0+0x3800], R16 ;  /* 0x0038001000007388 */ /* 0x0203e20000000c00 */
[----:B------:R-:W-:Y:S05]  /*10160*/  BRA `(.L_x_1494) ;  /* 0x0000002c00e47947 */ /* 0x000fea0003800000 */
.L_x_1495:
        /* <DEDUP_REMOVED lines=49> */
[C---:B------:R-:W-:Y:S01]  /*10480*/  IMAD.U32 R17, R19.reuse, 0x10000, RZ ;  /* 0x0001000013117824 */ /* 0x040fe200078e00ff */
        /* <DEDUP_REMOVED lines=8> */
[----:B----4-:R-:W-:Y:S01]  /*10510*/  SHF.L.U32 R46, R24, 0x10, RZ ;  /* 0x00000010182e7819 */ /* 0x010fe200000006ff */
[----:B------:R-:W-:Y:S01]  /*10520*/  @!P1 FADD.FTZ R16, -R16, -RZ ;  /* 0x800000ff10109221 */ /* 0x000fe20000010100 */
[----:B------:R-:W-:Y:S01]  /*10530*/  LOP3.LUT R45, R24, 0xffff0000, RZ, 0xc0, !PT ;  /* 0xffff0000182d7812 */ /* 0x000fe200078ec0ff */
[----:B------:R-:W-:Y:S01]  /*10540*/  IMAD.U32 R24, R25, 0x10000, RZ ;  /* 0x0001000019187824 */ /* 0x000fe200078e00ff */
[----:B------:R-:W-:Y:S01]  /*10550*/  LOP3.LUT R50, R27, 0xffff0000, RZ, 0xc0, !PT ;  /* 0xffff00001b327812 */ /* 0x000fe200078ec0ff */
[----:B------:R-:W-:Y:S01]  /*10560*/  @!P1 FADD.FTZ R18, -R18, -RZ ;  /* 0x800000ff12129221 */ /* 0x000fe20000010100 */
[----:B------:R-:W-:Y:S01]  /*10570*/  LOP3.LUT R47, R25, 0xffff0000, RZ, 0xc0, !PT ;  /* 0xffff0000192f7812 */ /* 0x000fe200078ec0ff */
[----:B------:R-:W-:Y:S01]  /*10580*/  @!P1 FADD.FTZ R17, -R17, -RZ ;  /* 0x800000ff11119221 */ /* 0x000fe20000010100 */
[----:B------:R-:W-:Y:S01]  /*10590*/  LOP3.LUT R25, R26, 0xffff0000, RZ, 0xc0, !PT ;  /* 0xffff00001a197812 */ /* 0x000fe200078ec0ff */
[----:B------:R-:W-:Y:S01]  /*105a0*/  FMUL.FTZ R7, R24, R7 ;  /* 0x0000000718077220 */ /* 0x000fe20000410000 */
[----:B------:R-:W-:Y:S01]  /*105b0*/  SHF.L.U32 R48, R26, 0x10, RZ ;  /* 0x000000101a307819 */ /* 0x000fe200000006ff */
[----:B------:R-:W-:-:S02]  /*105c0*/  IMAD.U32 R26, R27, 0x10000, RZ ;  /* 0x000100001b1a7824 */ /* 0x000fc400078e00ff */
[----:B------:R-:W-:Y:S01]  /*105d0*/  FMUL.FTZ R50, R50, R19 ;  /* 0x0000001332327220 */ /* 0x000fe20000410000 */
[----:B------:R-:W-:Y:S01]  /*105e0*/  @!P1 FADD.FTZ R44, -R44, -RZ ;  /* 0x800000ff2c2c9221 */ /* 0x000fe20000010100 */
[----:B--2---:R-:W-:Y:S01]  /*105f0*/  SHF.L.U32 R24, R20, 0x10, RZ ;  /* 0x0000001014187819 */ /* 0x004fe200000006ff */
        /* <DEDUP_REMOVED lines=27> */
.L_x_1530:
[----:B------:R-:W-:Y:S05]  /*107b0*/  BSYNC.RECONVERGENT B0 ;  /* 0x0000000000007941 */ /* 0x000fea0003800200 */
.L_x_1529:
[----:B------:R-:W-:Y:S05]  /*107c0*/  BSYNC.RECONVERGENT B1 ;  /* 0x0000000000017941 */ /* 0x000fea0003800200 */
.L_x_1528:
        /* <DEDUP_REMOVED lines=41> */
[C---:B------:R-:W-:Y:S01]  /*10a60*/  SHF.L.U32 R42, R6.reuse, 0x10, RZ ;  /* 0x00000010062a7819 */ /* 0x040fe200000006ff */
[----:B----4-:R-:W-:Y:S01]  /*10a70*/  IMAD.U32 R45, R21, 0x10000, RZ ;  /* 0x00010000152d7824 */ /* 0x010fe200078e00ff */
        /* <DEDUP_REMOVED lines=8> */
[----:B------:R-:W-:Y:S01]  /*10b00*/  SHF.L.U32 R49, R22, 0x10, RZ ;  /* 0x0000001016317819 */ /* 0x000fe200000006ff */
[----:B------:R-:W-:Y:S01]  /*10b10*/  @!P1 FADD.FTZ R6, -R6, -RZ ;  /* 0x800000ff06069221 */ /* 0x000fe20000010100 */
[----:B------:R-:W-:Y:S01]  /*10b20*/  LOP3.LUT R21, R22, 0xffff0000, RZ, 0xc0, !PT ;  /* 0xffff000016157812 */ /* 0x000fe200078ec0ff */
[----:B------:R-:W-:Y:S01]  /*10b30*/  IMAD.U32 R22, R23, 0x10000, RZ ;  /* 0x0001000017167824 */ /* 0x000fe200078e00ff */
[----:B------:R-:W-:Y:S01]  /*10b40*/  LOP3.LUT R20, R20, 0xffff0000, RZ, 0xc0, !PT ;  /* 0xffff000014147812 */ /* 0x000fe200078ec0ff */
[----:B------:R-:W-:Y:S01]  /*10b50*/  @!P1 FADD.FTZ R7, -R7, -RZ ;  /* 0x800000ff07079221 */ /* 0x000fe20000010100 */
[----:B------:R-:W-:Y:S01]  /*10b60*/  LOP3.LUT R46, R23, 0xffff0000, RZ, 0xc0, !PT ;  /* 0xffff0000172e7812 */ /* 0x000fe200078ec0ff */
        /* <DEDUP_REMOVED lines=31> */
.L_x_1532:
[----:B------:R-:W-:Y:S05]  /*10d60*/  BSYNC.RECONVERGENT B0 ;  /* 0x0000000000007941 */ /* 0x000fea0003800200 */
.L_x_1531:
[----:B-----5:R3:W-:Y:S02]  /*10d70*/  STS.128 [R0+0x2000], R24 ;  /* 0x0020001800007388 */ /* 0x0207e40000000c00 */
.L_x_1527:
[----:B------:R-:W-:Y:S05]  /*10d80*/  BSYNC.RECONVERGENT B2 ;  /* 0x0000000000027941 */ /* 0x000fea0003800200 */
.L_x_1526:
        /* <DEDUP_REMOVED lines=94> */
.L_x_1538:
[----:B------:R-:W-:Y:S05]  /*11370*/  BSYNC.RECONVERGENT B0 ;  /* 0x0000000000007941 */ /* 0x000fea0003800200 */
.L_x_1537:
[----:B-----5:R3:W-:Y:S02]  /*11380*/  STS.128 [R0+0x800], R24 ;  /* 0x0008001800007388 */ /* 0x0207e40000000c00 */
.L_x_1536:
[----:B------:R-:W-:Y:S05]  /*11390*/  BSYNC.RECONVERGENT B1 ;  /* 0x0000000000017941 */ /* 0x000fea0003800200 */
.L_x_1535:
        /* <DEDUP_REMOVED lines=8> */
[----:B------:R-:W3:Y:S01]  /*11420*/  LDCU.64 UR8, c[0x0][0x4d0] ;  /* 0x00009a00ff0877ac */ /* 0x000ee20008000a00 */
[--C-:B------:R-:W-:Y:S02]  /*11430*/  SHF.R.S32.HI R10, RZ, 0x1f, R28.reuse ;  /* 0x0000001fff0a7819 */ /* 0x100fe4000001141c */
[----:B------:R-:W-:Y:S02]  /*11440*/  SEL R11, R30, RZ, P0 ;  /* 0x000000ff1e0b7207 */ /* 0x000fe40000000000 */
[----:B-1----:R-:W-:Y:S02]  /*11450*/  SEL R21, R33, R30, !P0 ;  /* 0x0000001e21157207 */ /* 0x002fe40004000000 */
[----:B------:R-:W-:Y:S02]  /*11460*/  IADD3 R28, P2, P1, R11, R13, R28 ;  /* 0x0000000d0b1c7210 */ /* 0x000fe4000795e01c */
[----:B------:R-:W-:-:S04]  /*11470*/  SEL R11, R32, RZ, P0 ;  /* 0x000000ff200b7207 */ /* 0x000fc80000000000 */
[----:B------:R-:W-:Y:S01]  /*11480*/  IADD3.X R17, PT, PT, R11, R29, R10, P2, P1 ;  /* 0x0000001d0b117210 */ /* 0x000fe200017e240a */
[----:B------:R-:W-:-:S03]  /*11490*/  IMAD.SHL.U32 R11, R28, 0x2, RZ ;  /* 0x000000021c0b7824 */ /* 0x000fc600078e00ff */
[----:B------:R-:W-:Y:S02]  /*114a0*/  SHF.L.U64.HI R10, R28, 0x1, R17 ;  /* 0x000000011c0a7819 */ /* 0x000fe40000010211 */
[----:B---3--:R-:W-:-:S04]  /*114b0*/  IADD3 R16, P1, PT, R11, UR8, RZ ;  /* 0x000000080b107c10 */ /* 0x008fc8000ff3e0ff */
[----:B------:R-:W-:Y:S01]  /*114c0*/  IADD3.X R17, PT, PT, R10, UR9, RZ, P1, !PT ;  /* 0x000000090a117c10 */ /* 0x000fe20008ffe4ff */
[----:B------:R-:W1:Y:S01]  /*114d0*/  LDCU.64 UR8, c[0x0][0x4c8] ;  /* 0x00009900ff0877ac */ /* 0x000e620008000a00 */
[----:B------:R-:W-:-:S04]  /*114e0*/  IMAD.WIDE R24, R21, 0x2, R44 ;  /* 0x0000000215187825 */ /* 0x000fc800078e022c */
[----:B------:R-:W3:Y:S04]  /*114f0*/  LDG.E.128 R16, desc[UR6][R16.64+0x80] ;  /* 0x0000800610107981 */ /* 0x000ee8000c1e1d00 */
[----:B------:R-:W2:Y:S01]  /*11500*/  LDG.E.128 R24, desc[UR6][R24.64+0x80] ;  /* 0x0000800618187981 */ /* 0x000ea2000c1e1d00 */
[----:B-1----:R-:W-:-:S04]  /*11510*/  IADD3 R20, P1, PT, R11, UR8, RZ ;  /* 0x000000080b147c10 */ /* 0x002fc8000ff3e0ff */
[----:B------:R-:W-:-:S06]  /*11520*/  IADD3.X R21, PT, PT, R10, UR9, RZ, P1, !PT ;  /* 0x000000090a157c10 */ /* 0x000fcc0008ffe4ff */
[----:B------:R-:W4:Y:S01]  /*11530*/  LDG.E.128 R20, desc[UR6][R20.64+0x80] ;  /* 0x0000800614147981 */ /* 0x000f22000c1e1d00 */
[C---:B-----5:R-:W-:Y:S01]  /*11540*/  IMAD.U32 R11, R4.reuse, 0x10000, RZ ;  /* 0x00010000040b7824 */ /* 0x060fe200078e00ff */
[----:B------:R-:W-:Y:S01]  /*11550*/  LOP3.LUT R10, R4, 0xffff0000, RZ, 0xc0, !PT ;  /* 0xffff0000040a7812 */ /* 0x000fe200078ec0ff */
[----:B------:R-:W-:Y:S01]  /*11560*/  IMAD.U32 R39, R7, 0x10000, RZ ;  /* 0x0001000007277824 */ /* 0x000fe200078e00ff */
[C---:B------:R-:W-:Y:S01]  /*11570*/  LOP3.LUT R4, R5.reuse, 0xffff0000, RZ, 0xc0, !PT ;  /* 0xffff000005047812 */ /* 0x040fe200078ec0ff */
[C---:B------:R-:W-:Y:S01]  /*11580*/  IMAD.U32 R28, R6.reuse, 0x10000, RZ ;  /* 0x00010000061c7824 */ /* 0x040fe200078e00ff */
[----:B------:R-:W-:Y:S02]  /*11590*/  SHF.L.U32 R35, R5, 0x10, RZ ;  /* 0x0000001005237819 */ /* 0x000fe400000006ff */
[----:B------:R-:W-:Y:S02]  /*115a0*/  LOP3.LUT R5, R7, 0xffff0000, RZ, 0xc0, !PT ;  /* 0xffff000007057812 */ /* 0x000fe400078ec0ff */
[----:B------:R-:W-:-:S02]  /*115b0*/  LOP3.LUT R6, R6, 0xffff0000, RZ, 0xc0, !PT ;  /* 0xffff000006067812 */ /* 0x000fc400078ec0ff */
[C---:B---3--:R-:W-:Y:S01]  /*115c0*/  SHF.L.U32 R38, R16.reuse, 0x10, RZ ;  /* 0x0000001010267819 */ /* 0x048fe200000006ff */
[C---:B------:R-:W-:Y:S01]  /*115d0*/  IMAD.U32 R7, R17.reuse, 0x10000, RZ ;  /* 0x0001000011077824 */ /* 0x040fe200078e00ff */
[----:B------:R-:W-:Y:S01]  /*115e0*/  LOP3.LUT R16, R16, 0xffff0000, RZ, 0xc0, !PT ;  /* 0xffff000010107812 */ /* 0x000fe200078ec0ff */
[----:B------:R-:W-:Y:S01]  /*115f0*/  IMAD.U32 R40, R18, 0x10000, RZ ;  /* 0x0001000012287824 */ /* 0x000fe200078e00ff */
[----:B------:R-:W-:Y:S01]  /*11600*/  LOP3.LUT R41, R17, 0xffff0000, RZ, 0xc0, !PT ;  /* 0xffff000011297812 */ /* 0x000fe200078ec0ff */
[----:B--2---:R-:W-:Y:S01]  /*11610*/  IMAD.U32 R45, R24, 0x10000, RZ ;  /* 0x00010000182d7824 */ /* 0x004fe200078e00ff */
[C---:B------:R-:W-:Y:S01]  /*11620*/  SHF.L.U32 R17, R19.reuse, 0x10, RZ ;  /* 0x0000001013117819 */ /* 0x040fe200000006ff */
[----:B------:R-:W-:Y:S01]  /*11630*/  @!P0 FADD.FTZ R16, -R16, -RZ ;  /* 0x800000ff10108221 */ /* 0x000fe20000010100 */
[----:B------:R-:W-:Y:S01]  /*11640*/  LOP3.LUT R19, R19, 0xffff0000, RZ, 0xc0, !PT ;  /* 0xffff000013137812 */ /* 0x000fe200078ec0ff */
[----:B------:R-:W-:Y:S01]  /*11650*/  @!P0 FADD.FTZ R7, -R7, -RZ ;  /* 0x800000ff07078221 */ /* 0x000fe20000010100 */
[----:B------:R-:W-:Y:S01]  /*11660*/  LOP3.LUT R43, R24, 0xffff0000, RZ, 0xc0, !PT ;  /* 0xffff0000182b7812 */ /* 0x000fe200078ec0ff */
[----:B------:R-:W-:Y:S01]  /*11670*/  IMAD.U32 R24, R25, 0x10000, RZ ;  /* 0x0001000019187824 */ /* 0x000fe200078e00ff */
        /* <DEDUP_REMOVED lines=14> */
[C---:B----4-:R-:W-:Y:S01]  /*11760*/  LOP3.LUT R16, R20.reuse, 0xffff0000, RZ, 0xc0, !PT ;  /* 0xffff000014107812 */ /* 0x050fe200078ec0ff */
[----:B------:R-:W-:Y:S01]  /*11770*/  FMUL.FTZ R38, R45, R38 ;  /* 0x000000262d267220 */ /* 0x000fe20000410000 */
[C---:B------:R-:W-:Y:S01]  /*11780*/  SHF.L.U32 R7, R21.reuse, 0x10, RZ ;  /* 0x0000001015077819 */ /* 0x040fe200000006ff */
        /* <DEDUP_REMOVED lines=25> */
.L_x_1540:
[----:B------:R-:W-:Y:S05]  /*11920*/  BSYNC.RECONVERGENT B0 ;  /* 0x0000000000007941 */ /* 0x000fea0003800200 */
.L_x_1539:
[----:B-----5:R1:W-:Y:S02]  /*11930*/  STS.128 [R0+0x2800], R4 ;  /* 0x0028000400007388 */ /* 0x0203e40000000c00 */
.L_x_1534:
[----:B------:R-:W-:Y:S05]  /*11940*/  BSYNC.RECONVERGENT B2 ;  /* 0x0000000000027941 */ /* 0x000fea0003800200 */
.L_x_1533:
        /* <DEDUP_REMOVED lines=95> */
.L_x_1546:
[----:B------:R-:W-:Y:S05]  /*11f40*/  BSYNC.RECONVERGENT B0 ;  /* 0x0000000000007941 */ /* 0x000fea0003800200 */
.L_x_1545:
[----:B-----5:R3:W-:Y:S02]  /*11f50*/  STS.128 [R0+0x1000], R24 ;  /* 0x0010001800007388 */ /* 0x0207e40000000c00 */
.L_x_1544:
[----:B------:R-:W-:Y:S05]  /*11f60*/  BSYNC.RECONVERGENT B1 ;  /* 0x0000000000017941 */ /* 0x000fea0003800200 */
.L_x_1543:
        /* <DEDUP_REMOVED lines=11> */
[----:B------:R-:W-:Y:S02]  /*12020*/  SEL R17, R33, R30, !P0 ;  /* 0x0000001e21117207 */ /* 0x000fe40004000000 */
[----:B------:R-:W-:Y:S02]  /*12030*/  IADD3 R10, P2, P1, R5, R13, R10 ;  /* 0x0000000d050a7210 */ /* 0x000fe4000795e00a */
[----:B------:R-:W-:-:S03]  /*12040*/  SEL R5, R32, RZ, P0 ;  /* 0x000000ff20057207 */ /* 0x000fc60000000000 */
[----:B------:R-:W-:Y:S01]  /*12050*/  IMAD.SHL.U32 R11, R10, 0x2, RZ ;  /* 0x000000020a0b7824 */ /* 0x000fe200078e00ff */
[----:B------:R-:W-:-:S04]  /*12060*/  IADD3.X R5, PT, PT, R5, R29, R4, P2, P1 ;  /* 0x0000001d05057210 */ /* 0x000fc800017e2404 */
        /* <DEDUP_REMOVED lines=72> */
.L_x_1548:
[----:B------:R-:W-:Y:S05]  /*124f0*/  BSYNC.RECONVERGENT B0 ;  /* 0x0000000000007941 */ /* 0x000fea0003800200 */
.L_x_1547:
[----:B-----5:R3:W-:Y:S02]  /*12500*/  STS.128 [R0+0x3000], R24 ;  /* 0x0030001800007388 */ /* 0x0207e40000000c00 */
.L_x_1542:
[----:B------:R-:W-:Y:S05]  /*12510*/  BSYNC.RECONVERGENT B2 ;  /* 0x0000000000027941 */ /* 0x000fea0003800200 */
.L_x_1541:
[----:B------:R-:W-:-:S04]  /*12520*/  IADD3 R38, PT, PT, R128, 0x30, RZ ;  /* 0x0000003080267810 */ /* 0x000fc80007ffe0ff */
[----:B------:R-:W-:-:S13]  /*12530*/  ISETP.GE.AND P0, PT, R38, R31, PT ;  /* 0x0000001f2600720c */ /* 0x000fda0003f06270 */
[----:B------:R-:W-:Y:S05]  /*12540*/  @P0 BRA `(.L_x_1494) ;  /* 0x0000000800ec0947 */ /* 0x000fea0003800000 */
[----:B------:R-:W5:Y:S01]  /*12550*/  LDC R10, c[0x0][0x440] ;  /* 0x00011000ff0a7b82 */ /* 0x000f620000000800 */
[----:B------:R-:W-:Y:S01]  /*12560*/  IMAD R3, R3, 0x60, RZ ;  /* 0x0000006003037824 */ /* 0x000fe200078e02ff */
[----:B------:R-:W-:Y:S01]  /*12570*/  BSSY.RECONVERGENT B1, `(.L_x_1549) ;  /* 0x000005e000017945 */ /* 0x000fe20003800200 */
[----:B-12---:R-:W-:-:S04]  /*12580*/  IMAD.WIDE.U32 R44, R2, 0x60, R36 ;  /* 0x00000060022c7825 */ /* 0x006fc800078e0024 */
[----:B------:R-:W-:Y:S01]  /*12590*/  IMAD R12, R12, 0x30, RZ ;  /* 0x000000300c0c7824 */ /* 0x000fe200078e02ff */
[----:B------:R-:W-:Y:S02]  /*125a0*/  IADD3 R45, PT, PT, R45, R3, RZ ;  /* 0x000000032d2d7210 */ /* 0x000fe40007ffe0ff */
[----:B-----5:R-:W-:-:S13]  /*125b0*/  ISETP.GE.AND P0, PT, R14, R10, PT ;  /* 0x0000000a0e00720c */ /* 0x020fda0003f06270 */
[----:B------:R1:W-:Y:S01]  /*125c0*/  @P0 STS.128 [R0+0x1800], RZ ;  /* 0x001800ff00000388 */ /* 0x0003e20000000c00 */
[----:B------:R-:W-:Y:S05]  /*125d0*/  @P0 BRA `(.L_x_1550) ;  /* 0x00000004005c0947 */ /* 0x000fea0003800000 */
[----:B---3--:R2:W5:Y:S01]  /*125e0*/  LDG.E.128 R24, desc[UR6][R44.64] ;  /* 0x000000062c187981 */ /* 0x008562000c1e1d00 */
[----:B------:R-:W-:Y:S01]  /*125f0*/  ISETP.GE.AND P0, PT, R14, R8, PT ;  /* 0x000000080e00720c */ /* 0x000fe20003f06270 */
[----:B------:R-:W-:-:S12]  /*12600*/  BSSY.RECONVERGENT B0, `(.L_x_1551) ;  /* 0x0000053000007945 */ /* 0x000fd80003800200 */
[----:B------:R-:W-:Y:S05]  /*12610*/  @P0 BRA `(.L_x_1552) ;  /* 0x0000000400440947 */ /* 0x000fea0003800000 */
[----:B------:R-:W3:Y:S01]  /*12620*/  LDCU.64 UR8, c[0x0][0x4d0] ;  /* 0x00009a00ff0877ac */ /* 0x000ee20008000a00 */
[----:B------:R-:W-:Y:S02]  /*12630*/  ISETP.GE.U32.AND P0, PT, R14, R33, PT ;  /* 0x000000210e00720c */ /* 0x000fe40003f06070 */
[--C-:B------:R-:W-:Y:S02]  /*12640*/  SHF.R.S32.HI R3, RZ, 0x1f, R12.reuse ;  /* 0x0000001fff037819 */ /* 0x100fe4000001140c */
        /* <DEDUP_REMOVED lines=9> */
[----:B------:R-:W3:Y:S01]  /*126e0*/  LDCU.64 UR8, c[0x0][0x4c8] ;  /* 0x00009900ff0877ac */ /* 0x000ee20008000a00 */
[----:B------:R-:W-:-:S04]  /*126f0*/  IMAD.WIDE R20, R11, 0x2, R44 ;  /* 0x000000020b147825 */ /* 0x000fc800078e022c */
[----:B------:R-:W4:Y:S04]  /*12700*/  LDG.E.128 R4, desc[UR6][R4.64] ;  /* 0x0000000604047981 */ /* 0x000f28000c1e1d00 */
[----:B------:R-:W2:Y:S01]  /*12710*/  LDG.E.128 R20, desc[UR6][R20.64] ;  /* 0x0000000614147981 */ /* 0x000ea2000c1e1d00 */
        /* <DEDUP_REMOVED lines=11> */
[----:B----4-:R-:W-:Y:S01]  /*127d0*/  SHF.L.U32 R27, R4, 0x10, RZ ;  /* 0x00000010041b7819 */ /* 0x010fe200000006ff */
[----:B------:R-:W-:Y:S01]  /*127e0*/  IMAD.U32 R37, R6, 0x10000, RZ ;  /* 0x0001000006257824 */ /* 0x000fe200078e00ff */
[----:B------:R-:W-:Y:S01]  /*127f0*/  LOP3.LUT R26, R4, 0xffff0000, RZ, 0xc0, !PT ;  /* 0xffff0000041a7812 */ /* 0x000fe200078ec0ff */
[C---:B------:R-:W-:Y:S01]  /*12800*/  IMAD.U32 R4, R5.reuse, 0x10000, RZ ;  /* 0x0001000005047824 */ /* 0x040fe200078e00ff */
[----:B------:R-:W-:Y:S01]  /*12810*/  LOP3.LUT R39, R5, 0xffff0000, RZ, 0xc0, !PT ;  /* 0xffff000005277812 */ /* 0x000fe200078ec0ff */
[----:B--2---:R-:W-:Y:S01]  /*12820*/  IMAD.U32 R41, R21, 0x10000, RZ ;  /* 0x0001000015297824 */ /* 0x004fe200078e00ff */
        /* <DEDUP_REMOVED lines=19> */
[C---:B---3--:R-:W-:Y:S01]  /*12960*/  IMAD.U32 R21, R16.reuse, 0x10000, RZ ;  /* 0x0001000010157824 */ /* 0x048fe200078e00ff */
        /* <DEDUP_REMOVED lines=28> */
.L_x_1552:
[----:B------:R-:W-:Y:S05]  /*12b30*/  BSYNC.RECONVERGENT B0 ;  /* 0x0000000000007941 */ /* 0x000fea0003800200 */
.L_x_1551:
[----:B-----5:R3:W-:Y:S02]  /*12b40*/  STS.128 [R0+0x1800], R24 ;  /* 0x0018001800007388 */ /* 0x0207e40000000c00 */
.L_x_1550:
[----:B------:R-:W-:Y:S05]  /*12b50*/  BSYNC.RECONVERGENT B1 ;  /* 0x0000000000017941 */ /* 0x000fea0003800200 */
.L_x_1549:
[----:B------:R-:W-:-:S13]  /*12b60*/  ISETP.GE.AND P0, PT, R9, R10, PT ;  /* 0x0000000a0900720c */ /* 0x000fda0003f06270 */
[----:B------:R1:W-:Y:S01]  /*12b70*/  @P0 STS.128 [R0+0x3800], RZ ;  /* 0x003800ff00000388 */ /* 0x0003e20000000c00 */
[----:B------:R-:W-:Y:S05]  /*12b80*/  @P0 BRA `(.L_x_1494) ;  /* 0x00000004005c0947 */ /* 0x000fea0003800000 */
[----:B------:R1:W5:Y:S01]  /*12b90*/  LDG.E.128 R4, desc[UR6][R44.64+0x80] ;  /* 0x000080062c047981 */ /* 0x000362000c1e1d00 */
        /* <DEDUP_REMOVED lines=11> */
[----:B------:R-:W-:Y:S02]  /*12c50*/  IMAD.SHL.U32 R2, R3, 0x2, RZ ;  /* 0x0000000203027824 */ /* 0x000fe400078e00ff */
        /* <DEDUP_REMOVED lines=10> */
[C---:B-----5:R-:W-:Y:S01]  /*12d00*/  LOP3.LUT R2, R5.reuse, 0xffff0000, RZ, 0xc0, !PT ;  /* 0xffff000005027812 */ /* 0x060fe200078ec0ff */
[----:B------:R-:W-:Y:S01]  /*12d10*/  IMAD.U32 R8, R4, 0x10000, RZ ;  /* 0x0001000004087824 */ /* 0x000fe200078e00ff */
[----:B------:R-:W-:Y:S01]  /*12d20*/  SHF.L.U32 R11, R5, 0x10, RZ ;  /* 0x00000010050b7819 */ /* 0x000fe200000006ff */
[----:B------:R-:W-:Y:S01]  /*12d30*/  IMAD.U32 R10, R6, 0x10000, RZ ;  /* 0x00010000060a7824 */ /* 0x000fe200078e00ff */
[----:B------:R-:W-:Y:S01]  /*12d40*/  LOP3.LUT R3, R4, 0xffff0000, RZ, 0xc0, !PT ;  /* 0xffff000004037812 */ /* 0x000fe200078ec0ff */
[C---:B------:R-:W-:Y:S01]  /*12d50*/  IMAD.U32 R13, R7.reuse, 0x10000, RZ ;  /* 0x00010000070d7824 */ /* 0x040fe200078e00ff */
[----:B------:R-:W-:Y:S02]  /*12d60*/  LOP3.LUT R5, R6, 0xffff0000, RZ, 0xc0, !PT ;  /* 0xffff000006057812 */ /* 0x000fe400078ec0ff */
[----:B------:R-:W-:Y:S01]  /*12d70*/  LOP3.LUT R4, R7, 0xffff0000, RZ, 0xc0, !PT ;  /* 0xffff000007047812 */ /* 0x000fe200078ec0ff */
[C---:B--2---:R-:W-:Y:S01]  /*12d80*/  IMAD.U32 R6, R25.reuse, 0x10000, RZ ;  /* 0x0001000019067824 */ /* 0x044fe200078e00ff */
[----:B------:R-:W-:Y:S01]  /*12d90*/  LOP3.LUT R30, R25, 0xffff0000, RZ, 0xc0, !PT ;  /* 0xffff0000191e7812 */ /* 0x000fe200078ec0ff */
[----:B------:R-:W-:Y:S01]  /*12da0*/  IMAD.U32 R29, R26, 0x10000, RZ ;  /* 0x000100001a1d7824 */ /* 0x000fe200078e00ff */
[----:B------:R-:W-:-:S02]  /*12db0*/  SHF.L.U32 R12, R24, 0x10, RZ ;  /* 0x00000010180c7819 */ /* 0x000fc400000006ff */
[----:B------:R-:W-:Y:S02]  /*12dc0*/  LOP3.LUT R7, R24, 0xffff0000, RZ, 0xc0, !PT ;  /* 0xffff000018077812 */ /* 0x000fe400078ec0ff */
[----:B------:R-:W-:Y:S01]  /*12dd0*/  LOP3.LUT R25, R26, 0xffff0000, RZ, 0xc0, !PT ;  /* 0xffff00001a197812 */ /* 0x000fe200078ec0ff */
[C---:B----4-:R-:W-:Y:S01]  /*12de0*/  IMAD.U32 R31, R16.reuse, 0x10000, RZ ;  /* 0x00010000101f7824 */ /* 0x050fe200078e00ff */
[C---:B------:R-:W-:Y:S02]  /*12df0*/  SHF.L.U32 R24, R27.reuse, 0x10, RZ ;  /* 0x000000101b187819 */ /* 0x040fe400000006ff */
[----:B------:R-:W-:Y:S01]  /*12e00*/  LOP3.LUT R26, R27, 0xffff0000, RZ, 0xc0, !PT ;  /* 0xffff00001b1a7812 */ /* 0x000fe200078ec0ff */
[C---:B------:R-:W-:Y:S01]  /*12e10*/  IMAD.U32 R27, R17.reuse, 0x10000, RZ ;  /* 0x00010000111b7824 */ /* 0x040fe200078e00ff */
[----:B------:R-:W-:Y:S01]  /*12e20*/  LOP3.LUT R33, R17, 0xffff0000, RZ, 0xc0, !PT ;  /* 0xffff000011217812 */ /* 0x000fe200078ec0ff */
[----:B------:R-:W-:Y:S01]  /*12e30*/  IMAD.U32 R17, R19, 0x10000, RZ ;  /* 0x0001000013117824 */ /* 0x000fe200078e00ff */
        /* <DEDUP_REMOVED lines=8> */
[----:B------:R-:W-:Y:S01]  /*12ec0*/  @!P0 FADD.FTZ R27, -R27, -RZ ;  /* 0x800000ff1b1b8221 */ /* 0x000fe20000010100 */
[----:B------:R-:W-:Y:S01]  /*12ed0*/  @!P0 FADD.FTZ R33, -R33, -RZ ;  /* 0x800000ff21218221 */ /* 0x000fe20000010100 */
[----:B------:R-:W-:Y:S01]  /*12ee0*/  FMUL.FTZ R31, R12, R31 ;  /* 0x0000001f0c1f7220 */ /* 0x000fe20000410000 */
[----:B------:R-:W-:Y:S01]  /*12ef0*/  @!P0 FADD.FTZ R18, -R18, -RZ ;  /* 0x800000ff12128221 */ /* 0x000fe20000010100 */
[----:B------:R-:W-:Y:S01]  /*12f00*/  FMUL.FTZ R16, R7, R16 ;  /* 0x0000001007107220 */ /* 0x000fe20000410000 */
[----:B------:R-:W-:Y:S01]  /*12f10*/  FMUL.FTZ R24, R24, R17 ;  /* 0x0000001118187220 */ /* 0x000fe20000410000 */
[----:B------:R-:W-:Y:S01]  /*12f20*/  FMUL.FTZ R19, R26, R19 ;  /* 0x000000131a137220 */ /* 0x000fe20000410000 */
[----:B------:R-:W-:Y:S01]  /*12f30*/  @!P0 FADD.FTZ R32, -R32, -RZ ;  /* 0x800000ff20208221 */ /* 0x000fe20000010100 */
[C---:B---3--:R-:W-:Y:S01]  /*12f40*/  LOP3.LUT R12, R20.reuse, 0xffff0000, RZ, 0xc0, !PT ;  /* 0xffff0000140c7812 */ /* 0x048fe200078ec0ff */
[----:B------:R-:W-:Y:S01]  /*12f50*/  IMAD.U32 R17, R20, 0x10000, RZ ;  /* 0x0001000014117824 */ /* 0x000fe200078e00ff */
[C---:B------:R-:W-:Y:S01]  /*12f60*/  SHF.L.U32 R7, R21.reuse, 0x10, RZ ;  /* 0x0000001015077819 */ /* 0x040fe200000006ff */
[----:B------:R-:W-:Y:S01]  /*12f70*/  FMUL.FTZ R6, R6, R27 ;  /* 0x0000001b06067220 */ /* 0x000fe20000410000 */
[----:B------:R-:W-:Y:S01]  /*12f80*/  LOP3.LUT R26, R21, 0xffff0000, RZ, 0xc0, !PT ;  /* 0xffff0000151a7812 */ /* 0x000fe200078ec0ff */
[----:B------:R-:W-:Y:S01]  /*12f90*/  FMUL.FTZ R33, R30, R33 ;  /* 0x000000211e217220 */ /* 0x000fe20000410000 */
[----:B------:R-:W-:Y:S01]  /*12fa0*/  FMUL.FTZ R18, R25, R18 ;  /* 0x0000001219127220 */ /* 0x000fe20000410000 */
[C---:B------:R-:W-:Y:S01]  /*12fb0*/  IMAD.U32 R25, R22.reuse, 0x10000, RZ ;  /* 0x0001000016197824 */ /* 0x040fe200078e00ff */
[----:B------:R-:W-:Y:S01]  /*12fc0*/  LOP3.LUT R21, R22, 0xffff0000, RZ, 0xc0, !PT ;  /* 0xffff000016157812 */ /* 0x000fe200078ec0ff */
[----:B------:R-:W-:Y:S01]  /*12fd0*/  FMUL.FTZ R29, R29, R32 ;  /* 0x000000201d1d7220 */ /* 0x000fe20000410000 */
[C---:B------:R-:W-:Y:S01]  /*12fe0*/  SHF.L.U32 R20, R23.reuse, 0x10, RZ ;  /* 0x0000001017147819 */ /* 0x040fe200000006ff */
        /* <DEDUP_REMOVED lines=15> */
.L_x_1554:
[----:B------:R-:W-:Y:S05]  /*130e0*/  BSYNC.RECONVERGENT B0 ;  /* 0x0000000000007941 */ /* 0x000fea0003800200 */
.L_x_1553:
[----:B-----5:R1:W-:Y:S02]  /*130f0*/  STS.128 [R0+0x3800], R4 ;  /* 0x0038000400007388 */ /* 0x0203e40000000c00 */
.L_x_1494:
[----:B------:R-:W-:Y:S05]  /*13100*/  BSYNC.RECONVERGENT B3 ;  /* 0x0000000000037941 */ /* 0x000fea0003800200 */
.L_x_1486:
[----:B------:R-:W4:Y:S01]  /*13110*/  LDC.64 R52, c[0x0][0x3b8] ;  /* 0x0000ee00ff347b82 */ /* 0x000f220000000a00 */
[----:B------:R-:W-:Y:S01]  /*13120*/  IMAD.IADD R3, R61, 0x1, -R70 ;  /* 0x000000013d037824 */ /* 0x000fe200078e0a46 */
[----:B------:R-:W-:Y:S01]  /*13130*/  BSSY.RECONVERGENT B0, `(.L_x_1555) ;  /* 0x0000018000007945 */ /* 0x000fe20003800200 */
[C---:B-12---:R-:W-:Y:S02]  /*13140*/  VIADD R6, R128.reuse, 0x40 ;  /* 0x0000004080067836 */ /* 0x046fe40000000000 */
[C---:B---3--:R-:W-:Y:S01]  /*13150*/  VIADD R4, R128.reuse, 0x50 ;  /* 0x0000005080047836 */ /* 0x048fe20000000000 */
        /* <DEDUP_REMOVED lines=21> */
.L_x_1556:
[----:B------:R-:W-:Y:S05]  /*132b0*/  BSYNC.RECONVERGENT B0 ;  /* 0x0000000000007941 */ /* 0x000fea0003800200 */
.L_x_1555:
        /* <DEDUP_REMOVED lines=19> */
.L_x_1558:
[----:B------:R-:W-:Y:S05]  /*133f0*/  BSYNC.RECONVERGENT B0 ;  /* 0x0000000000007941 */ /* 0x000fea0003800200 */
.L_x_1557:
[----:B------:R-:W-:Y:S04]  /*13400*/  BSSY.RECONVERGENT B0, `(.L_x_1559) ;  /* 0x0000013000007945 */ /* 0x000fe80003800200 */
[----:B------:R-:W-:Y:S05]  /*13410*/  @P5 BRA `(.L_x_1560) ;  /* 0x0000000000445947 */ /* 0x000fea0003800000 */
[----:B------:R-:W2:Y:S01]  /*13420*/  LDCU UR4, c[0x0][0x440] ;  /* 0x00008800ff0477ac */ /* 0x000ea20008000800 */
[----:B----4-:R-:W-:-:S04]  /*13430*/  IMAD.WIDE.U32 R12, R52, 0x20, RZ ;  /* 0x00000020340c7825 */ /* 0x010fc800078e00ff */
        /* <DEDUP_REMOVED lines=15> */
.L_x_1560:
[----:B------:R-:W-:Y:S05]  /*13530*/  BSYNC.RECONVERGENT B0 ;  /* 0x0000000000007941 */ /* 0x000fea0003800200 */
.L_x_1559:
[----:B------:R-:W-:Y:S01]  /*13540*/  BSSY.RECONVERGENT B0, `(.L_x_1561) ;  /* 0x0000013000007945 */ /* 0x000fe20003800200 */
[----:B------:R-:W-:Y:S02]  /*13550*/  ISETP.GE.AND P0, PT, R2, R3, PT ;  /* 0x000000030200720c */ /* 0x000fe40003f06270 */
[----:B------:R-:W-:Y:S01]  /*13560*/  IADD3 R128, PT, PT, R128, 0x70, RZ ;  /* 0x0000007080807810 */ /* 0x000fe20007ffe0ff */
[----:B------:R-:W-:Y:S05]  /*13570*/  @P4 BRA `(.L_x_1562) ;  /* 0x00000000003c4947 */ /* 0x000fea0003800000 */
[----:B------:R-:W3:Y:S01]  /*13580*/  LDCU UR4, c[0x0][0x440] ;  /* 0x00008800ff0477ac */ /* 0x000ee20008000800 */
[----:B--2-4-:R-:W-:-:S04]  /*13590*/  LEA R12, P5, R52, R10, 0x6 ;  /* 0x0000000a340c7211 */ /* 0x014fc800078a30ff */
        /* <DEDUP_REMOVED lines=13> */
.L_x_1562:
[----:B------:R-:W-:Y:S05]  /*13670*/  BSYNC.RECONVERGENT B0 ;  /* 0x0000000000007941 */ /* 0x000fea0003800200 */
.L_x_1561:
[----:B------:R-:W-:Y:S01]  /*13680*/  BSSY.RECONVERGENT B0, `(.L_x_1563) ;  /* 0x0000015000007945 */ /* 0x000fe20003800200 */
[----:B------:R-:W-:-:S03]  /*13690*/  ISETP.GE.AND P1, PT, R128, R3, PT ;  /* 0x000000038000720c */ /* 0x000fc60003f26270 */
[----:B------:R-:W-:Y:S10]  /*136a0*/  @P3 BRA `(.L_x_1564) ;  /* 0x0000000000483947 */ /* 0x000ff40003800000 */
[----:B------:R-:W5:Y:S01]  /*136b0*/  LDCU UR4, c[0x0][0x440] ;  /* 0x00008800ff0477ac */ /* 0x000f620008000800 */
[----:B--23--:R-:W-:Y:S01]  /*136c0*/  MOV R12, R10 ;  /* 0x0000000a000c7202 */ /* 0x00cfe20000000f00 */
[----:B----4-:R-:W-:Y:S01]  /*136d0*/  IMAD R5, R53, 0x60, RZ ;  /* 0x0000006035057824 */ /* 0x010fe200078e02ff */
        /* <DEDUP_REMOVED lines=15> */
.L_x_1564:
[----:B------:R-:W-:Y:S05]  /*137d0*/  BSYNC.RECONVERGENT B0 ;  /* 0x0000000000007941 */ /* 0x000fea0003800200 */
.L_x_1563:
        /* <DEDUP_REMOVED lines=17> */
.L_x_1566:
[----:B------:R-:W-:Y:S05]  /*138f0*/  BSYNC.RECONVERGENT B0 ;  /* 0x0000000000007941 */ /* 0x000fea0003800200 */
.L_x_1565:
[----:B------:R-:W-:Y:S04]  /*13900*/  BSSY.RECONVERGENT B0, `(.L_x_1567) ;  /* 0x0000014000007945 */ /* 0x000fe80003800200 */
[----:B------:R-:W-:Y:S05]  /*13910*/  @P0 BRA `(.L_x_1568) ;  /* 0x0000000000480947 */ /* 0x000fea0003800000 */
        /* <DEDUP_REMOVED lines=18> */
.L_x_1568:
[----:B------:R-:W-:Y:S05]  /*13a40*/  BSYNC.RECONVERGENT B0 ;  /* 0x0000000000007941 */ /* 0x000fea0003800200 */
.L_x_1567:
[----:B------:R-:W-:Y:S04]  /*13a50*/  BSSY.RECONVERGENT B0, `(.L_x_1569) ;  /* 0x0000012000007945 */ /* 0x000fe80003800200 */
[----:B------:R-:W-:Y:S05]  /*13a60*/  @P1 BRA `(.L_x_1570) ;  /* 0x0000000000401947 */ /* 0x000fea0003800000 */
[----:B------:R-:W5:Y:S01]  /*13a70*/  LDCU UR4, c[0x0][0x440] ;  /* 0x00008800ff0477ac */ /* 0x000f620008000800 */
[----:B----4-:R-:W-:Y:S02]  /*13a80*/  IMAD R5, R53, 0xc0, RZ ;  /* 0x000000c035057824 */ /* 0x010fe400078e02ff */
        /* <DEDUP_REMOVED lines=14> */
.L_x_1570:
[----:B------:R-:W-:Y:S05]  /*13b70*/  BSYNC.RECONVERGENT B0 ;  /* 0x0000000000007941 */ /* 0x000fea0003800200 */
.L_x_1569:
        /* <DEDUP_REMOVED lines=29> */
.L_x_1572:
[----:B------:R1:W-:Y:S04]  /*13d50*/  STS.128 [R0+0xc000], RZ ;  /* 0x00c000ff00007388 */ /* 0x0003e80000000c00 */
[----:B------:R1:W-:Y:S02]  /*13d60*/  STS.128 [R0+0x10000], RZ ;  /* 0x010000ff00007388 */ /* 0x0003e40000000c00 */
.L_x_1573:
[----:B------:R-:W-:Y:S05]  /*13d70*/  BSYNC.RECONVERGENT B0 ;  /* 0x0000000000007941 */ /* 0x000fea0003800200 */
.L_x_1571:
[----:B------:R-:W5:Y:S01]  /*13d80*/  S2R R196, SR_TID.X ;  /* 0x0000000000c47919 */ /* 0x000f620000002100 */
[-C--:B------:R-:W-:Y:S01]  /*13d90*/  ISETP.GE.AND P2, PT, R34, R3.reuse, PT ;  /* 0x000000032200720c */ /* 0x080fe20003f46270 */
[----:B-1----:R-:W1:Y:S01]  /*13da0*/  LDC.64 R10, c[0x0][0x3c0] ;  /* 0x0000f000ff0a7b82 */ /* 0x002e620000000a00 */
[----:B--23--:R-:W-:Y:S01]  /*13db0*/  LEA R12, P1, R63, R210, 0x1 ;  /* 0x000000d23f0c7211 */ /* 0x00cfe200078208ff */
        /* <DEDUP_REMOVED lines=31> */
.L_x_1575:
[----:B------:R-:W-:Y:S05]  /*13fb0*/  BSYNC.RECONVERGENT B0 ;  /* 0x0000000000007941 */ /* 0x000fea0003800200 */
.L_x_1574:
[----:B------:R1:W-:Y:S01]  /*13fc0*/  @P3 STS.128 [R0+0xd000], RZ ;  /* 0x00d000ff00003388 */ /* 0x0003e20000000c00 */
[----:B------:R-:W-:Y:S01]  /*13fd0*/  BSSY.RECONVERGENT B0, `(.L_x_1576) ;  /* 0x0000015000007945 */ /* 0x000fe20003800200 */
[----:B------:R-:W-:Y:S02]  /*13fe0*/  LOP3.LUT R17, R133, R200, RZ, 0xfc, !PT ;  /* 0x000000c885117212 */ /* 0x000fe400078efcff */
[----:B------:R1:W-:Y:S01]  /*13ff0*/  @P3 STS.128 [R0+0x11000], RZ ;  /* 0x011000ff00003388 */ /* 0x0003e20000000c00 */
[----:B------:R-:W-:Y:S05]  /*14000*/  @P3 BRA `(.L_x_1577) ;  /* 0x0000000000443947 */ /* 0x000fea0003800000 */
[----:B------:R-:W5:Y:S01]  /*14010*/  LDCU UR4, c[0x0][0x440] ;  /* 0x00008800ff0477ac */ /* 0x000f620008000800 */
[----:B-1----:R-:W-:-:S04]  /*14020*/  IMAD.WIDE.U32 R18, R10, 0x20, RZ ;  /* 0x000000200a127825 */ /* 0x002fc800078e00ff */
        /* <DEDUP_REMOVED lines=15> */
.L_x_1577:
[----:B------:R-:W-:Y:S05]  /*14120*/  BSYNC.RECONVERGENT B0 ;  /* 0x0000000000007941 */ /* 0x000fea0003800200 */
.L_x_1576:
        /* <DEDUP_REMOVED lines=9> */
[----:B------:R-:W-:Y:S05]  /*141c0*/  @P0 BRA `(.L_x_1579) ;  /* 0x00000000003c0947 */ /* 0x000fea0003800000 */
[----:B------:R-:W5:Y:S01]  /*141d0*/  LDCU UR4, c[0x0][0x440] ;  /* 0x00008800ff0477ac */ /* 0x000f620008000800 */
[----:B-1-3--:R-:W-:-:S04]  /*141e0*/  LEA R4, P2, R10, R12, 0x6 ;  /* 0x0000000c0a047211 */ /* 0x00afc800078430ff */
        /* <DEDUP_REMOVED lines=13> */
.L_x_1579:
[----:B------:R-:W-:Y:S05]  /*142c0*/  BSYNC.RECONVERGENT B0 ;  /* 0x0000000000007941 */ /* 0x000fea0003800200 */
.L_x_1578:
[----:B------:R1:W-:Y:S01]  /*142d0*/  @P6 STS.128 [R0+0xe000], RZ ;  /* 0x00e000ff00006388 */ /* 0x0003e20000000c00 */
[----:B------:R-:W-:Y:S03]  /*142e0*/  BSSY.RECONVERGENT B0, `(.L_x_1580) ;  /* 0x0000015000007945 */ /* 0x000fe60003800200 */
[----:B------:R1:W-:Y:S01]  /*142f0*/  @P6 STS.128 [R0+0x12000], RZ ;  /* 0x012000ff00006388 */ /* 0x0003e20000000c00 */
[----:B------:R-:W-:Y:S05]  /*14300*/  @P6 BRA `(.L_x_1581) ;  /* 0x0000000000486947 */ /* 0x000fea0003800000 */
[----:B------:R-:W5:Y:S01]  /*14310*/  LDCU UR4, c[0x0][0x440] ;  /* 0x00008800ff0477ac */ /* 0x000f620008000800 */
[----:B-1-3--:R-:W-:Y:S01]  /*14320*/  MOV R4, R12 ;  /* 0x0000000c00047202 */ /* 0x00afe20000000f00 */
        /* <DEDUP_REMOVED lines=16> */
.L_x_1581:
[----:B------:R-:W-:Y:S05]  /*14430*/  BSYNC.RECONVERGENT B0 ;  /* 0x0000000000007941 */ /* 0x000fea0003800200 */
.L_x_1580:
[----:B------:R1:W-:Y:S01]  /*14440*/  @P5 STS.128 [R0+0xe800], RZ ;  /* 0x00e800ff00005388 */ /* 0x0003e20000000c00 */
[----:B------:R-:W-:Y:S03]  /*14450*/  BSSY.RECONVERGENT B0, `(.L_x_1582) ;  /* 0x0000012000007945 */ /* 0x000fe60003800200 */
[----:B------:R1:W-:Y:S01]  /*14460*/  @P5 STS.128 [R0+0x12800], RZ ;  /* 0x012800ff00005388 */ /* 0x0003e20000000c00 */
        /* <DEDUP_REMOVED lines=16> */
.L_x_1583:
[----:B------:R-:W-:Y:S05]  /*14570*/  BSYNC.RECONVERGENT B0 ;  /* 0x0000000000007941 */ /* 0x000fea0003800200 */
.L_x_1582:
        /* <DEDUP_REMOVED lines=22> */
.L_x_1585:
[----:B------:R-:W-:Y:S05]  /*146e0*/  BSYNC.RECONVERGENT B0 ;  /* 0x0000000000007941 */ /* 0x000fea0003800200 */
.L_x_1584:
[----:B------:R1:W-:Y:S01]  /*146f0*/  @P3 STS.128 [R0+0xf800], RZ ;  /* 0x00f800ff00003388 */ /* 0x0003e20000000c00 */
[----:B------:R-:W-:Y:S03]  /*14700*/  BSSY.RECONVERGENT B0, `(.L_x_1586) ;  /* 0x0000013000007945 */ /* 0x000fe60003800200 */
[----:B------:R1:W-:Y:S01]  /*14710*/  @P3 STS.128 [R0+0x13800], RZ ;  /* 0x013800ff00003388 */ /* 0x0003e20000000c00 */
[----:B------:R-:W-:Y:S05]  /*14720*/  @P3 BRA `(.L_x_1587) ;  /* 0x0000000000403947 */ /* 0x000fea0003800000 */
[----:B------:R-:W5:Y:S01]  /*14730*/  LDCU UR4, c[0x0][0x440] ;  /* 0x00008800ff0477ac */ /* 0x000f620008000800 */
[----:B-1----:R-:W-:Y:S02]  /*14740*/  IMAD R3, R11, 0xc0, RZ ;  /* 0x000000c00b037824 */ /* 0x002fe400078e02ff */
        /* <DEDUP_REMOVED lines=14> */
.L_x_1587:
[----:B------:R-:W-:Y:S05]  /*14830*/  BSYNC.RECONVERGENT B0 ;  /* 0x0000000000007941 */ /* 0x000fea0003800200 */
.L_x_1586:
[----:B------:R-:W-:Y:S01]  /*14840*/  LDSM.16.M88.4 R84, [R63] ;  /* 0x000000003f54783b */ /* 0x000fe20000000200 */
[----:B------:R-:W-:Y:S01]  /*14850*/  IMAD.MOV.U32 R198, RZ, RZ, 0x20 ;  /* 0x00000020ffc67424 */ /* 0x000fe200078e00ff */
[----:B------:R-:W-:Y:S01]  /*14860*/  LOP3.LUT P6, RZ, R196, 0x2, RZ, 0xc0, !PT ;  /* 0x00000002c4ff7812 */ /* 0x000fe200078cc0ff */
[----:B-1-3--:R-:W-:Y:S01]  /*14870*/  VIADD R13, R148, UR5 ;  /* 0x00000005940d7c36 */ /* 0x00afe20008000000 */
[----:B------:R-:W1:Y:S01]  /*14880*/  LDSM.16.M88.4 R28, [R148+UR5+0x4000] ;  /* 0x00400005941c783b */ /* 0x000e620008000200 */
[----:B------:R-:W-:Y:S01]  /*14890*/  IMAD.MOV.U32 R197, RZ, RZ, 0x40 ;  /* 0x00000040ffc57424 */ /* 0x000fe200078e00ff */
[----:B------:R-:W-:Y:S02]  /*148a0*/  SEL R12, R198, 0xffffffe0, !P6 ;  /* 0xffffffe0c60c7807 */ /* 0x000fe40007000000 */
[----:B------:R-:W3:Y:S01]  /*148b0*/  LDSM.16.M88.4 R20, [R148+UR5+0x4800] ;  /* 0x004800059414783b */ /* 0x000ee20008000200 */
[----:B------:R-:W-:Y:S02]  /*148c0*/  LOP3.LUT P0, RZ, R196, 0x4, RZ, 0xc0, !PT ;  /* 0x00000004c4ff7812 */ /* 0x000fe4000780c0ff */
[----:B------:R-:W-:Y:S01]  /*148d0*/  IMAD.IADD R60, R63, 0x1, R12 ;  /* 0x000000013f3c7824 */ /* 0x000fe200078e020c */
[----:B------:R-:W-:Y:S01]  /*148e0*/  IADD3 R59, PT, PT, R13, R12, RZ ;  /* 0x0000000c0d3b7210 */ /* 0x000fe20007ffe0ff */
[----:B------:R-:W5:Y:S01]  /*148f0*/  LDSM.16.M88.4 R4, [R148+UR5+0x5000] ;  /* 0x005000059404783b */ /* 0x000f620008000200 */
[----:B------:R-:W-:-:S02]  /*14900*/  SEL R56, R197, 0xffffffc0, !P0 ;  /* 0xffffffc0c5387807 */ /* 0x000fc40004000000 */
[C---:B------:R-:W-:Y:S01]  /*14910*/  VIMNMX R134, PT, PT, R58.reuse, R61, PT ;  /* 0x0000003d3a867248 */ /* 0x040fe20003fe0100 */
[----:B------:R-:W2:Y:S01]  /*14920*/  LDSM.16.M88.4 R116, [R148+UR5+0x5800] ;  /* 0x005800059474783b */ /* 0x000ea20008000200 */
[----:B------:R-:W-:Y:S01]  /*14930*/  IADD3 R13, PT, PT, R13, R56, RZ ;  /* 0x000000380d0d7210 */ /* 0x000fe20007ffe0ff */
[----:B------:R-:W-:Y:S01]  /*14940*/  IMAD.IADD R153, R63, 0x1, R56 ;  /* 0x000000013f997824 */ /* 0x000fe200078e0238 */
[----:B------:R-:W-:Y:S01]  /*14950*/  VIADDMNMX R135, R58, 0x8, R61, PT ;  /* 0x000000083a877846 */ /* 0x000fe2000380013d */
[----:B------:R-:W4:Y:S02]  /*14960*/  LDSM.16.M88.4 R108, [R148+UR5+0x6000] ;  /* 0x00600005946c783b */ /* 0x000f240008000200 */
[C---:B------:R-:W-:Y:S02]  /*14970*/  IMAD.IADD R57, R12.reuse, 0x1, R153 ;  /* 0x000000010c397824 */ /* 0x040fe400078e0299 */
[----:B------:R-:W4:Y:S01]  /*14980*/  LDSM.16.M88.4 R100, [R148+UR5+0x6800] ;  /* 0x006800059464783b */ /* 0x000f220008000200 */
[----:B------:R-:W-:-:S03]  /*14990*/  IMAD.IADD R3, R12, 0x1, R13 ;  /* 0x000000010c037824 */ /* 0x000fc600078e020d */
[----:B------:R-:W4:Y:S04]  /*149a0*/  LDSM.16.M88.4 R92, [R148+UR5+0x7000] ;  /* 0x00700005945c783b */ /* 0x000f280008000200 */
[----:B------:R-:W4:Y:S04]  /*149b0*/  LDSM.16.M88.4 R40, [R148+UR5+0x7800] ;  /* 0x007800059428783b */ /* 0x000f280008000200 */
[----:B------:R-:W-:Y:S04]  /*149c0*/  LDSM.16.M88.4 R68, [R60] ;  /* 0x000000003c44783b */ /* 0x000fe80000000200 */
[----:B------:R-:W4:Y:S01]  /*149d0*/  LDSM.16.M88.4 R36, [R59+0x4000] ;  /* 0x004000003b24783b */ /* 0x000f220000000200 */
[C---:B-1----:R-:W-:Y:S03]  /*149e0*/  HMMA.16816.F32.BF16 R32, R84.reuse, R28, RZ ;  /* 0x0000001c5420723c */ /* 0x042fe600000418ff */
[----:B------:R-:W1:Y:S04]  /*149f0*/  LDSM.16.M88.4 R44, [R59+0x5000] ;  /* 0x005000003b2c783b */ /* 0x000e680000000200 */
[----:B------:R-:W1:Y:S01]  /*14a00*/  LDSM.16.M88.4 R48, [R59+0x4800] ;  /* 0x004800003b30783b */ /* 0x000e620000000200 */
[C---:B------:R-:W-:Y:S03]  /*14a10*/  HMMA.16816.F32.BF16 R28, R84.reuse, R30, RZ ;  /* 0x0000001e541c723c */ /* 0x040fe600000418ff */
[----:B------:R-:W-:Y:S04]  /*14a20*/  LDSM.16.M88.4 R72, [R153] ;  /* 0x000000009948783b */ /* 0x000fe80000000200 */
[----:B------:R-:W-:Y:S01]  /*14a30*/  LDSM.16.M88.4 R76, [R59+0x7800] ;  /* 0x007800003b4c783b */ /* 0x000fe20000000200 */
[C---:B---3--:R-:W-:Y:S03]  /*14a40*/  HMMA.16816.F32.BF16 R24, R84.reuse, R20, RZ ;  /* 0x000000145418723c */ /* 0x048fe600000418ff */
[----:B------:R-:W-:Y:S04]  /*14a50*/  LDSM.16.M88.4 R64, [R13+0x4000] ;  /* 0x004000000d40783b */ /* 0x000fe80000000200 */
[----:B------:R-:W-:Y:S01]  /*14a60*/  LDSM.16.M88.4 R80, [R59+0x7000] ;  /* 0x007000003b50783b */ /* 0x000fe20000000200 */
[C---:B-----5:R-:W-:Y:S03]  /*14a70*/  HMMA.16816.F32.BF16 R16, R84.reuse, R4, RZ ;  /* 0x000000045410723c */ /* 0x060fe600000418ff */
[----:B------:R-:W-:Y:S04]  /*14a80*/  LDSM.16.M88.4 R124, [R59+0x6800] ;  /* 0x006800003b7c783b */ /* 0x000fe80000000200 */
[----:B------:R-:W-:Y:S01]  /*14a90*/  LDSM.16.M88.4 R128, [R63+0x2000] ;  /* 0x002000003f80783b */ /* 0x000fe20000000200 */
[C---:B--2---:R-:W-:Y:S03]  /*14aa0*/  HMMA.16816.F32.BF16 R120, R84.reuse, R116, RZ ;  /* 0x000000745478723c */ /* 0x044fe600000418ff */
[----:B------:R-:W-:Y:S04]  /*14ab0*/  LDSM.16.M88.4 R136, [R148+UR5+0xb800] ;  /* 0x00b800059488783b */ /* 0x000fe80008000200 */
[----:B------:R-:W-:Y:S01]  /*14ac0*/  LDSM.16.M88.4 R140, [R148+UR5+0xb000] ;  /* 0x00b00005948c783b */ /* 0x000fe20008000200 */
[C---:B----4-:R-:W-:Y:S03]  /*14ad0*/  HMMA.16816.F32.BF16 R112, R84.reuse, R108, RZ ;  /* 0x0000006c5470723c */ /* 0x050fe600000418ff */
        /* <DEDUP_REMOVED lines=23> */
[C---:B--2---:R-:W-:Y:S08]  /*14c50*/  HMMA.16816.F32.BF16 R120, R68.reuse, R40, R120 ;  /* 0x000000284478723c */ /* 0x044ff00000041878 */
[C---:B------:R-:W-:Y:S01]  /*14c60*/  HMMA.16816.F32.BF16 R116, R68.reuse, R42, R116 ;  /* 0x0000002a4474723c */ /* 0x040fe20000041874 */
[----:B------:R-:W2:Y:S07]  /*14c70*/  LDSM.16.M88.4 R40, [R13+0x5800] ;  /* 0x005800000d28783b */ /* 0x000eae0000000200 */
[C---:B---3--:R-:W-:Y:S08]  /*14c80*/  HMMA.16816.F32.BF16 R112, R68.reuse, R36, R112 ;  /* 0x000000244470723c */ /* 0x048ff00000041870 */
[----:B------:R-:W-:Y:S01]  /*14c90*/  HMMA.16816.F32.BF16 R108, R68, R38, R108 ;  /* 0x00000026446c723c */ /* 0x000fe2000004186c */
[----:B------:R-:W3:Y:S07]  /*14ca0*/  LDSM.16.M88.4 R36, [R13+0x6000] ;  /* 0x006000000d24783b */ /* 0x000eee0000000200 */
[C---:B-1----:R-:W-:Y:S08]  /*14cb0*/  HMMA.16816.F32.BF16 R16, R72.reuse, R44, R16 ;  /* 0x0000002c4810723c */ /* 0x042ff00000041810 */
[----:B------:R-:W-:Y:S01]  /*14cc0*/  HMMA.16816.F32.BF16 R4, R72, R46, R4 ;  /* 0x0000002e4804723c */ /* 0x000fe20000041804 */
[----:B------:R-:W1:Y:S07]  /*14cd0*/  LDSM.16.M88.4 R44, [R13+0x7000] ;  /* 0x007000000d2c783b */ /* 0x000e6e0000000200 */
[C---:B------:R-:W-:Y:S08]  /*14ce0*/  HMMA.16816.F32.BF16 R88, R68.reuse, R76, R88 ;  /* 0x0000004c4458723c */ /* 0x040ff00000041858 */
[----:B------:R-:W-:Y:S01]  /*14cf0*/  HMMA.16816.F32.BF16 R84, R68, R78, R84 ;  /* 0x0000004e4454723c */ /* 0x000fe20000041854 */
[----:B------:R-:W-:Y:S07]  /*14d00*/  LDSM.16.M88.4 R76, [R13+0x7800] ;  /* 0x007800000d4c783b */ /* 0x000fee0000000200 */
[C---:B------:R-:W-:Y:S08]  /*14d10*/  HMMA.16816.F32.BF16 R32, R72.reuse, R64, R32 ;  /* 0x000000404820723c */ /* 0x040ff00000041820 */
[C---:B------:R-:W-:Y:S01]  /*14d20*/  HMMA.16816.F32.BF16 R28, R72.reuse, R66, R28 ;  /* 0x00000042481c723c */ /* 0x040fe2000004181c */
[----:B------:R-:W5:Y:S07]  /*14d30*/  LDSM.16.M88.4 R64, [R13+0x6800] ;  /* 0x006800000d40783b */ /* 0x000f6e0000000200 */
[C---:B----4-:R-:W-:Y:S08]  /*14d40*/  HMMA.16816.F32.BF16 R24, R72.reuse, R48, R24 ;  /* 0x000000304818723c */ /* 0x050ff00000041818 */
[C---:B------:R-:W-:Y:S01]  /*14d50*/  HMMA.16816.F32.BF16 R20, R72.reuse, R50, R20 ;  /* 0x000000324814723c */ /* 0x040fe20000041814 */
[----:B------:R-:W-:Y:S07]  /*14d60*/  LDSM.16.M88.4 R48, [R57] ;  /* 0x000000003930783b */ /* 0x000fee0000000200 */
[C---:B--2---:R-:W-:Y:S08]  /*14d70*/  HMMA.16816.F32.BF16 R120, R72.reuse, R40, R120 ;  /* 0x000000284878723c */ /* 0x044ff00000041878 */
[C---:B------:R-:W-:Y:S01]  /*14d80*/  HMMA.16816.F32.BF16 R116, R72.reuse, R42, R116 ;  /* 0x0000002a4874723c */ /* 0x040fe20000041874 */
[----:B------:R-:W2:Y:S07]  /*14d90*/  LDSM.16.M88.4 R40, [R3+0x4000] ;  /* 0x004000000328783b */ /* 0x000eae0000000200 */
        /* <DEDUP_REMOVED lines=10> */
[C---:B-1----:R-:W-:Y:S08]  /*14e40*/  HMMA.16816.F32.BF16 R96, R72.reuse, R44, R96 ;  /* 0x0000002c4860723c */ /* 0x042ff00000041860 */
[C---:B------:R-:W-:Y:S01]  /*14e50*/  HMMA.16816.F32.BF16 R92, R72.reuse, R46, R92 ;  /* 0x0000002e485c723c */ /* 0x040fe2000004185c */
[----:B------:R-:W1:Y:S07]  /*14e60*/  LDSM.16.M88.4 R44, [R3+0x6000] ;  /* 0x00600000032c783b */ /* 0x000e6e0000000200 */
[C---:B-----5:R-:W-:Y:S08]  /*14e70*/  HMMA.16816.F32.BF16 R104, R72.reuse, R64, R104 ;  /* 0x000000404868723c */ /* 0x060ff00000041868 */
[C---:B------:R-:W-:Y:S01]  /*14e80*/  HMMA.16816.F32.BF16 R100, R72.reuse, R66, R100 ;  /* 0x000000424864723c */ /* 0x040fe20000041864 */
[----:B------:R-:W5:Y:S07]  /*14e90*/  LDSM.16.M88.4 R64, [R3+0x5800] ;  /* 0x005800000340783b */ /* 0x000f6e0000000200 */
[C---:B------:R-:W-:Y:S08]  /*14ea0*/  HMMA.16816.F32.BF16 R88, R72.reuse, R76, R88 ;  /* 0x0000004c4858723c */ /* 0x040ff00000041858 */
[----:B------:R-:W-:Y:S01]  /*14eb0*/  HMMA.16816.F32.BF16 R84, R72, R78, R84 ;  /* 0x0000004e4854723c */ /* 0x000fe20000041854 */
[----:B------:R-:W5:Y:S04]  /*14ec0*/  LDSM.16.M88.4 R76, [R3+0x7800] ;  /* 0x00780000034c783b */ /* 0x000f680000000200 */
[----:B------:R-:W-:Y:S03]  /*14ed0*/  LDSM.16.M88.4 R72, [R148+UR5+0x9000] ;  /* 0x009000059448783b */ /* 0x000fe60008000200 */
[C---:B--2---:R-:W-:Y:S08]  /*14ee0*/  HMMA.16816.F32.BF16 R32, R48.reuse, R40, R32 ;  /* 0x000000283020723c */ /* 0x044ff00000041820 */
[C---:B------:R-:W-:Y:S01]  /*14ef0*/  HMMA.16816.F32.BF16 R28, R48.reuse, R42, R28 ;  /* 0x0000002a301c723c */ /* 0x040fe2000004181c */
[----:B------:R-:W2:Y:S07]  /*14f00*/  LDSM.16.M88.4 R40, [R148+UR5+0x8000] ;  /* 0x008000059428783b */ /* 0x000eae0008000200 */
[C---:B---3--:R-:W-:Y:S08]  /*14f10*/  HMMA.16816.F32.BF16 R24, R48.reuse, R36, R24 ;  /* 0x000000243018723c */ /* 0x048ff00000041818 */
[C---:B------:R-:W-:Y:S01]  /*14f20*/  HMMA.16816.F32.BF16 R20, R48.reuse, R38, R20 ;  /* 0x000000263014723c */ /* 0x040fe20000041814 */
[----:B------:R-:W3:Y:S07]  /*14f30*/  LDSM.16.M88.4 R36, [R148+UR5+0x8800] ;  /* 0x008800059424783b */ /* 0x000eee0008000200 */
[C---:B----4-:R-:W-:Y:S08]  /*14f40*/  HMMA.16816.F32.BF16 R16, R48.reuse, R68, R16 ;  /* 0x000000443010723c */ /* 0x050ff00000041810 */
[C---:B------:R-:W-:Y:S01]  /*14f50*/  HMMA.16816.F32.BF16 R4, R48.reuse, R70, R4 ;  /* 0x000000463004723c */ /* 0x040fe20000041804 */
[----:B------:R-:W4:Y:S07]  /*14f60*/  LDSM.16.M88.4 R68, [R148+UR5+0x9800] ;  /* 0x009800059444783b */ /* 0x000f2e0008000200 */
[C---:B-1----:R-:W-:Y:S08]  /*14f70*/  HMMA.16816.F32.BF16 R112, R48.reuse, R44, R112 ;  /* 0x0000002c3070723c */ /* 0x042ff00000041870 */
[C---:B------:R-:W-:Y:S01]  /*14f80*/  HMMA.16816.F32.BF16 R108, R48.reuse, R46, R108 ;  /* 0x0000002e306c723c */ /* 0x040fe2000004186c */
[----:B------:R-:W1:Y:S07]  /*14f90*/  LDSM.16.M88.4 R44, [R148+UR5+0xa800] ;  /* 0x00a80005942c783b */ /* 0x000e6e0008000200 */
[C---:B-----5:R-:W-:Y:S08]  /*14fa0*/  HMMA.16816.F32.BF16 R120, R48.reuse, R64, R120 ;  /* 0x000000403078723c */ /* 0x060ff00000041878 */
[C---:B------:R-:W-:Y:S01]  /*14fb0*/  HMMA.16816.F32.BF16 R116, R48.reuse, R66, R116 ;  /* 0x000000423074723c */ /* 0x040fe20000041874 */
[----:B------:R-:W5:Y:S07]  /*14fc0*/  LDSM.16.M88.4 R64, [R148+UR5+0xa000] ;  /* 0x00a000059440783b */ /* 0x000f6e0008000200 */
        /* <DEDUP_REMOVED lines=10> */
[C---:B--2---:R-:W-:Y:S08]  /*15070*/  HMMA.16816.F32.BF16 R32, R128.reuse, R40, R32 ;  /* 0x000000288020723c */ /* 0x044ff00000041820 */
[C---:B------:R-:W-:Y:S01]  /*15080*/  HMMA.16816.F32.BF16 R28, R128.reuse, R42, R28 ;  /* 0x0000002a801c723c */ /* 0x040fe2000004181c */
[----:B------:R-:W2:Y:S07]  /*15090*/  LDSM.16.M88.4 R40, [R59+0x9000] ;  /* 0x009000003b28783b */ /* 0x000eae0000000200 */
[C---:B---3--:R-:W-:Y:S08]  /*150a0*/  HMMA.16816.F32.BF16 R24, R128.reuse, R36, R24 ;  /* 0x000000248018723c */ /* 0x048ff00000041818 */
[C---:B------:R-:W-:Y:S01]  /*150b0*/  HMMA.16816.F32.BF16 R20, R128.reuse, R38, R20 ;  /* 0x000000268014723c */ /* 0x040fe20000041814 */
[----:B------:R-:W3:Y:S07]  /*150c0*/  LDSM.16.M88.4 R36, [R59+0x9800] ;  /* 0x009800003b24783b */ /* 0x000eee0000000200 */
[C---:B------:R-:W-:Y:S08]  /*150d0*/  HMMA.16816.F32.BF16 R16, R128.reuse, R72, R16 ;  /* 0x000000488010723c */ /* 0x040ff00000041810 */
[C---:B------:R-:W-:Y:S01]  /*150e0*/  HMMA.16816.F32.BF16 R4, R128.reuse, R74, R4 ;  /* 0x0000004a8004723c */ /* 0x040fe20000041804 */
[----:B------:R-:W-:Y:S07]  /*150f0*/  LDSM.16.M88.4 R72, [R59+0xa800] ;  /* 0x00a800003b48783b */ /* 0x000fee0000000200 */
[C---:B----4-:R-:W-:Y:S08]  /*15100*/  HMMA.16816.F32.BF16 R120, R128.reuse, R68, R120 ;  /* 0x000000448078723c */ /* 0x050ff00000041878 */
[C---:B------:R-:W-:Y:S01]  /*15110*/  HMMA.16816.F32.BF16 R116, R128.reuse, R70, R116 ;  /* 0x000000468074723c */ /* 0x040fe20000041874 */
[----:B------:R-:W-:Y:S07]  /*15120*/  LDSM.16.M88.4 R68, [R59+0xb000] ;  /* 0x00b000003b44783b */ /* 0x000fee0000000200 */
[C---:B-1----:R-:W-:Y:S08]  /*15130*/  HMMA.16816.F32.BF16 R104, R128.reuse, R44, R104 ;  /* 0x0000002c8068723c */ /* 0x042ff00000041868 */
[C---:B------:R-:W-:Y:S01]  /*15140*/  HMMA.16816.F32.BF16 R100, R128.reuse, R46, R100 ;  /* 0x0000002e8064723c */ /* 0x040fe20000041864 */
[----:B------:R-:W1:Y:S07]  /*15150*/  LDSM.16.M88.4 R44, [R13+0x8000] ;  /* 0x008000000d2c783b */ /* 0x000e6e0000000200 */
[C---:B-----5:R-:W-:Y:S08]  /*15160*/  HMMA.16816.F32.BF16 R112, R128.reuse, R64, R112 ;  /* 0x000000408070723c */ /* 0x060ff00000041870 */
[----:B------:R-:W-:Y:S01]  /*15170*/  HMMA.16816.F32.BF16 R108, R128, R66, R108 ;  /* 0x00000042806c723c */ /* 0x000fe2000004186c */
[----:B------:R-:W4:Y:S07]  /*15180*/  LDSM.16.M88.4 R64, [R59+0xb800] ;  /* 0x00b800003b40783b */ /* 0x000f2e0000000200 */
[C---:B--2---:R-:W-:Y:S08]  /*15190*/  HMMA.16816.F32.BF16 R16, R48.reuse, R40, R16 ;  /* 0x000000283010723c */ /* 0x044ff00000041810 */
[C---:B------:R-:W-:Y:S01]  /*151a0*/  HMMA.16816.F32.BF16 R4, R48.reuse, R42, R4 ;  /* 0x0000002a3004723c */ /* 0x040fe20000041804 */
[----:B------:R-:W2:Y:S07]  /*151b0*/  LDSM.16.M88.4 R40, [R13+0x8800] ;  /* 0x008800000d28783b */ /* 0x000eae0000000200 */
[C---:B---3--:R-:W-:Y:S08]  /*151c0*/  HMMA.16816.F32.BF16 R120, R48.reuse, R36, R120 ;  /* 0x000000243078723c */ /* 0x048ff00000041878 */
[----:B------:R-:W-:Y:S01]  /*151d0*/  HMMA.16816.F32.BF16 R116, R48, R38, R116 ;  /* 0x000000263074723c */ /* 0x000fe20000041874 */
[----:B------:R-:W3:Y:S07]  /*151e0*/  LDSM.16.M88.4 R36, [R13+0x9000] ;  /* 0x009000000d24783b */ /* 0x000eee0000000200 */
[C---:B------:R-:W-:Y:S08]  /*151f0*/  HMMA.16816.F32.BF16 R88, R128.reuse, R136, R88 ;  /* 0x000000888058723c */ /* 0x040ff00000041858 */
[----:B------:R-:W-:Y:S01]  /*15200*/  HMMA.16816.F32.BF16 R84, R128, R138, R84 ;  /* 0x0000008a8054723c */ /* 0x000fe20000041854 */
[----:B------:R-:W5:Y:S07]  /*15210*/  LDSM.16.M88.4 R136, [R13+0xa800] ;  /* 0x00a800000d88783b */ /* 0x000f6e0000000200 */
[C---:B------:R-:W-:Y:S08]  /*15220*/  HMMA.16816.F32.BF16 R32, R48.reuse, R124, R32 ;  /* 0x0000007c3020723c */ /* 0x040ff00000041820 */
[----:B------:R-:W-:Y:S01]  /*15230*/  HMMA.16816.F32.BF16 R28, R48, R126, R28 ;  /* 0x0000007e301c723c */ /* 0x000fe2000004181c */
[----:B------:R-:W-:Y:S07]  /*15240*/  LDSM.16.M88.4 R124, [R13+0xb800] ;  /* 0x00b800000d7c783b */ /* 0x000fee0000000200 */
[C---:B------:R-:W-:Y:S08]  /*15250*/  HMMA.16816.F32.BF16 R96, R128.reuse, R140, R96 ;  /* 0x0000008c8060723c */ /* 0x040ff00000041860 */
[----:B------:R-:W-:Y:S01]  /*15260*/  HMMA.16816.F32.BF16 R92, R128, R142, R92 ;  /* 0x0000008e805c723c */ /* 0x000fe2000004185c */
[----:B------:R-:W5:Y:S04]  /*15270*/  LDSM.16.M88.4 R140, [R13+0xa000] ;  /* 0x00a000000d8c783b */ /* 0x000f680000000200 */
[----:B------:R-:W5:Y:S03]  /*15280*/  LDSM.16.M88.4 R128, [R13+0xb000] ;  /* 0x00b000000d80783b */ /* 0x000f660000000200 */
[C---:B------:R-:W-:Y:S08]  /*15290*/  HMMA.16816.F32.BF16 R24, R48.reuse, R80, R24 ;  /* 0x000000503018723c */ /* 0x040ff00000041818 */
[----:B------:R-:W-:Y:S01]  /*152a0*/  HMMA.16816.F32.BF16 R20, R48, R82, R20 ;  /* 0x000000523014723c */ /* 0x000fe20000041814 */
[----:B------:R-:W-:Y:S07]  /*152b0*/  LDSM.16.M88.4 R80, [R57+0x2000] ;  /* 0x002000003950783b */ /* 0x000fee0000000200 */
[C---:B-1----:R-:W-:Y:S08]  /*152c0*/  HMMA.16816.F32.BF16 R32, R152.reuse, R44, R32 ;  /* 0x0000002c9820723c */ /* 0x042ff00000041820 */
[----:B------:R-:W-:Y:S01]  /*152d0*/  HMMA.16816.F32.BF16 R28, R152, R46, R28 ;  /* 0x0000002e981c723c */ /* 0x000fe2000004181c */
[----:B------:R-:W1:Y:S07]  /*152e0*/  LDSM.16.M88.4 R44, [R3+0xa800] ;  /* 0x00a80000032c783b */ /* 0x000e6e0000000200 */
[C---:B------:R-:W-:Y:S08]  /*152f0*/  HMMA.16816.F32.BF16 R104, R48.reuse, R72, R104 ;  /* 0x000000483068723c */ /* 0x040ff00000041868 */
[C---:B------:R-:W-:Y:S08]  /*15300*/  HMMA.16816.F32.BF16 R112, R48.reuse, R76, R112 ;  /* 0x0000004c3070723c */ /* 0x040ff00000041870 */
[C---:B------:R-:W-:Y:S01]  /*15310*/  HMMA.16816.F32.BF16 R108, R48.reuse, R78, R108 ;  /* 0x0000004e306c723c */ /* 0x040fe2000004186c */
[----:B------:R-:W1:Y:S07]  /*15320*/  LDSM.16.M88.4 R76, [R3+0x8000] ;  /* 0x00800000034c783b */ /* 0x000e6e0000000200 */
[C---:B------:R-:W-:Y:S01]  /*15330*/  HMMA.16816.F32.BF16 R100, R48.reuse, R74, R100 ;  /* 0x0000004a3064723c */ /* 0x040fe20000041864 */
[----:B------:R-:W1:Y:S07]  /*15340*/  LDSM.16.M88.4 R72, [R3+0x8800] ;  /* 0x008800000348783b */ /* 0x000e6e0000000200 */
[C---:B------:R-:W-:Y:S08]  /*15350*/  HMMA.16816.F32.BF16 R96, R48.reuse, R68, R96 ;  /* 0x000000443060723c */ /* 0x040ff00000041860 */
[C---:B------:R-:W-:Y:S01]  /*15360*/  HMMA.16816.F32.BF16 R92, R48.reuse, R70, R92 ;  /* 0x00000046305c723c */ /* 0x040fe2000004185c */
[----:B------:R-:W1:Y:S07]  /*15370*/  LDSM.16.M88.4 R68, [R3+0x9000] ;  /* 0x009000000344783b */ /* 0x000e6e0000000200 */
[C---:B----4-:R-:W-:Y:S08]  /*15380*/  HMMA.16816.F32.BF16 R88, R48.reuse, R64, R88 ;  /* 0x000000403058723c */ /* 0x050ff00000041858 */
[----:B------:R-:W-:Y:S01]  /*15390*/  HMMA.16816.F32.BF16 R84, R48, R66, R84 ;  /* 0x000000423054723c */ /* 0x000fe20000041854 */
[----:B------:R-:W4:Y:S04]  /*153a0*/  LDSM.16.M88.4 R64, [R3+0x9800] ;  /* 0x009800000340783b */ /* 0x000f280000000200 */
[----:B------:R-:W4:Y:S03]  /*153b0*/  LDSM.16.M88.4 R48, [R3+0xa000] ;  /* 0x00a000000330783b */ /* 0x000f260000000200 */
[C---:B--2---:R-:W-:Y:S08]  /*153c0*/  HMMA.16816.F32.BF16 R24, R152.reuse, R40, R24 ;  /* 0x000000289818723c */ /* 0x044ff00000041818 */
[C---:B------:R-:W-:Y:S01]  /*153d0*/  HMMA.16816.F32.BF16 R20, R152.reuse, R42, R20 ;  /* 0x0000002a9814723c */ /* 0x040fe20000041814 */
[----:B------:R-:W2:Y:S07]  /*153e0*/  LDSM.16.M88.4 R40, [R3+0xb000] ;  /* 0x00b000000328783b */ /* 0x000eae0000000200 */
[C---:B---3--:R-:W-:Y:S08]  /*153f0*/  HMMA.16816.F32.BF16 R16, R152.reuse, R36, R16 ;  /* 0x000000249810723c */ /* 0x048ff00000041810 */
[----:B------:R-:W-:Y:S01]  /*15400*/  HMMA.16816.F32.BF16 R4, R152, R38, R4 ;  /* 0x000000269804723c */ /* 0x000fe20000041804 */
[----:B------:R-:W3:Y:S01]  /*15410*/  LDSM.16.M88.4 R36, [R3+0xb800] ;  /* 0x00b800000324783b */ /* 0x000ee20000000200 */
[----:B------:R-:W-:-:S06]  /*15420*/  DEPBAR.LE SB0, 0x0 ;  /* 0x000080000000791a */ /* 0x000fcc0000000000 */
[C---:B-----5:R-:W-:Y:S08]  /*15430*/  HMMA.16816.F32.BF16 R104, R152.reuse, R136, R104 ;  /* 0x000000889868723c */ /* 0x060ff00000041868 */
        /* <DEDUP_REMOVED lines=9> */
[----:B-1----:R-:W-:Y:S01]  /*154d0*/  HMMA.16816.F32.BF16 R104, R80, R44, R104 ;  /* 0x0000002c5068723c */ /* 0x002fe20000041868 */
[----:B------:R-:W-:-:S04]  /*154e0*/  IADD3 R44, PT, PT, R54, -0x1, RZ ;  /* 0xffffffff362c7810 */ /* 0x000fc80007ffe0ff */
[----:B------:R-:W-:-:S03]  /*154f0*/  ISETP.GT.AND P1, PT, R44, R205, PT ;  /* 0x000000cd2c00720c */ /* 0x000fc60003f24270 */
[C---:B------:R-:W-:Y:S08]  /*15500*/  HMMA.16816.F32.BF16 R32, R80.reuse, R76, R32 ;  /* 0x0000004c5020723c */ /* 0x040ff00000041820 */
[C---:B------:R-:W-:Y:S08]  /*15510*/  HMMA.16816.F32.BF16 R28, R80.reuse, R78, R28 ;  /* 0x0000004e501c723c */ /* 0x040ff0000004181c */
[C---:B------:R-:W-:Y:S08]  /*15520*/  HMMA.16816.F32.BF16 R24, R80.reuse, R72, R24 ;  /* 0x000000485018723c */ /* 0x040ff00000041818 */
[C---:B------:R-:W-:Y:S08]  /*15530*/  HMMA.16816.F32.BF16 R20, R80.reuse, R74, R20 ;  /* 0x0000004a5014723c */ /* 0x040ff00000041814 */
[C---:B------:R-:W-:Y:S08]  /*15540*/  HMMA.16816.F32.BF16 R16, R80.reuse, R68, R16 ;  /* 0x000000445010723c */ /* 0x040ff00000041810 */
[C---:B------:R-:W-:Y:S08]  /*15550*/  HMMA.16816.F32.BF16 R4, R80.reuse, R70, R4 ;  /* 0x000000465004723c */ /* 0x040ff00000041804 */
[C---:B----4-:R-:W-:Y:S08]  /*15560*/  HMMA.16816.F32.BF16 R120, R80.reuse, R64, R120 ;  /* 0x000000405078723c */ /* 0x050ff00000041878 */
[C---:B------:R-:W-:Y:S08]  /*15570*/  HMMA.16816.F32.BF16 R116, R80.reuse, R66, R116 ;  /* 0x000000425074723c */ /* 0x040ff00000041874 */
[C---:B------:R-:W-:Y:S08]  /*15580*/  HMMA.16816.F32.BF16 R112, R80.reuse, R48, R112 ;  /* 0x000000305070723c */ /* 0x040ff00000041870 */
[C---:B------:R-:W-:Y:S08]  /*15590*/  HMMA.16816.F32.BF16 R108, R80.reuse, R50, R108 ;  /* 0x00000032506c723c */ /* 0x040ff0000004186c */
[C---:B------:R-:W-:Y:S08]  /*155a0*/  HMMA.16816.F32.BF16 R100, R80.reuse, R46, R100 ;  /* 0x0000002e5064723c */ /* 0x040ff00000041864 */
[C---:B--2---:R-:W-:Y:S08]  /*155b0*/  HMMA.16816.F32.BF16 R96, R80.reuse, R40, R96 ;  /* 0x000000285060723c */ /* 0x044ff00000041860 */
        /* <DEDUP_REMOVED lines=16> */
.L_x_1589:
[----:B------:R-:W1:Y:S01]  /*156c0*/  LDC R13, c[0x0][0x4f0] ;  /* 0x00013c00ff0d7b82 */ /* 0x000e620000000800 */
[----:B------:R-:W-:Y:S01]  /*156d0*/  IADD3 R42, PT, PT, R55, -0x100, RZ ;  /* 0xffffff00372a7810 */ /* 0x000fe20007ffe0ff */
[----:B------:R-:W-:Y:S01]  /*156e0*/  IMAD.SHL.U32 R46, R44, 0x80, RZ ;  /* 0x000000802c2e7824 */ /* 0x000fe200078e00ff */
        /* <DEDUP_REMOVED lines=57> */
.L_x_1590:
[----:B------:R-:W1:Y:S01]  /*15a80*/  LDCU UR4, c[0x0][0x440] ;  /* 0x00008800ff0477ac */ /* 0x000e620008000800 */
[----:B------:R-:W-:-:S05]  /*15a90*/  IMAD.SHL.U32 R3, R52, 0x20, RZ ;  /* 0x0000002034037824 */ /* 0x000fca00078e00ff */
[----:B------:R-:W-:Y:S02]  /*15aa0*/  IADD3 R36, P3, PT, R3, R208, RZ ;  /* 0x000000d003247210 */ /* 0x000fe40007f7e0ff */
[----:B-1----:R-:W-:Y:S02]  /*15ab0*/  ISETP.GE.AND P2, PT, R14, UR4, PT ;  /* 0x000000040e007c0c */ /* 0x002fe4000bf46270 */
[----:B------:R-:W-:Y:S02]  /*15ac0*/  SHF.L.U64.HI R14, R52, 0x5, R53 ;  /* 0x00000005340e7819 */ /* 0x000fe40000010235 */
        /* <DEDUP_REMOVED lines=103> */
.L_x_1588:
[C---:B------:R-:W-:Y:S01]  /*16140*/  IMAD.SHL.U32 R3, R196.reuse, 0x2, RZ ;  /* 0x00000002c4037824 */ /* 0x040fe200078e00ff */
[----:B------:R-:W2:Y:S01]  /*16150*/  LDCU UR4, c[0x0][0x45c] ;  /* 0x00008b80ff0477ac */ /* 0x000ea20008000800 */
[----:B------:R-:W-:Y:S02]  /*16160*/  IMAD.IADD R139, R133, 0x1, R2 ;  /* 0x00000001858b7824 */ /* 0x000fe400078e0202 */
[----:B------:R-:W-:Y:S01]  /*16170*/  IMAD.SHL.U32 R201, R196, 0x8, RZ ;  /* 0x00000008c4c97824 */ /* 0x000fe200078e00ff */
[----:B------:R-:W-:Y:S02]  /*16180*/  LOP3.LUT R3, R3, 0x6, RZ, 0xc0, !PT ;  /* 0x0000000603037812 */ /* 0x000fe400078ec0ff */
[----:B------:R-:W-:-:S03]  /*16190*/  LEA R139, R139, UR5, 0x1 ;  /* 0x000000058b8b7c11 */ /* 0x000fc6000f8e08ff */
[----:B------:R-:W-:Y:S02]  /*161a0*/  IMAD R3, R44, 0x80, R3 ;  /* 0x000000802c037824 */ /* 0x000fe400078e0203 */
[----:B------:R-:W-:Y:S01]  /*161b0*/  IMAD.IADD R147, R12, 0x1, R139 ;  /* 0x000000010c937824 */ /* 0x000fe200078e028b */
[----:B------:R-:W-:Y:S01]  /*161c0*/  LDSM.16.MT88.4 R68, [R139+0xc000] ;  /* 0x00c000008b44783b */ /* 0x000fe20000004200 */
[C---:B-1----:R-:W-:Y:S02]  /*161d0*/  VIADD R14, R3.reuse, 0x1 ;  /* 0x00000001030e7836 */ /* 0x042fe40000000000 */
[C---:B------:R-:W-:Y:S01]  /*161e0*/  VIADD R13, R3.reuse, 0x8 ;  /* 0x00000008030d7836 */ /* 0x040fe20000000000 */
[----:B------:R-:W-:Y:S01]  /*161f0*/  LDSM.16.MT88.4 R76, [R147+0xc000] ;  /* 0x00c00000934c783b */ /* 0x000fe20000004200 */
[C---:B------:R-:W-:Y:S01]  /*16200*/  VIADD R15, R3.reuse, 0x19 ;  /* 0x00000019030f7836 */ /* 0x040fe20000000000 */
[CC--:B------:R-:W-:Y:S02]  /*16210*/  ISETP.GE.AND P3, PT, R14.reuse, R134.reuse, PT ;  /* 0x000000860e00720c */ /* 0x0c0fe40003f66270 */
[----:B------:R-:W-:Y:S01]  /*16220*/  ISETP.GE.AND P1, PT, R14, R135, PT ;  /* 0x000000870e00720c */ /* 0x000fe20003f26270 */
[----:B------:R-:W-:Y:S01]  /*16230*/  VIADD R14, R3, 0x9 ;  /* 0x00000009030e7836 */ /* 0x000fe20000000000 */
[----:B------:R-:W-:-:S02]  /*16240*/  ISETP.GE.AND P5, PT, R13, R134, PT ;  /* 0x000000860d00720c */ /* 0x000fc40003fa6270 */
[-C--:B------:R-:W-:Y:S01]  /*16250*/  ISETP.GE.AND P2, PT, R13, R135.reuse, PT ;  /* 0x000000870d00720c */ /* 0x080fe20003f46270 */
[C---:B------:R-:W-:Y:S01]  /*16260*/  VIADD R13, R3.reuse, 0x10 ;  /* 0x00000010030d7836 */ /* 0x040fe20000000000 */
[-C--:B------:R-:W-:Y:S02]  /*16270*/  ISETP.GE.AND P4, PT, R14, R134.reuse, PT ;  /* 0x000000860e00720c */ /* 0x080fe40003f86270 */
[----:B------:R-:W-:Y:S02]  /*16280*/  FSEL R64, R28, -INF , !P5 ;  /* 0xff8000001c407808 */ /* 0x000fe40006800000 */
[----:B------:R-:W-:Y:S01]  /*16290*/  ISETP.GE.AND P5, PT, R14, R135, PT ;  /* 0x000000870e00720c */ /* 0x000fe20003fa6270 */
[----:B------:R-:W-:Y:S01]  /*162a0*/  VIADD R14, R3, 0x11 ;  /* 0x00000011030e7836 */ /* 0x000fe20000000000 */
[----:B------:R-:W-:Y:S02]  /*162b0*/  FSEL R36, R30, -INF , !P2 ;  /* 0xff8000001e247808 */ /* 0x000fe40005000000 */
[----:B------:R-:W-:-:S02]  /*162c0*/  ISETP.GE.AND P2, PT, R13, R134, PT ;  /* 0x000000860d00720c */ /* 0x000fc40003f46270 */
[----:B------:R-:W-:Y:S02]  /*162d0*/  FSEL R50, R29, -INF , !P4 ;  /* 0xff8000001d327808 */ /* 0x000fe40006000000 */
[-C--:B------:R-:W-:Y:S01]  /*162e0*/  ISETP.GE.AND P4, PT, R13, R135.reuse, PT ;  /* 0x000000870d00720c */ /* 0x080fe20003f86270 */
[----:B------:R-:W-:Y:S01]  /*162f0*/  VIADD R13, R3, 0x18 ;  /* 0x00000018030d7836 */ /* 0x000fe20000000000 */
[----:B------:R-:W-:Y:S02]  /*16300*/  FSEL R38, R31, -INF , !P5 ;  /* 0xff8000001f267808 */ /* 0x000fe40006800000 */
[----:B------:R-:W-:Y:S02]  /*16310*/  FSEL R28, R24, -INF , !P2 ;  /* 0xff800000181c7808 */ /* 0x000fe40005000000 */
[C---:B------:R-:W-:Y:S02]  /*16320*/  ISETP.GE.AND P5, PT, R14.reuse, R134, PT ;  /* 0x000000860e00720c */ /* 0x040fe40003fa6270 */
[----:B------:R-:W-:-:S02]  /*16330*/  ISETP.GE.AND P2, PT, R14, R135, PT ;  /* 0x000000870e00720c */ /* 0x000fc40003f46270 */
[----:B------:R-:W-:Y:S02]  /*16340*/  FSEL R14, R26, -INF , !P4 ;  /* 0xff8000001a0e7808 */ /* 0x000fe40006000000 */
[----:B------:R-:W-:Y:S02]  /*16350*/  ISETP.GE.AND P4, PT, R13, R134, PT ;  /* 0x000000860d00720c */ /* 0x000fe40003f86270 */
[----:B------:R-:W-:Y:S02]  /*16360*/  FSEL R30, R25, -INF , !P5 ;  /* 0xff800000191e7808 */ /* 0x000fe40006800000 */
[----:B------:R-:W-:Y:S01]  /*16370*/  ISETP.GE.AND P5, PT, R13, R135, PT ;  /* 0x000000870d00720c */ /* 0x000fe20003fa6270 */
[----:B------:R-:W-:Y:S01]  /*16380*/  VIADD R13, R3, 0x20 ;  /* 0x00000020030d7836 */ /* 0x000fe20000000000 */
[----:B------:R-:W-:Y:S02]  /*16390*/  FSEL R62, R27, -INF , !P2 ;  /* 0xff8000001b3e7808 */ /* 0x000fe40005000000 */
        /* <DEDUP_REMOVED lines=13> */
[----:B------:R-:W-:Y:S02]  /*16470*/  FSEL R242, R17, -INF , !P4 ;  /* 0xff80000011f27808 */ /* 0x000fe40006000000 */
[----:B------:R-:W-:Y:S01]  /*16480*/  ISETP.GE.AND P5, PT, R15, R135, PT ;  /* 0x000000870f00720c */ /* 0x000fe20003fa6270 */
[----:B------:R-:W-:Y:S01]  /*16490*/  VIADD R15, R3, 0x29 ;  /* 0x00000029030f7836 */ /* 0x000fe20000000000 */
[----:B------:R-:W-:-:S02]  /*164a0*/  ISETP.GE.AND P2, PT, R13, R134, PT ;  /* 0x000000860d00720c */ /* 0x000fc40003f46270 */
[-C--:B------:R-:W-:Y:S01]  /*164b0*/  ISETP.GE.AND P4, PT, R13, R135.reuse, PT ;  /* 0x000000870d00720c */ /* 0x080fe20003f86270 */
[----:B------:R-:W-:Y:S01]  /*164c0*/  VIADD R13, R3, 0x30 ;  /* 0x00000030030d7836 */ /* 0x000fe20000000000 */
[----:B------:R-:W-:Y:S02]  /*164d0*/  FSEL R58, R19, -INF , !P5 ;  /* 0xff800000133a7808 */ /* 0x000fe40006800000 */
[----:B------:R-:W-:Y:S01]  /*164e0*/  FSEL R244, R4, -INF , !P2 ;  /* 0xff80000004f47808 */ /* 0x000fe20005000000 */
[----:B------:R-:W-:Y:S01]  /*164f0*/  VIADD R4, R3, 0x31 ;  /* 0x0000003103047836 */ /* 0x000fe20000000000 */
[----:B------:R-:W-:Y:S02]  /*16500*/  FSEL R42, R6, -INF , !P4 ;  /* 0xff800000062a7808 */ /* 0x000fe40006000000 */
[C---:B------:R-:W-:Y:S02]  /*16510*/  ISETP.GE.AND P5, PT, R15.reuse, R134, PT ;  /* 0x000000860f00720c */ /* 0x040fe40003fa6270 */
[----:B------:R-:W-:-:S02]  /*16520*/  ISETP.GE.AND P2, PT, R15, R135, PT ;  /* 0x000000870f00720c */ /* 0x000fc40003f46270 */
[-C--:B------:R-:W-:Y:S02]  /*16530*/  ISETP.GE.AND P4, PT, R13, R134.reuse, PT ;  /* 0x000000860d00720c */ /* 0x080fe40003f86270 */
[----:B------:R-:W-:Y:S01]  /*16540*/  FSEL R48, R5, -INF , !P5 ;  /* 0xff80000005307808 */ /* 0x000fe20006800000 */
[----:B------:R-:W-:Y:S01]  /*16550*/  VIADD R5, R3, 0x38 ;  /* 0x0000003803057836 */ /* 0x000fe20000000000 */
[----:B------:R-:W-:Y:S01]  /*16560*/  FSEL R40, R7, -INF , !P2 ;  /* 0xff80000007287808 */ /* 0x000fe20005000000 */
[----:B------:R-:W-:Y:S01]  /*16570*/  VIADD R7, R3, 0x68 ;  /* 0x0000006803077836 */ /* 0x000fe20000000000 */
[----:B------:R-:W-:Y:S02]  /*16580*/  FSEL R238, R120, -INF , !P4 ;  /* 0xff80000078ee7808 */ /* 0x000fe40006000000 */
[----:B------:R-:W-:Y:S02]  /*16590*/  ISETP.GE.AND P5, PT, R13, R135, PT ;  /* 0x000000870d00720c */ /* 0x000fe40003fa6270 */
        /* <DEDUP_REMOVED lines=70> */
[----:B------:R-:W-:Y:S01]  /*16a00*/  ISETP.GE.AND P2, PT, R4, R135, PT ;  /* 0x000000870400720c */ /* 0x000fe20003f46270 */
[----:B------:R-:W-:Y:S01]  /*16a10*/  LDSM.16.MT88.4 R100, [R139+0x10000] ;  /* 0x010000008b64783b */ /* 0x000fe20000004200 */
[----:B------:R-:W-:Y:S02]  /*16a20*/  FMNMX3.FTZ R7, R7, R242, R244, !PT ;  /* 0x000000f207077276 */ /* 0x000fe400078100f4 */
[----:B------:R-:W-:-:S02]  /*16a30*/  FSEL R4, R35, -INF , !P1 ;  /* 0xff80000023047808 */ /* 0x000fc40004800000 */
[----:B------:R-:W-:Y:S02]  /*16a40*/  FMNMX3.FTZ R7, R7, R48, R238, !PT ;  /* 0x0000003007077276 */ /* 0x000fe400078100ee */
        /* <DEDUP_REMOVED lines=28> */
[----:B------:R-:W-:Y:S01]  /*16c10*/  VIADD R5, R3, 0x78 ;  /* 0x0000007803057836 */ /* 0x000fe20000000000 */
        /* <DEDUP_REMOVED lines=12> */
[----:B------:R-:W-:Y:S02]  /*16ce0*/  ISETP.GE.AND P1, PT, R5, R135, PT ;  /* 0x000000870500720c */ /* 0x000fe40003f26270 */
[----:B------:R-:W-:Y:S02]  /*16cf0*/  FSEL R156, R85, -INF , !P5 ;  /* 0xff800000559c7808 */ /* 0x000fe40006800000 */
[----:B------:R-:W-:Y:S02]  /*16d00*/  FMNMX3.FTZ R5, R7, R160, R158, !PT ;  /* 0x000000a007057276 */ /* 0x000fe4000781009e */
[----:B------:R-:W-:Y:S02]  /*16d10*/  FMNMX3.FTZ R13, R13, R218, R194, !PT ;  /* 0x000000da0d0d7276 */ /* 0x000fe400078100c2 */
[----:B------:R-:W-:Y:S02]  /*16d20*/  FMNMX.FTZ R5, R156, R5, !PT ;  /* 0x000000059c057209 */ /* 0x000fe40007810000 */
[----:B------:R-:W-:-:S02]  /*16d30*/  FMNMX3.FTZ R13, R13, R192, R190, !PT ;  /* 0x000000c00d0d7276 */ /* 0x000fc400078100be */
[----:B------:R-:W-:Y:S01]  /*16d40*/  FSEL R164, R95, -INF , !P4 ;  /* 0xff8000005fa47808 */ /* 0x000fe20006000000 */
[----:B------:R-:W1:Y:S01]  /*16d50*/  SHFL.BFLY PT, R18, R5, 0x2, 0x1f ;  /* 0x0c401f0005127f89 */ /* 0x000e6200000e0000 */
[----:B------:R-:W-:Y:S02]  /*16d60*/  FMNMX3.FTZ R13, R13, R188, R170, !PT ;  /* 0x000000bc0d0d7276 */ /* 0x000fe400078100aa */
[----:B------:R-:W-:Y:S02]  /*16d70*/  ISETP.GE.AND P4, PT, R3, R135, PT ;  /* 0x000000870300720c */ /* 0x000fe40003f86270 */
[----:B------:R-:W-:Y:S02]  /*16d80*/  FSEL R154, R90, -INF , !P3 ;  /* 0xff8000005a9a7808 */ /* 0x000fe40005800000 */
[----:B------:R-:W-:Y:S02]  /*16d90*/  FMNMX3.FTZ R3, R13, R168, R166, !PT ;  /* 0x000000a80d037276 */ /* 0x000fe400078100a6 */
[----:B------:R-:W-:-:S02]  /*16da0*/  FSEL R152, R91, -INF , !P2 ;  /* 0xff8000005b987808 */ /* 0x000fc40005000000 */
[----:B------:R-:W-:Y:S02]  /*16db0*/  FSEL R150, R86, -INF , !P1 ;  /* 0xff80000056967808 */ /* 0x000fe40004800000 */
[----:B------:R-:W-:Y:S02]  /*16dc0*/  FMNMX3.FTZ R3, R3, R164, R154, !PT ;  /* 0x000000a403037276 */ /* 0x000fe4000781009a */
[----:B------:R-:W-:Y:S02]  /*16dd0*/  FSEL R146, R87, -INF , !P4 ;  /* 0xff80000057927808 */ /* 0x000fe40006000000 */
[----:B------:R-:W-:-:S04]  /*16de0*/  FMNMX3.FTZ R3, R3, R152, R150, !PT ;  /* 0x0000009803037276 */ /* 0x000fc80007810096 */
[----:B------:R-:W-:Y:S02]  /*16df0*/  FMNMX.FTZ R13, R146, R3, !PT ;  /* 0x00000003920d7209 */ /* 0x000fe40007810000 */
[----:B-1----:R-:W-:-:S03]  /*16e00*/  FMNMX.FTZ R7, R5, R18, !PT ;  /* 0x0000001205077209 */ /* 0x002fc60007810000 */
[----:B------:R-:W1:Y:S04]  /*16e10*/  SHFL.BFLY PT, R16, R13, 0x2, 0x1f ;  /* 0x0c401f000d107f89 */ /* 0x000e6800000e0000 */
[----:B------:R-:W3:Y:S01]  /*16e20*/  SHFL.BFLY PT, R132, R7, 0x1, 0x1f ;  /* 0x0c201f0007847f89 */ /* 0x000ee200000e0000 */
[----:B-1----:R-:W-:Y:S02]  /*16e30*/  FMNMX.FTZ R16, R13, R16, !PT ;  /* 0x000000100d107209 */ /* 0x002fe40007810000 */
[----:B---3--:R-:W-:-:S03]  /*16e40*/  FMNMX.FTZ R132, R7, R132, !PT ;  /* 0x0000008407847209 */ /* 0x008fc60007810000 */
[----:B------:R-:W1:Y:S01]  /*16e50*/  SHFL.BFLY PT, R3, R16, 0x1, 0x1f ;  /* 0x0c201f0010037f89 */ /* 0x000e6200000e0000 */
[C---:B------:R-:W-:Y:S01]  /*16e60*/  FSETP.NEU.FTZ.AND P1, PT, R132.reuse, -INF , PT ;  /* 0xff8000008400780b */ /* 0x040fe20003f3d000 */
[----:B--2---:R-:W-:-:S05]  /*16e70*/  FMUL.FTZ R149, R132, UR4 ;  /* 0x0000000484957c20 */ /* 0x004fca0008410000 */
[----:B------:R-:W-:-:S05]  /*16e80*/  FSEL R149, R149, RZ, P1 ;  /* 0x000000ff95957208 */ /* 0x000fca0000800000 */
[----:B------:R-:W-:Y:S01]  /*16e90*/  FFMA.FTZ R137, R50, UR4, -R149 ;  /* 0x0000000432897c23 */ /* 0x000fe20008010895 */
        /* <DEDUP_REMOVED lines=9> */
[----:B-1----:R-:W-:Y:S01]  /*16f30*/  FMNMX.FTZ R3, R16, R3, !PT ;  /* 0x0000000310037209 */ /* 0x002fe20007810000 */
        /* <DEDUP_REMOVED lines=21> */
[----:B------:R-:W5:Y:S01]  /*17090*/  LDSM.16.MT88.4 R12, [R45+0xc800] ;  /* 0x00c800002d0c783b */ /* 0x000f620000004200 */
[----:B---3--:R-:W-:Y:S01]  /*170a0*/  F2FP.BF16.F32.PACK_AB R120, R143, R144 ;  /* 0x000000908f78723e */ /* 0x008fe200000010ff */
[--C-:B------:R-:W-:Y:S01]  /*170b0*/  FFMA.FTZ R63, R62, UR4, -R145.reuse ;  /* 0x000000043e3f7c23 */ /* 0x100fe20008010891 */
[----:B------:R-:W3:Y:S01]  /*170c0*/  MUFU.EX2 R142, R142 ;  /* 0x0000008e008e7308 */ /* 0x000ee20000000800 */
[----:B----4-:R-:W-:Y:S01]  /*170d0*/  F2FP.BF16.F32.PACK_AB R122, R137, R140 ;  /* 0x0000008c897a723e */ /* 0x010fe200000010ff */
[--C-:B------:R-:W-:Y:S01]  /*170e0*/  FFMA.FTZ R62, R22, UR4, -R145.reuse ;  /* 0x00000004163e7c23 */ /* 0x100fe20008010891 */
[--C-:B------:R-:W-:Y:S01]  /*170f0*/  FFMA.FTZ R59, R20, UR4, -R145.reuse ;  /* 0x00000004143b7c23 */ /* 0x100fe20008010891 */
[----:B------:R-:W-:Y:S01]  /*17100*/  MUFU.EX2 R138, R138 ;  /* 0x0000008a008a7308 */ /* 0x000fe20000000800 */
[----:B------:R-:W4:Y:S01]  /*17110*/  LDSM.16.MT88.4 R36, [R147+0xc800] ;  /* 0x00c800009324783b */ /* 0x000f220000004200 */
[----:B------:R-:W-:Y:S01]  /*17120*/  FFMA.FTZ R51, R58, UR4, -R145 ;  /* 0x000000043a337c23 */ /* 0x000fe20008010891 */
[----:B------:R-:W-:Y:S01]  /*17130*/  FFMA.FTZ R48, R48, UR4, -R149 ;  /* 0x0000000430307c23 */ /* 0x000fe20008010895 */
[----:B------:R-:W1:Y:S01]  /*17140*/  MUFU.EX2 R67, R67 ;  /* 0x0000004300437308 */ /* 0x000e620000000800 */
[----:B------:R-:W4:Y:S01]  /*17150*/  LDSM.16.MT88.4 R20, [R139+0x10800] ;  /* 0x010800008b14783b */ /* 0x000f220000004200 */
[----:B------:R-:W-:Y:S01]  /*17160*/  FFMA.FTZ R47, R42, UR4, -R145 ;  /* 0x000000042a2f7c23 */ /* 0x000fe20008010891 */
[----:B------:R-:W-:Y:S01]  /*17170*/  FFMA.FTZ R153, R180, UR4, -R149 ;  /* 0x00000004b4997c23 */ /* 0x000fe20008010895 */
[----:B------:R-:W-:Y:S01]  /*17180*/  MUFU.EX2 R136, R136 ;  /* 0x0000008800887308 */ /* 0x000fe20000000800 */
[----:B------:R-:W-:Y:S01]  /*17190*/  LDSM.16.MT88.4 R32, [R147+0x10800] ;  /* 0x010800009320783b */ /* 0x000fe20000004200 */
[----:B---3--:R-:W-:Y:S01]  /*171a0*/  F2FP.BF16.F32.PACK_AB R121, R141, R142 ;  /* 0x0000008e8d79723e */ /* 0x008fe200000010ff */
[----:B------:R-:W-:Y:S01]  /*171b0*/  FFMA.FTZ R155, R186, UR4, -R145 ;  /* 0x00000004ba9b7c23 */ /* 0x000fe20008010891 */
[----:B------:R-:W3:Y:S01]  /*171c0*/  MUFU.EX2 R65, R65 ;  /* 0x0000004100417308 */ /* 0x000ee20000000800 */
[----:B------:R-:W-:Y:S01]  /*171d0*/  LDSM.16.MT88.4 R28, [R139+0xc800] ;  /* 0x00c800008b1c783b */ /* 0x000fe20000004200 */
[----:B------:R-:W-:Y:S01]  /*171e0*/  FFMA.FTZ R151, R238, UR4, -R149 ;  /* 0x00000004ee977c23 */ /* 0x000fe20008010895 */
[--C-:B------:R-:W-:Y:S01]  /*171f0*/  FFMA.FTZ R157, R184, UR4, -R145.reuse ;  /* 0x00000004b89d7c23 */ /* 0x100fe20008010891 */
[----:B------:R-:W-:Y:S01]  /*17200*/  MUFU.EX2 R64, R64 ;  /* 0x0000004000407308 */ /* 0x000fe20000000800 */
[----:B------:R-:W-:Y:S01]  /*17210*/  LDSM.16.MT88.4 R24, [R50+0xc800] ;  /* 0x00c800003218783b */ /* 0x000fe20000004200 */
[----:B-1----:R-:W-:Y:S01]  /*17220*/  F2FP.BF16.F32.PACK_AB R123, R67, R138 ;  /* 0x0000008a437b723e */ /* 0x002fe200000010ff */
[----:B------:R-:W-:Y:S01]  /*17230*/  FFMA.FTZ R186, R234, UR4, -R145 ;  /* 0x00000004eaba7c23 */ /* 0x000fe20008010891 */
        /* <DEDUP_REMOVED lines=18> */
[----:B------:R-:W-:Y:S01]  /*17360*/  FFMA.FTZ R171, R194, UR4, -R145 ;  /* 0x00000004c2ab7c23 */ /* 0x000fe20008010891 */
[----:B------:R-:W-:Y:S01]  /*17370*/  FFMA.FTZ R220, R220, UR4, -R149 ;  /* 0x00000004dcdc7c23 */ /* 0x000fe20008010895 */
[----:B------:R-:W-:Y:S01]  /*17380*/  MUFU.EX2 R60, R60 ;  /* 0x0000003c003c7308 */ /* 0x000fe20000000800 */
[C---:B------:R-:W-:Y:S01]  /*17390*/  HMMA.16816.F32.BF16 R72, R120.reuse, R76, RZ ;  /* 0x0000004c7848723c */ /* 0x040fe200000418ff */
[----:B------:R-:W-:Y:S01]  /*173a0*/  FFMA.FTZ R192, R192, UR4, -R145 ;  /* 0x00000004c0c07c23 */ /* 0x000fe20008010891 */
[----:B------:R-:W-:Y:S01]  /*173b0*/  FFMA.FTZ R173, R176, UR4, -R149 ;  /* 0x00000004b0ad7c23 */ /* 0x000fe20008010895 */
[----:B------:R-:W4:Y:S01]  /*173c0*/  MUFU.EX2 R57, R57 ;  /* 0x0000003900397308 */ /* 0x000f220000000800 */
[--C-:B------:R-:W-:Y:S01]  /*173d0*/  FFMA.FTZ R175, R168, UR4, -R145.reuse ;  /* 0x00000004a8af7c23 */ /* 0x100fe20008010891 */
[----:B------:R-:W-:Y:S01]  /*173e0*/  FFMA.FTZ R177, R164, UR4, -R145 ;  /* 0x00000004a4b17c23 */ /* 0x000fe20008010891 */
[----:B------:R-:W-:Y:S01]  /*173f0*/  FFMA.FTZ R174, R174, UR4, -R149 ;  /* 0x00000004aeae7c23 */ /* 0x000fe20008010895 */
[----:B------:R-:W-:Y:S01]  /*17400*/  MUFU.EX2 R49, R49 ;  /* 0x0000003100317308 */ /* 0x000fe20000000800 */
[C---:B------:R-:W-:Y:S01]  /*17410*/  HMMA.16816.F32.BF16 R104, R120.reuse, R108, RZ ;  /* 0x0000006c7868723c */ /* 0x040fe200000418ff */
[--C-:B------:R-:W-:Y:S01]  /*17420*/  FFMA.FTZ R170, R170, UR4, -R145.reuse ;  /* 0x00000004aaaa7c23 */ /* 0x100fe20008010891 */
[--C-:B------:R-:W-:Y:S01]  /*17430*/  FFMA.FTZ R166, R166, UR4, -R145.reuse ;  /* 0x00000004a6a67c23 */ /* 0x100fe20008010891 */
[----:B------:R-:W-:Y:S01]  /*17440*/  MUFU.EX2 R48, R48 ;  /* 0x0000003000307308 */ /* 0x000fe20000000800 */
[----:B------:R-:W-:Y:S01]  /*17450*/  FFMA.FTZ R219, R146, UR4, -R145 ;  /* 0x0000000492db7c23 */ /* 0x000fe20008010891 */
[----:B------:R-:W-:Y:S01]  /*17460*/  FADD.FTZ R143, R144, R143 ;  /* 0x0000008f908f7221 */ /* 0x000fe20000010000 */
[----:B------:R-:W-:Y:S01]  /*17470*/  FADD.FTZ R141, R142, R141 ;  /* 0x0000008d8e8d7221 */ /* 0x000fe20000010000 */
        /* <DEDUP_REMOVED lines=9> */
[C---:B------:R-:W-:Y:S03]  /*17510*/  HMMA.16816.F32.BF16 R80, R120.reuse, R84, RZ ;  /* 0x000000547850723c */ /* 0x040fe600000418ff */
        /* <DEDUP_REMOVED lines=26> */
[----:B-----5:R-:W-:Y:S01]  /*176c0*/  HMMA.16816.F32.BF16 R124, R120, R4, RZ ;  /* 0x00000004787c723c */ /* 0x020fe200000418ff */
[----:B---3--:R-:W-:Y:S01]  /*176d0*/  F2FP.BF16.F32.PACK_AB R4, R65, R136 ;  /* 0x000000884104723e */ /* 0x008fe200000010ff */
        /* <DEDUP_REMOVED lines=10> */
[----:B------:R-:W-:-:S03]  /*17780*/  FADD.FTZ R64, R64, R65 ;  /* 0x0000004140407221 */ /* 0x000fc60000010000 */
[----:B------:R-:W-:Y:S01]  /*17790*/  FADD.FTZ R62, R62, R63 ;  /* 0x0000003f3e3e7221 */ /* 0x000fe20000010000 */
[----:B------:R-:W-:Y:S01]  /*177a0*/  FADD.FTZ R61, R61, R64 ;  /* 0x000000403d3d7221 */ /* 0x000fe20000010000 */
[----:B------:R-:W-:Y:S02]  /*177b0*/  HMMA.16816.F32.BF16 R88, R4, R12, R88 ;  /* 0x0000000c0458723c */ /* 0x000fe40000041858 */
        /* <DEDUP_REMOVED lines=104> */
[----:B------:R-:W-:Y:S04]  /*17e40*/  MUFU.EX2 R190, R192 ;  /* 0x000000c000be7308 */ /* 0x000fe80000000800 */
[----:B------:R-:W-:Y:S01]  /*17e50*/  MUFU.EX2 R40, R40 ;  /* 0x0000002800287308 */ /* 0x000fe20000000800 */
[----:B----4-:R-:W-:Y:S01]  /*17e60*/  HMMA.16816.F32.BF16 R80, R4, R20, R80 ;  /* 0x000000140450723c */ /* 0x010fe20000041850 */
[----:B------:R-:W-:-:S02]  /*17e70*/  FFMA.FTZ R20, R214, UR4, -R149 ;  /* 0x00000004d6147c23 */ /* 0x000fc40008010895 */
[----:B------:R-:W3:Y:S04]  /*17e80*/  MUFU.EX2 R214, R220 ;  /* 0x000000dc00d67308 */ /* 0x000ee80000000800 */
[----:B------:R4:W2:Y:S01]  /*17e90*/  MUFU.EX2 R202, R20 ;  /* 0x0000001400ca7308 */ /* 0x0008a20000000800 */
[C---:B-----5:R-:W-:Y:S03]  /*17ea0*/  HMMA.16816.F32.BF16 R72, R4.reuse, R32, R72 ;  /* 0x000000200448723c */ /* 0x060fe60000041848 */
[----:B------:R-:W5:Y:S05]  /*17eb0*/  MUFU.EX2 R41, R41 ;  /* 0x0000002900297308 */ /* 0x000f6a0000000800 */
        /* <DEDUP_REMOVED lines=8> */
[C---:B------:R-:W-:Y:S01]  /*17f40*/  HMMA.16816.F32.BF16 R84, R4.reuse, R22, R84 ;  /* 0x000000160454723c */ /* 0x040fe20000041854 */
[----:B----4-:R-:W4:Y:S07]  /*17f50*/  LDSM.16.MT88.4 R20, [R139+0x12800] ;  /* 0x012800008b14783b */ /* 0x010f2e0000004200 */
[----:B------:R-:W-:Y:S01]  /*17f60*/  HMMA.16816.F32.BF16 R116, R4, R42, R116 ;  /* 0x0000002a0474723c */ /* 0x000fe20000041874 */
[--C-:B------:R-:W-:Y:S01]  /*17f70*/  FFMA.FTZ R42, R178, UR4, -R149.reuse ;  /* 0x00000004b22a7c23 */ /* 0x100fe20008010895 */
[----:B------:R-:W-:-:S02]  /*17f80*/  FFMA.FTZ R43, R172, UR4, -R149 ;  /* 0x00000004ac2b7c23 */ /* 0x000fc40008010895 */
[----:B------:R-:W-:Y:S04]  /*17f90*/  MUFU.EX2 R172, R174 ;  /* 0x000000ae00ac7308 */ /* 0x000fe80000000800 */
[C---:B-1----:R-:W-:Y:S01]  /*17fa0*/  HMMA.16816.F32.BF16 R124, R4.reuse, R16, R124 ;  /* 0x00000010047c723c */ /* 0x042fe2000004187c */
[----:B------:R-:W1:Y:S04]  /*17fb0*/  MUFU.EX2 R42, R42 ;  /* 0x0000002a002a7308 */ /* 0x000e680000000800 */
[----:B------:R-:W1:Y:S03]  /*17fc0*/  MUFU.EX2 R43, R43 ;  /* 0x0000002b002b7308 */ /* 0x000e660000000800 */
[----:B------:R-:W-:Y:S01]  /*17fd0*/  HMMA.16816.F32.BF16 R120, R4, R18, R120 ;  /* 0x000000120478723c */ /* 0x000fe20000041878 */
[----:B---3--:R-:W-:Y:S01]  /*17fe0*/  F2FP.BF16.F32.PACK_AB R4, R214, R167 ;  /* 0x000000a7d604723e */ /* 0x008fe200000010ff */
[----:B------:R-:W3:Y:S01]  /*17ff0*/  LDSM.16.MT88.4 R16, [R50+0x12800] ;  /* 0x012800003210783b */ /* 0x000ee20000004200 */
[----:B------:R-:W-:-:S02]  /*18000*/  F2FP.BF16.F32.PACK_AB R5, R190, R171 ;  /* 0x000000abbe05723e */ /* 0x000fc400000010ff */
[----:B--2---:R-:W-:Y:S02]  /*18010*/  F2FP.BF16.F32.PACK_AB R6, R169, R202 ;  /* 0x000000caa906723e */ /* 0x004fe400000010ff */
[----:B-----5:R-:W-:-:S07]  /*18020*/  F2FP.BF16.F32.PACK_AB R7, R41, R40 ;  /* 0x000000282907723e */ /* 0x020fce00000010ff */
[C---:B------:R-:W-:Y:S08]  /*18030*/  HMMA.16816.F32.BF16 R88, R4.reuse, R12, R88 ;  /* 0x0000000c0458723c */ /* 0x040ff00000041858 */
[C---:B------:R-:W-:Y:S01]  /*18040*/  HMMA.16816.F32.BF16 R92, R4.reuse, R14, R92 ;  /* 0x0000000e045c723c */ /* 0x040fe2000004185c */
[----:B------:R-:W2:Y:S07]  /*18050*/  LDSM.16.MT88.4 R12, [R45+0x12800] ;  /* 0x012800002d0c783b */ /* 0x000eae0000004200 */
[C---:B------:R-:W-:Y:S08]  /*18060*/  HMMA.16816.F32.BF16 R80, R4.reuse, R24, R80 ;  /* 0x000000180450723c */ /* 0x040ff00000041850 */
[C---:B------:R-:W-:Y:S01]  /*18070*/  HMMA.16816.F32.BF16 R84, R4.reuse, R26, R84 ;  /* 0x0000001a0454723c */ /* 0x040fe20000041854 */
[----:B------:R-:W5:Y:S07]  /*18080*/  LDSM.16.MT88.4 R24, [R50+0xf000] ;  /* 0x00f000003218783b */ /* 0x000f6e0000004200 */
[C---:B----4-:R-:W-:Y:S08]  /*18090*/  HMMA.16816.F32.BF16 R96, R4.reuse, R20, R96 ;  /* 0x000000140460723c */ /* 0x050ff00000041860 */
[C---:B------:R-:W-:Y:S01]  /*180a0*/  HMMA.16816.F32.BF16 R100, R4.reuse, R22, R100 ;  /* 0x000000160464723c */ /* 0x040fe20000041864 */
[----:B------:R-:W-:Y:S07]  /*180b0*/  LDSM.16.MT88.4 R20, [R45+0xf000] ;  /* 0x00f000002d14783b */ /* 0x000fee0000004200 */
[C---:B---3--:R-:W-:Y:S08]  /*180c0*/  HMMA.16816.F32.BF16 R112, R4.reuse, R16, R112 ;  /* 0x000000100470723c */ /* 0x048ff00000041870 */
[C---:B--2---:R-:W-:Y:S08]  /*180d0*/  HMMA.16816.F32.BF16 R124, R4.reuse, R12, R124 ;  /* 0x0000000c047c723c */ /* 0x044ff0000004187c */
[C---:B------:R-:W-:Y:S01]  /*180e0*/  HMMA.16816.F32.BF16 R120, R4.reuse, R14, R120 ;  /* 0x0000000e0478723c */ /* 0x040fe20000041878 */
[----:B------:R-:W2:Y:S07]  /*180f0*/  LDSM.16.MT88.4 R12, [R50+0x13000] ;  /* 0x01300000320c783b */ /* 0x000eae0000004200 */
        /* <DEDUP_REMOVED lines=9> */
[----:B------:R-:W-:Y:S01]  /*18190*/  HMMA.16816.F32.BF16 R76, R4, R38, R76 ;  /* 0x00000026044c723c */ /* 0x000fe2000004184c */
[----:B-1----:R-:W-:Y:S01]  /*181a0*/  F2FP.BF16.F32.PACK_AB R4, R173, R42 ;  /* 0x0000002aad04723e */ /* 0x002fe200000010ff */
[----:B------:R-:W1:Y:S01]  /*181b0*/  LDSM.16.MT88.4 R36, [R147+0xf000] ;  /* 0x00f000009324783b */ /* 0x000e620000004200 */
[----:B------:R-:W-:-:S02]  /*181c0*/  F2FP.BF16.F32.PACK_AB R5, R175, R168 ;  /* 0x000000a8af05723e */ /* 0x000fc400000010ff */
[----:B------:R-:W-:Y:S02]  /*181d0*/  F2FP.BF16.F32.PACK_AB R6, R43, R172 ;  /* 0x000000ac2b06723e */ /* 0x000fe400000010ff */
[----:B------:R-:W-:-:S07]  /*181e0*/  F2FP.BF16.F32.PACK_AB R7, R177, R164 ;  /* 0x000000a4b107723e */ /* 0x000fce00000010ff */
[C---:B-----5:R-:W-:Y:S08]  /*181f0*/  HMMA.16816.F32.BF16 R80, R4.reuse, R24, R80 ;  /* 0x000000180450723c */ /* 0x060ff00000041850 */
        /* <DEDUP_REMOVED lines=8> */
[C---:B---3--:R-:W-:Y:S08]  /*18280*/  HMMA.16816.F32.BF16 R96, R4.reuse, R16, R96 ;  /* 0x000000100460723c */ /* 0x048ff00000041860 */
[C---:B------:R-:W-:Y:S01]  /*18290*/  HMMA.16816.F32.BF16 R100, R4.reuse, R18, R100 ;  /* 0x000000120464723c */ /* 0x040fe20000041864 */
[----:B------:R-:W3:Y:S07]  /*182a0*/  LDSM.16.MT88.4 R16, [R147+0x13800] ;  /* 0x013800009310783b */ /* 0x000eee0000004200 */
        /* <DEDUP_REMOVED lines=13> */
[--C-:B------:R-:W-:Y:S01]  /*18380*/  FFMA.FTZ R31, R162, UR4, -R149.reuse ;  /* 0x00000004a21f7c23 */ /* 0x100fe20008010895 */
[----:B------:R-:W-:Y:S01]  /*18390*/  FFMA.FTZ R30, R156, UR4, -R149 ;  /* 0x000000049c1e7c23 */ /* 0x000fe20008010895 */
[----:B------:R-:W-:Y:S04]  /*183a0*/  MUFU.EX2 R29, R29 ;  /* 0x0000001d001d7308 */ /* 0x000fe80000000800 */
[----:B------:R-:W4:Y:S01]  /*183b0*/  MUFU.EX2 R31, R31 ;  /* 0x0000001f001f7308 */ /* 0x000f220000000800 */
[C---:B-1----:R-:W-:Y:S03]  /*183c0*/  HMMA.16816.F32.BF16 R72, R4.reuse, R36, R72 ;  /* 0x000000240448723c */ /* 0x042fe60000041848 */
[----:B------:R-:W1:Y:S05]  /*183d0*/  MUFU.EX2 R30, R30 ;  /* 0x0000001e001e7308 */ /* 0x000e6a0000000800 */
[C---:B------:R-:W-:Y:S08]  /*183e0*/  HMMA.16816.F32.BF16 R76, R4.reuse, R38, R76 ;  /* 0x00000026044c723c */ /* 0x040ff0000004184c */
[----:B-----5:R-:W-:Y:S01]  /*183f0*/  HMMA.16816.F32.BF16 R124, R4, R24, R124 ;  /* 0x00000018047c723c */ /* 0x020fe2000004187c */
[----:B------:R-:W-:-:S04]  /*18400*/  FADD.FTZ R24, R60, R61 ;  /* 0x0000003d3c187221 */ /* 0x000fc80000010000 */
[----:B------:R-:W-:-:S03]  /*18410*/  FADD.FTZ R24, R57, R24 ;  /* 0x0000001839187221 */ /* 0x000fc60000010000 */
[----:B------:R-:W-:Y:S01]  /*18420*/  HMMA.16816.F32.BF16 R120, R4, R26, R120 ;  /* 0x0000001a0478723c */ /* 0x000fe20000041878 */
[----:B----4-:R-:W-:Y:S01]  /*18430*/  F2FP.BF16.F32.PACK_AB R4, R28, R31 ;  /* 0x0000001f1c04723e */ /* 0x010fe200000010ff */
[----:B------:R-:W-:Y:S01]  /*18440*/  FADD.FTZ R26, R58, R59 ;  /* 0x0000003b3a1a7221 */ /* 0x000fe20000010000 */
[----:B------:R-:W-:Y:S01]  /*18450*/  F2FP.BF16.F32.PACK_AB R5, R33, R32 ;  /* 0x000000202105723e */ /* 0x000fe200000010ff */
[----:B------:R-:W-:Y:S01]  /*18460*/  FADD.FTZ R49, R49, R24 ;  /* 0x0000001831317221 */ /* 0x000fe20000010000 */
[----:B-1----:R-:W-:Y:S01]  /*18470*/  F2FP.BF16.F32.PACK_AB R6, R30, R29 ;  /* 0x0000001d1e06723e */ /* 0x002fe200000010ff */
[----:B------:R-:W-:Y:S01]  /*18480*/  FADD.FTZ R26, R51, R26 ;  /* 0x0000001a331a7221 */ /* 0x000fe20000010000 */
[----:B------:R-:W-:Y:S01]  /*18490*/  F2FP.BF16.F32.PACK_AB R7, R219, R34 ;  /* 0x00000022db07723e */ /* 0x000fe200000010ff */
[----:B------:R-:W-:Y:S02]  /*184a0*/  FADD.FTZ R48, R48, R49 ;  /* 0x0000003130307221 */ /* 0x000fe40000010000 */
[----:B------:R-:W-:-:S02]  /*184b0*/  FADD.FTZ R25, R47, R26 ;  /* 0x0000001a2f197221 */ /* 0x000fc40000010000 */
[----:B------:R-:W-:Y:S02]  /*184c0*/  FADD.FTZ R151, R151, R48 ;  /* 0x0000003097977221 */ /* 0x000fe40000010000 */
[----:B--2---:R-:W-:Y:S01]  /*184d0*/  HMMA.16816.F32.BF16 R128, R4, R12, R128 ;  /* 0x0000000c0480723c */ /* 0x004fe20000041880 */
        /* <DEDUP_REMOVED lines=15> */
[----:B------:R-:W2:Y:S01]  /*185d0*/  LDSM.16.MT88.4 R20, [R139+0x13800] ;  /* 0x013800008b14783b */ /* 0x000ea20000004200 */
[----:B------:R-:W-:Y:S01]  /*185e0*/  FADD.FTZ R25, R224, R25 ;  /* 0x00000019e0197221 */ /* 0x000fe20000010000 */
[----:B------:R-:W-:-:S04]  /*185f0*/  FADD.FTZ R216, R216, R159 ;  /* 0x0000009fd8d87221 */ /* 0x000fc80000010000 */
[----:B------:R-:W-:Y:S01]  /*18600*/  FADD.FTZ R216, R161, R216 ;  /* 0x000000d8a1d87221 */ /* 0x000fe20000010000 */
[----:B---3--:R-:W-:Y:S03]  /*18610*/  HMMA.16816.F32.BF16 R104, R4, R16, R104 ;  /* 0x000000100468723c */ /* 0x008fe60000041868 */
[----:B------:R-:W-:-:S04]  /*18620*/  FADD.FTZ R167, R167, R216 ;  /* 0x000000d8a7a77221 */ /* 0x000fc80000010000 */
[----:B------:R-:W-:Y:S01]  /*18630*/  FADD.FTZ R167, R214, R167 ;  /* 0x000000a7d6a77221 */ /* 0x000fe20000010000 */
[----:B------:R-:W-:Y:S01]  /*18640*/  HMMA.16816.F32.BF16 R108, R4, R18, R108 ;  /* 0x00000012046c723c */ /* 0x000fe2000004186c */
[----:B------:R-:W3:Y:S02]  /*18650*/  LDSM.16.MT88.4 R16, [R50+0xf800] ;  /* 0x00f800003210783b */ /* 0x000ee40000004200 */
[----:B------:R-:W-:-:S04]  /*18660*/  FADD.FTZ R202, R202, R167 ;  /* 0x000000a7caca7221 */ /* 0x000fc80000010000 */
[----:B------:R-:W-:Y:S01]  /*18670*/  FADD.FTZ R169, R169, R202 ;  /* 0x000000caa9a97221 */ /* 0x000fe20000010000 */
[C---:B-1----:R-:W-:Y:S01]  /*18680*/  HMMA.16816.F32.BF16 R112, R4.reuse, R12, R112 ;  /* 0x0000000c0470723c */ /* 0x042fe20000041870 */
[----:B------:R-:W-:Y:S02]  /*18690*/  FADD.FTZ R12, R218, R25 ;  /* 0x00000019da0c7221 */ /* 0x000fe40000010000 */
        /* <DEDUP_REMOVED lines=8> */
[----:B--2---:R-:W-:Y:S01]  /*18720*/  HMMA.16816.F32.BF16 R96, R4, R20, R96 ;  /* 0x000000140460723c */ /* 0x004fe20000041860 */
[----:B------:R-:W-:Y:S02]  /*18730*/  FADD.FTZ R40, R40, R13 ;  /* 0x0000000d28287221 */ /* 0x000fe40000010000 */
[----:B------:R-:W-:Y:S02]  /*18740*/  FADD.FTZ R31, R31, R172 ;  /* 0x000000ac1f1f7221 */ /* 0x000fe40000010000 */
[----:B------:R-:W-:-:S02]  /*18750*/  FADD.FTZ R41, R41, R40 ;  /* 0x0000002829297221 */ /* 0x000fc40000010000 */
[----:B------:R-:W-:Y:S01]  /*18760*/  FADD.FTZ R28, R28, R31 ;  /* 0x0000001f1c1c7221 */ /* 0x000fe20000010000 */
[----:B------:R-:W-:Y:S01]  /*18770*/  HMMA.16816.F32.BF16 R100, R4, R22, R100 ;  /* 0x000000160464723c */ /* 0x000fe20000041864 */
[----:B------:R-:W1:Y:S01]  /*18780*/  LDSM.16.MT88.4 R20, [R45+0xf800] ;  /* 0x00f800002d14783b */ /* 0x000e620000004200 */
[----:B------:R-:W-:Y:S01]  /*18790*/  FADD.FTZ R168, R168, R41 ;  /* 0x00000029a8a87221 */ /* 0x000fe20000010000 */
[----:B------:R-:W-:-:S03]  /*187a0*/  FADD.FTZ R29, R29, R28 ;  /* 0x0000001c1d1d7221 */ /* 0x000fc60000010000 */
[----:B------:R-:W-:Y:S01]  /*187b0*/  FADD.FTZ R175, R175, R168 ;  /* 0x000000a8afaf7221 */ /* 0x000fe20000010000 */
[----:B------:R-:W-:Y:S01]  /*187c0*/  FADD.FTZ R221, R30, R29 ;  /* 0x0000001d1edd7221 */ /* 0x000fe20000010000 */
[----:B---3--:R-:W-:Y:S02]  /*187d0*/  HMMA.16816.F32.BF16 R80, R4, R16, R80 ;  /* 0x000000100450723c */ /* 0x008fe40000041850 */
[----:B------:R-:W-:-:S04]  /*187e0*/  FADD.FTZ R164, R164, R175 ;  /* 0x000000afa4a47221 */ /* 0x000fc80000010000 */
[----:B------:R-:W-:Y:S02]  /*187f0*/  FADD.FTZ R177, R177, R164 ;  /* 0x000000a4b1b17221 */ /* 0x000fe40000010000 */
        /* <DEDUP_REMOVED lines=13> */
[----:B------:R-:W-:Y:S01]  /*188d0*/  UISETP.NE.U32.AND UP0, UPT, UR12, URZ, UPT ;  /* 0x000000ff0c00728c */ /* 0x000fe2000bf05070 */
[----:B------:R-:W-:-:S03]  /*188e0*/  LOP3.LUT R7, R201, 0x38, RZ, 0xc0, !PT ;  /* 0x00000038c9077812 */ /* 0x000fc600078ec0ff */
[----:B------:R-:W-:Y:S01]  /*188f0*/  UISETP.NE.AND.EX UP0, UPT, UR13, URZ, UPT, UP0 ;  /* 0x000000ff0d00728c */ /* 0x000fe2000bf05300 */
[----:B------:R-:W-:Y:S01]  /*18900*/  LOP3.LUT R2, R7, 0x1c0, R8, 0xf8, !PT ;  /* 0x000001c007027812 */ /* 0x000fe200078ef808 */
[----:B------:R-:W-:Y:S07]  /*18910*/  BAR.SYNC.DEFER_BLOCKING 0x0 ;  /* 0x0000000000007b1d */ /* 0x000fee0000010000 */
        /* <DEDUP_REMOVED lines=62> */
.L_x_1592:
[----:B------:R-:W-:Y:S01]  /*18d00*/  UMOV UR4, URZ ;  /* 0x000000ff00047c82 */ /* 0x000fe20008000000 */
[----:B------:R-:W-:Y:S01]  /*18d10*/  IMAD.SHL.U32 R4, R10, 0x80, RZ ;  /* 0x000000800a047824 */ /* 0x000fe200078e00ff */
[----:B------:R-:W-:-:S05]  /*18d20*/  IADD3 R5, P1, PT, RZ, -UR4, RZ ;  /* 0x80000004ff057c10 */ /* 0x000fca000ff3e0ff */
[----:B------:R-:W-:-:S05]  /*18d30*/  IMAD.X R4, RZ, RZ, ~R4, P1 ;  /* 0x000000ffff047224 */ /* 0x000fca00008e0e04 */
[----:B------:R-:W-:-:S04]  /*18d40*/  SHF.R.S64 R5, R5, 0x1f, R4 ;  /* 0x0000001f05057819 */ /* 0x000fc80000001004 */
[----:B------:R-:W-:-:S04]  /*18d50*/  IADD3 R210, P1, PT, R5, R210, RZ ;  /* 0x000000d205d27210 */ /* 0x000fc80007f3e0ff */
[----:B------:R-:W-:-:S09]  /*18d60*/  LEA.HI.X.SX32 R211, R4, R211, 0x1, P1 ;  /* 0x000000d304d37211 */ /* 0x000fd200008f0eff */
.L_x_1593:
[----:B------:R-:W1:Y:S01]  /*18d70*/  LDCU UR4, c[0x0][0x440] ;  /* 0x00008800ff0477ac */ /* 0x000e620008000800 */
[----:B------:R-:W-:Y:S01]  /*18d80*/  IMAD.SHL.U32 R5, R10, 0x20, RZ ;  /* 0x000000200a057824 */ /* 0x000fe200078e00ff */
[----:B------:R-:W-:Y:S01]  /*18d90*/  SHF.R.U32.HI R199, RZ, 0x1, R196 ;  /* 0x00000001ffc77819 */ /* 0x000fe200000116c4 */
[----:B------:R-:W-:Y:S01]  /*18da0*/  IMAD.SHL.U32 R200, R196, 0x20, RZ ;  /* 0x00000020c4c87824 */ /* 0x000fe200078e00ff */
[----:B------:R-:W-:Y:S01]  /*18db0*/  SHF.L.U64.HI R10, R10, 0x5, R11 ;  /* 0x000000050a0a7819 */ /* 0x000fe2000001020b */
[----:B------:R-:W-:Y:S01]  /*18dc0*/  VIADD R203, R148, UR5 ;  /* 0x0000000594cb7c36 */ /* 0x000fe20008000000 */
[----:B------:R-:W-:Y:S02]  /*18dd0*/  IADD3 R6, P1, PT, R5, R210, RZ ;  /* 0x000000d205067210 */ /* 0x000fe40007f3e0ff */
[----:B------:R-:W-:Y:S02]  /*18de0*/  LOP3.LUT R133, R8, 0x200, RZ, 0xc0, !PT ;  /* 0x0000020008857812 */ /* 0x000fe400078ec0ff */
[----:B------:R-:W-:-:S02]  /*18df0*/  LOP3.LUT R200, R200, 0x7c00, RZ, 0xc0, !PT ;  /* 0x00007c00c8c87812 */ /* 0x000fc400078ec0ff */
[----:B------:R-:W-:Y:S02]  /*18e00*/  SEL R202, R198, 0xffffffe0, !P6 ;  /* 0xffffffe0c6ca7807 */ /* 0x000fe40007000000 */
[----:B------:R-:W-:-:S03]  /*18e10*/  LOP3.LUT R151, R133, R200, RZ, 0xfc, !PT ;  /* 0x000000c885977212 */ /* 0x000fc600078efcff */
[----:B------:R-:W-:Y:S01]  /*18e20*/  IMAD.IADD R204, R203, 0x1, R202 ;  /* 0x00000001cbcc7824 */ /* 0x000fe200078e02ca */
[----:B-1----:R-:W-:Y:S01]  /*18e30*/  ISETP.GE.AND P3, PT, R7, UR4, PT ;  /* 0x0000000407007c0c */ /* 0x002fe2000bf66270 */
[----:B------:R-:W-:Y:S01]  /*18e40*/  IMAD.IADD R203, R203, 0x1, R56 ;  /* 0x00000001cbcb7824 */ /* 0x000fe200078e0238 */
[----:B------:R-:W-:Y:S02]  /*18e50*/  LOP3.LUT R7, R199, 0x8, RZ, 0xc0, !PT ;  /* 0x00000008c7077812 */ /* 0x000fe400078ec0ff */
[----:B------:R-:W-:Y:S02]  /*18e60*/  ISETP.GE.AND P2, PT, R9, UR4, PT ;  /* 0x0000000409007c0c */ /* 0x000fe4000bf46270 */
[----:B------:R-:W-:Y:S01]  /*18e70*/  LOP3.LUT R2, R2, R7, RZ, 0x3c, !PT ;  /* 0x0000000702027212 */ /* 0x000fe200078e3cff */
[----:B------:R-:W-:Y:S01]  /*18e80*/  IMAD.X R7, R10, 0x1, R211, P1 ;  /* 0x000000010a077824 */ /* 0x000fe200008e06d3 */
[----:B------:R-:W-:Y:S02]  /*18e90*/  IADD3 R16, P1, PT, R6, R5, RZ ;  /* 0x0000000506107210 */ /* 0x000fe40007f3e0ff */
[----:B------:R-:W-:-:S03]  /*18ea0*/  LOP3.LUT R151, R151, R2, RZ, 0xfc, !PT ;  /* 0x0000000297977212 */ /* 0x000fc600078efcff */
[----:B------:R-:W-:Y:S01]  /*18eb0*/  IMAD.X R17, R7, 0x1, R10, P1 ;  /* 0x0000000107117824 */ /* 0x000fe200008e060a */
[----:B------:R-:W-:Y:S01]  /*18ec0*/  IADD3 R14, P1, PT, R16, R5, RZ ;  /* 0x00000005100e7210 */ /* 0x000fe20007f3e0ff */
[----:B------:R-:W-:Y:S01]  /*18ed0*/  @!PT LDS RZ, [RZ] ;  /* 0x00000000fffff984 */ /* 0x000fe20000000800 */
[----:B------:R-:W-:Y:S01]  /*18ee0*/  @!PT LDS RZ, [RZ] ;  /* 0x00000000fffff984 */ /* 0x000fe20000000800 */
[----:B------:R-:W-:Y:S01]  /*18ef0*/  @!PT LDS RZ, [RZ] ;  /* 0x00000000fffff984 */ /* 0x000fe20000000800 */
[----:B------:R-:W-:Y:S01]  /*18f00*/  @!P3 LDGSTS.E.BYPASS.LTC128B.128 [R0+0xc000], desc[UR6][R210.64] ;  /* 0x0c000000d200bfae */ /* 0x000fe2000b981a06 */
[----:B------:R-:W-:-:S03]  /*18f10*/  LEA R151, R151, UR5, 0x1 ;  /* 0x0000000597977c11 */ /* 0x000fc6000f8e08ff */
[----:B------:R-:W-:Y:S01]  /*18f20*/  @P3 STS.128 [R0+0xc000], RZ ;  /* 0x00c000ff00003388 */ /* 0x000fe20000000c00 */
[----:B------:R-:W-:Y:S01]  /*18f30*/  IMAD.X R15, R17, 0x1, R10, P1 ;  /* 0x00000001110f7824 */ /* 0x000fe200008e060a */
[----:B------:R-:W-:Y:S01]  /*18f40*/  IADD3 R12, P1, PT, R14, R5, RZ ;  /* 0x000000050e0c7210 */ /* 0x000fe20007f3e0ff */
[C---:B------:R-:W-:Y:S01]  /*18f50*/  IMAD.IADD R228, R151.reuse, 0x1, R202 ;  /* 0x0000000197e47824 */ /* 0x040fe200078e02ca */
[----:B------:R-:W-:Y:S01]  /*18f60*/  @!PT LDS RZ, [RZ] ;  /* 0x00000000fffff984 */ /* 0x000fe20000000800 */
[----:B------:R-:W-:Y:S01]  /*18f70*/  @!PT LDS RZ, [RZ] ;  /* 0x00000000fffff984 */ /* 0x000fe20000000800 */
[----:B------:R-:W-:Y:S01]  /*18f80*/  @!PT LDS RZ, [RZ] ;  /* 0x00000000fffff984 */ /* 0x000fe20000000800 */
[----:B------:R-:W-:Y:S01]  /*18f90*/  @!P2 LDGSTS.E.BYPASS.LTC128B.128 [R0+0x10000], desc[UR6][R210.64+0x80] ;  /* 0x10000080d200afae */ /* 0x000fe2000b981a06 */
[----:B------:R-:W-:Y:S02]  /*18fa0*/  IMAD.IADD R149, R151, 0x1, R56 ;  /* 0x0000000197957824 */ /* 0x000fe400078e0238 */
[----:B------:R-:W-:Y:S01]  /*18fb0*/  IMAD.X R13, R15, 0x1, R10, P1 ;  /* 0x000000010f0d7824 */ /* 0x000fe200008e060a */
[----:B------:R-:W-:Y:S01]  /*18fc0*/  @P2 STS.128 [R0+0x10000], RZ ;  /* 0x010000ff00002388 */ /* 0x000fe20000000c00 */
[----:B------:R-:W-:Y:S02]  /*18fd0*/  @!P2 IMAD.MOV.U32 R8, RZ, RZ, R12 ;  /* 0x000000ffff08a224 */ /* 0x000fe400078e000c */
[----:B------:R-:W-:Y:S01]  /*18fe0*/  @!P2 IMAD.MOV.U32 R9, RZ, RZ, R13 ;  /* 0x000000ffff09a224 */ /* 0x000fe200078e000d */
[----:B------:R-:W-:Y:S01]  /*18ff0*/  @!PT LDS RZ, [RZ] ;  /* 0x00000000fffff984 */ /* 0x000fe20000000800 */
[----:B------:R-:W-:Y:S01]  /*19000*/  @!PT LDS RZ, [RZ] ;  /* 0x00000000fffff984 */ /* 0x000fe20000000800 */
[----:B------:R-:W-:Y:S01]  /*19010*/  @!PT LDS RZ, [RZ] ;  /* 0x00000000fffff984 */ /* 0x000fe20000000800 */
[----:B------:R-:W-:Y:S01]  /*19020*/  @!P3 LDGSTS.E.BYPASS.LTC128B.128 [R0+0xc800], desc[UR6][R6.64] ;  /* 0x0c8000000600bfae */ /* 0x000fe2000b981a06 */
[----:B------:R-:W-:-:S02]  /*19030*/  IMAD.IADD R214, R202, 0x1, R149 ;  /* 0x00000001cad67824 */ /* 0x000fc400078e0295 */
[----:B------:R-:W-:Y:S01]  /*19040*/  IMAD.IADD R202, R202, 0x1, R203 ;  /* 0x00000001caca7824 */ /* 0x000fe200078e02cb */
        /* <DEDUP_REMOVED lines=32> */
[----:B------:R1:W-:Y:S01]  /*19250*/  @!P3 LDGSTS.E.BYPASS.LTC128B.128 [R0+0xe000], desc[UR6][R12.64] ;  /* 0x0e0000000c00bfae */ /* 0x0003e2000b981a06 */
[----:B--2---:R-:W-:-:S03]  /*19260*/  IADD3 R16, P1, PT, R4, R5, RZ ;  /* 0x0000000504107210 */ /* 0x004fc60007f3e0ff */
[----:B------:R-:W-:Y:S01]  /*19270*/  @P3 STS.128 [R0+0xe000], RZ ;  /* 0x00e000ff00003388 */ /* 0x000fe20000000c00 */
[----:B------:R-:W-:-:S03]  /*19280*/  IMAD.X R5, R7, 0x1, R10, P4 ;  /* 0x0000000107057824 */ /* 0x000fc600020e060a */
        /* <DEDUP_REMOVED lines=38> */
[----:B------:R-:W4:Y:S04]  /*194f0*/  LDSM.16.M88.4 R28, [R148+UR5+0x4800] ;  /* 0x00480005941c783b */ /* 0x000f280008000200 */
[----:B------:R-:W4:Y:S04]  /*19500*/  LDSM.16.M88.4 R20, [R148+UR5+0x5000] ;  /* 0x005000059414783b */ /* 0x000f280008000200 */
[----:B-1----:R-:W1:Y:S04]  /*19510*/  LDSM.16.M88.4 R12, [R148+UR5+0x5800] ;  /* 0x00580005940c783b */ /* 0x002e680008000200 */
[----:B------:R-:W1:Y:S04]  /*19520*/  LDSM.16.M88.4 R176, [R148+UR5+0x6000] ;  /* 0x0060000594b0783b */ /* 0x000e680008000200 */
[----:B------:R-:W1:Y:S04]  /*19530*/  LDSM.16.M88.4 R168, [R148+UR5+0x6800] ;  /* 0x0068000594a8783b */ /* 0x000e680008000200 */
[----:B------:R-:W1:Y:S04]  /*19540*/  LDSM.16.M88.4 R160, [R148+UR5+0x7000] ;  /* 0x0070000594a0783b */ /* 0x000e680008000200 */
[----:B--2---:R-:W2:Y:S04]  /*19550*/  LDSM.16.M88.4 R8, [R148+UR5+0x7800] ;  /* 0x007800059408783b */ /* 0x004ea80008000200 */
[----:B------:R-:W-:Y:S04]  /*19560*/  LDSM.16.M88.4 R60, [R228] ;  /* 0x00000000e43c783b */ /* 0x000fe80000000200 */
[----:B------:R-:W2:Y:S04]  /*19570*/  LDSM.16.M88.4 R44, [R204+0x4000] ;  /* 0x00400000cc2c783b */ /* 0x000ea80000000200 */
[----:B---3--:R-:W3:Y:S01]  /*19580*/  LDSM.16.M88.4 R4, [R204+0x4800] ;  /* 0x00480000cc04783b */ /* 0x008ee20000000200 */
[C---:B-----5:R-:W-:Y:S03]  /*19590*/  HMMA.16816.F32.BF16 R40, R152.reuse, R36, RZ ;  /* 0x000000249828723c */ /* 0x060fe600000418ff */
[----:B------:R-:W5:Y:S04]  /*195a0*/  LDSM.16.M88.4 R136, [R204+0x5000] ;  /* 0x00500000cc88783b */ /* 0x000f680000000200 */
[----:B------:R-:W5:Y:S01]  /*195b0*/  LDSM.16.M88.4 R64, [R204+0x5800] ;  /* 0x00580000cc40783b */ /* 0x000f620000000200 */
[C---:B----4-:R-:W-:Y:S03]  /*195c0*/  HMMA.16816.F32.BF16 R32, R152.reuse, R28, RZ ;  /* 0x0000001c9820723c */ /* 0x050fe600000418ff */
[----:B------:R-:W4:Y:S04]  /*195d0*/  LDSM.16.M88.4 R48, [R204+0x6000] ;  /* 0x00600000cc30783b */ /* 0x000f280000000200 */
[----:B------:R-:W-:Y:S01]  /*195e0*/  LDSM.16.M88.4 R144, [R204+0x7000] ;  /* 0x00700000cc90783b */ /* 0x000fe20000000200 */
[C---:B------:R-:W-:Y:S03]  /*195f0*/  HMMA.16816.F32.BF16 R24, R152.reuse, R20, RZ ;  /* 0x000000149818723c */ /* 0x040fe600000418ff */
        /* <DEDUP_REMOVED lines=25> */
[----:B------:R-:W-:Y:S07]  /*19790*/  LDSM.16.M88.4 R44, [R203+0x4800] ;  /* 0x00480000cb2c783b */ /* 0x000fee0000000200 */
[C---:B---3--:R-:W-:Y:S08]  /*197a0*/  HMMA.16816.F32.BF16 R32, R60.reuse, R4, R32 ;  /* 0x000000043c20723c */ /* 0x048ff00000041820 */
[C---:B------:R-:W-:Y:S01]  /*197b0*/  HMMA.16816.F32.BF16 R28, R60.reuse, R6, R28 ;  /* 0x000000063c1c723c */ /* 0x040fe2000004181c */
[----:B------:R-:W2:Y:S07]  /*197c0*/  LDSM.16.M88.4 R4, [R149] ;  /* 0x000000009504783b */ /* 0x000eae0000000200 */
[C---:B-----5:R-:W-:Y:S08]  /*197d0*/  HMMA.16816.F32.BF16 R24, R60.reuse, R136, R24 ;  /* 0x000000883c18723c */ /* 0x060ff00000041818 */
[C---:B------:R-:W-:Y:S01]  /*197e0*/  HMMA.16816.F32.BF16 R20, R60.reuse, R138, R20 ;  /* 0x0000008a3c14723c */ /* 0x040fe20000041814 */
[----:B------:R-:W3:Y:S07]  /*197f0*/  LDSM.16.M88.4 R136, [R203+0x5000] ;  /* 0x00500000cb88783b */ /* 0x000eee0000000200 */
[C---:B------:R-:W-:Y:S08]  /*19800*/  HMMA.16816.F32.BF16 R16, R60.reuse, R64, R16 ;  /* 0x000000403c10723c */ /* 0x040ff00000041810 */
[C---:B------:R-:W-:Y:S01]  /*19810*/  HMMA.16816.F32.BF16 R12, R60.reuse, R66, R12 ;  /* 0x000000423c0c723c */ /* 0x040fe2000004180c */
[----:B------:R-:W5:Y:S07]  /*19820*/  LDSM.16.M88.4 R64, [R203+0x5800] ;  /* 0x00580000cb40783b */ /* 0x000f6e0000000200 */
[C---:B----4-:R-:W-:Y:S08]  /*19830*/  HMMA.16816.F32.BF16 R180, R60.reuse, R48, R180 ;  /* 0x000000303cb4723c */ /* 0x050ff000000418b4 */
[C---:B------:R-:W-:Y:S01]  /*19840*/  HMMA.16816.F32.BF16 R176, R60.reuse, R50, R176 ;  /* 0x000000323cb0723c */ /* 0x040fe200000418b0 */
[----:B------:R-:W4:Y:S07]  /*19850*/  LDSM.16.M88.4 R48, [R203+0x6000] ;  /* 0x00600000cb30783b */ /* 0x000f2e0000000200 */
        /* <DEDUP_REMOVED lines=10> */
[C---:B--2---:R-:W-:Y:S08]  /*19900*/  HMMA.16816.F32.BF16 R40, R4.reuse, R56, R40 ;  /* 0x000000380428723c */ /* 0x044ff00000041828 */
[C---:B------:R-:W-:Y:S01]  /*19910*/  HMMA.16816.F32.BF16 R36, R4.reuse, R58, R36 ;  /* 0x0000003a0424723c */ /* 0x040fe20000041824 */
[----:B------:R-:W-:Y:S07]  /*19920*/  LDSM.16.M88.4 R56, [R202+0x4000] ;  /* 0x00400000ca38783b */ /* 0x000fee0000000200 */
[C---:B------:R-:W-:Y:S08]  /*19930*/  HMMA.16816.F32.BF16 R32, R4.reuse, R44, R32 ;  /* 0x0000002c0420723c */ /* 0x040ff00000041820 */
[C---:B------:R-:W-:Y:S01]  /*19940*/  HMMA.16816.F32.BF16 R28, R4.reuse, R46, R28 ;  /* 0x0000002e041c723c */ /* 0x040fe2000004181c */
[----:B------:R-:W2:Y:S07]  /*19950*/  LDSM.16.M88.4 R44, [R214] ;  /* 0x00000000d62c783b */ /* 0x000eae0000000200 */
[C---:B---3--:R-:W-:Y:S08]  /*19960*/  HMMA.16816.F32.BF16 R24, R4.reuse, R136, R24 ;  /* 0x000000880418723c */ /* 0x048ff00000041818 */
[C---:B------:R-:W-:Y:S01]  /*19970*/  HMMA.16816.F32.BF16 R20, R4.reuse, R138, R20 ;  /* 0x0000008a0414723c */ /* 0x040fe20000041814 */
[----:B------:R-:W-:Y:S07]  /*19980*/  LDSM.16.M88.4 R136, [R202+0x4800] ;  /* 0x00480000ca88783b */ /* 0x000fee0000000200 */
[C---:B-----5:R-:W-:Y:S08]  /*19990*/  HMMA.16816.F32.BF16 R16, R4.reuse, R64, R16 ;  /* 0x000000400410723c */ /* 0x060ff00000041810 */
[C---:B------:R-:W-:Y:S01]  /*199a0*/  HMMA.16816.F32.BF16 R12, R4.reuse, R66, R12 ;  /* 0x00000042040c723c */ /* 0x040fe2000004180c */
[----:B------:R-:W-:Y:S07]  /*199b0*/  LDSM.16.M88.4 R64, [R202+0x5000] ;  /* 0x00500000ca40783b */ /* 0x000fee0000000200 */
[C---:B----4-:R-:W-:Y:S08]  /*199c0*/  HMMA.16816.F32.BF16 R180, R4.reuse, R48, R180 ;  /* 0x0000003004b4723c */ /* 0x050ff000000418b4 */
[C---:B------:R-:W-:Y:S01]  /*199d0*/  HMMA.16816.F32.BF16 R176, R4.reuse, R50, R176 ;  /* 0x0000003204b0723c */ /* 0x040fe200000418b0 */
[----:B------:R-:W3:Y:S07]  /*199e0*/  LDSM.16.M88.4 R48, [R202+0x5800] ;  /* 0x00580000ca30783b */ /* 0x000eee0000000200 */
        /* <DEDUP_REMOVED lines=13> */
[C---:B---3--:R-:W-:Y:S08]  /*19ac0*/  HMMA.16816.F32.BF16 R16, R44.reuse, R48, R16 ;  /* 0x000000302c10723c */ /* 0x048ff00000041810 */
[C---:B------:R-:W-:Y:S01]  /*19ad0*/  HMMA.16816.F32.BF16 R12, R44.reuse, R50, R12 ;  /* 0x000000322c0c723c */ /* 0x040fe2000004180c */
[----:B------:R-:W-:Y:S07]  /*19ae0*/  LDSM.16.M88.4 R48, [R151+0x2000] ;  /* 0x002000009730783b */ /* 0x000fee0000000200 */
[C---:B-1----:R-:W-:Y:S08]  /*19af0*/  HMMA.16816.F32.BF16 R180, R44.reuse, R8, R180 ;  /* 0x000000082cb4723c */ /* 0x042ff000000418b4 */
[C---:B------:R-:W-:Y:S01]  /*19b00*/  HMMA.16816.F32.BF16 R176, R44.reuse, R10, R176 ;  /* 0x0000000a2cb0723c */ /* 0x040fe200000418b0 */
[----:B------:R-:W1:Y:S07]  /*19b10*/  LDSM.16.M88.4 R8, [R148+UR5+0x8000] ;  /* 0x008000059408783b */ /* 0x000e6e0008000200 */
[C---:B----4-:R-:W-:Y:S08]  /*19b20*/  HMMA.16816.F32.BF16 R164, R44.reuse, R4, R164 ;  /* 0x000000042ca4723c */ /* 0x050ff000000418a4 */
[C---:B------:R-:W-:Y:S01]  /*19b30*/  HMMA.16816.F32.BF16 R160, R44.reuse, R6, R160 ;  /* 0x000000062ca0723c */ /* 0x040fe200000418a0 */
[----:B------:R-:W3:Y:S07]  /*19b40*/  LDSM.16.M88.4 R4, [R148+UR5+0xa800] ;  /* 0x00a800059404783b */ /* 0x000eee0008000200 */
[C---:B------:R-:W-:Y:S08]  /*19b50*/  HMMA.16816.F32.BF16 R172, R44.reuse, R60, R172 ;  /* 0x0000003c2cac723c */ /* 0x040ff000000418ac */
[C---:B------:R-:W-:Y:S01]  /*19b60*/  HMMA.16816.F32.BF16 R168, R44.reuse, R62, R168 ;  /* 0x0000003e2ca8723c */ /* 0x040fe200000418a8 */
[----:B------:R-:W-:Y:S07]  /*19b70*/  LDSM.16.M88.4 R60, [R148+UR5+0xb000] ;  /* 0x00b00005943c783b */ /* 0x000fee0008000200 */
[C---:B------:R-:W-:Y:S08]  /*19b80*/  HMMA.16816.F32.BF16 R32, R44.reuse, R136, R32 ;  /* 0x000000882c20723c */ /* 0x040ff00000041820 */
[C---:B------:R-:W-:Y:S01]  /*19b90*/  HMMA.16816.F32.BF16 R28, R44.reuse, R138, R28 ;  /* 0x0000008a2c1c723c */ /* 0x040fe2000004181c */
[----:B------:R-:W4:Y:S07]  /*19ba0*/  LDSM.16.M88.4 R136, [R148+UR5+0x9800] ;  /* 0x009800059488783b */ /* 0x000f2e0008000200 */
[C---:B------:R-:W-:Y:S08]  /*19bb0*/  HMMA.16816.F32.BF16 R24, R44.reuse, R64, R24 ;  /* 0x000000402c18723c */ /* 0x040ff00000041818 */
[C---:B------:R-:W-:Y:S01]  /*19bc0*/  HMMA.16816.F32.BF16 R20, R44.reuse, R66, R20 ;  /* 0x000000422c14723c */ /* 0x040fe20000041814 */
[----:B------:R-:W5:Y:S07]  /*19bd0*/  LDSM.16.M88.4 R64, [R148+UR5+0xa000] ;  /* 0x00a000059440783b */ /* 0x000f6e0008000200 */
[C---:B--2---:R-:W-:Y:S08]  /*19be0*/  HMMA.16816.F32.BF16 R156, R44.reuse, R56, R156 ;  /* 0x000000382c9c723c */ /* 0x044ff0000004189c */
[----:B------:R-:W-:Y:S01]  /*19bf0*/  HMMA.16816.F32.BF16 R152, R44, R58, R152 ;  /* 0x0000003a2c98723c */ /* 0x000fe20000041898 */
[----:B------:R-:W2:Y:S04]  /*19c00*/  LDSM.16.M88.4 R56, [R148+UR5+0xb800] ;  /* 0x00b800059438783b */ /* 0x000ea80008000200 */
[----:B------:R-:W-:Y:S03]  /*19c10*/  LDSM.16.M88.4 R44, [R204+0x8000] ;  /* 0x00800000cc2c783b */ /* 0x000fe60000000200 */
[C---:B-1----:R-:W-:Y:S01]  /*19c20*/  HMMA.16816.F32.BF16 R40, R48.reuse, R8, R40 ;  /* 0x000000083028723c */ /* 0x042fe20000041828 */
[----:B------:R-:W-:Y:S07]  /*19c30*/  LDSM.16.M88.4 R148, [R149+0x2000] ;  /* 0x002000009594783b */ /* 0x000fee0000000200 */
        /* <DEDUP_REMOVED lines=8> */
[C---:B------:R-:W-:Y:S08]  /*19cc0*/  HMMA.16816.F32.BF16 R24, R48.reuse, R140, R24 ;  /* 0x0000008c3018723c */ /* 0x040ff00000041818 */
[C---:B------:R-:W-:Y:S01]  /*19cd0*/  HMMA.16816.F32.BF16 R20, R48.reuse, R142, R20 ;  /* 0x0000008e3014723c */ /* 0x040fe20000041814 */
[----:B------:R-:W-:Y:S07]  /*19ce0*/  LDSM.16.M88.4 R140, [R203+0x8800] ;  /* 0x00880000cb8c783b */ /* 0x000fee0000000200 */
[C---:B----4-:R-:W-:Y:S08]  /*19cf0*/  HMMA.16816.F32.BF16 R16, R48.reuse, R136, R16 ;  /* 0x000000883010723c */ /* 0x050ff00000041810 */
[C---:B------:R-:W-:Y:S01]  /*19d00*/  HMMA.16816.F32.BF16 R12, R48.reuse, R138, R12 ;  /* 0x0000008a300c723c */ /* 0x040fe2000004180c */
[----:B------:R-:W4:Y:S07]  /*19d10*/  LDSM.16.M88.4 R136, [R203+0x9000] ;  /* 0x00900000cb88783b */ /* 0x000f2e0000000200 */
[C---:B-----5:R-:W-:Y:S08]  /*19d20*/  HMMA.16816.F32.BF16 R180, R48.reuse, R64, R180 ;  /* 0x0000004030b4723c */ /* 0x060ff000000418b4 */
        /* <DEDUP_REMOVED lines=8> */
[----:B------:R-:W-:Y:S03]  /*19db0*/  LDSM.16.M88.4 R56, [R203+0xa800] ;  /* 0x00a80000cb38783b */ /* 0x000fe60000000200 */
[C---:B-1----:R-:W-:Y:S08]  /*19dc0*/  HMMA.16816.F32.BF16 R32, R228.reuse, R8, R32 ;  /* 0x00000008e420723c */ /* 0x042ff00000041820 */
[C---:B------:R-:W-:Y:S01]  /*19dd0*/  HMMA.16816.F32.BF16 R28, R228.reuse, R10, R28 ;  /* 0x0000000ae41c723c */ /* 0x040fe2000004181c */
[----:B------:R-:W-:Y:S07]  /*19de0*/  LDSM.16.M88.4 R8, [R214+0x2000] ;  /* 0x00200000d608783b */ /* 0x000fee0000000200 */
[C---:B---3--:R-:W-:Y:S08]  /*19df0*/  HMMA.16816.F32.BF16 R24, R228.reuse, R4, R24 ;  /* 0x00000004e418723c */ /* 0x048ff00000041818 */
[C---:B------:R-:W-:Y:S01]  /*19e00*/  HMMA.16816.F32.BF16 R20, R228.reuse, R6, R20 ;  /* 0x00000006e414723c */ /* 0x040fe20000041814 */
[----:B------:R-:W1:Y:S07]  /*19e10*/  LDSM.16.M88.4 R4, [R202+0x8000] ;  /* 0x00800000ca04783b */ /* 0x000e6e0000000200 */
[C---:B------:R-:W-:Y:S08]  /*19e20*/  HMMA.16816.F32.BF16 R40, R228.reuse, R44, R40 ;  /* 0x0000002ce428723c */ /* 0x040ff00000041828 */
[C---:B------:R-:W-:Y:S01]  /*19e30*/  HMMA.16816.F32.BF16 R36, R228.reuse, R46, R36 ;  /* 0x0000002ee424723c */ /* 0x040fe20000041824 */
[----:B------:R-:W3:Y:S07]  /*19e40*/  LDSM.16.M88.4 R44, [R203+0xb800] ;  /* 0x00b80000cb2c783b */ /* 0x000eee0000000200 */
[----:B------:R-:W-:Y:S08]  /*19e50*/  HMMA.16816.F32.BF16 R164, R228, R188, R164 ;  /* 0x000000bce4a4723c */ /* 0x000ff000000418a4 */
[C---:B------:R-:W-:Y:S08]  /*19e60*/  HMMA.16816.F32.BF16 R40, R148.reuse, R144, R40 ;  /* 0x000000909428723c */ /* 0x040ff00000041828 */
[C---:B----4-:R-:W-:Y:S08]  /*19e70*/  HMMA.16816.F32.BF16 R24, R148.reuse, R136, R24 ;  /* 0x000000889418723c */ /* 0x050ff00000041818 */
[C---:B------:R-:W-:Y:S01]  /*19e80*/  HMMA.16816.F32.BF16 R20, R148.reuse, R138, R20 ;  /* 0x0000008a9414723c */ /* 0x040fe20000041814 */
[----:B------:R-:W4:Y:S07]  /*19e90*/  LDSM.16.M88.4 R136, [R202+0x8800] ;  /* 0x00880000ca88783b */ /* 0x000f2e0000000200 */
[----:B------:R-:W-:Y:S08]  /*19ea0*/  HMMA.16816.F32.BF16 R36, R148, R146, R36 ;  /* 0x000000929424723c */ /* 0x000ff00000041824 */
[----:B------:R-:W-:Y:S08]  /*19eb0*/  HMMA.16816.F32.BF16 R156, R228, R184, R156 ;  /* 0x000000b8e49c723c */ /* 0x000ff0000004189c */
[----:B--2---:R-:W-:Y:S01]  /*19ec0*/  HMMA.16816.F32.BF16 R164, R148, R48, R164 ;  /* 0x0000003094a4723c */ /* 0x004fe200000418a4 */
[----:B------:R-:W-:-:S05]  /*19ed0*/  IMAD.SHL.U32 R49, R196, 0x2, RZ ;  /* 0x00000002c4317824 */ /* 0x000fca00078e00ff */
[----:B------:R-:W-:Y:S02]  /*19ee0*/  LOP3.LUT R49, R49, 0x6, RZ, 0xc0, !PT ;  /* 0x0000000631317812 */ /* 0x000fe400078ec0ff */
[----:B------:R-:W-:Y:S03]  /*19ef0*/  HMMA.16816.F32.BF16 R152, R228, R186, R152 ;  /* 0x000000bae498723c */ /* 0x000fe60000041898 */
[----:B------:R-:W-:-:S05]  /*19f00*/  IMAD R49, R54, 0x80, R49 ;  /* 0x0000008036317824 */ /* 0x000fca00078e0231 */
[----:B-1----:R-:W-:Y:S08]  /*19f10*/  HMMA.16816.F32.BF16 R40, R8, R4, R40 ;  /* 0x000000040828723c */ /* 0x002ff00000041828 */
[----:B------:R-:W-:Y:S08]  /*19f20*/  HMMA.16816.F32.BF16 R32, R148, R140, R32 ;  /* 0x0000008c9420723c */ /* 0x000ff00000041820 */
[----:B------:R-:W-:Y:S01]  /*19f30*/  HMMA.16816.F32.BF16 R36, R8, R6, R36 ;  /* 0x000000060824723c */ /* 0x000fe20000041824 */
[----:B------:R-:W1:Y:S07]  /*19f40*/  LDSM.16.M88.4 R4, [R202+0x9000] ;  /* 0x00900000ca04783b */ /* 0x000e6e0000000200 */
[----:B---3--:R-:W-:Y:S01]  /*19f50*/  HMMA.16816.F32.BF16 R156, R148, R44, R156 ;  /* 0x0000002c949c723c */ /* 0x008fe2000004189c */
[----:B------:R-:W-:-:S02]  /*19f60*/  VIADD R44, R49, 0xffffff00 ;  /* 0xffffff00312c7836 */ /* 0x000fc40000000000 */
[----:B------:R-:W-:-:S03]  /*19f70*/  VIADD R45, R49, 0xffffff01 ;  /* 0xffffff01312d7836 */ /* 0x000fc60000000000 */
[CC--:B------:R-:W-:Y:S02]  /*19f80*/  ISETP.GE.AND P4, PT, R44.reuse, R134.reuse, PT ;  /* 0x000000862c00720c */ /* 0x0c0fe40003f86270 */
[C---:B------:R-:W-:Y:S01]  /*19f90*/  HMMA.16816.F32.BF16 R160, R228.reuse, R190, R160 ;  /* 0x000000bee4a0723c */ /* 0x040fe200000418a0 */
[-C--:B------:R-:W-:Y:S02]  /*19fa0*/  ISETP.GE.AND P1, PT, R44, R135.reuse, PT ;  /* 0x000000872c00720c */ /* 0x080fe40003f26270 */
[----:B------:R-:W-:Y:S01]  /*19fb0*/  FSEL R48, R40, -INF , !P4 ;  /* 0xff80000028307808 */ /* 0x000fe20006000000 */
[----:B------:R-:W-:Y:S01]  /*19fc0*/  VIADD R40, R49, 0xffffff08 ;  /* 0xffffff0831287836 */ /* 0x000fe20000000000 */
[C---:B------:R-:W-:Y:S02]  /*19fd0*/  ISETP.GE.AND P5, PT, R45.reuse, R134, PT ;  /* 0x000000862d00720c */ /* 0x040fe40003fa6270 */
[----:B------:R-:W-:Y:S01]  /*19fe0*/  ISETP.GE.AND P4, PT, R45, R135, PT ;  /* 0x000000872d00720c */ /* 0x000fe20003f86270 */
[----:B------:R-:W-:Y:S01]  /*19ff0*/  HMMA.16816.F32.BF16 R180, R228, R224, R180 ;  /* 0x000000e0e4b4723c */ /* 0x000fe200000418b4 */
[----:B------:R-:W-:-:S02]  /*1a000*/  FSEL R42, R42, -INF , !P1 ;  /* 0xff8000002a2a7808 */ /* 0x000fc40004800000 */
[----:B------:R-:W-:-:S05]  /*1a010*/  ISETP.GE.AND P1, PT, R40, R134, PT ;  /* 0x000000862800720c */ /* 0x000fca0003f26270 */
[----:B------:R-:W-:Y:S08]  /*1a020*/  HMMA.16816.F32.BF16 R168, R228, R194, R168 ;  /* 0x000000c2e4a8723c */ /* 0x000ff000000418a8 */
[C---:B------:R-:W-:Y:S08]  /*1a030*/  HMMA.16816.F32.BF16 R28, R148.reuse, R142, R28 ;  /* 0x0000008e941c723c */ /* 0x040ff0000004181c */
[----:B------:R-:W-:Y:S01]  /*1a040*/  HMMA.16816.F32.BF16 R152, R148, R46, R152 ;  /* 0x0000002e9498723c */ /* 0x000fe20000041898 */
[----:B------:R-:W2:Y:S07]  /*1a050*/  LDSM.16.M88.4 R44, [R202+0x9800] ;  /* 0x00980000ca2c783b */ /* 0x000eae0000000200 */
[C---:B------:R-:W-:Y:S08]  /*1a060*/  HMMA.16816.F32.BF16 R16, R228.reuse, R232, R16 ;  /* 0x000000e8e410723c */ /* 0x040ff00000041810 */
[----:B------:R-:W-:Y:S08]  /*1a070*/  HMMA.16816.F32.BF16 R176, R228, R226, R176 ;  /* 0x000000e2e4b0723c */ /* 0x000ff000000418b0 */
[----:B----4-:R-:W-:Y:S08]  /*1a080*/  HMMA.16816.F32.BF16 R32, R8, R136, R32 ;  /* 0x000000880820723c */ /* 0x010ff00000041820 */
        /* <DEDUP_REMOVED lines=142> */
[C---:B------:R-:W-:Y:S02]  /*1a970*/  ISETP.GE.AND P5, PT, R5.reuse, R134, PT ;  /* 0x000000860500720c */ /* 0x040fe40003fa6270 */
[----:B------:R-:W-:Y:S02]  /*1a980*/  ISETP.GE.AND P4, PT, R5, R135, PT ;  /* 0x000000870500720c */ /* 0x000fe40003f86270 */
[----:B------:R-:W-:Y:S01]  /*1a990*/  HMMA.16816.F32.BF16 R4, R8, R12, R156 ;  /* 0x0000000c0804723c */ /* 0x000fe2000004189c */
[C---:B------:R-:W-:Y:S01]  /*1a9a0*/  VIADD R13, R49.reuse, 0xffffff68 ;  /* 0xffffff68310d7836 */ /* 0x040fe20000000000 */
[----:B------:R-:W-:Y:S01]  /*1a9b0*/  FSEL R162, R166, -INF , !P1 ;  /* 0xff800000a6a27808 */ /* 0x000fe20004800000 */
[----:B------:R-:W-:Y:S01]  /*1a9c0*/  VIADD R12, R49, 0xffffff69 ;  /* 0xffffff69310c7836 */ /* 0x000fe20000000000 */
[----:B------:R-:W-:-:S02]  /*1a9d0*/  FSEL R170, R165, -INF , !P5 ;  /* 0xff800000a5aa7808 */ /* 0x000fc40006800000 */
[CC--:B------:R-:W-:Y:S02]  /*1a9e0*/  ISETP.GE.AND P1, PT, R13.reuse, R134.reuse, PT ;  /* 0x000000860d00720c */ /* 0x0c0fe40003f26270 */
[----:B------:R-:W-:Y:S01]  /*1a9f0*/  ISETP.GE.AND P5, PT, R13, R135, PT ;  /* 0x000000870d00720c */ /* 0x000fe20003fa6270 */
[----:B------:R-:W-:Y:S01]  /*1aa00*/  VIADD R13, R49, 0xffffff70 ;  /* 0xffffff70310d7836 */ /* 0x000fe20000000000 */
[----:B------:R-:W-:Y:S02]  /*1aa10*/  FSEL R158, R167, -INF , !P4 ;  /* 0xff800000a79e7808 */ /* 0x000fe40006000000 */
[----:B------:R-:W-:Y:S02]  /*1aa20*/  FSEL R166, R20, -INF , !P1 ;  /* 0xff80000014a67808 */ /* 0x000fe40004800000 */
[----:B------:R-:W-:Y:S02]  /*1aa30*/  FSEL R156, R22, -INF , !P5 ;  /* 0xff800000169c7808 */ /* 0x000fe40006800000 */
[----:B------:R-:W-:-:S02]  /*1aa40*/  ISETP.GE.AND P4, PT, R12, R134, PT ;  /* 0x000000860c00720c */ /* 0x000fc40003f86270 */
[-C--:B------:R-:W-:Y:S01]  /*1aa50*/  ISETP.GE.AND P1, PT, R12, R135.reuse, PT ;  /* 0x000000870c00720c */ /* 0x080fe20003f26270 */
[----:B------:R-:W-:Y:S01]  /*1aa60*/  VIADD R12, R49, 0xffffff71 ;  /* 0xffffff71310c7836 */ /* 0x000fe20000000000 */
[----:B------:R-:W-:Y:S02]  /*1aa70*/  ISETP.GE.AND P5, PT, R13, R134, PT ;  /* 0x000000860d00720c */ /* 0x000fe40003fa6270 */
[----:B------:R-:W-:Y:S02]  /*1aa80*/  FSEL R164, R21, -INF , !P4 ;  /* 0xff80000015a47808 */ /* 0x000fe40006000000 */
[----:B------:R-:W-:Y:S01]  /*1aa90*/  FSEL R138, R4, -INF , !P5 ;  /* 0xff800000048a7808 */ /* 0x000fe20006800000 */
[----:B------:R-:W-:Y:S01]  /*1aaa0*/  VIADD R4, R49, 0xffffff78 ;  /* 0xffffff7831047836 */ /* 0x000fe20000000000 */
[----:B------:R-:W-:Y:S01]  /*1aab0*/  FSEL R160, R23, -INF , !P1 ;  /* 0xff80000017a07808 */ /* 0x000fe20004800000 */
[----:B------:R-:W-:Y:S01]  /*1aac0*/  VIADD R49, R49, 0xffffff79 ;  /* 0xffffff7931317836 */ /* 0x000fe20000000000 */
[----:B------:R-:W-:-:S02]  /*1aad0*/  ISETP.GE.AND P4, PT, R13, R135, PT ;  /* 0x000000870d00720c */ /* 0x000fc40003f86270 */
[-C--:B------:R-:W-:Y:S02]  /*1aae0*/  ISETP.GE.AND P1, PT, R12, R134.reuse, PT ;  /* 0x000000860c00720c */ /* 0x080fe40003f26270 */
[----:B------:R-:W-:Y:S02]  /*1aaf0*/  FSEL R136, R6, -INF , !P4 ;  /* 0xff80000006887808 */ /* 0x000fe40006000000 */
[----:B------:R-:W-:Y:S02]  /*1ab00*/  FSEL R137, R5, -INF , !P1 ;  /* 0xff80000005897808 */ /* 0x000fe40004800000 */
[-C--:B------:R-:W-:Y:S02]  /*1ab10*/  ISETP.GE.AND P4, PT, R4, R134.reuse, PT ;  /* 0x000000860400720c */ /* 0x080fe40003f86270 */
[----:B------:R-:W-:Y:S01]  /*1ab20*/  ISETP.GE.AND P1, PT, R49, R134, PT ;  /* 0x000000863100720c */ /* 0x000fe20003f26270 */
[----:B------:R-:W-:Y:S01]  /*1ab30*/  VIADD R134, R54, 0xfffffffe ;  /* 0xfffffffe36867836 */ /* 0x000fe20000000000 */
[----:B------:R-:W-:-:S02]  /*1ab40*/  ISETP.GE.AND P5, PT, R12, R135, PT ;  /* 0x000000870c00720c */ /* 0x000fc40003fa6270 */
[----:B------:R-:W-:Y:S02]  /*1ab50*/  FSEL R141, R153, -INF , !P1 ;  /* 0xff800000998d7808 */ /* 0x000fe40004800000 */
[----:B------:R-:W-:Y:S02]  /*1ab60*/  ISETP.GT.AND P1, PT, R134, R205, PT ;  /* 0x000000cd8600720c */ /* 0x000fe40003f24270 */
[----:B------:R-:W-:Y:S02]  /*1ab70*/  FSEL R139, R7, -INF , !P5 ;  /* 0xff800000078b7808 */ /* 0x000fe40006800000 */
[----:B------:R-:W-:Y:S02]  /*1ab80*/  FSEL R140, R152, -INF , !P4 ;  /* 0xff800000988c7808 */ /* 0x000fe40006000000 */
[-C--:B------:R-:W-:Y:S02]  /*1ab90*/  ISETP.GE.AND P5, PT, R4, R135.reuse, PT ;  /* 0x000000870400720c */ /* 0x080fe40003fa6270 */
[----:B------:R-:W-:-:S02]  /*1aba0*/  ISETP.GE.AND P4, PT, R49, R135, PT ;  /* 0x000000873100720c */ /* 0x000fc40003f86270 */
[----:B------:R-:W-:Y:S02]  /*1abb0*/  FSEL R142, R154, -INF , !P5 ;  /* 0xff8000009a8e7808 */ /* 0x000fe40006800000 */
[----:B------:R-:W-:Y:S01]  /*1abc0*/  FSEL R135, R155, -INF , !P4 ;  /* 0xff8000009b877808 */ /* 0x000fe20006000000 */
        /* <DEDUP_REMOVED lines=64> */
.L_x_1595:
[----:B------:R-:W-:Y:S01]  /*1afd0*/  UMOV UR4, URZ ;  /* 0x000000ff00047c82 */ /* 0x000fe20008000000 */
[----:B------:R-:W-:Y:S01]  /*1afe0*/  IMAD.SHL.U32 R4, R52, 0x80, RZ ;  /* 0x0000008034047824 */ /* 0x000fe200078e00ff */
[----:B------:R-:W-:-:S05]  /*1aff0*/  IADD3 R5, P1, PT, RZ, -UR4, RZ ;  /* 0x80000004ff057c10 */ /* 0x000fca000ff3e0ff */
[----:B------:R-:W-:-:S05]  /*1b000*/  IMAD.X R4, RZ, RZ, ~R4, P1 ;  /* 0x000000ffff047224 */ /* 0x000fca00008e0e04 */
[----:B------:R-:W-:-:S04]  /*1b010*/  SHF.R.S64 R5, R5, 0x1f, R4 ;  /* 0x0000001f05057819 */ /* 0x000fc80000001004 */
[----:B------:R-:W-:-:S04]  /*1b020*/  IADD3 R208, P1, PT, R5, R208, RZ ;  /* 0x000000d005d07210 */ /* 0x000fc80007f3e0ff */
[----:B------:R-:W-:-:S09]  /*1b030*/  LEA.HI.X.SX32 R209, R4, R209, 0x1, P1 ;  /* 0x000000d104d17211 */ /* 0x000fd200008f0eff */
.L_x_1596:
        /* <DEDUP_REMOVED lines=105> */
.L_x_1594:
[----:B-1----:R-:W-:Y:S01]  /*1b6d0*/  FMNMX3.FTZ R5, R132, R48, R60, !PT ;  /* 0x0000003084057276 */ /* 0x002fe2000781003c */
[----:B------:R-:W1:Y:S01]  /*1b6e0*/  LDCU UR4, c[0x0][0x45c] ;  /* 0x00008b80ff0477ac */ /* 0x000e620008000800 */
[----:B------:R-:W-:Y:S02]  /*1b6f0*/  LOP3.LUT R149, R2, R133, RZ, 0xfc, !PT ;  /* 0x0000008502957212 */ /* 0x000fe400078efcff */
[----:B------:R-:W-:Y:S02]  /*1b700*/  FMNMX3.FTZ R0, R5, R58, R62, !PT ;  /* 0x0000003a05007276 */ /* 0x000fe4000781003e */
[----:B------:R-:W-:Y:S02]  /*1b710*/  FMNMX3.FTZ R5, R3, R42, R40, !PT ;  /* 0x0000002a03057276 */ /* 0x000fe40007810028 */
        /* <DEDUP_REMOVED lines=30> */
[----:B------:R-:W-:Y:S01]  /*1b900*/  SEL R153, R198, 0xffffffe0, !P6 ;  /* 0xffffffe0c6997807 */ /* 0x000fe20007000000 */
[----:B------:R-:W2:Y:S01]  /*1b910*/  SHFL.BFLY PT, R7, R6, 0x2, 0x1f ;  /* 0x0c401f0006077f89 */ /* 0x000ea200000e0000 */
[----:B------:R-:W-:Y:S02]  /*1b920*/  FMNMX3.FTZ R4, R4, R136, R139, !PT ;  /* 0x0000008804047276 */ /* 0x000fe4000781008b */
[----:B------:R-:W-:Y:S02]  /*1b930*/  IADD3 R16, PT, PT, R149, 0xc000, RZ ;  /* 0x0000c00095107810 */ /* 0x000fe40007ffe0ff */
[----:B------:R-:W-:-:S02]  /*1b940*/  FMNMX3.FTZ R4, R4, R142, R135, !PT ;  /* 0x0000008e04047276 */ /* 0x000fc40007810087 */
[----:B------:R-:W-:Y:S02]  /*1b950*/  IADD3 R154, PT, PT, R149, 0xc040, RZ ;  /* 0x0000c040959a7810 */ /* 0x000fe40007ffe0ff */
[----:B------:R-:W-:Y:S01]  /*1b960*/  @P0 IADD3 R154, PT, PT, R16, -0x40, RZ ;  /* 0xffffffc0109a0810 */ /* 0x000fe20007ffe0ff */
[----:B------:R-:W3:Y:S04]  /*1b970*/  SHFL.BFLY PT, R5, R4, 0x2, 0x1f ;  /* 0x0c401f0004057f89 */ /* 0x000ee800000e0000 */
[----:B------:R-:W-:Y:S04]  /*1b980*/  LDSM.16.MT88.4 R28, [R154] ;  /* 0x000000009a1c783b */ /* 0x000fe80000004200 */
[----:B------:R-:W-:Y:S01]  /*1b990*/  LDSM.16.MT88.4 R64, [R154+0x4000] ;  /* 0x004000009a40783b */ /* 0x000fe20000004200 */
[----:B--2---:R-:W-:-:S05]  /*1b9a0*/  FMNMX.FTZ R7, R6, R7, !PT ;  /* 0x0000000706077209 */ /* 0x004fca0007810000 */
[----:B------:R-:W2:Y:S01]  /*1b9b0*/  SHFL.BFLY PT, R52, R7, 0x1, 0x1f ;  /* 0x0c201f0007347f89 */ /* 0x000ea200000e0000 */
[----:B---3--:R-:W-:-:S05]  /*1b9c0*/  FMNMX.FTZ R5, R4, R5, !PT ;  /* 0x0000000504057209 */ /* 0x008fca0007810000 */
[----:B------:R-:W3:Y:S01]  /*1b9d0*/  SHFL.BFLY PT, R0, R5, 0x1, 0x1f ;  /* 0x0c201f0005007f89 */ /* 0x000ee200000e0000 */
[----:B--2---:R-:W-:-:S04]  /*1b9e0*/  FMNMX.FTZ R52, R7, R52, !PT ;  /* 0x0000003407347209 */ /* 0x004fc80007810000 */
[C---:B------:R-:W-:Y:S01]  /*1b9f0*/  FSETP.NEU.FTZ.AND P2, PT, R52.reuse, -INF , PT ;  /* 0xff8000003400780b */ /* 0x040fe20003f5d000 */
[C---:B-1----:R-:W-:Y:S01]  /*1ba00*/  FMUL.FTZ R147, R52.reuse, UR4 ;  /* 0x0000000434937c20 */ /* 0x042fe20008410000 */
        /* <DEDUP_REMOVED lines=8> */
[----:B------:R-:W-:Y:S01]  /*1ba90*/  FFMA.FTZ R146, R58, UR4, -R147 ;  /* 0x000000043a927c23 */ /* 0x000fe20008010893 */
[----:B------:R-:W-:Y:S01]  /*1baa0*/  FMUL.FTZ R152, R5, UR4 ;  /* 0x0000000405987c20 */ /* 0x000fe20008410000 */
[----:B------:R-:W-:Y:S01]  /*1bab0*/  FADD.FTZ R4, R3, -R4 ;  /* 0x8000000403047221 */ /* 0x000fe20000010000 */
[C---:B------:R-:W-:Y:S01]  /*1bac0*/  IADD3 R3, PT, PT, R153.reuse, R149, RZ ;  /* 0x0000009599037210 */ /* 0x040fe20007ffe0ff */
[----:B------:R-:W-:Y:S01]  /*1bad0*/  FFMA.FTZ R151, R56, UR4, -R55 ;  /* 0x0000000438977c23 */ /* 0x000fe20008010837 */
[--C-:B------:R-:W-:Y:S01]  /*1bae0*/  FFMA.FTZ R148, R48, UR4, -R147.reuse ;  /* 0x0000000430947c23 */ /* 0x100fe20008010893 */
[----:B------:R-:W-:Y:S01]  /*1baf0*/  FMUL.FTZ R150, R4, UR4 ;  /* 0x0000000404967c20 */ /* 0x000fe20008410000 */
[--C-:B------:R-:W-:Y:S01]  /*1bb00*/  FFMA.FTZ R145, R60, UR4, -R147.reuse ;  /* 0x000000043c917c23 */ /* 0x100fe20008010893 */
[----:B------:R-:W-:Y:S01]  /*1bb10*/  FFMA.FTZ R143, R62, UR4, -R147 ;  /* 0x000000043e8f7c23 */ /* 0x000fe20008010893 */
[--C-:B------:R-:W-:Y:S01]  /*1bb20*/  FFMA.FTZ R144, R42, UR4, -R55.reuse ;  /* 0x000000042a907c23 */ /* 0x100fe20008010837 */
[--C-:B------:R-:W-:Y:S01]  /*1bb30*/  FFMA.FTZ R53, R40, UR4, -R55.reuse ;  /* 0x0000000428357c23 */ /* 0x100fe20008010837 */
[----:B------:R-:W1:Y:S01]  /*1bb40*/  LDSM.16.MT88.4 R56, [R3+0x10000] ;  /* 0x010000000338783b */ /* 0x000e620000004200 */
[--C-:B------:R-:W-:Y:S01]  /*1bb50*/  FFMA.FTZ R50, R50, UR4, -R55.reuse ;  /* 0x0000000432327c23 */ /* 0x100fe20008010837 */
[----:B------:R-:W2:Y:S01]  /*1bb60*/  MUFU.EX2 R152, R152 ;  /* 0x0000009800987308 */ /* 0x000ea20000000800 */
[----:B------:R-:W-:Y:S01]  /*1bb70*/  IADD3 R153, PT, PT, R153, R154, RZ ;  /* 0x0000009a99997210 */ /* 0x000fe20007ffe0ff */
[----:B------:R-:W3:Y:S01]  /*1bb80*/  LDSM.16.MT88.4 R20, [R3+0xc000] ;  /* 0x00c000000314783b */ /* 0x000ee20000004200 */
[--C-:B------:R-:W-:Y:S01]  /*1bb90*/  FFMA.FTZ R157, R244, UR4, -R55.reuse ;  /* 0x00000004f49d7c23 */ /* 0x100fe20008010837 */
[----:B------:R-:W4:Y:S01]  /*1bba0*/  MUFU.EX2 R150, R150 ;  /* 0x0000009600967308 */ /* 0x000f220000000800 */
[--C-:B------:R-:W-:Y:S01]  /*1bbb0*/  FFMA.FTZ R174, R246, UR4, -R55.reuse ;  /* 0x00000004f6ae7c23 */ /* 0x100fe20008010837 */
[----:B------:R-:W5:Y:S01]  /*1bbc0*/  LDSM.16.MT88.4 R36, [R153] ;  /* 0x000000009924783b */ /* 0x000f620000004200 */
[--C-:B------:R-:W-:Y:S01]  /*1bbd0*/  FFMA.FTZ R172, R242, UR4, -R55.reuse ;  /* 0x00000004f2ac7c23 */ /* 0x100fe20008010837 */
[----:B------:R-:W-:Y:S01]  /*1bbe0*/  MUFU.EX2 R148, R148 ;  /* 0x0000009400947308 */ /* 0x000fe20000000800 */
[----:B------:R-:W-:Y:S01]  /*1bbf0*/  FFMA.FTZ R155, R240, UR4, -R55 ;  /* 0x00000004f09b7c23 */ /* 0x000fe20008010837 */
[--C-:B------:R-:W-:Y:S01]  /*1bc00*/  FFMA.FTZ R161, R192, UR4, -R147.reuse ;  /* 0x00000004c0a17c23 */ /* 0x100fe20008010893 */
[--C-:B------:R-:W-:Y:S01]  /*1bc10*/  FFMA.FTZ R192, R194, UR4, -R147.reuse ;  /* 0x00000004c2c07c23 */ /* 0x100fe20008010893 */
[----:B------:R-:W4:Y:S01]  /*1bc20*/  MUFU.EX2 R145, R145 ;  /* 0x0000009100917308 */ /* 0x000f220000000800 */
[--C-:B------:R-:W-:Y:S01]  /*1bc30*/  FFMA.FTZ R159, R236, UR4, -R147.reuse ;  /* 0x00000004ec9f7c23 */ /* 0x100fe20008010893 */
[-C--:B--2---:R-:W-:Y:S01]  /*1bc40*/  FMUL.FTZ R32, R88, R152.reuse ;  /* 0x0000009858207220 */ /* 0x084fe20000410000 */
[-C--:B------:R-:W-:Y:S01]  /*1bc50*/  FMUL.FTZ R33, R89, R152.reuse ;  /* 0x0000009859217220 */ /* 0x080fe20000410000 */
[----:B------:R-:W-:Y:S01]  /*1bc60*/  MUFU.EX2 R146, R146 ;  /* 0x0000009200927308 */ /* 0x000fe20000000800 */
[----:B------:R-:W-:Y:S01]  /*1bc70*/  FMUL.FTZ R40, R96, R152 ;  /* 0x0000009860287220 */ /* 0x000fe20000410000 */
[-C--:B----4-:R-:W-:Y:S01]  /*1bc80*/  FMUL.FTZ R34, R90, R150.reuse ;  /* 0x000000965a227220 */ /* 0x090fe20000410000 */
[----:B------:R-:W-:Y:S01]  /*1bc90*/  FMUL.FTZ R35, R91, R150 ;  /* 0x000000965b237220 */ /* 0x000fe20000410000 */
[----:B------:R-:W2:Y:S01]  /*1bca0*/  MUFU.EX2 R143, R143 ;  /* 0x0000008f008f7308 */ /* 0x000ea20000000800 */
[----:B------:R-:W-:Y:S01]  /*1bcb0*/  FMUL.FTZ R41, R97, R152 ;  /* 0x0000009861297220 */ /* 0x000fe20000410000 */
[-C--:B------:R-:W-:Y:S01]  /*1bcc0*/  FMUL.FTZ R42, R98, R150.reuse ;  /* 0x00000096622a7220 */ /* 0x080fe20000410000 */
[----:B------:R-:W-:Y:S01]  /*1bcd0*/  FMUL.FTZ R43, R99, R150 ;  /* 0x00000096632b7220 */ /* 0x000fe20000410000 */
[----:B------:R-:W-:Y:S01]  /*1bce0*/  MUFU.EX2 R144, R144 ;  /* 0x0000009000907308 */ /* 0x000fe20000000800 */
[----:B------:R-:W4:Y:S01]  /*1bcf0*/  LDSM.16.MT88.4 R88, [R153+0x4000] ;  /* 0x004000009958783b */ /* 0x000f220000004200 */
[----:B------:R-:W-:Y:S01]  /*1bd00*/  F2FP.BF16.F32.PACK_AB R4, R145, R148 ;  /* 0x000000949104723e */ /* 0x000fe200000010ff */
[-C--:B------:R-:W-:Y:S01]  /*1bd10*/  FMUL.FTZ R100, R100, R152.reuse ;  /* 0x0000009864647220 */ /* 0x080fe20000410000 */
[----:B------:R-:W1:Y:S01]  /*1bd20*/  MUFU.EX2 R53, R53 ;  /* 0x0000003500357308 */ /* 0x000e620000000800 */
[----:B------:R-:W-:Y:S01]  /*1bd30*/  FMUL.FTZ R101, R101, R152 ;  /* 0x0000009865657220 */ /* 0x000fe20000410000 */
[-C--:B------:R-:W-:Y:S01]  /*1bd40*/  FMUL.FTZ R102, R102, R150.reuse ;  /* 0x0000009666667220 */ /* 0x080fe20000410000 */
[----:B------:R-:W-:Y:S01]  /*1bd50*/  FMUL.FTZ R103, R103, R150 ;  /* 0x0000009667677220 */ /* 0x000fe20000410000 */
[----:B------:R3:W-:Y:S01]  /*1bd60*/  MUFU.EX2 R132, R50 ;  /* 0x0000003200847308 */ /* 0x0007e20000000800 */
[----:B------:R-:W-:Y:S01]  /*1bd70*/  FMUL.FTZ R48, R104, R152 ;  /* 0x0000009868307220 */ /* 0x000fe20000410000 */
[----:B--2---:R-:W-:Y:S01]  /*1bd80*/  F2FP.BF16.F32.PACK_AB R6, R143, R146 ;  /* 0x000000928f06723e */ /* 0x004fe200000010ff */
[----:B------:R-:W-:Y:S01]  /*1bd90*/  FMUL.FTZ R49, R105, R152 ;  /* 0x0000009869317220 */ /* 0x000fe20000410000 */
[----:B------:R-:W2:Y:S01]  /*1bda0*/  MUFU.EX2 R151, R151 ;  /* 0x0000009700977308 */ /* 0x000ea20000000800 */
[----:B------:R-:W-:Y:S01]  /*1bdb0*/  FMUL.FTZ R51, R107, R150 ;  /* 0x000000966b337220 */ /* 0x000fe20000410000 */
[-C--:B------:R-:W-:Y:S01]  /*1bdc0*/  FMUL.FTZ R108, R108, R152.reuse ;  /* 0x000000986c6c7220 */ /* 0x080fe20000410000 */
[----:B------:R-:W-:Y:S01]  /*1bdd0*/  FMUL.FTZ R109, R109, R152 ;  /* 0x000000986d6d7220 */ /* 0x000fe20000410000 */
[-C--:B------:R-:W-:Y:S01]  /*1bde0*/  FMUL.FTZ R110, R110, R150.reuse ;  /* 0x000000966e6e7220 */ /* 0x080fe20000410000 */
[----:B------:R-:W-:Y:S01]  /*1bdf0*/  FMUL.FTZ R111, R111, R150 ;  /* 0x000000966f6f7220 */ /* 0x000fe20000410000 */
[----:B-1----:R-:W-:Y:S01]  /*1be00*/  F2FP.BF16.F32.PACK_AB R5, R53, R144 ;  /* 0x000000903505723e */ /* 0x002fe200000010ff */
[-C--:B------:R-:W-:Y:S01]  /*1be10*/  FMUL.FTZ R8, R128, R152.reuse ;  /* 0x0000009880087220 */ /* 0x080fe20000410000 */
[----:B------:R-:W-:Y:S01]  /*1be20*/  FMUL.FTZ R9, R129, R152 ;  /* 0x0000009881097220 */ /* 0x000fe20000410000 */
[-C--:B------:R-:W-:Y:S01]  /*1be30*/  FMUL.FTZ R10, R130, R150.reuse ;  /* 0x00000096820a7220 */ /* 0x080fe20000410000 */
[-C--:B---3--:R-:W-:Y:S01]  /*1be40*/  FMUL.FTZ R50, R106, R150.reuse ;  /* 0x000000966a327220 */ /* 0x088fe20000410000 */
[----:B------:R-:W-:Y:S01]  /*1be50*/  FMUL.FTZ R11, R131, R150 ;  /* 0x00000096830b7220 */ /* 0x000fe20000410000 */
[-C--:B------:R-:W-:Y:S01]  /*1be60*/  FMUL.FTZ R60, R112, R152.reuse ;  /* 0x00000098703c7220 */ /* 0x080fe20000410000 */
[----:B------:R-:W-:Y:S01]  /*1be70*/  FMUL.FTZ R61, R113, R152 ;  /* 0x00000098713d7220 */ /* 0x000fe20000410000 */
[----:B--2---:R-:W-:Y:S01]  /*1be80*/  F2FP.BF16.F32.PACK_AB R7, R151, R132 ;  /* 0x000000849707723e */ /* 0x004fe200000010ff */
[-C--:B------:R-:W-:Y:S01]  /*1be90*/  FMUL.FTZ R62, R114, R150.reuse ;  /* 0x00000096723e7220 */ /* 0x080fe20000410000 */
[----:B------:R-:W-:Y:S01]  /*1bea0*/  FMUL.FTZ R63, R115, R150 ;  /* 0x00000096733f7220 */ /* 0x000fe20000410000 */
[-C--:B------:R-:W-:Y:S01]  /*1beb0*/  FMUL.FTZ R68, R68, R152.reuse ;  /* 0x0000009844447220 */ /* 0x080fe20000410000 */
[----:B------:R-:W-:Y:S01]  /*1bec0*/  FMUL.FTZ R69, R69, R152 ;  /* 0x0000009845457220 */ /* 0x000fe20000410000 */
[-C--:B------:R-:W-:Y:S01]  /*1bed0*/  FMUL.FTZ R70, R70, R150.reuse ;  /* 0x0000009646467220 */ /* 0x080fe20000410000 */
[----:B------:R-:W-:Y:S01]  /*1bee0*/  FMUL.FTZ R71, R71, R150 ;  /* 0x0000009647477220 */ /* 0x000fe20000410000 */
[C---:B------:R-:W-:Y:S01]  /*1bef0*/  HMMA.16816.F32.BF16 R40, R4.reuse, R44, R40 ;  /* 0x0000002c0428723c */ /* 0x040fe20000041828 */
[----:B------:R-:W-:Y:S01]  /*1bf00*/  FFMA.FTZ R115, R195, UR4, -R147 ;  /* 0x00000004c3737c23 */ /* 0x000fe20008010893 */
[--C-:B------:R-:W-:Y:S01]  /*1bf10*/  FFMA.FTZ R114, R193, UR4, -R55.reuse ;  /* 0x00000004c1727c23 */ /* 0x100fe20008010837 */
[--C-:B------:R-:W-:Y:S01]  /*1bf20*/  FFMA.FTZ R113, R187, UR4, -R55.reuse ;  /* 0x00000004bb717c23 */ /* 0x100fe20008010837 */
[----:B------:R-:W-:Y:S01]  /*1bf30*/  FFMA.FTZ R112, R189, UR4, -R55 ;  /* 0x00000004bd707c23 */ /* 0x000fe20008010837 */
[-C--:B------:R-:W-:Y:S01]  /*1bf40*/  FMUL.FTZ R16, R72, R152.reuse ;  /* 0x0000009848107220 */ /* 0x080fe20000410000 */
[----:B------:R-:W-:Y:S01]  /*1bf50*/  FMUL.FTZ R17, R73, R152 ;  /* 0x0000009849117220 */ /* 0x000fe20000410000 */
[-C--:B------:R-:W-:Y:S01]  /*1bf60*/  FMUL.FTZ R18, R74, R150.reuse ;  /* 0x000000964a127220 */ /* 0x080fe20000410000 */
[C---:B------:R-:W-:Y:S01]  /*1bf70*/  HMMA.16816.F32.BF16 R44, R4.reuse, R46, R100 ;  /* 0x0000002e042c723c */ /* 0x040fe20000041864 */
[----:B------:R-:W1:Y:S01]  /*1bf80*/  LDSM.16.MT88.4 R100, [R149+0xc800] ;  /* 0x00c800009564783b */ /* 0x000e620000004200 */
[----:B------:R-:W-:Y:S01]  /*1bf90*/  FMUL.FTZ R19, R75, R150 ;  /* 0x000000964b137220 */ /* 0x000fe20000410000 */
[-C--:B------:R-:W-:Y:S01]  /*1bfa0*/  FMUL.FTZ R76, R76, R152.reuse ;  /* 0x000000984c4c7220 */ /* 0x080fe20000410000 */
[----:B------:R-:W-:Y:S01]  /*1bfb0*/  FMUL.FTZ R77, R77, R152 ;  /* 0x000000984d4d7220 */ /* 0x000fe20000410000 */
[-C--:B------:R-:W-:Y:S01]  /*1bfc0*/  FMUL.FTZ R78, R78, R150.reuse ;  /* 0x000000964e4e7220 */ /* 0x080fe20000410000 */
[----:B------:R-:W-:Y:S01]  /*1bfd0*/  FMUL.FTZ R79, R79, R150 ;  /* 0x000000964f4f7220 */ /* 0x000fe20000410000 */
[----:B------:R-:W-:Y:S01]  /*1bfe0*/  MUFU.EX2 R115, R115 ;  /* 0x0000007300737308 */ /* 0x000fe20000000800 */
[C---:B------:R-:W-:Y:S01]  /*1bff0*/  HMMA.16816.F32.BF16 R48, R4.reuse, R56, R48 ;  /* 0x000000380430723c */ /* 0x040fe20000041830 */
[-C--:B------:R-:W-:Y:S01]  /*1c000*/  FMUL.FTZ R24, R80, R152.reuse ;  /* 0x0000009850187220 */ /* 0x080fe20000410000 */
[----:B------:R-:W-:Y:S01]  /*1c010*/  FMUL.FTZ R25, R81, R152 ;  /* 0x0000009851197220 */ /* 0x000fe20000410000 */
[----:B------:R-:W-:Y:S01]  /*1c020*/  MUFU.EX2 R114, R114 ;  /* 0x0000007200727308 */ /* 0x000fe20000000800 */
[-C--:B------:R-:W-:Y:S01]  /*1c030*/  FMUL.FTZ R26, R82, R150.reuse ;  /* 0x00000096521a7220 */ /* 0x080fe20000410000 */
[----:B------:R-:W-:Y:S01]  /*1c040*/  FMUL.FTZ R27, R83, R150 ;  /* 0x00000096531b7220 */ /* 0x000fe20000410000 */
[-C--:B------:R-:W-:Y:S01]  /*1c050*/  FMUL.FTZ R84, R84, R152.reuse ;  /* 0x0000009854547220 */ /* 0x080fe20000410000 */
[----:B------:R-:W-:Y:S01]  /*1c060*/  MUFU.EX2 R113, R113 ;  /* 0x0000007100717308 */ /* 0x000fe20000000800 */
[C---:B------:R-:W-:Y:S01]  /*1c070*/  HMMA.16816.F32.BF16 R56, R4.reuse, R58, R108 ;  /* 0x0000003a0438723c */ /* 0x040fe2000004186c */
[--C-:B------:R-:W-:Y:S01]  /*1c080*/  FFMA.FTZ R110, R215, UR4, -R147.reuse ;  /* 0x00000004d76e7c23 */ /* 0x100fe20008010893 */
[--C-:B------:R-:W-:Y:S01]  /*1c090*/  FFMA.FTZ R111, R217, UR4, -R147.reuse ;  /* 0x00000004d96f7c23 */ /* 0x100fe20008010893 */
[----:B------:R-:W-:Y:S01]  /*1c0a0*/  FFMA.FTZ R108, R203, UR4, -R147 ;  /* 0x00000004cb6c7c23 */ /* 0x000fe20008010893 */
[--C-:B------:R-:W-:Y:S01]  /*1c0b0*/  FFMA.FTZ R109, R191, UR4, -R55.reuse ;  /* 0x00000004bf6d7c23 */ /* 0x100fe20008010837 */
[----:B------:R-:W-:Y:S01]  /*1c0c0*/  MUFU.EX2 R112, R112 ;  /* 0x0000007000707308 */ /* 0x000fe20000000800 */
[----:B------:R-:W-:Y:S01]  /*1c0d0*/  FMUL.FTZ R85, R85, R152 ;  /* 0x0000009855557220 */ /* 0x000fe20000410000 */
[-C--:B------:R-:W-:Y:S01]  /*1c0e0*/  FMUL.FTZ R86, R86, R150.reuse ;  /* 0x0000009656567220 */ /* 0x080fe20000410000 */
[C---:B------:R-:W-:Y:S01]  /*1c0f0*/  HMMA.16816.F32.BF16 R8, R4.reuse, R12, R8 ;  /* 0x0000000c0408723c */ /* 0x040fe20000041808 */
[----:B------:R-:W2:Y:S01]  /*1c100*/  MUFU.EX2 R110, R110 ;  /* 0x0000006e006e7308 */ /* 0x000ea20000000800 */
[----:B------:R-:W-:Y:S01]  /*1c110*/  FMUL.FTZ R87, R87, R150 ;  /* 0x0000009657577220 */ /* 0x000fe20000410000 */
[-C--:B------:R-:W-:Y:S01]  /*1c120*/  FMUL.FTZ R92, R92, R152.reuse ;  /* 0x000000985c5c7220 */ /* 0x080fe20000410000 */
[----:B------:R-:W-:Y:S01]  /*1c130*/  FMUL.FTZ R93, R93, R152 ;  /* 0x000000985d5d7220 */ /* 0x000fe20000410000 */
[----:B------:R-:W-:Y:S01]  /*1c140*/  MUFU.EX2 R111, R111 ;  /* 0x0000006f006f7308 */ /* 0x000fe20000000800 */
[-C--:B------:R-:W-:Y:S01]  /*1c150*/  FMUL.FTZ R94, R94, R150.reuse ;  /* 0x000000965e5e7220 */ /* 0x080fe20000410000 */
[----:B------:R-:W-:Y:S01]  /*1c160*/  FMUL.FTZ R95, R95, R150 ;  /* 0x000000965f5f7220 */ /* 0x000fe20000410000 */
[C---:B------:R-:W-:Y:S01]  /*1c170*/  HMMA.16816.F32.BF16 R12, R4.reuse, R14, R68 ;  /* 0x0000000e040c723c */ /* 0x040fe20000041844 */
[----:B------:R-:W3:Y:S01]  /*1c180*/  MUFU.EX2 R108, R108 ;  /* 0x0000006c006c7308 */ /* 0x000ee20000000800 */
[-C--:B------:R-:W-:Y:S01]  /*1c190*/  FMUL.FTZ R116, R116, R152.reuse ;  /* 0x0000009874747220 */ /* 0x080fe20000410000 */
[----:B------:R-:W-:Y:S01]  /*1c1a0*/  FMUL.FTZ R117, R117, R152 ;  /* 0x0000009875757220 */ /* 0x000fe20000410000 */
[-C--:B------:R-:W-:Y:S01]  /*1c1b0*/  FMUL.FTZ R118, R118, R150.reuse ;  /* 0x0000009676767220 */ /* 0x080fe20000410000 */
[----:B------:R-:W1:Y:S01]  /*1c1c0*/  MUFU.EX2 R109, R109 ;  /* 0x0000006d006d7308 */ /* 0x000e620000000800 */
[----:B------:R-:W-:Y:S01]  /*1c1d0*/  FMUL.FTZ R119, R119, R150 ;  /* 0x0000009677777220 */ /* 0x000fe20000410000 */
[----:B------:R-:W1:Y:S01]  /*1c1e0*/  LDSM.16.MT88.4 R68, [R149+0x10800] ;  /* 0x010800009544783b */ /* 0x000e620000004200 */
[C---:B------:R-:W-:Y:S01]  /*1c1f0*/  HMMA.16816.F32.BF16 R16, R4.reuse, R20, R16 ;  /* 0x000000140410723c */ /* 0x040fe20000041810 */
[-C--:B------:R-:W-:Y:S01]  /*1c200*/  FMUL.FTZ R120, R120, R152.reuse ;  /* 0x0000009878787220 */ /* 0x080fe20000410000 */
[----:B------:R-:W-:Y:S01]  /*1c210*/  FMUL.FTZ R121, R121, R152 ;  /* 0x0000009879797220 */ /* 0x000fe20000410000 */
[-C--:B------:R-:W-:Y:S01]  /*1c220*/  FMUL.FTZ R122, R122, R150.reuse ;  /* 0x000000967a7a7220 */ /* 0x080fe20000410000 */
[----:B------:R-:W-:Y:S01]  /*1c230*/  FMUL.FTZ R123, R123, R150 ;  /* 0x000000967b7b7220 */ /* 0x000fe20000410000 */
[----:B------:R-:W1:Y:S01]  /*1c240*/  LDSM.16.MT88.4 R96, [R3+0xc800] ;  /* 0x00c800000360783b */ /* 0x000e620000004200 */
[----:B------:R-:W-:Y:S01]  /*1c250*/  MUFU.EX2 R157, R157 ;  /* 0x0000009d009d7308 */ /* 0x000fe20000000800 */
[--C-:B------:R-:W-:Y:S01]  /*1c260*/  FFMA.FTZ R165, R204, UR4, -R55.reuse ;  /* 0x00000004cca57c23 */ /* 0x100fe20008010837 */
[C---:B------:R-:W-:Y:S01]  /*1c270*/  HMMA.16816.F32.BF16 R20, R4.reuse, R22, R76 ;  /* 0x000000160414723c */ /* 0x040fe2000004184c */
[-C--:B------:R-:W-:Y:S01]  /*1c280*/  FMUL.FTZ R76, R124, R152.reuse ;  /* 0x000000987c4c7220 */ /* 0x080fe20000410000 */
[----:B------:R-:W-:Y:S01]  /*1c290*/  FMUL.FTZ R77, R125, R152 ;  /* 0x000000987d4d7220 */ /* 0x000fe20000410000 */
[-C--:B------:R-:W-:Y:S01]  /*1c2a0*/  FMUL.FTZ R78, R126, R150.reuse ;  /* 0x000000967e4e7220 */ /* 0x080fe20000410000 */
[----:B------:R-:W-:Y:S01]  /*1c2b0*/  FMUL.FTZ R79, R127, R150 ;  /* 0x000000967f4f7220 */ /* 0x000fe20000410000 */
[----:B------:R-:W-:Y:S01]  /*1c2c0*/  LDSM.16.MT88.4 R72, [R153+0x800] ;  /* 0x000800009948783b */ /* 0x000fe20000004200 */
[----:B------:R-:W-:Y:S01]  /*1c2d0*/  MUFU.EX2 R174, R174 ;  /* 0x000000ae00ae7308 */ /* 0x000fe20000000800 */
[--C-:B------:R-:W-:Y:S01]  /*1c2e0*/  FFMA.FTZ R163, R230, UR4, -R55.reuse ;  /* 0x00000004e6a37c23 */ /* 0x100fe20008010837 */
[C---:B------:R-:W-:Y:S01]  /*1c2f0*/  HMMA.16816.F32.BF16 R24, R4.reuse, R28, R24 ;  /* 0x0000001c0418723c */ /* 0x040fe20000041818 */
[----:B------:R-:W-:Y:S01]  /*1c300*/  LDSM.16.MT88.4 R80, [R3+0x10800] ;  /* 0x010800000350783b */ /* 0x000fe20000004200 */
[----:B------:R-:W-:Y:S01]  /*1c310*/  MUFU.EX2 R172, R172 ;  /* 0x000000ac00ac7308 */ /* 0x000fe20000000800 */
[----:B------:R-:W-:Y:S01]  /*1c320*/  FFMA.FTZ R202, R234, UR4, -R55 ;  /* 0x00000004eaca7c23 */ /* 0x000fe20008010837 */
[----:B------:R-:W-:Y:S01]  /*1c330*/  FFMA.FTZ R238, R238, UR4, -R147 ;  /* 0x00000004eeee7c23 */ /* 0x000fe20008010893 */
[----:B------:R-:W-:Y:S01]  /*1c340*/  LDSM.16.MT88.4 R104, [R149+0xd000] ;  /* 0x00d000009568783b */ /* 0x000fe20000004200 */
[----:B------:R-:W-:Y:S01]  /*1c350*/  MUFU.EX2 R155, R155 ;  /* 0x0000009b009b7308 */ /* 0x000fe20000000800 */
[----:B------:R-:W-:Y:S01]  /*1c360*/  FFMA.FTZ R232, R232, UR4, -R55 ;  /* 0x00000004e8e87c23 */ /* 0x000fe20008010837 */
[C---:B-----5:R-:W-:Y:S01]  /*1c370*/  HMMA.16816.F32.BF16 R32, R4.reuse, R36, R32 ;  /* 0x000000240420723c */ /* 0x060fe20000041820 */
[--C-:B------:R-:W-:Y:S01]  /*1c380*/  FFMA.FTZ R222, R222, UR4, -R147.reuse ;  /* 0x00000004dede7c23 */ /* 0x100fe20008010893 */
[----:B------:R-:W-:Y:S01]  /*1c390*/  MUFU.EX2 R161, R161 ;  /* 0x000000a100a17308 */ /* 0x000fe20000000800 */
[--C-:B------:R-:W-:Y:S01]  /*1c3a0*/  FFMA.FTZ R167, R228, UR4, -R147.reuse ;  /* 0x00000004e4a77c23 */ /* 0x100fe20008010893 */
[----:B------:R-:W-:Y:S01]  /*1c3b0*/  FFMA.FTZ R169, R224, UR4, -R147 ;  /* 0x00000004e0a97c23 */ /* 0x000fe20008010893 */
[--C-:B------:R-:W-:Y:S01]  /*1c3c0*/  FFMA.FTZ R173, R218, UR4, -R55.reuse ;  /* 0x00000004daad7c23 */ /* 0x100fe20008010837 */
[----:B------:R-:W-:Y:S01]  /*1c3d0*/  MUFU.EX2 R194, R238 ;  /* 0x000000ee00c27308 */ /* 0x000fe20000000800 */
[----:B------:R-:W-:Y:S01]  /*1c3e0*/  FFMA.FTZ R171, R214, UR4, -R55 ;  /* 0x00000004d6ab7c23 */ /* 0x000fe20008010837 */
[C---:B------:R-:W-:Y:S01]  /*1c3f0*/  HMMA.16816.F32.BF16 R60, R4.reuse, R64, R60 ;  /* 0x00000040043c723c */ /* 0x040fe2000004183c */
[----:B------:R-:W-:Y:S01]  /*1c400*/  FFMA.FTZ R226, R226, UR4, -R147 ;  /* 0x00000004e2e27c23 */ /* 0x000fe20008010893 */
[----:B------:R-:W-:Y:S01]  /*1c410*/  MUFU.EX2 R192, R192 ;  /* 0x000000c000c07308 */ /* 0x000fe20000000800 */
[----:B------:R-:W-:Y:S01]  /*1c420*/  FFMA.FTZ R220, R220, UR4, -R55 ;  /* 0x00000004dcdc7c23 */ /* 0x000fe20008010837 */
[--C-:B------:R-:W-:Y:S01]  /*1c430*/  FFMA.FTZ R175, R188, UR4, -R147.reuse ;  /* 0x00000004bcaf7c23 */ /* 0x100fe20008010893 */
[----:B------:R-:W-:Y:S01]  /*1c440*/  FFMA.FTZ R177, R184, UR4, -R147 ;  /* 0x00000004b8b17c23 */ /* 0x000fe20008010893 */
[----:B------:R-:W-:Y:S01]  /*1c450*/  MUFU.EX2 R159, R159 ;  /* 0x0000009f009f7308 */ /* 0x000fe20000000800 */
[--C-:B------:R-:W-:Y:S01]  /*1c460*/  FFMA.FTZ R179, R182, UR4, -R55.reuse ;  /* 0x00000004b6b37c23 */ /* 0x100fe20008010837 */
[C---:B------:R-:W-:Y:S01]  /*1c470*/  HMMA.16816.F32.BF16 R28, R4.reuse, R30, R84 ;  /* 0x0000001e041c723c */ /* 0x040fe20000041854 */
[----:B------:R-:W-:Y:S01]  /*1c480*/  LDSM.16.MT88.4 R84, [R154+0x4800] ;  /* 0x004800009a54783b */ /* 0x000fe20000004200 */
[----:B------:R-:W-:Y:S01]  /*1c490*/  MUFU.EX2 R204, R232 ;  /* 0x000000e800cc7308 */ /* 0x000fe20000000800 */
[----:B------:R-:W-:Y:S01]  /*1c4a0*/  FFMA.FTZ R181, R176, UR4, -R55 ;  /* 0x00000004b0b57c23 */ /* 0x000fe20008010837 */
[----:B------:R-:W-:Y:S01]  /*1c4b0*/  FFMA.FTZ R190, R190, UR4, -R147 ;  /* 0x00000004bebe7c23 */ /* 0x000fe20008010893 */
[----:B------:R-:W-:Y:S01]  /*1c4c0*/  FFMA.FTZ R180, R180, UR4, -R55 ;  /* 0x00000004b4b47c23 */ /* 0x000fe20008010837 */
[----:B------:R-:W-:Y:S01]  /*1c4d0*/  MUFU.EX2 R165, R165 ;  /* 0x000000a500a57308 */ /* 0x000fe20000000800 */
[----:B------:R-:W-:Y:S01]  /*1c4e0*/  FFMA.FTZ R148, R221, R152, R148 ;  /* 0x00000098dd947223 */ /* 0x000fe20000010094 */
[C---:B------:R-:W-:Y:S01]  /*1c4f0*/  HMMA.16816.F32.BF16 R36, R4.reuse, R38, R92 ;  /* 0x000000260424723c */ /* 0x040fe2000004185c */
[----:B------:R-:W5:Y:S01]  /*1c500*/  LDSM.16.MT88.4 R92, [R154+0x800] ;  /* 0x000800009a5c783b */ /* 0x000f620000004200 */
[----:B------:R-:W-:Y:S01]  /*1c510*/  MUFU.EX2 R163, R163 ;  /* 0x000000a300a37308 */ /* 0x000fe20000000800 */
[----:B------:R-:W-:Y:S01]  /*1c520*/  FFMA.FTZ R144, R219, R150, R144 ;  /* 0x00000096db907223 */ /* 0x000fe20000010090 */
[----:B------:R-:W-:Y:S01]  /*1c530*/  FADD.FTZ R145, R145, R148 ;  /* 0x0000009491917221 */ /* 0x000fe20000010000 */
[--C-:B------:R-:W-:Y:S01]  /*1c540*/  FFMA.FTZ R168, R168, UR4, -R147.reuse ;  /* 0x00000004a8a87c23 */ /* 0x100fe20008010893 */
[----:B------:R-:W-:Y:S01]  /*1c550*/  MUFU.EX2 R202, R202 ;  /* 0x000000ca00ca7308 */ /* 0x000fe20000000800 */
[----:B------:R-:W-:Y:S01]  /*1c560*/  FADD.FTZ R53, R53, R144 ;  /* 0x0000009035357221 */ /* 0x000fe20000010000 */
        /* <DEDUP_REMOVED lines=8> */
[C---:B----4-:R-:W-:Y:S01]  /*1c5f0*/  HMMA.16816.F32.BF16 R76, R4.reuse, R88, R76 ;  /* 0x00000058044c723c */ /* 0x050fe2000004184c */
[----:B--2---:R-:W-:Y:S01]  /*1c600*/  F2FP.BF16.F32.PACK_AB R88, R110, R115 ;  /* 0x000000736e58723e */ /* 0x004fe200000010ff */
[----:B------:R-:W-:Y:S01]  /*1c610*/  MUFU.EX2 R119, R119 ;  /* 0x0000007700777308 */ /* 0x000fe20000000800 */
[----:B------:R-:W-:Y:S01]  /*1c620*/  F2FP.BF16.F32.PACK_AB R89, R113, R114 ;  /* 0x000000727159723e */ /* 0x000fe200000010ff */
[--C-:B------:R-:W-:Y:S01]  /*1c630*/  FFMA.FTZ R183, R170, UR4, -R147.reuse ;  /* 0x00000004aab77c23 */ /* 0x100fe20008010893 */
[----:B------:R-:W-:Y:S01]  /*1c640*/  FFMA.FTZ R185, R166, UR4, -R147 ;  /* 0x00000004a6b97c23 */ /* 0x000fe20008010893 */
[----:B------:R-:W2:Y:S01]  /*1c650*/  MUFU.EX2 R116, R116 ;  /* 0x0000007400747308 */ /* 0x000ea20000000800 */
[--C-:B------:R-:W-:Y:S01]  /*1c660*/  FFMA.FTZ R189, R162, UR4, -R55.reuse ;  /* 0x00000004a2bd7c23 */ /* 0x100fe20008010837 */
[----:B------:R-:W-:Y:S01]  /*1c670*/  HMMA.16816.F32.BF16 R4, R4, R90, R120 ;  /* 0x0000005a0404723c */ /* 0x000fe20000041878 */
[----:B---3--:R-:W-:Y:S01]  /*1c680*/  F2FP.BF16.F32.PACK_AB R90, R108, R111 ;  /* 0x0000006f6c5a723e */ /* 0x008fe200000010ff */
[----:B------:R-:W-:Y:S01]  /*1c690*/  MUFU.EX2 R118, R118 ;  /* 0x0000007600767308 */ /* 0x000fe20000000800 */
[----:B-1----:R-:W-:Y:S01]  /*1c6a0*/  F2FP.BF16.F32.PACK_AB R91, R109, R112 ;  /* 0x000000706d5b723e */ /* 0x002fe200000010ff */
[--C-:B------:R-:W-:Y:S01]  /*1c6b0*/  FFMA.FTZ R120, R158, UR4, -R55.reuse ;  /* 0x000000049e787c23 */ /* 0x100fe20008010837 */
[--C-:B------:R-:W-:Y:S01]  /*1c6c0*/  FFMA.FTZ R158, R156, UR4, -R55.reuse ;  /* 0x000000049c9e7c23 */ /* 0x100fe20008010837 */
[----:B------:R-:W1:Y:S01]  /*1c6d0*/  MUFU.EX2 R117, R117 ;  /* 0x0000007500757308 */ /* 0x000e620000000800 */
[----:B------:R-:W-:Y:S01]  /*1c6e0*/  FFMA.FTZ R187, R160, UR4, -R55 ;  /* 0x00000004a0bb7c23 */ /* 0x000fe20008010837 */
[--C-:B------:R-:W-:Y:S01]  /*1c6f0*/  FFMA.FTZ R164, R164, UR4, -R147.reuse ;  /* 0x00000004a4a47c23 */ /* 0x100fe20008010893 */
[----:B------:R-:W-:Y:S01]  /*1c700*/  FADD.FTZ R146, R143, R146 ;  /* 0x000000928f927221 */ /* 0x000fe20000010000 */
[C---:B------:R-:W-:Y:S01]  /*1c710*/  HMMA.16816.F32.BF16 R8, R88.reuse, R100, R8 ;  /* 0x000000645808723c */ /* 0x040fe20000041808 */
[----:B------:R-:W3:Y:S01]  /*1c720*/  MUFU.EX2 R167, R167 ;  /* 0x000000a700a77308 */ /* 0x000ee20000000800 */
[----:B------:R-:W-:Y:S01]  /*1c730*/  FADD.FTZ R151, R151, R132 ;  /* 0x0000008497977221 */ /* 0x000fe20000010000 */
[----:B------:R-:W-:Y:S01]  /*1c740*/  FADD.FTZ R115, R115, R146 ;  /* 0x0000009273737221 */ /* 0x000fe20000010000 */
[----:B------:R-:W-:Y:S01]  /*1c750*/  FFMA.FTZ R141, R141, UR4, -R147 ;  /* 0x000000048d8d7c23 */ /* 0x000fe20008010893 */
[----:B------:R-:W-:Y:S01]  /*1c760*/  MUFU.EX2 R224, R226 ;  /* 0x000000e200e07308 */ /* 0x000fe20000000800 */
[----:B------:R-:W-:Y:S01]  /*1c770*/  FADD.FTZ R114, R114, R151 ;  /* 0x0000009772727221 */ /* 0x000fe20000010000 */
[----:B------:R-:W-:Y:S01]  /*1c780*/  FADD.FTZ R110, R110, R115 ;  /* 0x000000736e6e7221 */ /* 0x000fe20000010000 */
[C---:B------:R-:W-:Y:S01]  /*1c790*/  HMMA.16816.F32.BF16 R12, R88.reuse, R102, R12 ;  /* 0x00000066580c723c */ /* 0x040fe2000004180c */
[----:B------:R-:W4:Y:S01]  /*1c7a0*/  LDSM.16.MT88.4 R100, [R153+0x4800] ;  /* 0x004800009964783b */ /* 0x000f220000004200 */
[----:B------:R-:W-:Y:S01]  /*1c7b0*/  MUFU.EX2 R169, R169 ;  /* 0x000000a900a97308 */ /* 0x000fe20000000800 */
[----:B------:R-:W-:Y:S01]  /*1c7c0*/  FADD.FTZ R113, R113, R114 ;  /* 0x0000007271717221 */ /* 0x000fe20000010000 */
[----:B------:R-:W-:Y:S01]  /*1c7d0*/  FADD.FTZ R111, R111, R110 ;  /* 0x0000006e6f6f7221 */ /* 0x000fe20000010000 */
[----:B------:R-:W-:Y:S01]  /*1c7e0*/  ISETP.GT.AND P1, PT, R134, R205, PT ;  /* 0x000000cd8600720c */ /* 0x000fe20003f24270 */
[----:B------:R-:W-:Y:S01]  /*1c7f0*/  MUFU.EX2 R173, R173 ;  /* 0x000000ad00ad7308 */ /* 0x000fe20000000800 */
[----:B------:R-:W-:Y:S01]  /*1c800*/  FADD.FTZ R112, R112, R113 ;  /* 0x0000007170707221 */ /* 0x000fe20000010000 */
[----:B------:R-:W-:Y:S01]  /*1c810*/  HMMA.16816.F32.BF16 R40, R88, R68, R40 ;  /* 0x000000445828723c */ /* 0x000fe20000041828 */
[----:B------:R-:W-:Y:S01]  /*1c820*/  FADD.FTZ R108, R108, R111 ;  /* 0x0000006f6c6c7221 */ /* 0x000fe20000010000 */
[----:B------:R-:W-:Y:S01]  /*1c830*/  MUFU.EX2 R171, R171 ;  /* 0x000000ab00ab7308 */ /* 0x000fe20000000800 */
[----:B------:R-:W-:Y:S01]  /*1c840*/  FADD.FTZ R112, R109, R112 ;  /* 0x000000706d707221 */ /* 0x000fe20000010000 */
[----:B------:R-:W-:-:S02]  /*1c850*/  MOV R132, R52 ;  /* 0x0000003400847202 */ /* 0x000fc40000000f00 */
[----:B------:R-:W-:Y:S02]  /*1c860*/  MUFU.EX2 R175, R175 ;  /* 0x000000af00af7308 */ /* 0x000fe40000000800 */
[C---:B------:R-:W-:Y:S01]  /*1c870*/  HMMA.16816.F32.BF16 R44, R88.reuse, R70, R44 ;  /* 0x00000046582c723c */ /* 0x040fe2000004182c */
[----:B------:R-:W3:Y:S01]  /*1c880*/  LDSM.16.MT88.4 R68, [R149+0x11000] ;  /* 0x011000009544783b */ /* 0x000ee20000004200 */
[----:B------:R-:W-:Y:S01]  /*1c890*/  MUFU.EX2 R177, R177 ;  /* 0x000000b100b17308 */ /* 0x000fe20000000800 */
[----:B------:R-:W-:Y:S02]  /*1c8a0*/  @P1 MOV R132, R52 ;  /* 0x0000003400841202 */ /* 0x000fe40000000f00 */
[----:B------:R-:W-:Y:S01]  /*1c8b0*/  @P1 IADD3 R54, PT, PT, R54, -0x3, RZ ;  /* 0xfffffffd36361810 */ /* 0x000fe20007ffe0ff */
[----:B------:R-:W-:Y:S02]  /*1c8c0*/  MUFU.EX2 R179, R179 ;  /* 0x000000b300b37308 */ /* 0x000fe40000000800 */
[C---:B------:R-:W-:Y:S02]  /*1c8d0*/  HMMA.16816.F32.BF16 R16, R88.reuse, R96, R16 ;  /* 0x000000605810723c */ /* 0x040fe40000041810 */
[----:B------:R-:W-:Y:S04]  /*1c8e0*/  MUFU.EX2 R181, R181 ;  /* 0x000000b500b57308 */ /* 0x000fe80000000800 */
        /* <DEDUP_REMOVED lines=16> */
[----:B------:R-:W5:Y:S07]  /*1c9f0*/  LDSM.16.MT88.4 R72, [R153+0x1000] ;  /* 0x001000009948783b */ /* 0x000f6e0000004200 */
[C---:B------:R-:W-:Y:S08]  /*1ca00*/  HMMA.16816.F32.BF16 R48, R88.reuse, R80, R48 ;  /* 0x000000505830723c */ /* 0x040ff00000041830 */
[C---:B------:R-:W-:Y:S01]  /*1ca10*/  HMMA.16816.F32.BF16 R56, R88.reuse, R82, R56 ;  /* 0x000000525838723c */ /* 0x040fe20000041838 */
[----:B------:R-:W-:Y:S07]  /*1ca20*/  LDSM.16.MT88.4 R80, [R3+0x11000] ;  /* 0x011000000350783b */ /* 0x000fee0000004200 */
[----:B------:R-:W-:Y:S01]  /*1ca30*/  HMMA.16816.F32.BF16 R60, R88, R84, R60 ;  /* 0x00000054583c723c */ /* 0x000fe2000004183c */
[----:B--2---:R-:W-:Y:S01]  /*1ca40*/  F2FP.BF16.F32.PACK_AB R84, R116, R119 ;  /* 0x000000777454723e */ /* 0x004fe200000010ff */
[----:B------:R-:W-:Y:S01]  /*1ca50*/  FADD.FTZ R119, R119, R108 ;  /* 0x0000006c77777221 */ /* 0x000fe20000010000 */
[----:B------:R-:W-:Y:S01]  /*1ca60*/  F2FP.BF16.F32.PACK_AB R85, R174, R157 ;  /* 0x0000009dae55723e */ /* 0x000fe200000010ff */
[----:B------:R-:W-:-:S02]  /*1ca70*/  FADD.FTZ R157, R157, R112 ;  /* 0x000000709d9d7221 */ /* 0x000fc40000010000 */
[----:B------:R-:W-:Y:S02]  /*1ca80*/  FADD.FTZ R119, R116, R119 ;  /* 0x0000007774777221 */ /* 0x000fe40000010000 */
[C---:B------:R-:W-:Y:S01]  /*1ca90*/  HMMA.16816.F32.BF16 R64, R88.reuse, R86, R64 ;  /* 0x000000565840723c */ /* 0x040fe20000041840 */
[----:B-1----:R-:W-:Y:S01]  /*1caa0*/  F2FP.BF16.F32.PACK_AB R86, R117, R118 ;  /* 0x000000767556723e */ /* 0x002fe200000010ff */
[----:B------:R-:W-:Y:S01]  /*1cab0*/  FADD.FTZ R157, R174, R157 ;  /* 0x0000009dae9d7221 */ /* 0x000fe20000010000 */
[----:B------:R-:W-:Y:S01]  /*1cac0*/  F2FP.BF16.F32.PACK_AB R87, R155, R172 ;  /* 0x000000ac9b57723e */ /* 0x000fe200000010ff */
[----:B------:R-:W-:Y:S02]  /*1cad0*/  FADD.FTZ R118, R118, R119 ;  /* 0x0000007776767221 */ /* 0x000fe40000010000 */
[----:B------:R-:W-:Y:S02]  /*1cae0*/  FADD.FTZ R172, R172, R157 ;  /* 0x0000009dacac7221 */ /* 0x000fe40000010000 */
[----:B----4-:R-:W-:Y:S01]  /*1caf0*/  HMMA.16816.F32.BF16 R76, R88, R100, R76 ;  /* 0x00000064584c723c */ /* 0x010fe2000004184c */
[----:B------:R-:W-:Y:S01]  /*1cb00*/  FADD.FTZ R118, R117, R118 ;  /* 0x0000007675767221 */ /* 0x000fe20000010000 */
[----:B------:R-:W-:-:S06]  /*1cb10*/  FADD.FTZ R155, R155, R172 ;  /* 0x000000ac9b9b7221 */ /* 0x000fcc0000010000 */
[----:B------:R-:W-:Y:S01]  /*1cb20*/  HMMA.16816.F32.BF16 R4, R88, R102, R4 ;  /* 0x000000665804723c */ /* 0x000fe20000041804 */
[----:B------:R-:W1:Y:S04]  /*1cb30*/  LDSM.16.MT88.4 R88, [R154+0x5000] ;  /* 0x005000009a58783b */ /* 0x000e680000004200 */
[----:B------:R-:W-:Y:S03]  /*1cb40*/  LDSM.16.MT88.4 R100, [R149+0xd800] ;  /* 0x00d800009564783b */ /* 0x000fe60000004200 */
[C---:B---3--:R-:W-:Y:S08]  /*1cb50*/  HMMA.16816.F32.BF16 R40, R84.reuse, R68, R40 ;  /* 0x000000445428723c */ /* 0x048ff00000041828 */
[C---:B------:R-:W-:Y:S01]  /*1cb60*/  HMMA.16816.F32.BF16 R44, R84.reuse, R70, R44 ;  /* 0x00000046542c723c */ /* 0x040fe2000004182c */
[----:B------:R-:W2:Y:S07]  /*1cb70*/  LDSM.16.MT88.4 R68, [R153+0x5000] ;  /* 0x005000009944783b */ /* 0x000eae0000004200 */
[C---:B------:R-:W-:Y:S08]  /*1cb80*/  HMMA.16816.F32.BF16 R16, R84.reuse, R96, R16 ;  /* 0x000000605410723c */ /* 0x040ff00000041810 */
[C---:B------:R-:W-:Y:S01]  /*1cb90*/  HMMA.16816.F32.BF16 R20, R84.reuse, R98, R20 ;  /* 0x000000625414723c */ /* 0x040fe20000041814 */
[----:B------:R-:W3:Y:S07]  /*1cba0*/  LDSM.16.MT88.4 R96, [R3+0xd800] ;  /* 0x00d800000360783b */ /* 0x000eee0000004200 */
[C---:B-----5:R-:W-:Y:S08]  /*1cbb0*/  HMMA.16816.F32.BF16 R32, R84.reuse, R72, R32 ;  /* 0x000000485420723c */ /* 0x060ff00000041820 */
        /* <DEDUP_REMOVED lines=32> */
[C---:B-1----:R-:W-:Y:S08]  /*1cdc0*/  HMMA.16816.F32.BF16 R48, R68.reuse, R88, R48 ;  /* 0x000000584430723c */ /* 0x042ff00000041830 */
[C---:B------:R-:W-:Y:S01]  /*1cdd0*/  HMMA.16816.F32.BF16 R56, R68.reuse, R90, R56 ;  /* 0x0000005a4438723c */ /* 0x040fe20000041838 */
[----:B------:R-:W1:Y:S07]  /*1cde0*/  LDSM.16.MT88.4 R88, [R149+0xe000] ;  /* 0x00e000009558783b */ /* 0x000e6e0000004200 */
[C---:B----4-:R-:W-:Y:S08]  /*1cdf0*/  HMMA.16816.F32.BF16 R40, R68.reuse, R72, R40 ;  /* 0x000000484428723c */ /* 0x050ff00000041828 */
[C---:B------:R-:W-:Y:S01]  /*1ce00*/  HMMA.16816.F32.BF16 R44, R68.reuse, R74, R44 ;  /* 0x0000004a442c723c */ /* 0x040fe2000004182c */
[----:B------:R-:W4:Y:S07]  /*1ce10*/  LDSM.16.MT88.4 R72, [R149+0x12000] ;  /* 0x012000009548783b */ /* 0x000f2e0000004200 */
[----:B-----5:R-:W-:Y:S01]  /*1ce20*/  HMMA.16816.F32.BF16 R60, R68, R104, R60 ;  /* 0x00000068443c723c */ /* 0x020fe2000004183c */
[----:B------:R-:W-:-:S02]  /*1ce30*/  FFMA.FTZ R104, R216, UR4, -R55 ;  /* 0x00000004d8687c23 */ /* 0x000fc40008010837 */
[----:B------:R-:W5:Y:S04]  /*1ce40*/  MUFU.EX2 R216, R220 ;  /* 0x000000dc00d87308 */ /* 0x000f680000000800 */
[----:B------:R2:W1:Y:S01]  /*1ce50*/  MUFU.EX2 R214, R104 ;  /* 0x0000006800d67308 */ /* 0x0004620000000800 */
[C---:B------:R-:W-:Y:S08]  /*1ce60*/  HMMA.16816.F32.BF16 R8, R68.reuse, R100, R8 ;  /* 0x000000644408723c */ /* 0x040ff00000041808 */
[----:B------:R-:W-:Y:S01]  /*1ce70*/  HMMA.16816.F32.BF16 R12, R68, R102, R12 ;  /* 0x00000066440c723c */ /* 0x000fe2000004180c */
[----:B------:R-:W-:Y:S01]  /*1ce80*/  LDSM.16.MT88.4 R100, [R3+0xe000] ;  /* 0x00e000000364783b */ /* 0x000fe20000004200 */
[----:B--2---:R-:W-:-:S02]  /*1ce90*/  FFMA.FTZ R104, R186, UR4, -R147 ;  /* 0x00000004ba687c23 */ /* 0x004fc40008010893 */
[----:B------:R-:W2:Y:S04]  /*1cea0*/  MUFU.EX2 R186, R190 ;  /* 0x000000be00ba7308 */ /* 0x000ea80000000800 */
[C---:B------:R-:W-:Y:S01]  /*1ceb0*/  HMMA.16816.F32.BF16 R32, R68.reuse, R80, R32 ;  /* 0x000000504420723c */ /* 0x040fe20000041820 */
[----:B------:R3:W-:Y:S07]  /*1cec0*/  MUFU.EX2 R184, R104 ;  /* 0x0000006800b87308 */ /* 0x0007ee0000000800 */
[C---:B------:R-:W-:Y:S01]  /*1ced0*/  HMMA.16816.F32.BF16 R36, R68.reuse, R82, R36 ;  /* 0x000000524424723c */ /* 0x040fe20000041824 */
[----:B------:R-:W2:Y:S07]  /*1cee0*/  LDSM.16.MT88.4 R80, [R153+0x2000] ;  /* 0x002000009950783b */ /* 0x000eae0000004200 */
        /* <DEDUP_REMOVED lines=13> */
[----:B-1----:R-:W-:Y:S01]  /*1cfc0*/  F2FP.BF16.F32.PACK_AB R71, R171, R214 ;  /* 0x000000d6ab47723e */ /* 0x002fe200000010ff */
        /* <DEDUP_REMOVED lines=8> */
[----:B------:R-:W1:Y:S07]  /*1d050*/  LDSM.16.MT88.4 R88, [R154+0x6000] ;  /* 0x006000009a58783b */ /* 0x000e6e0000004200 */
[C---:B----4-:R-:W-:Y:S08]  /*1d060*/  HMMA.16816.F32.BF16 R40, R68.reuse, R72, R40 ;  /* 0x000000484428723c */ /* 0x050ff00000041828 */
        /* <DEDUP_REMOVED lines=8> */
[----:B-1----:R-:W-:Y:S01]  /*1d0f0*/  HMMA.16816.F32.BF16 R60, R68, R88, R60 ;  /* 0x00000058443c723c */ /* 0x002fe2000004183c */
[----:B------:R-:W-:-:S02]  /*1d100*/  FFMA.FTZ R88, R178, UR4, -R55 ;  /* 0x00000004b2587c23 */ /* 0x000fc40008010837 */
[----:B------:R-:W1:Y:S04]  /*1d110*/  MUFU.EX2 R178, R180 ;  /* 0x000000b400b27308 */ /* 0x000e680000000800 */
[----:B------:R5:W2:Y:S01]  /*1d120*/  MUFU.EX2 R176, R88 ;  /* 0x0000005800b07308 */ /* 0x000aa20000000800 */
[C---:B------:R-:W-:Y:S08]  /*1d130*/  HMMA.16816.F32.BF16 R16, R68.reuse, R100, R16 ;  /* 0x000000644410723c */ /* 0x040ff00000041810 */
[C---:B------:R-:W-:Y:S01]  /*1d140*/  HMMA.16816.F32.BF16 R20, R68.reuse, R102, R20 ;  /* 0x000000664414723c */ /* 0x040fe20000041814 */
[----:B------:R-:W-:Y:S07]  /*1d150*/  LDSM.16.MT88.4 R100, [R149+0xe800] ;  /* 0x00e800009564783b */ /* 0x000fee0000004200 */
[C---:B------:R-:W-:Y:S08]  /*1d160*/  HMMA.16816.F32.BF16 R24, R68.reuse, R92, R24 ;  /* 0x0000005c4418723c */ /* 0x040ff00000041818 */
[C---:B------:R-:W-:Y:S01]  /*1d170*/  HMMA.16816.F32.BF16 R28, R68.reuse, R94, R28 ;  /* 0x0000005e441c723c */ /* 0x040fe2000004181c */
[----:B------:R-:W-:Y:S07]  /*1d180*/  LDSM.16.MT88.4 R92, [R154+0x2800] ;  /* 0x002800009a5c783b */ /* 0x000fee0000004200 */
[C---:B------:R-:W-:Y:S01]  /*1d190*/  HMMA.16816.F32.BF16 R64, R68.reuse, R90, R64 ;  /* 0x0000005a4440723c */ /* 0x040fe20000041840 */
[----:B-----5:R-:W-:Y:S07]  /*1d1a0*/  LDSM.16.MT88.4 R88, [R153+0x3000] ;  /* 0x003000009958783b */ /* 0x020fee0000004200 */
[----:B---3--:R-:W-:Y:S01]  /*1d1b0*/  HMMA.16816.F32.BF16 R76, R68, R72, R76 ;  /* 0x00000048444c723c */ /* 0x008fe2000004184c */
[----:B------:R-:W-:Y:S01]  /*1d1c0*/  F2FP.BF16.F32.PACK_AB R72, R186, R175 ;  /* 0x000000afba48723e */ /* 0x000fe200000010ff */
[----:B------:R-:W-:Y:S01]  /*1d1d0*/  FADD.FTZ R175, R175, R224 ;  /* 0x000000e0afaf7221 */ /* 0x000fe20000010000 */
[----:B-1----:R-:W-:Y:S01]  /*1d1e0*/  F2FP.BF16.F32.PACK_AB R73, R178, R179 ;  /* 0x000000b3b249723e */ /* 0x002fe200000010ff */
[----:B------:R-:W-:-:S02]  /*1d1f0*/  FADD.FTZ R179, R179, R214 ;  /* 0x000000d6b3b37221 */ /* 0x000fc40000010000 */
[----:B------:R-:W-:Y:S02]  /*1d200*/  FADD.FTZ R175, R186, R175 ;  /* 0x000000afbaaf7221 */ /* 0x000fe40000010000 */
[----:B------:R-:W-:Y:S01]  /*1d210*/  HMMA.16816.F32.BF16 R4, R68, R74, R4 ;  /* 0x0000004a4404723c */ /* 0x000fe20000041804 */
[----:B------:R-:W1:Y:S01]  /*1d220*/  LDSM.16.MT88.4 R68, [R154+0x6800] ;  /* 0x006800009a44783b */ /* 0x000e620000004200 */
[----:B------:R-:W-:Y:S01]  /*1d230*/  F2FP.BF16.F32.PACK_AB R74, R177, R184 ;  /* 0x000000b8b14a723e */ /* 0x000fe200000010ff */
[----:B------:R-:W-:Y:S01]  /*1d240*/  FADD.FTZ R179, R178, R179 ;  /* 0x000000b3b2b37221 */ /* 0x000fe20000010000 */
[----:B--2---:R-:W-:Y:S01]  /*1d250*/  F2FP.BF16.F32.PACK_AB R75, R181, R176 ;  /* 0x000000b0b54b723e */ /* 0x004fe200000010ff */
[----:B------:R-:W-:Y:S02]  /*1d260*/  FADD.FTZ R184, R184, R175 ;  /* 0x000000afb8b87221 */ /* 0x000fe40000010000 */
[----:B------:R-:W-:Y:S02]  /*1d270*/  FADD.FTZ R176, R176, R179 ;  /* 0x000000b3b0b07221 */ /* 0x000fe40000010000 */
[----:B------:R-:W-:-:S02]  /*1d280*/  FADD.FTZ R177, R177, R184 ;  /* 0x000000b8b1b17221 */ /* 0x000fc40000010000 */
[----:B------:R-:W-:Y:S01]  /*1d290*/  HMMA.16816.F32.BF16 R40, R72, R80, R40 ;  /* 0x000000504828723c */ /* 0x000fe20000041828 */
[----:B------:R-:W-:-:S07]  /*1d2a0*/  FADD.FTZ R176, R181, R176 ;  /* 0x000000b0b5b07221 */ /* 0x000fce0000010000 */
        /* <DEDUP_REMOVED lines=11> */
[C---:B------:R-:W-:Y:S08]  /*1d360*/  HMMA.16816.F32.BF16 R16, R72.reuse, R96, R16 ;  /* 0x000000604810723c */ /* 0x040ff00000041810 */
[C---:B------:R-:W-:Y:S01]  /*1d370*/  HMMA.16816.F32.BF16 R20, R72.reuse, R98, R20 ;  /* 0x000000624814723c */ /* 0x040fe20000041814 */
[----:B------:R-:W-:Y:S07]  /*1d380*/  LDSM.16.MT88.4 R96, [R3+0xf000] ;  /* 0x00f000000360783b */ /* 0x000fee0000004200 */
[C---:B------:R-:W-:Y:S08]  /*1d390*/  HMMA.16816.F32.BF16 R24, R72.reuse, R92, R24 ;  /* 0x0000005c4818723c */ /* 0x040ff00000041818 */
[C---:B------:R-:W-:Y:S01]  /*1d3a0*/  HMMA.16816.F32.BF16 R28, R72.reuse, R94, R28 ;  /* 0x0000005e481c723c */ /* 0x040fe2000004181c */
[----:B------:R-:W5:Y:S07]  /*1d3b0*/  LDSM.16.MT88.4 R92, [R154+0x3000] ;  /* 0x003000009a5c783b */ /* 0x000f6e0000004200 */
[C---:B------:R-:W-:Y:S08]  /*1d3c0*/  HMMA.16816.F32.BF16 R48, R72.reuse, R104, R48 ;  /* 0x000000684830723c */ /* 0x040ff00000041830 */
[C---:B------:R-:W-:Y:S01]  /*1d3d0*/  HMMA.16816.F32.BF16 R56, R72.reuse, R106, R56 ;  /* 0x0000006a4838723c */ /* 0x040fe20000041838 */
[----:B------:R-:W-:Y:S07]  /*1d3e0*/  LDSM.16.MT88.4 R104, [R3+0x13000] ;  /* 0x013000000368783b */ /* 0x000fee0000004200 */
[C---:B--2---:R-:W-:Y:S08]  /*1d3f0*/  HMMA.16816.F32.BF16 R76, R72.reuse, R80, R76 ;  /* 0x00000050484c723c */ /* 0x044ff0000004184c */
        /* <DEDUP_REMOVED lines=16> */
[----:B------:R-:W2:Y:S07]  /*1d500*/  LDSM.16.MT88.4 R84, [R153+0x7000] ;  /* 0x007000009954783b */ /* 0x000eae0000004200 */
[----:B------:R-:W-:Y:S01]  /*1d510*/  HMMA.16816.F32.BF16 R32, R72, R88, R32 ;  /* 0x000000584820723c */ /* 0x000fe20000041820 */
[--C-:B------:R-:W-:Y:S01]  /*1d520*/  FFMA.FTZ R89, R136, UR4, -R55.reuse ;  /* 0x0000000488597c23 */ /* 0x100fe20008010837 */
[----:B------:R-:W-:Y:S01]  /*1d530*/  FFMA.FTZ R136, R139, UR4, -R55 ;  /* 0x000000048b887c23 */ /* 0x000fe20008010837 */
[----:B------:R-:W-:-:S02]  /*1d540*/  FFMA.FTZ R88, R137, UR4, -R147 ;  /* 0x0000000489587c23 */ /* 0x000fc40008010893 */
[----:B------:R-:W-:Y:S03]  /*1d550*/  MUFU.EX2 R139, R89 ;  /* 0x00000059008b7308 */ /* 0x000fe60000000800 */
[C---:B------:R-:W-:Y:S01]  /*1d560*/  HMMA.16816.F32.BF16 R36, R72.reuse, R90, R36 ;  /* 0x0000005a4824723c */ /* 0x040fe20000041824 */
[--C-:B------:R-:W-:Y:S01]  /*1d570*/  FFMA.FTZ R90, R138, UR4, -R147.reuse ;  /* 0x000000048a5a7c23 */ /* 0x100fe20008010893 */
[----:B------:R-:W-:Y:S01]  /*1d580*/  FFMA.FTZ R138, R140, UR4, -R147 ;  /* 0x000000048c8a7c23 */ /* 0x000fe20008010893 */
[----:B------:R-:W3:Y:S04]  /*1d590*/  MUFU.EX2 R136, R136 ;  /* 0x0000008800887308 */ /* 0x000ee80000000800 */
[----:B------:R-:W-:Y:S01]  /*1d5a0*/  MUFU.EX2 R137, R90 ;  /* 0x0000005a00897308 */ /* 0x000fe20000000800 */
[C---:B-1----:R-:W-:Y:S01]  /*1d5b0*/  HMMA.16816.F32.BF16 R60, R72.reuse, R68, R60 ;  /* 0x00000044483c723c */ /* 0x042fe2000004183c */
[--C-:B------:R-:W-:Y:S01]  /*1d5c0*/  FFMA.FTZ R68, R142, UR4, -R55.reuse ;  /* 0x000000048e447c23 */ /* 0x100fe20008010837 */
[----:B------:R-:W-:Y:S01]  /*1d5d0*/  FFMA.FTZ R142, R135, UR4, -R55 ;  /* 0x00000004878e7c23 */ /* 0x000fe20008010837 */
[----:B------:R-:W1:Y:S04]  /*1d5e0*/  MUFU.EX2 R140, R88 ;  /* 0x00000058008c7308 */ /* 0x000e680000000800 */
[----:B------:R-:W5:Y:S01]  /*1d5f0*/  MUFU.EX2 R138, R138 ;  /* 0x0000008a008a7308 */ /* 0x000f620000000800 */
[C---:B----4-:R-:W-:Y:S01]  /*1d600*/  HMMA.16816.F32.BF16 R12, R72.reuse, R102, R12 ;  /* 0x00000066480c723c */ /* 0x050fe2000004180c */
[C---:B---3--:R-:W-:Y:S01]  /*1d610*/  F2FP.BF16.F32.PACK_AB R121, R136.reuse, R139 ;  /* 0x0000008b8879723e */ /* 0x048fe200000010ff */
[----:B------:R-:W-:Y:S01]  /*1d620*/  FADD.FTZ R139, R139, R158 ;  /* 0x0000009e8b8b7221 */ /* 0x000fe20000010000 */
[----:B------:R-:W-:Y:S03]  /*1d630*/  MUFU.EX2 R55, R68 ;  /* 0x0000004400377308 */ /* 0x000fe60000000800 */
[----:B------:R-:W-:Y:S01]  /*1d640*/  FADD.FTZ R136, R136, R139 ;  /* 0x0000008b88887221 */ /* 0x000fe20000010000 */
[----:B------:R-:W3:Y:S01]  /*1d650*/  MUFU.EX2 R142, R142 ;  /* 0x0000008e008e7308 */ /* 0x000ee20000000800 */
[----:B------:R-:W-:Y:S01]  /*1d660*/  HMMA.16816.F32.BF16 R8, R72, R100, R8 ;  /* 0x000000644808723c */ /* 0x000fe20000041808 */
[----:B-1----:R-:W-:Y:S01]  /*1d670*/  F2FP.BF16.F32.PACK_AB R120, R140, R137 ;  /* 0x000000898c78723e */ /* 0x002fe200000010ff */
[----:B------:R-:W1:Y:S01]  /*1d680*/  LDSM.16.MT88.4 R100, [R149+0x13800] ;  /* 0x013800009564783b */ /* 0x000e620000004200 */
[----:B------:R-:W-:Y:S01]  /*1d690*/  FADD.FTZ R137, R137, R162 ;  /* 0x000000a289897221 */ /* 0x000fe20000010000 */
[----:B-----5:R-:W-:-:S03]  /*1d6a0*/  F2FP.BF16.F32.PACK_AB R122, R141, R138 ;  /* 0x0000008a8d7a723e */ /* 0x020fc600000010ff */
[----:B------:R-:W-:Y:S01]  /*1d6b0*/  FADD.FTZ R137, R140, R137 ;  /* 0x000000898c897221 */ /* 0x000fe20000010000 */
[C---:B------:R-:W-:Y:S03]  /*1d6c0*/  HMMA.16816.F32.BF16 R64, R72.reuse, R70, R64 ;  /* 0x000000464840723c */ /* 0x040fe60000041840 */
[----:B------:R-:W-:Y:S01]  /*1d6d0*/  FADD.FTZ R138, R138, R137 ;  /* 0x000000898a8a7221 */ /* 0x000fe20000010000 */
[C---:B---3--:R-:W-:Y:S01]  /*1d6e0*/  F2FP.BF16.F32.PACK_AB R123, R142.reuse, R55 ;  /* 0x000000378e7b723e */ /* 0x048fe200000010ff */
[----:B------:R-:W-:Y:S02]  /*1d6f0*/  FADD.FTZ R55, R55, R136 ;  /* 0x0000008837377221 */ /* 0x000fe40000010000 */
[----:B------:R-:W-:Y:S01]  /*1d700*/  FADD.FTZ R221, R141, R138 ;  /* 0x0000008a8ddd7221 */ /* 0x000fe20000010000 */
[----:B------:R-:W-:Y:S01]  /*1d710*/  HMMA.16816.F32.BF16 R24, R72, R92, R24 ;  /* 0x0000005c4818723c */ /* 0x000fe20000041818 */
[----:B------:R-:W-:-:S07]  /*1d720*/  FADD.FTZ R219, R142, R55 ;  /* 0x000000378edb7221 */ /* 0x000fce0000010000 */
[C---:B------:R-:W-:Y:S01]  /*1d730*/  HMMA.16816.F32.BF16 R28, R72.reuse, R94, R28 ;  /* 0x0000005e481c723c */ /* 0x040fe2000004181c */
[----:B------:R-:W-:Y:S07]  /*1d740*/  LDSM.16.MT88.4 R92, [R153+0x3800] ;  /* 0x00380000995c783b */ /* 0x000fee0000004200 */
[C---:B--2---:R-:W-:Y:S01]  /*1d750*/  HMMA.16816.F32.BF16 R124, R72.reuse, R84, R76 ;  /* 0x00000054487c723c */ /* 0x044fe2000004184c */
[----:B------:R-:W2:Y:S07]  /*1d760*/  LDSM.16.MT88.4 R76, [R3+0xf800] ;  /* 0x00f80000034c783b */ /* 0x000eae0000004200 */
[----:B------:R-:W-:Y:S01]  /*1d770*/  HMMA.16816.F32.BF16 R4, R72, R86, R4 ;  /* 0x000000564804723c */ /* 0x000fe20000041804 */
[----:B------:R-:W3:Y:S07]  /*1d780*/  LDSM.16.MT88.4 R84, [R154+0x3800] ;  /* 0x003800009a54783b */ /* 0x000eee0000004200 */
[C---:B------:R-:W-:Y:S01]  /*1d790*/  HMMA.16816.F32.BF16 R68, R120.reuse, R82, R12 ;  /* 0x000000527844723c */ /* 0x040fe2000004180c */
[----:B------:R-:W-:Y:S04]  /*1d7a0*/  LDSM.16.MT88.4 R12, [R154+0x7800] ;  /* 0x007800009a0c783b */ /* 0x000fe80000004200 */
[----:B------:R-:W-:Y:S03]  /*1d7b0*/  LDSM.16.MT88.4 R152, [R153+0x7800] ;  /* 0x007800009998783b */ /* 0x000fe60000004200 */
[----:B------:R-:W-:Y:S01]  /*1d7c0*/  HMMA.16816.F32.BF16 R128, R120, R80, R8 ;  /* 0x000000507880723c */ /* 0x000fe20000041808 */
[----:B------:R4:W5:Y:S07]  /*1d7d0*/  LDSM.16.MT88.4 R8, [R3+0x13800] ;  /* 0x013800000308783b */ /* 0x00096e0000004200 */
[C---:B------:R-:W-:Y:S08]  /*1d7e0*/  HMMA.16816.F32.BF16 R16, R72.reuse, R96, R16 ;  /* 0x000000604810723c */ /* 0x040ff00000041810 */
[C---:B------:R-:W-:Y:S08]  /*1d7f0*/  HMMA.16816.F32.BF16 R20, R72.reuse, R98, R20 ;  /* 0x000000624814723c */ /* 0x040ff00000041814 */
[----:B------:R-:W-:Y:S01]  /*1d800*/  HMMA.16816.F32.BF16 R48, R72, R104, R48 ;  /* 0x000000684830723c */ /* 0x000fe20000041830 */
[----:B----4-:R-:W-:-:S02]  /*1d810*/  MOV R3, R0 ;  /* 0x0000000000037202 */ /* 0x010fc40000000f00 */
[----:B------:R-:W-:-:S05]  /*1d820*/  @P1 MOV R3, R0 ;  /* 0x0000000000031202 */ /* 0x000fca0000000f00 */
[----:B------:R-:W-:Y:S08]  /*1d830*/  HMMA.16816.F32.BF16 R56, R72, R106, R56 ;  /* 0x0000006a4838723c */ /* 0x000ff00000041838 */
[C---:B-1----:R-:W-:Y:S08]  /*1d840*/  HMMA.16816.F32.BF16 R96, R120.reuse, R100, R40 ;  /* 0x000000647860723c */ /* 0x042ff00000041828 */
[C---:B--2---:R-:W-:Y:S08]  /*1d850*/  HMMA.16816.F32.BF16 R72, R120.reuse, R76, R16 ;  /* 0x0000004c7848723c */ /* 0x044ff00000041810 */
[C---:B---3--:R-:W-:Y:S08]  /*1d860*/  HMMA.16816.F32.BF16 R80, R120.reuse, R84, R24 ;  /* 0x000000547850723c */ /* 0x048ff00000041818 */
[C---:B------:R-:W-:Y:S08]  /*1d870*/  HMMA.16816.F32.BF16 R88, R120.reuse, R92, R32 ;  /* 0x0000005c7858723c */ /* 0x040ff00000041820 */
[----:B------:R-:W-:Y:S01]  /*1d880*/  HMMA.16816.F32.BF16 R100, R120, R102, R44 ;  /* 0x000000667864723c */ /* 0x000fe2000004182c */
[----:B------:R-:W-:-:S07]  /*1d890*/  MOV R44, R134 ;  /* 0x00000086002c7202 */ /* 0x000fce0000000f00 */
        /* <DEDUP_REMOVED lines=9> */
[----:B------:R-:W-:-:S04]  /*1d930*/  NOP ;  /* 0x0000000000007918 */ /* 0x000fc80000000000 */
[----:B------:R-:W-:-:S15]  /*1d940*/  @P1 BRA `(.L_x_1597) ;  /* 0x0000000000041947 */ /* 0x000fde0003800000 */
.L_x_1591:
[----:B------:R-:W-:-:S07]  /*1d950*/  IADD3 R54, PT, PT, R44, -0x1, RZ ;  /* 0xffffffff2c367810 */ /* 0x000fce0007ffe0ff */
.L_x_1597:
        /* <DEDUP_REMOVED lines=24> */
.L_x_1602:
[----:B------:R-:W-:Y:S01]  /*1dae0*/  @!P3 IADD3 R11, P0, PT, RZ, -R216, RZ ;  /* 0x800000d8ff0bb210 */ /* 0x000fe20007f1e0ff */
[----:B------:R-:W1:Y:S01]  /*1daf0*/  S2R R196, SR_TID.X ;  /* 0x0000000000c47919 */ /* 0x000e620000002100 */
[----:B------:R-:W5:Y:S01]  /*1db00*/  @!P3 LDC R6, c[0x0][0x3c0] ;  /* 0x0000f000ff06bb82 */ /* 0x000f620000000800 */
[----:B------:R-:W-:Y:S07]  /*1db10*/  DEPBAR.LE SB0, 0x0 ;  /* 0x000080000000791a */ /* 0x000fee0000000000 */
[----:B------:R-:W2:Y:S08]  /*1db20*/  LDC R9, c[0x0][0x3c4] ;  /* 0x0000f100ff097b82 */ /* 0x000eb00000000800 */
[----:B------:R-:W-:Y:S01]  /*1db30*/  BAR.SYNC.DEFER_BLOCKING 0x0 ;  /* 0x0000000000007b1d */ /* 0x000fe20000010000 */
[----:B-1----:R-:W-:Y:S01]  /*1db40*/  LOP3.LUT R2, R196, 0x38, RZ, 0xc0, !PT ;  /* 0x00000038c4027812 */ /* 0x002fe200078ec0ff */
[----:B-----5:R-:W-:Y:S01]  /*1db50*/  @!P3 IMAD.SHL.U32 R8, R6, 0x80, RZ ;  /* 0x000000800608b824 */ /* 0x020fe200078e00ff */
[----:B------:R-:W-:Y:S01]  /*1db60*/  SHF.R.U32.HI R199, RZ, 0x1, R196 ;  /* 0x00000001ffc77819 */ /* 0x000fe200000116c4 */
[C---:B------:R-:W-:Y:S02]  /*1db70*/  IMAD.SHL.U32 R201, R196.reuse, 0x8, RZ ;  /* 0x00000008c4c97824 */ /* 0x040fe400078e00ff */
[C---:B------:R-:W-:Y:S02]  /*1db80*/  IMAD.SHL.U32 R200, R196.reuse, 0x20, RZ ;  /* 0x00000020c4c87824 */ /* 0x040fe400078e00ff */
[----:B------:R-:W-:Y:S01]  /*1db90*/  @!P3 IMAD.X R8, RZ, RZ, ~R8, P0 ;  /* 0x000000ffff08b224 */ /* 0x000fe200000e0e08 */
[C---:B------:R-:W-:Y:S01]  /*1dba0*/  LOP3.LUT R3, R201.reuse, 0x1f8, RZ, 0xc0, !PT ;  /* 0x000001f8c9037812 */ /* 0x040fe200078ec0ff */
[----:B------:R-:W-:Y:S01]  /*1dbb0*/  IMAD.SHL.U32 R5, R196, 0x40, RZ ;  /* 0x00000040c4057824 */ /* 0x000fe200078e00ff */
[C---:B------:R-:W-:Y:S02]  /*1dbc0*/  LOP3.LUT R223, R201.reuse, 0x1e00, RZ, 0xc0, !PT ;  /* 0x00001e00c9df7812 */ /* 0x040fe400078ec0ff */
[----:B------:R-:W-:Y:S02]  /*1dbd0*/  LOP3.LUT R4, R201, 0x38, RZ, 0xc0, !PT ;  /* 0x00000038c9047812 */ /* 0x000fe400078ec0ff */
[----:B------:R-:W-:Y:S02]  /*1dbe0*/  LOP3.LUT R200, R200, 0x7c00, RZ, 0xc0, !PT ;  /* 0x00007c00c8c87812 */ /* 0x000fe400078ec0ff */
[----:B------:R-:W-:Y:S02]  /*1dbf0*/  @!P3 SHF.R.S64 R11, R11, 0x1f, R8 ;  /* 0x0000001f0b0bb819 */ /* 0x000fe40000001008 */
[----:B------:R-:W-:Y:S02]  /*1dc00*/  LOP3.LUT R223, R223, R3, R2, 0xf6, !PT ;  /* 0x00000003dfdf7212 */ /* 0x000fe400078ef602 */
[----:B------:R-:W-:Y:S02]  /*1dc10*/  LOP3.LUT R2, R199, 0x8, RZ, 0xc0, !PT ;  /* 0x00000008c7027812 */ /* 0x000fe400078ec0ff */
[C---:B--2---:R-:W-:Y:S02]  /*1dc20*/  ISETP.GE.AND P2, PT, R4.reuse, UR12, PT ;  /* 0x0000000c04007c0c */ /* 0x044fe4000bf46270 */
[C---:B------:R-:W-:Y:S02]  /*1dc30*/  LOP3.LUT R7, R4.reuse, 0x40, RZ, 0xfc, !PT ;  /* 0x0000004004077812 */ /* 0x040fe400078efcff */
[--C-:B------:R-:W-:Y:S01]  /*1dc40*/  LOP3.LUT R3, R4, 0x1c0, R5.reuse, 0xf8, !PT ;  /* 0x000001c004037812 */ /* 0x100fe200078ef805 */
[----:B------:R-:W-:Y:S01]  /*1dc50*/  IMAD.MOV.U32 R4, RZ, RZ, R210 ;  /* 0x000000ffff047224 */ /* 0x000fe200078e00d2 */
[----:B------:R-:W-:Y:S02]  /*1dc60*/  LOP3.LUT R181, R200, 0x200, R5, 0xf8, !PT ;  /* 0x00000200c8b57812 */ /* 0x000fe400078ef805 */
[----:B------:R-:W-:Y:S02]  /*1dc70*/  @!P3 IADD3 R210, P0, PT, R210, R11, RZ ;  /* 0x0000000bd2d2b210 */ /* 0x000fe40007f1e0ff */
[----:B------:R-:W-:Y:S01]  /*1dc80*/  LOP3.LUT R181, R181, R3, R2, 0xf6, !PT ;  /* 0x00000003b5b57212 */ /* 0x000fe200078ef602 */
[----:B------:R-:W-:Y:S01]  /*1dc90*/  IMAD.MOV.U32 R2, RZ, RZ, R211 ;  /* 0x000000ffff027224 */ /* 0x000fe200078e00d3 */
[----:B------:R-:W-:Y:S02]  /*1dca0*/  ISETP.GE.AND P1, PT, R7, UR12, PT ;  /* 0x0000000c07007c0c */ /* 0x000fe4000bf26270 */
[----:B------:R-:W-:Y:S01]  /*1dcb0*/  @!P3 LEA.HI.X.SX32 R211, R8, R211, 0x1, P0 ;  /* 0x000000d308d3b211 */ /* 0x000fe200000f0eff */
[----:B------:R-:W-:Y:S10]  /*1dcc0*/  @!P3 BRA `(.L_x_1599) ;  /* 0x0000000000f4b947 */ /* 0x000ff40003800000 */
        /* <DEDUP_REMOVED lines=61> */
.L_x_1599:
[----:B------:R-:W-:Y:S01]  /*1e0a0*/  LEA R223, R223, UR5, 0x1 ;  /* 0x00000005dfdf7c11 */ /* 0x000fe2000f8e08ff */
[----:B------:R-:W-:Y:S01]  /*1e0b0*/  VIADD R214, R214, 0xffffffff ;  /* 0xffffffffd6d67836 */ /* 0x000fe20000000000 */
[----:B------:R-:W-:Y:S01]  /*1e0c0*/  LOP3.LUT R184, R5, 0x400, RZ, 0xc0, !PT ;  /* 0x0000040005b87812 */ /* 0x000fe200078ec0ff */
[C---:B------:R-:W-:Y:S01]  /*1e0d0*/  IMAD.SHL.U32 R5, R6.reuse, 0x20, RZ ;  /* 0x0000002006057824 */ /* 0x040fe200078e00ff */
[----:B------:R-:W-:Y:S01]  /*1e0e0*/  LOP3.LUT R3, R3, 0x8, R196, 0x78, !PT ;  /* 0x0000000803037812 */ /* 0x000fe200078e78c4 */
[----:B------:R-:W-:Y:S01]  /*1e0f0*/  @!PT LDS RZ, [RZ] ;  /* 0x00000000fffff984 */ /* 0x000fe20000000800 */
[----:B------:R-:W-:Y:S01]  /*1e100*/  @!PT LDS RZ, [RZ] ;  /* 0x00000000fffff984 */ /* 0x000fe20000000800 */
[----:B------:R-:W-:Y:S01]  /*1e110*/  @!PT LDS RZ, [RZ] ;  /* 0x00000000fffff984 */ /* 0x000fe20000000800 */
[----:B------:R-:W-:Y:S01]  /*1e120*/  @!P2 LDGSTS.E.BYPASS.LTC128B.128 [R223+0xc000], desc[UR6][R210.64] ;  /* 0x0c000000d2dfafae */ /* 0x000fe2000b981a06 */
[----:B------:R-:W-:Y:S02]  /*1e130*/  SHF.L.U64.HI R6, R6, 0x5, R9 ;  /* 0x0000000506067819 */ /* 0x000fe40000010209 */
[----:B------:R-:W-:Y:S01]  /*1e140*/  IADD3 R2, P0, PT, R5, R210, RZ ;  /* 0x000000d205027210 */ /* 0x000fe20007f1e0ff */
[----:B------:R-:W-:Y:S01]  /*1e150*/  @P2 STS.128 [R223+0xc000], RZ ;  /* 0x00c000ffdf002388 */ /* 0x000fe20000000c00 */
[----:B------:R-:W-:Y:S01]  /*1e160*/  IMAD R184, R3, 0x2, R184 ;  /* 0x0000000203b87824 */ /* 0x000fe200078e02b8 */
[----:B------:R-:W-:Y:S02]  /*1e170*/  LEA R181, R181, UR5, 0x1 ;  /* 0x00000005b5b57c11 */ /* 0x000fe4000f8e08ff */
[----:B------:R-:W-:Y:S01]  /*1e180*/  @!PT LDS RZ, [RZ] ;  /* 0x00000000fffff984 */ /* 0x000fe20000000800 */
[----:B------:R-:W-:Y:S01]  /*1e190*/  @!PT LDS RZ, [RZ] ;  /* 0x00000000fffff984 */ /* 0x000fe20000000800 */
[----:B------:R-:W-:Y:S01]  /*1e1a0*/  @!PT LDS RZ, [RZ] ;  /* 0x00000000fffff984 */ /* 0x000fe20000000800 */
[----:B------:R-:W-:Y:S01]  /*1e1b0*/  @!P1 LDGSTS.E.BYPASS.LTC128B.128 [R223+0x10000], desc[UR6][R210.64+0x80] ;  /* 0x10000080d2df9fae */ /* 0x000fe2000b981a06 */
[----:B------:R-:W-:Y:S01]  /*1e1c0*/  IMAD.X R3, R6, 0x1, R211, P0 ;  /* 0x0000000106037824 */ /* 0x000fe200000e06d3 */
[----:B------:R-:W-:Y:S02]  /*1e1d0*/  IADD3 R8, P0, PT, R2, R5, RZ ;  /* 0x0000000502087210 */ /* 0x000fe40007f1e0ff */
[----:B------:R-:W-:Y:S01]  /*1e1e0*/  @P1 STS.128 [R223+0x10000], RZ ;  /* 0x010000ffdf001388 */ /* 0x000fe20000000c00 */
[----:B------:R-:W-:Y:S02]  /*1e1f0*/  ISETP.GT.AND P4, PT, R214, R205, PT ;  /* 0x000000cdd600720c */ /* 0x000fe40003f84270 */
        /* <DEDUP_REMOVED lines=55> */
[----:B------:R-:W-:Y:S03]  /*1e570*/  LOP3.LUT P0, RZ, R196, 0x2, RZ, 0xc0, !PT ;  /* 0x00000002c4ff7812 */ /* 0x000fe6000780c0ff */
[----:B------:R-:W-:Y:S01]  /*1e580*/  @P2 STS.128 [R223+0xe800], RZ ;  /* 0x00e800ffdf002388 */ /* 0x000fe20000000c00 */
[----:B------:R-:W-:Y:S02]  /*1e590*/  SEL R204, R198, 0xffffffe0, !P0 ;  /* 0xffffffe0c6cc7807 */ /* 0x000fe40004000000 */
[----:B------:R-:W-:Y:S01]  /*1e5a0*/  LOP3.LUT P0, RZ, R196, 0x4, RZ, 0xc0, !PT ;  /* 0x00000004c4ff7812 */ /* 0x000fe2000780c0ff */
[----:B------:R-:W-:Y:S01]  /*1e5b0*/  @!PT LDS RZ, [RZ] ;  /* 0x00000000fffff984 */ /* 0x000fe20000000800 */
[----:B------:R-:W-:Y:S01]  /*1e5c0*/  @!PT LDS RZ, [RZ] ;  /* 0x00000000fffff984 */ /* 0x000fe20000000800 */
[----:B------:R-:W-:Y:S01]  /*1e5d0*/  @!PT LDS RZ, [RZ] ;  /* 0x00000000fffff984 */ /* 0x000fe20000000800 */
[----:B------:R1:W-:Y:S02]  /*1e5e0*/  @!P1 LDGSTS.E.BYPASS.LTC128B.128 [R223+0x12800], desc[UR6][R2.64+0x80] ;  /* 0x1280008002df9fae */ /* 0x0003e4000b981a06 */
[----:B------:R-:W-:Y:S01]  /*1e5f0*/  IMAD.IADD R135, R181, 0x1, R204 ;  /* 0x00000001b5877824 */ /* 0x000fe200078e02cc */
        /* <DEDUP_REMOVED lines=18> */
[----:B-1----:R-:W-:Y:S03]  /*1e720*/  VIADD R3, R184, UR5 ;  /* 0x00000005b8037c36 */ /* 0x002fe60008000000 */
[----:B------:R-:W-:Y:S01]  /*1e730*/  @P2 STS.128 [R223+0xf800], RZ ;  /* 0x00f800ffdf002388 */ /* 0x000fe20000000c00 */
[C---:B------:R-:W-:Y:S03]  /*1e740*/  IMAD.IADD R2, R3.reuse, 0x1, R204 ;  /* 0x0000000103027824 */ /* 0x040fe600078e02cc */
[----:B------:R-:W-:Y:S01]  /*1e750*/  @!PT LDS RZ, [RZ] ;  /* 0x00000000fffff984 */ /* 0x000fe20000000800 */
[----:B------:R-:W-:Y:S01]  /*1e760*/  @!PT LDS RZ, [RZ] ;  /* 0x00000000fffff984 */ /* 0x000fe20000000800 */
[----:B------:R-:W-:Y:S01]  /*1e770*/  @!PT LDS RZ, [RZ] ;  /* 0x00000000fffff984 */ /* 0x000fe20000000800 */
[----:B------:R1:W-:Y:S01]  /*1e780*/  @!P1 LDGSTS.E.BYPASS.LTC128B.128 [R223+0x13800], desc[UR6][R4.64+0x80] ;  /* 0x1380008004df9fae */ /* 0x0003e2000b981a06 */
[----:B------:R-:W-:Y:S03]  /*1e790*/  IMAD.IADD R3, R3, 0x1, R132 ;  /* 0x0000000103037824 */ /* 0x000fe600078e0284 */
[----:B------:R-:W-:Y:S01]  /*1e7a0*/  @P1 STS.128 [R223+0x13800], RZ ;  /* 0x013800ffdf001388 */ /* 0x000fe20000000c00 */
[----:B------:R-:W-:Y:S03]  /*1e7b0*/  IMAD.IADD R132, R204, 0x1, R3 ;  /* 0x00000001cc847824 */ /* 0x000fe600078e0203 */
[----:B------:R-:W-:Y:S04]  /*1e7c0*/  LDSM.16.M88.4 R64, [R181] ;  /* 0x00000000b540783b */ /* 0x000fe80000000200 */
[----:B--2---:R-:W1:Y:S04]  /*1e7d0*/  LDSM.16.M88.4 R8, [R184+UR5+0x4000] ;  /* 0x00400005b808783b */ /* 0x004e680008000200 */
[----:B------:R-:W2:Y:S04]  /*1e7e0*/  LDSM.16.M88.4 R16, [R184+UR5+0x4800] ;  /* 0x00480005b810783b */ /* 0x000ea80008000200 */
[----:B------:R-:W5:Y:S04]  /*1e7f0*/  LDSM.16.M88.4 R24, [R184+UR5+0x5000] ;  /* 0x00500005b818783b */ /* 0x000f680008000200 */
[----:B------:R-:W0:Y:S04]  /*1e800*/  LDGDEPBAR ;  /* 0x00000000000079af */ /* 0x000e280000000000 */
[----:B------:R-:W3:Y:S04]  /*1e810*/  LDSM.16.M88.4 R32, [R184+UR5+0x5800] ;  /* 0x00580005b820783b */ /* 0x000ee80008000200 */
        /* <DEDUP_REMOVED lines=17> */
[C---:B-----5:R-:W-:Y:S03]  /*1e930*/  HMMA.16816.F32.BF16 R20, R64.reuse, R24, RZ ;  /* 0x000000184014723c */ /* 0x060fe600000418ff */
[----:B------:R-:W-:Y:S04]  /*1e940*/  LDSM.16.M88.4 R176, [R184+UR5+0xa000] ;  /* 0x00a00005b8b0783b */ /* 0x000fe80008000200 */
[----:B------:R-:W-:Y:S01]  /*1e950*/  LDSM.16.M88.4 R188, [R3+0x8000] ;  /* 0x0080000003bc783b */ /* 0x000fe20000000200 */
[C---:B------:R-:W-:Y:S03]  /*1e960*/  HMMA.16816.F32.BF16 R24, R64.reuse, R26, RZ ;  /* 0x0000001a4018723c */ /* 0x040fe600000418ff */
[----:B------:R-:W-:Y:S05]  /*1e970*/  LDSM.16.M88.4 R192, [R132+0xb000] ;  /* 0x00b0000084c0783b */ /* 0x000fea0000000200 */
[C---:B---3--:R-:W-:Y:S08]  /*1e980*/  HMMA.16816.F32.BF16 R28, R64.reuse, R32, RZ ;  /* 0x00000020401c723c */ /* 0x048ff000000418ff */
        /* <DEDUP_REMOVED lines=252> */
.L_x_1601:
        /* <DEDUP_REMOVED lines=97> */
.L_x_1600:
        /* <DEDUP_REMOVED lines=541> */
.L_x_1598:
[----:B------:R-:W1:Y:S01]  /*22130*/  SHFL.BFLY PT, R0, R221, 0x2, 0x1f ;  /* 0x0c401f00dd007f89 */ /* 0x000e6200000e0000 */
[----:B------:R-:W2:Y:S01]  /*22140*/  S2UR UR8, SR_CTAID.X ;  /* 0x00000000000879c3 */ /* 0x000ea20000002500 */
[C---:B------:R-:W-:Y:S01]  /*22150*/  SHF.L.U32 R134, R196.reuse, 0x4, RZ ;  /* 0x00000004c4867819 */ /* 0x040fe200000006ff */
[----:B------:R-:W3:Y:S01]  /*22160*/  LDCU UR4, c[0x0][0x44c] ;  /* 0x00008980ff0477ac */ /* 0x000ee20008000800 */
[----:B------:R-:W4:Y:S01]  /*22170*/  SHFL.BFLY PT, R6, R219, 0x2, 0x1f ;  /* 0x0c401f00db067f89 */ /* 0x000f2200000e0000 */
[----:B------:R-:W-:Y:S01]  /*22180*/  SHF.L.U32 R9, R196, 0x1, RZ ;  /* 0x00000001c4097819 */ /* 0x000fe200000006ff */
[----:B------:R-:W-:Y:S01]  /*22190*/  BSSY.RECONVERGENT B0, `(.L_x_1603) ;  /* 0x00000c6000007945 */ /* 0x000fe20003800200 */
[----:B------:R-:W-:Y:S02]  /*221a0*/  LOP3.LUT R2, R134, 0x1c0, RZ, 0xc0, !PT ;  /* 0x000001c086027812 */ /* 0x000fe400078ec0ff */
[--C-:B------:R-:W-:Y:S01]  /*221b0*/  LOP3.LUT R200, R200, 0x6, R9.reuse, 0xf8, !PT ;  /* 0x00000006c8c87812 */ /* 0x100fe200078ef809 */
[----:B------:R-:W5:Y:S01]  /*221c0*/  S2UR UR10, SR_CTAID.Y ;  /* 0x00000000000a79c3 */ /* 0x000f620000002600 */
[----:B------:R-:W-:-:S02]  /*221d0*/  LOP3.LUT R9, R2, 0x38, R9, 0xf8, !PT ;  /* 0x0000003802097812 */ /* 0x000fc400078ef809 */
[----:B------:R-:W-:Y:S02]  /*221e0*/  SHF.L.U32 R2, R196, 0x2, RZ ;  /* 0x00000002c4027819 */ /* 0x000fe400000006ff */
[----:B------:R-:W-:Y:S02]  /*221f0*/  LOP3.LUT R11, R199, 0x30, RZ, 0xc0, !PT ;  /* 0x00000030c70b7812 */ /* 0x000fe400078ec0ff */
[----:B------:R-:W-:Y:S01]  /*22200*/  LOP3.LUT R8, R2, 0x1f8, RZ, 0xc0, !PT ;  /* 0x000001f802087812 */ /* 0x000fe200078ec0ff */
[----:B------:R-:W3:Y:S01]  /*22210*/  S2UR UR9, SR_CTAID.Z ;  /* 0x00000000000979c3 */ /* 0x000ee20000002700 */
[----:B------:R-:W-:Y:S02]  /*22220*/  R2P PR, R196, 0x18 ;  /* 0x00000018c4007804 */ /* 0x000fe40000000000 */
[----:B------:R-:W-:Y:S02]  /*22230*/  LOP3.LUT R199, R8, 0x38, R199, 0x78, !PT ;  /* 0x0000003808c77812 */ /* 0x000fe400078e78c7 */
[----:B------:R-:W-:Y:S01]  /*22240*/  LOP3.LUT P6, RZ, R196, 0x3, RZ, 0xc0, !PT ;  /* 0x00000003c4ff7812 */ /* 0x000fe200078cc0ff */
[----:B-1----:R-:W-:Y:S01]  /*22250*/  FADD.FTZ R7, R0, R221 ;  /* 0x000000dd00077221 */ /* 0x002fe20000010000 */
[----:B--2---:R-:W-:Y:S01]  /*22260*/  USHF.L.U32 UR8, UR8, 0x6, URZ ;  /* 0x0000000608087899 */ /* 0x004fe200080006ff */
[----:B------:R-:W-:Y:S01]  /*22270*/  SHF.R.U32.HI R0, RZ, 0x2, R196 ;  /* 0x00000002ff007819 */ /* 0x000fe200000116c4 */
[----:B----4-:R-:W-:-:S02]  /*22280*/  FADD.FTZ R6, R6, R219 ;  /* 0x000000db06067221 */ /* 0x010fc40000010000 */
[----:B------:R-:W1:Y:S01]  /*22290*/  SHFL.BFLY PT, R4, R7, 0x1, 0x1f ;  /* 0x0c201f0007047f89 */ /* 0x000e6200000e0000 */
[----:B------:R-:W-:Y:S02]  /*222a0*/  SHF.R.U32.HI R196, RZ, 0x4, R196 ;  /* 0x00000004ffc47819 */ /* 0x000fe400000116c4 */
[----:B------:R-:W-:Y:S01]  /*222b0*/  IADD3 R133, PT, PT, R206, -UR8, RZ ;  /* 0x80000008ce857c10 */ /* 0x000fe2000fffe0ff */
[----:B------:R-:W2:Y:S01]  /*222c0*/  SHFL.BFLY PT, R5, R6, 0x1, 0x1f ;  /* 0x0c201f0006057f89 */ /* 0x000ea200000e0000 */
[----:B------:R-:W-:Y:S02]  /*222d0*/  LOP3.LUT R9, R200, R9, RZ, 0xfc, !PT ;  /* 0x00000009c8097212 */ /* 0x000fe400078efcff */
[----:B------:R-:W-:Y:S02]  /*222e0*/  IADD3 R12, PT, PT, R196, 0x8, RZ ;  /* 0x00000008c40c7810 */ /* 0x000fe40007ffe0ff */
[----:B------:R-:W-:Y:S02]  /*222f0*/  LEA R9, R9, UR5, 0x2 ;  /* 0x0000000509097c11 */ /* 0x000fe4000f8e10ff */
[----:B------:R-:W-:-:S02]  /*22300*/  ISETP.GE.AND P2, PT, R12, R133, PT ;  /* 0x000000850c00720c */ /* 0x000fc40003f46270 */
[----:B------:R-:W-:Y:S02]  /*22310*/  SEL R198, R198, 0xffffffe0, !P0 ;  /* 0xffffffe0c6c67807 */ /* 0x000fe40004000000 */
[C---:B------:R-:W-:Y:S02]  /*22320*/  IADD3 R12, PT, PT, R196.reuse, 0x20, RZ ;  /* 0x00000020c40c7810 */ /* 0x040fe40007ffe0ff */
[----:B------:R-:W-:Y:S02]  /*22330*/  IADD3 R14, PT, PT, R196, 0x18, RZ ;  /* 0x00000018c40e7810 */ /* 0x000fe40007ffe0ff */
[----:B------:R-:W-:Y:S01]  /*22340*/  LOP3.LUT R0, R11, 0x7, R0, 0xf8, !PT ;  /* 0x000000070b007812 */ /* 0x000fe200078ef800 */
[----:B------:R-:W-:Y:S01]  /*22350*/  BAR.SYNC.DEFER_BLOCKING 0x0 ;  /* 0x0000000000007b1d */ /* 0x000fe20000010000 */
[----:B------:R-:W-:Y:S02]  /*22360*/  ISETP.GE.AND P0, PT, R14, R133, PT ;  /* 0x000000850e00720c */ /* 0x000fe40003f06270 */
[----:B------:R-:W-:Y:S01]  /*22370*/  LOP3.LUT R134, R134, 0x10, RZ, 0xc0, !PT ;  /* 0x0000001086867812 */ /* 0x000fe200078ec0ff */
[----:B-1----:R-:W-:Y:S01]  /*22380*/  FADD.FTZ R4, R7, R4 ;  /* 0x0000000407047221 */ /* 0x002fe20000010000 */
[----:B------:R-:W-:-:S02]  /*22390*/  IADD3 R7, PT, PT, R9, 0x80, RZ ;  /* 0x0000008009077810 */ /* 0x000fc40007ffe0ff */
[----:B------:R-:W-:Y:S01]  /*223a0*/  @P4 IADD3 R7, PT, PT, R9, -0x80, RZ ;  /* 0xffffff8009074810 */ /* 0x000fe20007ffe0ff */
[----:B--2---:R-:W-:Y:S01]  /*223b0*/  FADD.FTZ R5, R6, R5 ;  /* 0x0000000506057221 */ /* 0x004fe20000010000 */
[----:B------:R-:W1:Y:S01]  /*223c0*/  MUFU.RCP R10, R4 ;  /* 0x00000004000a7308 */ /* 0x000e620000001000 */
[----:B------:R-:W-:Y:S02]  /*223d0*/  IADD3 R6, PT, PT, R196, 0x10, RZ ;  /* 0x00000010c4067810 */ /* 0x000fe40007ffe0ff */
[----:B------:R-:W-:Y:S02]  /*223e0*/  FSETP.NE.FTZ.AND P5, PT, R4, RZ, PT ;  /* 0x000000ff0400720b */ /* 0x000fe40003fb5000 */
[----:B------:R-:W-:Y:S02]  /*223f0*/  ISETP.GE.AND P1, PT, R6, R133, PT ;  /* 0x000000850600720c */ /* 0x000fe40003f26270 */
[----:B------:R-:W-:Y:S01]  /*22400*/  SEL R6, R197, 0xffffffc0, !P3 ;  /* 0xffffffc0c5067807 */ /* 0x000fe20005800000 */
[----:B------:R-:W2:Y:S01]  /*22410*/  MUFU.RCP R8, R5 ;  /* 0x0000000500087308 */ /* 0x000ea20000001000 */
[----:B------:R-:W-:-:S02]  /*22420*/  FSETP.NE.FTZ.AND P3, PT, R5, RZ, PT ;  /* 0x000000ff0500720b */ /* 0x000fc40003f75000 */
[C---:B------:R-:W-:Y:S02]  /*22430*/  IADD3 R13, PT, PT, R6.reuse, R9, RZ ;  /* 0x00000009060d7210 */ /* 0x040fe40007ffe0ff */
[-C--:B------:R-:W-:Y:S02]  /*22440*/  IADD3 R15, PT, PT, R6, R7.reuse, RZ ;  /* 0x00000007060f7210 */ /* 0x080fe40007ffe0ff */
[----:B------:R-:W-:Y:S01]  /*22450*/  IADD3 R14, PT, PT, R198, R7, RZ ;  /* 0x00000007c60e7210 */ /* 0x000fe20007ffe0ff */
[----:B------:R-:W3:Y:S01]  /*22460*/  LDC R6, c[0x0][0x3e0] ;  /* 0x0000f800ff067b82 */ /* 0x000ee20000000800 */
[----:B------:R-:W-:Y:S02]  /*22470*/  FSETP.NE.FTZ.AND P4, PT, R4, RZ, PT ;  /* 0x000000ff0400720b */ /* 0x000fe40003f95000 */
[----:B-1----:R-:W-:Y:S02]  /*22480*/  FSEL R10, R10, 1, P5 ;  /* 0x3f8000000a0a7808 */ /* 0x002fe40002800000 */
[----:B------:R-:W-:Y:S01]  /*22490*/  ISETP.GE.AND P5, PT, R12, R133, PT ;  /* 0x000000850c00720c */ /* 0x000fe20003fa6270 */
[----:B------:R-:W-:Y:S01]  /*224a0*/  @P3 MUFU.LG2 R5, R5 ;  /* 0x0000000500053308 */ /* 0x000fe20000000c00 */
[----:B------:R-:W-:Y:S01]  /*224b0*/  IADD3 R12, PT, PT, R198, R13, RZ ;  /* 0x0000000dc60c7210 */ /* 0x000fe20007ffe0ff */
[C---:B------:R-:W-:Y:S01]  /*224c0*/  FMUL.FTZ R128, R10.reuse, R128 ;  /* 0x000000800a807220 */ /* 0x040fe20000410000 */
[----:B------:R-:W-:Y:S01]  /*224d0*/  FMUL.FTZ R129, R10, R129 ;  /* 0x000000810a817220 */ /* 0x000fe20000410000 */
[----:B--2---:R-:W-:Y:S01]  /*224e0*/  FSEL R8, R8, 1, P3 ;  /* 0x3f80000008087808 */ /* 0x004fe20001800000 */
[C---:B------:R-:W-:Y:S01]  /*224f0*/  FMUL.FTZ R68, R10.reuse, R68 ;  /* 0x000000440a447220 */ /* 0x040fe20000410000 */
[C---:B------:R-:W-:Y:S01]  /*22500*/  FMUL.FTZ R69, R10.reuse, R69 ;  /* 0x000000450a457220 */ /* 0x040fe20000410000 */
[C---:B------:R-:W-:Y:S01]  /*22510*/  FMUL.FTZ R72, R10.reuse, R72 ;  /* 0x000000480a487220 */ /* 0x040fe20000410000 */
[----:B------:R-:W-:Y:S01]  /*22520*/  FMUL.FTZ R73, R10, R73 ;  /* 0x000000490a497220 */ /* 0x000fe20000410000 */
        /* <DEDUP_REMOVED lines=32> */
[----:B------:R-:W-:Y:S01]  /*22730*/  IADD3 R8, PT, PT, R198, R9, RZ ;  /* 0x00000009c6087210 */ /* 0x000fe20007ffe0ff */
[C---:B------:R-:W-:Y:S01]  /*22740*/  FMUL.FTZ R76, R10.reuse, R76 ;  /* 0x0000004c0a4c7220 */ /* 0x040fe20000410000 */
[C---:B------:R-:W-:Y:S01]  /*22750*/  FMUL.FTZ R77, R10.reuse, R77 ;  /* 0x0000004d0a4d7220 */ /* 0x040fe20000410000 */
[C---:B------:R-:W-:Y:S01]  /*22760*/  FMUL.FTZ R80, R10.reuse, R80 ;  /* 0x000000500a507220 */ /* 0x040fe20000410000 */
        /* <DEDUP_REMOVED lines=9> */
[----:B------:R-:W-:Y:S01]  /*22800*/  IADD3 R198, PT, PT, R198, R15, RZ ;  /* 0x0000000fc6c67210 */ /* 0x000fe20007ffe0ff */
[C---:B------:R-:W-:Y:S01]  /*22810*/  FMUL.FTZ R96, R10.reuse, R96 ;  /* 0x000000600a607220 */ /* 0x040fe20000410000 */
        /* <DEDUP_REMOVED lines=19> */
[----:B------:R-:W-:Y:S01]  /*22950*/  FMUL.FTZ R121, R10, R121 ;  /* 0x000000790a797220 */ /* 0x000fe20000410000 */
[----:B------:R-:W-:Y:S01]  /*22960*/  STS.64 [R12+0x800], R78 ;  /* 0x0008004e0c007388 */ /* 0x000fe20000000a00 */
[----:B------:R-:W5:Y:S01]  /*22970*/  LDC.64 R10, c[0x0][0x430] ;  /* 0x00010c00ff0a7b82 */ /* 0x000f620000000a00 */
[----:B------:R-:W4:Y:S01]  /*22980*/  @P4 MUFU.LG2 R4, R4 ;  /* 0x0000000400044308 */ /* 0x000f220000000c00 */
[----:B------:R-:W-:Y:S01]  /*22990*/  LEA R134, R199, R134, 0x2 ;  /* 0x00000086c7867211 */ /* 0x000fe200078e10ff */
[----:B------:R-:W-:Y:S01]  /*229a0*/  STS.64 [R7], R80 ;  /* 0x0000005007007388 */ /* 0x000fe20000000a00 */
[----:B------:R-:W-:-:S02]  /*229b0*/  LOP3.LUT R201, R201, 0x1f80, RZ, 0xc0, !PT ;  /* 0x00001f80c9c97812 */ /* 0x000fc400078ec0ff */
[----:B-1----:R-:W-:Y:S01]  /*229c0*/  MOV R69, 0xff800000 ;  /* 0xff80000000457802 */ /* 0x002fe20000000f00 */
[----:B------:R-:W-:Y:S01]  /*229d0*/  STS.64 [R7+0x800], R82 ;  /* 0x0008005207007388 */ /* 0x000fe20000000a00 */
[----:B------:R-:W1:Y:S01]  /*229e0*/  @P4 LDC R17, c[0x0][0x458] ;  /* 0x00011600ff114b82 */ /* 0x000e620000000800 */
[----:B------:R-:W-:Y:S02]  /*229f0*/  MOV R68, 0xff800000 ;  /* 0xff80000000447802 */ /* 0x000fe40000000f00 */
[----:B------:R-:W-:Y:S01]  /*22a00*/  STS.64 [R14], R84 ;  /* 0x000000540e007388 */ /* 0x000fe20000000a00 */
[----:B--2---:R-:W-:-:S03]  /*22a10*/  IADD3 R70, PT, PT, R196, 0x28, RZ ;  /* 0x00000028c4467810 */ /* 0x004fc60007ffe0ff */
[----:B------:R-:W-:Y:S01]  /*22a20*/  STS.64 [R14+0x800], R86 ;  /* 0x000800560e007388 */ /* 0x000fe20000000a00 */
[----:B------:R-:W2:Y:S03]  /*22a30*/  @P3 LDC R16, c[0x0][0x458] ;  /* 0x00011600ff103b82 */ /* 0x000ea60000000800 */
[----:B------:R-:W-:Y:S04]  /*22a40*/  STS.64 [R15], R88 ;  /* 0x000000580f007388 */ /* 0x000fe80000000a00 */
[----:B------:R-:W-:Y:S04]  /*22a50*/  STS.64 [R15+0x800], R90 ;  /* 0x0008005a0f007388 */ /* 0x000fe80000000a00 */
[----:B------:R-:W-:Y:S04]  /*22a60*/  STS.64 [R198], R92 ;  /* 0x0000005cc6007388 */ /* 0x000fe80000000a00 */
[----:B------:R-:W-:Y:S04]  /*22a70*/  STS.64 [R198+0x800], R94 ;  /* 0x0008005ec6007388 */ /* 0x000fe80000000a00 */
[----:B------:R-:W-:Y:S04]  /*22a80*/  STS.64 [R9+0x4000], R96 ;  /* 0x0040006009007388 */ /* 0x000fe80000000a00 */
[----:B------:R3:W-:Y:S04]  /*22a90*/  STS.64 [R9+0x4800], R98 ;  /* 0x0048006209007388 */ /* 0x0007e80000000a00 */
[----:B------:R-:W-:Y:S04]  /*22aa0*/  STS.64 [R8+0x4000], R100 ;  /* 0x0040006408007388 */ /* 0x000fe80000000a00 */
[----:B------:R-:W-:Y:S04]  /*22ab0*/  STS.64 [R8+0x4800], R102 ;  /* 0x0048006608007388 */ /* 0x000fe80000000a00 */
[----:B------:R-:W-:Y:S04]  /*22ac0*/  STS.64 [R13+0x4000], R104 ;  /* 0x004000680d007388 */ /* 0x000fe80000000a00 */
[----:B------:R-:W-:Y:S04]  /*22ad0*/  STS.64 [R13+0x4800], R106 ;  /* 0x0048006a0d007388 */ /* 0x000fe80000000a00 */
[----:B------:R-:W-:Y:S04]  /*22ae0*/  STS.64 [R12+0x4000], R108 ;  /* 0x0040006c0c007388 */ /* 0x000fe80000000a00 */
[----:B------:R-:W-:Y:S01]  /*22af0*/  STS.64 [R12+0x4800], R110 ;  /* 0x0048006e0c007388 */ /* 0x000fe20000000a00 */
[----:B---3--:R-:W-:-:S03]  /*22b00*/  IADD3 R9, PT, PT, -R207, RZ, RZ ;  /* 0x000000ffcf097210 */ /* 0x008fc60007ffe1ff */
[----:B------:R-:W-:Y:S01]  /*22b10*/  STS.64 [R7+0x4000], R112 ;  /* 0x0040007007007388 */ /* 0x000fe20000000a00 */
[----:B-----5:R-:W-:-:S03]  /*22b20*/  IMAD R207, R10, UR10, R207 ;  /* 0x0000000a0acf7c24 */ /* 0x020fc6000f8e02cf */
[----:B------:R4:W-:Y:S01]  /*22b30*/  STS.64 [R7+0x4800], R114 ;  /* 0x0048007207007388 */ /* 0x0009e20000000a00 */
[----:B------:R-:W-:-:S03]  /*22b40*/  IMAD R9, R6, R9, UR9 ;  /* 0x0000000906097e24 */ /* 0x000fc6000f8e0209 */
[----:B------:R3:W-:Y:S01]  /*22b50*/  STS.64 [R14+0x4000], R116 ;  /* 0x004000740e007388 */ /* 0x0007e20000000a00 */
[----:B------:R-:W-:-:S03]  /*22b60*/  IMAD R6, R207, R6, R9 ;  /* 0x00000006cf067224 */ /* 0x000fc600078e0209 */
[----:B------:R3:W-:Y:S01]  /*22b70*/  STS.64 [R14+0x4800], R118 ;  /* 0x004800760e007388 */ /* 0x0007e20000000a00 */
[----:B------:R-:W-:-:S03]  /*22b80*/  IMAD R71, R6, R11, UR8 ;  /* 0x0000000806477e24 */ /* 0x000fc6000f8e020b */
[----:B------:R3:W-:Y:S04]  /*22b90*/  STS.64 [R15+0x4000], R124 ;  /* 0x0040007c0f007388 */ /* 0x0007e80000000a00 */
[----:B------:R3:W-:Y:S04]  /*22ba0*/  STS.64 [R15+0x4800], R126 ;  /* 0x0048007e0f007388 */ /* 0x0007e80000000a00 */
[----:B------:R3:W-:Y:S04]  /*22bb0*/  STS.64 [R198+0x4000], R120 ;  /* 0x00400078c6007388 */ /* 0x0007e80000000a00 */
[----:B------:R3:W-:Y:S01]  /*22bc0*/  STS.64 [R198+0x4800], R122 ;  /* 0x0048007ac6007388 */ /* 0x0007e20000000a00 */
[----:B----4-:R-:W-:Y:S01]  /*22bd0*/  @P4 FMUL.FTZ R7, R4, 0.69314718246459960938 ;  /* 0x3f31721804074820 */ /* 0x010fe20000410000 */
[----:B------:R-:W-:Y:S01]  /*22be0*/  BAR.SYNC.DEFER_BLOCKING 0x0 ;  /* 0x0000000000007b1d */ /* 0x000fe20000010000 */
[----:B------:R-:W-:-:S02]  /*22bf0*/  @P3 FMUL.FTZ R4, R5, 0.69314718246459960938 ;  /* 0x3f31721805043820 */ /* 0x000fc40000410000 */
[----:B-1----:R-:W-:Y:S02]  /*22c00*/  @P4 FFMA.FTZ R69, R132, R17, R7 ;  /* 0x0000001184454223 */ /* 0x002fe40000010007 */
[----:B--2---:R-:W-:Y:S01]  /*22c10*/  @P3 FFMA.FTZ R68, R3, R16, R4 ;  /* 0x0000001003443223 */ /* 0x004fe20000010004 */
[----:B------:R-:W-:Y:S01]  /*22c20*/  IMAD R3, R71, UR4, RZ ;  /* 0x0000000447037c24 */ /* 0x000fe2000f8e02ff */
[----:B------:R3:W1:Y:S04]  /*22c30*/  LDS.128 R64, [R134+UR5] ;  /* 0x0000000586407984 */ /* 0x0006680008000c00 */
[----:B------:R3:W2:Y:S04]  /*22c40*/  LDS.128 R60, [R134+UR5+0x800] ;  /* 0x00080005863c7984 */ /* 0x0006a80008000c00 */
        /* <DEDUP_REMOVED lines=14> */
[----:B--2-4-:R-:W-:Y:S05]  /*22d30*/  @P6 BRA `(.L_x_1604) ;  /* 0x00000000002c6947 */ /* 0x014fea0003800000 */
[----:B------:R-:W2:Y:S01]  /*22d40*/  LDCU.64 UR4, c[0x0][0x428] ;  /* 0x00008500ff0477ac */ /* 0x000ea20008000a00 */
[----:B------:R-:W-:Y:S01]  /*22d50*/  VIADD R73, R206, -UR8 ;  /* 0x80000008ce497c36 */ /* 0x000fe20008000000 */
[----:B------:R-:W-:Y:S01]  /*22d60*/  IADD3 R72, P3, PT, R71, R0, RZ ;  /* 0x0000000047487210 */ /* 0x000fe20007f7e0ff */
[----:B------:R-:W-:-:S03]  /*22d70*/  VIADD R74, R0, 0x8 ;  /* 0x00000008004a7836 */ /* 0x000fc60000000000 */
[-C--:B------:R-:W-:Y:S02]  /*22d80*/  ISETP.GE.AND P6, PT, R0, R73.reuse, PT ;  /* 0x000000490000720c */ /* 0x080fe40003fc6270 */
[----:B------:R-:W-:Y:S02]  /*22d90*/  ISETP.GE.AND P4, PT, R74, R73, PT ;  /* 0x000000494a00720c */ /* 0x000fe40003f86270 */
[----:B------:R-:W-:Y:S02]  /*22da0*/  LEA.HI.X.SX32 R71, R71, RZ, 0x1, P3 ;  /* 0x000000ff47477211 */ /* 0x000fe400018f0eff */
[----:B--2---:R-:W-:-:S04]  /*22db0*/  LEA R74, P3, R72, UR4, 0x2 ;  /* 0x00000004484a7c11 */ /* 0x004fc8000f8610ff */
[----:B------:R-:W-:-:S05]  /*22dc0*/  LEA.HI.X R75, R72, UR5, R71, 0x2, P3 ;  /* 0x00000005484b7c11 */ /* 0x000fca00098f1447 */
[----:B------:R2:W-:Y:S04]  /*22dd0*/  @!P6 STG.E desc[UR6][R74.64], R69 ;  /* 0x000000454a00e986 */ /* 0x0005e8000c101906 */
[----:B------:R2:W-:Y:S02]  /*22de0*/  @!P4 STG.E desc[UR6][R74.64+0x20], R68 ;  /* 0x000020444a00c986 */ /* 0x0005e4000c101906 */
.L_x_1604:
[----:B------:R-:W-:Y:S05]  /*22df0*/  BSYNC.RECONVERGENT B0 ;  /* 0x0000000000007941 */ /* 0x000fea0003800200 */
.L_x_1603:
[-C--:B------:R-:W-:Y:S01]  /*22e00*/  ISETP.GE.AND P6, PT, R196, R133.reuse, PT ;  /* 0x00000085c400720c */ /* 0x080fe20003fc6270 */
[----:B------:R-:W-:Y:S01]  /*22e10*/  BSSY.RECONVERGENT B0, `(.L_x_1605) ;  /* 0x0000011000007945 */ /* 0x000fe20003800200 */
[----:B------:R-:W-:Y:S02]  /*22e20*/  LOP3.LUT R0, R201, 0x3c, R2, 0xf8, !PT ;  /* 0x0000003cc9007812 */ /* 0x000fe400078ef802 */
[----:B------:R-:W-:Y:S02]  /*22e30*/  ISETP.GE.AND P4, PT, R70, R133, PT ;  /* 0x000000854600720c */ /* 0x000fe40003f86270 */
[----:B------:R-:W-:Y:S01]  /*22e40*/  LOP3.LUT R70, R2, 0x3c, RZ, 0xc0, !PT ;  /* 0x0000003c02467812 */ /* 0x000fe200078ec0ff */
[----:B------:R-:W-:Y:S01]  /*22e50*/  VIADD R2, R196, 0x30 ;  /* 0x00000030c4027836 */ /* 0x000fe20000000000 */
[----:B--2---:R-:W-:Y:S02]  /*22e60*/  IADD3 R69, P3, PT, R3, R0, RZ ;  /* 0x0000000003457210 */ /* 0x004fe40007f7e0ff */
[----:B------:R-:W-:-:S02]  /*22e70*/  LOP3.LUT R0, R70, 0x40, RZ, 0xfc, !PT ;  /* 0x0000004046007812 */ /* 0x000fc400078efcff */
[----:B------:R-:W-:Y:S01]  /*22e80*/  LEA.HI.X.SX32 R68, R3, RZ, 0x1, P3 ;  /* 0x000000ff03447211 */ /* 0x000fe200018f0eff */
[----:B------:R-:W-:Y:S08]  /*22e90*/  @P6 BRA `(.L_x_1606) ;  /* 0x0000000000206947 */ /* 0x000ff00003800000 */
[----:B------:R-:W2:Y:S01]  /*22ea0*/  LDCU.64 UR4, c[0x0][0x3f8] ;  /* 0x00007f00ff0477ac */ /* 0x000ea20008000a00 */
[----:B------:R-:W4:Y:S01]  /*22eb0*/  LDCU UR8, c[0x0][0x440] ;  /* 0x00008800ff0877ac */ /* 0x000f220008000800 */
[----:B--2---:R-:W-:-:S04]  /*22ec0*/  LEA R72, P3, R69, UR4, 0x2 ;  /* 0x0000000445487c11 */ /* 0x004fc8000f8610ff */
[----:B------:R-:W-:Y:S02]  /*22ed0*/  LEA.HI.X R73, R69, UR5, R68, 0x2, P3 ;  /* 0x0000000545497c11 */ /* 0x000fe400098f1444 */
[----:B----4-:R-:W-:Y:S02]  /*22ee0*/  ISETP.GE.AND P6, PT, R70, UR8, PT ;  /* 0x0000000846007c0c */ /* 0x010fe4000bfc6270 */
[----:B------:R-:W-:-:S11]  /*22ef0*/  ISETP.GE.AND P3, PT, R0, UR8, PT ;  /* 0x0000000800007c0c */ /* 0x000fd6000bf66270 */
[----:B-1----:R2:W-:Y:S04]  /*22f00*/  @!P6 STG.E.128 desc[UR6][R72.64], R64 ;  /* 0x000000404800e986 */ /* 0x0025e8000c101d06 */
[----:B------:R2:W-:Y:S02]  /*22f10*/  @!P3 STG.E.128 desc[UR6][R72.64+0x100], R32 ;  /* 0x000100204800b986 */ /* 0x0005e4000c101d06 */
.L_x_1606:
[----:B------:R-:W-:Y:S05]  /*22f20*/  BSYNC.RECONVERGENT B0 ;  /* 0x0000000000007941 */ /* 0x000fea0003800200 */
.L_x_1605:
[----:B------:R-:W-:Y:S01]  /*22f30*/  BSSY.RECONVERGENT B0, `(.L_x_1607) ;  /* 0x0000011000007945 */ /* 0x000fe20003800200 */
[----:B------:R-:W-:Y:S02]  /*22f40*/  ISETP.GE.AND P3, PT, R2, R133, PT ;  /* 0x000000850200720c */ /* 0x000fe40003f66270 */
[----:B------:R-:W-:Y:S01]  /*22f50*/  IADD3 R196, PT, PT, R196, 0x38, RZ ;  /* 0x00000038c4c47810 */ /* 0x000fe20007ffe0ff */
[----:B------:R-:W-:Y:S10]  /*22f60*/  @P2 BRA `(.L_x_1608) ;  /* 0x0000000000342947 */ /* 0x000ff40003800000 */
[----:B------:R-:W4:Y:S01]  /*22f70*/  LDCU UR4, c[0x0][0x440] ;  /* 0x00008800ff0477ac */ /* 0x000f220008000800 */
[----:B-12---:R-:W-:Y:S02]  /*22f80*/  P2R R32, PR, RZ, 0x1 ;  /* 0x00000001ff207803 */ /* 0x006fe40000000000 */
        /* <DEDUP_REMOVED lines=11> */
.L_x_1608:
[----:B------:R-:W-:Y:S05]  /*23040*/  BSYNC.RECONVERGENT B0 ;  /* 0x0000000000007941 */ /* 0x000fea0003800200 */
.L_x_1607:
        /* <DEDUP_REMOVED lines=16> */
.L_x_1610:
[----:B------:R-:W-:Y:S05]  /*23150*/  BSYNC.RECONVERGENT B0 ;  /* 0x0000000000007941 */ /* 0x000fea0003800200 */
.L_x_1609:
        /* <DEDUP_REMOVED lines=13> */
.L_x_1612:
[----:B------:R-:W-:Y:S05]  /*23230*/  BSYNC.RECONVERGENT B0 ;  /* 0x0000000000007941 */ /* 0x000fea0003800200 */
.L_x_1611:
        /* <DEDUP_REMOVED lines=13> */
.L_x_1614:
[----:B------:R-:W-:Y:S05]  /*23310*/  BSYNC.RECONVERGENT B0 ;  /* 0x0000000000007941 */ /* 0x000fea0003800200 */
.L_x_1613:
        /* <DEDUP_REMOVED lines=13> */
.L_x_1616:
[----:B------:R-:W-:Y:S05]  /*233f0*/  BSYNC.RECONVERGENT B0 ;  /* 0x0000000000007941 */ /* 0x000fea0003800200 */
.L_x_1615:
        /* <DEDUP_REMOVED lines=13> */
.L_x_1618:
[----:B------:R-:W-:Y:S05]  /*234d0*/  BSYNC.RECONVERGENT B0 ;  /* 0x0000000000007941 */ /* 0x000fea0003800200 */
.L_x_1617:
        /* <DEDUP_REMOVED lines=14> */
.L_x_1619:
        /* <DEDUP_REMOVED lines=12> */
.L_x_7200:


//--------------------- .text._ZN5flash24flash_fwd_splitkv_kernelI23Flash_fwd_kernel_traitsILi128ELi64ELi128ELi4ELb0ELb0EN7cutlass10bfloat16_tE19Flash_kernel_traitsILi128ELi64ELi128ELi4ES3_EELb1ELb0ELb0ELb0ELb0ELb1ELb1ELb1EEEvNS_16Flash_fwd_paramsE --------------------------
	.section	.text._ZN5flash24flash_fwd_splitkv_kernelI23Flash_fwd_kernel_traitsILi128ELi64ELi128ELi4ELb0ELb0EN7cutlass10bfloat16_tE19Flash_kernel_traitsILi128ELi64ELi128ELi4ES3_EELb1ELb0ELb0ELb0ELb0ELb1ELb1ELb1EEEvNS_16Flash_fwd_paramsE,"ax",@progbits
	.align	128
        .global         _ZN5flash24flash_fwd_splitkv_kernelI23Flash_fwd_kernel_traitsILi128ELi64ELi128ELi4ELb0ELb0EN7cutlass10bfloat16_tE19Flash_kernel_traitsILi128ELi64ELi128ELi4ES3_EELb1ELb0ELb0ELb0ELb0ELb1ELb1ELb1EEEvNS_16Flash_fwd_paramsE
        .type           _ZN5flash24flash_fwd_splitkv_kernelI23Flash_fwd_kernel_traitsILi128ELi64ELi128ELi4ELb0ELb0EN7cutlass10bfloat16_tE19Flash_kernel_traitsILi128ELi64ELi128ELi4ES3_EELb1ELb0ELb0ELb0ELb0ELb1ELb1ELb1EEEvNS_16Flash_fwd_paramsE,@function
        .size           _ZN5flash24flash_fwd_splitkv_kernelI23Flash_fwd_kernel_traitsILi128ELi64ELi128ELi4ELb0ELb0EN7cutlass10bfloat16_tE19Flash_kernel_traitsILi128ELi64ELi128ELi4ES3_EELb1ELb0ELb0ELb0ELb0ELb1ELb1ELb1EEEvNS_16Flash_fwd_paramsE,(.L_x_7201 - _ZN5flash24flash_fwd_splitkv_kernelI23Flash_fwd_kernel_traitsILi128ELi64ELi128ELi4ELb0ELb0EN7cutlass10bfloat16_tE19Flash_kernel_traitsILi128ELi64ELi128ELi4ES3_EELb1ELb0ELb0ELb0ELb0ELb1ELb1ELb1EEEvNS_16Flash_fwd_paramsE)
        .other          _ZN5flash24flash_fwd_splitkv_kernelI23Flash_fwd_kernel_traitsILi128ELi64ELi128ELi4ELb0ELb0EN7cutlass10bfloat16_tE19Flash_kernel_traitsILi128ELi64ELi128ELi4ES3_EELb1ELb0ELb0ELb0ELb0ELb1ELb1ELb1EEEvNS_16Flash_fwd_paramsE,@"STO_CUDA_ENTRY STV_DEFAULT"
_ZN5flash24flash_fwd_splitkv_kernelI23Flash_fwd_kernel_traitsILi128ELi64ELi128ELi4ELb0ELb0EN7cutlass10bfloat16_tE19Flash_kernel_traitsILi128ELi64ELi128ELi4ES3_EELb1ELb0ELb0ELb0ELb0ELb1ELb1ELb1EEEvNS_16Flash_fwd_paramsE:
.text._ZN5flash24flash_fwd_splitkv_kernelI23Flash_fwd_kernel_traitsILi128ELi64ELi128ELi4ELb0ELb0EN7cutlass10bfloat16_tE19Flash_kernel_traitsILi128ELi64ELi128ELi4ES3_EELb1ELb0ELb0ELb0ELb0ELb1ELb1ELb1EEEvNS_16Flash_fwd_paramsE:
        /* <DEDUP_REMOVED lines=46> */
[----:B------:R-:W-:Y:S01]  /*02e0*/  IADD3.X R127, PT, PT, R4, UR5, RZ, P2, !PT ;  /* 0x00000005047f7c10 */ /* 0x000fe200097fe4ff */
[----:B------:R-:W-:-:S02]  /*02f0*/  IMAD.MOV.U32 R7, RZ, RZ, -0x1 ;  /* 0xffffffffff077424 */ /* 0x000fc400078e00ff */
[----:B------:R1:W5:Y:S06]  /*0300*/  @P3 LDG.E R11, desc[UR6][R10.64] ;  /* 0x000000060a0b3981 */ /* 0x00036c000c1e1900 */
[----:B------:R1:W5:Y:S01]  /*0310*/  @P4 LDG.E R0, desc[UR6][R126.64] ;  /* 0x000000067e004981 */ /* 0x000362000c1e1900 */
[----:B---3--:R-:W-:Y:S02]  /*0320*/  ISETP.NE.AND P2, PT, RZ, UR4, PT ;  /* 0x00000004ff007c0c */ /* 0x008fe4000bf45270 */
[----:B----4-:R-:W-:Y:S02]  /*0330*/  ISETP.EQ.U32.AND P5, PT, R2, RZ, PT ;  /* 0x000000ff0200720c */ /* 0x010fe40003fa2070 */
[----:B------:R-:W-:-:S02]  /*0340*/  IADD3 R16, P0, PT, R5, R2, RZ ;  /* 0x0000000205107210 */ /* 0x000fc40007f1e0ff */
[----:B------:R-:W-:-:S03]  /*0350*/  ISETP.EQ.OR.EX P5, PT, R3, RZ, !P2, P5 ;  /* 0x000000ff0300720c */ /* 0x000fc600057a2750 */
[----:B------:R-:W-:-:S10]  /*0360*/  IMAD.X R17, R4, 0x1, R3, P0 ;  /* 0x0000000104117824 */ /* 0x000fd400000e0603 */
[----:B------:R3:W5:Y:S01]  /*0370*/  @!P5 LDG.E R7, desc[UR6][R16.64] ;  /* 0x000000061007d981 */ /* 0x000762000c1e1900 */
[----:B------:R-:W-:Y:S01]  /*0380*/  ISETP.NE.U32.AND P0, PT, R2, RZ, PT ;  /* 0x000000ff0200720c */ /* 0x000fe20003f05070 */
[----:B------:R-:W4:Y:S01]  /*0390*/  @!P1 LDC R217, c[0x0][0x434] ;  /* 0x00010d00ffd99b82 */ /* 0x000f220000000800 */
[----:B-1----:R-:W1:Y:S02]  /*03a0*/  S2R R15, SR_CTAID.X ;  /* 0x00000000000f7919 */ /* 0x002e640000002500 */
[----:B------:R-:W-:-:S13]  /*03b0*/  ISETP.NE.AND.EX P0, PT, R3, RZ, PT, P0 ;  /* 0x000000ff0300720c */ /* 0x000fda0003f05300 */
[----:B------:R-:W2:Y:S01]  /*03c0*/  @!P0 LDC R67, c[0x0][0x438] ;  /* 0x00010e00ff438b82 */ /* 0x000ea20000000800 */
[----:B-1----:R-:W-:Y:S02]  /*03d0*/  IMAD.SHL.U32 R66, R15, 0x40, RZ ;  /* 0x000000400f427824 */ /* 0x002fe400078e00ff */
[----:B--2---:R-:W-:-:S05]  /*03e0*/  @P1 IMAD.IADD R217, R9, 0x1, -R12 ;  /* 0x0000000109d91824 */ /* 0x004fca00078e0a0c */
[----:B----4-:R-:W-:Y:S01]  /*03f0*/  ISETP.GT.AND P1, PT, R217, R66, PT ;  /* 0x00000042d900720c */ /* 0x010fe20003f24270 */
[----:B---3--:R-:W-:-:S12]  /*0400*/  @!P0 BRA `(.L_x_1620) ;  /* 0x00000000000c8947 */ /* 0x008fd80003800000 */
[----:B------:R-:W2:Y:S02]  /*0410*/  @P2 LDG.E R2, desc[UR6][R16.64+0x4] ;  /* 0x0000040610022981 */ /* 0x000ea4000c1e1900 */
[----:B--2--5:R-:W-:-:S06]  /*0420*/  @P2 IADD3 R67, PT, PT, R2, -R7, RZ ;  /* 0x8000000702432210 */ /* 0x024fcc0007ffe0ff */
[----:B------:R1:W5:Y:S02]  /*0430*/  @!P2 LDG.E R67, desc[UR6][R16.64] ;  /* 0x000000061043a981 */ /* 0x000364000c1e1900 */
.L_x_1620:
[----:B------:R-:W-:Y:S05]  /*0440*/  @!P1 EXIT ;  /* 0x000000000000994d */ /* 0x000fea0003800000 */
[----:B------:R-:W2:Y:S01]  /*0450*/  LDC R8, c[0x0][0x374] ;  /* 0x0000dd00ff087b82 */ /* 0x000ea20000000800 */
[--C-:B-----5:R-:W-:Y:S01]  /*0460*/  IMAD.IADD R67, R67, 0x1, -R0.reuse ;  /* 0x0000000143437824 */ /* 0x120fe200078e0a00 */
[----:B------:R-:W3:Y:S01]  /*0470*/  S2R R63, SR_TID.X ;  /* 0x00000000003f7919 */ /* 0x000ee20000002100 */
[----:B------:R-:W-:-:S05]  /*0480*/  @P3 IMAD.IADD R60, R11, 0x1, -R0 ;  /* 0x000000010b3c3824 */ /* 0x000fca00078e0a00 */
[----:B------:R-:W4:Y:S01]  /*0490*/  LDC R2, c[0x0][0x438] ;  /* 0x00010e00ff027b82 */ /* 0x000f220000000800 */
[----:B--2---:R-:W-:-:S04]  /*04a0*/  IABS R10, R8 ;  /* 0x00000008000a7213 */ /* 0x004fc80000000000 */
[----:B------:R-:W2:Y:S01]  /*04b0*/  I2F.RP R14, R10 ;  /* 0x0000000a000e7306 */ /* 0x000ea20000209400 */
[----:B----4-:R-:W-:-:S05]  /*04c0*/  VIADD R2, R2, 0x7f ;  /* 0x0000007f02027836 */ /* 0x010fca0000000000 */
[----:B-1----:R-:W-:-:S04]  /*04d0*/  SHF.R.S32.HI R17, RZ, 0x1f, R2 ;  /* 0x0000001fff117819 */ /* 0x002fc80000011402 */
[----:B------:R-:W-:Y:S01]  /*04e0*/  LEA.HI R17, R17, R2, RZ, 0x7 ;  /* 0x0000000211117211 */ /* 0x000fe200078f38ff */
[----:B------:R-:W-:Y:S01]  /*04f0*/  IMAD.MOV.U32 R2, RZ, RZ, RZ ;  /* 0x000000ffff027224 */ /* 0x000fe200078e00ff */
[----:B--2---:R-:W1:Y:S02]  /*0500*/  MUFU.RCP R3, R14 ;  /* 0x0000000e00037308 */ /* 0x004e640000001000 */
[----:B------:R-:W-:-:S05]  /*0510*/  LEA.HI.SX32 R17, R17, R8, 0x19 ;  /* 0x0000000811117211 */ /* 0x000fca00078fcaff */
[----:B------:R-:W-:-:S05]  /*0520*/  VIADD R17, R17, 0xffffffff ;  /* 0xffffffff11117836 */ /* 0x000fca0000000000 */
[----:B------:R-:W-:Y:S02]  /*0530*/  IABS R16, R17 ;  /* 0x0000001100107213 */ /* 0x000fe40000000000 */
[-C--:B------:R-:W-:Y:S01]  /*0540*/  LOP3.LUT R17, R17, R8.reuse, RZ, 0x3c, !PT ;  /* 0x0000000811117212 */ /* 0x080fe200078e3cff */
[----:B-1----:R-:W-:Y:S01]  /*0550*/  VIADD R3, R3, 0xffffffe ;  /* 0x0ffffffe03037836 */ /* 0x002fe20000000000 */
[----:B------:R-:W-:Y:S02]  /*0560*/  IABS R14, R8 ;  /* 0x00000008000e7213 */ /* 0x000fe40000000000 */
[----:B------:R-:W-:-:S03]  /*0570*/  ISETP.GE.AND P0, PT, R17, RZ, PT ;  /* 0x000000ff1100720c */ /* 0x000fc60003f06270 */
[----:B------:R-:W1:Y:S01]  /*0580*/  F2I.FTZ.U32.TRUNC.NTZ R3, R3 ;  /* 0x0000000300037305 */ /* 0x000e62000021f000 */
[----:B------:R-:W-:Y:S02]  /*0590*/  IMAD.MOV R14, RZ, RZ, -R14 ;  /* 0x000000ffff0e7224 */ /* 0x000fe400078e0a0e */
[----:B-1----:R-:W-:-:S04]  /*05a0*/  IMAD.MOV R9, RZ, RZ, -R3 ;  /* 0x000000ffff097224 */ /* 0x002fc800078e0a03 */
[----:B------:R-:W-:-:S04]  /*05b0*/  IMAD R9, R9, R10, RZ ;  /* 0x0000000a09097224 */ /* 0x000fc800078e02ff */
[----:B------:R-:W-:Y:S02]  /*05c0*/  IMAD.HI.U32 R9, R3, R9, R2 ;  /* 0x0000000903097227 */ /* 0x000fe400078e0002 */
[----:B------:R-:W1:Y:S04]  /*05d0*/  @!P3 LDC.64 R2, c[0x0][0x488] ;  /* 0x00012200ff02bb82 */ /* 0x000e680000000a00 */
[----:B------:R-:W-:-:S04]  /*05e0*/  IMAD.HI.U32 R9, R9, R16, RZ ;  /* 0x0000001009097227 */ /* 0x000fc800078e00ff */
[----:B------:R-:W-:Y:S02]  /*05f0*/  IMAD R19, R9, R14, R16 ;  /* 0x0000000e09137224 */ /* 0x000fe400078e0210 */
[----:B------:R-:W2:Y:S03]  /*0600*/  @!P3 LDC R14, c[0x0][0x43c] ;  /* 0x00010f00ff0ebb82 */ /* 0x000ea60000000800 */
[----:B------:R-:W-:Y:S02]  /*0610*/  ISETP.GT.U32.AND P1, PT, R10, R19, PT ;  /* 0x000000130a00720c */ /* 0x000fe40003f24070 */
[----:B-1----:R-:W-:-:S11]  /*0620*/  @!P3 ISETP.NE.U32.AND P2, PT, R2, RZ, PT ;  /* 0x000000ff0200b20c */ /* 0x002fd60003f45070 */
[----:B------:R-:W-:Y:S01]  /*0630*/  @!P1 IMAD.IADD R19, R19, 0x1, -R10 ;  /* 0x0000000113139824 */ /* 0x000fe200078e0a0a */
[----:B------:R-:W1:Y:S01]  /*0640*/  S2R R2, SR_CTAID.Y ;  /* 0x0000000000027919 */ /* 0x000e620000002600 */
[----:B------:R-:W-:Y:S01]  /*0650*/  @!P3 ISETP.NE.AND.EX P2, PT, R3, RZ, PT, P2 ;  /* 0x000000ff0300b20c */ /* 0x000fe20003f45320 */
[----:B------:R-:W-:Y:S01]  /*0660*/  @!P1 VIADD R9, R9, 0x1 ;  /* 0x0000000109099836 */ /* 0x000fe20000000000 */
[----:B------:R-:W-:Y:S02]  /*0670*/  ISETP.NE.AND P1, PT, R8, RZ, PT ;  /* 0x000000ff0800720c */ /* 0x000fe40003f25270 */
[----:B------:R-:W-:Y:S02]  /*0680*/  ISETP.GE.U32.AND P5, PT, R19, R10, PT ;  /* 0x0000000a1300720c */ /* 0x000fe40003fa6070 */
[----:B------:R-:W4:Y:S01]  /*0690*/  LDC R10, c[0x0][0x508] ;  /* 0x00014200ff0a7b82 */ /* 0x000f220000000800 */
[----:B--2---:R-:W-:-:S05]  /*06a0*/  @!P3 SEL R14, R14, RZ, P2 ;  /* 0x000000ff0e0eb207 */ /* 0x004fca0001000000 */
[----:B------:R-:W-:Y:S02]  /*06b0*/  @!P3 IMAD.IADD R60, R67, 0x1, R14 ;  /* 0x00000001433cb824 */ /* 0x000fe400078e020e */
[----:B------:R-:W-:Y:S02]  /*06c0*/  VIADD R14, R15, 0x1 ;  /* 0x000000010f0e7836 */ /* 0x000fe40000000000 */
[----:B------:R-:W-:Y:S02]  /*06d0*/  VIADD R3, R60, 0x7f ;  /* 0x0000007f3c037836 */ /* 0x000fe40000000000 */
[----:B------:R-:W-:Y:S02]  /*06e0*/  @P5 VIADD R9, R9, 0x1 ;  /* 0x0000000109095836 */ /* 0x000fe40000000000 */
[----:B------:R-:W-:Y:S02]  /*06f0*/  IMAD R14, R14, 0x40, -R217 ;  /* 0x000000400e0e7824 */ /* 0x000fe400078e0ad9 */
[----:B------:R-:W-:Y:S01]  /*0700*/  @!P0 IMAD.MOV R9, RZ, RZ, -R9 ;  /* 0x000000ffff098224 */ /* 0x000fe200078e0a09 */
[----:B------:R-:W-:-:S02]  /*0710*/  @!P1 LOP3.LUT R9, RZ, R8, RZ, 0x33, !PT ;  /* 0x00000008ff099212 */ /* 0x000fc400078e33ff */
[----:B------:R-:W-:Y:S02]  /*0720*/  SHF.R.S32.HI R8, RZ, 0x1f, R3 ;  /* 0x0000001fff087819 */ /* 0x000fe40000011403 */
[----:B----4-:R-:W-:Y:S01]  /*0730*/  IADD3 R10, PT, PT, R3, R10, R14 ;  /* 0x0000000a030a7210 */ /* 0x010fe20007ffe00e */
[----:B-1----:R-:W-:Y:S01]  /*0740*/  IMAD R216, R9, R2, RZ ;  /* 0x0000000209d87224 */ /* 0x002fe200078e02ff */
[----:B------:R-:W-:Y:S02]  /*0750*/  LEA.HI R3, R8, R3, RZ, 0x7 ;  /* 0x0000000308037211 */ /* 0x000fe400078f38ff */
[----:B------:R-:W-:Y:S02]  /*0760*/  SHF.R.S32.HI R11, RZ, 0x1f, R10 ;  /* 0x0000001fff0b7819 */ /* 0x000fe4000001140a */
[----:B------:R-:W-:Y:S02]  /*0770*/  SHF.R.S32.HI R3, RZ, 0x7, R3 ;  /* 0x00000007ff037819 */ /* 0x000fe40000011403 */
[----:B------:R-:W-:-:S02]  /*0780*/  LEA.HI R11, R11, R10, RZ, 0x7 ;  /* 0x0000000a0b0b7211 */ /* 0x000fc400078f38ff */
[----:B------:R-:W-:Y:S01]  /*0790*/  VIADDMNMX R8, R216, R9, R3, PT ;  /* 0x00000009d8087246 */ /* 0x000fe20003800103 */
[----:B------:R-:W-:Y:S01]  /*07a0*/  IMAD.MOV R3, RZ, RZ, -R219 ;  /* 0x000000ffff037224 */ /* 0x000fe200078e0adb */
[----:B------:R-:W-:-:S03]  /*07b0*/  SHF.R.S32.HI R11, RZ, 0x7, R11 ;  /* 0x00000007ff0b7819 */ /* 0x000fc6000001140b */
[----:B------:R-:W-:Y:S01]  /*07c0*/  IMAD R13, R6, R3, R13 ;  /* 0x00000003060d7224 */ /* 0x000fe200078e020d */
[----:B------:R-:W-:-:S04]  /*07d0*/  VIMNMX R55, PT, PT, R8, R11, PT ;  /* 0x0000000b08377248 */ /* 0x000fc80003fe0100 */
[----:B------:R-:W-:-:S13]  /*07e0*/  ISETP.GE.AND P0, PT, R216, R55, PT ;  /* 0x00000037d800720c */ /* 0x000fda0003f06270 */
[----:B---3--:R-:W-:Y:S05]  /*07f0*/  @!P0 BRA `(.L_x_1621) ;  /* 0x0000000800ac8947 */ /* 0x008fea0003800000 */
        /* <DEDUP_REMOVED lines=16> */
[----:B------:R-:W-:Y:S01]  /*0900*/  IADD3 R12, PT, PT, R0, 0x28, RZ ;  /* 0x00000028000c7810 */ /* 0x000fe20007ffe0ff */
[----:B-1----:R-:W-:Y:S02]  /*0910*/  IMAD R4, R2, R4, R219 ;  /* 0x0000000402047224 */ /* 0x002fe400078e02db */
[----:B------:R-:W-:Y:S02]  /*0920*/  IMAD.SHL.U32 R2, R63, 0x8, RZ ;  /* 0x000000083f027824 */ /* 0x000fe400078e00ff */
[----:B------:R-:W-:Y:S01]  /*0930*/  IMAD R7, R4, R6, R13 ;  /* 0x0000000604077224 */ /* 0x000fe200078e020d */
[----:B------:R-:W-:-:S02]  /*0940*/  LOP3.LUT R13, R11, 0x40, RZ, 0xfc, !PT ;  /* 0x000000400b0d7812 */ /* 0x000fc400078efcff */
[----:B------:R-:W-:Y:S01]  /*0950*/  LOP3.LUT R9, R11, 0x1f80, R2, 0xf8, !PT ;  /* 0x00001f800b097812 */ /* 0x000fe200078ef802 */
        /* <DEDUP_REMOVED lines=13> */
.L_x_1623:
[----:B------:R-:W-:Y:S05]  /*0a30*/  BSYNC.RECONVERGENT B0 ;  /* 0x0000000000007941 */ /* 0x000fea0003800200 */
.L_x_1622:
        /* <DEDUP_REMOVED lines=15> */
.L_x_1625:
[----:B------:R-:W-:Y:S05]  /*0b30*/  BSYNC.RECONVERGENT B0 ;  /* 0x0000000000007941 */ /* 0x000fea0003800200 */
.L_x_1624:
        /* <DEDUP_REMOVED lines=15> */
.L_x_1627:
[----:B------:R-:W-:Y:S05]  /*0c30*/  BSYNC.RECONVERGENT B0 ;  /* 0x0000000000007941 */ /* 0x000fea0003800200 */
.L_x_1626:
        /* <DEDUP_REMOVED lines=14> */
.L_x_1629:
[----:B------:R-:W-:Y:S05]  /*0d20*/  BSYNC.RECONVERGENT B0 ;  /* 0x0000000000007941 */ /* 0x000fea0003800200 */
.L_x_1628:
        /* <DEDUP_REMOVED lines=13> */
.L_x_1631:
[----:B------:R-:W-:Y:S05]  /*0e00*/  BSYNC.RECONVERGENT B0 ;  /* 0x0000000000007941 */ /* 0x000fea0003800200 */
.L_x_1630:
        /* <DEDUP_REMOVED lines=13> */
.L_x_1633:
[----:B------:R-:W-:Y:S05]  /*0ee0*/  BSYNC.RECONVERGENT B0 ;  /* 0x0000000000007941 */ /* 0x000fea0003800200 */
.L_x_1632:
        /* <DEDUP_REMOVED lines=13> */
.L_x_1635:
[----:B------:R-:W-:Y:S05]  /*0fc0*/  BSYNC.RECONVERGENT B0 ;  /* 0x0000000000007941 */ /* 0x000fea0003800200 */
.L_x_1634:
        /* <DEDUP_REMOVED lines=13> */
.L_x_1637:
[----:B------:R-:W-:Y:S05]  /*10a0*/  BSYNC.RECONVERGENT B0 ;  /* 0x0000000000007941 */ /* 0x000fea0003800200 */
.L_x_1636:
        /* <DEDUP_REMOVED lines=32> */
.L_x_1621:
        /* <DEDUP_REMOVED lines=11> */
.L_x_1638:
[----:B------:R-:W-:Y:S05]  /*1360*/  BRA.U !UP0, `(.L_x_1639) ;  /* 0x0000000508907547 */ /* 0x000fea000b800000 */
[----:B------:R-:W2:Y:S01]  /*1370*/  LDC R5, c[0x0][0x4f0] ;  /* 0x00013c00ff057b82 */ /* 0x000ea20000000800 */
[----:B-----5:R-:W-:Y:S01]  /*1380*/  MOV R6, RZ ;  /* 0x000000ff00067202 */ /* 0x020fe20000000f00 */
[----:B------:R-:W3:Y:S01]  /*1390*/  LDCU.64 UR4, c[0x0][0x4e8] ;  /* 0x00009d00ff0477ac */ /* 0x000ee20008000a00 */
[----:B------:R-:W-:Y:S01]  /*13a0*/  LEA R0, R55, 0xffffff80, 0x7 ;  /* 0xffffff8037007811 */ /* 0x000fe200078e38ff */
[----:B------:R-:W4:Y:S03]  /*13b0*/  LDCU.64 UR8, c[0x0][0x3a0] ;  /* 0x00007400ff0877ac */ /* 0x000f260008000a00 */
[----:B-1----:R-:W-:Y:S01]  /*13c0*/  IABS R2, R0 ;  /* 0x0000000000027213 */ /* 0x002fe20000000000 */
[----:B------:R-:W1:Y:S01]  /*13d0*/  LDCU.64 UR14, c[0x0][0x3b8] ;  /* 0x00007700ff0e77ac */ /* 0x000e620008000a00 */
[----:B--2---:R-:W-:-:S04]  /*13e0*/  IABS R4, R5 ;  /* 0x0000000500047213 */ /* 0x004fc80000000000 */
[----:B------:R-:W2:Y:S08]  /*13f0*/  I2F.RP R8, R4 ;  /* 0x0000000400087306 */ /* 0x000eb00000209400 */
[----:B--2---:R-:W2:Y:S02]  /*1400*/  MUFU.RCP R7, R8 ;  /* 0x0000000800077308 */ /* 0x004ea40000001000 */
[----:B--2---:R-:W-:Y:S01]  /*1410*/  IADD3 R7, PT, PT, R7, 0xffffffe, RZ ;  /* 0x0ffffffe07077810 */ /* 0x004fe20007ffe0ff */
[----:B---3--:R-:W-:-:S04]  /*1420*/  IMAD.WIDE.U32 R8, R219, UR4, RZ ;  /* 0x00000004db087c25 */ /* 0x008fc8000f8e00ff */
[----:B------:R-:W-:Y:S01]  /*1430*/  IMAD R225, R219, UR5, R9 ;  /* 0x00000005dbe17c24 */ /* 0x000fe2000f8e0209 */
[----:B------:R-:W2:Y:S01]  /*1440*/  F2I.FTZ.U32.TRUNC.NTZ R7, R7 ;  /* 0x0000000700077305 */ /* 0x000ea2000021f000 */
[----:B------:R-:W3:Y:S01]  /*1450*/  LDCU.64 UR4, c[0x0][0x3a8] ;  /* 0x00007500ff0477ac */ /* 0x000ee20008000a00 */
[----:B--2---:R-:W-:-:S04]  /*1460*/  IMAD.MOV R3, RZ, RZ, -R7 ;  /* 0x000000ffff037224 */ /* 0x004fc800078e0a07 */
[----:B------:R-:W-:-:S04]  /*1470*/  IMAD R3, R3, R4, RZ ;  /* 0x0000000403037224 */ /* 0x000fc800078e02ff */
[----:B------:R-:W-:-:S06]  /*1480*/  IMAD.HI.U32 R3, R7, R3, R6 ;  /* 0x0000000307037227 */ /* 0x000fcc00078e0006 */
[----:B------:R-:W-:-:S04]  /*1490*/  IMAD.HI.U32 R6, R3, R2, RZ ;  /* 0x0000000203067227 */ /* 0x000fc800078e00ff */
[----:B------:R-:W-:-:S04]  /*14a0*/  IMAD.MOV R3, RZ, RZ, -R6 ;  /* 0x000000ffff037224 */ /* 0x000fc800078e0a06 */
[----:B------:R-:W-:Y:S01]  /*14b0*/  IMAD R3, R4, R3, R2 ;  /* 0x0000000304037224 */ /* 0x000fe200078e0202 */
[----:B------:R-:W-:-:S04]  /*14c0*/  LOP3.LUT R2, R0, R5, RZ, 0x3c, !PT ;  /* 0x0000000500027212 */ /* 0x000fc800078e3cff */
[----:B------:R-:W-:Y:S02]  /*14d0*/  ISETP.GT.U32.AND P2, PT, R4, R3, PT ;  /* 0x000000030400720c */ /* 0x000fe40003f44070 */
[----:B------:R-:W-:-:S11]  /*14e0*/  ISETP.GE.AND P1, PT, R2, RZ, PT ;  /* 0x000000ff0200720c */ /* 0x000fd60003f26270 */
[-C--:B------:R-:W-:Y:S01]  /*14f0*/  @!P2 IADD3 R3, PT, PT, R3, -R4.reuse, RZ ;  /* 0x800000040303a210 */ /* 0x080fe20007ffe0ff */
[----:B------:R-:W-:Y:S01]  /*1500*/  @!P2 VIADD R6, R6, 0x1 ;  /* 0x000000010606a836 */ /* 0x000fe20000000000 */
[----:B------:R-:W-:Y:S02]  /*1510*/  ISETP.NE.AND P2, PT, R5, RZ, PT ;  /* 0x000000ff0500720c */ /* 0x000fe40003f45270 */
[----:B------:R-:W-:-:S13]  /*1520*/  ISETP.GE.U32.AND P0, PT, R3, R4, PT ;  /* 0x000000040300720c */ /* 0x000fda0003f06070 */
[----:B------:R-:W-:Y:S02]  /*1530*/  @P0 IADD3 R6, PT, PT, R6, 0x1, RZ ;  /* 0x0000000106060810 */ /* 0x000fe40007ffe0ff */
[----:B------:R-:W-:-:S03]  /*1540*/  LEA R224, P0, R8, UR12, 0x2 ;  /* 0x0000000c08e07c11 */ /* 0x000fc6000f8010ff */
[----:B------:R-:W-:Y:S01]  /*1550*/  IMAD.MOV.U32 R3, RZ, RZ, R6 ;  /* 0x000000ffff037224 */ /* 0x000fe200078e0006 */
[----:B------:R-:W-:Y:S02]  /*1560*/  LEA.HI.X R225, R8, UR13, R225, 0x2, P0 ;  /* 0x0000000d08e17c11 */ /* 0x000fe400080f14e1 */
[----:B------:R-:W2:Y:S02]  /*1570*/  LDC R8, c[0x0][0x3e8] ;  /* 0x0000fa00ff087b82 */ /* 0x000ea40000000800 */
[----:B------:R-:W-:Y:S02]  /*1580*/  @!P1 IADD3 R3, PT, PT, -R3, RZ, RZ ;  /* 0x000000ff03039210 */ /* 0x000fe40007ffe1ff */
[----:B------:R-:W-:-:S05]  /*1590*/  @!P2 LOP3.LUT R3, RZ, R5, RZ, 0x33, !PT ;  /* 0x00000005ff03a212 */ /* 0x000fca00078e33ff */
[----:B------:R-:W-:-:S06]  /*15a0*/  IMAD.WIDE R10, R3, 0x4, R224 ;  /* 0x00000004030a7825 */ /* 0x000fcc00078e02e0 */
[----:B------:R-:W4:Y:S01]  /*15b0*/  LDG.E R10, desc[UR6][R10.64] ;  /* 0x000000060a0a7981 */ /* 0x000f22000c1e1900 */
[----:B------:R-:W-:-:S05]  /*15c0*/  IADD3 R3, PT, PT, -R3, RZ, RZ ;  /* 0x000000ff03037210 */ /* 0x000fca0007ffe1ff */
[----:B------:R-:W-:Y:S02]  /*15d0*/  IMAD R0, R5, R3, R0 ;  /* 0x0000000305007224 */ /* 0x000fe400078e0200 */
[----:B-1----:R-:W-:Y:S01]  /*15e0*/  IMAD.U32 R5, RZ, RZ, UR15 ;  /* 0x0000000fff057e24 */ /* 0x002fe2000f8e00ff */
[----:B--2---:R-:W-:-:S04]  /*15f0*/  IABS R2, R8 ;  /* 0x0000000800027213 */ /* 0x004fc80000000000 */
[----:B------:R-:W1:Y:S08]  /*1600*/  I2F.RP R7, R2 ;  /* 0x0000000200077306 */ /* 0x000e700000209400 */
[----:B-1----:R-:W1:Y:S02]  /*1610*/  MUFU.RCP R16, R7 ;  /* 0x0000000700107308 */ /* 0x002e640000001000 */
[----:B-1----:R-:W-:-:S06]  /*1620*/  VIADD R16, R16, 0xffffffe ;  /* 0x0ffffffe10107836 */ /* 0x002fcc0000000000 */
[----:B------:R-:W1:Y:S02]  /*1630*/  F2I.FTZ.U32.TRUNC.NTZ R17, R16 ;  /* 0x0000001000117305 */ /* 0x000e64000021f000 */
[----:B-1----:R-:W-:Y:S01]  /*1640*/  IADD3 R4, PT, PT, RZ, -R17, RZ ;  /* 0x80000011ff047210 */ /* 0x002fe20007ffe0ff */
[----:B------:R-:W-:-:S04]  /*1650*/  IMAD.MOV.U32 R16, RZ, RZ, RZ ;  /* 0x000000ffff107224 */ /* 0x000fc800078e00ff */
[----:B------:R-:W-:Y:S01]  /*1660*/  IMAD R6, R4, R2, RZ ;  /* 0x0000000204067224 */ /* 0x000fe200078e02ff */
[----:B------:R-:W-:-:S03]  /*1670*/  IABS R4, R13 ;  /* 0x0000000d00047213 */ /* 0x000fc60000000000 */
[----:B------:R-:W-:-:S06]  /*1680*/  IMAD.HI.U32 R17, R17, R6, R16 ;  /* 0x0000000611117227 */ /* 0x000fcc00078e0010 */
[----:B------:R-:W-:-:S05]  /*1690*/  IMAD.HI.U32 R6, R17, R4, RZ ;  /* 0x0000000411067227 */ /* 0x000fca00078e00ff */
[----:B------:R-:W-:-:S05]  /*16a0*/  IADD3 R7, PT, PT, -R6, RZ, RZ ;  /* 0x000000ff06077210 */ /* 0x000fca0007ffe1ff */
[----:B------:R-:W-:Y:S01]  /*16b0*/  IMAD R9, R2, R7, R4 ;  /* 0x0000000702097224 */ /* 0x000fe200078e0204 */
        /* <DEDUP_REMOVED lines=9> */
[----:B----4-:R-:W-:Y:S01]  /*1750*/  SHF.R.S32.HI R7, RZ, 0x1f, R10 ;  /* 0x0000001fff077819 */ /* 0x010fe2000001140a */
[----:B------:R-:W-:-:S04]  /*1760*/  IMAD.WIDE.U32 R20, R10, UR8, RZ ;  /* 0x000000080a147c25 */ /* 0x000fc8000f8e00ff */
[C---:B------:R-:W-:Y:S02]  /*1770*/  IMAD R9, R7.reuse, UR8, RZ ;  /* 0x0000000807097c24 */ /* 0x040fe4000f8e02ff */
[----:B---3--:R-:W-:Y:S02]  /*1780*/  IMAD R7, R7, UR4, RZ ;  /* 0x0000000407077c24 */ /* 0x008fe4000f8e02ff */
[C---:B------:R-:W-:Y:S01]  /*1790*/  IMAD R18, R10.reuse, UR9, R9 ;  /* 0x000000090a127c24 */ /* 0x040fe2000f8e0209 */
[----:B------:R-:W1:Y:S01]  /*17a0*/  LDCU.128 UR8, c[0x0][0x3d0] ;  /* 0x00007a00ff0877ac */ /* 0x000e620008000c00 */
[C---:B------:R-:W-:Y:S01]  /*17b0*/  IMAD R16, R10.reuse, UR5, R7 ;  /* 0x000000050a107c24 */ /* 0x040fe2000f8e0207 */
[----:B------:R-:W-:Y:S01]  /*17c0*/  SHF.R.S32.HI R9, RZ, 0x1f, R0 ;  /* 0x0000001fff097819 */ /* 0x000fe20000011400 */
[----:B------:R-:W-:Y:S01]  /*17d0*/  IMAD.WIDE.U32 R10, R10, UR4, RZ ;  /* 0x000000040a0a7c25 */ /* 0x000fe2000f8e00ff */
[----:B------:R-:W2:Y:S01]  /*17e0*/  LDCU.64 UR4, c[0x0][0x3c0] ;  /* 0x00007800ff0477ac */ /* 0x000ea20008000a00 */
[----:B------:R-:W-:-:S02]  /*17f0*/  LOP3.LUT R7, RZ, R8, RZ, 0x33, !PT ;  /* 0x00000008ff077212 */ /* 0x000fc400078e33ff */
[----:B------:R-:W-:Y:S01]  /*1800*/  IMAD.IADD R19, R21, 0x1, R18 ;  /* 0x0000000115137824 */ /* 0x000fe200078e0212 */
[----:B------:R-:W-:Y:S01]  /*1810*/  IADD3 R17, PT, PT, R11, R16, RZ ;  /* 0x000000100b117210 */ /* 0x000fe20007ffe0ff */
[----:B------:R-:W-:Y:S01]  /*1820*/  IMAD R8, R9, R4, RZ ;  /* 0x0000000409087224 */ /* 0x000fe200078e02ff */
[----:B------:R-:W-:Y:S01]  /*1830*/  MOV R16, R10 ;  /* 0x0000000a00107202 */ /* 0x000fe20000000f00 */
[----:B------:R-:W-:Y:S01]  /*1840*/  IMAD.MOV.U32 R18, RZ, RZ, R20 ;  /* 0x000000ffff127224 */ /* 0x000fe200078e0014 */
[----:B------:R-:W-:Y:S01]  /*1850*/  MOV R10, R6 ;  /* 0x00000006000a7202 */ /* 0x000fe20000000f00 */
[C---:B------:R-:W-:Y:S02]  /*1860*/  IMAD R8, R0.reuse, R5, R8 ;  /* 0x0000000500087224 */ /* 0x040fe400078e0208 */
[----:B------:R-:W-:-:S04]  /*1870*/  IMAD.WIDE.U32 R18, R0, R4, R18 ;  /* 0x0000000400127225 */ /* 0x000fc800078e0012 */
[----:B------:R-:W-:Y:S01]  /*1880*/  @!P0 IMAD.MOV R10, RZ, RZ, -R10 ;  /* 0x000000ffff0a8224 */ /* 0x000fe200078e0a0a */
[----:B------:R-:W-:Y:S02]  /*1890*/  IADD3 R19, PT, PT, R19, R8, RZ ;  /* 0x0000000813137210 */ /* 0x000fe40007ffe0ff */
[----:B--2---:R-:W-:Y:S02]  /*18a0*/  MOV R2, UR4 ;  /* 0x0000000400027c02 */ /* 0x004fe40008000f00 */
[----:B------:R-:W-:Y:S02]  /*18b0*/  MOV R3, UR5 ;  /* 0x0000000500037c02 */ /* 0x000fe40008000f00 */
[----:B------:R-:W-:Y:S01]  /*18c0*/  SEL R10, R7, R10, !P1 ;  /* 0x0000000a070a7207 */ /* 0x000fe20004800000 */
[-C--:B------:R-:W-:Y:S02]  /*18d0*/  IMAD R9, R9, R2.reuse, RZ ;  /* 0x0000000209097224 */ /* 0x080fe400078e02ff */
[----:B------:R-:W-:-:S04]  /*18e0*/  IMAD.WIDE.U32 R16, R0, R2, R16 ;  /* 0x0000000200107225 */ /* 0x000fc800078e0010 */
[----:B------:R-:W-:Y:S01]  /*18f0*/  IMAD R9, R0, R3, R9 ;  /* 0x0000000300097224 */ /* 0x000fe200078e0209 */
[----:B------:R-:W-:Y:S01]  /*1900*/  SHF.R.S32.HI R0, RZ, 0x1f, R10 ;  /* 0x0000001fff007819 */ /* 0x000fe2000001140a */
[----:B-1----:R-:W-:-:S04]  /*1910*/  IMAD.WIDE.U32 R18, R10, UR8, R18 ;  /* 0x000000080a127c25 */ /* 0x002fc8000f8e0012 */
[----:B------:R-:W-:Y:S02]  /*1920*/  IMAD.IADD R17, R17, 0x1, R9 ;  /* 0x0000000111117824 */ /* 0x000fe400078e0209 */
[C---:B------:R-:W-:Y:S02]  /*1930*/  IMAD R9, R0.reuse, UR8, RZ ;  /* 0x0000000800097c24 */ /* 0x040fe4000f8e02ff */
[----:B------:R-:W-:Y:S02]  /*1940*/  IMAD R11, R0, UR10, RZ ;  /* 0x0000000a000b7c24 */ /* 0x000fe4000f8e02ff */
[C---:B------:R-:W-:Y:S02]  /*1950*/  IMAD R9, R10.reuse, UR9, R9 ;  /* 0x000000090a097c24 */ /* 0x040fe4000f8e0209 */
[C---:B------:R-:W-:Y:S02]  /*1960*/  IMAD R11, R10.reuse, UR11, R11 ;  /* 0x0000000b0a0b7c24 */ /* 0x040fe4000f8e020b */
[----:B------:R-:W-:Y:S01]  /*1970*/  IMAD.WIDE.U32 R16, R10, UR10, R16 ;  /* 0x0000000a0a107c25 */ /* 0x000fe2000f8e0010 */
[----:B------:R-:W-:-:S04]  /*1980*/  IADD3 R10, PT, PT, R19, R9, RZ ;  /* 0x00000009130a7210 */ /* 0x000fc80007ffe0ff */
[----:B------:R-:W-:Y:S01]  /*1990*/  IADD3 R11, PT, PT, R17, R11, RZ ;  /* 0x0000000b110b7210 */ /* 0x000fe20007ffe0ff */
[----:B------:R-:W-:Y:S06]  /*19a0*/  BRA `(.L_x_1640) ;  /* 0x00000004006c7947 */ /* 0x000fec0003800000 */
.L_x_1639:
        /* <DEDUP_REMOVED lines=15> */
.L_x_1641:
[----:B------:R-:W2:Y:S01]  /*1aa0*/  LDC.64 R4, c[0x0][0x3b8] ;  /* 0x0000ee00ff047b82 */ /* 0x000ea20000000a00 */
[----:B-1----:R-:W-:-:S05]  /*1ab0*/  IADD3 R2, PT, PT, R0, R7, RZ ;  /* 0x0000000700027210 */ /* 0x002fca0007ffe0ff */
[C---:B--2---:R-:W-:Y:S02]  /*1ac0*/  IMAD R19, R2.reuse, R5, RZ ;  /* 0x0000000502137224 */ /* 0x044fe400078e02ff */
[----:B------:R-:W-:-:S05]  /*1ad0*/  IMAD.WIDE.U32 R2, R2, R4, RZ ;  /* 0x0000000402027225 */ /* 0x000fca00078e00ff */
[----:B------:R-:W-:Y:S02]  /*1ae0*/  IADD3 R19, PT, PT, R3, R19, RZ ;  /* 0x0000001303137210 */ /* 0x000fe40007ffe0ff */
[----:B------:R-:W-:Y:S02]  /*1af0*/  MOV R18, R2 ;  /* 0x0000000200127202 */ /* 0x000fe40000000f00 */
.L_x_1642:
        /* <DEDUP_REMOVED lines=14> */
.L_x_1643:
[----:B------:R-:W1:Y:S01]  /*1be0*/  LDC.64 R2, c[0x0][0x3c0] ;  /* 0x0000f000ff027b82 */ /* 0x000e620000000a00 */
[----:B------:R-:W-:-:S05]  /*1bf0*/  IADD3 R0, PT, PT, R0, R7, RZ ;  /* 0x0000000700007210 */ /* 0x000fca0007ffe0ff */
[C---:B-1----:R-:W-:Y:S02]  /*1c00*/  IMAD R21, R0.reuse, R3, RZ ;  /* 0x0000000300157224 */ /* 0x042fe400078e02ff */
[----:B-----5:R-:W-:-:S05]  /*1c10*/  IMAD.WIDE.U32 R6, R0, R2, RZ ;  /* 0x0000000200067225 */ /* 0x020fca00078e00ff */
[----:B------:R-:W-:Y:S02]  /*1c20*/  IADD3 R21, PT, PT, R7, R21, RZ ;  /* 0x0000001507157210 */ /* 0x000fe40007ffe0ff */
[----:B------:R-:W-:-:S07]  /*1c30*/  MOV R20, R6 ;  /* 0x0000000600147202 */ /* 0x000fce0000000f00 */
.L_x_1644:
[----:B------:R-:W1:Y:S01]  /*1c40*/  LDC R14, c[0x0][0x3e8] ;  /* 0x0000fa00ff0e7b82 */ /* 0x000e620000000800 */
[----:B------:R-:W-:Y:S02]  /*1c50*/  MOV R8, RZ ;  /* 0x000000ff00087202 */ /* 0x000fe40000000f00 */
[----:B------:R-:W-:Y:S02]  /*1c60*/  CS2R R224, SRZ ;  /* 0x0000000000e07805 */ /* 0x000fe4000001ff00 */
[----:B-1----:R-:W-:-:S04]  /*1c70*/  IABS R0, R14 ;  /* 0x0000000e00007213 */ /* 0x002fc80000000000 */
[----:B------:R-:W1:Y:S08]  /*1c80*/  I2F.RP R10, R0 ;  /* 0x00000000000a7306 */ /* 0x000e700000209400 */
[----:B-1----:R-:W1:Y:S02]  /*1c90*/  MUFU.RCP R9, R10 ;  /* 0x0000000a00097308 */ /* 0x002e640000001000 */
[----:B-1----:R-:W-:Y:S01]  /*1ca0*/  IADD3 R9, PT, PT, R9, 0xffffffe, RZ ;  /* 0x0ffffffe09097810 */ /* 0x002fe20007ffe0ff */
[----:B------:R-:W1:Y:S05]  /*1cb0*/  LDC.64 R10, c[0x0][0x3d8] ;  /* 0x0000f600ff0a7b82 */ /* 0x000e6a0000000a00 */
[----:B------:R-:W2:Y:S02]  /*1cc0*/  F2I.FTZ.U32.TRUNC.NTZ R9, R9 ;  /* 0x0000000900097305 */ /* 0x000ea4000021f000 */
[----:B--2---:R-:W-:-:S04]  /*1cd0*/  IMAD.MOV R6, RZ, RZ, -R9 ;  /* 0x000000ffff067224 */ /* 0x004fc800078e0a09 */
[----:B------:R-:W-:Y:S01]  /*1ce0*/  IMAD R7, R6, R0, RZ ;  /* 0x0000000006077224 */ /* 0x000fe200078e02ff */
[----:B------:R-:W-:-:S03]  /*1cf0*/  IABS R6, R13 ;  /* 0x0000000d00067213 */ /* 0x000fc60000000000 */
[----:B------:R-:W-:-:S04]  /*1d00*/  IMAD.HI.U32 R7, R9, R7, R8 ;  /* 0x0000000709077227 */ /* 0x000fc800078e0008 */
[----:B------:R-:W-:-:S04]  /*1d10*/  IMAD.MOV.U32 R8, RZ, RZ, R6 ;  /* 0x000000ffff087224 */ /* 0x000fc800078e0006 */
[----:B------:R-:W-:-:S05]  /*1d20*/  IMAD.HI.U32 R6, R7, R8, RZ ;  /* 0x0000000807067227 */ /* 0x000fca00078e00ff */
[----:B------:R-:W-:-:S05]  /*1d30*/  IADD3 R7, PT, PT, -R6, RZ, RZ ;  /* 0x000000ff06077210 */ /* 0x000fca0007ffe1ff */
[C---:B------:R-:W-:Y:S02]  /*1d40*/  IMAD R7, R0.reuse, R7, R8 ;  /* 0x0000000700077224 */ /* 0x040fe400078e0208 */
[----:B------:R-:W2:Y:S03]  /*1d50*/  LDC.64 R8, c[0x0][0x3d0] ;  /* 0x0000f400ff087b82 */ /* 0x000ea60000000a00 */
[----:B------:R-:W-:-:S13]  /*1d60*/  ISETP.GT.U32.AND P0, PT, R0, R7, PT ;  /* 0x000000070000720c */ /* 0x000fda0003f04070 */
[----:B------:R-:W-:Y:S01]  /*1d70*/  @!P0 IMAD.IADD R7, R7, 0x1, -R0 ;  /* 0x0000000107078824 */ /* 0x000fe200078e0a00 */
[----:B------:R-:W-:-:S04]  /*1d80*/  @!P0 IADD3 R6, PT, PT, R6, 0x1, RZ ;  /* 0x0000000106068810 */ /* 0x000fc80007ffe0ff */
[----:B------:R-:W-:Y:S02]  /*1d90*/  ISETP.GE.U32.AND P1, PT, R7, R0, PT ;  /* 0x000000000700720c */ /* 0x000fe40003f26070 */
[-C--:B------:R-:W-:Y:S02]  /*1da0*/  LOP3.LUT R0, R13, R14.reuse, RZ, 0x3c, !PT ;  /* 0x0000000e0d007212 */ /* 0x080fe400078e3cff */
[----:B------:R-:W-:Y:S02]  /*1db0*/  LOP3.LUT R7, RZ, R14, RZ, 0x33, !PT ;  /* 0x0000000eff077212 */ /* 0x000fe400078e33ff */
[----:B------:R-:W-:Y:S02]  /*1dc0*/  ISETP.GE.AND P0, PT, R0, RZ, PT ;  /* 0x000000ff0000720c */ /* 0x000fe40003f06270 */
[----:B------:R-:W-:-:S04]  /*1dd0*/  LEA R0, R55, 0xffffff80, 0x7 ;  /* 0xffffff8037007811 */ /* 0x000fc800078e38ff */
[----:B------:R-:W-:Y:S01]  /*1de0*/  SHF.R.S32.HI R17, RZ, 0x1f, R0 ;  /* 0x0000001fff117819 */ /* 0x000fe20000011400 */
[----:B------:R-:W-:Y:S01]  /*1df0*/  @P1 VIADD R6, R6, 0x1 ;  /* 0x0000000106061836 */ /* 0x000fe20000000000 */
[----:B------:R-:W-:Y:S01]  /*1e00*/  ISETP.NE.AND P1, PT, R14, RZ, PT ;  /* 0x000000ff0e00720c */ /* 0x000fe20003f25270 */
[----:B------:R-:W-:-:S03]  /*1e10*/  IMAD.WIDE.U32 R22, R0, R4, R18 ;  /* 0x0000000400167225 */ /* 0x000fc600078e0012 */
[----:B------:R-:W-:Y:S01]  /*1e20*/  MOV R16, R6 ;  /* 0x0000000600107202 */ /* 0x000fe20000000f00 */
[C---:B------:R-:W-:Y:S02]  /*1e30*/  IMAD R14, R17.reuse, R2, RZ ;  /* 0x00000002110e7224 */ /* 0x040fe400078e02ff */
[----:B------:R-:W-:Y:S02]  /*1e40*/  IMAD R17, R17, R4, RZ ;  /* 0x0000000411117224 */ /* 0x000fe400078e02ff */
[----:B------:R-:W-:Y:S02]  /*1e50*/  @!P0 IMAD.MOV R16, RZ, RZ, -R16 ;  /* 0x000000ffff108224 */ /* 0x000fe400078e0a10 */
[----:B------:R-:W-:-:S04]  /*1e60*/  IMAD.WIDE.U32 R20, R0, R2, R20 ;  /* 0x0000000200147225 */ /* 0x000fc800078e0014 */
[C---:B------:R-:W-:Y:S02]  /*1e70*/  IMAD R19, R0.reuse, R3, R14 ;  /* 0x0000000300137224 */ /* 0x040fe400078e020e */
[----:B------:R-:W-:Y:S01]  /*1e80*/  IMAD R17, R0, R5, R17 ;  /* 0x0000000500117224 */ /* 0x000fe200078e0211 */
[----:B------:R-:W-:Y:S02]  /*1e90*/  SEL R0, R7, R16, !P1 ;  /* 0x0000001007007207 */ /* 0x000fe40004800000 */
[----:B------:R-:W-:Y:S02]  /*1ea0*/  IADD3 R21, PT, PT, R21, R19, RZ ;  /* 0x0000001315157210 */ /* 0x000fe40007ffe0ff */
[----:B------:R-:W-:Y:S02]  /*1eb0*/  SHF.R.S32.HI R19, RZ, 0x1f, R0 ;  /* 0x0000001fff137819 */ /* 0x000fe40000011400 */
[----:B------:R-:W-:Y:S01]  /*1ec0*/  IADD3 R23, PT, PT, R23, R17, RZ ;  /* 0x0000001117177210 */ /* 0x000fe20007ffe0ff */
[----:B-1----:R-:W-:-:S04]  /*1ed0*/  IMAD.WIDE.U32 R16, R0, R10, R20 ;  /* 0x0000000a00107225 */ /* 0x002fc800078e0014 */
[C---:B------:R-:W-:Y:S02]  /*1ee0*/  IMAD R14, R19.reuse, R10, RZ ;  /* 0x0000000a130e7224 */ /* 0x040fe400078e02ff */
[-C--:B--2---:R-:W-:Y:S02]  /*1ef0*/  IMAD R19, R19, R8.reuse, RZ ;  /* 0x0000000813137224 */ /* 0x084fe400078e02ff */
[----:B------:R-:W-:-:S04]  /*1f00*/  IMAD.WIDE.U32 R22, R0, R8, R22 ;  /* 0x0000000800167225 */ /* 0x000fc800078e0016 */
[C---:B------:R-:W-:Y:S01]  /*1f10*/  IMAD R9, R0.reuse, R9, R19 ;  /* 0x0000000900097224 */ /* 0x040fe200078e0213 */
[----:B------:R-:W-:Y:S01]  /*1f20*/  MOV R18, R22 ;  /* 0x0000001600127202 */ /* 0x000fe20000000f00 */
[----:B------:R-:W-:-:S03]  /*1f30*/  IMAD R11, R0, R11, R14 ;  /* 0x0000000b000b7224 */ /* 0x000fc600078e020e */
[----:B------:R-:W-:Y:S01]  /*1f40*/  IADD3 R10, PT, PT, R23, R9, RZ ;  /* 0x00000009170a7210 */ /* 0x000fe20007ffe0ff */
[----:B------:R-:W-:-:S07]  /*1f50*/  IMAD.IADD R11, R17, 0x1, R11 ;  /* 0x00000001110b7824 */ /* 0x000fce00078e020b */
.L_x_1640:
[----:B------:R-:W-:Y:S01]  /*1f60*/  IMAD.MOV.U32 R0, RZ, RZ, RZ ;  /* 0x000000ffff007224 */ /* 0x000fe200078e00ff */
[----:B------:R-:W-:Y:S01]  /*1f70*/  ISETP.NE.AND P2, PT, R12, -0x1, PT ;  /* 0xffffffff0c00780c */ /* 0x000fe20003f45270 */
[----:B------:R-:W1:Y:S01]  /*1f80*/  LDC.64 R122, c[0x0][0x3b0] ;  /* 0x0000ec00ff7a7b82 */ /* 0x000e620000000a00 */
[----:B------:R-:W2:Y:S03]  /*1f90*/  LDCU.64 UR4, c[0x0][0x3c8] ;  /* 0x00007900ff0477ac */ /* 0x000ea60008000a00 */
[----:B------:R3:W5:Y:S01]  /*1fa0*/  @P4 LDG.E R0, desc[UR6][R126.64] ;  /* 0x000000067e004981 */ /* 0x000762000c1e1900 */
[C---:B------:R-:W-:Y:S01]  /*1fb0*/  IMAD.SHL.U32 R65, R63.reuse, 0x8, RZ ;  /* 0x000000083f417824 */ /* 0x040fe200078e00ff */
[----:B------:R-:W-:Y:S01]  /*1fc0*/  SHF.R.S32.HI R17, RZ, 0x1f, R13 ;  /* 0x0000001fff117819 */ /* 0x000fe2000001140d */
[----:B------:R-:W4:Y:S01]  /*1fd0*/  LDCU.64 UR8, c[0x0][0x388] ;  /* 0x00007100ff0877ac */ /* 0x000f220008000a00 */
[----:B------:R-:W-:Y:S01]  /*1fe0*/  SHF.R.U32.HI R124, RZ, 0x3, R63 ;  /* 0x00000003ff7c7819 */ /* 0x000fe2000001163f */
[----:B------:R-:W-:Y:S01]  /*1ff0*/  IMAD.SHL.U32 R64, R63, 0x40, RZ ;  /* 0x000000403f407824 */ /* 0x000fe200078e00ff */
[----:B------:R-:W-:Y:S01]  /*2000*/  LOP3.LUT R14, R65, 0x38, RZ, 0xc0, !PT ;  /* 0x00000038410e7812 */ /* 0x000fe200078ec0ff */
[----:B------:R-:W-:Y:S01]  /*2010*/  IMAD.SHL.U32 R69, R4, 0x10, RZ ;  /* 0x0000001004457824 */ /* 0x000fe200078e00ff */
[----:B------:R-:W4:Y:S01]  /*2020*/  @!P2 LDC.64 R8, c[0x0][0x398] ;  /* 0x0000e600ff08ab82 */ /* 0x000f220000000a00 */
[----:B------:R-:W-:-:S02]  /*2030*/  SHF.L.U64.HI R62, R2, 0x4, R3 ;  /* 0x00000004023e7819 */ /* 0x000fc40000010203 */
[----:B------:R-:W-:Y:S02]  /*2040*/  IADD3 R18, P3, PT, R14, R18, RZ ;  /* 0x000000120e127210 */ /* 0x000fe40007f7e0ff */
[----:B------:R-:W-:Y:S02]  /*2050*/  SHF.L.U32 R61, R2, 0x4, RZ ;  /* 0x00000004023d7819 */ /* 0x000fe400000006ff */
[----:B------:R-:W-:Y:S01]  /*2060*/  SHF.L.U64.HI R68, R4, 0x4, R5 ;  /* 0x0000000404447819 */ /* 0x000fe20000010205 */
[----:B------:R-:W-:Y:S01]  /*2070*/  IMAD.X R19, RZ, RZ, R10, P3 ;  /* 0x000000ffff137224 */ /* 0x000fe200018e060a */
[----:B------:R-:W-:Y:S01]  /*2080*/  MOV R125, RZ ;  /* 0x000000ff007d7202 */ /* 0x000fe20000000f00 */
[----:B--2---:R-:W-:Y:S01]  /*2090*/  IMAD R10, R17, UR4, RZ ;  /* 0x00000004110a7c24 */ /* 0x004fe2000f8e02ff */
[----:B------:R-:W-:Y:S01]  /*20a0*/  SHF.L.U32 R54, R55, 0x7, RZ ;  /* 0x0000000737367819 */ /* 0x000fe200000006ff */
[----:B-1----:R-:W-:Y:S01]  /*20b0*/  @P2 IMAD.WIDE.U32 R22, R12, R122, RZ ;  /* 0x0000007a0c162225 */ /* 0x002fe200078e00ff */
[----:B------:R-:W-:-:S03]  /*20c0*/  LOP3.LUT R64, R64, 0x1c0, RZ, 0xc0, !PT ;  /* 0x000001c040407812 */ /* 0x000fc600078ec0ff */
[----:B------:R-:W-:Y:S01]  /*20d0*/  IMAD.WIDE.U32 R18, R124, R4, R18 ;  /* 0x000000047c127225 */ /* 0x000fe200078e0012 */
[----:B------:R-:W-:-:S03]  /*20e0*/  LOP3.LUT R64, R64, 0x38, R65, 0xf8, !PT ;  /* 0x0000003840407812 */ /* 0x000fc600078ef841 */
[----:B------:R-:W-:Y:S02]  /*20f0*/  IMAD R77, R124, R5, R19 ;  /* 0x000000057c4d7224 */ /* 0x000fe400078e0213 */
[C---:B------:R-:W-:Y:S02]  /*2100*/  IMAD.SHL.U32 R76, R18.reuse, 0x2, RZ ;  /* 0x00000002124c7824 */ /* 0x040fe400078e00ff */
[----:B----4-:R-:W-:Y:S01]  /*2110*/  @!P2 IMAD.WIDE.U32 R20, R219, R8, RZ ;  /* 0x00000008db14a225 */ /* 0x010fe200078e00ff */
[----:B------:R-:W-:-:S03]  /*2120*/  SHF.L.U64.HI R77, R18, 0x1, R77 ;  /* 0x00000001124d7819 */ /* 0x000fc6000001024d */
[----:B------:R-:W-:Y:S02]  /*2130*/  @!P2 IMAD.MOV.U32 R8, RZ, RZ, R20 ;  /* 0x000000ffff08a224 */ /* 0x000fe400078e0014 */
[----:B------:R-:W-:Y:S02]  /*2140*/  @P2 IMAD.MOV.U32 R8, RZ, RZ, R22 ;  /* 0x000000ffff082224 */ /* 0x000fe400078e0016 */
[----:B------:R-:W-:Y:S02]  /*2150*/  @!P2 IMAD R9, R219, R9, R21 ;  /* 0x00000009db09a224 */ /* 0x000fe400078e0215 */
[----:B------:R-:W-:Y:S01]  /*2160*/  @P2 IMAD R9, R12, R123, R23 ;  /* 0x0000007b0c092224 */ /* 0x000fe200078e0217 */
[C---:B------:R-:W-:Y:S01]  /*2170*/  IADD3 R16, P2, PT, R14.reuse, R16, RZ ;  /* 0x000000100e107210 */ /* 0x040fe20007f5e0ff */
[----:B------:R-:W1:Y:S01]  /*2180*/  LDC R12, c[0x0][0x450] ;  /* 0x00011400ff0c7b82 */ /* 0x000e620000000800 */
[----:B------:R-:W-:Y:S01]  /*2190*/  IADD3 R22, P3, PT, R14, R8, RZ ;  /* 0x000000080e167210 */ /* 0x000fe20007f7e0ff */
[----:B------:R-:W-:Y:S01]  /*21a0*/  IMAD R8, R13, UR5, R10 ;  /* 0x000000050d087c24 */ /* 0x000fe2000f8e020a */
[----:B------:R-:W-:Y:S01]  /*21b0*/  IADD3.X R17, PT, PT, RZ, R11, RZ, P2, !PT ;  /* 0x0000000bff117210 */ /* 0x000fe200017fe4ff */
[----:B------:R-:W-:Y:S01]  /*21c0*/  IMAD.WIDE.U32 R20, R15, 0x40, R124 ;  /* 0x000000400f147825 */ /* 0x000fe200078e007c */
[----:B------:R-:W-:-:S03]  /*21d0*/  IADD3 R76, P2, PT, R76, UR8, RZ ;  /* 0x000000084c4c7c10 */ /* 0x000fc6000ff5e0ff */
[----:B------:R-:W-:Y:S01]  /*21e0*/  IMAD.X R23, RZ, RZ, R9, P3 ;  /* 0x000000ffff177224 */ /* 0x000fe200018e0609 */
[----:B------:R-:W-:Y:S01]  /*21f0*/  IADD3.X R77, PT, PT, R77, UR9, RZ, P2, !PT ;  /* 0x000000094d4d7c10 */ /* 0x000fe200097fe4ff */
[----:B------:R-:W-:Y:S01]  /*2200*/  IMAD.WIDE.U32 R10, R124, R2, R16 ;  /* 0x000000027c0a7225 */ /* 0x000fe200078e0010 */
[----:B------:R-:W-:Y:S02]  /*2210*/  SHF.R.S32.HI R2, RZ, 0x1f, R67 ;  /* 0x0000001fff027819 */ /* 0x000fe40000011443 */
[----:B------:R-:W-:Y:S01]  /*2220*/  LOP3.LUT R9, R14, 0x40, RZ, 0xfc, !PT ;  /* 0x000000400e097812 */ /* 0x000fe200078efcff */
[----:B------:R-:W-:Y:S01]  /*2230*/  IMAD.WIDE.U32 R16, R13, UR4, R22 ;  /* 0x000000040d107c25 */ /* 0x000fe2000f8e0016 */
[----:B------:R-:W2:Y:S01]  /*2240*/  LDCU.64 UR4, c[0x0][0x390] ;  /* 0x00007200ff0477ac */ /* 0x000ea20008000a00 */
[----:B------:R-:W-:Y:S02]  /*2250*/  LEA.HI R5, R2, R67, RZ, 0x7 ;  /* 0x0000004302057211 */ /* 0x000fe400078f38ff */
[----:B------:R-:W-:Y:S01]  /*2260*/  IMAD R73, R124, R3, R11 ;  /* 0x000000037c497224 */ /* 0x000fe200078e020b */
[----:B------:R-:W-:Y:S01]  /*2270*/  IADD3 R17, PT, PT, R17, R8, RZ ;  /* 0x0000000811117210 */ /* 0x000fe20007ffe0ff */
[C---:B------:R-:W-:Y:S01]  /*2280*/  IMAD.SHL.U32 R74, R10.reuse, 0x2, RZ ;  /* 0x000000020a4a7824 */ /* 0x040fe200078e00ff */
[----:B------:R-:W-:Y:S01]  /*2290*/  SHF.R.S32.HI R5, RZ, 0x7, R5 ;  /* 0x00000007ff057819 */ /* 0x000fe20000011405 */
[----:B------:R-:W-:Y:S01]  /*22a0*/  IMAD.SHL.U32 R3, R63, 0x4, RZ ;  /* 0x000000043f037824 */ /* 0x000fe200078e00ff */
[----:B------:R-:W-:Y:S01]  /*22b0*/  SHF.L.U64.HI R73, R10, 0x1, R73 ;  /* 0x000000010a497819 */ /* 0x000fe20000010249 */
[----:B------:R-:W-:Y:S01]  /*22c0*/  IMAD R11, R21, R122, RZ ;  /* 0x0000007a150b7224 */ /* 0x000fe200078e02ff */
[----:B------:R-:W-:Y:S01]  /*22d0*/  VIMNMX R70, PT, PT, R216, R5, !PT ;  /* 0x00000005d8467248 */ /* 0x000fe20007fe0100 */
[----:B------:R-:W-:Y:S01]  /*22e0*/  VIADD R71, R54, 0xffffff80 ;  /* 0xffffff8036477836 */ /* 0x000fe20000000000 */
[----:B-1----:R-:W-:Y:S01]  /*22f0*/  LEA.HI R12, R12, R12, RZ, 0x1 ;  /* 0x0000000c0c0c7211 */ /* 0x002fe200078f08ff */
[C---:B------:R-:W-:Y:S01]  /*2300*/  IMAD R11, R20.reuse, R123, R11 ;  /* 0x0000007b140b7224 */ /* 0x040fe200078e020b */
[----:B------:R-:W-:Y:S01]  /*2310*/  LOP3.LUT R3, R3, 0x1c, RZ, 0xc0, !PT ;  /* 0x0000001c03037812 */ /* 0x000fe200078ec0ff */
[----:B------:R-:W-:Y:S01]  /*2320*/  IMAD.WIDE.U32 R122, R20, R122, R16 ;  /* 0x0000007a147a7225 */ /* 0x000fe200078e0010 */
[----:B------:R-:W-:-:S02]  /*2330*/  SHF.R.S32.HI R12, RZ, 0x1, R12 ;  /* 0x00000001ff0c7819 */ /* 0x000fc4000001140c */
[----:B--2---:R-:W-:Y:S01]  /*2340*/  IADD3 R74, P2, PT, R74, UR4, RZ ;  /* 0x000000044a4a7c10 */ /* 0x004fe2000ff5e0ff */
[----:B------:R-:W-:Y:S01]  /*2350*/  IMAD.MOV.U32 R221, RZ, RZ, R77 ;  /* 0x000000ffffdd7224 */ /* 0x000fe200078e004d */
[----:B------:R-:W-:Y:S01]  /*2360*/  MOV R220, R76 ;  /* 0x0000004c00dc7202 */ /* 0x000fe20000000f00 */
[----:B------:R-:W-:Y:S01]  /*2370*/  IMAD R118, R124, R12, R3 ;  /* 0x0000000c7c767224 */ /* 0x000fe200078e0203 */
[----:B------:R-:W-:Y:S01]  /*2380*/  IADD3.X R73, PT, PT, R73, UR5, RZ, P2, !PT ;  /* 0x0000000549497c10 */ /* 0x000fe200097fe4ff */
[----:B------:R-:W-:Y:S01]  /*2390*/  IMAD.MOV.U32 R222, RZ, RZ, R74 ;  /* 0x000000ffffde7224 */ /* 0x000fe200078e004a */
[----:B------:R-:W-:Y:S01]  /*23a0*/  ISETP.GT.AND P2, PT, R55, R70, PT ;  /* 0x000000463700720c */ /* 0x000fe20003f44270 */
[--C-:B------:R-:W-:Y:S01]  /*23b0*/  IMAD.IADD R116, R3, 0x1, R118.reuse ;  /* 0x0000000103747824 */ /* 0x100fe200078e0276 */
[----:B------:R-:W-:Y:S01]  /*23c0*/  SHF.R.S32.HI R98, RZ, 0x1f, R118 ;  /* 0x0000001fff627819 */ /* 0x000fe20000011476 */
[----:B------:R-:W-:Y:S01]  /*23d0*/  IMAD.IADD R72, R123, 0x1, R11 ;  /* 0x000000017b487824 */ /* 0x000fe200078e020b */
[----:B------:R-:W-:-:S02]  /*23e0*/  MOV R223, R73 ;  /* 0x0000004900df7202 */ /* 0x000fc40000000f00 */
[----:B------:R-:W-:-:S07]  /*23f0*/  SHF.R.S32.HI R97, RZ, 0x1f, R116 ;  /* 0x0000001fff617819 */ /* 0x000fce0000011474 */
[----:B---3--:R-:W-:Y:S05]  /*2400*/  @!P2 BRA `(.L_x_1645) ;  /* 0x000000b400c8a947 */ /* 0x008fea0003800000 */
[----:B------:R-:W1:Y:S01]  /*2410*/  LDC.64 R4, c[0x0][0x4a0] ;  /* 0x00012800ff047b82 */ /* 0x000e620000000a00 */
[----:B------:R-:W2:Y:S01]  /*2420*/  LDCU.128 UR16, c[0x0][0x4b0] ;  /* 0x00009600ff1077ac */ /* 0x000ea20008000c00 */
[----:B------:R-:W-:Y:S01]  /*2430*/  IMAD.MOV.U32 R15, RZ, RZ, RZ ;  /* 0x000000ffff0f7224 */ /* 0x000fe200078e00ff */
[----:B------:R-:W-:Y:S01]  /*2440*/  SHF.R.S32.HI R11, RZ, 0x1f, R71 ;  /* 0x0000001fff0b7819 */ /* 0x000fe20000011447 */
[----:B------:R-:W-:Y:S01]  /*2450*/  @!P0 IMAD.MOV R6, RZ, RZ, -R6 ;  /* 0x000000ffff068224 */ /* 0x000fe200078e0a06 */
[----:B------:R-:W3:Y:S01]  /*2460*/  LDCU.128 UR12, c[0x0][0x4c0] ;  /* 0x00009800ff0c77ac */ /* 0x000ee20008000c00 */
[C---:B------:R-:W-:Y:S01]  /*2470*/  IMAD R108, R12.reuse, 0x30, RZ ;  /* 0x000000300c6c7824 */ /* 0x040fe200078e02ff */
[C---:B------:R-:W-:Y:S01]  /*2480*/  SHF.L.U32 R117, R12.reuse, 0x4, RZ ;  /* 0x000000040c757819 */ /* 0x040fe200000006ff */
        /* <DEDUP_REMOVED lines=17> */
[----:B------:R-:W-:-:S02]  /*25a0*/  SHF.R.S32.HI R96, RZ, 0x1f, R117 ;  /* 0x0000001fff607819 */ /* 0x000fc40000011475 */
[----:B------:R-:W-:Y:S01]  /*25b0*/  SHF.R.S32.HI R95, RZ, 0x1f, R104 ;  /* 0x0000001fff5f7819 */ /* 0x000fe20000011468 */
[----:B------:R-:W-:Y:S01]  /*25c0*/  IMAD R19, R219, R5, R19 ;  /* 0x00000005db137224 */ /* 0x000fe200078e0213 */
[----:B------:R-:W-:Y:S01]  /*25d0*/  SHF.R.S32.HI R5, RZ, 0x1f, R16 ;  /* 0x0000001fff057819 */ /* 0x000fe20000011410 */
[----:B--2---:R-:W-:Y:S01]  /*25e0*/  IMAD R4, R11, UR16, RZ ;  /* 0x000000100b047c24 */ /* 0x004fe2000f8e02ff */
[----:B------:R-:W-:Y:S01]  /*25f0*/  SHF.R.S32.HI R94, RZ, 0x1f, R108 ;  /* 0x0000001fff5e7819 */ /* 0x000fe2000001146c */
[C---:B------:R-:W-:Y:S01]  /*2600*/  IMAD.WIDE.U32 R6, R71.reuse, UR16, R18 ;  /* 0x0000001047067c25 */ /* 0x040fe2000f8e0012 */
[C---:B----4-:R-:W-:Y:S02]  /*2610*/  SHF.L.U64.HI R88, R2.reuse, 0x4, R3 ;  /* 0x0000000402587819 */ /* 0x050fe40000010203 */
[----:B------:R-:W-:Y:S01]  /*2620*/  SHF.L.U32 R89, R2, 0x4, RZ ;  /* 0x0000000402597819 */ /* 0x000fe200000006ff */
[----:B------:R-:W-:Y:S01]  /*2630*/  IMAD R4, R71, UR17, R4 ;  /* 0x0000001147047c24 */ /* 0x000fe2000f8e0204 */
[----:B------:R-:W-:Y:S01]  /*2640*/  SHF.R.S32.HI R93, RZ, 0x1f, R103 ;  /* 0x0000001fff5d7819 */ /* 0x000fe20000011467 */
[----:B------:R-:W-:Y:S01]  /*2650*/  IMAD.MOV.U32 R18, RZ, RZ, R6 ;  /* 0x000000ffff127224 */ /* 0x000fe200078e0006 */
[----:B------:R-:W-:Y:S01]  /*2660*/  SHF.R.S32.HI R92, RZ, 0x1f, R107 ;  /* 0x0000001fff5c7819 */ /* 0x000fe2000001146b */
[----:B---3--:R-:W-:Y:S01]  /*2670*/  IMAD.WIDE.U32 R22, R219, UR10, R14 ;  /* 0x0000000adb167c25 */ /* 0x008fe2000f8e000e */
[----:B------:R-:W-:-:S02]  /*2680*/  IADD3 R19, PT, PT, R7, R4, RZ ;  /* 0x0000000407137210 */ /* 0x000fc40007ffe0ff */
[----:B------:R-:W-:Y:S01]  /*2690*/  SHF.R.S32.HI R91, RZ, 0x1f, R106 ;  /* 0x0000001fff5b7819 */ /* 0x000fe2000001146a */
[----:B------:R-:W-:Y:S01]  /*26a0*/  IMAD R7, R5, UR12, RZ ;  /* 0x0000000c05077c24 */ /* 0x000fe2000f8e02ff */
[----:B------:R-:W-:Y:S01]  /*26b0*/  SHF.R.S32.HI R90, RZ, 0x1f, R105 ;  /* 0x0000001fff5a7819 */ /* 0x000fe20000011469 */
[----:B------:R-:W-:Y:S01]  /*26c0*/  IMAD R23, R219, UR11, R23 ;  /* 0x0000000bdb177c24 */ /* 0x000fe2000f8e0217 */
[----:B------:R-:W1:Y:S01]  /*26d0*/  LDCU.64 UR10, c[0x0][0x4d0] ;  /* 0x00009a00ff0a77ac */ /* 0x000e620008000a00 */
[C---:B------:R-:W-:Y:S02]  /*26e0*/  IMAD R20, R16.reuse, UR13, R7 ;  /* 0x0000000d10147c24 */ /* 0x040fe4000f8e0207 */
[----:B------:R-:W-:Y:S01]  /*26f0*/  IMAD.WIDE.U32 R6, R16, UR12, R18 ;  /* 0x0000000c10067c25 */ /* 0x000fe2000f8e0012 */
[----:B------:R-:W2:Y:S03]  /*2700*/  LDCU.64 UR12, c[0x0][0x4e0] ;  /* 0x00009c00ff0c77ac */ /* 0x000ea60008000a00 */
[----:B------:R-:W-:Y:S01]  /*2710*/  IMAD R4, R11, R2, RZ ;  /* 0x000000020b047224 */ /* 0x000fe200078e02ff */
[----:B------:R-:W-:Y:S01]  /*2720*/  SHF.R.S32.HI R11, RZ, 0x1f, R67 ;  /* 0x0000001fff0b7819 */ /* 0x000fe20000011443 */
[----:B------:R-:W-:Y:S01]  /*2730*/  IMAD.IADD R21, R7, 0x1, R20 ;  /* 0x0000000107157824 */ /* 0x000fe200078e0214 */
[C---:B-----5:R-:W-:Y:S01]  /*2740*/  IADD3 R7, PT, PT, R71.reuse, R0, RZ ;  /* 0x0000000047077210 */ /* 0x060fe20007ffe0ff */
[----:B------:R-:W-:-:S02]  /*2750*/  IMAD R4, R71, R3, R4 ;  /* 0x0000000347047224 */ /* 0x000fc400078e0204 */
[----:B------:R-:W-:-:S04]  /*2760*/  IMAD.WIDE.U32 R22, R71, R2, R22 ;  /* 0x0000000247167225 */ /* 0x000fc800078e0016 */
[----:B------:R-:W-:Y:S01]  /*2770*/  IMAD.IADD R23, R23, 0x1, R4 ;  /* 0x0000000117177824 */ /* 0x000fe200078e0204 */
[----:B------:R-:W-:Y:S01]  /*2780*/  IADD3 R4, P0, PT, -R67, R124, RZ ;  /* 0x0000007c43047210 */ /* 0x000fe20007f1e1ff */
[----:B------:R-:W-:Y:S02]  /*2790*/  IMAD R5, R5, UR18, RZ ;  /* 0x0000001205057c24 */ /* 0x000fe4000f8e02ff */
[----:B------:R-:W-:Y:S01]  /*27a0*/  IMAD R7, R7, R12, RZ ;  /* 0x0000000c07077224 */ /* 0x000fe200078e02ff */
[----:B------:R-:W-:Y:S01]  /*27b0*/  IADD3.X R11, PT, PT, RZ, ~R11, RZ, P0, !PT ;  /* 0x8000000bff0b7210 */ /* 0x000fe200007fe4ff */
[C---:B------:R-:W-:Y:S01]  /*27c0*/  IMAD R18, R16.reuse, UR19, R5 ;  /* 0x0000001310127c24 */ /* 0x040fe2000f8e0205 */
[----:B------:R-:W3:Y:S01]  /*27d0*/  LDCU.U8 UR19, c[0x0][0x533] ;  /* 0x0000a660ff1377ac */ /* 0x000ee20008000000 */
[----:B------:R-:W-:Y:S01]  /*27e0*/  IMAD.WIDE.U32 R16, R16, UR18, R22 ;  /* 0x0000001210107c25 */ /* 0x000fe2000f8e0016 */
[----:B------:R-:W-:Y:S02]  /*27f0*/  SHF.R.S32.HI R5, RZ, 0x1f, R7 ;  /* 0x0000001fff057819 */ /* 0x000fe40000011407 */
[----:B------:R-:W-:Y:S01]  /*2800*/  IADD3 R80, P0, PT, R7, R116, RZ ;  /* 0x0000007407507210 */ /* 0x000fe20007f1e0ff */
[----:B------:R-:W-:Y:S01]  /*2810*/  IMAD R79, R11, UR16, RZ ;  /* 0x000000100b4f7c24 */ /* 0x000fe2000f8e02ff */
[----:B------:R-:W-:Y:S01]  /*2820*/  IADD3 R52, P1, PT, R7, R118, RZ ;  /* 0x0000007607347210 */ /* 0x000fe20007f3e0ff */
[----:B------:R-:W-:Y:S01]  /*2830*/  IMAD.MOV.U32 R20, RZ, RZ, R6 ;  /* 0x000000ffff147224 */ /* 0x000fe200078e0006 */
[----:B------:R-:W-:Y:S01]  /*2840*/  IADD3 R19, PT, PT, R17, R18, RZ ;  /* 0x0000001211137210 */ /* 0x000fe20007ffe0ff */
[C---:B------:R-:W-:Y:S01]  /*2850*/  IMAD.X R81, R5.reuse, 0x1, R97, P0 ;  /* 0x0000000105517824 */ /* 0x040fe200000e0661 */
[----:B------:R-:W-:Y:S01]  /*2860*/  USHF.L.U32 UR18, UR16, 0x7, URZ ;  /* 0x0000000710127899 */ /* 0x000fe200080006ff */
[----:B------:R-:W-:-:S02]  /*2870*/  IMAD.X R5, R5, 0x1, R98, P1 ;  /* 0x0000000105057824 */ /* 0x000fc400008e0662 */
[----:B------:R-:W-:Y:S01]  /*2880*/  IMAD.MOV.U32 R18, RZ, RZ, R16 ;  /* 0x000000ffff127224 */ /* 0x000fe200078e0010 */
[----:B------:R-:W-:Y:S01]  /*2890*/  SHF.L.U64.HI R81, R80, 0x1, R81 ;  /* 0x0000000150517819 */ /* 0x000fe20000010251 */
[----:B------:R-:W-:Y:S01]  /*28a0*/  IMAD R79, R4, UR17, R79 ;  /* 0x00000011044f7c24 */ /* 0x000fe2000f8e024f */
[C---:B------:R-:W-:Y:S01]  /*28b0*/  SHF.L.U64.HI R0, R52.reuse, 0x1, R5 ;  /* 0x0000000134007819 */ /* 0x040fe20000010205 */
[----:B------:R-:W4:Y:S01]  /*28c0*/  LDCU UR17, c[0x0][0x450] ;  /* 0x00008a00ff1177ac */ /* 0x000f220008000800 */
[----:B------:R-:W-:Y:S01]  /*28d0*/  SHF.L.U32 R52, R52, 0x1, RZ ;  /* 0x0000000134347819 */ /* 0x000fe200000006ff */
[----:B------:R-:W-:Y:S02]  /*28e0*/  IMAD.SHL.U32 R80, R80, 0x2, RZ ;  /* 0x0000000250507824 */ /* 0x000fe400078e00ff */
[-C--:B------:R-:W-:Y:S01]  /*28f0*/  IMAD R11, R11, R2.reuse, RZ ;  /* 0x000000020b0b7224 */ /* 0x080fe200078e02ff */
[----:B------:R-:W-:Y:S01]  /*2900*/  IADD3 R16, P0, PT, R52, UR14, RZ ;  /* 0x0000000e34107c10 */ /* 0x000fe2000ff1e0ff */
[----:B------:R-:W-:Y:S01]  /*2910*/  IMAD.SHL.U32 R86, R2, 0x80, RZ ;  /* 0x0000008002567824 */ /* 0x000fe200078e00ff */
[----:B------:R-:W-:Y:S01]  /*2920*/  IADD3 R82, P1, PT, R80, UR14, RZ ;  /* 0x0000000e50527c10 */ /* 0x000fe2000ff3e0ff */
[----:B------:R-:W-:Y:S01]  /*2930*/  IMAD.WIDE.U32 R6, R4, UR16, R20 ;  /* 0x0000001004067c25 */ /* 0x000fe2000f8e0014 */
[----:B------:R-:W-:Y:S01]  /*2940*/  IADD3.X R17, PT, PT, R0, UR15, RZ, P0, !PT ;  /* 0x0000000f00117c10 */ /* 0x000fe200087fe4ff */
[----:B------:R-:W2:Y:S01]  /*2950*/  LDCU UR16, c[0x0][0x440] ;  /* 0x00008800ff1077ac */ /* 0x000ea20008000800 */
[----:B-1----:R-:W-:Y:S01]  /*2960*/  IADD3 R52, P0, PT, R52, UR10, RZ ;  /* 0x0000000a34347c10 */ /* 0x002fe2000ff1e0ff */
[C---:B------:R-:W-:Y:S01]  /*2970*/  IMAD R11, R4.reuse, R3, R11 ;  /* 0x00000003040b7224 */ /* 0x040fe200078e020b */
[----:B------:R-:W-:Y:S01]  /*2980*/  IADD3.X R83, PT, PT, R81, UR15, RZ, P1, !PT ;  /* 0x0000000f51537c10 */ /* 0x000fe20008ffe4ff */
[----:B------:R-:W-:Y:S01]  /*2990*/  IMAD.WIDE.U32 R4, R4, R2, R18 ;  /* 0x0000000204047225 */ /* 0x000fe200078e0012 */
[----:B------:R-:W-:Y:S01]  /*29a0*/  IADD3.X R53, PT, PT, R0, UR11, RZ, P0, !PT ;  /* 0x0000000b00357c10 */ /* 0x000fe200087fe4ff */
[----:B------:R-:W1:Y:S01]  /*29b0*/  LDCU.64 UR14, c[0x0][0x3c0] ;  /* 0x00007800ff0e77ac */ /* 0x000e620008000a00 */
[----:B------:R-:W-:Y:S01]  /*29c0*/  IADD3 R87, P0, PT, RZ, -UR20, RZ ;  /* 0x80000014ff577c10 */ /* 0x000fe2000ff1e0ff */
[----:B------:R-:W-:Y:S01]  /*29d0*/  IMAD.IADD R11, R5, 0x1, R11 ;  /* 0x00000001050b7824 */ /* 0x000fe200078e020b */
[----:B------:R-:W-:Y:S01]  /*29e0*/  LEA R78, P3, R6, UR8, 0x1 ;  /* 0x00000008064e7c11 */ /* 0x000fe2000f8608ff */
[C---:B------:R-:W-:Y:S01]  /*29f0*/  VIADD R111, R124.reuse, 0x50 ;  /* 0x000000507c6f7836 */ /* 0x040fe20000000000 */
[----:B------:R-:W-:Y:S01]  /*2a00*/  IADD3.X R84, PT, PT, RZ, ~UR18, RZ, P0, !PT ;  /* 0x80000012ff547c10 */ /* 0x000fe200087fe4ff */
[----:B------:R-:W-:Y:S01]  /*2a10*/  IMAD.X R86, RZ, RZ, ~R86, P0 ;  /* 0x000000ffff567224 */ /* 0x000fe200000e0e56 */
[----:B------:R-:W-:Y:S01]  /*2a20*/  IADD3 R79, PT, PT, R7, R79, RZ ;  /* 0x0000004f074f7210 */ /* 0x000fe20007ffe0ff */
[----:B------:R-:W-:Y:S01]  /*2a30*/  VIADD R109, R124, 0x70 ;  /* 0x000000707c6d7836 */ /* 0x000fe20000000000 */
[----:B------:R-:W-:Y:S01]  /*2a40*/  LEA R10, P2, R4, UR4, 0x1 ;  /* 0x00000004040a7c11 */ /* 0x000fe2000f8408ff */
[C---:B------:R-:W-:Y:S01]  /*2a50*/  IMAD R102, R55.reuse, -0x80, R67 ;  /* 0xffffff8037667824 */ /* 0x040fe200078e0243 */
[----:B------:R-:W-:Y:S01]  /*2a60*/  IADD3 R80, P1, PT, R80, UR10, RZ ;  /* 0x0000000a50507c10 */ /* 0x000fe2000ff3e0ff */
[----:B------:R-:W-:Y:S01]  /*2a70*/  IMAD R101, R55, -0x80, R60 ;  /* 0xffffff8037657824 */ /* 0x000fe200078e023c */
[C---:B------:R-:W-:Y:S01]  /*2a80*/  SHF.R.S64 R85, R87.reuse, 0x1f, R84 ;  /* 0x0000001f57557819 */ /* 0x040fe20000001054 */
[----:B------:R-:W-:Y:S01]  /*2a90*/  IMAD.MOV.U32 R99, RZ, RZ, R55 ;  /* 0x000000ffff637224 */ /* 0x000fe200078e0037 */
[----:B------:R-:W-:Y:S01]  /*2aa0*/  SHF.R.S64 R87, R87, 0x1f, R86 ;  /* 0x0000001f57577819 */ /* 0x000fe20000001056 */
[----:B---3--:R-:W-:Y:S01]  /*2ab0*/  UISETP.NE.AND UP0, UPT, UR19, URZ, UPT ;  /* 0x000000ff1300728c */ /* 0x008fe2000bf05270 */
[----:B----4-:R-:W-:-:S02]  /*2ac0*/  MOV R13, UR17 ;  /* 0x00000011000d7c02 */ /* 0x010fc40008000f00 */
[----:B------:R-:W-:Y:S02]  /*2ad0*/  SHF.R.S32.HI R84, RZ, 0x1f, R84 ;  /* 0x0000001fff547819 */ /* 0x000fe40000011454 */
[----:B------:R-:W-:Y:S02]  /*2ae0*/  SHF.R.S32.HI R86, RZ, 0x1f, R86 ;  /* 0x0000001fff567819 */ /* 0x000fe40000011456 */
[----:B------:R-:W-:Y:S02]  /*2af0*/  LEA.HI.X R79, R6, UR9, R79, 0x1, P3 ;  /* 0x00000009064f7c11 */ /* 0x000fe400098f0c4f */
[----:B------:R-:W-:Y:S01]  /*2b00*/  LEA.HI.X R11, R4, UR5, R11, 0x1, P2 ;  /* 0x00000005040b7c11 */ /* 0x000fe200090f0c0b */
[----:B------:R-:W3:Y:S01]  /*2b10*/  LDCU.64 UR4, c[0x0][0x3b8] ;  /* 0x00007700ff0477ac */ /* 0x000ee20008000a00 */
[----:B------:R-:W-:Y:S01]  /*2b20*/  IADD3.X R81, PT, PT, R81, UR11, RZ, P1, !PT ;  /* 0x0000000b51517c10 */ /* 0x000fe20008ffe4ff */
[----:B-12---:R-:W4:Y:S06]  /*2b30*/  LDCU.128 UR8, c[0x0][0x3a0] ;  /* 0x00007400ff0877ac */ /* 0x006f2c0008000c00 */
.L_x_1745:
[----:B------:R-:W-:Y:S01]  /*2b40*/  VIADD R101, R101, 0x80 ;  /* 0x0000008065657836 */ /* 0x000fe20000000000 */
[----:B------:R-:W-:Y:S01]  /*2b50*/  BSSY.RECONVERGENT B0, `(.L_x_1646) ;  /* 0x0000014000007945 */ /* 0x000fe20003800200 */
[----:B------:R-:W-:Y:S03]  /*2b60*/  VIADD R102, R102, 0x80 ;  /* 0x0000008066667836 */ /* 0x000fe60000000000 */
[CC--:B------:R-:W-:Y:S02]  /*2b70*/  ISETP.GE.AND P0, PT, R124.reuse, R101.reuse, PT ;  /* 0x000000657c00720c */ /* 0x0c0fe40003f06270 */
[CC--:B------:R-:W-:Y:S02]  /*2b80*/  ISETP.GE.AND P2, PT, R115.reuse, R101.reuse, PT ;  /* 0x000000657300720c */ /* 0x0c0fe40003f46270 */
[-C--:B------:R-:W-:Y:S02]  /*2b90*/  ISETP.GE.AND P0, PT, R124, R102.reuse, !P0 ;  /* 0x000000667c00720c */ /* 0x080fe40004706270 */
[CC--:B------:R-:W-:Y:S02]  /*2ba0*/  ISETP.GE.AND P1, PT, R114.reuse, R101.reuse, PT ;  /* 0x000000657200720c */ /* 0x0c0fe40003f26270 */
        /* <DEDUP_REMOVED lines=14> */
.L_x_1647:
[----:B---34-:R-:W-:Y:S05]  /*2c90*/  BSYNC.RECONVERGENT B0 ;  /* 0x0000000000007941 */ /* 0x018fea0003800200 */
.L_x_1646:
        /* <DEDUP_REMOVED lines=13> */
.L_x_1649:
[----:B------:R-:W-:Y:S05]  /*2d70*/  BSYNC.RECONVERGENT B0 ;  /* 0x0000000000007941 */ /* 0x000fea0003800200 */
.L_x_1648:
        /* <DEDUP_REMOVED lines=14> */
.L_x_1651:
[----:B------:R-:W-:Y:S05]  /*2e60*/  BSYNC.RECONVERGENT B0 ;  /* 0x0000000000007941 */ /* 0x000fea0003800200 */
.L_x_1650:
[-C--:B------:R-:W-:Y:S01]  /*2e70*/  ISETP.LT.OR P1, PT, R113, R102.reuse, P4 ;  /* 0x000000667100720c */ /* 0x080fe20002721670 */
        /* <DEDUP_REMOVED lines=20> */
.L_x_1653:
[----:B------:R-:W-:Y:S05]  /*2fc0*/  BSYNC.RECONVERGENT B0 ;  /* 0x0000000000007941 */ /* 0x000fea0003800200 */
.L_x_1652:
        /* <DEDUP_REMOVED lines=17> */
.L_x_1655:
[----:B------:R-:W-:Y:S05]  /*30e0*/  BSYNC.RECONVERGENT B0 ;  /* 0x0000000000007941 */ /* 0x000fea0003800200 */
.L_x_1654:
[-C--:B------:R-:W-:Y:S01]  /*30f0*/  ISETP.GE.AND P5, PT, R111, R102.reuse, !P5 ;  /* 0x000000666f00720c */ /* 0x080fe20006fa6270 */
        /* <DEDUP_REMOVED lines=20> */
.L_x_1657:
[----:B------:R-:W-:Y:S05]  /*3240*/  BSYNC.RECONVERGENT B0 ;  /* 0x0000000000007941 */ /* 0x000fea0003800200 */
.L_x_1656:
        /* <DEDUP_REMOVED lines=23> */
.L_x_1659:
[----:B------:R-:W-:Y:S05]  /*33c0*/  BSYNC.RECONVERGENT B0 ;  /* 0x0000000000007941 */ /* 0x000fea0003800200 */
.L_x_1658:
        /* <DEDUP_REMOVED lines=18> */
.L_x_1661:
[----:B------:R-:W-:Y:S05]  /*34f0*/  BSYNC.RECONVERGENT B0 ;  /* 0x0000000000007941 */ /* 0x000fea0003800200 */
.L_x_1660:
        /* <DEDUP_REMOVED lines=14> */
.L_x_1665:
[----:B------:R-:W-:Y:S05]  /*35e0*/  BSYNC.RECONVERGENT B0 ;  /* 0x0000000000007941 */ /* 0x000fea0003800200 */
.L_x_1664:
        /* <DEDUP_REMOVED lines=16> */
.L_x_1667:
[----:B------:R-:W-:Y:S05]  /*36f0*/  BSYNC.RECONVERGENT B0 ;  /* 0x0000000000007941 */ /* 0x000fea0003800200 */
.L_x_1666:
        /* <DEDUP_REMOVED lines=18> */
.L_x_1669:
[----:B------:R-:W-:Y:S05]  /*3820*/  BSYNC.RECONVERGENT B0 ;  /* 0x0000000000007941 */ /* 0x000fea0003800200 */
.L_x_1668:
        /* <DEDUP_REMOVED lines=18> */
.L_x_1671:
[----:B------:R-:W-:Y:S05]  /*3950*/  BSYNC.RECONVERGENT B0 ;  /* 0x0000000000007941 */ /* 0x000fea0003800200 */
.L_x_1670:
        /* <DEDUP_REMOVED lines=14> */
.L_x_1673:
[----:B------:R-:W-:Y:S05]  /*3a40*/  BSYNC.RECONVERGENT B0 ;  /* 0x0000000000007941 */ /* 0x000fea0003800200 */
.L_x_1672:
        /* <DEDUP_REMOVED lines=16> */
.L_x_1675:
[----:B------:R-:W-:Y:S05]  /*3b50*/  BSYNC.RECONVERGENT B0 ;  /* 0x0000000000007941 */ /* 0x000fea0003800200 */
.L_x_1674:
        /* <DEDUP_REMOVED lines=16> */
.L_x_1677:
[----:B------:R-:W-:Y:S05]  /*3c60*/  BSYNC.RECONVERGENT B0 ;  /* 0x0000000000007941 */ /* 0x000fea0003800200 */
.L_x_1676:
        /* <DEDUP_REMOVED lines=19> */
.L_x_1663:
        /* <DEDUP_REMOVED lines=57> */
.L_x_1683:
[----:B------:R-:W-:Y:S05]  /*4130*/  BSYNC.RECONVERGENT B0 ;  /* 0x0000000000007941 */ /* 0x000fea0003800200 */
.L_x_1682:
        /* <DEDUP_REMOVED lines=49> */
.L_x_1681:
[----:B------:R-:W-:Y:S05]  /*4450*/  BSYNC.RECONVERGENT B1 ;  /* 0x0000000000017941 */ /* 0x000fea0003800200 */
.L_x_1680:
        /* <DEDUP_REMOVED lines=64> */
.L_x_1687:
[----:B------:R-:W-:Y:S05]  /*4860*/  BSYNC.RECONVERGENT B0 ;  /* 0x0000000000007941 */ /* 0x000fea0003800200 */
.L_x_1686:
        /* <DEDUP_REMOVED lines=49> */
.L_x_1685:
[----:B------:R-:W-:Y:S05]  /*4b80*/  BSYNC.RECONVERGENT B1 ;  /* 0x0000000000017941 */ /* 0x000fea0003800200 */
.L_x_1684:
        /* <DEDUP_REMOVED lines=65> */
.L_x_1691:
[----:B------:R-:W-:Y:S05]  /*4fa0*/  BSYNC.RECONVERGENT B0 ;  /* 0x0000000000007941 */ /* 0x000fea0003800200 */
.L_x_1690:
        /* <DEDUP_REMOVED lines=49> */
.L_x_1689:
[----:B------:R-:W-:Y:S05]  /*52c0*/  BSYNC.RECONVERGENT B1 ;  /* 0x0000000000017941 */ /* 0x000fea0003800200 */
.L_x_1688:
        /* <DEDUP_REMOVED lines=67> */
.L_x_1695:
[----:B------:R-:W-:Y:S05]  /*5700*/  BSYNC.RECONVERGENT B0 ;  /* 0x0000000000007941 */ /* 0x000fea0003800200 */
.L_x_1694:
        /* <DEDUP_REMOVED lines=47> */
.L_x_1693:
[----:B------:R-:W-:Y:S05]  /*5a00*/  BSYNC.RECONVERGENT B1 ;  /* 0x0000000000017941 */ /* 0x000fea0003800200 */
.L_x_1692:
        /* <DEDUP_REMOVED lines=61> */
.L_x_1699:
[----:B------:R-:W-:Y:S05]  /*5de0*/  BSYNC.RECONVERGENT B0 ;  /* 0x0000000000007941 */ /* 0x000fea0003800200 */
.L_x_1698:
        /* <DEDUP_REMOVED lines=47> */
.L_x_1697:
[----:B------:R-:W-:Y:S05]  /*60e0*/  BSYNC.RECONVERGENT B1 ;  /* 0x0000000000017941 */ /* 0x000fea0003800200 */
.L_x_1696:
        /* <DEDUP_REMOVED lines=65> */
.L_x_1703:
[----:B------:R-:W-:Y:S05]  /*6500*/  BSYNC.RECONVERGENT B0 ;  /* 0x0000000000007941 */ /* 0x000fea0003800200 */
.L_x_1702:
        /* <DEDUP_REMOVED lines=47> */
.L_x_1701:
[----:B------:R-:W-:Y:S05]  /*6800*/  BSYNC.RECONVERGENT B1 ;  /* 0x0000000000017941 */ /* 0x000fea0003800200 */
.L_x_1700:
        /* <DEDUP_REMOVED lines=63> */
.L_x_1707:
[----:B------:R-:W-:Y:S05]  /*6c00*/  BSYNC.RECONVERGENT B0 ;  /* 0x0000000000007941 */ /* 0x000fea0003800200 */
.L_x_1706:
        /* <DEDUP_REMOVED lines=47> */
.L_x_1705:
[----:B------:R-:W-:Y:S05]  /*6f00*/  BSYNC.RECONVERGENT B1 ;  /* 0x0000000000017941 */ /* 0x000fea0003800200 */
.L_x_1704:
        /* <DEDUP_REMOVED lines=63> */
.L_x_1711:
[----:B------:R-:W-:Y:S05]  /*7300*/  BSYNC.RECONVERGENT B0 ;  /* 0x0000000000007941 */ /* 0x000fea0003800200 */
.L_x_1710:
        /* <DEDUP_REMOVED lines=47> */
.L_x_1709:
[----:B------:R-:W-:Y:S05]  /*7600*/  BSYNC.RECONVERGENT B1 ;  /* 0x0000000000017941 */ /* 0x000fea0003800200 */
.L_x_1708:
        /* <DEDUP_REMOVED lines=8> */
.L_x_1679:
        /* <DEDUP_REMOVED lines=95> */
.L_x_1715:
[----:B------:R-:W-:Y:S05]  /*7c80*/  BSYNC.RECONVERGENT B0 ;  /* 0x0000000000007941 */ /* 0x000fea0003800200 */
.L_x_1714:
        /* <DEDUP_REMOVED lines=88> */
.L_x_1713:
[----:B------:R-:W-:Y:S05]  /*8210*/  BSYNC.RECONVERGENT B1 ;  /* 0x0000000000017941 */ /* 0x000fea0003800200 */
.L_x_1712:
        /* <DEDUP_REMOVED lines=98> */
.L_x_1719:
[----:B------:R-:W-:Y:S05]  /*8840*/  BSYNC.RECONVERGENT B0 ;  /* 0x0000000000007941 */ /* 0x000fea0003800200 */
.L_x_1718:
        /* <DEDUP_REMOVED lines=88> */
.L_x_1717:
[----:B------:R-:W-:Y:S05]  /*8dd0*/  BSYNC.RECONVERGENT B1 ;  /* 0x0000000000017941 */ /* 0x000fea0003800200 */
.L_x_1716:
        /* <DEDUP_REMOVED lines=24> */
[----:B------:R-:W-:Y:S01]  /*8f60*/  @!P0 IMAD.SHL.U32 R131, R133, 0x2, RZ ;  /* 0x0000000285838824 */ /* 0x000fe200078e00ff */
[----:B------:R-:W3:Y:S01]  /*8f70*/  @!P0 LDG.E.128 R20, desc[UR6][R40.64] ;  /* 0x0000000628148981 */ /* 0x000ee2000c1e1d00 */
[----:B------:R-:W-:Y:S03]  /*8f80*/  @!P0 IMAD.X R130, R95, 0x1, R130, P1 ;  /* 0x000000015f828824 */ /* 0x000fe600008e0682 */
[----:B------:R-:W-:Y:S02]  /*8f90*/  @!P0 IADD3 R134, P1, PT, R131, R80, RZ ;  /* 0x0000005083868210 */ /* 0x000fe40007f3e0ff */
[----:B------:R-:W-:Y:S04]  /*8fa0*/  @!P0 SHF.L.U64.HI R130, R133, 0x1, R130 ;  /* 0x0000000185828819 */ /* 0x000fe80000010282 */
        /* <DEDUP_REMOVED lines=71> */
.L_x_1723:
[----:B------:R-:W-:Y:S05]  /*9420*/  BSYNC.RECONVERGENT B0 ;  /* 0x0000000000007941 */ /* 0x000fea0003800200 */
.L_x_1722:
        /* <DEDUP_REMOVED lines=88> */
.L_x_1721:
[----:B------:R-:W-:Y:S05]  /*99b0*/  BSYNC.RECONVERGENT B1 ;  /* 0x0000000000017941 */ /* 0x000fea0003800200 */
.L_x_1720:
        /* <DEDUP_REMOVED lines=101> */
.L_x_1727:
[----:B------:R-:W-:Y:S05]  /*a010*/  BSYNC.RECONVERGENT B0 ;  /* 0x0000000000007941 */ /* 0x000fea0003800200 */
.L_x_1726:
        /* <DEDUP_REMOVED lines=89> */
.L_x_1725:
[----:B------:R-:W-:Y:S05]  /*a5b0*/  BSYNC.RECONVERGENT B1 ;  /* 0x0000000000017941 */ /* 0x000fea0003800200 */
.L_x_1724:
        /* <DEDUP_REMOVED lines=97> */
.L_x_1731:
[----:B------:R-:W-:Y:S05]  /*abd0*/  BSYNC.RECONVERGENT B0 ;  /* 0x0000000000007941 */ /* 0x000fea0003800200 */
.L_x_1730:
        /* <DEDUP_REMOVED lines=88> */
.L_x_1729:
[----:B------:R-:W-:Y:S05]  /*b160*/  BSYNC.RECONVERGENT B1 ;  /* 0x0000000000017941 */ /* 0x000fea0003800200 */
.L_x_1728:
        /* <DEDUP_REMOVED lines=99> */
.L_x_1735:
[----:B------:R-:W-:Y:S05]  /*b7a0*/  BSYNC.RECONVERGENT B0 ;  /* 0x0000000000007941 */ /* 0x000fea0003800200 */
.L_x_1734:
        /* <DEDUP_REMOVED lines=88> */
.L_x_1733:
[----:B------:R-:W-:Y:S05]  /*bd30*/  BSYNC.RECONVERGENT B1 ;  /* 0x0000000000017941 */ /* 0x000fea0003800200 */
.L_x_1732:
        /* <DEDUP_REMOVED lines=100> */
.L_x_1739:
[----:B------:R-:W-:Y:S05]  /*c380*/  BSYNC.RECONVERGENT B0 ;  /* 0x0000000000007941 */ /* 0x000fea0003800200 */
.L_x_1738:
        /* <DEDUP_REMOVED lines=86> */
.L_x_1737:
[----:B------:R-:W-:Y:S05]  /*c8f0*/  BSYNC.RECONVERGENT B1 ;  /* 0x0000000000017941 */ /* 0x000fea0003800200 */
.L_x_1736:
        /* <DEDUP_REMOVED lines=100> */
.L_x_1743:
[----:B------:R-:W-:Y:S05]  /*cf40*/  BSYNC.RECONVERGENT B0 ;  /* 0x0000000000007941 */ /* 0x000fea0003800200 */
.L_x_1742:
        /* <DEDUP_REMOVED lines=86> */
.L_x_1741:
[----:B------:R-:W-:Y:S05]  /*d4b0*/  BSYNC.RECONVERGENT B1 ;  /* 0x0000000000017941 */ /* 0x000fea0003800200 */
.L_x_1740:
[----:B------:R-:W5:Y:S08]  /*d4c0*/  LDC R3, c[0x0][0x450] ;  /* 0x00011400ff037b82 */ /* 0x000f700000000800 */
[----:B------:R-:W1:Y:S01]  /*d4d0*/  LDC R13, c[0x0][0x450] ;  /* 0x00011400ff0d7b82 */ /* 0x000e620000000800 */
[----:B-----5:R-:W-:Y:S05]  /*d4e0*/  IMAD.U32 R3, R3, -0x40, RZ ;  /* 0xffffffc003037824 */ /* 0x020fea00078e00ff */
[C---:B------:R-:W-:Y:S02]  /*d4f0*/  LEA R82, P1, R3.reuse, R82, 0x1 ;  /* 0x0000005203527211 */ /* 0x040fe400078208ff */
[C---:B------:R-:W-:Y:S02]  /*d500*/  LEA R80, P0, R3.reuse, R80, 0x1 ;  /* 0x0000005003507211 */ /* 0x040fe400078008ff */
[C---:B------:R-:W-:Y:S02]  /*d510*/  LEA.HI.X.SX32 R83, R3.reuse, R83, 0x1, P1 ;  /* 0x0000005303537211 */ /* 0x040fe400008f0eff */
[----:B-1----:R-:W-:Y:S09]  /*d520*/  LEA.HI.X.SX32 R81, R3, R81, 0x1, P0 ;  /* 0x0000005103517211 */ /* 0x002ff200000f0eff */
.L_x_1678:
[----:B------:R-:W-:Y:S05]  /*d530*/  BSYNC.RECONVERGENT B2 ;  /* 0x0000000000027941 */ /* 0x000fea0003800200 */
.L_x_1662:
        /* <DEDUP_REMOVED lines=90> */
.L_x_1744:
[----:B------:R-:W-:Y:S02]  /*dae0*/  IADD3 R78, P1, PT, R78, R85, RZ ;  /* 0x000000554e4e7210 */ /* 0x000fe40007f3e0ff */
[----:B------:R-:W-:Y:S03]  /*daf0*/  IADD3 R10, P0, PT, R10, R87, RZ ;  /* 0x000000570a0a7210 */ /* 0x000fe60007f1e0ff */
[----:B------:R-:W-:Y:S02]  /*db00*/  IMAD.X R79, R79, 0x1, R84, P1 ;  /* 0x000000014f4f7824 */ /* 0x000fe400008e0654 */
[----:B------:R-:W-:Y:S01]  /*db10*/  IMAD.X R11, R11, 0x1, R86, P0 ;  /* 0x000000010b0b7824 */ /* 0x000fe200000e0656 */
[----:B------:R-:W-:Y:S07]  /*db20*/  @P2 BRA `(.L_x_1745) ;  /* 0xffffff5000042947 */ /* 0x000fee000383ffff */
.L_x_1645:
[----:B------:R-:W1:Y:S01]  /*db30*/  LDC R8, c[0x0][0x450] ;  /* 0x00011400ff087b82 */ /* 0x000e620000000800 */
[----:B-----5:R-:W-:Y:S01]  /*db40*/  LOP3.LUT R0, R65, 0x1f8, RZ, 0xc0, !PT ;  /* 0x000001f841007812 */ /* 0x020fe200078ec0ff */
        /* <DEDUP_REMOVED lines=11> */
[----:B------:R-:W-:-:S03]  /*dc00*/  IMAD.SHL.U32 R11, R2, 0x10, RZ ;  /* 0x00000010020b7824 */ /* 0x000fc600078e00ff */
        /* <DEDUP_REMOVED lines=29> */
.L_x_1749:
[----:B------:R-:W-:Y:S05]  /*dde0*/  BSYNC.RECONVERGENT B0 ;  /* 0x0000000000007941 */ /* 0x000fea0003800200 */
.L_x_1748:
        /* <DEDUP_REMOVED lines=17> */
.L_x_1751:
[----:B------:R-:W-:Y:S05]  /*df00*/  BSYNC.RECONVERGENT B0 ;  /* 0x0000000000007941 */ /* 0x000fea0003800200 */
.L_x_1750:
        /* <DEDUP_REMOVED lines=17> */
.L_x_1753:
[----:B------:R-:W-:Y:S05]  /*e020*/  BSYNC.RECONVERGENT B0 ;  /* 0x0000000000007941 */ /* 0x000fea0003800200 */
.L_x_1752:
        /* <DEDUP_REMOVED lines=17> */
.L_x_1747:
        /* <DEDUP_REMOVED lines=80> */
.L_x_1761:
[----:B------:R-:W-:Y:S05]  /*e640*/  BSYNC.RECONVERGENT B0 ;  /* 0x0000000000007941 */ /* 0x000fea0003800200 */
.L_x_1760:
[----:B-----5:R-:W-:Y:S01]  /*e650*/  IMAD.MOV.U32 R6, RZ, RZ, R18 ;  /* 0x000000ffff067224 */ /* 0x020fe200078e0012 */
[----:B------:R-:W-:Y:S01]  /*e660*/  MOV R4, R16 ;  /* 0x0000001000047202 */ /* 0x000fe20000000f00 */
[----:B------:R-:W-:Y:S01]  /*e670*/  IMAD.MOV.U32 R7, RZ, RZ, R19 ;  /* 0x000000ffff077224 */ /* 0x000fe200078e0013 */
[----:B------:R-:W-:Y:S02]  /*e680*/  MOV R5, R17 ;  /* 0x0000001100057202 */ /* 0x000fe40000000f00 */
.L_x_1759:
[----:B------:R-:W-:Y:S05]  /*e690*/  BSYNC.RECONVERGENT B1 ;  /* 0x0000000000017941 */ /* 0x000fea0003800200 */
.L_x_1758:
        /* <DEDUP_REMOVED lines=49> */
.L_x_1763:
[----:B------:R-:W-:Y:S05]  /*e9b0*/  BSYNC.RECONVERGENT B0 ;  /* 0x0000000000007941 */ /* 0x000fea0003800200 */
.L_x_1762:
[----:B-----5:R3:W-:Y:S02]  /*e9c0*/  STS.128 [R0+0x2000], R16 ;  /* 0x0020001000007388 */ /* 0x0207e40000000c00 */
.L_x_1757:
[----:B------:R-:W-:Y:S05]  /*e9d0*/  BSYNC.RECONVERGENT B2 ;  /* 0x0000000000027941 */ /* 0x000fea0003800200 */
.L_x_1756:
        /* <DEDUP_REMOVED lines=63> */
.L_x_1769:
[----:B------:R-:W-:Y:S05]  /*edd0*/  BSYNC.RECONVERGENT B0 ;  /* 0x0000000000007941 */ /* 0x000fea0003800200 */
.L_x_1768:
[----:B-----5:R1:W-:Y:S02]  /*ede0*/  STS.128 [R0+0x800], R16 ;  /* 0x0008001000007388 */ /* 0x0203e40000000c00 */
.L_x_1767:
[----:B------:R-:W-:Y:S05]  /*edf0*/  BSYNC.RECONVERGENT B1 ;  /* 0x0000000000017941 */ /* 0x000fea0003800200 */
.L_x_1766:
        /* <DEDUP_REMOVED lines=55> */
.L_x_1771:
[----:B------:R-:W-:Y:S05]  /*f170*/  BSYNC.RECONVERGENT B0 ;  /* 0x0000000000007941 */ /* 0x000fea0003800200 */
.L_x_1770:
[----:B-----5:R3:W-:Y:S02]  /*f180*/  STS.128 [R0+0x2800], R16 ;  /* 0x0028001000007388 */ /* 0x0207e40000000c00 */
.L_x_1765:
[----:B------:R-:W-:Y:S05]  /*f190*/  BSYNC.RECONVERGENT B2 ;  /* 0x0000000000027941 */ /* 0x000fea0003800200 */
.L_x_1764:
        /* <DEDUP_REMOVED lines=65> */
.L_x_1777:
[----:B------:R-:W-:Y:S05]  /*f5b0*/  BSYNC.RECONVERGENT B0 ;  /* 0x0000000000007941 */ /* 0x000fea0003800200 */
.L_x_1776:
[----:B-----5:R3:W-:Y:S02]  /*f5c0*/  STS.128 [R0+0x1000], R16 ;  /* 0x0010001000007388 */ /* 0x0207e40000000c00 */
.L_x_1775:
[----:B------:R-:W-:Y:S05]  /*f5d0*/  BSYNC.RECONVERGENT B1 ;  /* 0x0000000000017941 */ /* 0x000fea0003800200 */
.L_x_1774:
        /* <DEDUP_REMOVED lines=55> */
.L_x_1779:
[----:B------:R-:W-:Y:S05]  /*f950*/  BSYNC.RECONVERGENT B0 ;  /* 0x0000000000007941 */ /* 0x000fea0003800200 */
.L_x_1778:
[----:B-----5:R3:W-:Y:S02]  /*f960*/  STS.128 [R0+0x3000], R16 ;  /* 0x0030001000007388 */ /* 0x0207e40000000c00 */
.L_x_1773:
[----:B------:R-:W-:Y:S05]  /*f970*/  BSYNC.RECONVERGENT B2 ;  /* 0x0000000000027941 */ /* 0x000fea0003800200 */
.L_x_1772:
        /* <DEDUP_REMOVED lines=65> */
.L_x_1783:
[----:B------:R-:W-:Y:S05]  /*fd90*/  BSYNC.RECONVERGENT B0 ;  /* 0x0000000000007941 */ /* 0x000fea0003800200 */
.L_x_1782:
[----:B-----5:R3:W-:Y:S02]  /*fda0*/  STS.128 [R0+0x1800], R16 ;  /* 0x0018001000007388 */ /* 0x0207e40000000c00 */
.L_x_1781:
[----:B------:R-:W-:Y:S05]  /*fdb0*/  BSYNC.RECONVERGENT B1 ;  /* 0x0000000000017941 */ /* 0x000fea0003800200 */
.L_x_1780:
        /* <DEDUP_REMOVED lines=55> */
.L_x_1785:
[----:B------:R-:W-:Y:S05]  /*10130*/  BSYNC.RECONVERGENT B0 ;  /* 0x0000000000007941 */ /* 0x000fea0003800200 */
.L_x_1784:
[----:B-----5:R1:W-:Y:S01]  /*10140*/  STS.128 [R0+0x3800], R16 ;  /* 0x0038001000007388 */ /* 0x0203e20000000c00 */
[----:B------:R-:W-:Y:S05]  /*10150*/  BRA `(.L_x_1754) ;  /* 0x0000002c00e47947 */ /* 0x000fea0003800000 */
.L_x_1755:
        /* <DEDUP_REMOVED lines=100> */
.L_x_1790:
[----:B------:R-:W-:Y:S05]  /*107a0*/  BSYNC.RECONVERGENT B0 ;  /* 0x0000000000007941 */ /* 0x000fea0003800200 */
.L_x_1789:
[----:B------:R-:W-:Y:S05]  /*107b0*/  BSYNC.RECONVERGENT B1 ;  /* 0x0000000000017941 */ /* 0x000fea0003800200 */
.L_x_1788:
        /* <DEDUP_REMOVED lines=89> */
.L_x_1792:
[----:B------:R-:W-:Y:S05]  /*10d50*/  BSYNC.RECONVERGENT B0 ;  /* 0x0000000000007941 */ /* 0x000fea0003800200 */
.L_x_1791:
[----:B-----5:R3:W-:Y:S02]  /*10d60*/  STS.128 [R0+0x2000], R24 ;  /* 0x0020001800007388 */ /* 0x0207e40000000c00 */
.L_x_1787:
[----:B------:R-:W-:Y:S05]  /*10d70*/  BSYNC.RECONVERGENT B2 ;  /* 0x0000000000027941 */ /* 0x000fea0003800200 */
.L_x_1786:
        /* <DEDUP_REMOVED lines=94> */
.L_x_1798:
[----:B------:R-:W-:Y:S05]  /*11360*/  BSYNC.RECONVERGENT B0 ;  /* 0x0000000000007941 */ /* 0x000fea0003800200 */
.L_x_1797:
[----:B-----5:R3:W-:Y:S02]  /*11370*/  STS.128 [R0+0x800], R24 ;  /* 0x0008001800007388 */ /* 0x0207e40000000c00 */
.L_x_1796:
[----:B------:R-:W-:Y:S05]  /*11380*/  BSYNC.RECONVERGENT B1 ;  /* 0x0000000000017941 */ /* 0x000fea0003800200 */
.L_x_1795:
        /* <DEDUP_REMOVED lines=88> */
.L_x_1800:
[----:B------:R-:W-:Y:S05]  /*11910*/  BSYNC.RECONVERGENT B0 ;  /* 0x0000000000007941 */ /* 0x000fea0003800200 */
.L_x_1799:
[----:B-----5:R1:W-:Y:S02]  /*11920*/  STS.128 [R0+0x2800], R4 ;  /* 0x0028000400007388 */ /* 0x0203e40000000c00 */
.L_x_1794:
[----:B------:R-:W-:Y:S05]  /*11930*/  BSYNC.RECONVERGENT B2 ;  /* 0x0000000000027941 */ /* 0x000fea0003800200 */
.L_x_1793:
        /* <DEDUP_REMOVED lines=95> */
.L_x_1806:
[----:B------:R-:W-:Y:S05]  /*11f30*/  BSYNC.RECONVERGENT B0 ;  /* 0x0000000000007941 */ /* 0x000fea0003800200 */
.L_x_1805:
[----:B-----5:R3:W-:Y:S02]  /*11f40*/  STS.128 [R0+0x1000], R24 ;  /* 0x0010001800007388 */ /* 0x0207e40000000c00 */
.L_x_1804:
[----:B------:R-:W-:Y:S05]  /*11f50*/  BSYNC.RECONVERGENT B1 ;  /* 0x0000000000017941 */ /* 0x000fea0003800200 */
.L_x_1803:
        /* <DEDUP_REMOVED lines=88> */
.L_x_1808:
[----:B------:R-:W-:Y:S05]  /*124e0*/  BSYNC.RECONVERGENT B0 ;  /* 0x0000000000007941 */ /* 0x000fea0003800200 */
.L_x_1807:
[----:B-----5:R3:W-:Y:S02]  /*124f0*/  STS.128 [R0+0x3000], R24 ;  /* 0x0030001800007388 */ /* 0x0207e40000000c00 */
.L_x_1802:
[----:B------:R-:W-:Y:S05]  /*12500*/  BSYNC.RECONVERGENT B2 ;  /* 0x0000000000027941 */ /* 0x000fea0003800200 */
.L_x_1801:
        /* <DEDUP_REMOVED lines=97> */
.L_x_1812:
[----:B------:R-:W-:Y:S05]  /*12b20*/  BSYNC.RECONVERGENT B0 ;  /* 0x0000000000007941 */ /* 0x000fea0003800200 */
.L_x_1811:
[----:B-----5:R3:W-:Y:S02]  /*12b30*/  STS.128 [R0+0x1800], R24 ;  /* 0x0018001800007388 */ /* 0x0207e40000000c00 */
.L_x_1810:
[----:B------:R-:W-:Y:S05]  /*12b40*/  BSYNC.RECONVERGENT B1 ;  /* 0x0000000000017941 */ /* 0x000fea0003800200 */
.L_x_1809:
        /* <DEDUP_REMOVED lines=88> */
.L_x_1814:
[----:B------:R-:W-:Y:S05]  /*130d0*/  BSYNC.RECONVERGENT B0 ;  /* 0x0000000000007941 */ /* 0x000fea0003800200 */
.L_x_1813:
[----:B-----5:R1:W-:Y:S02]  /*130e0*/  STS.128 [R0+0x3800], R4 ;  /* 0x0038000400007388 */ /* 0x0203e40000000c00 */
.L_x_1754:
[----:B------:R-:W-:Y:S05]  /*130f0*/  BSYNC.RECONVERGENT B3 ;  /* 0x0000000000037941 */ /* 0x000fea0003800200 */
.L_x_1746:
        /* <DEDUP_REMOVED lines=26> */
.L_x_1816:
[----:B------:R-:W-:Y:S05]  /*132a0*/  BSYNC.RECONVERGENT B0 ;  /* 0x0000000000007941 */ /* 0x000fea0003800200 */
.L_x_1815:
[C---:B------:R-:W-:Y:S01]  /*132b0*/  LEA R10, P1, R69.reuse, R220, 0x1 ;  /* 0x000000dc450a7211 */ /* 0x040fe200078208ff */
[----:B------:R-:W-:Y:S01]  /*132c0*/  BSSY.RECONVERGENT B0, `(.L_x_1817) ;  /* 0x0000012000007945 */ /* 0x000fe20003800200 */
[----:B------:R-:W-:Y:S01]  /*132d0*/  ISETP.GE.AND P2, PT, R4, R71, PT ;  /* 0x000000470400720c */ /* 0x000fe20003f46270 */
[----:B-1----:R-:W-:Y:S01]  /*132e0*/  VIADD R2, R124, 0x60 ;  /* 0x000000607c027836 */ /* 0x002fe20000000000 */
        /* <DEDUP_REMOVED lines=15> */
.L_x_1818:
[----:B------:R-:W-:Y:S05]  /*133e0*/  BSYNC.RECONVERGENT B0 ;  /* 0x0000000000007941 */ /* 0x000fea0003800200 */
.L_x_1817:
        /* <DEDUP_REMOVED lines=19> */
.L_x_1820:
[----:B------:R-:W-:Y:S05]  /*13520*/  BSYNC.RECONVERGENT B0 ;  /* 0x0000000000007941 */ /* 0x000fea0003800200 */
.L_x_1819:
        /* <DEDUP_REMOVED lines=19> */
.L_x_1822:
[----:B------:R-:W-:Y:S05]  /*13660*/  BSYNC.RECONVERGENT B0 ;  /* 0x0000000000007941 */ /* 0x000fea0003800200 */
.L_x_1821:
        /* <DEDUP_REMOVED lines=21> */
.L_x_1824:
[----:B------:R-:W-:Y:S05]  /*137c0*/  BSYNC.RECONVERGENT B0 ;  /* 0x0000000000007941 */ /* 0x000fea0003800200 */
.L_x_1823:
        /* <DEDUP_REMOVED lines=17> */
.L_x_1826:
[----:B------:R-:W-:Y:S05]  /*138e0*/  BSYNC.RECONVERGENT B0 ;  /* 0x0000000000007941 */ /* 0x000fea0003800200 */
.L_x_1825:
        /* <DEDUP_REMOVED lines=20> */
.L_x_1828:
[----:B------:R-:W-:Y:S05]  /*13a30*/  BSYNC.RECONVERGENT B0 ;  /* 0x0000000000007941 */ /* 0x000fea0003800200 */
.L_x_1827:
        /* <DEDUP_REMOVED lines=18> */
.L_x_1830:
[----:B------:R-:W-:Y:S05]  /*13b60*/  BSYNC.RECONVERGENT B0 ;  /* 0x0000000000007941 */ /* 0x000fea0003800200 */
.L_x_1829:
        /* <DEDUP_REMOVED lines=29> */
.L_x_1832:
[----:B------:R1:W-:Y:S04]  /*13d40*/  STS.128 [R0+0xc000], RZ ;  /* 0x00c000ff00007388 */ /* 0x0003e80000000c00 */
[----:B------:R1:W-:Y:S02]  /*13d50*/  STS.128 [R0+0x10000], RZ ;  /* 0x010000ff00007388 */ /* 0x0003e40000000c00 */
.L_x_1833:
[----:B------:R-:W-:Y:S05]  /*13d60*/  BSYNC.RECONVERGENT B0 ;  /* 0x0000000000007941 */ /* 0x000fea0003800200 */
.L_x_1831:
        /* <DEDUP_REMOVED lines=35> */
.L_x_1835:
[----:B------:R-:W-:Y:S05]  /*13fa0*/  BSYNC.RECONVERGENT B0 ;  /* 0x0000000000007941 */ /* 0x000fea0003800200 */
.L_x_1834:
        /* <DEDUP_REMOVED lines=22> */
.L_x_1837:
[----:B------:R-:W-:Y:S05]  /*14110*/  BSYNC.RECONVERGENT B0 ;  /* 0x0000000000007941 */ /* 0x000fea0003800200 */
.L_x_1836:
        /* <DEDUP_REMOVED lines=25> */
.L_x_1839:
[----:B------:R-:W-:Y:S05]  /*142b0*/  BSYNC.RECONVERGENT B0 ;  /* 0x0000000000007941 */ /* 0x000fea0003800200 */
.L_x_1838:
[----:B------:R1:W-:Y:S01]  /*142c0*/  @P6 STS.128 [R0+0xe000], RZ ;  /* 0x00e000ff00006388 */ /* 0x0003e20000000c00 */
[----:B------:R-:W-:Y:S03]  /*142d0*/  BSSY.RECONVERGENT B0, `(.L_x_1840) ;  /* 0x0000015000007945 */ /* 0x000fe60003800200 */
[----:B------:R1:W-:Y:S01]  /*142e0*/  @P6 STS.128 [R0+0x12000], RZ ;  /* 0x012000ff00006388 */ /* 0x0003e20000000c00 */
[----:B------:R-:W-:Y:S05]  /*142f0*/  @P6 BRA `(.L_x_1841) ;  /* 0x0000000000486947 */ /* 0x000fea0003800000 */
[----:B------:R-:W5:Y:S01]  /*14300*/  LDCU UR4, c[0x0][0x440] ;  /* 0x00008800ff0477ac */ /* 0x000f620008000800 */
[----:B------:R-:W-:Y:S01]  /*14310*/  MOV R6, R12 ;  /* 0x0000000c00067202 */ /* 0x000fe20000000f00 */
[----:B-1-3--:R-:W-:Y:S01]  /*14320*/  IMAD R4, R11, 0x60, RZ ;  /* 0x000000600b047824 */ /* 0x00afe200078e02ff */
        /* <DEDUP_REMOVED lines=15> */
.L_x_1841:
[----:B------:R-:W-:Y:S05]  /*14420*/  BSYNC.RECONVERGENT B0 ;  /* 0x0000000000007941 */ /* 0x000fea0003800200 */
.L_x_1840:
        /* <DEDUP_REMOVED lines=19> */
.L_x_1843:
[----:B------:R-:W-:Y:S05]  /*14560*/  BSYNC.RECONVERGENT B0 ;  /* 0x0000000000007941 */ /* 0x000fea0003800200 */
.L_x_1842:
[----:B------:R1:W-:Y:S01]  /*14570*/  @P4 STS.128 [R0+0xf000], RZ ;  /* 0x00f000ff00004388 */ /* 0x0003e20000000c00 */
[----:B------:R-:W-:Y:S03]  /*14580*/  BSSY.RECONVERGENT B0, `(.L_x_1844) ;  /* 0x0000015000007945 */ /* 0x000fe60003800200 */
[----:B------:R1:W-:Y:S01]  /*14590*/  @P4 STS.128 [R0+0x13000], RZ ;  /* 0x013000ff00004388 */ /* 0x0003e20000000c00 */
[----:B------:R-:W-:Y:S05]  /*145a0*/  @P4 BRA `(.L_x_1845) ;  /* 0x0000000000484947 */ /* 0x000fea0003800000 */
[----:B------:R-:W5:Y:S01]  /*145b0*/  LDCU UR4, c[0x0][0x440] ;  /* 0x00008800ff0477ac */ /* 0x000f620008000800 */
[----:B-1----:R-:W-:Y:S01]  /*145c0*/  MOV R6, R12 ;  /* 0x0000000c00067202 */ /* 0x002fe20000000f00 */
[----:B---3--:R-:W-:Y:S01]  /*145d0*/  IMAD R4, R11, 0xa0, RZ ;  /* 0x000000a00b047824 */ /* 0x008fe200078e02ff */
        /* <DEDUP_REMOVED lines=15> */
.L_x_1845:
[----:B------:R-:W-:Y:S05]  /*146d0*/  BSYNC.RECONVERGENT B0 ;  /* 0x0000000000007941 */ /* 0x000fea0003800200 */
.L_x_1844:
[----:B------:R1:W-:Y:S01]  /*146e0*/  @P3 STS.128 [R0+0xf800], RZ ;  /* 0x00f800ff00003388 */ /* 0x0003e20000000c00 */
[----:B------:R-:W-:Y:S03]  /*146f0*/  BSSY.RECONVERGENT B0, `(.L_x_1846) ;  /* 0x0000013000007945 */ /* 0x000fe60003800200 */
[----:B------:R1:W-:Y:S01]  /*14700*/  @P3 STS.128 [R0+0x13800], RZ ;  /* 0x013800ff00003388 */ /* 0x0003e20000000c00 */
[----:B------:R-:W-:Y:S05]  /*14710*/  @P3 BRA `(.L_x_1847) ;  /* 0x0000000000403947 */ /* 0x000fea0003800000 */
[----:B------:R-:W5:Y:S01]  /*14720*/  LDCU UR4, c[0x0][0x440] ;  /* 0x00008800ff0477ac */ /* 0x000f620008000800 */
[----:B-1-3--:R-:W-:Y:S02]  /*14730*/  IMAD R4, R11, 0xc0, RZ ;  /* 0x000000c00b047824 */ /* 0x00afe400078e02ff */
        /* <DEDUP_REMOVED lines=14> */
.L_x_1847:
[----:B------:R-:W-:Y:S05]  /*14820*/  BSYNC.RECONVERGENT B0 ;  /* 0x0000000000007941 */ /* 0x000fea0003800200 */
.L_x_1846:
[----:B------:R-:W-:Y:S01]  /*14830*/  LDSM.16.M88.4 R84, [R129] ;  /* 0x000000008154783b */ /* 0x000fe20000000200 */
[----:B------:R-:W-:Y:S01]  /*14840*/  MOV R208, 0x20 ;  /* 0x0000002000d07802 */ /* 0x000fe20000000f00 */
[----:B------:R-:W5:Y:S01]  /*14850*/  LDCU UR4, c[0x0][0x50c] ;  /* 0x0000a180ff0477ac */ /* 0x000f620008000800 */
[----:B------:R-:W-:Y:S01]  /*14860*/  LOP3.LUT P6, RZ, R138, 0x2, RZ, 0xc0, !PT ;  /* 0x000000028aff7812 */ /* 0x000fe200078cc0ff */
[----:B------:R-:W2:Y:S01]  /*14870*/  LDSM.16.M88.4 R44, [R137+UR5+0x4000] ;  /* 0x00400005892c783b */ /* 0x000ea20008000200 */
[----:B-1-3--:R-:W-:Y:S02]  /*14880*/  IADD3 R13, PT, PT, R137, UR5, RZ ;  /* 0x00000005890d7c10 */ /* 0x00afe4000fffe0ff */
[----:B------:R-:W-:Y:S01]  /*14890*/  SEL R12, R208, 0xffffffe0, !P6 ;  /* 0xffffffe0d00c7807 */ /* 0x000fe20007000000 */
[----:B------:R-:W1:Y:S01]  /*148a0*/  LDSM.16.M88.4 R36, [R137+UR5+0x4800] ;  /* 0x004800058924783b */ /* 0x000e620008000200 */
[----:B------:R-:W-:Y:S02]  /*148b0*/  MOV R139, 0x40 ;  /* 0x00000040008b7802 */ /* 0x000fe40000000f00 */
[-C--:B------:R-:W-:Y:S01]  /*148c0*/  IADD3 R128, PT, PT, R129, R12.reuse, RZ ;  /* 0x0000000c81807210 */ /* 0x080fe20007ffe0ff */
[----:B------:R-:W3:Y:S01]  /*148d0*/  LDSM.16.M88.4 R28, [R137+UR5+0x5000] ;  /* 0x00500005891c783b */ /* 0x000ee20008000200 */
[----:B------:R-:W-:-:S02]  /*148e0*/  IADD3 R61, PT, PT, R13, R12, RZ ;  /* 0x0000000c0d3d7210 */ /* 0x000fc40007ffe0ff */
[----:B------:R-:W-:Y:S01]  /*148f0*/  LOP3.LUT P0, RZ, R138, 0x4, RZ, 0xc0, !PT ;  /* 0x000000048aff7812 */ /* 0x000fe2000780c0ff */
[----:B------:R-:W4:Y:S01]  /*14900*/  LDSM.16.M88.4 R20, [R137+UR5+0x5800] ;  /* 0x005800058914783b */ /* 0x000f220008000200 */
[----:B------:R-:W-:Y:S02]  /*14910*/  IADD3 R141, PT, PT, R55, -0x1, RZ ;  /* 0xffffffff378d7810 */ /* 0x000fe40007ffe0ff */
[----:B------:R-:W-:Y:S01]  /*14920*/  SEL R176, R139, 0xffffffc0, !P0 ;  /* 0xffffffc08bb07807 */ /* 0x000fe20004000000 */
[----:B------:R-:W5:Y:S01]  /*14930*/  LDSM.16.M88.4 R4, [R137+UR5+0x6000] ;  /* 0x006000058904783b */ /* 0x000f620008000200 */
[----:B------:R-:W-:Y:S02]  /*14940*/  ISETP.GT.AND P1, PT, R141, R216, PT ;  /* 0x000000d88d00720c */ /* 0x000fe40003f24270 */
[-C--:B------:R-:W-:Y:S01]  /*14950*/  IADD3 R63, PT, PT, R129, R176.reuse, RZ ;  /* 0x000000b0813f7210 */ /* 0x080fe20007ffe0ff */
[----:B------:R-:W5:Y:S01]  /*14960*/  LDSM.16.M88.4 R100, [R137+UR5+0x6800] ;  /* 0x006800058964783b */ /* 0x000f620008000200 */
[----:B------:R-:W-:-:S02]  /*14970*/  IADD3 R13, PT, PT, R13, R176, RZ ;  /* 0x000000b00d0d7210 */ /* 0x000fc40007ffe0ff */
[C---:B------:R-:W-:Y:S01]  /*14980*/  VIMNMX R134, PT, PT, R3.reuse, R60, PT ;  /* 0x0000003c03867248 */ /* 0x040fe20003fe0100 */
[----:B------:R-:W5:Y:S01]  /*14990*/  LDSM.16.M88.4 R92, [R137+UR5+0x7000] ;  /* 0x00700005895c783b */ /* 0x000f620008000200 */
[C---:B------:R-:W-:Y:S02]  /*149a0*/  IADD3 R62, PT, PT, R12.reuse, R13, RZ ;  /* 0x0000000d0c3e7210 */ /* 0x040fe40007ffe0ff */
[----:B------:R-:W-:Y:S01]  /*149b0*/  VIADDMNMX R135, R3, 0x8, R60, PT ;  /* 0x0000000803877846 */ /* 0x000fe2000380013c */
        /* <DEDUP_REMOVED lines=9> */
[C---:B-1----:R-:W-:Y:S03]  /*14a50*/  HMMA.16816.F32.BF16 R40, R84.reuse, R36, RZ ;  /* 0x000000245428723c */ /* 0x042fe600000418ff */
[----:B------:R-:W-:Y:S04]  /*14a60*/  LDSM.16.M88.4 R76, [R13+0x4000] ;  /* 0x004000000d4c783b */ /* 0x000fe80000000200 */
[----:B------:R-:W-:Y:S01]  /*14a70*/  LDSM.16.M88.4 R124, [R61+0x6000] ;  /* 0x006000003d7c783b */ /* 0x000fe20000000200 */
[C---:B---3--:R-:W-:Y:S03]  /*14a80*/  HMMA.16816.F32.BF16 R32, R84.reuse, R28, RZ ;  /* 0x0000001c5420723c */ /* 0x048fe600000418ff */
        /* <DEDUP_REMOVED lines=38> */
[----:B------:R-:W-:-:S07]  /*14cf0*/  IADD3 R124, PT, PT, R12, R63, RZ ;  /* 0x0000003f0c7c7210 */ /* 0x000fce0007ffe0ff */
        /* <DEDUP_REMOVED lines=150> */
[----:B------:R-:W1:Y:S01]  /*15660*/  MUFU.TANH R48, R29 ;  /* 0x0000001d00307308 */ /* 0x000e620000002400 */
[----:B------:R-:W-:Y:S01]  /*15670*/  FMUL.FTZ R20, R20, UR4 ;  /* 0x0000000414147c20 */ /* 0x000fe20008410000 */
[----:B------:R-:W-:Y:S01]  /*15680*/  FMUL.FTZ R21, R21, UR4 ;  /* 0x0000000415157c20 */ /* 0x000fe20008410000 */
[----:B------:R-:W-:Y:S01]  /*15690*/  FMUL.FTZ R235, R22, UR4 ;  /* 0x0000000416eb7c20 */ /* 0x000fe20008410000 */
[----:B------:R-:W-:Y:S01]  /*156a0*/  FMUL.FTZ R189, R23, UR4 ;  /* 0x0000000417bd7c20 */ /* 0x000fe20008410000 */
[----:B------:R-:W-:Y:S01]  /*156b0*/  HMMA.16816.F32.BF16 R100, R112, R26, R100 ;  /* 0x0000001a7064723c */ /* 0x000fe20000041864 */
[----:B------:R-:W5:Y:S02]  /*156c0*/  LDSM.16.M88.4 R24, [R61+0xa800] ;  /* 0x00a800003d18783b */ /* 0x000f640000000200 */
[----:B------:R3:W1:Y:S05]  /*156d0*/  MUFU.TANH R49, R31 ;  /* 0x0000001f00317308 */ /* 0x00066a0000002400 */
[----:B----4-:R-:W-:Y:S03]  /*156e0*/  HMMA.16816.F32.BF16 R4, R72, R42, R4 ;  /* 0x0000002a4804723c */ /* 0x010fe60000041804 */
[----:B------:R-:W-:Y:S01]  /*156f0*/  FMUL.FTZ R50, R69, UR4 ;  /* 0x0000000445327c20 */ /* 0x000fe20008410000 */
[----:B------:R-:W-:Y:S01]  /*15700*/  FMUL.FTZ R69, R70, UR4 ;  /* 0x0000000446457c20 */ /* 0x000fe20008410000 */
[----:B------:R-:W-:Y:S01]  /*15710*/  FMUL.FTZ R70, R71, UR4 ;  /* 0x0000000447467c20 */ /* 0x000fe20008410000 */
[----:B------:R-:W4:Y:S01]  /*15720*/  MUFU.TANH R183, R21 ;  /* 0x0000001500b77308 */ /* 0x000f220000002400 */
[----:B------:R-:W-:Y:S01]  /*15730*/  FMUL.FTZ R68, R68, UR4 ;  /* 0x0000000444447c20 */ /* 0x000fe20008410000 */
[----:B------:R-:W-:Y:S01]  /*15740*/  HMMA.16816.F32.BF16 R116, R76, R16, R116 ;  /* 0x000000104c74723c */ /* 0x000fe20000041874 */
[----:B------:R-:W-:Y:S04]  /*15750*/  LDSM.16.M88.4 R16, [R13+0xa800] ;  /* 0x00a800000d10783b */ /* 0x000fe80000000200 */
[----:B---3--:R-:W3:Y:S01]  /*15760*/  LDSM.16.M88.4 R28, [R137+UR5+0xb800] ;  /* 0x00b80005891c783b */ /* 0x008ee20008000200 */
[----:B------:R2:W1:Y:S02]  /*15770*/  MUFU.TANH R71, R20 ;  /* 0x0000001400477308 */ /* 0x0004640000002400 */
[C---:B------:R-:W-:Y:S03]  /*15780*/  HMMA.16816.F32.BF16 R96, R112.reuse, R36, R96 ;  /* 0x000000247060723c */ /* 0x040fe60000041860 */
[----:B------:R-:W-:Y:S01]  /*15790*/  FMUL.FTZ R4, R4, UR4 ;  /* 0x0000000404047c20 */ /* 0x000fe20008410000 */
[----:B------:R-:W-:Y:S01]  /*157a0*/  FMUL.FTZ R5, R5, UR4 ;  /* 0x0000000405057c20 */ /* 0x000fe20008410000 */
[----:B------:R-:W-:Y:S01]  /*157b0*/  FMUL.FTZ R215, R6, UR4 ;  /* 0x0000000406d77c20 */ /* 0x000fe20008410000 */
[----:B------:R-:W-:Y:S01]  /*157c0*/  FMUL.FTZ R207, R7, UR4 ;  /* 0x0000000407cf7c20 */ /* 0x000fe20008410000 */
[----:B------:R-:W1:Y:S01]  /*157d0*/  MUFU.TANH R231, R4 ;  /* 0x0000000400e77308 */ /* 0x000e620000002400 */
[----:B------:R-:W-:Y:S01]  /*157e0*/  HMMA.16816.F32.BF16 R92, R112, R38, R92 ;  /* 0x00000026705c723c */ /* 0x000fe2000004185c */
[----:B------:R-:W-:Y:S06]  /*157f0*/  LDSM.16.M88.4 R36, [R61+0xb800] ;  /* 0x00b800003d24783b */ /* 0x000fec0000000200 */
[----:B------:R4:W1:Y:S01]  /*15800*/  MUFU.TANH R205, R5 ;  /* 0x0000000500cd7308 */ /* 0x0008620000002400 */
[----:B--2---:R-:W2:Y:S01]  /*15810*/  LDSM.16.M88.4 R20, [R61+0xb000] ;  /* 0x00b000003d14783b */ /* 0x004ea20000000200 */
[C---:B-----5:R-:W-:Y:S06]  /*15820*/  HMMA.16816.F32.BF16 R104, R76.reuse, R24, R104 ;  /* 0x000000184c68723c */ /* 0x060fec0000041868 */
[----:B------:R-:W1:Y:S02]  /*15830*/  MUFU.TANH R45, R45 ;  /* 0x0000002d002d7308 */ /* 0x000e640000002400 */
[----:B------:R-:W-:Y:S01]  /*15840*/  HMMA.16816.F32.BF16 R100, R76, R26, R100 ;  /* 0x0000001a4c64723c */ /* 0x000fe20000041864 */
[----:B------:R-:W5:Y:S05]  /*15850*/  LDSM.16.M88.4 R24, [R13+0xb000] ;  /* 0x00b000000d18783b */ /* 0x000f6a0000000200 */
[----:B------:R-:W1:Y:S01]  /*15860*/  MUFU.TANH R68, R68 ;  /* 0x0000004400447308 */ /* 0x000e620000002400 */
[----:B----4-:R-:W4:Y:S01]  /*15870*/  LDSM.16.M88.4 R4, [R13+0xb800] ;  /* 0x00b800000d04783b */ /* 0x010f220000000200 */
[----:B------:R-:W-:Y:S03]  /*15880*/  HMMA.16816.F32.BF16 R116, R80, R32, R116 ;  /* 0x000000205074723c */ /* 0x000fe60000041874 */
[----:B------:R-:W1:Y:S03]  /*15890*/  LDSM.16.M88.4 R32, [R62+0xa800] ;  /* 0x00a800003e20783b */ /* 0x000e660000000200 */
[----:B------:R-:W1:Y:S02]  /*158a0*/  MUFU.TANH R50, R50 ;  /* 0x0000003200327308 */ /* 0x000e640000002400 */
[C---:B---3--:R-:W-:Y:S06]  /*158b0*/  HMMA.16816.F32.BF16 R88, R112.reuse, R28, R88 ;  /* 0x0000001c7058723c */ /* 0x048fec0000041858 */
[----:B------:R-:W3:Y:S02]  /*158c0*/  MUFU.TANH R69, R69 ;  /* 0x0000004500457308 */ /* 0x000ee40000002400 */
[----:B------:R-:W-:Y:S06]  /*158d0*/  HMMA.16816.F32.BF16 R84, R112, R30, R84 ;  /* 0x0000001e7054723c */ /* 0x000fec0000041854 */
[----:B------:R-:W1:Y:S02]  /*158e0*/  MUFU.TANH R70, R70 ;  /* 0x0000004600467308 */ /* 0x000e640000002400 */
[C---:B------:R-:W-:Y:S06]  /*158f0*/  HMMA.16816.F32.BF16 R104, R80.reuse, R16, R104 ;  /* 0x000000105068723c */ /* 0x040fec0000041868 */
[----:B------:R-:W1:Y:S02]  /*15900*/  MUFU.TANH R235, R235 ;  /* 0x000000eb00eb7308 */ /* 0x000e640000002400 */
[----:B------:R-:W-:Y:S01]  /*15910*/  HMMA.16816.F32.BF16 R100, R80, R18, R100 ;  /* 0x000000125064723c */ /* 0x000fe20000041864 */
[----:B------:R-:W3:Y:S05]  /*15920*/  LDSM.16.M88.4 R16, [R62+0xb000] ;  /* 0x00b000003e10783b */ /* 0x000eea0000000200 */
[----:B------:R-:W1:Y:S02]  /*15930*/  MUFU.TANH R189, R189 ;  /* 0x000000bd00bd7308 */ /* 0x000e640000002400 */
[C---:B--2---:R-:W-:Y:S06]  /*15940*/  HMMA.16816.F32.BF16 R96, R76.reuse, R20, R96 ;  /* 0x000000144c60723c */ /* 0x044fec0000041860 */
[----:B------:R-:W2:Y:S02]  /*15950*/  MUFU.TANH R215, R215 ;  /* 0x000000d700d77308 */ /* 0x000ea40000002400 */
[----:B------:R-:W-:Y:S01]  /*15960*/  HMMA.16816.F32.BF16 R92, R76, R22, R92 ;  /* 0x000000164c5c723c */ /* 0x000fe2000004185c */
[----:B------:R-:W2:Y:S01]  /*15970*/  LDSM.16.M88.4 R20, [R62+0xb800] ;  /* 0x00b800003e14783b */ /* 0x000ea20000000200 */
[----:B------:R-:W-:-:S04]  /*15980*/  DEPBAR.LE SB0, 0x0 ;  /* 0x000080000000791a */ /* 0x000fc80000000000 */
[----:B------:R-:W1:Y:S02]  /*15990*/  MUFU.TANH R207, R207 ;  /* 0x000000cf00cf7308 */ /* 0x000e640000002400 */
[C---:B------:R-:W-:Y:S08]  /*159a0*/  HMMA.16816.F32.BF16 R88, R76.reuse, R36, R88 ;  /* 0x000000244c58723c */ /* 0x040ff00000041858 */
[----:B------:R-:W-:Y:S08]  /*159b0*/  HMMA.16816.F32.BF16 R84, R76, R38, R84 ;  /* 0x000000264c54723c */ /* 0x000ff00000041854 */
[C---:B-----5:R-:W-:Y:S08]  /*159c0*/  HMMA.16816.F32.BF16 R96, R80.reuse, R24, R96 ;  /* 0x000000185060723c */ /* 0x060ff00000041860 */
[C---:B------:R-:W-:Y:S08]  /*159d0*/  HMMA.16816.F32.BF16 R92, R80.reuse, R26, R92 ;  /* 0x0000001a505c723c */ /* 0x040ff0000004185c */
[C---:B----4-:R-:W-:Y:S08]  /*159e0*/  HMMA.16816.F32.BF16 R88, R80.reuse, R4, R88 ;  /* 0x000000045058723c */ /* 0x050ff00000041858 */
[----:B------:R-:W-:Y:S08]  /*159f0*/  HMMA.16816.F32.BF16 R84, R80, R6, R84 ;  /* 0x000000065054723c */ /* 0x000ff00000041854 */
[C---:B------:R-:W-:Y:S08]  /*15a00*/  HMMA.16816.F32.BF16 R116, R72.reuse, R40, R116 ;  /* 0x000000284874723c */ /* 0x040ff00000041874 */
[C---:B-1----:R-:W-:Y:S08]  /*15a10*/  HMMA.16816.F32.BF16 R104, R72.reuse, R32, R104 ;  /* 0x000000204868723c */ /* 0x042ff00000041868 */
[C---:B------:R-:W-:Y:S03]  /*15a20*/  HMMA.16816.F32.BF16 R100, R72.reuse, R34, R100 ;  /* 0x000000224864723c */ /* 0x040fe60000041864 */
[----:B------:R-:W-:Y:S01]  /*15a30*/  FMUL.FTZ R116, R116, UR4 ;  /* 0x0000000474747c20 */ /* 0x000fe20008410000 */
[----:B------:R-:W-:Y:S01]  /*15a40*/  FMUL.FTZ R117, R117, UR4 ;  /* 0x0000000475757c20 */ /* 0x000fe20008410000 */
[----:B------:R-:W-:Y:S01]  /*15a50*/  FMUL.FTZ R118, R118, UR4 ;  /* 0x0000000476767c20 */ /* 0x000fe20008410000 */
[----:B------:R-:W-:Y:S01]  /*15a60*/  FMUL.FTZ R119, R119, UR4 ;  /* 0x0000000477777c20 */ /* 0x000fe20008410000 */
[----:B------:R1:W4:Y:S01]  /*15a70*/  MUFU.TANH R233, R116 ;  /* 0x0000007400e97308 */ /* 0x0003220000002400 */
        /* <DEDUP_REMOVED lines=9> */
[----:B------:R-:W-:Y:S01]  /*15b10*/  FMUL.FTZ R102, R102, UR4 ;  /* 0x0000000466667c20 */ /* 0x000fe20008410000 */
[----:B------:R-:W-:Y:S01]  /*15b20*/  FMUL.FTZ R103, R103, UR4 ;  /* 0x0000000467677c20 */ /* 0x000fe20008410000 */
[----:B------:R1:W1:Y:S01]  /*15b30*/  MUFU.TANH R229, R118 ;  /* 0x0000007600e57308 */ /* 0x0002620000002400 */
[C---:B--2---:R-:W-:Y:S03]  /*15b40*/  HMMA.16816.F32.BF16 R88, R72.reuse, R20, R88 ;  /* 0x000000144858723c */ /* 0x044fe60000041858 */
        /* <DEDUP_REMOVED lines=43> */
[----:B---34-:R-:W-:Y:S05]  /*15e00*/  @!P1 BRA `(.L_x_1848) ;  /* 0x0000000800cc9947 */ /* 0x018fea0003800000 */
        /* <DEDUP_REMOVED lines=11> */
.L_x_1849:
[----:B------:R-:W3:Y:S01]  /*15ec0*/  LDC R4, c[0x0][0x4f0] ;  /* 0x00013c00ff047b82 */ /* 0x000ee20000000800 */
[----:B------:R-:W-:Y:S01]  /*15ed0*/  IADD3 R17, PT, PT, R54, -0x100, RZ ;  /* 0xffffff0036117810 */ /* 0x000fe20007ffe0ff */
[----:B------:R-:W-:Y:S01]  /*15ee0*/  IMAD.SHL.U32 R19, R141, 0x80, RZ ;  /* 0x000000808d137824 */ /* 0x000fe200078e00ff */
[----:B------:R-:W4:Y:S02]  /*15ef0*/  LDCU.64 UR8, c[0x0][0x3a0] ;  /* 0x00007400ff0877ac */ /* 0x000f240008000a00 */
[----:B------:R-:W-:Y:S02]  /*15f00*/  IABS R5, R17 ;  /* 0x0000001100057213 */ /* 0x000fe40000000000 */
[----:B------:R-:W-:Y:S02]  /*15f10*/  IABS R7, R19 ;  /* 0x0000001300077213 */ /* 0x000fe40000000000 */
[-C--:B---3--:R-:W-:Y:S02]  /*15f20*/  IABS R3, R4.reuse ;  /* 0x0000000400037213 */ /* 0x088fe40000000000 */
[----:B------:R-:W-:-:S02]  /*15f30*/  LOP3.LUT R17, R17, R4, RZ, 0x3c, !PT ;  /* 0x0000000411117212 */ /* 0x000fc400078e3cff */
[----:B------:R-:W3:Y:S01]  /*15f40*/  I2F.RP R6, R3 ;  /* 0x0000000300067306 */ /* 0x000ee20000209400 */
[----:B------:R-:W-:-:S04]  /*15f50*/  LOP3.LUT R19, R19, R4, RZ, 0x3c, !PT ;  /* 0x0000000413137212 */ /* 0x000fc800078e3cff */
[----:B------:R-:W-:-:S03]  /*15f60*/  ISETP.GE.AND P3, PT, R19, RZ, PT ;  /* 0x000000ff1300720c */ /* 0x000fc60003f66270 */
[----:B---3--:R-:W3:Y:S02]  /*15f70*/  MUFU.RCP R20, R6 ;  /* 0x0000000600147308 */ /* 0x008ee40000001000 */
[----:B---3--:R-:W-:-:S06]  /*15f80*/  VIADD R20, R20, 0xffffffe ;  /* 0x0ffffffe14147836 */ /* 0x008fcc0000000000 */
[----:B------:R-:W3:Y:S02]  /*15f90*/  F2I.FTZ.U32.TRUNC.NTZ R21, R20 ;  /* 0x0000001400157305 */ /* 0x000ee4000021f000 */
[----:B---3--:R-:W-:Y:S01]  /*15fa0*/  IMAD.MOV R18, RZ, RZ, -R21 ;  /* 0x000000ffff127224 */ /* 0x008fe200078e0a15 */
        /* <DEDUP_REMOVED lines=39> */
[----:B----4-:R-:W-:Y:S02]  /*16220*/  IMAD R4, R3, UR8, RZ ;  /* 0x0000000803047c24 */ /* 0x010fe4000f8e02ff */
[----:B------:R-:W-:-:S04]  /*16230*/  IMAD.WIDE.U32 R6, R5, UR8, R6 ;  /* 0x0000000805067c25 */ /* 0x000fc8000f8e0006 */
[----:B------:R-:W-:Y:S01]  /*16240*/  IMAD R4, R5, UR9, R4 ;  /* 0x0000000905047c24 */ /* 0x000fe2000f8e0204 */
[----:B------:R-:W-:-:S04]  /*16250*/  LEA R220, P1, R6, R220, 0x1 ;  /* 0x000000dc06dc7211 */ /* 0x000fc800078208ff */
[----:B------:R-:W-:-:S04]  /*16260*/  IADD3 R4, PT, PT, R7, R4, RZ ;  /* 0x0000000407047210 */ /* 0x000fc80007ffe0ff */
[----:B------:R-:W-:-:S07]  /*16270*/  LEA.HI.X R221, R6, R221, R4, 0x1, P1 ;  /* 0x000000dd06dd7211 */ /* 0x000fce00008f0c04 */
.L_x_1850:
[----:B------:R-:W3:Y:S01]  /*16280*/  LDCU UR4, c[0x0][0x440] ;  /* 0x00008800ff0477ac */ /* 0x000ee20008000800 */
[C---:B------:R-:W-:Y:S01]  /*16290*/  IMAD.SHL.U32 R3, R52.reuse, 0x20, RZ ;  /* 0x0000002034037824 */ /* 0x040fe200078e00ff */
[----:B------:R-:W-:-:S04]  /*162a0*/  SHF.L.U64.HI R4, R52, 0x5, R53 ;  /* 0x0000000534047819 */ /* 0x000fc80000010235 */
[----:B------:R-:W-:-:S05]  /*162b0*/  IADD3 R6, P3, PT, R3, R220, RZ ;  /* 0x000000dc03067210 */ /* 0x000fca0007f7e0ff */
[----:B------:R-:W-:Y:S01]  /*162c0*/  IMAD.X R7, R4, 0x1, R221, P3 ;  /* 0x0000000104077824 */ /* 0x000fe200018e06dd */
[----:B------:R-:W-:-:S05]  /*162d0*/  IADD3 R22, P3, PT, R6, R3, RZ ;  /* 0x0000000306167210 */ /* 0x000fca0007f7e0ff */
[----:B------:R-:W-:Y:S01]  /*162e0*/  IMAD.X R23, R7, 0x1, R4, P3 ;  /* 0x0000000107177824 */ /* 0x000fe200018e0604 */
[----:B---3--:R-:W-:Y:S02]  /*162f0*/  ISETP.GE.AND P2, PT, R14, UR4, PT ;  /* 0x000000040e007c0c */ /* 0x008fe4000bf46270 */
        /* <DEDUP_REMOVED lines=35> */
[----:B----4-:R-:W-:Y:S01]  /*16530*/  @!P1 MOV R6, R22 ;  /* 0x0000001600069202 */ /* 0x010fe20000000f00 */
        /* <DEDUP_REMOVED lines=14> */
[----:B----4-:R-:W-:Y:S01]  /*16620*/  @!P1 IMAD.MOV.U32 R6, RZ, RZ, R20 ;  /* 0x000000ffff069224 */ /* 0x010fe200078e0014 */
        /* <DEDUP_REMOVED lines=20> */
[----:B----4-:R-:W-:Y:S01]  /*16770*/  @!P1 MOV R6, R16 ;  /* 0x0000001000069202 */ /* 0x010fe20000000f00 */
        /* <DEDUP_REMOVED lines=28> */
.L_x_1848:
[----:B---3--:R-:W-:Y:S01]  /*16940*/  IMAD.SHL.U32 R4, R138, 0x2, RZ ;  /* 0x000000028a047824 */ /* 0x008fe200078e00ff */
[----:B------:R-:W3:Y:S01]  /*16950*/  LDCU UR4, c[0x0][0x45c] ;  /* 0x00008b80ff0477ac */ /* 0x000ee20008000800 */
[----:B------:R-:W-:-:S03]  /*16960*/  IMAD.IADD R145, R133, 0x1, R2 ;  /* 0x0000000185917824 */ /* 0x000fc600078e0202 */
[----:B------:R-:W-:Y:S02]  /*16970*/  LOP3.LUT R4, R4, 0x6, RZ, 0xc0, !PT ;  /* 0x0000000604047812 */ /* 0x000fe400078ec0ff */
[----:B------:R-:W-:-:S03]  /*16980*/  LEA R145, R145, UR5, 0x1 ;  /* 0x0000000591917c11 */ /* 0x000fc6000f8e08ff */
[----:B------:R-:W-:Y:S02]  /*16990*/  IMAD R3, R141, 0x80, R4 ;  /* 0x000000808d037824 */ /* 0x000fe400078e0204 */
[----:B------:R-:W-:Y:S01]  /*169a0*/  IMAD.IADD R146, R12, 0x1, R145 ;  /* 0x000000010c927824 */ /* 0x000fe200078e0291 */
[----:B--2---:R-:W-:Y:S01]  /*169b0*/  LDSM.16.MT88.4 R92, [R145+0x10000] ;  /* 0x01000000915c783b */ /* 0x004fe20000004200 */
[C---:B------:R-:W-:Y:S02]  /*169c0*/  VIADD R4, R3.reuse, 0x1 ;  /* 0x0000000103047836 */ /* 0x040fe40000000000 */
[C---:B------:R-:W-:Y:S01]  /*169d0*/  VIADD R5, R3.reuse, 0x8 ;  /* 0x0000000803057836 */ /* 0x040fe20000000000 */
[----:B-1----:R-:W-:Y:S01]  /*169e0*/  LDSM.16.MT88.4 R116, [R146+0xc000] ;  /* 0x00c000009274783b */ /* 0x002fe20000004200 */
        /* <DEDUP_REMOVED lines=25> */
[----:B------:R-:W-:Y:S02]  /*16b80*/  FSEL R23, R57, -INF , !P4 ;  /* 0xff80000039177808 */ /* 0x000fe40006000000 */
[CC--:B------:R-:W-:Y:S02]  /*16b90*/  ISETP.GE.AND P3, PT, R4.reuse, R134.reuse, PT ;  /* 0x000000860400720c */ /* 0x0c0fe40003f66270 */
[-C--:B------:R-:W-:Y:S01]  /*16ba0*/  ISETP.GE.AND P2, PT, R4, R135.reuse, PT ;  /* 0x000000870400720c */ /* 0x080fe20003f46270 */
[C---:B------:R-:W-:Y:S01]  /*16bb0*/  VIADD R4, R3.reuse, 0x21 ;  /* 0x0000002103047836 */ /* 0x040fe20000000000 */
[C---:B------:R-:W-:Y:S02]  /*16bc0*/  ISETP.GE.AND P5, PT, R6.reuse, R134, PT ;  /* 0x000000860600720c */ /* 0x040fe40003fa6270 */
[----:B------:R-:W-:Y:S01]  /*16bd0*/  ISETP.GE.AND P4, PT, R6, R135, PT ;  /* 0x000000870600720c */ /* 0x000fe20003f86270 */
[----:B------:R-:W-:Y:S01]  /*16be0*/  VIADD R6, R3, 0x20 ;  /* 0x0000002003067836 */ /* 0x000fe20000000000 */
[----:B------:R-:W-:-:S02]  /*16bf0*/  FSEL R15, R66, -INF , !P3 ;  /* 0xff800000420f7808 */ /* 0x000fc40005800000 */
        /* <DEDUP_REMOVED lines=9> */
[----:B------:R-:W-:Y:S02]  /*16c90*/  FSEL R243, R109, -INF , !P4 ;  /* 0xff8000006df37808 */ /* 0x000fe40006000000 */
[----:B------:R-:W-:Y:S02]  /*16ca0*/  FSEL R47, R44, -INF , !P5 ;  /* 0xff8000002c2f7808 */ /* 0x000fe40006800000 */
[----:B------:R-:W-:Y:S02]  /*16cb0*/  FSEL R19, R126, -INF , !P2 ;  /* 0xff8000007e137808 */ /* 0x000fe40005000000 */
[----:B------:R-:W-:Y:S01]  /*16cc0*/  FSEL R57, R108, -INF , !P1 ;  /* 0xff8000006c397808 */ /* 0x000fe20004800000 */
[----:B------:R-:W-:Y:S01]  /*16cd0*/  LDSM.16.MT88.4 R124, [R145+0xc000] ;  /* 0x00c00000917c783b */ /* 0x000fe20000004200 */
[----:B------:R-:W-:-:S02]  /*16ce0*/  ISETP.GE.AND P5, PT, R4, R134, PT ;  /* 0x000000860400720c */ /* 0x000fc40003fa6270 */
[-C--:B------:R-:W-:Y:S01]  /*16cf0*/  ISETP.GE.AND P4, PT, R4, R135.reuse, PT ;  /* 0x000000870400720c */ /* 0x080fe20003f86270 */
[C---:B------:R-:W-:Y:S01]  /*16d00*/  VIADD R4, R3.reuse, 0x31 ;  /* 0x0000003103047836 */ /* 0x040fe20000000000 */
        /* <DEDUP_REMOVED lines=15> */
[----:B------:R-:W-:Y:S01]  /*16e00*/  FSEL R41, R49, -INF , !P4 ;  /* 0xff80000031297808 */ /* 0x000fe20006000000 */
[----:B------:R-:W-:Y:S01]  /*16e10*/  IMAD.IADD R49, R176, 0x1, R145 ;  /* 0x00000001b0317824 */ /* 0x000fe200078e0291 */
[----:B------:R-:W-:Y:S02]  /*16e20*/  FSEL R241, R68, -INF , !P3 ;  /* 0xff80000044f17808 */ /* 0x000fe40005800000 */
[-C--:B------:R-:W-:Y:S01]  /*16e30*/  ISETP.GE.AND P2, PT, R4, R134.reuse, PT ;  /* 0x000000860400720c */ /* 0x080fe20003f46270 */
[----:B------:R-:W-:Y:S01]  /*16e40*/  IMAD.IADD R44, R12, 0x1, R49 ;  /* 0x000000010c2c7824 */ /* 0x000fe200078e0231 */
        /* <DEDUP_REMOVED lines=9> */
[----:B------:R-:W-:Y:S01]  /*16ee0*/  FSEL R185, R71, -INF , !P4 ;  /* 0xff80000047b97808 */ /* 0x000fe20006000000 */
[----:B------:R-:W-:Y:S01]  /*16ef0*/  LDSM.16.MT88.4 R76, [R49+0x10000] ;  /* 0x01000000314c783b */ /* 0x000fe20000004200 */
[C---:B------:R-:W-:Y:S02]  /*16f00*/  ISETP.GE.AND P3, PT, R4.reuse, R134, PT ;  /* 0x000000860400720c */ /* 0x040fe40003f66270 */
[-C--:B------:R-:W-:Y:S01]  /*16f10*/  ISETP.GE.AND P2, PT, R4, R135.reuse, PT ;  /* 0x000000870400720c */ /* 0x080fe20003f46270 */
[----:B------:R-:W-:Y:S01]  /*16f20*/  VIADD R4, R3, 0x49 ;  /* 0x0000004903047836 */ /* 0x000fe20000000000 */
[----:B------:R-:W-:Y:S02]  /*16f30*/  ISETP.GE.AND P4, PT, R6, R135, PT ;  /* 0x000000870600720c */ /* 0x000fe40003f86270 */
[----:B------:R-:W-:Y:S02]  /*16f40*/  FSEL R187, R70, -INF , !P5 ;  /* 0xff80000046bb7808 */ /* 0x000fe40006800000 */
[----:B------:R-:W-:-:S02]  /*16f50*/  FSEL R229, R229, -INF , !P4 ;  /* 0xff800000e5e57808 */ /* 0x000fc40006000000 */
[----:B------:R-:W-:Y:S02]  /*16f60*/  FSEL R201, R201, -INF , !P3 ;  /* 0xff800000c9c97808 */ /* 0x000fe40005800000 */
[-C--:B------:R-:W-:Y:S01]  /*16f70*/  ISETP.GE.AND P5, PT, R6, R134.reuse, PT ;  /* 0x000000860600720c */ /* 0x080fe20003fa6270 */
[C---:B------:R-:W-:Y:S01]  /*16f80*/  VIADD R6, R3.reuse, 0x48 ;  /* 0x0000004803067836 */ /* 0x040fe20000000000 */
[C---:B------:R-:W-:Y:S02]  /*16f90*/  ISETP.GE.AND P4, PT, R4.reuse, R134, PT ;  /* 0x000000860400720c */ /* 0x040fe40003f86270 */
[----:B------:R-:W-:Y:S01]  /*16fa0*/  ISETP.GE.AND P3, PT, R4, R135, PT ;  /* 0x000000870400720c */ /* 0x000fe20003f66270 */
[----:B------:R-:W-:Y:S01]  /*16fb0*/  VIADD R4, R3, 0x51 ;  /* 0x0000005103047836 */ /* 0x000fe20000000000 */
[----:B------:R-:W-:Y:S02]  /*16fc0*/  FSEL R189, R189, -INF , !P1 ;  /* 0xff800000bdbd7808 */ /* 0x000fe40004800000 */
        /* <DEDUP_REMOVED lines=8> */
[----:B------:R-:W-:Y:S02]  /*17050*/  FSEL R231, R231, -INF , !P1 ;  /* 0xff800000e7e77808 */ /* 0x000fe40004800000 */
[CC--:B------:R-:W-:Y:S02]  /*17060*/  ISETP.GE.AND P4, PT, R3.reuse, R134.reuse, PT ;  /* 0x000000860300720c */ /* 0x0c0fe40003f86270 */
        /* <DEDUP_REMOVED lines=8> */
[----:B------:R-:W-:Y:S02]  /*170f0*/  FSEL R213, R213, -INF , !P2 ;  /* 0xff800000d5d57808 */ /* 0x000fe40005000000 */
[C---:B------:R-:W-:Y:S02]  /*17100*/  ISETP.GE.AND P3, PT, R6.reuse, R134, PT ;  /* 0x000000860600720c */ /* 0x040fe40003f66270 */
[-C--:B------:R-:W-:Y:S01]  /*17110*/  ISETP.GE.AND P2, PT, R6, R135.reuse, PT ;  /* 0x000000870600720c */ /* 0x080fe20003f46270 */
[----:B------:R-:W-:Y:S01]  /*17120*/  VIADD R6, R3, 0x60 ;  /* 0x0000006003067836 */ /* 0x000fe20000000000 */
[----:B------:R-:W-:Y:S02]  /*17130*/  FSEL R211, R211, -INF , !P5 ;  /* 0xff800000d3d37808 */ /* 0x000fe40006800000 */
[----:B------:R-:W-:-:S02]  /*17140*/  ISETP.GE.AND P5, PT, R4, R135, PT ;  /* 0x000000870400720c */ /* 0x000fc40003fa6270 */
[----:B------:R-:W-:Y:S02]  /*17150*/  FMNMX3.FTZ R14, R63, R121, R123, !PT ;  /* 0x000000793f0e7276 */ /* 0x000fe4000781007b */
[----:B------:R-:W-:Y:S02]  /*17160*/  FSEL R203, R203, -INF , !P3 ;  /* 0xff800000cbcb7808 */ /* 0x000fe40005800000 */
[----:B------:R-:W-:Y:S02]  /*17170*/  FSEL R193, R193, -INF , !P2 ;  /* 0xff800000c1c17808 */ /* 0x000fe40005000000 */
[----:B------:R-:W-:Y:S02]  /*17180*/  FSEL R191, R191, -INF , !P5 ;  /* 0xff800000bfbf7808 */ /* 0x000fe40006800000 */
[----:B------:R-:W-:Y:S02]  /*17190*/  FMNMX3.FTZ R14, R14, R29, R23, !PT ;  /* 0x0000001d0e0e7276 */ /* 0x000fe40007810017 */
[----:B------:R-:W-:-:S02]  /*171a0*/  ISETP.GE.AND P3, PT, R6, R134, PT ;  /* 0x000000860600720c */ /* 0x000fc40003f66270 */
[-C--:B------:R-:W-:Y:S01]  /*171b0*/  ISETP.GE.AND P2, PT, R6, R135.reuse, PT ;  /* 0x000000870600720c */ /* 0x080fe20003f46270 */
[C---:B------:R-:W-:Y:S01]  /*171c0*/  VIADD R6, R3.reuse, 0x68 ;  /* 0x0000006803067836 */ /* 0x040fe20000000000 */
[----:B------:R-:W-:Y:S02]  /*171d0*/  ISETP.GE.AND P5, PT, R3, R135, PT ;  /* 0x000000870300720c */ /* 0x000fe40003fa6270 */
[----:B------:R-:W-:Y:S02]  /*171e0*/  FMNMX3.FTZ R14, R14, R25, R59, !PT ;  /* 0x000000190e0e7276 */ /* 0x000fe4000781003b */
[----:B------:R-:W-:Y:S02]  /*171f0*/  FSEL R31, R120, -INF , !P5 ;  /* 0xff800000781f7808 */ /* 0x000fe40006800000 */
[----:B------:R-:W-:Y:S02]  /*17200*/  FSEL R181, R181, -INF , !P3 ;  /* 0xff800000b5b57808 */ /* 0x000fe40005800000 */
[----:B------:R-:W-:-:S02]  /*17210*/  ISETP.GE.AND P3, PT, R6, R134, PT ;  /* 0x000000860600720c */ /* 0x000fc40003f66270 */
[----:B------:R-:W-:Y:S02]  /*17220*/  ISETP.GE.AND P5, PT, R6, R135, PT ;  /* 0x000000870600720c */ /* 0x000fe40003fa6270 */
[----:B------:R-:W-:Y:S02]  /*17230*/  FMNMX3.FTZ R6, R14, R15, R57, !PT ;  /* 0x0000000f0e067276 */ /* 0x000fe40007810039 */
[----:B------:R-:W-:Y:S02]  /*17240*/  FMNMX3.FTZ R14, R31, R27, R5, !PT ;  /* 0x0000001b1f0e7276 */ /* 0x000fe40007810005 */
[----:B------:R-:W-:Y:S02]  /*17250*/  FSEL R197, R197, -INF , !P1 ;  /* 0xff800000c5c57808 */ /* 0x000fe40004800000 */
[----:B------:R-:W-:Y:S02]  /*17260*/  FMNMX3.FTZ R14, R14, R7, R13, !PT ;  /* 0x000000070e0e7276 */ /* 0x000fe4000781000d */
[----:B------:R-:W-:Y:S01]  /*17270*/  ISETP.GE.AND P1, PT, R4, R134, PT ;  /* 0x000000860400720c */ /* 0x000fe20003f26270 */
[----:B------:R-:W-:Y:S01]  /*17280*/  VIADD R4, R3, 0x61 ;  /* 0x0000006103047836 */ /* 0x000fe20000000000 */
[----:B------:R-:W-:-:S02]  /*17290*/  FMNMX3.FTZ R14, R14, R21, R17, !PT ;  /* 0x000000150e0e7276 */ /* 0x000fc40007810011 */
[----:B------:R-:W-:Y:S02]  /*172a0*/  FMNMX3.FTZ R6, R6, R243, R245, !PT ;  /* 0x000000f306067276 */ /* 0x000fe400078100f5 */
[----:B------:R-:W-:Y:S02]  /*172b0*/  FMNMX3.FTZ R14, R14, R19, R47, !PT ;  /* 0x000000130e0e7276 */ /* 0x000fe4000781002f */
        /* <DEDUP_REMOVED lines=37> */
[----:B------:R-:W-:Y:S02]  /*17510*/  FMNMX3.FTZ R6, R6, R179, R177, !PT ;  /* 0x000000b306067276 */ /* 0x000fe400078100b1 */
[----:B------:R-:W-:Y:S02]  /*17520*/  ISETP.GE.AND P1, PT, R4, R135, PT ;  /* 0x000000870400720c */ /* 0x000fe40003f26270 */
[----:B------:R-:W-:Y:S02]  /*17530*/  FMNMX3.FTZ R4, R14, R191, R173, !PT ;  /* 0x000000bf0e047276 */ /* 0x000fe400078100ad */
[----:B------:R-:W-:Y:S02]  /*17540*/  FSEL R163, R163, -INF , !P5 ;  /* 0xff800000a3a37808 */ /* 0x000fe40006800000 */
[----:B------:R-:W-:Y:S02]  /*17550*/  ISETP.GE.AND P5, PT, R3, R134, PT ;  /* 0x000000860300720c */ /* 0x000fe40003fa6270 */
[----:B------:R-:W-:-:S02]  /*17560*/  FMNMX3.FTZ R6, R6, R175, R165, !PT ;  /* 0x000000af06067276 */ /* 0x000fc400078100a5 */
[----:B------:R-:W-:Y:S02]  /*17570*/  FSEL R167, R167, -INF , !P4 ;  /* 0xff800000a7a77808 */ /* 0x000fe40006000000 */
[----:B------:R-:W-:Y:S02]  /*17580*/  FSEL R157, R157, -INF , !P3 ;  /* 0xff8000009d9d7808 */ /* 0x000fe40005800000 */
[----:B------:R-:W-:Y:S02]  /*17590*/  FMNMX3.FTZ R4, R4, R171, R169, !PT ;  /* 0x000000ab04047276 */ /* 0x000fe400078100a9 */
[----:B------:R-:W-:Y:S02]  /*175a0*/  FSEL R159, R159, -INF , !P5 ;  /* 0xff8000009f9f7808 */ /* 0x000fe40006800000 */
[----:B------:R-:W-:Y:S02]  /*175b0*/  FMNMX3.FTZ R6, R6, R163, R161, !PT ;  /* 0x000000a306067276 */ /* 0x000fe400078100a1 */
[----:B------:R-:W-:-:S02]  /*175c0*/  ISETP.GE.AND P4, PT, R3, R135, PT ;  /* 0x000000870300720c */ /* 0x000fc40003f86270 */
[----:B------:R-:W-:Y:S02]  /*175d0*/  FSEL R155, R155, -INF , !P2 ;  /* 0xff8000009b9b7808 */ /* 0x000fe40005000000 */
[----:B------:R-:W-:Y:S02]  /*175e0*/  FSEL R153, R153, -INF , !P1 ;  /* 0xff80000099997808 */ /* 0x000fe40004800000 */
[----:B------:R-:W-:Y:S02]  /*175f0*/  FMNMX3.FTZ R4, R4, R167, R157, !PT ;  /* 0x000000a704047276 */ /* 0x000fe4000781009d */
        /* <DEDUP_REMOVED lines=36> */
[----:B------:R-:W-:Y:S01]  /*17840*/  FFMA.FTZ R64, R25, UR4, -R148 ;  /* 0x0000000419407c23 */ /* 0x000fe20008010894 */
[--C-:B------:R-:W-:Y:S01]  /*17850*/  FFMA.FTZ R62, R21, UR4, -R144.reuse ;  /* 0x00000004153e7c23 */ /* 0x100fe20008010890 */
[--C-:B------:R-:W-:Y:S01]  /*17860*/  FFMA.FTZ R59, R17, UR4, -R144.reuse ;  /* 0x00000004113b7c23 */ /* 0x100fe20008010890 */
[----:B------:R-:W4:Y:S01]  /*17870*/  MUFU.EX2 R136, R136 ;  /* 0x0000008800887308 */ /* 0x000f220000000800 */
[--C-:B------:R-:W-:Y:S01]  /*17880*/  FFMA.FTZ R58, R19, UR4, -R144.reuse ;  /* 0x00000004133a7c23 */ /* 0x100fe20008010890 */
[----:B------:R-:W-:Y:S01]  /*17890*/  LDSM.16.MT88.4 R20, [R145+0x10800] ;  /* 0x010800009114783b */ /* 0x000fe20000004200 */
[----:B------:R-:W-:Y:S01]  /*178a0*/  FFMA.FTZ R50, R45, UR4, -R144 ;  /* 0x000000042d327c23 */ /* 0x000fe20008010890 */
[----:B------:R-:W-:Y:S01]  /*178b0*/  MUFU.EX2 R147, R147 ;  /* 0x0000009300937308 */ /* 0x000fe20000000800 */
[--C-:B------:R-:W-:Y:S01]  /*178c0*/  FFMA.FTZ R57, R57, UR4, -R148.reuse ;  /* 0x0000000439397c23 */ /* 0x100fe20008010894 */
[----:B--2---:R-:W-:Y:S01]  /*178d0*/  F2FP.BF16.F32.PACK_AB R68, R142, R149 ;  /* 0x000000958e44723e */ /* 0x004fe200000010ff */
[----:B------:R-:W2:Y:S01]  /*178e0*/  LDSM.16.MT88.4 R16, [R49+0x10800] ;  /* 0x010800003110783b */ /* 0x000ea20000004200 */
[----:B------:R-:W5:Y:S01]  /*178f0*/  MUFU.EX2 R140, R140 ;  /* 0x0000008c008c7308 */ /* 0x000f620000000800 */
[--C-:B------:R-:W-:Y:S01]  /*17900*/  FFMA.FTZ R56, R243, UR4, -R148.reuse ;  /* 0x00000004f3387c23 */ /* 0x100fe20008010894 */
[----:B------:R-:W-:Y:S01]  /*17910*/  FFMA.FTZ R48, R245, UR4, -R148 ;  /* 0x00000004f5307c23 */ /* 0x000fe20008010894 */
[----:B------:R-:W-:Y:S01]  /*17920*/  LDSM.16.MT88.4 R28, [R145+0xc800] ;  /* 0x00c80000911c783b */ /* 0x000fe20000004200 */
[----:B------:R-:W-:Y:S01]  /*17930*/  MUFU.EX2 R67, R67 ;  /* 0x0000004300437308 */ /* 0x000fe20000000800 */
[--C-:B------:R-:W-:Y:S01]  /*17940*/  FFMA.FTZ R46, R43, UR4, -R144.reuse ;  /* 0x000000042b2e7c23 */ /* 0x100fe20008010890 */
[----:B----4-:R-:W-:Y:S01]  /*17950*/  F2FP.BF16.F32.PACK_AB R70, R136, R143 ;  /* 0x0000008f8846723e */ /* 0x010fe200000010ff */
[----:B------:R-:W-:Y:S01]  /*17960*/  LDSM.16.MT88.4 R24, [R49+0xc800] ;  /* 0x00c800003118783b */ /* 0x000fe20000004200 */
[----:B------:R-:W4:Y:S01]  /*17970*/  MUFU.EX2 R66, R66 ;  /* 0x0000004200427308 */ /* 0x000f220000000800 */
[----:B------:R-:W-:Y:S01]  /*17980*/  FFMA.FTZ R45, R41, UR4, -R144 ;  /* 0x00000004292d7c23 */ /* 0x000fe20008010890 */
[--C-:B------:R-:W-:Y:S01]  /*17990*/  FFMA.FTZ R152, R183, UR4, -R148.reuse ;  /* 0x00000004b7987c23 */ /* 0x100fe20008010894 */
[----:B------:R-:W-:Y:S01]  /*179a0*/  LDSM.16.MT88.4 R40, [R44+0x11000] ;  /* 0x011000002c28783b */ /* 0x000fe20000004200 */
[----:B------:R-:W-:Y:S01]  /*179b0*/  MUFU.EX2 R65, R65 ;  /* 0x0000004100417308 */ /* 0x000fe20000000800 */
[----:B------:R-:W-:Y:S01]  /*179c0*/  FFMA.FTZ R150, R241, UR4, -R148 ;  /* 0x00000004f1967c23 */ /* 0x000fe20008010894 */
[----:B-----5:R-:W-:Y:S01]  /*179d0*/  F2FP.BF16.F32.PACK_AB R69, R140, R147 ;  /* 0x000000938c45723e */ /* 0x020fe200000010ff */
[--C-:B------:R-:W-:Y:S01]  /*179e0*/  FFMA.FTZ R156, R187, UR4, -R144.reuse ;  /* 0x00000004bb9c7c23 */ /* 0x100fe20008010890 */
[----:B------:R-:W5:Y:S01]  /*179f0*/  MUFU.EX2 R64, R64 ;  /* 0x0000004000407308 */ /* 0x000f620000000800 */
[--C-:B------:R-:W-:Y:S01]  /*17a00*/  FFMA.FTZ R154, R235, UR4, -R144.reuse ;  /* 0x00000004eb9a7c23 */ /* 0x100fe20008010890 */
[----:B------:R-:W-:Y:S01]  /*17a10*/  FFMA.FTZ R189, R189, UR4, -R144 ;  /* 0x00000004bdbd7c23 */ /* 0x000fe20008010890 */
[----:B------:R-:W-:Y:S01]  /*17a20*/  FFMA.FTZ R239, R239, UR4, -R148 ;  /* 0x00000004efef7c23 */ /* 0x000fe20008010894 */
[----:B------:R-:W-:Y:S01]  /*17a30*/  MUFU.EX2 R61, R61 ;  /* 0x0000003d003d7308 */ /* 0x000fe20000000800 */
[----:B------:R-:W-:Y:S01]  /*17a40*/  FFMA.FTZ R237, R237, UR4, -R144 ;  /* 0x00000004eded7c23 */ /* 0x000fe20008010890 */
[----:B----4-:R-:W-:Y:S01]  /*17a50*/  F2FP.BF16.F32.PACK_AB R71, R66, R67 ;  /* 0x000000434247723e */ /* 0x010fe200000010ff */
[--C-:B------:R-:W-:Y:S01]  /*17a60*/  FFMA.FTZ R158, R201, UR4, -R148.reuse ;  /* 0x00000004c99e7c23 */ /* 0x100fe20008010894 */
[----:B------:R-:W-:Y:S01]  /*17a70*/  MUFU.EX2 R60, R60 ;  /* 0x0000003c003c7308 */ /* 0x000fe20000000800 */
[----:B------:R-:W-:Y:S01]  /*17a80*/  FFMA.FTZ R160, R205, UR4, -R148 ;  /* 0x00000004cda07c23 */ /* 0x000fe20008010894 */
        /* <DEDUP_REMOVED lines=8> */
[--C-:B------:R-:W-:Y:S01]  /*17b10*/  FFMA.FTZ R166, R213, UR4, -R148.reuse ;  /* 0x00000004d5a67c23 */ /* 0x100fe20008010894 */
[----:B------:R-:W-:Y:S01]  /*17b20*/  FFMA.FTZ R168, R199, UR4, -R148 ;  /* 0x00000004c7a87c23 */ /* 0x000fe20008010894 */
[----:B------:R-:W-:Y:S01]  /*17b30*/  MUFU.EX2 R59, R59 ;  /* 0x0000003b003b7308 */ /* 0x000fe20000000800 */
[C---:B------:R-:W-:Y:S01]  /*17b40*/  HMMA.16816.F32.BF16 R100, R68.reuse, R102, RZ ;  /* 0x000000664464723c */ /* 0x040fe200000418ff */
[----:B------:R-:W-:Y:S01]  /*17b50*/  FFMA.FTZ R170, R197, UR4, -R144 ;  /* 0x00000004c5aa7c23 */ /* 0x000fe20008010890 */
[----:B------:R-:W-:Y:S01]  /*17b60*/  FFMA.FTZ R211, R211, UR4, -R148 ;  /* 0x00000004d3d37c23 */ /* 0x000fe20008010894 */
        /* <DEDUP_REMOVED lines=43> */
[----:B-1----:R-:W-:-:S03]  /*17e20*/  FFMA.FTZ R231, R151, UR4, -R144 ;  /* 0x0000000497e77c23 */ /* 0x002fc60008010890 */
        /* <DEDUP_REMOVED lines=11> */
[----:B-----5:R-:W-:Y:S01]  /*17ee0*/  F2FP.BF16.F32.PACK_AB R4, R64, R65 ;  /* 0x000000414004723e */ /* 0x020fe200000010ff */
[----:B-1----:R-:W-:Y:S01]  /*17ef0*/  FFMA.FTZ R178, R167, UR4, -R144 ;  /* 0x00000004a7b27c23 */ /* 0x002fe20008010890 */
        /* <DEDUP_REMOVED lines=16> */
[----:B------:R-:W-:-:S05]  /*18000*/  FADD.FTZ R58, R58, R59 ;  /* 0x0000003b3a3a7221 */ /* 0x000fca0000010000 */
[C---:B------:R-:W-:Y:S01]  /*18010*/  HMMA.16816.F32.BF16 R100, R4.reuse, R14, R100 ;  /* 0x0000000e0464723c */ /* 0x040fe20000041864 */
[----:B------:R-:W1:Y:S07]  /*18020*/  LDSM.16.MT88.4 R12, [R44+0x10800] ;  /* 0x010800002c0c783b */ /* 0x000e6e0000004200 */
[----:B--2---:R-:W-:Y:S01]  /*18030*/  HMMA.16816.F32.BF16 R80, R4, R16, R80 ;  /* 0x000000100450723c */ /* 0x004fe20000041850 */
[----:B------:R-:W-:Y:S01]  /*18040*/  FFMA.FTZ R16, R51, UR4, -R148 ;  /* 0x0000000433107c23 */ /* 0x000fe20008010894 */
[----:B------:R-:W-:-:S03]  /*18050*/  FFMA.FTZ R51, R47, UR4, -R144 ;  /* 0x000000042f337c23 */ /* 0x000fc60008010890 */
[----:B------:R2:W-:Y:S03]  /*18060*/  MUFU.EX2 R47, R16 ;  /* 0x00000010002f7308 */ /* 0x0005e60000000800 */
[C---:B------:R-:W-:Y:S01]  /*18070*/  HMMA.16816.F32.BF16 R120, R4.reuse, R36, R120 ;  /* 0x000000240478723c */ /* 0x040fe20000041878 */
[----:B------:R-:W3:Y:S07]  /*18080*/  MUFU.EX2 R51, R51 ;  /* 0x0000003300337308 */ /* 0x000eee0000000800 */
[C---:B------:R-:W-:Y:S01]  /*18090*/  HMMA.16816.F32.BF16 R116, R4.reuse, R38, R116 ;  /* 0x000000260474723c */ /* 0x040fe20000041874 */
[----:B------:R-:W4:Y:S07]  /*180a0*/  LDSM.16.MT88.4 R36, [R146+0xd000] ;  /* 0x00d000009224783b */ /* 0x000f2e0000004200 */
[C---:B------:R-:W-:Y:S01]  /*180b0*/  HMMA.16816.F32.BF16 R76, R4.reuse, R18, R76 ;  /* 0x00000012044c723c */ /* 0x040fe2000004184c */
[----:B--2---:R-:W2:Y:S07]  /*180c0*/  LDSM.16.MT88.4 R16, [R145+0x11000] ;  /* 0x011000009110783b */ /* 0x004eae0000004200 */
[C---:B------:R-:W-:Y:S08]  /*180d0*/  HMMA.16816.F32.BF16 R96, R4.reuse, R20, R96 ;  /* 0x000000140460723c */ /* 0x040ff00000041860 */
[C---:B-1----:R-:W-:Y:S08]  /*180e0*/  HMMA.16816.F32.BF16 R72, R4.reuse, R12, R72 ;  /* 0x0000000c0448723c */ /* 0x042ff00000041848 */
[C---:B------:R-:W-:Y:S01]  /*180f0*/  HMMA.16816.F32.BF16 R68, R4.reuse, R14, R68 ;  /* 0x0000000e0444723c */ /* 0x040fe20000041844 */
[----:B------:R-:W1:Y:S07]  /*18100*/  LDSM.16.MT88.4 R12, [R49+0x11000] ;  /* 0x01100000310c783b */ /* 0x000e6e0000004200 */
        /* <DEDUP_REMOVED lines=11> */
[----:B------:R-:W-:-:S02]  /*181c0*/  F2FP.BF16.F32.PACK_AB R4, R56, R57 ;  /* 0x000000393804723e */ /* 0x000fc400000010ff */
[----:B---3--:R-:W-:Y:S02]  /*181d0*/  F2FP.BF16.F32.PACK_AB R5, R50, R51 ;  /* 0x000000333205723e */ /* 0x008fe400000010ff */
[----:B------:R-:W-:Y:S02]  /*181e0*/  F2FP.BF16.F32.PACK_AB R6, R47, R48 ;  /* 0x000000302f06723e */ /* 0x000fe400000010ff */
[----:B------:R-:W-:-:S07]  /*181f0*/  F2FP.BF16.F32.PACK_AB R7, R45, R46 ;  /* 0x0000002e2d07723e */ /* 0x000fce00000010ff */
[C---:B----4-:R-:W-:Y:S08]  /*18200*/  HMMA.16816.F32.BF16 R120, R4.reuse, R36, R120 ;  /* 0x000000240478723c */ /* 0x050ff00000041878 */
[C---:B------:R-:W-:Y:S01]  /*18210*/  HMMA.16816.F32.BF16 R116, R4.reuse, R38, R116 ;  /* 0x000000260474723c */ /* 0x040fe20000041874 */
[----:B------:R-:W3:Y:S07]  /*18220*/  LDSM.16.MT88.4 R36, [R146+0xd800] ;  /* 0x00d800009224783b */ /* 0x000eee0000004200 */
[----:B--2---:R-:W-:Y:S01]  /*18230*/  HMMA.16816.F32.BF16 R96, R4, R16, R96 ;  /* 0x000000100460723c */ /* 0x004fe20000041860 */
[----:B------:R-:W-:-:S02]  /*18240*/  FFMA.FTZ R16, R185, UR4, -R148 ;  /* 0x00000004b9107c23 */ /* 0x000fc40008010894 */
[----:B------:R-:W2:Y:S04]  /*18250*/  MUFU.EX2 R185, R239 ;  /* 0x000000ef00b97308 */ /* 0x000ea80000000800 */
[----:B------:R4:W2:Y:S01]  /*18260*/  MUFU.EX2 R183, R16 ;  /* 0x0000001000b77308 */ /* 0x0008a20000000800 */
[C---:B------:R-:W-:Y:S08]  /*18270*/  HMMA.16816.F32.BF16 R92, R4.reuse, R18, R92 ;  /* 0x00000012045c723c */ /* 0x040ff0000004185c */
[C---:B-1----:R-:W-:Y:S01]  /*18280*/  HMMA.16816.F32.BF16 R80, R4.reuse, R12, R80 ;  /* 0x0000000c0450723c */ /* 0x042fe20000041850 */
[----:B----4-:R-:W1:Y:S07]  /*18290*/  LDSM.16.MT88.4 R16, [R145+0x11800] ;  /* 0x011800009110783b */ /* 0x010e6e0000004200 */
        /* <DEDUP_REMOVED lines=19> */
[----:B--2---:R-:W-:Y:S02]  /*183d0*/  F2FP.BF16.F32.PACK_AB R4, R185, R150 ;  /* 0x00000096b904723e */ /* 0x004fe400000010ff */
[----:B------:R-:W-:Y:S02]  /*183e0*/  F2FP.BF16.F32.PACK_AB R5, R156, R187 ;  /* 0x000000bb9c05723e */ /* 0x000fe400000010ff */
[----:B------:R-:W-:-:S02]  /*183f0*/  F2FP.BF16.F32.PACK_AB R6, R152, R183 ;  /* 0x000000b79806723e */ /* 0x000fc400000010ff */
        /* <DEDUP_REMOVED lines=38> */
[----:B------:R-:W-:Y:S05]  /*18660*/  MUFU.EX2 R41, R195 ;  /* 0x000000c300297308 */ /* 0x000fea0000000800 */
[----:B------:R-:W-:Y:S01]  /*18670*/  MUFU.EX2 R40, R40 ;  /* 0x0000002800287308 */ /* 0x000fe20000000800 */
[----:B----4-:R-:W-:Y:S01]  /*18680*/  HMMA.16816.F32.BF16 R112, R4, R20, R112 ;  /* 0x000000140470723c */ /* 0x010fe20000041870 */
[----:B------:R-:W-:-:S02]  /*18690*/  FFMA.FTZ R20, R203, UR4, -R148 ;  /* 0x00000004cb147c23 */ /* 0x000fc40008010894 */
[----:B------:R3:W4:Y:S04]  /*186a0*/  MUFU.EX2 R203, R211 ;  /* 0x000000d300cb7308 */ /* 0x0007280000000800 */
[----:B------:R1:W2:Y:S01]  /*186b0*/  MUFU.EX2 R199, R20 ;  /* 0x0000001400c77308 */ /* 0x0002a20000000800 */
[C---:B------:R-:W-:Y:S01]  /*186c0*/  HMMA.16816.F32.BF16 R76, R4.reuse, R42, R76 ;  /* 0x0000002a044c723c */ /* 0x040fe2000004184c */
[----:B------:R-:W-:Y:S02]  /*186d0*/  FFMA.FTZ R42, R181, UR4, -R148 ;  /* 0x00000004b52a7c23 */ /* 0x000fe40008010894 */
[----:B------:R-:W2:Y:S04]  /*186e0*/  MUFU.EX2 R43, R191 ;  /* 0x000000bf002b7308 */ /* 0x000ea80000000800 */
[----:B------:R-:W2:Y:S01]  /*186f0*/  MUFU.EX2 R42, R42 ;  /* 0x0000002a002a7308 */ /* 0x000ea20000000800 */
[----:B-----5:R-:W-:Y:S01]  /*18700*/  HMMA.16816.F32.BF16 R128, R4, R24, R128 ;  /* 0x000000180480723c */ /* 0x020fe20000041880 */
[----:B---3--:R-:W-:-:S07]  /*18710*/  IMAD.SHL.U32 R211, R138, 0x8, RZ ;  /* 0x000000088ad37824 */ /* 0x008fce00078e00ff */
        /* <DEDUP_REMOVED lines=8> */
[C---:B------:R-:W-:Y:S01]  /*187a0*/  HMMA.16816.F32.BF16 R108, R4.reuse, R22, R108 ;  /* 0x00000016046c723c */ /* 0x040fe2000004186c */
[----:B-1----:R-:W-:Y:S07]  /*187b0*/  LDSM.16.MT88.4 R20, [R145+0x12800] ;  /* 0x012800009114783b */ /* 0x002fee0000004200 */
[C---:B------:R-:W-:Y:S08]  /*187c0*/  HMMA.16816.F32.BF16 R72, R4.reuse, R16, R72 ;  /* 0x000000100448723c */ /* 0x040ff00000041848 */
[----:B------:R-:W-:Y:S01]  /*187d0*/  HMMA.16816.F32.BF16 R68, R4, R18, R68 ;  /* 0x000000120444723c */ /* 0x000fe20000041844 */
[----:B------:R-:W1:Y:S01]  /*187e0*/  LDSM.16.MT88.4 R16, [R49+0x12800] ;  /* 0x012800003110783b */ /* 0x000e620000004200 */
[----:B----4-:R-:W-:-:S02]  /*187f0*/  F2FP.BF16.F32.PACK_AB R4, R203, R166 ;  /* 0x000000a6cb04723e */ /* 0x010fc400000010ff */
[----:B------:R-:W-:Y:S02]  /*18800*/  F2FP.BF16.F32.PACK_AB R5, R41, R170 ;  /* 0x000000aa2905723e */ /* 0x000fe400000010ff */
[----:B--2---:R-:W-:Y:S02]  /*18810*/  F2FP.BF16.F32.PACK_AB R6, R168, R199 ;  /* 0x000000c7a806723e */ /* 0x004fe400000010ff */
[----:B------:R-:W-:-:S07]  /*18820*/  F2FP.BF16.F32.PACK_AB R7, R43, R40 ;  /* 0x000000282b07723e */ /* 0x000fce00000010ff */
[C---:B------:R-:W-:Y:S08]  /*18830*/  HMMA.16816.F32.BF16 R104, R4.reuse, R12, R104 ;  /* 0x0000000c0468723c */ /* 0x040ff00000041868 */
[C---:B------:R-:W-:Y:S01]  /*18840*/  HMMA.16816.F32.BF16 R100, R4.reuse, R14, R100 ;  /* 0x0000000e0464723c */ /* 0x040fe20000041864 */
[----:B------:R-:W2:Y:S07]  /*18850*/  LDSM.16.MT88.4 R12, [R44+0x12800] ;  /* 0x012800002c0c783b */ /* 0x000eae0000004200 */
[C---:B---3--:R-:W-:Y:S08]  /*18860*/  HMMA.16816.F32.BF16 R112, R4.reuse, R24, R112 ;  /* 0x000000180470723c */ /* 0x048ff00000041870 */
        /* <DEDUP_REMOVED lines=62> */
[----:B------:R-:W-:Y:S01]  /*18c50*/  F2FP.BF16.F32.PACK_AB R5, R33, R32 ;  /* 0x000000202105723e */ /* 0x000fe200000010ff */
[----:B------:R-:W-:Y:S01]  /*18c60*/  FADD.FTZ R48, R48, R25 ;  /* 0x0000001930307221 */ /* 0x000fe20000010000 */
[----:B-----5:R-:W-:Y:S01]  /*18c70*/  F2FP.BF16.F32.PACK_AB R6, R30, R29 ;  /* 0x0000001d1e06723e */ /* 0x020fe200000010ff */
        /* <DEDUP_REMOVED lines=19> */
[----:B------:R-:W-:Y:S01]  /*18db0*/  HMMA.16816.F32.BF16 R124, R4, R14, R124 ;  /* 0x0000000e047c723c */ /* 0x000fe2000004187c */
[----:B------:R-:W2:Y:S02]  /*18dc0*/  LDSM.16.MT88.4 R12, [R49+0x13800] ;  /* 0x01380000310c783b */ /* 0x000ea40000004200 */
[----:B------:R-:W-:-:S04]  /*18dd0*/  FADD.FTZ R205, R205, R158 ;  /* 0x0000009ecdcd7221 */ /* 0x000fc80000010000 */
[----:B------:R-:W-:Y:S01]  /*18de0*/  FADD.FTZ R205, R160, R205 ;  /* 0x000000cda0cd7221 */ /* 0x000fe20000010000 */
[----:B------:R-:W-:Y:S03]  /*18df0*/  HMMA.16816.F32.BF16 R120, R4, R20, R120 ;  /* 0x000000140478723c */ /* 0x000fe60000041878 */
        /* <DEDUP_REMOVED lines=11> */
[----:B------:R-:W-:Y:S03]  /*18eb0*/  HMMA.16816.F32.BF16 R108, R4, R18, R108 ;  /* 0x00000012046c723c */ /* 0x000fe6000004186c */
[----:B------:R-:W-:-:S04]  /*18ec0*/  FADD.FTZ R175, R175, R42 ;  /* 0x0000002aafaf7221 */ /* 0x000fc80000010000 */
[----:B------:R-:W-:Y:S01]  /*18ed0*/  FADD.FTZ R172, R172, R175 ;  /* 0x000000afacac7221 */ /* 0x000fe20000010000 */
[C---:B--2---:R-:W-:Y:S01]  /*18ee0*/  HMMA.16816.F32.BF16 R80, R4.reuse, R12, R80 ;  /* 0x0000000c0450723c */ /* 0x044fe20000041850 */
        /* <DEDUP_REMOVED lines=9> */
[----:B---3--:R-:W-:Y:S01]  /*18f80*/  HMMA.16816.F32.BF16 R96, R4, R20, R96 ;  /* 0x000000140460723c */ /* 0x008fe20000041860 */
[----:B------:R-:W-:-:S04]  /*18f90*/  FADD.FTZ R12, R40, R41 ;  /* 0x00000029280c7221 */ /* 0x000fc80000010000 */
[----:B------:R-:W-:-:S03]  /*18fa0*/  FADD.FTZ R12, R43, R12 ;  /* 0x0000000c2b0c7221 */ /* 0x000fc60000010000 */
[----:B------:R-:W-:Y:S01]  /*18fb0*/  HMMA.16816.F32.BF16 R92, R4, R22, R92 ;  /* 0x00000016045c723c */ /* 0x000fe2000004185c */
[----:B------:R-:W1:Y:S01]  /*18fc0*/  LDSM.16.MT88.4 R20, [R44+0xf800] ;  /* 0x00f800002c14783b */ /* 0x000e620000004200 */
[----:B------:R-:W-:-:S03]  /*18fd0*/  FADD.FTZ R171, R171, R12 ;  /* 0x0000000cabab7221 */ /* 0x000fc60000010000 */
[----:B------:R-:W2:Y:S01]  /*18fe0*/  LDSM.16.MT88.4 R44, [R44+0x13800] ;  /* 0x013800002c2c783b */ /* 0x000ea20000004200 */
[----:B------:R-:W-:-:S04]  /*18ff0*/  FADD.FTZ R174, R174, R171 ;  /* 0x000000abaeae7221 */ /* 0x000fc80000010000 */
[----:B------:R-:W-:-:S04]  /*19000*/  FADD.FTZ R13, R167, R174 ;  /* 0x000000aea70d7221 */ /* 0x000fc80000010000 */
[----:B------:R-:W-:-:S04]  /*19010*/  FADD.FTZ R13, R178, R13 ;  /* 0x0000000db20d7221 */ /* 0x000fc80000010000 */
        /* <DEDUP_REMOVED lines=78> */
.L_x_1852:
[----:B------:R-:W-:Y:S01]  /*19500*/  UMOV UR4, URZ ;  /* 0x000000ff00047c82 */ /* 0x000fe20008000000 */
[----:B------:R-:W-:Y:S01]  /*19510*/  IMAD.SHL.U32 R4, R10, 0x80, RZ ;  /* 0x000000800a047824 */ /* 0x000fe200078e00ff */
[----:B------:R-:W-:-:S05]  /*19520*/  IADD3 R5, P1, PT, RZ, -UR4, RZ ;  /* 0x80000004ff057c10 */ /* 0x000fca000ff3e0ff */
[----:B------:R-:W-:-:S05]  /*19530*/  IMAD.X R4, RZ, RZ, ~R4, P1 ;  /* 0x000000ffff047224 */ /* 0x000fca00008e0e04 */
[----:B------:R-:W-:-:S04]  /*19540*/  SHF.R.S64 R5, R5, 0x1f, R4 ;  /* 0x0000001f05057819 */ /* 0x000fc80000001004 */
[----:B------:R-:W-:-:S04]  /*19550*/  IADD3 R222, P1, PT, R5, R222, RZ ;  /* 0x000000de05de7210 */ /* 0x000fc80007f3e0ff */
[----:B------:R-:W-:-:S09]  /*19560*/  LEA.HI.X.SX32 R223, R4, R223, 0x1, P1 ;  /* 0x000000df04df7211 */ /* 0x000fd200008f0eff */
.L_x_1853:
        /* <DEDUP_REMOVED lines=11> */
[C---:B------:R-:W-:Y:S01]  /*19620*/  IMAD.IADD R136, R188.reuse, 0x1, R189 ;  /* 0x00000001bc887824 */ /* 0x040fe200078e02bd */
[----:B-1----:R-:W-:Y:S01]  /*19630*/  ISETP.GE.AND P3, PT, R7, UR4, PT ;  /* 0x0000000407007c0c */ /* 0x002fe2000bf66270 */
[----:B------:R-:W-:Y:S01]  /*19640*/  IMAD.IADD R188, R188, 0x1, R176 ;  /* 0x00000001bcbc7824 */ /* 0x000fe200078e02b0 */
[----:B------:R-:W-:Y:S02]  /*19650*/  LOP3.LUT R7, R209, 0x8, RZ, 0xc0, !PT ;  /* 0x00000008d1077812 */ /* 0x000fe400078ec0ff */
[----:B------:R-:W-:Y:S01]  /*19660*/  ISETP.GE.AND P2, PT, R9, UR4, PT ;  /* 0x0000000409007c0c */ /* 0x000fe2000bf46270 */
[----:B------:R-:W1:Y:S01]  /*19670*/  LDCU UR4, c[0x0][0x50c] ;  /* 0x0000a180ff0477ac */ /* 0x000e620008000800 */
        /* <DEDUP_REMOVED lines=57> */
[----:B------:R-:W-:Y:S01]  /*19a10*/  @!P2 LDGSTS.E.BYPASS.LTC128B.128 [R0+0x11800], desc[UR6][R14.64+0x80] ;  /* 0x118000800e00afae */ /* 0x000fe2000b981a06 */
[----:B------:R-:W-:Y:S01]  /*19a20*/  IADD3 R20, P1, PT, R4, R5, RZ ;  /* 0x0000000504147210 */ /* 0x000fe20007f3e0ff */
[--C-:B------:R-:W-:Y:S02]  /*19a30*/  IMAD.X R5, R7, 0x1, R10.reuse, P4 ;  /* 0x0000000107057824 */ /* 0x100fe400020e060a */
[----:B------:R-:W-:Y:S02]  /*19a40*/  @P2 STS.128 [R0+0x11800], RZ ;  /* 0x011800ff00002388 */ /* 0x000fe40000000c00 */
[----:B------:R-:W-:-:S02]  /*19a50*/  IMAD.X R21, R5, 0x1, R10, P1 ;  /* 0x0000000105157824 */ /* 0x000fc400008e060a */
        /* <DEDUP_REMOVED lines=24> */
[----:B--2---:R-:W-:-:S03]  /*19be0*/  @!P2 IMAD.MOV.U32 R8, RZ, RZ, R4 ;  /* 0x000000ffff08a224 */ /* 0x004fc600078e0004 */
[----:B------:R-:W-:Y:S01]  /*19bf0*/  @P3 STS.128 [R0+0xf000], RZ ;  /* 0x00f000ff00003388 */ /* 0x000fe20000000c00 */
[----:B------:R-:W-:-:S05]  /*19c00*/  @!P2 IMAD.MOV.U32 R9, RZ, RZ, R5 ;  /* 0x000000ffff09a224 */ /* 0x000fca00078e0005 */
        /* <DEDUP_REMOVED lines=16> */
[----:B---3--:R-:W3:Y:S04]  /*19d10*/  LDSM.16.M88.4 R4, [R137+UR5+0x4800] ;  /* 0x004800058904783b */ /* 0x008ee80008000200 */
[----:B------:R-:W4:Y:S04]  /*19d20*/  LDSM.16.M88.4 R148, [R137+UR5+0x5000] ;  /* 0x005000058994783b */ /* 0x000f280008000200 */
[----:B------:R-:W5:Y:S04]  /*19d30*/  LDSM.16.M88.4 R12, [R137+UR5+0x4000] ;  /* 0x00400005890c783b */ /* 0x000f680008000200 */
[----:B------:R-:W1:Y:S04]  /*19d40*/  LDSM.16.M88.4 R60, [R137+UR5+0x6000] ;  /* 0x00600005893c783b */ /* 0x000e680008000200 */
[----:B------:R-:W-:Y:S04]  /*19d50*/  LDSM.16.M88.4 R24, [R190] ;  /* 0x00000000be18783b */ /* 0x000fe80000000200 */
[----:B------:R-:W1:Y:S04]  /*19d60*/  LDSM.16.M88.4 R28, [R136+0x4800] ;  /* 0x00480000881c783b */ /* 0x000e680000000200 */
[----:B--2---:R-:W2:Y:S04]  /*19d70*/  LDSM.16.M88.4 R20, [R136+0x5000] ;  /* 0x005000008814783b */ /* 0x004ea80000000200 */
[----:B------:R-:W2:Y:S04]  /*19d80*/  LDSM.16.M88.4 R140, [R137+UR5+0x5800] ;  /* 0x00580005898c783b */ /* 0x000ea80008000200 */
[----:B------:R-:W2:Y:S04]  /*19d90*/  LDSM.16.M88.4 R48, [R137+UR5+0x6800] ;  /* 0x006800058930783b */ /* 0x000ea80008000200 */
[----:B------:R-:W2:Y:S01]  /*19da0*/  LDSM.16.M88.4 R40, [R137+UR5+0x7000] ;  /* 0x007000058928783b */ /* 0x000ea20008000200 */
[C---:B---3--:R-:W-:Y:S03]  /*19db0*/  HMMA.16816.F32.BF16 R8, R32.reuse, R4, RZ ;  /* 0x000000042008723c */ /* 0x048fe600000418ff */
[----:B------:R-:W3:Y:S04]  /*19dc0*/  LDSM.16.M88.4 R156, [R137+UR5+0x7800] ;  /* 0x00780005899c783b */ /* 0x000ee80008000200 */
[----:B------:R-:W3:Y:S01]  /*19dd0*/  LDSM.16.M88.4 R172, [R136+0x4000] ;  /* 0x0040000088ac783b */ /* 0x000ee20000000200 */
[C---:B----4-:R-:W-:Y:S03]  /*19de0*/  HMMA.16816.F32.BF16 R152, R32.reuse, R148, RZ ;  /* 0x000000942098723c */ /* 0x050fe600000418ff */
[----:B------:R-:W4:Y:S04]  /*19df0*/  LDSM.16.M88.4 R164, [R136+0x6000] ;  /* 0x0060000088a4783b */ /* 0x000f280000000200 */
[----:B------:R-:W-:Y:S01]  /*19e00*/  LDSM.16.M88.4 R180, [R192] ;  /* 0x00000000c0b4783b */ /* 0x000fe20000000200 */
[C---:B------:R-:W-:Y:S03]  /*19e10*/  HMMA.16816.F32.BF16 R4, R32.reuse, R6, RZ ;  /* 0x000000062004723c */ /* 0x040fe600000418ff */
[----:B------:R-:W-:Y:S04]  /*19e20*/  LDSM.16.M88.4 R160, [R136+0x6800] ;  /* 0x0068000088a0783b */ /* 0x000fe80000000200 */
[----:B------:R-:W-:Y:S01]  /*19e30*/  LDSM.16.M88.4 R168, [R136+0x5800] ;  /* 0x0058000088a8783b */ /* 0x000fe20000000200 */
[C---:B------:R-:W-:Y:S03]  /*19e40*/  HMMA.16816.F32.BF16 R148, R32.reuse, R150, RZ ;  /* 0x000000962094723c */ /* 0x040fe600000418ff */
[----:B------:R-:W-:Y:S04]  /*19e50*/  LDSM.16.M88.4 R184, [R188+0x4800] ;  /* 0x00480000bcb8783b */ /* 0x000fe80000000200 */
[----:B------:R-:W-:Y:S01]  /*19e60*/  LDSM.16.M88.4 R176, [R188+0x5000] ;  /* 0x00500000bcb0783b */ /* 0x000fe20000000200 */
[C---:B-----5:R-:W-:Y:S03]  /*19e70*/  HMMA.16816.F32.BF16 R16, R32.reuse, R12, RZ ;  /* 0x0000000c2010723c */ /* 0x060fe600000418ff */
[----:B------:R-:W0:Y:S05]  /*19e80*/  LDGDEPBAR ;  /* 0x00000000000079af */ /* 0x000e2a0000000000 */
[----:B-1----:R-:W-:Y:S08]  /*19e90*/  HMMA.16816.F32.BF16 R64, R32, R60, RZ ;  /* 0x0000003c2040723c */ /* 0x002ff000000418ff */
[C---:B------:R-:W-:Y:S08]  /*19ea0*/  HMMA.16816.F32.BF16 R8, R24.reuse, R28, R8 ;  /* 0x0000001c1808723c */ /* 0x040ff00000041808 */
[C---:B------:R-:W-:Y:S01]  /*19eb0*/  HMMA.16816.F32.BF16 R4, R24.reuse, R30, R4 ;  /* 0x0000001e1804723c */ /* 0x040fe20000041804 */
[----:B------:R-:W1:Y:S07]  /*19ec0*/  LDSM.16.M88.4 R28, [R136+0x7800] ;  /* 0x00780000881c783b */ /* 0x000e6e0000000200 */
[C---:B--2---:R-:W-:Y:S08]  /*19ed0*/  HMMA.16816.F32.BF16 R152, R24.reuse, R20, R152 ;  /* 0x000000141898723c */ /* 0x044ff00000041898 */
[----:B------:R-:W-:Y:S01]  /*19ee0*/  HMMA.16816.F32.BF16 R148, R24, R22, R148 ;  /* 0x000000161894723c */ /* 0x000fe20000041894 */
[----:B------:R-:W2:Y:S07]  /*19ef0*/  LDSM.16.M88.4 R20, [R188+0x4000] ;  /* 0x00400000bc14783b */ /* 0x000eae0000000200 */
        /* <DEDUP_REMOVED lines=10> */
[----:B------:R-:W3:Y:S07]  /*19fa0*/  LDSM.16.M88.4 R156, [R136+0x7000] ;  /* 0x00700000889c783b */ /* 0x000eee0000000200 */
[C---:B------:R-:W-:Y:S08]  /*19fb0*/  HMMA.16816.F32.BF16 R16, R24.reuse, R172, R16 ;  /* 0x000000ac1810723c */ /* 0x040ff00000041810 */
[C---:B------:R-:W-:Y:S01]  /*19fc0*/  HMMA.16816.F32.BF16 R12, R24.reuse, R174, R12 ;  /* 0x000000ae180c723c */ /* 0x040fe2000004180c */
[----:B------:R-:W-:Y:S07]  /*19fd0*/  LDSM.16.M88.4 R172, [R188+0x5800] ;  /* 0x00580000bcac783b */ /* 0x000fee0000000200 */
[C---:B----4-:R-:W-:Y:S08]  /*19fe0*/  HMMA.16816.F32.BF16 R64, R24.reuse, R164, R64 ;  /* 0x000000a41840723c */ /* 0x050ff00000041840 */
[C---:B------:R-:W-:Y:S01]  /*19ff0*/  HMMA.16816.F32.BF16 R60, R24.reuse, R166, R60 ;  /* 0x000000a6183c723c */ /* 0x040fe2000004183c */
[----:B------:R-:W4:Y:S07]  /*1a000*/  LDSM.16.M88.4 R164, [R188+0x6800] ;  /* 0x00680000bca4783b */ /* 0x000f2e0000000200 */
[C---:B-1----:R-:W-:Y:S08]  /*1a010*/  HMMA.16816.F32.BF16 R36, R24.reuse, R28, R36 ;  /* 0x0000001c1824723c */ /* 0x042ff00000041824 */
[----:B------:R-:W-:Y:S01]  /*1a020*/  HMMA.16816.F32.BF16 R32, R24, R30, R32 ;  /* 0x0000001e1820723c */ /* 0x000fe20000041820 */
[----:B------:R-:W-:Y:S07]  /*1a030*/  LDSM.16.M88.4 R28, [R193] ;  /* 0x00000000c11c783b */ /* 0x000fee0000000200 */
[C---:B--2---:R-:W-:Y:S08]  /*1a040*/  HMMA.16816.F32.BF16 R16, R180.reuse, R20, R16 ;  /* 0x00000014b410723c */ /* 0x044ff00000041810 */
[----:B------:R-:W-:Y:S01]  /*1a050*/  HMMA.16816.F32.BF16 R12, R180, R22, R12 ;  /* 0x00000016b40c723c */ /* 0x000fe2000004180c */
[----:B------:R-:W1:Y:S07]  /*1a060*/  LDSM.16.M88.4 R20, [R189+0x4800] ;  /* 0x00480000bd14783b */ /* 0x000e6e0000000200 */
        /* <DEDUP_REMOVED lines=8> */
[----:B------:R-:W3:Y:S04]  /*1a0f0*/  LDSM.16.M88.4 R156, [R188+0x7800] ;  /* 0x00780000bc9c783b */ /* 0x000ee80000000200 */
[----:B------:R-:W5:Y:S03]  /*1a100*/  LDSM.16.M88.4 R24, [R189+0x4000] ;  /* 0x00400000bd18783b */ /* 0x000f660000000200 */
[C---:B------:R-:W-:Y:S08]  /*1a110*/  HMMA.16816.F32.BF16 R8, R180.reuse, R184, R8 ;  /* 0x000000b8b408723c */ /* 0x040ff00000041808 */
[C---:B------:R-:W-:Y:S08]  /*1a120*/  HMMA.16816.F32.BF16 R4, R180.reuse, R186, R4 ;  /* 0x000000bab404723c */ /* 0x040ff00000041804 */
[C---:B----4-:R-:W-:Y:S08]  /*1a130*/  HMMA.16816.F32.BF16 R56, R180.reuse, R164, R56 ;  /* 0x000000a4b438723c */ /* 0x050ff00000041838 */
[----:B------:R-:W-:Y:S01]  /*1a140*/  HMMA.16816.F32.BF16 R48, R180, R166, R48 ;  /* 0x000000a6b430723c */ /* 0x000fe20000041830 */
[----:B------:R-:W4:Y:S07]  /*1a150*/  LDSM.16.M88.4 R164, [R189+0x5000] ;  /* 0x00500000bda4783b */ /* 0x000f2e0000000200 */
[C---:B-1----:R-:W-:Y:S08]  /*1a160*/  HMMA.16816.F32.BF16 R8, R28.reuse, R20, R8 ;  /* 0x000000141c08723c */ /* 0x042ff00000041808 */
[----:B------:R-:W-:Y:S01]  /*1a170*/  HMMA.16816.F32.BF16 R4, R28, R22, R4 ;  /* 0x000000161c04723c */ /* 0x000fe20000041804 */
[----:B------:R-:W1:Y:S07]  /*1a180*/  LDSM.16.M88.4 R20, [R189+0x7000] ;  /* 0x00700000bd14783b */ /* 0x000e6e0000000200 */
[C---:B------:R-:W-:Y:S08]  /*1a190*/  HMMA.16816.F32.BF16 R152, R180.reuse, R176, R152 ;  /* 0x000000b0b498723c */ /* 0x040ff00000041898 */
[C---:B------:R-:W-:Y:S08]  /*1a1a0*/  HMMA.16816.F32.BF16 R148, R180.reuse, R178, R148 ;  /* 0x000000b2b494723c */ /* 0x040ff00000041894 */
[C---:B--2---:R-:W-:Y:S08]  /*1a1b0*/  HMMA.16816.F32.BF16 R44, R180.reuse, R160, R44 ;  /* 0x000000a0b42c723c */ /* 0x044ff0000004182c */
[C---:B------:R-:W-:Y:S01]  /*1a1c0*/  HMMA.16816.F32.BF16 R40, R180.reuse, R162, R40 ;  /* 0x000000a2b428723c */ /* 0x040fe20000041828 */
[----:B------:R-:W2:Y:S07]  /*1a1d0*/  LDSM.16.M88.4 R160, [R189+0x5800] ;  /* 0x00580000bda0783b */ /* 0x000eae0000000200 */
[C---:B---3--:R-:W-:Y:S08]  /*1a1e0*/  HMMA.16816.F32.BF16 R36, R180.reuse, R156, R36 ;  /* 0x0000009cb424723c */ /* 0x048ff00000041824 */
[----:B------:R-:W-:Y:S01]  /*1a1f0*/  HMMA.16816.F32.BF16 R32, R180, R158, R32 ;  /* 0x0000009eb420723c */ /* 0x000fe20000041820 */
[----:B------:R-:W3:Y:S07]  /*1a200*/  LDSM.16.M88.4 R156, [R189+0x6000] ;  /* 0x00600000bd9c783b */ /* 0x000eee0000000200 */
[C---:B-----5:R-:W-:Y:S08]  /*1a210*/  HMMA.16816.F32.BF16 R16, R28.reuse, R24, R16 ;  /* 0x000000181c10723c */ /* 0x060ff00000041810 */
[C---:B------:R-:W-:Y:S01]  /*1a220*/  HMMA.16816.F32.BF16 R12, R28.reuse, R26, R12 ;  /* 0x0000001a1c0c723c */ /* 0x040fe2000004180c */
[----:B------:R-:W5:Y:S07]  /*1a230*/  LDSM.16.M88.4 R24, [R189+0x6800] ;  /* 0x00680000bd18783b */ /* 0x000f6e0000000200 */
[C---:B----4-:R-:W-:Y:S08]  /*1a240*/  HMMA.16816.F32.BF16 R152, R28.reuse, R164, R152 ;  /* 0x000000a41c98723c */ /* 0x050ff00000041898 */
[----:B------:R-:W-:Y:S01]  /*1a250*/  HMMA.16816.F32.BF16 R148, R28, R166, R148 ;  /* 0x000000a61c94723c */ /* 0x000fe20000041894 */
[----:B------:R-:W4:Y:S07]  /*1a260*/  LDSM.16.M88.4 R164, [R189+0x7800] ;  /* 0x00780000bda4783b */ /* 0x000f2e0000000200 */
[C---:B------:R-:W-:Y:S08]  /*1a270*/  HMMA.16816.F32.BF16 R144, R180.reuse, R172, R144 ;  /* 0x000000acb490723c */ /* 0x040ff00000041890 */
[C---:B------:R-:W-:Y:S08]  /*1a280*/  HMMA.16816.F32.BF16 R140, R180.reuse, R174, R140 ;  /* 0x000000aeb48c723c */ /* 0x040ff0000004188c */
[C---:B------:R-:W-:Y:S08]  /*1a290*/  HMMA.16816.F32.BF16 R64, R180.reuse, R168, R64 ;  /* 0x000000a8b440723c */ /* 0x040ff00000041840 */
[----:B------:R-:W-:Y:S01]  /*1a2a0*/  HMMA.16816.F32.BF16 R60, R180, R170, R60 ;  /* 0x000000aab43c723c */ /* 0x000fe2000004183c */
[----:B------:R-:W-:Y:S07]  /*1a2b0*/  LDSM.16.M88.4 R168, [R191+0x2000] ;  /* 0x00200000bfa8783b */ /* 0x000fee0000000200 */
[C---:B-1----:R-:W-:Y:S01]  /*1a2c0*/  HMMA.16816.F32.BF16 R172, R28.reuse, R20, R44 ;  /* 0x000000141cac723c */ /* 0x042fe2000004182c */
[----:B------:R-:W-:Y:S07]  /*1a2d0*/  LDSM.16.M88.4 R44, [R136+0x8000] ;  /* 0x00800000882c783b */ /* 0x000fee0000000200 */
[C---:B------:R-:W-:Y:S01]  /*1a2e0*/  HMMA.16816.F32.BF16 R40, R28.reuse, R22, R40 ;  /* 0x000000161c28723c */ /* 0x040fe20000041828 */
[----:B------:R-:W1:Y:S07]  /*1a2f0*/  LDSM.16.M88.4 R20, [R137+UR5+0x9000] ;  /* 0x009000058914783b */ /* 0x000e6e0008000200 */
[C---:B--2---:R-:W-:Y:S08]  /*1a300*/  HMMA.16816.F32.BF16 R144, R28.reuse, R160, R144 ;  /* 0x000000a01c90723c */ /* 0x044ff00000041890 */
[C---:B------:R-:W-:Y:S01]  /*1a310*/  HMMA.16816.F32.BF16 R140, R28.reuse, R162, R140 ;  /* 0x000000a21c8c723c */ /* 0x040fe2000004188c */
[----:B------:R-:W2:Y:S07]  /*1a320*/  LDSM.16.M88.4 R160, [R137+UR5+0x8000] ;  /* 0x0080000589a0783b */ /* 0x000eae0008000200 */
[C---:B---3--:R-:W-:Y:S08]  /*1a330*/  HMMA.16816.F32.BF16 R64, R28.reuse, R156, R64 ;  /* 0x0000009c1c40723c */ /* 0x048ff00000041840 */
[C---:B------:R-:W-:Y:S01]  /*1a340*/  HMMA.16816.F32.BF16 R60, R28.reuse, R158, R60 ;  /* 0x0000009e1c3c723c */ /* 0x040fe2000004183c */
[----:B------:R-:W-:Y:S07]  /*1a350*/  LDSM.16.M88.4 R156, [R190+0x2000] ;  /* 0x00200000be9c783b */ /* 0x000fee0000000200 */
[C---:B-----5:R-:W-:Y:S08]  /*1a360*/  HMMA.16816.F32.BF16 R56, R28.reuse, R24, R56 ;  /* 0x000000181c38723c */ /* 0x060ff00000041838 */
[C---:B------:R-:W-:Y:S01]  /*1a370*/  HMMA.16816.F32.BF16 R48, R28.reuse, R26, R48 ;  /* 0x0000001a1c30723c */ /* 0x040fe20000041830 */
[----:B------:R-:W3:Y:S07]  /*1a380*/  LDSM.16.M88.4 R24, [R137+UR5+0x8800] ;  /* 0x008800058918783b */ /* 0x000eee0008000200 */
[C---:B----4-:R-:W-:Y:S08]  /*1a390*/  HMMA.16816.F32.BF16 R36, R28.reuse, R164, R36 ;  /* 0x000000a41c24723c */ /* 0x050ff00000041824 */
[----:B------:R-:W-:Y:S01]  /*1a3a0*/  HMMA.16816.F32.BF16 R32, R28, R166, R32 ;  /* 0x000000a61c20723c */ /* 0x000fe20000041820 */
[----:B------:R-:W4:Y:S04]  /*1a3b0*/  LDSM.16.M88.4 R28, [R137+UR5+0x9800] ;  /* 0x00980005891c783b */ /* 0x000f280008000200 */
[----:B------:R-:W-:Y:S03]  /*1a3c0*/  LDSM.16.M88.4 R164, [R192+0x2000] ;  /* 0x00200000c0a4783b */ /* 0x000fe60000000200 */
[C---:B-1----:R-:W-:Y:S08]  /*1a3d0*/  HMMA.16816.F32.BF16 R152, R168.reuse, R20, R152 ;  /* 0x00000014a898723c */ /* 0x042ff00000041898 */
[C---:B------:R-:W-:Y:S01]  /*1a3e0*/  HMMA.16816.F32.BF16 R148, R168.reuse, R22, R148 ;  /* 0x00000016a894723c */ /* 0x040fe20000041894 */
[----:B------:R-:W1:Y:S07]  /*1a3f0*/  LDSM.16.M88.4 R20, [R136+0x8800] ;  /* 0x008800008814783b */ /* 0x000e6e0000000200 */
[C---:B--2---:R-:W-:Y:S01]  /*1a400*/  HMMA.16816.F32.BF16 R176, R168.reuse, R160, R16 ;  /* 0x000000a0a8b0723c */ /* 0x044fe20000041810 */
[----:B------:R-:W2:Y:S07]  /*1a410*/  LDSM.16.M88.4 R16, [R188+0x8000] ;  /* 0x00800000bc10783b */ /* 0x000eae0000000200 */
[C---:B------:R-:W-:Y:S01]  /*1a420*/  HMMA.16816.F32.BF16 R12, R168.reuse, R162, R12 ;  /* 0x000000a2a80c723c */ /* 0x040fe2000004180c */
[----:B------:R-:W-:Y:S07]  /*1a430*/  LDSM.16.M88.4 R160, [R189+0x8000] ;  /* 0x00800000bda0783b */ /* 0x000fee0000000200 */
[C---:B---3--:R-:W-:Y:S08]  /*1a440*/  HMMA.16816.F32.BF16 R8, R168.reuse, R24, R8 ;  /* 0x00000018a808723c */ /* 0x048ff00000041808 */
[C---:B----4-:R-:W-:Y:S08]  /*1a450*/  HMMA.16816.F32.BF16 R144, R168.reuse, R28, R144 ;  /* 0x0000001ca890723c */ /* 0x050ff00000041890 */
[C---:B------:R-:W-:Y:S01]  /*1a460*/  HMMA.16816.F32.BF16 R140, R168.reuse, R30, R140 ;  /* 0x0000001ea88c723c */ /* 0x040fe2000004188c */
[----:B------:R-:W3:Y:S07]  /*1a470*/  LDSM.16.M88.4 R28, [R188+0x8800] ;  /* 0x00880000bc1c783b */ /* 0x000eee0000000200 */
[----:B------:R-:W-:Y:S01]  /*1a480*/  HMMA.16816.F32.BF16 R4, R168, R26, R4 ;  /* 0x0000001aa804723c */ /* 0x000fe20000041804 */
[----:B------:R-:W-:Y:S07]  /*1a490*/  LDSM.16.M88.4 R24, [R137+UR5+0xa000] ;  /* 0x00a000058918783b */ /* 0x000fee0008000200 */
[C---:B------:R-:W-:Y:S01]  /*1a4a0*/  HMMA.16816.F32.BF16 R180, R156.reuse, R44, R176 ;  /* 0x0000002c9cb4723c */ /* 0x040fe200000418b0 */
[----:B------:R-:W4:Y:S07]  /*1a4b0*/  LDSM.16.M88.4 R176, [R193+0x2000] ;  /* 0x00200000c1b0783b */ /* 0x000f2e0000000200 */
[C---:B------:R-:W-:Y:S08]  /*1a4c0*/  HMMA.16816.F32.BF16 R12, R156.reuse, R46, R12 ;  /* 0x0000002e9c0c723c */ /* 0x040ff0000004180c */
[C---:B-1----:R-:W-:Y:S01]  /*1a4d0*/  HMMA.16816.F32.BF16 R44, R156.reuse, R20, R8 ;  /* 0x000000149c2c723c */ /* 0x042fe20000041808 */
[----:B------:R-:W1:Y:S07]  /*1a4e0*/  LDSM.16.M88.4 R8, [R189+0x8800] ;  /* 0x00880000bd08783b */ /* 0x000e6e0000000200 */
[----:B------:R-:W-:Y:S01]  /*1a4f0*/  HMMA.16816.F32.BF16 R4, R156, R22, R4 ;  /* 0x000000169c04723c */ /* 0x000fe20000041804 */
[----:B------:R-:W-:Y:S07]  /*1a500*/  LDSM.16.M88.4 R20, [R188+0x9000] ;  /* 0x00900000bc14783b */ /* 0x000fee0000000200 */
[C---:B--2---:R-:W-:Y:S08]  /*1a510*/  HMMA.16816.F32.BF16 R12, R164.reuse, R18, R12 ;  /* 0x00000012a40c723c */ /* 0x044ff0000004180c */
[C---:B---3--:R-:W-:Y:S08]  /*1a520*/  HMMA.16816.F32.BF16 R44, R164.reuse, R28, R44 ;  /* 0x0000001ca42c723c */ /* 0x048ff0000004182c */
[----:B------:R-:W-:Y:S01]  /*1a530*/  HMMA.16816.F32.BF16 R4, R164, R30, R4 ;  /* 0x0000001ea404723c */ /* 0x000fe20000041804 */
[----:B------:R-:W2:Y:S07]  /*1a540*/  LDSM.16.M88.4 R28, [R137+UR5+0xb000] ;  /* 0x00b00005891c783b */ /* 0x000eae0008000200 */
[C---:B----4-:R-:W-:Y:S08]  /*1a550*/  HMMA.16816.F32.BF16 R12, R176.reuse, R162, R12 ;  /* 0x000000a2b00c723c */ /* 0x050ff0000004180c */
[C---:B-1----:R-:W-:Y:S08]  /*1a560*/  HMMA.16816.F32.BF16 R44, R176.reuse, R8, R44 ;  /* 0x00000008b02c723c */ /* 0x042ff0000004182c */
[----:B------:R-:W-:Y:S01]  /*1a570*/  HMMA.16816.F32.BF16 R4, R176, R10, R4 ;  /* 0x0000000ab004723c */ /* 0x000fe20000041804 */
[----:B------:R-:W1:Y:S02]  /*1a580*/  LDSM.16.M88.4 R8, [R136+0x9800] ;  /* 0x009800008808783b */ /* 0x000e640000000200 */
[----:B------:R-:W-:Y:S01]  /*1a590*/  FMUL.FTZ R12, R12, UR4 ;  /* 0x000000040c0c7c20 */ /* 0x000fe20008410000 */
[----:B------:R-:W-:Y:S01]  /*1a5a0*/  FMUL.FTZ R13, R13, UR4 ;  /* 0x000000040d0d7c20 */ /* 0x000fe20008410000 */
[----:B------:R-:W-:Y:S01]  /*1a5b0*/  FMUL.FTZ R14, R14, UR4 ;  /* 0x000000040e0e7c20 */ /* 0x000fe20008410000 */
[----:B------:R-:W-:Y:S01]  /*1a5c0*/  FMUL.FTZ R15, R15, UR4 ;  /* 0x000000040f0f7c20 */ /* 0x000fe20008410000 */
[----:B------:R-:W-:Y:S01]  /*1a5d0*/  MUFU.TANH R184, R12 ;  /* 0x0000000c00b87308 */ /* 0x000fe20000002400 */
[----:B------:R-:W-:Y:S01]  /*1a5e0*/  HMMA.16816.F32.BF16 R180, R164, R16, R180 ;  /* 0x00000010a4b4723c */ /* 0x000fe200000418b4 */
[----:B------:R-:W3:Y:S02]  /*1a5f0*/  LDSM.16.M88.4 R16, [R137+UR5+0xa800] ;  /* 0x00a800058910783b */ /* 0x000ee40008000200 */
[----:B------:R-:W-:Y:S01]  /*1a600*/  FMUL.FTZ R44, R44, UR4 ;  /* 0x000000042c2c7c20 */ /* 0x000fe20008410000 */
[----:B------:R-:W-:Y:S01]  /*1a610*/  FMUL.FTZ R45, R45, UR4 ;  /* 0x000000042d2d7c20 */ /* 0x000fe20008410000 */
[----:B------:R-:W-:Y:S01]  /*1a620*/  FMUL.FTZ R46, R46, UR4 ;  /* 0x000000042e2e7c20 */ /* 0x000fe20008410000 */
[----:B------:R-:W-:Y:S01]  /*1a630*/  FMUL.FTZ R47, R47, UR4 ;  /* 0x000000042f2f7c20 */ /* 0x000fe20008410000 */
[----:B------:R-:W-:Y:S01]  /*1a640*/  MUFU.TANH R185, R13 ;  /* 0x0000000d00b97308 */ /* 0x000fe20000002400 */
[C---:B------:R-:W-:Y:S03]  /*1a650*/  HMMA.16816.F32.BF16 R64, R168.reuse, R24, R64 ;  /* 0x00000018a840723c */ /* 0x040fe60000041840 */
[----:B------:R-:W-:Y:S01]  /*1a660*/  FMUL.FTZ R4, R4, UR4 ;  /* 0x0000000404047c20 */ /* 0x000fe20008410000 */
[----:B------:R-:W-:Y:S01]  /*1a670*/  FMUL.FTZ R5, R5, UR4 ;  /* 0x0000000405057c20 */ /* 0x000fe20008410000 */
[----:B------:R-:W-:Y:S01]  /*1a680*/  FMUL.FTZ R205, R6, UR4 ;  /* 0x0000000406cd7c20 */ /* 0x000fe20008410000 */
[----:B------:R-:W-:Y:S01]  /*1a690*/  FMUL.FTZ R215, R7, UR4 ;  /* 0x0000000407d77c20 */ /* 0x000fe20008410000 */
[----:B------:R-:W-:Y:S01]  /*1a6a0*/  MUFU.TANH R186, R14 ;  /* 0x0000000e00ba7308 */ /* 0x000fe20000002400 */
[----:B------:R-:W-:Y:S01]  /*1a6b0*/  HMMA.16816.F32.BF16 R60, R168, R26, R60 ;  /* 0x0000001aa83c723c */ /* 0x000fe2000004183c */
[----:B------:R-:W4:Y:S06]  /*1a6c0*/  LDSM.16.M88.4 R24, [R136+0x9000] ;  /* 0x009000008818783b */ /* 0x000f2c0000000200 */
[----:B------:R5:W-:Y:S01]  /*1a6d0*/  MUFU.TANH R187, R15 ;  /* 0x0000000f00bb7308 */ /* 0x000be20000002400 */
[----:B------:R-:W-:Y:S07]  /*1a6e0*/  HMMA.16816.F32.BF16 R180, R176, R160, R180 ;  /* 0x000000a0b0b4723c */ /* 0x000fee00000418b4 */
[----:B------:R-:W-:Y:S01]  /*1a6f0*/  MUFU.TANH R214, R4 ;  /* 0x0000000400d67308 */ /* 0x000fe20000002400 */
[----:B--2---:R-:W-:Y:S07]  /*1a700*/  HMMA.16816.F32.BF16 R172, R168, R28, R172 ;  /* 0x0000001ca8ac723c */ /* 0x004fee00000418ac */
[----:B------:R2:W-:Y:S01]  /*1a710*/  MUFU.TANH R204, R5 ;  /* 0x0000000500cc7308 */ /* 0x0005e20000002400 */
[C---:B-1----:R-:W-:Y:S01]  /*1a720*/  HMMA.16816.F32.BF16 R144, R156.reuse, R8, R144 ;  /* 0x000000089c90723c */ /* 0x042fe20000041890 */
[----:B-----5:R-:W1:Y:S02]  /*1a730*/  LDSM.16.M88.4 R12, [R188+0x9800] ;  /* 0x00980000bc0c783b */ /* 0x020e640000000200 */
[----:B------:R-:W-:Y:S01]  /*1a740*/  FMUL.FTZ R180, R180, UR4 ;  /* 0x00000004b4b47c20 */ /* 0x000fe20008410000 */
[----:B------:R-:W-:Y:S01]  /*1a750*/  FMUL.FTZ R181, R181, UR4 ;  /* 0x00000004b5b57c20 */ /* 0x000fe20008410000 */
[----:B------:R-:W-:Y:S01]  /*1a760*/  FMUL.FTZ R182, R182, UR4 ;  /* 0x00000004b6b67c20 */ /* 0x000fe20008410000 */
[----:B------:R-:W-:Y:S01]  /*1a770*/  FMUL.FTZ R183, R183, UR4 ;  /* 0x00000004b7b77c20 */ /* 0x000fe20008410000 */
[----:B------:R-:W-:Y:S01]  /*1a780*/  MUFU.TANH R212, R44 ;  /* 0x0000002c00d47308 */ /* 0x000fe20000002400 */
[----:B------:R-:W-:Y:S01]  /*1a790*/  HMMA.16816.F32.BF16 R140, R156, R10, R140 ;  /* 0x0000000a9c8c723c */ /* 0x000fe2000004188c */
[----:B------:R-:W-:Y:S06]  /*1a7a0*/  LDSM.16.M88.4 R8, [R188+0xa000] ;  /* 0x00a00000bc08783b */ /* 0x000fec0000000200 */
[----:B------:R-:W-:Y:S01]  /*1a7b0*/  MUFU.TANH R180, R180 ;  /* 0x000000b400b47308 */ /* 0x000fe20000002400 */
[C---:B---3--:R-:W-:Y:S01]  /*1a7c0*/  HMMA.16816.F32.BF16 R56, R168.reuse, R16, R56 ;  /* 0x00000010a838723c */ /* 0x048fe20000041838 */
[----:B--2---:R-:W2:Y:S06]  /*1a7d0*/  LDSM.16.M88.4 R4, [R136+0xa000] ;  /* 0x00a000008804783b */ /* 0x004eac0000000200 */
[----:B------:R-:W-:Y:S01]  /*1a7e0*/  MUFU.TANH R181, R181 ;  /* 0x000000b500b57308 */ /* 0x000fe20000002400 */
[----:B------:R-:W-:Y:S01]  /*1a7f0*/  HMMA.16816.F32.BF16 R48, R168, R18, R48 ;  /* 0x00000012a830723c */ /* 0x000fe20000041830 */
[----:B------:R-:W3:Y:S06]  /*1a800*/  LDSM.16.M88.4 R16, [R137+UR5+0xb800] ;  /* 0x00b800058910783b */ /* 0x000eec0008000200 */
[----:B------:R-:W5:Y:S01]  /*1a810*/  MUFU.TANH R182, R182 ;  /* 0x000000b600b67308 */ /* 0x000f620000002400 */
[C---:B----4-:R-:W-:Y:S01]  /*1a820*/  HMMA.16816.F32.BF16 R160, R156.reuse, R24, R152 ;  /* 0x000000189ca0723c */ /* 0x050fe20000041898 */
[----:B------:R-:W-:Y:S06]  /*1a830*/  LDSM.16.M88.4 R152, [R189+0x9000] ;  /* 0x00900000bd98783b */ /* 0x000fec0000000200 */
[----:B------:R-:W4:Y:S01]  /*1a840*/  MUFU.TANH R183, R183 ;  /* 0x000000b700b77308 */ /* 0x000f220000002400 */
[----:B------:R-:W-:Y:S01]  /*1a850*/  HMMA.16816.F32.BF16 R148, R156, R26, R148 ;  /* 0x0000001a9c94723c */ /* 0x000fe20000041894 */
[----:B------:R-:W-:Y:S06]  /*1a860*/  LDSM.16.M88.4 R24, [R189+0xa000] ;  /* 0x00a00000bd18783b */ /* 0x000fec0000000200 */
[----:B------:R4:W-:Y:S01]  /*1a870*/  MUFU.TANH R206, R45 ;  /* 0x0000002d00ce7308 */ /* 0x0009e20000002400 */
[C---:B-1----:R-:W-:Y:S07]  /*1a880*/  HMMA.16816.F32.BF16 R144, R164.reuse, R12, R144 ;  /* 0x0000000ca490723c */ /* 0x042fee0000041890 */
[----:B------:R1:W1:Y:S01]  /*1a890*/  MUFU.TANH R213, R46 ;  /* 0x0000002e00d57308 */ /* 0x0002620000002400 */
[----:B------:R-:W-:Y:S01]  /*1a8a0*/  HMMA.16816.F32.BF16 R140, R164, R14, R140 ;  /* 0x0000000ea48c723c */ /* 0x000fe2000004188c */
[----:B------:R-:W5:Y:S06]  /*1a8b0*/  LDSM.16.M88.4 R12, [R136+0xa800] ;  /* 0x00a80000880c783b */ /* 0x000f6c0000000200 */
[----:B------:R1:W1:Y:S01]  /*1a8c0*/  MUFU.TANH R207, R47 ;  /* 0x0000002f00cf7308 */ /* 0x0002620000002400 */
[C---:B--2---:R-:W-:Y:S07]  /*1a8d0*/  HMMA.16816.F32.BF16 R64, R156.reuse, R4, R64 ;  /* 0x000000049c40723c */ /* 0x044fee0000041840 */
[----:B------:R-:W2:Y:S01]  /*1a8e0*/  MUFU.TANH R205, R205 ;  /* 0x000000cd00cd7308 */ /* 0x000ea20000002400 */
[----:B------:R-:W-:Y:S01]  /*1a8f0*/  HMMA.16816.F32.BF16 R60, R156, R6, R60 ;  /* 0x000000069c3c723c */ /* 0x000fe2000004183c */
[----:B------:R-:W4:Y:S06]  /*1a900*/  LDSM.16.M88.4 R4, [R188+0xa800] ;  /* 0x00a80000bc04783b */ /* 0x000f2c0000000200 */
[----:B------:R-:W2:Y:S01]  /*1a910*/  MUFU.TANH R215, R215 ;  /* 0x000000d700d77308 */ /* 0x000ea20000002400 */
[C---:B---3--:R-:W-:Y:S08]  /*1a920*/  HMMA.16816.F32.BF16 R36, R168.reuse, R16, R36 ;  /* 0x00000010a824723c */ /* 0x048ff00000041824 */
[----:B------:R-:W-:Y:S01]  /*1a930*/  HMMA.16816.F32.BF16 R32, R168, R18, R32 ;  /* 0x00000012a820723c */ /* 0x000fe20000041820 */
[----:B------:R-:W3:Y:S07]  /*1a940*/  LDSM.16.M88.4 R16, [R136+0xb000] ;  /* 0x00b000008810783b */ /* 0x000eee0000000200 */
[----:B------:R-:W-:Y:S08]  /*1a950*/  HMMA.16816.F32.BF16 R64, R164, R8, R64 ;  /* 0x00000008a440723c */ /* 0x000ff00000041840 */
[----:B-----5:R-:W-:Y:S08]  /*1a960*/  HMMA.16816.F32.BF16 R56, R156, R12, R56 ;  /* 0x0000000c9c38723c */ /* 0x020ff00000041838 */
[----:B------:R-:W-:Y:S01]  /*1a970*/  HMMA.16816.F32.BF16 R60, R164, R10, R60 ;  /* 0x0000000aa43c723c */ /* 0x000fe2000004183c */
[----:B------:R-:W5:Y:S07]  /*1a980*/  LDSM.16.M88.4 R8, [R189+0xa800] ;  /* 0x00a80000bd08783b */ /* 0x000f6e0000000200 */
[----:B------:R-:W-:Y:S08]  /*1a990*/  HMMA.16816.F32.BF16 R40, R168, R30, R40 ;  /* 0x0000001ea828723c */ /* 0x000ff00000041828 */
[----:B----4-:R-:W-:Y:S01]  /*1a9a0*/  HMMA.16816.F32.BF16 R56, R164, R4, R56 ;  /* 0x00000004a438723c */ /* 0x010fe20000041838 */
[----:B------:R-:W-:-:S05]  /*1a9b0*/  IMAD.SHL.U32 R4, R138, 0x2, RZ ;  /* 0x000000028a047824 */ /* 0x000fca00078e00ff */
[----:B------:R-:W-:Y:S02]  /*1a9c0*/  LOP3.LUT R4, R4, 0x6, RZ, 0xc0, !PT ;  /* 0x0000000604047812 */ /* 0x000fe400078ec0ff */
[C---:B------:R-:W-:Y:S01]  /*1a9d0*/  HMMA.16816.F32.BF16 R48, R156.reuse, R14, R48 ;  /* 0x0000000e9c30723c */ /* 0x040fe20000041830 */
[----:B------:R-:W4:Y:S07]  /*1a9e0*/  LDSM.16.M88.4 R12, [R188+0xb000] ;  /* 0x00b00000bc0c783b */ /* 0x000f2e0000000200 */
[----:B---3--:R-:W-:Y:S01]  /*1a9f0*/  HMMA.16816.F32.BF16 R172, R156, R16, R172 ;  /* 0x000000109cac723c */ /* 0x008fe200000418ac */
[----:B------:R-:W-:-:S04]  /*1aa00*/  IMAD R16, R55, 0x80, R4 ;  /* 0x0000008037107824 */ /* 0x000fc800078e0204 */
[C---:B------:R-:W-:Y:S02]  /*1aa10*/  VIADD R4, R16.reuse, 0xffffff00 ;  /* 0xffffff0010047836 */ /* 0x040fe40000000000 */
[----:B------:R-:W-:Y:S01]  /*1aa20*/  VIADD R5, R16, 0xffffff08 ;  /* 0xffffff0810057836 */ /* 0x000fe20000000000 */
[----:B------:R-:W-:Y:S02]  /*1aa30*/  HMMA.16816.F32.BF16 R160, R164, R20, R160 ;  /* 0x00000014a4a0723c */ /* 0x000fe400000418a0 */
[C---:B------:R-:W-:Y:S02]  /*1aa40*/  ISETP.GE.AND P4, PT, R4.reuse, R134, PT ;  /* 0x000000860400720c */ /* 0x040fe40003f86270 */
[----:B------:R-:W-:Y:S01]  /*1aa50*/  ISETP.GE.AND P1, PT, R4, R135, PT ;  /* 0x000000870400720c */ /* 0x000fe20003f26270 */
[----:B------:R-:W-:-:S03]  /*1aa60*/  VIADD R4, R16, 0xffffff01 ;  /* 0xffffff0110047836 */ /* 0x000fc60000000000 */
[----:B------:R-:W-:Y:S01]  /*1aa70*/  HMMA.16816.F32.BF16 R148, R164, R22, R148 ;  /* 0x00000016a494723c */ /* 0x000fe20000041894 */
[----:B------:R-:W3:Y:S01]  /*1aa80*/  LDSM.16.M88.4 R20, [R189+0x9800] ;  /* 0x00980000bd14783b */ /* 0x000ee20000000200 */
[-C--:B------:R-:W-:Y:S02]  /*1aa90*/  ISETP.GE.AND P5, PT, R4, R134.reuse, PT ;  /* 0x000000860400720c */ /* 0x080fe40003fa6270 */
[----:B------:R-:W-:Y:S02]  /*1aaa0*/  FSEL R17, R182, -INF , !P1 ;  /* 0xff800000b6117808 */ /* 0x000fe40004800000 */
[----:B------:R-:W-:Y:S02]  /*1aab0*/  ISETP.GE.AND P1, PT, R5, R134, PT ;  /* 0x000000860500720c */ /* 0x000fe40003f26270 */
[----:B------:R-:W-:Y:S01]  /*1aac0*/  HMMA.16816.F32.BF16 R60, R176, R26, R60 ;  /* 0x0000001ab03c723c */ /* 0x000fe2000004183c */
[----:B------:R-:W-:Y:S02]  /*1aad0*/  FSEL R26, R181, -INF , !P5 ;  /* 0xff800000b51a7808 */ /* 0x000fe40006800000 */
[----:B------:R-:W-:-:S02]  /*1aae0*/  ISETP.GE.AND P5, PT, R5, R135, PT ;  /* 0x000000870500720c */ /* 0x000fc40003fa6270 */
[----:B------:R-:W-:-:S03]  /*1aaf0*/  FSEL R30, R184, -INF , !P1 ;  /* 0xff800000b81e7808 */ /* 0x000fc60004800000 */
[----:B------:R-:W-:Y:S01]  /*1ab00*/  HMMA.16816.F32.BF16 R40, R156, R18, R40 ;  /* 0x000000129c28723c */ /* 0x000fe20000041828 */
[----:B------:R-:W-:Y:S02]  /*1ab10*/  FSEL R18, R180, -INF , !P4 ;  /* 0xff800000b4127808 */ /* 0x000fe40006000000 */
[----:B------:R-:W-:-:S04]  /*1ab20*/  ISETP.GE.AND P4, PT, R4, R135, PT ;  /* 0x000000870400720c */ /* 0x000fc80003f86270 */
[----:B------:R-:W-:Y:S01]  /*1ab30*/  FSEL R19, R183, -INF , !P4 ;  /* 0xff800000b7137808 */ /* 0x000fe20006000000 */
[----:B------:R-:W-:Y:S01]  /*1ab40*/  HMMA.16816.F32.BF16 R48, R164, R6, R48 ;  /* 0x00000006a430723c */ /* 0x000fe20000041830 */
[----:B------:R-:W2:Y:S02]  /*1ab50*/  LDSM.16.M88.4 R4, [R189+0xb000] ;  /* 0x00b00000bd04783b */ /* 0x000ea40000000200 */
[----:B------:R-:W-:Y:S01]  /*1ab60*/  FMUL.FTZ R31, R61, UR4 ;  /* 0x000000043d1f7c20 */ /* 0x000fe20008410000 */
[----:B------:R-:W-:Y:S01]  /*1ab70*/  FMUL.FTZ R45, R62, UR4 ;  /* 0x000000043e2d7c20 */ /* 0x000fe20008410000 */
[----:B------:R-:W-:Y:S01]  /*1ab80*/  FMUL.FTZ R60, R60, UR4 ;  /* 0x000000043c3c7c20 */ /* 0x000fe20008410000 */
[----:B-1----:R-:W-:Y:S02]  /*1ab90*/  FMUL.FTZ R46, R63, UR4 ;  /* 0x000000043f2e7c20 */ /* 0x002fe40008410000 */
[C---:B------:R-:W-:Y:S01]  /*1aba0*/  HMMA.16816.F32.BF16 R160, R176.reuse, R152, R160 ;  /* 0x00000098b0a0723c */ /* 0x040fe200000418a0 */
[----:B------:R-:W-:Y:S07]  /*1abb0*/  MUFU.TANH R31, R31 ;  /* 0x0000001f001f7308 */ /* 0x000fee0000002400 */
[----:B-----5:R-:W-:Y:S01]  /*1abc0*/  HMMA.16816.F32.BF16 R56, R176, R8, R56 ;  /* 0x00000008b038723c */ /* 0x020fe20000041838 */
[C---:B------:R-:W-:Y:S01]  /*1abd0*/  VIADD R9, R16.reuse, 0xffffff09 ;  /* 0xffffff0910097836 */ /* 0x040fe20000000000 */
[----:B------:R-:W-:Y:S01]  /*1abe0*/  MUFU.TANH R45, R45 ;  /* 0x0000002d002d7308 */ /* 0x000fe20000002400 */
[----:B------:R-:W-:-:S03]  /*1abf0*/  VIADD R8, R16, 0xffffff10 ;  /* 0xffffff1010087836 */ /* 0x000fc60000000000 */
[CC--:B------:R-:W-:Y:S02]  /*1ac00*/  ISETP.GE.AND P4, PT, R9.reuse, R134.reuse, PT ;  /* 0x000000860900720c */ /* 0x0c0fe40003f86270 */
[C---:B------:R-:W-:Y:S01]  /*1ac10*/  HMMA.16816.F32.BF16 R148, R176.reuse, R154, R148 ;  /* 0x0000009ab094723c */ /* 0x040fe20000041894 */
[-C--:B------:R-:W-:Y:S01]  /*1ac20*/  ISETP.GE.AND P1, PT, R9, R135.reuse, PT ;  /* 0x000000870900720c */ /* 0x080fe20003f26270 */
[----:B------:R-:W-:Y:S01]  /*1ac30*/  MUFU.TANH R190, R60 ;  /* 0x0000003c00be7308 */ /* 0x000fe20000002400 */
[----:B------:R-:W-:Y:S01]  /*1ac40*/  FSEL R44, R185, -INF , !P4 ;  /* 0xff800000b92c7808 */ /* 0x000fe20006000000 */
[----:B------:R-:W-:Y:S01]  /*1ac50*/  FMUL.FTZ R160, R160, UR4 ;  /* 0x00000004a0a07c20 */ /* 0x000fe20008410000 */
[----:B------:R-:W-:Y:S01]  /*1ac60*/  ISETP.GE.AND P4, PT, R8, R135, PT ;  /* 0x000000870800720c */ /* 0x000fe20003f86270 */
[----:B------:R-:W-:Y:S01]  /*1ac70*/  FMUL.FTZ R28, R161, UR4 ;  /* 0x00000004a11c7c20 */ /* 0x000fe20008410000 */
[----:B------:R-:W-:Y:S01]  /*1ac80*/  FSEL R27, R187, -INF , !P1 ;  /* 0xff800000bb1b7808 */ /* 0x000fe20004800000 */
[C---:B------:R-:W-:Y:S01]  /*1ac90*/  HMMA.16816.F32.BF16 R64, R176.reuse, R24, R64 ;  /* 0x00000018b040723c */ /* 0x040fe20000041840 */
[----:B------:R-:W-:Y:S01]  /*1aca0*/  FSEL R25, R186, -INF , !P5 ;  /* 0xff800000ba197808 */ /* 0x000fe20006800000 */
[----:B------:R-:W1:Y:S01]  /*1acb0*/  MUFU.TANH R200, R160 ;  /* 0x000000a000c87308 */ /* 0x000e620000002400 */
[----:B------:R-:W-:Y:S01]  /*1acc0*/  ISETP.GE.AND P5, PT, R8, R134, PT ;  /* 0x000000860800720c */ /* 0x000fe20003fa6270 */
[----:B------:R-:W-:Y:S01]  /*1acd0*/  FMUL.FTZ R162, R162, UR4 ;  /* 0x00000004a2a27c20 */ /* 0x000fe20008410000 */
[----:B------:R-:W-:Y:S01]  /*1ace0*/  FMUL.FTZ R163, R163, UR4 ;  /* 0x00000004a3a37c20 */ /* 0x000fe20008410000 */
[----:B------:R-:W-:Y:S01]  /*1acf0*/  FSEL R213, R213, -INF , !P4 ;  /* 0xff800000d5d57808 */ /* 0x000fe20006000000 */
[----:B------:R-:W-:Y:S01]  /*1ad00*/  FMUL.FTZ R56, R56, UR4 ;  /* 0x0000000438387c20 */ /* 0x000fe20008410000 */
[----:B------:R-:W-:Y:S01]  /*1ad10*/  HMMA.16816.F32.BF16 R48, R176, R10, R48 ;  /* 0x0000000ab030723c */ /* 0x000fe20000041830 */
[----:B------:R-:W5:Y:S01]  /*1ad20*/  LDSM.16.M88.4 R8, [R136+0xb800] ;  /* 0x00b800008808783b */ /* 0x000f620000000200 */
[----:B------:R-:W-:Y:S01]  /*1ad30*/  FSEL R212, R212, -INF , !P5 ;  /* 0xff800000d4d47808 */ /* 0x000fe20006800000 */
[----:B------:R-:W-:Y:S01]  /*1ad40*/  MUFU.TANH R28, R28 ;  /* 0x0000001c001c7308 */ /* 0x000fe20000002400 */
[----:B------:R-:W-:Y:S01]  /*1ad50*/  FMUL.FTZ R148, R148, UR4 ;  /* 0x0000000494947c20 */ /* 0x000fe20008410000 */
[----:B------:R-:W-:Y:S01]  /*1ad60*/  FMUL.FTZ R150, R150, UR4 ;  /* 0x0000000496967c20 */ /* 0x000fe20008410000 */
[----:B------:R-:W-:Y:S01]  /*1ad70*/  FMUL.FTZ R58, R58, UR4 ;  /* 0x000000043a3a7c20 */ /* 0x000fe20008410000 */
[----:B------:R-:W-:Y:S01]  /*1ad80*/  FMUL.FTZ R47, R59, UR4 ;  /* 0x000000043b2f7c20 */ /* 0x000fe20008410000 */
[----:B----4-:R-:W-:Y:S01]  /*1ad90*/  HMMA.16816.F32.BF16 R172, R164, R12, R172 ;  /* 0x0000000ca4ac723c */ /* 0x010fe200000418ac */
[----:B------:R-:W-:-:S02]  /*1ada0*/  VIADD R13, R16, 0xffffff11 ;  /* 0xffffff11100d7836 */ /* 0x000fc40000000000 */
[----:B------:R-:W-:Y:S01]  /*1adb0*/  FMUL.FTZ R57, R57, UR4 ;  /* 0x0000000439397c20 */ /* 0x000fe20008410000 */
[----:B------:R-:W-:Y:S01]  /*1adc0*/  VIADD R12, R16, 0xffffff18 ;  /* 0xffffff18100c7836 */ /* 0x000fe20000000000 */
[----:B------:R-:W4:Y:S01]  /*1add0*/  MUFU.TANH R201, R162 ;  /* 0x000000a200c97308 */ /* 0x000f220000002400 */
[----:B------:R-:W-:Y:S01]  /*1ade0*/  FMUL.FTZ R64, R64, UR4 ;  /* 0x0000000440407c20 */ /* 0x000fe20008410000 */
[-C--:B------:R-:W-:Y:S01]  /*1adf0*/  ISETP.GE.AND P1, PT, R13, R134.reuse, PT ;  /* 0x000000860d00720c */ /* 0x080fe20003f26270 */
[----:B------:R-:W-:Y:S01]  /*1ae00*/  FMUL.FTZ R65, R65, UR4 ;  /* 0x0000000441417c20 */ /* 0x000fe20008410000 */
[-C--:B------:R-:W-:Y:S01]  /*1ae10*/  ISETP.GE.AND P5, PT, R13, R135.reuse, PT ;  /* 0x000000870d00720c */ /* 0x080fe20003fa6270 */
[----:B------:R-:W-:Y:S01]  /*1ae20*/  VIADD R13, R16, 0xffffff19 ;  /* 0xffffff19100d7836 */ /* 0x000fe20000000000 */
[----:B------:R-:W-:Y:S01]  /*1ae30*/  FSEL R206, R206, -INF , !P1 ;  /* 0xff800000cece7808 */ /* 0x000fe20004800000 */
[----:B---3--:R-:W-:Y:S01]  /*1ae40*/  HMMA.16816.F32.BF16 R144, R176, R20, R144 ;  /* 0x00000014b090723c */ /* 0x008fe20000041890 */
[CC--:B------:R-:W-:Y:S01]  /*1ae50*/  ISETP.GE.AND P4, PT, R12.reuse, R134.reuse, PT ;  /* 0x000000860c00720c */ /* 0x0c0fe20003f86270 */
[----:B------:R-:W-:Y:S01]  /*1ae60*/  FMUL.FTZ R20, R149, UR4 ;  /* 0x0000000495147c20 */ /* 0x000fe20008410000 */
[-C--:B------:R-:W-:Y:S01]  /*1ae70*/  ISETP.GE.AND P1, PT, R12, R135.reuse, PT ;  /* 0x000000870c00720c */ /* 0x080fe20003f26270 */
[----:B------:R-:W-:Y:S01]  /*1ae80*/  VIADD R12, R16, 0xffffff20 ;  /* 0xffffff20100c7836 */ /* 0x000fe20000000000 */
[----:B------:R-:W-:Y:S01]  /*1ae90*/  FSEL R207, R207, -INF , !P5 ;  /* 0xff800000cfcf7808 */ /* 0x000fe20006800000 */
[----:B------:R-:W3:Y:S01]  /*1aea0*/  MUFU.TANH R203, R163 ;  /* 0x000000a300cb7308 */ /* 0x000ee20000002400 */
[-C--:B------:R-:W-:Y:S01]  /*1aeb0*/  ISETP.GE.AND P5, PT, R13, R134.reuse, PT ;  /* 0x000000860d00720c */ /* 0x080fe20003fa6270 */
[----:B------:R-:W-:Y:S01]  /*1aec0*/  HMMA.16816.F32.BF16 R40, R164, R14, R40 ;  /* 0x0000000ea428723c */ /* 0x000fe20000041828 */
[----:B------:R-:W-:Y:S01]  /*1aed0*/  FSEL R214, R214, -INF , !P4 ;  /* 0xff800000d6d67808 */ /* 0x000fe20006000000 */
[----:B------:R-:W-:Y:S01]  /*1aee0*/  FMUL.FTZ R21, R151, UR4 ;  /* 0x0000000497157c20 */ /* 0x000fe20008410000 */
[----:B--2---:R-:W-:Y:S01]  /*1aef0*/  FSEL R205, R205, -INF , !P1 ;  /* 0xff800000cdcd7808 */ /* 0x004fe20004800000 */
[----:B------:R-:W-:Y:S01]  /*1af00*/  FMUL.FTZ R67, R67, UR4 ;  /* 0x0000000443437c20 */ /* 0x000fe20008410000 */
[----:B------:R-:W-:Y:S01]  /*1af10*/  FSEL R204, R204, -INF , !P5 ;  /* 0xff800000cccc7808 */ /* 0x000fe20006800000 */
[----:B------:R-:W2:Y:S01]  /*1af20*/  MUFU.TANH R202, R148 ;  /* 0x0000009400ca7308 */ /* 0x000ea20000002400 */
[-C--:B------:R-:W-:Y:S01]  /*1af30*/  ISETP.GE.AND P4, PT, R13, R135.reuse, PT ;  /* 0x000000870d00720c */ /* 0x080fe20003f86270 */
[C---:B------:R-:W-:Y:S01]  /*1af40*/  HMMA.16816.F32.BF16 R172, R176.reuse, R4, R172 ;  /* 0x00000004b0ac723c */ /* 0x040fe200000418ac */
[-C--:B------:R-:W-:Y:S01]  /*1af50*/  ISETP.GE.AND P1, PT, R12, R134.reuse, PT ;  /* 0x000000860c00720c */ /* 0x080fe20003f26270 */
[----:B------:R-:W-:Y:S01]  /*1af60*/  VIADD R5, R16, 0xffffff21 ;  /* 0xffffff2110057836 */ /* 0x000fe20000000000 */
[-C--:B------:R-:W-:Y:S01]  /*1af70*/  ISETP.GE.AND P5, PT, R12, R135.reuse, PT ;  /* 0x000000870c00720c */ /* 0x080fe20003fa6270 */
[----:B------:R-:W-:Y:S01]  /*1af80*/  VIADD R4, R16, 0xffffff28 ;  /* 0xffffff2810047836 */ /* 0x000fe20000000000 */
[----:B------:R-:W2:Y:S01]  /*1af90*/  LDSM.16.M88.4 R12, [R188+0xb800] ;  /* 0x00b80000bc0c783b */ /* 0x000ea20000000200 */
[----:B------:R-:W2:Y:S01]  /*1afa0*/  MUFU.TANH R20, R20 ;  /* 0x0000001400147308 */ /* 0x000ea20000002400 */
[----:B------:R-:W-:Y:S01]  /*1afb0*/  FSEL R215, R215, -INF , !P4 ;  /* 0xff800000d7d77808 */ /* 0x000fe20006000000 */
[C---:B------:R-:W-:Y:S01]  /*1afc0*/  HMMA.16816.F32.BF16 R140, R176.reuse, R22, R140 ;  /* 0x00000016b08c723c */ /* 0x040fe2000004188c */
[----:B-1----:R-:W-:Y:S01]  /*1afd0*/  FSEL R200, R200, -INF , !P1 ;  /* 0xff800000c8c87808 */ /* 0x002fe20004800000 */
[----:B------:R-:W-:Y:S01]  /*1afe0*/  FMUL.FTZ R22, R145, UR4 ;  /* 0x0000000491167c20 */ /* 0x000fe20008410000 */
[CC--:B------:R-:W-:Y:S01]  /*1aff0*/  ISETP.GE.AND P4, PT, R5.reuse, R134.reuse, PT ;  /* 0x000000860500720c */ /* 0x0c0fe20003f86270 */
[----:B------:R-:W-:Y:S01]  /*1b000*/  FMUL.FTZ R146, R146, UR4 ;  /* 0x0000000492927c20 */ /* 0x000fe20008410000 */
[-C--:B------:R-:W-:Y:S01]  /*1b010*/  ISETP.GE.AND P1, PT, R5, R135.reuse, PT ;  /* 0x000000870500720c */ /* 0x080fe20003f26270 */
[----:B------:R-:W1:Y:S01]  /*1b020*/  MUFU.TANH R199, R150 ;  /* 0x0000009600c77308 */ /* 0x000e620000002400 */
[----:B------:R-:W-:Y:S01]  /*1b030*/  VIADD R5, R16, 0xffffff29 ;  /* 0xffffff2910057836 */ /* 0x000fe20000000000 */
[----:B----4-:R-:W-:Y:S01]  /*1b040*/  FSEL R201, R201, -INF , !P5 ;  /* 0xff800000c9c97808 */ /* 0x010fe20006800000 */
[----:B------:R-:W-:Y:S01]  /*1b050*/  HMMA.16816.F32.BF16 R40, R176, R6, R40 ;  /* 0x00000006b028723c */ /* 0x000fe20000041828 */
[----:B------:R-:W-:Y:S01]  /*1b060*/  FSEL R170, R28, -INF , !P4 ;  /* 0xff8000001caa7808 */ /* 0x000fe20006000000 */
[----:B------:R-:W-:Y:S01]  /*1b070*/  FMUL.FTZ R144, R144, UR4 ;  /* 0x0000000490907c20 */ /* 0x000fe20008410000 */
[CC--:B------:R-:W-:Y:S01]  /*1b080*/  ISETP.GE.AND P5, PT, R4.reuse, R134.reuse, PT ;  /* 0x000000860400720c */ /* 0x0c0fe20003fa6270 */
[----:B------:R-:W-:Y:S01]  /*1b090*/  FMUL.FTZ R23, R147, UR4 ;  /* 0x0000000493177c20 */ /* 0x000fe20008410000 */
[-C--:B------:R-:W-:Y:S01]  /*1b0a0*/  ISETP.GE.AND P4, PT, R4, R135.reuse, PT ;  /* 0x000000870400720c */ /* 0x080fe20003f86270 */
[----:B------:R-:W-:Y:S01]  /*1b0b0*/  VIADD R4, R16, 0xffffff30 ;  /* 0xffffff3010047836 */ /* 0x000fe20000000000 */
[----:B---3--:R-:W-:Y:S01]  /*1b0c0*/  FSEL R203, R203, -INF , !P1 ;  /* 0xff800000cbcb7808 */ /* 0x008fe20004800000 */
[C---:B-----5:R-:W-:Y:S01]  /*1b0d0*/  HMMA.16816.F32.BF16 R36, R156.reuse, R8, R36 ;  /* 0x000000089c24723c */ /* 0x060fe20000041824 */
[-C--:B------:R-:W-:Y:S01]  /*1b0e0*/  ISETP.GE.AND P1, PT, R5, R134.reuse, PT ;  /* 0x000000860500720c */ /* 0x080fe20003f26270 */
[----:B------:R-:W3:Y:S01]  /*1b0f0*/  MUFU.TANH R21, R21 ;  /* 0x0000001500157308 */ /* 0x000ee20000002400 */
[----:B--2---:R-:W-:Y:S01]  /*1b100*/  FSEL R202, R202, -INF , !P5 ;  /* 0xff800000caca7808 */ /* 0x004fe20006800000 */
[----:B------:R-:W-:Y:S01]  /*1b110*/  FMUL.FTZ R29, R142, UR4 ;  /* 0x000000048e1d7c20 */ /* 0x000fe20008410000 */
[----:B------:R-:W-:Y:S01]  /*1b120*/  FSEL R168, R20, -INF , !P1 ;  /* 0xff80000014a87808 */ /* 0x000fe20004800000 */
[----:B------:R-:W-:Y:S01]  /*1b130*/  FMUL.FTZ R140, R140, UR4 ;  /* 0x000000048c8c7c20 */ /* 0x000fe20008410000 */
[----:B-1----:R-:W-:Y:S01]  /*1b140*/  FSEL R199, R199, -INF , !P4 ;  /* 0xff800000c7c77808 */ /* 0x002fe20006000000 */
[----:B------:R-:W-:Y:S01]  /*1b150*/  FMUL.FTZ R24, R141, UR4 ;  /* 0x000000048d187c20 */ /* 0x000fe20008410000 */
[-C--:B------:R-:W-:Y:S01]  /*1b160*/  ISETP.GE.AND P5, PT, R5, R135.reuse, PT ;  /* 0x000000870500720c */ /* 0x080fe20003fa6270 */
[----:B------:R-:W1:Y:S01]  /*1b170*/  MUFU.TANH R22, R22 ;  /* 0x0000001600167308 */ /* 0x000e620000002400 */
[CC--:B------:R-:W-:Y:S01]  /*1b180*/  ISETP.GE.AND P4, PT, R4.reuse, R134.reuse, PT ;  /* 0x000000860400720c */ /* 0x0c0fe20003f86270 */
[----:B------:R-:W-:Y:S01]  /*1b190*/  FMUL.FTZ R143, R143, UR4 ;  /* 0x000000048f8f7c20 */ /* 0x000fe20008410000 */
[-C--:B------:R-:W-:Y:S01]  /*1b1a0*/  ISETP.GE.AND P1, PT, R4, R135.reuse, PT ;  /* 0x000000870400720c */ /* 0x080fe20003f26270 */
[----:B------:R-:W-:Y:S01]  /*1b1b0*/  VIADD R28, R16, 0xffffff31 ;  /* 0xffffff31101c7836 */ /* 0x000fe20000000000 */
[----:B------:R-:W2:Y:S01]  /*1b1c0*/  LDSM.16.M88.4 R4, [R189+0xb800] ;  /* 0x00b80000bd04783b */ /* 0x000ea20000000200 */
[----:B------:R-:W-:Y:S01]  /*1b1d0*/  FMUL.FTZ R66, R66, UR4 ;  /* 0x0000000442427c20 */ /* 0x000fe20008410000 */
[----:B------:R-:W-:Y:S01]  /*1b1e0*/  HMMA.16816.F32.BF16 R32, R156, R10, R32 ;  /* 0x0000000a9c20723c */ /* 0x000fe20000041820 */
[----:B------:R-:W4:Y:S01]  /*1b1f0*/  MUFU.TANH R197, R146 ;  /* 0x0000009200c57308 */ /* 0x000f220000002400 */
[C---:B------:R-:W-:Y:S01]  /*1b200*/  VIADD R20, R16.reuse, 0xffffff38 ;  /* 0xffffff3810147836 */ /* 0x040fe20000000000 */
[----:B---3--:R-:W-:Y:S01]  /*1b210*/  FSEL R169, R21, -INF , !P5 ;  /* 0xff80000015a97808 */ /* 0x008fe20006800000 */
[----:B------:R-:W-:Y:S01]  /*1b220*/  VIADD R11, R16, 0xffffff41 ;  /* 0xffffff41100b7836 */ /* 0x000fe20000000000 */
[----:B------:R-:W-:Y:S01]  /*1b230*/  ISETP.GE.AND P5, PT, R28, R134, PT ;  /* 0x000000861c00720c */ /* 0x000fe20003fa6270 */
[----:B------:R-:W-:Y:S01]  /*1b240*/  FMUL.FTZ R180, R48, UR4 ;  /* 0x0000000430b47c20 */ /* 0x000fe20008410000 */
[----:B------:R-:W-:Y:S01]  /*1b250*/  FMUL.FTZ R163, R174, UR4 ;  /* 0x00000004aea37c20 */ /* 0x000fe20008410000 */
[----:B------:R-:W-:Y:S01]  /*1b260*/  HMMA.16816.F32.BF16 R36, R164, R12, R36 ;  /* 0x0000000ca424723c */ /* 0x000fe20000041824 */
[----:B------:R-:W3:Y:S01]  /*1b270*/  MUFU.TANH R196, R144 ;  /* 0x0000009000c47308 */ /* 0x000ee20000002400 */
[----:B------:R-:W-:Y:S01]  /*1b280*/  VIADD R13, R16, 0xffffff39 ;  /* 0xffffff39100d7836 */ /* 0x000fe20000000000 */
[----:B-1----:R-:W-:Y:S01]  /*1b290*/  FSEL R186, R22, -INF , !P5 ;  /* 0xff80000016ba7808 */ /* 0x002fe20006800000 */
[----:B------:R-:W-:Y:S01]  /*1b2a0*/  VIADD R12, R16, 0xffffff40 ;  /* 0xffffff40100c7836 */ /* 0x000fe20000000000 */
[----:B------:R-:W-:Y:S01]  /*1b2b0*/  ISETP.GE.AND P5, PT, R20, R135, PT ;  /* 0x000000871400720c */ /* 0x000fe20003fa6270 */
[----:B------:R-:W-:-:S02]  /*1b2c0*/  VIADD R10, R16, 0xffffff48 ;  /* 0xffffff48100a7836 */ /* 0x000fc40000000000 */
[----:B------:R-:W-:Y:S01]  /*1b2d0*/  FMUL.FTZ R50, R50, UR4 ;  /* 0x0000000432327c20 */ /* 0x000fe20008410000 */
[----:B------:R-:W-:Y:S01]  /*1b2e0*/  FMUL.FTZ R48, R49, UR4 ;  /* 0x0000000431307c20 */ /* 0x000fe20008410000 */
[----:B------:R-:W1:Y:S01]  /*1b2f0*/  MUFU.TANH R198, R140 ;  /* 0x0000008c00c67308 */ /* 0x000e620000002400 */
[----:B------:R-:W-:Y:S01]  /*1b300*/  FMUL.FTZ R9, R172, UR4 ;  /* 0x00000004ac097c20 */ /* 0x000fe20008410000 */
[----:B----4-:R-:W-:Y:S01]  /*1b310*/  FSEL R197, R197, -INF , !P1 ;  /* 0xff800000c5c57808 */ /* 0x010fe20004800000 */
[----:B------:R-:W-:Y:S01]  /*1b320*/  HMMA.16816.F32.BF16 R32, R164, R14, R32 ;  /* 0x0000000ea420723c */ /* 0x000fe20000041820 */
[----:B------:R-:W-:Y:S01]  /*1b330*/  ISETP.GE.AND P1, PT, R20, R134, PT ;  /* 0x000000861400720c */ /* 0x000fe20003f26270 */
[----:B------:R-:W-:Y:S01]  /*1b340*/  FMUL.FTZ R51, R51, UR4 ;  /* 0x0000000433337c20 */ /* 0x000fe20008410000 */
[----:B------:R-:W-:Y:S01]  /*1b350*/  FMUL.FTZ R161, R175, UR4 ;  /* 0x00000004afa17c20 */ /* 0x000fe20008410000 */
[----:B------:R-:W-:Y:S01]  /*1b360*/  FMUL.FTZ R162, R173, UR4 ;  /* 0x00000004ada27c20 */ /* 0x000fe20008410000 */
[----:B------:R-:W4:Y:S01]  /*1b370*/  MUFU.TANH R29, R29 ;  /* 0x0000001d001d7308 */ /* 0x000f220000002400 */
[----:B------:R-:W-:Y:S01]  /*1b380*/  FMUL.FTZ R40, R40, UR4 ;  /* 0x0000000428287c20 */ /* 0x000fe20008410000 */
[----:B---3--:R-:W-:Y:S01]  /*1b390*/  FSEL R196, R196, -INF , !P4 ;  /* 0xff800000c4c47808 */ /* 0x008fe20006000000 */
[----:B------:R-:W-:Y:S01]  /*1b3a0*/  FMUL.FTZ R42, R42, UR4 ;  /* 0x000000042a2a7c20 */ /* 0x000fe20008410000 */
[----:B------:R-:W-:Y:S01]  /*1b3b0*/  ISETP.GE.AND P4, PT, R28, R135, PT ;  /* 0x000000871c00720c */ /* 0x000fe20003f86270 */
[----:B------:R-:W-:Y:S01]  /*1b3c0*/  FMUL.FTZ R43, R43, UR4 ;  /* 0x000000042b2b7c20 */ /* 0x000fe20008410000 */
[----:B------:R-:W-:Y:S01]  /*1b3d0*/  FMUL.FTZ R41, R41, UR4 ;  /* 0x0000000429297c20 */ /* 0x000fe20008410000 */
[----:B------:R-:W-:Y:S01]  /*1b3e0*/  VIADD R141, R55, 0xfffffffe ;  /* 0xfffffffe378d7836 */ /* 0x000fe20000000000 */
[----:B------:R-:W3:Y:S01]  /*1b3f0*/  MUFU.TANH R23, R23 ;  /* 0x0000001700177308 */ /* 0x000ee20000002400 */
[----:B------:R-:W-:-:S04]  /*1b400*/  DEPBAR.LE SB0, 0x0 ;  /* 0x000080000000791a */ /* 0x000fc80000000000 */
[----:B-1----:R-:W-:Y:S01]  /*1b410*/  FSEL R198, R198, -INF , !P1 ;  /* 0xff800000c6c67808 */ /* 0x002fe20004800000 */
[----:B--2---:R-:W-:Y:S01]  /*1b420*/  HMMA.16816.F32.BF16 R36, R176, R4, R36 ;  /* 0x00000004b024723c */ /* 0x004fe20000041824 */
[----:B------:R-:W-:Y:S01]  /*1b430*/  ISETP.GE.AND P1, PT, R13, R135, PT ;  /* 0x000000870d00720c */ /* 0x000fe20003f26270 */
[----:B------:R-:W1:Y:S01]  /*1b440*/  MUFU.TANH R195, R143 ;  /* 0x0000008f00c37308 */ /* 0x000e620000002400 */
[C---:B------:R-:W-:Y:S01]  /*1b450*/  VIADD R5, R16.reuse, 0xffffff49 ;  /* 0xffffff4910057836 */ /* 0x040fe20000000000 */
[----:B----4-:R-:W-:Y:S01]  /*1b460*/  FSEL R183, R29, -INF , !P5 ;  /* 0xff8000001db77808 */ /* 0x010fe20006800000 */
[----:B------:R-:W-:Y:S01]  /*1b470*/  VIADD R4, R16, 0xffffff50 ;  /* 0xffffff5010047836 */ /* 0x000fe20000000000 */
[----:B------:R-:W-:-:S04]  /*1b480*/  ISETP.GE.AND P5, PT, R12, R134, PT ;  /* 0x000000860c00720c */ /* 0x000fc80003fa6270 */
[----:B------:R-:W2:Y:S01]  /*1b490*/  MUFU.TANH R194, R64 ;  /* 0x0000004000c27308 */ /* 0x000ea20000002400 */
[----:B---3--:R-:W-:Y:S02]  /*1b4a0*/  FSEL R185, R23, -INF , !P4 ;  /* 0xff80000017b97808 */ /* 0x008fe40006000000 */
[----:B------:R-:W-:-:S05]  /*1b4b0*/  ISETP.GE.AND P4, PT, R13, R134, PT ;  /* 0x000000860d00720c */ /* 0x000fca0003f86270 */
[----:B------:R-:W3:Y:S01]  /*1b4c0*/  MUFU.TANH R24, R24 ;  /* 0x0000001800187308 */ /* 0x000ee20000002400 */
[----:B------:R-:W-:Y:S01]  /*1b4d0*/  FMUL.FTZ R36, R36, UR4 ;  /* 0x0000000424247c20 */ /* 0x000fe20008410000 */
[----:B-1----:R-:W-:Y:S01]  /*1b4e0*/  FSEL R195, R195, -INF , !P1 ;  /* 0xff800000c3c37808 */ /* 0x002fe20004800000 */
[----:B------:R-:W-:Y:S01]  /*1b4f0*/  FMUL.FTZ R37, R37, UR4 ;  /* 0x0000000425257c20 */ /* 0x000fe20008410000 */
[----:B------:R-:W-:Y:S01]  /*1b500*/  ISETP.GE.AND P1, PT, R11, R134, PT ;  /* 0x000000860b00720c */ /* 0x000fe20003f26270 */
[----:B------:R-:W-:Y:S01]  /*1b510*/  FMUL.FTZ R38, R38, UR4 ;  /* 0x0000000426267c20 */ /* 0x000fe20008410000 */
[----:B------:R-:W-:Y:S02]  /*1b520*/  FMUL.FTZ R39, R39, UR4 ;  /* 0x0000000427277c20 */ /* 0x000fe40008410000 */
        /* <DEDUP_REMOVED lines=8> */
[----:B------:R-:W-:-:S05]  /*1b5b0*/  ISETP.GE.AND P1, PT, R10, R135, PT ;  /* 0x000000870a00720c */ /* 0x000fca0003f26270 */
[----:B------:R-:W1:Y:S01]  /*1b5c0*/  MUFU.TANH R46, R46 ;  /* 0x0000002e002e7308 */ /* 0x000e620000002400 */
[----:B------:R-:W-:Y:S02]  /*1b5d0*/  FSEL R189, R45, -INF , !P1 ;  /* 0xff8000002dbd7808 */ /* 0x000fe40004800000 */
[----:B--2---:R-:W-:Y:S02]  /*1b5e0*/  FSEL R191, R191, -INF , !P5 ;  /* 0xff800000bfbf7808 */ /* 0x004fe40006800000 */
[-C--:B------:R-:W-:Y:S02]  /*1b5f0*/  ISETP.GE.AND P5, PT, R5, R134.reuse, PT ;  /* 0x000000860500720c */ /* 0x080fe40003fa6270 */
[----:B------:R-:W-:Y:S01]  /*1b600*/  ISETP.GE.AND P1, PT, R4, R134, PT ;  /* 0x000000860400720c */ /* 0x000fe20003f26270 */
[----:B------:R-:W2:Y:S01]  /*1b610*/  MUFU.TANH R184, R56 ;  /* 0x0000003800b87308 */ /* 0x000ea20000002400 */
[----:B------:R-:W-:Y:S02]  /*1b620*/  FSEL R188, R31, -INF , !P5 ;  /* 0xff8000001fbc7808 */ /* 0x000fe40006800000 */
[----:B---3--:R-:W-:-:S02]  /*1b630*/  FSEL R193, R193, -INF , !P4 ;  /* 0xff800000c1c17808 */ /* 0x008fc40006000000 */
[----:B------:R-:W-:Y:S01]  /*1b640*/  ISETP.GE.AND P4, PT, R10, R134, PT ;  /* 0x000000860a00720c */ /* 0x000fe20003f86270 */
[----:B------:R-:W-:Y:S01]  /*1b650*/  VIADD R10, R16, 0xffffff60 ;  /* 0xffffff60100a7836 */ /* 0x000fe20000000000 */
[-C--:B------:R-:W-:Y:S01]  /*1b660*/  ISETP.GE.AND P5, PT, R4, R135.reuse, PT ;  /* 0x000000870400720c */ /* 0x080fe20003fa6270 */
[----:B------:R-:W3:Y:S01]  /*1b670*/  MUFU.TANH R181, R58 ;  /* 0x0000003a00b57308 */ /* 0x000ee20000002400 */
[----:B------:R-:W-:Y:S01]  /*1b680*/  FSEL R190, R190, -INF , !P4 ;  /* 0xff800000bebe7808 */ /* 0x000fe20006000000 */
[C---:B------:R-:W-:Y:S01]  /*1b690*/  VIADD R4, R16.reuse, 0xffffff51 ;  /* 0xffffff5110047836 */ /* 0x040fe20000000000 */
[----:B------:R-:W-:Y:S01]  /*1b6a0*/  ISETP.GE.AND P4, PT, R5, R135, PT ;  /* 0x000000870500720c */ /* 0x000fe20003f86270 */
[----:B------:R-:W-:-:S03]  /*1b6b0*/  VIADD R5, R16, 0xffffff58 ;  /* 0xffffff5810057836 */ /* 0x000fc60000000000 */
[----:B-1----:R-:W-:Y:S01]  /*1b6c0*/  FSEL R187, R46, -INF , !P4 ;  /* 0xff8000002ebb7808 */ /* 0x002fe20006000000 */
[----:B------:R-:W1:Y:S01]  /*1b6d0*/  MUFU.TANH R182, R57 ;  /* 0x0000003900b67308 */ /* 0x000e620000002400 */
[----:B------:R-:W-:Y:S02]  /*1b6e0*/  ISETP.GE.AND P4, PT, R4, R134, PT ;  /* 0x000000860400720c */ /* 0x000fe40003f86270 */
[----:B--2---:R-:W-:Y:S02]  /*1b6f0*/  FSEL R184, R184, -INF , !P1 ;  /* 0xff800000b8b87808 */ /* 0x004fe40004800000 */
[----:B------:R-:W-:Y:S01]  /*1b700*/  ISETP.GE.AND P1, PT, R4, R135, PT ;  /* 0x000000870400720c */ /* 0x000fe20003f26270 */
[----:B------:R-:W-:Y:S02]  /*1b710*/  VIADD R4, R16, 0xffffff59 ;  /* 0xffffff5910047836 */ /* 0x000fe40000000000 */
[----:B------:R-:W2:Y:S01]  /*1b720*/  MUFU.TANH R47, R47 ;  /* 0x0000002f002f7308 */ /* 0x000ea20000002400 */
[----:B---3--:R-:W-:-:S02]  /*1b730*/  FSEL R181, R181, -INF , !P5 ;  /* 0xff800000b5b57808 */ /* 0x008fc40006800000 */
[----:B------:R-:W-:-:S05]  /*1b740*/  ISETP.GE.AND P5, PT, R5, R134, PT ;  /* 0x000000860500720c */ /* 0x000fca0003fa6270 */
        /* <DEDUP_REMOVED lines=8> */
[----:B------:R-:W-:Y:S02]  /*1b7d0*/  ISETP.GE.AND P5, PT, R4, R135, PT ;  /* 0x000000870400720c */ /* 0x000fe40003fa6270 */
[----:B------:R-:W-:Y:S03]  /*1b7e0*/  HMMA.16816.F32.BF16 R4, R176, R6, R32 ;  /* 0x00000006b004723c */ /* 0x000fe60000041820 */
[----:B------:R-:W3:Y:S01]  /*1b7f0*/  MUFU.TANH R9, R9 ;  /* 0x0000000900097308 */ /* 0x000ee20000002400 */
[----:B-1----:R-:W-:Y:S01]  /*1b800*/  FSEL R173, R8, -INF , !P4 ;  /* 0xff80000008ad7808 */ /* 0x002fe20006000000 */
[----:B------:R-:W-:Y:S01]  /*1b810*/  VIADD R8, R16, 0xffffff61 ;  /* 0xffffff6110087836 */ /* 0x000fe20000000000 */
[----:B------:R-:W-:-:S05]  /*1b820*/  ISETP.GE.AND P4, PT, R10, R134, PT ;  /* 0x000000860a00720c */ /* 0x000fca0003f86270 */
[----:B------:R-:W1:Y:S01]  /*1b830*/  MUFU.TANH R171, R51 ;  /* 0x0000003300ab7308 */ /* 0x000e620000002400 */
[----:B--2---:R-:W-:Y:S02]  /*1b840*/  FSEL R172, R48, -INF , !P1 ;  /* 0xff80000030ac7808 */ /* 0x004fe40004800000 */
[----:B------:R-:W-:-:S05]  /*1b850*/  ISETP.GE.AND P1, PT, R10, R135, PT ;  /* 0x000000870a00720c */ /* 0x000fca0003f26270 */
[----:B------:R-:W2:Y:S01]  /*1b860*/  MUFU.TANH R163, R163 ;  /* 0x000000a300a37308 */ /* 0x000ea20000002400 */
[----:B------:R-:W-:Y:S01]  /*1b870*/  FMUL.FTZ R145, R5, UR4 ;  /* 0x0000000405917c20 */ /* 0x000fe20008410000 */
[----:B---3--:R-:W-:Y:S01]  /*1b880*/  FSEL R164, R9, -INF , !P4 ;  /* 0xff80000009a47808 */ /* 0x008fe20006000000 */
[----:B------:R-:W-:Y:S01]  /*1b890*/  VIADD R9, R16, 0xffffff68 ;  /* 0xffffff6810097836 */ /* 0x000fe20000000000 */
[----:B------:R-:W-:Y:S01]  /*1b8a0*/  ISETP.GE.AND P4, PT, R8, R135, PT ;  /* 0x000000870800720c */ /* 0x000fe20003f86270 */
[----:B------:R-:W-:Y:S02]  /*1b8b0*/  VIADD R5, R16, 0xffffff71 ;  /* 0xffffff7110057836 */ /* 0x000fe40000000000 */
[----:B------:R-:W-:Y:S01]  /*1b8c0*/  FMUL.FTZ R4, R4, UR4 ;  /* 0x0000000404047c20 */ /* 0x000fe20008410000 */
[----:B------:R-:W-:Y:S01]  /*1b8d0*/  FMUL.FTZ R142, R6, UR4 ;  /* 0x00000004068e7c20 */ /* 0x000fe20008410000 */
[----:B------:R-:W3:Y:S01]  /*1b8e0*/  MUFU.TANH R161, R161 ;  /* 0x000000a100a17308 */ /* 0x000ee20000002400 */
[----:B------:R-:W-:Y:S01]  /*1b8f0*/  VIADD R6, R16, 0xffffff78 ;  /* 0xffffff7810067836 */ /* 0x000fe20000000000 */
[----:B-1----:R-:W-:-:S02]  /*1b900*/  FSEL R171, R171, -INF , !P5 ;  /* 0xff800000abab7808 */ /* 0x002fc40006800000 */
[----:B------:R-:W-:Y:S01]  /*1b910*/  ISETP.GE.AND P5, PT, R8, R134, PT ;  /* 0x000000860800720c */ /* 0x000fe20003fa6270 */
[----:B------:R-:W-:-:S03]  /*1b920*/  VIADD R8, R16, 0xffffff69 ;  /* 0xffffff6910087836 */ /* 0x000fc60000000000 */
        /* <DEDUP_REMOVED lines=8> */
[-C--:B------:R-:W-:Y:S01]  /*1b9b0*/  ISETP.GE.AND P1, PT, R8, R135.reuse, PT ;  /* 0x000000870800720c */ /* 0x080fe20003f26270 */
[C---:B------:R-:W-:Y:S02]  /*1b9c0*/  VIADD R8, R16.reuse, 0xffffff70 ;  /* 0xffffff7010087836 */ /* 0x040fe40000000000 */
[----:B------:R-:W-:Y:S02]  /*1b9d0*/  VIADD R16, R16, 0xffffff79 ;  /* 0xffffff7910107836 */ /* 0x000fe40000000000 */
        /* <DEDUP_REMOVED lines=10> */
[----:B--2---:R-:W-:Y:S01]  /*1ba80*/  FSEL R140, R140, -INF , !P5 ;  /* 0xff8000008c8c7808 */ /* 0x004fe20006800000 */
[----:B------:R-:W-:Y:S01]  /*1ba90*/  BAR.SYNC.DEFER_BLOCKING 0x0 ;  /* 0x0000000000007b1d */ /* 0x000fe20000010000 */
[----:B------:R-:W-:Y:S01]  /*1baa0*/  ISETP.GE.AND P5, PT, R5, R135, PT ;  /* 0x000000870500720c */ /* 0x000fe20003fa6270 */
[----:B------:R-:W-:-:S04]  /*1bab0*/  FMUL.FTZ R5, R7, UR4 ;  /* 0x0000000407057c20 */ /* 0x000fc80008410000 */
[----:B------:R-:W2:Y:S01]  /*1bac0*/  MUFU.TANH R158, R41 ;  /* 0x00000029009e7308 */ /* 0x000ea20000002400 */
[----:B---3--:R-:W-:Y:S02]  /*1bad0*/  FSEL R137, R137, -INF , !P1 ;  /* 0xff80000089897808 */ /* 0x008fe40004800000 */
[----:B------:R-:W-:-:S05]  /*1bae0*/  ISETP.GE.AND P1, PT, R16, R134, PT ;  /* 0x000000861000720c */ /* 0x000fca0003f26270 */
[----:B------:R-:W3:Y:S01]  /*1baf0*/  MUFU.TANH R136, R38 ;  /* 0x0000002600887308 */ /* 0x000ee20000002400 */
[----:B-1----:R-:W-:Y:S02]  /*1bb00*/  FSEL R145, R145, -INF , !P1 ;  /* 0xff80000091917808 */ /* 0x002fe40004800000 */
[----:B------:R-:W-:-:S05]  /*1bb10*/  ISETP.GT.AND P1, PT, R141, R216, PT ;  /* 0x000000d88d00720c */ /* 0x000fca0003f24270 */
        /* <DEDUP_REMOVED lines=10> */
[----:B--2---:R-:W-:Y:S02]  /*1bbc0*/  FSEL R134, R4, -INF , !P4 ;  /* 0xff80000004867808 */ /* 0x004fe40006000000 */
[----:B------:R-:W-:Y:S02]  /*1bbd0*/  ISETP.GE.AND P4, PT, R16, R135, PT ;  /* 0x000000871000720c */ /* 0x000fe40003f86270 */
[----:B---3--:R-:W-:Y:S02]  /*1bbe0*/  FSEL R142, R142, -INF , !P5 ;  /* 0xff8000008e8e7808 */ /* 0x008fe40006800000 */
[----:B-1----:R-:W-:Y:S01]  /*1bbf0*/  FSEL R135, R5, -INF , !P4 ;  /* 0xff80000005877808 */ /* 0x002fe20006000000 */
        /* <DEDUP_REMOVED lines=64> */
.L_x_1855:
[----:B------:R-:W-:Y:S01]  /*1c000*/  UMOV UR4, URZ ;  /* 0x000000ff00047c82 */ /* 0x000fe20008000000 */
[----:B------:R-:W-:Y:S01]  /*1c010*/  IMAD.SHL.U32 R4, R52, 0x80, RZ ;  /* 0x0000008034047824 */ /* 0x000fe200078e00ff */
[----:B------:R-:W-:-:S05]  /*1c020*/  IADD3 R5, P1, PT, RZ, -UR4, RZ ;  /* 0x80000004ff057c10 */ /* 0x000fca000ff3e0ff */
[----:B------:R-:W-:-:S05]  /*1c030*/  IMAD.X R4, RZ, RZ, ~R4, P1 ;  /* 0x000000ffff047224 */ /* 0x000fca00008e0e04 */
[----:B------:R-:W-:-:S04]  /*1c040*/  SHF.R.S64 R5, R5, 0x1f, R4 ;  /* 0x0000001f05057819 */ /* 0x000fc80000001004 */
[----:B------:R-:W-:-:S04]  /*1c050*/  IADD3 R220, P1, PT, R5, R220, RZ ;  /* 0x000000dc05dc7210 */ /* 0x000fc80007f3e0ff */
[----:B------:R-:W-:-:S09]  /*1c060*/  LEA.HI.X.SX32 R221, R4, R221, 0x1, P1 ;  /* 0x000000dd04dd7211 */ /* 0x000fd200008f0eff */
.L_x_1856:
        /* <DEDUP_REMOVED lines=105> */
.L_x_1854:
[----:B-1----:R-:W-:Y:S01]  /*1c700*/  FMNMX3.FTZ R4, R3, R17, R19, !PT ;  /* 0x0000001103047276 */ /* 0x002fe20007810013 */
        /* <DEDUP_REMOVED lines=34> */
[----:B------:R-:W-:Y:S02]  /*1c930*/  SEL R155, R208, 0xffffffe0, !P6 ;  /* 0xffffffe0d09b7807 */ /* 0x000fe40007000000 */
[----:B------:R-:W-:Y:S01]  /*1c940*/  LEA R151, R151, UR5, 0x1 ;  /* 0x0000000597977c11 */ /* 0x000fe2000f8e08ff */
[----:B------:R-:W3:Y:S03]  /*1c950*/  SHFL.BFLY PT, R7, R6, 0x2, 0x1f ;  /* 0x0c401f0006077f89 */ /* 0x000ee600000e0000 */
[C---:B------:R-:W-:Y:S01]  /*1c960*/  IADD3 R16, PT, PT, R151.reuse, 0xc000, RZ ;  /* 0x0000c00097107810 */ /* 0x040fe20007ffe0ff */
[----:B------:R-:W-:Y:S01]  /*1c970*/  LDSM.16.MT88.4 R12, [R151+0xc000] ;  /* 0x00c00000970c783b */ /* 0x000fe20000004200 */
[----:B------:R-:W-:-:S02]  /*1c980*/  IADD3 R156, PT, PT, R151, 0xc040, RZ ;  /* 0x0000c040979c7810 */ /* 0x000fc40007ffe0ff */
[----:B------:R-:W-:-:S05]  /*1c990*/  @P0 IADD3 R156, PT, PT, R16, -0x40, RZ ;  /* 0xffffffc0109c0810 */ /* 0x000fca0007ffe0ff */
[----:B------:R-:W-:Y:S01]  /*1c9a0*/  LDSM.16.MT88.4 R64, [R156+0x4000] ;  /* 0x004000009c40783b */ /* 0x000fe20000004200 */
[----:B--2---:R-:W-:Y:S02]  /*1c9b0*/  FMNMX.FTZ R5, R4, R5, !PT ;  /* 0x0000000504057209 */ /* 0x004fe40007810000 */
[----:B---3--:R-:W-:-:S03]  /*1c9c0*/  FMNMX.FTZ R7, R6, R7, !PT ;  /* 0x0000000706077209 */ /* 0x008fc60007810000 */
[----:B------:R-:W2:Y:S04]  /*1c9d0*/  SHFL.BFLY PT, R0, R5, 0x1, 0x1f ;  /* 0x0c201f0005007f89 */ /* 0x000ea800000e0000 */
        /* <DEDUP_REMOVED lines=10> */
[----:B------:R-:W-:-:S02]  /*1ca80*/  IADD3 R3, PT, PT, R155, R151, RZ ;  /* 0x000000979b037210 */ /* 0x000fc40007ffe0ff */
[----:B------:R-:W-:Y:S01]  /*1ca90*/  IADD3 R155, PT, PT, R155, R156, RZ ;  /* 0x0000009c9b9b7210 */ /* 0x000fe20007ffe0ff */
[----:B------:R-:W-:Y:S01]  /*1caa0*/  FMUL.FTZ R152, R4, UR4 ;  /* 0x0000000404987c20 */ /* 0x000fe20008410000 */
[----:B------:R-:W-:Y:S01]  /*1cab0*/  FSEL R5, R52, RZ, P2 ;  /* 0x000000ff34057208 */ /* 0x000fe20001000000 */
[--C-:B------:R-:W-:Y:S01]  /*1cac0*/  FFMA.FTZ R54, R17, UR4, -R144.reuse ;  /* 0x0000000411367c23 */ /* 0x100fe20008010890 */
[----:B------:R-:W-:Y:S01]  /*1cad0*/  FSEL R149, R149, RZ, P2 ;  /* 0x000000ff95957208 */ /* 0x000fe20001000000 */
[----:B------:R-:W1:Y:S01]  /*1cae0*/  LDSM.16.MT88.4 R36, [R155] ;  /* 0x000000009b24783b */ /* 0x000e620000004200 */
[--C-:B------:R-:W-:Y:S01]  /*1caf0*/  FFMA.FTZ R53, R19, UR4, -R144.reuse ;  /* 0x0000000413357c23 */ /* 0x100fe20008010890 */
[----:B------:R-:W-:Y:S01]  /*1cb00*/  FADD.FTZ R5, R132, -R5 ;  /* 0x8000000584057221 */ /* 0x000fe20000010000 */
[--C-:B------:R-:W-:Y:S01]  /*1cb10*/  FFMA.FTZ R153, R27, UR4, -R144.reuse ;  /* 0x000000041b997c23 */ /* 0x100fe20008010890 */
[--C-:B------:R-:W-:Y:S01]  /*1cb20*/  FFMA.FTZ R147, R30, UR4, -R149.reuse ;  /* 0x000000041e937c23 */ /* 0x100fe20008010895 */
[--C-:B------:R-:W-:Y:S01]  /*1cb30*/  FFMA.FTZ R150, R18, UR4, -R149.reuse ;  /* 0x0000000412967c23 */ /* 0x100fe20008010895 */
[----:B------:R-:W-:Y:S01]  /*1cb40*/  FMUL.FTZ R154, R5, UR4 ;  /* 0x00000004059a7c20 */ /* 0x000fe20008410000 */
[--C-:B------:R-:W-:Y:S01]  /*1cb50*/  FFMA.FTZ R148, R26, UR4, -R149.reuse ;  /* 0x000000041a947c23 */ /* 0x100fe20008010895 */
[--C-:B------:R-:W-:Y:S01]  /*1cb60*/  FFMA.FTZ R146, R44, UR4, -R149.reuse ;  /* 0x000000042c927c23 */ /* 0x100fe20008010895 */
[----:B------:R-:W2:Y:S01]  /*1cb70*/  LDSM.16.MT88.4 R28, [R156] ;  /* 0x000000009c1c783b */ /* 0x000ea20000004200 */
[--C-:B------:R-:W-:Y:S01]  /*1cb80*/  FFMA.FTZ R25, R25, UR4, -R144.reuse ;  /* 0x0000000419197c23 */ /* 0x100fe20008010890 */
[----:B------:R-:W3:Y:S01]  /*1cb90*/  MUFU.EX2 R152, R152 ;  /* 0x0000009800987308 */ /* 0x000ee20000000800 */
[--C-:B------:R-:W-:Y:S01]  /*1cba0*/  FFMA.FTZ R165, R170, UR4, -R149.reuse ;  /* 0x00000004aaa57c23 */ /* 0x100fe20008010895 */
[----:B------:R-:W4:Y:S01]  /*1cbb0*/  LDSM.16.MT88.4 R20, [R3+0xc000] ;  /* 0x00c000000314783b */ /* 0x000f220000004200 */
[--C-:B------:R-:W-:Y:S01]  /*1cbc0*/  FFMA.FTZ R166, R168, UR4, -R149.reuse ;  /* 0x00000004a8a67c23 */ /* 0x100fe20008010895 */
[----:B------:R-:W5:Y:S01]  /*1cbd0*/  MUFU.EX2 R154, R154 ;  /* 0x0000009a009a7308 */ /* 0x000f620000000800 */
[--C-:B------:R-:W-:Y:S01]  /*1cbe0*/  FFMA.FTZ R167, R202, UR4, -R149.reuse ;  /* 0x00000004caa77c23 */ /* 0x100fe20008010895 */
[----:B------:R-:W4:Y:S01]  /*1cbf0*/  LDSM.16.MT88.4 R44, [R151+0x10000] ;  /* 0x01000000972c783b */ /* 0x000f220000004200 */
[--C-:B------:R-:W-:Y:S01]  /*1cc00*/  FFMA.FTZ R170, R203, UR4, -R144.reuse ;  /* 0x00000004cbaa7c23 */ /* 0x100fe20008010890 */
[----:B------:R-:W-:Y:S01]  /*1cc10*/  MUFU.EX2 R150, R150 ;  /* 0x0000009600967308 */ /* 0x000fe20000000800 */
[--C-:B------:R-:W-:Y:S01]  /*1cc20*/  FFMA.FTZ R168, R169, UR4, -R144.reuse ;  /* 0x00000004a9a87c23 */ /* 0x100fe20008010890 */
[----:B------:R-:W4:Y:S01]  /*1cc30*/  LDSM.16.MT88.4 R56, [R3+0x10000] ;  /* 0x010000000338783b */ /* 0x000f220000004200 */
[--C-:B------:R-:W-:Y:S01]  /*1cc40*/  FFMA.FTZ R199, R199, UR4, -R144.reuse ;  /* 0x00000004c7c77c23 */ /* 0x100fe20008010890 */
[----:B------:R-:W1:Y:S01]  /*1cc50*/  MUFU.EX2 R148, R148 ;  /* 0x0000009400947308 */ /* 0x000e620000000800 */
[--C-:B------:R-:W-:Y:S01]  /*1cc60*/  FFMA.FTZ R179, R186, UR4, -R149.reuse ;  /* 0x00000004bab37c23 */ /* 0x100fe20008010895 */
[-C--:B---3--:R-:W-:Y:S01]  /*1cc70*/  FMUL.FTZ R50, R90, R152.reuse ;  /* 0x000000985a327220 */ /* 0x088fe20000410000 */
[-C--:B------:R-:W-:Y:S01]  /*1cc80*/  FMUL.FTZ R51, R91, R152.reuse ;  /* 0x000000985b337220 */ /* 0x080fe20000410000 */
[----:B------:R-:W-:Y:S01]  /*1cc90*/  MUFU.EX2 R147, R147 ;  /* 0x0000009300937308 */ /* 0x000fe20000000800 */
[----:B------:R-:W-:Y:S01]  /*1cca0*/  FMUL.FTZ R34, R106, R152 ;  /* 0x000000986a227220 */ /* 0x000fe20000410000 */
[-C--:B-----5:R-:W-:Y:S01]  /*1ccb0*/  FMUL.FTZ R48, R88, R154.reuse ;  /* 0x0000009a58307220 */ /* 0x0a0fe20000410000 */
[-C--:B------:R-:W-:Y:S01]  /*1ccc0*/  FMUL.FTZ R49, R89, R154.reuse ;  /* 0x0000009a59317220 */ /* 0x080fe20000410000 */
[----:B------:R-:W3:Y:S01]  /*1ccd0*/  MUFU.EX2 R146, R146 ;  /* 0x0000009200927308 */ /* 0x000ee20000000800 */
[-C--:B------:R-:W-:Y:S01]  /*1cce0*/  FMUL.FTZ R32, R104, R154.reuse ;  /* 0x0000009a68207220 */ /* 0x080fe20000410000 */
[----:B------:R-:W-:Y:S01]  /*1ccf0*/  FMUL.FTZ R33, R105, R154 ;  /* 0x0000009a69217220 */ /* 0x000fe20000410000 */
[----:B------:R-:W-:Y:S01]  /*1cd00*/  FMUL.FTZ R35, R107, R152 ;  /* 0x000000986b237220 */ /* 0x000fe20000410000 */
[----:B------:R-:W-:Y:S01]  /*1cd10*/  MUFU.EX2 R54, R54 ;  /* 0x0000003600367308 */ /* 0x000fe20000000800 */
[----:B------:R-:W5:Y:S01]  /*1cd20*/  LDSM.16.MT88.4 R88, [R155+0x4000] ;  /* 0x004000009b58783b */ /* 0x000f620000004200 */
[----:B-1----:R-:W-:Y:S01]  /*1cd30*/  F2FP.BF16.F32.PACK_AB R4, R148, R150 ;  /* 0x000000969404723e */ /* 0x002fe200000010ff */
[-C--:B------:R-:W-:Y:S01]  /*1cd40*/  FMUL.FTZ R100, R100, R154.reuse ;  /* 0x0000009a64647220 */ /* 0x080fe20000410000 */
[----:B------:R-:W1:Y:S01]  /*1cd50*/  MUFU.EX2 R53, R53 ;  /* 0x0000003500357308 */ /* 0x000e620000000800 */
[----:B------:R-:W-:Y:S01]  /*1cd60*/  FMUL.FTZ R101, R101, R154 ;  /* 0x0000009a65657220 */ /* 0x000fe20000410000 */
[-C--:B------:R-:W-:Y:S01]  /*1cd70*/  FMUL.FTZ R102, R102, R152.reuse ;  /* 0x0000009866667220 */ /* 0x080fe20000410000 */
[----:B------:R-:W-:Y:S01]  /*1cd80*/  FMUL.FTZ R103, R103, R152 ;  /* 0x0000009867677220 */ /* 0x000fe20000410000 */
[----:B------:R2:W-:Y:S01]  /*1cd90*/  MUFU.EX2 R132, R25 ;  /* 0x0000001900847308 */ /* 0x0005e20000000800 */
[----:B------:R-:W-:Y:S01]  /*1cda0*/  FMUL.FTZ R24, R112, R154 ;  /* 0x0000009a70187220 */ /* 0x000fe20000410000 */
[----:B---3--:R-:W-:Y:S01]  /*1cdb0*/  F2FP.BF16.F32.PACK_AB R6, R146, R147 ;  /* 0x000000939206723e */ /* 0x008fe200000010ff */
[-C--:B------:R-:W-:Y:S01]  /*1cdc0*/  FMUL.FTZ R26, R114, R152.reuse ;  /* 0x00000098721a7220 */ /* 0x080fe20000410000 */
[----:B------:R-:W3:Y:S01]  /*1cdd0*/  MUFU.EX2 R153, R153 ;  /* 0x0000009900997308 */ /* 0x000ee20000000800 */
        /* <DEDUP_REMOVED lines=8> */
[----:B------:R-:W-:Y:S01]  /*1ce60*/  FMUL.FTZ R10, R130, R152 ;  /* 0x00000098820a7220 */ /* 0x000fe20000410000 */
[----:B--2---:R-:W-:Y:S01]  /*1ce70*/  FMUL.FTZ R25, R113, R154 ;  /* 0x0000009a71197220 */ /* 0x004fe20000410000 */
[----:B------:R-:W-:Y:S01]  /*1ce80*/  FMUL.FTZ R11, R131, R152 ;  /* 0x00000098830b7220 */ /* 0x000fe20000410000 */
[-C--:B------:R-:W-:Y:S01]  /*1ce90*/  FMUL.FTZ R124, R124, R154.reuse ;  /* 0x0000009a7c7c7220 */ /* 0x080fe20000410000 */
[----:B------:R-:W-:Y:S01]  /*1cea0*/  FMUL.FTZ R125, R125, R154 ;  /* 0x0000009a7d7d7220 */ /* 0x000fe20000410000 */
[----:B---3--:R-:W-:Y:S01]  /*1ceb0*/  F2FP.BF16.F32.PACK_AB R7, R153, R132 ;  /* 0x000000849907723e */ /* 0x008fe200000010ff */
[-C--:B------:R-:W-:Y:S01]  /*1cec0*/  FMUL.FTZ R126, R126, R152.reuse ;  /* 0x000000987e7e7220 */ /* 0x080fe20000410000 */
[----:B------:R-:W-:Y:S01]  /*1ced0*/  FMUL.FTZ R127, R127, R152 ;  /* 0x000000987f7f7220 */ /* 0x000fe20000410000 */
[--C-:B------:R-:W-:Y:S01]  /*1cee0*/  FFMA.FTZ R115, R212, UR4, -R149.reuse ;  /* 0x00000004d4737c23 */ /* 0x100fe20008010895 */
[--C-:B------:R-:W-:Y:S01]  /*1cef0*/  FFMA.FTZ R114, R213, UR4, -R144.reuse ;  /* 0x00000004d5727c23 */ /* 0x100fe20008010890 */
[--C-:B------:R-:W-:Y:S01]  /*1cf00*/  FFMA.FTZ R113, R207, UR4, -R144.reuse ;  /* 0x00000004cf717c23 */ /* 0x100fe20008010890 */
[--C-:B------:R-:W-:Y:S01]  /*1cf10*/  FFMA.FTZ R112, R205, UR4, -R144.reuse ;  /* 0x00000004cd707c23 */ /* 0x100fe20008010890 */
[C---:B------:R-:W-:Y:S01]  /*1cf20*/  HMMA.16816.F32.BF16 R32, R4.reuse, R36, R32 ;  /* 0x000000240420723c */ /* 0x040fe20000041820 */
[-C--:B------:R-:W-:Y:S01]  /*1cf30*/  FMUL.FTZ R104, R68, R154.reuse ;  /* 0x0000009a44687220 */ /* 0x080fe20000410000 */
[----:B------:R-:W-:Y:S01]  /*1cf40*/  FMUL.FTZ R105, R69, R154 ;  /* 0x0000009a45697220 */ /* 0x000fe20000410000 */
[-C--:B------:R-:W-:Y:S01]  /*1cf50*/  FMUL.FTZ R106, R70, R152.reuse ;  /* 0x00000098466a7220 */ /* 0x080fe20000410000 */
[----:B------:R-:W-:Y:S01]  /*1cf60*/  FMUL.FTZ R107, R71, R152 ;  /* 0x00000098476b7220 */ /* 0x000fe20000410000 */
[-C--:B------:R-:W-:Y:S01]  /*1cf70*/  FMUL.FTZ R60, R80, R154.reuse ;  /* 0x0000009a503c7220 */ /* 0x080fe20000410000 */
[----:B------:R-:W-:Y:S01]  /*1cf80*/  LDSM.16.MT88.4 R68, [R156+0x4800] ;  /* 0x004800009c44783b */ /* 0x000fe20000004200 */
[----:B------:R-:W-:Y:S01]  /*1cf90*/  FMUL.FTZ R61, R81, R154 ;  /* 0x0000009a513d7220 */ /* 0x000fe20000410000 */
[C---:B------:R-:W-:Y:S01]  /*1cfa0*/  HMMA.16816.F32.BF16 R36, R4.reuse, R38, R100 ;  /* 0x000000260424723c */ /* 0x040fe20000041864 */
[-C--:B------:R-:W-:Y:S01]  /*1cfb0*/  FMUL.FTZ R62, R82, R152.reuse ;  /* 0x00000098523e7220 */ /* 0x080fe20000410000 */
[----:B------:R-:W1:Y:S01]  /*1cfc0*/  LDSM.16.MT88.4 R100, [R151+0xc800] ;  /* 0x00c800009764783b */ /* 0x000e620000004200 */
        /* <DEDUP_REMOVED lines=10> */
[----:B------:R-:W-:Y:S01]  /*1d070*/  MUFU.EX2 R114, R114 ;  /* 0x0000007200727308 */ /* 0x000fe20000000800 */
[----:B------:R-:W-:Y:S01]  /*1d080*/  FMUL.FTZ R19, R123, R152 ;  /* 0x000000987b137220 */ /* 0x000fe20000410000 */
[-C--:B------:R-:W-:Y:S01]  /*1d090*/  FMUL.FTZ R40, R96, R154.reuse ;  /* 0x0000009a60287220 */ /* 0x080fe20000410000 */
[C---:B------:R-:W-:Y:S01]  /*1d0a0*/  HMMA.16816.F32.BF16 R28, R4.reuse, R30, R108 ;  /* 0x0000001e041c723c */ /* 0x040fe2000004186c */
[--C-:B------:R-:W-:Y:S01]  /*1d0b0*/  FFMA.FTZ R110, R206, UR4, -R149.reuse ;  /* 0x00000004ce6e7c23 */ /* 0x100fe20008010895 */
[--C-:B------:R-:W-:Y:S01]  /*1d0c0*/  FFMA.FTZ R111, R214, UR4, -R149.reuse ;  /* 0x00000004d66f7c23 */ /* 0x100fe20008010895 */
[--C-:B------:R-:W-:Y:S01]  /*1d0d0*/  FFMA.FTZ R108, R204, UR4, -R149.reuse ;  /* 0x00000004cc6c7c23 */ /* 0x100fe20008010895 */
        /* <DEDUP_REMOVED lines=17> */
[----:B------:R-:W-:Y:S01]  /*1d1f0*/  MUFU.EX2 R112, R112 ;  /* 0x0000007000707308 */ /* 0x000fe20000000800 */
[----:B------:R-:W-:Y:S01]  /*1d200*/  FMUL.FTZ R95, R95, R152 ;  /* 0x000000985f5f7220 */ /* 0x000fe20000410000 */
[-C--:B------:R-:W-:Y:S01]  /*1d210*/  FMUL.FTZ R84, R84, R154.reuse ;  /* 0x0000009a54547220 */ /* 0x080fe20000410000 */
[----:B------:R-:W-:Y:S01]  /*1d220*/  FMUL.FTZ R85, R85, R154 ;  /* 0x0000009a55557220 */ /* 0x000fe20000410000 */
[----:B------:R-:W1:Y:S01]  /*1d230*/  MUFU.EX2 R109, R109 ;  /* 0x0000006d006d7308 */ /* 0x000e620000000800 */
        /* <DEDUP_REMOVED lines=8> */
[----:B------:R-:W-:Y:S01]  /*1d2c0*/  MUFU.EX2 R165, R165 ;  /* 0x000000a500a57308 */ /* 0x000fe20000000800 */
[--C-:B------:R-:W-:Y:S01]  /*1d2d0*/  FFMA.FTZ R176, R196, UR4, -R149.reuse ;  /* 0x00000004c4b07c23 */ /* 0x100fe20008010895 */
[--C-:B------:R-:W-:Y:S01]  /*1d2e0*/  FFMA.FTZ R177, R198, UR4, -R149.reuse ;  /* 0x00000004c6b17c23 */ /* 0x100fe20008010895 */
[----:B------:R-:W-:Y:S01]  /*1d2f0*/  LDSM.16.MT88.4 R80, [R155+0x800] ;  /* 0x000800009b50783b */ /* 0x000fe20000004200 */
[----:B------:R-:W-:Y:S01]  /*1d300*/  MUFU.EX2 R167, R167 ;  /* 0x000000a700a77308 */ /* 0x000fe20000000800 */
[--C-:B------:R-:W-:Y:S01]  /*1d310*/  FFMA.FTZ R174, R174, UR4, -R149.reuse ;  /* 0x00000004aeae7c23 */ /* 0x100fe20008010895 */
[C---:B------:R-:W-:Y:S01]  /*1d320*/  HMMA.16816.F32.BF16 R64, R4.reuse, R66, R76 ;  /* 0x000000420440723c */ /* 0x040fe2000004184c */
[----:B------:R-:W1:Y:S01]  /*1d330*/  LDSM.16.MT88.4 R76, [R151+0x10800] ;  /* 0x01080000974c783b */ /* 0x000e620000004200 */
[----:B------:R-:W-:Y:S01]  /*1d340*/  MUFU.EX2 R166, R166 ;  /* 0x000000a600a67308 */ /* 0x000fe20000000800 */
[--C-:B------:R-:W-:Y:S01]  /*1d350*/  FFMA.FTZ R186, R197, UR4, -R144.reuse ;  /* 0x00000004c5ba7c23 */ /* 0x100fe20008010890 */
[--C-:B------:R-:W-:Y:S01]  /*1d360*/  FFMA.FTZ R178, R183, UR4, -R144.reuse ;  /* 0x00000004b7b27c23 */ /* 0x100fe20008010890 */
[--C-:B------:R-:W-:Y:S01]  /*1d370*/  FFMA.FTZ R197, R190, UR4, -R149.reuse ;  /* 0x00000004bec57c23 */ /* 0x100fe20008010895 */
[----:B------:R-:W-:Y:S01]  /*1d380*/  MUFU.EX2 R170, R170 ;  /* 0x000000aa00aa7308 */ /* 0x000fe20000000800 */
[--C-:B------:R-:W-:Y:S01]  /*1d390*/  FFMA.FTZ R188, R188, UR4, -R149.reuse ;  /* 0x00000004bcbc7c23 */ /* 0x100fe20008010895 */
[C---:B----4-:R-:W-:Y:S01]  /*1d3a0*/  HMMA.16816.F32.BF16 R16, R4.reuse, R20, R16 ;  /* 0x000000140410723c */ /* 0x050fe20000041810 */
[--C-:B------:R-:W-:Y:S01]  /*1d3b0*/  FFMA.FTZ R187, R187, UR4, -R144.reuse ;  /* 0x00000004bbbb7c23 */ /* 0x100fe20008010890 */
[----:B------:R-:W-:Y:S01]  /*1d3c0*/  MUFU.EX2 R169, R199 ;  /* 0x000000c700a97308 */ /* 0x000fe20000000800 */
[--C-:B------:R-:W-:Y:S01]  /*1d3d0*/  FFMA.FTZ R193, R193, UR4, -R144.reuse ;  /* 0x00000004c1c17c23 */ /* 0x100fe20008010890 */
[--C-:B------:R-:W-:Y:S01]  /*1d3e0*/  FFMA.FTZ R184, R184, UR4, -R149.reuse ;  /* 0x00000004b8b87c23 */ /* 0x100fe20008010895 */
[--C-:B------:R-:W-:Y:S01]  /*1d3f0*/  FFMA.FTZ R172, R172, UR4, -R149.reuse ;  /* 0x00000004acac7c23 */ /* 0x100fe20008010895 */
[----:B------:R-:W-:Y:S01]  /*1d400*/  MUFU.EX2 R168, R168 ;  /* 0x000000a800a87308 */ /* 0x000fe20000000800 */
[--C-:B------:R-:W-:Y:S01]  /*1d410*/  FFMA.FTZ R181, R181, UR4, -R144.reuse ;  /* 0x00000004b5b57c23 */ /* 0x100fe20008010890 */
[C---:B------:R-:W-:Y:S01]  /*1d420*/  HMMA.16816.F32.BF16 R40, R4.reuse, R44, R40 ;  /* 0x0000002c0428723c */ /* 0x040fe20000041828 */
[--C-:B------:R-:W-:Y:S01]  /*1d430*/  FFMA.FTZ R173, R173, UR4, -R144.reuse ;  /* 0x00000004adad7c23 */ /* 0x100fe20008010890 */
[----:B------:R-:W-:Y:S01]  /*1d440*/  MUFU.EX2 R176, R176 ;  /* 0x000000b000b07308 */ /* 0x000fe20000000800 */
[--C-:B------:R-:W-:Y:S01]  /*1d450*/  FFMA.FTZ R158, R158, UR4, -R149.reuse ;  /* 0x000000049e9e7c23 */ /* 0x100fe20008010895 */
[----:B------:R-:W-:Y:S01]  /*1d460*/  FFMA.FTZ R161, R161, UR4, -R144 ;  /* 0x00000004a1a17c23 */ /* 0x000fe20008010890 */
[----:B------:R-:W-:Y:S01]  /*1d470*/  LDSM.16.MT88.4 R124, [R151+0xf800] ;  /* 0x00f80000977c783b */ /* 0x000fe20000004200 */
[----:B------:R-:W-:Y:S01]  /*1d480*/  MUFU.EX2 R179, R179 ;  /* 0x000000b300b37308 */ /* 0x000fe20000000800 */
[----:B------:R-:W-:Y:S01]  /*1d490*/  FFMA.FTZ R233, R233, R154, R150 ;  /* 0x0000009ae9e97223 */ /* 0x000fe20000010096 */
[C---:B------:R-:W-:Y:S01]  /*1d4a0*/  HMMA.16816.F32.BF16 R48, R4.reuse, R56, R48 ;  /* 0x000000380430723c */ /* 0x040fe20000041830 */
[----:B------:R-:W-:Y:S01]  /*1d4b0*/  FFMA.FTZ R54, R231, R152, R54 ;  /* 0x00000098e7367223 */ /* 0x000fe20000010036 */
[----:B------:R-:W-:Y:S01]  /*1d4c0*/  MUFU.EX2 R177, R177 ;  /* 0x000000b100b17308 */ /* 0x000fe20000000800 */
[--C-:B------:R-:W-:Y:S01]  /*1d4d0*/  FFMA.FTZ R134, R134, UR4, -R149.reuse ;  /* 0x0000000486867c23 */ /* 0x100fe20008010895 */
[----:B------:R-:W-:Y:S01]  /*1d4e0*/  FFMA.FTZ R145, R145, UR4, -R149 ;  /* 0x0000000491917c23 */ /* 0x000fe20008010895 */
[----:B------:R-:W-:Y:S01]  /*1d4f0*/  FADD.FTZ R148, R148, R233 ;  /* 0x000000e994947221 */ /* 0x000fe20000010000 */
[----:B------:R-:W-:Y:S01]  /*1d500*/  MUFU.EX2 R174, R174 ;  /* 0x000000ae00ae7308 */ /* 0x000fe20000000800 */
[----:B------:R-:W-:Y:S01]  /*1d510*/  FADD.FTZ R53, R53, R54 ;  /* 0x0000003635357221 */ /* 0x000fe20000010000 */
[C---:B------:R-:W-:Y:S01]  /*1d520*/  HMMA.16816.F32.BF16 R20, R4.reuse, R22, R116 ;  /* 0x000000160414723c */ /* 0x040fe20000041874 */
[--C-:B------:R-:W-:Y:S01]  /*1d530*/  FFMA.FTZ R116, R200, UR4, -R149.reuse ;  /* 0x00000004c8747c23 */ /* 0x100fe20008010895 */
[--C-:B------:R-:W-:Y:S01]  /*1d540*/  FFMA.FTZ R117, R201, UR4, -R144.reuse ;  /* 0x00000004c9757c23 */ /* 0x100fe20008010890 */
[--C-:B------:R-:W-:Y:S01]  /*1d550*/  FFMA.FTZ R118, R185, UR4, -R144.reuse ;  /* 0x00000004b9767c23 */ /* 0x100fe20008010890 */
[--C-:B------:R-:W-:Y:S01]  /*1d560*/  FFMA.FTZ R185, R195, UR4, -R144.reuse ;  /* 0x00000004c3b97c23 */ /* 0x100fe20008010890 */
[----:B------:R-:W-:Y:S01]  /*1d570*/  MUFU.EX2 R186, R186 ;  /* 0x000000ba00ba7308 */ /* 0x000fe20000000800 */
[--C-:B------:R-:W-:Y:S01]  /*1d580*/  FFMA.FTZ R195, R194, UR4, -R149.reuse ;  /* 0x00000004c2c37c23 */ /* 0x100fe20008010895 */
[----:B------:R-:W-:Y:S01]  /*1d590*/  FFMA.FTZ R194, R189, UR4, -R144 ;  /* 0x00000004bdc27c23 */ /* 0x000fe20008010890 */
[C---:B------:R-:W-:Y:S01]  /*1d5a0*/  HMMA.16816.F32.BF16 R44, R4.reuse, R46, R92 ;  /* 0x0000002e042c723c */ /* 0x040fe2000004185c */
[----:B------:R-:W4:Y:S01]  /*1d5b0*/  LDSM.16.MT88.4 R92, [R156+0x800] ;  /* 0x000800009c5c783b */ /* 0x000f220000004200 */
[----:B------:R-:W4:Y:S01]  /*1d5c0*/  MUFU.EX2 R116, R116 ;  /* 0x0000007400747308 */ /* 0x000f220000000800 */
[----:B------:R-:W-:Y:S01]  /*1d5d0*/  FFMA.FTZ R189, R182, UR4, -R149 ;  /* 0x00000004b6bd7c23 */ /* 0x000fe20008010895 */
[----:B------:R-:W-:Y:S01]  /*1d5e0*/  FADD.FTZ R147, R147, R148 ;  /* 0x0000009493937221 */ /* 0x000fe20000010000 */
[----:B------:R-:W-:Y:S01]  /*1d5f0*/  FADD.FTZ R132, R132, R53 ;  /* 0x0000003584847221 */ /* 0x000fe20000010000 */
[----:B------:R-:W4:Y:S01]  /*1d600*/  MUFU.EX2 R117, R117 ;  /* 0x0000007500757308 */ /* 0x000f220000000800 */
[----:B------:R-:W-:Y:S01]  /*1d610*/  ISETP.GT.AND P1, PT, R141, R216, PT ;  /* 0x000000d88d00720c */ /* 0x000fe20003f24270 */
[C---:B------:R-:W-:Y:S01]  /*1d620*/  HMMA.16816.F32.BF16 R56, R4.reuse, R58, R84 ;  /* 0x0000003a0438723c */ /* 0x040fe20000041854 */
[----:B------:R-:W4:Y:S01]  /*1d630*/  LDSM.16.MT88.4 R84, [R3+0x10800] ;  /* 0x010800000354783b */ /* 0x000f220000004200 */
[----:B------:R1:W4:Y:S01]  /*1d640*/  MUFU.EX2 R183, R118 ;  /* 0x0000007600b77308 */ /* 0x0003220000000800 */
[----:B------:R-:W-:Y:S01]  /*1d650*/  FADD.FTZ R146, R146, R147 ;  /* 0x0000009392927221 */ /* 0x000fe20000010000 */
[----:B------:R-:W-:Y:S01]  /*1d660*/  FADD.FTZ R153, R153, R132 ;  /* 0x0000008499997221 */ /* 0x000fe20000010000 */
[----:B------:R-:W-:Y:S01]  /*1d670*/  MOV R132, R52 ;  /* 0x0000003400847202 */ /* 0x000fe20000000f00 */
[----:B------:R-:W-:Y:S02]  /*1d680*/  MUFU.EX2 R178, R178 ;  /* 0x000000b200b27308 */ /* 0x000fe40000000800 */
[C---:B-----5:R-:W-:Y:S01]  /*1d690*/  HMMA.16816.F32.BF16 R72, R4.reuse, R88, R72 ;  /* 0x000000580448723c */ /* 0x060fe20000041848 */
[----:B--2---:R-:W-:Y:S01]  /*1d6a0*/  F2FP.BF16.F32.PACK_AB R88, R110, R115 ;  /* 0x000000736e58723e */ /* 0x004fe200000010ff */
[----:B------:R-:W2:Y:S01]  /*1d6b0*/  MUFU.EX2 R185, R185 ;  /* 0x000000b900b97308 */ /* 0x000ea20000000800 */
[----:B------:R-:W-:Y:S01]  /*1d6c0*/  F2FP.BF16.F32.PACK_AB R89, R113, R114 ;  /* 0x000000727159723e */ /* 0x000fe200000010ff */
[----:B------:R-:W-:Y:S01]  /*1d6d0*/  FADD.FTZ R115, R115, R146 ;  /* 0x0000009273737221 */ /* 0x000fe20000010000 */
[----:B------:R-:W-:Y:S01]  /*1d6e0*/  FADD.FTZ R114, R114, R153 ;  /* 0x0000009972727221 */ /* 0x000fe20000010000 */
[----:B------:R-:W-:Y:S01]  /*1d6f0*/  MUFU.EX2 R195, R195 ;  /* 0x000000c300c37308 */ /* 0x000fe20000000800 */
[----:B------:R-:W-:Y:S01]  /*1d700*/  @P1 MOV R132, R52 ;  /* 0x0000003400841202 */ /* 0x000fe20000000f00 */
[----:B------:R-:W-:Y:S01]  /*1d710*/  HMMA.16816.F32.BF16 R4, R4, R90, R104 ;  /* 0x0000005a0404723c */ /* 0x000fe20000041868 */
[----:B---3--:R-:W-:Y:S01]  /*1d720*/  F2FP.BF16.F32.PACK_AB R90, R108, R111 ;  /* 0x0000006f6c5a723e */ /* 0x008fe200000010ff */
[----:B------:R-:W-:Y:S01]  /*1d730*/  LDSM.16.MT88.4 R104, [R151+0xd000] ;  /* 0x00d000009768783b */ /* 0x000fe20000004200 */
[----:B-1----:R-:W-:Y:S01]  /*1d740*/  F2FP.BF16.F32.PACK_AB R91, R109, R112 ;  /* 0x000000706d5b723e */ /* 0x002fe200000010ff */
[----:B------:R-:W-:Y:S01]  /*1d750*/  MUFU.EX2 R197, R197 ;  /* 0x000000c500c57308 */ /* 0x000fe20000000800 */
[----:B------:R-:W-:Y:S01]  /*1d760*/  FFMA.FTZ R118, R159, UR4, -R144 ;  /* 0x000000049f767c23 */ /* 0x000fe20008010890 */
[----:B------:R-:W-:Y:S01]  /*1d770*/  FADD.FTZ R110, R110, R115 ;  /* 0x000000736e6e7221 */ /* 0x000fe20000010000 */
[----:B------:R-:W-:Y:S01]  /*1d780*/  FADD.FTZ R113, R113, R114 ;  /* 0x0000007271717221 */ /* 0x000fe20000010000 */
[----:B------:R-:W-:Y:S01]  /*1d790*/  MUFU.EX2 R188, R188 ;  /* 0x000000bc00bc7308 */ /* 0x000fe20000000800 */
[----:B------:R-:W-:Y:S01]  /*1d7a0*/  @P1 IADD3 R55, PT, PT, R55, -0x3, RZ ;  /* 0xfffffffd37371810 */ /* 0x000fe20007ffe0ff */
        /* <DEDUP_REMOVED lines=8> */
[----:B------:R-:W1:Y:S01]  /*1d830*/  LDSM.16.MT88.4 R100, [R155+0x4800] ;  /* 0x004800009b64783b */ /* 0x000e620000004200 */
[----:B------:R3:W-:Y:S04]  /*1d840*/  MUFU.EX2 R182, R184 ;  /* 0x000000b800b67308 */ /* 0x0007e80000000800 */
[----:B------:R-:W-:Y:S02]  /*1d850*/  MUFU.EX2 R189, R189 ;  /* 0x000000bd00bd7308 */ /* 0x000fe40000000800 */
[C---:B------:R-:W-:Y:S02]  /*1d860*/  HMMA.16816.F32.BF16 R60, R88.reuse, R68, R60 ;  /* 0x00000044583c723c */ /* 0x040fe4000004183c */
[----:B------:R-:W-:Y:S04]  /*1d870*/  MUFU.EX2 R172, R172 ;  /* 0x000000ac00ac7308 */ /* 0x000fe80000000800 */
[----:B------:R-:W-:Y:S02]  /*1d880*/  MUFU.EX2 R158, R158 ;  /* 0x0000009e009e7308 */ /* 0x000fe40000000800 */
[C---:B------:R-:W-:Y:S01]  /*1d890*/  HMMA.16816.F32.BF16 R64, R88.reuse, R70, R64 ;  /* 0x000000465840723c */ /* 0x040fe20000041840 */
[----:B------:R-:W5:Y:S01]  /*1d8a0*/  LDSM.16.MT88.4 R68, [R151+0x11000] ;  /* 0x011000009744783b */ /* 0x000f620000004200 */
[----:B---3--:R-:W-:Y:S01]  /*1d8b0*/  FFMA.FTZ R184, R171, UR4, -R144 ;  /* 0x00000004abb87c23 */ /* 0x008fe20008010890 */
[----:B------:R-:W-:Y:S04]  /*1d8c0*/  MUFU.EX2 R159, R161 ;  /* 0x000000a1009f7308 */ /* 0x000fe80000000800 */
[----:B------:R3:W-:Y:S01]  /*1d8d0*/  MUFU.EX2 R171, R173 ;  /* 0x000000ad00ab7308 */ /* 0x0007e20000000800 */
[C---:B------:R-:W-:Y:S03]  /*1d8e0*/  HMMA.16816.F32.BF16 R16, R88.reuse, R96, R16 ;  /* 0x000000605810723c */ /* 0x040fe60000041810 */
[----:B------:R-:W-:Y:S04]  /*1d8f0*/  MUFU.EX2 R184, R184 ;  /* 0x000000b800b87308 */ /* 0x000fe80000000800 */
[----:B------:R-:W-:Y:S01]  /*1d900*/  MUFU.EX2 R134, R134 ;  /* 0x0000008600867308 */ /* 0x000fe20000000800 */
[----:B------:R-:W-:Y:S01]  /*1d910*/  HMMA.16816.F32.BF16 R20, R88, R98, R20 ;  /* 0x000000625814723c */ /* 0x000fe20000041814 */
[----:B------:R-:W2:Y:S02]  /*1d920*/  LDSM.16.MT88.4 R96, [R3+0xd000] ;  /* 0x00d000000360783b */ /* 0x000ea40000004200 */
[----:B------:R-:W-:Y:S01]  /*1d930*/  MUFU.EX2 R145, R145 ;  /* 0x0000009100917308 */ /* 0x000fe20000000800 */
[----:B---3--:R-:W-:-:S04]  /*1d940*/  FFMA.FTZ R173, R162, UR4, -R149 ;  /* 0x00000004a2ad7c23 */ /* 0x008fc80008010895 */
[C---:B------:R-:W-:Y:S02]  /*1d950*/  HMMA.16816.F32.BF16 R40, R88.reuse, R76, R40 ;  /* 0x0000004c5828723c */ /* 0x040fe40000041828 */
[----:B------:R-:W-:Y:S06]  /*1d960*/  MUFU.EX2 R173, R173 ;  /* 0x000000ad00ad7308 */ /* 0x000fec0000000800 */
[C---:B------:R-:W-:Y:S01]  /*1d970*/  HMMA.16816.F32.BF16 R44, R88.reuse, R78, R44 ;  /* 0x0000004e582c723c */ /* 0x040fe2000004182c */
[----:B------:R-:W3:Y:S07]  /*1d980*/  LDSM.16.MT88.4 R76, [R155+0x1000] ;  /* 0x001000009b4c783b */ /* 0x000eee0000004200 */
[C---:B----4-:R-:W-:Y:S08]  /*1d990*/  HMMA.16816.F32.BF16 R24, R88.reuse, R92, R24 ;  /* 0x0000005c5818723c */ /* 0x050ff00000041818 */
[C---:B------:R-:W-:Y:S01]  /*1d9a0*/  HMMA.16816.F32.BF16 R28, R88.reuse, R94, R28 ;  /* 0x0000005e581c723c */ /* 0x040fe2000004181c */
[----:B------:R-:W-:Y:S07]  /*1d9b0*/  LDSM.16.MT88.4 R92, [R156+0x1000] ;  /* 0x001000009c5c783b */ /* 0x000fee0000004200 */
[C---:B------:R-:W-:Y:S08]  /*1d9c0*/  HMMA.16816.F32.BF16 R32, R88.reuse, R80, R32 ;  /* 0x000000505820723c */ /* 0x040ff00000041820 */
[C---:B------:R-:W-:Y:S01]  /*1d9d0*/  HMMA.16816.F32.BF16 R36, R88.reuse, R82, R36 ;  /* 0x000000525824723c */ /* 0x040fe20000041824 */
[----:B------:R-:W4:Y:S07]  /*1d9e0*/  LDSM.16.MT88.4 R80, [R3+0x11000] ;  /* 0x011000000350783b */ /* 0x000f2e0000004200 */
[----:B------:R-:W-:Y:S01]  /*1d9f0*/  HMMA.16816.F32.BF16 R48, R88, R84, R48 ;  /* 0x000000545830723c */ /* 0x000fe20000041830 */
[----:B------:R-:W-:-:S02]  /*1da00*/  F2FP.BF16.F32.PACK_AB R84, R165, R116 ;  /* 0x00000074a554723e */ /* 0x000fc400000010ff */
[----:B------:R-:W-:-:S05]  /*1da10*/  F2FP.BF16.F32.PACK_AB R85, R170, R117 ;  /* 0x00000075aa55723e */ /* 0x000fca00000010ff */
[----:B------:R-:W-:Y:S01]  /*1da20*/  HMMA.16816.F32.BF16 R56, R88, R86, R56 ;  /* 0x000000565838723c */ /* 0x000fe20000041838 */
[----:B------:R-:W-:Y:S02]  /*1da30*/  F2FP.BF16.F32.PACK_AB R86, R166, R167 ;  /* 0x000000a7a656723e */ /* 0x000fe400000010ff */
[----:B------:R-:W-:-:S05]  /*1da40*/  F2FP.BF16.F32.PACK_AB R87, R168, R169 ;  /* 0x000000a9a857723e */ /* 0x000fca00000010ff */
[C---:B-1----:R-:W-:Y:S08]  /*1da50*/  HMMA.16816.F32.BF16 R72, R88.reuse, R100, R72 ;  /* 0x000000645848723c */ /* 0x042ff00000041848 */
[----:B------:R-:W-:Y:S01]  /*1da60*/  HMMA.16816.F32.BF16 R4, R88, R102, R4 ;  /* 0x000000665804723c */ /* 0x000fe20000041804 */
[----:B------:R-:W1:Y:S04]  /*1da70*/  LDSM.16.MT88.4 R88, [R156+0x5000] ;  /* 0x005000009c58783b */ /* 0x000e680000004200 */
[----:B------:R-:W-:Y:S03]  /*1da80*/  LDSM.16.MT88.4 R100, [R151+0xd800] ;  /* 0x00d800009764783b */ /* 0x000fe60000004200 */
[C---:B-----5:R-:W-:Y:S08]  /*1da90*/  HMMA.16816.F32.BF16 R40, R84.reuse, R68, R40 ;  /* 0x000000445428723c */ /* 0x060ff00000041828 */
[C---:B------:R-:W-:Y:S01]  /*1daa0*/  HMMA.16816.F32.BF16 R44, R84.reuse, R70, R44 ;  /* 0x00000046542c723c */ /* 0x040fe2000004182c */
[----:B------:R-:W5:Y:S07]  /*1dab0*/  LDSM.16.MT88.4 R68, [R155+0x5000] ;  /* 0x005000009b44783b */ /* 0x000f6e0000004200 */
[C---:B--2---:R-:W-:Y:S08]  /*1dac0*/  HMMA.16816.F32.BF16 R16, R84.reuse, R96, R16 ;  /* 0x000000605410723c */ /* 0x044ff00000041810 */
[C---:B------:R-:W-:Y:S01]  /*1dad0*/  HMMA.16816.F32.BF16 R20, R84.reuse, R98, R20 ;  /* 0x000000625414723c */ /* 0x040fe20000041814 */
[----:B------:R-:W2:Y:S07]  /*1dae0*/  LDSM.16.MT88.4 R96, [R3+0xd800] ;  /* 0x00d800000360783b */ /* 0x000eae0000004200 */
[C---:B---3--:R-:W-:Y:S08]  /*1daf0*/  HMMA.16816.F32.BF16 R32, R84.reuse, R76, R32 ;  /* 0x0000004c5420723c */ /* 0x048ff00000041820 */
[C---:B------:R-:W-:Y:S01]  /*1db00*/  HMMA.16816.F32.BF16 R36, R84.reuse, R78, R36 ;  /* 0x0000004e5424723c */ /* 0x040fe20000041824 */
[----:B------:R-:W3:Y:S07]  /*1db10*/  LDSM.16.MT88.4 R76, [R151+0x11800] ;  /* 0x01180000974c783b */ /* 0x000eee0000004200 */
[C---:B----4-:R-:W-:Y:S08]  /*1db20*/  HMMA.16816.F32.BF16 R48, R84.reuse, R80, R48 ;  /* 0x000000505430723c */ /* 0x050ff00000041830 */
[C---:B------:R-:W-:Y:S01]  /*1db30*/  HMMA.16816.F32.BF16 R56, R84.reuse, R82, R56 ;  /* 0x000000525438723c */ /* 0x040fe20000041838 */
[----:B------:R-:W4:Y:S07]  /*1db40*/  LDSM.16.MT88.4 R80, [R155+0x1800] ;  /* 0x001800009b50783b */ /* 0x000f2e0000004200 */
[C---:B-1----:R-:W-:Y:S08]  /*1db50*/  HMMA.16816.F32.BF16 R60, R84.reuse, R88, R60 ;  /* 0x00000058543c723c */ /* 0x042ff0000004183c */
[C---:B------:R-:W-:Y:S01]  /*1db60*/  HMMA.16816.F32.BF16 R64, R84.reuse, R90, R64 ;  /* 0x0000005a5440723c */ /* 0x040fe20000041840 */
[----:B------:R-:W1:Y:S07]  /*1db70*/  LDSM.16.MT88.4 R88, [R3+0x11800] ;  /* 0x011800000358783b */ /* 0x000e6e0000004200 */
[----:B-----5:R-:W-:Y:S01]  /*1db80*/  HMMA.16816.F32.BF16 R72, R84, R68, R72 ;  /* 0x000000445448723c */ /* 0x020fe20000041848 */
[----:B------:R-:W-:-:S02]  /*1db90*/  F2FP.BF16.F32.PACK_AB R68, R179, R176 ;  /* 0x000000b0b344723e */ /* 0x000fc400000010ff */
[----:B------:R-:W-:-:S05]  /*1dba0*/  F2FP.BF16.F32.PACK_AB R69, R183, R186 ;  /* 0x000000bab745723e */ /* 0x000fca00000010ff */
[----:B------:R-:W-:Y:S01]  /*1dbb0*/  HMMA.16816.F32.BF16 R4, R84, R70, R4 ;  /* 0x000000465404723c */ /* 0x000fe20000041804 */
[----:B------:R-:W-:Y:S02]  /*1dbc0*/  F2FP.BF16.F32.PACK_AB R70, R174, R177 ;  /* 0x000000b1ae46723e */ /* 0x000fe400000010ff */
[----:B------:R-:W-:-:S05]  /*1dbd0*/  F2FP.BF16.F32.PACK_AB R71, R185, R178 ;  /* 0x000000b2b947723e */ /* 0x000fca00000010ff */
[C---:B------:R-:W-:Y:S08]  /*1dbe0*/  HMMA.16816.F32.BF16 R8, R84.reuse, R104, R8 ;  /* 0x000000685408723c */ /* 0x040ff00000041808 */
[C---:B------:R-:W-:Y:S01]  /*1dbf0*/  HMMA.16816.F32.BF16 R12, R84.reuse, R106, R12 ;  /* 0x0000006a540c723c */ /* 0x040fe2000004180c */
[----:B------:R-:W-:Y:S07]  /*1dc00*/  LDSM.16.MT88.4 R104, [R156+0x5800] ;  /* 0x005800009c68783b */ /* 0x000fee0000004200 */
[C---:B------:R-:W-:Y:S08]  /*1dc10*/  HMMA.16816.F32.BF16 R24, R84.reuse, R92, R24 ;  /* 0x0000005c5418723c */ /* 0x040ff00000041818 */
[----:B------:R-:W-:Y:S01]  /*1dc20*/  HMMA.16816.F32.BF16 R28, R84, R94, R28 ;  /* 0x0000005e541c723c */ /* 0x000fe2000004181c */
[----:B------:R-:W5:Y:S04]  /*1dc30*/  LDSM.16.MT88.4 R92, [R156+0x1800] ;  /* 0x001800009c5c783b */ /* 0x000f680000004200 */
[----:B------:R-:W-:Y:S03]  /*1dc40*/  LDSM.16.MT88.4 R84, [R3+0x12000] ;  /* 0x012000000354783b */ /* 0x000fe60000004200 */
[C---:B--2---:R-:W-:Y:S08]  /*1dc50*/  HMMA.16816.F32.BF16 R16, R68.reuse, R96, R16 ;  /* 0x000000604410723c */ /* 0x044ff00000041810 */
[C---:B------:R-:W-:Y:S01]  /*1dc60*/  HMMA.16816.F32.BF16 R20, R68.reuse, R98, R20 ;  /* 0x000000624414723c */ /* 0x040fe20000041814 */
[----:B------:R-:W2:Y:S07]  /*1dc70*/  LDSM.16.MT88.4 R96, [R155+0x5800] ;  /* 0x005800009b60783b */ /* 0x000eae0000004200 */
[----:B---3--:R-:W-:Y:S01]  /*1dc80*/  HMMA.16816.F32.BF16 R40, R68, R76, R40 ;  /* 0x0000004c4428723c */ /* 0x008fe20000041828 */
[----:B------:R-:W-:Y:S01]  /*1dc90*/  FFMA.FTZ R76, R192, UR4, -R149 ;  /* 0x00000004c04c7c23 */ /* 0x000fe20008010895 */
[----:B------:R-:W-:-:S02]  /*1dca0*/  FFMA.FTZ R192, R191, UR4, -R144 ;  /* 0x00000004bfc07c23 */ /* 0x000fc40008010890 */
[----:B------:R3:W-:Y:S04]  /*1dcb0*/  MUFU.EX2 R191, R193 ;  /* 0x000000c100bf7308 */ /* 0x0007e80000000800 */
[C---:B------:R-:W-:Y:S01]  /*1dcc0*/  HMMA.16816.F32.BF16 R44, R68.reuse, R78, R44 ;  /* 0x0000004e442c723c */ /* 0x040fe2000004182c */
[----:B------:R1:W2:Y:S04]  /*1dcd0*/  MUFU.EX2 R190, R76 ;  /* 0x0000004c00be7308 */ /* 0x0002a80000000800 */
[----:B------:R-:W2:Y:S03]  /*1dce0*/  MUFU.EX2 R192, R192 ;  /* 0x000000c000c07308 */ /* 0x000ea60000000800 */
[----:B----4-:R-:W-:Y:S01]  /*1dcf0*/  HMMA.16816.F32.BF16 R32, R68, R80, R32 ;  /* 0x000000504420723c */ /* 0x010fe20000041820 */
[----:B---3--:R-:W-:Y:S01]  /*1dd00*/  FFMA.FTZ R193, R180, UR4, -R149 ;  /* 0x00000004b4c17c23 */ /* 0x008fe20008010895 */
[----:B------:R-:W-:-:S02]  /*1dd10*/  FFMA.FTZ R180, R175, UR4, -R144 ;  /* 0x00000004afb47c23 */ /* 0x000fc40008010890 */
[----:B------:R3:W-:Y:S01]  /*1dd20*/  MUFU.EX2 R175, R181 ;  /* 0x000000b500af7308 */ /* 0x0007e20000000800 */
[----:B-1----:R-:W1:Y:S03]  /*1dd30*/  LDSM.16.MT88.4 R76, [R151+0x12000] ;  /* 0x01200000974c783b */ /* 0x002e660000004200 */
[C---:B------:R-:W-:Y:S01]  /*1dd40*/  HMMA.16816.F32.BF16 R36, R68.reuse, R82, R36 ;  /* 0x000000524424723c */ /* 0x040fe20000041824 */
[----:B------:R-:W-:Y:S01]  /*1dd50*/  MUFU.EX2 R193, R193 ;  /* 0x000000c100c17308 */ /* 0x000fe20000000800 */
[----:B------:R-:W-:Y:S03]  /*1dd60*/  LDSM.16.MT88.4 R80, [R155+0x2000] ;  /* 0x002000009b50783b */ /* 0x000fe60000004200 */
[----:B------:R-:W4:Y:S03]  /*1dd70*/  MUFU.EX2 R180, R180 ;  /* 0x000000b400b47308 */ /* 0x000f260000000800 */
[----:B------:R-:W-:Y:S01]  /*1dd80*/  HMMA.16816.F32.BF16 R48, R68, R88, R48 ;  /* 0x000000584430723c */ /* 0x000fe20000041830 */
[----:B---3--:R-:W-:Y:S01]  /*1dd90*/  FFMA.FTZ R181, R160, UR4, -R149 ;  /* 0x00000004a0b57c23 */ /* 0x008fe20008010895 */
[----:B------:R-:W-:-:S02]  /*1dda0*/  FFMA.FTZ R160, R157, UR4, -R144 ;  /* 0x000000049da07c23 */ /* 0x000fc40008010890 */
[----:B------:R-:W-:Y:S04]  /*1ddb0*/  MUFU.EX2 R157, R118 ;  /* 0x00000076009d7308 */ /* 0x000fe80000000800 */
[C---:B------:R-:W-:Y:S01]  /*1ddc0*/  HMMA.16816.F32.BF16 R56, R68.reuse, R90, R56 ;  /* 0x0000005a4438723c */ /* 0x040fe20000041838 */
[----:B------:R-:W3:Y:S01]  /*1ddd0*/  LDSM.16.MT88.4 R88, [R151+0xe000] ;  /* 0x00e000009758783b */ /* 0x000ee20000004200 */
[----:B------:R-:W-:Y:S04]  /*1dde0*/  MUFU.EX2 R181, R181 ;  /* 0x000000b500b57308 */ /* 0x000fe80000000800 */
[----:B------:R-:W-:Y:S02]  /*1ddf0*/  MUFU.EX2 R160, R160 ;  /* 0x000000a000a07308 */ /* 0x000fe40000000800 */
[C---:B------:R-:W-:Y:S08]  /*1de00*/  HMMA.16816.F32.BF16 R8, R68.reuse, R100, R8 ;  /* 0x000000644408723c */ /* 0x040ff00000041808 */
        /* <DEDUP_REMOVED lines=26> */
[----:B------:R-:W5:Y:S07]  /*1dfb0*/  LDSM.16.MT88.4 R84, [R155+0x2800] ;  /* 0x002800009b54783b */ /* 0x000f6e0000004200 */
[----:B-1----:R-:W-:Y:S01]  /*1dfc0*/  HMMA.16816.F32.BF16 R72, R68, R76, R72 ;  /* 0x0000004c4448723c */ /* 0x002fe20000041848 */
[----:B------:R-:W-:-:S02]  /*1dfd0*/  F2FP.BF16.F32.PACK_AB R76, R189, R182 ;  /* 0x000000b6bd4c723e */ /* 0x000fc400000010ff */
[----:B----4-:R-:W-:-:S05]  /*1dfe0*/  F2FP.BF16.F32.PACK_AB R77, R180, R175 ;  /* 0x000000afb44d723e */ /* 0x010fca00000010ff */
[----:B------:R-:W-:Y:S01]  /*1dff0*/  HMMA.16816.F32.BF16 R4, R68, R78, R4 ;  /* 0x0000004e4404723c */ /* 0x000fe20000041804 */
[----:B------:R-:W-:Y:S02]  /*1e000*/  F2FP.BF16.F32.PACK_AB R78, R172, R193 ;  /* 0x000000c1ac4e723e */ /* 0x000fe400000010ff */
[----:B------:R-:W-:-:S05]  /*1e010*/  F2FP.BF16.F32.PACK_AB R79, R184, R171 ;  /* 0x000000abb84f723e */ /* 0x000fca00000010ff */
[C---:B------:R-:W-:Y:S08]  /*1e020*/  HMMA.16816.F32.BF16 R16, R68.reuse, R100, R16 ;  /* 0x000000644410723c */ /* 0x040ff00000041810 */
[C---:B------:R-:W-:Y:S01]  /*1e030*/  HMMA.16816.F32.BF16 R20, R68.reuse, R102, R20 ;  /* 0x000000664414723c */ /* 0x040fe20000041814 */
[----:B------:R-:W1:Y:S07]  /*1e040*/  LDSM.16.MT88.4 R100, [R151+0xe800] ;  /* 0x00e800009764783b */ /* 0x000e6e0000004200 */
[C---:B------:R-:W-:Y:S08]  /*1e050*/  HMMA.16816.F32.BF16 R24, R68.reuse, R92, R24 ;  /* 0x0000005c4418723c */ /* 0x040ff00000041818 */
[C---:B------:R-:W-:Y:S01]  /*1e060*/  HMMA.16816.F32.BF16 R28, R68.reuse, R94, R28 ;  /* 0x0000005e441c723c */ /* 0x040fe2000004181c */
[----:B------:R-:W4:Y:S07]  /*1e070*/  LDSM.16.MT88.4 R92, [R156+0x2800] ;  /* 0x002800009c5c783b */ /* 0x000f2e0000004200 */
[C---:B--2---:R-:W-:Y:S08]  /*1e080*/  HMMA.16816.F32.BF16 R60, R68.reuse, R88, R60 ;  /* 0x00000058443c723c */ /* 0x044ff0000004183c */
[----:B------:R-:W-:Y:S01]  /*1e090*/  HMMA.16816.F32.BF16 R64, R68, R90, R64 ;  /* 0x0000005a4440723c */ /* 0x000fe20000041840 */
[----:B------:R-:W2:Y:S04]  /*1e0a0*/  LDSM.16.MT88.4 R68, [R156+0x6800] ;  /* 0x006800009c44783b */ /* 0x000ea80000004200 */
[----:B------:R-:W-:Y:S03]  /*1e0b0*/  LDSM.16.MT88.4 R88, [R155+0x3000] ;  /* 0x003000009b58783b */ /* 0x000fe60000004200 */
[C---:B---3--:R-:W-:Y:S08]  /*1e0c0*/  HMMA.16816.F32.BF16 R40, R76.reuse, R80, R40 ;  /* 0x000000504c28723c */ /* 0x048ff00000041828 */
[C---:B------:R-:W-:Y:S01]  /*1e0d0*/  HMMA.16816.F32.BF16 R44, R76.reuse, R82, R44 ;  /* 0x000000524c2c723c */ /* 0x040fe2000004182c */
[----:B------:R-:W3:Y:S07]  /*1e0e0*/  LDSM.16.MT88.4 R80, [R155+0x6800] ;  /* 0x006800009b50783b */ /* 0x000eee0000004200 */
[----:B-----5:R-:W-:Y:S01]  /*1e0f0*/  HMMA.16816.F32.BF16 R32, R76, R84, R32 ;  /* 0x000000544c20723c */ /* 0x020fe20000041820 */
[----:B------:R-:W-:Y:S01]  /*1e100*/  FFMA.FTZ R84, R164, UR4, -R149 ;  /* 0x00000004a4547c23 */ /* 0x000fe20008010895 */
[----:B------:R-:W-:-:S03]  /*1e110*/  FFMA.FTZ R164, R163, UR4, -R144 ;  /* 0x00000004a3a47c23 */ /* 0x000fc60008010890 */
[----:B------:R5:W3:Y:S03]  /*1e120*/  MUFU.EX2 R162, R84 ;  /* 0x0000005400a27308 */ /* 0x000ae60000000800 */
[C---:B------:R-:W-:Y:S01]  /*1e130*/  HMMA.16816.F32.BF16 R36, R76.reuse, R86, R36 ;  /* 0x000000564c24723c */ /* 0x040fe20000041824 */
[----:B------:R-:W3:Y:S07]  /*1e140*/  MUFU.EX2 R164, R164 ;  /* 0x000000a400a47308 */ /* 0x000eee0000000800 */
[C---:B-1----:R-:W-:Y:S01]  /*1e150*/  HMMA.16816.F32.BF16 R8, R76.reuse, R100, R8 ;  /* 0x000000644c08723c */ /* 0x042fe20000041808 */
[----:B-----5:R-:W1:Y:S07]  /*1e160*/  LDSM.16.MT88.4 R84, [R151+0x13000] ;  /* 0x013000009754783b */ /* 0x020e6e0000004200 */
[C---:B------:R-:W-:Y:S01]  /*1e170*/  HMMA.16816.F32.BF16 R12, R76.reuse, R102, R12 ;  /* 0x000000664c0c723c */ /* 0x040fe2000004180c */
[----:B------:R-:W5:Y:S07]  /*1e180*/  LDSM.16.MT88.4 R100, [R151+0xf000] ;  /* 0x00f000009764783b */ /* 0x000f6e0000004200 */
[C---:B------:R-:W-:Y:S08]  /*1e190*/  HMMA.16816.F32.BF16 R16, R76.reuse, R96, R16 ;  /* 0x000000604c10723c */ /* 0x040ff00000041810 */
[C---:B------:R-:W-:Y:S01]  /*1e1a0*/  HMMA.16816.F32.BF16 R20, R76.reuse, R98, R20 ;  /* 0x000000624c14723c */ /* 0x040fe20000041814 */
[----:B------:R-:W5:Y:S07]  /*1e1b0*/  LDSM.16.MT88.4 R96, [R3+0xf000] ;  /* 0x00f000000360783b */ /* 0x000f6e0000004200 */
        /* <DEDUP_REMOVED lines=9> */
[C---:B---3--:R-:W-:Y:S08]  /*1e250*/  HMMA.16816.F32.BF16 R72, R76.reuse, R80, R72 ;  /* 0x000000504c48723c */ /* 0x048ff00000041848 */
[----:B------:R-:W-:Y:S01]  /*1e260*/  HMMA.16816.F32.BF16 R4, R76, R82, R4 ;  /* 0x000000524c04723c */ /* 0x000fe20000041804 */
[----:B------:R-:W-:Y:S01]  /*1e270*/  F2FP.BF16.F32.PACK_AB R76, R173, R162 ;  /* 0x000000a2ad4c723e */ /* 0x000fe200000010ff */
[----:B------:R-:W-:Y:S01]  /*1e280*/  LDSM.16.MT88.4 R80, [R155+0x7000] ;  /* 0x007000009b50783b */ /* 0x000fe20000004200 */
[----:B------:R-:W-:-:S02]  /*1e290*/  F2FP.BF16.F32.PACK_AB R77, R159, R164 ;  /* 0x000000a49f4d723e */ /* 0x000fc400000010ff */
[----:B------:R-:W-:Y:S02]  /*1e2a0*/  F2FP.BF16.F32.PACK_AB R78, R158, R181 ;  /* 0x000000b59e4e723e */ /* 0x000fe400000010ff */
[----:B------:R-:W-:-:S07]  /*1e2b0*/  F2FP.BF16.F32.PACK_AB R79, R160, R157 ;  /* 0x0000009da04f723e */ /* 0x000fce00000010ff */
[----:B-1----:R-:W-:Y:S01]  /*1e2c0*/  HMMA.16816.F32.BF16 R40, R76, R84, R40 ;  /* 0x000000544c28723c */ /* 0x002fe20000041828 */
[--C-:B------:R-:W-:Y:S01]  /*1e2d0*/  FFMA.FTZ R84, R140, UR4, -R149.reuse ;  /* 0x000000048c547c23 */ /* 0x100fe20008010895 */
[----:B------:R-:W-:-:S03]  /*1e2e0*/  FFMA.FTZ R140, R137, UR4, -R149 ;  /* 0x00000004898c7c23 */ /* 0x000fc60008010895 */
[----:B------:R1:W-:Y:S03]  /*1e2f0*/  MUFU.EX2 R137, R84 ;  /* 0x0000005400897308 */ /* 0x0003e60000000800 */
[C---:B------:R-:W-:Y:S01]  /*1e300*/  HMMA.16816.F32.BF16 R44, R76.reuse, R86, R44 ;  /* 0x000000564c2c723c */ /* 0x040fe2000004182c */
[----:B------:R-:W3:Y:S07]  /*1e310*/  MUFU.EX2 R140, R140 ;  /* 0x0000008c008c7308 */ /* 0x000eee0000000800 */
[C---:B------:R-:W-:Y:S01]  /*1e320*/  HMMA.16816.F32.BF16 R32, R76.reuse, R88, R32 ;  /* 0x000000584c20723c */ /* 0x040fe20000041820 */
[--C-:B------:R-:W-:Y:S01]  /*1e330*/  FFMA.FTZ R88, R136, UR4, -R144.reuse ;  /* 0x0000000488587c23 */ /* 0x100fe20008010890 */
[--C-:B------:R-:W-:Y:S01]  /*1e340*/  FFMA.FTZ R89, R142, UR4, -R144.reuse ;  /* 0x000000048e597c23 */ /* 0x100fe20008010890 */
[----:B-1----:R-:W1:Y:S01]  /*1e350*/  LDSM.16.MT88.4 R84, [R3+0xf800] ;  /* 0x00f800000354783b */ /* 0x002e620000004200 */
[--C-:B------:R-:W-:Y:S01]  /*1e360*/  FFMA.FTZ R136, R143, UR4, -R144.reuse ;  /* 0x000000048f887c23 */ /* 0x100fe20008010890 */
[----:B------:R-:W-:Y:S01]  /*1e370*/  FFMA.FTZ R142, R135, UR4, -R144 ;  /* 0x00000004878e7c23 */ /* 0x000fe20008010890 */
[----:B------:R-:W-:Y:S02]  /*1e380*/  MUFU.EX2 R143, R88 ;  /* 0x00000058008f7308 */ /* 0x000fe40000000800 */
[C---:B-----5:R-:W-:Y:S02]  /*1e390*/  HMMA.16816.F32.BF16 R8, R76.reuse, R100, R8 ;  /* 0x000000644c08723c */ /* 0x060fe40000041808 */
[----:B------:R-:W4:Y:S04]  /*1e3a0*/  MUFU.EX2 R136, R136 ;  /* 0x0000008800887308 */ /* 0x000f280000000800 */
[----:B------:R-:W-:Y:S02]  /*1e3b0*/  MUFU.EX2 R135, R89 ;  /* 0x0000005900877308 */ /* 0x000fe40000000800 */
[C---:B------:R-:W-:Y:S02]  /*1e3c0*/  HMMA.16816.F32.BF16 R16, R76.reuse, R96, R16 ;  /* 0x000000604c10723c */ /* 0x040fe40000041810 */
[----:B------:R-:W5:Y:S06]  /*1e3d0*/  MUFU.EX2 R142, R142 ;  /* 0x0000008e008e7308 */ /* 0x000f6c0000000800 */
[----:B--2---:R-:W-:Y:S01]  /*1e3e0*/  HMMA.16816.F32.BF16 R60, R76, R68, R60 ;  /* 0x000000444c3c723c */ /* 0x004fe2000004183c */
[----:B---3--:R-:W-:-:S02]  /*1e3f0*/  F2FP.BF16.F32.PACK_AB R68, R140, R137 ;  /* 0x000000898c44723e */ /* 0x008fc400000010ff */
[----:B----4-:R-:W-:-:S05]  /*1e400*/  F2FP.BF16.F32.PACK_AB R69, R136, R143 ;  /* 0x0000008f8845723e */ /* 0x010fca00000010ff */
[----:B------:R-:W-:Y:S01]  /*1e410*/  HMMA.16816.F32.BF16 R64, R76, R70, R64 ;  /* 0x000000464c40723c */ /* 0x000fe20000041840 */
[----:B------:R-:W-:Y:S02]  /*1e420*/  F2FP.BF16.F32.PACK_AB R70, R145, R134 ;  /* 0x000000869146723e */ /* 0x000fe400000010ff */
[----:B-----5:R-:W-:-:S05]  /*1e430*/  F2FP.BF16.F32.PACK_AB R71, R142, R135 ;  /* 0x000000878e47723e */ /* 0x020fca00000010ff */
[----:B------:R-:W-:Y:S01]  /*1e440*/  HMMA.16816.F32.BF16 R12, R76, R102, R12 ;  /* 0x000000664c0c723c */ /* 0x000fe2000004180c */
[----:B------:R-:W-:Y:S04]  /*1e450*/  LDSM.16.MT88.4 R100, [R155+0x3800] ;  /* 0x003800009b64783b */ /* 0x000fe80000004200 */
[----:B------:R-:W-:Y:S03]  /*1e460*/  LDSM.16.MT88.4 R152, [R155+0x7800] ;  /* 0x007800009b98783b */ /* 0x000fe60000004200 */
[C---:B------:R-:W-:Y:S01]  /*1e470*/  HMMA.16816.F32.BF16 R128, R68.reuse, R124, R8 ;  /* 0x0000007c4480723c */ /* 0x040fe20000041808 */
[----:B------:R2:W-:Y:S07]  /*1e480*/  LDSM.16.MT88.4 R8, [R3+0x13800] ;  /* 0x013800000308783b */ /* 0x0005ee0000004200 */
[----:B-1----:R-:W-:Y:S01]  /*1e490*/  HMMA.16816.F32.BF16 R120, R68, R84, R16 ;  /* 0x000000544478723c */ /* 0x002fe20000041810 */
[----:B------:R-:W-:-:S04]  /*1e4a0*/  FADD.FTZ R16, R116, R111 ;  /* 0x0000006f74107221 */ /* 0x000fc80000010000 */
[----:B------:R-:W-:-:S03]  /*1e4b0*/  FADD.FTZ R16, R165, R16 ;  /* 0x00000010a5107221 */ /* 0x000fc60000010000 */
[----:B------:R-:W-:Y:S01]  /*1e4c0*/  HMMA.16816.F32.BF16 R20, R76, R98, R20 ;  /* 0x000000624c14723c */ /* 0x000fe20000041814 */
[----:B------:R-:W-:-:S04]  /*1e4d0*/  FADD.FTZ R167, R167, R16 ;  /* 0x00000010a7a77221 */ /* 0x000fc80000010000 */
[----:B------:R-:W-:Y:S01]  /*1e4e0*/  FADD.FTZ R167, R166, R167 ;  /* 0x000000a7a6a77221 */ /* 0x000fe20000010000 */
[----:B--2---:R-:W-:-:S03]  /*1e4f0*/  FADD.FTZ R3, R117, R112 ;  /* 0x0000007075037221 */ /* 0x004fc60000010000 */
[----:B------:R-:W-:Y:S01]  /*1e500*/  FADD.FTZ R176, R176, R167 ;  /* 0x000000a7b0b07221 */ /* 0x000fe20000010000 */
[C---:B------:R-:W-:Y:S01]  /*1e510*/  HMMA.16816.F32.BF16 R24, R76.reuse, R92, R24 ;  /* 0x0000005c4c18723c */ /* 0x040fe20000041818 */
[----:B------:R-:W-:Y:S02]  /*1e520*/  FADD.FTZ R170, R170, R3 ;  /* 0x00000003aaaa7221 */ /* 0x000fe40000010000 */
[----:B------:R-:W-:Y:S01]  /*1e530*/  FADD.FTZ R176, R179, R176 ;  /* 0x000000b0b3b07221 */ /* 0x000fe20000010000 */
[-C--:B------:R-:W-:Y:S01]  /*1e540*/  MOV R3, R0.reuse ;  /* 0x0000000000037202 */ /* 0x080fe20000000f00 */
[----:B------:R-:W-:Y:S02]  /*1e550*/  FADD.FTZ R169, R169, R170 ;  /* 0x000000aaa9a97221 */ /* 0x000fe40000010000 */
[----:B------:R-:W-:Y:S01]  /*1e560*/  FADD.FTZ R177, R177, R176 ;  /* 0x000000b0b1b17221 */ /* 0x000fe20000010000 */
[----:B------:R-:W-:Y:S01]  /*1e570*/  HMMA.16816.F32.BF16 R28, R76, R94, R28 ;  /* 0x0000005e4c1c723c */ /* 0x000fe2000004181c */
[----:B------:R-:W1:Y:S01]  /*1e580*/  LDSM.16.MT88.4 R92, [R151+0x13800] ;  /* 0x01380000975c783b */ /* 0x000e620000004200 */
[----:B------:R-:W-:Y:S01]  /*1e590*/  FADD.FTZ R169, R168, R169 ;  /* 0x000000a9a8a97221 */ /* 0x000fe20000010000 */
[----:B------:R-:W-:Y:S01]  /*1e5a0*/  FADD.FTZ R174, R174, R177 ;  /* 0x000000b1aeae7221 */ /* 0x000fe20000010000 */
[----:B------:R-:W-:-:S02]  /*1e5b0*/  @P1 MOV R3, R0 ;  /* 0x0000000000031202 */ /* 0x000fc40000000f00 */
[----:B------:R-:W-:Y:S01]  /*1e5c0*/  FADD.FTZ R186, R186, R169 ;  /* 0x000000a9baba7221 */ /* 0x000fe20000010000 */
[----:B------:R-:W-:Y:S01]  /*1e5d0*/  FADD.FTZ R195, R195, R174 ;  /* 0x000000aec3c37221 */ /* 0x000fe20000010000 */
[----:B------:R-:W-:Y:S02]  /*1e5e0*/  HMMA.16816.F32.BF16 R36, R76, R90, R36 ;  /* 0x0000005a4c24723c */ /* 0x000fe40000041824 */
        /* <DEDUP_REMOVED lines=31> */
[----:B-1----:R-:W-:Y:S02]  /*1e7e0*/  HMMA.16816.F32.BF16 R96, R68, R92, R40 ;  /* 0x0000005c4460723c */ /* 0x002fe40000041828 */
[----:B------:R-:W-:Y:S01]  /*1e7f0*/  FADD.FTZ R164, R159, R164 ;  /* 0x000000a49fa47221 */ /* 0x000fe20000010000 */
[----:B------:R-:W-:-:S03]  /*1e800*/  FADD.FTZ R137, R140, R137 ;  /* 0x000000898c897221 */ /* 0x000fc60000010000 */
[----:B------:R-:W-:Y:S01]  /*1e810*/  FADD.FTZ R157, R157, R164 ;  /* 0x000000a49d9d7221 */ /* 0x000fe20000010000 */
[----:B------:R-:W-:Y:S01]  /*1e820*/  FADD.FTZ R134, R134, R137 ;  /* 0x0000008986867221 */ /* 0x000fe20000010000 */
[----:B------:R-:W-:Y:S02]  /*1e830*/  HMMA.16816.F32.BF16 R116, R68, R86, R20 ;  /* 0x000000564474723c */ /* 0x000fe40000041814 */
[----:B------:R-:W-:Y:S01]  /*1e840*/  FADD.FTZ R160, R160, R157 ;  /* 0x0000009da0a07221 */ /* 0x000fe20000010000 */
[----:B------:R-:W-:-:S03]  /*1e850*/  FADD.FTZ R233, R145, R134 ;  /* 0x0000008691e97221 */ /* 0x000fc60000010000 */
[----:B------:R-:W-:Y:S02]  /*1e860*/  FADD.FTZ R143, R143, R160 ;  /* 0x000000a08f8f7221 */ /* 0x000fe40000010000 */
[----:B------:R-:W-:Y:S02]  /*1e870*/  HMMA.16816.F32.BF16 R104, R68, R100, R32 ;  /* 0x000000644468723c */ /* 0x000fe40000041820 */
[----:B------:R-:W-:-:S04]  /*1e880*/  FADD.FTZ R136, R136, R143 ;  /* 0x0000008f88887221 */ /* 0x000fc80000010000 */
[----:B------:R-:W-:Y:S02]  /*1e890*/  FADD.FTZ R135, R135, R136 ;  /* 0x0000008887877221 */ /* 0x000fe40000010000 */
[----:B------:R-:W-:Y:S02]  /*1e8a0*/  HMMA.16816.F32.BF16 R92, R68, R94, R44 ;  /* 0x0000005e445c723c */ /* 0x000fe4000004182c */
[----:B------:R-:W-:-:S06]  /*1e8b0*/  FADD.FTZ R231, R142, R135 ;  /* 0x000000878ee77221 */ /* 0x000fcc0000010000 */
[C---:B--2---:R-:W-:Y:S08]  /*1e8c0*/  HMMA.16816.F32.BF16 R80, R68.reuse, R76, R60 ;  /* 0x0000004c4450723c */ /* 0x044ff0000004183c */
[C---:B------:R-:W-:Y:S08]  /*1e8d0*/  HMMA.16816.F32.BF16 R88, R68.reuse, R8, R48 ;  /* 0x000000084458723c */ /* 0x040ff00000041830 */
[C---:B------:R-:W-:Y:S08]  /*1e8e0*/  HMMA.16816.F32.BF16 R84, R68.reuse, R10, R56 ;  /* 0x0000000a4454723c */ /* 0x040ff00000041838 */
[C---:B---3--:R-:W-:Y:S08]  /*1e8f0*/  HMMA.16816.F32.BF16 R112, R68.reuse, R12, R24 ;  /* 0x0000000c4470723c */ /* 0x048ff00000041818 */
[C---:B------:R-:W-:Y:S08]  /*1e900*/  HMMA.16816.F32.BF16 R108, R68.reuse, R14, R28 ;  /* 0x0000000e446c723c */ /* 0x040ff0000004181c */
[C---:B------:R-:W-:Y:S08]  /*1e910*/  HMMA.16816.F32.BF16 R76, R68.reuse, R78, R64 ;  /* 0x0000004e444c723c */ /* 0x040ff00000041840 */
[C---:B------:R-:W-:Y:S08]  /*1e920*/  HMMA.16816.F32.BF16 R100, R68.reuse, R102, R36 ;  /* 0x000000664464723c */ /* 0x040ff00000041824 */
[C---:B------:R-:W-:Y:S08]  /*1e930*/  HMMA.16816.F32.BF16 R72, R68.reuse, R152, R72 ;  /* 0x000000984448723c */ /* 0x040ff00000041848 */
[----:B------:R-:W-:Y:S01]  /*1e940*/  HMMA.16816.F32.BF16 R68, R68, R154, R4 ;  /* 0x0000009a4444723c */ /* 0x000fe20000041804 */
[----:B------:R-:W-:-:S04]  /*1e950*/  NOP ;  /* 0x0000000000007918 */ /* 0x000fc80000000000 */
[----:B------:R-:W-:-:S15]  /*1e960*/  @P1 BRA `(.L_x_1857) ;  /* 0x0000000000041947 */ /* 0x000fde0003800000 */
.L_x_1851:
[----:B------:R-:W-:-:S07]  /*1e970*/  IADD3 R55, PT, PT, R141, -0x1, RZ ;  /* 0xffffffff8d377810 */ /* 0x000fce0007ffe0ff */
.L_x_1857:
        /* <DEDUP_REMOVED lines=25> */
.L_x_1862:
        /* <DEDUP_REMOVED lines=31> */
[----:B------:R-:W-:Y:S01]  /*1ed00*/  VIADD R8, R218, 0xffffff80 ;  /* 0xffffff80da087836 */ /* 0x000fe20000000000 */
[----:B------:R-:W1:Y:S01]  /*1ed10*/  LDC R11, c[0x0][0x4f0] ;  /* 0x00013c00ff0b7b82 */ /* 0x000e620000000800 */
[----:B------:R-:W-:Y:S03]  /*1ed20*/  IABS R12, R218 ;  /* 0x000000da000c7213 */ /* 0x000fe60000000000 */
[----:B------:R-:W-:Y:S02]  /*1ed30*/  IABS R10, R8 ;  /* 0x00000008000a7213 */ /* 0x000fe40000000000 */
        /* <DEDUP_REMOVED lines=37> */
[C---:B------:R-:W-:Y:S01]  /*1ef90*/  LEA R18, P0, R15.reuse, R224, 0x2 ;  /* 0x000000e00f127211 */ /* 0x040fe200078010ff */
[----:B------:R-:W-:Y:S01]  /*1efa0*/  IMAD.IADD R10, R15, 0x1, -R17 ;  /* 0x000000010f0a7824 */ /* 0x000fe200078e0a11 */
[-C--:B------:R-:W-:Y:S02]  /*1efb0*/  LEA.HI.X.SX32 R21, R17, R225.reuse, 0x2, P4 ;  /* 0x000000e111157211 */ /* 0x080fe400020f16ff */
[----:B------:R-:W-:Y:S01]  /*1efc0*/  LEA.HI.X.SX32 R19, R15, R225, 0x2, P0 ;  /* 0x000000e10f137211 */ /* 0x000fe200000f16ff */
[----:B------:R-:W-:Y:S02]  /*1efd0*/  IMAD R11, R10, R11, -0x80 ;  /* 0xffffff800a0b7424 */ /* 0x000fe400078e020b */
[----:B------:R-:W2:Y:S03]  /*1efe0*/  LDG.E R13, desc[UR6][R20.64] ;  /* 0x00000006140d7981 */ /* 0x000ea6000c1e1900 */
[----:B------:R-:W-:Y:S01]  /*1eff0*/  SHF.R.S32.HI R15, RZ, 0x1f, R11 ;  /* 0x0000001fff0f7819 */ /* 0x000fe2000001140b */
[----:B------:R-:W2:Y:S04]  /*1f000*/  LDG.E R8, desc[UR6][R18.64] ;  /* 0x0000000612087981 */ /* 0x000ea8000c1e1900 */
        /* <DEDUP_REMOVED lines=12> */
.L_x_1859:
[----:B------:R-:W-:Y:S02]  /*1f0d0*/  LEA R235, R235, UR5, 0x1 ;  /* 0x00000005ebeb7c11 */ /* 0x000fe4000f8e08ff */
[----:B------:R-:W-:Y:S02]  /*1f0e0*/  LOP3.LUT R180, R5, 0x400, RZ, 0xc0, !PT ;  /* 0x0000040005b47812 */ /* 0x000fe400078ec0ff */
[C---:B------:R-:W-:Y:S01]  /*1f0f0*/  SHF.L.U32 R5, R6.reuse, 0x5, RZ ;  /* 0x0000000506057819 */ /* 0x040fe200000006ff */
[----:B------:R-:W-:Y:S01]  /*1f100*/  @!PT LDS RZ, [RZ] ;  /* 0x00000000fffff984 */ /* 0x000fe20000000800 */
[----:B------:R-:W-:Y:S01]  /*1f110*/  @!PT LDS RZ, [RZ] ;  /* 0x00000000fffff984 */ /* 0x000fe20000000800 */
[----:B------:R-:W-:Y:S01]  /*1f120*/  @!PT LDS RZ, [RZ] ;  /* 0x00000000fffff984 */ /* 0x000fe20000000800 */
[----:B------:R-:W-:Y:S01]  /*1f130*/  @!P2 LDGSTS.E.BYPASS.LTC128B.128 [R235+0xc000], desc[UR6][R222.64] ;  /* 0x0c000000deebafae */ /* 0x000fe2000b981a06 */
[----:B------:R-:W-:Y:S02]  /*1f140*/  LOP3.LUT R3, R3, 0x8, R138, 0x78, !PT ;  /* 0x0000000803037812 */ /* 0x000fe400078e788a */
[----:B------:R-:W-:Y:S03]  /*1f150*/  IADD3 R2, P0, PT, R5, R222, RZ ;  /* 0x000000de05027210 */ /* 0x000fe60007f1e0ff */
[----:B------:R-:W-:Y:S01]  /*1f160*/  @P2 STS.128 [R235+0xc000], RZ ;  /* 0x00c000ffeb002388 */ /* 0x000fe20000000c00 */
[----:B------:R-:W-:Y:S02]  /*1f170*/  SHF.L.U64.HI R6, R6, 0x5, R9 ;  /* 0x0000000506067819 */ /* 0x000fe40000010209 */
[----:B------:R-:W-:Y:S03]  /*1f180*/  LEA R180, R3, R180, 0x1 ;  /* 0x000000b403b47211 */ /* 0x000fe600078e08ff */
[----:B------:R-:W-:Y:S01]  /*1f190*/  @!PT LDS RZ, [RZ] ;  /* 0x00000000fffff984 */ /* 0x000fe20000000800 */
[----:B------:R-:W-:Y:S01]  /*1f1a0*/  @!PT LDS RZ, [RZ] ;  /* 0x00000000fffff984 */ /* 0x000fe20000000800 */
[----:B------:R-:W-:Y:S01]  /*1f1b0*/  @!PT LDS RZ, [RZ] ;  /* 0x00000000fffff984 */ /* 0x000fe20000000800 */
[----:B------:R-:W-:Y:S01]  /*1f1c0*/  @!P1 LDGSTS.E.BYPASS.LTC128B.128 [R235+0x10000], desc[UR6][R222.64+0x80] ;  /* 0x10000080deeb9fae */ /* 0x000fe2000b981a06 */
[----:B------:R-:W-:Y:S02]  /*1f1d0*/  IADD3.X R3, PT, PT, R6, R223, RZ, P0, !PT ;  /* 0x000000df06037210 */ /* 0x000fe400007fe4ff */
[-C--:B------:R-:W-:Y:S03]  /*1f1e0*/  IADD3 R8, P0, PT, R2, R5.reuse, RZ ;  /* 0x0000000502087210 */ /* 0x080fe60007f1e0ff */
[----:B------:R-:W-:Y:S01]  /*1f1f0*/  @P1 STS.128 [R235+0x10000], RZ ;  /* 0x010000ffeb001388 */ /* 0x000fe20000000c00 */
[----:B------:R-:W-:Y:S02]  /*1f200*/  LEA R181, R181, UR5, 0x1 ;  /* 0x00000005b5b57c11 */ /* 0x000fe4000f8e08ff */
[-C--:B------:R-:W-:Y:S03]  /*1f210*/  IADD3.X R9, PT, PT, R3, R6.reuse, RZ, P0, !PT ;  /* 0x0000000603097210 */ /* 0x080fe600007fe4ff */
[----:B------:R-:W-:Y:S01]  /*1f220*/  @!PT LDS RZ, [RZ] ;  /* 0x00000000fffff984 */ /* 0x000fe20000000800 */
[----:B------:R-:W-:Y:S01]  /*1f230*/  @!PT LDS RZ, [RZ] ;  /* 0x00000000fffff984 */ /* 0x000fe20000000800 */
[----:B------:R-:W-:Y:S01]  /*1f240*/  @!PT LDS RZ, [RZ] ;  /* 0x00000000fffff984 */ /* 0x000fe20000000800 */
[----:B------:R-:W-:Y:S01]  /*1f250*/  @!P2 LDGSTS.E.BYPASS.LTC128B.128 [R235+0xc800], desc[UR6][R2.64] ;  /* 0x0c80000002ebafae */ /* 0x000fe2000b981a06 */
[-C--:B------:R-:W-:Y:S02]  /*1f260*/  IADD3 R10, P0, PT, R8, R5.reuse, RZ ;  /* 0x00000005080a7210 */ /* 0x080fe40007f1e0ff */
[----:B------:R-:W-:Y:S03]  /*1f270*/  IADD3 R215, PT, PT, R180, UR5, RZ ;  /* 0x00000005b4d77c10 */ /* 0x000fe6000fffe0ff */
[----:B------:R-:W-:Y:S01]  /*1f280*/  @P2 STS.128 [R235+0xc800], RZ ;  /* 0x00c800ffeb002388 */ /* 0x000fe20000000c00 */
[-C--:B------:R-:W-:Y:S02]  /*1f290*/  IADD3.X R11, PT, PT, R9, R6.reuse, RZ, P0, !PT ;  /* 0x00000006090b7210 */ /* 0x080fe400007fe4ff */
[-C--:B------:R-:W-:Y:S03]  /*1f2a0*/  IADD3 R12, P0, PT, R10, R5.reuse, RZ ;  /* 0x000000050a0c7210 */ /* 0x080fe60007f1e0ff */
[----:B------:R-:W-:Y:S01]  /*1f2b0*/  @!PT LDS RZ, [RZ] ;  /* 0x00000000fffff984 */ /* 0x000fe20000000800 */
[----:B------:R-:W-:Y:S01]  /*1f2c0*/  @!PT LDS RZ, [RZ] ;  /* 0x00000000fffff984 */ /* 0x000fe20000000800 */
[----:B------:R-:W-:Y:S01]  /*1f2d0*/  @!PT LDS RZ, [RZ] ;  /* 0x00000000fffff984 */ /* 0x000fe20000000800 */
[----:B------:R1:W-:Y:S01]  /*1f2e0*/  @!P1 LDGSTS.E.BYPASS.LTC128B.128 [R235+0x10800], desc[UR6][R2.64+0x80] ;  /* 0x1080008002eb9fae */ /* 0x0003e2000b981a06 */
[----:B------:R-:W-:Y:S02]  /*1f2f0*/  IADD3 R227, PT, PT, R227, -0x1, RZ ;  /* 0xffffffffe3e37810 */ /* 0x000fe40007ffe0ff */
[----:B------:R-:W-:Y:S03]  /*1f300*/  IADD3.X R13, PT, PT, R11, R6, RZ, P0, !PT ;  /* 0x000000060b0d7210 */ /* 0x000fe600007fe4ff */
        /* <DEDUP_REMOVED lines=38> */
[----:B------:R-:W-:Y:S03]  /*1f570*/  LOP3.LUT P0, RZ, R138, 0x2, RZ, 0xc0, !PT ;  /* 0x000000028aff7812 */ /* 0x000fe6000780c0ff */
        /* <DEDUP_REMOVED lines=27> */
[----:B-1----:R-:W-:Y:S05]  /*1f730*/  IADD3 R3, PT, PT, R215, R214, RZ ;  /* 0x000000d6d7037210 */ /* 0x002fea0007ffe0ff */
[----:B------:R-:W-:Y:S01]  /*1f740*/  @P2 STS.128 [R235+0xf800], RZ ;  /* 0x00f800ffeb002388 */ /* 0x000fe20000000c00 */
[----:B------:R-:W-:Y:S05]  /*1f750*/  SEL R2, R139, 0xffffffc0, !P0 ;  /* 0xffffffc08b027807 */ /* 0x000fea0004000000 */
[----:B------:R-:W-:Y:S01]  /*1f760*/  @!PT LDS RZ, [RZ] ;  /* 0x00000000fffff984 */ /* 0x000fe20000000800 */
[----:B------:R-:W-:Y:S01]  /*1f770*/  @!PT LDS RZ, [RZ] ;  /* 0x00000000fffff984 */ /* 0x000fe20000000800 */
[----:B------:R-:W-:Y:S01]  /*1f780*/  @!PT LDS RZ, [RZ] ;  /* 0x00000000fffff984 */ /* 0x000fe20000000800 */
[----:B------:R1:W-:Y:S01]  /*1f790*/  @!P1 LDGSTS.E.BYPASS.LTC128B.128 [R235+0x13800], desc[UR6][R4.64+0x80] ;  /* 0x1380008004eb9fae */ /* 0x0003e2000b981a06 */
[-C--:B------:R-:W-:Y:S02]  /*1f7a0*/  IADD3 R201, PT, PT, R181, R2.reuse, RZ ;  /* 0x00000002b5c97210 */ /* 0x080fe40007ffe0ff */
[----:B------:R-:W-:Y:S03]  /*1f7b0*/  IADD3 R215, PT, PT, R215, R2, RZ ;  /* 0x00000002d7d77210 */ /* 0x000fe60007ffe0ff */
[----:B------:R-:W-:Y:S01]  /*1f7c0*/  @P1 STS.128 [R235+0x13800], RZ ;  /* 0x013800ffeb001388 */ /* 0x000fe20000000c00 */
[C---:B------:R-:W-:Y:S02]  /*1f7d0*/  IADD3 R200, PT, PT, R214.reuse, R201, RZ ;  /* 0x000000c9d6c87210 */ /* 0x040fe40007ffe0ff */
[----:B------:R-:W-:Y:S03]  /*1f7e0*/  IADD3 R2, PT, PT, R214, R215, RZ ;  /* 0x000000d7d6027210 */ /* 0x000fe60007ffe0ff */
[----:B------:R-:W-:Y:S06]  /*1f7f0*/  LDSM.16.M88.4 R64, [R181] ;  /* 0x00000000b540783b */ /* 0x000fec0000000200 */
[----:B--2---:R-:W1:Y:S06]  /*1f800*/  LDSM.16.M88.4 R8, [R180+UR5+0x4000] ;  /* 0x00400005b408783b */ /* 0x004e6c0008000200 */
[----:B------:R-:W2:Y:S06]  /*1f810*/  LDSM.16.M88.4 R16, [R180+UR5+0x4800] ;  /* 0x00480005b410783b */ /* 0x000eac0008000200 */
[----:B------:R-:W5:Y:S06]  /*1f820*/  LDSM.16.M88.4 R24, [R180+UR5+0x5000] ;  /* 0x00500005b418783b */ /* 0x000f6c0008000200 */
[----:B------:R-:W0:Y:S06]  /*1f830*/  LDGDEPBAR ;  /* 0x00000000000079af */ /* 0x000e2c0000000000 */
[----:B------:R-:W3:Y:S06]  /*1f840*/  LDSM.16.M88.4 R32, [R180+UR5+0x5800] ;  /* 0x00580005b420783b */ /* 0x000eec0008000200 */
        /* <DEDUP_REMOVED lines=12> */
[C---:B-----5:R-:W-:Y:S05]  /*1f910*/  HMMA.16816.F32.BF16 R20, R64.reuse, R24, RZ ;  /* 0x000000184014723c */ /* 0x060fea00000418ff */
[----:B------:R-:W-:Y:S03]  /*1f920*/  LDSM.16.M88.4 R156, [R3+0x6800] ;  /* 0x00680000039c783b */ /* 0x000fe60000000200 */
[C---:B------:R-:W-:Y:S03]  /*1f930*/  HMMA.16816.F32.BF16 R24, R64.reuse, R26, RZ ;  /* 0x0000001a4018723c */ /* 0x040fe600000418ff */
[----:B------:R-:W-:Y:S05]  /*1f940*/  LDSM.16.M88.4 R160, [R3+0x7000] ;  /* 0x0070000003a0783b */ /* 0x000fea0000000200 */
[C---:B---3--:R-:W-:Y:S01]  /*1f950*/  HMMA.16816.F32.BF16 R28, R64.reuse, R32, RZ ;  /* 0x00000020401c723c */ /* 0x048fe200000418ff */
[----:B------:R-:W-:Y:S06]  /*1f960*/  LDSM.16.M88.4 R164, [R201] ;  /* 0x00000000c9a4783b */ /* 0x000fec0000000200 */
[----:B------:R-:W-:Y:S01]  /*1f970*/  LDSM.16.M88.4 R168, [R215+0x4000] ;  /* 0x00400000d7a8783b */ /* 0x000fe20000000200 */
[C---:B------:R-:W-:Y:S05]  /*1f980*/  HMMA.16816.F32.BF16 R32, R64.reuse, R34, RZ ;  /* 0x000000224020723c */ /* 0x040fea00000418ff */
[----:B------:R-:W-:Y:S03]  /*1f990*/  LDSM.16.M88.4 R172, [R215+0x4800] ;  /* 0x00480000d7ac783b */ /* 0x000fe60000000200 */
[C---:B----4-:R-:W-:Y:S03]  /*1f9a0*/  HMMA.16816.F32.BF16 R36, R64.reuse, R40, RZ ;  /* 0x000000284024723c */ /* 0x050fe600000418ff */
[----:B------:R-:W-:Y:S05]  /*1f9b0*/  LDSM.16.M88.4 R176, [R215+0x5000] ;  /* 0x00500000d7b0783b */ /* 0x000fea0000000200 */
[C---:B------:R-:W-:Y:S01]  /*1f9c0*/  HMMA.16816.F32.BF16 R40, R64.reuse, R42, RZ ;  /* 0x0000002a4028723c */ /* 0x040fe200000418ff */
[----:B------:R-:W-:Y:S06]  /*1f9d0*/  LDSM.16.M88.4 R184, [R215+0x9800] ;  /* 0x00980000d7b8783b */ /* 0x000fec0000000200 */
[----:B------:R-:W-:Y:S01]  /*1f9e0*/  LDSM.16.M88.4 R188, [R215+0xa000] ;  /* 0x00a00000d7bc783b */ /* 0x000fe20000000200 */
[C---:B------:R-:W-:Y:S05]  /*1f9f0*/  HMMA.16816.F32.BF16 R44, R64.reuse, R48, RZ ;  /* 0x00000030402c723c */ /* 0x040fea00000418ff */
[----:B------:R-:W-:Y:S03]  /*1fa00*/  LDSM.16.M88.4 R192, [R215+0xa800] ;  /* 0x00a80000d7c0783b */ /* 0x000fe60000000200 */
[C---:B------:R-:W-:Y:S03]  /*1fa10*/  HMMA.16816.F32.BF16 R48, R64.reuse, R50, RZ ;  /* 0x000000324030723c */ /* 0x040fe600000418ff */
[----:B------:R-:W-:Y:S05]  /*1fa20*/  LDSM.16.M88.4 R196, [R215+0xb000] ;  /* 0x00b00000d7c4783b */ /* 0x000fea0000000200 */
[C---:B-1----:R-:W-:Y:S01]  /*1fa30*/  HMMA.16816.F32.BF16 R52, R64.reuse, R56, RZ ;  /* 0x000000384034723c */ /* 0x042fe200000418ff */
[----:B------:R-:W-:Y:S07]  /*1fa40*/  LDSM.16.M88.4 R204, [R2+0x8000] ;  /* 0x0080000002cc783b */ /* 0x000fee0000000200 */
[C---:B------:R-:W-:Y:S08]  /*1fa50*/  HMMA.16816.F32.BF16 R56, R64.reuse, R58, RZ ;  /* 0x0000003a4038723c */ /* 0x040ff000000418ff */
[C---:B------:R-:W-:Y:S08]  /*1fa60*/  HMMA.16816.F32.BF16 R60, R64.reuse, R132, RZ ;  /* 0x00000084403c723c */ /* 0x040ff000000418ff */
[----:B------:R-:W-:Y:S01]  /*1fa70*/  HMMA.16816.F32.BF16 R64, R64, R134, RZ ;  /* 0x000000864040723c */ /* 0x000fe200000418ff */
[----:B------:R-:W1:Y:S07]  /*1fa80*/  LDSM.16.M88.4 R132, [R3+0x5800] ;  /* 0x005800000384783b */ /* 0x000e6e0000000200 */
[C---:B--2---:R-:W-:Y:S08]  /*1fa90*/  HMMA.16816.F32.BF16 R4, R140.reuse, R144, R4 ;  /* 0x000000908c04723c */ /* 0x044ff00000041804 */
[C---:B------:R-:W-:Y:S01]  /*1faa0*/  HMMA.16816.F32.BF16 R8, R140.reuse, R146, R8 ;  /* 0x000000928c08723c */ /* 0x040fe20000041808 */
[----:B------:R-:W2:Y:S07]  /*1fab0*/  LDSM.16.M88.4 R144, [R3+0x6000] ;  /* 0x006000000390783b */ /* 0x000eae0000000200 */
[C---:B------:R-:W-:Y:S08]  /*1fac0*/  HMMA.16816.F32.BF16 R12, R140.reuse, R148, R12 ;  /* 0x000000948c0c723c */ /* 0x040ff0000004180c */
        /* <DEDUP_REMOVED lines=17> */
[C---:B---3--:R-:W-:Y:S08]  /*1fbe0*/  HMMA.16816.F32.BF16 R60, R140.reuse, R148, R60 ;  /* 0x000000948c3c723c */ /* 0x048ff0000004183c */
[----:B------:R-:W-:Y:S01]  /*1fbf0*/  HMMA.16816.F32.BF16 R64, R140, R150, R64 ;  /* 0x000000968c40723c */ /* 0x000fe20000041840 */
[----:B------:R-:W3:Y:S06]  /*1fc00*/  LDSM.16.M88.4 R140, [R215+0x7000] ;  /* 0x00700000d78c783b */ /* 0x000eec0000000200 */
[----:B------:R-:W5:Y:S01]  /*1fc10*/  LDSM.16.M88.4 R148, [R215+0x7800] ;  /* 0x00780000d794783b */ /* 0x000f620000000200 */
        /* <DEDUP_REMOVED lines=8> */
[----:B------:R-:W-:Y:S07]  /*1fca0*/  LDSM.16.M88.4 R176, [R180+UR5+0xb800] ;  /* 0x00b80005b4b0783b */ /* 0x000fee0008000200 */
[C---:B----4-:R-:W-:Y:S08]  /*1fcb0*/  HMMA.16816.F32.BF16 R28, R164.reuse, R152, R28 ;  /* 0x00000098a41c723c */ /* 0x050ff0000004181c */
[C---:B------:R-:W-:Y:S01]  /*1fcc0*/  HMMA.16816.F32.BF16 R32, R164.reuse, R154, R32 ;  /* 0x0000009aa420723c */ /* 0x040fe20000041820 */
[----:B------:R-:W-:Y:S07]  /*1fcd0*/  LDSM.16.M88.4 R152, [R2+0x4000] ;  /* 0x004000000298783b */ /* 0x000fee0000000200 */
[C---:B-1----:R-:W-:Y:S08]  /*1fce0*/  HMMA.16816.F32.BF16 R36, R164.reuse, R132, R36 ;  /* 0x00000084a424723c */ /* 0x042ff00000041824 */
[C---:B------:R-:W-:Y:S01]  /*1fcf0*/  HMMA.16816.F32.BF16 R40, R164.reuse, R134, R40 ;  /* 0x00000086a428723c */ /* 0x040fe20000041828 */
[----:B------:R-:W1:Y:S07]  /*1fd00*/  LDSM.16.M88.4 R132, [R200] ;  /* 0x00000000c884783b */ /* 0x000e6e0000000200 */
[C---:B--2---:R-:W-:Y:S08]  /*1fd10*/  HMMA.16816.F32.BF16 R44, R164.reuse, R144, R44 ;  /* 0x00000090a42c723c */ /* 0x044ff0000004182c */
[C---:B------:R-:W-:Y:S01]  /*1fd20*/  HMMA.16816.F32.BF16 R48, R164.reuse, R146, R48 ;  /* 0x00000092a430723c */ /* 0x040fe20000041830 */
[----:B------:R-:W2:Y:S07]  /*1fd30*/  LDSM.16.M88.4 R144, [R2+0x6800] ;  /* 0x006800000290783b */ /* 0x000eae0000000200 */
[C---:B---3--:R-:W-:Y:S08]  /*1fd40*/  HMMA.16816.F32.BF16 R52, R164.reuse, R140, R52 ;  /* 0x0000008ca434723c */ /* 0x048ff00000041834 */
[C---:B------:R-:W-:Y:S01]  /*1fd50*/  HMMA.16816.F32.BF16 R56, R164.reuse, R142, R56 ;  /* 0x0000008ea438723c */ /* 0x040fe20000041838 */
[----:B------:R-:W3:Y:S07]  /*1fd60*/  LDSM.16.M88.4 R140, [R2+0x7000] ;  /* 0x00700000028c783b */ /* 0x000eee0000000200 */
[C---:B-----5:R-:W-:Y:S08]  /*1fd70*/  HMMA.16816.F32.BF16 R60, R164.reuse, R148, R60 ;  /* 0x00000094a43c723c */ /* 0x060ff0000004183c */
        /* <DEDUP_REMOVED lines=23> */
[----:B------:R-:W3:Y:S06]  /*1fef0*/  LDSM.16.M88.4 R140, [R180+UR5+0x9800] ;  /* 0x00980005b48c783b */ /* 0x000eec0008000200 */
[----:B------:R-:W-:Y:S01]  /*1ff00*/  LDSM.16.M88.4 R180, [R215+0x9000] ;  /* 0x00900000d7b4783b */ /* 0x000fe20000000200 */
[C---:B----4-:R-:W-:Y:S08]  /*1ff10*/  HMMA.16816.F32.BF16 R60, R132.reuse, R148, R60 ;  /* 0x00000094843c723c */ /* 0x050ff0000004183c */
[----:B------:R-:W-:Y:S01]  /*1ff20*/  HMMA.16816.F32.BF16 R64, R132, R150, R64 ;  /* 0x000000968440723c */ /* 0x000fe20000041840 */
[----:B------:R-:W-:Y:S06]  /*1ff30*/  LDSM.16.M88.4 R132, [R136+0x2000] ;  /* 0x002000008884783b */ /* 0x000fec0000000200 */
[----:B------:R-:W4:Y:S01]  /*1ff40*/  LDSM.16.M88.4 R148, [R3+0x8000] ;  /* 0x008000000394783b */ /* 0x000f220000000200 */
[C---:B-1----:R-:W-:Y:S08]  /*1ff50*/  HMMA.16816.F32.BF16 R4, R152.reuse, R156, R4 ;  /* 0x0000009c9804723c */ /* 0x042ff00000041804 */
[C---:B------:R-:W-:Y:S01]  /*1ff60*/  HMMA.16816.F32.BF16 R8, R152.reuse, R158, R8 ;  /* 0x0000009e9808723c */ /* 0x040fe20000041808 */
[----:B------:R-:W1:Y:S07]  /*1ff70*/  LDSM.16.M88.4 R156, [R3+0x8800] ;  /* 0x00880000039c783b */ /* 0x000e6e0000000200 */
        /* <DEDUP_REMOVED lines=287> */
.L_x_1861:
        /* <DEDUP_REMOVED lines=97> */
.L_x_1860:
        /* <DEDUP_REMOVED lines=57> */
[----:B------:R-:W-:Y:S01]  /*21b10*/  FFMA.FTZ R5, R141, UR4, -R152 ;  /* 0x000000048d057c23 */ /* 0x000fe20008010898 */
[----:B------:R-:W1:Y:S01]  /*21b20*/  MUFU.EX2 R0, R0 ;  /* 0x0000000000007308 */ /* 0x000e620000000800 */
[--C-:B------:R-:W-:Y:S01]  /*21b30*/  FFMA.FTZ R149, R147, UR4, -R154.reuse ;  /* 0x0000000493957c23 */ /* 0x100fe2000801089a */
[----:B------:R-:W-:Y:S01]  /*21b40*/  FFMA.FTZ R146, R145, UR4, -R154 ;  /* 0x0000000491927c23 */ /* 0x000fe2000801089a */
[----:B------:R-:W-:Y:S01]  /*21b50*/  FFMA.FTZ R147, R143, UR4, -R152 ;  /* 0x000000048f937c23 */ /* 0x000fe20008010898 */
[----:B------:R-:W-:Y:S01]  /*21b60*/  FFMA.FTZ R145, R142, UR4, -R154 ;  /* 0x000000048e917c23 */ /* 0x000fe2000801089a */
[----:B------:R-:W-:Y:S01]  /*21b70*/  FFMA.FTZ R143, R144, UR4, -R152 ;  /* 0x00000004908f7c23 */ /* 0x000fe20008010898 */
[----:B------:R-:W-:Y:S04]  /*21b80*/  FFMA.FTZ R184, R184, UR4, -R154 ;  /* 0x00000004b8b87c23 */ /* 0x000fe8000801089a */
[----:B------:R-:W2:Y:S01]  /*21b90*/  MUFU.EX2 R2, R2 ;  /* 0x0000000200027308 */ /* 0x000ea20000000800 */
[----:B------:R-:W-:Y:S01]  /*21ba0*/  MOV R141, R228 ;  /* 0x000000e4008d7202 */ /* 0x000fe20000000f00 */
[--C-:B------:R-:W-:Y:S01]  /*21bb0*/  FFMA.FTZ R235, R241, UR4, -R152.reuse ;  /* 0x00000004f1eb7c23 */ /* 0x100fe20008010898 */
[----:B------:R-:W-:Y:S07]  /*21bc0*/  @P0 IADD3 R141, PT, PT, R229, -0x40, RZ ;  /* 0xffffffc0e58d0810 */ /* 0x000fee0007ffe0ff */
[----:B------:R3:W-:Y:S01]  /*21bd0*/  MUFU.EX2 R142, R5 ;  /* 0x00000005008e7308 */ /* 0x0007e20000000800 */
[----:B------:R-:W-:Y:S01]  /*21be0*/  FFMA.FTZ R191, R191, UR4, -R152 ;  /* 0x00000004bfbf7c23 */ /* 0x000fe20008010898 */
[----:B------:R-:W-:Y:S01]  /*21bf0*/  FFMA.FTZ R201, R249, UR4, -R154 ;  /* 0x00000004f9c97c23 */ /* 0x000fe2000801089a */
[C---:B-1----:R-:W-:Y:S07]  /*21c00*/  FMUL.FTZ R6, R0.reuse, R130 ;  /* 0x0000008200067220 */ /* 0x042fee0000410000 */
[----:B------:R-:W-:Y:S01]  /*21c10*/  MUFU.EX2 R149, R149 ;  /* 0x0000009500957308 */ /* 0x000fe20000000800 */
[----:B------:R-:W1:Y:S01]  /*21c20*/  LDSM.16.MT88.4 R28, [R141] ;  /* 0x000000008d1c783b */ /* 0x000e620000004200 */
[C---:B------:R-:W-:Y:S01]  /*21c30*/  FMUL.FTZ R7, R0.reuse, R131 ;  /* 0x0000008300077220 */ /* 0x040fe20000410000 */
[C---:B------:R-:W-:Y:S07]  /*21c40*/  FMUL.FTZ R10, R0.reuse, R126 ;  /* 0x0000007e000a7220 */ /* 0x040fee0000410000 */
[----:B------:R-:W4:Y:S01]  /*21c50*/  MUFU.EX2 R146, R146 ;  /* 0x0000009200927308 */ /* 0x000f220000000800 */
[----:B------:R-:W-:Y:S01]  /*21c60*/  FMUL.FTZ R11, R0, R127 ;  /* 0x0000007f000b7220 */ /* 0x000fe20000410000 */
[C---:B--2---:R-:W-:Y:S01]  /*21c70*/  FMUL.FTZ R4, R2.reuse, R128 ;  /* 0x0000008002047220 */ /* 0x044fe20000410000 */
[C---:B------:R-:W-:Y:S07]  /*21c80*/  FMUL.FTZ R8, R2.reuse, R124 ;  /* 0x0000007c02087220 */ /* 0x040fee0000410000 */
[----:B------:R-:W2:Y:S01]  /*21c90*/  MUFU.EX2 R147, R147 ;  /* 0x0000009300937308 */ /* 0x000ea20000000800 */
[C---:B------:R-:W-:Y:S01]  /*21ca0*/  FMUL.FTZ R9, R2.reuse, R125 ;  /* 0x0000007d02097220 */ /* 0x040fe20000410000 */
[----:B---3--:R-:W-:Y:S01]  /*21cb0*/  FMUL.FTZ R5, R2, R129 ;  /* 0x0000008102057220 */ /* 0x008fe20000410000 */
[----:B------:R-:W-:Y:S07]  /*21cc0*/  IADD3 R214, PT, PT, R214, R141, RZ ;  /* 0x0000008dd6d67210 */ /* 0x000fee0007ffe0ff */
[----:B------:R-:W-:Y:S01]  /*21cd0*/  MUFU.EX2 R145, R145 ;  /* 0x0000009100917308 */ /* 0x000fe20000000800 */
[C---:B------:R-:W-:Y:S01]  /*21ce0*/  FMUL.FTZ R16, R2.reuse, R116 ;  /* 0x0000007402107220 */ /* 0x040fe20000410000 */
[----:B------:R-:W-:Y:S01]  /*21cf0*/  FMUL.FTZ R17, R2, R117 ;  /* 0x0000007502117220 */ /* 0x000fe20000410000 */
[----:B------:R-:W-:Y:S07]  /*21d00*/  FMUL.FTZ R18, R0, R118 ;  /* 0x0000007600127220 */ /* 0x000fee0000410000 */
[----:B------:R-:W3:Y:S01]  /*21d10*/  MUFU.EX2 R144, R184 ;  /* 0x000000b800907308 */ /* 0x000ee20000000800 */
[----:B------:R-:W5:Y:S01]  /*21d20*/  LDSM.16.MT88.4 R36, [R214] ;  /* 0x00000000d624783b */ /* 0x000f620000004200 */
[----:B----4-:R-:W-:Y:S01]  /*21d30*/  F2FP.BF16.F32.PACK_AB R128, R146, R149 ;  /* 0x000000959280723e */ /* 0x010fe200000010ff */
[----:B------:R-:W-:Y:S07]  /*21d40*/  FMUL.FTZ R19, R0, R119 ;  /* 0x0000007700137220 */ /* 0x000fee0000410000 */
[----:B------:R-:W-:Y:S01]  /*21d50*/  MUFU.EX2 R143, R143 ;  /* 0x0000008f008f7308 */ /* 0x000fe20000000800 */
[----:B------:R-:W-:Y:S01]  /*21d60*/  FMUL.FTZ R25, R2, R109 ;  /* 0x0000006d02197220 */ /* 0x000fe20000410000 */
[----:B--2---:R-:W-:Y:S01]  /*21d70*/  F2FP.BF16.F32.PACK_AB R129, R142, R147 ;  /* 0x000000938e81723e */ /* 0x004fe200000010ff */
[C---:B------:R-:W-:Y:S07]  /*21d80*/  FMUL.FTZ R26, R0.reuse, R110 ;  /* 0x0000006e001a7220 */ /* 0x040fee0000410000 */
[----:B------:R-:W2:Y:S01]  /*21d90*/  MUFU.EX2 R140, R140 ;  /* 0x0000008c008c7308 */ /* 0x000ea20000000800 */
[----:B------:R-:W-:Y:S01]  /*21da0*/  FMUL.FTZ R27, R0, R111 ;  /* 0x0000006f001b7220 */ /* 0x000fe20000410000 */
[C---:B------:R-:W-:Y:S01]  /*21db0*/  FMUL.FTZ R24, R2.reuse, R108 ;  /* 0x0000006c02187220 */ /* 0x040fe20000410000 */
[----:B------:R-:W4:Y:S01]  /*21dc0*/  LDSM.16.MT88.4 R60, [R141+0x4000] ;  /* 0x004000008d3c783b */ /* 0x000f220000004200 */
        /* <DEDUP_REMOVED lines=17> */
[C---:B------:R-:W-:Y:S01]  /*21ee0*/  HMMA.16816.F32.BF16 R4, R128.reuse, R12, R4 ;  /* 0x0000000c8004723c */ /* 0x040fe20000041804 */
[----:B------:R-:W-:Y:S04]  /*21ef0*/  MUFU.EX2 R191, R191 ;  /* 0x000000bf00bf7308 */ /* 0x000fe80000000800 */
[----:B------:R-:W-:Y:S01]  /*21f00*/  FMUL.FTZ R57, R2, R77 ;  /* 0x0000004d02397220 */ /* 0x000fe20000410000 */
[----:B------:R-:W-:Y:S01]  /*21f10*/  LDSM.16.MT88.4 R84, [R212+0xc800] ;  /* 0x00c80000d454783b */ /* 0x000fe20000004200 */
[----:B------:R-:W-:Y:S01]  /*21f20*/  FMUL.FTZ R58, R0, R78 ;  /* 0x0000004e003a7220 */ /* 0x000fe20000410000 */
[C---:B------:R-:W-:Y:S03]  /*21f30*/  HMMA.16816.F32.BF16 R8, R128.reuse, R14, R8 ;  /* 0x0000000e8008723c */ /* 0x040fe60000041808 */
[----:B------:R-:W-:Y:S01]  /*21f40*/  MUFU.EX2 R235, R235 ;  /* 0x000000eb00eb7308 */ /* 0x000fe20000000800 */
[C---:B------:R-:W-:Y:S01]  /*21f50*/  FMUL.FTZ R12, R2.reuse, R120 ;  /* 0x00000078020c7220 */ /* 0x040fe20000410000 */
[----:B------:R-:W-:Y:S01]  /*21f60*/  FMUL.FTZ R13, R2, R121 ;  /* 0x00000079020d7220 */ /* 0x000fe20000410000 */
[C---:B------:R-:W-:Y:S01]  /*21f70*/  FMUL.FTZ R14, R0.reuse, R122 ;  /* 0x0000007a000e7220 */ /* 0x040fe20000410000 */
[C---:B------:R-:W-:Y:S01]  /*21f80*/  FMUL.FTZ R15, R0.reuse, R123 ;  /* 0x0000007b000f7220 */ /* 0x040fe20000410000 */
[----:B------:R-:W-:Y:S01]  /*21f90*/  LDSM.16.MT88.4 R124, [R213+0xf800] ;  /* 0x00f80000d57c783b */ /* 0x000fe20000004200 */
[----:B------:R-:W-:Y:S01]  /*21fa0*/  FMUL.FTZ R59, R0, R79 ;  /* 0x0000004f003b7220 */ /* 0x000fe20000410000 */
[C---:B------:R-:W-:Y:S01]  /*21fb0*/  FMUL.FTZ R64, R2.reuse, R68 ;  /* 0x0000004402407220 */ /* 0x040fe20000410000 */
[----:B------:R-:W-:Y:S01]  /*21fc0*/  FMUL.FTZ R65, R2, R69 ;  /* 0x0000004502417220 */ /* 0x000fe20000410000 */
[C---:B------:R-:W-:Y:S01]  /*21fd0*/  FMUL.FTZ R66, R0.reuse, R70 ;  /* 0x0000004600427220 */ /* 0x040fe20000410000 */
[----:B------:R-:W-:Y:S01]  /*21fe0*/  FMUL.FTZ R67, R0, R71 ;  /* 0x0000004700437220 */ /* 0x000fe20000410000 */
[C---:B------:R-:W-:Y:S01]  /*21ff0*/  HMMA.16816.F32.BF16 R12, R128.reuse, R20, R12 ;  /* 0x00000014800c723c */ /* 0x040fe2000004180c */
[----:B------:R-:W-:Y:S01]  /*22000*/  MUFU.EX2 R201, R201 ;  /* 0x000000c900c97308 */ /* 0x000fe20000000800 */
[----:B------:R-:W-:Y:S01]  /*22010*/  LDSM.16.MT88.4 R76, [R213+0xc800] ;  /* 0x00c80000d54c783b */ /* 0x000fe20000004200 */
[----:B------:R-:W-:Y:S01]  /*22020*/  FFMA.FTZ R108, R195, UR4, -R152 ;  /* 0x00000004c36c7c23 */ /* 0x000fe20008010898 */
[--C-:B------:R-:W-:Y:S01]  /*22030*/  FFMA.FTZ R184, R171, UR4, -R154.reuse ;  /* 0x00000004abb87c23 */ /* 0x100fe2000801089a */
[C---:B------:R-:W-:Y:S01]  /*22040*/  FMUL.FTZ R20, R2.reuse, R112 ;  /* 0x0000007002147220 */ /* 0x040fe20000410000 */
[----:B------:R-:W-:Y:S01]  /*22050*/  FMUL.FTZ R21, R2, R113 ;  /* 0x0000007102157220 */ /* 0x000fe20000410000 */
[----:B------:R-:W-:Y:S01]  /*22060*/  FFMA.FTZ R112, R180, UR4, -R154 ;  /* 0x00000004b4707c23 */ /* 0x000fe2000801089a */
[C---:B------:R-:W-:Y:S02]  /*22070*/  HMMA.16816.F32.BF16 R16, R128.reuse, R22, R16 ;  /* 0x000000168010723c */ /* 0x040fe40000041810 */
[----:B------:R-:W-:Y:S01]  /*22080*/  LDSM.16.MT88.4 R116, [R212+0xf800] ;  /* 0x00f80000d474783b */ /* 0x000fe20000004200 */
[C---:B------:R-:W-:Y:S01]  /*22090*/  FMUL.FTZ R22, R0.reuse, R114 ;  /* 0x0000007200167220 */ /* 0x040fe20000410000 */
[----:B------:R-:W-:Y:S01]  /*220a0*/  FMUL.FTZ R23, R0, R115 ;  /* 0x0000007300177220 */ /* 0x000fe20000410000 */
[----:B------:R-:W-:Y:S01]  /*220b0*/  MUFU.EX2 R112, R112 ;  /* 0x0000007000707308 */ /* 0x000fe20000000800 */
[----:B------:R-:W-:Y:S01]  /*220c0*/  FFMA.FTZ R180, R197, UR4, -R152 ;  /* 0x00000004c5b47c23 */ /* 0x000fe20008010898 */
[----:B------:R-:W-:Y:S01]  /*220d0*/  FFMA.FTZ R115, R182, UR4, -R154 ;  /* 0x00000004b6737c23 */ /* 0x000fe2000801089a */
[--C-:B------:R-:W-:Y:S07]  /*220e0*/  FFMA.FTZ R113, R178, UR4, -R152.reuse ;  /* 0x00000004b2717c23 */ /* 0x100fee0008010898 */
[----:B------:R2:W-:Y:S01]  /*220f0*/  MUFU.EX2 R197, R108 ;  /* 0x0000006c00c57308 */ /* 0x0005e20000000800 */
[--C-:B------:R-:W-:Y:S01]  /*22100*/  FFMA.FTZ R203, R243, UR4, -R152.reuse ;  /* 0x00000004f3cb7c23 */ /* 0x100fe20008010898 */
[C---:B-1----:R-:W-:Y:S08]  /*22110*/  HMMA.16816.F32.BF16 R20, R128.reuse, R28, R20 ;  /* 0x0000001c8014723c */ /* 0x042ff00000041814 */
        /* <DEDUP_REMOVED lines=10> */
[--C-:B--2---:R-:W-:Y:S01]  /*221c0*/  FFMA.FTZ R108, R177, UR4, -R154.reuse ;  /* 0x00000004b16c7c23 */ /* 0x104fe2000801089a */
[----:B------:R-:W-:Y:S01]  /*221d0*/  FFMA.FTZ R106, R176, UR4, -R154 ;  /* 0x00000004b06a7c23 */ /* 0x000fe2000801089a */
[----:B------:R-:W-:Y:S01]  /*221e0*/  FFMA.FTZ R176, R207, UR4, -R152 ;  /* 0x00000004cfb07c23 */ /* 0x000fe20008010898 */
[----:B-1----:R-:W-:Y:S04]  /*221f0*/  F2FP.BF16.F32.PACK_AB R68, R112, R115 ;  /* 0x000000737044723e */ /* 0x002fe800000010ff */
[----:B------:R1:W-:Y:S01]  /*22200*/  MUFU.EX2 R171, R108 ;  /* 0x0000006c00ab7308 */ /* 0x0003e20000000800 */
[--C-:B------:R-:W-:Y:S01]  /*22210*/  FFMA.FTZ R172, R247, UR4, -R154.reuse ;  /* 0x00000004f7ac7c23 */ /* 0x100fe2000801089a */
[C---:B-----5:R-:W-:Y:S08]  /*22220*/  HMMA.16816.F32.BF16 R28, R128.reuse, R36, R28 ;  /* 0x00000024801c723c */ /* 0x060ff0000004181c */
[----:B------:R-:W2:Y:S01]  /*22230*/  MUFU.EX2 R104, R104 ;  /* 0x0000006800687308 */ /* 0x000ea20000000800 */
        /* <DEDUP_REMOVED lines=9> */
[----:B-1----:R-:W-:Y:S07]  /*222d0*/  LDSM.16.MT88.4 R108, [R141+0x3800] ;  /* 0x003800008d6c783b */ /* 0x002fee0000004200 */
[----:B------:R-:W-:Y:S01]  /*222e0*/  MUFU.EX2 R174, R174 ;  /* 0x000000ae00ae7308 */ /* 0x000fe20000000800 */
[--C-:B------:R-:W-:Y:S01]  /*222f0*/  FFMA.FTZ R156, R170, UR4, -R152.reuse ;  /* 0x00000004aa9c7c23 */ /* 0x100fe20008010898 */
[----:B--2---:R-:W-:Y:S01]  /*22300*/  F2FP.BF16.F32.PACK_AB R69, R104, R113 ;  /* 0x000000716845723e */ /* 0x004fe200000010ff */
[----:B------:R-:W-:Y:S07]  /*22310*/  FFMA.FTZ R170, R245, UR4, -R152 ;  /* 0x00000004f5aa7c23 */ /* 0x000fee0008010898 */
[----:B------:R-:W1:Y:S01]  /*22320*/  MUFU.EX2 R107, R107 ;  /* 0x0000006b006b7308 */ /* 0x000e620000000800 */
[C---:B------:R-:W-:Y:S01]  /*22330*/  HMMA.16816.F32.BF16 R36, R128.reuse, R44, R36 ;  /* 0x0000002c8024723c */ /* 0x040fe20000041824 */
[----:B------:R-:W-:Y:S02]  /*22340*/  LDSM.16.MT88.4 R96, [R213+0x10800] ;  /* 0x01080000d560783b */ /* 0x000fe40000004200 */
[C---:B------:R-:W-:Y:S01]  /*22350*/  FMUL.FTZ R44, R2.reuse, R88 ;  /* 0x00000058022c7220 */ /* 0x040fe20000410000 */
[----:B------:R-:W-:Y:S05]  /*22360*/  FMUL.FTZ R45, R2, R89 ;  /* 0x00000059022d7220 */ /* 0x000fea0000410000 */
[----:B------:R-:W-:Y:S01]  /*22370*/  MUFU.EX2 R105, R105 ;  /* 0x0000006900697308 */ /* 0x000fe20000000800 */
[--C-:B------:R-:W-:Y:S01]  /*22380*/  FFMA.FTZ R178, R205, UR4, -R154.reuse ;  /* 0x00000004cdb27c23 */ /* 0x100fe2000801089a */
[--C-:B------:R-:W-:Y:S01]  /*22390*/  FFMA.FTZ R239, R239, UR4, -R154.reuse ;  /* 0x00000004efef7c23 */ /* 0x100fe2000801089a */
[C---:B------:R-:W-:Y:S07]  /*223a0*/  HMMA.16816.F32.BF16 R40, R128.reuse, R46, R40 ;  /* 0x0000002e8028723c */ /* 0x040fee0000041828 */
[----:B------:R-:W2:Y:S01]  /*223b0*/  MUFU.EX2 R156, R156 ;  /* 0x0000009c009c7308 */ /* 0x000ea20000000800 */
[C---:B------:R-:W-:Y:S01]  /*223c0*/  FMUL.FTZ R46, R0.reuse, R90 ;  /* 0x0000005a002e7220 */ /* 0x040fe20000410000 */
[----:B------:R-:W-:Y:S01]  /*223d0*/  FMUL.FTZ R47, R0, R91 ;  /* 0x0000005b002f7220 */ /* 0x000fe20000410000 */
[----:B-1----:R-:W-:Y:S01]  /*223e0*/  F2FP.BF16.F32.PACK_AB R70, R106, R107 ;  /* 0x0000006b6a46723e */ /* 0x002fe200000010ff */
[----:B------:R-:W-:Y:S06]  /*223f0*/  LDSM.16.MT88.4 R88, [R141+0x800] ;  /* 0x000800008d58783b */ /* 0x000fec0000004200 */
[----:B------:R-:W-:Y:S01]  /*22400*/  MUFU.EX2 R170, R170 ;  /* 0x000000aa00aa7308 */ /* 0x000fe20000000800 */
[--C-:B------:R-:W-:Y:S01]  /*22410*/  FFMA.FTZ R199, R199, UR4, -R154.reuse ;  /* 0x00000004c7c77c23 */ /* 0x100fe2000801089a */
[----:B------:R-:W-:Y:S01]  /*22420*/  FFMA.FTZ R182, R183, UR4, -R154 ;  /* 0x00000004b7b67c23 */ /* 0x000fe2000801089a */
[--C-:B------:R-:W-:Y:S01]  /*22430*/  FFMA.FTZ R186, R181, UR4, -R152.reuse ;  /* 0x00000004b5ba7c23 */ /* 0x100fe20008010898 */
[C---:B------:R-:W-:Y:S06]  /*22440*/  HMMA.16816.F32.BF16 R44, R128.reuse, R52, R44 ;  /* 0x00000034802c723c */ /* 0x040fec000004182c */
        /* <DEDUP_REMOVED lines=16> */
[C---:B----4-:R-:W-:Y:S06]  /*22550*/  HMMA.16816.F32.BF16 R52, R128.reuse, R60, R52 ;  /* 0x0000003c8034723c */ /* 0x050fec0000041834 */
        /* <DEDUP_REMOVED lines=61> */
[----:B------:R-:W3:Y:S08]  /*22930*/  LDSM.16.MT88.4 R84, [R212+0xd000] ;  /* 0x00d00000d454783b */ /* 0x000ef00000004200 */
[----:B------:R-:W-:Y:S01]  /*22940*/  MUFU.EX2 R136, R136 ;  /* 0x0000008800887308 */ /* 0x000fe20000000800 */
[C---:B------:R-:W-:Y:S03]  /*22950*/  HMMA.16816.F32.BF16 R20, R68.reuse, R88, R20 ;  /* 0x000000584414723c */ /* 0x040fe60000041814 */
[--C-:B------:R-:W-:Y:S01]  /*22960*/  FFMA.FTZ R88, R193, UR4, -R154.reuse ;  /* 0x00000004c1587c23 */ /* 0x100fe2000801089a */
[----:B------:R-:W-:Y:S05]  /*22970*/  FFMA.FTZ R193, R164, UR4, -R154 ;  /* 0x00000004a4c17c23 */ /* 0x000fea000801089a */
        /* <DEDUP_REMOVED lines=10> */
[----:B------:R-:W-:Y:S02]  /*22a20*/  FFMA.FTZ R189, R160, UR4, -R154 ;  /* 0x00000004a0bd7c23 */ /* 0x000fe4000801089a */
[----:B------:R-:W4:Y:S01]  /*22a30*/  MUFU.EX2 R158, R97 ;  /* 0x00000061009e7308 */ /* 0x000f220000000800 */
[C---:B------:R-:W-:Y:S09]  /*22a40*/  HMMA.16816.F32.BF16 R40, R68.reuse, R98, R40 ;  /* 0x000000624428723c */ /* 0x040ff20000041828 */
[----:B------:R2:W-:Y:S10]  /*22a50*/  MUFU.EX2 R160, R96 ;  /* 0x0000006000a07308 */ /* 0x0005f40000000800 */
[----:B------:R-:W3:Y:S01]  /*22a60*/  MUFU.EX2 R189, R189 ;  /* 0x000000bd00bd7308 */ /* 0x000ee20000000800 */
[C---:B------:R-:W-:Y:S03]  /*22a70*/  HMMA.16816.F32.BF16 R44, R68.reuse, R100, R44 ;  /* 0x00000064442c723c */ /* 0x040fe6000004182c */
[--C-:B------:R-:W-:Y:S01]  /*22a80*/  FFMA.FTZ R100, R162, UR4, -R152.reuse ;  /* 0x00000004a2647c23 */ /* 0x100fe20008010898 */
[----:B------:R-:W-:Y:S05]  /*22a90*/  FFMA.FTZ R162, R187, UR4, -R152 ;  /* 0x00000004bba27c23 */ /* 0x000fea0008010898 */
[----:B------:R1:W-:Y:S01]  /*22aa0*/  MUFU.EX2 R187, R100 ;  /* 0x0000006400bb7308 */ /* 0x0003e20000000800 */
[C---:B------:R-:W-:Y:S01]  /*22ab0*/  HMMA.16816.F32.BF16 R48, R68.reuse, R102, R48 ;  /* 0x000000664430723c */ /* 0x040fe20000041830 */
[----:B--2---:R-:W-:Y:S08]  /*22ac0*/  LDSM.16.MT88.4 R96, [R212+0x11000] ;  /* 0x01100000d460783b */ /* 0x004ff00000004200 */
[----:B------:R-:W2:Y:S01]  /*22ad0*/  MUFU.EX2 R162, R162 ;  /* 0x000000a200a27308 */ /* 0x000ea20000000800 */
[C---:B------:R-:W-:Y:S03]  /*22ae0*/  HMMA.16816.F32.BF16 R52, R68.reuse, R72, R52 ;  /* 0x000000484434723c */ /* 0x040fe60000041834 */
[----:B-1----:R-:W-:Y:S05]  /*22af0*/  FFMA.FTZ R100, R168, UR4, -R154 ;  /* 0x00000004a8647c23 */ /* 0x002fea000801089a */
[C---:B------:R-:W-:Y:S01]  /*22b00*/  HMMA.16816.F32.BF16 R56, R68.reuse, R74, R56 ;  /* 0x0000004a4438723c */ /* 0x040fe20000041838 */
[----:B------:R-:W1:Y:S01]  /*22b10*/  LDSM.16.MT88.4 R72, [R141+0x1000] ;  /* 0x001000008d48783b */ /* 0x000e620000004200 */
[----:B------:R2:W-:Y:S06]  /*22b20*/  MUFU.EX2 R241, R100 ;  /* 0x0000006400f17308 */ /* 0x0005ec0000000800 */
[C---:B------:R-:W-:Y:S08]  /*22b30*/  HMMA.16816.F32.BF16 R60, R68.reuse, R76, R60 ;  /* 0x0000004c443c723c */ /* 0x040ff0000004183c */
[----:B------:R-:W-:Y:S01]  /*22b40*/  HMMA.16816.F32.BF16 R64, R68, R78, R64 ;  /* 0x0000004e4440723c */ /* 0x000fe20000041840 */
[----:B------:R-:W1:Y:S02]  /*22b50*/  LDSM.16.MT88.4 R76, [R141+0x5000] ;  /* 0x005000008d4c783b */ /* 0x000e640000004200 */
[----:B-----5:R-:W-:Y:S02]  /*22b60*/  F2FP.BF16.F32.PACK_AB R68, R193, R164 ;  /* 0x000000a4c144723e */ /* 0x020fe400000010ff */
[----:B----4-:R-:W-:Y:S01]  /*22b70*/  F2FP.BF16.F32.PACK_AB R69, R158, R191 ;  /* 0x000000bf9e45723e */ /* 0x010fe200000010ff */
[----:B------:R-:W-:Y:S01]  /*22b80*/  FADD.FTZ R191, R191, R156 ;  /* 0x0000009cbfbf7221 */ /* 0x000fe20000010000 */
[----:B---3--:R-:W-:Y:S02]  /*22b90*/  F2FP.BF16.F32.PACK_AB R70, R189, R160 ;  /* 0x000000a0bd46723e */ /* 0x008fe400000010ff */
[----:B--2---:R-:W-:Y:S01]  /*22ba0*/  F2FP.BF16.F32.PACK_AB R71, R162, R187 ;  /* 0x000000bba247723e */ /* 0x004fe200000010ff */
[----:B------:R-:W-:Y:S01]  /*22bb0*/  LDSM.16.MT88.4 R100, [R141+0x5800] ;  /* 0x005800008d64783b */ /* 0x000fe20000004200 */
        /* <DEDUP_REMOVED lines=14> */
[----:B------:R-:W2:Y:S07]  /*22ca0*/  LDSM.16.MT88.4 R88, [R141+0x1800] ;  /* 0x001800008d58783b */ /* 0x000eae0000004200 */
[C---:B------:R-:W-:Y:S08]  /*22cb0*/  HMMA.16816.F32.BF16 R36, R68.reuse, R92, R36 ;  /* 0x0000005c4424723c */ /* 0x040ff00000041824 */
[C---:B------:R-:W-:Y:S01]  /*22cc0*/  HMMA.16816.F32.BF16 R40, R68.reuse, R94, R40 ;  /* 0x0000005e4428723c */ /* 0x040fe20000041828 */
[----:B------:R-:W3:Y:S07]  /*22cd0*/  LDSM.16.MT88.4 R92, [R214+0x1800] ;  /* 0x00180000d65c783b */ /* 0x000eee0000004200 */
[C---:B------:R-:W-:Y:S03]  /*22ce0*/  HMMA.16816.F32.BF16 R44, R68.reuse, R96, R44 ;  /* 0x00000060442c723c */ /* 0x040fe6000004182c */
[----:B------:R-:W-:Y:S01]  /*22cf0*/  FFMA.FTZ R96, R166, UR4, -R154 ;  /* 0x00000004a6607c23 */ /* 0x000fe2000801089a */
[----:B------:R-:W-:Y:S01]  /*22d00*/  FFMA.FTZ R166, R251, UR4, -R152 ;  /* 0x00000004fba67c23 */ /* 0x000fe20008010898 */
[----:B------:R-:W-:Y:S02]  /*22d10*/  FFMA.FTZ R154, R151, UR4, -R154 ;  /* 0x00000004979a7c23 */ /* 0x000fe4000801089a */
[----:B------:R4:W5:Y:S01]  /*22d20*/  MUFU.EX2 R168, R96 ;  /* 0x0000006000a87308 */ /* 0x0009620000000800 */
[C---:B------:R-:W-:Y:S09]  /*22d30*/  HMMA.16816.F32.BF16 R48, R68.reuse, R98, R48 ;  /* 0x000000624430723c */ /* 0x040ff20000041830 */
[----:B------:R-:W2:Y:S10]  /*22d40*/  MUFU.EX2 R166, R166 ;  /* 0x000000a600a67308 */ /* 0x000eb40000000800 */
[----:B------:R-:W-:Y:S01]  /*22d50*/  MUFU.EX2 R151, R154 ;  /* 0x0000009a00977308 */ /* 0x000fe20000000800 */
[C---:B------:R-:W-:Y:S01]  /*22d60*/  HMMA.16816.F32.BF16 R52, R68.reuse, R76, R52 ;  /* 0x0000004c4434723c */ /* 0x040fe20000041834 */
[----:B----4-:R-:W4:Y:S07]  /*22d70*/  LDSM.16.MT88.4 R96, [R213+0x11800] ;  /* 0x01180000d560783b */ /* 0x010f2e0000004200 */
[C---:B------:R-:W-:Y:S01]  /*22d80*/  HMMA.16816.F32.BF16 R56, R68.reuse, R78, R56 ;  /* 0x0000004e4438723c */ /* 0x040fe20000041838 */
[----:B------:R-:W4:Y:S07]  /*22d90*/  LDSM.16.MT88.4 R76, [R212+0x11800] ;  /* 0x01180000d44c783b */ /* 0x000f2e0000004200 */
[C---:B-1----:R-:W-:Y:S08]  /*22da0*/  HMMA.16816.F32.BF16 R60, R68.reuse, R72, R60 ;  /* 0x00000048443c723c */ /* 0x042ff0000004183c */
[----:B------:R-:W-:Y:S01]  /*22db0*/  HMMA.16816.F32.BF16 R64, R68, R74, R64 ;  /* 0x0000004a4440723c */ /* 0x000fe20000041840 */
[----:B------:R-:W1:Y:S02]  /*22dc0*/  LDSM.16.MT88.4 R72, [R214+0x5800] ;  /* 0x00580000d648783b */ /* 0x000e640000004200 */
[----:B-----5:R-:W-:Y:S02]  /*22dd0*/  F2FP.BF16.F32.PACK_AB R68, R241, R168 ;  /* 0x000000a8f144723e */ /* 0x020fe400000010ff */
[----:B--2---:R-:W-:Y:S01]  /*22de0*/  F2FP.BF16.F32.PACK_AB R69, R166, R235 ;  /* 0x000000eba645723e */ /* 0x004fe200000010ff */
        /* <DEDUP_REMOVED lines=182> */
.L_x_1858:
        /* <DEDUP_REMOVED lines=133> */
[----:B------:R-:W1:Y:S01]  /*241a0*/  @P4 MUFU.LG2 R4, R4 ;  /* 0x0000000400044308 */ /* 0x000e620000000c00 */
[----:B------:R-:W-:Y:S01]  /*241b0*/  LEA R134, R209, R134, 0x2 ;  /* 0x00000086d1867211 */ /* 0x000fe200078e10ff */
[----:B------:R-:W-:Y:S01]  /*241c0*/  STS.64 [R7], R112 ;  /* 0x0000007007007388 */ /* 0x000fe20000000a00 */
[----:B------:R-:W-:-:S03]  /*241d0*/  LOP3.LUT R211, R211, 0x1f80, RZ, 0xc0, !PT ;  /* 0x00001f80d3d37812 */ /* 0x000fc600078ec0ff */
[----:B------:R-:W-:Y:S01]  /*241e0*/  STS.64 [R7+0x800], R114 ;  /* 0x0008007207007388 */ /* 0x000fe20000000a00 */
[----:B------:R-:W2:Y:S03]  /*241f0*/  @P4 LDC R17, c[0x0][0x458] ;  /* 0x00011600ff114b82 */ /* 0x000ea60000000800 */
[----:B------:R-:W-:Y:S04]  /*24200*/  STS.64 [R14], R108 ;  /* 0x0000006c0e007388 */ /* 0x000fe80000000a00 */
[----:B------:R-:W-:Y:S01]  /*24210*/  STS.64 [R14+0x800], R110 ;  /* 0x0008006e0e007388 */ /* 0x000fe20000000a00 */
[----:B------:R-:W4:Y:S03]  /*24220*/  @P3 LDC R16, c[0x0][0x458] ;  /* 0x00011600ff103b82 */ /* 0x000f260000000800 */
        /* <DEDUP_REMOVED lines=13> */
[----:B------:R3:W-:Y:S01]  /*24300*/  STS.64 [R7+0x4000], R80 ;  /* 0x0040005007007388 */ /* 0x0007e20000000a00 */
[----:B-----5:R-:W-:-:S03]  /*24310*/  IMAD R219, R10, UR10, R219 ;  /* 0x0000000a0adb7c24 */ /* 0x020fc6000f8e02db */
[----:B------:R1:W-:Y:S01]  /*24320*/  STS.64 [R7+0x4800], R82 ;  /* 0x0048005207007388 */ /* 0x0003e20000000a00 */
[----:B------:R-:W-:-:S03]  /*24330*/  IMAD R9, R6, R9, UR9 ;  /* 0x0000000906097e24 */ /* 0x000fc6000f8e0209 */
[----:B------:R5:W-:Y:S01]  /*24340*/  STS.64 [R14+0x4000], R76 ;  /* 0x0040004c0e007388 */ /* 0x000be20000000a00 */
[----:B------:R-:W-:-:S03]  /*24350*/  IMAD R6, R219, R6, R9 ;  /* 0x00000006db067224 */ /* 0x000fc600078e0209 */
[----:B------:R-:W-:Y:S04]  /*24360*/  STS.64 [R14+0x4800], R78 ;  /* 0x0048004e0e007388 */ /* 0x000fe80000000a00 */
[----:B------:R4:W-:Y:S04]  /*24370*/  STS.64 [R15+0x4000], R72 ;  /* 0x004000480f007388 */ /* 0x0009e80000000a00 */
[----:B------:R-:W-:Y:S04]  /*24380*/  STS.64 [R15+0x4800], R74 ;  /* 0x0048004a0f007388 */ /* 0x000fe80000000a00 */
[----:B------:R4:W-:Y:S01]  /*24390*/  STS.64 [R208+0x4000], R68 ;  /* 0x00400044d0007388 */ /* 0x0009e20000000a00 */
[----:B---3--:R-:W-:-:S03]  /*243a0*/  MOV R80, 0xff800000 ;  /* 0xff80000000507802 */ /* 0x008fc60000000f00 */
[----:B------:R3:W-:Y:S01]  /*243b0*/  STS.64 [R208+0x4800], R70 ;  /* 0x00480046d0007388 */ /* 0x0007e20000000a00 */
[----:B-1----:R-:W-:Y:S01]  /*243c0*/  @P4 FMUL.FTZ R7, R4, 0.69314718246459960938 ;  /* 0x3f31721804074820 */ /* 0x002fe20000410000 */
[----:B------:R-:W-:Y:S01]  /*243d0*/  BAR.SYNC.DEFER_BLOCKING 0x0 ;  /* 0x0000000000007b1d */ /* 0x000fe20000010000 */
[----:B------:R-:W-:Y:S01]  /*243e0*/  @P3 FMUL.FTZ R4, R5, 0.69314718246459960938 ;  /* 0x3f31721805043820 */ /* 0x000fe20000410000 */
[----:B-----5:R-:W-:Y:S01]  /*243f0*/  MOV R76, 0xff800000 ;  /* 0xff800000004c7802 */ /* 0x020fe20000000f00 */
[----:B--2---:R-:W-:Y:S01]  /*24400*/  @P4 FFMA.FTZ R80, R132, R17, R7 ;  /* 0x0000001184504223 */ /* 0x004fe20000010007 */
[----:B------:R-:W-:Y:S02]  /*24410*/  IMAD R77, R6, R11, UR8 ;  /* 0x00000008064d7e24 */ /* 0x000fe4000f8e020b */
[----:B----4-:R-:W-:Y:S01]  /*24420*/  @P3 FFMA.FTZ R76, R3, R16, R4 ;  /* 0x00000010034c3223 */ /* 0x010fe20000010004 */
[----:B------:R-:W-:Y:S01]  /*24430*/  IADD3 R72, PT, PT, R138, 0x28, RZ ;  /* 0x000000288a487810 */ /* 0x000fe20007ffe0ff */
        /* <DEDUP_REMOVED lines=21> */
[----:B---3--:R-:W-:-:S03]  /*24590*/  VIADD R70, R0, 0x8 ;  /* 0x0000000800467836 */ /* 0x008fc60000000000 */
[-C--:B------:R-:W-:Y:S02]  /*245a0*/  ISETP.GE.AND P6, PT, R0, R217.reuse, PT ;  /* 0x000000d90000720c */ /* 0x080fe40003fc6270 */
[----:B------:R-:W-:Y:S02]  /*245b0*/  ISETP.GE.AND P4, PT, R70, R217, PT ;  /* 0x000000d94600720c */ /* 0x000fe40003f86270 */
[----:B------:R-:W-:Y:S02]  /*245c0*/  LEA.HI.X.SX32 R0, R77, RZ, 0x1, P3 ;  /* 0x000000ff4d007211 */ /* 0x000fe400018f0eff */
[----:B--2---:R-:W-:-:S04]  /*245d0*/  LEA R70, P3, R3, UR4, 0x2 ;  /* 0x0000000403467c11 */ /* 0x004fc8000f8610ff */
[----:B------:R-:W-:-:S05]  /*245e0*/  LEA.HI.X R71, R3, UR5, R0, 0x2, P3 ;  /* 0x0000000503477c11 */ /* 0x000fca00098f1400 */
[----:B------:R2:W-:Y:S04]  /*245f0*/  @!P6 STG.E desc[UR6][R70.64], R80 ;  /* 0x000000504600e986 */ /* 0x0005e8000c101906 */
[----:B------:R2:W-:Y:S02]  /*24600*/  @!P4 STG.E desc[UR6][R70.64+0x20], R76 ;  /* 0x0000204c4600c986 */ /* 0x0005e4000c101906 */
.L_x_1864:
[----:B------:R-:W-:Y:S05]  /*24610*/  BSYNC.RECONVERGENT B0 ;  /* 0x0000000000007941 */ /* 0x000fea0003800200 */
.L_x_1863:
[----:B------:R-:W-:Y:S01]  /*24620*/  ISETP.GE.AND P6, PT, R138, R133, PT ;  /* 0x000000858a00720c */ /* 0x000fe20003fc6270 */
[----:B------:R-:W-:Y:S01]  /*24630*/  BSSY.RECONVERGENT B0, `(.L_x_1865) ;  /* 0x0000011000007945 */ /* 0x000fe20003800200 */
[----:B------:R-:W-:Y:S02]  /*24640*/  LOP3.LUT R69, R211, 0x3c, R2, 0xf8, !PT ;  /* 0x0000003cd3457812 */ /* 0x000fe400078ef802 */
[----:B--23--:R-:W-:Y:S01]  /*24650*/  LOP3.LUT R70, R2, 0x3c, RZ, 0xc0, !PT ;  /* 0x0000003c02467812 */ /* 0x00cfe200078ec0ff */
[----:B------:R-:W-:Y:S01]  /*24660*/  VIADD R2, R138, 0x30 ;  /* 0x000000308a027836 */ /* 0x000fe20000000000 */
[----:B------:R-:W-:Y:S02]  /*24670*/  IADD3 R69, P3, PT, R68, R69, RZ ;  /* 0x0000004544457210 */ /* 0x000fe40007f7e0ff */
[----:B------:R-:W-:Y:S02]  /*24680*/  ISETP.GE.AND P4, PT, R72, R133, PT ;  /* 0x000000854800720c */ /* 0x000fe40003f86270 */
        /* <DEDUP_REMOVED lines=11> */
.L_x_1866:
[----:B------:R-:W-:Y:S05]  /*24740*/  BSYNC.RECONVERGENT B0 ;  /* 0x0000000000007941 */ /* 0x000fea0003800200 */
.L_x_1865:
        /* <DEDUP_REMOVED lines=17> */
.L_x_1868:
[----:B------:R-:W-:Y:S05]  /*24860*/  BSYNC.RECONVERGENT B0 ;  /* 0x0000000000007941 */ /* 0x000fea0003800200 */
.L_x_1867:
        /* <DEDUP_REMOVED lines=16> */
.L_x_1870:
[----:B------:R-:W-:Y:S05]  /*24970*/  BSYNC.RECONVERGENT B0 ;  /* 0x0000000000007941 */ /* 0x000fea0003800200 */
.L_x_1869:
        /* <DEDUP_REMOVED lines=13> */
.L_x_1872:
[----:B------:R-:W-:Y:S05]  /*24a50*/  BSYNC.RECONVERGENT B0 ;  /* 0x0000000000007941 */ /* 0x000fea0003800200 */
.L_x_1871:
        /* <DEDUP_REMOVED lines=13> */
.L_x_1874:
[----:B------:R-:W-:Y:S05]  /*24b30*/  BSYNC.RECONVERGENT B0 ;  /* 0x0000000000007941 */ /* 0x000fea0003800200 */
.L_x_1873:
        /* <DEDUP_REMOVED lines=13> */
.L_x_1876:
[----:B------:R-:W-:Y:S05]  /*24c10*/  BSYNC.RECONVERGENT B0 ;  /* 0x0000000000007941 */ /* 0x000fea0003800200 */
.L_x_1875:
        /* <DEDUP_REMOVED lines=13> */
.L_x_1878:
[----:B------:R-:W-:Y:S05]  /*24cf0*/  BSYNC.RECONVERGENT B0 ;  /* 0x0000000000007941 */ /* 0x000fea0003800200 */
.L_x_1877:
        /* <DEDUP_REMOVED lines=14> */
.L_x_1879:
        /* <DEDUP_REMOVED lines=10> */
.L_x_7201:


//--------------------- .text._ZN5flash24flash_fwd_splitkv_kernelI23Flash_fwd_kernel_traitsILi128ELi64ELi128ELi4ELb0ELb0EN7cutlass10bfloat16_tE19Flash_kernel_traitsILi128ELi64ELi128ELi4ES3_EELb1ELb0ELb0ELb1ELb1ELb0ELb0ELb0EEEvNS_16Flash_fwd_paramsE --------------------------
	.section	.text._ZN5flash24flash_fwd_splitkv_kernelI23Flash_fwd_kernel_traitsILi128ELi64ELi128ELi4ELb0ELb0EN7cutlass10bfloat16_tE19Flash_kernel_traitsILi128ELi64ELi128ELi4ES3_EELb1ELb0ELb0ELb1ELb1ELb0ELb0ELb0EEEvNS_16Flash_fwd_paramsE,"ax",@progbits
	.align	128
        .global         _ZN5flash24flash_fwd_splitkv_kernelI23Flash_fwd_kernel_traitsILi128ELi64ELi128ELi4ELb0ELb0EN7cutlass10bfloat16_tE19Flash_kernel_traitsILi128ELi64ELi128ELi4ES3_EELb1ELb0ELb0ELb1ELb1ELb0ELb0ELb0EEEvNS_16Flash_fwd_paramsE
        .type           _ZN5flash24flash_fwd_splitkv_kernelI23Flash_fwd_kernel_traitsILi128ELi64ELi128ELi4ELb0ELb0EN7cutlass10bfloat16_tE19Flash_kernel_traitsILi128ELi64ELi128ELi4ES3_EELb1ELb0ELb0ELb1ELb1ELb0ELb0ELb0EEEvNS_16Flash_fwd_paramsE,@function
        .size           _ZN5flash24flash_fwd_splitkv_kernelI23Flash_fwd_kernel_traitsILi128ELi64ELi128ELi4ELb0ELb0EN7cutlass10bfloat16_tE19Flash_kernel_traitsILi128ELi64ELi128ELi4ES3_EELb1ELb0ELb0ELb1ELb1ELb0ELb0ELb0EEEvNS_16Flash_fwd_paramsE,(.L_x_7202 - _ZN5flash24flash_fwd_splitkv_kernelI23Flash_fwd_kernel_traitsILi128ELi64ELi128ELi4ELb0ELb0EN7cutlass10bfloat16_tE19Flash_kernel_traitsILi128ELi64ELi128ELi4ES3_EELb1ELb0ELb0ELb1ELb1ELb0ELb0ELb0EEEvNS_16Flash_fwd_paramsE)
        .other          _ZN5flash24flash_fwd_splitkv_kernelI23Flash_fwd_kernel_traitsILi128ELi64ELi128ELi4ELb0ELb0EN7cutlass10bfloat16_tE19Flash_kernel_traitsILi128ELi64ELi128ELi4ES3_EELb1ELb0ELb0ELb1ELb1ELb0ELb0ELb0EEEvNS_16Flash_fwd_paramsE,@"STO_CUDA_ENTRY STV_DEFAULT"
_ZN5flash24flash_fwd_splitkv_kernelI23Flash_fwd_kernel_traitsILi128ELi64ELi128ELi4ELb0ELb0EN7cutlass10bfloat16_tE19Flash_kernel_traitsILi128ELi64ELi128ELi4ES3_EELb1ELb0ELb0ELb1ELb1ELb0ELb0ELb0EEEvNS_16Flash_fwd_paramsE:
.text._ZN5flash24flash_fwd_splitkv_kernelI23Flash_fwd_kernel_traitsILi128ELi64ELi128ELi4ELb0ELb0EN7cutlass10bfloat16_tE19Flash_kernel_traitsILi128ELi64ELi128ELi4ES3_EELb1ELb0ELb0ELb1ELb1ELb0ELb0ELb0EEEvNS_16Flash_fwd_paramsE:
[----:B------:R-:W-:Y:S08]  /*0000*/  LDC R1, c[0x0][0x37c] ;  /* 0x0000df00ff017b82 */ /* 0x000ff00000000800 */
[----:B------:R-:W1:Y:S01]  /*0010*/  LDC.64 R2, c[0x0][0x478] ;  /* 0x00011e00ff027b82 */ /* 0x000e620000000a00 */
[----:B------:R-:W2:Y:S01]  /*0020*/  S2R R18, SR_CTAID.Y ;  /* 0x0000000000127919 */ /* 0x000ea20000002600 */
[----:B------:R-:W3:Y:S01]  /*0030*/  LDCU.64 UR24, c[0x0][0x358] ;  /* 0x00006b00ff1877ac */ /* 0x000ee20008000a00 */
[----:B------:R-:W-:-:S05]  /*0040*/  IMAD.MOV.U32 R15, RZ, RZ, RZ ;  /* 0x000000ffff0f7224 */ /* 0x000fca00078e00ff */
[----:B------:R-:W4:Y:S01]  /*0050*/  LDC.64 R4, c[0x0][0x470] ;  /* 0x00011c00ff047b82 */ /* 0x000f220000000a00 */
[----:B------:R-:W3:Y:S01]  /*0060*/  S2R R21, SR_CTAID.X ;  /* 0x0000000000157919 */ /* 0x000ee20000002500 */
[----:B------:R-:W3:Y:S01]  /*0070*/  LDCU UR22, c[0x0][0x434] ;  /* 0x00008680ff1677ac */ /* 0x000ee20008000800 */
[----:B-1----:R-:W-:-:S04]  /*0080*/  ISETP.NE.U32.AND P2, PT, R2, RZ, PT ;  /* 0x000000ff0200720c */ /* 0x002fc80003f45070 */
[----:B------:R-:W-:Y:S02]  /*0090*/  ISETP.NE.AND.EX P2, PT, R3, RZ, PT, P2 ;  /* 0x000000ff0300720c */ /* 0x000fe40003f45320 */
[----:B----4-:R-:W-:-:S04]  /*00a0*/  ISETP.NE.U32.AND P0, PT, R4, RZ, PT ;  /* 0x000000ff0400720c */ /* 0x010fc80003f05070 */
[----:B------:R-:W-:-:S07]  /*00b0*/  ISETP.NE.AND.EX P0, PT, R5, RZ, PT, P0 ;  /* 0x000000ff0500720c */ /* 0x000fce0003f05300 */
[----:B------:R-:W2:Y:S08]  /*00c0*/  @P2 LDC.64 R2, c[0x0][0x478] ;  /* 0x00011e00ff022b82 */ /* 0x000eb00000000a00 */
[----:B------:R-:W1:Y:S01]  /*00d0*/  @P0 LDC.64 R4, c[0x0][0x470] ;  /* 0x00011c00ff040b82 */ /* 0x000e620000000a00 */
[----:B--2---:R-:W-:-:S07]  /*00e0*/  @P2 IMAD.WIDE.U32 R8, R18, 0x4, R2 ;  /* 0x0000000412082825 */ /* 0x004fce00078e0002 */
[----:B------:R-:W2:Y:S01]  /*00f0*/  @!P2 LDC.64 R2, c[0x0][0x438] ;  /* 0x00010e00ff02ab82 */ /* 0x000ea20000000a00 */
[----:B---3--:R3:W5:Y:S01]  /*0100*/  @P2 LDG.E R136, desc[UR24][R8.64] ;  /* 0x0000001808882981 */ /* 0x008762000c1e1900 */
[----:B-1----:R-:W-:-:S06]  /*0110*/  @P0 IMAD.WIDE.U32 R6, R18, 0x4, R4 ;  /* 0x0000000412060825 */ /* 0x002fcc00078e0004 */
[----:B------:R-:W1:Y:S01]  /*0120*/  @!P2 LDC.64 R4, c[0x0][0x488] ;  /* 0x00012200ff04ab82 */ /* 0x000e620000000a00 */
[----:B------:R-:W-:Y:S01]  /*0130*/  IMAD.SHL.U32 R137, R21, 0x40, RZ ;  /* 0x0000004015897824 */ /* 0x000fe200078e00ff */
[----:B------:R3:W5:Y:S04]  /*0140*/  @P0 LDG.E R15, desc[UR24][R6.64] ;  /* 0x00000018060f0981 */ /* 0x000768000c1e1900 */
[----:B------:R-:W-:Y:S02]  /*0150*/  ISETP.GE.AND P1, PT, R137, UR22, PT ;  /* 0x0000001689007c0c */ /* 0x000fe4000bf26270 */
[----:B-1----:R-:W-:-:S11]  /*0160*/  @!P2 ISETP.NE.U32.AND P0, PT, R4, RZ, PT ;  /* 0x000000ff0400a20c */ /* 0x002fd60003f05070 */
[----:B--23--:R-:W-:Y:S05]  /*0170*/  @P1 EXIT ;  /* 0x000000000000194d */ /* 0x00cfea0003800000 */
[----:B------:R-:W1:Y:S01]  /*0180*/  LDC R134, c[0x0][0x508] ;  /* 0x00014200ff867b82 */ /* 0x000e620000000800 */
[----:B------:R-:W-:Y:S01]  /*0190*/  @!P2 ISETP.NE.AND.EX P0, PT, R5, RZ, PT, P0 ;  /* 0x000000ff0500a20c */ /* 0x000fe20003f05300 */
[----:B------:R-:W2:Y:S01]  /*01a0*/  LDCU UR5, c[0x0][0x438] ;  /* 0x00008700ff0577ac */ /* 0x000ea20008000800 */
[----:B-----5:R-:W-:Y:S01]  /*01b0*/  @P2 IMAD.IADD R136, R136, 0x1, -R15 ;  /* 0x0000000188882824 */ /* 0x020fe200078e0a0f */
[----:B------:R-:W3:Y:S01]  /*01c0*/  S2R R199, SR_TID.X ;  /* 0x0000000000c77919 */ /* 0x000ee20000002100 */
[----:B------:R-:W-:-:S04]  /*01d0*/  @!P2 SEL R3, R3, RZ, P0 ;  /* 0x000000ff0303a207 */ /* 0x000fc80000000000 */
[----:B------:R-:W-:-:S05]  /*01e0*/  @!P2 IADD3 R136, PT, PT, R3, R2, -R15 ;  /* 0x000000020388a210 */ /* 0x000fca0007ffe80f */
[----:B------:R-:W-:-:S05]  /*01f0*/  VIADD R4, R136, 0x7f ;  /* 0x0000007f88047836 */ /* 0x000fca0000000000 */
[----:B------:R-:W-:Y:S01]  /*0200*/  IADD3 R3, PT, PT, R4, -UR22, R137 ;  /* 0x8000001604037c10 */ /* 0x000fe2000fffe089 */
[----:B--2---:R-:W-:Y:S01]  /*0210*/  UIADD3 UR5, UPT, UPT, UR5, 0x7f, URZ ;  /* 0x0000007f05057890 */ /* 0x004fe2000fffe0ff */
[----:B------:R-:W-:Y:S02]  /*0220*/  SHF.R.S32.HI R2, RZ, 0x1f, R4 ;  /* 0x0000001fff027819 */ /* 0x000fe40000011404 */
[----:B-1----:R-:W-:Y:S01]  /*0230*/  IADD3 R3, PT, PT, R3, 0x40, R134 ;  /* 0x0000004003037810 */ /* 0x002fe20007ffe086 */
[----:B------:R-:W-:Y:S01]  /*0240*/  USHF.R.S32.HI UR4, URZ, 0x1f, UR5 ;  /* 0x0000001fff047899 */ /* 0x000fe20008011405 */
[----:B------:R-:W-:Y:S02]  /*0250*/  LEA.HI R2, R2, R4, RZ, 0x7 ;  /* 0x0000000402027211 */ /* 0x000fe400078f38ff */
[----:B------:R-:W-:Y:S01]  /*0260*/  SHF.R.S32.HI R0, RZ, 0x1f, R3 ;  /* 0x0000001fff007819 */ /* 0x000fe20000011403 */
[----:B------:R-:W-:Y:S01]  /*0270*/  ULEA.HI UR4, UR4, UR5, URZ, 0x7 ;  /* 0x0000000504047291 */ /* 0x000fe2000f8f38ff */
[----:B------:R-:W-:-:S02]  /*0280*/  SHF.R.S32.HI R2, RZ, 0x7, R2 ;  /* 0x00000007ff027819 */ /* 0x000fc40000011402 */
[----:B------:R-:W-:Y:S01]  /*0290*/  LEA.HI R0, R0, R3, RZ, 0x7 ;  /* 0x0000000300007211 */ /* 0x000fe200078f38ff */
[----:B------:R-:W-:-:S03]  /*02a0*/  USHF.R.S32.HI UR4, URZ, 0x7, UR4 ;  /* 0x00000007ff047899 */ /* 0x000fc60008011404 */
[----:B------:R-:W-:-:S04]  /*02b0*/  SHF.R.S32.HI R3, RZ, 0x7, R0 ;  /* 0x00000007ff037819 */ /* 0x000fc80000011400 */
[----:B------:R-:W-:Y:S02]  /*02c0*/  VIMNMX3 R2, R2, UR4, R3, PT ;  /* 0x0000000402027c0f */ /* 0x000fe4000b800103 */
[----:B------:R-:W1:Y:S02]  /*02d0*/  S2R R3, SR_CTAID.Z ;  /* 0x0000000000037919 */ /* 0x000e640000002700 */
[----:B------:R-:W-:-:S13]  /*02e0*/  ISETP.GT.AND P0, PT, R2, RZ, PT ;  /* 0x000000ff0200720c */ /* 0x000fda0003f04270 */
[----:B---3--:R-:W-:Y:S05]  /*02f0*/  @P0 BRA `(.L_x_1880) ;  /* 0x00000004000c0947 */ /* 0x008fea0003800000 */
[----:B------:R-:W2:Y:S01]  /*0300*/  LDC.64 R4, c[0x0][0x408] ;  /* 0x00010200ff047b82 */ /* 0x000ea20000000a00 */
[C---:B------:R-:W-:Y:S01]  /*0310*/  IMAD.SHL.U32 R6, R199.reuse, 0x8, RZ ;  /* 0x00000008c7067824 */ /* 0x040fe200078e00ff */
[----:B------:R-:W3:Y:S01]  /*0320*/  LDCU.64 UR6, c[0x0][0x400] ;  /* 0x00008000ff0677ac */ /* 0x000ee20008000a00 */
[----:B------:R-:W-:Y:S01]  /*0330*/  IMAD.MOV.U32 R7, RZ, RZ, RZ ;  /* 0x000000ffff077224 */ /* 0x000fe200078e00ff */
[----:B------:R-:W-:Y:S02]  /*0340*/  SHF.R.U32.HI R0, RZ, 0x3, R199 ;  /* 0x00000003ff007819 */ /* 0x000fe400000116c7 */
[----:B------:R-:W-:Y:S01]  /*0350*/  LOP3.LUT R6, R6, 0x38, RZ, 0xc0, !PT ;  /* 0x0000003806067812 */ /* 0x000fe200078ec0ff */
[----:B------:R-:W4:Y:S01]  /*0360*/  LDCU.64 UR4, c[0x0][0x410] ;  /* 0x00008200ff0477ac */ /* 0x000f220008000a00 */
[----:B------:R-:W-:Y:S01]  /*0370*/  LOP3.LUT P4, R199, R199, 0x7, RZ, 0xc0, !PT ;  /* 0x00000007c7c77812 */ /* 0x000fe2000788c0ff */
[C---:B------:R-:W-:Y:S01]  /*0380*/  VIADD R2, R0.reuse, 0x10 ;  /* 0x0000001000027836 */ /* 0x040fe20000000000 */
[----:B------:R-:W1:Y:S01]  /*0390*/  LDCU UR8, c[0x0][0x3e0] ;  /* 0x00007c00ff0877ac */ /* 0x000e620008000800 */
[----:B------:R-:W-:-:S02]  /*03a0*/  VIADD R8, R0, 0x20 ;  /* 0x0000002000087836 */ /* 0x000fc40000000000 */
[----:B--2---:R-:W-:-:S04]  /*03b0*/  IMAD.WIDE.U32 R6, R137, R4, R6 ;  /* 0x0000000489067225 */ /* 0x004fc800078e0006 */
[----:B------:R-:W-:Y:S02]  /*03c0*/  IMAD R7, R137, R5, R7 ;  /* 0x0000000589077224 */ /* 0x000fe400078e0207 */
[----:B------:R-:W-:-:S04]  /*03d0*/  IMAD.WIDE.U32 R14, R4, 0x20, RZ ;  /* 0x00000020040e7825 */ /* 0x000fc800078e00ff */
[----:B---3--:R-:W-:-:S04]  /*03e0*/  IMAD.WIDE.U32 R6, R18, UR6, R6 ;  /* 0x0000000612067c25 */ /* 0x008fc8000f8e0006 */
[C---:B------:R-:W-:Y:S01]  /*03f0*/  IMAD R7, R18.reuse, UR7, R7 ;  /* 0x0000000712077c24 */ /* 0x040fe2000f8e0207 */
[----:B------:R-:W2:Y:S01]  /*0400*/  LDCU.64 UR6, c[0x0][0x3f0] ;  /* 0x00007e00ff0677ac */ /* 0x000ea20008000a00 */
[----:B-1----:R-:W-:Y:S02]  /*0410*/  IMAD R18, R18, UR8, R3 ;  /* 0x0000000812127c24 */ /* 0x002fe4000f8e0203 */
[----:B----4-:R-:W-:-:S04]  /*0420*/  IMAD.WIDE.U32 R6, R3, UR4, R6 ;  /* 0x0000000403067c25 */ /* 0x010fc8000f8e0006 */
[----:B------:R-:W-:Y:S01]  /*0430*/  IMAD R7, R3, UR5, R7 ;  /* 0x0000000503077c24 */ /* 0x000fe2000f8e0207 */
[----:B------:R-:W1:Y:S01]  /*0440*/  LDCU.64 UR4, c[0x0][0x420] ;  /* 0x00008400ff0477ac */ /* 0x000e620008000a00 */
[----:B------:R-:W-:Y:S01]  /*0450*/  IADD3 R3, PT, PT, -R137, UR22, RZ ;  /* 0x0000001689037c10 */ /* 0x000fe2000fffe1ff */
[----:B------:R-:W-:Y:S02]  /*0460*/  IMAD R137, R18, UR22, R137 ;  /* 0x0000001612897c24 */ /* 0x000fe4000f8e0289 */
[----:B------:R-:W-:Y:S01]  /*0470*/  IMAD.WIDE.U32 R6, R0, R4, R6 ;  /* 0x0000000400067225 */ /* 0x000fe200078e0006 */
[-C--:B------:R-:W-:Y:S02]  /*0480*/  ISETP.GE.AND P3, PT, R2, R3.reuse, PT ;  /* 0x000000030200720c */ /* 0x080fe40003f66270 */
[----:B------:R-:W-:Y:S01]  /*0490*/  ISETP.GE.AND P2, PT, R8, R3, PT ;  /* 0x000000030800720c */ /* 0x000fe20003f46270 */
[----:B------:R-:W-:Y:S01]  /*04a0*/  IMAD R2, R0, R5, R7 ;  /* 0x0000000500027224 */ /* 0x000fe200078e0207 */
[----:B------:R-:W-:Y:S01]  /*04b0*/  IADD3 R7, P0, PT, R137, R0, RZ ;  /* 0x0000000089077210 */ /* 0x000fe20007f1e0ff */
[----:B------:R-:W-:Y:S01]  /*04c0*/  IMAD.WIDE.U32 R8, R4, 0x40, RZ ;  /* 0x0000004004087825 */ /* 0x000fe200078e00ff */
[----:B--2---:R-:W-:-:S02]  /*04d0*/  LEA R10, P1, R6, UR6, 0x1 ;  /* 0x00000006060a7c11 */ /* 0x004fc4000f8208ff */
[C---:B------:R-:W-:Y:S01]  /*04e0*/  ISETP.GE.OR P4, PT, R0.reuse, R3, P4 ;  /* 0x000000030000720c */ /* 0x040fe20002786670 */
[----:B------:R-:W-:Y:S01]  /*04f0*/  VIADD R0, R0, 0x30 ;  /* 0x0000003000007836 */ /* 0x000fe20000000000 */
[----:B------:R-:W-:Y:S02]  /*0500*/  LEA.HI.X R11, R6, UR7, R2, 0x1, P1 ;  /* 0x00000007060b7c11 */ /* 0x000fe400088f0c02 */
[C---:B------:R-:W-:Y:S01]  /*0510*/  SHF.L.U32 R2, R5.reuse, 0x6, RZ ;  /* 0x0000000605027819 */ /* 0x040fe200000006ff */
[----:B------:R-:W-:Y:S01]  /*0520*/  IMAD.SHL.U32 R5, R5, 0x20, RZ ;  /* 0x0000002005057824 */ /* 0x000fe200078e00ff */
[----:B------:R-:W-:Y:S01]  /*0530*/  LEA.HI.X.SX32 R6, R137, RZ, 0x1, P0 ;  /* 0x000000ff89067211 */ /* 0x000fe200000f0eff */
[----:B------:R2:W-:Y:S01]  /*0540*/  STG.E.128 desc[UR24][R10.64], RZ ;  /* 0x000000ff0a007986 */ /* 0x0005e2000c101d18 */
[----:B------:R-:W-:Y:S01]  /*0550*/  IADD3 R8, P1, PT, R10, R8, RZ ;  /* 0x000000080a087210 */ /* 0x000fe20007f3e0ff */
[----:B------:R-:W-:Y:S01]  /*0560*/  IMAD.IADD R5, R15, 0x1, R5 ;  /* 0x000000010f057824 */ /* 0x000fe200078e0205 */
[----:B-1----:R-:W-:Y:S01]  /*0570*/  LEA R12, P0, R7, UR4, 0x2 ;  /* 0x00000004070c7c11 */ /* 0x002fe2000f8010ff */
[----:B------:R2:W-:Y:S01]  /*0580*/  STG.E.128 desc[UR24][R10.64+0x80], RZ ;  /* 0x000080ff0a007986 */ /* 0x0005e2000c101d18 */
[----:B------:R-:W-:Y:S01]  /*0590*/  IADD3.X R9, PT, PT, R11, R9, R2, P1, !PT ;  /* 0x000000090b097210 */ /* 0x000fe20000ffe402 */
[----:B------:R-:W-:Y:S01]  /*05a0*/  @!P4 IMAD.MOV.U32 R17, RZ, RZ, 0x7f800000 ;  /* 0x7f800000ff11c424 */ /* 0x000fe200078e00ff */
[----:B------:R-:W-:-:S02]  /*05b0*/  LEA.HI.X R13, R7, UR5, R6, 0x2, P0 ;  /* 0x00000005070d7c11 */ /* 0x000fc400080f1406 */
[-C--:B------:R-:W-:Y:S02]  /*05c0*/  IADD3 R18, P1, PT, R10, R14.reuse, RZ ;  /* 0x0000000e0a127210 */ /* 0x080fe40007f3e0ff */
[----:B------:R-:W-:Y:S02]  /*05d0*/  IADD3 R14, P0, PT, R8, R14, RZ ;  /* 0x0000000e080e7210 */ /* 0x000fe40007f1e0ff */
[----:B------:R-:W-:Y:S01]  /*05e0*/  ISETP.NE.OR P3, PT, R199, RZ, P3 ;  /* 0x000000ffc700720c */ /* 0x000fe20001f65670 */
[----:B------:R-:W-:Y:S01]  /*05f0*/  IMAD.X R19, R5, 0x1, R11, P1 ;  /* 0x0000000105137824 */ /* 0x000fe200008e060b */
[----:B------:R-:W-:Y:S02]  /*0600*/  ISETP.NE.OR P2, PT, R199, RZ, P2 ;  /* 0x000000ffc700720c */ /* 0x000fe40001745670 */
[----:B------:R-:W-:Y:S02]  /*0610*/  IADD3.X R15, PT, PT, R9, R5, RZ, P0, !PT ;  /* 0x00000005090f7210 */ /* 0x000fe400007fe4ff */
[----:B------:R-:W-:Y:S01]  /*0620*/  ISETP.GE.AND P0, PT, R0, R3, PT ;  /* 0x000000030000720c */ /* 0x000fe20003f06270 */
[----:B------:R2:W-:Y:S03]  /*0630*/  STG.E.128 desc[UR24][R18.64], RZ ;  /* 0x000000ff12007986 */ /* 0x0005e6000c101d18 */
[----:B------:R-:W-:Y:S01]  /*0640*/  ISETP.NE.OR P0, PT, R199, RZ, P0 ;  /* 0x000000ffc700720c */ /* 0x000fe20000705670 */
[----:B------:R2:W-:Y:S02]  /*0650*/  STG.E.128 desc[UR24][R18.64+0x80], RZ ;  /* 0x000080ff12007986 */ /* 0x0005e4000c101d18 */
[----:B------:R-:W-:-:S02]  /*0660*/  @!P3 IMAD.MOV.U32 R7, RZ, RZ, 0x7f800000 ;  /* 0x7f800000ff07b424 */ /* 0x000fc400078e00ff */
[----:B------:R-:W-:Y:S01]  /*0670*/  @!P2 MOV R5, 0x7f800000 ;  /* 0x7f8000000005a802 */ /* 0x000fe20000000f00 */
[----:B------:R2:W-:Y:S04]  /*0680*/  STG.E.128 desc[UR24][R8.64], RZ ;  /* 0x000000ff08007986 */ /* 0x0005e8000c101d18 */
[----:B------:R2:W-:Y:S04]  /*0690*/  STG.E.128 desc[UR24][R8.64+0x80], RZ ;  /* 0x000080ff08007986 */ /* 0x0005e8000c101d18 */
[----:B------:R2:W-:Y:S04]  /*06a0*/  STG.E.128 desc[UR24][R14.64], RZ ;  /* 0x000000ff0e007986 */ /* 0x0005e8000c101d18 */
[----:B------:R2:W-:Y:S04]  /*06b0*/  STG.E.128 desc[UR24][R14.64+0x80], RZ ;  /* 0x000080ff0e007986 */ /* 0x0005e8000c101d18 */
[----:B------:R2:W-:Y:S04]  /*06c0*/  @!P4 STG.E desc[UR24][R12.64], R17 ;  /* 0x000000110c00c986 */ /* 0x0005e8000c101918 */
[----:B------:R2:W-:Y:S04]  /*06d0*/  @!P3 STG.E desc[UR24][R12.64+0x40], R7 ;  /* 0x000040070c00b986 */ /* 0x0005e8000c101918 */
[----:B------:R2:W-:Y:S01]  /*06e0*/  @!P2 STG.E desc[UR24][R12.64+0x80], R5 ;  /* 0x000080050c00a986 */ /* 0x0005e2000c101918 */
[----:B------:R-:W-:Y:S05]  /*06f0*/  @P0 EXIT ;  /* 0x000000000000094d */ /* 0x000fea0003800000 */
[----:B------:R-:W-:-:S05]  /*0700*/  MOV R3, 0x7f800000 ;  /* 0x7f80000000037802 */ /* 0x000fca0000000f00 */
[----:B------:R-:W-:Y:S01]  /*0710*/  STG.E desc[UR24][R12.64+0xc0], R3 ;  /* 0x0000c0030c007986 */ /* 0x000fe2000c101918 */
[----:B------:R-:W-:Y:S05]  /*0720*/  EXIT ;  /* 0x000000000000794d */ /* 0x000fea0003800000 */
.L_x_1880:
[----:B------:R-:W2:Y:S01]  /*0730*/  LDCU.64 UR4, c[0x0][0x4d8] ;  /* 0x00009b00ff0477ac */ /* 0x000ea20008000a00 */
[----:B------:R-:W-:Y:S01]  /*0740*/  MOV R6, R18 ;  /* 0x0000001200067202 */ /* 0x000fe20000000f00 */
[----:B--2---:R-:W-:-:S04]  /*0750*/  UISETP.NE.U32.AND UP0, UPT, UR4, URZ, UPT ;  /* 0x000000ff0400728c */ /* 0x004fc8000bf05070 */
[----:B------:R-:W-:-:S09]  /*0760*/  UISETP.NE.AND.EX UP0, UPT, UR5, URZ, UPT, UP0 ;  /* 0x000000ff0500728c */ /* 0x000fd2000bf05300 */
[----:B------:R-:W-:Y:S05]  /*0770*/  BRA.U !UP0, `(.L_x_1881) ;  /* 0x00000001080c7547 */ /* 0x000fea000b800000 */
[----:B------:R-:W2:Y:S02]  /*0780*/  LDC.64 R4, c[0x0][0x4d8] ;  /* 0x00013600ff047b82 */ /* 0x000ea40000000a00 */
[----:B--2---:R-:W-:-:S05]  /*0790*/  IMAD.WIDE.U32 R4, R18, 0x4, R4 ;  /* 0x0000000412047825 */ /* 0x004fca00078e0004 */
[----:B------:R2:W5:Y:S02]  /*07a0*/  LDG.E R6, desc[UR24][R4.64] ;  /* 0x0000001804067981 */ /* 0x000564000c1e1900 */
.L_x_1881:
[----:B------:R-:W3:Y:S02]  /*07b0*/  LDCU.64 UR6, c[0x0][0x4e0] ;  /* 0x00009c00ff0677ac */ /* 0x000ee40008000a00 */
[----:B---3--:R-:W-:-:S04]  /*07c0*/  UISETP.NE.U32.AND UP0, UPT, UR6, URZ, UPT ;  /* 0x000000ff0600728c */ /* 0x008fc8000bf05070 */
[----:B------:R-:W-:-:S09]  /*07d0*/  UISETP.NE.AND.EX UP0, UPT, UR7, URZ, UPT, UP0 ;  /* 0x000000ff0700728c */ /* 0x000fd2000bf05300 */
[----:B------:R-:W-:Y:S05]  /*07e0*/  BRA.U !UP0, `(.L_x_1882) ;  /* 0x0000000508807547 */ /* 0x000fea000b800000 */
[----:B------:R-:W3:Y:S01]  /*07f0*/  LDC R7, c[0x0][0x4f0] ;  /* 0x00013c00ff077b82 */ /* 0x000ee20000000800 */
[----:B------:R-:W-:Y:S01]  /*0800*/  MOV R8, RZ ;  /* 0x000000ff00087202 */ /* 0x000fe20000000f00 */
[----:B------:R-:W4:Y:S01]  /*0810*/  LDCU.64 UR4, c[0x0][0x4e8] ;  /* 0x00009d00ff0477ac */ /* 0x000f220008000a00 */
[----:B------:R-:W-:Y:S01]  /*0820*/  LEA R0, R2, 0xffffff80, 0x7 ;  /* 0xffffff8002007811 */ /* 0x000fe200078e38ff */
[----:B------:R-:W1:Y:S03]  /*0830*/  LDCU.64 UR8, c[0x0][0x3a8] ;  /* 0x00007500ff0877ac */ /* 0x000e660008000a00 */
[----:B--2---:R-:W-:Y:S01]  /*0840*/  IABS R4, R0 ;  /* 0x0000000000047213 */ /* 0x004fe20000000000 */
[----:B------:R-:W2:Y:S01]  /*0850*/  LDCU.64 UR18, c[0x0][0x3a0] ;  /* 0x00007400ff1277ac */ /* 0x000ea20008000a00 */
[----:B------:R-:W2:Y:S01]  /*0860*/  LDCU.64 UR16, c[0x0][0x3c0] ;  /* 0x00007800ff1077ac */ /* 0x000ea20008000a00 */
[----:B---3-5:R-:W-:-:S04]  /*0870*/  IABS R6, R7 ;  /* 0x0000000700067213 */ /* 0x028fc80000000000 */
[----:B------:R-:W3:Y:S08]  /*0880*/  I2F.RP R10, R6 ;  /* 0x00000006000a7306 */ /* 0x000ef00000209400 */
[----:B---3--:R-:W3:Y:S02]  /*0890*/  MUFU.RCP R9, R10 ;  /* 0x0000000a00097308 */ /* 0x008ee40000001000 */
[----:B---3--:R-:W-:-:S06]  /*08a0*/  IADD3 R9, PT, PT, R9, 0xffffffe, RZ ;  /* 0x0ffffffe09097810 */ /* 0x008fcc0007ffe0ff */
[----:B------:R-:W3:Y:S02]  /*08b0*/  F2I.FTZ.U32.TRUNC.NTZ R9, R9 ;  /* 0x0000000900097305 */ /* 0x000ee4000021f000 */
[----:B---3--:R-:W-:-:S04]  /*08c0*/  IMAD.MOV R5, RZ, RZ, -R9 ;  /* 0x000000ffff057224 */ /* 0x008fc800078e0a09 */
        /* <DEDUP_REMOVED lines=11> */
[----:B------:R-:W-:Y:S01]  /*0980*/  ISETP.GE.U32.AND P0, PT, R5, R6, PT ;  /* 0x000000060500720c */ /* 0x000fe20003f06070 */
[C---:B----4-:R-:W-:Y:S01]  /*0990*/  IMAD.WIDE.U32 R4, R18.reuse, UR4, RZ ;  /* 0x0000000412047c25 */ /* 0x050fe2000f8e00ff */
[----:B------:R-:W3:Y:S03]  /*09a0*/  LDC R6, c[0x0][0x3e8] ;  /* 0x0000fa00ff067b82 */ /* 0x000ee60000000800 */
[----:B------:R-:W-:Y:S01]  /*09b0*/  IMAD R211, R18, UR5, R5 ;  /* 0x0000000512d37c24 */ /* 0x000fe2000f8e0205 */
[----:B------:R-:W4:Y:S07]  /*09c0*/  LDCU.64 UR4, c[0x0][0x3b8] ;  /* 0x00007700ff0477ac */ /* 0x000f2e0008000a00 */
[----:B------:R-:W-:-:S02]  /*09d0*/  @P0 IADD3 R8, PT, PT, R8, 0x1, RZ ;  /* 0x0000000108080810 */ /* 0x000fc40007ffe0ff */
[----:B------:R-:W-:-:S03]  /*09e0*/  LEA R210, P0, R4, UR6, 0x2 ;  /* 0x0000000604d27c11 */ /* 0x000fc6000f8010ff */
[----:B------:R-:W-:Y:S01]  /*09f0*/  @!P1 IMAD.MOV R8, RZ, RZ, -R8 ;  /* 0x000000ffff089224 */ /* 0x000fe200078e0a08 */
[----:B------:R-:W-:Y:S02]  /*0a00*/  LEA.HI.X R211, R4, UR7, R211, 0x2, P0 ;  /* 0x0000000704d37c11 */ /* 0x000fe400080f14d3 */
[----:B------:R-:W-:-:S05]  /*0a10*/  @!P2 LOP3.LUT R8, RZ, R7, RZ, 0x33, !PT ;  /* 0x00000007ff08a212 */ /* 0x000fca00078e33ff */
[----:B------:R-:W-:-:S05]  /*0a20*/  IMAD.WIDE R14, R8, 0x4, R210 ;  /* 0x00000004080e7825 */ /* 0x000fca00078e02d2 */
[----:B------:R-:W2:Y:S01]  /*0a30*/  LDG.E R12, desc[UR24][R14.64] ;  /* 0x000000180e0c7981 */ /* 0x000ea2000c1e1900 */
[----:B---3--:R-:W-:Y:S01]  /*0a40*/  IABS R5, R6 ;  /* 0x0000000600057213 */ /* 0x008fe20000000000 */
[----:B------:R-:W-:Y:S01]  /*0a50*/  IMAD.MOV.U32 R10, RZ, RZ, RZ ;  /* 0x000000ffff0a7224 */ /* 0x000fe200078e00ff */
[----:B------:R-:W-:Y:S02]  /*0a60*/  IADD3 R8, PT, PT, -R8, RZ, RZ ;  /* 0x000000ff08087210 */ /* 0x000fe40007ffe1ff */
[----:B------:R-:W3:Y:S01]  /*0a70*/  I2F.RP R13, R5 ;  /* 0x00000005000d7306 */ /* 0x000ee20000209400 */
[----:B----4-:R-:W-:Y:S02]  /*0a80*/  MOV R128, UR4 ;  /* 0x0000000400807c02 */ /* 0x010fe40008000f00 */
[----:B------:R-:W-:Y:S01]  /*0a90*/  IMAD R0, R7, R8, R0 ;  /* 0x0000000807007224 */ /* 0x000fe200078e0200 */
[----:B------:R-:W-:-:S04]  /*0aa0*/  MOV R129, UR5 ;  /* 0x0000000500817c02 */ /* 0x000fc80008000f00 */
[----:B---3--:R-:W3:Y:S02]  /*0ab0*/  MUFU.RCP R11, R13 ;  /* 0x0000000d000b7308 */ /* 0x008ee40000001000 */
[----:B---3--:R-:W-:-:S06]  /*0ac0*/  IADD3 R11, PT, PT, R11, 0xffffffe, RZ ;  /* 0x0ffffffe0b0b7810 */ /* 0x008fcc0007ffe0ff */
[----:B------:R-:W3:Y:S02]  /*0ad0*/  F2I.FTZ.U32.TRUNC.NTZ R11, R11 ;  /* 0x0000000b000b7305 */ /* 0x000ee4000021f000 */
[----:B---3--:R-:W-:-:S05]  /*0ae0*/  IADD3 R4, PT, PT, RZ, -R11, RZ ;  /* 0x8000000bff047210 */ /* 0x008fca0007ffe0ff */
[----:B------:R-:W-:Y:S01]  /*0af0*/  IMAD R9, R4, R5, RZ ;  /* 0x0000000504097224 */ /* 0x000fe200078e02ff */
[----:B-1----:R-:W-:-:S03]  /*0b00*/  IABS R4, R3 ;  /* 0x0000000300047213 */ /* 0x002fc60000000000 */
        /* <DEDUP_REMOVED lines=12> */
[----:B------:R-:W-:-:S06]  /*0bd0*/  @P2 VIADD R4, R4, 0x1 ;  /* 0x0000000104042836 */ /* 0x000fcc0000000000 */
[----:B------:R-:W-:Y:S02]  /*0be0*/  @!P0 IADD3 R4, PT, PT, -R4, RZ, RZ ;  /* 0x000000ff04048210 */ /* 0x000fe40007ffe1ff */
[----:B------:R-:W-:Y:S02]  /*0bf0*/  @!P1 LOP3.LUT R4, RZ, R6, RZ, 0x33, !PT ;  /* 0x00000006ff049212 */ /* 0x000fe400078e33ff */
[----:B--2---:R-:W-:-:S05]  /*0c00*/  SHF.R.S32.HI R8, RZ, 0x1f, R12 ;  /* 0x0000001fff087819 */ /* 0x004fca000001140c */
[C---:B------:R-:W-:Y:S02]  /*0c10*/  IMAD R7, R8.reuse, UR8, RZ ;  /* 0x0000000808077c24 */ /* 0x040fe4000f8e02ff */
[----:B------:R-:W-:Y:S02]  /*0c20*/  IMAD R5, R8, UR18, RZ ;  /* 0x0000001208057c24 */ /* 0x000fe4000f8e02ff */
[----:B------:R-:W-:-:S04]  /*0c30*/  IMAD.WIDE.U32 R8, R12, UR8, RZ ;  /* 0x000000080c087c25 */ /* 0x000fc8000f8e00ff */
[C---:B------:R-:W-:Y:S01]  /*0c40*/  IMAD R7, R12.reuse, UR9, R7 ;  /* 0x000000090c077c24 */ /* 0x040fe2000f8e0207 */
[----:B------:R-:W1:Y:S01]  /*0c50*/  LDCU.128 UR8, c[0x0][0x3d0] ;  /* 0x00007a00ff0877ac */ /* 0x000e620008000c00 */
[C---:B------:R-:W-:Y:S01]  /*0c60*/  IMAD R10, R12.reuse, UR19, R5 ;  /* 0x000000130c0a7c24 */ /* 0x040fe2000f8e0205 */
[----:B------:R-:W-:Y:S01]  /*0c70*/  SHF.R.S32.HI R5, RZ, 0x1f, R0 ;  /* 0x0000001fff057819 */ /* 0x000fe20000011400 */
[----:B------:R-:W-:Y:S01]  /*0c80*/  IMAD.WIDE.U32 R12, R12, UR18, RZ ;  /* 0x000000120c0c7c25 */ /* 0x000fe2000f8e00ff */
[----:B------:R-:W-:-:S03]  /*0c90*/  IADD3 R9, PT, PT, R9, R7, RZ ;  /* 0x0000000709097210 */ /* 0x000fc60007ffe0ff */
[-C--:B------:R-:W-:Y:S02]  /*0ca0*/  IMAD R6, R5, R128.reuse, RZ ;  /* 0x0000008005067224 */ /* 0x080fe400078e02ff */
[----:B------:R-:W-:Y:S02]  /*0cb0*/  IMAD.IADD R13, R13, 0x1, R10 ;  /* 0x000000010d0d7824 */ /* 0x000fe400078e020a */
[----:B------:R-:W-:Y:S02]  /*0cc0*/  IMAD R5, R5, UR16, RZ ;  /* 0x0000001005057c24 */ /* 0x000fe4000f8e02ff */
[C---:B------:R-:W-:Y:S02]  /*0cd0*/  IMAD R6, R0.reuse, R129, R6 ;  /* 0x0000008100067224 */ /* 0x040fe400078e0206 */
[----:B------:R-:W-:-:S04]  /*0ce0*/  IMAD.WIDE.U32 R12, R0, R128, R12 ;  /* 0x00000080000c7225 */ /* 0x000fc800078e000c */
[C---:B------:R-:W-:Y:S02]  /*0cf0*/  IMAD R5, R0.reuse, UR17, R5 ;  /* 0x0000001100057c24 */ /* 0x040fe4000f8e0205 */
[----:B------:R-:W-:Y:S01]  /*0d00*/  IMAD.WIDE.U32 R8, R0, UR16, R8 ;  /* 0x0000001000087c25 */ /* 0x000fe2000f8e0008 */
        /* <DEDUP_REMOVED lines=14> */
.L_x_1882:
[----:B------:R-:W3:Y:S01]  /*0df0*/  LDC R8, c[0x0][0x3e8] ;  /* 0x0000fa00ff087b82 */ /* 0x000ee20000000800 */
[----:B-12---:R-:W-:Y:S01]  /*0e00*/  IABS R4, R3 ;  /* 0x0000000300047213 */ /* 0x006fe20000000000 */
[----:B------:R-:W1:Y:S01]  /*0e10*/  LDCU.64 UR16, c[0x0][0x3c0] ;  /* 0x00007800ff1077ac */ /* 0x000e620008000a00 */
[----:B------:R-:W-:Y:S02]  /*0e20*/  SHF.R.S32.HI R9, RZ, 0x1f, R15 ;  /* 0x0000001fff097819 */ /* 0x000fe4000001140f */
[----:B------:R-:W-:Y:S02]  /*0e30*/  CS2R R210, SRZ ;  /* 0x0000000000d27805 */ /* 0x000fe4000001ff00 */
[----:B-----5:R-:W-:Y:S01]  /*0e40*/  SHF.R.S32.HI R11, RZ, 0x1f, R6 ;  /* 0x0000001fff0b7819 */ /* 0x020fe20000011406 */
[----:B------:R-:W2:Y:S01]  /*0e50*/  LDCU.64 UR18, c[0x0][0x3a0] ;  /* 0x00007400ff1277ac */ /* 0x000ea20008000a00 */
[----:B------:R-:W4:Y:S01]  /*0e60*/  LDC.64 R128, c[0x0][0x3b8] ;  /* 0x0000ee00ff807b82 */ /* 0x000f220000000a00 */
[----:B-1----:R-:W-:Y:S01]  /*0e70*/  IMAD.WIDE.U32 R16, R15, UR16, RZ ;  /* 0x000000100f107c25 */ /* 0x002fe2000f8e00ff */
[----:B---3--:R-:W-:-:S04]  /*0e80*/  IABS R10, R8 ;  /* 0x00000008000a7213 */ /* 0x008fc80000000000 */
[----:B------:R-:W1:Y:S01]  /*0e90*/  I2F.RP R7, R10 ;  /* 0x0000000a00077306 */ /* 0x000e620000209400 */
[----:B----4-:R-:W-:-:S07]  /*0ea0*/  IMAD R14, R9, R128, RZ ;  /* 0x00000080090e7224 */ /* 0x010fce00078e02ff */
[----:B-1----:R-:W1:Y:S02]  /*0eb0*/  MUFU.RCP R12, R7 ;  /* 0x00000007000c7308 */ /* 0x002e640000001000 */
[----:B-1----:R-:W-:-:S06]  /*0ec0*/  IADD3 R12, PT, PT, R12, 0xffffffe, RZ ;  /* 0x0ffffffe0c0c7810 */ /* 0x002fcc0007ffe0ff */
[----:B------:R-:W1:Y:S02]  /*0ed0*/  F2I.FTZ.U32.TRUNC.NTZ R13, R12 ;  /* 0x0000000c000d7305 */ /* 0x000e64000021f000 */
[----:B-1----:R-:W-:Y:S02]  /*0ee0*/  IADD3 R0, PT, PT, RZ, -R13, RZ ;  /* 0x8000000dff007210 */ /* 0x002fe40007ffe0ff */
[----:B------:R-:W-:-:S03]  /*0ef0*/  MOV R12, RZ ;  /* 0x000000ff000c7202 */ /* 0x000fc60000000f00 */
[----:B------:R-:W-:-:S04]  /*0f00*/  IMAD R5, R0, R10, RZ ;  /* 0x0000000a00057224 */ /* 0x000fc800078e02ff */
[----:B------:R-:W-:-:S04]  /*0f10*/  IMAD.HI.U32 R5, R13, R5, R12 ;  /* 0x000000050d057227 */ /* 0x000fc800078e000c */
[----:B------:R-:W-:Y:S02]  /*0f20*/  IMAD R12, R9, UR16, RZ ;  /* 0x00000010090c7c24 */ /* 0x000fe4000f8e02ff */
[----:B------:R-:W-:-:S04]  /*0f30*/  IMAD.HI.U32 R0, R5, R4, RZ ;  /* 0x0000000405007227 */ /* 0x000fc800078e00ff */
[C---:B------:R-:W-:Y:S01]  /*0f40*/  IMAD R12, R15.reuse, UR17, R12 ;  /* 0x000000110f0c7c24 */ /* 0x040fe2000f8e020c */
[----:B------:R-:W-:Y:S01]  /*0f50*/  IADD3 R7, PT, PT, -R0, RZ, RZ ;  /* 0x000000ff00077210 */ /* 0x000fe20007ffe1ff */
[C---:B------:R-:W-:Y:S02]  /*0f60*/  IMAD R9, R15.reuse, R129, R14 ;  /* 0x000000810f097224 */ /* 0x040fe400078e020e */
[----:B------:R-:W-:-:S04]  /*0f70*/  IMAD.WIDE.U32 R14, R15, R128, RZ ;  /* 0x000000800f0e7225 */ /* 0x000fc800078e00ff */
[C---:B------:R-:W-:Y:S01]  /*0f80*/  IMAD R7, R10.reuse, R7, R4 ;  /* 0x000000070a077224 */ /* 0x040fe200078e0204 */
[----:B------:R-:W-:Y:S01]  /*0f90*/  IADD3 R15, PT, PT, R15, R9, RZ ;  /* 0x000000090f0f7210 */ /* 0x000fe20007ffe0ff */
[----:B------:R-:W1:Y:S01]  /*0fa0*/  LDC.64 R4, c[0x0][0x3a8] ;  /* 0x0000ea00ff047b82 */ /* 0x000e620000000a00 */
[----:B------:R-:W-:Y:S01]  /*0fb0*/  IMAD.IADD R13, R17, 0x1, R12 ;  /* 0x00000001110d7824 */ /* 0x000fe200078e020c */
[----:B------:R-:W-:Y:S02]  /*0fc0*/  MOV R12, R16 ;  /* 0x00000010000c7202 */ /* 0x000fe40000000f00 */
[----:B------:R-:W-:Y:S01]  /*0fd0*/  ISETP.GT.U32.AND P0, PT, R10, R7, PT ;  /* 0x000000070a00720c */ /* 0x000fe20003f04070 */
[----:B--2---:R-:W-:-:S12]  /*0fe0*/  IMAD.WIDE.U32 R14, R6, UR18, R14 ;  /* 0x00000012060e7c25 */ /* 0x004fd8000f8e000e */
[-C--:B------:R-:W-:Y:S02]  /*0ff0*/  @!P0 IADD3 R7, PT, PT, R7, -R10.reuse, RZ ;  /* 0x8000000a07078210 */ /* 0x080fe40007ffe0ff */
[----:B------:R-:W-:Y:S02]  /*1000*/  @!P0 IADD3 R0, PT, PT, R0, 0x1, RZ ;  /* 0x0000000100008810 */ /* 0x000fe40007ffe0ff */
[----:B------:R-:W-:Y:S02]  /*1010*/  ISETP.GE.U32.AND P2, PT, R7, R10, PT ;  /* 0x0000000a0700720c */ /* 0x000fe40003f46070 */
[----:B------:R-:W-:Y:S01]  /*1020*/  LOP3.LUT R7, R3, R8, RZ, 0x3c, !PT ;  /* 0x0000000803077212 */ /* 0x000fe200078e3cff */
[C---:B-1----:R-:W-:Y:S01]  /*1030*/  IMAD R9, R11.reuse, R4, RZ ;  /* 0x000000040b097224 */ /* 0x042fe200078e02ff */
[----:B------:R-:W-:Y:S01]  /*1040*/  ISETP.NE.AND P0, PT, R8, RZ, PT ;  /* 0x000000ff0800720c */ /* 0x000fe20003f05270 */
[----:B------:R-:W-:Y:S01]  /*1050*/  IMAD R11, R11, UR18, RZ ;  /* 0x000000120b0b7c24 */ /* 0x000fe2000f8e02ff */
[----:B------:R-:W-:Y:S01]  /*1060*/  ISETP.GE.AND P1, PT, R7, RZ, PT ;  /* 0x000000ff0700720c */ /* 0x000fe20003f26270 */
[----:B------:R-:W-:-:S02]  /*1070*/  IMAD R9, R6, R5, R9 ;  /* 0x0000000506097224 */ /* 0x000fc400078e0209 */
[C---:B------:R-:W-:Y:S02]  /*1080*/  IMAD R10, R6.reuse, UR19, R11 ;  /* 0x00000013060a7c24 */ /* 0x040fe4000f8e020b */
[----:B------:R-:W-:Y:S02]  /*1090*/  IMAD.WIDE.U32 R12, R6, R4, R12 ;  /* 0x00000004060c7225 */ /* 0x000fe400078e000c */
[----:B------:R-:W1:Y:S01]  /*10a0*/  LDC.64 R6, c[0x0][0x3d0] ;  /* 0x0000f400ff067b82 */ /* 0x000e620000000a00 */
[----:B------:R-:W-:Y:S01]  /*10b0*/  IADD3 R15, PT, PT, R15, R10, RZ ;  /* 0x0000000a0f0f7210 */ /* 0x000fe20007ffe0ff */
[----:B------:R-:W-:Y:S01]  /*10c0*/  @P2 VIADD R0, R0, 0x1 ;  /* 0x0000000100002836 */ /* 0x000fe20000000000 */
[----:B------:R-:W-:Y:S02]  /*10d0*/  IADD3 R13, PT, PT, R13, R9, RZ ;  /* 0x000000090d0d7210 */ /* 0x000fe40007ffe0ff */
[----:B------:R-:W-:Y:S02]  /*10e0*/  LEA R9, R2, 0xffffff80, 0x7 ;  /* 0xffffff8002097811 */ /* 0x000fe400078e38ff */
[----:B------:R-:W-:Y:S01]  /*10f0*/  @!P1 IADD3 R0, PT, PT, -R0, RZ, RZ ;  /* 0x000000ff00009210 */ /* 0x000fe20007ffe1ff */
[----:B------:R-:W2:Y:S01]  /*1100*/  LDC.64 R4, c[0x0][0x3d8] ;  /* 0x0000f600ff047b82 */ /* 0x000ea20000000a00 */
[----:B------:R-:W-:Y:S01]  /*1110*/  @!P0 LOP3.LUT R0, RZ, R8, RZ, 0x33, !PT ;  /* 0x00000008ff008212 */ /* 0x000fe200078e33ff */
[----:B------:R-:W-:-:S02]  /*1120*/  IMAD R8, R9, R129, RZ ;  /* 0x0000008109087224 */ /* 0x000fc400078e02ff */
[----:B------:R-:W-:Y:S01]  /*1130*/  IMAD.WIDE.U32 R14, R9, R128, R14 ;  /* 0x00000080090e7225 */ /* 0x000fe200078e000e */
[----:B------:R-:W-:-:S03]  /*1140*/  SHF.R.S32.HI R11, RZ, 0x1f, R0 ;  /* 0x0000001fff0b7819 */ /* 0x000fc60000011400 */
[----:B------:R-:W-:Y:S01]  /*1150*/  IMAD.WIDE.U32 R12, R9, UR16, R12 ;  /* 0x00000010090c7c25 */ /* 0x000fe2000f8e000c */
[----:B------:R-:W-:-:S03]  /*1160*/  IADD3 R15, PT, PT, R15, R8, RZ ;  /* 0x000000080f0f7210 */ /* 0x000fc60007ffe0ff */
[----:B------:R-:W-:Y:S02]  /*1170*/  IMAD R9, R9, UR17, RZ ;  /* 0x0000001109097c24 */ /* 0x000fe4000f8e02ff */
[-C--:B-1----:R-:W-:Y:S02]  /*1180*/  IMAD R8, R11, R6.reuse, RZ ;  /* 0x000000060b087224 */ /* 0x082fe400078e02ff */
[----:B------:R-:W-:Y:S02]  /*1190*/  IMAD.IADD R13, R13, 0x1, R9 ;  /* 0x000000010d0d7824 */ /* 0x000fe400078e0209 */
[----:B------:R-:W-:-:S04]  /*11a0*/  IMAD.WIDE.U32 R14, R0, R6, R14 ;  /* 0x00000006000e7225 */ /* 0x000fc800078e000e */
[----:B--2---:R-:W-:Y:S01]  /*11b0*/  IMAD R11, R11, R4, RZ ;  /* 0x000000040b0b7224 */ /* 0x004fe200078e02ff */
[----:B------:R-:W-:Y:S01]  /*11c0*/  MOV R6, R14 ;  /* 0x0000000e00067202 */ /* 0x000fe20000000f00 */
[C---:B------:R-:W-:Y:S02]  /*11d0*/  IMAD R7, R0.reuse, R7, R8 ;  /* 0x0000000700077224 */ /* 0x040fe400078e0208 */
[----:B------:R-:W-:-:S04]  /*11e0*/  IMAD.WIDE.U32 R12, R0, R4, R12 ;  /* 0x00000004000c7225 */ /* 0x000fc800078e000c */
[----:B------:R-:W-:Y:S01]  /*11f0*/  IMAD R11, R0, R5, R11 ;  /* 0x00000005000b7224 */ /* 0x000fe200078e020b */
[----:B------:R-:W-:Y:S02]  /*1200*/  IADD3 R5, PT, PT, R15, R7, RZ ;  /* 0x000000070f057210 */ /* 0x000fe40007ffe0ff */
[----:B------:R-:W-:Y:S02]  /*1210*/  MOV R4, R12 ;  /* 0x0000000c00047202 */ /* 0x000fe40000000f00 */
[----:B------:R-:W-:-:S07]  /*1220*/  IADD3 R0, PT, PT, R13, R11, RZ ;  /* 0x0000000b0d007210 */ /* 0x000fce0007ffe0ff */
.L_x_1883:
[----:B------:R-:W1:Y:S01]  /*1230*/  LDCU.128 UR12, c[0x0][0x390] ;  /* 0x00007200ff0c77ac */ /* 0x000e620008000c00 */
[----:B------:R-:W-:Y:S01]  /*1240*/  IMAD.SHL.U32 R217, R199, 0x8, RZ ;  /* 0x00000008c7d97824 */ /* 0x000fe200078e00ff */
[----:B------:R-:W2:Y:S01]  /*1250*/  S2UR UR27, SR_CgaCtaId ;  /* 0x00000000001b79c3 */ /* 0x000ea20000008800 */
[----:B------:R-:W-:Y:S01]  /*1260*/  IMAD.MOV.U32 R9, RZ, RZ, RZ ;  /* 0x000000ffff097224 */ /* 0x000fe200078e00ff */
[----:B------:R-:W3:Y:S01]  /*1270*/  LDCU.64 UR4, c[0x0][0x3b0] ;  /* 0x00007600ff0477ac */ /* 0x000ee20008000a00 */
[----:B------:R-:W-:Y:S01]  /*1280*/  IMAD.SHL.U32 R133, R128, 0x20, RZ ;  /* 0x0000002080857824 */ /* 0x000fe200078e00ff */
[----:B------:R-:W-:Y:S01]  /*1290*/  LOP3.LUT R198, R217, 0x38, RZ, 0xc0, !PT ;  /* 0x00000038d9c67812 */ /* 0x000fe200078ec0ff */
[----:B------:R-:W-:Y:S01]  /*12a0*/  IMAD.SHL.U32 R130, R199, 0x40, RZ ;  /* 0x00000040c7827824 */ /* 0x000fe200078e00ff */
[----:B------:R-:W4:Y:S01]  /*12b0*/  LDCU.64 UR20, c[0x0][0x3c8] ;  /* 0x00007900ff1477ac */ /* 0x000f220008000a00 */
[----:B------:R-:W-:Y:S01]  /*12c0*/  LOP3.LUT R12, R217, 0x1f8, RZ, 0xc0, !PT ;  /* 0x000001f8d90c7812 */ /* 0x000fe200078ec0ff */
[----:B------:R-:W-:Y:S01]  /*12d0*/  IMAD.SHL.U32 R201, R199, 0x20, RZ ;  /* 0x00000020c7c97824 */ /* 0x000fe200078e00ff */
[----:B------:R-:W-:Y:S01]  /*12e0*/  IADD3 R14, P0, PT, R198, R6, RZ ;  /* 0x00000006c60e7210 */ /* 0x000fe20007f1e0ff */
[----:B------:R-:W-:Y:S01]  /*12f0*/  IMAD.MOV.U32 R8, RZ, RZ, R198 ;  /* 0x000000ffff087224 */ /* 0x000fe200078e00c6 */
[----:B------:R-:W5:Y:S01]  /*1300*/  LDCU.128 UR8, c[0x0][0x380] ;  /* 0x00007000ff0877ac */ /* 0x000f620008000c00 */
[----:B------:R-:W-:Y:S01]  /*1310*/  LOP3.LUT R12, R12, 0x38, R199, 0x78, !PT ;  /* 0x000000380c0c7812 */ /* 0x000fe200078e78c7 */
[----:B------:R-:W-:Y:S01]  /*1320*/  IMAD.MOV.U32 R197, RZ, RZ, 0x20 ;  /* 0x00000020ffc57424 */ /* 0x000fe200078e00ff */
[----:B------:R-:W-:Y:S01]  /*1330*/  SHF.L.U64.HI R132, R128, 0x5, R129 ;  /* 0x0000000580847819 */ /* 0x000fe20000010281 */
[----:B------:R-:W-:Y:S01]  /*1340*/  IMAD.X R15, RZ, RZ, R5, P0 ;  /* 0x000000ffff0f7224 */ /* 0x000fe200000e0605 */
[----:B------:R-:W-:Y:S01]  /*1350*/  LOP3.LUT R217, R12, 0x1e00, R217, 0xf8, !PT ;  /* 0x00001e000cd97812 */ /* 0x000fe200078ef8d9 */
[----:B-1----:R-:W-:Y:S01]  /*1360*/  IMAD.WIDE.U32 R10, R18, UR14, R8 ;  /* 0x0000000e120a7c25 */ /* 0x002fe2000f8e0008 */
[----:B------:R-:W-:Y:S01]  /*1370*/  SHF.R.U32.HI R8, RZ, 0x3, R199 ;  /* 0x00000003ff087819 */ /* 0x000fe200000116c7 */
[----:B---3--:R-:W-:-:S02]  /*1380*/  USHF.L.U64.HI UR14, UR4, 0x4, UR5 ;  /* 0x00000004040e7899 */ /* 0x008fc40008010205 */
[----:B------:R-:W-:Y:S01]  /*1390*/  IMAD R19, R18, UR15, R11 ;  /* 0x0000000f12137c24 */ /* 0x000fe2000f8e020b */
[----:B------:R-:W-:Y:S01]  /*13a0*/  USHF.L.U32 UR15, UR4, 0x4, URZ ;  /* 0x00000004040f7899 */ /* 0x000fe200080006ff */
[----:B------:R-:W-:Y:S01]  /*13b0*/  IMAD.WIDE.U32 R20, R21, 0x40, R8 ;  /* 0x0000004015147825 */ /* 0x000fe200078e0008 */
[----:B------:R-:W-:Y:S01]  /*13c0*/  USHF.L.U32 UR26, UR4, 0x5, URZ ;  /* 0x00000005041a7899 */ /* 0x000fe200080006ff */
[----:B------:R-:W-:Y:S01]  /*13d0*/  SHF.R.U32.HI R202, RZ, 0x1, R199 ;  /* 0x00000001ffca7819 */ /* 0x000fe200000116c7 */
[----:B------:R-:W-:Y:S01]  /*13e0*/  USHF.L.U64.HI UR23, UR4, 0x5, UR5 ;  /* 0x0000000504177899 */ /* 0x000fe20008010205 */
[----:B------:R-:W-:Y:S01]  /*13f0*/  IMAD.MOV.U32 R18, RZ, RZ, R10 ;  /* 0x000000ffff127224 */ /* 0x000fe200078e000a */
[----:B------:R-:W-:Y:S01]  /*1400*/  LOP3.LUT R201, R201, 0x7c00, RZ, 0xc0, !PT ;  /* 0x00007c00c9c97812 */ /* 0x000fe200078ec0ff */
[----:B------:R-:W-:Y:S01]  /*1410*/  IMAD.WIDE.U32 R14, R8, R128, R14 ;  /* 0x00000080080e7225 */ /* 0x000fe200078e000e */
[----:B------:R-:W-:Y:S02]  /*1420*/  LOP3.LUT R143, R130, 0x400, RZ, 0xc0, !PT ;  /* 0x00000400828f7812 */ /* 0x000fe400078ec0ff */
[----:B------:R-:W-:Y:S01]  /*1430*/  LOP3.LUT R144, R201, 0x200, R130, 0xf8, !PT ;  /* 0x00000200c9907812 */ /* 0x000fe200078ef882 */
[----:B------:R-:W-:Y:S01]  /*1440*/  IMAD.U32 R6, RZ, RZ, UR15 ;  /* 0x0000000fff067e24 */ /* 0x000fe2000f8e00ff */
[----:B-----5:R-:W-:Y:S01]  /*1450*/  LEA R204, P0, R14, UR10, 0x1 ;  /* 0x0000000a0ecc7c11 */ /* 0x020fe2000f8008ff */
[----:B------:R-:W-:Y:S01]  /*1460*/  IMAD.U32 R7, RZ, RZ, UR14 ;  /* 0x0000000eff077e24 */ /* 0x000fe2000f8e00ff */
[----:B------:R-:W-:Y:S01]  /*1470*/  LEA R208, R2, 0xffffff80, 0x7 ;  /* 0xffffff8002d07811 */ /* 0x000fe200078e38ff */
[----:B------:R-:W-:-:S02]  /*1480*/  IMAD.U32 R10, RZ, RZ, UR26 ;  /* 0x0000001aff0a7e24 */ /* 0x000fc4000f8e00ff */
[----:B------:R-:W-:Y:S02]  /*1490*/  IMAD.U32 R11, RZ, RZ, UR23 ;  /* 0x00000017ff0b7e24 */ /* 0x000fe4000f8e00ff */
[----:B------:R-:W-:Y:S02]  /*14a0*/  IMAD R5, R21, UR4, RZ ;  /* 0x0000000415057c24 */ /* 0x000fe4000f8e02ff */
[----:B------:R-:W-:Y:S02]  /*14b0*/  IMAD R205, R8, R129, R15 ;  /* 0x0000008108cd7224 */ /* 0x000fe400078e020f */
[----:B------:R-:W-:-:S03]  /*14c0*/  IMAD.WIDE.U32 R6, R20, UR4, R6 ;  /* 0x0000000414067c25 */ /* 0x000fc6000f8e0006 */
[----:B------:R-:W-:Y:S01]  /*14d0*/  LEA.HI.X R205, R14, UR11, R205, 0x1, P0 ;  /* 0x0000000b0ecd7c11 */ /* 0x000fe200080f0ccd */
[----:B----4-:R-:W-:-:S04]  /*14e0*/  IMAD.WIDE.U32 R18, R3, UR20, R18 ;  /* 0x0000001403127c25 */ /* 0x010fc8000f8e0012 */
[----:B------:R-:W-:Y:S01]  /*14f0*/  IMAD.WIDE.U32 R10, R20, UR4, R10 ;  /* 0x00000004140a7c25 */ /* 0x000fe2000f8e000a */
[----:B------:R-:W-:-:S03]  /*1500*/  IADD3 R12, P3, PT, R18, R6, RZ ;  /* 0x00000006120c7210 */ /* 0x000fc60007f7e0ff */
[----:B------:R-:W-:Y:S01]  /*1510*/  IMAD R5, R20, UR5, R5 ;  /* 0x0000000514057c24 */ /* 0x000fe2000f8e0205 */
[C---:B------:R-:W-:Y:S01]  /*1520*/  IADD3 R14, P2, PT, R18.reuse, R10, RZ ;  /* 0x0000000a120e7210 */ /* 0x040fe20007f5e0ff */
[----:B------:R-:W-:Y:S01]  /*1530*/  IMAD R19, R3, UR21, R19 ;  /* 0x0000001503137c24 */ /* 0x000fe2000f8e0213 */
[----:B------:R-:W-:Y:S01]  /*1540*/  IADD3 R6, P1, P0, R18, UR15, R10 ;  /* 0x0000000f12067c10 */ /* 0x000fe2000f83e00a */
[----:B------:R-:W-:Y:S01]  /*1550*/  IMAD.IADD R3, R5, 0x1, R11 ;  /* 0x0000000105037824 */ /* 0x000fe200078e020b */
[----:B------:R-:W-:Y:S01]  /*1560*/  UMOV UR5, 0x400 ;  /* 0x0000040000057882 */ /* 0x000fe20000000000 */
[----:B------:R-:W-:Y:S01]  /*1570*/  IMAD.MOV.U32 R131, RZ, RZ, 0x40 ;  /* 0x00000040ff837424 */ /* 0x000fe200078e00ff */
[----:B------:R-:W-:Y:S01]  /*1580*/  IADD3.X R7, PT, PT, R19, R5, R7, P3, !PT ;  /* 0x0000000513077210 */ /* 0x000fe20001ffe407 */
[----:B------:R-:W-:Y:S01]  /*1590*/  IMAD.X R9, R3, 0x1, R19, P2 ;  /* 0x0000000103097824 */ /* 0x000fe200010e0613 */
[----:B------:R-:W-:Y:S01]  /*15a0*/  LEA R16, P3, R12, UR8, 0x1 ;  /* 0x000000080c107c11 */ /* 0x000fe2000f8608ff */
[----:B--2---:R-:W-:Y:S01]  /*15b0*/  ULEA UR5, UR27, UR5, 0x18 ;  /* 0x000000051b057291 */ /* 0x004fe2000f8ec0ff */
[----:B------:R-:W-:-:S02]  /*15c0*/  LEA R10, P2, R14, UR8, 0x1 ;  /* 0x000000080e0a7c11 */ /* 0x000fc4000f8408ff */
[----:B------:R-:W-:Y:S01]  /*15d0*/  IADD3.X R3, PT, PT, R19, UR14, R3, P1, P0 ;  /* 0x0000000e13037c10 */ /* 0x000fe20008fe0403 */
[----:B------:R-:W-:Y:S01]  /*15e0*/  IMAD.WIDE.U32 R18, R20, UR4, R18 ;  /* 0x0000000414127c25 */ /* 0x000fe2000f8e0012 */
[----:B------:R-:W-:Y:S01]  /*15f0*/  LEA.HI.X R17, R12, UR9, R7, 0x1, P3 ;  /* 0x000000090c117c11 */ /* 0x000fe200098f0c07 */
[----:B------:R-:W-:Y:S01]  /*1600*/  USHF.L.U32 UR4, UR16, 0x5, URZ ;  /* 0x0000000510047899 */ /* 0x000fe200080006ff */
[----:B------:R-:W-:Y:S01]  /*1610*/  LEA.HI.X R11, R14, UR9, R9, 0x1, P2 ;  /* 0x000000090e0b7c11 */ /* 0x000fe200090f0c09 */
[----:B------:R-:W-:Y:S01]  /*1620*/  IMAD.IADD R5, R19, 0x1, R5 ;  /* 0x0000000113057824 */ /* 0x000fe200078e0205 */
[----:B------:R-:W-:Y:S02]  /*1630*/  IADD3 R12, P0, PT, R133, R204, RZ ;  /* 0x000000cc850c7210 */ /* 0x000fe40007f1e0ff */
[----:B------:R-:W-:Y:S02]  /*1640*/  LEA R14, P1, R6, UR8, 0x1 ;  /* 0x00000008060e7c11 */ /* 0x000fe4000f8208ff */
[----:B------:R-:W-:Y:S01]  /*1650*/  LEA R20, P2, R18, UR8, 0x1 ;  /* 0x0000000812147c11 */ /* 0x000fe2000f8408ff */
[----:B------:R-:W-:Y:S01]  /*1660*/  IMAD.X R13, R132, 0x1, R205, P0 ;  /* 0x00000001840d7824 */ /* 0x000fe200000e06cd */
[----:B------:R-:W-:-:S02]  /*1670*/  LEA.HI.X R15, R6, UR9, R3, 0x1, P1 ;  /* 0x00000009060f7c11 */ /* 0x000fc400088f0c03 */
[-C--:B------:R-:W-:Y:S02]  /*1680*/  IADD3 R6, P0, PT, R12, R133.reuse, RZ ;  /* 0x000000850c067210 */ /* 0x080fe40007f1e0ff */
[----:B------:R-:W-:Y:S02]  /*1690*/  LEA.HI.X R21, R18, UR9, R5, 0x1, P2 ;  /* 0x0000000912157c11 */ /* 0x000fe400090f0c05 */
[----:B------:R-:W-:Y:S01]  /*16a0*/  LEA R217, R217, UR5, 0x1 ;  /* 0x00000005d9d97c11 */ /* 0x000fe2000f8e08ff */
[--C-:B------:R-:W-:Y:S01]  /*16b0*/  IMAD.X R7, R13, 0x1, R132.reuse, P0 ;  /* 0x000000010d077824 */ /* 0x100fe200000e0684 */
[-C--:B------:R-:W-:Y:S02]  /*16c0*/  IADD3 R18, P0, PT, R6, R133.reuse, RZ ;  /* 0x0000008506127210 */ /* 0x080fe40007f1e0ff */
[----:B------:R-:W-:Y:S01]  /*16d0*/  LOP3.LUT R3, R202, 0x8, RZ, 0xc0, !PT ;  /* 0x00000008ca037812 */ /* 0x000fe200078ec0ff */
[----:B------:R-:W-:Y:S01]  /*16e0*/  @!PT LDS RZ, [RZ] ;  /* 0x00000000fffff984 */ /* 0x000fe20000000800 */
[----:B------:R-:W-:Y:S01]  /*16f0*/  @!PT LDS RZ, [RZ] ;  /* 0x00000000fffff984 */ /* 0x000fe20000000800 */
[----:B------:R-:W-:Y:S01]  /*1700*/  @!PT LDS RZ, [RZ] ;  /* 0x00000000fffff984 */ /* 0x000fe20000000800 */
[----:B------:R-:W-:Y:S01]  /*1710*/  LDGSTS.E.BYPASS.LTC128B.128 [R217], desc[UR24][R20.64] ;  /* 0x0000000014d97fae */ /* 0x000fe2000b981a18 */
[----:B------:R-:W-:Y:S01]  /*1720*/  LOP3.LUT P2, RZ, R199, 0x2, RZ, 0xc0, !PT ;  /* 0x00000002c7ff7812 */ /* 0x000fe2000784c0ff */
[--C-:B------:R-:W-:Y:S01]  /*1730*/  IMAD.X R19, R7, 0x1, R132.reuse, P0 ;  /* 0x0000000107137824 */ /* 0x100fe200000e0684 */
[----:B------:R-:W-:Y:S01]  /*1740*/  IADD3 R22, P0, PT, R18, R133, RZ ;  /* 0x0000008512167210 */ /* 0x000fe20007f1e0ff */
[----:B------:R-:W-:Y:S04]  /*1750*/  LDGSTS.E.BYPASS.LTC128B.128 [R217+0x2000], desc[UR24][R20.64+0x80] ;  /* 0x0200008014d97fae */ /* 0x000fe8000b981a18 */
[----:B------:R-:W-:Y:S01]  /*1760*/  LDGSTS.E.BYPASS.LTC128B.128 [R217+0x800], desc[UR24][R16.64] ;  /* 0x0080000010d97fae */ /* 0x000fe2000b981a18 */
[----:B------:R-:W-:-:S03]  /*1770*/  IMAD.X R23, R19, 0x1, R132, P0 ;  /* 0x0000000113177824 */ /* 0x000fc600000e0684 */
[----:B------:R1:W-:Y:S04]  /*1780*/  LDGSTS.E.BYPASS.LTC128B.128 [R217+0x2800], desc[UR24][R16.64+0x80] ;  /* 0x0280008010d97fae */ /* 0x0003e8000b981a18 */
[----:B------:R-:W-:Y:S04]  /*1790*/  LDGSTS.E.BYPASS.LTC128B.128 [R217+0x1000], desc[UR24][R10.64] ;  /* 0x010000000ad97fae */ /* 0x000fe8000b981a18 */
[----:B------:R2:W-:Y:S04]  /*17a0*/  LDGSTS.E.BYPASS.LTC128B.128 [R217+0x3000], desc[UR24][R10.64+0x80] ;  /* 0x030000800ad97fae */ /* 0x0005e8000b981a18 */
[----:B------:R-:W-:Y:S04]  /*17b0*/  LDGSTS.E.BYPASS.LTC128B.128 [R217+0x1800], desc[UR24][R14.64] ;  /* 0x018000000ed97fae */ /* 0x000fe8000b981a18 */
[----:B------:R3:W-:Y:S04]  /*17c0*/  LDGSTS.E.BYPASS.LTC128B.128 [R217+0x3800], desc[UR24][R14.64+0x80] ;  /* 0x038000800ed97fae */ /* 0x0007e8000b981a18 */
[----:B------:R-:W-:Y:S04]  /*17d0*/  LDGSTS.E.BYPASS.LTC128B.128 [R217+0x4000], desc[UR24][R204.64] ;  /* 0x04000000ccd97fae */ /* 0x000fe8000b981a18 */
[----:B------:R-:W-:Y:S01]  /*17e0*/  LDGSTS.E.BYPASS.LTC128B.128 [R217+0x8000], desc[UR24][R204.64+0x80] ;  /* 0x08000080ccd97fae */ /* 0x000fe2000b981a18 */
[----:B-1----:R-:W-:-:S03]  /*17f0*/  IADD3 R16, P0, PT, R22, R133, RZ ;  /* 0x0000008516107210 */ /* 0x002fc60007f1e0ff */
[----:B------:R-:W-:Y:S02]  /*1800*/  LDGSTS.E.BYPASS.LTC128B.128 [R217+0x4800], desc[UR24][R12.64] ;  /* 0x048000000cd97fae */ /* 0x000fe4000b981a18 */
[----:B------:R-:W-:Y:S02]  /*1810*/  IMAD.X R17, R23, 0x1, R132, P0 ;  /* 0x0000000117117824 */ /* 0x000fe400000e0684 */
[----:B------:R-:W-:Y:S01]  /*1820*/  LDGSTS.E.BYPASS.LTC128B.128 [R217+0x8800], desc[UR24][R12.64+0x80] ;  /* 0x088000800cd97fae */ /* 0x000fe2000b981a18 */
[----:B--2---:R-:W-:Y:S02]  /*1830*/  IADD3 R10, P1, PT, R198, R4, RZ ;  /* 0x00000004c60a7210 */ /* 0x004fe40007f3e0ff */
[----:B------:R-:W-:Y:S01]  /*1840*/  IADD3 R4, P0, PT, R16, R133, RZ ;  /* 0x0000008510047210 */ /* 0x000fe20007f1e0ff */
[----:B------:R-:W-:Y:S02]  /*1850*/  LDGSTS.E.BYPASS.LTC128B.128 [R217+0x5000], desc[UR24][R6.64] ;  /* 0x0500000006d97fae */ /* 0x000fe4000b981a18 */
[----:B------:R-:W-:-:S02]  /*1860*/  IMAD.X R11, RZ, RZ, R0, P1 ;  /* 0x000000ffff0b7224 */ /* 0x000fc400008e0600 */
[----:B------:R-:W-:Y:S01]  /*1870*/  IMAD.X R5, R17, 0x1, R132, P0 ;  /* 0x0000000111057824 */ /* 0x000fe200000e0684 */
[----:B---3--:R-:W-:Y:S01]  /*1880*/  IADD3 R14, P0, PT, R4, R133, RZ ;  /* 0x00000085040e7210 */ /* 0x008fe20007f1e0ff */
[----:B------:R1:W-:Y:S01]  /*1890*/  LDGSTS.E.BYPASS.LTC128B.128 [R217+0x9000], desc[UR24][R6.64+0x80] ;  /* 0x0900008006d97fae */ /* 0x0003e2000b981a18 */
[----:B------:R-:W-:Y:S01]  /*18a0*/  IMAD.WIDE.U32 R10, R8, UR16, R10 ;  /* 0x00000010080a7c25 */ /* 0x000fe2000f8e000a */
[----:B------:R-:W-:Y:S02]  /*18b0*/  USHF.L.U64.HI UR16, UR16, 0x5, UR17 ;  /* 0x0000000510107899 */ /* 0x000fe40008010211 */
[----:B------:R-:W-:Y:S01]  /*18c0*/  LDGSTS.E.BYPASS.LTC128B.128 [R217+0x5800], desc[UR24][R18.64] ;  /* 0x0580000012d97fae */ /* 0x000fe2000b981a18 */
[----:B------:R-:W-:Y:S01]  /*18d0*/  IMAD.X R15, R5, 0x1, R132, P0 ;  /* 0x00000001050f7824 */ /* 0x000fe200000e0684 */
[----:B------:R-:W-:Y:S01]  /*18e0*/  LEA R206, P0, R10, UR12, 0x1 ;  /* 0x0000000c0ace7c11 */ /* 0x000fe2000f8008ff */
[----:B------:R-:W-:Y:S01]  /*18f0*/  IMAD R9, R8, UR17, R11 ;  /* 0x0000001108097c24 */ /* 0x000fe2000f8e020b */
[----:B------:R-:W-:Y:S04]  /*1900*/  LDGSTS.E.BYPASS.LTC128B.128 [R217+0x9800], desc[UR24][R18.64+0x80] ;  /* 0x0980008012d97fae */ /* 0x000fe8000b981a18 */
[----:B------:R-:W-:Y:S01]  /*1910*/  LDGSTS.E.BYPASS.LTC128B.128 [R217+0x6000], desc[UR24][R22.64] ;  /* 0x0600000016d97fae */ /* 0x000fe2000b981a18 */
[----:B------:R-:W-:-:S03]  /*1920*/  LEA.HI.X R207, R10, UR13, R9, 0x1, P0 ;  /* 0x0000000d0acf7c11 */ /* 0x000fc600080f0c09 */
[----:B------:R-:W-:Y:S04]  /*1930*/  LDGSTS.E.BYPASS.LTC128B.128 [R217+0xa000], desc[UR24][R22.64+0x80] ;  /* 0x0a00008016d97fae */ /* 0x000fe8000b981a18 */
[----:B------:R-:W-:Y:S04]  /*1940*/  LDGSTS.E.BYPASS.LTC128B.128 [R217+0x6800], desc[UR24][R16.64] ;  /* 0x0680000010d97fae */ /* 0x000fe8000b981a18 */
[----:B------:R-:W-:Y:S01]  /*1950*/  LDGSTS.E.BYPASS.LTC128B.128 [R217+0xa800], desc[UR24][R16.64+0x80] ;  /* 0x0a80008010d97fae */ /* 0x000fe2000b981a18 */
[----:B-1----:R-:W-:-:S03]  /*1960*/  LOP3.LUT R6, R198, 0x1c0, R130, 0xf8, !PT ;  /* 0x000001c0c6067812 */ /* 0x002fc600078ef882 */
[----:B------:R-:W-:Y:S01]  /*1970*/  LDGSTS.E.BYPASS.LTC128B.128 [R217+0x7000], desc[UR24][R4.64] ;  /* 0x0700000004d97fae */ /* 0x000fe2000b981a18 */
[----:B------:R-:W-:-:S03]  /*1980*/  LOP3.LUT R0, R6, 0x8, R199, 0x78, !PT ;  /* 0x0000000806007812 */ /* 0x000fc600078e78c7 */
[----:B------:R1:W-:Y:S01]  /*1990*/  LDGSTS.E.BYPASS.LTC128B.128 [R217+0xb000], desc[UR24][R4.64+0x80] ;  /* 0x0b00008004d97fae */ /* 0x0003e2000b981a18 */
[----:B------:R-:W-:-:S03]  /*19a0*/  LOP3.LUT R3, R6, R3, RZ, 0x3c, !PT ;  /* 0x0000000306037212 */ /* 0x000fc600078e3cff */
[----:B------:R-:W-:Y:S01]  /*19b0*/  LDGSTS.E.BYPASS.LTC128B.128 [R217+0x7800], desc[UR24][R14.64] ;  /* 0x078000000ed97fae */ /* 0x000fe2000b981a18 */
[----:B------:R-:W-:Y:S01]  /*19c0*/  LOP3.LUT R144, R144, R3, RZ, 0xfc, !PT ;  /* 0x0000000390907212 */ /* 0x000fe200078efcff */
[----:B------:R-:W-:Y:S01]  /*19d0*/  IMAD R143, R0, 0x2, R143 ;  /* 0x00000002008f7824 */ /* 0x000fe200078e028f */
[----:B------:R-:W-:Y:S01]  /*19e0*/  SEL R0, R197, 0xffffffe0, !P2 ;  /* 0xffffffe0c5007807 */ /* 0x000fe20005000000 */
[----:B------:R-:W-:Y:S01]  /*19f0*/  LDGSTS.E.BYPASS.LTC128B.128 [R217+0xb800], desc[UR24][R14.64+0x80] ;  /* 0x0b8000800ed97fae */ /* 0x000fe2000b981a18 */
[----:B------:R-:W-:Y:S01]  /*1a00*/  LEA R144, R144, UR5, 0x1 ;  /* 0x0000000590907c11 */ /* 0x000fe2000f8e08ff */
[----:B------:R-:W-:Y:S02]  /*1a10*/  VIADD R139, R143, UR5 ;  /* 0x000000058f8b7c36 */ /* 0x000fe40008000000 */
[----:B------:R-:W0:Y:S02]  /*1a20*/  LDGDEPBAR ;  /* 0x00000000000079af */ /* 0x000e240000000000 */
[----:B------:R-:W-:-:S02]  /*1a30*/  IMAD.IADD R142, R0, 0x1, R144 ;  /* 0x00000001008e7824 */ /* 0x000fc400078e0290 */
[----:B------:R-:W-:Y:S01]  /*1a40*/  IMAD.IADD R140, R0, 0x1, R139 ;  /* 0x00000001008c7824 */ /* 0x000fe200078e028b */
[----:B-1----:R-:W-:-:S04]  /*1a50*/  IADD3 R4, P0, PT, R206, UR4, RZ ;  /* 0x00000004ce047c10 */ /* 0x002fc8000ff1e0ff */
[----:B------:R-:W-:Y:S02]  /*1a60*/  IADD3.X R5, PT, PT, R207, UR16, RZ, P0, !PT ;  /* 0x00000010cf057c10 */ /* 0x000fe400087fe4ff */
[----:B------:R-:W-:Y:S01]  /*1a70*/  IADD3 R6, P0, PT, R4, UR4, RZ ;  /* 0x0000000404067c10 */ /* 0x000fe2000ff1e0ff */
[----:B------:R-:W-:-:S04]  /*1a80*/  DEPBAR.LE SB0, 0x0 ;  /* 0x000080000000791a */ /* 0x000fc80000000000 */
[----:B------:R-:W-:Y:S01]  /*1a90*/  BAR.SYNC.DEFER_BLOCKING 0x0 ;  /* 0x0000000000007b1d */ /* 0x000fe20000010000 */
[----:B------:R-:W-:Y:S02]  /*1aa0*/  IADD3.X R7, PT, PT, R5, UR16, RZ, P0, !PT ;  /* 0x0000001005077c10 */ /* 0x000fe400087fe4ff */
[----:B------:R-:W-:-:S04]  /*1ab0*/  IADD3 R12, P0, PT, R6, UR4, RZ ;  /* 0x00000004060c7c10 */ /* 0x000fc8000ff1e0ff */
[----:B------:R-:W-:Y:S02]  /*1ac0*/  IADD3.X R13, PT, PT, R7, UR16, RZ, P0, !PT ;  /* 0x00000010070d7c10 */ /* 0x000fe400087fe4ff */
[----:B------:R-:W-:-:S04]  /*1ad0*/  IADD3 R10, P0, PT, R12, UR4, RZ ;  /* 0x000000040c0a7c10 */ /* 0x000fc8000ff1e0ff */
[----:B------:R-:W-:Y:S02]  /*1ae0*/  IADD3.X R11, PT, PT, R13, UR16, RZ, P0, !PT ;  /* 0x000000100d0b7c10 */ /* 0x000fe400087fe4ff */
[----:B------:R-:W-:-:S04]  /*1af0*/  IADD3 R8, P0, PT, R10, UR4, RZ ;  /* 0x000000040a087c10 */ /* 0x000fc8000ff1e0ff */
[----:B------:R-:W-:Y:S01]  /*1b00*/  IADD3.X R9, PT, PT, R11, UR16, RZ, P0, !PT ;  /* 0x000000100b097c10 */ /* 0x000fe200087fe4ff */
[----:B------:R-:W-:Y:S01]  /*1b10*/  @!PT LDS RZ, [RZ] ;  /* 0x00000000fffff984 */ /* 0x000fe20000000800 */
[----:B------:R-:W-:Y:S01]  /*1b20*/  @!PT LDS RZ, [RZ] ;  /* 0x00000000fffff984 */ /* 0x000fe20000000800 */
[----:B------:R-:W-:Y:S01]  /*1b30*/  @!PT LDS RZ, [RZ] ;  /* 0x00000000fffff984 */ /* 0x000fe20000000800 */
[----:B------:R-:W-:Y:S04]  /*1b40*/  LDGSTS.E.BYPASS.LTC128B.128 [R217+0xc000], desc[UR24][R206.64] ;  /* 0x0c000000ced97fae */ /* 0x000fe8000b981a18 */
[----:B------:R-:W-:Y:S04]  /*1b50*/  LDGSTS.E.BYPASS.LTC128B.128 [R217+0x10000], desc[UR24][R206.64+0x80] ;  /* 0x10000080ced97fae */ /* 0x000fe8000b981a18 */
[----:B------:R-:W-:Y:S04]  /*1b60*/  LDGSTS.E.BYPASS.LTC128B.128 [R217+0xc800], desc[UR24][R4.64] ;  /* 0x0c80000004d97fae */ /* 0x000fe8000b981a18 */
[----:B------:R1:W-:Y:S04]  /*1b70*/  LDGSTS.E.BYPASS.LTC128B.128 [R217+0x10800], desc[UR24][R4.64+0x80] ;  /* 0x1080008004d97fae */ /* 0x0003e8000b981a18 */
[----:B------:R-:W-:Y:S04]  /*1b80*/  LDGSTS.E.BYPASS.LTC128B.128 [R217+0xd000], desc[UR24][R6.64] ;  /* 0x0d00000006d97fae */ /* 0x000fe8000b981a18 */
[----:B------:R2:W-:Y:S04]  /*1b90*/  LDGSTS.E.BYPASS.LTC128B.128 [R217+0x11000], desc[UR24][R6.64+0x80] ;  /* 0x1100008006d97fae */ /* 0x0005e8000b981a18 */
[----:B------:R-:W-:Y:S04]  /*1ba0*/  LDGSTS.E.BYPASS.LTC128B.128 [R217+0xd800], desc[UR24][R12.64] ;  /* 0x0d8000000cd97fae */ /* 0x000fe8000b981a18 */
[----:B------:R-:W-:Y:S04]  /*1bb0*/  LDGSTS.E.BYPASS.LTC128B.128 [R217+0x11800], desc[UR24][R12.64+0x80] ;  /* 0x118000800cd97fae */ /* 0x000fe8000b981a18 */
[----:B------:R-:W-:Y:S04]  /*1bc0*/  LDGSTS.E.BYPASS.LTC128B.128 [R217+0xe000], desc[UR24][R10.64] ;  /* 0x0e0000000ad97fae */ /* 0x000fe8000b981a18 */
[----:B------:R-:W-:Y:S01]  /*1bd0*/  LDGSTS.E.BYPASS.LTC128B.128 [R217+0x12000], desc[UR24][R10.64+0x80] ;  /* 0x120000800ad97fae */ /* 0x000fe2000b981a18 */
[----:B-1----:R-:W-:-:S03]  /*1be0*/  IADD3 R4, P0, PT, R8, UR4, RZ ;  /* 0x0000000408047c10 */ /* 0x002fc6000ff1e0ff */
[----:B------:R-:W-:Y:S01]  /*1bf0*/  LDGSTS.E.BYPASS.LTC128B.128 [R217+0xe800], desc[UR24][R8.64] ;  /* 0x0e80000008d97fae */ /* 0x000fe2000b981a18 */
[----:B------:R-:W-:-:S03]  /*1c00*/  IADD3.X R5, PT, PT, R9, UR16, RZ, P0, !PT ;  /* 0x0000001009057c10 */ /* 0x000fc600087fe4ff */
[----:B------:R1:W-:Y:S01]  /*1c10*/  LDGSTS.E.BYPASS.LTC128B.128 [R217+0x12800], desc[UR24][R8.64+0x80] ;  /* 0x1280008008d97fae */ /* 0x0003e2000b981a18 */
[----:B--2---:R-:W-:-:S03]  /*1c20*/  IADD3 R6, P0, PT, R4, UR4, RZ ;  /* 0x0000000404067c10 */ /* 0x004fc6000ff1e0ff */
[----:B------:R-:W-:Y:S01]  /*1c30*/  LDGSTS.E.BYPASS.LTC128B.128 [R217+0xf000], desc[UR24][R4.64] ;  /* 0x0f00000004d97fae */ /* 0x000fe2000b981a18 */
[----:B------:R-:W-:-:S03]  /*1c40*/  IADD3.X R7, PT, PT, R5, UR16, RZ, P0, !PT ;  /* 0x0000001005077c10 */ /* 0x000fc600087fe4ff */
[----:B------:R-:W-:Y:S01]  /*1c50*/  LDGSTS.E.BYPASS.LTC128B.128 [R217+0x13000], desc[UR24][R4.64+0x80] ;  /* 0x1300008004d97fae */ /* 0x000fe2000b981a18 */
[----:B------:R-:W-:-:S03]  /*1c60*/  LOP3.LUT P0, RZ, R199, 0x4, RZ, 0xc0, !PT ;  /* 0x00000004c7ff7812 */ /* 0x000fc6000780c0ff */
[----:B------:R-:W-:Y:S01]  /*1c70*/  LDGSTS.E.BYPASS.LTC128B.128 [R217+0xf800], desc[UR24][R6.64] ;  /* 0x0f80000006d97fae */ /* 0x000fe2000b981a18 */
[----:B------:R-:W-:-:S03]  /*1c80*/  SEL R131, R131, 0xffffffc0, !P0 ;  /* 0xffffffc083837807 */ /* 0x000fc60004000000 */
[----:B------:R2:W-:Y:S02]  /*1c90*/  LDGSTS.E.BYPASS.LTC128B.128 [R217+0x13800], desc[UR24][R6.64+0x80] ;  /* 0x1380008006d97fae */ /* 0x0005e4000b981a18 */
[C---:B------:R-:W-:Y:S02]  /*1ca0*/  IMAD.IADD R141, R131.reuse, 0x1, R144 ;  /* 0x00000001838d7824 */ /* 0x040fe400078e0290 */
[----:B------:R-:W-:Y:S01]  /*1cb0*/  LDSM.16.M88.4 R100, [R144] ;  /* 0x000000009064783b */ /* 0x000fe20000000200 */
[----:B------:R-:W-:Y:S02]  /*1cc0*/  IMAD.IADD R139, R131, 0x1, R139 ;  /* 0x00000001838b7824 */ /* 0x000fe400078e028b */
[C---:B------:R-:W-:Y:S01]  /*1cd0*/  IMAD.IADD R138, R0.reuse, 0x1, R141 ;  /* 0x00000001008a7824 */ /* 0x040fe200078e028d */
[----:B------:R-:W3:Y:S01]  /*1ce0*/  LDSM.16.M88.4 R56, [R143+UR5+0x4000] ;  /* 0x004000058f38783b */ /* 0x000ee20008000200 */
[----:B------:R-:W-:-:S03]  /*1cf0*/  IMAD.IADD R135, R0, 0x1, R139 ;  /* 0x0000000100877824 */ /* 0x000fc600078e028b */
[----:B------:R-:W4:Y:S04]  /*1d00*/  LDSM.16.M88.4 R48, [R143+UR5+0x4800] ;  /* 0x004800058f30783b */ /* 0x000f280008000200 */
[----:B------:R-:W-:Y:S04]  /*1d10*/  LDSM.16.M88.4 R124, [R142] ;  /* 0x000000008e7c783b */ /* 0x000fe80000000200 */
[----:B-1----:R-:W1:Y:S04]  /*1d20*/  LDSM.16.M88.4 R8, [R140+0x4000] ;  /* 0x004000008c08783b */ /* 0x002e680000000200 */
[----:B------:R-:W5:Y:S04]  /*1d30*/  LDSM.16.M88.4 R32, [R143+UR5+0x5800] ;  /* 0x005800058f20783b */ /* 0x000f680008000200 */
[----:B------:R-:W5:Y:S04]  /*1d40*/  LDSM.16.M88.4 R24, [R143+UR5+0x6000] ;  /* 0x006000058f18783b */ /* 0x000f680008000200 */
[----:B--2---:R-:W2:Y:S04]  /*1d50*/  LDSM.16.M88.4 R4, [R140+0x4800] ;  /* 0x004800008c04783b */ /* 0x004ea80000000200 */
[----:B------:R-:W2:Y:S04]  /*1d60*/  LDSM.16.M88.4 R40, [R143+UR5+0x5000] ;  /* 0x005000058f28783b */ /* 0x000ea80008000200 */
[----:B------:R-:W2:Y:S04]  /*1d70*/  LDSM.16.M88.4 R16, [R143+UR5+0x6800] ;  /* 0x006800058f10783b */ /* 0x000ea80008000200 */
[----:B------:R-:W2:Y:S01]  /*1d80*/  LDSM.16.M88.4 R12, [R140+0x5800] ;  /* 0x005800008c0c783b */ /* 0x000ea20000000200 */
[C---:B---3--:R-:W-:Y:S03]  /*1d90*/  HMMA.16816.F32.BF16 R60, R100.reuse, R56, RZ ;  /* 0x00000038643c723c */ /* 0x048fe600000418ff */
[----:B------:R-:W-:Y:S04]  /*1da0*/  LDSM.16.M88.4 R108, [R143+UR5+0x7000] ;  /* 0x007000058f6c783b */ /* 0x000fe80008000200 */
[----:B------:R-:W-:Y:S01]  /*1db0*/  LDSM.16.M88.4 R68, [R143+UR5+0x7800] ;  /* 0x007800058f44783b */ /* 0x000fe20008000200 */
[C---:B------:R-:W-:Y:S03]  /*1dc0*/  HMMA.16816.F32.BF16 R56, R100.reuse, R58, RZ ;  /* 0x0000003a6438723c */ /* 0x040fe600000418ff */
[----:B------:R-:W-:Y:S04]  /*1dd0*/  LDSM.16.M88.4 R64, [R140+0x5000] ;  /* 0x005000008c40783b */ /* 0x000fe80000000200 */
[----:B------:R-:W-:Y:S01]  /*1de0*/  LDSM.16.M88.4 R96, [R141] ;  /* 0x000000008d60783b */ /* 0x000fe20000000200 */
[C---:B----4-:R-:W-:Y:S03]  /*1df0*/  HMMA.16816.F32.BF16 R52, R100.reuse, R48, RZ ;  /* 0x000000306434723c */ /* 0x050fe600000418ff */
[----:B------:R-:W-:Y:S04]  /*1e00*/  LDSM.16.M88.4 R92, [R139+0x4000] ;  /* 0x004000008b5c783b */ /* 0x000fe80000000200 */
[----:B------:R-:W-:Y:S01]  /*1e10*/  LDSM.16.M88.4 R120, [R140+0x7000] ;  /* 0x007000008c78783b */ /* 0x000fe20000000200 */
[----:B------:R-:W-:Y:S03]  /*1e20*/  HMMA.16816.F32.BF16 R48, R100, R50, RZ ;  /* 0x000000326430723c */ /* 0x000fe600000418ff */
[----:B------:R-:W-:Y:S04]  /*1e30*/  LDSM.16.M88.4 R116, [R140+0x7800] ;  /* 0x007800008c74783b */ /* 0x000fe80000000200 */
[----:B------:R-:W-:Y:S01]  /*1e40*/  LDSM.16.M88.4 R88, [R139+0x4800] ;  /* 0x004800008b58783b */ /* 0x000fe20000000200 */
[C---:B-1----:R-:W-:Y:S03]  /*1e50*/  HMMA.16816.F32.BF16 R60, R124.reuse, R8, R60 ;  /* 0x000000087c3c723c */ /* 0x042fe6000004183c */
[----:B------:R-:W-:Y:S04]  /*1e60*/  LDSM.16.M88.4 R84, [R139+0x5000] ;  /* 0x005000008b54783b */ /* 0x000fe80000000200 */
[----:B------:R-:W-:Y:S01]  /*1e70*/  LDSM.16.M88.4 R76, [R139+0x6000] ;  /* 0x006000008b4c783b */ /* 0x000fe20000000200 */
[----:B------:R-:W-:Y:S03]  /*1e80*/  HMMA.16816.F32.BF16 R56, R124, R10, R56 ;  /* 0x0000000a7c38723c */ /* 0x000fe60000041838 */
[----:B------:R-:W1:Y:S04]  /*1e90*/  LDSM.16.M88.4 R8, [R140+0x6000] ;  /* 0x006000008c08783b */ /* 0x000e680000000200 */
[----:B------:R-:W-:Y:S01]  /*1ea0*/  LDSM.16.M88.4 R72, [R139+0x6800] ;  /* 0x006800008b48783b */ /* 0x000fe20000000200 */
[C---:B-----5:R-:W-:Y:S03]  /*1eb0*/  HMMA.16816.F32.BF16 R36, R100.reuse, R32, RZ ;  /* 0x000000206424723c */ /* 0x060fe600000418ff */
[----:B------:R-:W-:Y:S04]  /*1ec0*/  LDSM.16.M88.4 R80, [R139+0x5800] ;  /* 0x005800008b50783b */ /* 0x000fe80000000200 */
[----:B------:R-:W0:Y:S01]  /*1ed0*/  LDGDEPBAR ;  /* 0x00000000000079af */ /* 0x000e220000000000 */
[----:B------:R-:W-:Y:S08]  /*1ee0*/  HMMA.16816.F32.BF16 R28, R100, R24, RZ ;  /* 0x00000018641c723c */ /* 0x000ff000000418ff */
        /* <DEDUP_REMOVED lines=8> */
[----:B------:R-:W-:Y:S08]  /*1f70*/  HMMA.16816.F32.BF16 R16, R100, R18, RZ ;  /* 0x000000126410723c */ /* 0x000ff000000418ff */
[C---:B------:R-:W-:Y:S08]  /*1f80*/  HMMA.16816.F32.BF16 R36, R124.reuse, R12, R36 ;  /* 0x0000000c7c24723c */ /* 0x040ff00000041824 */
[C---:B------:R-:W-:Y:S01]  /*1f90*/  HMMA.16816.F32.BF16 R32, R124.reuse, R14, R32 ;  /* 0x0000000e7c20723c */ /* 0x040fe20000041820 */
[----:B------:R-:W-:Y:S07]  /*1fa0*/  LDSM.16.M88.4 R12, [R138] ;  /* 0x000000008a0c783b */ /* 0x000fee0000000200 */
[C---:B-1----:R-:W-:Y:S08]  /*1fb0*/  HMMA.16816.F32.BF16 R28, R124.reuse, R8, R28 ;  /* 0x000000087c1c723c */ /* 0x042ff0000004181c */
[----:B------:R-:W-:Y:S01]  /*1fc0*/  HMMA.16816.F32.BF16 R24, R124, R10, R24 ;  /* 0x0000000a7c18723c */ /* 0x000fe20000041818 */
[----:B------:R-:W1:Y:S07]  /*1fd0*/  LDSM.16.M88.4 R8, [R135+0x4000] ;  /* 0x004000008708783b */ /* 0x000e6e0000000200 */
[C---:B------:R-:W-:Y:S08]  /*1fe0*/  HMMA.16816.F32.BF16 R112, R100.reuse, R108, RZ ;  /* 0x0000006c6470723c */ /* 0x040ff000000418ff */
[C---:B------:R-:W-:Y:S08]  /*1ff0*/  HMMA.16816.F32.BF16 R108, R100.reuse, R110, RZ ;  /* 0x0000006e646c723c */ /* 0x040ff000000418ff */
[C---:B------:R-:W-:Y:S08]  /*2000*/  HMMA.16816.F32.BF16 R104, R100.reuse, R68, RZ ;  /* 0x000000446468723c */ /* 0x040ff000000418ff */
[----:B------:R-:W-:Y:S01]  /*2010*/  HMMA.16816.F32.BF16 R100, R100, R70, RZ ;  /* 0x000000466464723c */ /* 0x000fe200000418ff */
[----:B------:R-:W3:Y:S07]  /*2020*/  LDSM.16.M88.4 R68, [R139+0x7000] ;  /* 0x007000008b44783b */ /* 0x000eee0000000200 */
[C---:B------:R-:W-:Y:S08]  /*2030*/  HMMA.16816.F32.BF16 R44, R124.reuse, R64, R44 ;  /* 0x000000407c2c723c */ /* 0x040ff0000004182c */
[C---:B------:R-:W-:Y:S01]  /*2040*/  HMMA.16816.F32.BF16 R40, R124.reuse, R66, R40 ;  /* 0x000000427c28723c */ /* 0x040fe20000041828 */
[----:B------:R-:W4:Y:S07]  /*2050*/  LDSM.16.M88.4 R64, [R139+0x7800] ;  /* 0x007800008b40783b */ /* 0x000f2e0000000200 */
[C---:B--2---:R-:W-:Y:S08]  /*2060*/  HMMA.16816.F32.BF16 R20, R124.reuse, R4, R20 ;  /* 0x000000047c14723c */ /* 0x044ff00000041814 */
[----:B------:R-:W-:Y:S01]  /*2070*/  HMMA.16816.F32.BF16 R16, R124, R6, R16 ;  /* 0x000000067c10723c */ /* 0x000fe20000041810 */
[----:B------:R-:W2:Y:S07]  /*2080*/  LDSM.16.M88.4 R4, [R135+0x4800] ;  /* 0x004800008704783b */ /* 0x000eae0000000200 */
[C---:B------:R-:W-:Y:S08]  /*2090*/  HMMA.16816.F32.BF16 R60, R96.reuse, R92, R60 ;  /* 0x0000005c603c723c */ /* 0x040ff0000004183c */
[----:B------:R-:W-:Y:S01]  /*20a0*/  HMMA.16816.F32.BF16 R56, R96, R94, R56 ;  /* 0x0000005e6038723c */ /* 0x000fe20000041838 */
[----:B------:R-:W-:Y:S07]  /*20b0*/  LDSM.16.M88.4 R92, [R143+UR5+0x9000] ;  /* 0x009000058f5c783b */ /* 0x000fee0008000200 */
[C---:B------:R-:W-:Y:S08]  /*20c0*/  HMMA.16816.F32.BF16 R112, R124.reuse, R120, R112 ;  /* 0x000000787c70723c */ /* 0x040ff00000041870 */
[C---:B------:R-:W-:Y:S08]  /*20d0*/  HMMA.16816.F32.BF16 R108, R124.reuse, R122, R108 ;  /* 0x0000007a7c6c723c */ /* 0x040ff0000004186c */
[C---:B------:R-:W-:Y:S08]  /*20e0*/  HMMA.16816.F32.BF16 R104, R124.reuse, R116, R104 ;  /* 0x000000747c68723c */ /* 0x040ff00000041868 */
[----:B------:R-:W-:Y:S01]  /*20f0*/  HMMA.16816.F32.BF16 R100, R124, R118, R100 ;  /* 0x000000767c64723c */ /* 0x000fe20000041864 */
[----:B------:R-:W-:Y:S07]  /*2100*/  LDSM.16.M88.4 R116, [R140+0x9800] ;  /* 0x009800008c74783b */ /* 0x000fee0000000200 */
[C---:B------:R-:W-:Y:S08]  /*2110*/  HMMA.16816.F32.BF16 R52, R96.reuse, R88, R52 ;  /* 0x000000586034723c */ /* 0x040ff00000041834 */
[----:B------:R-:W-:Y:S01]  /*2120*/  HMMA.16816.F32.BF16 R48, R96, R90, R48 ;  /* 0x0000005a6030723c */ /* 0x000fe20000041830 */
[----:B------:R-:W-:Y:S07]  /*2130*/  LDSM.16.M88.4 R88, [R135+0x5800] ;  /* 0x005800008758783b */ /* 0x000fee0000000200 */
[C---:B-1----:R-:W-:Y:S08]  /*2140*/  HMMA.16816.F32.BF16 R60, R12.reuse, R8, R60 ;  /* 0x000000080c3c723c */ /* 0x042ff0000004183c */
[----:B------:R-:W-:Y:S01]  /*2150*/  HMMA.16816.F32.BF16 R56, R12, R10, R56 ;  /* 0x0000000a0c38723c */ /* 0x000fe20000041838 */
[----:B------:R-:W1:Y:S07]  /*2160*/  LDSM.16.M88.4 R8, [R135+0x6000] ;  /* 0x006000008708783b */ /* 0x000e6e0000000200 */
[C---:B------:R-:W-:Y:S08]  /*2170*/  HMMA.16816.F32.BF16 R44, R96.reuse, R84, R44 ;  /* 0x00000054602c723c */ /* 0x040ff0000004182c */
[C---:B------:R-:W-:Y:S01]  /*2180*/  HMMA.16816.F32.BF16 R40, R96.reuse, R86, R40 ;  /* 0x000000566028723c */ /* 0x040fe20000041828 */
[----:B------:R-:W5:Y:S07]  /*2190*/  LDSM.16.M88.4 R84, [R135+0x5000] ;  /* 0x005000008754783b */ /* 0x000f6e0000000200 */
        /* <DEDUP_REMOVED lines=8> */
[----:B------:R-:W-:Y:S07]  /*2220*/  LDSM.16.M88.4 R68, [R143+UR5+0x8000] ;  /* 0x008000058f44783b */ /* 0x000fee0008000200 */
[C---:B----4-:R-:W-:Y:S08]  /*2230*/  HMMA.16816.F32.BF16 R104, R96.reuse, R64, R104 ;  /* 0x000000406068723c */ /* 0x050ff00000041868 */
[----:B------:R-:W-:Y:S01]  /*2240*/  HMMA.16816.F32.BF16 R100, R96, R66, R100 ;  /* 0x000000426064723c */ /* 0x000fe20000041864 */
[----:B------:R-:W-:Y:S07]  /*2250*/  LDSM.16.M88.4 R64, [R135+0x7000] ;  /* 0x007000008740783b */ /* 0x000fee0000000200 */
[C---:B--2---:R-:W-:Y:S08]  /*2260*/  HMMA.16816.F32.BF16 R52, R12.reuse, R4, R52 ;  /* 0x000000040c34723c */ /* 0x044ff00000041834 */
[----:B------:R-:W-:Y:S01]  /*2270*/  HMMA.16816.F32.BF16 R48, R12, R6, R48 ;  /* 0x000000060c30723c */ /* 0x000fe20000041830 */
[----:B------:R-:W2:Y:S07]  /*2280*/  LDSM.16.M88.4 R4, [R135+0x6800] ;  /* 0x006800008704783b */ /* 0x000eae0000000200 */
[C---:B------:R-:W-:Y:S08]  /*2290*/  HMMA.16816.F32.BF16 R36, R96.reuse, R80, R36 ;  /* 0x000000506024723c */ /* 0x040ff00000041824 */
[----:B------:R-:W-:Y:S01]  /*22a0*/  HMMA.16816.F32.BF16 R32, R96, R82, R32 ;  /* 0x000000526020723c */ /* 0x000fe20000041820 */
[----:B------:R-:W3:Y:S04]  /*22b0*/  LDSM.16.M88.4 R80, [R143+UR5+0x8800] ;  /* 0x008800058f50783b */ /* 0x000ee80008000200 */
[----:B------:R-:W-:Y:S03]  /*22c0*/  LDSM.16.M88.4 R96, [R143+UR5+0xb000] ;  /* 0x00b000058f60783b */ /* 0x000fe60008000200 */
[C---:B-1----:R-:W-:Y:S08]  /*22d0*/  HMMA.16816.F32.BF16 R28, R12.reuse, R8, R28 ;  /* 0x000000080c1c723c */ /* 0x042ff0000004181c */
[C---:B------:R-:W-:Y:S01]  /*22e0*/  HMMA.16816.F32.BF16 R24, R12.reuse, R10, R24 ;  /* 0x0000000a0c18723c */ /* 0x040fe20000041818 */
[----:B------:R-:W1:Y:S07]  /*22f0*/  LDSM.16.M88.4 R8, [R143+UR5+0xa800] ;  /* 0x00a800058f08783b */ /* 0x000e6e0008000200 */
[C---:B-----5:R-:W-:Y:S08]  /*2300*/  HMMA.16816.F32.BF16 R44, R12.reuse, R84, R44 ;  /* 0x000000540c2c723c */ /* 0x060ff0000004182c */
[C---:B------:R-:W-:Y:S01]  /*2310*/  HMMA.16816.F32.BF16 R40, R12.reuse, R86, R40 ;  /* 0x000000560c28723c */ /* 0x040fe20000041828 */
[----:B------:R-:W-:Y:S07]  /*2320*/  LDSM.16.M88.4 R84, [R143+UR5+0xa000] ;  /* 0x00a000058f54783b */ /* 0x000fee0008000200 */
[C---:B------:R-:W-:Y:S08]  /*2330*/  HMMA.16816.F32.BF16 R36, R12.reuse, R88, R36 ;  /* 0x000000580c24723c */ /* 0x040ff00000041824 */
[C---:B------:R-:W-:Y:S01]  /*2340*/  HMMA.16816.F32.BF16 R32, R12.reuse, R90, R32 ;  /* 0x0000005a0c20723c */ /* 0x040fe20000041820 */
[----:B------:R-:W-:Y:S07]  /*2350*/  LDSM.16.M88.4 R88, [R143+UR5+0x9800] ;  /* 0x009800058f58783b */ /* 0x000fee0008000200 */
[C---:B--2---:R-:W-:Y:S08]  /*2360*/  HMMA.16816.F32.BF16 R20, R12.reuse, R4, R20 ;  /* 0x000000040c14723c */ /* 0x044ff00000041814 */
        /* <DEDUP_REMOVED lines=11> */
[----:B------:R-:W2:Y:S07]  /*2420*/  LDSM.16.M88.4 R68, [R142+0x2000] ;  /* 0x002000008e44783b */ /* 0x000eae0000000200 */
[C---:B---3--:R-:W-:Y:S08]  /*2430*/  HMMA.16816.F32.BF16 R52, R72.reuse, R80, R52 ;  /* 0x000000504834723c */ /* 0x048ff00000041834 */
[C---:B------:R-:W-:Y:S01]  /*2440*/  HMMA.16816.F32.BF16 R48, R72.reuse, R82, R48 ;  /* 0x000000524830723c */ /* 0x040fe20000041830 */
[----:B------:R-:W-:Y:S07]  /*2450*/  LDSM.16.M88.4 R80, [R140+0xa800] ;  /* 0x00a800008c50783b */ /* 0x000fee0000000200 */
[C---:B------:R-:W-:Y:S08]  /*2460*/  HMMA.16816.F32.BF16 R44, R72.reuse, R92, R44 ;  /* 0x0000005c482c723c */ /* 0x040ff0000004182c */
[C---:B------:R-:W-:Y:S01]  /*2470*/  HMMA.16816.F32.BF16 R40, R72.reuse, R94, R40 ;  /* 0x0000005e4828723c */ /* 0x040fe20000041828 */
[----:B------:R-:W-:Y:S07]  /*2480*/  LDSM.16.M88.4 R92, [R139+0x9000] ;  /* 0x009000008b5c783b */ /* 0x000fee0000000200 */
[C---:B-1----:R-:W-:Y:S08]  /*2490*/  HMMA.16816.F32.BF16 R20, R72.reuse, R8, R20 ;  /* 0x000000084814723c */ /* 0x042ff00000041814 */
[----:B------:R-:W-:Y:S01]  /*24a0*/  HMMA.16816.F32.BF16 R16, R72, R10, R16 ;  /* 0x0000000a4810723c */ /* 0x000fe20000041810 */
[----:B------:R-:W1:Y:S07]  /*24b0*/  LDSM.16.M88.4 R8, [R140+0xa000] ;  /* 0x00a000008c08783b */ /* 0x000e6e0000000200 */
[C---:B--2---:R-:W-:Y:S08]  /*24c0*/  HMMA.16816.F32.BF16 R52, R68.reuse, R12, R52 ;  /* 0x0000000c4434723c */ /* 0x044ff00000041834 */
[C---:B------:R-:W-:Y:S01]  /*24d0*/  HMMA.16816.F32.BF16 R48, R68.reuse, R14, R48 ;  /* 0x0000000e4430723c */ /* 0x040fe20000041830 */
[----:B------:R-:W-:Y:S07]  /*24e0*/  LDSM.16.M88.4 R12, [R140+0xb800] ;  /* 0x00b800008c0c783b */ /* 0x000fee0000000200 */
[C---:B------:R-:W-:Y:S08]  /*24f0*/  HMMA.16816.F32.BF16 R44, R68.reuse, R4, R44 ;  /* 0x00000004442c723c */ /* 0x040ff0000004182c */
[----:B------:R-:W-:Y:S01]  /*2500*/  HMMA.16816.F32.BF16 R40, R68, R6, R40 ;  /* 0x000000064428723c */ /* 0x000fe20000041828 */
        /* <DEDUP_REMOVED lines=17> */
[C---:B------:R-:W-:Y:S08]  /*2620*/  HMMA.16816.F32.BF16 R60, R68.reuse, R64, R60 ;  /* 0x00000040443c723c */ /* 0x040ff0000004183c */
[C---:B------:R-:W-:Y:S01]  /*2630*/  HMMA.16816.F32.BF16 R56, R68.reuse, R66, R56 ;  /* 0x000000424438723c */ /* 0x040fe20000041838 */
[----:B------:R-:W3:Y:S07]  /*2640*/  LDSM.16.M88.4 R64, [R139+0x8800] ;  /* 0x008800008b40783b */ /* 0x000eee0000000200 */
[C---:B------:R-:W-:Y:S08]  /*2650*/  HMMA.16816.F32.BF16 R36, R68.reuse, R116, R36 ;  /* 0x000000744424723c */ /* 0x040ff00000041824 */
[C---:B------:R-:W-:Y:S08]  /*2660*/  HMMA.16816.F32.BF16 R32, R68.reuse, R118, R32 ;  /* 0x000000764420723c */ /* 0x040ff00000041820 */
[C---:B--2---:R-:W-:Y:S08]  /*2670*/  HMMA.16816.F32.BF16 R112, R68.reuse, R4, R112 ;  /* 0x000000044470723c */ /* 0x044ff00000041870 */
[C---:B------:R-:W-:Y:S01]  /*2680*/  HMMA.16816.F32.BF16 R108, R68.reuse, R6, R108 ;  /* 0x00000006446c723c */ /* 0x040fe2000004186c */
[----:B------:R-:W-:Y:S07]  /*2690*/  LDSM.16.M88.4 R4, [R138+0x2000] ;  /* 0x002000008a04783b */ /* 0x000fee0000000200 */
[C---:B------:R-:W-:Y:S01]  /*26a0*/  HMMA.16816.F32.BF16 R116, R68.reuse, R12, R104 ;  /* 0x0000000c4474723c */ /* 0x040fe20000041868 */
[----:B------:R-:W2:Y:S07]  /*26b0*/  LDSM.16.M88.4 R104, [R135+0x8000] ;  /* 0x008000008768783b */ /* 0x000eae0000000200 */
[C---:B------:R-:W-:Y:S08]  /*26c0*/  HMMA.16816.F32.BF16 R20, R68.reuse, R80, R20 ;  /* 0x000000504414723c */ /* 0x040ff00000041814 */
[C---:B------:R-:W-:Y:S01]  /*26d0*/  HMMA.16816.F32.BF16 R16, R68.reuse, R82, R16 ;  /* 0x000000524410723c */ /* 0x040fe20000041810 */
[----:B------:R-:W4:Y:S07]  /*26e0*/  LDSM.16.M88.4 R80, [R139+0xb000] ;  /* 0x00b000008b50783b */ /* 0x000f2e0000000200 */
[----:B------:R-:W-:Y:S01]  /*26f0*/  HMMA.16816.F32.BF16 R100, R68, R14, R100 ;  /* 0x0000000e4464723c */ /* 0x000fe20000041864 */
[----:B------:R-:W5:Y:S01]  /*2700*/  LDSM.16.M88.4 R12, [R135+0x8800] ;  /* 0x00880000870c783b */ /* 0x000f620000000200 */
[----:B------:R-:W-:-:S05]  /*2710*/  IMAD.SHL.U32 R71, R199, 0x2, RZ ;  /* 0x00000002c7477824 */ /* 0x000fca00078e00ff */
[----:B------:R-:W-:Y:S01]  /*2720*/  LOP3.LUT R68, R208, 0x6, R71, 0xf8, !PT ;  /* 0x00000006d0447812 */ /* 0x000fe200078ef847 */
[----:B-1----:R-:W-:Y:S03]  /*2730*/  HMMA.16816.F32.BF16 R60, R8, R72, R60 ;  /* 0x00000048083c723c */ /* 0x002fe6000004183c */
[----:B------:R-:W-:-:S05]  /*2740*/  LOP3.LUT R70, R68, 0x1, RZ, 0xfc, !PT ;  /* 0x0000000144467812 */ /* 0x000fca00078efcff */
[C---:B------:R-:W-:Y:S08]  /*2750*/  HMMA.16816.F32.BF16 R56, R8.reuse, R74, R56 ;  /* 0x0000004a0838723c */ /* 0x040ff00000041838 */
[----:B---3--:R-:W-:Y:S01]  /*2760*/  HMMA.16816.F32.BF16 R52, R8, R64, R52 ;  /* 0x000000400834723c */ /* 0x008fe20000041834 */
[----:B------:R-:W-:Y:S02]  /*2770*/  SHF.R.U32.HI R64, RZ, 0x2, R199 ;  /* 0x00000002ff407819 */ /* 0x000fe400000116c7 */
[----:B------:R-:W-:-:S02]  /*2780*/  LOP3.LUT R65, R202, 0x1f0, RZ, 0xc0, !PT ;  /* 0x000001f0ca417812 */ /* 0x000fc400078ec0ff */
[----:B------:R-:W-:-:S03]  /*2790*/  LOP3.LUT R64, R64, 0x7, RZ, 0xc0, !PT ;  /* 0x0000000740407812 */ /* 0x000fc600078ec0ff */
[----:B--2---:R-:W-:Y:S01]  /*27a0*/  HMMA.16816.F32.BF16 R60, R4, R104, R60 ;  /* 0x00000068043c723c */ /* 0x004fe2000004183c */
[----:B------:R-:W-:-:S04]  /*27b0*/  IADD3 R69, PT, PT, R64, R65, R137 ;  /* 0x0000004140457210 */ /* 0x000fc80007ffe089 */
[----:B------:R-:W-:-:S03]  /*27c0*/  IADD3 R69, PT, PT, R136, -UR22, R69 ;  /* 0x8000001688457c10 */ /* 0x000fc6000fffe045 */
[----:B------:R-:W-:Y:S02]  /*27d0*/  HMMA.16816.F32.BF16 R56, R4, R106, R56 ;  /* 0x0000006a0438723c */ /* 0x000fe40000041838 */
[----:B------:R-:W-:-:S05]  /*27e0*/  IMAD.IADD R69, R69, 0x1, R134 ;  /* 0x0000000145457824 */ /* 0x000fca00078e0286 */
[C-C-:B------:R-:W-:Y:S01]  /*27f0*/  VIADDMNMX R71, R69.reuse, 0x1, R136.reuse, PT ;  /* 0x0000000145477846 */ /* 0x140fe20003800188 */
[C---:B------:R-:W-:Y:S01]  /*2800*/  HMMA.16816.F32.BF16 R48, R8.reuse, R66, R48 ;  /* 0x000000420830723c */ /* 0x040fe20000041830 */
[----:B------:R-:W-:Y:S01]  /*2810*/  VIADDMNMX R69, R69, 0x9, R136, PT ;  /* 0x0000000945457846 */ /* 0x000fe20003800188 */
[----:B------:R-:W1:Y:S01]  /*2820*/  LDSM.16.M88.4 R64, [R135+0x9000] ;  /* 0x009000008740783b */ /* 0x000e620000000200 */
[C---:B------:R-:W-:Y:S02]  /*2830*/  ISETP.GE.AND P4, PT, R70.reuse, R71, PT ;  /* 0x000000474600720c */ /* 0x040fe40003f86270 */
[----:B------:R-:W-:Y:S02]  /*2840*/  ISETP.GE.AND P6, PT, R70, R69, PT ;  /* 0x000000454600720c */ /* 0x000fe40003fc6270 */
[----:B------:R-:W-:Y:S01]  /*2850*/  FSEL R73, R61, -INF , !P4 ;  /* 0xff8000003d497808 */ /* 0x000fe20006000000 */
        /* <DEDUP_REMOVED lines=8> */
[----:B----4-:R-:W-:Y:S01]  /*28e0*/  HMMA.16816.F32.BF16 R112, R8, R80, R112 ;  /* 0x000000500870723c */ /* 0x010fe20000041870 */
[----:B------:R-:W-:-:S07]  /*28f0*/  FSEL R80, R63, -INF , !P6 ;  /* 0xff8000003f507808 */ /* 0x000fce0007000000 */
[C---:B------:R-:W-:Y:S08]  /*2900*/  HMMA.16816.F32.BF16 R108, R8.reuse, R82, R108 ;  /* 0x00000052086c723c */ /* 0x040ff0000004186c */
[C---:B------:R-:W-:Y:S08]  /*2910*/  HMMA.16816.F32.BF16 R116, R8.reuse, R96, R116 ;  /* 0x000000600874723c */ /* 0x040ff00000041874 */
[----:B------:R-:W-:Y:S01]  /*2920*/  HMMA.16816.F32.BF16 R100, R8, R98, R100 ;  /* 0x000000620864723c */ /* 0x000fe20000041864 */
[----:B------:R-:W-:-:S02]  /*2930*/  LOP3.LUT R10, R68, 0x8, RZ, 0xfc, !PT ;  /* 0x00000008440a7812 */ /* 0x000fc400078efcff */
[----:B------:R-:W-:Y:S02]  /*2940*/  LOP3.LUT R8, R68, 0x9, RZ, 0xfc, !PT ;  /* 0x0000000944087812 */ /* 0x000fe400078efcff */
[C---:B------:R-:W-:Y:S02]  /*2950*/  ISETP.GE.AND P5, PT, R10.reuse, R71, PT ;  /* 0x000000470a00720c */ /* 0x040fe40003fa6270 */
[----:B------:R-:W-:Y:S01]  /*2960*/  ISETP.GE.AND P1, PT, R10, R69, PT ;  /* 0x000000450a00720c */ /* 0x000fe20003f26270 */
[----:B-----5:R-:W-:Y:S01]  /*2970*/  HMMA.16816.F32.BF16 R52, R4, R12, R52 ;  /* 0x0000000c0434723c */ /* 0x020fe20000041834 */
[----:B------:R-:W-:Y:S02]  /*2980*/  LOP3.LUT R12, R68, 0x10, RZ, 0xfc, !PT ;  /* 0x00000010440c7812 */ /* 0x000fe400078efcff */
[----:B------:R-:W-:Y:S02]  /*2990*/  FSEL R75, R56, -INF , !P5 ;  /* 0xff800000384b7808 */ /* 0x000fe40006800000 */
[----:B------:R-:W-:-:S02]  /*29a0*/  ISETP.GE.AND P3, PT, R8, R71, PT ;  /* 0x000000470800720c */ /* 0x000fc40003f66270 */
[C---:B------:R-:W-:Y:S01]  /*29b0*/  ISETP.GE.AND P6, PT, R12.reuse, R71, PT ;  /* 0x000000470c00720c */ /* 0x040fe20003fc6270 */
[C---:B------:R-:W-:Y:S01]  /*29c0*/  HMMA.16816.F32.BF16 R48, R4.reuse, R14, R48 ;  /* 0x0000000e0430723c */ /* 0x040fe20000041830 */
[-C--:B------:R-:W-:Y:S02]  /*29d0*/  ISETP.GE.AND P5, PT, R12, R69.reuse, PT ;  /* 0x000000450c00720c */ /* 0x080fe40003fa6270 */
[----:B------:R-:W-:Y:S02]  /*29e0*/  LOP3.LUT R12, R68, 0x11, RZ, 0xfc, !PT ;  /* 0x00000011440c7812 */ /* 0x000fe400078efcff */
[----:B------:R-:W-:Y:S02]  /*29f0*/  FSEL R72, R58, -INF , !P1 ;  /* 0xff8000003a487808 */ /* 0x000fe40004800000 */
[----:B------:R-:W-:Y:S01]  /*2a00*/  FSEL R77, R57, -INF , !P3 ;  /* 0xff800000394d7808 */ /* 0x000fe20005800000 */
[----:B-1----:R-:W-:Y:S01]  /*2a10*/  HMMA.16816.F32.BF16 R44, R4, R64, R44 ;  /* 0x00000040042c723c */ /* 0x002fe2000004182c */
[----:B------:R-:W-:-:S02]  /*2a20*/  ISETP.GE.AND P4, PT, R8, R69, PT ;  /* 0x000000450800720c */ /* 0x000fc40003f86270 */
[C---:B------:R-:W-:Y:S01]  /*2a30*/  ISETP.GE.AND P1, PT, R12.reuse, R71, PT ;  /* 0x000000470c00720c */ /* 0x040fe20003f26270 */
[----:B------:R-:W1:Y:S01]  /*2a40*/  LDSM.16.M88.4 R8, [R135+0x9800] ;  /* 0x009800008708783b */ /* 0x000e620000000200 */
[----:B------:R-:W-:Y:S02]  /*2a50*/  ISETP.GE.AND P3, PT, R12, R69, PT ;  /* 0x000000450c00720c */ /* 0x000fe40003f66270 */
[C---:B------:R-:W-:Y:S01]  /*2a60*/  LOP3.LUT R14, R68.reuse, 0x18, RZ, 0xfc, !PT ;  /* 0x00000018440e7812 */ /* 0x040fe200078efcff */
[----:B------:R-:W-:Y:S01]  /*2a70*/  HMMA.16816.F32.BF16 R40, R4, R66, R40 ;  /* 0x000000420428723c */ /* 0x000fe20000041828 */
[----:B------:R-:W-:Y:S02]  /*2a80*/  LOP3.LUT R12, R68, 0x19, RZ, 0xfc, !PT ;  /* 0x00000019440c7812 */ /* 0x000fe400078efcff */
[----:B------:R-:W-:Y:S02]  /*2a90*/  FSEL R74, R59, -INF , !P4 ;  /* 0xff8000003b4a7808 */ /* 0x000fe40006000000 */
[----:B------:R-:W-:-:S02]  /*2aa0*/  FSEL R57, R52, -INF , !P6 ;  /* 0xff80000034397808 */ /* 0x000fc40007000000 */
[----:B------:R-:W-:Y:S02]  /*2ab0*/  FSEL R58, R54, -INF , !P5 ;  /* 0xff800000363a7808 */ /* 0x000fe40006800000 */
[----:B------:R-:W-:Y:S02]  /*2ac0*/  FSEL R63, R53, -INF , !P1 ;  /* 0xff800000353f7808 */ /* 0x000fe40004800000 */
[C---:B------:R-:W-:Y:S02]  /*2ad0*/  ISETP.GE.AND P4, PT, R14.reuse, R71, PT ;  /* 0x000000470e00720c */ /* 0x040fe40003f86270 */
[----:B------:R-:W-:Y:S02]  /*2ae0*/  ISETP.GE.AND P6, PT, R14, R69, PT ;  /* 0x000000450e00720c */ /* 0x000fe40003fc6270 */
[C---:B------:R-:W-:Y:S02]  /*2af0*/  ISETP.GE.AND P5, PT, R12.reuse, R71, PT ;  /* 0x000000470c00720c */ /* 0x040fe40003fa6270 */
[----:B------:R-:W-:-:S02]  /*2b00*/  ISETP.GE.AND P1, PT, R12, R69, PT ;  /* 0x000000450c00720c */ /* 0x000fc40003f26270 */
[----:B------:R-:W2:Y:S01]  /*2b10*/  LDSM.16.M88.4 R12, [R135+0xa000] ;  /* 0x00a00000870c783b */ /* 0x000ea20000000200 */
[----:B------:R-:W-:Y:S02]  /*2b20*/  FSEL R61, R48, -INF , !P4 ;  /* 0xff800000303d7808 */ /* 0x000fe40006000000 */
[C---:B------:R-:W-:Y:S02]  /*2b30*/  LOP3.LUT R48, R68.reuse, 0x21, RZ, 0xfc, !PT ;  /* 0x0000002144307812 */ /* 0x040fe400078efcff */
[----:B------:R-:W-:Y:S02]  /*2b40*/  LOP3.LUT R52, R68, 0x20, RZ, 0xfc, !PT ;  /* 0x0000002044347812 */ /* 0x000fe400078efcff */
[----:B------:R-:W-:Y:S02]  /*2b50*/  FSEL R56, R50, -INF , !P6 ;  /* 0xff80000032387808 */ /* 0x000fe40007000000 */
[----:B------:R-:W-:Y:S02]  /*2b60*/  FSEL R59, R49, -INF , !P5 ;  /* 0xff800000313b7808 */ /* 0x000fe40006800000 */
[----:B------:R-:W-:-:S02]  /*2b70*/  FSEL R54, R55, -INF , !P3 ;  /* 0xff80000037367808 */ /* 0x000fc40005800000 */
[C---:B------:R-:W-:Y:S02]  /*2b80*/  ISETP.GE.AND P6, PT, R48.reuse, R71, PT ;  /* 0x000000473000720c */ /* 0x040fe40003fc6270 */
[----:B------:R-:W-:Y:S02]  /*2b90*/  ISETP.GE.AND P5, PT, R48, R69, PT ;  /* 0x000000453000720c */ /* 0x000fe40003fa6270 */
[----:B------:R-:W-:Y:S01]  /*2ba0*/  FSEL R124, R51, -INF , !P1 ;  /* 0xff800000337c7808 */ /* 0x000fe20004800000 */
[----:B-1----:R-:W-:Y:S01]  /*2bb0*/  HMMA.16816.F32.BF16 R32, R4, R10, R32 ;  /* 0x0000000a0420723c */ /* 0x002fe20000041820 */
[C---:B------:R-:W-:Y:S02]  /*2bc0*/  ISETP.GE.AND P3, PT, R52.reuse, R71, PT ;  /* 0x000000473400720c */ /* 0x040fe40003f66270 */
[----:B------:R-:W-:Y:S02]  /*2bd0*/  ISETP.GE.AND P4, PT, R52, R69, PT ;  /* 0x000000453400720c */ /* 0x000fe40003f86270 */
[----:B------:R-:W-:-:S02]  /*2be0*/  LOP3.LUT R52, R68, 0x28, RZ, 0xfc, !PT ;  /* 0x0000002844347812 */ /* 0x000fc400078efcff */
[----:B------:R-:W-:Y:S01]  /*2bf0*/  FSEL R53, R44, -INF , !P3 ;  /* 0xff8000002c357808 */ /* 0x000fe20005800000 */
[----:B------:R-:W-:Y:S01]  /*2c00*/  HMMA.16816.F32.BF16 R48, R4, R8, R36 ;  /* 0x000000080430723c */ /* 0x000fe20000041824 */
[----:B------:R-:W-:Y:S01]  /*2c10*/  ISETP.GE.AND P1, PT, R52, R71, PT ;  /* 0x000000473400720c */ /* 0x000fe20003f26270 */
[----:B------:R-:W1:Y:S01]  /*2c20*/  LDSM.16.M88.4 R36, [R135+0xa800] ;  /* 0x00a800008724783b */ /* 0x000e620000000200 */
[C---:B------:R-:W-:Y:S02]  /*2c30*/  LOP3.LUT R44, R68.reuse, 0x29, RZ, 0xfc, !PT ;  /* 0x00000029442c7812 */ /* 0x040fe400078efcff */
[----:B------:R-:W-:Y:S02]  /*2c40*/  LOP3.LUT R8, R68, 0x30, RZ, 0xfc, !PT ;  /* 0x0000003044087812 */ /* 0x000fe400078efcff */
[----:B------:R-:W-:Y:S02]  /*2c50*/  FSEL R174, R46, -INF , !P4 ;  /* 0xff8000002eae7808 */ /* 0x000fe40006000000 */
[----:B------:R-:W-:-:S02]  /*2c60*/  FSEL R55, R45, -INF , !P6 ;  /* 0xff8000002d377808 */ /* 0x000fc40007000000 */
[----:B------:R-:W-:Y:S02]  /*2c70*/  FSEL R176, R47, -INF , !P5 ;  /* 0xff8000002fb07808 */ /* 0x000fe40006800000 */
[----:B------:R-:W-:Y:S01]  /*2c80*/  FSEL R177, R40, -INF , !P1 ;  /* 0xff80000028b17808 */ /* 0x000fe20004800000 */
[C---:B--2---:R-:W-:Y:S01]  /*2c90*/  HMMA.16816.F32.BF16 R28, R4.reuse, R12, R28 ;  /* 0x0000000c041c723c */ /* 0x044fe2000004181c */
[----:B------:R-:W-:Y:S02]  /*2ca0*/  ISETP.GE.AND P3, PT, R52, R69, PT ;  /* 0x000000453400720c */ /* 0x000fe40003f66270 */
[C---:B------:R-:W-:Y:S02]  /*2cb0*/  ISETP.GE.AND P4, PT, R44.reuse, R71, PT ;  /* 0x000000472c00720c */ /* 0x040fe40003f86270 */
[----:B------:R-:W-:Y:S02]  /*2cc0*/  ISETP.GE.AND P6, PT, R44, R69, PT ;  /* 0x000000452c00720c */ /* 0x000fe40003fc6270 */
[C---:B------:R-:W-:Y:S01]  /*2cd0*/  ISETP.GE.AND P5, PT, R8.reuse, R71, PT ;  /* 0x000000470800720c */ /* 0x040fe20003fa6270 */
[----:B------:R-:W-:Y:S01]  /*2ce0*/  HMMA.16816.F32.BF16 R24, R4, R14, R24 ;  /* 0x0000000e0418723c */ /* 0x000fe20000041818 */
[----:B------:R-:W-:-:S02]  /*2cf0*/  ISETP.GE.AND P1, PT, R8, R69, PT ;  /* 0x000000450800720c */ /* 0x000fc40003f26270 */
[C---:B------:R-:W-:Y:S02]  /*2d00*/  LOP3.LUT R8, R68.reuse, 0x31, RZ, 0xfc, !PT ;  /* 0x0000003144087812 */ /* 0x040fe400078efcff */
[----:B------:R-:W-:Y:S02]  /*2d10*/  LOP3.LUT R10, R68, 0x38, RZ, 0xfc, !PT ;  /* 0x00000038440a7812 */ /* 0x000fe400078efcff */
[----:B------:R-:W-:Y:S02]  /*2d20*/  FSEL R52, R42, -INF , !P3 ;  /* 0xff8000002a347808 */ /* 0x000fe40005800000 */
[----:B------:R-:W-:Y:S02]  /*2d30*/  FSEL R175, R41, -INF , !P4 ;  /* 0xff80000029af7808 */ /* 0x000fe40006000000 */
[----:B------:R-:W-:Y:S02]  /*2d40*/  FSEL R46, R43, -INF , !P6 ;  /* 0xff8000002b2e7808 */ /* 0x000fe40007000000 */
[----:B------:R-:W-:-:S02]  /*2d50*/  ISETP.GE.AND P3, PT, R8, R71, PT ;  /* 0x000000470800720c */ /* 0x000fc40003f66270 */
[----:B------:R-:W-:Y:S02]  /*2d60*/  ISETP.GE.AND P4, PT, R8, R69, PT ;  /* 0x000000450800720c */ /* 0x000fe40003f86270 */
[----:B------:R-:W-:Y:S02]  /*2d70*/  ISETP.GE.AND P6, PT, R10, R71, PT ;  /* 0x000000470a00720c */ /* 0x000fe40003fc6270 */
[C---:B------:R-:W-:Y:S01]  /*2d80*/  LOP3.LUT R8, R68.reuse, 0x39, RZ, 0xfc, !PT ;  /* 0x0000003944087812 */ /* 0x040fe200078efcff */
[----:B-1----:R-:W-:Y:S01]  /*2d90*/  HMMA.16816.F32.BF16 R20, R4, R36, R20 ;  /* 0x000000240414723c */ /* 0x002fe20000041814 */
[----:B------:R-:W-:Y:S02]  /*2da0*/  LOP3.LUT R12, R68, 0x40, RZ, 0xfc, !PT ;  /* 0x00000040440c7812 */ /* 0x000fe400078efcff */
[----:B------:R-:W-:Y:S02]  /*2db0*/  FSEL R40, R51, -INF , !P4 ;  /* 0xff80000033287808 */ /* 0x000fe40006000000 */
[----:B------:R-:W-:-:S02]  /*2dc0*/  FSEL R43, R32, -INF , !P6 ;  /* 0xff800000202b7808 */ /* 0x000fc40007000000 */
[----:B------:R-:W-:Y:S01]  /*2dd0*/  FSEL R45, R48, -INF , !P5 ;  /* 0xff800000302d7808 */ /* 0x000fe20006800000 */
[----:B------:R-:W-:Y:S01]  /*2de0*/  HMMA.16816.F32.BF16 R16, R4, R38, R16 ;  /* 0x000000260410723c */ /* 0x000fe20000041810 */
[----:B------:R-:W-:Y:S02]  /*2df0*/  FSEL R42, R50, -INF , !P1 ;  /* 0xff800000322a7808 */ /* 0x000fe40004800000 */
[----:B------:R-:W-:Y:S02]  /*2e00*/  FSEL R47, R49, -INF , !P3 ;  /* 0xff800000312f7808 */ /* 0x000fe40005800000 */
[C---:B------:R-:W-:Y:S02]  /*2e10*/  ISETP.GE.AND P4, PT, R12.reuse, R71, PT ;  /* 0x000000470c00720c */ /* 0x040fe40003f86270 */
[-C--:B------:R-:W-:Y:S02]  /*2e20*/  ISETP.GE.AND P6, PT, R12, R69.reuse, PT ;  /* 0x000000450c00720c */ /* 0x080fe40003fc6270 */
[----:B------:R-:W-:-:S02]  /*2e30*/  ISETP.GE.AND P5, PT, R10, R69, PT ;  /* 0x000000450a00720c */ /* 0x000fc40003fa6270 */
[C---:B------:R-:W-:Y:S02]  /*2e40*/  ISETP.GE.AND P1, PT, R8.reuse, R71, PT ;  /* 0x000000470800720c */ /* 0x040fe40003f26270 */
[----:B------:R-:W-:Y:S02]  /*2e50*/  ISETP.GE.AND P3, PT, R8, R69, PT ;  /* 0x000000450800720c */ /* 0x000fe40003f66270 */
[C---:B------:R-:W-:Y:S01]  /*2e60*/  LOP3.LUT R12, R68.reuse, 0x41, RZ, 0xfc, !PT ;  /* 0x00000041440c7812 */ /* 0x040fe200078efcff */
[----:B------:R-:W1:Y:S01]  /*2e70*/  LDSM.16.M88.4 R8, [R135+0xb000] ;  /* 0x00b000008708783b */ /* 0x000e620000000200 */
        /* <DEDUP_REMOVED lines=10> */
[----:B------:R-:W-:Y:S01]  /*2f20*/  LOP3.LUT R28, R68, 0x49, RZ, 0xfc, !PT ;  /* 0x00000049441c7812 */ /* 0x000fe200078efcff */
[----:B------:R-:W-:-:S04]  /*2f30*/  DEPBAR.LE SB0, 0x0 ;  /* 0x000080000000791a */ /* 0x000fc80000000000 */
[----:B------:R-:W-:Y:S02]  /*2f40*/  LOP3.LUT R32, R68, 0x50, RZ, 0xfc, !PT ;  /* 0x0000005044207812 */ /* 0x000fe400078efcff */
[----:B------:R-:W-:Y:S02]  /*2f50*/  FSEL R166, R30, -INF , !P6 ;  /* 0xff8000001ea67808 */ /* 0x000fe40007000000 */
[----:B------:R-:W-:Y:S02]  /*2f60*/  FSEL R173, R29, -INF , !P5 ;  /* 0xff8000001dad7808 */ /* 0x000fe40006800000 */
[C---:B------:R-:W-:Y:S02]  /*2f70*/  ISETP.GE.AND P6, PT, R28.reuse, R71, PT ;  /* 0x000000471c00720c */ /* 0x040fe40003fc6270 */
[----:B------:R-:W-:Y:S02]  /*2f80*/  ISETP.GE.AND P5, PT, R28, R69, PT ;  /* 0x000000451c00720c */ /* 0x000fe40003fa6270 */
[----:B------:R-:W-:-:S02]  /*2f90*/  FSEL R168, R31, -INF , !P1 ;  /* 0xff8000001fa87808 */ /* 0x000fc40004800000 */
[----:B------:R-:W-:Y:S02]  /*2fa0*/  FSEL R171, R24, -INF , !P3 ;  /* 0xff80000018ab7808 */ /* 0x000fe40005800000 */
[----:B------:R-:W-:Y:S01]  /*2fb0*/  ISETP.GE.AND P1, PT, R32, R71, PT ;  /* 0x000000472000720c */ /* 0x000fe20003f26270 */
[C---:B-1----:R-:W-:Y:S01]  /*2fc0*/  HMMA.16816.F32.BF16 R108, R4.reuse, R10, R108 ;  /* 0x0000000a046c723c */ /* 0x042fe2000004186c */
[C---:B------:R-:W-:Y:S02]  /*2fd0*/  LOP3.LUT R24, R68.reuse, 0x51, RZ, 0xfc, !PT ;  /* 0x0000005144187812 */ /* 0x040fe400078efcff */
[----:B------:R-:W-:Y:S02]  /*2fe0*/  LOP3.LUT R28, R68, 0x58, RZ, 0xfc, !PT ;  /* 0x00000058441c7812 */ /* 0x000fe400078efcff */
[----:B------:R-:W-:Y:S02]  /*2ff0*/  FSEL R172, R26, -INF , !P4 ;  /* 0xff8000001aac7808 */ /* 0x000fe40006000000 */
[----:B------:R-:W-:Y:S01]  /*3000*/  FSEL R169, R25, -INF , !P6 ;  /* 0xff80000019a97808 */ /* 0x000fe20007000000 */
[----:B------:R-:W-:Y:S01]  /*3010*/  HMMA.16816.F32.BF16 R112, R4, R8, R112 ;  /* 0x000000080470723c */ /* 0x000fe20000041870 */
[----:B------:R-:W-:-:S02]  /*3020*/  FSEL R170, R27, -INF , !P5 ;  /* 0xff8000001baa7808 */ /* 0x000fc40006800000 */
[----:B------:R-:W-:Y:S02]  /*3030*/  ISETP.GE.AND P3, PT, R32, R69, PT ;  /* 0x000000452000720c */ /* 0x000fe40003f66270 */
[C---:B------:R-:W-:Y:S02]  /*3040*/  ISETP.GE.AND P4, PT, R24.reuse, R71, PT ;  /* 0x000000471800720c */ /* 0x040fe40003f86270 */
[----:B------:R-:W-:Y:S02]  /*3050*/  ISETP.GE.AND P6, PT, R24, R69, PT ;  /* 0x000000451800720c */ /* 0x000fe40003fc6270 */
[----:B------:R-:W-:Y:S02]  /*3060*/  ISETP.GE.AND P5, PT, R28, R71, PT ;  /* 0x000000471c00720c */ /* 0x000fe40003fa6270 */
[----:B------:R-:W-:Y:S01]  /*3070*/  FSEL R165, R20, -INF , !P1 ;  /* 0xff80000014a57808 */ /* 0x000fe20004800000 */
[----:B--2---:R-:W-:Y:S01]  /*3080*/  HMMA.16816.F32.BF16 R116, R4, R12, R116 ;  /* 0x0000000c0474723c */ /* 0x004fe20000041874 */
[----:B------:R-:W-:-:S02]  /*3090*/  LOP3.LUT R20, R68, 0x59, RZ, 0xfc, !PT ;  /* 0x0000005944147812 */ /* 0x000fc400078efcff */
[----:B------:R-:W-:Y:S02]  /*30a0*/  LOP3.LUT R8, R68, 0x60, RZ, 0xfc, !PT ;  /* 0x0000006044087812 */ /* 0x000fe400078efcff */
[----:B------:R-:W-:Y:S02]  /*30b0*/  FSEL R162, R22, -INF , !P3 ;  /* 0xff80000016a27808 */ /* 0x000fe40005800000 */
[----:B------:R-:W-:Y:S01]  /*30c0*/  FSEL R163, R21, -INF , !P4 ;  /* 0xff80000015a37808 */ /* 0x000fe20006000000 */
[----:B------:R-:W-:Y:S01]  /*30d0*/  HMMA.16816.F32.BF16 R100, R4, R14, R100 ;  /* 0x0000000e0464723c */ /* 0x000fe20000041864 */
[----:B------:R-:W-:Y:S02]  /*30e0*/  FSEL R160, R23, -INF , !P6 ;  /* 0xff80000017a07808 */ /* 0x000fe40007000000 */
[----:B------:R-:W-:Y:S01]  /*30f0*/  FSEL R161, R16, -INF , !P5 ;  /* 0xff80000010a17808 */ /* 0x000fe20006800000 */
[----:B------:R-:W-:Y:S01]  /*3100*/  BAR.SYNC.DEFER_BLOCKING 0x0 ;  /* 0x0000000000007b1d */ /* 0x000fe20000010000 */
[----:B------:R-:W-:-:S02]  /*3110*/  ISETP.GE.AND P1, PT, R28, R69, PT ;  /* 0x000000451c00720c */ /* 0x000fc40003f26270 */
[C---:B------:R-:W-:Y:S02]  /*3120*/  ISETP.GE.AND P3, PT, R20.reuse, R71, PT ;  /* 0x000000471400720c */ /* 0x040fe40003f66270 */
[----:B------:R-:W-:Y:S02]  /*3130*/  ISETP.GE.AND P4, PT, R20, R69, PT ;  /* 0x000000451400720c */ /* 0x000fe40003f86270 */
[C---:B------:R-:W-:Y:S02]  /*3140*/  ISETP.GE.AND P6, PT, R8.reuse, R71, PT ;  /* 0x000000470800720c */ /* 0x040fe40003fc6270 */
[----:B------:R-:W-:Y:S02]  /*3150*/  ISETP.GE.AND P5, PT, R8, R69, PT ;  /* 0x000000450800720c */ /* 0x000fe40003fa6270 */
[C---:B------:R-:W-:Y:S02]  /*3160*/  LOP3.LUT R8, R68.reuse, 0x61, RZ, 0xfc, !PT ;  /* 0x0000006144087812 */ /* 0x040fe400078efcff */
[----:B------:R-:W-:-:S02]  /*3170*/  LOP3.LUT R10, R68, 0x68, RZ, 0xfc, !PT ;  /* 0x00000068440a7812 */ /* 0x000fc400078efcff */
[----:B------:R-:W-:Y:S02]  /*3180*/  FSEL R158, R18, -INF , !P1 ;  /* 0xff800000129e7808 */ /* 0x000fe40004800000 */
[----:B------:R-:W-:Y:S02]  /*3190*/  FSEL R159, R17, -INF , !P3 ;  /* 0xff800000119f7808 */ /* 0x000fe40005800000 */
[----:B------:R-:W-:Y:S02]  /*31a0*/  FSEL R156, R19, -INF , !P4 ;  /* 0xff800000139c7808 */ /* 0x000fe40006000000 */
[C---:B------:R-:W-:Y:S02]  /*31b0*/  ISETP.GE.AND P1, PT, R8.reuse, R71, PT ;  /* 0x000000470800720c */ /* 0x040fe40003f26270 */
[----:B------:R-:W-:Y:S02]  /*31c0*/  ISETP.GE.AND P3, PT, R8, R69, PT ;  /* 0x000000450800720c */ /* 0x000fe40003f66270 */
[----:B------:R-:W-:-:S02]  /*31d0*/  ISETP.GE.AND P4, PT, R10, R71, PT ;  /* 0x000000470a00720c */ /* 0x000fc40003f86270 */
[----:B------:R-:W-:Y:S02]  /*31e0*/  LOP3.LUT R8, R68, 0x70, RZ, 0xfc, !PT ;  /* 0x0000007044087812 */ /* 0x000fe400078efcff */
[----:B------:R-:W-:Y:S02]  /*31f0*/  FSEL R153, R108, -INF , !P4 ;  /* 0xff8000006c997808 */ /* 0x000fe40006000000 */
[----:B------:R-:W-:Y:S02]  /*3200*/  ISETP.GE.AND P4, PT, R8, R69, PT ;  /* 0x000000450800720c */ /* 0x000fe40003f86270 */
[----:B------:R-:W-:Y:S02]  /*3210*/  FSEL R157, R112, -INF , !P6 ;  /* 0xff800000709d7808 */ /* 0x000fe40007000000 */
[----:B------:R-:W-:Y:S02]  /*3220*/  FSEL R142, R118, -INF , !P4 ;  /* 0xff800000768e7808 */ /* 0x000fe40006000000 */
[----:B------:R-:W-:-:S02]  /*3230*/  ISETP.GE.AND P4, PT, R68, R71, PT ;  /* 0x000000474400720c */ /* 0x000fc40003f86270 */
[----:B------:R-:W-:Y:S02]  /*3240*/  ISETP.GE.AND P6, PT, R10, R69, PT ;  /* 0x000000450a00720c */ /* 0x000fe40003fc6270 */
[----:B------:R-:W-:Y:S02]  /*3250*/  LOP3.LUT R10, R68, 0x69, RZ, 0xfc, !PT ;  /* 0x00000069440a7812 */ /* 0x000fe400078efcff */
[----:B------:R-:W-:Y:S02]  /*3260*/  FSEL R5, R60, -INF , !P4 ;  /* 0xff8000003c057808 */ /* 0x000fe40006000000 */
[----:B------:R-:W-:Y:S02]  /*3270*/  FSEL R154, R114, -INF , !P5 ;  /* 0xff800000729a7808 */ /* 0x000fe40006800000 */
[----:B------:R-:W-:Y:S02]  /*3280*/  FSEL R155, R113, -INF , !P1 ;  /* 0xff800000719b7808 */ /* 0x000fe40004800000 */
[----:B------:R-:W-:-:S02]  /*3290*/  FSEL R152, R115, -INF , !P3 ;  /* 0xff80000073987808 */ /* 0x000fc40005800000 */
[----:B------:R-:W-:Y:S02]  /*32a0*/  ISETP.NE.AND P4, PT, R2, 0x1, PT ;  /* 0x000000010200780c */ /* 0x000fe40003f85270 */
[C---:B------:R-:W-:Y:S02]  /*32b0*/  ISETP.GE.AND P5, PT, R10.reuse, R71, PT ;  /* 0x000000470a00720c */ /* 0x040fe40003fa6270 */
[----:B------:R-:W-:Y:S02]  /*32c0*/  ISETP.GE.AND P1, PT, R10, R69, PT ;  /* 0x000000450a00720c */ /* 0x000fe40003f26270 */
[----:B------:R-:W-:Y:S02]  /*32d0*/  ISETP.GE.AND P3, PT, R8, R71, PT ;  /* 0x000000470800720c */ /* 0x000fe40003f66270 */
[C---:B------:R-:W-:Y:S02]  /*32e0*/  LOP3.LUT R8, R68.reuse, 0x71, RZ, 0xfc, !PT ;  /* 0x0000007144087812 */ /* 0x040fe400078efcff */
[----:B------:R-:W-:-:S02]  /*32f0*/  LOP3.LUT R4, R68, 0x78, RZ, 0xfc, !PT ;  /* 0x0000007844047812 */ /* 0x000fc400078efcff */
[----:B------:R-:W-:Y:S02]  /*3300*/  FSEL R150, R110, -INF , !P6 ;  /* 0xff8000006e967808 */ /* 0x000fe40007000000 */
[----:B------:R-:W-:Y:S02]  /*3310*/  FSEL R151, R109, -INF , !P5 ;  /* 0xff8000006d977808 */ /* 0x000fe40006800000 */
[----:B------:R-:W-:Y:S02]  /*3320*/  FSEL R148, R111, -INF , !P1 ;  /* 0xff8000006f947808 */ /* 0x000fe40004800000 */
[----:B------:R-:W-:Y:S02]  /*3330*/  FSEL R149, R116, -INF , !P3 ;  /* 0xff80000074957808 */ /* 0x000fe40005800000 */
[C---:B------:R-:W-:Y:S02]  /*3340*/  ISETP.GE.AND P6, PT, R8.reuse, R71, PT ;  /* 0x000000470800720c */ /* 0x040fe40003fc6270 */
[----:B------:R-:W-:-:S02]  /*3350*/  ISETP.GE.AND P5, PT, R8, R69, PT ;  /* 0x000000450800720c */ /* 0x000fc40003fa6270 */
[C---:B------:R-:W-:Y:S02]  /*3360*/  ISETP.GE.AND P1, PT, R4.reuse, R71, PT ;  /* 0x000000470400720c */ /* 0x040fe40003f26270 */
[----:B------:R-:W-:Y:S02]  /*3370*/  ISETP.GE.AND P3, PT, R4, R69, PT ;  /* 0x000000450400720c */ /* 0x000fe40003f66270 */
[----:B------:R-:W-:Y:S02]  /*3380*/  LOP3.LUT R4, R68, 0x79, RZ, 0xfc, !PT ;  /* 0x0000007944047812 */ /* 0x000fe400078efcff */
[----:B------:R-:W-:Y:S02]  /*3390*/  FSEL R147, R117, -INF , !P6 ;  /* 0xff80000075937808 */ /* 0x000fe40007000000 */
[----:B------:R-:W-:Y:S02]  /*33a0*/  FSEL R140, R119, -INF , !P5 ;  /* 0xff800000778c7808 */ /* 0x000fe40006800000 */
[----:B------:R-:W-:-:S02]  /*33b0*/  FSEL R145, R100, -INF , !P1 ;  /* 0xff80000064917808 */ /* 0x000fc40004800000 */
[----:B------:R-:W-:Y:S02]  /*33c0*/  ISETP.GE.AND P6, PT, R4, R71, PT ;  /* 0x000000470400720c */ /* 0x000fe40003fc6270 */
[-C--:B------:R-:W-:Y:S02]  /*33d0*/  ISETP.GE.AND P5, PT, R68, R69.reuse, PT ;  /* 0x000000454400720c */ /* 0x080fe40003fa6270 */
[----:B------:R-:W-:Y:S02]  /*33e0*/  ISETP.GE.AND P1, PT, R4, R69, PT ;  /* 0x000000450400720c */ /* 0x000fe40003f26270 */
[----:B------:R-:W-:Y:S02]  /*33f0*/  FSEL R62, R62, -INF , !P5 ;  /* 0xff8000003e3e7808 */ /* 0x000fe40006800000 */
[----:B------:R-:W-:Y:S02]  /*3400*/  FSEL R139, R102, -INF , !P3 ;  /* 0xff800000668b7808 */ /* 0x000fe40005800000 */
[----:B------:R-:W-:-:S02]  /*3410*/  FSEL R144, R101, -INF , !P6 ;  /* 0xff80000065907808 */ /* 0x000fc40007000000 */
[----:B------:R-:W-:Y:S01]  /*3420*/  FSEL R138, R103, -INF , !P1 ;  /* 0xff800000678a7808 */ /* 0x000fe20004800000 */
[----:B------:R-:W-:Y:S06]  /*3430*/  @!P4 BRA `(.L_x_1884) ;  /* 0x0000000400a4c947 */ /* 0x000fec0003800000 */
[----:B------:R-:W-:Y:S01]  /*3440*/  UISETP.NE.U32.AND UP0, UPT, UR6, URZ, UPT ;  /* 0x000000ff0600728c */ /* 0x000fe2000bf05070 */
[C---:B------:R-:W-:Y:S02]  /*3450*/  SHF.L.U64.HI R10, R128.reuse, 0x4, R129 ;  /* 0x00000004800a7819 */ /* 0x040fe40000010281 */
[----:B------:R-:W-:Y:S01]  /*3460*/  SHF.L.U32 R13, R128, 0x4, RZ ;  /* 0x00000004800d7819 */ /* 0x000fe200000006ff */
        /* <DEDUP_REMOVED lines=10> */
.L_x_1885:
[----:B------:R-:W1:Y:S01]  /*3510*/  LDC R7, c[0x0][0x4f0] ;  /* 0x00013c00ff077b82 */ /* 0x000e620000000800 */
[----:B------:R-:W-:Y:S02]  /*3520*/  LEA R14, R2, 0xffffff00, 0x7 ;  /* 0xffffff00020e7811 */ /* 0x000fe400078e38ff */
        /* <DEDUP_REMOVED lines=14> */
[----:B------:R-:W-:Y:S02]  /*3610*/  IMAD.MOV R9, RZ, RZ, -R12 ;  /* 0x000000ffff097224 */ /* 0x000fe400078e0a0c */
[----:B------:R-:W-:Y:S02]  /*3620*/  IMAD.MOV R11, RZ, RZ, -R15 ;  /* 0x000000ffff0b7224 */ /* 0x000fe400078e0a0f */
[C---:B------:R-:W-:Y:S02]  /*3630*/  IMAD R9, R4.reuse, R9, R6 ;  /* 0x0000000904097224 */ /* 0x040fe400078e0206 */
[----:B------:R-:W-:-:S03]  /*3640*/  IMAD R11, R4, R11, R8 ;  /* 0x0000000b040b7224 */ /* 0x000fc600078e0208 */
[C---:B------:R-:W-:Y:S02]  /*3650*/  ISETP.GT.U32.AND P3, PT, R4.reuse, R9, PT ;  /* 0x000000090400720c */ /* 0x040fe40003f64070 */
[----:B------:R-:W-:-:S11]  /*3660*/  ISETP.GT.U32.AND P1, PT, R4, R11, PT ;  /* 0x0000000b0400720c */ /* 0x000fd60003f24070 */
[-C--:B------:R-:W-:Y:S02]  /*3670*/  @!P3 IADD3 R9, PT, PT, R9, -R4.reuse, RZ ;  /* 0x800000040909b210 */ /* 0x080fe40007ffe0ff */
[----:B------:R-:W-:Y:S01]  /*3680*/  @!P1 IMAD.IADD R11, R11, 0x1, -R4 ;  /* 0x000000010b0b9824 */ /* 0x000fe200078e0a04 */
[----:B------:R-:W-:Y:S01]  /*3690*/  @!P3 IADD3 R12, PT, PT, R12, 0x1, RZ ;  /* 0x000000010c0cb810 */ /* 0x000fe20007ffe0ff */
[----:B------:R-:W-:Y:S01]  /*36a0*/  @!P1 VIADD R15, R15, 0x1 ;  /* 0x000000010f0f9836 */ /* 0x000fe20000000000 */
        /* <DEDUP_REMOVED lines=20> */
[-C--:B------:R-:W-:Y:S02]  /*37f0*/  IMAD R6, R9, R128.reuse, RZ ;  /* 0x0000008009067224 */ /* 0x080fe400078e02ff */
[----:B------:R-:W-:-:S04]  /*3800*/  IMAD.WIDE.U32 R8, R7, R128, RZ ;  /* 0x0000008007087225 */ /* 0x000fc800078e00ff */
[----:B------:R-:W-:-:S04]  /*3810*/  IMAD R7, R7, R129, R6 ;  /* 0x0000008107077224 */ /* 0x000fc800078e0206 */
[----:B------:R-:W-:Y:S01]  /*3820*/  IMAD.IADD R9, R9, 0x1, R7 ;  /* 0x0000000109097824 */ /* 0x000fe200078e0207 */
[----:B--2---:R-:W-:-:S04]  /*3830*/  IADD3 R4, PT, PT, R11, -R4, RZ ;  /* 0x800000040b047210 */ /* 0x004fc80007ffe0ff */
[----:B------:R-:W-:Y:S01]  /*3840*/  SHF.R.S32.HI R6, RZ, 0x1f, R4 ;  /* 0x0000001fff067819 */ /* 0x000fe20000011404 */
[----:B------:R-:W-:-:S04]  /*3850*/  IMAD.WIDE.U32 R8, R4, UR18, R8 ;  /* 0x0000001204087c25 */ /* 0x000fc8000f8e0008 */
[----:B------:R-:W-:Y:S01]  /*3860*/  IMAD R7, R6, UR18, RZ ;  /* 0x0000001206077c24 */ /* 0x000fe2000f8e02ff */
[----:B------:R-:W-:-:S03]  /*3870*/  LEA R204, P1, R8, R204, 0x1 ;  /* 0x000000cc08cc7211 */ /* 0x000fc600078208ff */
[----:B------:R-:W-:-:S05]  /*3880*/  IMAD R7, R4, UR19, R7 ;  /* 0x0000001304077c24 */ /* 0x000fca000f8e0207 */
[----:B------:R-:W-:-:S04]  /*3890*/  IADD3 R7, PT, PT, R9, R7, RZ ;  /* 0x0000000709077210 */ /* 0x000fc80007ffe0ff */
[----:B------:R-:W-:-:S07]  /*38a0*/  LEA.HI.X R205, R8, R205, R7, 0x1, P1 ;  /* 0x000000cd08cd7211 */ /* 0x000fce00008f0c07 */
.L_x_1886:
[C---:B------:R-:W-:Y:S01]  /*38b0*/  LEA R8, P1, R13.reuse, R204, 0x1 ;  /* 0x000000cc0d087211 */ /* 0x040fe200078208ff */
[----:B------:R-:W-:Y:S01]  /*38c0*/  @!PT LDS RZ, [RZ] ;  /* 0x00000000fffff984 */ /* 0x000fe20000000800 */
[----:B------:R-:W-:Y:S01]  /*38d0*/  @!PT LDS RZ, [RZ] ;  /* 0x00000000fffff984 */ /* 0x000fe20000000800 */
[----:B------:R-:W-:Y:S01]  /*38e0*/  @!PT LDS RZ, [RZ] ;  /* 0x00000000fffff984 */ /* 0x000fe20000000800 */
[----:B------:R1:W-:Y:S03]  /*38f0*/  LDGSTS.E.BYPASS.LTC128B.128 [R217+0x4000], desc[UR24][R204.64] ;  /* 0x04000000ccd97fae */ /* 0x0003e6000b981a18 */
[----:B------:R-:W-:Y:S01]  /*3900*/  IADD3 R6, P3, PT, R8, R133, RZ ;  /* 0x0000008508067210 */ /* 0x000fe20007f7e0ff */
[----:B------:R1:W-:Y:S01]  /*3910*/  LDGSTS.E.BYPASS.LTC128B.128 [R217+0x8000], desc[UR24][R204.64+0x80] ;  /* 0x08000080ccd97fae */ /* 0x0003e2000b981a18 */
[----:B------:R-:W-:Y:S02]  /*3920*/  LEA.HI.X R9, R13, R205, R10, 0x1, P1 ;  /* 0x000000cd0d097211 */ /* 0x000fe400008f0c0a */
[----:B------:R-:W-:-:S03]  /*3930*/  IADD3 R14, P1, PT, R6, R133, RZ ;  /* 0x00000085060e7210 */ /* 0x000fc60007f3e0ff */
[--C-:B------:R-:W-:Y:S01]  /*3940*/  IMAD.X R7, R9, 0x1, R132.reuse, P3 ;  /* 0x0000000109077824 */ /* 0x100fe200018e0684 */
[-C--:B------:R-:W-:Y:S01]  /*3950*/  IADD3 R12, P3, PT, R14, R133.reuse, RZ ;  /* 0x000000850e0c7210 */ /* 0x080fe20007f7e0ff */
[----:B------:R1:W-:Y:S02]  /*3960*/  LDGSTS.E.BYPASS.LTC128B.128 [R217+0x4800], desc[UR24][R8.64] ;  /* 0x0480000008d97fae */ /* 0x0003e4000b981a18 */
[--C-:B------:R-:W-:Y:S01]  /*3970*/  IMAD.X R15, R7, 0x1, R132.reuse, P1 ;  /* 0x00000001070f7824 */ /* 0x100fe200008e0684 */
[-C--:B------:R-:W-:Y:S01]  /*3980*/  IADD3 R10, P1, PT, R12, R133.reuse, RZ ;  /* 0x000000850c0a7210 */ /* 0x080fe20007f3e0ff */
[----:B------:R1:W-:Y:S02]  /*3990*/  LDGSTS.E.BYPASS.LTC128B.128 [R217+0x8800], desc[UR24][R8.64+0x80] ;  /* 0x0880008008d97fae */ /* 0x0003e4000b981a18 */
[--C-:B------:R-:W-:Y:S01]  /*39a0*/  IMAD.X R13, R15, 0x1, R132.reuse, P3 ;  /* 0x000000010f0d7824 */ /* 0x100fe200018e0684 */
[-C--:B------:R-:W-:Y:S01]  /*39b0*/  IADD3 R16, P3, PT, R10, R133.reuse, RZ ;  /* 0x000000850a107210 */ /* 0x080fe20007f7e0ff */
[----:B------:R1:W-:Y:S02]  /*39c0*/  LDGSTS.E.BYPASS.LTC128B.128 [R217+0x5000], desc[UR24][R6.64] ;  /* 0x0500000006d97fae */ /* 0x0003e4000b981a18 */
[--C-:B------:R-:W-:Y:S01]  /*39d0*/  IMAD.X R11, R13, 0x1, R132.reuse, P1 ;  /* 0x000000010d0b7824 */ /* 0x100fe200008e0684 */
[----:B------:R-:W-:Y:S01]  /*39e0*/  IADD3 R18, P1, PT, R16, R133, RZ ;  /* 0x0000008510127210 */ /* 0x000fe20007f3e0ff */
[----:B------:R1:W-:Y:S02]  /*39f0*/  LDGSTS.E.BYPASS.LTC128B.128 [R217+0x9000], desc[UR24][R6.64+0x80] ;  /* 0x0900008006d97fae */ /* 0x0003e4000b981a18 */
[----:B------:R-:W-:-:S02]  /*3a00*/  IMAD.X R17, R11, 0x1, R132, P3 ;  /* 0x000000010b117824 */ /* 0x000fc400018e0684 */
[----:B------:R1:W-:Y:S02]  /*3a10*/  LDGSTS.E.BYPASS.LTC128B.128 [R217+0x5800], desc[UR24][R14.64] ;  /* 0x058000000ed97fae */ /* 0x0003e4000b981a18 */
[----:B------:R-:W-:Y:S02]  /*3a20*/  IMAD.X R19, R17, 0x1, R132, P1 ;  /* 0x0000000111137824 */ /* 0x000fe400008e0684 */
[----:B------:R1:W-:Y:S04]  /*3a30*/  LDGSTS.E.BYPASS.LTC128B.128 [R217+0x9800], desc[UR24][R14.64+0x80] ;  /* 0x098000800ed97fae */ /* 0x0003e8000b981a18 */
        /* <DEDUP_REMOVED lines=8> */
[----:B------:R-:W0:Y:S02]  /*3ac0*/  LDGDEPBAR ;  /* 0x00000000000079af */ /* 0x000e240000000000 */
.L_x_1884:
[----:B------:R-:W-:Y:S01]  /*3ad0*/  FMNMX3.FTZ R4, R5, R73, R75, !PT ;  /* 0x0000004905047276 */ /* 0x000fe2000781004b */
[----:B------:R-:W2:Y:S01]  /*3ae0*/  LDCU UR4, c[0x0][0x45c] ;  /* 0x00008b80ff0477ac */ /* 0x000ea20008000800 */
[----:B-1----:R-:W-:Y:S02]  /*3af0*/  FMNMX3.FTZ R7, R62, R80, R72, !PT ;  /* 0x000000503e077276 */ /* 0x002fe40007810048 */
        /* <DEDUP_REMOVED lines=28> */
[----:B------:R-:W-:Y:S02]  /*3cc0*/  FMNMX.FTZ R8, R144, R9, !PT ;  /* 0x0000000990087209 */ /* 0x000fe40007810000 */
[----:B------:R-:W-:Y:S02]  /*3cd0*/  FMNMX.FTZ R6, R138, R7, !PT ;  /* 0x000000078a067209 */ /* 0x000fe40007810000 */
[----:B------:R-:W-:Y:S01]  /*3ce0*/  LOP3.LUT R200, R3, 0x200, R130, 0xf8, !PT ;  /* 0x0000020003c87812 */ /* 0x000fe200078ef882 */
[----:B------:R-:W1:Y:S03]  /*3cf0*/  SHFL.BFLY PT, R9, R8, 0x2, 0x1f ;  /* 0x0c401f0008097f89 */ /* 0x000e6600000e0000 */
[----:B------:R-:W-:Y:S01]  /*3d00*/  LEA R200, R200, UR5, 0x1 ;  /* 0x00000005c8c87c11 */ /* 0x000fe2000f8e08ff */
[----:B------:R-:W3:Y:S03]  /*3d10*/  SHFL.BFLY PT, R7, R6, 0x2, 0x1f ;  /* 0x0c401f0006077f89 */ /* 0x000ee600000e0000 */
[-C--:B------:R-:W-:Y:S01]  /*3d20*/  IADD3 R133, PT, PT, R131, R200.reuse, RZ ;  /* 0x000000c883857210 */ /* 0x080fe20007ffe0ff */
[----:B------:R-:W-:Y:S01]  /*3d30*/  LDSM.16.MT88.4 R100, [R200+0x10000] ;  /* 0x01000000c864783b */ /* 0x000fe20000004200 */
[----:B------:R-:W-:-:S02]  /*3d40*/  IADD3 R143, PT, PT, R0, R200, RZ ;  /* 0x000000c8008f7210 */ /* 0x000fc40007ffe0ff */
[----:B------:R-:W-:Y:S01]  /*3d50*/  IADD3 R0, PT, PT, R0, R133, RZ ;  /* 0x0000008500007210 */ /* 0x000fe20007ffe0ff */
[----:B------:R-:W-:Y:S04]  /*3d60*/  LDSM.16.MT88.4 R68, [R200+0xc000] ;  /* 0x00c00000c844783b */ /* 0x000fe80000004200 */
[----:B------:R-:W-:Y:S04]  /*3d70*/  LDSM.16.MT88.4 R84, [R133+0xc000] ;  /* 0x00c000008554783b */ /* 0x000fe80000004200 */
[----:B------:R-:W-:Y:S01]  /*3d80*/  LDSM.16.MT88.4 R92, [R0+0xc000] ;  /* 0x00c00000005c783b */ /* 0x000fe20000004200 */
[----:B-1----:R-:W-:-:S03]  /*3d90*/  FMNMX.FTZ R9, R8, R9, !PT ;  /* 0x0000000908097209 */ /* 0x002fc60007810000 */
[----:B------:R-:W-:Y:S01]  /*3da0*/  LDSM.16.MT88.4 R108, [R143+0x10000] ;  /* 0x010000008f6c783b */ /* 0x000fe20000004200 */
[----:B---3--:R-:W-:-:S03]  /*3db0*/  FMNMX.FTZ R7, R6, R7, !PT ;  /* 0x0000000706077209 */ /* 0x008fc60007810000 */
[----:B------:R-:W1:Y:S04]  /*3dc0*/  SHFL.BFLY PT, R132, R9, 0x1, 0x1f ;  /* 0x0c201f0009847f89 */ /* 0x000e6800000e0000 */
[----:B------:R-:W3:Y:S04]  /*3dd0*/  SHFL.BFLY PT, R4, R7, 0x1, 0x1f ;  /* 0x0c201f0007047f89 */ /* 0x000ee800000e0000 */
[----:B------:R-:W-:Y:S04]  /*3de0*/  LDSM.16.MT88.4 R116, [R133+0x10000] ;  /* 0x010000008574783b */ /* 0x000fe80000004200 */
[----:B------:R-:W-:Y:S04]  /*3df0*/  LDSM.16.MT88.4 R32, [R200+0xc800] ;  /* 0x00c80000c820783b */ /* 0x000fe80000004200 */
[----:B------:R-:W-:Y:S04]  /*3e00*/  LDSM.16.MT88.4 R16, [R143+0x10800] ;  /* 0x010800008f10783b */ /* 0x000fe80000004200 */
[----:B------:R-:W-:Y:S01]  /*3e10*/  LDSM.16.MT88.4 R28, [R143+0xc800] ;  /* 0x00c800008f1c783b */ /* 0x000fe20000004200 */
[----:B-1----:R-:W-:-:S03]  /*3e20*/  FMNMX.FTZ R132, R9, R132, !PT ;  /* 0x0000008409847209 */ /* 0x002fc60007810000 */
[----:B------:R-:W-:Y:S01]  /*3e30*/  LDSM.16.MT88.4 R24, [R133+0xc800] ;  /* 0x00c800008518783b */ /* 0x000fe20000004200 */
[----:B---3--:R-:W-:Y:S01]  /*3e40*/  FMNMX.FTZ R3, R7, R4, !PT ;  /* 0x0000000407037209 */ /* 0x008fe20007810000 */
[C---:B--2---:R-:W-:Y:S01]  /*3e50*/  FMUL.FTZ R146, R132.reuse, UR4 ;  /* 0x0000000484927c20 */ /* 0x044fe20008410000 */
[----:B------:R-:W-:Y:S01]  /*3e60*/  FSETP.NEU.FTZ.AND P1, PT, R132, -INF , PT ;  /* 0xff8000008400780b */ /* 0x000fe20003f3d000 */
[----:B------:R-:W-:Y:S02]  /*3e70*/  LDSM.16.MT88.4 R8, [R200+0x10800] ;  /* 0x01080000c808783b */ /* 0x000fe40000004200 */
[C---:B------:R-:W-:Y:S01]  /*3e80*/  FMUL.FTZ R141, R3.reuse, UR4 ;  /* 0x00000004038d7c20 */ /* 0x040fe20008410000 */
[----:B------:R-:W-:Y:S01]  /*3e90*/  FSEL R146, R146, RZ, P1 ;  /* 0x000000ff92927208 */ /* 0x000fe20000800000 */
[----:B------:R-:W-:Y:S01]  /*3ea0*/  LDSM.16.MT88.4 R20, [R0+0xc800] ;  /* 0x00c800000014783b */ /* 0x000fe20000004200 */
[----:B------:R-:W-:-:S03]  /*3eb0*/  FSETP.NEU.FTZ.AND P1, PT, R3, -INF , PT ;  /* 0xff8000000300780b */ /* 0x000fc60003f3d000 */
[--C-:B------:R-:W-:Y:S01]  /*3ec0*/  FFMA.FTZ R66, R77, UR4, -R146.reuse ;  /* 0x000000044d427c23 */ /* 0x100fe20008010892 */
[----:B------:R-:W-:Y:S01]  /*3ed0*/  FSEL R141, R141, RZ, P1 ;  /* 0x000000ff8d8d7208 */ /* 0x000fe20000800000 */
[--C-:B------:R-:W-:Y:S01]  /*3ee0*/  FFMA.FTZ R137, R5, UR4, -R146.reuse ;  /* 0x0000000405897c23 */ /* 0x100fe20008010892 */
[----:B------:R-:W1:Y:S01]  /*3ef0*/  LDSM.16.MT88.4 R76, [R143+0xc000] ;  /* 0x00c000008f4c783b */ /* 0x000e620000004200 */
[--C-:B------:R-:W-:Y:S01]  /*3f00*/  FFMA.FTZ R136, R73, UR4, -R146.reuse ;  /* 0x0000000449887c23 */ /* 0x100fe20008010892 */
[--C-:B------:R-:W-:Y:S01]  /*3f10*/  FFMA.FTZ R67, R75, UR4, -R146.reuse ;  /* 0x000000044b437c23 */ /* 0x100fe20008010892 */
[--C-:B------:R-:W-:Y:S01]  /*3f20*/  FFMA.FTZ R135, R62, UR4, -R141.reuse ;  /* 0x000000043e877c23 */ /* 0x100fe2000801088d */
[----:B------:R-:W2:Y:S01]  /*3f30*/  LDSM.16.MT88.4 R4, [R0+0x10000] ;  /* 0x010000000004783b */ /* 0x000ea20000004200 */
[--C-:B------:R-:W-:Y:S01]  /*3f40*/  FFMA.FTZ R134, R80, UR4, -R141.reuse ;  /* 0x0000000450867c23 */ /* 0x100fe2000801088d */
[--C-:B------:R-:W-:Y:S01]  /*3f50*/  FFMA.FTZ R65, R72, UR4, -R141.reuse ;  /* 0x0000000448417c23 */ /* 0x100fe2000801088d */
[--C-:B------:R-:W-:Y:S01]  /*3f60*/  FFMA.FTZ R64, R74, UR4, -R141.reuse ;  /* 0x000000044a407c23 */ /* 0x100fe2000801088d */
[----:B------:R-:W-:Y:S01]  /*3f70*/  MUFU.EX2 R137, R137 ;  /* 0x0000008900897308 */ /* 0x000fe20000000800 */
[--C-:B------:R-:W-:Y:S01]  /*3f80*/  FFMA.FTZ R57, R57, UR4, -R146.reuse ;  /* 0x0000000439397c23 */ /* 0x100fe20008010892 */
[--C-:B------:R-:W-:Y:S01]  /*3f90*/  FFMA.FTZ R62, R63, UR4, -R146.reuse ;  /* 0x000000043f3e7c23 */ /* 0x100fe20008010892 */
[--C-:B------:R-:W-:Y:S01]  /*3fa0*/  FFMA.FTZ R13, R61, UR4, -R146.reuse ;  /* 0x000000043d0d7c23 */ /* 0x100fe20008010892 */
[----:B------:R-:W3:Y:S01]  /*3fb0*/  MUFU.EX2 R136, R136 ;  /* 0x0000008800887308 */ /* 0x000ee20000000800 */
[--C-:B------:R-:W-:Y:S01]  /*3fc0*/  FFMA.FTZ R61, R58, UR4, -R141.reuse ;  /* 0x000000043a3d7c23 */ /* 0x100fe2000801088d */
[--C-:B------:R-:W-:Y:S01]  /*3fd0*/  FFMA.FTZ R60, R54, UR4, -R141.reuse ;  /* 0x00000004363c7c23 */ /* 0x100fe2000801088d */
[--C-:B------:R-:W-:Y:S01]  /*3fe0*/  FFMA.FTZ R12, R59, UR4, -R146.reuse ;  /* 0x000000043b0c7c23 */ /* 0x100fe20008010892 */
[----:B------:R-:W-:Y:S01]  /*3ff0*/  MUFU.EX2 R67, R67 ;  /* 0x0000004300437308 */ /* 0x000fe20000000800 */
[--C-:B------:R-:W-:Y:S01]  /*4000*/  FFMA.FTZ R54, R55, UR4, -R146.reuse ;  /* 0x0000000437367c23 */ /* 0x100fe20008010892 */
[--C-:B------:R-:W-:Y:S01]  /*4010*/  FFMA.FTZ R51, R177, UR4, -R146.reuse ;  /* 0x00000004b1337c23 */ /* 0x100fe20008010892 */
[--C-:B------:R-:W-:Y:S01]  /*4020*/  FFMA.FTZ R50, R175, UR4, -R146.reuse ;  /* 0x00000004af327c23 */ /* 0x100fe20008010892 */
[----:B------:R-:W4:Y:S01]  /*4030*/  MUFU.EX2 R66, R66 ;  /* 0x0000004200427308 */ /* 0x000f220000000800 */
[--C-:B------:R-:W-:Y:S01]  /*4040*/  FFMA.FTZ R49, R52, UR4, -R141.reuse ;  /* 0x0000000434317c23 */ /* 0x100fe2000801088d */
[--C-:B------:R-:W-:Y:S01]  /*4050*/  FFMA.FTZ R48, R46, UR4, -R141.reuse ;  /* 0x000000042e307c23 */ /* 0x100fe2000801088d */
[--C-:B------:R-:W-:Y:S01]  /*4060*/  FFMA.FTZ R176, R176, UR4, -R141.reuse ;  /* 0x00000004b0b07c23 */ /* 0x100fe2000801088d */
[----:B------:R-:W-:Y:S01]  /*4070*/  MUFU.EX2 R135, R135 ;  /* 0x0000008700877308 */ /* 0x000fe20000000800 */
[----:B------:R-:W-:Y:S01]  /*4080*/  LDSM.16.MT88.4 R36, [R0+0x11000] ;  /* 0x011000000024783b */ /* 0x000fe20000004200 */
[----:B---3--:R-:W-:Y:S01]  /*4090*/  F2FP.BF16.F32.PACK_AB R120, R136, R137 ;  /* 0x000000898878723e */ /* 0x008fe200000010ff */
[--C-:B------:R-:W-:Y:S01]  /*40a0*/  FFMA.FTZ R46, R47, UR4, -R146.reuse ;  /* 0x000000042f2e7c23 */ /* 0x100fe20008010892 */
[----:B------:R-:W3:Y:S01]  /*40b0*/  MUFU.EX2 R134, R134 ;  /* 0x0000008600867308 */ /* 0x000ee20000000800 */
[--C-:B------:R-:W-:Y:S01]  /*40c0*/  FFMA.FTZ R175, R41, UR4, -R146.reuse ;  /* 0x0000000429af7c23 */ /* 0x100fe20008010892 */
[--C-:B------:R-:W-:Y:S01]  /*40d0*/  FFMA.FTZ R43, R43, UR4, -R146.reuse ;  /* 0x000000042b2b7c23 */ /* 0x100fe20008010892 */
[--C-:B------:R-:W-:Y:S01]  /*40e0*/  FFMA.FTZ R41, R44, UR4, -R141.reuse ;  /* 0x000000042c297c23 */ /* 0x100fe2000801088d */
[----:B------:R-:W-:Y:S01]  /*40f0*/  MUFU.EX2 R65, R65 ;  /* 0x0000004100417308 */ /* 0x000fe20000000800 */
[--C-:B------:R-:W-:Y:S01]  /*4100*/  FFMA.FTZ R167, R167, UR4, -R146.reuse ;  /* 0x00000004a7a77c23 */ /* 0x100fe20008010892 */
[----:B----4-:R-:W-:Y:S01]  /*4110*/  F2FP.BF16.F32.PACK_AB R122, R66, R67 ;  /* 0x00000043427a723e */ /* 0x010fe200000010ff */
[--C-:B------:R-:W-:Y:S01]  /*4120*/  FFMA.FTZ R170, R170, UR4, -R141.reuse ;  /* 0x00000004aaaa7c23 */ /* 0x100fe2000801088d */
[----:B------:R-:W4:Y:S01]  /*4130*/  MUFU.EX2 R64, R64 ;  /* 0x0000004000407308 */ /* 0x000f220000000800 */
[--C-:B------:R-:W-:Y:S01]  /*4140*/  FFMA.FTZ R156, R156, UR4, -R141.reuse ;  /* 0x000000049c9c7c23 */ /* 0x100fe2000801088d */
[--C-:B------:R-:W-:Y:S01]  /*4150*/  FFMA.FTZ R155, R155, UR4, -R146.reuse ;  /* 0x000000049b9b7c23 */ /* 0x100fe20008010892 */
[----:B------:R-:W-:Y:S01]  /*4160*/  FFMA.FTZ R150, R150, UR4, -R141 ;  /* 0x0000000496967c23 */ /* 0x000fe2000801088d */
[----:B------:R5:W-:Y:S01]  /*4170*/  MUFU.EX2 R63, R57 ;  /* 0x00000039003f7308 */ /* 0x000be20000000800 */
[----:B------:R-:W-:Y:S01]  /*4180*/  FFMA.FTZ R221, R144, UR4, -R146 ;  /* 0x0000000490dd7c23 */ /* 0x000fe20008010892 */
[----:B---3--:R-:W-:Y:S01]  /*4190*/  F2FP.BF16.F32.PACK_AB R121, R134, R135 ;  /* 0x000000878679723e */ /* 0x008fe200000010ff */
[----:B------:R-:W-:Y:S01]  /*41a0*/  FADD.FTZ R136, R137, R136 ;  /* 0x0000008889887221 */ /* 0x000fe20000010000 */
[----:B------:R-:W3:Y:S01]  /*41b0*/  MUFU.EX2 R62, R62 ;  /* 0x0000003e003e7308 */ /* 0x000ee20000000800 */
[----:B------:R-:W-:-:S02]  /*41c0*/  FADD.FTZ R134, R135, R134 ;  /* 0x0000008687867221 */ /* 0x000fc40000010000 */
[----:B------:R-:W-:Y:S01]  /*41d0*/  FADD.FTZ R67, R67, R136 ;  /* 0x0000008843437221 */ /* 0x000fe20000010000 */
[----:B------:R-:W-:Y:S01]  /*41e0*/  MUFU.EX2 R59, R13 ;  /* 0x0000000d003b7308 */ /* 0x000fe20000000800 */
[----:B----4-:R-:W-:Y:S01]  /*41f0*/  F2FP.BF16.F32.PACK_AB R123, R64, R65 ;  /* 0x00000041407b723e */ /* 0x010fe200000010ff */
[----:B------:R-:W-:Y:S02]  /*4200*/  FADD.FTZ R65, R65, R134 ;  /* 0x0000008641417221 */ /* 0x000fe40000010000 */
[----:B------:R4:W-:Y:S01]  /*4210*/  MUFU.EX2 R58, R12 ;  /* 0x0000000c003a7308 */ /* 0x0009e20000000800 */
[----:B------:R-:W-:Y:S01]  /*4220*/  FADD.FTZ R66, R66, R67 ;  /* 0x0000004342427221 */ /* 0x000fe20000010000 */
[--C-:B-----5:R-:W-:Y:S01]  /*4230*/  FFMA.FTZ R57, R56, UR4, -R141.reuse ;  /* 0x0000000438397c23 */ /* 0x120fe2000801088d */
[----:B------:R-:W-:Y:S01]  /*4240*/  FFMA.FTZ R56, R124, UR4, -R141 ;  /* 0x000000047c387c23 */ /* 0x000fe2000801088d */
[----:B------:R-:W-:Y:S01]  /*4250*/  MUFU.EX2 R61, R61 ;  /* 0x0000003d003d7308 */ /* 0x000fe20000000800 */
[----:B------:R-:W-:Y:S01]  /*4260*/  HMMA.16816.F32.BF16 R96, R120, R100, RZ ;  /* 0x000000647860723c */ /* 0x000fe200000418ff */
[----:B------:R-:W-:-:S02]  /*4270*/  FADD.FTZ R64, R64, R65 ;  /* 0x0000004140407221 */ /* 0x000fc40000010000 */
[----:B------:R-:W5:Y:S04]  /*4280*/  MUFU.EX2 R60, R60 ;  /* 0x0000003c003c7308 */ /* 0x000f680000000800 */
[----:B------:R-:W-:Y:S01]  /*4290*/  MUFU.EX2 R57, R57 ;  /* 0x0000003900397308 */ /* 0x000fe20000000800 */
[C---:B------:R-:W-:Y:S01]  /*42a0*/  HMMA.16816.F32.BF16 R100, R120.reuse, R102, RZ ;  /* 0x000000667864723c */ /* 0x040fe200000418ff */
[----:B----4-:R-:W4:Y:S02]  /*42b0*/  LDSM.16.MT88.4 R12, [R133+0x10800] ;  /* 0x01080000850c783b */ /* 0x010f240000004200 */
[----:B------:R-:W5:Y:S04]  /*42c0*/  MUFU.EX2 R56, R56 ;  /* 0x0000003800387308 */ /* 0x000f680000000800 */
[----:B------:R-:W-:Y:S01]  /*42d0*/  MUFU.EX2 R54, R54 ;  /* 0x0000003600367308 */ /* 0x000fe20000000800 */
[C---:B------:R-:W-:Y:S03]  /*42e0*/  HMMA.16816.F32.BF16 R128, R120.reuse, R68, RZ ;  /* 0x000000447880723c */ /* 0x040fe600000418ff */
[----:B------:R-:W-:Y:S04]  /*42f0*/  MUFU.EX2 R51, R51 ;  /* 0x0000003300337308 */ /* 0x000fe80000000800 */
[----:B------:R-:W-:Y:S01]  /*4300*/  MUFU.EX2 R50, R50 ;  /* 0x0000003200327308 */ /* 0x000fe20000000800 */
[C---:B-1----:R-:W-:Y:S03]  /*4310*/  HMMA.16816.F32.BF16 R72, R120.reuse, R76, RZ ;  /* 0x0000004c7848723c */ /* 0x042fe600000418ff */
        /* <DEDUP_REMOVED lines=12> */
[----:B------:R-:W-:Y:S05]  /*43e0*/  MUFU.EX2 R221, R221 ;  /* 0x000000dd00dd7308 */ /* 0x000fea0000000800 */
[C---:B------:R-:W-:Y:S08]  /*43f0*/  HMMA.16816.F32.BF16 R68, R120.reuse, R70, RZ ;  /* 0x000000467844723c */ /* 0x040ff000000418ff */
[C---:B------:R-:W-:Y:S08]  /*4400*/  HMMA.16816.F32.BF16 R76, R120.reuse, R78, RZ ;  /* 0x0000004e784c723c */ /* 0x040ff000000418ff */
[C---:B------:R-:W-:Y:S08]  /*4410*/  HMMA.16816.F32.BF16 R84, R120.reuse, R86, RZ ;  /* 0x000000567854723c */ /* 0x040ff000000418ff */
[C---:B------:R-:W-:Y:S08]  /*4420*/  HMMA.16816.F32.BF16 R92, R120.reuse, R94, RZ ;  /* 0x0000005e785c723c */ /* 0x040ff000000418ff */
[C---:B------:R-:W-:Y:S08]  /*4430*/  HMMA.16816.F32.BF16 R108, R120.reuse, R110, RZ ;  /* 0x0000006e786c723c */ /* 0x040ff000000418ff */
[C---:B------:R-:W-:Y:S08]  /*4440*/  HMMA.16816.F32.BF16 R116, R120.reuse, R118, RZ ;  /* 0x000000767874723c */ /* 0x040ff000000418ff */
[----:B--2---:R-:W-:Y:S01]  /*4450*/  HMMA.16816.F32.BF16 R124, R120, R4, RZ ;  /* 0x00000004787c723c */ /* 0x004fe200000418ff */
[----:B---3--:R-:W-:Y:S01]  /*4460*/  F2FP.BF16.F32.PACK_AB R4, R62, R63 ;  /* 0x0000003f3e04723e */ /* 0x008fe200000010ff */
[----:B------:R-:W-:Y:S01]  /*4470*/  FADD.FTZ R63, R63, R66 ;  /* 0x000000423f3f7221 */ /* 0x000fe20000010000 */
[----:B-----5:R-:W-:Y:S01]  /*4480*/  F2FP.BF16.F32.PACK_AB R5, R60, R61 ;  /* 0x0000003d3c05723e */ /* 0x020fe200000010ff */
[----:B------:R-:W-:-:S02]  /*4490*/  FADD.FTZ R61, R61, R64 ;  /* 0x000000403d3d7221 */ /* 0x000fc40000010000 */
[----:B------:R-:W-:Y:S02]  /*44a0*/  FADD.FTZ R62, R62, R63 ;  /* 0x0000003f3e3e7221 */ /* 0x000fe40000010000 */
[----:B------:R-:W-:Y:S01]  /*44b0*/  HMMA.16816.F32.BF16 R120, R120, R6, RZ ;  /* 0x000000067878723c */ /* 0x000fe200000418ff */
[----:B------:R-:W-:Y:S01]  /*44c0*/  F2FP.BF16.F32.PACK_AB R6, R58, R59 ;  /* 0x0000003b3a06723e */ /* 0x000fe200000010ff */
[----:B------:R-:W-:Y:S01]  /*44d0*/  FADD.FTZ R60, R60, R61 ;  /* 0x0000003d3c3c7221 */ /* 0x000fe20000010000 */
[----:B------:R-:W-:Y:S01]  /*44e0*/  F2FP.BF16.F32.PACK_AB R7, R56, R57 ;  /* 0x000000393807723e */ /* 0x000fe200000010ff */
[----:B------:R-:W-:Y:S02]  /*44f0*/  FADD.FTZ R59, R59, R62 ;  /* 0x0000003e3b3b7221 */ /* 0x000fe40000010000 */
[----:B------:R-:W-:Y:S02]  /*4500*/  FADD.FTZ R57, R57, R60 ;  /* 0x0000003c39397221 */ /* 0x000fe40000010000 */
[----:B------:R-:W-:-:S02]  /*4510*/  FADD.FTZ R58, R58, R59 ;  /* 0x0000003b3a3a7221 */ /* 0x000fc40000010000 */
[----:B------:R-:W-:Y:S01]  /*4520*/  HMMA.16816.F32.BF16 R96, R4, R8, R96 ;  /* 0x000000080460723c */ /* 0x000fe20000041860 */
[----:B------:R-:W-:-:S07]  /*4530*/  FADD.FTZ R56, R56, R57 ;  /* 0x0000003938387221 */ /* 0x000fce0000010000 */
[C---:B------:R-:W-:Y:S01]  /*4540*/  HMMA.16816.F32.BF16 R100, R4.reuse, R10, R100 ;  /* 0x0000000a0464723c */ /* 0x040fe20000041864 */
[----:B------:R-:W1:Y:S07]  /*4550*/  LDSM.16.MT88.4 R8, [R0+0x10800] ;  /* 0x010800000008783b */ /* 0x000e6e0000004200 */
[C---:B----4-:R-:W-:Y:S08]  /*4560*/  HMMA.16816.F32.BF16 R112, R4.reuse, R12, R112 ;  /* 0x0000000c0470723c */ /* 0x050ff00000041870 */
[C---:B------:R-:W-:Y:S01]  /*4570*/  HMMA.16816.F32.BF16 R116, R4.reuse, R14, R116 ;  /* 0x0000000e0474723c */ /* 0x040fe20000041874 */
[----:B------:R-:W2:Y:S07]  /*4580*/  LDSM.16.MT88.4 R12, [R143+0x11000] ;  /* 0x011000008f0c783b */ /* 0x000eae0000004200 */
[C---:B------:R-:W-:Y:S08]  /*4590*/  HMMA.16816.F32.BF16 R128, R4.reuse, R32, R128 ;  /* 0x000000200480723c */ /* 0x040ff00000041880 */
[C---:B------:R-:W-:Y:S01]  /*45a0*/  HMMA.16816.F32.BF16 R68, R4.reuse, R34, R68 ;  /* 0x000000220444723c */ /* 0x040fe20000041844 */
[----:B------:R-:W3:Y:S07]  /*45b0*/  LDSM.16.MT88.4 R32, [R200+0xd000] ;  /* 0x00d00000c820783b */ /* 0x000eee0000004200 */
[C---:B------:R-:W-:Y:S01]  /*45c0*/  HMMA.16816.F32.BF16 R104, R4.reuse, R16, R104 ;  /* 0x000000100468723c */ /* 0x040fe20000041868 */
[--C-:B------:R-:W-:Y:S01]  /*45d0*/  FFMA.FTZ R16, R53, UR4, -R146.reuse ;  /* 0x0000000435107c23 */ /* 0x100fe20008010892 */
[--C-:B------:R-:W-:Y:S01]  /*45e0*/  FFMA.FTZ R53, R174, UR4, -R141.reuse ;  /* 0x00000004ae357c23 */ /* 0x100fe2000801088d */
[--C-:B------:R-:W-:Y:S01]  /*45f0*/  FFMA.FTZ R174, R40, UR4, -R141.reuse ;  /* 0x0000000428ae7c23 */ /* 0x100fe2000801088d */
[--C-:B------:R-:W-:Y:S01]  /*4600*/  FFMA.FTZ R40, R164, UR4, -R141.reuse ;  /* 0x00000004a4287c23 */ /* 0x100fe2000801088d */
[----:B------:R4:W5:Y:S01]  /*4610*/  MUFU.EX2 R55, R16 ;  /* 0x0000001000377308 */ /* 0x0009620000000800 */
[--C-:B------:R-:W-:Y:S01]  /*4620*/  FFMA.FTZ R164, R173, UR4, -R146.reuse ;  /* 0x00000004ada47c23 */ /* 0x100fe20008010892 */
[----:B------:R-:W-:Y:S01]  /*4630*/  FFMA.FTZ R173, R168, UR4, -R141 ;  /* 0x00000004a8ad7c23 */ /* 0x000fe2000801088d */
[C---:B-1----:R-:W-:Y:S01]  /*4640*/  HMMA.16816.F32.BF16 R124, R4.reuse, R8, R124 ;  /* 0x00000008047c723c */ /* 0x042fe2000004187c */
[----:B------:R-:W1:Y:S04]  /*4650*/  MUFU.EX2 R53, R53 ;  /* 0x0000003500357308 */ /* 0x000e680000000800 */
[----:B------:R2:W-:Y:S03]  /*4660*/  MUFU.EX2 R44, R174 ;  /* 0x000000ae002c7308 */ /* 0x0005e60000000800 */
[C---:B------:R-:W-:Y:S01]  /*4670*/  HMMA.16816.F32.BF16 R120, R4.reuse, R10, R120 ;  /* 0x0000000a0478723c */ /* 0x040fe20000041878 */
[----:B------:R-:W3:Y:S01]  /*4680*/  LDSM.16.MT88.4 R8, [R133+0x11000] ;  /* 0x011000008508783b */ /* 0x000ee20000004200 */
[----:B------:R-:W-:Y:S04]  /*4690*/  MUFU.EX2 R40, R40 ;  /* 0x0000002800287308 */ /* 0x000fe80000000800 */
[----:B------:R-:W-:Y:S02]  /*46a0*/  MUFU.EX2 R164, R164 ;  /* 0x000000a400a47308 */ /* 0x000fe40000000800 */
[----:B------:R-:W-:Y:S01]  /*46b0*/  HMMA.16816.F32.BF16 R108, R4, R18, R108 ;  /* 0x00000012046c723c */ /* 0x000fe2000004186c */
[----:B----4-:R-:W4:Y:S01]  /*46c0*/  LDSM.16.MT88.4 R16, [R200+0x11000] ;  /* 0x01100000c810783b */ /* 0x010f220000004200 */
[----:B------:R-:W-:Y:S01]  /*46d0*/  MUFU.EX2 R173, R173 ;  /* 0x000000ad00ad7308 */ /* 0x000fe20000000800 */
[----:B--2---:R-:W-:-:S05]  /*46e0*/  FFMA.FTZ R174, R159, UR4, -R146 ;  /* 0x000000049fae7c23 */ /* 0x004fca0008010892 */
[C---:B------:R-:W-:Y:S08]  /*46f0*/  HMMA.16816.F32.BF16 R72, R4.reuse, R28, R72 ;  /* 0x0000001c0448723c */ /* 0x040ff00000041848 */
[C---:B------:R-:W-:Y:S01]  /*4700*/  HMMA.16816.F32.BF16 R76, R4.reuse, R30, R76 ;  /* 0x0000001e044c723c */ /* 0x040fe2000004184c */
[----:B------:R-:W2:Y:S07]  /*4710*/  LDSM.16.MT88.4 R28, [R143+0xd000] ;  /* 0x00d000008f1c783b */ /* 0x000eae0000004200 */
[C---:B------:R-:W-:Y:S08]  /*4720*/  HMMA.16816.F32.BF16 R80, R4.reuse, R24, R80 ;  /* 0x000000180450723c */ /* 0x040ff00000041850 */
[C---:B------:R-:W-:Y:S01]  /*4730*/  HMMA.16816.F32.BF16 R84, R4.reuse, R26, R84 ;  /* 0x0000001a0454723c */ /* 0x040fe20000041854 */
[----:B------:R-:W2:Y:S07]  /*4740*/  LDSM.16.MT88.4 R24, [R133+0xd000] ;  /* 0x00d000008518783b */ /* 0x000eae0000004200 */
[C---:B------:R-:W-:Y:S08]  /*4750*/  HMMA.16816.F32.BF16 R88, R4.reuse, R20, R88 ;  /* 0x000000140458723c */ /* 0x040ff00000041858 */
[----:B------:R-:W-:Y:S01]  /*4760*/  HMMA.16816.F32.BF16 R92, R4, R22, R92 ;  /* 0x00000016045c723c */ /* 0x000fe2000004185c */
[----:B-----5:R-:W-:Y:S01]  /*4770*/  F2FP.BF16.F32.PACK_AB R4, R54, R55 ;  /* 0x000000373604723e */ /* 0x020fe200000010ff */
[----:B------:R-:W5:Y:S01]  /*4780*/  LDSM.16.MT88.4 R20, [R0+0xd000] ;  /* 0x00d000000014783b */ /* 0x000f620000004200 */
[----:B-1----:R-:W-:Y:S01]  /*4790*/  F2FP.BF16.F32.PACK_AB R5, R52, R53 ;  /* 0x000000353405723e */ /* 0x002fe200000010ff */
[----:B------:R-:W-:Y:S01]  /*47a0*/  FADD.FTZ R55, R55, R58 ;  /* 0x0000003a37377221 */ /* 0x000fe20000010000 */
[----:B------:R-:W-:Y:S01]  /*47b0*/  F2FP.BF16.F32.PACK_AB R6, R50, R51 ;  /* 0x000000333206723e */ /* 0x000fe200000010ff */
[----:B------:R-:W-:Y:S01]  /*47c0*/  FADD.FTZ R53, R53, R56 ;  /* 0x0000003835357221 */ /* 0x000fe20000010000 */
[----:B------:R-:W-:Y:S01]  /*47d0*/  F2FP.BF16.F32.PACK_AB R7, R48, R49 ;  /* 0x000000313007723e */ /* 0x000fe200000010ff */
[----:B------:R-:W-:-:S02]  /*47e0*/  FADD.FTZ R54, R54, R55 ;  /* 0x0000003736367221 */ /* 0x000fc40000010000 */
[----:B------:R-:W-:Y:S02]  /*47f0*/  FADD.FTZ R52, R52, R53 ;  /* 0x0000003534347221 */ /* 0x000fe40000010000 */
[----:B------:R-:W-:Y:S02]  /*4800*/  FADD.FTZ R51, R51, R54 ;  /* 0x0000003633337221 */ /* 0x000fe40000010000 */
[C---:B------:R-:W-:Y:S01]  /*4810*/  HMMA.16816.F32.BF16 R104, R4.reuse, R12, R104 ;  /* 0x0000000c0468723c */ /* 0x040fe20000041868 */
[----:B------:R-:W-:Y:S01]  /*4820*/  FFMA.FTZ R12, R45, UR4, -R146 ;  /* 0x000000042d0c7c23 */ /* 0x000fe20008010892 */
[----:B------:R-:W-:Y:S01]  /*4830*/  FFMA.FTZ R45, R42, UR4, -R141 ;  /* 0x000000042a2d7c23 */ /* 0x000fe2000801088d */
[----:B------:R-:W-:Y:S01]  /*4840*/  FADD.FTZ R49, R49, R52 ;  /* 0x0000003431317221 */ /* 0x000fe20000010000 */
[----:B------:R-:W-:Y:S01]  /*4850*/  MUFU.EX2 R42, R175 ;  /* 0x000000af002a7308 */ /* 0x000fe20000000800 */
[----:B------:R-:W-:Y:S02]  /*4860*/  FADD.FTZ R50, R50, R51 ;  /* 0x0000003332327221 */ /* 0x000fe40000010000 */
[----:B------:R-:W-:Y:S01]  /*4870*/  FADD.FTZ R48, R48, R49 ;  /* 0x0000003130307221 */ /* 0x000fe20000010000 */
[C---:B---3--:R-:W-:Y:S01]  /*4880*/  HMMA.16816.F32.BF16 R128, R4.reuse, R32, R128 ;  /* 0x000000200480723c */ /* 0x048fe20000041880 */
[----:B------:R1:W3:Y:S04]  /*4890*/  MUFU.EX2 R47, R12 ;  /* 0x0000000c002f7308 */ /* 0x0002e80000000800 */
[----:B------:R-:W3:Y:S03]  /*48a0*/  MUFU.EX2 R45, R45 ;  /* 0x0000002d002d7308 */ /* 0x000ee60000000800 */
[C---:B------:R-:W-:Y:S01]  /*48b0*/  HMMA.16816.F32.BF16 R68, R4.reuse, R34, R68 ;  /* 0x000000220444723c */ /* 0x040fe20000041844 */
[----:B------:R-:W3:Y:S07]  /*48c0*/  LDSM.16.MT88.4 R32, [R200+0xd800] ;  /* 0x00d80000c820783b */ /* 0x000eee0000004200 */
[C---:B------:R-:W-:Y:S01]  /*48d0*/  HMMA.16816.F32.BF16 R108, R4.reuse, R14, R108 ;  /* 0x0000000e046c723c */ /* 0x040fe2000004186c */
[----:B-1----:R-:W1:Y:S07]  /*48e0*/  LDSM.16.MT88.4 R12, [R143+0x11800] ;  /* 0x011800008f0c783b */ /* 0x002e6e0000004200 */
[C---:B------:R-:W-:Y:S08]  /*48f0*/  HMMA.16816.F32.BF16 R112, R4.reuse, R8, R112 ;  /* 0x000000080470723c */ /* 0x040ff00000041870 */
        /* <DEDUP_REMOVED lines=8> */
[C---:B------:R-:W-:Y:S08]  /*4980*/  HMMA.16816.F32.BF16 R80, R4.reuse, R24, R80 ;  /* 0x000000180450723c */ /* 0x040ff00000041850 */
[C---:B------:R-:W-:Y:S01]  /*4990*/  HMMA.16816.F32.BF16 R84, R4.reuse, R26, R84 ;  /* 0x0000001a0454723c */ /* 0x040fe20000041854 */
[----:B------:R-:W2:Y:S07]  /*49a0*/  LDSM.16.MT88.4 R24, [R133+0xd800] ;  /* 0x00d800008518783b */ /* 0x000eae0000004200 */
[C---:B-----5:R-:W-:Y:S08]  /*49b0*/  HMMA.16816.F32.BF16 R88, R4.reuse, R20, R88 ;  /* 0x000000140458723c */ /* 0x060ff00000041858 */
[C---:B------:R-:W-:Y:S01]  /*49c0*/  HMMA.16816.F32.BF16 R92, R4.reuse, R22, R92 ;  /* 0x00000016045c723c */ /* 0x040fe2000004185c */
[----:B------:R-:W5:Y:S07]  /*49d0*/  LDSM.16.MT88.4 R20, [R0+0xd800] ;  /* 0x00d800000014783b */ /* 0x000f6e0000004200 */
[C---:B------:R-:W-:Y:S08]  /*49e0*/  HMMA.16816.F32.BF16 R124, R4.reuse, R36, R124 ;  /* 0x00000024047c723c */ /* 0x040ff0000004187c */
[----:B------:R-:W-:Y:S01]  /*49f0*/  HMMA.16816.F32.BF16 R120, R4, R38, R120 ;  /* 0x000000260478723c */ /* 0x000fe20000041878 */
[----:B---3--:R-:W-:Y:S01]  /*4a00*/  F2FP.BF16.F32.PACK_AB R4, R46, R47 ;  /* 0x0000002f2e04723e */ /* 0x008fe200000010ff */
        /* <DEDUP_REMOVED lines=9> */
[----:B------:R-:W-:Y:S02]  /*4aa0*/  HMMA.16816.F32.BF16 R128, R4, R32, R128 ;  /* 0x000000200480723c */ /* 0x000fe40000041880 */
[----:B------:R-:W-:-:S06]  /*4ab0*/  FADD.FTZ R42, R42, R43 ;  /* 0x0000002b2a2a7221 */ /* 0x000fcc0000010000 */
[C---:B------:R-:W-:Y:S01]  /*4ac0*/  HMMA.16816.F32.BF16 R68, R4.reuse, R34, R68 ;  /* 0x000000220444723c */ /* 0x040fe20000041844 */
[----:B------:R-:W3:Y:S07]  /*4ad0*/  LDSM.16.MT88.4 R32, [R0+0x11800] ;  /* 0x011800000020783b */ /* 0x000eee0000004200 */
[----:B-1----:R-:W-:Y:S01]  /*4ae0*/  HMMA.16816.F32.BF16 R104, R4, R12, R104 ;  /* 0x0000000c0468723c */ /* 0x002fe20000041868 */
[--C-:B------:R-:W-:Y:S01]  /*4af0*/  FFMA.FTZ R12, R171, UR4, -R146.reuse ;  /* 0x00000004ab0c7c23 */ /* 0x100fe20008010892 */
[----:B------:R-:W-:Y:S01]  /*4b00*/  FFMA.FTZ R171, R172, UR4, -R141 ;  /* 0x00000004acab7c23 */ /* 0x000fe2000801088d */
[----:B------:R-:W-:-:S05]  /*4b10*/  FFMA.FTZ R172, R163, UR4, -R146 ;  /* 0x00000004a3ac7c23 */ /* 0x000fca0008010892 */
[C---:B------:R-:W-:Y:S01]  /*4b20*/  HMMA.16816.F32.BF16 R112, R4.reuse, R8, R112 ;  /* 0x000000080470723c */ /* 0x040fe20000041870 */
[----:B------:R-:W-:Y:S01]  /*4b30*/  FFMA.FTZ R9, R169, UR4, -R146 ;  /* 0x00000004a9097c23 */ /* 0x000fe20008010892 */
[----:B------:R-:W-:Y:S01]  /*4b40*/  FFMA.FTZ R8, R166, UR4, -R141 ;  /* 0x00000004a6087c23 */ /* 0x000fe2000801088d */
[----:B------:R1:W-:Y:S04]  /*4b50*/  MUFU.EX2 R169, R12 ;  /* 0x0000000c00a97308 */ /* 0x0003e80000000800 */
[----:B------:R-:W-:Y:S01]  /*4b60*/  MUFU.EX2 R166, R9 ;  /* 0x0000000900a67308 */ /* 0x000fe20000000800 */
[C---:B------:R-:W-:Y:S03]  /*4b70*/  HMMA.16816.F32.BF16 R108, R4.reuse, R14, R108 ;  /* 0x0000000e046c723c */ /* 0x040fe6000004186c */
[----:B------:R2:W3:Y:S04]  /*4b80*/  MUFU.EX2 R168, R8 ;  /* 0x0000000800a87308 */ /* 0x0004e80000000800 */
[----:B------:R-:W3:Y:S01]  /*4b90*/  MUFU.EX2 R171, R171 ;  /* 0x000000ab00ab7308 */ /* 0x000ee20000000800 */
[C---:B------:R-:W-:Y:S01]  /*4ba0*/  HMMA.16816.F32.BF16 R116, R4.reuse, R10, R116 ;  /* 0x0000000a0474723c */ /* 0x040fe20000041874 */
[----:B-1----:R-:W1:Y:S02]  /*4bb0*/  LDSM.16.MT88.4 R12, [R200+0x12000] ;  /* 0x01200000c80c783b */ /* 0x002e640000004200 */
[----:B------:R-:W-:Y:S05]  /*4bc0*/  MUFU.EX2 R172, R172 ;  /* 0x000000ac00ac7308 */ /* 0x000fea0000000800 */
[C---:B----4-:R-:W-:Y:S01]  /*4bd0*/  HMMA.16816.F32.BF16 R96, R4.reuse, R16, R96 ;  /* 0x000000100460723c */ /* 0x050fe20000041860 */
[----:B--2---:R-:W2:Y:S07]  /*4be0*/  LDSM.16.MT88.4 R8, [R143+0x12000] ;  /* 0x012000008f08783b */ /* 0x004eae0000004200 */
        /* <DEDUP_REMOVED lines=11> */
[C---:B---3--:R-:W-:Y:S08]  /*4ca0*/  HMMA.16816.F32.BF16 R124, R4.reuse, R32, R124 ;  /* 0x00000020047c723c */ /* 0x048ff0000004187c */
[----:B------:R-:W-:Y:S01]  /*4cb0*/  HMMA.16816.F32.BF16 R120, R4, R34, R120 ;  /* 0x000000220478723c */ /* 0x000fe20000041878 */
[----:B------:R-:W-:Y:S01]  /*4cc0*/  F2FP.BF16.F32.PACK_AB R4, R164, R167 ;  /* 0x000000a7a404723e */ /* 0x000fe200000010ff */
[----:B------:R-:W-:Y:S01]  /*4cd0*/  LDSM.16.MT88.4 R32, [R200+0xe800] ;  /* 0x00e80000c820783b */ /* 0x000fe20000004200 */
[----:B------:R-:W-:Y:S01]  /*4ce0*/  F2FP.BF16.F32.PACK_AB R5, R173, R168 ;  /* 0x000000a8ad05723e */ /* 0x000fe200000010ff */
[----:B------:R-:W-:Y:S01]  /*4cf0*/  FADD.FTZ R167, R167, R42 ;  /* 0x0000002aa7a77221 */ /* 0x000fe20000010000 */
[----:B------:R-:W-:-:S02]  /*4d00*/  F2FP.BF16.F32.PACK_AB R6, R166, R169 ;  /* 0x000000a9a606723e */ /* 0x000fc400000010ff */
[----:B------:R-:W-:Y:S01]  /*4d10*/  F2FP.BF16.F32.PACK_AB R7, R170, R171 ;  /* 0x000000abaa07723e */ /* 0x000fe200000010ff */
[----:B------:R-:W-:-:S04]  /*4d20*/  FADD.FTZ R164, R164, R167 ;  /* 0x000000a7a4a47221 */ /* 0x000fc80000010000 */
[----:B------:R-:W-:Y:S02]  /*4d30*/  FADD.FTZ R169, R169, R164 ;  /* 0x000000a4a9a97221 */ /* 0x000fe40000010000 */
[----:B-1----:R-:W-:Y:S02]  /*4d40*/  HMMA.16816.F32.BF16 R96, R4, R12, R96 ;  /* 0x0000000c0460723c */ /* 0x002fe40000041860 */
[----:B------:R-:W-:-:S06]  /*4d50*/  FADD.FTZ R166, R166, R169 ;  /* 0x000000a9a6a67221 */ /* 0x000fcc0000010000 */
[C---:B------:R-:W-:Y:S01]  /*4d60*/  HMMA.16816.F32.BF16 R100, R4.reuse, R14, R100 ;  /* 0x0000000e0464723c */ /* 0x040fe20000041864 */
[----:B------:R-:W1:Y:S07]  /*4d70*/  LDSM.16.MT88.4 R12, [R0+0x12000] ;  /* 0x01200000000c783b */ /* 0x000e6e0000004200 */
[----:B--2---:R-:W-:Y:S01]  /*4d80*/  HMMA.16816.F32.BF16 R104, R4, R8, R104 ;  /* 0x000000080468723c */ /* 0x004fe20000041868 */
[----:B------:R-:W-:Y:S01]  /*4d90*/  FFMA.FTZ R8, R165, UR4, -R146 ;  /* 0x00000004a5087c23 */ /* 0x000fe20008010892 */
[----:B------:R-:W-:-:S02]  /*4da0*/  FFMA.FTZ R165, R162, UR4, -R141 ;  /* 0x00000004a2a57c23 */ /* 0x000fc4000801088d */
[----:B------:R-:W-:Y:S04]  /*4db0*/  MUFU.EX2 R162, R174 ;  /* 0x000000ae00a27308 */ /* 0x000fe80000000800 */
[----:B------:R2:W3:Y:S01]  /*4dc0*/  MUFU.EX2 R163, R8 ;  /* 0x0000000800a37308 */ /* 0x0004e20000000800 */
[C---:B------:R-:W-:Y:S08]  /*4dd0*/  HMMA.16816.F32.BF16 R108, R4.reuse, R10, R108 ;  /* 0x0000000a046c723c */ /* 0x040ff0000004186c */
[C---:B------:R-:W-:Y:S01]  /*4de0*/  HMMA.16816.F32.BF16 R112, R4.reuse, R36, R112 ;  /* 0x000000240470723c */ /* 0x040fe20000041870 */
[--C-:B------:R-:W-:Y:S01]  /*4df0*/  FFMA.FTZ R36, R158, UR4, -R141.reuse ;  /* 0x000000049e247c23 */ /* 0x100fe2000801088d */
[--C-:B------:R-:W-:Y:S01]  /*4e00*/  FFMA.FTZ R158, R151, UR4, -R146.reuse ;  /* 0x00000004979e7c23 */ /* 0x100fe20008010892 */
[----:B--2---:R-:W2:Y:S04]  /*4e10*/  LDSM.16.MT88.4 R8, [R200+0x12800] ;  /* 0x01280000c808783b */ /* 0x004ea80000004200 */
[----:B------:R-:W-:Y:S01]  /*4e20*/  MUFU.EX2 R36, R36 ;  /* 0x0000002400247308 */ /* 0x000fe20000000800 */
[----:B----4-:R-:W-:Y:S01]  /*4e30*/  HMMA.16816.F32.BF16 R88, R4, R16, R88 ;  /* 0x000000100458723c */ /* 0x010fe20000041858 */
[----:B------:R-:W-:Y:S01]  /*4e40*/  FFMA.FTZ R16, R161, UR4, -R146 ;  /* 0x00000004a1107c23 */ /* 0x000fe20008010892 */
[----:B------:R-:W-:-:S02]  /*4e50*/  FFMA.FTZ R161, R160, UR4, -R141 ;  /* 0x00000004a0a17c23 */ /* 0x000fc4000801088d */
[----:B------:R-:W-:Y:S04]  /*4e60*/  MUFU.EX2 R160, R165 ;  /* 0x000000a500a07308 */ /* 0x000fe80000000800 */
[C---:B------:R-:W-:Y:S01]  /*4e70*/  HMMA.16816.F32.BF16 R116, R4.reuse, R38, R116 ;  /* 0x000000260474723c */ /* 0x040fe20000041874 */
[----:B------:R-:W-:Y:S01]  /*4e80*/  MUFU.EX2 R159, R16 ;  /* 0x00000010009f7308 */ /* 0x000fe20000000800 */
[--C-:B------:R-:W-:Y:S01]  /*4e90*/  FFMA.FTZ R38, R157, UR4, -R146.reuse ;  /* 0x000000049d267c23 */ /* 0x100fe20008010892 */
[----:B------:R-:W-:Y:S02]  /*4ea0*/  FFMA.FTZ R157, R153, UR4, -R146 ;  /* 0x00000004999d7c23 */ /* 0x000fe40008010892 */
[----:B------:R-:W4:Y:S03]  /*4eb0*/  MUFU.EX2 R37, R161 ;  /* 0x000000a100257308 */ /* 0x000f260000000800 */
[C---:B------:R-:W-:Y:S01]  /*4ec0*/  HMMA.16816.F32.BF16 R128, R4.reuse, R28, R128 ;  /* 0x0000001c0480723c */ /* 0x040fe20000041880 */
[----:B------:R5:W4:Y:S04]  /*4ed0*/  MUFU.EX2 R39, R156 ;  /* 0x0000009c00277308 */ /* 0x000b280000000800 */
[----:B------:R3:W-:Y:S03]  /*4ee0*/  MUFU.EX2 R153, R155 ;  /* 0x0000009b00997308 */ /* 0x0007e60000000800 */
[C---:B------:R-:W-:Y:S01]  /*4ef0*/  HMMA.16816.F32.BF16 R68, R4.reuse, R30, R68 ;  /* 0x0000001e0444723c */ /* 0x040fe20000041844 */
[----:B------:R-:W-:Y:S01]  /*4f00*/  LDSM.16.MT88.4 R28, [R143+0xe800] ;  /* 0x00e800008f1c783b */ /* 0x000fe20000004200 */
[----:B------:R1:W-:Y:S04]  /*4f10*/  MUFU.EX2 R151, R157 ;  /* 0x0000009d00977308 */ /* 0x0003e80000000800 */
[----:B------:R-:W2:Y:S01]  /*4f20*/  MUFU.EX2 R38, R38 ;  /* 0x0000002600267308 */ /* 0x000ea20000000800 */
[--C-:B-----5:R-:W-:Y:S01]  /*4f30*/  FFMA.FTZ R156, R154, UR4, -R141.reuse ;  /* 0x000000049a9c7c23 */ /* 0x120fe2000801088d */
[----:B------:R-:W-:Y:S02]  /*4f40*/  HMMA.16816.F32.BF16 R72, R4, R24, R72 ;  /* 0x000000180448723c */ /* 0x000fe40000041848 */
[----:B------:R-:W-:Y:S01]  /*4f50*/  MUFU.EX2 R154, R158 ;  /* 0x0000009e009a7308 */ /* 0x000fe20000000800 */
[----:B---3--:R-:W-:-:S03]  /*4f60*/  FFMA.FTZ R155, R152, UR4, -R141 ;  /* 0x00000004989b7c23 */ /* 0x008fc6000801088d */
[----:B------:R-:W-:Y:S02]  /*4f70*/  MUFU.EX2 R152, R156 ;  /* 0x0000009c00987308 */ /* 0x000fe40000000800 */
[C---:B------:R-:W-:Y:S01]  /*4f80*/  HMMA.16816.F32.BF16 R76, R4.reuse, R26, R76 ;  /* 0x0000001a044c723c */ /* 0x040fe2000004184c */
[----:B------:R-:W-:Y:S01]  /*4f90*/  LDSM.16.MT88.4 R24, [R133+0xe800] ;  /* 0x00e800008518783b */ /* 0x000fe20000004200 */
[----:B-1----:R-:W-:Y:S01]  /*4fa0*/  FFMA.FTZ R157, R148, UR4, -R141 ;  /* 0x00000004949d7c23 */ /* 0x002fe2000801088d */
[----:B------:R-:W1:Y:S04]  /*4fb0*/  MUFU.EX2 R155, R155 ;  /* 0x0000009b009b7308 */ /* 0x000e680000000800 */
[----:B------:R-:W-:Y:S01]  /*4fc0*/  MUFU.EX2 R148, R150 ;  /* 0x0000009600947308 */ /* 0x000fe20000000800 */
[C---:B------:R-:W-:Y:S03]  /*4fd0*/  HMMA.16816.F32.BF16 R80, R4.reuse, R20, R80 ;  /* 0x000000140450723c */ /* 0x040fe60000041850 */
[----:B------:R-:W3:Y:S05]  /*4fe0*/  MUFU.EX2 R157, R157 ;  /* 0x0000009d009d7308 */ /* 0x000eea0000000800 */
[C---:B------:R-:W-:Y:S01]  /*4ff0*/  HMMA.16816.F32.BF16 R84, R4.reuse, R22, R84 ;  /* 0x000000160454723c */ /* 0x040fe20000041854 */
[----:B------:R-:W5:Y:S07]  /*5000*/  LDSM.16.MT88.4 R20, [R0+0xe800] ;  /* 0x00e800000014783b */ /* 0x000f6e0000004200 */
[C---:B------:R-:W-:Y:S01]  /*5010*/  HMMA.16816.F32.BF16 R92, R4.reuse, R18, R92 ;  /* 0x00000012045c723c */ /* 0x040fe2000004185c */
[----:B------:R-:W1:Y:S07]  /*5020*/  LDSM.16.MT88.4 R16, [R143+0x12800] ;  /* 0x012800008f10783b */ /* 0x000e6e0000004200 */
[C---:B------:R-:W-:Y:S08]  /*5030*/  HMMA.16816.F32.BF16 R124, R4.reuse, R12, R124 ;  /* 0x0000000c047c723c */ /* 0x040ff0000004187c */
[----:B------:R-:W-:Y:S01]  /*5040*/  HMMA.16816.F32.BF16 R120, R4, R14, R120 ;  /* 0x0000000e0478723c */ /* 0x000fe20000041878 */
[----:B------:R-:W-:Y:S01]  /*5050*/  F2FP.BF16.F32.PACK_AB R4, R172, R163 ;  /* 0x000000a3ac04723e */ /* 0x000fe200000010ff */
[----:B------:R-:W3:Y:S01]  /*5060*/  LDSM.16.MT88.4 R12, [R133+0x12800] ;  /* 0x01280000850c783b */ /* 0x000ee20000004200 */
[----:B----4-:R-:W-:Y:S01]  /*5070*/  F2FP.BF16.F32.PACK_AB R5, R37, R160 ;  /* 0x000000a02505723e */ /* 0x010fe200000010ff */
[----:B------:R-:W-:Y:S01]  /*5080*/  FADD.FTZ R163, R163, R166 ;  /* 0x000000a6a3a37221 */ /* 0x000fe20000010000 */
[----:B------:R-:W-:-:S02]  /*5090*/  F2FP.BF16.F32.PACK_AB R6, R162, R159 ;  /* 0x0000009fa206723e */ /* 0x000fc400000010ff */
[----:B------:R-:W-:Y:S01]  /*50a0*/  F2FP.BF16.F32.PACK_AB R7, R39, R36 ;  /* 0x000000242707723e */ /* 0x000fe200000010ff */
[----:B------:R-:W-:-:S06]  /*50b0*/  FADD.FTZ R172, R172, R163 ;  /* 0x000000a3acac7221 */ /* 0x000fcc0000010000 */
[C---:B--2---:R-:W-:Y:S08]  /*50c0*/  HMMA.16816.F32.BF16 R96, R4.reuse, R8, R96 ;  /* 0x000000080460723c */ /* 0x044ff00000041860 */
[C---:B------:R-:W-:Y:S01]  /*50d0*/  HMMA.16816.F32.BF16 R100, R4.reuse, R10, R100 ;  /* 0x0000000a0464723c */ /* 0x040fe20000041864 */
[----:B------:R-:W2:Y:S07]  /*50e0*/  LDSM.16.MT88.4 R8, [R0+0x12800] ;  /* 0x012800000008783b */ /* 0x000eae0000004200 */
[C---:B-----5:R-:W-:Y:S08]  /*50f0*/  HMMA.16816.F32.BF16 R88, R4.reuse, R20, R88 ;  /* 0x000000140458723c */ /* 0x060ff00000041858 */
[C---:B------:R-:W-:Y:S01]  /*5100*/  HMMA.16816.F32.BF16 R92, R4.reuse, R22, R92 ;  /* 0x00000016045c723c */ /* 0x040fe2000004185c */
[----:B------:R-:W4:Y:S07]  /*5110*/  LDSM.16.MT88.4 R20, [R0+0xf000] ;  /* 0x00f000000014783b */ /* 0x000f2e0000004200 */
[C---:B-1----:R-:W-:Y:S08]  /*5120*/  HMMA.16816.F32.BF16 R104, R4.reuse, R16, R104 ;  /* 0x000000100468723c */ /* 0x042ff00000041868 */
[C---:B------:R-:W-:Y:S01]  /*5130*/  HMMA.16816.F32.BF16 R108, R4.reuse, R18, R108 ;  /* 0x00000012046c723c */ /* 0x040fe2000004186c */
[----:B------:R-:W-:Y:S07]  /*5140*/  LDSM.16.MT88.4 R16, [R200+0x13000] ;  /* 0x01300000c810783b */ /* 0x000fee0000004200 */
[C---:B---3--:R-:W-:Y:S08]  /*5150*/  HMMA.16816.F32.BF16 R112, R4.reuse, R12, R112 ;  /* 0x0000000c0470723c */ /* 0x048ff00000041870 */
[C---:B--2---:R-:W-:Y:S08]  /*5160*/  HMMA.16816.F32.BF16 R124, R4.reuse, R8, R124 ;  /* 0x00000008047c723c */ /* 0x044ff0000004187c */
[C---:B------:R-:W-:Y:S01]  /*5170*/  HMMA.16816.F32.BF16 R120, R4.reuse, R10, R120 ;  /* 0x0000000a0478723c */ /* 0x040fe20000041878 */
[----:B------:R-:W1:Y:S07]  /*5180*/  LDSM.16.MT88.4 R8, [R133+0x13000] ;  /* 0x013000008508783b */ /* 0x000e6e0000004200 */
        /* <DEDUP_REMOVED lines=15> */
[C---:B----4-:R-:W-:Y:S08]  /*5280*/  HMMA.16816.F32.BF16 R88, R4.reuse, R20, R88 ;  /* 0x000000140458723c */ /* 0x050ff00000041858 */
[C---:B------:R-:W-:Y:S01]  /*5290*/  HMMA.16816.F32.BF16 R92, R4.reuse, R22, R92 ;  /* 0x00000016045c723c */ /* 0x040fe2000004185c */
[----:B------:R-:W4:Y:S07]  /*52a0*/  LDSM.16.MT88.4 R20, [R0+0x13000] ;  /* 0x013000000014783b */ /* 0x000f2e0000004200 */
        /* <DEDUP_REMOVED lines=9> */
[----:B---3--:R-:W-:Y:S01]  /*5340*/  HMMA.16816.F32.BF16 R72, R4, R28, R72 ;  /* 0x0000001c0448723c */ /* 0x008fe20000041848 */
        /* <DEDUP_REMOVED lines=14> */
[----:B------:R-:W3:Y:S04]  /*5430*/  MUFU.EX2 R25, R25 ;  /* 0x0000001900197308 */ /* 0x000ee80000000800 */
[----:B------:R-:W-:Y:S01]  /*5440*/  MUFU.EX2 R26, R26 ;  /* 0x0000001a001a7308 */ /* 0x000fe20000000800 */
[C---:B------:R-:W-:Y:S03]  /*5450*/  HMMA.16816.F32.BF16 R128, R4.reuse, R32, R128 ;  /* 0x000000200480723c */ /* 0x040fe60000041880 */
[----:B------:R-:W5:Y:S05]  /*5460*/  MUFU.EX2 R27, R27 ;  /* 0x0000001b001b7308 */ /* 0x000f6a0000000800 */
[C---:B------:R-:W-:Y:S08]  /*5470*/  HMMA.16816.F32.BF16 R68, R4.reuse, R34, R68 ;  /* 0x000000220444723c */ /* 0x040ff00000041844 */
[----:B----4-:R-:W-:Y:S01]  /*5480*/  HMMA.16816.F32.BF16 R124, R4, R20, R124 ;  /* 0x00000014047c723c */ /* 0x010fe2000004187c */
[----:B------:R-:W-:-:S04]  /*5490*/  FADD.FTZ R21, R41, R44 ;  /* 0x0000002c29157221 */ /* 0x000fc80000010000 */
[----:B------:R-:W-:-:S03]  /*54a0*/  FADD.FTZ R21, R40, R21 ;  /* 0x0000001528157221 */ /* 0x000fc60000010000 */
[----:B------:R-:W-:Y:S01]  /*54b0*/  HMMA.16816.F32.BF16 R120, R4, R22, R120 ;  /* 0x000000160478723c */ /* 0x000fe20000041878 */
[----:B---3--:R-:W-:Y:S01]  /*54c0*/  F2FP.BF16.F32.PACK_AB R4, R25, R24 ;  /* 0x000000181904723e */ /* 0x008fe200000010ff */
[----:B------:R-:W-:Y:S01]  /*54d0*/  FADD.FTZ R20, R168, R21 ;  /* 0x00000015a8147221 */ /* 0x000fe20000010000 */
[----:B-----5:R-:W-:Y:S02]  /*54e0*/  F2FP.BF16.F32.PACK_AB R5, R28, R27 ;  /* 0x0000001b1c05723e */ /* 0x020fe400000010ff */
[----:B------:R-:W-:Y:S01]  /*54f0*/  F2FP.BF16.F32.PACK_AB R6, R221, R26 ;  /* 0x0000001add06723e */ /* 0x000fe200000010ff */
[----:B------:R-:W-:Y:S01]  /*5500*/  FADD.FTZ R20, R173, R20 ;  /* 0x00000014ad147221 */ /* 0x000fe20000010000 */
[----:B------:R-:W-:-:S07]  /*5510*/  F2FP.BF16.F32.PACK_AB R7, R30, R29 ;  /* 0x0000001d1e07723e */ /* 0x000fce00000010ff */
[C---:B-1----:R-:W-:Y:S08]  /*5520*/  HMMA.16816.F32.BF16 R80, R4.reuse, R8, R80 ;  /* 0x000000080450723c */ /* 0x042ff00000041850 */
[C---:B------:R-:W-:Y:S01]  /*5530*/  HMMA.16816.F32.BF16 R84, R4.reuse, R10, R84 ;  /* 0x0000000a0454723c */ /* 0x040fe20000041854 */
[----:B------:R-:W1:Y:S07]  /*5540*/  LDSM.16.MT88.4 R8, [R0+0xf800] ;  /* 0x00f800000008783b */ /* 0x000e6e0000004200 */
[C---:B------:R-:W-:Y:S08]  /*5550*/  HMMA.16816.F32.BF16 R72, R4.reuse, R16, R72 ;  /* 0x000000100448723c */ /* 0x040ff00000041848 */
[C---:B------:R-:W-:Y:S01]  /*5560*/  HMMA.16816.F32.BF16 R76, R4.reuse, R18, R76 ;  /* 0x00000012044c723c */ /* 0x040fe2000004184c */
[----:B------:R-:W3:Y:S07]  /*5570*/  LDSM.16.MT88.4 R16, [R133+0x13800] ;  /* 0x013800008510783b */ /* 0x000eee0000004200 */
[C---:B--2---:R-:W-:Y:S08]  /*5580*/  HMMA.16816.F32.BF16 R104, R4.reuse, R12, R104 ;  /* 0x0000000c0468723c */ /* 0x044ff00000041868 */
[C---:B------:R-:W-:Y:S01]  /*5590*/  HMMA.16816.F32.BF16 R108, R4.reuse, R14, R108 ;  /* 0x0000000e046c723c */ /* 0x040fe2000004186c */
[----:B------:R-:W2:Y:S07]  /*55a0*/  LDSM.16.MT88.4 R12, [R200+0xf800] ;  /* 0x00f80000c80c783b */ /* 0x000eae0000004200 */
[----:B-1----:R-:W-:Y:S01]  /*55b0*/  HMMA.16816.F32.BF16 R88, R4, R8, R88 ;  /* 0x000000080458723c */ /* 0x002fe20000041858 */
[----:B------:R-:W-:-:S04]  /*55c0*/  FADD.FTZ R9, R171, R20 ;  /* 0x00000014ab097221 */ /* 0x000fc80000010000 */
[----:B------:R-:W-:-:S03]  /*55d0*/  FADD.FTZ R9, R170, R9 ;  /* 0x00000009aa097221 */ /* 0x000fc60000010000 */
[----:B------:R-:W-:Y:S01]  /*55e0*/  HMMA.16816.F32.BF16 R92, R4, R10, R92 ;  /* 0x0000000a045c723c */ /* 0x000fe2000004185c */
[----:B------:R-:W-:Y:S01]  /*55f0*/  FADD.FTZ R160, R160, R9 ;  /* 0x00000009a0a07221 */ /* 0x000fe20000010000 */
[----:B------:R-:W-:-:S03]  /*5600*/  FADD.FTZ R9, R159, R172 ;  /* 0x000000ac9f097221 */ /* 0x000fc60000010000 */
[----:B------:R-:W-:Y:S01]  /*5610*/  FADD.FTZ R37, R37, R160 ;  /* 0x000000a025257221 */ /* 0x000fe20000010000 */
[----:B------:R-:W-:Y:S02]  /*5620*/  FADD.FTZ R9, R162, R9 ;  /* 0x00000009a2097221 */ /* 0x000fe40000010000 */
[----:B---3--:R-:W-:Y:S01]  /*5630*/  HMMA.16816.F32.BF16 R112, R4, R16, R112 ;  /* 0x000000100470723c */ /* 0x008fe20000041870 */
[----:B------:R-:W-:-:S04]  /*5640*/  FADD.FTZ R36, R36, R37 ;  /* 0x0000002524247221 */ /* 0x000fc80000010000 */
[----:B------:R-:W-:-:S03]  /*5650*/  FADD.FTZ R39, R39, R36 ;  /* 0x0000002427277221 */ /* 0x000fc60000010000 */
[----:B------:R-:W-:Y:S01]  /*5660*/  HMMA.16816.F32.BF16 R116, R4, R18, R116 ;  /* 0x000000120474723c */ /* 0x000fe20000041874 */
[----:B------:R-:W1:Y:S01]  /*5670*/  LDSM.16.MT88.4 R16, [R200+0x13800] ;  /* 0x01380000c810783b */ /* 0x000e620000004200 */
[----:B------:R-:W-:-:S04]  /*5680*/  FADD.FTZ R152, R152, R39 ;  /* 0x0000002798987221 */ /* 0x000fc80000010000 */
[----:B------:R-:W-:Y:S02]  /*5690*/  FADD.FTZ R155, R155, R152 ;  /* 0x000000989b9b7221 */ /* 0x000fe40000010000 */
[C---:B--2---:R-:W-:Y:S08]  /*56a0*/  HMMA.16816.F32.BF16 R128, R4.reuse, R12, R128 ;  /* 0x0000000c0480723c */ /* 0x044ff00000041880 */
[----:B------:R-:W-:Y:S01]  /*56b0*/  HMMA.16816.F32.BF16 R68, R4, R14, R68 ;  /* 0x0000000e0444723c */ /* 0x000fe20000041844 */
[----:B------:R2:W3:Y:S02]  /*56c0*/  LDSM.16.MT88.4 R12, [R0+0x13800] ;  /* 0x01380000000c783b */ /* 0x0004e40000004200 */
[----:B--2---:R-:W-:-:S05]  /*56d0*/  FADD.FTZ R0, R38, R9 ;  /* 0x0000000926007221 */ /* 0x004fca0000010000 */
[----:B-1----:R-:W-:Y:S01]  /*56e0*/  HMMA.16816.F32.BF16 R96, R4, R16, R96 ;  /* 0x000000100460723c */ /* 0x002fe20000041860 */
[----:B------:R-:W-:-:S04]  /*56f0*/  FADD.FTZ R0, R153, R0 ;  /* 0x0000000099007221 */ /* 0x000fc80000010000 */
        /* <DEDUP_REMOVED lines=13> */
[----:B------:R-:W-:Y:S01]  /*57d0*/  FADD.FTZ R221, R221, R26 ;  /* 0x0000001adddd7221 */ /* 0x000fe20000010000 */
[----:B------:R-:W-:Y:S01]  /*57e0*/  FADD.FTZ R219, R30, R29 ;  /* 0x0000001d1edb7221 */ /* 0x000fe20000010000 */
[----:B------:R-:W-:-:S02]  /*57f0*/  NOP ;  /* 0x0000000000007918 */ /* 0x000fc40000000000 */
[----:B------:R-:W-:-:S15]  /*5800*/  @!P4 BRA `(.L_x_1887) ;  /* 0x0000003c00f4c947 */ /* 0x000fde0003800000 */
[----:B------:R-:W1:Y:S01]  /*5810*/  S2UR UR5, SR_CgaCtaId ;  /* 0x00000000000579c3 */ /* 0x000e620000008800 */
[----:B------:R-:W-:Y:S01]  /*5820*/  IMAD.MOV.U32 R0, RZ, RZ, R3 ;  /* 0x000000ffff007224 */ /* 0x000fe200078e0003 */
[----:B------:R-:W-:Y:S01]  /*5830*/  UISETP.NE.U32.AND UP0, UPT, UR6, URZ, UPT ;  /* 0x000000ff0600728c */ /* 0x000fe2000bf05070 */
[----:B------:R-:W-:Y:S01]  /*5840*/  IMAD.MOV.U32 R3, RZ, RZ, 0x20 ;  /* 0x00000020ff037424 */ /* 0x000fe200078e00ff */
[C---:B------:R-:W-:Y:S01]  /*5850*/  IADD3 R215, PT, PT, R2.reuse, -0x2, RZ ;  /* 0xfffffffe02d77810 */ /* 0x040fe20007ffe0ff */
[----:B------:R-:W-:Y:S01]  /*5860*/  IMAD.MOV.U32 R133, RZ, RZ, R132 ;  /* 0x000000ffff857224 */ /* 0x000fe200078e0084 */
[----:B------:R-:W-:Y:S01]  /*5870*/  UISETP.NE.AND.EX UP0, UPT, UR7, URZ, UPT, UP0 ;  /* 0x000000ff0700728c */ /* 0x000fe2000bf05300 */
[----:B------:R-:W-:Y:S01]  /*5880*/  IADD3 R214, PT, PT, -R2, 0x1, RZ ;  /* 0x0000000102d67810 */ /* 0x000fe20007ffe1ff */
[C---:B------:R-:W-:Y:S01]  /*5890*/  VIADD R209, R200.reuse, 0xc040 ;  /* 0x0000c040c8d17836 */ /* 0x040fe20000000000 */
[----:B------:R-:W-:Y:S01]  /*58a0*/  SEL R3, R3, 0xffffffe0, !P2 ;  /* 0xffffffe003037807 */ /* 0x000fe20005000000 */
[----:B------:R-:W-:Y:S01]  /*58b0*/  UMOV UR10, 0x400 ;  /* 0x00000400000a7882 */ /* 0x000fe20000000000 */
[----:B------:R-:W-:Y:S01]  /*58c0*/  IADD3 R213, PT, PT, R200, 0xc000, RZ ;  /* 0x0000c000c8d57810 */ /* 0x000fe20007ffe0ff */
[----:B------:R-:W2:Y:S01]  /*58d0*/  LDCU UR4, c[0x0][0x45c] ;  /* 0x00008b80ff0477ac */ /* 0x000ea20008000800 */
[----:B------:R-:W-:Y:S01]  /*58e0*/  PLOP3.LUT P1, PT, PT, PT, UP0, 0x80, 0x8 ;  /* 0x000000000008781c */ /* 0x000fe20003f2f008 */
[----:B------:R-:W-:Y:S01]  /*58f0*/  IMAD.IADD R196, R3, 0x1, R200 ;  /* 0x0000000103c47824 */ /* 0x000fe200078e02c8 */
[----:B------:R-:W-:Y:S01]  /*5900*/  MOV R212, RZ ;  /* 0x000000ff00d47202 */ /* 0x000fe20000000f00 */
[----:B------:R-:W3:Y:S01]  /*5910*/  LDCU.64 UR8, c[0x0][0x3a8] ;  /* 0x00007500ff0877ac */ /* 0x000ee20008000a00 */
[----:B------:R-:W4:Y:S01]  /*5920*/  LDCU.64 UR6, c[0x0][0x3a0] ;  /* 0x00007400ff0677ac */ /* 0x000f220008000a00 */
[----:B-1----:R-:W-:-:S12]  /*5930*/  ULEA UR5, UR5, UR10, 0x18 ;  /* 0x0000000a05057291 */ /* 0x002fd8000f8ec0ff */
.L_x_1891:
[----:B------:R-:W-:Y:S01]  /*5940*/  @!P1 IADD3 R7, P0, PT, RZ, -R212, RZ ;  /* 0x800000d4ff079210 */ /* 0x000fe20007f1e0ff */
[----:B------:R-:W1:Y:S01]  /*5950*/  S2R R199, SR_TID.X ;  /* 0x0000000000c77919 */ /* 0x000e620000002100 */
[----:B------:R-:W5:Y:S01]  /*5960*/  @!P1 LDC R56, c[0x0][0x3c0] ;  /* 0x0000f000ff389b82 */ /* 0x000f620000000800 */
[----:B------:R-:W-:Y:S07]  /*5970*/  DEPBAR.LE SB0, 0x0 ;  /* 0x000080000000791a */ /* 0x000fee0000000000 */
[----:B------:R-:W2:Y:S08]  /*5980*/  LDC R59, c[0x0][0x3c4] ;  /* 0x0000f100ff3b7b82 */ /* 0x000eb00000000800 */
[----:B------:R-:W-:Y:S01]  /*5990*/  BAR.SYNC.DEFER_BLOCKING 0x0 ;  /* 0x0000000000007b1d */ /* 0x000fe20000010000 */
[C---:B-1----:R-:W-:Y:S01]  /*59a0*/  LOP3.LUT R217, R199.reuse, 0x38, RZ, 0xc0, !PT ;  /* 0x00000038c7d97812 */ /* 0x042fe200078ec0ff */
[----:B-----5:R-:W-:Y:S01]  /*59b0*/  @!P1 IMAD.SHL.U32 R8, R56, 0x80, RZ ;  /* 0x0000008038089824 */ /* 0x020fe200078e00ff */
[----:B------:R-:W-:Y:S01]  /*59c0*/  SHF.R.U32.HI R202, RZ, 0x1, R199 ;  /* 0x00000001ffca7819 */ /* 0x000fe200000116c7 */
[C---:B------:R-:W-:Y:S01]  /*59d0*/  IMAD.SHL.U32 R6, R199.reuse, 0x8, RZ ;  /* 0x00000008c7067824 */ /* 0x040fe200078e00ff */
[C---:B------:R-:W-:Y:S01]  /*59e0*/  LOP3.LUT R2, R199.reuse, 0x8, RZ, 0xc0, !PT ;  /* 0x00000008c7027812 */ /* 0x040fe200078ec0ff */
[C---:B------:R-:W-:Y:S01]  /*59f0*/  IMAD.SHL.U32 R5, R199.reuse, 0x20, RZ ;  /* 0x00000020c7057824 */ /* 0x040fe200078e00ff */
[----:B------:R-:W-:Y:S01]  /*5a00*/  LOP3.LUT R186, R202, 0x8, RZ, 0xc0, !PT ;  /* 0x00000008caba7812 */ /* 0x000fe200078ec0ff */
[----:B------:R-:W-:Y:S01]  /*5a10*/  @!P1 IMAD.X R8, RZ, RZ, ~R8, P0 ;  /* 0x000000ffff089224 */ /* 0x000fe200000e0e08 */
[----:B------:R-:W-:Y:S01]  /*5a20*/  LOP3.LUT R198, R6, 0x38, RZ, 0xc0, !PT ;  /* 0x0000003806c67812 */ /* 0x000fe200078ec0ff */
[----:B------:R-:W-:Y:S01]  /*5a30*/  IMAD.SHL.U32 R132, R199, 0x40, RZ ;  /* 0x00000040c7847824 */ /* 0x000fe200078e00ff */
[----:B------:R-:W-:Y:S01]  /*5a40*/  LOP3.LUT R201, R5, 0x7c00, RZ, 0xc0, !PT ;  /* 0x00007c0005c97812 */ /* 0x000fe200078ec0ff */
[----:B------:R-:W-:Y:S01]  /*5a50*/  IMAD.MOV.U32 R5, RZ, RZ, R206 ;  /* 0x000000ffff057224 */ /* 0x000fe200078e00ce */
[----:B------:R-:W-:Y:S02]  /*5a60*/  @!P1 SHF.R.S64 R7, R7, 0x1f, R8 ;  /* 0x0000001f07079819 */ /* 0x000fe40000001008 */
[----:B------:R-:W-:Y:S02]  /*5a70*/  LOP3.LUT R217, R217, 0x1f8, R6, 0x78, !PT ;  /* 0x000001f8d9d97812 */ /* 0x000fe400078e7806 */
[--C-:B------:R-:W-:Y:S02]  /*5a80*/  LOP3.LUT R3, R198, 0x1c0, R132.reuse, 0xf8, !PT ;  /* 0x000001c0c6037812 */ /* 0x100fe400078ef884 */
[----:B------:R-:W-:Y:S02]  /*5a90*/  LOP3.LUT R4, R201, 0x200, R132, 0xf8, !PT ;  /* 0x00000200c9047812 */ /* 0x000fe400078ef884 */
[----:B------:R-:W-:Y:S02]  /*5aa0*/  @!P1 IADD3 R206, P0, PT, R206, R7, RZ ;  /* 0x00000007cece9210 */ /* 0x000fe40007f1e0ff */
[----:B------:R-:W-:Y:S01]  /*5ab0*/  LOP3.LUT R217, R217, 0x1e00, R6, 0xf8, !PT ;  /* 0x00001e00d9d97812 */ /* 0x000fe200078ef806 */
[----:B------:R-:W-:Y:S01]  /*5ac0*/  IMAD.MOV.U32 R6, RZ, RZ, R207 ;  /* 0x000000ffff067224 */ /* 0x000fe200078e00cf */
[----:B------:R-:W-:Y:S02]  /*5ad0*/  LOP3.LUT R186, R4, R3, R186, 0xf6, !PT ;  /* 0x0000000304ba7212 */ /* 0x000fe400078ef6ba */
[----:B------:R-:W-:Y:S02]  /*5ae0*/  LOP3.LUT R2, R3, R2, RZ, 0x3c, !PT ;  /* 0x0000000203027212 */ /* 0x000fe400078e3cff */
[----:B------:R-:W-:Y:S01]  /*5af0*/  @!P1 LEA.HI.X.SX32 R207, R8, R207, 0x1, P0 ;  /* 0x000000cf08cf9211 */ /* 0x000fe200000f0eff */
[----:B--2---:R-:W-:Y:S06]  /*5b00*/  @!P1 BRA `(.L_x_1888) ;  /* 0x0000000000f49947 */ /* 0x004fec0003800000 */
[----:B------:R-:W-:Y:S01]  /*5b10*/  VIADD R8, R208, 0xffffff80 ;  /* 0xffffff80d0087836 */ /* 0x000fe20000000000 */
[----:B------:R-:W1:Y:S01]  /*5b20*/  LDC R3, c[0x0][0x4f0] ;  /* 0x00013c00ff037b82 */ /* 0x000e620000000800 */
[----:B------:R-:W-:Y:S03]  /*5b30*/  IABS R10, R208 ;  /* 0x000000d0000a7213 */ /* 0x000fe60000000000 */
[----:B------:R-:W-:Y:S04]  /*5b40*/  IABS R9, R8 ;  /* 0x0000000800097213 */ /* 0x000fe80000000000 */
[----:B------:R-:W2:Y:S01]  /*5b50*/  LDC.64 R56, c[0x0][0x3c0] ;  /* 0x0000f000ff387b82 */ /* 0x000ea20000000a00 */
[-C--:B-1----:R-:W-:Y:S02]  /*5b60*/  IABS R4, R3.reuse ;  /* 0x0000000300047213 */ /* 0x082fe40000000000 */
[----:B------:R-:W-:Y:S02]  /*5b70*/  LOP3.LUT R8, R8, R3, RZ, 0x3c, !PT ;  /* 0x0000000308087212 */ /* 0x000fe400078e3cff */
[----:B------:R-:W1:Y:S02]  /*5b80*/  I2F.RP R11, R4 ;  /* 0x00000004000b7306 */ /* 0x000e640000209400 */
[----:B------:R-:W-:Y:S08]  /*5b90*/  ISETP.GE.AND P0, PT, R8, RZ, PT ;  /* 0x000000ff0800720c */ /* 0x000ff00003f06270 */
        /* <DEDUP_REMOVED lines=18> */
[----:B------:R-:W-:Y:S01]  /*5cc0*/  ISETP.NE.AND P2, PT, R3, RZ, PT ;  /* 0x000000ff0300720c */ /* 0x000fe20003f45270 */
[----:B------:R-:W-:Y:S01]  /*5cd0*/  @!P4 VIADD R13, R13, 0x1 ;  /* 0x000000010d0dc836 */ /* 0x000fe20000000000 */
[-C--:B------:R-:W-:Y:S02]  /*5ce0*/  ISETP.GE.U32.AND P5, PT, R9, R4.reuse, PT ;  /* 0x000000040900720c */ /* 0x080fe40003fa6070 */
[----:B------:R-:W-:Y:S02]  /*5cf0*/  ISETP.GE.U32.AND P6, PT, R10, R4, PT ;  /* 0x000000040a00720c */ /* 0x000fe40003fc6070 */
[-C--:B------:R-:W-:Y:S04]  /*5d00*/  LOP3.LUT R4, R208, R3.reuse, RZ, 0x3c, !PT ;  /* 0x00000003d0047212 */ /* 0x080fe800078e3cff */
[----:B------:R-:W-:Y:S02]  /*5d10*/  ISETP.GE.AND P3, PT, R4, RZ, PT ;  /* 0x000000ff0400720c */ /* 0x000fe40003f66270 */
[----:B------:R-:W-:Y:S03]  /*5d20*/  LOP3.LUT R4, RZ, R3, RZ, 0x33, !PT ;  /* 0x00000003ff047212 */ /* 0x000fe600078e33ff */
[----:B------:R-:W-:Y:S02]  /*5d30*/  @P5 IADD3 R12, PT, PT, R12, 0x1, RZ ;  /* 0x000000010c0c5810 */ /* 0x000fe40007ffe0ff */
[----:B------:R-:W-:Y:S03]  /*5d40*/  @P6 VIADD R13, R13, 0x1 ;  /* 0x000000010d0d6836 */ /* 0x000fe60000000000 */
        /* <DEDUP_REMOVED lines=10> */
[----:B------:R-:W5:Y:S02]  /*5df0*/  LDG.E R7, desc[UR24][R16.64] ;  /* 0x0000001810077981 */ /* 0x000f64000c1e1900 */
[-C--:B--2---:R-:W-:Y:S01]  /*5e00*/  IMAD.WIDE.U32 R10, R3, R56.reuse, RZ ;  /* 0x00000038030a7225 */ /* 0x084fe200078e00ff */
[----:B------:R-:W-:Y:S01]  /*5e10*/  SHF.R.S32.HI R9, RZ, 0x1f, R3 ;  /* 0x0000001fff097819 */ /* 0x000fe20000011403 */
[----:B------:R-:W5:Y:S04]  /*5e20*/  LDG.E R4, desc[UR24][R14.64] ;  /* 0x000000180e047981 */ /* 0x000f68000c1e1900 */
[----:B------:R-:W-:Y:S04]  /*5e30*/  IMAD R8, R9, R56, RZ ;  /* 0x0000003809087224 */ /* 0x000fe800078e02ff */
[----:B------:R-:W-:Y:S05]  /*5e40*/  IMAD R8, R3, R57, R8 ;  /* 0x0000003903087224 */ /* 0x000fea00078e0208 */
[----:B------:R-:W-:Y:S01]  /*5e50*/  IADD3 R11, PT, PT, R11, R8, RZ ;  /* 0x000000080b0b7210 */ /* 0x000fe20007ffe0ff */
[----:B-----5:R-:W-:Y:S04]  /*5e60*/  IMAD.IADD R7, R7, 0x1, -R4 ;  /* 0x0000000107077824 */ /* 0x020fe800078e0a04 */
[----:B---3--:R-:W-:Y:S01]  /*5e70*/  IMAD.WIDE.U32 R10, R7, UR8, R10 ;  /* 0x00000008070a7c25 */ /* 0x008fe2000f8e000a */
[----:B------:R-:W-:Y:S02]  /*5e80*/  SHF.R.S32.HI R3, RZ, 0x1f, R7 ;  /* 0x0000001fff037819 */ /* 0x000fe40000011407 */
[C---:B------:R-:W-:Y:S03]  /*5e90*/  LEA R206, P0, R10.reuse, R5, 0x1 ;  /* 0x000000050ace7211 */ /* 0x040fe600078008ff */
[----:B------:R-:W-:Y:S04]  /*5ea0*/  IMAD R4, R3, UR8, RZ ;  /* 0x0000000803047c24 */ /* 0x000fe8000f8e02ff */
[----:B------:R-:W-:Y:S04]  /*5eb0*/  IMAD R4, R7, UR9, R4 ;  /* 0x0000000907047c24 */ /* 0x000fe8000f8e0204 */
[----:B------:R-:W-:Y:S05]  /*5ec0*/  IMAD.IADD R207, R11, 0x1, R4 ;  /* 0x000000010bcf7824 */ /* 0x000fea00078e0204 */
[----:B------:R-:W-:Y:S07]  /*5ed0*/  LEA.HI.X R207, R10, R6, R207, 0x1, P0 ;  /* 0x000000060acf7211 */ /* 0x000fee00000f0ccf */
.L_x_1888:
[----:B------:R-:W-:Y:S01]  /*5ee0*/  IMAD.SHL.U32 R57, R56, 0x20, RZ ;  /* 0x0000002038397824 */ /* 0x000fe200078e00ff */
[----:B------:R-:W-:Y:S01]  /*5ef0*/  LEA R217, R217, UR5, 0x1 ;  /* 0x00000005d9d97c11 */ /* 0x000fe2000f8e08ff */
[----:B------:R-:W-:Y:S01]  /*5f00*/  VIADD R214, R214, 0x1 ;  /* 0x00000001d6d67836 */ /* 0x000fe20000000000 */
[----:B------:R-:W-:Y:S02]  /*5f10*/  SHF.L.U64.HI R56, R56, 0x5, R59 ;  /* 0x0000000538387819 */ /* 0x000fe4000001023b */
[----:B------:R-:W-:Y:S01]  /*5f20*/  IADD3 R58, P0, PT, R57, R206, RZ ;  /* 0x000000ce393a7210 */ /* 0x000fe20007f1e0ff */
[----:B------:R-:W-:Y:S01]  /*5f30*/  @!PT LDS RZ, [RZ] ;  /* 0x00000000fffff984 */ /* 0x000fe20000000800 */
[----:B------:R-:W-:Y:S01]  /*5f40*/  @!PT LDS RZ, [RZ] ;  /* 0x00000000fffff984 */ /* 0x000fe20000000800 */
[----:B------:R-:W-:Y:S01]  /*5f50*/  @!PT LDS RZ, [RZ] ;  /* 0x00000000fffff984 */ /* 0x000fe20000000800 */
[----:B------:R-:W-:Y:S01]  /*5f60*/  LDGSTS.E.BYPASS.LTC128B.128 [R217+0xc000], desc[UR24][R206.64] ;  /* 0x0c000000ced97fae */ /* 0x000fe2000b981a18 */
[----:B------:R-:W-:Y:S02]  /*5f70*/  LOP3.LUT R185, R132, 0x400, RZ, 0xc0, !PT ;  /* 0x0000040084b97812 */ /* 0x000fe400078ec0ff */
[-C--:B------:R-:W-:Y:S01]  /*5f80*/  IADD3 R188, P2, PT, R58, R57.reuse, RZ ;  /* 0x000000393abc7210 */ /* 0x080fe20007f5e0ff */
[----:B------:R-:W-:Y:S01]  /*5f90*/  IMAD.X R59, R56, 0x1, R207, P0 ;  /* 0x00000001383b7824 */ /* 0x000fe200000e06cf */
[----:B------:R-:W-:Y:S01]  /*5fa0*/  LDGSTS.E.BYPASS.LTC128B.128 [R217+0x10000], desc[UR24][R206.64+0x80] ;  /* 0x10000080ced97fae */ /* 0x000fe2000b981a18 */
[----:B------:R-:W-:Y:S01]  /*5fb0*/  IMAD R185, R2, 0x2, R185 ;  /* 0x0000000202b97824 */ /* 0x000fe200078e02b9 */
[-C--:B------:R-:W-:Y:S01]  /*5fc0*/  IADD3 R66, P0, PT, R188, R57.reuse, RZ ;  /* 0x00000039bc427210 */ /* 0x080fe20007f1e0ff */
[--C-:B------:R-:W-:Y:S02]  /*5fd0*/  IMAD.X R189, R59, 0x1, R56.reuse, P2 ;  /* 0x000000013bbd7824 */ /* 0x100fe400010e0638 */
[----:B------:R-:W-:Y:S01]  /*5fe0*/  LDGSTS.E.BYPASS.LTC128B.128 [R217+0xc800], desc[UR24][R58.64] ;  /* 0x0c8000003ad97fae */ /* 0x000fe2000b981a18 */
[----:B------:R-:W-:Y:S01]  /*5ff0*/  LEA R186, R186, UR5, 0x1 ;  /* 0x00000005baba7c11 */ /* 0x000fe2000f8e08ff */
[--C-:B------:R-:W-:Y:S03]  /*6000*/  IMAD.X R67, R189, 0x1, R56.reuse, P0 ;  /* 0x00000001bd437824 */ /* 0x100fe600000e0638 */
[----:B------:R1:W-:Y:S01]  /*6010*/  LDGSTS.E.BYPASS.LTC128B.128 [R217+0x10800], desc[UR24][R58.64+0x80] ;  /* 0x108000803ad97fae */ /* 0x0003e2000b981a18 */
[-C--:B------:R-:W-:Y:S02]  /*6020*/  IADD3 R64, P2, PT, R66, R57.reuse, RZ ;  /* 0x0000003942407210 */ /* 0x080fe40007f5e0ff */
[----:B------:R-:W-:Y:S02]  /*6030*/  IADD3 R2, PT, PT, R185, UR5, RZ ;  /* 0x00000005b9027c10 */ /* 0x000fe4000fffe0ff */
[----:B------:R-:W-:Y:S01]  /*6040*/  LDGSTS.E.BYPASS.LTC128B.128 [R217+0xd000], desc[UR24][R188.64] ;  /* 0x0d000000bcd97fae */ /* 0x000fe2000b981a18 */
[-C--:B------:R-:W-:Y:S01]  /*6050*/  IADD3 R62, P0, PT, R64, R57.reuse, RZ ;  /* 0x00000039403e7210 */ /* 0x080fe20007f1e0ff */
[--C-:B------:R-:W-:Y:S03]  /*6060*/  IMAD.X R65, R67, 0x1, R56.reuse, P2 ;  /* 0x0000000143417824 */ /* 0x100fe600010e0638 */
[----:B------:R2:W-:Y:S01]  /*6070*/  LDGSTS.E.BYPASS.LTC128B.128 [R217+0x11000], desc[UR24][R188.64+0x80] ;  /* 0x11000080bcd97fae */ /* 0x0005e2000b981a18 */
[-C--:B------:R-:W-:Y:S01]  /*6080*/  IADD3 R60, P2, PT, R62, R57.reuse, RZ ;  /* 0x000000393e3c7210 */ /* 0x080fe20007f5e0ff */
[--C-:B------:R-:W-:Y:S03]  /*6090*/  IMAD.X R63, R65, 0x1, R56.reuse, P0 ;  /* 0x00000001413f7824 */ /* 0x100fe600000e0638 */
[----:B------:R-:W-:Y:S01]  /*60a0*/  LDGSTS.E.BYPASS.LTC128B.128 [R217+0xd800], desc[UR24][R66.64] ;  /* 0x0d80000042d97fae */ /* 0x000fe2000b981a18 */
[--C-:B------:R-:W-:Y:S01]  /*60b0*/  IMAD.X R61, R63, 0x1, R56.reuse, P2 ;  /* 0x000000013f3d7824 */ /* 0x100fe200010e0638 */
[----:B------:R-:W-:Y:S03]  /*60c0*/  ISETP.NE.AND P2, PT, R214, RZ, PT ;  /* 0x000000ffd600720c */ /* 0x000fe60003f45270 */
[----:B------:R-:W-:Y:S05]  /*60d0*/  LDGSTS.E.BYPASS.LTC128B.128 [R217+0x11800], desc[UR24][R66.64+0x80] ;  /* 0x1180008042d97fae */ /* 0x000fea000b981a18 */
[----:B------:R-:W-:Y:S05]  /*60e0*/  LDGSTS.E.BYPASS.LTC128B.128 [R217+0xe000], desc[UR24][R64.64] ;  /* 0x0e00000040d97fae */ /* 0x000fea000b981a18 */
[----:B------:R-:W-:Y:S01]  /*60f0*/  LDGSTS.E.BYPASS.LTC128B.128 [R217+0x12000], desc[UR24][R64.64+0x80] ;  /* 0x1200008040d97fae */ /* 0x000fe2000b981a18 */
[----:B-1----:R-:W-:Y:S04]  /*6100*/  IADD3 R58, P0, PT, R60, R57, RZ ;  /* 0x000000393c3a7210 */ /* 0x002fe80007f1e0ff */
[----:B------:R-:W-:Y:S05]  /*6110*/  LDGSTS.E.BYPASS.LTC128B.128 [R217+0xe800], desc[UR24][R62.64] ;  /* 0x0e8000003ed97fae */ /* 0x000fea000b981a18 */
[----:B------:R-:W-:Y:S01]  /*6120*/  LDGSTS.E.BYPASS.LTC128B.128 [R217+0x12800], desc[UR24][R62.64+0x80] ;  /* 0x128000803ed97fae */ /* 0x000fe2000b981a18 */
[----:B------:R-:W-:Y:S01]  /*6130*/  IMAD.X R59, R61, 0x1, R56, P0 ;  /* 0x000000013d3b7824 */ /* 0x000fe200000e0638 */
[----:B------:R-:W-:Y:S03]  /*6140*/  LOP3.LUT P0, RZ, R199, 0x2, RZ, 0xc0, !PT ;  /* 0x00000002c7ff7812 */ /* 0x000fe6000780c0ff */
[----:B------:R-:W-:Y:S01]  /*6150*/  LDGSTS.E.BYPASS.LTC128B.128 [R217+0xf000], desc[UR24][R60.64] ;  /* 0x0f0000003cd97fae */ /* 0x000fe2000b981a18 */
[----:B------:R-:W-:Y:S04]  /*6160*/  SEL R203, R197, 0xffffffe0, !P0 ;  /* 0xffffffe0c5cb7807 */ /* 0x000fe80004000000 */
[----:B------:R-:W-:Y:S01]  /*6170*/  LDGSTS.E.BYPASS.LTC128B.128 [R217+0x13000], desc[UR24][R60.64+0x80] ;  /* 0x130000803cd97fae */ /* 0x000fe2000b981a18 */
[----:B------:R-:W-:Y:S01]  /*6180*/  LOP3.LUT P0, RZ, R199, 0x4, RZ, 0xc0, !PT ;  /* 0x00000004c7ff7812 */ /* 0x000fe2000780c0ff */
[C---:B------:R-:W-:Y:S03]  /*6190*/  IMAD.IADD R135, R203.reuse, 0x1, R186 ;  /* 0x00000001cb877824 */ /* 0x040fe600078e02ba */
[----:B------:R-:W-:Y:S01]  /*61a0*/  LDGSTS.E.BYPASS.LTC128B.128 [R217+0xf800], desc[UR24][R58.64] ;  /* 0x0f8000003ad97fae */ /* 0x000fe2000b981a18 */
[----:B------:R-:W-:Y:S04]  /*61b0*/  IMAD.IADD R3, R203, 0x1, R2 ;  /* 0x00000001cb037824 */ /* 0x000fe800078e0202 */
[----:B------:R1:W-:Y:S05]  /*61c0*/  LDGSTS.E.BYPASS.LTC128B.128 [R217+0x13800], desc[UR24][R58.64+0x80] ;  /* 0x138000803ad97fae */ /* 0x0003ea000b981a18 */
[----:B------:R-:W-:Y:S05]  /*61d0*/  LDSM.16.M88.4 R136, [R186] ;  /* 0x00000000ba88783b */ /* 0x000fea0000000200 */
[----:B------:R-:W5:Y:S05]  /*61e0*/  LDSM.16.M88.4 R140, [R185+UR5+0x4000] ;  /* 0x00400005b98c783b */ /* 0x000f6a0008000200 */
[----:B------:R-:W3:Y:S05]  /*61f0*/  LDSM.16.M88.4 R144, [R185+UR5+0x4800] ;  /* 0x00480005b990783b */ /* 0x000eea0008000200 */
[----:B------:R-:W4:Y:S05]  /*6200*/  LDSM.16.M88.4 R148, [R185+UR5+0x5000] ;  /* 0x00500005b994783b */ /* 0x000f2a0008000200 */
[----:B------:R-:W0:Y:S05]  /*6210*/  LDGDEPBAR ;  /* 0x00000000000079af */ /* 0x000e2a0000000000 */
[----:B------:R-:W2:Y:S05]  /*6220*/  LDSM.16.M88.4 R152, [R185+UR5+0x5800] ;  /* 0x00580005b998783b */ /* 0x000eaa0008000200 */
[----:B------:R-:W1:Y:S05]  /*6230*/  LDSM.16.M88.4 R156, [R185+UR5+0x6000] ;  /* 0x00600005b99c783b */ /* 0x000e6a0008000200 */
[----:B------:R-:W1:Y:S05]  /*6240*/  LDSM.16.M88.4 R160, [R185+UR5+0x6800] ;  /* 0x00680005b9a0783b */ /* 0x000e6a0008000200 */
[----:B------:R-:W1:Y:S05]  /*6250*/  LDSM.16.M88.4 R164, [R185+UR5+0x7000] ;  /* 0x00700005b9a4783b */ /* 0x000e6a0008000200 */
[----:B------:R-:W1:Y:S01]  /*6260*/  LDSM.16.M88.4 R168, [R185+UR5+0x7800] ;  /* 0x00780005b9a8783b */ /* 0x000e620008000200 */
[C---:B-----5:R-:W-:Y:S04]  /*6270*/  HMMA.16816.F32.BF16 R4, R136.reuse, R140, RZ ;  /* 0x0000008c8804723c */ /* 0x060fe800000418ff */
[----:B------:R-:W-:Y:S04]  /*6280*/  LDSM.16.M88.4 R172, [R135] ;  /* 0x0000000087ac783b */ /* 0x000fe80000000200 */
[C---:B------:R-:W-:Y:S01]  /*6290*/  HMMA.16816.F32.BF16 R8, R136.reuse, R142, RZ ;  /* 0x0000008e8808723c */ /* 0x040fe200000418ff */
[----:B------:R-:W5:Y:S05]  /*62a0*/  LDSM.16.M88.4 R176, [R3+0x4000] ;  /* 0x0040000003b0783b */ /* 0x000f6a0000000200 */
[----:B------:R-:W5:Y:S02]  /*62b0*/  LDSM.16.M88.4 R180, [R3+0x4800] ;  /* 0x0048000003b4783b */ /* 0x000f640000000200 */
[C---:B---3--:R-:W-:Y:S03]  /*62c0*/  HMMA.16816.F32.BF16 R12, R136.reuse, R144, RZ ;  /* 0x00000090880c723c */ /* 0x048fe600000418ff */
[----:B------:R-:W3:Y:S05]  /*62d0*/  LDSM.16.M88.4 R140, [R3+0x5000] ;  /* 0x00500000038c783b */ /* 0x000eea0000000200 */
[C---:B------:R-:W-:Y:S01]  /*62e0*/  HMMA.16816.F32.BF16 R16, R136.reuse, R146, RZ ;  /* 0x000000928810723c */ /* 0x040fe200000418ff */
[----:B------:R-:W-:Y:S07]  /*62f0*/  LDSM.16.M88.4 R144, [R3+0x6000] ;  /* 0x006000000390783b */ /* 0x000fee0000000200 */
[C---:B----4-:R-:W-:Y:S08]  /*6300*/  HMMA.16816.F32.BF16 R20, R136.reuse, R148, RZ ;  /* 0x000000948814723c */ /* 0x050ff000000418ff */
[C---:B------:R-:W-:Y:S01]  /*6310*/  HMMA.16816.F32.BF16 R24, R136.reuse, R150, RZ ;  /* 0x000000968818723c */ /* 0x040fe200000418ff */
[----:B------:R-:W-:Y:S07]  /*6320*/  LDSM.16.M88.4 R148, [R3+0x6800] ;  /* 0x006800000394783b */ /* 0x000fee0000000200 */
[C---:B--2---:R-:W-:Y:S01]  /*6330*/  HMMA.16816.F32.BF16 R28, R136.reuse, R152, RZ ;  /* 0x00000098881c723c */ /* 0x044fe200000418ff */
[----:B------:R-:W-:Y:S05]  /*6340*/  IMAD.MOV.U32 R153, RZ, RZ, 0x40 ;  /* 0x00000040ff997424 */ /* 0x000fea00078e00ff */
[----:B------:R-:W-:Y:S02]  /*6350*/  SEL R153, R153, 0xffffffc0, !P0 ;  /* 0xffffffc099997807 */ /* 0x000fe40004000000 */
[C---:B------:R-:W-:Y:S02]  /*6360*/  HMMA.16816.F32.BF16 R32, R136.reuse, R154, RZ ;  /* 0x0000009a8820723c */ /* 0x040fe400000418ff */
[C---:B------:R-:W-:Y:S01]  /*6370*/  IADD3 R2, PT, PT, R153.reuse, R2, RZ ;  /* 0x0000000299027210 */ /* 0x040fe20007ffe0ff */
[----:B------:R-:W-:Y:S02]  /*6380*/  IMAD.IADD R184, R153, 0x1, R186 ;  /* 0x0000000199b87824 */ /* 0x000fe400078e02ba */
[----:B------:R-:W-:Y:S02]  /*6390*/  LDSM.16.M88.4 R152, [R3+0x7000] ;  /* 0x007000000398783b */ /* 0x000fe40000000200 */
[C---:B------:R-:W-:Y:S01]  /*63a0*/  IMAD.IADD R134, R203.reuse, 0x1, R184 ;  /* 0x00000001cb867824 */ /* 0x040fe200078e02b8 */
[C---:B-1----:R-:W-:Y:S01]  /*63b0*/  HMMA.16816.F32.BF16 R36, R136.reuse, R156, RZ ;  /* 0x0000009c8824723c */ /* 0x042fe200000418ff */
[----:B------:R-:W-:Y:S01]  /*63c0*/  IMAD.IADD R132, R203, 0x1, R2 ;  /* 0x00000001cb847824 */ /* 0x000fe200078e0202 */
[----:B------:R-:W-:Y:S05]  /*63d0*/  LDSM.16.M88.4 R188, [R2+0x8000] ;  /* 0x0080000002bc783b */ /* 0x000fea0000000200 */
[----:B------:R-:W-:Y:S01]  /*63e0*/  LDSM.16.M88.4 R192, [R132+0xb000] ;  /* 0x00b0000084c0783b */ /* 0x000fe20000000200 */
[C---:B------:R-:W-:Y:S04]  /*63f0*/  HMMA.16816.F32.BF16 R40, R136.reuse, R158, RZ ;  /* 0x0000009e8828723c */ /* 0x040fe800000418ff */
[----:B------:R-:W-:Y:S04]  /*6400*/  LDSM.16.M88.4 R156, [R3+0x7800] ;  /* 0x00780000039c783b */ /* 0x000fe80000000200 */
        /* <DEDUP_REMOVED lines=8> */
[----:B------:R-:W1:Y:S05]  /*6490*/  LDSM.16.M88.4 R136, [R3+0x5800] ;  /* 0x005800000388783b */ /* 0x000e6a0000000200 */
[----:B------:R-:W-:Y:S02]  /*64a0*/  LDSM.16.M88.4 R168, [R2+0x6000] ;  /* 0x0060000002a8783b */ /* 0x000fe40000000200 */
[C---:B-----5:R-:W-:Y:S08]  /*64b0*/  HMMA.16816.F32.BF16 R4, R172.reuse, R176, R4 ;  /* 0x000000b0ac04723c */ /* 0x060ff00000041804 */
[C---:B------:R-:W-:Y:S01]  /*64c0*/  HMMA.16816.F32.BF16 R8, R172.reuse, R178, R8 ;  /* 0x000000b2ac08723c */ /* 0x040fe20000041808 */
[----:B------:R-:W-:Y:S07]  /*64d0*/  LDSM.16.M88.4 R176, [R185+UR5+0xa000] ;  /* 0x00a00005b9b0783b */ /* 0x000fee0008000200 */
[C---:B------:R-:W-:Y:S08]  /*64e0*/  HMMA.16816.F32.BF16 R12, R172.reuse, R180, R12 ;  /* 0x000000b4ac0c723c */ /* 0x040ff0000004180c */
        /* <DEDUP_REMOVED lines=19> */
[----:B------:R-:W-:Y:S05]  /*6620*/  LDSM.16.M88.4 R156, [R132+0x4800] ;  /* 0x00480000849c783b */ /* 0x000fea0000000200 */
[----:B------:R-:W-:Y:S02]  /*6630*/  LDSM.16.M88.4 R172, [R185+UR5+0x8800] ;  /* 0x00880005b9ac783b */ /* 0x000fe40008000200 */
        /* <DEDUP_REMOVED lines=23> */
[----:B------:R-:W3:Y:S05]  /*67b0*/  LDSM.16.M88.4 R144, [R132+0x6800] ;  /* 0x006800008490783b */ /* 0x000eea0000000200 */
[----:B------:R-:W-:Y:S02]  /*67c0*/  LDSM.16.M88.4 R160, [R186+0x2000] ;  /* 0x00200000baa0783b */ /* 0x000fe40000000200 */
        /* <DEDUP_REMOVED lines=23> */
[----:B------:R-:W4:Y:S05]  /*6940*/  LDSM.16.M88.4 R148, [R185+UR5+0xb800] ;  /* 0x00b80005b994783b */ /* 0x000f2a0008000200 */
[----:B------:R-:W5:Y:S02]  /*6950*/  LDSM.16.M88.4 R156, [R3+0x8000] ;  /* 0x00800000039c783b */ /* 0x000f640000000200 */
[C---:B------:R-:W-:Y:S03]  /*6960*/  HMMA.16816.F32.BF16 R4, R160.reuse, R168, R4 ;  /* 0x000000a8a004723c */ /* 0x040fe60000041804 */
[----:B------:R-:W-:Y:S05]  /*6970*/  LDSM.16.M88.4 R184, [R184+0x2000] ;  /* 0x00200000b8b8783b */ /* 0x000fea0000000200 */
        /* <DEDUP_REMOVED lines=22> */
[----:B------:R-:W4:Y:S05]  /*6ae0*/  LDSM.16.M88.4 R148, [R2+0x9000] ;  /* 0x009000000294783b */ /* 0x000f2a0000000200 */
[----:B------:R-:W-:Y:S02]  /*6af0*/  LDSM.16.M88.4 R160, [R2+0xb800] ;  /* 0x00b8000002a0783b */ /* 0x000fe40000000200 */
        /* <DEDUP_REMOVED lines=23> */
[----:B------:R-:W1:Y:S05]  /*6c70*/  LDSM.16.M88.4 R136, [R2+0x9800] ;  /* 0x009800000288783b */ /* 0x000e6a0000000200 */
[----:B------:R-:W2:Y:S02]  /*6c80*/  LDSM.16.M88.4 R152, [R2+0xa800] ;  /* 0x00a800000298783b */ /* 0x000ea40000000200 */
        /* <DEDUP_REMOVED lines=54> */
[----:B------:R-:W1:Y:S04]  /*6ff0*/  LDC R132, c[0x0][0x4f0] ;  /* 0x00013c00ff847b82 */ /* 0x000e680000000800 */
[----:B------:R-:W-:Y:S02]  /*7000*/  IABS R134, R141 ;  /* 0x0000008d00867213 */ /* 0x000fe40000000000 */
[-C--:B-1----:R-:W-:Y:S02]  /*7010*/  IABS R2, R132.reuse ;  /* 0x0000008400027213 */ /* 0x082fe40000000000 */
[-C--:B------:R-:W-:Y:S02]  /*7020*/  LOP3.LUT R141, R141, R132.reuse, RZ, 0x3c, !PT ;  /* 0x000000848d8d7212 */ /* 0x080fe400078e3cff */
[----:B------:R-:W1:Y:S02]  /*7030*/  I2F.RP R140, R2 ;  /* 0x00000002008c7306 */ /* 0x000e640000209400 */
[----:B------:R-:W-:Y:S08]  /*7040*/  ISETP.GE.AND P2, PT, R141, RZ, PT ;  /* 0x000000ff8d00720c */ /* 0x000ff00003f46270 */
[----:B-1----:R-:W1:Y:S02]  /*7050*/  MUFU.RCP R3, R140 ;  /* 0x0000008c00037308 */ /* 0x002e640000001000 */
[----:B-1----:R-:W-:Y:S01]  /*7060*/  VIADD R138, R3, 0xffffffe ;  /* 0x0ffffffe038a7836 */ /* 0x002fe20000000000 */
[----:B------:R-:W-:Y:S07]  /*7070*/  IADD3 R3, PT, PT, R208, -0x80, RZ ;  /* 0xffffff80d0037810 */ /* 0x000fee0007ffe0ff */
[----:B------:R-:W1:Y:S01]  /*7080*/  F2I.FTZ.U32.TRUNC.NTZ R139, R138 ;  /* 0x0000008a008b7305 */ /* 0x000e62000021f000 */
[----:B------:R-:W-:Y:S02]  /*7090*/  IABS R136, R3 ;  /* 0x0000000300887213 */ /* 0x000fe40000000000 */
[----:B------:R-:W-:Y:S01]  /*70a0*/  LOP3.LUT R3, R3, R132, RZ, 0x3c, !PT ;  /* 0x0000008403037212 */ /* 0x000fe200078e3cff */
[--C-:B-1----:R-:W-:Y:S02]  /*70b0*/  IMAD.MOV R137, RZ, RZ, -R139.reuse ;  /* 0x000000ffff897224 */ /* 0x102fe400078e0a8b */
[----:B------:R-:W-:Y:S02]  /*70c0*/  IMAD.MOV.U32 R138, RZ, RZ, RZ ;  /* 0x000000ffff8a7224 */ /* 0x000fe400078e00ff */
[----:B------:R-:W-:Y:S04]  /*70d0*/  IMAD R137, R137, R2, RZ ;  /* 0x0000000289897224 */ /* 0x000fe800078e02ff */
[----:B------:R-:W-:Y:S06]  /*70e0*/  IMAD.HI.U32 R137, R139, R137, R138 ;  /* 0x000000898b897227 */ /* 0x000fec00078e008a */
[C---:B------:R-:W-:Y:S04]  /*70f0*/  IMAD.HI.U32 R140, R137.reuse, R136, RZ ;  /* 0x00000088898c7227 */ /* 0x040fe800078e00ff */
[----:B------:R-:W-:Y:S01]  /*7100*/  IMAD.HI.U32 R138, R137, R134, RZ ;  /* 0x00000086898a7227 */ /* 0x000fe200078e00ff */
[----:B------:R-:W-:Y:S03]  /*7110*/  IADD3 R139, PT, PT, -R140, RZ, RZ ;  /* 0x000000ff8c8b7210 */ /* 0x000fe60007ffe1ff */
[----:B------:R-:W-:Y:S02]  /*7120*/  IMAD.MOV R137, RZ, RZ, -R138 ;  /* 0x000000ffff897224 */ /* 0x000fe400078e0a8a */
[C---:B------:R-:W-:Y:S01]  /*7130*/  IMAD R136, R2.reuse, R139, R136 ;  /* 0x0000008b02887224 */ /* 0x040fe200078e0288 */
[----:B------:R-:W-:Y:S01]  /*7140*/  LOP3.LUT R139, RZ, R132, RZ, 0x33, !PT ;  /* 0x00000084ff8b7212 */ /* 0x000fe200078e33ff */
[C---:B------:R-:W-:Y:S03]  /*7150*/  IMAD R134, R2.reuse, R137, R134 ;  /* 0x0000008902867224 */ /* 0x040fe600078e0286 */
[C---:B------:R-:W-:Y:S02]  /*7160*/  ISETP.GT.U32.AND P4, PT, R2.reuse, R136, PT ;  /* 0x000000880200720c */ /* 0x040fe40003f84070 */
[----:B------:R-:W-:Y:S11]  /*7170*/  ISETP.GT.U32.AND P3, PT, R2, R134, PT ;  /* 0x000000860200720c */ /* 0x000ff60003f64070 */
[--C-:B------:R-:W-:Y:S02]  /*7180*/  @!P4 IMAD.IADD R136, R136, 0x1, -R2.reuse ;  /* 0x000000018888c824 */ /* 0x100fe400078e0a02 */
[----:B------:R-:W-:Y:S01]  /*7190*/  @!P3 IADD3 R138, PT, PT, R138, 0x1, RZ ;  /* 0x000000018a8ab810 */ /* 0x000fe20007ffe0ff */
[----:B------:R-:W-:Y:S01]  /*71a0*/  @!P3 IMAD.IADD R134, R134, 0x1, -R2 ;  /* 0x000000018686b824 */ /* 0x000fe200078e0a02 */
[----:B------:R-:W-:Y:S01]  /*71b0*/  ISETP.GE.AND P3, PT, R3, RZ, PT ;  /* 0x000000ff0300720c */ /* 0x000fe20003f66270 */
[----:B------:R-:W-:Y:S01]  /*71c0*/  @!P4 VIADD R140, R140, 0x1 ;  /* 0x000000018c8cc836 */ /* 0x000fe20000000000 */
[-C--:B------:R-:W-:Y:S02]  /*71d0*/  ISETP.GE.U32.AND P6, PT, R136, R2.reuse, PT ;  /* 0x000000028800720c */ /* 0x080fe40003fc6070 */
[----:B------:R-:W-:Y:S02]  /*71e0*/  ISETP.GE.U32.AND P5, PT, R134, R2, PT ;  /* 0x000000028600720c */ /* 0x000fe40003fa6070 */
[----:B------:R-:W-:Y:S01]  /*71f0*/  ISETP.NE.AND P4, PT, R132, RZ, PT ;  /* 0x000000ff8400720c */ /* 0x000fe20003f85270 */
[----:B------:R-:W1:Y:S08]  /*7200*/  LDC.64 R2, c[0x0][0x3b8] ;  /* 0x0000ee00ff027b82 */ /* 0x000e700000000a00 */
[----:B------:R-:W-:Y:S02]  /*7210*/  @P6 IADD3 R140, PT, PT, R140, 0x1, RZ ;  /* 0x000000018c8c6810 */ /* 0x000fe40007ffe0ff */
[----:B------:R-:W-:Y:S03]  /*7220*/  @P5 VIADD R138, R138, 0x1 ;  /* 0x000000018a8a5836 */ /* 0x000fe60000000000 */
[----:B------:R-:W-:Y:S02]  /*7230*/  @!P3 IMAD.MOV R140, RZ, RZ, -R140 ;  /* 0x000000ffff8cb224 */ /* 0x000fe400078e0a8c */
[----:B------:R-:W-:Y:S05]  /*7240*/  @!P2 IMAD.MOV R138, RZ, RZ, -R138 ;  /* 0x000000ffff8aa224 */ /* 0x000fea00078e0a8a */
[C---:B------:R-:W-:Y:S02]  /*7250*/  SEL R141, R139.reuse, R138, !P4 ;  /* 0x0000008a8b8d7207 */ /* 0x040fe40006000000 */
[----:B------:R-:W-:Y:S02]  /*7260*/  SEL R139, R139, R140, !P4 ;  /* 0x0000008c8b8b7207 */ /* 0x000fe40006000000 */
[-C--:B------:R-:W-:Y:S02]  /*7270*/  LEA R144, P3, R141, R210.reuse, 0x2 ;  /* 0x000000d28d907211 */ /* 0x080fe400078610ff */
[----:B------:R-:W-:Y:S02]  /*7280*/  LEA R142, P2, R139, R210, 0x2 ;  /* 0x000000d28b8e7211 */ /* 0x000fe400078410ff */
[-C--:B------:R-:W-:Y:S02]  /*7290*/  LEA.HI.X.SX32 R145, R141, R211.reuse, 0x2, P3 ;  /* 0x000000d38d917211 */ /* 0x080fe400018f16ff */
[C---:B------:R-:W-:Y:S02]  /*72a0*/  LEA.HI.X.SX32 R143, R139.reuse, R211, 0x2, P2 ;  /* 0x000000d38b8f7211 */ /* 0x040fe400010f16ff */
[----:B------:R-:W-:Y:S01]  /*72b0*/  IADD3 R139, PT, PT, R139, -R141, RZ ;  /* 0x8000008d8b8b7210 */ /* 0x000fe20007ffe0ff */
[----:B------:R-:W2:Y:S04]  /*72c0*/  LDG.E R137, desc[UR24][R144.64] ;  /* 0x0000001890897981 */ /* 0x000ea8000c1e1900 */
[----:B------:R-:W-:Y:S01]  /*72d0*/  IMAD R139, R139, R132, -0x80 ;  /* 0xffffff808b8b7424 */ /* 0x000fe200078e0284 */
[----:B------:R-:W2:Y:S04]  /*72e0*/  LDG.E R134, desc[UR24][R142.64] ;  /* 0x000000188e867981 */ /* 0x000ea8000c1e1900 */
        /* <DEDUP_REMOVED lines=13> */
.L_x_1890:
[----:B------:R-:W-:Y:S01]  /*73c0*/  @!PT LDS RZ, [RZ] ;  /* 0x00000000fffff984 */ /* 0x000fe20000000800 */
[----:B------:R-:W-:Y:S01]  /*73d0*/  @!PT LDS RZ, [RZ] ;  /* 0x00000000fffff984 */ /* 0x000fe20000000800 */
[----:B------:R-:W-:Y:S01]  /*73e0*/  @!PT LDS RZ, [RZ] ;  /* 0x00000000fffff984 */ /* 0x000fe20000000800 */
[----:B------:R1:W-:Y:S01]  /*73f0*/  LDGSTS.E.BYPASS.LTC128B.128 [R217+0x4000], desc[UR24][R204.64] ;  /* 0x04000000ccd97fae */ /* 0x0003e2000b981a18 */
[C---:B------:R-:W-:Y:S01]  /*7400*/  IMAD.SHL.U32 R3, R2.reuse, 0x20, RZ ;  /* 0x0000002002037824 */ /* 0x040fe200078e00ff */
[----:B------:R-:W-:Y:S02]  /*7410*/  SHF.L.U64.HI R2, R2, 0x5, R135 ;  /* 0x0000000502027819 */ /* 0x000fe40000010287 */
[----:B------:R1:W-:Y:S02]  /*7420*/  LDGSTS.E.BYPASS.LTC128B.128 [R217+0x8000], desc[UR24][R204.64+0x80] ;  /* 0x08000080ccd97fae */ /* 0x0003e4000b981a18 */
[-C--:B------:R-:W-:Y:S04]  /*7430*/  IADD3 R134, P2, PT, R204, R3.reuse, RZ ;  /* 0x00000003cc867210 */ /* 0x080fe80007f5e0ff */
[-C--:B------:R-:W-:Y:S01]  /*7440*/  IADD3 R140, P3, PT, R134, R3.reuse, RZ ;  /* 0x00000003868c7210 */ /* 0x080fe20007f7e0ff */
[--C-:B------:R-:W-:Y:S03]  /*7450*/  IMAD.X R135, R205, 0x1, R2.reuse, P2 ;  /* 0x00000001cd877824 */ /* 0x100fe600010e0602 */
[-C--:B------:R-:W-:Y:S01]  /*7460*/  IADD3 R138, P2, PT, R140, R3.reuse, RZ ;  /* 0x000000038c8a7210 */ /* 0x080fe20007f5e0ff */
[--C-:B------:R-:W-:Y:S01]  /*7470*/  IMAD.X R141, R135, 0x1, R2.reuse, P3 ;  /* 0x00000001878d7824 */ /* 0x100fe200018e0602 */
[----:B------:R1:W-:Y:S02]  /*7480*/  LDGSTS.E.BYPASS.LTC128B.128 [R217+0x4800], desc[UR24][R134.64] ;  /* 0x0480000086d97fae */ /* 0x0003e4000b981a18 */
        /* <DEDUP_REMOVED lines=9> */
[----:B------:R-:W-:Y:S01]  /*7520*/  IADD3 R146, P2, PT, R144, R3, RZ ;  /* 0x0000000390927210 */ /* 0x000fe20007f5e0ff */
[--C-:B------:R-:W-:Y:S01]  /*7530*/  IMAD.X R145, R143, 0x1, R2.reuse, P3 ;  /* 0x000000018f917824 */ /* 0x100fe200018e0602 */
[----:B------:R1:W-:Y:S03]  /*7540*/  LDGSTS.E.BYPASS.LTC128B.128 [R217+0x5800], desc[UR24][R138.64] ;  /* 0x058000008ad97fae */ /* 0x0003e6000b981a18 */
[----:B------:R-:W-:Y:S01]  /*7550*/  IMAD.X R147, R145, 0x1, R2, P2 ;  /* 0x0000000191937824 */ /* 0x000fe200010e0602 */
        /* <DEDUP_REMOVED lines=10> */
.L_x_1889:
[----:B------:R-:W-:Y:S01]  /*7600*/  FMNMX3.FTZ R2, R0, R6, R7, !PT ;  /* 0x0000000600027276 */ /* 0x000fe20007810007 */
[----:B-1----:R-:W-:Y:S01]  /*7610*/  LDSM.16.MT88.4 R140, [R196+0xc000] ;  /* 0x00c00000c48c783b */ /* 0x002fe20000004200 */
        /* <DEDUP_REMOVED lines=54> */
[----:B------:R-:W-:Y:S01]  /*7980*/  ISETP.NE.AND P2, PT, R215, -0x1, PT ;  /* 0xffffffffd700780c */ /* 0x000fe20003f45270 */
        /* <DEDUP_REMOVED lines=485> */
.L_x_1887:
[----:B------:R-:W1:Y:S01]  /*97e0*/  SHFL.BFLY PT, R8, R221, 0x2, 0x1f ;  /* 0x0c401f00dd087f89 */ /* 0x000e6200000e0000 */
[----:B------:R-:W2:Y:S01]  /*97f0*/  LDCU.U8 UR4, c[0x0][0x548] ;  /* 0x0000a900ff0477ac */ /* 0x000ea20008000000 */
[----:B------:R-:W3:Y:S01]  /*9800*/  LDC.64 R22, c[0x0][0x408] ;  /* 0x00010200ff167b82 */ /* 0x000ee20000000a00 */
[----:B------:R-:W-:Y:S01]  /*9810*/  MOV R24, R198 ;  /* 0x000000c600187202 */ /* 0x000fe20000000f00 */
[----:B------:R-:W4:Y:S01]  /*9820*/  SHFL.BFLY PT, R0, R219, 0x2, 0x1f ;  /* 0x0c401f00db007f89 */ /* 0x000f2200000e0000 */
[----:B------:R-:W-:Y:S01]  /*9830*/  MOV R25, RZ ;  /* 0x000000ff00197202 */ /* 0x000fe20000000f00 */
[----:B------:R-:W-:Y:S01]  /*9840*/  BSSY.RECONVERGENT B0, `(.L_x_1892) ;  /* 0x00000d2000007945 */ /* 0x000fe20003800200 */
[----:B------:R-:W-:Y:S02]  /*9850*/  LOP3.LUT R202, R202, 0x30, RZ, 0xc0, !PT ;  /* 0x00000030caca7812 */ /* 0x000fe400078ec0ff */
[----:B------:R-:W-:Y:S01]  /*9860*/  MOV R20, 0x7f800000 ;  /* 0x7f80000000147802 */ /* 0x000fe20000000f00 */
[----:B------:R-:W-:Y:S08]  /*9870*/  S2UR UR8, SR_CTAID.Y ;  /* 0x00000000000879c3 */ /* 0x000ff00000002600 */
[----:B------:R-:W5:Y:S01]  /*9880*/  S2UR UR7, SR_CTAID.Z ;  /* 0x00000000000779c3 */ /* 0x000f620000002700 */
[----:B--2---:R-:W-:Y:S01]  /*9890*/  UISETP.NE.AND UP0, UPT, UR4, URZ, UPT ;  /* 0x000000ff0400728c */ /* 0x004fe2000bf05270 */
[----:B------:R-:W2:Y:S01]  /*98a0*/  LDCU UR4, c[0x0][0x434] ;  /* 0x00008680ff0477ac */ /* 0x000ea20008000800 */
[----:B-1----:R-:W-:Y:S01]  /*98b0*/  FADD.FTZ R8, R8, R221 ;  /* 0x000000dd08087221 */ /* 0x002fe20000010000 */
[----:B----4-:R-:W-:-:S04]  /*98c0*/  FADD.FTZ R9, R0, R219 ;  /* 0x000000db00097221 */ /* 0x010fc80000010000 */
[----:B------:R-:W1:Y:S01]  /*98d0*/  SHFL.BFLY PT, R5, R8, 0x1, 0x1f ;  /* 0x0c201f0008057f89 */ /* 0x000e6200000e0000 */
[----:B------:R-:W-:-:S03]  /*98e0*/  SHF.L.U32 R0, R199, 0x1, RZ ;  /* 0x00000001c7007819 */ /* 0x000fc600000006ff */
[----:B------:R-:W5:Y:S01]  /*98f0*/  @!UP0 LDCU UR9, c[0x0][0x3e0] ;  /* 0x00007c00ff0987ac */ /* 0x000f620008000800 */
[----:B------:R-:W4:Y:S01]  /*9900*/  SHFL.BFLY PT, R2, R9, 0x1, 0x1f ;  /* 0x0c201f0009027f89 */ /* 0x000f2200000e0000 */
[----:B------:R-:W-:Y:S01]  /*9910*/  LOP3.LUT R201, R201, 0x6, R0, 0xf8, !PT ;  /* 0x00000006c9c97812 */ /* 0x000fe200078ef800 */
[----:B--2---:R-:W-:Y:S01]  /*9920*/  @!UP0 UMOV UR6, UR4 ;  /* 0x0000000400068c82 */ /* 0x004fe20008000000 */
[----:B-----5:R-:W-:Y:S01]  /*9930*/  @!UP0 UIMAD UR9, UR8, UR9, UR7 ;  /* 0x00000009080982a4 */ /* 0x020fe2000f8e0207 */
[----:B-1----:R-:W-:Y:S01]  /*9940*/  FADD.FTZ R4, R8, R5 ;  /* 0x0000000508047221 */ /* 0x002fe20000010000 */
[----:B------:R-:W-:Y:S02]  /*9950*/  SHF.L.U32 R5, R199, 0x4, RZ ;  /* 0x00000004c7057819 */ /* 0x000fe400000006ff */
[----:B------:R-:W-:Y:S01]  /*9960*/  @!UP0 UIMAD UR9, UR9, UR6, URZ ;  /* 0x00000006090982a4 */ /* 0x000fe2000f8e02ff */
[----:B----4-:R-:W-:Y:S01]  /*9970*/  FADD.FTZ R2, R9, R2 ;  /* 0x0000000209027221 */ /* 0x010fe20000010000 */
[----:B------:R-:W1:Y:S01]  /*9980*/  MUFU.RCP R7, R4 ;  /* 0x0000000400077308 */ /* 0x000e620000001000 */
[----:B------:R-:W-:Y:S01]  /*9990*/  LOP3.LUT R5, R5, 0x1c0, RZ, 0xc0, !PT ;  /* 0x000001c005057812 */ /* 0x000fe200078ec0ff */
[----:B------:R-:W-:Y:S01]  /*99a0*/  @UP0 UMOV UR6, UR4 ;  /* 0x0000000400060c82 */ /* 0x000fe20008000000 */
[----:B------:R-:W-:-:S02]  /*99b0*/  FSETP.NE.FTZ.AND P2, PT, R4, RZ, PT ;  /* 0x000000ff0400720b */ /* 0x000fc40003f55000 */
[----:B------:R-:W-:Y:S02]  /*99c0*/  FSETP.NE.FTZ.AND P1, PT, R2, RZ, PT ;  /* 0x000000ff0200720b */ /* 0x000fe40003f35000 */
[----:B------:R-:W-:Y:S01]  /*99d0*/  LOP3.LUT R0, R5, 0x38, R0, 0xf8, !PT ;  /* 0x0000003805007812 */ /* 0x000fe200078ef800 */
[----:B------:R-:W2:Y:S01]  /*99e0*/  MUFU.RCP R6, R2 ;  /* 0x0000000200067308 */ /* 0x000ea20000001000 */
[----:B------:R-:W-:Y:S02]  /*99f0*/  R2P PR, R199, 0x18 ;  /* 0x00000018c7007804 */ /* 0x000fe40000000000 */
[----:B------:R-:W-:Y:S02]  /*9a00*/  LOP3.LUT R0, R201, R0, RZ, 0xfc, !PT ;  /* 0x00000000c9007212 */ /* 0x000fe400078efcff */
[----:B------:R-:W-:Y:S02]  /*9a10*/  MOV R5, 0x10 ;  /* 0x0000001000057802 */ /* 0x000fe40000000f00 */
[----:B------:R-:W-:Y:S01]  /*9a20*/  LEA R9, R0, UR5, 0x1 ;  /* 0x0000000500097c11 */ /* 0x000fe2000f8e08ff */
[----:B------:R-:W4:Y:S01]  /*9a30*/  @UP0 LDCU UR5, c[0x0][0x454] ;  /* 0x00008a80ff0507ac */ /* 0x000f220008000800 */
[----:B------:R-:W-:Y:S01]  /*9a40*/  SEL R0, R197, 0xffffffe0, !P3 ;  /* 0xffffffe0c5007807 */ /* 0x000fe20005800000 */
[----:B------:R-:W5:Y:S01]  /*9a50*/  @P1 LDC R18, c[0x0][0x458] ;  /* 0x00011600ff121b82 */ /* 0x000f620000000800 */
[----:B-1----:R-:W-:Y:S01]  /*9a60*/  FSEL R7, R7, 1, P2 ;  /* 0x3f80000007077808 */ /* 0x002fe20001000000 */
[----:B------:R-:W1:Y:S01]  /*9a70*/  @P1 MUFU.LG2 R2, R2 ;  /* 0x0000000200021308 */ /* 0x000e620000000c00 */
[----:B------:R-:W-:-:S02]  /*9a80*/  SEL R5, R5, 0xfffffff0, !P0 ;  /* 0xfffffff005057807 */ /* 0x000fc40004000000 */
[----:B------:R-:W-:Y:S01]  /*9a90*/  IADD3 R15, PT, PT, R9, 0x40, RZ ;  /* 0x00000040090f7810 */ /* 0x000fe20007ffe0ff */
[C---:B------:R-:W-:Y:S01]  /*9aa0*/  FMUL.FTZ R128, R7.reuse, R128 ;  /* 0x0000008007807220 */ /* 0x040fe20000410000 */
        /* <DEDUP_REMOVED lines=105> */
[----:B------:R-:W-:Y:S01]  /*a140*/  F2FP.BF16.F32.PACK_AB R108, R109, R108 ;  /* 0x0000006c6d6c723e */ /* 0x000fe200000010ff */
[----:B----4-:R-:W-:Y:S01]  /*a150*/  @UP0 UIMAD UR5, UR7, UR5, URZ ;  /* 0x00000005070502a4 */ /* 0x010fe2000f8e02ff */
[----:B------:R-:W-:Y:S01]  /*a160*/  F2FP.BF16.F32.PACK_AB R110, R111, R110 ;  /* 0x0000006e6f6e723e */ /* 0x000fe200000010ff */
[----:B------:R-:W-:Y:S01]  /*a170*/  STS [R19+0x400], R86 ;  /* 0x0004005613007388 */ /* 0x000fe20000000800 */
[----:B------:R-:W-:Y:S01]  /*a180*/  F2FP.BF16.F32.PACK_AB R112, R113, R112 ;  /* 0x000000707170723e */ /* 0x000fe200000010ff */
[----:B-1----:R-:W-:Y:S01]  /*a190*/  @P1 FMUL.FTZ R2, R2, 0.69314718246459960938 ;  /* 0x3f31721802021820 */ /* 0x002fe20000410000 */
[----:B------:R-:W-:Y:S01]  /*a1a0*/  F2FP.BF16.F32.PACK_AB R114, R115, R114 ;  /* 0x000000727372723e */ /* 0x000fe200000010ff */
[----:B------:R-:W-:Y:S01]  /*a1b0*/  STS [R21], R88 ;  /* 0x0000005815007388 */ /* 0x000fe20000000800 */
[----:B------:R-:W-:Y:S01]  /*a1c0*/  F2FP.BF16.F32.PACK_AB R116, R117, R116 ;  /* 0x000000747574723e */ /* 0x000fe200000010ff */
[----:B------:R-:W-:Y:S01]  /*a1d0*/  @UP0 UIMAD UR9, UR8, UR6, UR5 ;  /* 0x00000006080902a4 */ /* 0x000fe2000f8e0205 */
[----:B------:R-:W-:Y:S01]  /*a1e0*/  F2FP.BF16.F32.PACK_AB R118, R119, R118 ;  /* 0x000000767776723e */ /* 0x000fe200000010ff */
[----:B------:R-:W-:Y:S01]  /*a1f0*/  STS [R21+0x400], R90 ;  /* 0x0004005a15007388 */ /* 0x000fe20000000800 */
[----:B------:R-:W-:-:S02]  /*a200*/  F2FP.BF16.F32.PACK_AB R124, R125, R124 ;  /* 0x0000007c7d7c723e */ /* 0x000fc400000010ff */
[----:B------:R-:W-:Y:S01]  /*a210*/  F2FP.BF16.F32.PACK_AB R126, R127, R126 ;  /* 0x0000007e7f7e723e */ /* 0x000fe200000010ff */
[----:B------:R-:W-:Y:S01]  /*a220*/  STS [R5], R92 ;  /* 0x0000005c05007388 */ /* 0x000fe20000000800 */
[----:B------:R-:W-:Y:S02]  /*a230*/  F2FP.BF16.F32.PACK_AB R7, R7, R120 ;  /* 0x000000780707723e */ /* 0x000fe400000010ff */
[----:B------:R-:W-:Y:S01]  /*a240*/  F2FP.BF16.F32.PACK_AB R122, R123, R122 ;  /* 0x0000007a7b7a723e */ /* 0x000fe200000010ff */
[----:B------:R-:W-:Y:S01]  /*a250*/  STS [R5+0x400], R94 ;  /* 0x0004005e05007388 */ /* 0x000fe20000000800 */
[----:B------:R-:W-:-:S03]  /*a260*/  LOP3.LUT P0, RZ, R199, 0x3, RZ, 0xc0, !PT ;  /* 0x00000003c7ff7812 */ /* 0x000fc6000780c0ff */
[----:B------:R-:W-:Y:S04]  /*a270*/  STS [R9+0x2000], R96 ;  /* 0x0020006009007388 */ /* 0x000fe80000000800 */
[----:B------:R-:W-:Y:S04]  /*a280*/  STS [R9+0x2400], R98 ;  /* 0x0024006209007388 */ /* 0x000fe80000000800 */
[----:B------:R-:W-:Y:S04]  /*a290*/  STS [R11+0x2000], R100 ;  /* 0x002000640b007388 */ /* 0x000fe80000000800 */
[----:B------:R-:W-:Y:S04]  /*a2a0*/  STS [R11+0x2400], R102 ;  /* 0x002400660b007388 */ /* 0x000fe80000000800 */
[----:B------:R-:W-:Y:S04]  /*a2b0*/  STS [R13+0x2000], R104 ;  /* 0x002000680d007388 */ /* 0x000fe80000000800 */
[----:B------:R-:W-:Y:S04]  /*a2c0*/  STS [R13+0x2400], R106 ;  /* 0x0024006a0d007388 */ /* 0x000fe80000000800 */
[----:B------:R-:W-:Y:S04]  /*a2d0*/  STS [R17+0x2000], R108 ;  /* 0x0020006c11007388 */ /* 0x000fe80000000800 */
[----:B------:R1:W-:Y:S04]  /*a2e0*/  STS [R17+0x2400], R110 ;  /* 0x0024006e11007388 */ /* 0x0003e80000000800 */
[----:B------:R-:W-:Y:S04]  /*a2f0*/  STS [R15+0x2000], R112 ;  /* 0x002000700f007388 */ /* 0x000fe80000000800 */
[----:B------:R-:W-:Y:S04]  /*a300*/  STS [R15+0x2400], R114 ;  /* 0x002400720f007388 */ /* 0x000fe80000000800 */
[----:B------:R-:W-:Y:S04]  /*a310*/  STS [R19+0x2000], R116 ;  /* 0x0020007413007388 */ /* 0x000fe80000000800 */
[----:B------:R4:W-:Y:S04]  /*a320*/  STS [R19+0x2400], R118 ;  /* 0x0024007613007388 */ /* 0x0009e80000000800 */
[----:B------:R-:W-:Y:S04]  /*a330*/  STS [R21+0x2000], R124 ;  /* 0x0020007c15007388 */ /* 0x000fe80000000800 */
[----:B------:R2:W-:Y:S01]  /*a340*/  STS [R21+0x2400], R126 ;  /* 0x0024007e15007388 */ /* 0x0005e20000000800 */
[----:B-1----:R-:W1:Y:S03]  /*a350*/  @P2 LDC R17, c[0x0][0x458] ;  /* 0x00011600ff112b82 */ /* 0x002e660000000800 */
[----:B------:R3:W-:Y:S04]  /*a360*/  STS [R5+0x2000], R7 ;  /* 0x0020000705007388 */ /* 0x0007e80000000800 */
[----:B------:R1:W-:Y:S01]  /*a370*/  STS [R5+0x2400], R122 ;  /* 0x0024007a05007388 */ /* 0x0003e20000000800 */
[----:B------:R-:W-:Y:S01]  /*a380*/  BAR.SYNC.DEFER_BLOCKING 0x0 ;  /* 0x0000000000007b1d */ /* 0x000fe20000010000 */
[----:B----4-:R-:W-:-:S05]  /*a390*/  SHF.R.U32.HI R19, RZ, 0x2, R199 ;  /* 0x00000002ff137819 */ /* 0x010fca00000116c7 */
[----:B------:R-:W4:Y:S01]  /*a3a0*/  S2R R0, SR_CTAID.X ;  /* 0x0000000000007919 */ /* 0x000f220000002500 */
[----:B------:R-:W-:Y:S01]  /*a3b0*/  LOP3.LUT R19, R202, 0x7, R19, 0xf8, !PT ;  /* 0x00000007ca137812 */ /* 0x000fe200078ef813 */
[----:B--2---:R-:W-:Y:S01]  /*a3c0*/  @P2 FMUL.FTZ R21, R16, 0.69314718246459960938 ;  /* 0x3f31721810152820 */ /* 0x004fe20000410000 */
[----:B------:R-:W-:Y:S01]  /*a3d0*/  MOV R16, 0x7f800000 ;  /* 0x7f80000000107802 */ /* 0x000fe20000000f00 */
[----:B-----5:R-:W-:Y:S01]  /*a3e0*/  @P1 FFMA.FTZ R16, R3, R18, R2 ;  /* 0x0000001203101223 */ /* 0x020fe20000010002 */
[----:B---3--:R-:W2:Y:S01]  /*a3f0*/  LDC.64 R6, c[0x0][0x400] ;  /* 0x00010000ff067b82 */ /* 0x008ea20000000a00 */
[----:B-1----:R-:W-:Y:S01]  /*a400*/  @P2 FFMA.FTZ R20, R132, R17, R21 ;  /* 0x0000001184142223 */ /* 0x002fe20000010015 */
[----:B------:R1:W3:Y:S06]  /*a410*/  LDS.128 R12, [R217] ;  /* 0x00000000d90c7984 */ /* 0x0002ec0000000c00 */
[----:B------:R-:W1:Y:S01]  /*a420*/  LDC.64 R4, c[0x0][0x410] ;  /* 0x00010400ff047b82 */ /* 0x000e620000000a00 */
[----:B------:R1:W1:Y:S01]  /*a430*/  LDS.128 R8, [R217+0x2000] ;  /* 0x00200000d9087984 */ /* 0x0002620000000c00 */
[----:B----4-:R-:W-:-:S05]  /*a440*/  SHF.L.U32 R0, R0, 0x6, RZ ;  /* 0x0000000600007819 */ /* 0x010fca00000006ff */
[----:B------:R-:W-:-:S04]  /*a450*/  IMAD.WIDE.U32 R24, R0, R22, R24 ;  /* 0x0000001600187225 */ /* 0x000fc800078e0018 */
[----:B------:R-:W-:Y:S02]  /*a460*/  IMAD R25, R0, R23, R25 ;  /* 0x0000001700197224 */ /* 0x000fe400078e0219 */
[----:B--2---:R-:W-:-:S04]  /*a470*/  IMAD.WIDE.U32 R24, R6, UR8, R24 ;  /* 0x0000000806187c25 */ /* 0x004fc8000f8e0018 */
[----:B------:R-:W-:Y:S01]  /*a480*/  IMAD R3, R7, UR8, R25 ;  /* 0x0000000807037c24 */ /* 0x000fe2000f8e0219 */
[----:B------:R-:W-:Y:S06]  /*a490*/  @P0 BRA `(.L_x_1893) ;  /* 0x0000000000300947 */ /* 0x000fec0003800000 */
[----:B------:R-:W2:Y:S01]  /*a4a0*/  LDCU.64 UR4, c[0x0][0x420] ;  /* 0x00008400ff0477ac */ /* 0x000ea20008000a00 */
[C---:B------:R-:W-:Y:S01]  /*a4b0*/  VIADD R6, R0.reuse, UR9 ;  /* 0x0000000900067c36 */ /* 0x040fe20008000000 */
[----:B------:R-:W-:Y:S01]  /*a4c0*/  IADD3 R0, PT, PT, -R0, UR6, RZ ;  /* 0x0000000600007c10 */ /* 0x000fe2000fffe1ff */
[----:B------:R-:W-:-:S03]  /*a4d0*/  VIADD R17, R19, 0x8 ;  /* 0x0000000813117836 */ /* 0x000fc60000000000 */
[C---:B------:R-:W-:Y:S02]  /*a4e0*/  IADD3 R7, P0, PT, R19.reuse, R6, RZ ;  /* 0x0000000613077210 */ /* 0x040fe40007f1e0ff */
[-C--:B------:R-:W-:Y:S02]  /*a4f0*/  ISETP.GE.AND P2, PT, R19, R0.reuse, PT ;  /* 0x000000001300720c */ /* 0x080fe40003f46270 */
[----:B------:R-:W-:Y:S02]  /*a500*/  ISETP.GE.AND P1, PT, R17, R0, PT ;  /* 0x000000001100720c */ /* 0x000fe40003f26270 */
[----:B------:R-:W-:Y:S02]  /*a510*/  LEA.HI.X.SX32 R6, R6, RZ, 0x1, P0 ;  /* 0x000000ff06067211 */ /* 0x000fe400000f0eff */
[----:B--2---:R-:W-:-:S04]  /*a520*/  LEA R18, P0, R7, UR4, 0x2 ;  /* 0x0000000407127c11 */ /* 0x004fc8000f8010ff */
[----:B------:R-:W-:-:S05]  /*a530*/  LEA.HI.X R19, R7, UR5, R6, 0x2, P0 ;  /* 0x0000000507137c11 */ /* 0x000fca00080f1406 */
[----:B------:R2:W-:Y:S04]  /*a540*/  @!P2 STG.E desc[UR24][R18.64], R20 ;  /* 0x000000141200a986 */ /* 0x0005e8000c101918 */
[----:B------:R2:W-:Y:S02]  /*a550*/  @!P1 STG.E desc[UR24][R18.64+0x20], R16 ;  /* 0x0000201012009986 */ /* 0x0005e4000c101918 */
.L_x_1893:
[----:B------:R-:W-:Y:S05]  /*a560*/  BSYNC.RECONVERGENT B0 ;  /* 0x0000000000007941 */ /* 0x000fea0003800200 */
.L_x_1892:
[----:B------:R-:W-:Y:S01]  /*a570*/  IMAD.MOV.U32 R2, RZ, RZ, R24 ;  /* 0x000000ffff027224 */ /* 0x000fe200078e0018 */
[----:B------:R-:W4:Y:S01]  /*a580*/  LDS.128 R32, [R217+0x800] ;  /* 0x00080000d9207984 */ /* 0x000f220000000c00 */
[----:B------:R-:W5:Y:S01]  /*a590*/  LDCU.64 UR4, c[0x0][0x3f0] ;  /* 0x00007e00ff0477ac */ /* 0x000f620008000a00 */
[----:B------:R-:W-:Y:S01]  /*a5a0*/  SHF.R.U32.HI R0, RZ, 0x3, R199 ;  /* 0x00000003ff007819 */ /* 0x000fe200000116c7 */
[----:B-1----:R-:W-:Y:S01]  /*a5b0*/  IMAD.WIDE.U32 R2, R4, UR7, R2 ;  /* 0x0000000704027c25 */ /* 0x002fe2000f8e0002 */
[----:B------:R-:W1:Y:S03]  /*a5c0*/  LDS.128 R24, [R217+0x2800] ;  /* 0x00280000d9187984 */ /* 0x000e660000000c00 */
[----:B------:R-:W-:Y:S01]  /*a5d0*/  IMAD R3, R5, UR7, R3 ;  /* 0x0000000705037c24 */ /* 0x000fe2000f8e0203 */
[----:B------:R-:W1:Y:S01]  /*a5e0*/  LDS.128 R28, [R217+0x1000] ;  /* 0x00100000d91c7984 */ /* 0x000e620000000c00 */
[----:B------:R-:W-:-:S03]  /*a5f0*/  IMAD.WIDE.U32 R6, R0, R22, R2 ;  /* 0x0000001600067225 */ /* 0x000fc600078e0002 */
[----:B--2---:R-:W2:Y:S01]  /*a600*/  LDS.128 R16, [R217+0x3000] ;  /* 0x00300000d9107984 */ /* 0x004ea20000000c00 */
[----:B------:R-:W-:-:S03]  /*a610*/  IMAD R0, R0, R23, R7 ;  /* 0x0000001700007224 */ /* 0x000fc600078e0207 */
[----:B------:R-:W2:Y:S01]  /*a620*/  LDS.128 R36, [R217+0x1800] ;  /* 0x00180000d9247984 */ /* 0x000ea20000000c00 */
[----:B------:R-:W-:Y:S01]  /*a630*/  IMAD.SHL.U32 R2, R22, 0x20, RZ ;  /* 0x0000002016027824 */ /* 0x000fe200078e00ff */
[C---:B-----5:R-:W-:Y:S02]  /*a640*/  LEA R4, P0, R6.reuse, UR4, 0x1 ;  /* 0x0000000406047c11 */ /* 0x060fe4000f8008ff */
[----:B------:R-:W5:Y:S02]  /*a650*/  LDS.128 R40, [R217+0x3800] ;  /* 0x00380000d9287984 */ /* 0x000f640000000c00 */
[----:B------:R-:W-:Y:S02]  /*a660*/  LEA.HI.X R5, R6, UR5, R0, 0x1, P0 ;  /* 0x0000000506057c11 */ /* 0x000fe400080f0c00 */
[CC--:B------:R-:W-:Y:S02]  /*a670*/  LEA R6, P0, R22.reuse, R4.reuse, 0x6 ;  /* 0x0000000416067211 */ /* 0x0c0fe400078030ff */
[----:B------:R-:W-:Y:S01]  /*a680*/  SHF.L.U64.HI R0, R22, 0x5, R23 ;  /* 0x0000000516007819 */ /* 0x000fe20000010217 */
[----:B---3--:R-:W-:Y:S01]  /*a690*/  STG.E.128 desc[UR24][R4.64], R12 ;  /* 0x0000000c04007986 */ /* 0x008fe2000c101d18 */
[----:B------:R-:W-:-:S02]  /*a6a0*/  IADD3 R20, P1, PT, R2, R4, RZ ;  /* 0x0000000402147210 */ /* 0x000fc40007f3e0ff */
[----:B------:R-:W-:Y:S01]  /*a6b0*/  LEA.HI.X R7, R22, R5, R23, 0x6, P0 ;  /* 0x0000000516077211 */ /* 0x000fe200000f3417 */
[----:B------:R-:W-:Y:S01]  /*a6c0*/  STG.E.128 desc[UR24][R4.64+0x80], R8 ;  /* 0x0000800804007986 */ /* 0x000fe2000c101d18 */
[----:B------:R-:W-:Y:S01]  /*a6d0*/  IADD3 R2, P0, PT, R6, R2, RZ ;  /* 0x0000000206027210 */ /* 0x000fe20007f1e0ff */
[----:B------:R-:W-:-:S04]  /*a6e0*/  IMAD.X R21, R0, 0x1, R5, P1 ;  /* 0x0000000100157824 */ /* 0x000fc800008e0605 */
[----:B------:R-:W-:Y:S01]  /*a6f0*/  IMAD.X R3, R7, 0x1, R0, P0 ;  /* 0x0000000107037824 */ /* 0x000fe200000e0600 */
[----:B----4-:R-:W-:Y:S04]  /*a700*/  STG.E.128 desc[UR24][R20.64], R32 ;  /* 0x0000002014007986 */ /* 0x010fe8000c101d18 */
[----:B-1----:R-:W-:Y:S04]  /*a710*/  STG.E.128 desc[UR24][R20.64+0x80], R24 ;  /* 0x0000801814007986 */ /* 0x002fe8000c101d18 */
[----:B------:R-:W-:Y:S04]  /*a720*/  STG.E.128 desc[UR24][R6.64], R28 ;  /* 0x0000001c06007986 */ /* 0x000fe8000c101d18 */
[----:B--2---:R-:W-:Y:S04]  /*a730*/  STG.E.128 desc[UR24][R6.64+0x80], R16 ;  /* 0x0000801006007986 */ /* 0x004fe8000c101d18 */
[----:B------:R-:W-:Y:S04]  /*a740*/  STG.E.128 desc[UR24][R2.64], R36 ;  /* 0x0000002402007986 */ /* 0x000fe8000c101d18 */
[----:B-----5:R-:W-:Y:S01]  /*a750*/  STG.E.128 desc[UR24][R2.64+0x80], R40 ;  /* 0x0000802802007986 */ /* 0x020fe2000c101d18 */
[----:B------:R-:W-:Y:S05]  /*a760*/  EXIT ;  /* 0x000000000000794d */ /* 0x000fea0003800000 */
.L_x_1894:
        /* <DEDUP_REMOVED lines=9> */
.L_x_7202:


//--------------------- .text._ZN5flash24flash_fwd_splitkv_kernelI23Flash_fwd_kernel_traitsILi128ELi64ELi128ELi4ELb0ELb0EN7cutlass10bfloat16_tE19Flash_kernel_traitsILi128ELi64ELi128ELi4ES3_EELb1ELb0ELb0ELb1ELb1ELb1ELb0ELb0EEEvNS_16Flash_fwd_paramsE --------------------------
	.section	.text._ZN5flash24flash_fwd_splitkv_kernelI23Flash_fwd_kernel_traitsILi128ELi64ELi128ELi4ELb0ELb0EN7cutlass10bfloat16_tE19Flash_kernel_traitsILi128ELi64ELi128ELi4ES3_EELb1ELb0ELb0ELb1ELb1ELb1ELb0ELb0EEEvNS_16Flash_fwd_paramsE,"ax",@progbits
	.align	128
        .global         _ZN5flash24flash_fwd_splitkv_kernelI23Flash_fwd_kernel_traitsILi128ELi64ELi128ELi4ELb0ELb0EN7cutlass10bfloat16_tE19Flash_kernel_traitsILi128ELi64ELi128ELi4ES3_EELb1ELb0ELb0ELb1ELb1ELb1ELb0ELb0EEEvNS_16Flash_fwd_paramsE
        .type           _ZN5flash24flash_fwd_splitkv_kernelI23Flash_fwd_kernel_traitsILi128ELi64ELi128ELi4ELb0ELb0EN7cutlass10bfloat16_tE19Flash_kernel_traitsILi128ELi64ELi128ELi4ES3_EELb1ELb0ELb0ELb1ELb1ELb1ELb0ELb0EEEvNS_16Flash_fwd_paramsE,@function
        .size           _ZN5flash24flash_fwd_splitkv_kernelI23Flash_fwd_kernel_traitsILi128ELi64ELi128ELi4ELb0ELb0EN7cutlass10bfloat16_tE19Flash_kernel_traitsILi128ELi64ELi128ELi4ES3_EELb1ELb0ELb0ELb1ELb1ELb1ELb0ELb0EEEvNS_16Flash_fwd_paramsE,(.L_x_7203 - _ZN5flash24flash_fwd_splitkv_kernelI23Flash_fwd_kernel_traitsILi128ELi64ELi128ELi4ELb0ELb0EN7cutlass10bfloat16_tE19Flash_kernel_traitsILi128ELi64ELi128ELi4ES3_EELb1ELb0ELb0ELb1ELb1ELb1ELb0ELb0EEEvNS_16Flash_fwd_paramsE)
        .other          _ZN5flash24flash_fwd_splitkv_kernelI23Flash_fwd_kernel_traitsILi128ELi64ELi128ELi4ELb0ELb0EN7cutlass10bfloat16_tE19Flash_kernel_traitsILi128ELi64ELi128ELi4ES3_EELb1ELb0ELb0ELb1ELb1ELb1ELb0ELb0EEEvNS_16Flash_fwd_paramsE,@"STO_CUDA_ENTRY STV_DEFAULT"
_ZN5flash24flash_fwd_splitkv_kernelI23Flash_fwd_kernel_traitsILi128ELi64ELi128ELi4ELb0ELb0EN7cutlass10bfloat16_tE19Flash_kernel_traitsILi128ELi64ELi128ELi4ES3_EELb1ELb0ELb0ELb1ELb1ELb1ELb0ELb0EEEvNS_16Flash_fwd_paramsE:
.text._ZN5flash24flash_fwd_splitkv_kernelI23Flash_fwd_kernel_traitsILi128ELi64ELi128ELi4ELb0ELb0EN7cutlass10bfloat16_tE19Flash_kernel_traitsILi128ELi64ELi128ELi4ES3_EELb1ELb0ELb0ELb1ELb1ELb1ELb0ELb0EEEvNS_16Flash_fwd_paramsE:
        /* <DEDUP_REMOVED lines=61> */
[C---:B-1----:R-:W-:Y:S02]  /*03d0*/  IMAD R13, R18.reuse, UR8, R3 ;  /* 0x00000008120d7c24 */ /* 0x042fe4000f8e0203 */
[----:B---3--:R-:W-:-:S04]  /*03e0*/  IMAD.WIDE.U32 R6, R18, UR6, R6 ;  /* 0x0000000612067c25 */ /* 0x008fc8000f8e0006 */
[----:B------:R-:W-:Y:S01]  /*03f0*/  IMAD R7, R18, UR7, R7 ;  /* 0x0000000712077c24 */ /* 0x000fe2000f8e0207 */
[----:B------:R-:W1:Y:S01]  /*0400*/  LDCU.64 UR6, c[0x0][0x3f0] ;  /* 0x00007e00ff0677ac */ /* 0x000e620008000a00 */
[----:B------:R-:W-:Y:S02]  /*0410*/  IMAD R13, R13, UR22, R122 ;  /* 0x000000160d0d7c24 */ /* 0x000fe4000f8e027a */
[----:B----4-:R-:W-:-:S04]  /*0420*/  IMAD.WIDE.U32 R6, R3, UR4, R6 ;  /* 0x0000000403067c25 */ /* 0x010fc8000f8e0006 */
[----:B------:R-:W-:Y:S01]  /*0430*/  IMAD R7, R3, UR5, R7 ;  /* 0x0000000503077c24 */ /* 0x000fe2000f8e0207 */
[----:B------:R-:W2:Y:S01]  /*0440*/  LDCU.64 UR4, c[0x0][0x420] ;  /* 0x00008400ff0477ac */ /* 0x000ea20008000a00 */
[----:B------:R-:W-:Y:S01]  /*0450*/  IADD3 R3, PT, PT, -R122, UR22, RZ ;  /* 0x000000167a037c10 */ /* 0x000fe2000fffe1ff */
[----:B------:R-:W-:-:S03]  /*0460*/  IMAD.WIDE.U32 R14, R4, 0x20, RZ ;  /* 0x00000020040e7825 */ /* 0x000fc600078e00ff */
[-C--:B------:R-:W-:Y:S01]  /*0470*/  ISETP.GE.AND P3, PT, R2, R3.reuse, PT ;  /* 0x000000030200720c */ /* 0x080fe20003f66270 */
[----:B------:R-:W-:Y:S01]  /*0480*/  IMAD.WIDE.U32 R6, R0, R4, R6 ;  /* 0x0000000400067225 */ /* 0x000fe200078e0006 */
[-C--:B------:R-:W-:Y:S02]  /*0490*/  ISETP.GE.AND P2, PT, R8, R3.reuse, PT ;  /* 0x000000030800720c */ /* 0x080fe40003f46270 */
[C---:B------:R-:W-:Y:S01]  /*04a0*/  ISETP.GE.OR P4, PT, R0.reuse, R3, P4 ;  /* 0x000000030000720c */ /* 0x040fe20002786670 */
[----:B------:R-:W-:Y:S01]  /*04b0*/  IMAD R2, R0, R5, R7 ;  /* 0x0000000500027224 */ /* 0x000fe200078e0207 */
[----:B-1----:R-:W-:Y:S01]  /*04c0*/  LEA R10, P1, R6, UR6, 0x1 ;  /* 0x00000006060a7c11 */ /* 0x002fe2000f8208ff */
[----:B------:R-:W-:Y:S01]  /*04d0*/  IMAD.WIDE.U32 R8, R4, 0x40, RZ ;  /* 0x0000004004087825 */ /* 0x000fe200078e00ff */
[----:B------:R-:W-:Y:S02]  /*04e0*/  IADD3 R7, P0, PT, R13, R0, RZ ;  /* 0x000000000d077210 */ /* 0x000fe40007f1e0ff */
[----:B------:R-:W-:Y:S01]  /*04f0*/  LEA.HI.X R11, R6, UR7, R2, 0x1, P1 ;  /* 0x00000007060b7c11 */ /* 0x000fe200088f0c02 */
[----:B------:R-:W-:Y:S01]  /*0500*/  VIADD R0, R0, 0x30 ;  /* 0x0000003000007836 */ /* 0x000fe20000000000 */
[C---:B------:R-:W-:Y:S01]  /*0510*/  SHF.L.U32 R2, R5.reuse, 0x6, RZ ;  /* 0x0000000605027819 */ /* 0x040fe200000006ff */
[----:B------:R-:W-:Y:S01]  /*0520*/  IMAD.SHL.U32 R5, R5, 0x20, RZ ;  /* 0x0000002005057824 */ /* 0x000fe200078e00ff */
[----:B------:R-:W-:Y:S01]  /*0530*/  LEA.HI.X.SX32 R6, R13, RZ, 0x1, P0 ;  /* 0x000000ff0d067211 */ /* 0x000fe200000f0eff */
[----:B------:R1:W-:Y:S01]  /*0540*/  STG.E.128 desc[UR24][R10.64], RZ ;  /* 0x000000ff0a007986 */ /* 0x0003e2000c101d18 */
[----:B------:R-:W-:Y:S01]  /*0550*/  IADD3 R8, P1, PT, R10, R8, RZ ;  /* 0x000000080a087210 */ /* 0x000fe20007f3e0ff */
[----:B------:R-:W-:Y:S01]  /*0560*/  IMAD.IADD R5, R15, 0x1, R5 ;  /* 0x000000010f057824 */ /* 0x000fe200078e0205 */
[----:B--2---:R-:W-:Y:S01]  /*0570*/  LEA R12, P0, R7, UR4, 0x2 ;  /* 0x00000004070c7c11 */ /* 0x004fe2000f8010ff */
[----:B------:R-:W-:Y:S01]  /*0580*/  @!P4 IMAD.MOV.U32 R17, RZ, RZ, 0x7f800000 ;  /* 0x7f800000ff11c424 */ /* 0x000fe200078e00ff */
[----:B------:R-:W-:Y:S01]  /*0590*/  IADD3.X R9, PT, PT, R11, R9, R2, P1, !PT ;  /* 0x000000090b097210 */ /* 0x000fe20000ffe402 */
[----:B------:R1:W-:Y:S01]  /*05a0*/  STG.E.128 desc[UR24][R10.64+0x80], RZ ;  /* 0x000080ff0a007986 */ /* 0x0003e2000c101d18 */
        /* <DEDUP_REMOVED lines=24> */
.L_x_1895:
        /* <DEDUP_REMOVED lines=8> */
.L_x_1896:
        /* <DEDUP_REMOVED lines=100> */
.L_x_1897:
        /* <DEDUP_REMOVED lines=68> */
.L_x_1898:
        /* <DEDUP_REMOVED lines=32> */
[----:B------:R-:W-:Y:S01]  /*1430*/  LEA R218, R2, 0xffffff80, 0x7 ;  /* 0xffffff8002da7811 */ /* 0x000fe200078e38ff */
[----:B------:R-:W-:Y:S01]  /*1440*/  IMAD.U32 R6, RZ, RZ, UR15 ;  /* 0x0000000fff067e24 */ /* 0x000fe2000f8e00ff */
[----:B-----5:R-:W-:Y:S01]  /*1450*/  LEA R214, P0, R14, UR10, 0x1 ;  /* 0x0000000a0ed67c11 */ /* 0x020fe2000f8008ff */
[----:B------:R-:W-:-:S02]  /*1460*/  IMAD.U32 R7, RZ, RZ, UR14 ;  /* 0x0000000eff077e24 */ /* 0x000fc4000f8e00ff */
[----:B------:R-:W-:Y:S02]  /*1470*/  IMAD.U32 R10, RZ, RZ, UR26 ;  /* 0x0000001aff0a7e24 */ /* 0x000fe4000f8e00ff */
        /* <DEDUP_REMOVED lines=83> */
[----:B------:R-:W-:Y:S01]  /*19b0*/  IMAD R121, R0, 0x2, R121 ;  /* 0x0000000200797824 */ /* 0x000fe200078e0279 */
[----:B------:R-:W-:Y:S02]  /*19c0*/  LOP3.LUT R0, R211, 0x200, R114, 0xf8, !PT ;  /* 0x00000200d3007812 */ /* 0x000fe400078ef872 */
[----:B------:R-:W-:Y:S01]  /*19d0*/  LDGSTS.E.BYPASS.LTC128B.128 [R227+0xb800], desc[UR24][R14.64+0x80] ;  /* 0x0b8000800ee37fae */ /* 0x000fe2000b981a18 */
[----:B------:R-:W-:Y:S01]  /*19e0*/  VIADD R123, R121, UR5 ;  /* 0x00000005797b7c36 */ /* 0x000fe20008000000 */
[----:B------:R-:W-:Y:S02]  /*19f0*/  LOP3.LUT R127, R0, R3, RZ, 0xfc, !PT ;  /* 0x00000003007f7212 */ /* 0x000fe400078efcff */
[----:B------:R-:W0:Y:S01]  /*1a00*/  LDGDEPBAR ;  /* 0x00000000000079af */ /* 0x000e220000000000 */
[----:B------:R-:W-:Y:S02]  /*1a10*/  SEL R0, R139, 0xffffffe0, !P2 ;  /* 0xffffffe08b007807 */ /* 0x000fe40005000000 */
[----:B------:R-:W-:-:S03]  /*1a20*/  LEA R127, R127, UR5, 0x1 ;  /* 0x000000057f7f7c11 */ /* 0x000fc6000f8e08ff */
[C---:B------:R-:W-:Y:S02]  /*1a30*/  IMAD.IADD R119, R0.reuse, 0x1, R123 ;  /* 0x0000000100777824 */ /* 0x040fe400078e027b */
        /* <DEDUP_REMOVED lines=23> */
[----:B------:R3:W-:Y:S04]  /*1bb0*/  LDGSTS.E.BYPASS.LTC128B.128 [R227+0x11800], desc[UR24][R12.64+0x80] ;  /* 0x118000800ce37fae */ /* 0x0007e8000b981a18 */
[----:B------:R-:W-:Y:S04]  /*1bc0*/  LDGSTS.E.BYPASS.LTC128B.128 [R227+0xe000], desc[UR24][R10.64] ;  /* 0x0e0000000ae37fae */ /* 0x000fe8000b981a18 */
[----:B------:R-:W-:Y:S01]  /*1bd0*/  LDGSTS.E.BYPASS.LTC128B.128 [R227+0x12000], desc[UR24][R10.64+0x80] ;  /* 0x120000800ae37fae */ /* 0x000fe2000b981a18 */
[----:B-1----:R-:W-:-:S03]  /*1be0*/  IADD3 R4, P0, PT, R8, UR4, RZ ;  /* 0x0000000408047c10 */ /* 0x002fc6000ff1e0ff */
[----:B------:R-:W-:Y:S01]  /*1bf0*/  LDGSTS.E.BYPASS.LTC128B.128 [R227+0xe800], desc[UR24][R8.64] ;  /* 0x0e80000008e37fae */ /* 0x000fe2000b981a18 */
[----:B------:R-:W-:-:S03]  /*1c00*/  IADD3.X R5, PT, PT, R9, UR6, RZ, P0, !PT ;  /* 0x0000000609057c10 */ /* 0x000fc600087fe4ff */
[----:B------:R-:W-:Y:S01]  /*1c10*/  LDGSTS.E.BYPASS.LTC128B.128 [R227+0x12800], desc[UR24][R8.64+0x80] ;  /* 0x1280008008e37fae */ /* 0x000fe2000b981a18 */
[----:B--2---:R-:W-:-:S03]  /*1c20*/  IADD3 R6, P0, PT, R4, UR4, RZ ;  /* 0x0000000404067c10 */ /* 0x004fc6000ff1e0ff */
[----:B------:R-:W-:Y:S01]  /*1c30*/  LDGSTS.E.BYPASS.LTC128B.128 [R227+0xf000], desc[UR24][R4.64] ;  /* 0x0f00000004e37fae */ /* 0x000fe2000b981a18 */
[----:B------:R-:W1:Y:S01]  /*1c40*/  LDCU UR4, c[0x0][0x50c] ;  /* 0x0000a180ff0477ac */ /* 0x000e620008000800 */
[----:B------:R-:W-:Y:S02]  /*1c50*/  IADD3.X R7, PT, PT, R5, UR6, RZ, P0, !PT ;  /* 0x0000000605077c10 */ /* 0x000fe400087fe4ff */
[----:B------:R-:W-:Y:S01]  /*1c60*/  LDGSTS.E.BYPASS.LTC128B.128 [R227+0x13000], desc[UR24][R4.64+0x80] ;  /* 0x1300008004e37fae */ /* 0x000fe2000b981a18 */
[----:B------:R-:W-:-:S03]  /*1c70*/  LOP3.LUT P0, RZ, R209, 0x4, RZ, 0xc0, !PT ;  /* 0x00000004d1ff7812 */ /* 0x000fc6000780c0ff */
[----:B------:R-:W-:Y:S01]  /*1c80*/  LDGSTS.E.BYPASS.LTC128B.128 [R227+0xf800], desc[UR24][R6.64] ;  /* 0x0f80000006e37fae */ /* 0x000fe2000b981a18 */
[----:B------:R-:W-:-:S03]  /*1c90*/  SEL R115, R115, 0xffffffc0, !P0 ;  /* 0xffffffc073737807 */ /* 0x000fc60004000000 */
[----:B------:R2:W-:Y:S02]  /*1ca0*/  LDGSTS.E.BYPASS.LTC128B.128 [R227+0x13800], desc[UR24][R6.64+0x80] ;  /* 0x1380008006e37fae */ /* 0x0005e4000b981a18 */
[C---:B------:R-:W-:Y:S02]  /*1cb0*/  IMAD.IADD R125, R115.reuse, 0x1, R127 ;  /* 0x00000001737d7824 */ /* 0x040fe400078e027f */
[----:B---3--:R-:W-:Y:S01]  /*1cc0*/  LDSM.16.M88.4 R12, [R127] ;  /* 0x000000007f0c783b */ /* 0x008fe20000000200 */
[----:B------:R-:W-:Y:S02]  /*1cd0*/  IMAD.IADD R123, R115, 0x1, R123 ;  /* 0x00000001737b7824 */ /* 0x000fe400078e027b */
[C---:B------:R-:W-:Y:S01]  /*1ce0*/  IMAD.IADD R128, R0.reuse, 0x1, R125 ;  /* 0x0000000100807824 */ /* 0x040fe200078e027d */
[----:B------:R-:W3:Y:S01]  /*1cf0*/  LDSM.16.M88.4 R68, [R121+UR5+0x4000] ;  /* 0x004000057944783b */ /* 0x000ee20008000200 */
[----:B------:R-:W-:-:S03]  /*1d00*/  IMAD.IADD R124, R0, 0x1, R123 ;  /* 0x00000001007c7824 */ /* 0x000fc600078e027b */
[----:B------:R-:W4:Y:S04]  /*1d10*/  LDSM.16.M88.4 R60, [R121+UR5+0x4800] ;  /* 0x00480005793c783b */ /* 0x000f280008000200 */
[----:B------:R-:W5:Y:S04]  /*1d20*/  LDSM.16.M88.4 R52, [R121+UR5+0x5000] ;  /* 0x005000057934783b */ /* 0x000f680008000200 */
[----:B------:R-:W1:Y:S04]  /*1d30*/  LDSM.16.M88.4 R44, [R121+UR5+0x5800] ;  /* 0x00580005792c783b */ /* 0x000e680008000200 */
[----:B------:R-:W1:Y:S04]  /*1d40*/  LDSM.16.M88.4 R36, [R121+UR5+0x6000] ;  /* 0x006000057924783b */ /* 0x000e680008000200 */
[----:B------:R-:W1:Y:S04]  /*1d50*/  LDSM.16.M88.4 R28, [R121+UR5+0x6800] ;  /* 0x00680005791c783b */ /* 0x000e680008000200 */
[----:B------:R-:W1:Y:S04]  /*1d60*/  LDSM.16.M88.4 R20, [R121+UR5+0x7000] ;  /* 0x007000057914783b */ /* 0x000e680008000200 */
[----:B--2---:R-:W2:Y:S04]  /*1d70*/  LDSM.16.M88.4 R4, [R121+UR5+0x7800] ;  /* 0x007800057904783b */ /* 0x004ea80008000200 */
[----:B------:R-:W-:Y:S04]  /*1d80*/  LDSM.16.M88.4 R108, [R126] ;  /* 0x000000007e6c783b */ /* 0x000fe80000000200 */
[----:B------:R-:W-:Y:S04]  /*1d90*/  LDSM.16.M88.4 R76, [R119+0x7800] ;  /* 0x00780000774c783b */ /* 0x000fe80000000200 */
[----:B------:R-:W2:Y:S01]  /*1da0*/  LDSM.16.M88.4 R100, [R119+0x4800] ;  /* 0x004800007764783b */ /* 0x000ea20000000200 */
[C---:B---3--:R-:W-:Y:S03]  /*1db0*/  HMMA.16816.F32.BF16 R72, R12.reuse, R68, RZ ;  /* 0x000000440c48723c */ /* 0x048fe600000418ff */
[----:B------:R-:W3:Y:S04]  /*1dc0*/  LDSM.16.M88.4 R80, [R119+0x7000] ;  /* 0x007000007750783b */ /* 0x000ee80000000200 */
[----:B------:R-:W3:Y:S01]  /*1dd0*/  LDSM.16.M88.4 R104, [R119+0x4000] ;  /* 0x004000007768783b */ /* 0x000ee20000000200 */
[C---:B----4-:R-:W-:Y:S03]  /*1de0*/  HMMA.16816.F32.BF16 R64, R12.reuse, R60, RZ ;  /* 0x0000003c0c40723c */ /* 0x050fe600000418ff */
[----:B------:R-:W4:Y:S04]  /*1df0*/  LDSM.16.M88.4 R88, [R119+0x6000] ;  /* 0x006000007758783b */ /* 0x000f280000000200 */
[----:B------:R-:W4:Y:S01]  /*1e00*/  LDSM.16.M88.4 R84, [R119+0x6800] ;  /* 0x006800007754783b */ /* 0x000f220000000200 */
[C---:B-----5:R-:W-:Y:S03]  /*1e10*/  HMMA.16816.F32.BF16 R56, R12.reuse, R52, RZ ;  /* 0x000000340c38723c */ /* 0x060fe600000418ff */
[----:B------:R-:W5:Y:S04]  /*1e20*/  LDSM.16.M88.4 R92, [R119+0x5800] ;  /* 0x00580000775c783b */ /* 0x000f680000000200 */
[----:B------:R-:W5:Y:S01]  /*1e30*/  LDSM.16.M88.4 R96, [R119+0x5000] ;  /* 0x005000007760783b */ /* 0x000f620000000200 */
[C---:B-1----:R-:W-:Y:S03]  /*1e40*/  HMMA.16816.F32.BF16 R48, R12.reuse, R44, RZ ;  /* 0x0000002c0c30723c */ /* 0x042fe600000418ff */
[----:B------:R-:W-:Y:S04]  /*1e50*/  LDSM.16.M88.4 R8, [R125] ;  /* 0x000000007d08783b */ /* 0x000fe80000000200 */
        /* <DEDUP_REMOVED lines=15> */
[C---:B------:R-:W-:Y:S08]  /*1f50*/  HMMA.16816.F32.BF16 R16, R108.reuse, R76, R16 ;  /* 0x0000004c6c10723c */ /* 0x040ff00000041810 */
[C---:B------:R-:W-:Y:S01]  /*1f60*/  HMMA.16816.F32.BF16 R12, R108.reuse, R78, R12 ;  /* 0x0000004e6c0c723c */ /* 0x040fe2000004180c */
[----:B------:R-:W2:Y:S07]  /*1f70*/  LDSM.16.M88.4 R76, [R123+0x5800] ;  /* 0x005800007b4c783b */ /* 0x000eae0000000200 */
        /* <DEDUP_REMOVED lines=10> */
[----:B------:R-:W-:Y:S07]  /*2020*/  LDSM.16.M88.4 R88, [R128] ;  /* 0x000000008058783b */ /* 0x000fee0000000200 */
[C---:B------:R-:W-:Y:S08]  /*2030*/  HMMA.16816.F32.BF16 R32, R108.reuse, R84, R32 ;  /* 0x000000546c20723c */ /* 0x040ff00000041820 */
[C---:B------:R-:W-:Y:S01]  /*2040*/  HMMA.16816.F32.BF16 R28, R108.reuse, R86, R28 ;  /* 0x000000566c1c723c */ /* 0x040fe2000004181c */
[----:B------:R-:W4:Y:S07]  /*2050*/  LDSM.16.M88.4 R84, [R124+0x4000] ;  /* 0x004000007c54783b */ /* 0x000f2e0000000200 */
[C---:B-----5:R-:W-:Y:S08]  /*2060*/  HMMA.16816.F32.BF16 R48, R108.reuse, R92, R48 ;  /* 0x0000005c6c30723c */ /* 0x060ff00000041830 */
[C---:B------:R-:W-:Y:S01]  /*2070*/  HMMA.16816.F32.BF16 R44, R108.reuse, R94, R44 ;  /* 0x0000005e6c2c723c */ /* 0x040fe2000004182c */
[----:B------:R-:W5:Y:S07]  /*2080*/  LDSM.16.M88.4 R92, [R123+0x7800] ;  /* 0x007800007b5c783b */ /* 0x000f6e0000000200 */
        /* <DEDUP_REMOVED lines=13> */
[C---:B---3--:R-:W-:Y:S08]  /*2160*/  HMMA.16816.F32.BF16 R56, R8.reuse, R80, R56 ;  /* 0x000000500838723c */ /* 0x048ff00000041838 */
[----:B------:R-:W-:Y:S01]  /*2170*/  HMMA.16816.F32.BF16 R52, R8, R82, R52 ;  /* 0x000000520834723c */ /* 0x000fe20000041834 */
[----:B------:R-:W3:Y:S07]  /*2180*/  LDSM.16.M88.4 R80, [R124+0x5000] ;  /* 0x005000007c50783b */ /* 0x000eee0000000200 */
[C---:B----4-:R-:W-:Y:S08]  /*2190*/  HMMA.16816.F32.BF16 R72, R88.reuse, R84, R72 ;  /* 0x000000545848723c */ /* 0x050ff00000041848 */
[----:B------:R-:W-:Y:S01]  /*21a0*/  HMMA.16816.F32.BF16 R68, R88, R86, R68 ;  /* 0x000000565844723c */ /* 0x000fe20000041844 */
[----:B------:R-:W4:Y:S07]  /*21b0*/  LDSM.16.M88.4 R84, [R124+0x6800] ;  /* 0x006800007c54783b */ /* 0x000f2e0000000200 */
[C---:B-----5:R-:W-:Y:S08]  /*21c0*/  HMMA.16816.F32.BF16 R16, R8.reuse, R92, R16 ;  /* 0x0000005c0810723c */ /* 0x060ff00000041810 */
[C---:B------:R-:W-:Y:S01]  /*21d0*/  HMMA.16816.F32.BF16 R12, R8.reuse, R94, R12 ;  /* 0x0000005e080c723c */ /* 0x040fe2000004180c */
[----:B------:R-:W5:Y:S07]  /*21e0*/  LDSM.16.M88.4 R92, [R124+0x7000] ;  /* 0x007000007c5c783b */ /* 0x000f6e0000000200 */
[C---:B-1----:R-:W-:Y:S08]  /*21f0*/  HMMA.16816.F32.BF16 R40, R8.reuse, R4, R40 ;  /* 0x000000040828723c */ /* 0x042ff00000041828 */
[C---:B------:R-:W-:Y:S01]  /*2200*/  HMMA.16816.F32.BF16 R36, R8.reuse, R6, R36 ;  /* 0x000000060824723c */ /* 0x040fe20000041824 */
[----:B------:R-:W-:Y:S07]  /*2210*/  LDSM.16.M88.4 R4, [R121+UR5+0x8000] ;  /* 0x008000057904783b */ /* 0x000fee0008000200 */
[C---:B------:R-:W-:Y:S08]  /*2220*/  HMMA.16816.F32.BF16 R32, R8.reuse, R104, R32 ;  /* 0x000000680820723c */ /* 0x040ff00000041820 */
[C---:B------:R-:W-:Y:S01]  /*2230*/  HMMA.16816.F32.BF16 R28, R8.reuse, R106, R28 ;  /* 0x0000006a081c723c */ /* 0x040fe2000004181c */
[----:B------:R-:W-:Y:S07]  /*2240*/  LDSM.16.M88.4 R104, [R123+0x8000] ;  /* 0x008000007b68783b */ /* 0x000fee0000000200 */
[C---:B------:R-:W-:Y:S08]  /*2250*/  HMMA.16816.F32.BF16 R24, R8.reuse, R96, R24 ;  /* 0x000000600818723c */ /* 0x040ff00000041818 */
[----:B------:R-:W-:Y:S01]  /*2260*/  HMMA.16816.F32.BF16 R20, R8, R98, R20 ;  /* 0x000000620814723c */ /* 0x000fe20000041814 */
[----:B------:R-:W1:Y:S07]  /*2270*/  LDSM.16.M88.4 R8, [R127+0x2000] ;  /* 0x002000007f08783b */ /* 0x000e6e0000000200 */
[C---:B--2---:R-:W-:Y:S08]  /*2280*/  HMMA.16816.F32.BF16 R48, R88.reuse, R76, R48 ;  /* 0x0000004c5830723c */ /* 0x044ff00000041830 */
[C---:B------:R-:W-:Y:S01]  /*2290*/  HMMA.16816.F32.BF16 R44, R88.reuse, R78, R44 ;  /* 0x0000004e582c723c */ /* 0x040fe2000004182c */
[----:B------:R-:W2:Y:S07]  /*22a0*/  LDSM.16.M88.4 R76, [R124+0x7800] ;  /* 0x007800007c4c783b */ /* 0x000eae0000000200 */
[C---:B------:R-:W-:Y:S08]  /*22b0*/  HMMA.16816.F32.BF16 R64, R88.reuse, R100, R64 ;  /* 0x000000645840723c */ /* 0x040ff00000041840 */
[C---:B------:R-:W-:Y:S01]  /*22c0*/  HMMA.16816.F32.BF16 R60, R88.reuse, R102, R60 ;  /* 0x00000066583c723c */ /* 0x040fe2000004183c */
[----:B------:R-:W2:Y:S07]  /*22d0*/  LDSM.16.M88.4 R100, [R121+UR5+0x8800] ;  /* 0x008800057964783b */ /* 0x000eae0008000200 */
[C---:B---3--:R-:W-:Y:S08]  /*22e0*/  HMMA.16816.F32.BF16 R56, R88.reuse, R80, R56 ;  /* 0x000000505838723c */ /* 0x048ff00000041838 */
[C---:B------:R-:W-:Y:S01]  /*22f0*/  HMMA.16816.F32.BF16 R52, R88.reuse, R82, R52 ;  /* 0x000000525834723c */ /* 0x040fe20000041834 */
[----:B------:R-:W-:Y:S07]  /*2300*/  LDSM.16.M88.4 R80, [R119+0x8000] ;  /* 0x008000007750783b */ /* 0x000fee0000000200 */
[C---:B------:R-:W-:Y:S01]  /*2310*/  HMMA.16816.F32.BF16 R96, R88.reuse, R108, R40 ;  /* 0x0000006c5860723c */ /* 0x040fe20000041828 */
[----:B------:R-:W3:Y:S07]  /*2320*/  LDSM.16.M88.4 R40, [R126+0x2000] ;  /* 0x002000007e28783b */ /* 0x000eee0000000200 */
[C---:B----4-:R-:W-:Y:S08]  /*2330*/  HMMA.16816.F32.BF16 R32, R88.reuse, R84, R32 ;  /* 0x000000545820723c */ /* 0x050ff00000041820 */
[C---:B------:R-:W-:Y:S01]  /*2340*/  HMMA.16816.F32.BF16 R28, R88.reuse, R86, R28 ;  /* 0x00000056581c723c */ /* 0x040fe2000004181c */
[----:B------:R-:W4:Y:S07]  /*2350*/  LDSM.16.M88.4 R84, [R121+UR5+0x9000] ;  /* 0x009000057954783b */ /* 0x000f2e0008000200 */
[C---:B------:R-:W-:Y:S08]  /*2360*/  HMMA.16816.F32.BF16 R36, R88.reuse, R110, R36 ;  /* 0x0000006e5824723c */ /* 0x040ff00000041824 */
[----:B-----5:R-:W-:Y:S01]  /*2370*/  HMMA.16816.F32.BF16 R108, R88, R92, R24 ;  /* 0x0000005c586c723c */ /* 0x020fe20000041818 */
[----:B------:R-:W5:Y:S07]  /*2380*/  LDSM.16.M88.4 R24, [R125+0x2000] ;  /* 0x002000007d18783b */ /* 0x000f6e0000000200 */
[C---:B-1----:R-:W-:Y:S08]  /*2390*/  HMMA.16816.F32.BF16 R72, R8.reuse, R4, R72 ;  /* 0x000000040848723c */ /* 0x042ff00000041848 */
[----:B------:R-:W-:Y:S01]  /*23a0*/  HMMA.16816.F32.BF16 R68, R8, R6, R68 ;  /* 0x000000060844723c */ /* 0x000fe20000041844 */
[----:B------:R-:W1:Y:S07]  /*23b0*/  LDSM.16.M88.4 R4, [R121+UR5+0x9800] ;  /* 0x009800057904783b */ /* 0x000e6e0008000200 */
[C---:B------:R-:W-:Y:S01]  /*23c0*/  HMMA.16816.F32.BF16 R20, R88.reuse, R94, R20 ;  /* 0x0000005e5814723c */ /* 0x040fe20000041814 */
[----:B------:R-:W-:Y:S07]  /*23d0*/  LDSM.16.M88.4 R92, [R121+UR5+0xa000] ;  /* 0x00a00005795c783b */ /* 0x000fee0008000200 */
[C---:B--2---:R-:W-:Y:S08]  /*23e0*/  HMMA.16816.F32.BF16 R16, R88.reuse, R76, R16 ;  /* 0x0000004c5810723c */ /* 0x044ff00000041810 */
[----:B------:R-:W-:Y:S01]  /*23f0*/  HMMA.16816.F32.BF16 R12, R88, R78, R12 ;  /* 0x0000004e580c723c */ /* 0x000fe2000004180c */
[----:B------:R-:W-:Y:S07]  /*2400*/  LDSM.16.M88.4 R76, [R124+0x8000] ;  /* 0x008000007c4c783b */ /* 0x000fee0000000200 */
[----:B------:R-:W-:Y:S01]  /*2410*/  HMMA.16816.F32.BF16 R88, R8, R100, R64 ;  /* 0x000000640858723c */ /* 0x000fe20000041840 */
[----:B------:R-:W2:Y:S07]  /*2420*/  LDSM.16.M88.4 R64, [R128+0x2000] ;  /* 0x002000008040783b */ /* 0x000eae0000000200 */
[C---:B---3--:R-:W-:Y:S08]  /*2430*/  HMMA.16816.F32.BF16 R72, R40.reuse, R80, R72 ;  /* 0x000000502848723c */ /* 0x048ff00000041848 */
[----:B------:R-:W-:Y:S08]  /*2440*/  HMMA.16816.F32.BF16 R68, R40, R82, R68 ;  /* 0x000000522844723c */ /* 0x000ff00000041844 */
[C---:B----4-:R-:W-:Y:S08]  /*2450*/  HMMA.16816.F32.BF16 R56, R8.reuse, R84, R56 ;  /* 0x000000540838723c */ /* 0x050ff00000041838 */
[----:B------:R-:W-:Y:S01]  /*2460*/  HMMA.16816.F32.BF16 R52, R8, R86, R52 ;  /* 0x000000560834723c */ /* 0x000fe20000041834 */
[----:B------:R-:W3:Y:S07]  /*2470*/  LDSM.16.M88.4 R84, [R119+0x8800] ;  /* 0x008800007754783b */ /* 0x000eee0000000200 */
[C---:B-----5:R-:W-:Y:S08]  /*2480*/  HMMA.16816.F32.BF16 R72, R24.reuse, R104, R72 ;  /* 0x000000681848723c */ /* 0x060ff00000041848 */
[----:B------:R-:W-:Y:S08]  /*2490*/  HMMA.16816.F32.BF16 R68, R24, R106, R68 ;  /* 0x0000006a1844723c */ /* 0x000ff00000041844 */
[C---:B-1----:R-:W-:Y:S01]  /*24a0*/  HMMA.16816.F32.BF16 R80, R8.reuse, R4, R48 ;  /* 0x000000040850723c */ /* 0x042fe20000041830 */
[----:B------:R-:W1:Y:S07]  /*24b0*/  LDSM.16.M88.4 R48, [R123+0x8800] ;  /* 0x008800007b30783b */ /* 0x000e6e0000000200 */
[----:B------:R-:W-:Y:S01]  /*24c0*/  HMMA.16816.F32.BF16 R60, R8, R102, R60 ;  /* 0x00000066083c723c */ /* 0x000fe2000004183c */
[----:B------:R-:W-:Y:S07]  /*24d0*/  LDSM.16.M88.4 R100, [R121+UR5+0xa800] ;  /* 0x00a800057964783b */ /* 0x000fee0008000200 */
[C---:B--2---:R-:W-:Y:S08]  /*24e0*/  HMMA.16816.F32.BF16 R72, R64.reuse, R76, R72 ;  /* 0x0000004c4048723c */ /* 0x044ff00000041848 */
[----:B------:R-:W-:Y:S01]  /*24f0*/  HMMA.16816.F32.BF16 R68, R64, R78, R68 ;  /* 0x0000004e4044723c */ /* 0x000fe20000041844 */
[----:B------:R-:W2:Y:S07]  /*2500*/  LDSM.16.M88.4 R76, [R119+0x9000] ;  /* 0x00900000774c783b */ /* 0x000eae0000000200 */
[----:B------:R-:W-:Y:S01]  /*2510*/  HMMA.16816.F32.BF16 R44, R8, R6, R44 ;  /* 0x00000006082c723c */ /* 0x000fe2000004182c */
[----:B------:R-:W4:Y:S02]  /*2520*/  LDSM.16.M88.4 R4, [R124+0x8800] ;  /* 0x008800007c04783b */ /* 0x000f240000000200 */
[----:B------:R-:W-:-:S05]  /*2530*/  FMUL.FTZ R72, R72, UR4 ;  /* 0x0000000448487c20 */ /* 0x000fca0008410000 */
[C---:B---3--:R-:W-:Y:S01]  /*2540*/  HMMA.16816.F32.BF16 R88, R40.reuse, R84, R88 ;  /* 0x000000542858723c */ /* 0x048fe20000041858 */
[----:B------:R-:W-:Y:S01]  /*2550*/  FMUL.FTZ R84, R73, UR4 ;  /* 0x0000000449547c20 */ /* 0x000fe20008410000 */
[----:B------:R-:W-:Y:S01]  /*2560*/  FMUL.FTZ R73, R74, UR4 ;  /* 0x000000044a497c20 */ /* 0x000fe20008410000 */
[----:B------:R-:W-:Y:S01]  /*2570*/  FMUL.FTZ R68, R68, UR4 ;  /* 0x0000000444447c20 */ /* 0x000fe20008410000 */
[----:B------:R-:W-:Y:S01]  /*2580*/  FMUL.FTZ R69, R69, UR4 ;  /* 0x0000000445457c20 */ /* 0x000fe20008410000 */
[----:B------:R-:W-:Y:S01]  /*2590*/  FMUL.FTZ R70, R70, UR4 ;  /* 0x0000000446467c20 */ /* 0x000fe20008410000 */
[----:B------:R-:W-:Y:S01]  /*25a0*/  FMUL.FTZ R74, R75, UR4 ;  /* 0x000000044b4a7c20 */ /* 0x000fe20008410000 */
[----:B------:R-:W3:Y:S01]  /*25b0*/  MUFU.TANH R84, R84 ;  /* 0x0000005400547308 */ /* 0x000ee20000002400 */
[----:B------:R-:W-:Y:S07]  /*25c0*/  HMMA.16816.F32.BF16 R60, R40, R86, R60 ;  /* 0x00000056283c723c */ /* 0x000fee000004183c */
[----:B------:R-:W-:Y:S01]  /*25d0*/  MUFU.TANH R75, R68 ;  /* 0x00000044004b7308 */ /* 0x000fe20000002400 */
[C---:B------:R-:W-:Y:S07]  /*25e0*/  HMMA.16816.F32.BF16 R96, R8.reuse, R92, R96 ;  /* 0x0000005c0860723c */ /* 0x040fee0000041860 */
[----:B------:R-:W-:Y:S01]  /*25f0*/  MUFU.TANH R85, R69 ;  /* 0x0000004500557308 */ /* 0x000fe20000002400 */
[----:B------:R-:W-:Y:S01]  /*2600*/  HMMA.16816.F32.BF16 R92, R8, R94, R36 ;  /* 0x0000005e085c723c */ /* 0x000fe20000041824 */
[----:B------:R-:W5:Y:S06]  /*2610*/  LDSM.16.M88.4 R36, [R123+0x9000] ;  /* 0x009000007b24783b */ /* 0x000f6c0000000200 */
[----:B------:R3:W-:Y:S01]  /*2620*/  MUFU.TANH R86, R70 ;  /* 0x0000004600567308 */ /* 0x0007e20000002400 */
[C---:B-1----:R-:W-:Y:S07]  /*2630*/  HMMA.16816.F32.BF16 R88, R24.reuse, R48, R88 ;  /* 0x000000301858723c */ /* 0x042fee0000041858 */
[----:B------:R-:W1:Y:S01]  /*2640*/  MUFU.TANH R74, R74 ;  /* 0x0000004a004a7308 */ /* 0x000e620000002400 */
[----:B------:R-:W-:Y:S01]  /*2650*/  HMMA.16816.F32.BF16 R60, R24, R50, R60 ;  /* 0x00000032183c723c */ /* 0x000fe2000004183c */
[----:B------:R-:W1:Y:S06]  /*2660*/  LDSM.16.M88.4 R48, [R124+0x9000] ;  /* 0x009000007c30783b */ /* 0x000e6c0000000200 */
[----:B------:R-:W-:Y:S01]  /*2670*/  MUFU.TANH R72, R72 ;  /* 0x0000004800487308 */ /* 0x000fe20000002400 */
[----:B--2---:R-:W-:Y:S01]  /*2680*/  HMMA.16816.F32.BF16 R56, R40, R76, R56 ;  /* 0x0000004c2838723c */ /* 0x004fe20000041838 */
[----:B------:R-:W-:-:S02]  /*2690*/  FMUL.FTZ R76, R71, UR4 ;  /* 0x00000004474c7c20 */ /* 0x000fc40008410000 */
[----:B---3--:R-:W-:Y:S04]  /*26a0*/  LDSM.16.M88.4 R68, [R121+UR5+0xb000] ;  /* 0x00b000057944783b */ /* 0x008fe80008000200 */
[----:B------:R-:W2:Y:S01]  /*26b0*/  MUFU.TANH R76, R76 ;  /* 0x0000004c004c7308 */ /* 0x000ea20000002400 */
[----:B------:R-:W-:Y:S07]  /*26c0*/  HMMA.16816.F32.BF16 R52, R40, R78, R52 ;  /* 0x0000004e2834723c */ /* 0x000fee0000041834 */
[----:B------:R-:W-:Y:S01]  /*26d0*/  MUFU.TANH R73, R73 ;  /* 0x0000004900497308 */ /* 0x000fe20000002400 */
[C---:B----4-:R-:W-:Y:S08]  /*26e0*/  HMMA.16816.F32.BF16 R88, R64.reuse, R4, R88 ;  /* 0x000000044058723c */ /* 0x050ff00000041858 */
[----:B------:R-:W-:Y:S01]  /*26f0*/  HMMA.16816.F32.BF16 R60, R64, R6, R60 ;  /* 0x00000006403c723c */ /* 0x000fe2000004183c */
[----:B------:R-:W3:Y:S07]  /*2700*/  LDSM.16.M88.4 R4, [R119+0x9800] ;  /* 0x009800007704783b */ /* 0x000eee0000000200 */
[----:B-----5:R-:W-:Y:S03]  /*2710*/  HMMA.16816.F32.BF16 R56, R24, R36, R56 ;  /* 0x000000241838723c */ /* 0x020fe60000041838 */
[----:B------:R-:W-:Y:S01]  /*2720*/  FMUL.FTZ R87, R88, UR4 ;  /* 0x0000000458577c20 */ /* 0x000fe20008410000 */
[----:B------:R-:W-:Y:S01]  /*2730*/  FMUL.FTZ R77, R89, UR4 ;  /* 0x00000004594d7c20 */ /* 0x000fe20008410000 */
[----:B------:R-:W-:Y:S01]  /*2740*/  FMUL.FTZ R88, R90, UR4 ;  /* 0x000000045a587c20 */ /* 0x000fe20008410000 */
[----:B------:R-:W-:-:S02]  /*2750*/  FMUL.FTZ R78, R91, UR4 ;  /* 0x000000045b4e7c20 */ /* 0x000fc40008410000 */
[----:B------:R-:W-:Y:S01]  /*2760*/  HMMA.16816.F32.BF16 R52, R24, R38, R52 ;  /* 0x000000261834723c */ /* 0x000fe20000041834 */
[----:B------:R-:W-:Y:S01]  /*2770*/  LDSM.16.M88.4 R36, [R124+0x9800] ;  /* 0x009800007c24783b */ /* 0x000fe20000000200 */
[----:B------:R-:W-:Y:S01]  /*2780*/  MUFU.TANH R87, R87 ;  /* 0x0000005700577308 */ /* 0x000fe20000002400 */
[----:B------:R-:W-:Y:S01]  /*2790*/  FMUL.FTZ R60, R60, UR4 ;  /* 0x000000043c3c7c20 */ /* 0x000fe20008410000 */
[----:B------:R-:W-:Y:S01]  /*27a0*/  FMUL.FTZ R61, R61, UR4 ;  /* 0x000000043d3d7c20 */ /* 0x000fe20008410000 */
[----:B------:R-:W-:Y:S01]  /*27b0*/  FMUL.FTZ R62, R62, UR4 ;  /* 0x000000043e3e7c20 */ /* 0x000fe20008410000 */
[----:B------:R-:W-:Y:S02]  /*27c0*/  FMUL.FTZ R91, R63, UR4 ;  /* 0x000000043f5b7c20 */ /* 0x000fe40008410000 */
[C---:B------:R-:W-:Y:S02]  /*27d0*/  HMMA.16816.F32.BF16 R32, R8.reuse, R100, R32 ;  /* 0x000000640820723c */ /* 0x040fe40000041820 */
[----:B------:R-:W-:Y:S06]  /*27e0*/  MUFU.TANH R79, R60 ;  /* 0x0000003c004f7308 */ /* 0x000fec0000002400 */
[----:B------:R-:W-:Y:S01]  /*27f0*/  HMMA.16816.F32.BF16 R100, R8, R102, R28 ;  /* 0x000000660864723c */ /* 0x000fe2000004181c */
[----:B------:R-:W4:Y:S01]  /*2800*/  LDSM.16.M88.4 R28, [R123+0x9800] ;  /* 0x009800007b1c783b */ /* 0x000f220000000200 */
[----:B------:R-:W-:Y:S06]  /*2810*/  MUFU.TANH R89, R61 ;  /* 0x0000003d00597308 */ /* 0x000fec0000002400 */
[C---:B-1----:R-:W-:Y:S02]  /*2820*/  HMMA.16816.F32.BF16 R56, R64.reuse, R48, R56 ;  /* 0x000000304038723c */ /* 0x042fe40000041838 */
[----:B------:R1:W-:Y:S06]  /*2830*/  MUFU.TANH R90, R62 ;  /* 0x0000003e005a7308 */ /* 0x0003ec0000002400 */
[----:B------:R-:W-:Y:S01]  /*2840*/  HMMA.16816.F32.BF16 R52, R64, R50, R52 ;  /* 0x000000324034723c */ /* 0x000fe20000041834 */
[----:B------:R-:W5:Y:S01]  /*2850*/  LDSM.16.M88.4 R48, [R119+0xa000] ;  /* 0x00a000007730783b */ /* 0x000f620000000200 */
[----:B------:R-:W-:Y:S06]  /*2860*/  MUFU.TANH R77, R77 ;  /* 0x0000004d004d7308 */ /* 0x000fec0000002400 */
[C---:B---3--:R-:W-:Y:S02]  /*2870*/  HMMA.16816.F32.BF16 R80, R40.reuse, R4, R80 ;  /* 0x000000042850723c */ /* 0x048fe40000041850 */
[----:B------:R-:W3:Y:S01]  /*2880*/  MUFU.TANH R88, R88 ;  /* 0x0000005800587308 */ /* 0x000ee20000002400 */
[----:B------:R-:W-:Y:S01]  /*2890*/  FMUL.FTZ R57, R57, UR4 ;  /* 0x0000000439397c20 */ /* 0x000fe20008410000 */
[----:B-1----:R-:W1:Y:S01]  /*28a0*/  LDSM.16.M88.4 R60, [R121+UR5+0xb800] ;  /* 0x00b80005793c783b */ /* 0x002e620008000200 */
[----:B------:R-:W-:Y:S01]  /*28b0*/  FMUL.FTZ R58, R58, UR4 ;  /* 0x000000043a3a7c20 */ /* 0x000fe20008410000 */
[----:B------:R-:W-:Y:S01]  /*28c0*/  FMUL.FTZ R59, R59, UR4 ;  /* 0x000000043b3b7c20 */ /* 0x000fe20008410000 */
[----:B------:R-:W-:Y:S01]  /*28d0*/  FMUL.FTZ R56, R56, UR4 ;  /* 0x0000000438387c20 */ /* 0x000fe20008410000 */
[----:B------:R-:W-:Y:S01]  /*28e0*/  HMMA.16816.F32.BF16 R44, R40, R6, R44 ;  /* 0x00000006282c723c */ /* 0x000fe2000004182c */
[----:B------:R-:W2:Y:S01]  /*28f0*/  LDSM.16.M88.4 R4, [R123+0xa000] ;  /* 0x00a000007b04783b */ /* 0x000ea20000000200 */
[----:B------:R-:W3:Y:S01]  /*2900*/  MUFU.TANH R78, R78 ;  /* 0x0000004e004e7308 */ /* 0x000ee20000002400 */
[----:B------:R-:W-:Y:S01]  /*2910*/  FMUL.FTZ R52, R52, UR4 ;  /* 0x0000000434347c20 */ /* 0x000fe20008410000 */
[----:B------:R-:W-:Y:S01]  /*2920*/  FMUL.FTZ R53, R53, UR4 ;  /* 0x0000000435357c20 */ /* 0x000fe20008410000 */
[----:B------:R-:W-:Y:S01]  /*2930*/  FMUL.FTZ R55, R55, UR4 ;  /* 0x0000000437377c20 */ /* 0x000fe20008410000 */
[----:B------:R-:W-:-:S02]  /*2940*/  FMUL.FTZ R54, R54, UR4 ;  /* 0x0000000436367c20 */ /* 0x000fc40008410000 */
[----:B------:R-:W-:Y:S02]  /*2950*/  HMMA.16816.F32.BF16 R108, R8, R68, R108 ;  /* 0x00000044086c723c */ /* 0x000fe4000004186c */
[----:B------:R-:W3:Y:S06]  /*2960*/  MUFU.TANH R91, R91 ;  /* 0x0000005b005b7308 */ /* 0x000eec0000002400 */
[C---:B----4-:R-:W-:Y:S02]  /*2970*/  HMMA.16816.F32.BF16 R80, R24.reuse, R28, R80 ;  /* 0x0000001c1850723c */ /* 0x050fe40000041850 */
[----:B------:R-:W-:Y:S06]  /*2980*/  MUFU.TANH R57, R57 ;  /* 0x0000003900397308 */ /* 0x000fec0000002400 */
[----:B------:R-:W-:Y:S01]  /*2990*/  HMMA.16816.F32.BF16 R44, R24, R30, R44 ;  /* 0x0000001e182c723c */ /* 0x000fe2000004182c */
[----:B------:R-:W-:Y:S01]  /*29a0*/  LDSM.16.M88.4 R28, [R124+0xa000] ;  /* 0x00a000007c1c783b */ /* 0x000fe20000000200 */
[----:B------:R-:W4:Y:S06]  /*29b0*/  MUFU.TANH R58, R58 ;  /* 0x0000003a003a7308 */ /* 0x000f2c0000002400 */
[----:B-----5:R-:W-:Y:S02]  /*29c0*/  HMMA.16816.F32.BF16 R96, R40, R48, R96 ;  /* 0x000000302860723c */ /* 0x020fe40000041860 */
[----:B------:R-:W5:Y:S06]  /*29d0*/  MUFU.TANH R222, R56 ;  /* 0x0000003800de7308 */ /* 0x000f6c0000002400 */
[C---:B------:R-:W-:Y:S02]  /*29e0*/  HMMA.16816.F32.BF16 R20, R8.reuse, R70, R20 ;  /* 0x000000460814723c */ /* 0x040fe40000041814 */
[----:B------:R-:W5:Y:S06]  /*29f0*/  MUFU.TANH R59, R59 ;  /* 0x0000003b003b7308 */ /* 0x000f6c0000002400 */
[C---:B-1----:R-:W-:Y:S02]  /*2a00*/  HMMA.16816.F32.BF16 R16, R8.reuse, R60, R16 ;  /* 0x0000003c0810723c */ /* 0x042fe40000041810 */
[----:B------:R-:W1:Y:S06]  /*2a10*/  MUFU.TANH R224, R52 ;  /* 0x0000003400e07308 */ /* 0x000e6c0000002400 */
[----:B------:R-:W-:Y:S01]  /*2a20*/  HMMA.16816.F32.BF16 R12, R8, R62, R12 ;  /* 0x0000003e080c723c */ /* 0x000fe2000004180c */
[----:B------:R-:W3:Y:S01]  /*2a30*/  LDSM.16.M88.4 R8, [R119+0xb000] ;  /* 0x00b000007708783b */ /* 0x000ee20000000200 */
[----:B------:R-:W-:Y:S06]  /*2a40*/  MUFU.TANH R53, R53 ;  /* 0x0000003500357308 */ /* 0x000fec0000002400 */
[C---:B------:R-:W-:Y:S02]  /*2a50*/  HMMA.16816.F32.BF16 R80, R64.reuse, R36, R80 ;  /* 0x000000244050723c */ /* 0x040fe40000041850 */
[----:B------:R-:W1:Y:S06]  /*2a60*/  MUFU.TANH R68, R54 ;  /* 0x0000003600447308 */ /* 0x000e6c0000002400 */
[----:B------:R-:W-:Y:S01]  /*2a70*/  HMMA.16816.F32.BF16 R44, R64, R38, R44 ;  /* 0x00000026402c723c */ /* 0x000fe2000004182c */
[----:B------:R-:W4:Y:S01]  /*2a80*/  LDSM.16.M88.4 R36, [R119+0xa800] ;  /* 0x00a800007724783b */ /* 0x000f220000000200 */
[----:B------:R-:W1:Y:S06]  /*2a90*/  MUFU.TANH R55, R55 ;  /* 0x0000003700377308 */ /* 0x000e6c0000002400 */
[----:B--2---:R-:W-:Y:S03]  /*2aa0*/  HMMA.16816.F32.BF16 R96, R24, R4, R96 ;  /* 0x000000041860723c */ /* 0x004fe60000041860 */
[----:B------:R-:W-:Y:S01]  /*2ab0*/  FMUL.FTZ R80, R80, UR4 ;  /* 0x0000000450507c20 */ /* 0x000fe20008410000 */
[----:B------:R-:W-:Y:S01]  /*2ac0*/  FMUL.FTZ R82, R82, UR4 ;  /* 0x0000000452527c20 */ /* 0x000fe20008410000 */
[----:B------:R-:W-:Y:S01]  /*2ad0*/  FMUL.FTZ R61, R83, UR4 ;  /* 0x00000004533d7c20 */ /* 0x000fe20008410000 */
[----:B------:R-:W-:Y:S01]  /*2ae0*/  FMUL.FTZ R81, R81, UR4 ;  /* 0x0000000451517c20 */ /* 0x000fe20008410000 */
[----:B------:R2:W1:Y:S01]  /*2af0*/  MUFU.TANH R206, R80 ;  /* 0x0000005000ce7308 */ /* 0x0004620000002400 */
[C---:B------:R-:W-:Y:S01]  /*2b00*/  HMMA.16816.F32.BF16 R92, R40.reuse, R50, R92 ;  /* 0x00000032285c723c */ /* 0x040fe2000004185c */
[----:B------:R-:W5:Y:S02]  /*2b10*/  LDSM.16.M88.4 R48, [R123+0xa800] ;  /* 0x00a800007b30783b */ /* 0x000f640000000200 */
[----:B------:R-:W-:Y:S01]  /*2b20*/  FMUL.FTZ R44, R44, UR4 ;  /* 0x000000042c2c7c20 */ /* 0x000fe20008410000 */
[----:B------:R-:W-:Y:S01]  /*2b30*/  FMUL.FTZ R45, R45, UR4 ;  /* 0x000000042d2d7c20 */ /* 0x000fe20008410000 */
[----:B------:R-:W-:Y:S01]  /*2b40*/  FMUL.FTZ R46, R46, UR4 ;  /* 0x000000042e2e7c20 */ /* 0x000fe20008410000 */
[----:B------:R-:W-:Y:S01]  /*2b50*/  FMUL.FTZ R47, R47, UR4 ;  /* 0x000000042f2f7c20 */ /* 0x000fe20008410000 */
[----:B------:R-:W-:Y:S01]  /*2b60*/  MUFU.TANH R62, R44 ;  /* 0x0000002c003e7308 */ /* 0x000fe20000002400 */
[----:B---3--:R-:W-:Y:S01]  /*2b70*/  HMMA.16816.F32.BF16 R108, R40, R8, R108 ;  /* 0x00000008286c723c */ /* 0x008fe2000004186c */
[----:B------:R-:W-:-:S06]  /*2b80*/  LOP3.LUT R8, R212, 0x1f0, RZ, 0xc0, !PT ;  /* 0x000001f0d4087812 */ /* 0x000fcc00078ec0ff */
[----:B------:R-:W-:Y:S01]  /*2b90*/  MUFU.TANH R63, R45 ;  /* 0x0000002d003f7308 */ /* 0x000fe20000002400 */
[----:B------:R-:W-:Y:S01]  /*2ba0*/  HMMA.16816.F32.BF16 R96, R64, R28, R96 ;  /* 0x0000001c4060723c */ /* 0x000fe20000041860 */
[----:B------:R-:W-:-:S04]  /*2bb0*/  SHF.R.U32.HI R28, RZ, 0x2, R209 ;  /* 0x00000002ff1c7819 */ /* 0x000fc800000116d1 */
[----:B------:R-:W-:Y:S02]  /*2bc0*/  LOP3.LUT R9, R28, 0x7, RZ, 0xc0, !PT ;  /* 0x000000071c097812 */ /* 0x000fe400078ec0ff */
[----:B------:R-:W-:Y:S01]  /*2bd0*/  MUFU.TANH R200, R46 ;  /* 0x0000002e00c87308 */ /* 0x000fe20000002400 */
[----:B----4-:R-:W-:Y:S01]  /*2be0*/  HMMA.16816.F32.BF16 R32, R40, R36, R32 ;  /* 0x000000242820723c */ /* 0x010fe20000041820 */
[----:B------:R-:W-:Y:S01]  /*2bf0*/  IADD3 R9, PT, PT, R9, R8, R122 ;  /* 0x0000000809097210 */ /* 0x000fe20007ffe07a */
[----:B------:R-:W-:-:S03]  /*2c00*/  IMAD.SHL.U32 R37, R209, 0x2, RZ ;  /* 0x00000002d1257824 */ /* 0x000fc600078e00ff */
[----:B------:R-:W-:Y:S02]  /*2c10*/  IADD3 R9, PT, PT, R120, -UR22, R9 ;  /* 0x8000001678097c10 */ /* 0x000fe4000fffe009 */
[----:B------:R3:W-:Y:S01]  /*2c20*/  MUFU.TANH R69, R47 ;  /* 0x0000002f00457308 */ /* 0x0007e20000002400 */
[----:B------:R-:W-:Y:S01]  /*2c30*/  LOP3.LUT R37, R218, 0x6, R37, 0xf8, !PT ;  /* 0x00000006da257812 */ /* 0x000fe200078ef825 */
[----:B------:R-:W-:Y:S01]  /*2c40*/  HMMA.16816.F32.BF16 R92, R24, R6, R92 ;  /* 0x00000006185c723c */ /* 0x000fe2000004185c */
[----:B------:R-:W4:Y:S01]  /*2c50*/  LDSM.16.M88.4 R4, [R124+0xa800] ;  /* 0x00a800007c04783b */ /* 0x000f220000000200 */
[----:B------:R-:W-:Y:S02]  /*2c60*/  IMAD.IADD R9, R9, 0x1, R118 ;  /* 0x0000000109097824 */ /* 0x000fe400078e0276 */
[----:B------:R-:W-:Y:S01]  /*2c70*/  FMUL.FTZ R96, R96, UR4 ;  /* 0x0000000460607c20 */ /* 0x000fe20008410000 */
[----:B------:R-:W-:Y:S01]  /*2c80*/  FMUL.FTZ R98, R98, UR4 ;  /* 0x0000000462627c20 */ /* 0x000fe20008410000 */
[----:B------:R-:W-:Y:S01]  /*2c90*/  FMUL.FTZ R99, R99, UR4 ;  /* 0x0000000463637c20 */ /* 0x000fe20008410000 */
[----:B------:R1:W1:Y:S01]  /*2ca0*/  MUFU.TANH R202, R82 ;  /* 0x0000005200ca7308 */ /* 0x0002620000002400 */
[--C-:B--2---:R-:W-:Y:S01]  /*2cb0*/  VIADDMNMX R80, R9, 0x1, R120.reuse, PT ;  /* 0x0000000109507846 */ /* 0x104fe20003800178 */
[----:B------:R-:W-:Y:S01]  /*2cc0*/  HMMA.16816.F32.BF16 R20, R40, R10, R20 ;  /* 0x0000000a2814723c */ /* 0x000fe20000041814 */
[----:B------:R-:W-:Y:S01]  /*2cd0*/  LOP3.LUT R11, R37, 0x1, RZ, 0xfc, !PT ;  /* 0x00000001250b7812 */ /* 0x000fe200078efcff */
[----:B------:R-:W-:Y:S01]  /*2ce0*/  FMUL.FTZ R97, R97, UR4 ;  /* 0x0000000461617c20 */ /* 0x000fe20008410000 */
[----:B------:R-:W-:-:S02]  /*2cf0*/  VIADDMNMX R70, R9, 0x9, R120, PT ;  /* 0x0000000909467846 */ /* 0x000fc40003800178 */
[C---:B------:R-:W-:Y:S01]  /*2d00*/  ISETP.GE.AND P6, PT, R11.reuse, R80, PT ;  /* 0x000000500b00720c */ /* 0x040fe20003fc6270 */
[----:B------:R-:W2:Y:S01]  /*2d10*/  MUFU.TANH R204, R81 ;  /* 0x0000005100cc7308 */ /* 0x000ea20000002400 */
[----:B------:R-:W-:Y:S01]  /*2d20*/  ISETP.GE.AND P5, PT, R11, R70, PT ;  /* 0x000000460b00720c */ /* 0x000fe20003fa6270 */
[----:B-----5:R-:W-:Y:S01]  /*2d30*/  HMMA.16816.F32.BF16 R32, R24, R48, R32 ;  /* 0x000000301820723c */ /* 0x020fe20000041820 */
[----:B------:R-:W5:Y:S01]  /*2d40*/  LDSM.16.M88.4 R8, [R119+0xb800] ;  /* 0x00b800007708783b */ /* 0x000f620000000200 */
[----:B------:R-:W-:-:S03]  /*2d50*/  FSEL R84, R84, -INF , !P6 ;  /* 0xff80000054547808 */ /* 0x000fc60007000000 */
[----:B---3--:R-:W-:Y:S01]  /*2d60*/  LDSM.16.M88.4 R44, [R124+0xb000] ;  /* 0x00b000007c2c783b */ /* 0x008fe20000000200 */
[----:B------:R-:W3:Y:S02]  /*2d70*/  MUFU.TANH R61, R61 ;  /* 0x0000003d003d7308 */ /* 0x000ee40000002400 */
[----:B------:R-:W-:Y:S01]  /*2d80*/  HMMA.16816.F32.BF16 R92, R64, R30, R92 ;  /* 0x0000001e405c723c */ /* 0x000fe2000004185c */
[----:B------:R-:W2:Y:S04]  /*2d90*/  LDSM.16.M88.4 R28, [R123+0xb000] ;  /* 0x00b000007b1c783b */ /* 0x000ea80000000200 */
[----:B------:R-:W3:Y:S01]  /*2da0*/  LDSM.16.M88.4 R120, [R123+0xb800] ;  /* 0x00b800007b78783b */ /* 0x000ee20000000200 */
[----:B------:R-:W3:Y:S02]  /*2db0*/  MUFU.TANH R198, R96 ;  /* 0x0000006000c67308 */ /* 0x000ee40000002400 */
[----:B------:R-:W-:Y:S01]  /*2dc0*/  HMMA.16816.F32.BF16 R100, R40, R38, R100 ;  /* 0x000000262864723c */ /* 0x000fe20000041864 */
[----:B------:R-:W-:Y:S01]  /*2dd0*/  LOP3.LUT R39, R37, 0x8, RZ, 0xfc, !PT ;  /* 0x0000000825277812 */ /* 0x000fe200078efcff */
[----:B------:R-:W3:Y:S01]  /*2de0*/  LDSM.16.M88.4 R124, [R124+0xb800] ;  /* 0x00b800007c7c783b */ /* 0x000ee20000000200 */
[----:B------:R-:W-:-:S04]  /*2df0*/  DEPBAR.LE SB0, 0x0 ;  /* 0x000080000000791a */ /* 0x000fc80000000000 */
[-C--:B------:R-:W-:Y:S01]  /*2e00*/  ISETP.GE.AND P3, PT, R39, R80.reuse, PT ;  /* 0x000000502700720c */ /* 0x080fe20003f66270 */
[----:B------:R-:W3:Y:S01]  /*2e10*/  MUFU.TANH R194, R98 ;  /* 0x0000006200c27308 */ /* 0x000ee20000002400 */
[----:B----4-:R-:W-:Y:S01]  /*2e20*/  HMMA.16816.F32.BF16 R32, R64, R4, R32 ;  /* 0x000000044020723c */ /* 0x010fe20000041820 */
[----:B------:R-:W-:Y:S01]  /*2e30*/  LOP3.LUT R5, R37, 0x9, RZ, 0xfc, !PT ;  /* 0x0000000925057812 */ /* 0x000fe200078efcff */
[----:B------:R-:W-:Y:S01]  /*2e40*/  FMUL.FTZ R92, R92, UR4 ;  /* 0x000000045c5c7c20 */ /* 0x000fe20008410000 */
[----:B------:R-:W-:Y:S01]  /*2e50*/  FSEL R4, R74, -INF , !P5 ;  /* 0xff8000004a047808 */ /* 0x000fe20006800000 */
[----:B------:R-:W-:Y:S01]  /*2e60*/  FMUL.FTZ R93, R93, UR4 ;  /* 0x000000045d5d7c20 */ /* 0x000fe20008410000 */
[C---:B------:R-:W-:Y:S01]  /*2e70*/  ISETP.GE.AND P4, PT, R5.reuse, R80, PT ;  /* 0x000000500500720c */ /* 0x040fe20003f86270 */
[----:B------:R-:W-:Y:S01]  /*2e80*/  FMUL.FTZ R94, R94, UR4 ;  /* 0x000000045e5e7c20 */ /* 0x000fe20008410000 */
[----:B------:R-:W-:Y:S01]  /*2e90*/  ISETP.GE.AND P6, PT, R5, R70, PT ;  /* 0x000000460500720c */ /* 0x000fe20003fc6270 */
[----:B------:R4:W-:Y:S01]  /*2ea0*/  MUFU.TANH R196, R92 ;  /* 0x0000005c00c47308 */ /* 0x0009e20000002400 */
[----:B------:R-:W-:Y:S01]  /*2eb0*/  LOP3.LUT R5, R37, 0x10, RZ, 0xfc, !PT ;  /* 0x0000001025057812 */ /* 0x000fe200078efcff */
[----:B------:R-:W-:Y:S01]  /*2ec0*/  FMUL.FTZ R95, R95, UR4 ;  /* 0x000000045f5f7c20 */ /* 0x000fe20008410000 */
[----:B------:R-:W-:Y:S01]  /*2ed0*/  HMMA.16816.F32.BF16 R100, R24, R50, R100 ;  /* 0x000000321864723c */ /* 0x000fe20000041864 */
[----:B-1----:R-:W-:-:S02]  /*2ee0*/  FSEL R82, R75, -INF , !P3 ;  /* 0xff8000004b527808 */ /* 0x002fc40005800000 */
[----:B------:R-:W-:Y:S02]  /*2ef0*/  ISETP.GE.AND P1, PT, R39, R70, PT ;  /* 0x000000462700720c */ /* 0x000fe40003f26270 */
[C---:B------:R-:W-:Y:S01]  /*2f00*/  ISETP.GE.AND P5, PT, R5.reuse, R80, PT ;  /* 0x000000500500720c */ /* 0x040fe20003fa6270 */
[----:B------:R-:W1:Y:S01]  /*2f10*/  MUFU.TANH R192, R99 ;  /* 0x0000006300c07308 */ /* 0x000e620000002400 */
[----:B------:R-:W-:Y:S01]  /*2f20*/  ISETP.GE.AND P3, PT, R5, R70, PT ;  /* 0x000000460500720c */ /* 0x000fe20003f66270 */
[C---:B-----5:R-:W-:Y:S01]  /*2f30*/  HMMA.16816.F32.BF16 R16, R40.reuse, R8, R16 ;  /* 0x000000082810723c */ /* 0x060fe20000041810 */
[----:B------:R-:W-:Y:S01]  /*2f40*/  LOP3.LUT R5, R37, 0x18, RZ, 0xfc, !PT ;  /* 0x0000001825057812 */ /* 0x000fe200078efcff */
[----:B------:R-:W-:Y:S01]  /*2f50*/  FMUL.FTZ R32, R32, UR4 ;  /* 0x0000000420207c20 */ /* 0x000fe20008410000 */
[----:B------:R-:W-:Y:S01]  /*2f60*/  FSEL R86, R86, -INF , !P1 ;  /* 0xff80000056567808 */ /* 0x000fe20004800000 */
[----:B------:R-:W-:Y:S01]  /*2f70*/  FMUL.FTZ R174, R34, UR4 ;  /* 0x0000000422ae7c20 */ /* 0x000fe20008410000 */
[----:B------:R-:W-:Y:S01]  /*2f80*/  FSEL R76, R76, -INF , !P6 ;  /* 0xff8000004c4c7808 */ /* 0x000fe20007000000 */
[----:B------:R5:W-:Y:S01]  /*2f90*/  MUFU.TANH R186, R32 ;  /* 0x0000002000ba7308 */ /* 0x000be20000002400 */
[----:B------:R-:W-:Y:S01]  /*2fa0*/  ISETP.GE.AND P6, PT, R5, R80, PT ;  /* 0x000000500500720c */ /* 0x000fe20003fc6270 */
[----:B------:R-:W-:Y:S01]  /*2fb0*/  HMMA.16816.F32.BF16 R12, R40, R10, R12 ;  /* 0x0000000a280c723c */ /* 0x000fe2000004180c */
[----:B----4-:R-:W-:Y:S01]  /*2fc0*/  FSEL R92, R85, -INF , !P4 ;  /* 0xff800000555c7808 */ /* 0x010fe20006000000 */
[----:B------:R-:W-:Y:S01]  /*2fd0*/  FMUL.FTZ R33, R33, UR4 ;  /* 0x0000000421217c20 */ /* 0x000fe20008410000 */
[----:B------:R-:W-:Y:S01]  /*2fe0*/  FSEL R56, R88, -INF , !P3 ;  /* 0xff80000058387808 */ /* 0x000fe20005800000 */
[----:B------:R-:W-:Y:S01]  /*2ff0*/  FMUL.FTZ R35, R35, UR4 ;  /* 0x0000000423237c20 */ /* 0x000fe20008410000 */
[----:B------:R-:W-:Y:S01]  /*3000*/  FSEL R34, R79, -INF , !P6 ;  /* 0xff8000004f227808 */ /* 0x000fe20007000000 */
[----:B------:R-:W4:Y:S02]  /*3010*/  MUFU.TANH R180, R97 ;  /* 0x0000006100b47308 */ /* 0x000f240000002400 */
[----:B--2---:R-:W-:Y:S01]  /*3020*/  HMMA.16816.F32.BF16 R108, R24, R28, R108 ;  /* 0x0000001c186c723c */ /* 0x004fe2000004186c */
[----:B------:R-:W-:-:S02]  /*3030*/  LOP3.LUT R29, R37, 0x11, RZ, 0xfc, !PT ;  /* 0x00000011251d7812 */ /* 0x000fc400078efcff */
[----:B------:R-:W-:Y:S02]  /*3040*/  FSEL R28, R87, -INF , !P5 ;  /* 0xff800000571c7808 */ /* 0x000fe40006800000 */
[----:B------:R-:W-:Y:S01]  /*3050*/  ISETP.GE.AND P1, PT, R29, R80, PT ;  /* 0x000000501d00720c */ /* 0x000fe20003f26270 */
[----:B------:R-:W-:Y:S01]  /*3060*/  MUFU.TANH R182, R93 ;  /* 0x0000005d00b67308 */ /* 0x000fe20000002400 */
[-C--:B------:R-:W-:Y:S01]  /*3070*/  ISETP.GE.AND P5, PT, R5, R70.reuse, PT ;  /* 0x000000460500720c */ /* 0x080fe20003fa6270 */
[----:B------:R-:W-:Y:S01]  /*3080*/  HMMA.16816.F32.BF16 R20, R24, R30, R20 ;  /* 0x0000001e1814723c */ /* 0x000fe20000041814 */
[----:B------:R-:W-:Y:S02]  /*3090*/  LOP3.LUT R5, R37, 0x19, RZ, 0xfc, !PT ;  /* 0x0000001925057812 */ /* 0x000fe400078efcff */
[----:B-----5:R-:W-:Y:S02]  /*30a0*/  FSEL R32, R77, -INF , !P1 ;  /* 0xff8000004d207808 */ /* 0x020fe40004800000 */
[----:B------:R-:W-:Y:S01]  /*30b0*/  ISETP.GE.AND P4, PT, R29, R70, PT ;  /* 0x000000461d00720c */ /* 0x000fe20003f86270 */
[----:B------:R-:W2:Y:S01]  /*30c0*/  MUFU.TANH R190, R94 ;  /* 0x0000005e00be7308 */ /* 0x000ea20000002400 */
[C---:B------:R-:W-:Y:S01]  /*30d0*/  ISETP.GE.AND P3, PT, R5.reuse, R80, PT ;  /* 0x000000500500720c */ /* 0x040fe20003f66270 */
[----:B------:R-:W-:Y:S01]  /*30e0*/  HMMA.16816.F32.BF16 R100, R64, R6, R100 ;  /* 0x000000064064723c */ /* 0x000fe20000041864 */
[----:B------:R-:W-:-:S02]  /*30f0*/  ISETP.GE.AND P1, PT, R5, R70, PT ;  /* 0x000000460500720c */ /* 0x000fc40003f26270 */
[C---:B------:R-:W-:Y:S02]  /*3100*/  LOP3.LUT R7, R37.reuse, 0x20, RZ, 0xfc, !PT ;  /* 0x0000002025077812 */ /* 0x040fe400078efcff */
[----:B------:R-:W-:Y:S01]  /*3110*/  LOP3.LUT R5, R37, 0x21, RZ, 0xfc, !PT ;  /* 0x0000002125057812 */ /* 0x000fe200078efcff */
[----:B------:R-:W5:Y:S01]  /*3120*/  MUFU.TANH R188, R95 ;  /* 0x0000005f00bc7308 */ /* 0x000f620000002400 */
[----:B------:R-:W-:Y:S01]  /*3130*/  FSEL R74, R78, -INF , !P4 ;  /* 0xff8000004e4a7808 */ /* 0x000fe20006000000 */
[C---:B---3--:R-:W-:Y:S01]  /*3140*/  HMMA.16816.F32.BF16 R16, R24.reuse, R120, R16 ;  /* 0x000000781810723c */ /* 0x048fe20000041810 */
[----:B------:R-:W-:Y:S02]  /*3150*/  FSEL R60, R90, -INF , !P5 ;  /* 0xff8000005a3c7808 */ /* 0x000fe40006800000 */
[----:B------:R-:W-:Y:S02]  /*3160*/  FSEL R8, R89, -INF , !P3 ;  /* 0xff80000059087808 */ /* 0x000fe40005800000 */
[C---:B------:R-:W-:Y:S01]  /*3170*/  ISETP.GE.AND P4, PT, R7.reuse, R80, PT ;  /* 0x000000500700720c */ /* 0x040fe20003f86270 */
[----:B------:R-:W-:Y:S01]  /*3180*/  MUFU.TANH R184, R33 ;  /* 0x0000002100b87308 */ /* 0x000fe20000002400 */
[----:B------:R-:W-:Y:S01]  /*3190*/  ISETP.GE.AND P6, PT, R7, R70, PT ;  /* 0x000000460700720c */ /* 0x000fe20003fc6270 */
[----:B------:R-:W-:Y:S01]  /*31a0*/  HMMA.16816.F32.BF16 R12, R24, R122, R12 ;  /* 0x0000007a180c723c */ /* 0x000fe2000004180c */
[----:B------:R-:W-:-:S02]  /*31b0*/  ISETP.GE.AND P5, PT, R5, R80, PT ;  /* 0x000000500500720c */ /* 0x000fc40003fa6270 */
[----:B------:R-:W-:Y:S01]  /*31c0*/  ISETP.GE.AND P3, PT, R5, R70, PT ;  /* 0x000000460500720c */ /* 0x000fe20003f66270 */
[----:B------:R-:W-:Y:S01]  /*31d0*/  FMUL.FTZ R100, R100, UR4 ;  /* 0x0000000464647c20 */ /* 0x000fe20008410000 */
[C---:B------:R-:W-:Y:S01]  /*31e0*/  LOP3.LUT R7, R37.reuse, 0x28, RZ, 0xfc, !PT ;  /* 0x0000002825077812 */ /* 0x040fe200078efcff */
[----:B------:R-:W3:Y:S01]  /*31f0*/  MUFU.TANH R174, R174 ;  /* 0x000000ae00ae7308 */ /* 0x000ee20000002400 */
[----:B------:R-:W-:Y:S01]  /*3200*/  LOP3.LUT R5, R37, 0x29, RZ, 0xfc, !PT ;  /* 0x0000002925057812 */ /* 0x000fe200078efcff */
[C---:B------:R-:W-:Y:S01]  /*3210*/  HMMA.16816.F32.BF16 R108, R64.reuse, R44, R108 ;  /* 0x0000002c406c723c */ /* 0x040fe2000004186c */
[----:B------:R-:W-:Y:S01]  /*3220*/  FSEL R226, R91, -INF , !P1 ;  /* 0xff8000005be27808 */ /* 0x000fe20004800000 */
[----:B------:R-:W-:Y:S01]  /*3230*/  FMUL.FTZ R101, R101, UR4 ;  /* 0x0000000465657c20 */ /* 0x000fe20008410000 */
[----:B------:R-:W-:Y:S01]  /*3240*/  FSEL R48, R58, -INF , !P6 ;  /* 0xff8000003a307808 */ /* 0x000fe20007000000 */
[----:B------:R-:W-:Y:S01]  /*3250*/  FMUL.FTZ R102, R102, UR4 ;  /* 0x0000000466667c20 */ /* 0x000fe20008410000 */
[----:B------:R-:W-:Y:S01]  /*3260*/  FSEL R54, R57, -INF , !P5 ;  /* 0xff80000039367808 */ /* 0x000fe20006800000 */
[----:B------:R-:W3:Y:S01]  /*3270*/  MUFU.TANH R172, R35 ;  /* 0x0000002300ac7308 */ /* 0x000ee20000002400 */
[-C--:B------:R-:W-:Y:S01]  /*3280*/  ISETP.GE.AND P1, PT, R7, R80.reuse, PT ;  /* 0x000000500700720c */ /* 0x080fe20003f26270 */
[----:B------:R-:W-:Y:S01]  /*3290*/  HMMA.16816.F32.BF16 R20, R64, R46, R20 ;  /* 0x0000002e4014723c */ /* 0x000fe20000041814 */
[----:B------:R-:W-:Y:S01]  /*32a0*/  ISETP.GE.AND P6, PT, R5, R80, PT ;  /* 0x000000500500720c */ /* 0x000fe20003fc6270 */
[----:B------:R-:W-:Y:S01]  /*32b0*/  FMUL.FTZ R103, R103, UR4 ;  /* 0x0000000467677c20 */ /* 0x000fe20008410000 */
[----:B------:R-:W-:-:S02]  /*32c0*/  ISETP.GE.AND P5, PT, R5, R70, PT ;  /* 0x000000460500720c */ /* 0x000fc40003fa6270 */
[----:B------:R-:W-:Y:S01]  /*32d0*/  LOP3.LUT R5, R37, 0x30, RZ, 0xfc, !PT ;  /* 0x0000003025057812 */ /* 0x000fe200078efcff */
[----:B------:R-:W3:Y:S01]  /*32e0*/  MUFU.TANH R178, R100 ;  /* 0x0000006400b27308 */ /* 0x000ee20000002400 */
[----:B------:R-:W-:Y:S01]  /*32f0*/  FSEL R222, R222, -INF , !P4 ;  /* 0xff800000dede7808 */ /* 0x000fe20006000000 */
[C---:B------:R-:W-:Y:S01]  /*3300*/  HMMA.16816.F32.BF16 R16, R64.reuse, R124, R16 ;  /* 0x0000007c4010723c */ /* 0x040fe20000041810 */
[----:B------:R-:W-:Y:S02]  /*3310*/  FSEL R52, R59, -INF , !P3 ;  /* 0xff8000003b347808 */ /* 0x000fe40005800000 */
[----:B------:R-:W-:Y:S01]  /*3320*/  FSEL R224, R224, -INF , !P1 ;  /* 0xff800000e0e07808 */ /* 0x000fe20004800000 */
[----:B------:R-:W-:Y:S01]  /*3330*/  FMUL.FTZ R109, R109, UR4 ;  /* 0x000000046d6d7c20 */ /* 0x000fe20008410000 */
[----:B------:R-:W-:Y:S01]  /*3340*/  ISETP.GE.AND P4, PT, R7, R70, PT ;  /* 0x000000460700720c */ /* 0x000fe20003f86270 */
[----:B------:R-:W-:Y:S01]  /*3350*/  MUFU.TANH R176, R101 ;  /* 0x0000006500b07308 */ /* 0x000fe20000002400 */
[C---:B------:R-:W-:Y:S01]  /*3360*/  ISETP.GE.AND P3, PT, R5.reuse, R80, PT ;  /* 0x000000500500720c */ /* 0x040fe20003f66270 */
[----:B------:R-:W-:Y:S01]  /*3370*/  HMMA.16816.F32.BF16 R64, R64, R126, R12 ;  /* 0x0000007e4040723c */ /* 0x000fe2000004180c */
[----:B------:R-:W-:Y:S01]  /*3380*/  ISETP.GE.AND P1, PT, R5, R70, PT ;  /* 0x000000460500720c */ /* 0x000fe20003f26270 */
[----:B------:R-:W-:Y:S01]  /*3390*/  FMUL.FTZ R110, R110, UR4 ;  /* 0x000000046e6e7c20 */ /* 0x000fe20008410000 */
[----:B------:R-:W-:Y:S01]  /*33a0*/  LOP3.LUT R7, R37, 0x31, RZ, 0xfc, !PT ;  /* 0x0000003125077812 */ /* 0x000fe200078efcff */
[----:B------:R-:W-:Y:S01]  /*33b0*/  FMUL.FTZ R111, R111, UR4 ;  /* 0x000000046f6f7c20 */ /* 0x000fe20008410000 */
[----:B------:R-:W-:Y:S01]  /*33c0*/  LOP3.LUT R5, R37, 0x38, RZ, 0xfc, !PT ;  /* 0x0000003825057812 */ /* 0x000fe200078efcff */
[----:B------:R-:W3:Y:S01]  /*33d0*/  MUFU.TANH R170, R102 ;  /* 0x0000006600aa7308 */ /* 0x000ee20000002400 */
[----:B------:R-:W-:Y:S01]  /*33e0*/  FSEL R38, R68, -INF , !P4 ;  /* 0xff80000044267808 */ /* 0x000fe20006000000 */
[----:B------:R-:W-:Y:S01]  /*33f0*/  FMUL.FTZ R20, R20, UR4 ;  /* 0x0000000414147c20 */ /* 0x000fe20008410000 */
[----:B------:R-:W-:Y:S01]  /*3400*/  FSEL R50, R53, -INF , !P6 ;  /* 0xff80000035327808 */ /* 0x000fe20007000000 */
[----:B------:R-:W-:Y:S01]  /*3410*/  FMUL.FTZ R108, R108, UR4 ;  /* 0x000000046c6c7c20 */ /* 0x000fe20008410000 */
[----:B------:R-:W-:Y:S01]  /*3420*/  FSEL R36, R55, -INF , !P5 ;  /* 0xff80000037247808 */ /* 0x000fe20006800000 */
[----:B------:R-:W-:Y:S01]  /*3430*/  FMUL.FTZ R16, R16, UR4 ;  /* 0x0000000410107c20 */ /* 0x000fe20008410000 */
[----:B------:R-:W-:Y:S01]  /*3440*/  FSEL R206, R206, -INF , !P3 ;  /* 0xff800000cece7808 */ /* 0x000fe20005800000 */
[----:B------:R-:W3:Y:S01]  /*3450*/  MUFU.TANH R168, R103 ;  /* 0x0000006700a87308 */ /* 0x000ee20000002400 */
[----:B------:R-:W-:Y:S01]  /*3460*/  ISETP.GE.AND P4, PT, R7, R80, PT ;  /* 0x000000500700720c */ /* 0x000fe20003f86270 */
[----:B------:R-:W-:Y:S01]  /*3470*/  FMUL.FTZ R21, R21, UR4 ;  /* 0x0000000415157c20 */ /* 0x000fe20008410000 */
[----:B------:R-:W-:Y:S01]  /*3480*/  ISETP.GE.AND P6, PT, R7, R70, PT ;  /* 0x000000460700720c */ /* 0x000fe20003fc6270 */
[----:B------:R-:W-:Y:S01]  /*3490*/  FMUL.FTZ R22, R22, UR4 ;  /* 0x0000000416167c20 */ /* 0x000fe20008410000 */
[C---:B------:R-:W-:Y:S01]  /*34a0*/  ISETP.GE.AND P5, PT, R5.reuse, R80, PT ;  /* 0x000000500500720c */ /* 0x040fe20003fa6270 */
[----:B------:R-:W-:Y:S01]  /*34b0*/  FMUL.FTZ R66, R66, UR4 ;  /* 0x0000000442427c20 */ /* 0x000fe20008410000 */
[----:B------:R-:W-:Y:S01]  /*34c0*/  ISETP.GE.AND P3, PT, R5, R70, PT ;  /* 0x000000460500720c */ /* 0x000fe20003f66270 */
[----:B------:R-:W-:Y:S01]  /*34d0*/  MUFU.TANH R164, R109 ;  /* 0x0000006d00a47308 */ /* 0x000fe20000002400 */
[----:B------:R-:W-:Y:S01]  /*34e0*/  LOP3.LUT R7, R37, 0x39, RZ, 0xfc, !PT ;  /* 0x0000003925077812 */ /* 0x000fe200078efcff */
[----:B------:R-:W-:Y:S01]  /*34f0*/  FMUL.FTZ R23, R23, UR4 ;  /* 0x0000000417177c20 */ /* 0x000fe20008410000 */
[----:B------:R-:W-:Y:S01]  /*3500*/  LOP3.LUT R5, R37, 0x40, RZ, 0xfc, !PT ;  /* 0x0000004025057812 */ /* 0x000fe200078efcff */
[----:B------:R-:W-:Y:S01]  /*3510*/  FMUL.FTZ R17, R17, UR4 ;  /* 0x0000000411117c20 */ /* 0x000fe20008410000 */
[----:B------:R-:W-:Y:S01]  /*3520*/  FSEL R202, R202, -INF , !P1 ;  /* 0xff800000caca7808 */ /* 0x000fe20004800000 */
[----:B------:R-:W-:Y:S01]  /*3530*/  FMUL.FTZ R18, R18, UR4 ;  /* 0x0000000412127c20 */ /* 0x000fe20008410000 */
[----:B------:R-:W-:Y:S01]  /*3540*/  FSEL R204, R204, -INF , !P4 ;  /* 0xff800000cccc7808 */ /* 0x000fe20006000000 */
[----:B------:R-:W3:Y:S01]  /*3550*/  MUFU.TANH R158, R110 ;  /* 0x0000006e009e7308 */ /* 0x000ee20000002400 */
[----:B------:R-:W-:Y:S01]  /*3560*/  FSEL R44, R61, -INF , !P6 ;  /* 0xff8000003d2c7808 */ /* 0x000fe20007000000 */
[----:B------:R-:W-:Y:S01]  /*3570*/  FMUL.FTZ R19, R19, UR4 ;  /* 0x0000000413137c20 */ /* 0x000fe20008410000 */
[----:B------:R-:W-:Y:S01]  /*3580*/  FSEL R46, R62, -INF , !P5 ;  /* 0xff8000003e2e7808 */ /* 0x000fe20006800000 */
[----:B------:R-:W-:Y:S01]  /*3590*/  FMUL.FTZ R64, R64, UR4 ;  /* 0x0000000440407c20 */ /* 0x000fe20008410000 */
[----:B------:R-:W-:Y:S01]  /*35a0*/  ISETP.GE.AND P1, PT, R7, R80, PT ;  /* 0x000000500700720c */ /* 0x000fe20003f26270 */
[----:B------:R-:W-:Y:S01]  /*35b0*/  FMUL.FTZ R65, R65, UR4 ;  /* 0x0000000441417c20 */ /* 0x000fe20008410000 */
[----:B------:R-:W-:Y:S01]  /*35c0*/  ISETP.GE.AND P4, PT, R7, R70, PT ;  /* 0x000000460700720c */ /* 0x000fe20003f86270 */
[----:B------:R-:W3:Y:S01]  /*35d0*/  MUFU.TANH R156, R111 ;  /* 0x0000006f009c7308 */ /* 0x000ee20000002400 */
[----:B------:R-:W-:Y:S01]  /*35e0*/  ISETP.GE.AND P6, PT, R5, R80, PT ;  /* 0x000000500500720c */ /* 0x000fe20003fc6270 */
[----:B------:R-:W-:Y:S01]  /*35f0*/  FMUL.FTZ R67, R67, UR4 ;  /* 0x0000000443437c20 */ /* 0x000fe20008410000 */
[----:B------:R-:W-:-:S02]  /*3600*/  ISETP.GE.AND P5, PT, R5, R70, PT ;  /* 0x000000460500720c */ /* 0x000fc40003fa6270 */
[C---:B------:R-:W-:Y:S02]  /*3610*/  LOP3.LUT R7, R37.reuse, 0x41, RZ, 0xfc, !PT ;  /* 0x0000004125077812 */ /* 0x040fe400078efcff */
[----:B------:R-:W-:Y:S01]  /*3620*/  LOP3.LUT R5, R37, 0x48, RZ, 0xfc, !PT ;  /* 0x0000004825057812 */ /* 0x000fe200078efcff */
[----:B------:R-:W3:Y:S01]  /*3630*/  MUFU.TANH R162, R20 ;  /* 0x0000001400a27308 */ /* 0x000ee20000002400 */
[----:B------:R-:W-:Y:S02]  /*3640*/  FSEL R200, R200, -INF , !P3 ;  /* 0xff800000c8c87808 */ /* 0x000fe40005800000 */
[----:B------:R-:W-:Y:S02]  /*3650*/  FSEL R42, R63, -INF , !P1 ;  /* 0xff8000003f2a7808 */ /* 0x000fe40004800000 */
[----:B------:R-:W-:Y:S02]  /*3660*/  FSEL R40, R69, -INF , !P4 ;  /* 0xff80000045287808 */ /* 0x000fe40006000000 */
[----:B------:R-:W-:Y:S01]  /*3670*/  FSEL R198, R198, -INF , !P6 ;  /* 0xff800000c6c67808 */ /* 0x000fe20007000000 */
[----:B------:R-:W3:Y:S01]  /*3680*/  MUFU.TANH R150, R16 ;  /* 0x0000001000967308 */ /* 0x000ee20000002400 */
[----:B------:R-:W-:-:S02]  /*3690*/  ISETP.GE.AND P3, PT, R7, R80, PT ;  /* 0x000000500700720c */ /* 0x000fc40003f66270 */
[----:B------:R-:W-:Y:S02]  /*36a0*/  ISETP.GE.AND P1, PT, R7, R70, PT ;  /* 0x000000460700720c */ /* 0x000fe40003f26270 */
[C---:B------:R-:W-:Y:S02]  /*36b0*/  ISETP.GE.AND P4, PT, R5.reuse, R80, PT ;  /* 0x000000500500720c */ /* 0x040fe40003f86270 */
[----:B------:R-:W-:Y:S01]  /*36c0*/  ISETP.GE.AND P6, PT, R5, R70, PT ;  /* 0x000000460500720c */ /* 0x000fe20003fc6270 */
[----:B------:R-:W-:Y:S01]  /*36d0*/  MUFU.TANH R140, R66 ;  /* 0x00000042008c7308 */ /* 0x000fe20000002400 */
[C---:B------:R-:W-:Y:S02]  /*36e0*/  LOP3.LUT R7, R37.reuse, 0x49, RZ, 0xfc, !PT ;  /* 0x0000004925077812 */ /* 0x040fe400078efcff */
[----:B------:R-:W-:Y:S02]  /*36f0*/  LOP3.LUT R5, R37, 0x50, RZ, 0xfc, !PT ;  /* 0x0000005025057812 */ /* 0x000fe400078efcff */
[----:B------:R-:W-:-:S02]  /*3700*/  FSEL R194, R194, -INF , !P5 ;  /* 0xff800000c2c27808 */ /* 0x000fc40006800000 */
[----:B-1----:R-:W-:Y:S01]  /*3710*/  FSEL R192, R192, -INF , !P1 ;  /* 0xff800000c0c07808 */ /* 0x002fe20004800000 */
[----:B------:R-:W1:Y:S01]  /*3720*/  MUFU.TANH R166, R108 ;  /* 0x0000006c00a67308 */ /* 0x000e620000002400 */
[----:B------:R-:W-:Y:S02]  /*3730*/  FSEL R196, R196, -INF , !P4 ;  /* 0xff800000c4c47808 */ /* 0x000fe40006000000 */
[-C--:B------:R-:W-:Y:S02]  /*3740*/  ISETP.GE.AND P5, PT, R7, R80.reuse, PT ;  /* 0x000000500700720c */ /* 0x080fe40003fa6270 */
[C---:B------:R-:W-:Y:S02]  /*3750*/  ISETP.GE.AND P1, PT, R5.reuse, R80, PT ;  /* 0x000000500500720c */ /* 0x040fe40003f26270 */
[----:B------:R-:W-:Y:S01]  /*3760*/  ISETP.GE.AND P4, PT, R5, R70, PT ;  /* 0x000000460500720c */ /* 0x000fe20003f86270 */
[----:B------:R-:W-:Y:S01]  /*3770*/  MUFU.TANH R160, R21 ;  /* 0x0000001500a07308 */ /* 0x000fe20000002400 */
[----:B------:R-:W-:-:S02]  /*3780*/  LOP3.LUT R5, R37, 0x51, RZ, 0xfc, !PT ;  /* 0x0000005125057812 */ /* 0x000fc400078efcff */
[----:B----4-:R-:W-:Y:S02]  /*3790*/  FSEL R180, R180, -INF , !P3 ;  /* 0xff800000b4b47808 */ /* 0x010fe40005800000 */
[----:B--2---:R-:W-:Y:S02]  /*37a0*/  FSEL R190, R190, -INF , !P6 ;  /* 0xff800000bebe7808 */ /* 0x004fe40007000000 */
[----:B------:R-:W-:Y:S01]  /*37b0*/  FSEL R182, R182, -INF , !P5 ;  /* 0xff800000b6b67808 */ /* 0x000fe20006800000 */
[----:B------:R-:W2:Y:S01]  /*37c0*/  MUFU.TANH R154, R22 ;  /* 0x00000016009a7308 */ /* 0x000ea20000002400 */
[----:B------:R-:W-:Y:S02]  /*37d0*/  ISETP.GE.AND P3, PT, R7, R70, PT ;  /* 0x000000460700720c */ /* 0x000fe40003f66270 */
[C---:B------:R-:W-:Y:S02]  /*37e0*/  ISETP.GE.AND P6, PT, R5.reuse, R80, PT ;  /* 0x000000500500720c */ /* 0x040fe40003fc6270 */
[----:B------:R-:W-:-:S02]  /*37f0*/  ISETP.GE.AND P5, PT, R5, R70, PT ;  /* 0x000000460500720c */ /* 0x000fc40003fa6270 */
[C---:B------:R-:W-:Y:S01]  /*3800*/  LOP3.LUT R7, R37.reuse, 0x58, RZ, 0xfc, !PT ;  /* 0x0000005825077812 */ /* 0x040fe200078efcff */
[----:B------:R-:W4:Y:S01]  /*3810*/  MUFU.TANH R152, R23 ;  /* 0x0000001700987308 */ /* 0x000f220000002400 */
[----:B------:R-:W-:Y:S02]  /*3820*/  LOP3.LUT R5, R37, 0x59, RZ, 0xfc, !PT ;  /* 0x0000005925057812 */ /* 0x000fe400078efcff */
[----:B-----5:R-:W-:Y:S02]  /*3830*/  FSEL R188, R188, -INF , !P3 ;  /* 0xff800000bcbc7808 */ /* 0x020fe40005800000 */
[----:B------:R-:W-:Y:S02]  /*3840*/  FSEL R186, R186, -INF , !P1 ;  /* 0xff800000baba7808 */ /* 0x000fe40004800000 */
[----:B---3--:R-:W-:Y:S01]  /*3850*/  FSEL R174, R174, -INF , !P4 ;  /* 0xff800000aeae7808 */ /* 0x008fe20006000000 */
[----:B------:R-:W-:Y:S01]  /*3860*/  MUFU.TANH R148, R17 ;  /* 0x0000001100947308 */ /* 0x000fe20000002400 */
[----:B------:R-:W-:-:S02]  /*3870*/  FSEL R184, R184, -INF , !P6 ;  /* 0xff800000b8b87808 */ /* 0x000fc40007000000 */
[C---:B------:R-:W-:Y:S02]  /*3880*/  ISETP.GE.AND P3, PT, R7.reuse, R80, PT ;  /* 0x000000500700720c */ /* 0x040fe40003f66270 */
[----:B------:R-:W-:Y:S02]  /*3890*/  ISETP.GE.AND P1, PT, R7, R70, PT ;  /* 0x000000460700720c */ /* 0x000fe40003f26270 */
[C---:B------:R-:W-:Y:S01]  /*38a0*/  ISETP.GE.AND P4, PT, R5.reuse, R80, PT ;  /* 0x000000500500720c */ /* 0x040fe20003f86270 */
[----:B------:R-:W3:Y:S01]  /*38b0*/  MUFU.TANH R142, R18 ;  /* 0x00000012008e7308 */ /* 0x000ee20000002400 */
[----:B------:R-:W-:Y:S02]  /*38c0*/  ISETP.GE.AND P6, PT, R5, R70, PT ;  /* 0x000000460500720c */ /* 0x000fe40003fc6270 */
[C---:B------:R-:W-:Y:S02]  /*38d0*/  LOP3.LUT R7, R37.reuse, 0x60, RZ, 0xfc, !PT ;  /* 0x0000006025077812 */ /* 0x040fe400078efcff */
[----:B------:R-:W-:-:S02]  /*38e0*/  LOP3.LUT R5, R37, 0x61, RZ, 0xfc, !PT ;  /* 0x0000006125057812 */ /* 0x000fc400078efcff */
[----:B------:R-:W-:Y:S01]  /*38f0*/  FSEL R172, R172, -INF , !P5 ;  /* 0xff800000acac7808 */ /* 0x000fe20006800000 */
[----:B------:R-:W5:Y:S01]  /*3900*/  MUFU.TANH R141, R19 ;  /* 0x00000013008d7308 */ /* 0x000f620000002400 */
[----:B------:R-:W-:Y:S02]  /*3910*/  FSEL R178, R178, -INF , !P3 ;  /* 0xff800000b2b27808 */ /* 0x000fe40005800000 */
[----:B------:R-:W-:Y:S02]  /*3920*/  FSEL R170, R170, -INF , !P1 ;  /* 0xff800000aaaa7808 */ /* 0x000fe40004800000 */
[----:B------:R-:W-:Y:S02]  /*3930*/  FSEL R176, R176, -INF , !P4 ;  /* 0xff800000b0b07808 */ /* 0x000fe40006000000 */
[C---:B------:R-:W-:Y:S01]  /*3940*/  ISETP.GE.AND P5, PT, R7.reuse, R80, PT ;  /* 0x000000500700720c */ /* 0x040fe20003fa6270 */
[----:B------:R-:W5:Y:S01]  /*3950*/  MUFU.TANH R146, R64 ;  /* 0x0000004000927308 */ /* 0x000f620000002400 */
[----:B------:R-:W-:Y:S01]  /*3960*/  BAR.SYNC.DEFER_BLOCKING 0x0 ;  /* 0x0000000000007b1d */ /* 0x000fe20000010000 */
[----:B------:R-:W-:-:S02]  /*3970*/  ISETP.GE.AND P3, PT, R7, R70, PT ;  /* 0x000000460700720c */ /* 0x000fc40003f66270 */
[C---:B------:R-:W-:Y:S02]  /*3980*/  ISETP.GE.AND P1, PT, R5.reuse, R80, PT ;  /* 0x000000500500720c */ /* 0x040fe40003f26270 */
[----:B------:R-:W-:Y:S02]  /*3990*/  ISETP.GE.AND P4, PT, R5, R70, PT ;  /* 0x000000460500720c */ /* 0x000fe40003f86270 */
[C---:B------:R-:W-:Y:S01]  /*39a0*/  LOP3.LUT R7, R37.reuse, 0x68, RZ, 0xfc, !PT ;  /* 0x0000006825077812 */ /* 0x040fe200078efcff */
[----:B------:R-:W5:Y:S01]  /*39b0*/  MUFU.TANH R145, R65 ;  /* 0x0000004100917308 */ /* 0x000f620000002400 */
[----:B------:R-:W-:Y:S02]  /*39c0*/  LOP3.LUT R5, R37, 0x69, RZ, 0xfc, !PT ;  /* 0x0000006925057812 */ /* 0x000fe400078efcff */
[----:B------:R-:W-:Y:S02]  /*39d0*/  FSEL R168, R168, -INF , !P6 ;  /* 0xff800000a8a87808 */ /* 0x000fe40007000000 */
[----:B------:R-:W-:-:S02]  /*39e0*/  FSEL R158, R158, -INF , !P3 ;  /* 0xff8000009e9e7808 */ /* 0x000fc40005800000 */
[----:B------:R-:W-:Y:S01]  /*39f0*/  FSEL R164, R164, -INF , !P1 ;  /* 0xff800000a4a47808 */ /* 0x000fe20004800000 */
[----:B------:R-:W5:Y:S01]  /*3a00*/  MUFU.TANH R138, R67 ;  /* 0x00000043008a7308 */ /* 0x000f620000002400 */
[-C--:B------:R-:W-:Y:S02]  /*3a10*/  ISETP.GE.AND P6, PT, R7, R80.reuse, PT ;  /* 0x000000500700720c */ /* 0x080fe40003fc6270 */
[C---:B------:R-:W-:Y:S02]  /*3a20*/  ISETP.GE.AND P3, PT, R5.reuse, R80, PT ;  /* 0x000000500500720c */ /* 0x040fe40003f66270 */
[----:B------:R-:W-:Y:S02]  /*3a30*/  ISETP.GE.AND P1, PT, R5, R70, PT ;  /* 0x000000460500720c */ /* 0x000fe40003f26270 */
[----:B------:R-:W-:Y:S02]  /*3a40*/  LOP3.LUT R5, R37, 0x70, RZ, 0xfc, !PT ;  /* 0x0000007025057812 */ /* 0x000fe400078efcff */
[----:B------:R-:W-:-:S02]  /*3a50*/  FSEL R156, R156, -INF , !P4 ;  /* 0xff8000009c9c7808 */ /* 0x000fc40006000000 */
[----:B------:R-:W-:Y:S02]  /*3a60*/  FSEL R162, R162, -INF , !P6 ;  /* 0xff800000a2a27808 */ /* 0x000fe40007000000 */
[C---:B------:R-:W-:Y:S02]  /*3a70*/  ISETP.GE.AND P4, PT, R5.reuse, R80, PT ;  /* 0x000000500500720c */ /* 0x040fe40003f86270 */
[-C--:B------:R-:W-:Y:S02]  /*3a80*/  ISETP.GE.AND P6, PT, R5, R70.reuse, PT ;  /* 0x000000460500720c */ /* 0x080fe40003fc6270 */
[----:B------:R-:W-:Y:S02]  /*3a90*/  LOP3.LUT R5, R37, 0x78, RZ, 0xfc, !PT ;  /* 0x0000007825057812 */ /* 0x000fe400078efcff */
[----:B------:R-:W-:Y:S02]  /*3aa0*/  FSEL R150, R150, -INF , !P4 ;  /* 0xff80000096967808 */ /* 0x000fe40006000000 */
[----:B------:R-:W-:-:S02]  /*3ab0*/  ISETP.GE.AND P4, PT, R5, R70, PT ;  /* 0x000000460500720c */ /* 0x000fc40003f86270 */
[----:B-1----:R-:W-:Y:S02]  /*3ac0*/  FSEL R166, R166, -INF , !P5 ;  /* 0xff800000a6a67808 */ /* 0x002fe40006800000 */
[----:B------:R-:W-:Y:S02]  /*3ad0*/  FSEL R140, R140, -INF , !P4 ;  /* 0xff8000008c8c7808 */ /* 0x000fe40006000000 */
[----:B------:R-:W-:Y:S02]  /*3ae0*/  ISETP.NE.AND P4, PT, R2, 0x1, PT ;  /* 0x000000010200780c */ /* 0x000fe40003f85270 */
[----:B------:R-:W-:Y:S02]  /*3af0*/  ISETP.GE.AND P5, PT, R7, R70, PT ;  /* 0x000000460700720c */ /* 0x000fe40003fa6270 */
[----:B------:R-:W-:Y:S02]  /*3b00*/  LOP3.LUT R7, R37, 0x71, RZ, 0xfc, !PT ;  /* 0x0000007125077812 */ /* 0x000fe400078efcff */
[----:B--2---:R-:W-:-:S02]  /*3b10*/  FSEL R154, R154, -INF , !P5 ;  /* 0xff8000009a9a7808 */ /* 0x004fc40006800000 */
[----:B------:R-:W-:Y:S02]  /*3b20*/  FSEL R160, R160, -INF , !P3 ;  /* 0xff800000a0a07808 */ /* 0x000fe40005800000 */
[----:B----4-:R-:W-:Y:S02]  /*3b30*/  FSEL R152, R152, -INF , !P1 ;  /* 0xff80000098987808 */ /* 0x010fe40004800000 */
[C---:B------:R-:W-:Y:S02]  /*3b40*/  ISETP.GE.AND P5, PT, R7.reuse, R80, PT ;  /* 0x000000500700720c */ /* 0x040fe40003fa6270 */
[----:B------:R-:W-:Y:S02]  /*3b50*/  ISETP.GE.AND P3, PT, R7, R70, PT ;  /* 0x000000460700720c */ /* 0x000fe40003f66270 */
[----:B------:R-:W-:Y:S02]  /*3b60*/  ISETP.GE.AND P1, PT, R5, R80, PT ;  /* 0x000000500500720c */ /* 0x000fe40003f26270 */
[----:B------:R-:W-:-:S02]  /*3b70*/  LOP3.LUT R5, R37, 0x79, RZ, 0xfc, !PT ;  /* 0x0000007925057812 */ /* 0x000fc400078efcff */
[----:B---3--:R-:W-:Y:S02]  /*3b80*/  FSEL R142, R142, -INF , !P6 ;  /* 0xff8000008e8e7808 */ /* 0x008fe40007000000 */
[----:B------:R-:W-:Y:S02]  /*3b90*/  FSEL R148, R148, -INF , !P5 ;  /* 0xff80000094947808 */ /* 0x000fe40006800000 */
[----:B-----5:R-:W-:Y:S02]  /*3ba0*/  FSEL R141, R141, -INF , !P3 ;  /* 0xff8000008d8d7808 */ /* 0x020fe40005800000 */
[----:B------:R-:W-:Y:S02]  /*3bb0*/  FSEL R146, R146, -INF , !P1 ;  /* 0xff80000092927808 */ /* 0x000fe40004800000 */
[-C--:B------:R-:W-:Y:S02]  /*3bc0*/  ISETP.GE.AND P6, PT, R37, R80.reuse, PT ;  /* 0x000000502500720c */ /* 0x080fe40003fc6270 */
[----:B------:R-:W-:-:S02]  /*3bd0*/  ISETP.GE.AND P5, PT, R5, R80, PT ;  /* 0x000000500500720c */ /* 0x000fc40003fa6270 */
[-C--:B------:R-:W-:Y:S02]  /*3be0*/  ISETP.GE.AND P3, PT, R37, R70.reuse, PT ;  /* 0x000000462500720c */ /* 0x080fe40003f66270 */
[----:B------:R-:W-:Y:S02]  /*3bf0*/  ISETP.GE.AND P1, PT, R5, R70, PT ;  /* 0x000000460500720c */ /* 0x000fe40003f26270 */
[----:B------:R-:W-:Y:S02]  /*3c00*/  FSEL R72, R72, -INF , !P6 ;  /* 0xff80000048487808 */ /* 0x000fe40007000000 */
[----:B------:R-:W-:Y:S02]  /*3c10*/  FSEL R145, R145, -INF , !P5 ;  /* 0xff80000091917808 */ /* 0x000fe40006800000 */
[----:B------:R-:W-:Y:S02]  /*3c20*/  FSEL R6, R73, -INF , !P3 ;  /* 0xff80000049067808 */ /* 0x000fe40005800000 */
        /* <DEDUP_REMOVED lines=15> */
.L_x_1900:
        /* <DEDUP_REMOVED lines=46> */
[-C--:B------:R-:W-:Y:S01]  /*4000*/  IMAD R12, R5, R112.reuse, RZ ;  /* 0x00000070050c7224 */ /* 0x080fe200078e02ff */
[----:B--2---:R-:W-:Y:S01]  /*4010*/  IADD3 R9, PT, PT, R10, -R9, RZ ;  /* 0x800000090a097210 */ /* 0x004fe20007ffe0ff */
[----:B------:R-:W-:-:S03]  /*4020*/  IMAD.WIDE.U32 R10, R7, R112, RZ ;  /* 0x00000070070a7225 */ /* 0x000fc600078e00ff */
[----:B------:R-:W-:Y:S01]  /*4030*/  SHF.R.S32.HI R5, RZ, 0x1f, R9 ;  /* 0x0000001fff057819 */ /* 0x000fe20000011409 */
[----:B------:R-:W-:-:S04]  /*4040*/  IMAD R7, R7, R113, R12 ;  /* 0x0000007107077224 */ /* 0x000fc800078e020c */
[----:B------:R-:W-:Y:S02]  /*4050*/  IMAD.IADD R11, R11, 0x1, R7 ;  /* 0x000000010b0b7824 */ /* 0x000fe400078e0207 */
[----:B------:R-:W-:Y:S02]  /*4060*/  IMAD R12, R5, UR16, RZ ;  /* 0x00000010050c7c24 */ /* 0x000fe4000f8e02ff */
[----:B------:R-:W-:-:S04]  /*4070*/  IMAD.WIDE.U32 R10, R9, UR16, R10 ;  /* 0x00000010090a7c25 */ /* 0x000fc8000f8e000a */
[----:B------:R-:W-:Y:S01]  /*4080*/  IMAD R12, R9, UR17, R12 ;  /* 0x00000011090c7c24 */ /* 0x000fe2000f8e020c */
[----:B------:R-:W-:-:S04]  /*4090*/  LEA R214, P1, R10, R214, 0x1 ;  /* 0x000000d60ad67211 */ /* 0x000fc800078208ff */
[----:B------:R-:W-:-:S04]  /*40a0*/  IADD3 R12, PT, PT, R11, R12, RZ ;  /* 0x0000000c0b0c7210 */ /* 0x000fc80007ffe0ff */
[----:B------:R-:W-:-:S07]  /*40b0*/  LEA.HI.X R215, R10, R215, R12, 0x1, P1 ;  /* 0x000000d70ad77211 */ /* 0x000fce00008f0c0c */
.L_x_1901:
        /* <DEDUP_REMOVED lines=34> */
.L_x_1899:
[----:B------:R-:W-:Y:S01]  /*42e0*/  FMNMX3.FTZ R5, R72, R84, R82, !PT ;  /* 0x0000005448057276 */ /* 0x000fe20007810052 */
[----:B------:R-:W2:Y:S01]  /*42f0*/  LDCU UR4, c[0x0][0x45c] ;  /* 0x00008b80ff0477ac */ /* 0x000ea20008000800 */
        /* <DEDUP_REMOVED lines=27> */
[----:B-1----:R-:W-:Y:S02]  /*44b0*/  FMNMX3.FTZ R12, R5, R148, R146, !PT ;  /* 0x00000094050c7276 */ /* 0x002fe40007810092 */
        /* <DEDUP_REMOVED lines=21> */
[----:B------:R-:W-:Y:S01]  /*4610*/  LDSM.16.MT88.4 R20, [R0+0xc800] ;  /* 0x00c800000014783b */ /* 0x000fe20000004200 */
        /* <DEDUP_REMOVED lines=8> */
[----:B------:R-:W-:Y:S01]  /*46a0*/  FSEL R143, R143, RZ, P1 ;  /* 0x000000ff8f8f7208 */ /* 0x000fe20000800000 */
[----:B------:R-:W1:Y:S01]  /*46b0*/  LDSM.16.MT88.4 R92, [R210+0x10000] ;  /* 0x01000000d25c783b */ /* 0x000e620000004200 */
[--C-:B------:R-:W-:Y:S01]  /*46c0*/  FFMA.FTZ R136, R84, UR4, -R147.reuse ;  /* 0x0000000454887c23 */ /* 0x100fe20008010893 */
[--C-:B------:R-:W-:Y:S01]  /*46d0*/  FFMA.FTZ R137, R72, UR4, -R147.reuse ;  /* 0x0000000448897c23 */ /* 0x100fe20008010893 */
[----:B------:R-:W-:Y:S01]  /*46e0*/  FFMA.FTZ R67, R82, UR4, -R147 ;  /* 0x0000000452437c23 */ /* 0x000fe20008010893 */
[--C-:B------:R-:W-:Y:S01]  /*46f0*/  FFMA.FTZ R65, R86, UR4, -R143.reuse ;  /* 0x0000000456417c23 */ /* 0x100fe2000801088f */
[--C-:B------:R-:W-:Y:S01]  /*4700*/  FFMA.FTZ R64, R76, UR4, -R143.reuse ;  /* 0x000000044c407c23 */ /* 0x100fe2000801088f */
[--C-:B------:R-:W-:Y:S01]  /*4710*/  FFMA.FTZ R135, R6, UR4, -R143.reuse ;  /* 0x0000000406877c23 */ /* 0x100fe2000801088f */
[----:B------:R-:W-:Y:S01]  /*4720*/  FFMA.FTZ R134, R4, UR4, -R143 ;  /* 0x0000000404867c23 */ /* 0x000fe2000801088f */
[----:B------:R-:W2:Y:S01]  /*4730*/  LDSM.16.MT88.4 R84, [R144+0x10000] ;  /* 0x010000009054783b */ /* 0x000ea20000004200 */
[----:B------:R-:W-:Y:S01]  /*4740*/  MUFU.EX2 R137, R137 ;  /* 0x0000008900897308 */ /* 0x000fe20000000800 */
[----:B------:R-:W-:Y:S01]  /*4750*/  FFMA.FTZ R58, R8, UR4, -R147 ;  /* 0x00000004083a7c23 */ /* 0x000fe20008010893 */
[----:B------:R-:W-:Y:S01]  /*4760*/  FFMA.FTZ R61, R56, UR4, -R143 ;  /* 0x00000004383d7c23 */ /* 0x000fe2000801088f */
[----:B------:R-:W3:Y:S01]  /*4770*/  LDSM.16.MT88.4 R76, [R133+0x10000] ;  /* 0x01000000854c783b */ /* 0x000ee20000004200 */
[----:B------:R-:W4:Y:S01]  /*4780*/  MUFU.EX2 R136, R136 ;  /* 0x0000008800887308 */ /* 0x000f220000000800 */
[--C-:B------:R-:W-:Y:S01]  /*4790*/  FFMA.FTZ R63, R28, UR4, -R147.reuse ;  /* 0x000000041c3f7c23 */ /* 0x100fe20008010893 */
[--C-:B------:R-:W-:Y:S01]  /*47a0*/  FFMA.FTZ R62, R32, UR4, -R147.reuse ;  /* 0x00000004203e7c23 */ /* 0x100fe20008010893 */
[----:B------:R-:W5:Y:S01]  /*47b0*/  LDSM.16.MT88.4 R4, [R0+0x10000] ;  /* 0x010000000004783b */ /* 0x000f620000004200 */
[----:B------:R-:W-:Y:S01]  /*47c0*/  MUFU.EX2 R67, R67 ;  /* 0x0000004300437308 */ /* 0x000fe20000000800 */
[----:B------:R-:W-:Y:S01]  /*47d0*/  FFMA.FTZ R59, R34, UR4, -R147 ;  /* 0x00000004223b7c23 */ /* 0x000fe20008010893 */
[--C-:B------:R-:W-:Y:S01]  /*47e0*/  FFMA.FTZ R57, R60, UR4, -R143.reuse ;  /* 0x000000043c397c23 */ /* 0x100fe2000801088f */
[----:B------:R-:W5:Y:S01]  /*47f0*/  LDSM.16.MT88.4 R8, [R210+0x10800] ;  /* 0x01080000d208783b */ /* 0x000f620000004200 */
[----:B------:R-:W1:Y:S01]  /*4800*/  MUFU.EX2 R66, R66 ;  /* 0x0000004200427308 */ /* 0x000e620000000800 */
[--C-:B------:R-:W-:Y:S01]  /*4810*/  FFMA.FTZ R56, R226, UR4, -R143.reuse ;  /* 0x00000004e2387c23 */ /* 0x100fe2000801088f */
[--C-:B------:R-:W-:Y:S01]  /*4820*/  FFMA.FTZ R37, R74, UR4, -R143.reuse ;  /* 0x000000044a257c23 */ /* 0x100fe2000801088f */
[----:B------:R-:W5:Y:S01]  /*4830*/  LDSM.16.MT88.4 R32, [R210+0xc800] ;  /* 0x00c80000d220783b */ /* 0x000f620000004200 */
[----:B------:R-:W-:Y:S01]  /*4840*/  MUFU.EX2 R135, R135 ;  /* 0x0000008700877308 */ /* 0x000fe20000000800 */
[----:B------:R-:W-:Y:S01]  /*4850*/  FFMA.FTZ R53, R48, UR4, -R143 ;  /* 0x0000000430357c23 */ /* 0x000fe2000801088f */
[----:B----4-:R-:W-:Y:S01]  /*4860*/  F2FP.BF16.F32.PACK_AB R68, R136, R137 ;  /* 0x000000898844723e */ /* 0x010fe200000010ff */
[----:B------:R-:W-:Y:S01]  /*4870*/  LDSM.16.MT88.4 R28, [R144+0xc800] ;  /* 0x00c80000901c783b */ /* 0x000fe20000004200 */
[----:B------:R-:W4:Y:S01]  /*4880*/  MUFU.EX2 R134, R134 ;  /* 0x0000008600867308 */ /* 0x000f220000000800 */
[--C-:B------:R-:W-:Y:S01]  /*4890*/  FFMA.FTZ R55, R222, UR4, -R147.reuse ;  /* 0x00000004de377c23 */ /* 0x100fe20008010893 */
[--C-:B------:R-:W-:Y:S01]  /*48a0*/  FFMA.FTZ R54, R54, UR4, -R147.reuse ;  /* 0x0000000436367c23 */ /* 0x100fe20008010893 */
[--C-:B------:R-:W-:Y:S01]  /*48b0*/  FFMA.FTZ R51, R224, UR4, -R147.reuse ;  /* 0x00000004e0337c23 */ /* 0x100fe20008010893 */
[----:B------:R-:W-:Y:S01]  /*48c0*/  MUFU.EX2 R65, R65 ;  /* 0x0000004100417308 */ /* 0x000fe20000000800 */
[----:B------:R-:W-:Y:S01]  /*48d0*/  FFMA.FTZ R50, R50, UR4, -R147 ;  /* 0x0000000432327c23 */ /* 0x000fe20008010893 */
[----:B-1----:R-:W-:Y:S01]  /*48e0*/  F2FP.BF16.F32.PACK_AB R70, R66, R67 ;  /* 0x000000434246723e */ /* 0x002fe200000010ff */
[--C-:B------:R-:W-:Y:S01]  /*48f0*/  FFMA.FTZ R52, R52, UR4, -R143.reuse ;  /* 0x0000000434347c23 */ /* 0x100fe2000801088f */
[----:B------:R-:W1:Y:S01]  /*4900*/  MUFU.EX2 R64, R64 ;  /* 0x0000004000407308 */ /* 0x000e620000000800 */
        /* <DEDUP_REMOVED lines=23> */
[----:B------:R1:W4:Y:S01]  /*4a80*/  MUFU.EX2 R60, R37 ;  /* 0x00000025003c7308 */ /* 0x0003220000000800 */
        /* <DEDUP_REMOVED lines=13> */
[----:B-1----:R-:W-:Y:S01]  /*4b60*/  LDSM.16.MT88.4 R36, [R0+0x11000] ;  /* 0x011000000024783b */ /* 0x002fe20000004200 */
[----:B------:R-:W-:Y:S01]  /*4b70*/  FFMA.FTZ R163, R164, UR4, -R147 ;  /* 0x00000004a4a37c23 */ /* 0x000fe20008010893 */
[----:B------:R-:W1:Y:S01]  /*4b80*/  MUFU.EX2 R54, R54 ;  /* 0x0000003600367308 */ /* 0x000e620000000800 */
[--C-:B------:R-:W-:Y:S01]  /*4b90*/  FFMA.FTZ R165, R156, UR4, -R143.reuse ;  /* 0x000000049ca57c23 */ /* 0x100fe2000801088f */
[--C-:B------:R-:W-:Y:S01]  /*4ba0*/  FFMA.FTZ R167, R152, UR4, -R143.reuse ;  /* 0x0000000498a77c23 */ /* 0x100fe2000801088f */
[----:B------:R-:W-:Y:S01]  /*4bb0*/  FFMA.FTZ R154, R154, UR4, -R143 ;  /* 0x000000049a9a7c23 */ /* 0x000fe2000801088f */
[----:B------:R-:W-:Y:S01]  /*4bc0*/  MUFU.EX2 R51, R51 ;  /* 0x0000003300337308 */ /* 0x000fe20000000800 */
[----:B------:R-:W-:Y:S01]  /*4bd0*/  HMMA.16816.F32.BF16 R120, R68, R116, RZ ;  /* 0x000000744478723c */ /* 0x000fe200000418ff */
[----:B------:R-:W-:Y:S01]  /*4be0*/  FFMA.FTZ R231, R145, UR4, -R147 ;  /* 0x0000000491e77c23 */ /* 0x000fe20008010893 */
[----:B------:R-:W-:Y:S01]  /*4bf0*/  FADD.FTZ R136, R137, R136 ;  /* 0x0000008889887221 */ /* 0x000fe20000010000 */
[----:B------:R-:W-:Y:S01]  /*4c00*/  MUFU.EX2 R50, R50 ;  /* 0x0000003200327308 */ /* 0x000fe20000000800 */
[----:B------:R-:W-:-:S02]  /*4c10*/  FADD.FTZ R134, R135, R134 ;  /* 0x0000008687867221 */ /* 0x000fc40000010000 */
[----:B------:R-:W-:Y:S01]  /*4c20*/  FADD.FTZ R67, R67, R136 ;  /* 0x0000008843437221 */ /* 0x000fe20000010000 */
[----:B------:R-:W-:Y:S01]  /*4c30*/  MUFU.EX2 R53, R53 ;  /* 0x0000003500357308 */ /* 0x000fe20000000800 */
[C---:B------:R-:W-:Y:S01]  /*4c40*/  HMMA.16816.F32.BF16 R112, R68.reuse, R108, RZ ;  /* 0x0000006c4470723c */ /* 0x040fe200000418ff */
[----:B------:R-:W-:Y:S01]  /*4c50*/  FADD.FTZ R65, R65, R134 ;  /* 0x0000008641417221 */ /* 0x000fe20000010000 */
[----:B------:R-:W-:Y:S01]  /*4c60*/  FADD.FTZ R66, R66, R67 ;  /* 0x0000004342427221 */ /* 0x000fe20000010000 */
[----:B------:R-:W1:Y:S02]  /*4c70*/  MUFU.EX2 R52, R52 ;  /* 0x0000003400347308 */ /* 0x000e640000000800 */
[----:B------:R-:W-:Y:S02]  /*4c80*/  FADD.FTZ R64, R64, R65 ;  /* 0x0000004140407221 */ /* 0x000fe40000010000 */
[----:B------:R-:W-:Y:S01]  /*4c90*/  MUFU.EX2 R49, R49 ;  /* 0x0000003100317308 */ /* 0x000fe20000000800 */
[C---:B------:R-:W-:Y:S03]  /*4ca0*/  HMMA.16816.F32.BF16 R104, R68.reuse, R100, RZ ;  /* 0x000000644468723c */ /* 0x040fe600000418ff */
[----:B------:R-:W1:Y:S04]  /*4cb0*/  MUFU.EX2 R48, R48 ;  /* 0x0000003000307308 */ /* 0x000e680000000800 */
[----:B------:R-:W-:Y:S01]  /*4cc0*/  MUFU.EX2 R47, R47 ;  /* 0x0000002f002f7308 */ /* 0x000fe20000000800 */
[C---:B--2---:R-:W-:Y:S03]  /*4cd0*/  HMMA.16816.F32.BF16 R88, R68.reuse, R84, RZ ;  /* 0x000000544458723c */ /* 0x044fe600000418ff */
[----:B------:R-:W2:Y:S04]  /*4ce0*/  MUFU.EX2 R46, R204 ;  /* 0x000000cc002e7308 */ /* 0x000ea80000000800 */
[----:B------:R-:W-:Y:S01]  /*4cf0*/  MUFU.EX2 R43, R43 ;  /* 0x0000002b002b7308 */ /* 0x000fe20000000800 */
[C---:B---3--:R-:W-:Y:S03]  /*4d00*/  HMMA.16816.F32.BF16 R80, R68.reuse, R76, RZ ;  /* 0x0000004c4450723c */ /* 0x048fe600000418ff */
[----:B------:R-:W-:Y:S04]  /*4d10*/  MUFU.EX2 R42, R42 ;  /* 0x0000002a002a7308 */ /* 0x000fe80000000800 */
[----:B------:R-:W-:Y:S01]  /*4d20*/  MUFU.EX2 R45, R45 ;  /* 0x0000002d002d7308 */ /* 0x000fe20000000800 */
[C---:B------:R-:W-:Y:S03]  /*4d30*/  HMMA.16816.F32.BF16 R124, R68.reuse, R126, RZ ;  /* 0x0000007e447c723c */ /* 0x040fe600000418ff */
[----:B------:R-:W3:Y:S04]  /*4d40*/  MUFU.EX2 R44, R44 ;  /* 0x0000002c002c7308 */ /* 0x000ee80000000800 */
        /* <DEDUP_REMOVED lines=17> */
[----:B----4-:R-:W-:Y:S01]  /*4e60*/  F2FP.BF16.F32.PACK_AB R4, R62, R63 ;  /* 0x0000003f3e04723e */ /* 0x010fe200000010ff */
[----:B------:R-:W-:Y:S01]  /*4e70*/  FADD.FTZ R63, R63, R66 ;  /* 0x000000423f3f7221 */ /* 0x000fe20000010000 */
[----:B------:R-:W-:Y:S01]  /*4e80*/  F2FP.BF16.F32.PACK_AB R5, R60, R61 ;  /* 0x0000003d3c05723e */ /* 0x000fe200000010ff */
[----:B------:R-:W-:Y:S01]  /*4e90*/  MUFU.EX2 R174, R176 ;  /* 0x000000b000ae7308 */ /* 0x000fe20000000800 */
[----:B------:R-:W-:Y:S01]  /*4ea0*/  FADD.FTZ R61, R61, R64 ;  /* 0x000000403d3d7221 */ /* 0x000fe20000010000 */
[----:B------:R-:W-:-:S02]  /*4eb0*/  FADD.FTZ R62, R62, R63 ;  /* 0x0000003f3e3e7221 */ /* 0x000fc40000010000 */
[----:B------:R-:W-:Y:S01]  /*4ec0*/  HMMA.16816.F32.BF16 R68, R68, R6, RZ ;  /* 0x000000064444723c */ /* 0x000fe200000418ff */
[----:B------:R-:W-:Y:S01]  /*4ed0*/  F2FP.BF16.F32.PACK_AB R6, R58, R59 ;  /* 0x0000003b3a06723e */ /* 0x000fe200000010ff */
[----:B------:R-:W-:Y:S01]  /*4ee0*/  MUFU.EX2 R161, R161 ;  /* 0x000000a100a17308 */ /* 0x000fe20000000800 */
[----:B------:R-:W-:Y:S01]  /*4ef0*/  F2FP.BF16.F32.PACK_AB R7, R56, R57 ;  /* 0x000000393807723e */ /* 0x000fe200000010ff */
[----:B------:R-:W-:Y:S01]  /*4f00*/  FADD.FTZ R60, R60, R61 ;  /* 0x0000003d3c3c7221 */ /* 0x000fe20000010000 */
[----:B------:R-:W-:Y:S01]  /*4f10*/  FADD.FTZ R59, R59, R62 ;  /* 0x0000003e3b3b7221 */ /* 0x000fe20000010000 */
[----:B------:R-:W-:Y:S02]  /*4f20*/  MUFU.EX2 R163, R163 ;  /* 0x000000a300a37308 */ /* 0x000fe40000000800 */
[----:B------:R-:W-:Y:S01]  /*4f30*/  FADD.FTZ R57, R57, R60 ;  /* 0x0000003c39397221 */ /* 0x000fe20000010000 */
[----:B------:R-:W-:Y:S01]  /*4f40*/  FADD.FTZ R58, R58, R59 ;  /* 0x0000003b3a3a7221 */ /* 0x000fe20000010000 */
[----:B------:R-:W-:Y:S01]  /*4f50*/  HMMA.16816.F32.BF16 R96, R4, R8, R96 ;  /* 0x000000080460723c */ /* 0x000fe20000041860 */
[----:B------:R-:W-:Y:S01]  /*4f60*/  MUFU.EX2 R165, R165 ;  /* 0x000000a500a57308 */ /* 0x000fe20000000800 */
[----:B------:R-:W-:-:S03]  /*4f70*/  FADD.FTZ R56, R56, R57 ;  /* 0x0000003938387221 */ /* 0x000fc60000010000 */
[----:B------:R-:W-:Y:S03]  /*4f80*/  MUFU.EX2 R152, R154 ;  /* 0x0000009a00987308 */ /* 0x000fe60000000800 */
[C---:B------:R-:W-:Y:S01]  /*4f90*/  HMMA.16816.F32.BF16 R92, R4.reuse, R10, R92 ;  /* 0x0000000a045c723c */ /* 0x040fe2000004185c */
[----:B------:R-:W4:Y:S01]  /*4fa0*/  LDSM.16.MT88.4 R8, [R0+0x10800] ;  /* 0x010800000008783b */ /* 0x000f220000004200 */
[----:B------:R-:W-:Y:S04]  /*4fb0*/  MUFU.EX2 R167, R167 ;  /* 0x000000a700a77308 */ /* 0x000fe80000000800 */
[----:B------:R-:W-:Y:S02]  /*4fc0*/  MUFU.EX2 R231, R231 ;  /* 0x000000e700e77308 */ /* 0x000fe40000000800 */
[C---:B------:R-:W-:Y:S08]  /*4fd0*/  HMMA.16816.F32.BF16 R128, R4.reuse, R32, R128 ;  /* 0x000000200480723c */ /* 0x040ff00000041880 */
[C---:B------:R-:W-:Y:S01]  /*4fe0*/  HMMA.16816.F32.BF16 R124, R4.reuse, R34, R124 ;  /* 0x00000022047c723c */ /* 0x040fe2000004187c */
[----:B------:R-:W5:Y:S07]  /*4ff0*/  LDSM.16.MT88.4 R32, [R210+0xd000] ;  /* 0x00d00000d220783b */ /* 0x000f6e0000004200 */
[C---:B------:R-:W-:Y:S08]  /*5000*/  HMMA.16816.F32.BF16 R80, R4.reuse, R12, R80 ;  /* 0x0000000c0450723c */ /* 0x040ff00000041850 */
[C---:B------:R-:W-:Y:S01]  /*5010*/  HMMA.16816.F32.BF16 R76, R4.reuse, R14, R76 ;  /* 0x0000000e044c723c */ /* 0x040fe2000004184c */
[----:B------:R-:W2:Y:S07]  /*5020*/  LDSM.16.MT88.4 R12, [R144+0x11000] ;  /* 0x01100000900c783b */ /* 0x000eae0000004200 */
[C---:B------:R-:W-:Y:S08]  /*5030*/  HMMA.16816.F32.BF16 R88, R4.reuse, R16, R88 ;  /* 0x000000100458723c */ /* 0x040ff00000041858 */
[C---:B----4-:R-:W-:Y:S08]  /*5040*/  HMMA.16816.F32.BF16 R72, R4.reuse, R8, R72 ;  /* 0x000000080448723c */ /* 0x050ff00000041848 */
[C---:B------:R-:W-:Y:S01]  /*5050*/  HMMA.16816.F32.BF16 R68, R4.reuse, R10, R68 ;  /* 0x0000000a0444723c */ /* 0x040fe20000041844 */
[----:B------:R-:W4:Y:S07]  /*5060*/  LDSM.16.MT88.4 R8, [R133+0x11000] ;  /* 0x011000008508783b */ /* 0x000f2e0000004200 */
        /* <DEDUP_REMOVED lines=8> */
[C---:B------:R-:W-:Y:S08]  /*50f0*/  HMMA.16816.F32.BF16 R104, R4.reuse, R20, R104 ;  /* 0x000000140468723c */ /* 0x040ff00000041868 */
[----:B------:R-:W-:Y:S01]  /*5100*/  HMMA.16816.F32.BF16 R100, R4, R22, R100 ;  /* 0x000000160464723c */ /* 0x000fe20000041864 */
[----:B------:R-:W3:Y:S01]  /*5110*/  LDSM.16.MT88.4 R20, [R0+0xd000] ;  /* 0x00d000000014783b */ /* 0x000ee20000004200 */
[----:B-1----:R-:W-:Y:S01]  /*5120*/  F2FP.BF16.F32.PACK_AB R4, R54, R55 ;  /* 0x000000373604723e */ /* 0x002fe200000010ff */
        /* <DEDUP_REMOVED lines=11> */
[----:B------:R-:W-:-:S06]  /*51e0*/  FADD.FTZ R48, R48, R49 ;  /* 0x0000003130307221 */ /* 0x000fcc0000010000 */
        /* <DEDUP_REMOVED lines=25> */
[----:B------:R-:W-:Y:S01]  /*5380*/  F2FP.BF16.F32.PACK_AB R4, R46, R47 ;  /* 0x0000002f2e04723e */ /* 0x000fe200000010ff */
[----:B------:R-:W-:Y:S01]  /*5390*/  FADD.FTZ R47, R47, R50 ;  /* 0x000000322f2f7221 */ /* 0x000fe20000010000 */
[----:B------:R-:W-:Y:S01]  /*53a0*/  F2FP.BF16.F32.PACK_AB R5, R44, R45 ;  /* 0x0000002d2c05723e */ /* 0x000fe200000010ff */
[----:B------:R-:W-:Y:S01]  /*53b0*/  FADD.FTZ R45, R45, R48 ;  /* 0x000000302d2d7221 */ /* 0x000fe20000010000 */
[----:B------:R-:W-:Y:S01]  /*53c0*/  F2FP.BF16.F32.PACK_AB R6, R42, R43 ;  /* 0x0000002b2a06723e */ /* 0x000fe200000010ff */
[----:B------:R-:W-:Y:S01]  /*53d0*/  FADD.FTZ R46, R46, R47 ;  /* 0x0000002f2e2e7221 */ /* 0x000fe20000010000 */
[----:B------:R-:W-:Y:S01]  /*53e0*/  F2FP.BF16.F32.PACK_AB R7, R40, R41 ;  /* 0x000000292807723e */ /* 0x000fe200000010ff */
[----:B------:R-:W-:-:S04]  /*53f0*/  FADD.FTZ R44, R44, R45 ;  /* 0x0000002d2c2c7221 */ /* 0x000fc80000010000 */
[----:B------:R-:W-:Y:S01]  /*5400*/  FADD.FTZ R41, R41, R44 ;  /* 0x0000002c29297221 */ /* 0x000fe20000010000 */
[----:B-1----:R-:W-:Y:S01]  /*5410*/  LDSM.16.MT88.4 R36, [R133+0x12000] ;  /* 0x012000008524783b */ /* 0x002fe20000004200 */
[----:B------:R-:W-:Y:S02]  /*5420*/  HMMA.16816.F32.BF16 R128, R4, R32, R128 ;  /* 0x000000200480723c */ /* 0x000fe40000041880 */
        /* <DEDUP_REMOVED lines=11> */
[----:B------:R-:W-:Y:S07]  /*54e0*/  LDSM.16.MT88.4 R16, [R0+0xe000] ;  /* 0x00e000000010783b */ /* 0x000fee0000004200 */
[C---:B-----5:R-:W-:Y:S08]  /*54f0*/  HMMA.16816.F32.BF16 R120, R4.reuse, R28, R120 ;  /* 0x0000001c0478723c */ /* 0x060ff00000041878 */
        /* <DEDUP_REMOVED lines=11> */
[----:B------:R-:W-:Y:S01]  /*55b0*/  LDSM.16.MT88.4 R32, [R210+0xe800] ;  /* 0x00e80000d220783b */ /* 0x000fe20000004200 */
[----:B------:R-:W-:-:S02]  /*55c0*/  F2FP.BF16.F32.PACK_AB R5, R190, R153 ;  /* 0x00000099be05723e */ /* 0x000fc400000010ff */
[----:B------:R-:W-:Y:S02]  /*55d0*/  F2FP.BF16.F32.PACK_AB R6, R151, R182 ;  /* 0x000000b69706723e */ /* 0x000fe400000010ff */
[----:B------:R-:W-:-:S07]  /*55e0*/  F2FP.BF16.F32.PACK_AB R7, R155, R188 ;  /* 0x000000bc9b07723e */ /* 0x000fce00000010ff */
[C---:B--2---:R-:W-:Y:S08]  /*55f0*/  HMMA.16816.F32.BF16 R96, R4.reuse, R12, R96 ;  /* 0x0000000c0460723c */ /* 0x044ff00000041860 */
[C---:B------:R-:W-:Y:S01]  /*5600*/  HMMA.16816.F32.BF16 R92, R4.reuse, R14, R92 ;  /* 0x0000000e045c723c */ /* 0x040fe2000004185c */
[----:B------:R-:W1:Y:S07]  /*5610*/  LDSM.16.MT88.4 R12, [R0+0x12000] ;  /* 0x01200000000c783b */ /* 0x000e6e0000004200 */
[C---:B----4-:R-:W-:Y:S08]  /*5620*/  HMMA.16816.F32.BF16 R88, R4.reuse, R8, R88 ;  /* 0x000000080458723c */ /* 0x050ff00000041858 */
[C---:B------:R-:W-:Y:S01]  /*5630*/  HMMA.16816.F32.BF16 R84, R4.reuse, R10, R84 ;  /* 0x0000000a0454723c */ /* 0x040fe20000041854 */
[----:B------:R-:W2:Y:S07]  /*5640*/  LDSM.16.MT88.4 R8, [R210+0x12800] ;  /* 0x01280000d208783b */ /* 0x000eae0000004200 */
[C---:B------:R-:W-:Y:S01]  /*5650*/  HMMA.16816.F32.BF16 R80, R4.reuse, R36, R80 ;  /* 0x000000240450723c */ /* 0x040fe20000041850 */
[--C-:B------:R-:W-:Y:S01]  /*5660*/  FFMA.FTZ R36, R170, UR4, -R143.reuse ;  /* 0x00000004aa247c23 */ /* 0x100fe2000801088f */
[----:B------:R-:W-:Y:S01]  /*5670*/  FFMA.FTZ R37, R168, UR4, -R143 ;  /* 0x00000004a8257c23 */ /* 0x000fe2000801088f */
[----:B------:R-:W4:Y:S04]  /*5680*/  MUFU.EX2 R170, R172 ;  /* 0x000000ac00aa7308 */ /* 0x000f280000000800 */
[----:B------:R-:W-:Y:S01]  /*5690*/  MUFU.EX2 R36, R36 ;  /* 0x0000002400247308 */ /* 0x000fe20000000800 */
[C---:B---3--:R-:W-:Y:S03]  /*56a0*/  HMMA.16816.F32.BF16 R128, R4.reuse, R28, R128 ;  /* 0x0000001c0480723c */ /* 0x048fe60000041880 */
[----:B------:R-:W3:Y:S05]  /*56b0*/  MUFU.EX2 R37, R37 ;  /* 0x0000002500257308 */ /* 0x000eea0000000800 */
        /* <DEDUP_REMOVED lines=23> */
[----:B----4-:R-:W-:Y:S01]  /*5830*/  F2FP.BF16.F32.PACK_AB R5, R170, R161 ;  /* 0x000000a1aa05723e */ /* 0x010fe200000010ff */
[----:B------:R-:W4:Y:S01]  /*5840*/  MUFU.EX2 R156, R160 ;  /* 0x000000a0009c7308 */ /* 0x000f220000000800 */
[----:B------:R-:W-:-:S02]  /*5850*/  F2FP.BF16.F32.PACK_AB R6, R174, R159 ;  /* 0x0000009fae06723e */ /* 0x000fc400000010ff */
[----:B---3--:R-:W-:-:S07]  /*5860*/  F2FP.BF16.F32.PACK_AB R7, R37, R36 ;  /* 0x000000242507723e */ /* 0x008fce00000010ff */
        /* <DEDUP_REMOVED lines=25> */
[----:B----4-:R-:W-:-:S02]  /*5a00*/  F2FP.BF16.F32.PACK_AB R5, R165, R156 ;  /* 0x0000009ca505723e */ /* 0x010fc400000010ff */
        /* <DEDUP_REMOVED lines=45> */
[----:B------:R-:W-:-:S04]  /*5ce0*/  FADD.FTZ R21, R190, R21 ;  /* 0x00000015be157221 */ /* 0x000fc80000010000 */
[----:B------:R-:W-:Y:S02]  /*5cf0*/  FADD.FTZ R20, R188, R21 ;  /* 0x00000015bc147221 */ /* 0x000fe40000010000 */
[----:B------:R-:W-:Y:S02]  /*5d00*/  HMMA.16816.F32.BF16 R112, R4, R8, R112 ;  /* 0x000000080470723c */ /* 0x000fe40000041870 */
[----:B------:R-:W-:-:S06]  /*5d10*/  FADD.FTZ R20, R155, R20 ;  /* 0x000000149b147221 */ /* 0x000fcc0000010000 */
        /* <DEDUP_REMOVED lines=23> */
[C---:B------:R-:W-:Y:S01]  /*5e90*/  HMMA.16816.F32.BF16 R76, R4.reuse, R18, R76 ;  /* 0x00000012044c723c */ /* 0x040fe2000004184c */
[----:B------:R-:W1:Y:S07]  /*5ea0*/  LDSM.16.MT88.4 R16, [R210+0x13800] ;  /* 0x01380000d210783b */ /* 0x000e6e0000004200 */
        /* <DEDUP_REMOVED lines=39> */
[----:B------:R-:W3:Y:S01]  /*6120*/  LDCU UR4, c[0x0][0x45c] ;  /* 0x00008b80ff0477ac */ /* 0x000ee20008000800 */
[----:B------:R-:W4:Y:S01]  /*6130*/  LDCU.64 UR8, c[0x0][0x3a8] ;  /* 0x00007500ff0877ac */ /* 0x000f220008000a00 */
[----:B------:R-:W2:Y:S01]  /*6140*/  LDCU.64 UR6, c[0x0][0x3a0] ;  /* 0x00007400ff0677ac */ /* 0x000ea20008000a00 */
[----:B-1----:R-:W-:-:S12]  /*6150*/  ULEA UR5, UR5, UR11, 0x18 ;  /* 0x0000000b05057291 */ /* 0x002fd8000f8ec0ff */
.L_x_1906:
        /* <DEDUP_REMOVED lines=83> */
[----:B----4-:R-:W-:Y:S01]  /*6690*/  IMAD.WIDE.U32 R10, R7, UR8, R10 ;  /* 0x00000008070a7c25 */ /* 0x010fe2000f8e000a */
[----:B------:R-:W-:Y:S02]  /*66a0*/  SHF.R.S32.HI R3, RZ, 0x1f, R7 ;  /* 0x0000001fff037819 */ /* 0x000fe40000011407 */
[C---:B------:R-:W-:Y:S03]  /*66b0*/  LEA R216, P0, R10.reuse, R5, 0x1 ;  /* 0x000000050ad87211 */ /* 0x040fe600078008ff */
[----:B------:R-:W-:Y:S04]  /*66c0*/  IMAD R4, R3, UR8, RZ ;  /* 0x0000000803047c24 */ /* 0x000fe8000f8e02ff */
[----:B------:R-:W-:Y:S04]  /*66d0*/  IMAD R4, R7, UR9, R4 ;  /* 0x0000000907047c24 */ /* 0x000fe8000f8e0204 */
[----:B------:R-:W-:Y:S05]  /*66e0*/  IMAD.IADD R217, R11, 0x1, R4 ;  /* 0x000000010bd97824 */ /* 0x000fea00078e0204 */
[----:B------:R-:W-:Y:S07]  /*66f0*/  LEA.HI.X R217, R10, R6, R217, 0x1, P0 ;  /* 0x000000060ad97211 */ /* 0x000fee00000f0cd9 */
.L_x_1903:
[----:B------:R-:W-:Y:S02]  /*6700*/  LEA R227, R227, UR5, 0x1 ;  /* 0x00000005e3e37c11 */ /* 0x000fe4000f8e08ff */
[C---:B------:R-:W-:Y:S02]  /*6710*/  SHF.L.U32 R29, R28.reuse, 0x5, RZ ;  /* 0x000000051c1d7819 */ /* 0x040fe400000006ff */
[----:B------:R-:W-:Y:S01]  /*6720*/  SHF.L.U64.HI R28, R28, 0x5, R31 ;  /* 0x000000051c1c7819 */ /* 0x000fe2000001021f */
[----:B------:R-:W-:Y:S01]  /*6730*/  @!PT LDS RZ, [RZ] ;  /* 0x00000000fffff984 */ /* 0x000fe20000000800 */
[----:B------:R-:W-:Y:S01]  /*6740*/  @!PT LDS RZ, [RZ] ;  /* 0x00000000fffff984 */ /* 0x000fe20000000800 */
[----:B------:R-:W-:Y:S01]  /*6750*/  @!PT LDS RZ, [RZ] ;  /* 0x00000000fffff984 */ /* 0x000fe20000000800 */
[----:B------:R-:W-:Y:S01]  /*6760*/  LDGSTS.E.BYPASS.LTC128B.128 [R227+0xc000], desc[UR24][R216.64] ;  /* 0x0c000000d8e37fae */ /* 0x000fe2000b981a18 */
[----:B------:R-:W-:Y:S02]  /*6770*/  IADD3 R30, P0, PT, R29, R216, RZ ;  /* 0x000000d81d1e7210 */ /* 0x000fe40007f1e0ff */
[----:B------:R-:W-:Y:S02]  /*6780*/  LOP3.LUT R189, R132, 0x400, RZ, 0xc0, !PT ;  /* 0x0000040084bd7812 */ /* 0x000fe400078ec0ff */
[----:B------:R-:W-:Y:S02]  /*6790*/  IADD3.X R31, PT, PT, R28, R217, RZ, P0, !PT ;  /* 0x000000d91c1f7210 */ /* 0x000fe400007fe4ff */
[----:B------:R-:W-:Y:S01]  /*67a0*/  IADD3 R40, P2, PT, R30, R29, RZ ;  /* 0x0000001d1e287210 */ /* 0x000fe20007f5e0ff */
[----:B------:R-:W-:Y:S01]  /*67b0*/  LDGSTS.E.BYPASS.LTC128B.128 [R227+0x10000], desc[UR24][R216.64+0x80] ;  /* 0x10000080d8e37fae */ /* 0x000fe2000b981a18 */
[----:B------:R-:W-:Y:S02]  /*67c0*/  LEA R189, R2, R189, 0x1 ;  /* 0x000000bd02bd7211 */ /* 0x000fe400078e08ff */
[-C--:B------:R-:W-:Y:S02]  /*67d0*/  IADD3.X R41, PT, PT, R31, R28.reuse, RZ, P2, !PT ;  /* 0x0000001c1f297210 */ /* 0x080fe400017fe4ff */
[-C--:B------:R-:W-:Y:S02]  /*67e0*/  IADD3 R38, P0, PT, R40, R29.reuse, RZ ;  /* 0x0000001d28267210 */ /* 0x080fe40007f1e0ff */
[----:B------:R-:W-:Y:S01]  /*67f0*/  LEA R190, R190, UR5, 0x1 ;  /* 0x00000005bebe7c11 */ /* 0x000fe2000f8e08ff */
[----:B------:R-:W-:Y:S01]  /*6800*/  LDGSTS.E.BYPASS.LTC128B.128 [R227+0xc800], desc[UR24][R30.64] ;  /* 0x0c8000001ee37fae */ /* 0x000fe2000b981a18 */
[-C--:B------:R-:W-:Y:S02]  /*6810*/  IADD3.X R39, PT, PT, R41, R28.reuse, RZ, P0, !PT ;  /* 0x0000001c29277210 */ /* 0x080fe400007fe4ff */
[-C--:B------:R-:W-:Y:S02]  /*6820*/  IADD3 R36, P2, PT, R38, R29.reuse, RZ ;  /* 0x0000001d26247210 */ /* 0x080fe40007f5e0ff */
[----:B------:R-:W-:Y:S02]  /*6830*/  IADD3 R2, PT, PT, R189, UR5, RZ ;  /* 0x00000005bd027c10 */ /* 0x000fe4000fffe0ff */
[-C--:B------:R-:W-:Y:S01]  /*6840*/  IADD3.X R37, PT, PT, R39, R28.reuse, RZ, P2, !PT ;  /* 0x0000001c27257210 */ /* 0x080fe200017fe4ff */
[----:B------:R1:W-:Y:S01]  /*6850*/  LDGSTS.E.BYPASS.LTC128B.128 [R227+0x10800], desc[UR24][R30.64+0x80] ;  /* 0x108000801ee37fae */ /* 0x0003e2000b981a18 */
[-C--:B------:R-:W-:Y:S02]  /*6860*/  IADD3 R34, P0, PT, R36, R29.reuse, RZ ;  /* 0x0000001d24227210 */ /* 0x080fe40007f1e0ff */
[----:B------:R-:W-:Y:S02]  /*6870*/  MOV R136, 0x40 ;  /* 0x0000004000887802 */ /* 0x000fe40000000f00 */
[-C--:B------:R-:W-:Y:S02]  /*6880*/  IADD3.X R35, PT, PT, R37, R28.reuse, RZ, P0, !PT ;  /* 0x0000001c25237210 */ /* 0x080fe400007fe4ff */
[-C--:B------:R-:W-:Y:S01]  /*6890*/  IADD3 R32, P2, PT, R34, R29.reuse, RZ ;  /* 0x0000001d22207210 */ /* 0x080fe20007f5e0ff */
[----:B------:R-:W-:Y:S01]  /*68a0*/  LDGSTS.E.BYPASS.LTC128B.128 [R227+0xd000], desc[UR24][R40.64] ;  /* 0x0d00000028e37fae */ /* 0x000fe2000b981a18 */
[----:B------:R-:W-:Y:S02]  /*68b0*/  IADD3 R224, PT, PT, R224, 0x1, RZ ;  /* 0x00000001e0e07810 */ /* 0x000fe40007ffe0ff */
[-C--:B------:R-:W-:Y:S02]  /*68c0*/  IADD3.X R33, PT, PT, R35, R28.reuse, RZ, P2, !PT ;  /* 0x0000001c23217210 */ /* 0x080fe400017fe4ff */
[----:B------:R-:W-:Y:S03]  /*68d0*/  ISETP.NE.AND P2, PT, R224, RZ, PT ;  /* 0x000000ffe000720c */ /* 0x000fe60003f45270 */
[----:B------:R-:W-:Y:S08]  /*68e0*/  LDGSTS.E.BYPASS.LTC128B.128 [R227+0x11000], desc[UR24][R40.64+0x80] ;  /* 0x1100008028e37fae */ /* 0x000ff0000b981a18 */
[----:B------:R-:W-:Y:S01]  /*68f0*/  LDGSTS.E.BYPASS.LTC128B.128 [R227+0xd800], desc[UR24][R38.64] ;  /* 0x0d80000026e37fae */ /* 0x000fe2000b981a18 */
[----:B-1----:R-:W-:Y:S04]  /*6900*/  IADD3 R30, P0, PT, R32, R29, RZ ;  /* 0x0000001d201e7210 */ /* 0x002fe80007f1e0ff */
[----:B------:R-:W-:Y:S03]  /*6910*/  IADD3.X R31, PT, PT, R33, R28, RZ, P0, !PT ;  /* 0x0000001c211f7210 */ /* 0x000fe600007fe4ff */
[----:B------:R-:W-:Y:S01]  /*6920*/  LDGSTS.E.BYPASS.LTC128B.128 [R227+0x11800], desc[UR24][R38.64+0x80] ;  /* 0x1180008026e37fae */ /* 0x000fe2000b981a18 */
[----:B------:R-:W-:Y:S04]  /*6930*/  LOP3.LUT P0, RZ, R209, 0x2, RZ, 0xc0, !PT ;  /* 0x00000002d1ff7812 */ /* 0x000fe8000780c0ff */
[----:B------:R-:W-:Y:S02]  /*6940*/  SEL R213, R139, 0xffffffe0, !P0 ;  /* 0xffffffe08bd57807 */ /* 0x000fe40004000000 */
[----:B------:R-:W-:Y:S01]  /*6950*/  LOP3.LUT P0, RZ, R209, 0x4, RZ, 0xc0, !PT ;  /* 0x00000004d1ff7812 */ /* 0x000fe2000780c0ff */
[----:B------:R-:W-:Y:S01]  /*6960*/  LDGSTS.E.BYPASS.LTC128B.128 [R227+0xe000], desc[UR24][R36.64] ;  /* 0x0e00000024e37fae */ /* 0x000fe2000b981a18 */
[C---:B------:R-:W-:Y:S02]  /*6970*/  IADD3 R188, PT, PT, R213.reuse, R190, RZ ;  /* 0x000000bed5bc7210 */ /* 0x040fe40007ffe0ff */
[----:B------:R-:W-:Y:S05]  /*6980*/  IADD3 R3, PT, PT, R213, R2, RZ ;  /* 0x00000002d5037210 */ /* 0x000fea0007ffe0ff */
[----:B------:R-:W-:Y:S08]  /*6990*/  LDGSTS.E.BYPASS.LTC128B.128 [R227+0x12000], desc[UR24][R36.64+0x80] ;  /* 0x1200008024e37fae */ /* 0x000ff0000b981a18 */
[----:B------:R-:W-:Y:S08]  /*69a0*/  LDGSTS.E.BYPASS.LTC128B.128 [R227+0xe800], desc[UR24][R34.64] ;  /* 0x0e80000022e37fae */ /* 0x000ff0000b981a18 */
[----:B------:R-:W-:Y:S08]  /*69b0*/  LDGSTS.E.BYPASS.LTC128B.128 [R227+0x12800], desc[UR24][R34.64+0x80] ;  /* 0x1280008022e37fae */ /* 0x000ff0000b981a18 */
[----:B------:R-:W-:Y:S08]  /*69c0*/  LDGSTS.E.BYPASS.LTC128B.128 [R227+0xf000], desc[UR24][R32.64] ;  /* 0x0f00000020e37fae */ /* 0x000ff0000b981a18 */
[----:B------:R-:W-:Y:S08]  /*69d0*/  LDGSTS.E.BYPASS.LTC128B.128 [R227+0x13000], desc[UR24][R32.64+0x80] ;  /* 0x1300008020e37fae */ /* 0x000ff0000b981a18 */
[----:B------:R-:W-:Y:S08]  /*69e0*/  LDGSTS.E.BYPASS.LTC128B.128 [R227+0xf800], desc[UR24][R30.64] ;  /* 0x0f8000001ee37fae */ /* 0x000ff0000b981a18 */
[----:B------:R1:W-:Y:S08]  /*69f0*/  LDGSTS.E.BYPASS.LTC128B.128 [R227+0x13800], desc[UR24][R30.64+0x80] ;  /* 0x138000801ee37fae */ /* 0x0003f0000b981a18 */
[----:B------:R-:W-:Y:S08]  /*6a00*/  LDSM.16.M88.4 R140, [R190] ;  /* 0x00000000be8c783b */ /* 0x000ff00000000200 */
[----:B------:R-:W2:Y:S08]  /*6a10*/  LDSM.16.M88.4 R144, [R189+UR5+0x4000] ;  /* 0x00400005bd90783b */ /* 0x000eb00008000200 */
[----:B------:R-:W5:Y:S08]  /*6a20*/  LDSM.16.M88.4 R148, [R189+UR5+0x4800] ;  /* 0x00480005bd94783b */ /* 0x000f700008000200 */
[----:B------:R-:W3:Y:S08]  /*6a30*/  LDSM.16.M88.4 R152, [R189+UR5+0x5000] ;  /* 0x00500005bd98783b */ /* 0x000ef00008000200 */
[----:B------:R-:W0:Y:S08]  /*6a40*/  LDGDEPBAR ;  /* 0x00000000000079af */ /* 0x000e300000000000 */
[----:B------:R-:W1:Y:S08]  /*6a50*/  LDSM.16.M88.4 R156, [R189+UR5+0x5800] ;  /* 0x00580005bd9c783b */ /* 0x000e700008000200 */
[----:B------:R-:W4:Y:S01]  /*6a60*/  LDSM.16.M88.4 R160, [R189+UR5+0x6000] ;  /* 0x00600005bda0783b */ /* 0x000f220008000200 */
[C---:B--2---:R-:W-:Y:S07]  /*6a70*/  HMMA.16816.F32.BF16 R4, R140.reuse, R144, RZ ;  /* 0x000000908c04723c */ /* 0x044fee00000418ff */
[----:B------:R-:W2:Y:S01]  /*6a80*/  LDSM.16.M88.4 R164, [R189+UR5+0x6800] ;  /* 0x00680005bda4783b */ /* 0x000ea20008000200 */
[C---:B------:R-:W-:Y:S07]  /*6a90*/  HMMA.16816.F32.BF16 R8, R140.reuse, R146, RZ ;  /* 0x000000928c08723c */ /* 0x040fee00000418ff */
[----:B------:R-:W2:Y:S01]  /*6aa0*/  LDSM.16.M88.4 R168, [R189+UR5+0x7000] ;  /* 0x00700005bda8783b */ /* 0x000ea20008000200 */
[C---:B-----5:R-:W-:Y:S07]  /*6ab0*/  HMMA.16816.F32.BF16 R12, R140.reuse, R148, RZ ;  /* 0x000000948c0c723c */ /* 0x060fee00000418ff */
[----:B------:R-:W5:Y:S01]  /*6ac0*/  LDSM.16.M88.4 R172, [R189+UR5+0x7800] ;  /* 0x00780005bdac783b */ /* 0x000f620008000200 */
[C---:B------:R-:W-:Y:S07]  /*6ad0*/  HMMA.16816.F32.BF16 R16, R140.reuse, R150, RZ ;  /* 0x000000968c10723c */ /* 0x040fee00000418ff */
[----:B------:R-:W-:Y:S01]  /*6ae0*/  LDSM.16.M88.4 R176, [R188] ;  /* 0x00000000bcb0783b */ /* 0x000fe20000000200 */
[C---:B---3--:R-:W-:Y:S07]  /*6af0*/  HMMA.16816.F32.BF16 R20, R140.reuse, R152, RZ ;  /* 0x000000988c14723c */ /* 0x048fee00000418ff */
[----:B------:R-:W3:Y:S01]  /*6b00*/  LDSM.16.M88.4 R180, [R3+0x4000] ;  /* 0x0040000003b4783b */ /* 0x000ee20000000200 */
[C---:B------:R-:W-:Y:S07]  /*6b10*/  HMMA.16816.F32.BF16 R24, R140.reuse, R154, RZ ;  /* 0x0000009a8c18723c */ /* 0x040fee00000418ff */
[----:B------:R-:W3:Y:S01]  /*6b20*/  LDSM.16.M88.4 R184, [R3+0x4800] ;  /* 0x0048000003b8783b */ /* 0x000ee20000000200 */
[C---:B-1----:R-:W-:Y:S01]  /*6b30*/  HMMA.16816.F32.BF16 R28, R140.reuse, R156, RZ ;  /* 0x0000009c8c1c723c */ /* 0x042fe200000418ff */
[----:B------:R-:W-:Y:S06]  /*6b40*/  SEL R157, R136, 0xffffffc0, !P0 ;  /* 0xffffffc0889d7807 */ /* 0x000fec0004000000 */
[----:B------:R-:W1:Y:S01]  /*6b50*/  LDSM.16.M88.4 R132, [R3+0x5000] ;  /* 0x005000000384783b */ /* 0x000e620000000200 */
[C---:B------:R-:W-:Y:S02]  /*6b60*/  IADD3 R200, PT, PT, R157.reuse, R190, RZ ;  /* 0x000000be9dc87210 */ /* 0x040fe40007ffe0ff */
[----:B------:R-:W-:Y:S01]  /*6b70*/  IADD3 R136, PT, PT, R157, R2, RZ ;  /* 0x000000029d887210 */ /* 0x000fe20007ffe0ff */
[C---:B------:R-:W-:Y:S01]  /*6b80*/  HMMA.16816.F32.BF16 R32, R140.reuse, R158, RZ ;  /* 0x0000009e8c20723c */ /* 0x040fe200000418ff */
[C---:B------:R-:W-:Y:S02]  /*6b90*/  IADD3 R201, PT, PT, R213.reuse, R200, RZ ;  /* 0x000000c8d5c97210 */ /* 0x040fe40007ffe0ff */
[----:B------:R-:W-:Y:S01]  /*6ba0*/  IADD3 R2, PT, PT, R213, R136, RZ ;  /* 0x00000088d5027210 */ /* 0x000fe20007ffe0ff */
[----:B------:R-:W-:Y:S04]  /*6bb0*/  LDSM.16.M88.4 R144, [R3+0x6000] ;  /* 0x006000000390783b */ /* 0x000fe80000000200 */
[C---:B----4-:R-:W-:Y:S04]  /*6bc0*/  HMMA.16816.F32.BF16 R36, R140.reuse, R160, RZ ;  /* 0x000000a08c24723c */ /* 0x050fe800000418ff */
[----:B------:R-:W-:Y:S04]  /*6bd0*/  LDSM.16.M88.4 R148, [R3+0x6800] ;  /* 0x006800000394783b */ /* 0x000fe80000000200 */
[C---:B------:R-:W-:Y:S04]  /*6be0*/  HMMA.16816.F32.BF16 R40, R140.reuse, R162, RZ ;  /* 0x000000a28c28723c */ /* 0x040fe800000418ff */
[----:B------:R-:W-:Y:S04]  /*6bf0*/  LDSM.16.M88.4 R152, [R3+0x7000] ;  /* 0x007000000398783b */ /* 0x000fe80000000200 */
[C---:B--2---:R-:W-:Y:S04]  /*6c00*/  HMMA.16816.F32.BF16 R44, R140.reuse, R164, RZ ;  /* 0x000000a48c2c723c */ /* 0x044fe800000418ff */
[----:B------:R-:W-:Y:S04]  /*6c10*/  LDSM.16.M88.4 R156, [R3+0x7800] ;  /* 0x00780000039c783b */ /* 0x000fe80000000200 */
[C---:B------:R-:W-:Y:S04]  /*6c20*/  HMMA.16816.F32.BF16 R48, R140.reuse, R166, RZ ;  /* 0x000000a68c30723c */ /* 0x040fe800000418ff */
[----:B------:R-:W-:Y:S04]  /*6c30*/  LDSM.16.M88.4 R160, [R200] ;  /* 0x00000000c8a0783b */ /* 0x000fe80000000200 */
[C---:B------:R-:W-:Y:S04]  /*6c40*/  HMMA.16816.F32.BF16 R52, R140.reuse, R168, RZ ;  /* 0x000000a88c34723c */ /* 0x040fe800000418ff */
[----:B------:R-:W-:Y:S04]  /*6c50*/  LDSM.16.M88.4 R164, [R136+0x4000] ;  /* 0x0040000088a4783b */ /* 0x000fe80000000200 */
[C---:B------:R-:W-:Y:S04]  /*6c60*/  HMMA.16816.F32.BF16 R56, R140.reuse, R170, RZ ;  /* 0x000000aa8c38723c */ /* 0x040fe800000418ff */
[----:B------:R-:W-:Y:S04]  /*6c70*/  LDSM.16.M88.4 R168, [R136+0x4800] ;  /* 0x0048000088a8783b */ /* 0x000fe80000000200 */
[C---:B-----5:R-:W-:Y:S04]  /*6c80*/  HMMA.16816.F32.BF16 R60, R140.reuse, R172, RZ ;  /* 0x000000ac8c3c723c */ /* 0x060fe800000418ff */
[----:B------:R-:W-:Y:S04]  /*6c90*/  LDSM.16.M88.4 R192, [R136+0xa800] ;  /* 0x00a8000088c0783b */ /* 0x000fe80000000200 */
[----:B------:R-:W-:Y:S04]  /*6ca0*/  HMMA.16816.F32.BF16 R64, R140, R174, RZ ;  /* 0x000000ae8c40723c */ /* 0x000fe800000418ff */
[----:B------:R-:W2:Y:S04]  /*6cb0*/  LDSM.16.M88.4 R140, [R3+0x5800] ;  /* 0x00580000038c783b */ /* 0x000ea80000000200 */
[C---:B---3--:R-:W-:Y:S04]  /*6cc0*/  HMMA.16816.F32.BF16 R4, R176.reuse, R180, R4 ;  /* 0x000000b4b004723c */ /* 0x048fe80000041804 */
[----:B------:R-:W3:Y:S04]  /*6cd0*/  LDSM.16.M88.4 R172, [R136+0x5000] ;  /* 0x0050000088ac783b */ /* 0x000ee80000000200 */
[C---:B------:R-:W-:Y:S04]  /*6ce0*/  HMMA.16816.F32.BF16 R8, R176.reuse, R182, R8 ;  /* 0x000000b6b008723c */ /* 0x040fe80000041808 */
[----:B------:R-:W-:Y:S04]  /*6cf0*/  LDSM.16.M88.4 R180, [R136+0x9000] ;  /* 0x0090000088b4783b */ /* 0x000fe80000000200 */
[C---:B------:R-:W-:Y:S04]  /*6d00*/  HMMA.16816.F32.BF16 R12, R176.reuse, R184, R12 ;  /* 0x000000b8b00c723c */ /* 0x040fe8000004180c */
[----:B------:R-:W-:Y:S04]  /*6d10*/  LDSM.16.M88.4 R196, [R136+0xb000] ;  /* 0x00b0000088c4783b */ /* 0x000fe80000000200 */
[C---:B------:R-:W-:Y:S04]  /*6d20*/  HMMA.16816.F32.BF16 R16, R176.reuse, R186, R16 ;  /* 0x000000bab010723c */ /* 0x040fe80000041810 */
[----:B------:R-:W-:Y:S04]  /*6d30*/  LDSM.16.M88.4 R184, [R136+0x9800] ;  /* 0x0098000088b8783b */ /* 0x000fe80000000200 */
[C---:B-1----:R-:W-:Y:S04]  /*6d40*/  HMMA.16816.F32.BF16 R20, R176.reuse, R132, R20 ;  /* 0x00000084b014723c */ /* 0x042fe80000041814 */
[----:B------:R-:W-:Y:S04]  /*6d50*/  LDSM.16.M88.4 R204, [R2+0x8000] ;  /* 0x0080000002cc783b */ /* 0x000fe80000000200 */
[C---:B------:R-:W-:Y:S04]  /*6d60*/  HMMA.16816.F32.BF16 R24, R176.reuse, R134, R24 ;  /* 0x00000086b018723c */ /* 0x040fe80000041818 */
[----:B------:R-:W1:Y:S04]  /*6d70*/  LDSM.16.M88.4 R132, [R136+0x5800] ;  /* 0x005800008884783b */ /* 0x000e680000000200 */
[C---:B--2---:R-:W-:Y:S08]  /*6d80*/  HMMA.16816.F32.BF16 R28, R176.reuse, R140, R28 ;  /* 0x0000008cb01c723c */ /* 0x044ff0000004181c */
[C---:B------:R-:W-:Y:S01]  /*6d90*/  HMMA.16816.F32.BF16 R32, R176.reuse, R142, R32 ;  /* 0x0000008eb020723c */ /* 0x040fe20000041820 */
[----:B------:R-:W2:Y:S07]  /*6da0*/  LDSM.16.M88.4 R140, [R136+0x6000] ;  /* 0x00600000888c783b */ /* 0x000eae0000000200 */
        /* <DEDUP_REMOVED lines=11> */
[----:B------:R-:W-:Y:S07]  /*6e60*/  LDSM.16.M88.4 R156, [R2+0x4800] ;  /* 0x00480000029c783b */ /* 0x000fee0000000200 */
[C---:B------:R-:W-:Y:S01]  /*6e70*/  HMMA.16816.F32.BF16 R4, R160.reuse, R164, R4 ;  /* 0x000000a4a004723c */ /* 0x040fe20000041804 */
[----:B------:R-:W-:Y:S07]  /*6e80*/  LDSM.16.M88.4 R176, [R189+UR5+0xb800] ;  /* 0x00b80005bdb0783b */ /* 0x000fee0008000200 */
        /* <DEDUP_REMOVED lines=8> */
[C---:B-1----:R-:W-:Y:S08]  /*6f10*/  HMMA.16816.F32.BF16 R28, R160.reuse, R132, R28 ;  /* 0x00000084a01c723c */ /* 0x042ff0000004181c */
[C---:B------:R-:W-:Y:S01]  /*6f20*/  HMMA.16816.F32.BF16 R32, R160.reuse, R134, R32 ;  /* 0x00000086a020723c */ /* 0x040fe20000041820 */
[----:B------:R-:W1:Y:S07]  /*6f30*/  LDSM.16.M88.4 R132, [R136+0x7800] ;  /* 0x007800008884783b */ /* 0x000e6e0000000200 */
[C---:B--2---:R-:W-:Y:S08]  /*6f40*/  HMMA.16816.F32.BF16 R36, R160.reuse, R140, R36 ;  /* 0x0000008ca024723c */ /* 0x044ff00000041824 */
[C---:B------:R-:W-:Y:S01]  /*6f50*/  HMMA.16816.F32.BF16 R40, R160.reuse, R142, R40 ;  /* 0x0000008ea028723c */ /* 0x040fe20000041828 */
[----:B------:R-:W2:Y:S07]  /*6f60*/  LDSM.16.M88.4 R140, [R201] ;  /* 0x00000000c98c783b */ /* 0x000eae0000000200 */
[C---:B----4-:R-:W-:Y:S08]  /*6f70*/  HMMA.16816.F32.BF16 R44, R160.reuse, R144, R44 ;  /* 0x00000090a02c723c */ /* 0x050ff0000004182c */
[C---:B------:R-:W-:Y:S01]  /*6f80*/  HMMA.16816.F32.BF16 R48, R160.reuse, R146, R48 ;  /* 0x00000092a030723c */ /* 0x040fe20000041830 */
[----:B------:R-:W3:Y:S07]  /*6f90*/  LDSM.16.M88.4 R144, [R2+0x6800] ;  /* 0x006800000290783b */ /* 0x000eee0000000200 */
[C---:B-----5:R-:W-:Y:S08]  /*6fa0*/  HMMA.16816.F32.BF16 R52, R160.reuse, R148, R52 ;  /* 0x00000094a034723c */ /* 0x060ff00000041834 */
[C---:B------:R-:W-:Y:S01]  /*6fb0*/  HMMA.16816.F32.BF16 R56, R160.reuse, R150, R56 ;  /* 0x00000096a038723c */ /* 0x040fe20000041838 */
[----:B------:R-:W4:Y:S07]  /*6fc0*/  LDSM.16.M88.4 R148, [R2+0x7000] ;  /* 0x007000000294783b */ /* 0x000f2e0000000200 */
[C---:B-1----:R-:W-:Y:S08]  /*6fd0*/  HMMA.16816.F32.BF16 R60, R160.reuse, R132, R60 ;  /* 0x00000084a03c723c */ /* 0x042ff0000004183c */
[----:B------:R-:W-:Y:S01]  /*6fe0*/  HMMA.16816.F32.BF16 R64, R160, R134, R64 ;  /* 0x00000086a040723c */ /* 0x000fe20000041840 */
[----:B------:R-:W1:Y:S07]  /*6ff0*/  LDSM.16.M88.4 R132, [R2+0x7800] ;  /* 0x007800000284783b */ /* 0x000e6e0000000200 */
[C---:B--2---:R-:W-:Y:S01]  /*7000*/  HMMA.16816.F32.BF16 R4, R140.reuse, R152, R4 ;  /* 0x000000988c04723c */ /* 0x044fe20000041804 */
[----:B------:R-:W-:Y:S07]  /*7010*/  LDSM.16.M88.4 R160, [R189+UR5+0x8800] ;  /* 0x00880005bda0783b */ /* 0x000fee0008000200 */
[C---:B------:R-:W-:Y:S01]  /*7020*/  HMMA.16816.F32.BF16 R8, R140.reuse, R154, R8 ;  /* 0x0000009a8c08723c */ /* 0x040fe20000041808 */
[----:B------:R-:W-:Y:S07]  /*7030*/  LDSM.16.M88.4 R152, [R190+0x2000] ;  /* 0x00200000be98783b */ /* 0x000fee0000000200 */
[C---:B------:R-:W-:Y:S08]  /*7040*/  HMMA.16816.F32.BF16 R12, R140.reuse, R156, R12 ;  /* 0x0000009c8c0c723c */ /* 0x040ff0000004180c */
[C---:B------:R-:W-:Y:S01]  /*7050*/  HMMA.16816.F32.BF16 R16, R140.reuse, R158, R16 ;  /* 0x0000009e8c10723c */ /* 0x040fe20000041810 */
[----:B------:R-:W2:Y:S07]  /*7060*/  LDSM.16.M88.4 R156, [R189+UR5+0x8000] ;  /* 0x00800005bd9c783b */ /* 0x000eae0008000200 */
        /* <DEDUP_REMOVED lines=15> */
[C---:B-1----:R-:W-:Y:S08]  /*7160*/  HMMA.16816.F32.BF16 R60, R140.reuse, R132, R60 ;  /* 0x000000848c3c723c */ /* 0x042ff0000004183c */
[----:B------:R-:W-:Y:S01]  /*7170*/  HMMA.16816.F32.BF16 R64, R140, R134, R64 ;  /* 0x000000868c40723c */ /* 0x000fe20000041840 */
[----:B------:R-:W-:Y:S07]  /*7180*/  LDSM.16.M88.4 R132, [R188+0x2000] ;  /* 0x00200000bc84783b */ /* 0x000fee0000000200 */
[C---:B--2---:R-:W-:Y:S01]  /*7190*/  HMMA.16816.F32.BF16 R4, R152.reuse, R156, R4 ;  /* 0x0000009c9804723c */ /* 0x044fe20000041804 */
[----:B------:R-:W1:Y:S07]  /*71a0*/  LDSM.16.M88.4 R140, [R3+0x8000] ;  /* 0x00800000038c783b */ /* 0x000e6e0000000200 */
[C---:B------:R-:W-:Y:S01]  /*71b0*/  HMMA.16816.F32.BF16 R8, R152.reuse, R158, R8 ;  /* 0x0000009e9808723c */ /* 0x040fe20000041808 */
[----:B------:R-:W2:Y:S07]  /*71c0*/  LDSM.16.M88.4 R156, [R3+0x8800] ;  /* 0x00880000039c783b */ /* 0x000eae0000000200 */
[C---:B------:R-:W-:Y:S01]  /*71d0*/  HMMA.16816.F32.BF16 R12, R152.reuse, R160, R12 ;  /* 0x000000a0980c723c */ /* 0x040fe2000004180c */
[----:B------:R-:W-:Y:S07]  /*71e0*/  LDSM.16.M88.4 R188, [R136+0xa000] ;  /* 0x00a0000088bc783b */ /* 0x000fee0000000200 */
        /* <DEDUP_REMOVED lines=17> */
[C---:B------:R-:W-:Y:S01]  /*7300*/  HMMA.16816.F32.BF16 R60, R152.reuse, R176, R60 ;  /* 0x000000b0983c723c */ /* 0x040fe2000004183c */
[----:B------:R-:W-:Y:S07]  /*7310*/  LDSM.16.M88.4 R200, [R201+0x2000] ;  /* 0x00200000c9c8783b */ /* 0x000fee0000000200 */
[----:B------:R-:W-:Y:S01]  /*7320*/  HMMA.16816.F32.BF16 R64, R152, R178, R64 ;  /* 0x000000b29840723c */ /* 0x000fe20000041840 */
[----:B------:R-:W5:Y:S07]  /*7330*/  LDSM.16.M88.4 R152, [R3+0xa000] ;  /* 0x00a000000398783b */ /* 0x000f6e0000000200 */
[C---:B-1----:R-:W-:Y:S01]  /*7340*/  HMMA.16816.F32.BF16 R4, R132.reuse, R140, R4 ;  /* 0x0000008c8404723c */ /* 0x042fe20000041804 */
[----:B------:R-:W1:Y:S07]  /*7350*/  LDSM.16.M88.4 R176, [R136+0x8000] ;  /* 0x0080000088b0783b */ /* 0x000e6e0000000200 */
[C---:B------:R-:W-:Y:S01]  /*7360*/  HMMA.16816.F32.BF16 R8, R132.reuse, R142, R8 ;  /* 0x0000008e8408723c */ /* 0x040fe20000041808 */
[----:B------:R-:W1:Y:S07]  /*7370*/  LDSM.16.M88.4 R140, [R136+0x8800] ;  /* 0x00880000888c783b */ /* 0x000e6e0000000200 */
[C---:B--2---:R-:W-:Y:S08]  /*7380*/  HMMA.16816.F32.BF16 R12, R132.reuse, R156, R12 ;  /* 0x0000009c840c723c */ /* 0x044ff0000004180c */
[C---:B------:R-:W-:Y:S01]  /*7390*/  HMMA.16816.F32.BF16 R16, R132.reuse, R158, R16 ;  /* 0x0000009e8410723c */ /* 0x040fe20000041810 */
[----:B------:R-:W2:Y:S07]  /*73a0*/  LDSM.16.M88.4 R156, [R136+0xb800] ;  /* 0x00b80000889c783b */ /* 0x000eae0000000200 */
        /* <DEDUP_REMOVED lines=13> */
[C---:B-1----:R-:W-:Y:S08]  /*7480*/  HMMA.16816.F32.BF16 R4, R172.reuse, R176, R4 ;  /* 0x000000b0ac04723c */ /* 0x042ff00000041804 */
[C---:B------:R-:W-:Y:S08]  /*7490*/  HMMA.16816.F32.BF16 R8, R172.reuse, R178, R8 ;  /* 0x000000b2ac08723c */ /* 0x040ff00000041808 */
[C---:B------:R-:W-:Y:S08]  /*74a0*/  HMMA.16816.F32.BF16 R12, R172.reuse, R140, R12 ;  /* 0x0000008cac0c723c */ /* 0x040ff0000004180c */
[C---:B------:R-:W-:Y:S01]  /*74b0*/  HMMA.16816.F32.BF16 R16, R172.reuse, R142, R16 ;  /* 0x0000008eac10723c */ /* 0x040fe20000041810 */
[----:B------:R-:W1:Y:S07]  /*74c0*/  LDSM.16.M88.4 R140, [R2+0x9000] ;  /* 0x00900000028c783b */ /* 0x000e6e0000000200 */
        /* <DEDUP_REMOVED lines=10> */
[C---:B--2---:R-:W-:Y:S08]  /*7570*/  HMMA.16816.F32.BF16 R60, R172.reuse, R156, R60 ;  /* 0x0000009cac3c723c */ /* 0x044ff0000004183c */
        /* <DEDUP_REMOVED lines=8> */
[----:B------:R-:W2:Y:S01]  /*7600*/  MUFU.TANH R145, R192 ;  /* 0x000000c000917308 */ /* 0x000ea20000002400 */
[C---:B------:R-:W-:Y:S03]  /*7610*/  HMMA.16816.F32.BF16 R16, R200.reuse, R134, R16 ;  /* 0x00000086c810723c */ /* 0x040fe60000041810 */
[----:B------:R-:W-:Y:S01]  /*7620*/  FMUL.FTZ R133, R11, UR10 ;  /* 0x0000000a0b857c20 */ /* 0x000fe20008410000 */
[----:B------:R-:W-:Y:S01]  /*7630*/  FMUL.FTZ R191, R9, UR10 ;  /* 0x0000000a09bf7c20 */ /* 0x000fe20008410000 */
[----:B------:R-:W-:Y:S01]  /*7640*/  FMUL.FTZ R136, R8, UR10 ;  /* 0x0000000a08887c20 */ /* 0x000fe20008410000 */
[----:B------:R-:W-:Y:S03]  /*7650*/  FMUL.FTZ R252, R10, UR10 ;  /* 0x0000000a0afc7c20 */ /* 0x000fe60008410000 */
[----:B------:R3:W4:Y:S01]  /*7660*/  MUFU.TANH R9, R133 ;  /* 0x0000008500097308 */ /* 0x0007220000002400 */
[C---:B-1----:R-:W-:Y:S03]  /*7670*/  HMMA.16816.F32.BF16 R20, R200.reuse, R140, R20 ;  /* 0x0000008cc814723c */ /* 0x042fe60000041814 */
[----:B------:R-:W-:Y:S01]  /*7680*/  FMUL.FTZ R244, R12, UR10 ;  /* 0x0000000a0cf47c20 */ /* 0x000fe20008410000 */
[----:B------:R-:W-:Y:S01]  /*7690*/  FMUL.FTZ R242, R13, UR10 ;  /* 0x0000000a0df27c20 */ /* 0x000fe20008410000 */
[----:B------:R-:W-:Y:S01]  /*76a0*/  FMUL.FTZ R240, R14, UR10 ;  /* 0x0000000a0ef07c20 */ /* 0x000fe20008410000 */
[----:B------:R-:W-:Y:S03]  /*76b0*/  FMUL.FTZ R230, R15, UR10 ;  /* 0x0000000a0fe67c20 */ /* 0x000fe60008410000 */
[----:B------:R1:W1:Y:S01]  /*76c0*/  MUFU.TANH R158, R191 ;  /* 0x000000bf009e7308 */ /* 0x0002620000002400 */
[C---:B------:R-:W-:Y:S01]  /*76d0*/  HMMA.16816.F32.BF16 R24, R200.reuse, R142, R24 ;  /* 0x0000008ec818723c */ /* 0x040fe20000041818 */
[----:B------:R-:W-:Y:S02]  /*76e0*/  LDSM.16.M88.4 R140, [R2+0xa000] ;  /* 0x00a00000028c783b */ /* 0x000fe40000000200 */
[----:B------:R-:W-:Y:S01]  /*76f0*/  FMUL.FTZ R236, R16, UR10 ;  /* 0x0000000a10ec7c20 */ /* 0x000fe20008410000 */
[----:B------:R-:W-:Y:S01]  /*7700*/  FMUL.FTZ R238, R17, UR10 ;  /* 0x0000000a11ee7c20 */ /* 0x000fe20008410000 */
[----:B------:R-:W-:Y:S01]  /*7710*/  FMUL.FTZ R234, R18, UR10 ;  /* 0x0000000a12ea7c20 */ /* 0x000fe20008410000 */
[----:B------:R-:W-:Y:S03]  /*7720*/  FMUL.FTZ R232, R19, UR10 ;  /* 0x0000000a13e87c20 */ /* 0x000fe60008410000 */
[----:B------:R5:W2:Y:S01]  /*7730*/  MUFU.TANH R162, R136 ;  /* 0x0000008800a27308 */ /* 0x000aa20000002400 */
[----:B---3--:R-:W3:Y:S01]  /*7740*/  LDSM.16.M88.4 R132, [R2+0x9800] ;  /* 0x009800000284783b */ /* 0x008ee20000000200 */
[----:B------:R-:W-:Y:S01]  /*7750*/  FMUL.FTZ R192, R21, UR10 ;  /* 0x0000000a15c07c20 */ /* 0x000fe20008410000 */
[----:B------:R-:W-:Y:S01]  /*7760*/  FMUL.FTZ R228, R20, UR10 ;  /* 0x0000000a14e47c20 */ /* 0x000fe20008410000 */
[----:B------:R-:W-:Y:S06]  /*7770*/  FMUL.FTZ R204, R23, UR10 ;  /* 0x0000000a17cc7c20 */ /* 0x000fec0008410000 */
[----:B------:R-:W2:Y:S01]  /*7780*/  MUFU.TANH R155, R192 ;  /* 0x000000c0009b7308 */ /* 0x000ea20000002400 */
[----:B-1----:R-:W-:Y:S01]  /*7790*/  FMUL.FTZ R191, R22, UR10 ;  /* 0x0000000a16bf7c20 */ /* 0x002fe20008410000 */
[----:B------:R-:W-:Y:S01]  /*77a0*/  FMUL.FTZ R226, R25, UR10 ;  /* 0x0000000a19e27c20 */ /* 0x000fe20008410000 */
[----:B------:R-:W-:Y:S07]  /*77b0*/  FMUL.FTZ R206, R26, UR10 ;  /* 0x0000000a1ace7c20 */ /* 0x000fee0008410000 */
[----:B------:R1:W1:Y:S01]  /*77c0*/  MUFU.TANH R153, R191 ;  /* 0x000000bf00997308 */ /* 0x0002620000002400 */
[----:B-----5:R-:W-:Y:S09]  /*77d0*/  FMUL.FTZ R136, R24, UR10 ;  /* 0x0000000a18887c20 */ /* 0x020ff20008410000 */
[----:B------:R-:W2:Y:S10]  /*77e0*/  MUFU.TANH R151, R136 ;  /* 0x0000008800977308 */ /* 0x000eb40000002400 */
[----:B------:R-:W2:Y:S01]  /*77f0*/  MUFU.TANH R250, R250 ;  /* 0x000000fa00fa7308 */ /* 0x000ea20000002400 */
[----:B-1----:R-:W-:Y:S09]  /*7800*/  FMUL.FTZ R191, R27, UR10 ;  /* 0x0000000a1bbf7c20 */ /* 0x002ff20008410000 */
[----:B------:R-:W1:Y:S01]  /*7810*/  MUFU.TANH R159, R191 ;  /* 0x000000bf009f7308 */ /* 0x000e620000002400 */
[C---:B---3--:R-:W-:Y:S09]  /*7820*/  HMMA.16816.F32.BF16 R28, R200.reuse, R132, R28 ;  /* 0x00000084c81c723c */ /* 0x048ff2000004181c */
[----:B------:R-:W3:Y:S01]  /*7830*/  MUFU.TANH R248, R248 ;  /* 0x000000f800f87308 */ /* 0x000ee20000002400 */
[C---:B------:R-:W-:Y:S09]  /*7840*/  HMMA.16816.F32.BF16 R32, R200.reuse, R134, R32 ;  /* 0x00000086c820723c */ /* 0x040ff20000041820 */
[----:B------:R-:W1:Y:S01]  /*7850*/  MUFU.TANH R246, R246 ;  /* 0x000000f600f67308 */ /* 0x000e620000002400 */
        /* <DEDUP_REMOVED lines=19> */
[----:B------:R-:W-:Y:S07]  /*7990*/  FMUL.FTZ R43, R43, UR10 ;  /* 0x0000000a2b2b7c20 */ /* 0x000fee0008410000 */
[----:B------:R-:W1:Y:S10]  /*79a0*/  MUFU.TANH R185, R34 ;  /* 0x0000002200b97308 */ /* 0x000e740000002400 */
[----:B------:R4:W1:Y:S10]  /*79b0*/  MUFU.TANH R179, R35 ;  /* 0x0000002300b37308 */ /* 0x0008740000002400 */
[----:B------:R2:W1:Y:S01]  /*79c0*/  MUFU.TANH R187, R133 ;  /* 0x0000008500bb7308 */ /* 0x0004620000002400 */
[C---:B-----5:R-:W-:Y:S09]  /*79d0*/  HMMA.16816.F32.BF16 R44, R200.reuse, R28, R44 ;  /* 0x0000001cc82c723c */ /* 0x060ff2000004182c */
[----:B------:R1:W1:Y:S01]  /*79e0*/  MUFU.TANH R181, R134 ;  /* 0x0000008600b57308 */ /* 0x0002620000002400 */
[----:B----4-:R-:W4:Y:S01]  /*79f0*/  LDSM.16.M88.4 R32, [R2+0xb000] ;  /* 0x00b000000220783b */ /* 0x010f220000000200 */
[C---:B------:R-:W-:Y:S08]  /*7a00*/  HMMA.16816.F32.BF16 R48, R200.reuse, R30, R48 ;  /* 0x0000001ec830723c */ /* 0x040ff00000041830 */
[----:B------:R-:W1:Y:S01]  /*7a10*/  MUFU.TANH R244, R244 ;  /* 0x000000f400f47308 */ /* 0x000e620000002400 */
[----:B------:R-:W5:Y:S01]  /*7a20*/  LDSM.16.M88.4 R28, [R2+0xb800] ;  /* 0x00b80000021c783b */ /* 0x000f620000000200 */
[----:B------:R-:W-:Y:S04]  /*7a30*/  DEPBAR.LE SB0, 0x0 ;  /* 0x000080000000791a */ /* 0x000fe80000000000 */
[----:B--2---:R-:W-:Y:S04]  /*7a40*/  FMUL.FTZ R133, R37, UR10 ;  /* 0x0000000a25857c20 */ /* 0x004fe80008410000 */
[----:B------:R-:W2:Y:S01]  /*7a50*/  MUFU.TANH R242, R242 ;  /* 0x000000f200f27308 */ /* 0x000ea20000002400 */
[----:B------:R-:W-:Y:S01]  /*7a60*/  FMUL.FTZ R251, R44, UR10 ;  /* 0x0000000a2cfb7c20 */ /* 0x000fe20008410000 */
[----:B------:R-:W-:Y:S01]  /*7a70*/  BAR.SYNC.DEFER_BLOCKING 0x0 ;  /* 0x0000000000007b1d */ /* 0x000fe20000010000 */
[----:B------:R-:W-:Y:S01]  /*7a80*/  FMUL.FTZ R37, R40, UR10 ;  /* 0x0000000a28257c20 */ /* 0x000fe20008410000 */
[----:B------:R-:W-:Y:S01]  /*7a90*/  FMUL.FTZ R45, R45, UR10 ;  /* 0x0000000a2d2d7c20 */ /* 0x000fe20008410000 */
[----:B------:R-:W-:Y:S01]  /*7aa0*/  FMUL.FTZ R46, R46, UR10 ;  /* 0x0000000a2e2e7c20 */ /* 0x000fe20008410000 */
[----:B------:R-:W-:Y:S01]  /*7ab0*/  FMUL.FTZ R245, R48, UR10 ;  /* 0x0000000a30f57c20 */ /* 0x000fe20008410000 */
[----:B------:R-:W-:Y:S03]  /*7ac0*/  FMUL.FTZ R47, R47, UR10 ;  /* 0x0000000a2f2f7c20 */ /* 0x000fe60008410000 */
[----:B------:R1:W1:Y:S01]  /*7ad0*/  MUFU.TANH R175, R133 ;  /* 0x0000008500af7308 */ /* 0x0002620000002400 */
[----:B------:R-:W-:Y:S01]  /*7ae0*/  FMUL.FTZ R49, R49, UR10 ;  /* 0x0000000a31317c20 */ /* 0x000fe20008410000 */
[----:B------:R-:W-:Y:S01]  /*7af0*/  FMUL.FTZ R50, R50, UR10 ;  /* 0x0000000a32327c20 */ /* 0x000fe20008410000 */
[----:B------:R-:W-:Y:S07]  /*7b00*/  FMUL.FTZ R51, R51, UR10 ;  /* 0x0000000a33337c20 */ /* 0x000fee0008410000 */
        /* <DEDUP_REMOVED lines=79> */
[----:B------:R-:W2:Y:S04]  /*8000*/  LDC R4, c[0x0][0x4f0] ;  /* 0x00013c00ff047b82 */ /* 0x000ea80000000800 */
[----:B------:R-:W-:Y:S02]  /*8010*/  IABS R6, R13 ;  /* 0x0000000d00067213 */ /* 0x000fe40000000000 */
[-C--:B--2---:R-:W-:Y:S02]  /*8020*/  IABS R2, R4.reuse ;  /* 0x0000000400027213 */ /* 0x084fe40000000000 */
[-C--:B------:R-:W-:Y:S02]  /*8030*/  LOP3.LUT R13, R13, R4.reuse, RZ, 0x3c, !PT ;  /* 0x000000040d0d7212 */ /* 0x080fe400078e3cff */
[----:B------:R-:W2:Y:S02]  /*8040*/  I2F.RP R12, R2 ;  /* 0x00000002000c7306 */ /* 0x000ea40000209400 */
[----:B------:R-:W-:Y:S08]  /*8050*/  ISETP.GE.AND P2, PT, R13, RZ, PT ;  /* 0x000000ff0d00720c */ /* 0x000ff00003f46270 */
[----:B--2---:R-:W2:Y:S02]  /*8060*/  MUFU.RCP R3, R12 ;  /* 0x0000000c00037308 */ /* 0x004ea40000001000 */
[----:B--2---:R-:W-:Y:S01]  /*8070*/  VIADD R10, R3, 0xffffffe ;  /* 0x0ffffffe030a7836 */ /* 0x004fe20000000000 */
[----:B------:R-:W-:Y:S07]  /*8080*/  IADD3 R3, PT, PT, R218, -0x80, RZ ;  /* 0xffffff80da037810 */ /* 0x000fee0007ffe0ff */
[----:B------:R-:W2:Y:S01]  /*8090*/  F2I.FTZ.U32.TRUNC.NTZ R11, R10 ;  /* 0x0000000a000b7305 */ /* 0x000ea2000021f000 */
[----:B------:R-:W-:Y:S02]  /*80a0*/  IABS R8, R3 ;  /* 0x0000000300087213 */ /* 0x000fe40000000000 */
[----:B------:R-:W-:Y:S01]  /*80b0*/  LOP3.LUT R3, R3, R4, RZ, 0x3c, !PT ;  /* 0x0000000403037212 */ /* 0x000fe200078e3cff */
[--C-:B--2---:R-:W-:Y:S02]  /*80c0*/  IMAD.MOV R7, RZ, RZ, -R11.reuse ;  /* 0x000000ffff077224 */ /* 0x104fe400078e0a0b */
        /* <DEDUP_REMOVED lines=20> */
[----:B------:R-:W2:Y:S08]  /*8210*/  LDC.64 R2, c[0x0][0x3b8] ;  /* 0x0000ee00ff027b82 */ /* 0x000eb00000000a00 */
        /* <DEDUP_REMOVED lines=11> */
[----:B------:R-:W3:Y:S04]  /*82d0*/  LDG.E R7, desc[UR24][R16.64] ;  /* 0x0000001810077981 */ /* 0x000ee8000c1e1900 */
[----:B------:R-:W-:Y:S01]  /*82e0*/  IMAD R11, R11, R4, -0x80 ;  /* 0xffffff800b0b7424 */ /* 0x000fe200078e0204 */
[----:B------:R-:W3:Y:S04]  /*82f0*/  LDG.E R6, desc[UR24][R14.64] ;  /* 0x000000180e067981 */ /* 0x000ee8000c1e1900 */
        /* <DEDUP_REMOVED lines=13> */
.L_x_1905:
        /* <DEDUP_REMOVED lines=36> */
.L_x_1904:
[----:B-12---:R-:W-:Y:S01]  /*8610*/  FMNMX3.FTZ R5, R0, R246, R145, !PT ;  /* 0x000000f600057276 */ /* 0x006fe20007810091 */
        /* <DEDUP_REMOVED lines=59> */
[----:B------:R-:W-:Y:S02]  /*89d0*/  ISETP.NE.AND P2, PT, R225, -0x1, PT ;  /* 0xffffffffe100780c */ /* 0x000fe40003f45270 */
[----:B------:R-:W-:Y:S01]  /*89e0*/  FSEL R150, R150, RZ, P3 ;  /* 0x000000ff96967208 */ /* 0x000fe20001800000 */
[----:B------:R-:W-:Y:S01]  /*89f0*/  FMUL.FTZ R2, R5, UR4 ;  /* 0x0000000405027c20 */ /* 0x000fe20008410000 */
[--C-:B------:R-:W-:Y:S01]  /*8a00*/  FFMA.FTZ R143, R145, UR4, -R148.reuse ;  /* 0x00000004918f7c23 */ /* 0x100fe20008010894 */
[--C-:B------:R-:W-:Y:S01]  /*8a10*/  FFMA.FTZ R141, R9, UR4, -R148.reuse ;  /* 0x00000004098d7c23 */ /* 0x100fe20008010894 */
[----:B------:R-:W-:Y:S01]  /*8a20*/  FFMA.FTZ R147, R246, UR4, -R148 ;  /* 0x00000004f6937c23 */ /* 0x000fe20008010894 */
[--C-:B------:R-:W-:Y:S01]  /*8a30*/  FFMA.FTZ R145, R162, UR4, -R150.reuse ;  /* 0x00000004a2917c23 */ /* 0x100fe20008010896 */
[--C-:B------:R-:W-:Y:S01]  /*8a40*/  FFMA.FTZ R149, R250, UR4, -R150.reuse ;  /* 0x00000004fa957c23 */ /* 0x100fe20008010896 */
[--C-:B------:R-:W-:Y:S01]  /*8a50*/  FFMA.FTZ R146, R248, UR4, -R150.reuse ;  /* 0x00000004f8927c23 */ /* 0x100fe20008010896 */
[----:B------:R-:W-:Y:S01]  /*8a60*/  FFMA.FTZ R144, R158, UR4, -R150 ;  /* 0x000000049e907c23 */ /* 0x000fe20008010896 */
[--C-:B------:R-:W-:Y:S01]  /*8a70*/  FFMA.FTZ R142, R252, UR4, -R148.reuse ;  /* 0x00000004fc8e7c23 */ /* 0x100fe20008010894 */
        /* <DEDUP_REMOVED lines=154> */
[----:B------:R-:W-:Y:S01]  /*9420*/  FFMA.FTZ R180, R157, UR4, -R150 ;  /* 0x000000049db47c23 */ /* 0x000fe20008010896 */
[--C-:B------:R-:W-:Y:S07]  /*9430*/  FFMA.FTZ R182, R249, UR4, -R148.reuse ;  /* 0x00000004f9b67c23 */ /* 0x100fee0008010894 */
[----:B------:R-:W-:Y:S01]  /*9440*/  MUFU.EX2 R179, R179 ;  /* 0x000000b300b37308 */ /* 0x000fe20000000800 */
[----:B------:R-:W-:Y:S01]  /*9450*/  FFMA.FTZ R163, R247, UR4, -R148 ;  /* 0x00000004f7a37c23 */ /* 0x000fe20008010894 */
        /* <DEDUP_REMOVED lines=14> */
[--C-:B------:R-:W-:Y:S01]  /*9540*/  FFMA.FTZ R251, R251, UR4, -R150.reuse ;  /* 0x00000004fbfb7c23 */ /* 0x100fe20008010896 */
[--C-:B----4-:R-:W-:Y:S01]  /*9550*/  FFMA.FTZ R175, R205, UR4, -R150.reuse ;  /* 0x00000004cdaf7c23 */ /* 0x110fe20008010896 */
[----:B------:R-:W-:Y:S07]  /*9560*/  FFMA.FTZ R186, R207, UR4, -R150 ;  /* 0x00000004cfba7c23 */ /* 0x000fee0008010896 */
[----:B------:R-:W-:Y:S01]  /*9570*/  MUFU.EX2 R176, R176 ;  /* 0x000000b000b07308 */ /* 0x000fe20000000800 */
[--C-:B------:R-:W-:Y:S01]  /*9580*/  FFMA.FTZ R188, R235, UR4, -R148.reuse ;  /* 0x00000004ebbc7c23 */ /* 0x100fe20008010894 */
[----:B------:R-:W-:Y:S01]  /*9590*/  FFMA.FTZ R185, R197, UR4, -R148 ;  /* 0x00000004c5b97c23 */ /* 0x000fe20008010894 */
[--C-:B------:R-:W-:Y:S07]  /*95a0*/  FFMA.FTZ R187, R233, UR4, -R150.reuse ;  /* 0x00000004e9bb7c23 */ /* 0x100fee0008010896 */
[----:B------:R-:W-:Y:S01]  /*95b0*/  MUFU.EX2 R161, R161 ;  /* 0x000000a100a17308 */ /* 0x000fe20000000800 */
[--C-:B--2---:R-:W-:Y:S01]  /*95c0*/  FFMA.FTZ R169, R245, UR4, -R150.reuse ;  /* 0x00000004f5a97c23 */ /* 0x104fe20008010896 */
        /* <DEDUP_REMOVED lines=290> */
.L_x_1902:
        /* <DEDUP_REMOVED lines=216> */
.L_x_1908:
[----:B------:R-:W-:Y:S05]  /*b570*/  BSYNC.RECONVERGENT B0 ;  /* 0x0000000000007941 */ /* 0x000fea0003800200 */
.L_x_1907:
        /* <DEDUP_REMOVED lines=32> */
.L_x_1909:
        /* <DEDUP_REMOVED lines=16> */
.L_x_7203:


//--------------------- .text._ZN5flash24flash_fwd_splitkv_kernelI23Flash_fwd_kernel_traitsILi128ELi64ELi128ELi4ELb0ELb0EN7cutlass10bfloat16_tE19Flash_kernel_traitsILi128ELi64ELi128ELi4ES3_EELb1ELb0ELb0ELb1ELb1ELb0ELb1ELb0EEEvNS_16Flash_fwd_paramsE --------------------------
	.section	.text._ZN5flash24flash_fwd_splitkv_kernelI23Flash_fwd_kernel_traitsILi128ELi64ELi128ELi4ELb0ELb0EN7cutlass10bfloat16_tE19Flash_kernel_traitsILi128ELi64ELi128ELi4ES3_EELb1ELb0ELb0ELb1ELb1ELb0ELb1ELb0EEEvNS_16Flash_fwd_paramsE,"ax",@progbits
	.align	128
        .global         _ZN5flash24flash_fwd_splitkv_kernelI23Flash_fwd_kernel_traitsILi128ELi64ELi128ELi4ELb0ELb0EN7cutlass10bfloat16_tE19Flash_kernel_traitsILi128ELi64ELi128ELi4ES3_EELb1ELb0ELb0ELb1ELb1ELb0ELb1ELb0EEEvNS_16Flash_fwd_paramsE
        .type           _ZN5flash24flash_fwd_splitkv_kernelI23Flash_fwd_kernel_traitsILi128ELi64ELi128ELi4ELb0ELb0EN7cutlass10bfloat16_tE19Flash_kernel_traitsILi128ELi64ELi128ELi4ES3_EELb1ELb0ELb0ELb1ELb1ELb0ELb1ELb0EEEvNS_16Flash_fwd_paramsE,@function
        .size           _ZN5flash24flash_fwd_splitkv_kernelI23Flash_fwd_kernel_traitsILi128ELi64ELi128ELi4ELb0ELb0EN7cutlass10bfloat16_tE19Flash_kernel_traitsILi128ELi64ELi128ELi4ES3_EELb1ELb0ELb0ELb1ELb1ELb0ELb1ELb0EEEvNS_16Flash_fwd_paramsE,(.L_x_7204 - _ZN5flash24flash_fwd_splitkv_kernelI23Flash_fwd_kernel_traitsILi128ELi64ELi128ELi4ELb0ELb0EN7cutlass10bfloat16_tE19Flash_kernel_traitsILi128ELi64ELi128ELi4ES3_EELb1ELb0ELb0ELb1ELb1ELb0ELb1ELb0EEEvNS_16Flash_fwd_paramsE)
        .other          _ZN5flash24flash_fwd_splitkv_kernelI23Flash_fwd_kernel_traitsILi128ELi64ELi128ELi4ELb0ELb0EN7cutlass10bfloat16_tE19Flash_kernel_traitsILi128ELi64ELi128ELi4ES3_EELb1ELb0ELb0ELb1ELb1ELb0ELb1ELb0EEEvNS_16Flash_fwd_paramsE,@"STO_CUDA_ENTRY STV_DEFAULT"
_ZN5flash24flash_fwd_splitkv_kernelI23Flash_fwd_kernel_traitsILi128ELi64ELi128ELi4ELb0ELb0EN7cutlass10bfloat16_tE19Flash_kernel_traitsILi128ELi64ELi128ELi4ES3_EELb1ELb0ELb0ELb1ELb1ELb0ELb1ELb0EEEvNS_16Flash_fwd_paramsE:
.text._ZN5flash24flash_fwd_splitkv_kernelI23Flash_fwd_kernel_traitsILi128ELi64ELi128ELi4ELb0ELb0EN7cutlass10bfloat16_tE19Flash_kernel_traitsILi128ELi64ELi128ELi4ES3_EELb1ELb0ELb0ELb1ELb1ELb0ELb1ELb0EEEvNS_16Flash_fwd_paramsE:
[----:B------:R-:W-:Y:S08]  /*0000*/  LDC R1, c[0x0][0x37c] ;  /* 0x0000df00ff017b82 */ /* 0x000ff00000000800 */
[----:B------:R-:W1:Y:S01]  /*0010*/  LDC R7, c[0x0][0x3e0] ;  /* 0x0000f800ff077b82 */ /* 0x000e620000000800 */
[----:B------:R-:W2:Y:S07]  /*0020*/  LDCU.64 UR24, c[0x0][0x358] ;  /* 0x00006b00ff1877ac */ /* 0x000eae0008000a00 */
[----:B------:R-:W3:Y:S08]  /*0030*/  S2UR UR4, SR_CTAID.Z ;  /* 0x00000000000479c3 */ /* 0x000ef00000002700 */
[----:B------:R-:W4:Y:S08]  /*0040*/  LDC.64 R2, c[0x0][0x478] ;  /* 0x00011e00ff027b82 */ /* 0x000f300000000a00 */
[----:B------:R-:W2:Y:S01]  /*0050*/  LDC.64 R4, c[0x0][0x470] ;  /* 0x00011c00ff047b82 */ /* 0x000ea20000000a00 */
[----:B-1----:R-:W1:Y:S01]  /*0060*/  I2F.U32.RP R6, R7 ;  /* 0x0000000700067306 */ /* 0x002e620000209000 */
[----:B------:R-:W-:Y:S01]  /*0070*/  ISETP.NE.U32.AND P2, PT, R7, RZ, PT ;  /* 0x000000ff0700720c */ /* 0x000fe20003f45070 */
[----:B------:R-:W3:Y:S01]  /*0080*/  S2R R23, SR_CTAID.X ;  /* 0x0000000000177919 */ /* 0x000ee20000002500 */
[----:B------:R-:W3:Y:S01]  /*0090*/  LDCU UR22, c[0x0][0x434] ;  /* 0x00008680ff1677ac */ /* 0x000ee20008000800 */
[----:B------:R-:W-:-:S04]  /*00a0*/  IMAD.MOV.U32 R19, RZ, RZ, RZ ;  /* 0x000000ffff137224 */ /* 0x000fc800078e00ff */
[----:B-1----:R-:W1:Y:S01]  /*00b0*/  MUFU.RCP R8, R6 ;  /* 0x0000000600087308 */ /* 0x002e620000001000 */
[----:B----4-:R-:W-:-:S04]  /*00c0*/  ISETP.NE.U32.AND P0, PT, R2, RZ, PT ;  /* 0x000000ff0200720c */ /* 0x010fc80003f05070 */
[----:B------:R-:W-:Y:S02]  /*00d0*/  ISETP.NE.AND.EX P0, PT, R3, RZ, PT, P0 ;  /* 0x000000ff0300720c */ /* 0x000fe40003f05300 */
[----:B--2---:R-:W-:-:S04]  /*00e0*/  ISETP.NE.U32.AND P1, PT, R4, RZ, PT ;  /* 0x000000ff0400720c */ /* 0x004fc80003f25070 */
[----:B------:R-:W-:Y:S01]  /*00f0*/  ISETP.NE.AND.EX P1, PT, R5, RZ, PT, P1 ;  /* 0x000000ff0500720c */ /* 0x000fe20003f25310 */
[----:B-1----:R-:W-:-:S06]  /*0100*/  VIADD R8, R8, 0xffffffe ;  /* 0x0ffffffe08087836 */ /* 0x002fcc0000000000 */
[----:B------:R-:W1:Y:S01]  /*0110*/  @P0 LDC.64 R2, c[0x0][0x478] ;  /* 0x00011e00ff020b82 */ /* 0x000e620000000a00 */
[----:B------:R-:W2:Y:S07]  /*0120*/  F2I.FTZ.U32.TRUNC.NTZ R9, R8 ;  /* 0x0000000800097305 */ /* 0x000eae000021f000 */
[----:B------:R-:W4:Y:S01]  /*0130*/  @P1 LDC.64 R4, c[0x0][0x470] ;  /* 0x00011c00ff041b82 */ /* 0x000f220000000a00 */
[----:B--2---:R-:W-:Y:S01]  /*0140*/  IMAD.MOV R0, RZ, RZ, -R9 ;  /* 0x000000ffff007224 */ /* 0x004fe200078e0a09 */
[----:B------:R-:W-:-:S03]  /*0150*/  MOV R8, RZ ;  /* 0x000000ff00087202 */ /* 0x000fc60000000f00 */
[----:B------:R-:W-:-:S04]  /*0160*/  IMAD R11, R0, R7, RZ ;  /* 0x00000007000b7224 */ /* 0x000fc800078e02ff */
[----:B------:R-:W-:-:S06]  /*0170*/  IMAD.HI.U32 R11, R9, R11, R8 ;  /* 0x0000000b090b7227 */ /* 0x000fcc00078e0008 */
[----:B---3--:R-:W-:-:S04]  /*0180*/  IMAD.HI.U32 R213, R11, UR4, RZ ;  /* 0x000000040bd57c27 */ /* 0x008fc8000f8e00ff */
[----:B------:R-:W-:-:S04]  /*0190*/  IMAD.MOV R0, RZ, RZ, -R213 ;  /* 0x000000ffff007224 */ /* 0x000fc800078e0ad5 */
[----:B------:R-:W-:-:S05]  /*01a0*/  IMAD R0, R7, R0, UR4 ;  /* 0x0000000407007e24 */ /* 0x000fca000f8e0200 */
[----:B------:R-:W-:-:S13]  /*01b0*/  ISETP.GE.U32.AND P4, PT, R0, R7, PT ;  /* 0x000000070000720c */ /* 0x000fda0003f86070 */
[----:B------:R-:W-:Y:S01]  /*01c0*/  @P4 IADD3 R0, PT, PT, R0, -R7, RZ ;  /* 0x8000000700004210 */ /* 0x000fe20007ffe0ff */
[----:B------:R-:W-:-:S03]  /*01d0*/  @P4 VIADD R213, R213, 0x1 ;  /* 0x00000001d5d54836 */ /* 0x000fc60000000000 */
[----:B------:R-:W-:-:S13]  /*01e0*/  ISETP.GE.U32.AND P3, PT, R0, R7, PT ;  /* 0x000000070000720c */ /* 0x000fda0003f66070 */
[----:B------:R-:W-:Y:S02]  /*01f0*/  @P3 IADD3 R213, PT, PT, R213, 0x1, RZ ;  /* 0x00000001d5d53810 */ /* 0x000fe40007ffe0ff */
[----:B------:R-:W-:-:S05]  /*0200*/  @!P2 LOP3.LUT R213, RZ, R7, RZ, 0x33, !PT ;  /* 0x00000007ffd5a212 */ /* 0x000fca00078e33ff */
[----:B-1----:R-:W-:Y:S01]  /*0210*/  @P0 IMAD.WIDE.U32 R2, R213, 0x4, R2 ;  /* 0x00000004d5020825 */ /* 0x002fe200078e0002 */
[----:B------:R-:W-:-:S03]  /*0220*/  SHF.L.U32 R121, R23, 0x6, RZ ;  /* 0x0000000617797819 */ /* 0x000fc600000006ff */
[----:B----4-:R-:W-:Y:S01]  /*0230*/  @P1 IMAD.WIDE.U32 R4, R213, 0x4, R4 ;  /* 0x00000004d5041825 */ /* 0x010fe200078e0004 */
[----:B------:R1:W5:Y:S04]  /*0240*/  @P0 LDG.E R120, desc[UR24][R2.64] ;  /* 0x0000001802780981 */ /* 0x000368000c1e1900 */
[----:B------:R1:W5:Y:S01]  /*0250*/  @P1 LDG.E R19, desc[UR24][R4.64] ;  /* 0x0000001804131981 */ /* 0x000362000c1e1900 */
[----:B------:R-:W-:Y:S01]  /*0260*/  ISETP.GE.AND P1, PT, R121, UR22, PT ;  /* 0x0000001679007c0c */ /* 0x000fe2000bf26270 */
[----:B------:R-:W-:-:S04]  /*0270*/  IMAD.MOV R16, RZ, RZ, -R213 ;  /* 0x000000ffff107224 */ /* 0x000fc800078e0ad5 */
[----:B------:R-:W-:-:S08]  /*0280*/  IMAD R16, R7, R16, UR4 ;  /* 0x0000000407107e24 */ /* 0x000fd0000f8e0210 */
[----:B------:R-:W-:Y:S05]  /*0290*/  @P1 EXIT ;  /* 0x000000000000194d */ /* 0x000fea0003800000 */
[----:B------:R-:W2:Y:S01]  /*02a0*/  LDC R6, c[0x0][0x374] ;  /* 0x0000dd00ff067b82 */ /* 0x000ea20000000800 */
[----:B-----5:R-:W-:Y:S01]  /*02b0*/  @P0 IMAD.IADD R120, R120, 0x1, -R19 ;  /* 0x0000000178780824 */ /* 0x020fe200078e0a13 */
[----:B------:R-:W3:Y:S06]  /*02c0*/  S2R R199, SR_TID.X ;  /* 0x0000000000c77919 */ /* 0x000eec0000002100 */
[----:B------:R-:W4:Y:S08]  /*02d0*/  LDC R0, c[0x0][0x438] ;  /* 0x00010e00ff007b82 */ /* 0x000f300000000800 */
[----:B------:R-:W3:Y:S01]  /*02e0*/  LDC R119, c[0x0][0x508] ;  /* 0x00014200ff777b82 */ /* 0x000ee20000000800 */
[----:B--2---:R-:W-:-:S02]  /*02f0*/  IABS R9, R6 ;  /* 0x0000000600097213 */ /* 0x004fc40000000000 */
[----:B-1----:R-:W-:Y:S02]  /*0300*/  IABS R3, R6 ;  /* 0x0000000600037213 */ /* 0x002fe40000000000 */
[----:B------:R-:W1:Y:S03]  /*0310*/  I2F.RP R2, R9 ;  /* 0x0000000900027306 */ /* 0x000e660000209400 */
[----:B------:R-:W-:Y:S02]  /*0320*/  IMAD.MOV R3, RZ, RZ, -R3 ;  /* 0x000000ffff037224 */ /* 0x000fe400078e0a03 */
[----:B----4-:R-:W-:-:S05]  /*0330*/  VIADD R0, R0, 0x7f ;  /* 0x0000007f00007836 */ /* 0x010fca0000000000 */
[----:B------:R-:W-:-:S04]  /*0340*/  SHF.R.S32.HI R11, RZ, 0x1f, R0 ;  /* 0x0000001fff0b7819 */ /* 0x000fc80000011400 */
[----:B------:R-:W-:Y:S01]  /*0350*/  LEA.HI R11, R11, R0, RZ, 0x7 ;  /* 0x000000000b0b7211 */ /* 0x000fe200078f38ff */
[----:B-1----:R-:W1:Y:S03]  /*0360*/  MUFU.RCP R4, R2 ;  /* 0x0000000200047308 */ /* 0x002e660000001000 */
[----:B------:R-:W-:-:S05]  /*0370*/  LEA.HI.SX32 R11, R11, R6, 0x19 ;  /* 0x000000060b0b7211 */ /* 0x000fca00078fcaff */
[----:B------:R-:W-:-:S05]  /*0380*/  VIADD R11, R11, 0xffffffff ;  /* 0xffffffff0b0b7836 */ /* 0x000fca0000000000 */
[----:B------:R-:W-:Y:S02]  /*0390*/  IABS R10, R11 ;  /* 0x0000000b000a7213 */ /* 0x000fe40000000000 */
[----:B------:R-:W-:Y:S01]  /*03a0*/  LOP3.LUT R11, R11, R6, RZ, 0x3c, !PT ;  /* 0x000000060b0b7212 */ /* 0x000fe200078e3cff */
[----:B-1----:R-:W-:-:S04]  /*03b0*/  VIADD R4, R4, 0xffffffe ;  /* 0x0ffffffe04047836 */ /* 0x002fc80000000000 */
[----:B------:R-:W1:Y:S02]  /*03c0*/  F2I.FTZ.U32.TRUNC.NTZ R5, R4 ;  /* 0x0000000400057305 */ /* 0x000e64000021f000 */
[--C-:B-1----:R-:W-:Y:S02]  /*03d0*/  IMAD.MOV R0, RZ, RZ, -R5.reuse ;  /* 0x000000ffff007224 */ /* 0x102fe400078e0a05 */
[----:B------:R-:W-:Y:S02]  /*03e0*/  IMAD.MOV.U32 R4, RZ, RZ, RZ ;  /* 0x000000ffff047224 */ /* 0x000fe400078e00ff */
[----:B------:R-:W-:Y:S02]  /*03f0*/  IMAD R13, R0, R9, RZ ;  /* 0x00000009000d7224 */ /* 0x000fe400078e02ff */
[----:B------:R-:W1:Y:S02]  /*0400*/  S2R R0, SR_CTAID.Y ;  /* 0x0000000000007919 */ /* 0x000e640000002600 */
[----:B------:R-:W-:-:S02]  /*0410*/  IMAD.HI.U32 R13, R5, R13, R4 ;  /* 0x0000000d050d7227 */ /* 0x000fc400078e0004 */
[----:B------:R-:W2:Y:S04]  /*0420*/  @!P0 LDC.64 R4, c[0x0][0x488] ;  /* 0x00012200ff048b82 */ /* 0x000ea80000000a00 */
[----:B------:R-:W-:-:S04]  /*0430*/  IMAD.HI.U32 R8, R13, R10, RZ ;  /* 0x0000000a0d087227 */ /* 0x000fc800078e00ff */
[----:B------:R-:W-:Y:S02]  /*0440*/  IMAD R10, R8, R3, R10 ;  /* 0x00000003080a7224 */ /* 0x000fe400078e020a */
[----:B------:R-:W4:Y:S03]  /*0450*/  @!P0 LDC.64 R2, c[0x0][0x438] ;  /* 0x00010e00ff028b82 */ /* 0x000f260000000a00 */
[----:B------:R-:W-:Y:S02]  /*0460*/  ISETP.GT.U32.AND P2, PT, R9, R10, PT ;  /* 0x0000000a0900720c */ /* 0x000fe40003f44070 */
[----:B--2---:R-:W-:-:S11]  /*0470*/  @!P0 ISETP.NE.U32.AND P1, PT, R4, RZ, PT ;  /* 0x000000ff0400820c */ /* 0x004fd60003f25070 */
[----:B------:R-:W-:Y:S01]  /*0480*/  @!P2 IMAD.IADD R10, R10, 0x1, -R9 ;  /* 0x000000010a0aa824 */ /* 0x000fe200078e0a09 */
[----:B------:R-:W-:Y:S01]  /*0490*/  @!P0 ISETP.NE.AND.EX P1, PT, R5, RZ, PT, P1 ;  /* 0x000000ff0500820c */ /* 0x000fe20003f25310 */
[----:B------:R-:W-:-:S03]  /*04a0*/  @!P2 VIADD R8, R8, 0x1 ;  /* 0x000000010808a836 */ /* 0x000fc60000000000 */
[----:B------:R-:W-:Y:S02]  /*04b0*/  ISETP.GE.U32.AND P3, PT, R10, R9, PT ;  /* 0x000000090a00720c */ /* 0x000fe40003f66070 */
[----:B----4-:R-:W-:Y:S02]  /*04c0*/  @!P0 SEL R3, R3, RZ, P1 ;  /* 0x000000ff03038207 */ /* 0x010fe40000800000 */
[----:B------:R-:W-:Y:S02]  /*04d0*/  ISETP.GE.AND P1, PT, R11, RZ, PT ;  /* 0x000000ff0b00720c */ /* 0x000fe40003f26270 */
[----:B------:R-:W-:Y:S02]  /*04e0*/  @!P0 IADD3 R120, PT, PT, R3, R2, -R19 ;  /* 0x0000000203788210 */ /* 0x000fe40007ffe813 */
[----:B------:R-:W-:-:S03]  /*04f0*/  ISETP.NE.AND P0, PT, R6, RZ, PT ;  /* 0x000000ff0600720c */ /* 0x000fc60003f05270 */
[----:B------:R-:W-:Y:S02]  /*0500*/  VIADD R2, R120, 0x7f ;  /* 0x0000007f78027836 */ /* 0x000fe40000000000 */
[----:B------:R-:W-:-:S03]  /*0510*/  @P3 VIADD R8, R8, 0x1 ;  /* 0x0000000108083836 */ /* 0x000fc60000000000 */
[----:B------:R-:W-:Y:S01]  /*0520*/  IADD3 R4, PT, PT, R2, -UR22, R121 ;  /* 0x8000001602047c10 */ /* 0x000fe2000fffe079 */
[----:B------:R-:W-:Y:S01]  /*0530*/  @!P1 IMAD.MOV R8, RZ, RZ, -R8 ;  /* 0x000000ffff089224 */ /* 0x000fe200078e0a08 */
[----:B------:R-:W-:Y:S02]  /*0540*/  SHF.R.S32.HI R5, RZ, 0x1f, R2 ;  /* 0x0000001fff057819 */ /* 0x000fe40000011402 */
[----:B---3--:R-:W-:Y:S02]  /*0550*/  IADD3 R3, PT, PT, R4, 0x40, R119 ;  /* 0x0000004004037810 */ /* 0x008fe40007ffe077 */
[----:B------:R-:W-:Y:S02]  /*0560*/  @!P0 LOP3.LUT R8, RZ, R6, RZ, 0x33, !PT ;  /* 0x00000006ff088212 */ /* 0x000fe400078e33ff */
[----:B------:R-:W-:Y:S02]  /*0570*/  SHF.R.S32.HI R4, RZ, 0x1f, R3 ;  /* 0x0000001fff047819 */ /* 0x000fe40000011403 */
[----:B------:R-:W-:Y:S01]  /*0580*/  LEA.HI R5, R5, R2, RZ, 0x7 ;  /* 0x0000000205057211 */ /* 0x000fe200078f38ff */
[----:B-1----:R-:W-:Y:S01]  /*0590*/  IMAD R204, R8, R0, RZ ;  /* 0x0000000008cc7224 */ /* 0x002fe200078e02ff */
[----:B------:R-:W-:-:S02]  /*05a0*/  LEA.HI R4, R4, R3, RZ, 0x7 ;  /* 0x0000000304047211 */ /* 0x000fc400078f38ff */
[----:B------:R-:W-:Y:S02]  /*05b0*/  SHF.R.S32.HI R5, RZ, 0x7, R5 ;  /* 0x00000007ff057819 */ /* 0x000fe40000011405 */
[----:B------:R-:W-:Y:S02]  /*05c0*/  SHF.R.S32.HI R4, RZ, 0x7, R4 ;  /* 0x00000007ff047819 */ /* 0x000fe40000011404 */
[----:B------:R-:W-:-:S04]  /*05d0*/  VIADDMNMX R5, R204, R8, R5, PT ;  /* 0x00000008cc057246 */ /* 0x000fc80003800105 */
[----:B------:R-:W-:-:S04]  /*05e0*/  VIMNMX R41, PT, PT, R5, R4, PT ;  /* 0x0000000405297248 */ /* 0x000fc80003fe0100 */
[----:B------:R-:W-:-:S13]  /*05f0*/  ISETP.GE.AND P0, PT, R204, R41, PT ;  /* 0x00000029cc00720c */ /* 0x000fda0003f06270 */
[----:B------:R-:W-:Y:S05]  /*0600*/  @!P0 BRA `(.L_x_1910) ;  /* 0x00000004003c8947 */ /* 0x000fea0003800000 */
[----:B------:R-:W1:Y:S01]  /*0610*/  LDC R2, c[0x0][0x430] ;  /* 0x00010c00ff027b82 */ /* 0x000e620000000800 */
[----:B------:R-:W2:Y:S01]  /*0620*/  LDCU UR6, c[0x0][0x44c] ;  /* 0x00008980ff0677ac */ /* 0x000ea20008000800 */
[----:B------:R-:W3:Y:S01]  /*0630*/  LDCU.64 UR4, c[0x0][0x3f8] ;  /* 0x00007f00ff0477ac */ /* 0x000ee20008000a00 */
[----:B-1----:R-:W-:Y:S01]  /*0640*/  IMAD R2, R0, R2, R213 ;  /* 0x0000000200027224 */ /* 0x002fe200078e02d5 */
[----:B------:R-:W-:-:S03]  /*0650*/  SHF.R.U32.HI R0, RZ, 0x4, R199 ;  /* 0x00000004ff007819 */ /* 0x000fc600000116c7 */
[----:B------:R-:W-:Y:S02]  /*0660*/  IMAD R16, R2, R7, R16 ;  /* 0x0000000702107224 */ /* 0x000fe400078e0210 */
[C---:B------:R-:W-:Y:S02]  /*0670*/  IMAD.SHL.U32 R2, R199.reuse, 0x8, RZ ;  /* 0x00000008c7027824 */ /* 0x040fe400078e00ff */
[C---:B------:R-:W-:Y:S01]  /*0680*/  IMAD.SHL.U32 R7, R199.reuse, 0x4, RZ ;  /* 0x00000004c7077824 */ /* 0x040fe200078e00ff */
[----:B------:R-:W-:Y:S01]  /*0690*/  LOP3.LUT P6, R199, R199, 0xf, RZ, 0xc0, !PT ;  /* 0x0000000fc7c77812 */ /* 0x000fe200078cc0ff */
[----:B------:R-:W-:Y:S01]  /*06a0*/  IMAD R3, R16, UR22, R121 ;  /* 0x0000001610037c24 */ /* 0x000fe2000f8e0279 */
[----:B------:R-:W-:Y:S01]  /*06b0*/  LOP3.LUT R2, R2, 0x1f80, RZ, 0xc0, !PT ;  /* 0x00001f8002027812 */ /* 0x000fe200078ec0ff */
[----:B------:R-:W-:Y:S01]  /*06c0*/  VIADD R8, R0, 0x30 ;  /* 0x0000003000087836 */ /* 0x000fe20000000000 */
[----:B------:R-:W-:Y:S01]  /*06d0*/  IADD3 R121, PT, PT, -R121, UR22, RZ ;  /* 0x0000001679797c10 */ /* 0x000fe2000fffe1ff */
[----:B--2---:R-:W-:Y:S01]  /*06e0*/  IMAD R5, R3, UR6, RZ ;  /* 0x0000000603057c24 */ /* 0x004fe2000f8e02ff */
[----:B------:R-:W-:Y:S01]  /*06f0*/  LOP3.LUT R2, R2, 0x3c, R7, 0xf8, !PT ;  /* 0x0000003c02027812 */ /* 0x000fe200078ef807 */
[----:B------:R-:W1:Y:S01]  /*0700*/  LDCU.64 UR6, c[0x0][0x428] ;  /* 0x00008500ff0677ac */ /* 0x000e620008000a00 */
[C---:B------:R-:W-:Y:S01]  /*0710*/  VIADD R4, R0.reuse, 0x8 ;  /* 0x0000000800047836 */ /* 0x040fe20000000000 */
[C---:B------:R-:W-:Y:S01]  /*0720*/  ISETP.GE.OR P6, PT, R0.reuse, R121, P6 ;  /* 0x000000790000720c */ /* 0x040fe200037c6670 */
[----:B------:R-:W-:Y:S01]  /*0730*/  VIADD R6, R0, 0x10 ;  /* 0x0000001000067836 */ /* 0x000fe20000000000 */
[----:B------:R-:W-:-:S02]  /*0740*/  IADD3 R2, P0, PT, R5, R2, RZ ;  /* 0x0000000205027210 */ /* 0x000fc40007f1e0ff */
[-C--:B------:R-:W-:Y:S01]  /*0750*/  ISETP.GE.AND P5, PT, R4, R121.reuse, PT ;  /* 0x000000790400720c */ /* 0x080fe20003fa6270 */
[----:B------:R-:W-:Y:S01]  /*0760*/  VIADD R4, R0, 0x18 ;  /* 0x0000001800047836 */ /* 0x000fe20000000000 */
[----:B------:R-:W-:Y:S02]  /*0770*/  LEA.HI.X.SX32 R5, R5, RZ, 0x1, P0 ;  /* 0x000000ff05057211 */ /* 0x000fe400000f0eff */
[----:B---3--:R-:W-:Y:S02]  /*0780*/  LEA R10, P0, R2, UR4, 0x2 ;  /* 0x00000004020a7c11 */ /* 0x008fe4000f8010ff */
[----:B------:R-:W-:Y:S01]  /*0790*/  ISETP.GE.AND P4, PT, R6, R121, PT ;  /* 0x000000790600720c */ /* 0x000fe20003f86270 */
[----:B------:R-:W-:Y:S01]  /*07a0*/  VIADD R6, R0, 0x20 ;  /* 0x0000002000067836 */ /* 0x000fe20000000000 */
[----:B------:R-:W-:Y:S01]  /*07b0*/  LEA.HI.X R11, R2, UR5, R5, 0x2, P0 ;  /* 0x00000005020b7c11 */ /* 0x000fe200080f1405 */
[----:B------:R-:W-:Y:S01]  /*07c0*/  @!P6 IMAD.MOV.U32 R19, RZ, RZ, -0x800000 ;  /* 0xff800000ff13e424 */ /* 0x000fe200078e00ff */
[----:B------:R-:W-:-:S02]  /*07d0*/  IADD3 R2, P0, PT, R3, R0, RZ ;  /* 0x0000000003027210 */ /* 0x000fc40007f1e0ff */
[-C--:B------:R-:W-:Y:S01]  /*07e0*/  ISETP.GE.AND P3, PT, R4, R121.reuse, PT ;  /* 0x000000790400720c */ /* 0x080fe20003f66270 */
[C---:B------:R-:W-:Y:S01]  /*07f0*/  VIADD R4, R0.reuse, 0x28 ;  /* 0x0000002800047836 */ /* 0x040fe20000000000 */
[----:B------:R-:W-:Y:S01]  /*0800*/  LEA.HI.X.SX32 R3, R3, RZ, 0x1, P0 ;  /* 0x000000ff03037211 */ /* 0x000fe200000f0eff */
[----:B------:R-:W-:Y:S01]  /*0810*/  VIADD R0, R0, 0x38 ;  /* 0x0000003800007836 */ /* 0x000fe20000000000 */
[----:B-1----:R-:W-:Y:S01]  /*0820*/  LEA R12, P0, R2, UR6, 0x2 ;  /* 0x00000006020c7c11 */ /* 0x002fe2000f8010ff */
[----:B------:R1:W-:Y:S01]  /*0830*/  STG.E.128 desc[UR24][R10.64], RZ ;  /* 0x000000ff0a007986 */ /* 0x0003e2000c101d18 */
[-C--:B------:R-:W-:Y:S02]  /*0840*/  ISETP.GE.AND P2, PT, R6, R121.reuse, PT ;  /* 0x000000790600720c */ /* 0x080fe40003f46270 */
[----:B------:R-:W-:Y:S01]  /*0850*/  LEA.HI.X R13, R2, UR7, R3, 0x2, P0 ;  /* 0x00000007020d7c11 */ /* 0x000fe200080f1403 */
[----:B------:R1:W-:Y:S01]  /*0860*/  STG.E.128 desc[UR24][R10.64+0x100], RZ ;  /* 0x000100ff0a007986 */ /* 0x0003e2000c101d18 */
[----:B------:R-:W-:-:S02]  /*0870*/  ISETP.GE.AND P0, PT, R8, R121, PT ;  /* 0x000000790800720c */ /* 0x000fc40003f06270 */
[----:B------:R-:W-:Y:S01]  /*0880*/  ISETP.GE.AND P1, PT, R4, R121, PT ;  /* 0x000000790400720c */ /* 0x000fe20003f26270 */
[----:B------:R1:W-:Y:S01]  /*0890*/  STG.E.128 desc[UR24][R10.64+0x1000], RZ ;  /* 0x001000ff0a007986 */ /* 0x0003e2000c101d18 */
[C---:B------:R-:W-:Y:S02]  /*08a0*/  ISETP.NE.OR P0, PT, R199.reuse, RZ, P0 ;  /* 0x000000ffc700720c */ /* 0x040fe40000705670 */
[C---:B------:R-:W-:Y:S01]  /*08b0*/  ISETP.NE.OR P5, PT, R199.reuse, RZ, P5 ;  /* 0x000000ffc700720c */ /* 0x040fe20002fa5670 */
[----:B------:R1:W-:Y:S01]  /*08c0*/  STG.E.128 desc[UR24][R10.64+0x1100], RZ ;  /* 0x001100ff0a007986 */ /* 0x0003e2000c101d18 */
[C---:B------:R-:W-:Y:S02]  /*08d0*/  ISETP.NE.OR P4, PT, R199.reuse, RZ, P4 ;  /* 0x000000ffc700720c */ /* 0x040fe40002785670 */
[C---:B------:R-:W-:Y:S01]  /*08e0*/  ISETP.NE.OR P3, PT, R199.reuse, RZ, P3 ;  /* 0x000000ffc700720c */ /* 0x040fe20001f65670 */
[----:B------:R1:W-:Y:S01]  /*08f0*/  STG.E.128 desc[UR24][R10.64+0x2000], RZ ;  /* 0x002000ff0a007986 */ /* 0x0003e2000c101d18 */
[----:B------:R-:W-:-:S02]  /*0900*/  ISETP.NE.OR P2, PT, R199, RZ, P2 ;  /* 0x000000ffc700720c */ /* 0x000fc40001745670 */
[----:B------:R-:W-:Y:S01]  /*0910*/  ISETP.NE.OR P1, PT, R199, RZ, P1 ;  /* 0x000000ffc700720c */ /* 0x000fe20000f25670 */
[----:B------:R1:W-:Y:S02]  /*0920*/  STG.E.128 desc[UR24][R10.64+0x2100], RZ ;  /* 0x002100ff0a007986 */ /* 0x0003e4000c101d18 */
[----:B------:R-:W-:Y:S02]  /*0930*/  @!P0 IMAD.MOV.U32 R3, RZ, RZ, -0x800000 ;  /* 0xff800000ff038424 */ /* 0x000fe400078e00ff */
[----:B------:R1:W-:Y:S01]  /*0940*/  STG.E.128 desc[UR24][R10.64+0x3000], RZ ;  /* 0x003000ff0a007986 */ /* 0x0003e2000c101d18 */
[----:B------:R-:W-:Y:S02]  /*0950*/  @!P5 IMAD.MOV.U32 R17, RZ, RZ, -0x800000 ;  /* 0xff800000ff11d424 */ /* 0x000fe400078e00ff */
[----:B------:R-:W-:Y:S01]  /*0960*/  @!P4 IMAD.MOV.U32 R15, RZ, RZ, -0x800000 ;  /* 0xff800000ff0fc424 */ /* 0x000fe200078e00ff */
[----:B------:R1:W-:Y:S01]  /*0970*/  STG.E.128 desc[UR24][R10.64+0x3100], RZ ;  /* 0x003100ff0a007986 */ /* 0x0003e2000c101d18 */
[----:B------:R-:W-:-:S02]  /*0980*/  @!P3 IMAD.MOV.U32 R9, RZ, RZ, -0x800000 ;  /* 0xff800000ff09b424 */ /* 0x000fc400078e00ff */
[----:B------:R-:W-:Y:S01]  /*0990*/  @!P2 IMAD.MOV.U32 R7, RZ, RZ, -0x800000 ;  /* 0xff800000ff07a424 */ /* 0x000fe200078e00ff */
[----:B------:R1:W-:Y:S01]  /*09a0*/  STG.E.128 desc[UR24][R10.64+0x4000], RZ ;  /* 0x004000ff0a007986 */ /* 0x0003e2000c101d18 */
[----:B------:R-:W-:-:S03]  /*09b0*/  @!P1 IMAD.MOV.U32 R5, RZ, RZ, -0x800000 ;  /* 0xff800000ff059424 */ /* 0x000fc600078e00ff */
[----:B------:R1:W-:Y:S04]  /*09c0*/  STG.E.128 desc[UR24][R10.64+0x4100], RZ ;  /* 0x004100ff0a007986 */ /* 0x0003e8000c101d18 */
[----:B------:R1:W-:Y:S04]  /*09d0*/  STG.E.128 desc[UR24][R10.64+0x5000], RZ ;  /* 0x005000ff0a007986 */ /* 0x0003e8000c101d18 */
[----:B------:R1:W-:Y:S04]  /*09e0*/  STG.E.128 desc[UR24][R10.64+0x5100], RZ ;  /* 0x005100ff0a007986 */ /* 0x0003e8000c101d18 */
[----:B------:R1:W-:Y:S04]  /*09f0*/  STG.E.128 desc[UR24][R10.64+0x6000], RZ ;  /* 0x006000ff0a007986 */ /* 0x0003e8000c101d18 */
[----:B------:R1:W-:Y:S04]  /*0a00*/  STG.E.128 desc[UR24][R10.64+0x6100], RZ ;  /* 0x006100ff0a007986 */ /* 0x0003e8000c101d18 */
[----:B------:R1:W-:Y:S04]  /*0a10*/  STG.E.128 desc[UR24][R10.64+0x7000], RZ ;  /* 0x007000ff0a007986 */ /* 0x0003e8000c101d18 */
[----:B------:R1:W-:Y:S04]  /*0a20*/  STG.E.128 desc[UR24][R10.64+0x7100], RZ ;  /* 0x007100ff0a007986 */ /* 0x0003e8000c101d18 */
[----:B------:R1:W-:Y:S01]  /*0a30*/  @!P0 STG.E desc[UR24][R12.64+0xc0], R3 ;  /* 0x0000c0030c008986 */ /* 0x0003e2000c101918 */
[----:B------:R-:W-:-:S03]  /*0a40*/  ISETP.GE.AND P0, PT, R0, R121, PT ;  /* 0x000000790000720c */ /* 0x000fc60003f06270 */
[----:B------:R1:W-:Y:S01]  /*0a50*/  @!P6 STG.E desc[UR24][R12.64], R19 ;  /* 0x000000130c00e986 */ /* 0x0003e2000c101918 */
[----:B------:R-:W-:-:S03]  /*0a60*/  ISETP.NE.OR P0, PT, R199, RZ, P0 ;  /* 0x000000ffc700720c */ /* 0x000fc60000705670 */
[----:B------:R1:W-:Y:S04]  /*0a70*/  @!P5 STG.E desc[UR24][R12.64+0x20], R17 ;  /* 0x000020110c00d986 */ /* 0x0003e8000c101918 */
[----:B------:R1:W-:Y:S04]  /*0a80*/  @!P4 STG.E desc[UR24][R12.64+0x40], R15 ;  /* 0x0000400f0c00c986 */ /* 0x0003e8000c101918 */
[----:B------:R1:W-:Y:S04]  /*0a90*/  @!P3 STG.E desc[UR24][R12.64+0x60], R9 ;  /* 0x000060090c00b986 */ /* 0x0003e8000c101918 */
[----:B------:R1:W-:Y:S04]  /*0aa0*/  @!P2 STG.E desc[UR24][R12.64+0x80], R7 ;  /* 0x000080070c00a986 */ /* 0x0003e8000c101918 */
[----:B------:R1:W-:Y:S01]  /*0ab0*/  @!P1 STG.E desc[UR24][R12.64+0xa0], R5 ;  /* 0x0000a0050c009986 */ /* 0x0003e2000c101918 */
[----:B------:R-:W-:Y:S05]  /*0ac0*/  @P0 EXIT ;  /* 0x000000000000094d */ /* 0x000fea0003800000 */
[----:B-1----:R-:W-:-:S05]  /*0ad0*/  MOV R3, 0xff800000 ;  /* 0xff80000000037802 */ /* 0x002fca0000000f00 */
[----:B------:R-:W-:Y:S01]  /*0ae0*/  STG.E desc[UR24][R12.64+0xe0], R3 ;  /* 0x0000e0030c007986 */ /* 0x000fe2000c101918 */
[----:B------:R-:W-:Y:S05]  /*0af0*/  EXIT ;  /* 0x000000000000794d */ /* 0x000fea0003800000 */
.L_x_1910:
[----:B------:R-:W1:Y:S01]  /*0b00*/  LDCU.64 UR4, c[0x0][0x4d8] ;  /* 0x00009b00ff0477ac */ /* 0x000e620008000a00 */
[----:B------:R-:W-:Y:S01]  /*0b10*/  MOV R6, R213 ;  /* 0x000000d500067202 */ /* 0x000fe20000000f00 */
[----:B-1----:R-:W-:-:S04]  /*0b20*/  UISETP.NE.U32.AND UP0, UPT, UR4, URZ, UPT ;  /* 0x000000ff0400728c */ /* 0x002fc8000bf05070 */
[----:B------:R-:W-:-:S09]  /*0b30*/  UISETP.NE.AND.EX UP0, UPT, UR5, URZ, UPT, UP0 ;  /* 0x000000ff0500728c */ /* 0x000fd2000bf05300 */
[----:B------:R-:W-:Y:S05]  /*0b40*/  BRA.U !UP0, `(.L_x_1911) ;  /* 0x00000001080c7547 */ /* 0x000fea000b800000 */
[----:B------:R-:W1:Y:S02]  /*0b50*/  LDC.64 R2, c[0x0][0x4d8] ;  /* 0x00013600ff027b82 */ /* 0x000e640000000a00 */
[----:B-1----:R-:W-:-:S05]  /*0b60*/  IMAD.WIDE.U32 R2, R213, 0x4, R2 ;  /* 0x00000004d5027825 */ /* 0x002fca00078e0002 */
[----:B------:R1:W5:Y:S02]  /*0b70*/  LDG.E R6, desc[UR24][R2.64] ;  /* 0x0000001802067981 */ /* 0x000364000c1e1900 */
.L_x_1911:
[----:B------:R-:W2:Y:S02]  /*0b80*/  LDCU.64 UR6, c[0x0][0x4e0] ;  /* 0x00009c00ff0677ac */ /* 0x000ea40008000a00 */
[----:B--2---:R-:W-:-:S04]  /*0b90*/  UISETP.NE.U32.AND UP0, UPT, UR6, URZ, UPT ;  /* 0x000000ff0600728c */ /* 0x004fc8000bf05070 */
[----:B------:R-:W-:-:S09]  /*0ba0*/  UISETP.NE.AND.EX UP0, UPT, UR7, URZ, UPT, UP0 ;  /* 0x000000ff0700728c */ /* 0x000fd2000bf05300 */
[----:B------:R-:W-:Y:S05]  /*0bb0*/  BRA.U !UP0, `(.L_x_1912) ;  /* 0x00000005087c7547 */ /* 0x000fea000b800000 */
[----:B------:R-:W2:Y:S01]  /*0bc0*/  LDC R5, c[0x0][0x4f0] ;  /* 0x00013c00ff057b82 */ /* 0x000ea20000000800 */
[----:B-----5:R-:W-:Y:S01]  /*0bd0*/  IMAD.MOV.U32 R6, RZ, RZ, RZ ;  /* 0x000000ffff067224 */ /* 0x020fe200078e00ff */
[----:B------:R-:W-:Y:S01]  /*0be0*/  LEA R0, R41, 0xffffff80, 0x7 ;  /* 0xffffff8029007811 */ /* 0x000fe200078e38ff */
[----:B------:R-:W3:Y:S03]  /*0bf0*/  LDCU.64 UR4, c[0x0][0x4e8] ;  /* 0x00009d00ff0477ac */ /* 0x000ee60008000a00 */
[----:B-1----:R-:W-:Y:S01]  /*0c00*/  IABS R2, R0 ;  /* 0x0000000000027213 */ /* 0x002fe20000000000 */
[----:B------:R-:W1:Y:S01]  /*0c10*/  LDCU.64 UR8, c[0x0][0x3a8] ;  /* 0x00007500ff0877ac */ /* 0x000e620008000a00 */
[----:B------:R-:W4:Y:S01]  /*0c20*/  LDCU.64 UR18, c[0x0][0x3a0] ;  /* 0x00007400ff1277ac */ /* 0x000f220008000a00 */
[----:B------:R-:W4:Y:S01]  /*0c30*/  LDCU.64 UR16, c[0x0][0x3c0] ;  /* 0x00007800ff1077ac */ /* 0x000f220008000a00 */
[----:B--2---:R-:W-:-:S04]  /*0c40*/  IABS R4, R5 ;  /* 0x0000000500047213 */ /* 0x004fc80000000000 */
[----:B------:R-:W2:Y:S08]  /*0c50*/  I2F.RP R8, R4 ;  /* 0x0000000400087306 */ /* 0x000eb00000209400 */
[----:B--2---:R-:W2:Y:S02]  /*0c60*/  MUFU.RCP R7, R8 ;  /* 0x0000000800077308 */ /* 0x004ea40000001000 */
[----:B--2---:R-:W-:-:S06]  /*0c70*/  IADD3 R7, PT, PT, R7, 0xffffffe, RZ ;  /* 0x0ffffffe07077810 */ /* 0x004fcc0007ffe0ff */
[----:B------:R-:W2:Y:S02]  /*0c80*/  F2I.FTZ.U32.TRUNC.NTZ R7, R7 ;  /* 0x0000000700077305 */ /* 0x000ea4000021f000 */
[----:B--2---:R-:W-:-:S05]  /*0c90*/  IADD3 R3, PT, PT, RZ, -R7, RZ ;  /* 0x80000007ff037210 */ /* 0x004fca0007ffe0ff */
[----:B------:R-:W-:-:S04]  /*0ca0*/  IMAD R3, R3, R4, RZ ;  /* 0x0000000403037224 */ /* 0x000fc800078e02ff */
[----:B------:R-:W-:-:S06]  /*0cb0*/  IMAD.HI.U32 R3, R7, R3, R6 ;  /* 0x0000000307037227 */ /* 0x000fcc00078e0006 */
[----:B------:R-:W-:-:S05]  /*0cc0*/  IMAD.HI.U32 R6, R3, R2, RZ ;  /* 0x0000000203067227 */ /* 0x000fca00078e00ff */
[----:B------:R-:W-:-:S05]  /*0cd0*/  IADD3 R3, PT, PT, -R6, RZ, RZ ;  /* 0x000000ff06037210 */ /* 0x000fca0007ffe1ff */
[----:B------:R-:W-:Y:S01]  /*0ce0*/  IMAD R3, R4, R3, R2 ;  /* 0x0000000304037224 */ /* 0x000fe200078e0202 */
[----:B------:R-:W-:-:S04]  /*0cf0*/  LOP3.LUT R2, R0, R5, RZ, 0x3c, !PT ;  /* 0x0000000500027212 */ /* 0x000fc800078e3cff */
[----:B------:R-:W-:Y:S02]  /*0d00*/  ISETP.GT.U32.AND P2, PT, R4, R3, PT ;  /* 0x000000030400720c */ /* 0x000fe40003f44070 */
[----:B------:R-:W-:-:S11]  /*0d10*/  ISETP.GE.AND P1, PT, R2, RZ, PT ;  /* 0x000000ff0200720c */ /* 0x000fd60003f26270 */
[----:B------:R-:W-:Y:S01]  /*0d20*/  @!P2 IMAD.IADD R3, R3, 0x1, -R4 ;  /* 0x000000010303a824 */ /* 0x000fe200078e0a04 */
[----:B------:R-:W-:Y:S02]  /*0d30*/  @!P2 IADD3 R6, PT, PT, R6, 0x1, RZ ;  /* 0x000000010606a810 */ /* 0x000fe40007ffe0ff */
[----:B------:R-:W-:Y:S02]  /*0d40*/  ISETP.NE.AND P2, PT, R5, RZ, PT ;  /* 0x000000ff0500720c */ /* 0x000fe40003f45270 */
[----:B------:R-:W-:Y:S01]  /*0d50*/  ISETP.GE.U32.AND P0, PT, R3, R4, PT ;  /* 0x000000040300720c */ /* 0x000fe20003f06070 */
[----:B---3--:R-:W-:-:S04]  /*0d60*/  IMAD.WIDE.U32 R2, R213, UR4, RZ ;  /* 0x00000004d5027c25 */ /* 0x008fc8000f8e00ff */
[----:B------:R-:W-:Y:S01]  /*0d70*/  IMAD R215, R213, UR5, R3 ;  /* 0x00000005d5d77c24 */ /* 0x000fe2000f8e0203 */
[----:B------:R-:W-:Y:S01]  /*0d80*/  MOV R8, RZ ;  /* 0x000000ff00087202 */ /* 0x000fe20000000f00 */
[----:B------:R-:W2:Y:S01]  /*0d90*/  LDC R3, c[0x0][0x3e8] ;  /* 0x0000fa00ff037b82 */ /* 0x000ea20000000800 */
[----:B------:R-:W3:Y:S05]  /*0da0*/  LDCU.64 UR4, c[0x0][0x3b8] ;  /* 0x00007700ff0477ac */ /* 0x000eea0008000a00 */
[----:B------:R-:W-:Y:S01]  /*0db0*/  @P0 VIADD R6, R6, 0x1 ;  /* 0x0000000106060836 */ /* 0x000fe20000000000 */
[----:B------:R-:W-:-:S04]  /*0dc0*/  LEA R214, P0, R2, UR6, 0x2 ;  /* 0x0000000602d67c11 */ /* 0x000fc8000f8010ff */
[----:B------:R-:W-:Y:S02]  /*0dd0*/  @!P1 IADD3 R6, PT, PT, -R6, RZ, RZ ;  /* 0x000000ff06069210 */ /* 0x000fe40007ffe1ff */
[----:B------:R-:W-:Y:S02]  /*0de0*/  LEA.HI.X R215, R2, UR7, R215, 0x2, P0 ;  /* 0x0000000702d77c11 */ /* 0x000fe400080f14d7 */
[----:B------:R-:W-:-:S05]  /*0df0*/  @!P2 LOP3.LUT R6, RZ, R5, RZ, 0x33, !PT ;  /* 0x00000005ff06a212 */ /* 0x000fca00078e33ff */
[----:B------:R-:W-:-:S05]  /*0e00*/  IMAD.WIDE R12, R6, 0x4, R214 ;  /* 0x00000004060c7825 */ /* 0x000fca00078e02d6 */
[----:B------:R-:W4:Y:S01]  /*0e10*/  LDG.E R10, desc[UR24][R12.64] ;  /* 0x000000180c0a7981 */ /* 0x000f22000c1e1900 */
[----:B--2---:R-:W-:Y:S02]  /*0e20*/  IABS R2, R3 ;  /* 0x0000000300027213 */ /* 0x004fe40000000000 */
[----:B------:R-:W-:Y:S02]  /*0e30*/  IADD3 R6, PT, PT, -R6, RZ, RZ ;  /* 0x000000ff06067210 */ /* 0x000fe40007ffe1ff */
[----:B------:R-:W2:Y:S03]  /*0e40*/  I2F.RP R11, R2 ;  /* 0x00000002000b7306 */ /* 0x000ea60000209400 */
[----:B------:R-:W-:-:S05]  /*0e50*/  IMAD R0, R5, R6, R0 ;  /* 0x0000000605007224 */ /* 0x000fca00078e0200 */
[----:B--2---:R-:W2:Y:S02]  /*0e60*/  MUFU.RCP R9, R11 ;  /* 0x0000000b00097308 */ /* 0x004ea40000001000 */
[----:B--2---:R-:W-:-:S06]  /*0e70*/  IADD3 R9, PT, PT, R9, 0xffffffe, RZ ;  /* 0x0ffffffe09097810 */ /* 0x004fcc0007ffe0ff */
[----:B------:R-:W2:Y:S02]  /*0e80*/  F2I.FTZ.U32.TRUNC.NTZ R9, R9 ;  /* 0x0000000900097305 */ /* 0x000ea4000021f000 */
[----:B--2---:R-:W-:-:S04]  /*0e90*/  IMAD.MOV R4, RZ, RZ, -R9 ;  /* 0x000000ffff047224 */ /* 0x004fc800078e0a09 */
        /* <DEDUP_REMOVED lines=8> */
[-C--:B------:R-:W-:Y:S01]  /*0f20*/  @!P1 IADD3 R7, PT, PT, R7, -R2.reuse, RZ ;  /* 0x8000000207079210 */ /* 0x080fe20007ffe0ff */
[----:B------:R-:W-:Y:S01]  /*0f30*/  @!P1 VIADD R4, R4, 0x1 ;  /* 0x0000000104049836 */ /* 0x000fe20000000000 */
[----:B------:R-:W-:Y:S02]  /*0f40*/  ISETP.NE.AND P1, PT, R3, RZ, PT ;  /* 0x000000ff0300720c */ /* 0x000fe40003f25270 */
[----:B------:R-:W-:Y:S02]  /*0f50*/  ISETP.GE.U32.AND P2, PT, R7, R2, PT ;  /* 0x000000020700720c */ /* 0x000fe40003f46070 */
[----:B------:R-:W-:-:S04]  /*0f60*/  LOP3.LUT R2, R16, R3, RZ, 0x3c, !PT ;  /* 0x0000000310027212 */ /* 0x000fc800078e3cff */
[----:B------:R-:W-:Y:S01]  /*0f70*/  ISETP.GE.AND P0, PT, R2, RZ, PT ;  /* 0x000000ff0200720c */ /* 0x000fe20003f06270 */
[----:B---3--:R-:W-:-:S06]  /*0f80*/  IMAD.U32 R2, RZ, RZ, UR4 ;  /* 0x00000004ff027e24 */ /* 0x008fcc000f8e00ff */
[----:B------:R-:W-:-:S06]  /*0f90*/  @P2 IADD3 R4, PT, PT, R4, 0x1, RZ ;  /* 0x0000000104042810 */ /* 0x000fcc0007ffe0ff */
[----:B------:R-:W-:Y:S02]  /*0fa0*/  @!P0 IADD3 R4, PT, PT, -R4, RZ, RZ ;  /* 0x000000ff04048210 */ /* 0x000fe40007ffe1ff */
[----:B------:R-:W-:Y:S01]  /*0fb0*/  @!P1 LOP3.LUT R4, RZ, R3, RZ, 0x33, !PT ;  /* 0x00000003ff049212 */ /* 0x000fe200078e33ff */
[----:B------:R-:W-:Y:S01]  /*0fc0*/  IMAD.U32 R3, RZ, RZ, UR5 ;  /* 0x00000005ff037e24 */ /* 0x000fe2000f8e00ff */
[----:B----4-:R-:W-:Y:S01]  /*0fd0*/  SHF.R.S32.HI R7, RZ, 0x1f, R10 ;  /* 0x0000001fff077819 */ /* 0x010fe2000001140a */
[----:B-1----:R-:W-:-:S04]  /*0fe0*/  IMAD.WIDE.U32 R8, R10, UR8, RZ ;  /* 0x000000080a087c25 */ /* 0x002fc8000f8e00ff */
[C---:B------:R-:W-:Y:S02]  /*0ff0*/  IMAD R5, R7.reuse, UR8, RZ ;  /* 0x0000000807057c24 */ /* 0x040fe4000f8e02ff */
[----:B------:R-:W-:Y:S02]  /*1000*/  IMAD R7, R7, UR18, RZ ;  /* 0x0000001207077c24 */ /* 0x000fe4000f8e02ff */
[C---:B------:R-:W-:Y:S01]  /*1010*/  IMAD R6, R10.reuse, UR9, R5 ;  /* 0x000000090a067c24 */ /* 0x040fe2000f8e0205 */
[----:B------:R-:W1:Y:S01]  /*1020*/  LDCU.128 UR8, c[0x0][0x3d0] ;  /* 0x00007a00ff0877ac */ /* 0x000e620008000c00 */
[C---:B------:R-:W-:Y:S01]  /*1030*/  IMAD R7, R10.reuse, UR19, R7 ;  /* 0x000000130a077c24 */ /* 0x040fe2000f8e0207 */
[----:B------:R-:W-:Y:S01]  /*1040*/  SHF.R.S32.HI R5, RZ, 0x1f, R0 ;  /* 0x0000001fff057819 */ /* 0x000fe20000011400 */
[----:B------:R-:W-:Y:S01]  /*1050*/  IMAD.WIDE.U32 R10, R10, UR18, RZ ;  /* 0x000000120a0a7c25 */ /* 0x000fe2000f8e00ff */
[----:B------:R-:W-:-:S03]  /*1060*/  IADD3 R9, PT, PT, R9, R6, RZ ;  /* 0x0000000609097210 */ /* 0x000fc60007ffe0ff */
[-C--:B------:R-:W-:Y:S01]  /*1070*/  IMAD R6, R5, R2.reuse, RZ ;  /* 0x0000000205067224 */ /* 0x080fe200078e02ff */
[----:B------:R-:W-:Y:S01]  /*1080*/  IADD3 R11, PT, PT, R11, R7, RZ ;  /* 0x000000070b0b7210 */ /* 0x000fe20007ffe0ff */
[----:B------:R-:W-:Y:S02]  /*1090*/  IMAD R5, R5, UR16, RZ ;  /* 0x0000001005057c24 */ /* 0x000fe4000f8e02ff */
[C---:B------:R-:W-:Y:S02]  /*10a0*/  IMAD R6, R0.reuse, R3, R6 ;  /* 0x0000000300067224 */ /* 0x040fe400078e0206 */
[----:B------:R-:W-:-:S04]  /*10b0*/  IMAD.WIDE.U32 R10, R0, R2, R10 ;  /* 0x00000002000a7225 */ /* 0x000fc800078e000a */
[C---:B------:R-:W-:Y:S01]  /*10c0*/  IMAD R5, R0.reuse, UR17, R5 ;  /* 0x0000001100057c24 */ /* 0x040fe2000f8e0205 */
[----:B------:R-:W-:Y:S01]  /*10d0*/  IADD3 R11, PT, PT, R11, R6, RZ ;  /* 0x000000060b0b7210 */ /* 0x000fe20007ffe0ff */
[----:B------:R-:W-:Y:S01]  /*10e0*/  IMAD.WIDE.U32 R8, R0, UR16, R8 ;  /* 0x0000001000087c25 */ /* 0x000fe2000f8e0008 */
[----:B------:R-:W-:-:S03]  /*10f0*/  SHF.R.S32.HI R0, RZ, 0x1f, R4 ;  /* 0x0000001fff007819 */ /* 0x000fc60000011404 */
[----:B-1----:R-:W-:Y:S01]  /*1100*/  IMAD.WIDE.U32 R12, R4, UR8, R10 ;  /* 0x00000008040c7c25 */ /* 0x002fe2000f8e000a */
[----:B------:R-:W-:-:S03]  /*1110*/  IADD3 R9, PT, PT, R9, R5, RZ ;  /* 0x0000000509097210 */ /* 0x000fc60007ffe0ff */
[C---:B------:R-:W-:Y:S02]  /*1120*/  IMAD R7, R0.reuse, UR10, RZ ;  /* 0x0000000a00077c24 */ /* 0x040fe4000f8e02ff */
[----:B------:R-:W-:Y:S02]  /*1130*/  IMAD R5, R0, UR8, RZ ;  /* 0x0000000800057c24 */ /* 0x000fe4000f8e02ff */
[C---:B------:R-:W-:Y:S02]  /*1140*/  IMAD R0, R4.reuse, UR11, R7 ;  /* 0x0000000b04007c24 */ /* 0x040fe4000f8e0207 */
[----:B------:R-:W-:-:S04]  /*1150*/  IMAD.WIDE.U32 R8, R4, UR10, R8 ;  /* 0x0000000a04087c25 */ /* 0x000fc8000f8e0008 */
[----:B------:R-:W-:Y:S01]  /*1160*/  IMAD R5, R4, UR9, R5 ;  /* 0x0000000904057c24 */ /* 0x000fe2000f8e0205 */
[----:B------:R-:W-:Y:S02]  /*1170*/  IADD3 R0, PT, PT, R9, R0, RZ ;  /* 0x0000000009007210 */ /* 0x000fe40007ffe0ff */
[----:B------:R-:W-:Y:S01]  /*1180*/  MOV R6, R8 ;  /* 0x0000000800067202 */ /* 0x000fe20000000f00 */
[----:B------:R-:W-:Y:S01]  /*1190*/  IMAD.IADD R7, R13, 0x1, R5 ;  /* 0x000000010d077824 */ /* 0x000fe200078e0205 */
[----:B------:R-:W-:Y:S06]  /*11a0*/  BRA `(.L_x_1913) ;  /* 0x00000004001c7947 */ /* 0x000fec0003800000 */
.L_x_1912:
[----:B------:R-:W2:Y:S01]  /*11b0*/  LDC R9, c[0x0][0x3e8] ;  /* 0x0000fa00ff097b82 */ /* 0x000ea20000000800 */
[----:B------:R-:W-:Y:S01]  /*11c0*/  IABS R8, R16 ;  /* 0x0000001000087213 */ /* 0x000fe20000000000 */
[----:B------:R-:W3:Y:S01]  /*11d0*/  LDCU.64 UR16, c[0x0][0x3c0] ;  /* 0x00007800ff1077ac */ /* 0x000ee20008000a00 */
[----:B------:R-:W-:Y:S02]  /*11e0*/  SHF.R.S32.HI R11, RZ, 0x1f, R19 ;  /* 0x0000001fff0b7819 */ /* 0x000fe40000011413 */
[----:B------:R-:W-:Y:S01]  /*11f0*/  CS2R R214, SRZ ;  /* 0x0000000000d67805 */ /* 0x000fe2000001ff00 */
[----:B------:R-:W4:Y:S02]  /*1200*/  LDCU.64 UR18, c[0x0][0x3a0] ;  /* 0x00007400ff1277ac */ /* 0x000f240008000a00 */
[----:B-1----:R-:W1:Y:S01]  /*1210*/  LDC.64 R2, c[0x0][0x3b8] ;  /* 0x0000ee00ff027b82 */ /* 0x002e620000000a00 */
[----:B---3--:R-:W-:Y:S02]  /*1220*/  IMAD R12, R11, UR16, RZ ;  /* 0x000000100b0c7c24 */ /* 0x008fe4000f8e02ff */
[----:B------:R-:W-:Y:S01]  /*1230*/  IMAD.WIDE.U32 R20, R19, UR16, RZ ;  /* 0x0000001013147c25 */ /* 0x000fe2000f8e00ff */
[----:B--2---:R-:W-:-:S03]  /*1240*/  IABS R10, R9 ;  /* 0x00000009000a7213 */ /* 0x004fc60000000000 */
[----:B------:R-:W-:Y:S01]  /*1250*/  IMAD R12, R19, UR17, R12 ;  /* 0x00000011130c7c24 */ /* 0x000fe2000f8e020c */
[----:B------:R-:W2:Y:S04]  /*1260*/  I2F.RP R7, R10 ;  /* 0x0000000a00077306 */ /* 0x000ea80000209400 */
[----:B------:R-:W-:Y:S01]  /*1270*/  IADD3 R13, PT, PT, R21, R12, RZ ;  /* 0x0000000c150d7210 */ /* 0x000fe20007ffe0ff */
[----:B-1----:R-:W-:Y:S01]  /*1280*/  IMAD R14, R11, R2, RZ ;  /* 0x000000020b0e7224 */ /* 0x002fe200078e02ff */
[----:B-----5:R-:W-:Y:S02]  /*1290*/  SHF.R.S32.HI R11, RZ, 0x1f, R6 ;  /* 0x0000001fff0b7819 */ /* 0x020fe40000011406 */
[----:B------:R-:W-:Y:S01]  /*12a0*/  MOV R12, R20 ;  /* 0x00000014000c7202 */ /* 0x000fe20000000f00 */
[----:B------:R-:W-:-:S02]  /*12b0*/  IMAD R14, R19, R3, R14 ;  /* 0x00000003130e7224 */ /* 0x000fc400078e020e */
[----:B------:R-:W-:Y:S01]  /*12c0*/  IMAD.WIDE.U32 R18, R19, R2, RZ ;  /* 0x0000000213127225 */ /* 0x000fe200078e00ff */
[----:B--2---:R-:W1:Y:S04]  /*12d0*/  MUFU.RCP R4, R7 ;  /* 0x0000000700047308 */ /* 0x004e680000001000 */
[----:B------:R-:W-:Y:S01]  /*12e0*/  IADD3 R15, PT, PT, R19, R14, RZ ;  /* 0x0000000e130f7210 */ /* 0x000fe20007ffe0ff */
[----:B------:R-:W-:-:S04]  /*12f0*/  IMAD.MOV.U32 R14, RZ, RZ, R18 ;  /* 0x000000ffff0e7224 */ /* 0x000fc800078e0012 */
[----:B----4-:R-:W-:Y:S01]  /*1300*/  IMAD.WIDE.U32 R14, R6, UR18, R14 ;  /* 0x00000012060e7c25 */ /* 0x010fe2000f8e000e */
[----:B-1----:R-:W-:-:S04]  /*1310*/  IADD3 R4, PT, PT, R4, 0xffffffe, RZ ;  /* 0x0ffffffe04047810 */ /* 0x002fc80007ffe0ff */
[----:B------:R-:W1:Y:S02]  /*1320*/  F2I.FTZ.U32.TRUNC.NTZ R5, R4 ;  /* 0x0000000400057305 */ /* 0x000e64000021f000 */
[----:B-1----:R-:W-:Y:S02]  /*1330*/  IADD3 R0, PT, PT, RZ, -R5, RZ ;  /* 0x80000005ff007210 */ /* 0x002fe40007ffe0ff */
[----:B------:R-:W-:-:S03]  /*1340*/  MOV R4, RZ ;  /* 0x000000ff00047202 */ /* 0x000fc60000000f00 */
[----:B------:R-:W-:-:S04]  /*1350*/  IMAD R0, R0, R10, RZ ;  /* 0x0000000a00007224 */ /* 0x000fc800078e02ff */
[----:B------:R-:W-:-:S06]  /*1360*/  IMAD.HI.U32 R5, R5, R0, R4 ;  /* 0x0000000005057227 */ /* 0x000fcc00078e0004 */
[----:B------:R-:W-:Y:S02]  /*1370*/  IMAD.HI.U32 R0, R5, R8, RZ ;  /* 0x0000000805007227 */ /* 0x000fe400078e00ff */
[----:B------:R-:W1:Y:S03]  /*1380*/  LDC.64 R4, c[0x0][0x3a8] ;  /* 0x0000ea00ff047b82 */ /* 0x000e660000000a00 */
[----:B------:R-:W-:-:S05]  /*1390*/  IADD3 R7, PT, PT, -R0, RZ, RZ ;  /* 0x000000ff00077210 */ /* 0x000fca0007ffe1ff */
[----:B------:R-:W-:-:S05]  /*13a0*/  IMAD R7, R10, R7, R8 ;  /* 0x000000070a077224 */ /* 0x000fca00078e0208 */
[----:B------:R-:W-:Y:S01]  /*13b0*/  ISETP.GT.U32.AND P0, PT, R10, R7, PT ;  /* 0x000000070a00720c */ /* 0x000fe20003f04070 */
[----:B-1----:R-:W-:-:S12]  /*13c0*/  IMAD R8, R11, R4, RZ ;  /* 0x000000040b087224 */ /* 0x002fd800078e02ff */
[----:B------:R-:W-:Y:S01]  /*13d0*/  @!P0 IADD3 R7, PT, PT, R7, -R10, RZ ;  /* 0x8000000a07078210 */ /* 0x000fe20007ffe0ff */
[----:B------:R-:W-:Y:S01]  /*13e0*/  IMAD R11, R11, UR18, RZ ;  /* 0x000000120b0b7c24 */ /* 0x000fe2000f8e02ff */
[----:B------:R-:W-:Y:S01]  /*13f0*/  @!P0 IADD3 R0, PT, PT, R0, 0x1, RZ ;  /* 0x0000000100008810 */ /* 0x000fe20007ffe0ff */
[----:B------:R-:W-:Y:S01]  /*1400*/  IMAD R8, R6, R5, R8 ;  /* 0x0000000506087224 */ /* 0x000fe200078e0208 */
[----:B------:R-:W-:Y:S01]  /*1410*/  LOP3.LUT R5, R16, R9, RZ, 0x3c, !PT ;  /* 0x0000000910057212 */ /* 0x000fe200078e3cff */
[C---:B------:R-:W-:Y:S01]  /*1420*/  IMAD.WIDE.U32 R18, R6.reuse, R4, R12 ;  /* 0x0000000406127225 */ /* 0x040fe200078e000c */
[----:B------:R-:W-:Y:S02]  /*1430*/  ISETP.GE.U32.AND P2, PT, R7, R10, PT ;  /* 0x0000000a0700720c */ /* 0x000fe40003f46070 */
[----:B------:R-:W-:Y:S01]  /*1440*/  ISETP.GE.AND P1, PT, R5, RZ, PT ;  /* 0x000000ff0500720c */ /* 0x000fe20003f26270 */
[----:B------:R-:W-:Y:S01]  /*1450*/  IMAD R10, R6, UR19, R11 ;  /* 0x00000013060a7c24 */ /* 0x000fe2000f8e020b */
[----:B------:R-:W1:Y:S01]  /*1460*/  LDC.64 R4, c[0x0][0x3d8] ;  /* 0x0000f600ff047b82 */ /* 0x000e620000000a00 */
[----:B------:R-:W-:-:S02]  /*1470*/  ISETP.NE.AND P0, PT, R9, RZ, PT ;  /* 0x000000ff0900720c */ /* 0x000fc40003f05270 */
[----:B------:R-:W-:Y:S02]  /*1480*/  LEA R11, R41, 0xffffff80, 0x7 ;  /* 0xffffff80290b7811 */ /* 0x000fe400078e38ff */
[----:B------:R-:W-:Y:S02]  /*1490*/  IADD3 R19, PT, PT, R19, R8, RZ ;  /* 0x0000000813137210 */ /* 0x000fe40007ffe0ff */
[----:B------:R-:W-:Y:S01]  /*14a0*/  SHF.R.S32.HI R13, RZ, 0x1f, R11 ;  /* 0x0000001fff0d7819 */ /* 0x000fe2000001140b */
[----:B------:R-:W2:Y:S01]  /*14b0*/  LDC.64 R6, c[0x0][0x3d0] ;  /* 0x0000f400ff067b82 */ /* 0x000ea20000000a00 */
[----:B------:R-:W-:Y:S01]  /*14c0*/  @P2 IADD3 R0, PT, PT, R0, 0x1, RZ ;  /* 0x0000000100002810 */ /* 0x000fe20007ffe0ff */
[----:B------:R-:W-:Y:S01]  /*14d0*/  IMAD.WIDE.U32 R18, R11, UR16, R18 ;  /* 0x000000100b127c25 */ /* 0x000fe2000f8e0012 */
[----:B------:R-:W-:-:S03]  /*14e0*/  IADD3 R15, PT, PT, R15, R10, RZ ;  /* 0x0000000a0f0f7210 */ /* 0x000fc60007ffe0ff */
[C---:B------:R-:W-:Y:S02]  /*14f0*/  IMAD R8, R13.reuse, UR16, RZ ;  /* 0x000000100d087c24 */ /* 0x040fe4000f8e02ff */
[----:B------:R-:W-:Y:S01]  /*1500*/  @!P1 IMAD.MOV R0, RZ, RZ, -R0 ;  /* 0x000000ffff009224 */ /* 0x000fe200078e0a00 */
[----:B------:R-:W-:Y:S01]  /*1510*/  @!P0 LOP3.LUT R0, RZ, R9, RZ, 0x33, !PT ;  /* 0x00000009ff008212 */ /* 0x000fe200078e33ff */
[-C--:B------:R-:W-:Y:S02]  /*1520*/  IMAD R10, R13, R2.reuse, RZ ;  /* 0x000000020d0a7224 */ /* 0x080fe400078e02ff */
[C---:B------:R-:W-:Y:S01]  /*1530*/  IMAD R8, R11.reuse, UR17, R8 ;  /* 0x000000110b087c24 */ /* 0x040fe2000f8e0208 */
[----:B------:R-:W-:Y:S01]  /*1540*/  SHF.R.S32.HI R9, RZ, 0x1f, R0 ;  /* 0x0000001fff097819 */ /* 0x000fe20000011400 */
[C---:B------:R-:W-:Y:S02]  /*1550*/  IMAD R10, R11.reuse, R3, R10 ;  /* 0x000000030b0a7224 */ /* 0x040fe400078e020a */
[----:B------:R-:W-:Y:S01]  /*1560*/  IMAD.WIDE.U32 R14, R11, R2, R14 ;  /* 0x000000020b0e7225 */ /* 0x000fe200078e000e */
[----:B------:R-:W-:-:S04]  /*1570*/  IADD3 R19, PT, PT, R19, R8, RZ ;  /* 0x0000000813137210 */ /* 0x000fc80007ffe0ff */
[----:B------:R-:W-:Y:S01]  /*1580*/  IADD3 R15, PT, PT, R15, R10, RZ ;  /* 0x0000000a0f0f7210 */ /* 0x000fe20007ffe0ff */
[----:B-1----:R-:W-:-:S04]  /*1590*/  IMAD.WIDE.U32 R18, R0, R4, R18 ;  /* 0x0000000400127225 */ /* 0x002fc800078e0012 */
[C---:B--2---:R-:W-:Y:S02]  /*15a0*/  IMAD R8, R9.reuse, R6, RZ ;  /* 0x0000000609087224 */ /* 0x044fe400078e02ff */
[----:B------:R-:W-:Y:S02]  /*15b0*/  IMAD R9, R9, R4, RZ ;  /* 0x0000000409097224 */ /* 0x000fe400078e02ff */
[----:B------:R-:W-:Y:S01]  /*15c0*/  IMAD.WIDE.U32 R12, R0, R6, R14 ;  /* 0x00000006000c7225 */ /* 0x000fe200078e000e */
[----:B------:R-:W-:-:S03]  /*15d0*/  MOV R6, R18 ;  /* 0x0000001200067202 */ /* 0x000fc60000000f00 */
[C---:B------:R-:W-:Y:S02]  /*15e0*/  IMAD R7, R0.reuse, R7, R8 ;  /* 0x0000000700077224 */ /* 0x040fe400078e0208 */
[----:B------:R-:W-:-:S03]  /*15f0*/  IMAD R5, R0, R5, R9 ;  /* 0x0000000500057224 */ /* 0x000fc600078e0209 */
[----:B------:R-:W-:Y:S02]  /*1600*/  IADD3 R7, PT, PT, R13, R7, RZ ;  /* 0x000000070d077210 */ /* 0x000fe40007ffe0ff */
[----:B------:R-:W-:-:S07]  /*1610*/  IADD3 R0, PT, PT, R19, R5, RZ ;  /* 0x0000000513007210 */ /* 0x000fce0007ffe0ff */
.L_x_1913:
[----:B------:R-:W1:Y:S01]  /*1620*/  LDCU.128 UR12, c[0x0][0x390] ;  /* 0x00007200ff0c77ac */ /* 0x000e620008000c00 */
[----:B------:R-:W-:Y:S01]  /*1630*/  IMAD.SHL.U32 R196, R199, 0x8, RZ ;  /* 0x00000008c7c47824 */ /* 0x000fe200078e00ff */
[----:B------:R-:W-:Y:S01]  /*1640*/  SHF.R.U32.HI R10, RZ, 0x3, R199 ;  /* 0x00000003ff0a7819 */ /* 0x000fe200000116c7 */
[----:B------:R-:W-:Y:S01]  /*1650*/  IMAD.MOV.U32 R5, RZ, RZ, RZ ;  /* 0x000000ffff057224 */ /* 0x000fe200078e00ff */
[----:B------:R-:W2:Y:S01]  /*1660*/  LDCU.64 UR20, c[0x0][0x3c8] ;  /* 0x00007900ff1477ac */ /* 0x000ea20008000a00 */
[----:B------:R-:W-:Y:S01]  /*1670*/  IMAD.MOV.U32 R11, RZ, RZ, RZ ;  /* 0x000000ffff0b7224 */ /* 0x000fe200078e00ff */
[----:B------:R-:W-:Y:S01]  /*1680*/  LOP3.LUT R4, R196, 0x38, RZ, 0xc0, !PT ;  /* 0x00000038c4047812 */ /* 0x000fe200078ec0ff */
[----:B------:R-:W3:Y:S01]  /*1690*/  S2UR UR23, SR_CgaCtaId ;  /* 0x00000000001779c3 */ /* 0x000ee20000008800 */
[----:B------:R-:W4:Y:S01]  /*16a0*/  LDCU.64 UR4, c[0x0][0x3b0] ;  /* 0x00007600ff0477ac */ /* 0x000f220008000a00 */
[----:B------:R-:W-:Y:S01]  /*16b0*/  IMAD.WIDE.U32 R22, R23, 0x40, R10 ;  /* 0x0000004017167825 */ /* 0x000fe200078e000a */
[----:B------:R-:W-:Y:S01]  /*16c0*/  IADD3 R12, P0, PT, R4, R12, RZ ;  /* 0x0000000c040c7210 */ /* 0x000fe20007f1e0ff */
[----:B------:R-:W5:Y:S01]  /*16d0*/  LDCU.128 UR8, c[0x0][0x380] ;  /* 0x00007000ff0877ac */ /* 0x000f620008000c00 */
[----:B------:R-:W-:Y:S01]  /*16e0*/  LOP3.LUT R118, R196, 0x1f8, RZ, 0xc0, !PT ;  /* 0x000001f8c4767812 */ /* 0x000fe200078ec0ff */
[C---:B------:R-:W-:Y:S01]  /*16f0*/  IMAD.SHL.U32 R117, R2.reuse, 0x20, RZ ;  /* 0x0000002002757824 */ /* 0x040fe200078e00ff */
[----:B------:R-:W-:Y:S01]  /*1700*/  SHF.L.U64.HI R116, R2, 0x5, R3 ;  /* 0x0000000502747819 */ /* 0x000fe20000010203 */
[----:B------:R-:W-:Y:S01]  /*1710*/  IMAD.X R13, RZ, RZ, R7, P0 ;  /* 0x000000ffff0d7224 */ /* 0x000fe200000e0607 */
[----:B------:R-:W-:Y:S01]  /*1720*/  LOP3.LUT R118, R118, 0x38, R199, 0x78, !PT ;  /* 0x0000003876767812 */ /* 0x000fe200078e78c7 */
[----:B-1----:R-:W-:Y:S01]  /*1730*/  IMAD.WIDE.U32 R8, R213, UR14, R4 ;  /* 0x0000000ed5087c25 */ /* 0x002fe2000f8e0004 */
[----:B------:R-:W-:-:S02]  /*1740*/  SHF.R.S32.HI R5, RZ, 0x1f, R16 ;  /* 0x0000001fff057819 */ /* 0x000fc40000011410 */
[----:B------:R-:W-:Y:S01]  /*1750*/  SHF.R.U32.HI R202, RZ, 0x1, R199 ;  /* 0x00000001ffca7819 */ /* 0x000fe200000116c7 */
[----:B------:R-:W-:Y:S02]  /*1760*/  IMAD R9, R213, UR15, R9 ;  /* 0x0000000fd5097c24 */ /* 0x000fe4000f8e0209 */
[----:B--2---:R-:W-:Y:S01]  /*1770*/  IMAD R5, R5, UR20, RZ ;  /* 0x0000001405057c24 */ /* 0x004fe2000f8e02ff */
[----:B----4-:R-:W-:Y:S01]  /*1780*/  USHF.L.U64.HI UR14, UR4, 0x4, UR5 ;  /* 0x00000004040e7899 */ /* 0x010fe20008010205 */
[----:B------:R-:W-:Y:S01]  /*1790*/  IMAD.WIDE.U32 R12, R10, R2, R12 ;  /* 0x000000020a0c7225 */ /* 0x000fe200078e000c */
[----:B------:R-:W-:-:S03]  /*17a0*/  USHF.L.U32 UR15, UR4, 0x4, URZ ;  /* 0x00000004040f7899 */ /* 0x000fc600080006ff */
[C---:B------:R-:W-:Y:S01]  /*17b0*/  IMAD R20, R16.reuse, UR21, R5 ;  /* 0x0000001510147c24 */ /* 0x040fe2000f8e0205 */
[----:B------:R-:W-:Y:S01]  /*17c0*/  USHF.L.U32 UR21, UR4, 0x5, URZ ;  /* 0x0000000504157899 */ /* 0x000fe200080006ff */
[----:B------:R-:W-:Y:S01]  /*17d0*/  IMAD.WIDE.U32 R16, R16, UR20, R8 ;  /* 0x0000001410107c25 */ /* 0x000fe2000f8e0008 */
[----:B------:R-:W-:Y:S01]  /*17e0*/  USHF.L.U64.HI UR20, UR4, 0x5, UR5 ;  /* 0x0000000504147899 */ /* 0x000fe20008010205 */
[----:B-----5:R-:W-:Y:S02]  /*17f0*/  LEA R206, P0, R12, UR10, 0x1 ;  /* 0x0000000a0cce7c11 */ /* 0x020fe4000f8008ff */
[----:B------:R-:W-:Y:S01]  /*1800*/  IMAD.U32 R8, RZ, RZ, UR15 ;  /* 0x0000000fff087e24 */ /* 0x000fe2000f8e00ff */
[----:B------:R-:W-:Y:S01]  /*1810*/  LOP3.LUT R5, R196, 0x1e00, RZ, 0xc0, !PT ;  /* 0x00001e00c4057812 */ /* 0x000fe200078ec0ff */
[----:B------:R-:W-:Y:S02]  /*1820*/  IMAD.U32 R9, RZ, RZ, UR14 ;  /* 0x0000000eff097e24 */ /* 0x000fe4000f8e00ff */
[----:B------:R-:W-:Y:S01]  /*1830*/  IMAD.U32 R18, RZ, RZ, UR21 ;  /* 0x00000015ff127e24 */ /* 0x000fe2000f8e00ff */
[----:B------:R-:W-:Y:S01]  /*1840*/  LOP3.LUT R118, R118, R5, RZ, 0xfc, !PT ;  /* 0x0000000576767212 */ /* 0x000fe200078efcff */
[----:B------:R-:W-:-:S02]  /*1850*/  IMAD.U32 R19, RZ, RZ, UR20 ;  /* 0x00000014ff137e24 */ /* 0x000fc4000f8e00ff */
[----:B------:R-:W-:Y:S02]  /*1860*/  IMAD R7, R23, UR4, RZ ;  /* 0x0000000417077c24 */ /* 0x000fe4000f8e02ff */
[----:B------:R-:W-:Y:S02]  /*1870*/  IMAD R205, R10, R3, R13 ;  /* 0x000000030acd7224 */ /* 0x000fe400078e020d */
[----:B------:R-:W-:-:S03]  /*1880*/  IMAD.WIDE.U32 R8, R22, UR4, R8 ;  /* 0x0000000416087c25 */ /* 0x000fc6000f8e0008 */
[----:B------:R-:W-:Y:S01]  /*1890*/  LEA.HI.X R205, R12, UR11, R205, 0x1, P0 ;  /* 0x0000000b0ccd7c11 */ /* 0x000fe200080f0ccd */
[----:B------:R-:W-:Y:S01]  /*18a0*/  IMAD.WIDE.U32 R18, R22, UR4, R18 ;  /* 0x0000000416127c25 */ /* 0x000fe2000f8e0012 */
[----:B------:R-:W-:-:S03]  /*18b0*/  IADD3 R12, P3, PT, R16, R8, RZ ;  /* 0x00000008100c7210 */ /* 0x000fc60007f7e0ff */
[----:B------:R-:W-:Y:S01]  /*18c0*/  IMAD R7, R22, UR5, R7 ;  /* 0x0000000516077c24 */ /* 0x000fe2000f8e0207 */
[C---:B------:R-:W-:Y:S01]  /*18d0*/  IADD3 R14, P2, PT, R16.reuse, R18, RZ ;  /* 0x00000012100e7210 */ /* 0x040fe20007f5e0ff */
[----:B------:R-:W-:Y:S01]  /*18e0*/  IMAD.IADD R21, R17, 0x1, R20 ;  /* 0x0000000111157824 */ /* 0x000fe200078e0214 */
[----:B------:R-:W-:Y:S01]  /*18f0*/  IADD3 R8, P1, P0, R16, UR15, R18 ;  /* 0x0000000f10087c10 */ /* 0x000fe2000f83e012 */
[----:B------:R-:W-:Y:S01]  /*1900*/  IMAD.IADD R5, R7, 0x1, R19 ;  /* 0x0000000107057824 */ /* 0x000fe200078e0213 */
[----:B------:R-:W-:Y:S01]  /*1910*/  UMOV UR5, 0x400 ;  /* 0x0000040000057882 */ /* 0x000fe20000000000 */
[----:B------:R-:W-:Y:S01]  /*1920*/  IMAD.MOV.U32 R20, RZ, RZ, R16 ;  /* 0x000000ffff147224 */ /* 0x000fe200078e0010 */
[----:B------:R-:W-:Y:S01]  /*1930*/  IADD3.X R9, PT, PT, R21, R7, R9, P3, !PT ;  /* 0x0000000715097210 */ /* 0x000fe20001ffe409 */
[----:B------:R-:W-:Y:S01]  /*1940*/  IMAD.X R11, R5, 0x1, R21, P2 ;  /* 0x00000001050b7824 */ /* 0x000fe200010e0615 */
[----:B------:R-:W-:Y:S01]  /*1950*/  LEA R18, P3, R12, UR8, 0x1 ;  /* 0x000000080c127c11 */ /* 0x000fe2000f8608ff */
[----:B---3--:R-:W-:Y:S01]  /*1960*/  ULEA UR5, UR23, UR5, 0x18 ;  /* 0x0000000517057291 */ /* 0x008fe2000f8ec0ff */
[----:B------:R-:W-:Y:S01]  /*1970*/  LEA R16, P2, R14, UR8, 0x1 ;  /* 0x000000080e107c11 */ /* 0x000fe2000f8408ff */
[----:B------:R-:W-:Y:S01]  /*1980*/  IMAD.MOV.U32 R207, RZ, RZ, R205 ;  /* 0x000000ffffcf7224 */ /* 0x000fe200078e00cd */
[----:B------:R-:W-:Y:S01]  /*1990*/  IADD3.X R5, PT, PT, R21, UR14, R5, P1, P0 ;  /* 0x0000000e15057c10 */ /* 0x000fe20008fe0405 */
[----:B------:R-:W-:Y:S01]  /*19a0*/  IMAD.WIDE.U32 R20, R22, UR4, R20 ;  /* 0x0000000416147c25 */ /* 0x000fe2000f8e0014 */
[----:B------:R-:W-:Y:S01]  /*19b0*/  LEA.HI.X R19, R12, UR9, R9, 0x1, P3 ;  /* 0x000000090c137c11 */ /* 0x000fe200098f0c09 */
[----:B------:R-:W-:Y:S01]  /*19c0*/  USHF.L.U32 UR4, UR16, 0x5, URZ ;  /* 0x0000000510047899 */ /* 0x000fe200080006ff */
[----:B------:R-:W-:Y:S01]  /*19d0*/  LEA.HI.X R17, R14, UR9, R11, 0x1, P2 ;  /* 0x000000090e117c11 */ /* 0x000fe200090f0c0b */
[----:B------:R-:W-:Y:S01]  /*19e0*/  IMAD.IADD R7, R21, 0x1, R7 ;  /* 0x0000000115077824 */ /* 0x000fe200078e0207 */
[----:B------:R-:W-:Y:S01]  /*19f0*/  IADD3 R12, P0, PT, R117, R206, RZ ;  /* 0x000000ce750c7210 */ /* 0x000fe20007f1e0ff */
[C---:B------:R-:W-:Y:S01]  /*1a00*/  IMAD.SHL.U32 R43, R199.reuse, 0x40, RZ ;  /* 0x00000040c72b7824 */ /* 0x040fe200078e00ff */
[----:B------:R-:W-:Y:S01]  /*1a10*/  LEA R14, P1, R8, UR8, 0x1 ;  /* 0x00000008080e7c11 */ /* 0x000fe2000f8208ff */
[----:B------:R-:W-:Y:S01]  /*1a20*/  IMAD.SHL.U32 R201, R199, 0x20, RZ ;  /* 0x00000020c7c97824 */ /* 0x000fe200078e00ff */
[----:B------:R-:W-:Y:S01]  /*1a30*/  LEA R22, P2, R20, UR8, 0x1 ;  /* 0x0000000814167c11 */ /* 0x000fe2000f8408ff */
[----:B------:R-:W-:Y:S01]  /*1a40*/  IMAD.X R13, R116, 0x1, R205, P0 ;  /* 0x00000001740d7824 */ /* 0x000fe200000e06cd */
[----:B------:R-:W-:Y:S01]  /*1a50*/  LEA.HI.X R15, R8, UR9, R5, 0x1, P1 ;  /* 0x00000009080f7c11 */ /* 0x000fe200088f0c05 */
[----:B------:R-:W-:Y:S01]  /*1a60*/  IMAD.MOV.U32 R198, RZ, RZ, 0x20 ;  /* 0x00000020ffc67424 */ /* 0x000fe200078e00ff */
[-C--:B------:R-:W-:Y:S01]  /*1a70*/  IADD3 R8, P0, PT, R12, R117.reuse, RZ ;  /* 0x000000750c087210 */ /* 0x080fe20007f1e0ff */
[----:B------:R-:W-:Y:S01]  /*1a80*/  IMAD.MOV.U32 R197, RZ, RZ, 0x40 ;  /* 0x00000040ffc57424 */ /* 0x000fe200078e00ff */
[----:B------:R-:W-:Y:S01]  /*1a90*/  LEA.HI.X R23, R20, UR9, R7, 0x1, P2 ;  /* 0x0000000914177c11 */ /* 0x000fe200090f0c07 */
[----:B------:R-:W-:Y:S01]  /*1aa0*/  VIADD R211, R41, 0xffffffff ;  /* 0xffffffff29d37836 */ /* 0x000fe20000000000 */
[----:B------:R-:W-:Y:S01]  /*1ab0*/  LEA R118, R118, UR5, 0x1 ;  /* 0x0000000576767c11 */ /* 0x000fe2000f8e08ff */
[--C-:B------:R-:W-:Y:S01]  /*1ac0*/  IMAD.X R9, R13, 0x1, R116.reuse, P0 ;  /* 0x000000010d097824 */ /* 0x100fe200000e0674 */
[-C--:B------:R-:W-:Y:S01]  /*1ad0*/  IADD3 R20, P0, PT, R8, R117.reuse, RZ ;  /* 0x0000007508147210 */ /* 0x080fe20007f1e0ff */
[----:B------:R-:W-:Y:S01]  /*1ae0*/  IMAD.SHL.U32 R216, R211, 0x80, RZ ;  /* 0x00000080d3d87824 */ /* 0x000fe200078e00ff */
[----:B------:R-:W-:Y:S01]  /*1af0*/  LOP3.LUT R42, R4, 0x1c0, R43, 0xf8, !PT ;  /* 0x000001c0042a7812 */ /* 0x000fe200078ef82b */
[----:B------:R-:W-:Y:S01]  /*1b00*/  @!PT LDS RZ, [RZ] ;  /* 0x00000000fffff984 */ /* 0x000fe20000000800 */
[----:B------:R-:W-:Y:S01]  /*1b10*/  @!PT LDS RZ, [RZ] ;  /* 0x00000000fffff984 */ /* 0x000fe20000000800 */
[----:B------:R-:W-:Y:S01]  /*1b20*/  @!PT LDS RZ, [RZ] ;  /* 0x00000000fffff984 */ /* 0x000fe20000000800 */
[----:B------:R-:W-:Y:S01]  /*1b30*/  LDGSTS.E.BYPASS.LTC128B.128 [R118], desc[UR24][R22.64] ;  /* 0x0000000016767fae */ /* 0x000fe2000b981a18 */
[----:B------:R-:W-:Y:S01]  /*1b40*/  LOP3.LUT R126, R43, 0x400, RZ, 0xc0, !PT ;  /* 0x000004002b7e7812 */ /* 0x000fe200078ec0ff */
[----:B------:R-:W-:Y:S01]  /*1b50*/  IMAD.X R21, R9, 0x1, R116, P0 ;  /* 0x0000000109157824 */ /* 0x000fe200000e0674 */
[----:B------:R-:W-:Y:S01]  /*1b60*/  IADD3 R24, P0, PT, R20, R117, RZ ;  /* 0x0000007514187210 */ /* 0x000fe20007f1e0ff */
[----:B------:R-:W-:Y:S01]  /*1b70*/  LDGSTS.E.BYPASS.LTC128B.128 [R118+0x2000], desc[UR24][R22.64+0x80] ;  /* 0x0200008016767fae */ /* 0x000fe2000b981a18 */
[----:B------:R-:W-:-:S02]  /*1b80*/  LOP3.LUT R5, R42, 0x8, R199, 0x78, !PT ;  /* 0x000000082a057812 */ /* 0x000fc400078e78c7 */
[----:B------:R-:W-:Y:S01]  /*1b90*/  LOP3.LUT R201, R201, 0x7c00, RZ, 0xc0, !PT ;  /* 0x00007c00c9c97812 */ /* 0x000fe200078ec0ff */
[----:B------:R-:W-:Y:S01]  /*1ba0*/  LDGSTS.E.BYPASS.LTC128B.128 [R118+0x800], desc[UR24][R18.64] ;  /* 0x0080000012767fae */ /* 0x000fe2000b981a18 */
[----:B------:R-:W-:Y:S02]  /*1bb0*/  IMAD.X R25, R21, 0x1, R116, P0 ;  /* 0x0000000115197824 */ /* 0x000fe400000e0674 */
[----:B------:R-:W-:Y:S01]  /*1bc0*/  IMAD R126, R5, 0x2, R126 ;  /* 0x00000002057e7824 */ /* 0x000fe200078e027e */
[----:B------:R1:W-:Y:S01]  /*1bd0*/  LDGSTS.E.BYPASS.LTC128B.128 [R118+0x2800], desc[UR24][R18.64+0x80] ;  /* 0x0280008012767fae */ /* 0x0003e2000b981a18 */
[----:B------:R-:W-:Y:S02]  /*1be0*/  LOP3.LUT R127, R201, 0x200, R43, 0xf8, !PT ;  /* 0x00000200c97f7812 */ /* 0x000fe400078ef82b */
[----:B------:R-:W-:Y:S01]  /*1bf0*/  VIADD R123, R126, UR5 ;  /* 0x000000057e7b7c36 */ /* 0x000fe20008000000 */
        /* <DEDUP_REMOVED lines=16> */
[----:B------:R-:W-:Y:S01]  /*1d00*/  LDGSTS.E.BYPASS.LTC128B.128 [R118+0x9000], desc[UR24][R8.64+0x80] ;  /* 0x0900008008767fae */ /* 0x000fe2000b981a18 */
        /* <DEDUP_REMOVED lines=8> */
[----:B------:R-:W-:-:S02]  /*1d90*/  LEA.HI.X R209, R16, UR13, R11, 0x1, P0 ;  /* 0x0000000d10d17c11 */ /* 0x000fc400080f0c0b */
[----:B------:R-:W-:Y:S01]  /*1da0*/  IADD3 R4, P0, PT, R208, UR4, RZ ;  /* 0x00000004d0047c10 */ /* 0x000fe2000ff1e0ff */
[----:B------:R-:W-:Y:S03]  /*1db0*/  LDGSTS.E.BYPASS.LTC128B.128 [R118+0xa000], desc[UR24][R24.64+0x80] ;  /* 0x0a00008018767fae */ /* 0x000fe6000b981a18 */
[----:B------:R-:W-:Y:S01]  /*1dc0*/  IADD3.X R5, PT, PT, R209, UR16, RZ, P0, !PT ;  /* 0x00000010d1057c10 */ /* 0x000fe200087fe4ff */
[----:B------:R-:W-:Y:S04]  /*1dd0*/  LDGSTS.E.BYPASS.LTC128B.128 [R118+0x6800], desc[UR24][R18.64] ;  /* 0x0680000012767fae */ /* 0x000fe8000b981a18 */
[----:B------:R-:W-:Y:S04]  /*1de0*/  LDGSTS.E.BYPASS.LTC128B.128 [R118+0xa800], desc[UR24][R18.64+0x80] ;  /* 0x0a80008012767fae */ /* 0x000fe8000b981a18 */
[----:B------:R-:W-:Y:S04]  /*1df0*/  LDGSTS.E.BYPASS.LTC128B.128 [R118+0x7000], desc[UR24][R6.64] ;  /* 0x0700000006767fae */ /* 0x000fe8000b981a18 */
[----:B------:R1:W-:Y:S04]  /*1e00*/  LDGSTS.E.BYPASS.LTC128B.128 [R118+0xb000], desc[UR24][R6.64+0x80] ;  /* 0x0b00008006767fae */ /* 0x0003e8000b981a18 */
[----:B------:R-:W-:Y:S04]  /*1e10*/  LDGSTS.E.BYPASS.LTC128B.128 [R118+0x7800], desc[UR24][R14.64] ;  /* 0x078000000e767fae */ /* 0x000fe8000b981a18 */
[----:B------:R-:W-:Y:S04]  /*1e20*/  LDGSTS.E.BYPASS.LTC128B.128 [R118+0xb800], desc[UR24][R14.64+0x80] ;  /* 0x0b8000800e767fae */ /* 0x000fe8000b981a18 */
[----:B------:R-:W0:Y:S01]  /*1e30*/  LDGDEPBAR ;  /* 0x00000000000079af */ /* 0x000e220000000000 */
[----:B-1----:R-:W-:-:S02]  /*1e40*/  LOP3.LUT R7, R202, 0x8, RZ, 0xc0, !PT ;  /* 0x00000008ca077812 */ /* 0x002fc400078ec0ff */
[----:B------:R-:W-:Y:S02]  /*1e50*/  IADD3 R6, P0, PT, R4, UR4, RZ ;  /* 0x0000000404067c10 */ /* 0x000fe4000ff1e0ff */
[----:B------:R-:W-:Y:S02]  /*1e60*/  LOP3.LUT R42, R42, R7, RZ, 0x3c, !PT ;  /* 0x000000072a2a7212 */ /* 0x000fe400078e3cff */
[----:B------:R-:W-:Y:S02]  /*1e70*/  IADD3.X R7, PT, PT, R5, UR16, RZ, P0, !PT ;  /* 0x0000001005077c10 */ /* 0x000fe400087fe4ff */
[----:B------:R-:W-:Y:S01]  /*1e80*/  IADD3 R12, P0, PT, R6, UR4, RZ ;  /* 0x00000004060c7c10 */ /* 0x000fe2000ff1e0ff */
[----:B------:R-:W-:-:S04]  /*1e90*/  DEPBAR.LE SB0, 0x0 ;  /* 0x000080000000791a */ /* 0x000fc80000000000 */
[----:B------:R-:W-:Y:S01]  /*1ea0*/  BAR.SYNC.DEFER_BLOCKING 0x0 ;  /* 0x0000000000007b1d */ /* 0x000fe20000010000 */
[----:B------:R-:W-:Y:S02]  /*1eb0*/  IADD3.X R13, PT, PT, R7, UR16, RZ, P0, !PT ;  /* 0x00000010070d7c10 */ /* 0x000fe400087fe4ff */
[----:B------:R-:W-:Y:S02]  /*1ec0*/  IADD3 R10, P0, PT, R12, UR4, RZ ;  /* 0x000000040c0a7c10 */ /* 0x000fe4000ff1e0ff */
[----:B------:R-:W-:Y:S02]  /*1ed0*/  LOP3.LUT R127, R127, R42, RZ, 0xfc, !PT ;  /* 0x0000002a7f7f7212 */ /* 0x000fe400078efcff */
[----:B------:R-:W-:Y:S02]  /*1ee0*/  IADD3.X R11, PT, PT, R13, UR16, RZ, P0, !PT ;  /* 0x000000100d0b7c10 */ /* 0x000fe400087fe4ff */
[----:B------:R-:W-:Y:S02]  /*1ef0*/  IADD3 R8, P0, PT, R10, UR4, RZ ;  /* 0x000000040a087c10 */ /* 0x000fe4000ff1e0ff */
[----:B------:R-:W-:-:S02]  /*1f00*/  LEA R127, R127, UR5, 0x1 ;  /* 0x000000057f7f7c11 */ /* 0x000fc4000f8e08ff */
        /* <DEDUP_REMOVED lines=22> */
[----:B------:R-:W-:-:S03]  /*2070*/  LOP3.LUT P0, R40, R199, 0x2, RZ, 0xc0, !PT ;  /* 0x00000002c7287812 */ /* 0x000fc6000780c0ff */
[----:B------:R-:W-:Y:S01]  /*2080*/  LDGSTS.E.BYPASS.LTC128B.128 [R118+0xf800], desc[UR24][R6.64] ;  /* 0x0f80000006767fae */ /* 0x000fe2000b981a18 */
[----:B------:R-:W-:Y:S02]  /*2090*/  SEL R128, R198, 0xffffffe0, !P0 ;  /* 0xffffffe0c6807807 */ /* 0x000fe40004000000 */
[----:B------:R-:W-:Y:S01]  /*20a0*/  LOP3.LUT P0, R0, R199, 0x4, RZ, 0xc0, !PT ;  /* 0x00000004c7007812 */ /* 0x000fe2000780c0ff */
[----:B------:R2:W-:Y:S02]  /*20b0*/  LDGSTS.E.BYPASS.LTC128B.128 [R118+0x13800], desc[UR24][R6.64+0x80] ;  /* 0x1380008006767fae */ /* 0x0005e4000b981a18 */
[C---:B------:R-:W-:Y:S02]  /*20c0*/  IMAD.IADD R125, R128.reuse, 0x1, R127 ;  /* 0x00000001807d7824 */ /* 0x040fe400078e027f */
[----:B---3--:R-:W-:Y:S01]  /*20d0*/  LDSM.16.M88.4 R12, [R127] ;  /* 0x000000007f0c783b */ /* 0x008fe20000000200 */
[----:B------:R-:W-:-:S03]  /*20e0*/  IMAD.IADD R122, R128, 0x1, R123 ;  /* 0x00000001807a7824 */ /* 0x000fc600078e027b */
[----:B------:R-:W3:Y:S01]  /*20f0*/  LDSM.16.M88.4 R72, [R126+UR5+0x4000] ;  /* 0x004000057e48783b */ /* 0x000ee20008000200 */
[----:B-1----:R-:W-:-:S03]  /*2100*/  SEL R8, R197, 0xffffffc0, !P0 ;  /* 0xffffffc0c5087807 */ /* 0x002fc60004000000 */
[----:B------:R-:W1:Y:S04]  /*2110*/  LDSM.16.M88.4 R64, [R126+UR5+0x4800] ;  /* 0x004800057e40783b */ /* 0x000e680008000200 */
[----:B------:R-:W4:Y:S01]  /*2120*/  LDSM.16.M88.4 R56, [R126+UR5+0x5000] ;  /* 0x005000057e38783b */ /* 0x000f220008000200 */
[C---:B------:R-:W-:Y:S02]  /*2130*/  IMAD.IADD R124, R8.reuse, 0x1, R127 ;  /* 0x00000001087c7824 */ /* 0x040fe400078e027f */
[----:B------:R-:W-:Y:S01]  /*2140*/  IMAD.IADD R123, R8, 0x1, R123 ;  /* 0x00000001087b7824 */ /* 0x000fe200078e027b */
[----:B------:R-:W5:Y:S01]  /*2150*/  LDSM.16.M88.4 R48, [R126+UR5+0x5800] ;  /* 0x005800057e30783b */ /* 0x000f620008000200 */
[C---:B------:R-:W-:Y:S02]  /*2160*/  IMAD.IADD R129, R128.reuse, 0x1, R124 ;  /* 0x0000000180817824 */ /* 0x040fe400078e027c */
[----:B------:R-:W-:Y:S01]  /*2170*/  IMAD.IADD R128, R128, 0x1, R123 ;  /* 0x0000000180807824 */ /* 0x000fe200078e027b */
[----:B------:R-:W5:Y:S04]  /*2180*/  LDSM.16.M88.4 R36, [R126+UR5+0x6000] ;  /* 0x006000057e24783b */ /* 0x000f680008000200 */
[----:B------:R-:W5:Y:S04]  /*2190*/  LDSM.16.M88.4 R28, [R126+UR5+0x6800] ;  /* 0x006800057e1c783b */ /* 0x000f680008000200 */
[----:B------:R-:W5:Y:S04]  /*21a0*/  LDSM.16.M88.4 R20, [R126+UR5+0x7000] ;  /* 0x007000057e14783b */ /* 0x000f680008000200 */
[----:B--2---:R-:W2:Y:S04]  /*21b0*/  LDSM.16.M88.4 R4, [R126+UR5+0x7800] ;  /* 0x007800057e04783b */ /* 0x004ea80008000200 */
[----:B------:R-:W-:Y:S04]  /*21c0*/  LDSM.16.M88.4 R112, [R125] ;  /* 0x000000007d70783b */ /* 0x000fe80000000200 */
[----:B------:R-:W2:Y:S01]  /*21d0*/  LDSM.16.M88.4 R108, [R122+0x4000] ;  /* 0x004000007a6c783b */ /* 0x000ea20000000200 */
[C---:B---3--:R-:W-:Y:S03]  /*21e0*/  HMMA.16816.F32.BF16 R76, R12.reuse, R72, RZ ;  /* 0x000000480c4c723c */ /* 0x048fe600000418ff */
[----:B------:R-:W3:Y:S04]  /*21f0*/  LDSM.16.M88.4 R100, [R122+0x5000] ;  /* 0x005000007a64783b */ /* 0x000ee80000000200 */
[----:B------:R-:W3:Y:S01]  /*2200*/  LDSM.16.M88.4 R96, [R122+0x5800] ;  /* 0x005800007a60783b */ /* 0x000ee20000000200 */
[C---:B-1----:R-:W-:Y:S03]  /*2210*/  HMMA.16816.F32.BF16 R68, R12.reuse, R64, RZ ;  /* 0x000000400c44723c */ /* 0x042fe600000418ff */
[----:B------:R-:W1:Y:S04]  /*2220*/  LDSM.16.M88.4 R92, [R122+0x6000] ;  /* 0x006000007a5c783b */ /* 0x000e680000000200 */
[----:B------:R-:W1:Y:S01]  /*2230*/  LDSM.16.M88.4 R88, [R122+0x6800] ;  /* 0x006800007a58783b */ /* 0x000e620000000200 */
[C---:B----4-:R-:W-:Y:S03]  /*2240*/  HMMA.16816.F32.BF16 R60, R12.reuse, R56, RZ ;  /* 0x000000380c3c723c */ /* 0x050fe600000418ff */
[----:B------:R-:W4:Y:S04]  /*2250*/  LDSM.16.M88.4 R84, [R122+0x7000] ;  /* 0x007000007a54783b */ /* 0x000f280000000200 */
[----:B------:R-:W4:Y:S01]  /*2260*/  LDSM.16.M88.4 R80, [R122+0x7800] ;  /* 0x007800007a50783b */ /* 0x000f220000000200 */
[C---:B-----5:R-:W-:Y:S03]  /*2270*/  HMMA.16816.F32.BF16 R52, R12.reuse, R48, RZ ;  /* 0x000000300c34723c */ /* 0x060fe600000418ff */
[----:B------:R-:W-:Y:S04]  /*2280*/  LDSM.16.M88.4 R8, [R124] ;  /* 0x000000007c08783b */ /* 0x000fe80000000200 */
        /* <DEDUP_REMOVED lines=14> */
[----:B------:R-:W2:Y:S07]  /*2370*/  LDSM.16.M88.4 R4, [R123+0x4000] ;  /* 0x004000007b04783b */ /* 0x000eae0000000200 */
[C---:B------:R-:W-:Y:S08]  /*2380*/  HMMA.16816.F32.BF16 R76, R112.reuse, R108, R76 ;  /* 0x0000006c704c723c */ /* 0x040ff0000004184c */
[C---:B------:R-:W-:Y:S01]  /*2390*/  HMMA.16816.F32.BF16 R72, R112.reuse, R110, R72 ;  /* 0x0000006e7048723c */ /* 0x040fe20000041848 */
[----:B------:R-:W-:Y:S07]  /*23a0*/  LDSM.16.M88.4 R108, [R126+UR5+0x9000] ;  /* 0x009000057e6c783b */ /* 0x000fee0008000200 */
[C---:B---3--:R-:W-:Y:S08]  /*23b0*/  HMMA.16816.F32.BF16 R60, R112.reuse, R100, R60 ;  /* 0x00000064703c723c */ /* 0x048ff0000004183c */
        /* <DEDUP_REMOVED lines=8> */
[C---:B------:R-:W-:Y:S08]  /*2440*/  HMMA.16816.F32.BF16 R32, R112.reuse, R88, R32 ;  /* 0x000000587020723c */ /* 0x040ff00000041820 */
[C---:B------:R-:W-:Y:S01]  /*2450*/  HMMA.16816.F32.BF16 R28, R112.reuse, R90, R28 ;  /* 0x0000005a701c723c */ /* 0x040fe2000004181c */
[----:B------:R-:W-:Y:S07]  /*2460*/  LDSM.16.M88.4 R88, [R123+0x6000] ;  /* 0x006000007b58783b */ /* 0x000fee0000000200 */
[C---:B----4-:R-:W-:Y:S08]  /*2470*/  HMMA.16816.F32.BF16 R24, R112.reuse, R84, R24 ;  /* 0x000000547018723c */ /* 0x050ff00000041818 */
[C---:B------:R-:W-:Y:S01]  /*2480*/  HMMA.16816.F32.BF16 R20, R112.reuse, R86, R20 ;  /* 0x000000567014723c */ /* 0x040fe20000041814 */
[----:B------:R-:W1:Y:S07]  /*2490*/  LDSM.16.M88.4 R84, [R123+0x5000] ;  /* 0x005000007b54783b */ /* 0x000e6e0000000200 */
[C---:B------:R-:W-:Y:S08]  /*24a0*/  HMMA.16816.F32.BF16 R16, R112.reuse, R80, R16 ;  /* 0x000000507010723c */ /* 0x040ff00000041810 */
[----:B------:R-:W-:Y:S01]  /*24b0*/  HMMA.16816.F32.BF16 R12, R112, R82, R12 ;  /* 0x00000052700c723c */ /* 0x000fe2000004180c */
[----:B------:R-:W3:Y:S07]  /*24c0*/  LDSM.16.M88.4 R80, [R123+0x6800] ;  /* 0x006800007b50783b */ /* 0x000eee0000000200 */
[C---:B--2---:R-:W-:Y:S08]  /*24d0*/  HMMA.16816.F32.BF16 R76, R8.reuse, R4, R76 ;  /* 0x00000004084c723c */ /* 0x044ff0000004184c */
[----:B------:R-:W-:Y:S01]  /*24e0*/  HMMA.16816.F32.BF16 R72, R8, R6, R72 ;  /* 0x000000060848723c */ /* 0x000fe20000041848 */
[----:B------:R-:W2:Y:S07]  /*24f0*/  LDSM.16.M88.4 R4, [R123+0x7000] ;  /* 0x007000007b04783b */ /* 0x000eae0000000200 */
[C---:B------:R-:W-:Y:S08]  /*2500*/  HMMA.16816.F32.BF16 R68, R112.reuse, R104, R68 ;  /* 0x000000687044723c */ /* 0x040ff00000041844 */
[----:B------:R-:W-:Y:S01]  /*2510*/  HMMA.16816.F32.BF16 R64, R112, R106, R64 ;  /* 0x0000006a7040723c */ /* 0x000fe20000041840 */
[----:B------:R-:W-:Y:S04]  /*2520*/  LDSM.16.M88.4 R104, [R129] ;  /* 0x000000008168783b */ /* 0x000fe80000000200 */
[----:B------:R-:W-:Y:S03]  /*2530*/  LDSM.16.M88.4 R112, [R126+UR5+0xa000] ;  /* 0x00a000057e70783b */ /* 0x000fe60008000200 */
[C---:B-1----:R-:W-:Y:S08]  /*2540*/  HMMA.16816.F32.BF16 R60, R8.reuse, R84, R60 ;  /* 0x00000054083c723c */ /* 0x042ff0000004183c */
[C---:B------:R-:W-:Y:S08]  /*2550*/  HMMA.16816.F32.BF16 R68, R8.reuse, R100, R68 ;  /* 0x000000640844723c */ /* 0x040ff00000041844 */
[C---:B------:R-:W-:Y:S01]  /*2560*/  HMMA.16816.F32.BF16 R64, R8.reuse, R102, R64 ;  /* 0x000000660840723c */ /* 0x040fe20000041840 */
[----:B------:R-:W1:Y:S07]  /*2570*/  LDSM.16.M88.4 R100, [R128+0x4000] ;  /* 0x004000008064783b */ /* 0x000e6e0000000200 */
        /* <DEDUP_REMOVED lines=11> */
[C---:B--2---:R-:W-:Y:S08]  /*2630*/  HMMA.16816.F32.BF16 R24, R8.reuse, R4, R24 ;  /* 0x000000040818723c */ /* 0x044ff00000041818 */
[C---:B------:R-:W-:Y:S01]  /*2640*/  HMMA.16816.F32.BF16 R20, R8.reuse, R6, R20 ;  /* 0x000000060814723c */ /* 0x040fe20000041814 */
[----:B------:R-:W2:Y:S07]  /*2650*/  LDSM.16.M88.4 R4, [R128+0x5000] ;  /* 0x005000008004783b */ /* 0x000eae0000000200 */
[C---:B------:R-:W-:Y:S08]  /*2660*/  HMMA.16816.F32.BF16 R16, R8.reuse, R96, R16 ;  /* 0x000000600810723c */ /* 0x040ff00000041810 */
[----:B------:R-:W-:Y:S01]  /*2670*/  HMMA.16816.F32.BF16 R12, R8, R98, R12 ;  /* 0x00000062080c723c */ /* 0x000fe2000004180c */
[----:B------:R-:W3:Y:S04]  /*2680*/  LDSM.16.M88.4 R8, [R128+0x5800] ;  /* 0x005800008008783b */ /* 0x000ee80000000200 */
[----:B------:R-:W-:Y:S03]  /*2690*/  LDSM.16.M88.4 R96, [R128+0x6800] ;  /* 0x006800008060783b */ /* 0x000fe60000000200 */
[C---:B-1----:R-:W-:Y:S08]  /*26a0*/  HMMA.16816.F32.BF16 R76, R104.reuse, R100, R76 ;  /* 0x00000064684c723c */ /* 0x042ff0000004184c */
[C---:B------:R-:W-:Y:S01]  /*26b0*/  HMMA.16816.F32.BF16 R72, R104.reuse, R102, R72 ;  /* 0x000000666848723c */ /* 0x040fe20000041848 */
[----:B------:R-:W-:Y:S07]  /*26c0*/  LDSM.16.M88.4 R100, [R127+0x2000] ;  /* 0x002000007f64783b */ /* 0x000fee0000000200 */
[C---:B----4-:R-:W-:Y:S08]  /*26d0*/  HMMA.16816.F32.BF16 R68, R104.reuse, R84, R68 ;  /* 0x000000546844723c */ /* 0x050ff00000041844 */
[C---:B--2---:R-:W-:Y:S08]  /*26e0*/  HMMA.16816.F32.BF16 R60, R104.reuse, R4, R60 ;  /* 0x00000004683c723c */ /* 0x044ff0000004183c */
[C---:B------:R-:W-:Y:S01]  /*26f0*/  HMMA.16816.F32.BF16 R56, R104.reuse, R6, R56 ;  /* 0x000000066838723c */ /* 0x040fe20000041838 */
[----:B------:R-:W1:Y:S07]  /*2700*/  LDSM.16.M88.4 R4, [R126+UR5+0x8800] ;  /* 0x008800057e04783b */ /* 0x000e6e0008000200 */
[C---:B---3--:R-:W-:Y:S08]  /*2710*/  HMMA.16816.F32.BF16 R52, R104.reuse, R8, R52 ;  /* 0x000000086834723c */ /* 0x048ff00000041834 */
[C---:B------:R-:W-:Y:S01]  /*2720*/  HMMA.16816.F32.BF16 R48, R104.reuse, R10, R48 ;  /* 0x0000000a6830723c */ /* 0x040fe20000041830 */
[----:B------:R-:W2:Y:S07]  /*2730*/  LDSM.16.M88.4 R8, [R126+UR5+0x9800] ;  /* 0x009800057e08783b */ /* 0x000eae0008000200 */
[C---:B------:R-:W-:Y:S01]  /*2740*/  HMMA.16816.F32.BF16 R64, R104.reuse, R86, R64 ;  /* 0x000000566840723c */ /* 0x040fe20000041840 */
[----:B------:R-:W3:Y:S07]  /*2750*/  LDSM.16.M88.4 R84, [R126+UR5+0x8000] ;  /* 0x008000057e54783b */ /* 0x000eee0008000200 */
[C---:B------:R-:W-:Y:S08]  /*2760*/  HMMA.16816.F32.BF16 R44, R104.reuse, R80, R44 ;  /* 0x00000050682c723c */ /* 0x040ff0000004182c */
[----:B------:R-:W-:Y:S01]  /*2770*/  HMMA.16816.F32.BF16 R36, R104, R82, R36 ;  /* 0x000000526824723c */ /* 0x000fe20000041824 */
[----:B------:R-:W4:Y:S07]  /*2780*/  LDSM.16.M88.4 R80, [R126+UR5+0xa800] ;  /* 0x00a800057e50783b */ /* 0x000f2e0008000200 */
        /* <DEDUP_REMOVED lines=10> */
[----:B------:R-:W-:Y:S01]  /*2830*/  HMMA.16816.F32.BF16 R12, R104, R90, R12 ;  /* 0x0000005a680c723c */ /* 0x000fe2000004180c */
[----:B------:R-:W2:Y:S07]  /*2840*/  LDSM.16.M88.4 R88, [R126+UR5+0xb000] ;  /* 0x00b000057e58783b */ /* 0x000eae0008000200 */
[C---:B---3--:R-:W-:Y:S08]  /*2850*/  HMMA.16816.F32.BF16 R76, R100.reuse, R84, R76 ;  /* 0x00000054644c723c */ /* 0x048ff0000004184c */
[----:B------:R-:W-:Y:S01]  /*2860*/  HMMA.16816.F32.BF16 R72, R100, R86, R72 ;  /* 0x000000566448723c */ /* 0x000fe20000041848 */
[----:B------:R-:W3:Y:S04]  /*2870*/  LDSM.16.M88.4 R84, [R126+UR5+0xb800] ;  /* 0x00b800057e54783b */ /* 0x000ee80008000200 */
[----:B------:R-:W-:Y:S03]  /*2880*/  LDSM.16.M88.4 R124, [R124+0x2000] ;  /* 0x002000007c7c783b */ /* 0x000fe60000000200 */
[C---:B------:R-:W-:Y:S08]  /*2890*/  HMMA.16816.F32.BF16 R24, R104.reuse, R92, R24 ;  /* 0x0000005c6818723c */ /* 0x040ff00000041818 */
[----:B------:R-:W-:Y:S01]  /*28a0*/  HMMA.16816.F32.BF16 R20, R104, R94, R20 ;  /* 0x0000005e6814723c */ /* 0x000fe20000041814 */
[----:B------:R-:W5:Y:S04]  /*28b0*/  LDSM.16.M88.4 R92, [R122+0x8800] ;  /* 0x008800007a5c783b */ /* 0x000f680000000200 */
[----:B------:R-:W-:Y:S03]  /*28c0*/  LDSM.16.M88.4 R104, [R122+0x9800] ;  /* 0x009800007a68783b */ /* 0x000fe60000000200 */
        /* <DEDUP_REMOVED lines=15> */
[----:B------:R-:W-:Y:S01]  /*29c0*/  HMMA.16816.F32.BF16 R64, R8, R94, R64 ;  /* 0x0000005e0840723c */ /* 0x000fe20000041840 */
[----:B------:R-:W5:Y:S07]  /*29d0*/  LDSM.16.M88.4 R92, [R123+0x8800] ;  /* 0x008800007b5c783b */ /* 0x000f6e0000000200 */
[C---:B------:R-:W-:Y:S08]  /*29e0*/  HMMA.16816.F32.BF16 R44, R100.reuse, R112, R44 ;  /* 0x00000070642c723c */ /* 0x040ff0000004182c */
[----:B------:R-:W-:Y:S01]  /*29f0*/  HMMA.16816.F32.BF16 R36, R100, R114, R36 ;  /* 0x000000726424723c */ /* 0x000fe20000041824 */
        /* <DEDUP_REMOVED lines=8> */
[C---:B------:R-:W-:Y:S08]  /*2a80*/  HMMA.16816.F32.BF16 R48, R8.reuse, R106, R48 ;  /* 0x0000006a0830723c */ /* 0x040ff00000041830 */
[C---:B------:R-:W-:Y:S08]  /*2a90*/  HMMA.16816.F32.BF16 R44, R8.reuse, R96, R44 ;  /* 0x00000060082c723c */ /* 0x040ff0000004182c */
[C---:B------:R-:W-:Y:S08]  /*2aa0*/  HMMA.16816.F32.BF16 R36, R8.reuse, R98, R36 ;  /* 0x000000620824723c */ /* 0x040ff00000041824 */
[C---:B--2---:R-:W-:Y:S08]  /*2ab0*/  HMMA.16816.F32.BF16 R32, R8.reuse, R88, R32 ;  /* 0x000000580820723c */ /* 0x044ff00000041820 */
[C---:B------:R-:W-:Y:S01]  /*2ac0*/  HMMA.16816.F32.BF16 R28, R8.reuse, R90, R28 ;  /* 0x0000005a081c723c */ /* 0x040fe2000004181c */
[----:B------:R-:W-:Y:S07]  /*2ad0*/  LDSM.16.M88.4 R88, [R123+0xb000] ;  /* 0x00b000007b58783b */ /* 0x000fee0000000200 */
[C---:B---3--:R-:W-:Y:S08]  /*2ae0*/  HMMA.16816.F32.BF16 R24, R8.reuse, R84, R24 ;  /* 0x000000540818723c */ /* 0x048ff00000041818 */
[----:B------:R-:W-:Y:S01]  /*2af0*/  HMMA.16816.F32.BF16 R20, R8, R86, R20 ;  /* 0x000000560814723c */ /* 0x000fe20000041814 */
[----:B------:R-:W2:Y:S04]  /*2b00*/  LDSM.16.M88.4 R8, [R123+0x9800] ;  /* 0x009800007b08783b */ /* 0x000ea80000000200 */
[----:B------:R-:W-:Y:S03]  /*2b10*/  LDSM.16.M88.4 R84, [R123+0xa800] ;  /* 0x00a800007b54783b */ /* 0x000fe60000000200 */
[C---:B-----5:R-:W-:Y:S08]  /*2b20*/  HMMA.16816.F32.BF16 R68, R124.reuse, R92, R68 ;  /* 0x0000005c7c44723c */ /* 0x060ff00000041844 */
[C---:B------:R-:W-:Y:S08]  /*2b30*/  HMMA.16816.F32.BF16 R76, R124.reuse, R100, R76 ;  /* 0x000000647c4c723c */ /* 0x040ff0000004184c */
[C---:B------:R-:W-:Y:S01]  /*2b40*/  HMMA.16816.F32.BF16 R72, R124.reuse, R102, R72 ;  /* 0x000000667c48723c */ /* 0x040fe20000041848 */
[----:B------:R-:W-:Y:S07]  /*2b50*/  LDSM.16.M88.4 R100, [R128+0x8000] ;  /* 0x008000008064783b */ /* 0x000fee0000000200 */
[C---:B------:R-:W-:Y:S01]  /*2b60*/  HMMA.16816.F32.BF16 R92, R124.reuse, R94, R64 ;  /* 0x0000005e7c5c723c */ /* 0x040fe20000041840 */
[----:B------:R-:W3:Y:S07]  /*2b70*/  LDSM.16.M88.4 R64, [R123+0xb800] ;  /* 0x00b800007b40783b */ /* 0x000eee0000000200 */
[C---:B----4-:R-:W-:Y:S01]  /*2b80*/  HMMA.16816.F32.BF16 R96, R124.reuse, R80, R60 ;  /* 0x000000507c60723c */ /* 0x050fe2000004183c */
[----:B------:R-:W4:Y:S07]  /*2b90*/  LDSM.16.M88.4 R60, [R129+0x2000] ;  /* 0x00200000813c783b */ /* 0x000f2e0000000200 */
[C---:B-1----:R-:W-:Y:S08]  /*2ba0*/  HMMA.16816.F32.BF16 R44, R124.reuse, R4, R44 ;  /* 0x000000047c2c723c */ /* 0x042ff0000004182c */
[C---:B------:R-:W-:Y:S01]  /*2bb0*/  HMMA.16816.F32.BF16 R36, R124.reuse, R6, R36 ;  /* 0x000000067c24723c */ /* 0x040fe20000041824 */
[----:B------:R-:W1:Y:S07]  /*2bc0*/  LDSM.16.M88.4 R4, [R128+0x8800] ;  /* 0x008800008004783b */ /* 0x000e6e0000000200 */
[----:B--2---:R-:W-:Y:S01]  /*2bd0*/  HMMA.16816.F32.BF16 R52, R124, R8, R52 ;  /* 0x000000087c34723c */ /* 0x004fe20000041834 */
[----:B------:R-:W-:-:S02]  /*2be0*/  SHF.R.U32.HI R8, RZ, 0x2, R199 ;  /* 0x00000002ff087819 */ /* 0x000fc400000116c7 */
[----:B------:R-:W-:Y:S02]  /*2bf0*/  LOP3.LUT R9, R202, 0x1f0, RZ, 0xc0, !PT ;  /* 0x000001f0ca097812 */ /* 0x000fe400078ec0ff */
[----:B------:R-:W-:-:S03]  /*2c00*/  LOP3.LUT R8, R8, 0x7, RZ, 0xc0, !PT ;  /* 0x0000000708087812 */ /* 0x000fc600078ec0ff */
[C---:B------:R-:W-:Y:S01]  /*2c10*/  HMMA.16816.F32.BF16 R48, R124.reuse, R10, R48 ;  /* 0x0000000a7c30723c */ /* 0x040fe20000041830 */
[----:B------:R-:W-:Y:S02]  /*2c20*/  IADD3 R121, PT, PT, R8, R9, R121 ;  /* 0x0000000908797210 */ /* 0x000fe40007ffe079 */
[----:B------:R-:W2:Y:S05]  /*2c30*/  LDSM.16.M88.4 R8, [R128+0x9000] ;  /* 0x009000008008783b */ /* 0x000eaa0000000200 */
[----:B---3--:R-:W-:Y:S01]  /*2c40*/  HMMA.16816.F32.BF16 R16, R124, R64, R16 ;  /* 0x000000407c10723c */ /* 0x008fe20000041810 */
[----:B------:R-:W-:Y:S01]  /*2c50*/  IADD3 R64, PT, PT, R120, -UR22, R121 ;  /* 0x8000001678407c10 */ /* 0x000fe2000fffe079 */
[----:B------:R-:W-:-:S04]  /*2c60*/  IMAD.SHL.U32 R65, R199, 0x2, RZ ;  /* 0x00000002c7417824 */ /* 0x000fc800078e00ff */
[----:B------:R-:W-:Y:S01]  /*2c70*/  IMAD.IADD R119, R64, 0x1, R119 ;  /* 0x0000000140777824 */ /* 0x000fe200078e0277 */
[----:B------:R-:W-:Y:S01]  /*2c80*/  LOP3.LUT R65, R216, 0x6, R65, 0xf8, !PT ;  /* 0x00000006d8417812 */ /* 0x000fe200078ef841 */
[----:B----4-:R-:W-:Y:S03]  /*2c90*/  HMMA.16816.F32.BF16 R76, R60, R100, R76 ;  /* 0x000000643c4c723c */ /* 0x010fe6000004184c */
[----:B------:R-:W-:-:S05]  /*2ca0*/  LOP3.LUT R81, R65, 0x1, RZ, 0xfc, !PT ;  /* 0x0000000141517812 */ /* 0x000fca00078efcff */
[----:B------:R-:W-:Y:S08]  /*2cb0*/  HMMA.16816.F32.BF16 R72, R60, R102, R72 ;  /* 0x000000663c48723c */ /* 0x000ff00000041848 */
[----:B------:R-:W-:Y:S01]  /*2cc0*/  HMMA.16816.F32.BF16 R24, R124, R88, R24 ;  /* 0x000000587c18723c */ /* 0x000fe20000041818 */
[C-C-:B------:R-:W-:Y:S02]  /*2cd0*/  VIADDMNMX R88, R119.reuse, 0x1, R120.reuse, PT ;  /* 0x0000000177587846 */ /* 0x140fe40003800178 */
[----:B------:R-:W-:-:S02]  /*2ce0*/  VIADDMNMX R120, R119, 0x9, R120, PT ;  /* 0x0000000977787846 */ /* 0x000fc40003800178 */
[C---:B------:R-:W-:Y:S02]  /*2cf0*/  ISETP.GE.AND P1, PT, R81.reuse, R88, PT ;  /* 0x000000585100720c */ /* 0x040fe40003f26270 */
[----:B------:R-:W-:Y:S01]  /*2d00*/  ISETP.GE.AND P3, PT, R81, R120, PT ;  /* 0x000000785100720c */ /* 0x000fe20003f66270 */
[----:B-1----:R-:W-:Y:S01]  /*2d10*/  HMMA.16816.F32.BF16 R68, R60, R4, R68 ;  /* 0x000000043c44723c */ /* 0x002fe20000041844 */
[----:B------:R-:W-:Y:S02]  /*2d20*/  LOP3.LUT R5, R65, 0x10, RZ, 0xfc, !PT ;  /* 0x0000001041057812 */ /* 0x000fe400078efcff */
[----:B------:R-:W-:Y:S02]  /*2d30*/  FSEL R64, R77, -INF , !P1 ;  /* 0xff8000004d407808 */ /* 0x000fe40004800000 */
[C---:B------:R-:W-:Y:S02]  /*2d40*/  ISETP.GE.AND P4, PT, R5.reuse, R88, PT ;  /* 0x000000580500720c */ /* 0x040fe40003f86270 */
[----:B------:R-:W-:Y:S01]  /*2d50*/  ISETP.GE.AND P1, PT, R5, R120, PT ;  /* 0x000000780500720c */ /* 0x000fe20003f26270 */
[----:B------:R-:W-:Y:S01]  /*2d60*/  HMMA.16816.F32.BF16 R56, R124, R82, R56 ;  /* 0x000000527c38723c */ /* 0x000fe20000041838 */
[----:B------:R-:W-:-:S02]  /*2d70*/  LOP3.LUT R83, R65, 0x8, RZ, 0xfc, !PT ;  /* 0x0000000841537812 */ /* 0x000fc400078efcff */
[----:B------:R-:W-:Y:S02]  /*2d80*/  LOP3.LUT R5, R65, 0x11, RZ, 0xfc, !PT ;  /* 0x0000001141057812 */ /* 0x000fe400078efcff */
[C---:B------:R-:W-:Y:S02]  /*2d90*/  ISETP.GE.AND P6, PT, R83.reuse, R88, PT ;  /* 0x000000585300720c */ /* 0x040fe40003fc6270 */
[----:B------:R-:W-:Y:S01]  /*2da0*/  ISETP.GE.AND P2, PT, R83, R120, PT ;  /* 0x000000785300720c */ /* 0x000fe20003f46270 */
[----:B------:R-:W-:Y:S01]  /*2db0*/  HMMA.16816.F32.BF16 R32, R124, R84, R32 ;  /* 0x000000547c20723c */ /* 0x000fe20000041820 */
[----:B------:R-:W-:Y:S01]  /*2dc0*/  LOP3.LUT R85, R65, 0x9, RZ, 0xfc, !PT ;  /* 0x0000000941557812 */ /* 0x000fe200078efcff */
[----:B------:R-:W1:Y:S01]  /*2dd0*/  LDSM.16.M88.4 R80, [R128+0x9800] ;  /* 0x009800008050783b */ /* 0x000e620000000200 */
[----:B------:R-:W-:Y:S02]  /*2de0*/  FSEL R84, R79, -INF , !P3 ;  /* 0xff8000004f547808 */ /* 0x000fe40005800000 */
[----:B------:R-:W-:-:S02]  /*2df0*/  ISETP.GE.AND P3, PT, R5, R88, PT ;  /* 0x000000580500720c */ /* 0x000fc40003f66270 */
[----:B------:R-:W-:Y:S01]  /*2e00*/  ISETP.GE.AND P0, PT, R85, R88, PT ;  /* 0x000000585500720c */ /* 0x000fe20003f06270 */
[----:B------:R-:W-:Y:S01]  /*2e10*/  HMMA.16816.F32.BF16 R20, R124, R90, R20 ;  /* 0x0000005a7c14723c */ /* 0x000fe20000041814 */
[----:B------:R-:W-:Y:S02]  /*2e20*/  FSEL R90, R72, -INF , !P6 ;  /* 0xff800000485a7808 */ /* 0x000fe40007000000 */
[-C--:B------:R-:W-:Y:S02]  /*2e30*/  ISETP.GE.AND P6, PT, R5, R120.reuse, PT ;  /* 0x000000780500720c */ /* 0x080fe40003fc6270 */
[----:B------:R-:W-:Y:S02]  /*2e40*/  ISETP.GE.AND P5, PT, R85, R120, PT ;  /* 0x000000785500720c */ /* 0x000fe40003fa6270 */
[C---:B------:R-:W-:Y:S01]  /*2e50*/  LOP3.LUT R5, R65.reuse, 0x19, RZ, 0xfc, !PT ;  /* 0x0000001941057812 */ /* 0x040fe200078efcff */
[----:B------:R-:W-:Y:S01]  /*2e60*/  HMMA.16816.F32.BF16 R92, R60, R6, R92 ;  /* 0x000000063c5c723c */ /* 0x000fe2000004185c */
[----:B------:R-:W-:-:S02]  /*2e70*/  LOP3.LUT R7, R65, 0x18, RZ, 0xfc, !PT ;  /* 0x0000001841077812 */ /* 0x000fc400078efcff */
[----:B------:R-:W-:Y:S02]  /*2e80*/  FSEL R74, R74, -INF , !P2 ;  /* 0xff8000004a4a7808 */ /* 0x000fe40005000000 */
[----:B------:R-:W-:Y:S02]  /*2e90*/  FSEL R72, R75, -INF , !P5 ;  /* 0xff8000004b487808 */ /* 0x000fe40006800000 */
[----:B------:R-:W-:Y:S01]  /*2ea0*/  FSEL R248, R68, -INF , !P4 ;  /* 0xff80000044f87808 */ /* 0x000fe20006000000 */
[----:B------:R-:W-:Y:S01]  /*2eb0*/  HMMA.16816.F32.BF16 R28, R124, R86, R28 ;  /* 0x000000567c1c723c */ /* 0x000fe2000004181c */
[----:B------:R-:W-:Y:S02]  /*2ec0*/  FSEL R86, R73, -INF , !P0 ;  /* 0xff80000049567808 */ /* 0x000fe40004000000 */
[C---:B------:R-:W-:Y:S02]  /*2ed0*/  ISETP.GE.AND P2, PT, R7.reuse, R88, PT ;  /* 0x000000580700720c */ /* 0x040fe40003f46270 */
[----:B------:R-:W-:-:S02]  /*2ee0*/  ISETP.GE.AND P0, PT, R7, R120, PT ;  /* 0x000000780700720c */ /* 0x000fc40003f06270 */
[C---:B------:R-:W-:Y:S01]  /*2ef0*/  ISETP.GE.AND P5, PT, R5.reuse, R88, PT ;  /* 0x000000580500720c */ /* 0x040fe20003fa6270 */
[C---:B--2---:R-:W-:Y:S01]  /*2f00*/  HMMA.16816.F32.BF16 R96, R60.reuse, R8, R96 ;  /* 0x000000083c60723c */ /* 0x044fe20000041860 */
[----:B------:R-:W-:Y:S02]  /*2f10*/  ISETP.GE.AND P4, PT, R5, R120, PT ;  /* 0x000000780500720c */ /* 0x000fe40003f86270 */
[----:B------:R-:W2:Y:S01]  /*2f20*/  LDSM.16.M88.4 R4, [R128+0xa000] ;  /* 0x00a000008004783b */ /* 0x000ea20000000200 */
[----:B------:R-:W-:Y:S02]  /*2f30*/  LOP3.LUT R9, R65, 0x20, RZ, 0xfc, !PT ;  /* 0x0000002041097812 */ /* 0x000fe400078efcff */
[----:B------:R-:W-:Y:S02]  /*2f40*/  FSEL R112, R70, -INF , !P1 ;  /* 0xff80000046707808 */ /* 0x000fe40004800000 */
[----:B------:R-:W-:Y:S01]  /*2f50*/  FSEL R250, R69, -INF , !P3 ;  /* 0xff80000045fa7808 */ /* 0x000fe20005800000 */
[----:B------:R-:W-:Y:S01]  /*2f60*/  HMMA.16816.F32.BF16 R56, R60, R10, R56 ;  /* 0x0000000a3c38723c */ /* 0x000fe20000041838 */
[----:B------:R-:W-:-:S02]  /*2f70*/  ISETP.GE.AND P1, PT, R9, R88, PT ;  /* 0x000000580900720c */ /* 0x000fc40003f26270 */
[----:B------:R-:W-:Y:S02]  /*2f80*/  ISETP.GE.AND P3, PT, R9, R120, PT ;  /* 0x000000780900720c */ /* 0x000fe40003f66270 */
[----:B------:R-:W-:Y:S02]  /*2f90*/  LOP3.LUT R9, R65, 0x21, RZ, 0xfc, !PT ;  /* 0x0000002141097812 */ /* 0x000fe400078efcff */
[----:B------:R-:W-:Y:S01]  /*2fa0*/  FSEL R114, R71, -INF , !P6 ;  /* 0xff80000047727808 */ /* 0x000fe20007000000 */
[----:B-1----:R-:W-:Y:S01]  /*2fb0*/  HMMA.16816.F32.BF16 R52, R60, R80, R52 ;  /* 0x000000503c34723c */ /* 0x002fe20000041834 */
[----:B------:R-:W-:Y:S02]  /*2fc0*/  FSEL R252, R92, -INF , !P2 ;  /* 0xff8000005cfc7808 */ /* 0x000fe40005000000 */
[C---:B------:R-:W-:Y:S02]  /*2fd0*/  ISETP.GE.AND P6, PT, R9.reuse, R88, PT ;  /* 0x000000580900720c */ /* 0x040fe40003fc6270 */
[----:B------:R-:W-:-:S02]  /*2fe0*/  ISETP.GE.AND P2, PT, R9, R120, PT ;  /* 0x000000780900720c */ /* 0x000fc40003f46270 */
[C---:B------:R-:W-:Y:S01]  /*2ff0*/  LOP3.LUT R11, R65.reuse, 0x28, RZ, 0xfc, !PT ;  /* 0x00000028410b7812 */ /* 0x040fe200078efcff */
[----:B------:R-:W-:Y:S01]  /*3000*/  HMMA.16816.F32.BF16 R48, R60, R82, R48 ;  /* 0x000000523c30723c */ /* 0x000fe20000041830 */
[----:B------:R-:W-:Y:S02]  /*3010*/  LOP3.LUT R9, R65, 0x29, RZ, 0xfc, !PT ;  /* 0x0000002941097812 */ /* 0x000fe400078efcff */
[----:B------:R-:W-:Y:S02]  /*3020*/  FSEL R242, R94, -INF , !P0 ;  /* 0xff8000005ef27808 */ /* 0x000fe40004000000 */
[----:B------:R-:W-:Y:S02]  /*3030*/  FSEL R246, R93, -INF , !P5 ;  /* 0xff8000005df67808 */ /* 0x000fe40006800000 */
[----:B------:R-:W-:Y:S01]  /*3040*/  FSEL R244, R95, -INF , !P4 ;  /* 0xff8000005ff47808 */ /* 0x000fe20006000000 */
[----:B------:R-:W-:Y:S01]  /*3050*/  HMMA.16816.F32.BF16 R12, R124, R66, R12 ;  /* 0x000000427c0c723c */ /* 0x000fe2000004180c */
[----:B------:R-:W-:-:S02]  /*3060*/  FSEL R234, R96, -INF , !P1 ;  /* 0xff80000060ea7808 */ /* 0x000fc40004800000 */
[C---:B------:R-:W-:Y:S02]  /*3070*/  ISETP.GE.AND P0, PT, R11.reuse, R88, PT ;  /* 0x000000580b00720c */ /* 0x040fe40003f06270 */
[----:B------:R-:W-:Y:S02]  /*3080*/  ISETP.GE.AND P5, PT, R11, R120, PT ;  /* 0x000000780b00720c */ /* 0x000fe40003fa6270 */
[----:B------:R-:W-:Y:S02]  /*3090*/  LOP3.LUT R69, R65, 0x30, RZ, 0xfc, !PT ;  /* 0x0000003041457812 */ /* 0x000fe400078efcff */
[C---:B------:R-:W-:Y:S01]  /*30a0*/  ISETP.GE.AND P4, PT, R9.reuse, R88, PT ;  /* 0x000000580900720c */ /* 0x040fe20003f86270 */
[----:B--2---:R-:W-:Y:S01]  /*30b0*/  HMMA.16816.F32.BF16 R36, R60, R6, R36 ;  /* 0x000000063c24723c */ /* 0x004fe20000041824 */
[----:B------:R-:W-:Y:S02]  /*30c0*/  ISETP.GE.AND P1, PT, R9, R120, PT ;  /* 0x000000780900720c */ /* 0x000fe40003f26270 */
[----:B------:R-:W1:Y:S01]  /*30d0*/  LDSM.16.M88.4 R8, [R128+0xa800] ;  /* 0x00a800008008783b */ /* 0x000e620000000200 */
[----:B------:R-:W-:-:S02]  /*30e0*/  FSEL R230, R98, -INF , !P3 ;  /* 0xff80000062e67808 */ /* 0x000fc40005800000 */
[----:B------:R-:W-:Y:S02]  /*30f0*/  FSEL R238, R97, -INF , !P6 ;  /* 0xff80000061ee7808 */ /* 0x000fe40007000000 */
[C---:B------:R-:W-:Y:S02]  /*3100*/  ISETP.GE.AND P3, PT, R69.reuse, R88, PT ;  /* 0x000000584500720c */ /* 0x040fe40003f66270 */
[----:B------:R-:W-:Y:S02]  /*3110*/  ISETP.GE.AND P6, PT, R69, R120, PT ;  /* 0x000000784500720c */ /* 0x000fe40003fc6270 */
[C---:B------:R-:W-:Y:S02]  /*3120*/  LOP3.LUT R69, R65.reuse, 0x31, RZ, 0xfc, !PT ;  /* 0x0000003141457812 */ /* 0x040fe400078efcff */
[----:B------:R-:W-:Y:S02]  /*3130*/  LOP3.LUT R71, R65, 0x38, RZ, 0xfc, !PT ;  /* 0x0000003841477812 */ /* 0x000fe400078efcff */
[----:B------:R-:W-:-:S02]  /*3140*/  FSEL R232, R99, -INF , !P2 ;  /* 0xff80000063e87808 */ /* 0x000fc40005000000 */
[----:B------:R-:W-:Y:S02]  /*3150*/  FSEL R240, R56, -INF , !P0 ;  /* 0xff80000038f07808 */ /* 0x000fe40004000000 */
[----:B------:R-:W-:Y:S02]  /*3160*/  FSEL R228, R58, -INF , !P5 ;  /* 0xff8000003ae47808 */ /* 0x000fe40006800000 */
[----:B------:R-:W-:Y:S02]  /*3170*/  FSEL R236, R57, -INF , !P4 ;  /* 0xff80000039ec7808 */ /* 0x000fe40006000000 */
[C---:B------:R-:W-:Y:S02]  /*3180*/  ISETP.GE.AND P2, PT, R69.reuse, R88, PT ;  /* 0x000000584500720c */ /* 0x040fe40003f46270 */
[----:B------:R-:W-:Y:S02]  /*3190*/  ISETP.GE.AND P0, PT, R69, R120, PT ;  /* 0x000000784500720c */ /* 0x000fe40003f06270 */
[----:B------:R-:W-:-:S02]  /*31a0*/  ISETP.GE.AND P5, PT, R71, R88, PT ;  /* 0x000000584700720c */ /* 0x000fc40003fa6270 */
[----:B------:R-:W-:Y:S02]  /*31b0*/  ISETP.GE.AND P4, PT, R71, R120, PT ;  /* 0x000000784700720c */ /* 0x000fe40003f86270 */
[----:B------:R-:W-:Y:S01]  /*31c0*/  HMMA.16816.F32.BF16 R68, R60, R4, R44 ;  /* 0x000000043c44723c */ /* 0x000fe2000004182c */
[----:B------:R-:W2:Y:S01]  /*31d0*/  LDSM.16.M88.4 R44, [R128+0xb000] ;  /* 0x00b00000802c783b */ /* 0x000ea20000000200 */
[C---:B------:R-:W-:Y:S02]  /*31e0*/  LOP3.LUT R57, R65.reuse, 0x39, RZ, 0xfc, !PT ;  /* 0x0000003941397812 */ /* 0x040fe400078efcff */
[----:B------:R-:W-:Y:S01]  /*31f0*/  LOP3.LUT R5, R65, 0x40, RZ, 0xfc, !PT ;  /* 0x0000004041057812 */ /* 0x000fe200078efcff */
[----:B------:R-:W3:Y:S01]  /*3200*/  LDSM.16.M88.4 R128, [R128+0xb800] ;  /* 0x00b800008080783b */ /* 0x000ee20000000200 */
[----:B------:R-:W-:Y:S01]  /*3210*/  FSEL R226, R59, -INF , !P1 ;  /* 0xff8000003be27808 */ /* 0x000fe20004800000 */
[----:B------:R-:W-:-:S04]  /*3220*/  DEPBAR.LE SB0, 0x0 ;  /* 0x000080000000791a */ /* 0x000fc80000000000 */
[----:B------:R-:W-:Y:S01]  /*3230*/  FSEL R218, R54, -INF , !P6 ;  /* 0xff80000036da7808 */ /* 0x000fe20007000000 */
[C---:B-1----:R-:W-:Y:S01]  /*3240*/  HMMA.16816.F32.BF16 R32, R60.reuse, R8, R32 ;  /* 0x000000083c20723c */ /* 0x042fe20000041820 */
[----:B------:R-:W-:Y:S02]  /*3250*/  FSEL R222, R53, -INF , !P2 ;  /* 0xff80000035de7808 */ /* 0x000fe40005000000 */
[-C--:B------:R-:W-:Y:S02]  /*3260*/  ISETP.GE.AND P1, PT, R57, R88.reuse, PT ;  /* 0x000000583900720c */ /* 0x080fe40003f26270 */
[C---:B------:R-:W-:Y:S02]  /*3270*/  ISETP.GE.AND P6, PT, R5.reuse, R88, PT ;  /* 0x000000580500720c */ /* 0x040fe40003fc6270 */
[----:B------:R-:W-:Y:S01]  /*3280*/  ISETP.GE.AND P2, PT, R5, R120, PT ;  /* 0x000000780500720c */ /* 0x000fe20003f46270 */
[----:B------:R-:W-:Y:S01]  /*3290*/  HMMA.16816.F32.BF16 R28, R60, R10, R28 ;  /* 0x0000000a3c1c723c */ /* 0x000fe2000004181c */
[----:B------:R-:W-:-:S02]  /*32a0*/  LOP3.LUT R5, R65, 0x41, RZ, 0xfc, !PT ;  /* 0x0000004141057812 */ /* 0x000fc400078efcff */
[----:B------:R-:W-:Y:S02]  /*32b0*/  LOP3.LUT R7, R65, 0x48, RZ, 0xfc, !PT ;  /* 0x0000004841077812 */ /* 0x000fe400078efcff */
[----:B------:R-:W-:Y:S02]  /*32c0*/  FSEL R224, R52, -INF , !P3 ;  /* 0xff80000034e07808 */ /* 0x000fe40005800000 */
[----:B------:R-:W-:Y:S02]  /*32d0*/  FSEL R162, R55, -INF , !P0 ;  /* 0xff80000037a27808 */ /* 0x000fe40004000000 */
[----:B------:R-:W-:Y:S02]  /*32e0*/  FSEL R220, R48, -INF , !P5 ;  /* 0xff80000030dc7808 */ /* 0x000fe40006800000 */
[----:B------:R-:W-:Y:S02]  /*32f0*/  FSEL R164, R50, -INF , !P4 ;  /* 0xff80000032a47808 */ /* 0x000fe40006000000 */
[----:B------:R-:W-:-:S02]  /*3300*/  FSEL R160, R49, -INF , !P1 ;  /* 0xff80000031a07808 */ /* 0x000fc40004800000 */
[----:B------:R-:W-:Y:S02]  /*3310*/  ISETP.GE.AND P3, PT, R57, R120, PT ;  /* 0x000000783900720c */ /* 0x000fe40003f66270 */
[C---:B------:R-:W-:Y:S02]  /*3320*/  ISETP.GE.AND P0, PT, R5.reuse, R88, PT ;  /* 0x000000580500720c */ /* 0x040fe40003f06270 */
[----:B------:R-:W-:Y:S02]  /*3330*/  ISETP.GE.AND P5, PT, R5, R120, PT ;  /* 0x000000780500720c */ /* 0x000fe40003fa6270 */
[C---:B------:R-:W-:Y:S01]  /*3340*/  ISETP.GE.AND P4, PT, R7.reuse, R88, PT ;  /* 0x000000580700720c */ /* 0x040fe20003f86270 */
[----:B--2---:R-:W-:Y:S01]  /*3350*/  HMMA.16816.F32.BF16 R24, R60, R44, R24 ;  /* 0x0000002c3c18723c */ /* 0x004fe20000041818 */
[----:B------:R-:W-:Y:S02]  /*3360*/  ISETP.GE.AND P1, PT, R7, R120, PT ;  /* 0x000000780700720c */ /* 0x000fe40003f26270 */
[----:B------:R-:W-:-:S02]  /*3370*/  LOP3.LUT R5, R65, 0x49, RZ, 0xfc, !PT ;  /* 0x0000004941057812 */ /* 0x000fc400078efcff */
[----:B------:R-:W-:Y:S02]  /*3380*/  LOP3.LUT R7, R65, 0x50, RZ, 0xfc, !PT ;  /* 0x0000005041077812 */ /* 0x000fe400078efcff */
[----:B------:R-:W-:Y:S01]  /*3390*/  FSEL R212, R51, -INF , !P3 ;  /* 0xff80000033d47808 */ /* 0x000fe20005800000 */
[C---:B------:R-:W-:Y:S01]  /*33a0*/  HMMA.16816.F32.BF16 R20, R60.reuse, R46, R20 ;  /* 0x0000002e3c14723c */ /* 0x040fe20000041814 */
[----:B------:R-:W-:Y:S02]  /*33b0*/  FSEL R194, R68, -INF , !P6 ;  /* 0xff80000044c27808 */ /* 0x000fe40007000000 */
[----:B------:R-:W-:Y:S02]  /*33c0*/  FSEL R192, R70, -INF , !P2 ;  /* 0xff80000046c07808 */ /* 0x000fe40005000000 */
[----:B------:R-:W-:Y:S02]  /*33d0*/  FSEL R178, R69, -INF , !P0 ;  /* 0xff80000045b27808 */ /* 0x000fe40004000000 */
[C---:B------:R-:W-:Y:S01]  /*33e0*/  ISETP.GE.AND P3, PT, R5.reuse, R88, PT ;  /* 0x000000580500720c */ /* 0x040fe20003f66270 */
[----:B---3--:R-:W-:Y:S01]  /*33f0*/  HMMA.16816.F32.BF16 R16, R60, R128, R16 ;  /* 0x000000803c10723c */ /* 0x008fe20000041810 */
[----:B------:R-:W-:-:S02]  /*3400*/  ISETP.GE.AND P6, PT, R5, R120, PT ;  /* 0x000000780500720c */ /* 0x000fc40003fc6270 */
[C---:B------:R-:W-:Y:S02]  /*3410*/  ISETP.GE.AND P2, PT, R7.reuse, R88, PT ;  /* 0x000000580700720c */ /* 0x040fe40003f46270 */
[----:B------:R-:W-:Y:S02]  /*3420*/  ISETP.GE.AND P0, PT, R7, R120, PT ;  /* 0x000000780700720c */ /* 0x000fe40003f06270 */
[C---:B------:R-:W-:Y:S01]  /*3430*/  LOP3.LUT R5, R65.reuse, 0x51, RZ, 0xfc, !PT ;  /* 0x0000005141057812 */ /* 0x040fe200078efcff */
[----:B------:R-:W-:Y:S01]  /*3440*/  HMMA.16816.F32.BF16 R12, R60, R130, R12 ;  /* 0x000000823c0c723c */ /* 0x000fe2000004180c */
[----:B------:R-:W-:Y:S02]  /*3450*/  LOP3.LUT R7, R65, 0x58, RZ, 0xfc, !PT ;  /* 0x0000005841077812 */ /* 0x000fe400078efcff */
[----:B------:R-:W-:Y:S02]  /*3460*/  FSEL R190, R71, -INF , !P5 ;  /* 0xff80000047be7808 */ /* 0x000fe40006800000 */
[----:B------:R-:W-:-:S02]  /*3470*/  FSEL R210, R36, -INF , !P4 ;  /* 0xff80000024d27808 */ /* 0x000fc40006000000 */
[----:B------:R-:W-:Y:S02]  /*3480*/  FSEL R188, R38, -INF , !P1 ;  /* 0xff80000026bc7808 */ /* 0x000fe40004800000 */
[----:B------:R-:W-:Y:S01]  /*3490*/  FSEL R180, R37, -INF , !P3 ;  /* 0xff80000025b47808 */ /* 0x000fe20005800000 */
[----:B------:R-:W-:Y:S01]  /*34a0*/  BAR.SYNC.DEFER_BLOCKING 0x0 ;  /* 0x0000000000007b1d */ /* 0x000fe20000010000 */
[C---:B------:R-:W-:Y:S02]  /*34b0*/  ISETP.GE.AND P5, PT, R5.reuse, R88, PT ;  /* 0x000000580500720c */ /* 0x040fe40003fa6270 */
[----:B------:R-:W-:Y:S02]  /*34c0*/  ISETP.GE.AND P4, PT, R5, R120, PT ;  /* 0x000000780500720c */ /* 0x000fe40003f86270 */
[C---:B------:R-:W-:Y:S02]  /*34d0*/  ISETP.GE.AND P1, PT, R7.reuse, R88, PT ;  /* 0x000000580700720c */ /* 0x040fe40003f26270 */
[----:B------:R-:W-:-:S02]  /*34e0*/  ISETP.GE.AND P3, PT, R7, R120, PT ;  /* 0x000000780700720c */ /* 0x000fc40003f66270 */
[C---:B------:R-:W-:Y:S02]  /*34f0*/  LOP3.LUT R5, R65.reuse, 0x59, RZ, 0xfc, !PT ;  /* 0x0000005941057812 */ /* 0x040fe400078efcff */
[----:B------:R-:W-:Y:S02]  /*3500*/  LOP3.LUT R7, R65, 0x60, RZ, 0xfc, !PT ;  /* 0x0000006041077812 */ /* 0x000fe400078efcff */
[----:B------:R-:W-:Y:S02]  /*3510*/  FSEL R186, R39, -INF , !P6 ;  /* 0xff80000027ba7808 */ /* 0x000fe40007000000 */
[----:B------:R-:W-:Y:S02]  /*3520*/  FSEL R172, R34, -INF , !P0 ;  /* 0xff80000022ac7808 */ /* 0x000fe40004000000 */
[----:B------:R-:W-:Y:S02]  /*3530*/  FSEL R182, R33, -INF , !P5 ;  /* 0xff80000021b67808 */ /* 0x000fe40006800000 */
[----:B------:R-:W-:-:S02]  /*3540*/  ISETP.GE.AND P6, PT, R5, R88, PT ;  /* 0x000000580500720c */ /* 0x000fc40003fc6270 */
[C---:B------:R-:W-:Y:S02]  /*3550*/  ISETP.GE.AND P0, PT, R7.reuse, R88, PT ;  /* 0x000000580700720c */ /* 0x040fe40003f06270 */
[----:B------:R-:W-:Y:S02]  /*3560*/  ISETP.GE.AND P5, PT, R7, R120, PT ;  /* 0x000000780700720c */ /* 0x000fe40003fa6270 */
[----:B------:R-:W-:Y:S02]  /*3570*/  LOP3.LUT R7, R65, 0x68, RZ, 0xfc, !PT ;  /* 0x0000006841077812 */ /* 0x000fe400078efcff */
[----:B------:R-:W-:Y:S02]  /*3580*/  FSEL R168, R30, -INF , !P3 ;  /* 0xff8000001ea87808 */ /* 0x000fe40005800000 */
[----:B------:R-:W-:Y:S02]  /*3590*/  FSEL R174, R29, -INF , !P6 ;  /* 0xff8000001dae7808 */ /* 0x000fe40007000000 */
[----:B------:R-:W-:-:S02]  /*35a0*/  ISETP.GE.AND P3, PT, R7, R88, PT ;  /* 0x000000580700720c */ /* 0x000fc40003f66270 */
[-C--:B------:R-:W-:Y:S02]  /*35b0*/  ISETP.GE.AND P6, PT, R7, R120.reuse, PT ;  /* 0x000000780700720c */ /* 0x080fe40003fc6270 */
[----:B------:R-:W-:Y:S02]  /*35c0*/  LOP3.LUT R7, R65, 0x69, RZ, 0xfc, !PT ;  /* 0x0000006941077812 */ /* 0x000fe400078efcff */
[----:B------:R-:W-:Y:S02]  /*35d0*/  FSEL R158, R24, -INF , !P0 ;  /* 0xff800000189e7808 */ /* 0x000fe40004000000 */
[----:B------:R-:W-:Y:S02]  /*35e0*/  FSEL R184, R32, -INF , !P2 ;  /* 0xff80000020b87808 */ /* 0x000fe40005000000 */
[-C--:B------:R-:W-:Y:S02]  /*35f0*/  ISETP.GE.AND P0, PT, R7, R120.reuse, PT ;  /* 0x000000780700720c */ /* 0x080fe40003f06270 */
[----:B------:R-:W-:-:S02]  /*3600*/  ISETP.GE.AND P2, PT, R5, R120, PT ;  /* 0x000000780500720c */ /* 0x000fc40003f46270 */
[----:B------:R-:W-:Y:S02]  /*3610*/  LOP3.LUT R5, R65, 0x61, RZ, 0xfc, !PT ;  /* 0x0000006141057812 */ /* 0x000fe400078efcff */
[----:B------:R-:W-:Y:S02]  /*3620*/  FSEL R144, R23, -INF , !P0 ;  /* 0xff80000017907808 */ /* 0x000fe40004000000 */
[----:B------:R-:W-:Y:S02]  /*3630*/  FSEL R170, R35, -INF , !P4 ;  /* 0xff80000023aa7808 */ /* 0x000fe40006000000 */
[----:B------:R-:W-:Y:S02]  /*3640*/  FSEL R176, R28, -INF , !P1 ;  /* 0xff8000001cb07808 */ /* 0x000fe40004800000 */
[-C--:B------:R-:W-:Y:S02]  /*3650*/  ISETP.GE.AND P0, PT, R65, R88.reuse, PT ;  /* 0x000000584100720c */ /* 0x080fe40003f06270 */
[----:B------:R-:W-:-:S02]  /*3660*/  ISETP.GE.AND P4, PT, R5, R88, PT ;  /* 0x000000580500720c */ /* 0x000fc40003f86270 */
[----:B------:R-:W-:Y:S02]  /*3670*/  ISETP.GE.AND P1, PT, R5, R120, PT ;  /* 0x000000780500720c */ /* 0x000fe40003f26270 */
[----:B------:R-:W-:Y:S02]  /*3680*/  LOP3.LUT R5, R65, 0x70, RZ, 0xfc, !PT ;  /* 0x0000007041057812 */ /* 0x000fe400078efcff */
[----:B------:R-:W-:Y:S02]  /*3690*/  FSEL R76, R76, -INF , !P0 ;  /* 0xff8000004c4c7808 */ /* 0x000fe40004000000 */
[----:B------:R-:W-:Y:S02]  /*36a0*/  FSEL R150, R26, -INF , !P5 ;  /* 0xff8000001a967808 */ /* 0x000fe40006800000 */
[----:B------:R-:W-:Y:S02]  /*36b0*/  FSEL R156, R25, -INF , !P4 ;  /* 0xff800000199c7808 */ /* 0x000fe40006000000 */
[----:B------:R-:W-:-:S02]  /*36c0*/  ISETP.GT.AND P0, PT, R211, R204, PT ;  /* 0x000000ccd300720c */ /* 0x000fc40003f04270 */
[C---:B------:R-:W-:Y:S02]  /*36d0*/  ISETP.GE.AND P5, PT, R5.reuse, R88, PT ;  /* 0x000000580500720c */ /* 0x040fe40003fa6270 */
[----:B------:R-:W-:Y:S02]  /*36e0*/  ISETP.GE.AND P4, PT, R5, R120, PT ;  /* 0x000000780500720c */ /* 0x000fe40003f86270 */
[----:B------:R-:W-:Y:S02]  /*36f0*/  LOP3.LUT R5, R65, 0x71, RZ, 0xfc, !PT ;  /* 0x0000007141057812 */ /* 0x000fe400078efcff */
[----:B------:R-:W-:Y:S02]  /*3700*/  FSEL R166, R31, -INF , !P2 ;  /* 0xff8000001fa67808 */ /* 0x000fe40005000000 */
[----:B------:R-:W-:Y:S02]  /*3710*/  FSEL R148, R27, -INF , !P1 ;  /* 0xff8000001b947808 */ /* 0x000fe40004800000 */
[----:B------:R-:W-:-:S02]  /*3720*/  FSEL R154, R20, -INF , !P3 ;  /* 0xff800000149a7808 */ /* 0x000fc40005800000 */
[-C--:B------:R-:W-:Y:S02]  /*3730*/  ISETP.GE.AND P2, PT, R7, R88.reuse, PT ;  /* 0x000000580700720c */ /* 0x080fe40003f46270 */
        /* <DEDUP_REMOVED lines=8> */
[----:B------:R-:W-:Y:S02]  /*37c0*/  FSEL R140, R17, -INF , !P1 ;  /* 0xff800000118c7808 */ /* 0x000fe40004800000 */
[C---:B------:R-:W-:Y:S02]  /*37d0*/  ISETP.GE.AND P6, PT, R7.reuse, R88, PT ;  /* 0x000000580700720c */ /* 0x040fe40003fc6270 */
[----:B------:R-:W-:-:S02]  /*37e0*/  ISETP.GE.AND P2, PT, R7, R120, PT ;  /* 0x000000780700720c */ /* 0x000fc40003f46270 */
[----:B------:R-:W-:Y:S02]  /*37f0*/  ISETP.GE.AND P5, PT, R5, R88, PT ;  /* 0x000000580500720c */ /* 0x000fe40003fa6270 */
[-C--:B------:R-:W-:Y:S02]  /*3800*/  ISETP.GE.AND P4, PT, R65, R120.reuse, PT ;  /* 0x000000784100720c */ /* 0x080fe40003f86270 */
[----:B------:R-:W-:Y:S02]  /*3810*/  ISETP.GE.AND P1, PT, R5, R120, PT ;  /* 0x000000780500720c */ /* 0x000fe40003f26270 */
[----:B------:R-:W-:Y:S02]  /*3820*/  FSEL R4, R78, -INF , !P4 ;  /* 0xff8000004e047808 */ /* 0x000fe40006000000 */
[----:B------:R-:W-:Y:S02]  /*3830*/  FSEL R134, R19, -INF , !P3 ;  /* 0xff80000013867808 */ /* 0x000fe40005800000 */
[----:B------:R-:W-:-:S02]  /*3840*/  FSEL R138, R12, -INF , !P6 ;  /* 0xff8000000c8a7808 */ /* 0x000fc40007000000 */
        /* <DEDUP_REMOVED lines=17> */
.L_x_1915:
[----:B------:R-:W1:Y:S01]  /*3960*/  LDC R7, c[0x0][0x4f0] ;  /* 0x00013c00ff077b82 */ /* 0x000e620000000800 */
[----:B------:R-:W-:Y:S02]  /*3970*/  IADD3 R14, PT, PT, R216, -0x80, RZ ;  /* 0xffffff80d80e7810 */ /* 0x000fe40007ffe0ff */
        /* <DEDUP_REMOVED lines=21> */
[----:B------:R-:W-:Y:S02]  /*3ad0*/  @!P1 IMAD.IADD R6, R6, 0x1, -R5 ;  /* 0x0000000106069824 */ /* 0x000fe400078e0a05 */
[-C--:B------:R-:W-:Y:S01]  /*3ae0*/  @!P3 IADD3 R10, PT, PT, R10, -R5.reuse, RZ ;  /* 0x800000050a0ab210 */ /* 0x080fe20007ffe0ff */
[----:B------:R-:W-:Y:S01]  /*3af0*/  @!P1 VIADD R13, R13, 0x1 ;  /* 0x000000010d0d9836 */ /* 0x000fe20000000000 */
[----:B------:R-:W-:Y:S02]  /*3b00*/  @!P3 IADD3 R15, PT, PT, R15, 0x1, RZ ;  /* 0x000000010f0fb810 */ /* 0x000fe40007ffe0ff */
[-C--:B------:R-:W-:Y:S02]  /*3b10*/  ISETP.GE.U32.AND P4, PT, R6, R5.reuse, PT ;  /* 0x000000050600720c */ /* 0x080fe40003f86070 */
[----:B------:R-:W-:Y:S02]  /*3b20*/  ISETP.GE.U32.AND P5, PT, R10, R5, PT ;  /* 0x000000050a00720c */ /* 0x000fe40003fa6070 */
[----:B------:R-:W-:-:S02]  /*3b30*/  LOP3.LUT R5, R216, R7, RZ, 0x3c, !PT ;  /* 0x00000007d8057212 */ /* 0x000fc400078e3cff */
[----:B------:R-:W-:Y:S02]  /*3b40*/  ISETP.NE.AND P1, PT, R7, RZ, PT ;  /* 0x000000ff0700720c */ /* 0x000fe40003f25270 */
        /* <DEDUP_REMOVED lines=27> */
.L_x_1916:
[----:B------:R-:W-:Y:S01]  /*3d00*/  LEA R6, P0, R11, R206, 0x1 ;  /* 0x000000ce0b067211 */ /* 0x000fe200078008ff */
[----:B------:R-:W-:-:S03]  /*3d10*/  IMAD.MOV.U32 R207, RZ, RZ, R205 ;  /* 0x000000ffffcf7224 */ /* 0x000fc600078e00cd */
[----:B------:R-:W-:Y:S02]  /*3d20*/  IADD3 R2, P1, PT, R6, R117, RZ ;  /* 0x0000007506027210 */ /* 0x000fe40007f3e0ff */
[----:B------:R-:W-:Y:S01]  /*3d30*/  LEA.HI.X R7, R11, R205, R12, 0x1, P0 ;  /* 0x000000cd0b077211 */ /* 0x000fe200000f0c0c */
[----:B------:R-:W-:Y:S01]  /*3d40*/  @!PT LDS RZ, [RZ] ;  /* 0x00000000fffff984 */ /* 0x000fe20000000800 */
[----:B------:R-:W-:Y:S01]  /*3d50*/  @!PT LDS RZ, [RZ] ;  /* 0x00000000fffff984 */ /* 0x000fe20000000800 */
[----:B------:R-:W-:Y:S01]  /*3d60*/  @!PT LDS RZ, [RZ] ;  /* 0x00000000fffff984 */ /* 0x000fe20000000800 */
[----:B------:R1:W-:Y:S01]  /*3d70*/  LDGSTS.E.BYPASS.LTC128B.128 [R118+0x4000], desc[UR24][R206.64] ;  /* 0x04000000ce767fae */ /* 0x0003e2000b981a18 */
        /* <DEDUP_REMOVED lines=27> */
.L_x_1914:
        /* <DEDUP_REMOVED lines=33> */
[----:B------:R-:W-:Y:S01]  /*4140*/  ISETP.NE.AND P0, PT, R40, RZ, PT ;  /* 0x000000ff2800720c */ /* 0x000fe20003f05270 */
[----:B------:R-:W2:Y:S01]  /*4150*/  SHFL.BFLY PT, R7, R6, 0x2, 0x1f ;  /* 0x0c401f0006077f89 */ /* 0x000ea200000e0000 */
[----:B------:R-:W-:Y:S02]  /*4160*/  LOP3.LUT R200, R42, 0x200, R43, 0xf8, !PT ;  /* 0x000002002ac87812 */ /* 0x000fe400078ef82b */
[----:B------:R-:W-:Y:S01]  /*4170*/  IADD3 R41, PT, PT, R41, -0x2, RZ ;  /* 0xfffffffe29297810 */ /* 0x000fe20007ffe0ff */
[----:B------:R-:W3:Y:S01]  /*4180*/  SHFL.BFLY PT, R2, R5, 0x2, 0x1f ;  /* 0x0c401f0005027f89 */ /* 0x000ee200000e0000 */
[----:B------:R-:W-:-:S04]  /*4190*/  LEA R200, R200, UR5, 0x1 ;  /* 0x00000005c8c87c11 */ /* 0x000fc8000f8e08ff */
[C---:B------:R-:W-:Y:S01]  /*41a0*/  IADD3 R217, PT, PT, R200.reuse, 0xc000, RZ ;  /* 0x0000c000c8d97810 */ /* 0x040fe20007ffe0ff */
[----:B------:R-:W-:Y:S01]  /*41b0*/  LDSM.16.MT88.4 R68, [R200+0xc000] ;  /* 0x00c00000c844783b */ /* 0x000fe20000004200 */
[----:B------:R-:W-:-:S03]  /*41c0*/  IADD3 R60, PT, PT, R200, 0xc040, RZ ;  /* 0x0000c040c83c7810 */ /* 0x000fc60007ffe0ff */
[----:B------:R-:W-:Y:S04]  /*41d0*/  LDSM.16.MT88.4 R100, [R200+0x10000] ;  /* 0x01000000c864783b */ /* 0x000fe80000004200 */
[----:B------:R-:W-:Y:S04]  /*41e0*/  LDSM.16.MT88.4 R16, [R200+0x10800] ;  /* 0x01080000c810783b */ /* 0x000fe80000004200 */
[----:B------:R-:W-:Y:S01]  /*41f0*/  LDSM.16.MT88.4 R24, [R200+0xc800] ;  /* 0x00c80000c818783b */ /* 0x000fe20000004200 */
[----:B--2---:R-:W-:Y:S02]  /*4200*/  FMNMX.FTZ R7, R6, R7, !PT ;  /* 0x0000000706077209 */ /* 0x004fe40007810000 */
[----:B---3--:R-:W-:-:S03]  /*4210*/  FMNMX.FTZ R2, R5, R2, !PT ;  /* 0x0000000205027209 */ /* 0x008fc60007810000 */
[----:B------:R-:W2:Y:S01]  /*4220*/  SHFL.BFLY PT, R132, R7, 0x1, 0x1f ;  /* 0x0c201f0007847f89 */ /* 0x000ea200000e0000 */
[----:B------:R-:W-:Y:S02]  /*4230*/  SEL R5, R198, 0xffffffe0, !P0 ;  /* 0xffffffe0c6057807 */ /* 0x000fe40004000000 */
[----:B------:R-:W-:Y:S01]  /*4240*/  ISETP.NE.AND P0, PT, R0, RZ, PT ;  /* 0x000000ff0000720c */ /* 0x000fe20003f05270 */
[----:B------:R-:W3:Y:S01]  /*4250*/  SHFL.BFLY PT, R3, R2, 0x1, 0x1f ;  /* 0x0c201f0002037f89 */ /* 0x000ee200000e0000 */
[----:B------:R-:W-:-:S05]  /*4260*/  IADD3 R135, PT, PT, R200, R5, RZ ;  /* 0x00000005c8877210 */ /* 0x000fca0007ffe0ff */
[----:B------:R-:W-:Y:S04]  /*4270*/  LDSM.16.MT88.4 R108, [R135+0x10000] ;  /* 0x01000000876c783b */ /* 0x000fe80000004200 */
[----:B------:R-:W-:Y:S02]  /*4280*/  LDSM.16.MT88.4 R32, [R135+0xc800] ;  /* 0x00c800008720783b */ /* 0x000fe40000004200 */
[----:B------:R-:W-:Y:S02]  /*4290*/  @P0 IADD3 R60, PT, PT, R217, -0x40, RZ ;  /* 0xffffffc0d93c0810 */ /* 0x000fe40007ffe0ff */
[----:B------:R-:W-:Y:S01]  /*42a0*/  LDSM.16.MT88.4 R28, [R135+0x10800] ;  /* 0x01080000871c783b */ /* 0x000fe20000004200 */
[----:B------:R-:W-:Y:S02]  /*42b0*/  ISETP.GE.AND P0, PT, R41, R204, PT ;  /* 0x000000cc2900720c */ /* 0x000fe40003f06270 */
[----:B------:R-:W-:Y:S01]  /*42c0*/  IADD3 R0, PT, PT, R5, R60, RZ ;  /* 0x0000003c05007210 */ /* 0x000fe20007ffe0ff */
[----:B------:R-:W-:Y:S01]  /*42d0*/  LDSM.16.MT88.4 R116, [R60+0x4000] ;  /* 0x004000003c74783b */ /* 0x000fe20000004200 */
[----:B--2---:R-:W-:-:S03]  /*42e0*/  FMNMX.FTZ R132, R7, R132, !PT ;  /* 0x0000008407847209 */ /* 0x004fc60007810000 */
[----:B------:R-:W2:Y:S01]  /*42f0*/  LDSM.16.MT88.4 R92, [R0] ;  /* 0x00000000005c783b */ /* 0x000ea20000004200 */
[----:B---3--:R-:W-:Y:S01]  /*4300*/  FMNMX.FTZ R3, R2, R3, !PT ;  /* 0x0000000302037209 */ /* 0x008fe20007810000 */
[C---:B-1----:R-:W-:Y:S01]  /*4310*/  FMUL.FTZ R139, R132.reuse, UR4 ;  /* 0x00000004848b7c20 */ /* 0x042fe20008410000 */
[----:B------:R-:W-:Y:S01]  /*4320*/  FSETP.NEU.FTZ.AND P1, PT, R132, -INF , PT ;  /* 0xff8000008400780b */ /* 0x000fe20003f3d000 */
[----:B------:R-:W-:Y:S02]  /*4330*/  LDSM.16.MT88.4 R8, [R0+0x800] ;  /* 0x000800000008783b */ /* 0x000fe40000004200 */
[----:B------:R-:W-:Y:S01]  /*4340*/  FMUL.FTZ R133, R3, UR4 ;  /* 0x0000000403857c20 */ /* 0x000fe20008410000 */
        /* <DEDUP_REMOVED lines=8> */
[----:B------:R-:W-:Y:S01]  /*43d0*/  FFMA.FTZ R61, R90, UR4, -R139 ;  /* 0x000000045a3d7c23 */ /* 0x000fe2000801088b */
[--C-:B------:R-:W-:Y:S01]  /*43e0*/  FFMA.FTZ R62, R84, UR4, -R133.reuse ;  /* 0x00000004543e7c23 */ /* 0x100fe20008010885 */
[--C-:B------:R-:W-:Y:S01]  /*43f0*/  FFMA.FTZ R63, R4, UR4, -R133.reuse ;  /* 0x00000004043f7c23 */ /* 0x100fe20008010885 */
[----:B------:R-:W3:Y:S01]  /*4400*/  LDSM.16.MT88.4 R84, [R60] ;  /* 0x000000003c54783b */ /* 0x000ee20000004200 */
[--C-:B------:R-:W-:Y:S01]  /*4410*/  FFMA.FTZ R59, R74, UR4, -R133.reuse ;  /* 0x000000044a3b7c23 */ /* 0x100fe20008010885 */
[----:B------:R-:W-:Y:S01]  /*4420*/  FFMA.FTZ R56, R72, UR4, -R133 ;  /* 0x0000000448387c23 */ /* 0x000fe20008010885 */
[----:B------:R-:W-:Y:S01]  /*4430*/  MUFU.EX2 R65, R65 ;  /* 0x0000004100417308 */ /* 0x000fe20000000800 */
[----:B------:R-:W4:Y:S01]  /*4440*/  LDSM.16.MT88.4 R4, [R0+0x4000] ;  /* 0x004000000004783b */ /* 0x000f220000004200 */
[--C-:B------:R-:W-:Y:S01]  /*4450*/  FFMA.FTZ R57, R248, UR4, -R139.reuse ;  /* 0x00000004f8397c23 */ /* 0x100fe2000801088b */
[--C-:B------:R-:W-:Y:S01]  /*4460*/  FFMA.FTZ R54, R250, UR4, -R139.reuse ;  /* 0x00000004fa367c23 */ /* 0x100fe2000801088b */
[----:B------:R-:W5:Y:S01]  /*4470*/  MUFU.EX2 R64, R64 ;  /* 0x0000004000407308 */ /* 0x000f620000000800 */
[--C-:B------:R-:W-:Y:S01]  /*4480*/  FFMA.FTZ R53, R252, UR4, -R139.reuse ;  /* 0x00000004fc357c23 */ /* 0x100fe2000801088b */
[----:B------:R-:W-:Y:S01]  /*4490*/  FFMA.FTZ R50, R246, UR4, -R139 ;  /* 0x00000004f6327c23 */ /* 0x000fe2000801088b */
[--C-:B------:R-:W-:Y:S01]  /*44a0*/  FFMA.FTZ R55, R112, UR4, -R133.reuse ;  /* 0x0000000470377c23 */ /* 0x100fe20008010885 */
[----:B------:R-:W-:Y:S01]  /*44b0*/  MUFU.EX2 R61, R61 ;  /* 0x0000003d003d7308 */ /* 0x000fe20000000800 */
[--C-:B------:R-:W-:Y:S01]  /*44c0*/  FFMA.FTZ R52, R114, UR4, -R133.reuse ;  /* 0x0000000472347c23 */ /* 0x100fe20008010885 */
[--C-:B------:R-:W-:Y:S01]  /*44d0*/  FFMA.FTZ R51, R242, UR4, -R133.reuse ;  /* 0x00000004f2337c23 */ /* 0x100fe20008010885 */
[----:B------:R-:W-:Y:S01]  /*44e0*/  FFMA.FTZ R48, R244, UR4, -R133 ;  /* 0x00000004f4307c23 */ /* 0x000fe20008010885 */
[----:B------:R-:W2:Y:S01]  /*44f0*/  MUFU.EX2 R58, R58 ;  /* 0x0000003a003a7308 */ /* 0x000ea20000000800 */
[----:B------:R-:W-:Y:S01]  /*4500*/  LDSM.16.MT88.4 R20, [R60+0x800] ;  /* 0x000800003c14783b */ /* 0x000fe20000004200 */
[--C-:B------:R-:W-:Y:S01]  /*4510*/  FFMA.FTZ R49, R234, UR4, -R139.reuse ;  /* 0x00000004ea317c23 */ /* 0x100fe2000801088b */
[--C-:B------:R-:W-:Y:S01]  /*4520*/  FFMA.FTZ R46, R238, UR4, -R139.reuse ;  /* 0x00000004ee2e7c23 */ /* 0x100fe2000801088b */
[----:B------:R-:W-:Y:S01]  /*4530*/  MUFU.EX2 R63, R63 ;  /* 0x0000003f003f7308 */ /* 0x000fe20000000800 */
[--C-:B------:R-:W-:Y:S01]  /*4540*/  FFMA.FTZ R45, R240, UR4, -R139.reuse ;  /* 0x00000004f02d7c23 */ /* 0x100fe2000801088b */
[----:B-----5:R-:W-:Y:S01]  /*4550*/  F2FP.BF16.F32.PACK_AB R120, R64, R65 ;  /* 0x000000414078723e */ /* 0x020fe200000010ff */
[----:B------:R-:W-:Y:S01]  /*4560*/  FFMA.FTZ R42, R236, UR4, -R139 ;  /* 0x00000004ec2a7c23 */ /* 0x000fe2000801088b */
[----:B------:R-:W5:Y:S01]  /*4570*/  MUFU.EX2 R62, R62 ;  /* 0x0000003e003e7308 */ /* 0x000f620000000800 */
[--C-:B------:R-:W-:Y:S01]  /*4580*/  FFMA.FTZ R47, R230, UR4, -R133.reuse ;  /* 0x00000004e62f7c23 */ /* 0x100fe20008010885 */
[--C-:B------:R-:W-:Y:S01]  /*4590*/  FFMA.FTZ R44, R232, UR4, -R133.reuse ;  /* 0x00000004e82c7c23 */ /* 0x100fe20008010885 */
[--C-:B------:R-:W-:Y:S01]  /*45a0*/  FFMA.FTZ R43, R228, UR4, -R133.reuse ;  /* 0x00000004e42b7c23 */ /* 0x100fe20008010885 */
[----:B------:R-:W-:Y:S01]  /*45b0*/  MUFU.EX2 R59, R59 ;  /* 0x0000003b003b7308 */ /* 0x000fe20000000800 */
[--C-:B------:R-:W-:Y:S01]  /*45c0*/  FFMA.FTZ R40, R226, UR4, -R133.reuse ;  /* 0x00000004e2287c23 */ /* 0x100fe20008010885 */
[----:B--2---:R-:W-:Y:S01]  /*45d0*/  F2FP.BF16.F32.PACK_AB R122, R58, R61 ;  /* 0x0000003d3a7a723e */ /* 0x004fe200000010ff */
[----:B------:R-:W-:Y:S01]  /*45e0*/  LDSM.16.MT88.4 R36, [R0+0x5000] ;  /* 0x005000000024783b */ /* 0x000fe20000004200 */
[----:B------:R-:W2:Y:S01]  /*45f0*/  MUFU.EX2 R56, R56 ;  /* 0x0000003800387308 */ /* 0x000ea20000000800 */
[----:B------:R-:W-:Y:S01]  /*4600*/  FFMA.FTZ R145, R164, UR4, -R133 ;  /* 0x00000004a4917c23 */ /* 0x000fe20008010885 */
[--C-:B------:R-:W-:Y:S01]  /*4610*/  FFMA.FTZ R2, R224, UR4, -R139.reuse ;  /* 0x00000004e0027c23 */ /* 0x100fe2000801088b */
[--C-:B------:R-:W-:Y:S01]  /*4620*/  FFMA.FTZ R143, R222, UR4, -R139.reuse ;  /* 0x00000004de8f7c23 */ /* 0x100fe2000801088b */
[----:B------:R-:W-:Y:S01]  /*4630*/  MUFU.EX2 R57, R57 ;  /* 0x0000003900397308 */ /* 0x000fe20000000800 */
[----:B------:R-:W-:Y:S01]  /*4640*/  FFMA.FTZ R141, R160, UR4, -R139 ;  /* 0x00000004a08d7c23 */ /* 0x000fe2000801088b */
[----:B-----5:R-:W-:Y:S01]  /*4650*/  F2FP.BF16.F32.PACK_AB R121, R62, R63 ;  /* 0x0000003f3e79723e */ /* 0x020fe200000010ff */
[--C-:B------:R-:W-:Y:S01]  /*4660*/  FFMA.FTZ R147, R162, UR4, -R133.reuse ;  /* 0x00000004a2937c23 */ /* 0x100fe20008010885 */
[----:B------:R-:W5:Y:S01]  /*4670*/  MUFU.EX2 R54, R54 ;  /* 0x0000003600367308 */ /* 0x000f620000000800 */
[----:B------:R-:W-:Y:S01]  /*4680*/  FFMA.FTZ R164, R212, UR4, -R133 ;  /* 0x00000004d4a47c23 */ /* 0x000fe20008010885 */
[----:B------:R-:W-:Y:S01]  /*4690*/  FFMA.FTZ R220, R220, UR4, -R139 ;  /* 0x00000004dcdc7c23 */ /* 0x000fe2000801088b */
[----:B------:R-:W-:Y:S01]  /*46a0*/  FFMA.FTZ R218, R218, UR4, -R133 ;  /* 0x00000004dada7c23 */ /* 0x000fe20008010885 */
[----:B------:R-:W-:Y:S01]  /*46b0*/  MUFU.EX2 R53, R53 ;  /* 0x0000003500357308 */ /* 0x000fe20000000800 */
[--C-:B------:R-:W-:Y:S01]  /*46c0*/  FFMA.FTZ R149, R178, UR4, -R139.reuse ;  /* 0x00000004b2957c23 */ /* 0x100fe2000801088b */
[----:B--2---:R-:W-:Y:S01]  /*46d0*/  F2FP.BF16.F32.PACK_AB R123, R56, R59 ;  /* 0x0000003b387b723e */ /* 0x004fe200000010ff */
        /* <DEDUP_REMOVED lines=10> */
[--C-:B------:R-:W-:Y:S01]  /*4780*/  FFMA.FTZ R157, R184, UR4, -R139.reuse ;  /* 0x00000004b89d7c23 */ /* 0x100fe2000801088b */
[----:B------:R-:W-:Y:S01]  /*4790*/  FFMA.FTZ R159, R176, UR4, -R139 ;  /* 0x00000004b09f7c23 */ /* 0x000fe2000801088b */
[----:B------:R-:W-:Y:S01]  /*47a0*/  FFMA.FTZ R161, R172, UR4, -R133 ;  /* 0x00000004aca17c23 */ /* 0x000fe20008010885 */
[----:B------:R-:W-:Y:S01]  /*47b0*/  MUFU.EX2 R51, R51 ;  /* 0x0000003300337308 */ /* 0x000fe20000000800 */
[C---:B------:R-:W-:Y:S01]  /*47c0*/  HMMA.16816.F32.BF16 R92, R120.reuse, R94, RZ ;  /* 0x0000005e785c723c */ /* 0x040fe200000418ff */
[--C-:B------:R-:W-:Y:S01]  /*47d0*/  FFMA.FTZ R182, R182, UR4, -R139.reuse ;  /* 0x00000004b6b67c23 */ /* 0x100fe2000801088b */
[----:B------:R-:W-:Y:S01]  /*47e0*/  FFMA.FTZ R174, R174, UR4, -R139 ;  /* 0x00000004aeae7c23 */ /* 0x000fe2000801088b */
[----:B------:R-:W2:Y:S01]  /*47f0*/  MUFU.EX2 R48, R48 ;  /* 0x0000003000307308 */ /* 0x000ea20000000800 */
[----:B------:R-:W-:Y:S01]  /*4800*/  FFMA.FTZ R170, R170, UR4, -R133 ;  /* 0x00000004aaaa7c23 */ /* 0x000fe20008010885 */
[----:B------:R-:W-:Y:S01]  /*4810*/  FFMA.FTZ R163, R156, UR4, -R139 ;  /* 0x000000049ca37c23 */ /* 0x000fe2000801088b */
[--C-:B------:R-:W-:Y:S01]  /*4820*/  FFMA.FTZ R165, R148, UR4, -R133.reuse ;  /* 0x0000000494a57c23 */ /* 0x100fe20008010885 */
[----:B------:R-:W-:Y:S01]  /*4830*/  MUFU.EX2 R49, R49 ;  /* 0x0000003100317308 */ /* 0x000fe20000000800 */
[C---:B-1----:R-:W-:Y:S01]  /*4840*/  HMMA.16816.F32.BF16 R72, R120.reuse, R76, RZ ;  /* 0x0000004c7848723c */ /* 0x042fe200000418ff */
[--C-:B------:R-:W-:Y:S01]  /*4850*/  FFMA.FTZ R167, R144, UR4, -R133.reuse ;  /* 0x0000000490a77c23 */ /* 0x100fe20008010885 */
[----:B------:R-:W-:Y:S01]  /*4860*/  FFMA.FTZ R146, R146, UR4, -R133 ;  /* 0x0000000492927c23 */ /* 0x000fe20008010885 */
[----:B------:R-:W1:Y:S01]  /*4870*/  MUFU.EX2 R46, R46 ;  /* 0x0000002e002e7308 */ /* 0x000e620000000800 */
[----:B------:R-:W-:Y:S01]  /*4880*/  FFMA.FTZ R221, R137, UR4, -R139 ;  /* 0x0000000489dd7c23 */ /* 0x000fe2000801088b */
[----:B------:R-:W-:Y:S01]  /*4890*/  FADD.FTZ R64, R65, R64 ;  /* 0x0000004041407221 */ /* 0x000fe20000010000 */
        /* <DEDUP_REMOVED lines=9> */
[C---:B------:R-:W-:Y:S03]  /*4930*/  HMMA.16816.F32.BF16 R128, R120.reuse, R68, RZ ;  /* 0x000000447880723c */ /* 0x040fe600000418ff */
[----:B------:R-:W1:Y:S04]  /*4940*/  MUFU.EX2 R44, R44 ;  /* 0x0000002c002c7308 */ /* 0x000e680000000800 */
[----:B------:R-:W-:Y:S01]  /*4950*/  MUFU.EX2 R43, R43 ;  /* 0x0000002b002b7308 */ /* 0x000fe20000000800 */
[C---:B---3--:R-:W-:Y:S03]  /*4960*/  HMMA.16816.F32.BF16 R80, R120.reuse, R84, RZ ;  /* 0x000000547850723c */ /* 0x048fe600000418ff */
        /* <DEDUP_REMOVED lines=26> */
[----:B----4-:R-:W-:Y:S01]  /*4b10*/  HMMA.16816.F32.BF16 R124, R120, R4, RZ ;  /* 0x00000004787c723c */ /* 0x010fe200000418ff */
[----:B-----5:R-:W-:Y:S01]  /*4b20*/  F2FP.BF16.F32.PACK_AB R4, R54, R57 ;  /* 0x000000393604723e */ /* 0x020fe200000010ff */
[----:B------:R-:W-:Y:S01]  /*4b30*/  FADD.FTZ R57, R57, R58 ;  /* 0x0000003a39397221 */ /* 0x000fe20000010000 */
[----:B--2---:R-:W-:Y:S01]  /*4b40*/  F2FP.BF16.F32.PACK_AB R5, R52, R55 ;  /* 0x000000373405723e */ /* 0x004fe200000010ff */
        /* <DEDUP_REMOVED lines=17> */
[----:B------:R-:W2:Y:S01]  /*4c60*/  LDSM.16.MT88.4 R8, [R0+0x4800] ;  /* 0x004800000008783b */ /* 0x000ea20000004200 */
[----:B------:R-:W-:Y:S04]  /*4c70*/  MUFU.EX2 R167, R167 ;  /* 0x000000a700a77308 */ /* 0x000fe80000000800 */
[----:B------:R-:W-:Y:S02]  /*4c80*/  MUFU.EX2 R221, R221 ;  /* 0x000000dd00dd7308 */ /* 0x000fe40000000800 */
[C---:B------:R-:W-:Y:S08]  /*4c90*/  HMMA.16816.F32.BF16 R72, R4.reuse, R32, R72 ;  /* 0x000000200448723c */ /* 0x040ff00000041848 */
[C---:B------:R-:W-:Y:S01]  /*4ca0*/  HMMA.16816.F32.BF16 R76, R4.reuse, R34, R76 ;  /* 0x00000022044c723c */ /* 0x040fe2000004184c */
[----:B------:R-:W4:Y:S07]  /*4cb0*/  LDSM.16.MT88.4 R32, [R135+0xd000] ;  /* 0x00d000008720783b */ /* 0x000f2e0000004200 */
[C---:B------:R-:W-:Y:S08]  /*4cc0*/  HMMA.16816.F32.BF16 R112, R4.reuse, R12, R112 ;  /* 0x0000000c0470723c */ /* 0x040ff00000041870 */
[C---:B------:R-:W-:Y:S01]  /*4cd0*/  HMMA.16816.F32.BF16 R116, R4.reuse, R14, R116 ;  /* 0x0000000e0474723c */ /* 0x040fe20000041874 */
[----:B------:R-:W5:Y:S07]  /*4ce0*/  LDSM.16.MT88.4 R12, [R200+0x11000] ;  /* 0x01100000c80c783b */ /* 0x000f6e0000004200 */
[C---:B------:R-:W-:Y:S08]  /*4cf0*/  HMMA.16816.F32.BF16 R96, R4.reuse, R16, R96 ;  /* 0x000000100460723c */ /* 0x040ff00000041860 */
[C---:B--2---:R-:W-:Y:S08]  /*4d00*/  HMMA.16816.F32.BF16 R124, R4.reuse, R8, R124 ;  /* 0x00000008047c723c */ /* 0x044ff0000004187c */
[C---:B------:R-:W-:Y:S01]  /*4d10*/  HMMA.16816.F32.BF16 R120, R4.reuse, R10, R120 ;  /* 0x0000000a0478723c */ /* 0x040fe20000041878 */
[----:B------:R-:W2:Y:S07]  /*4d20*/  LDSM.16.MT88.4 R8, [R60+0x5000] ;  /* 0x005000003c08783b */ /* 0x000eae0000004200 */
[C---:B------:R-:W-:Y:S01]  /*4d30*/  HMMA.16816.F32.BF16 R100, R4.reuse, R18, R100 ;  /* 0x000000120464723c */ /* 0x040fe20000041864 */
[----:B------:R-:W2:Y:S07]  /*4d40*/  LDSM.16.MT88.4 R16, [R0+0x1000] ;  /* 0x001000000010783b */ /* 0x000eae0000004200 */
        /* <DEDUP_REMOVED lines=8> */
[----:B------:R-:W2:Y:S01]  /*4dd0*/  LDSM.16.MT88.4 R20, [R60+0x1000] ;  /* 0x001000003c14783b */ /* 0x000ea20000004200 */
[----:B-1----:R-:W-:Y:S01]  /*4de0*/  F2FP.BF16.F32.PACK_AB R4, R46, R49 ;  /* 0x000000312e04723e */ /* 0x002fe200000010ff */
[----:B------:R-:W-:Y:S01]  /*4df0*/  FADD.FTZ R49, R49, R50 ;  /* 0x0000003231317221 */ /* 0x000fe20000010000 */
[----:B------:R-:W-:Y:S01]  /*4e00*/  F2FP.BF16.F32.PACK_AB R5, R44, R47 ;  /* 0x0000002f2c05723e */ /* 0x000fe200000010ff */
[----:B------:R-:W-:Y:S01]  /*4e10*/  FADD.FTZ R47, R47, R48 ;  /* 0x000000302f2f7221 */ /* 0x000fe20000010000 */
[----:B------:R-:W-:Y:S01]  /*4e20*/  F2FP.BF16.F32.PACK_AB R6, R42, R45 ;  /* 0x0000002d2a06723e */ /* 0x000fe200000010ff */
[----:B------:R-:W-:Y:S01]  /*4e30*/  FADD.FTZ R46, R46, R49 ;  /* 0x000000312e2e7221 */ /* 0x000fe20000010000 */
[----:B---3--:R-:W-:Y:S01]  /*4e40*/  F2FP.BF16.F32.PACK_AB R7, R40, R43 ;  /* 0x0000002b2807723e */ /* 0x008fe200000010ff */
[----:B------:R-:W-:-:S06]  /*4e50*/  FADD.FTZ R44, R44, R47 ;  /* 0x0000002f2c2c7221 */ /* 0x000fcc0000010000 */
[C---:B----4-:R-:W-:Y:S08]  /*4e60*/  HMMA.16816.F32.BF16 R72, R4.reuse, R32, R72 ;  /* 0x000000200448723c */ /* 0x050ff00000041848 */
[C---:B------:R-:W-:Y:S01]  /*4e70*/  HMMA.16816.F32.BF16 R76, R4.reuse, R34, R76 ;  /* 0x00000022044c723c */ /* 0x040fe2000004184c */
[----:B------:R-:W1:Y:S07]  /*4e80*/  LDSM.16.MT88.4 R32, [R135+0xd800] ;  /* 0x00d800008720783b */ /* 0x000e6e0000004200 */
[C---:B-----5:R-:W-:Y:S08]  /*4e90*/  HMMA.16816.F32.BF16 R96, R4.reuse, R12, R96 ;  /* 0x0000000c0460723c */ /* 0x060ff00000041860 */
        /* <DEDUP_REMOVED lines=22> */
[----:B------:R-:W-:Y:S02]  /*5000*/  F2FP.BF16.F32.PACK_AB R4, R143, R2 ;  /* 0x000000028f04723e */ /* 0x000fe400000010ff */
[----:B------:R-:W-:Y:S02]  /*5010*/  F2FP.BF16.F32.PACK_AB R5, R147, R162 ;  /* 0x000000a29305723e */ /* 0x000fe400000010ff */
[----:B------:R-:W-:-:S02]  /*5020*/  F2FP.BF16.F32.PACK_AB R6, R141, R160 ;  /* 0x000000a08d06723e */ /* 0x000fc400000010ff */
[----:B------:R-:W-:Y:S01]  /*5030*/  F2FP.BF16.F32.PACK_AB R7, R164, R145 ;  /* 0x00000091a407723e */ /* 0x000fe200000010ff */
[----:B-1----:R-:W-:Y:S06]  /*5040*/  LDSM.16.MT88.4 R36, [R60+0x6000] ;  /* 0x006000003c24783b */ /* 0x002fec0000004200 */
[C---:B------:R-:W-:Y:S08]  /*5050*/  HMMA.16816.F32.BF16 R72, R4.reuse, R32, R72 ;  /* 0x000000200448723c */ /* 0x040ff00000041848 */
        /* <DEDUP_REMOVED lines=8> */
[C---:B----4-:R-:W-:Y:S08]  /*50e0*/  HMMA.16816.F32.BF16 R88, R4.reuse, R16, R88 ;  /* 0x000000100458723c */ /* 0x050ff00000041858 */
        /* <DEDUP_REMOVED lines=18> */
[C---:B---3--:R-:W-:Y:S08]  /*5210*/  HMMA.16816.F32.BF16 R88, R4.reuse, R12, R88 ;  /* 0x0000000c0458723c */ /* 0x048ff00000041858 */
[C---:B------:R-:W-:Y:S01]  /*5220*/  HMMA.16816.F32.BF16 R92, R4.reuse, R14, R92 ;  /* 0x0000000e045c723c */ /* 0x040fe2000004185c */
[----:B------:R-:W1:Y:S07]  /*5230*/  LDSM.16.MT88.4 R12, [R0+0x6000] ;  /* 0x00600000000c783b */ /* 0x000e6e0000004200 */
[C---:B--2---:R-:W-:Y:S08]  /*5240*/  HMMA.16816.F32.BF16 R96, R4.reuse, R8, R96 ;  /* 0x000000080460723c */ /* 0x044ff00000041860 */
        /* <DEDUP_REMOVED lines=123> */
[----:B------:R-:W-:-:S04]  /*5a00*/  FADD.FTZ R2, R151, R2 ;  /* 0x0000000297027221 */ /* 0x000fc80000010000 */
[----:B------:R-:W-:Y:S01]  /*5a10*/  FADD.FTZ R157, R157, R2 ;  /* 0x000000029d9d7221 */ /* 0x000fe20000010000 */
[----:B------:R-:W-:Y:S01]  /*5a20*/  HMMA.16816.F32.BF16 R76, R4, R18, R76 ;  /* 0x00000012044c723c */ /* 0x000fe2000004184c */
[----:B------:R-:W3:Y:S02]  /*5a30*/  LDSM.16.MT88.4 R16, [R60+0x7800] ;  /* 0x007800003c10783b */ /* 0x000ee40000004200 */
[----:B------:R-:W-:-:S04]  /*5a40*/  FADD.FTZ R176, R176, R157 ;  /* 0x0000009db0b07221 */ /* 0x000fc80000010000 */
[----:B------:R-:W-:Y:S01]  /*5a50*/  FADD.FTZ R159, R159, R176 ;  /* 0x000000b09f9f7221 */ /* 0x000fe20000010000 */
[C---:B--2---:R-:W-:Y:S08]  /*5a60*/  HMMA.16816.F32.BF16 R104, R4.reuse, R12, R104 ;  /* 0x0000000c0468723c */ /* 0x044ff00000041868 */
[C---:B------:R-:W-:Y:S01]  /*5a70*/  HMMA.16816.F32.BF16 R108, R4.reuse, R14, R108 ;  /* 0x0000000e046c723c */ /* 0x040fe2000004186c */
[----:B------:R-:W2:Y:S07]  /*5a80*/  LDSM.16.MT88.4 R12, [R200+0xf800] ;  /* 0x00f80000c80c783b */ /* 0x000eae0000004200 */
[----:B-1----:R-:W-:Y:S01]  /*5a90*/  HMMA.16816.F32.BF16 R88, R4, R8, R88 ;  /* 0x000000080458723c */ /* 0x002fe20000041858 */
[----:B------:R-:W-:-:S04]  /*5aa0*/  FADD.FTZ R8, R186, R21 ;  /* 0x00000015ba087221 */ /* 0x000fc80000010000 */
[----:B------:R-:W-:-:S03]  /*5ab0*/  FADD.FTZ R8, R155, R8 ;  /* 0x000000089b087221 */ /* 0x000fc60000010000 */
[----:B------:R-:W-:Y:S01]  /*5ac0*/  HMMA.16816.F32.BF16 R92, R4, R10, R92 ;  /* 0x0000000a045c723c */ /* 0x000fe2000004185c */
[----:B------:R-:W-:-:S04]  /*5ad0*/  FADD.FTZ R9, R161, R8 ;  /* 0x00000008a1097221 */ /* 0x000fc80000010000 */
[----:B------:R-:W-:-:S03]  /*5ae0*/  FADD.FTZ R9, R168, R9 ;  /* 0x00000009a8097221 */ /* 0x000fc60000010000 */
[----:B---3--:R-:W-:Y:S01]  /*5af0*/  HMMA.16816.F32.BF16 R112, R4, R16, R112 ;  /* 0x000000100470723c */ /* 0x008fe20000041870 */
[----:B------:R-:W-:Y:S01]  /*5b00*/  FADD.FTZ R36, R36, R9 ;  /* 0x0000000924247221 */ /* 0x000fe20000010000 */
[----:B------:R-:W-:-:S03]  /*5b10*/  FADD.FTZ R9, R172, R159 ;  /* 0x0000009fac097221 */ /* 0x000fc60000010000 */
        /* <DEDUP_REMOVED lines=29> */
[----:B------:R-:W-:Y:S01]  /*5cf0*/  UISETP.NE.U32.AND UP0, UPT, UR6, URZ, UPT ;  /* 0x000000ff0600728c */ /* 0x000fe2000bf05070 */
[----:B------:R-:W-:Y:S01]  /*5d00*/  IMAD.MOV.U32 R0, RZ, RZ, R3 ;  /* 0x000000ffff007224 */ /* 0x000fe200078e0003 */
[----:B------:R-:W-:Y:S01]  /*5d10*/  MOV R133, R132 ;  /* 0x0000008400857202 */ /* 0x000fe20000000f00 */
[----:B------:R-:W-:Y:S01]  /*5d20*/  UMOV UR10, 0x400 ;  /* 0x00000400000a7882 */ /* 0x000fe20000000000 */
[----:B------:R-:W-:Y:S01]  /*5d30*/  UISETP.NE.AND.EX UP0, UPT, UR7, URZ, UPT, UP0 ;  /* 0x000000ff0700728c */ /* 0x000fe2000bf05300 */
[----:B------:R-:W2:Y:S05]  /*5d40*/  LDCU UR4, c[0x0][0x45c] ;  /* 0x00008b80ff0477ac */ /* 0x000eaa0008000800 */
[----:B------:R-:W-:Y:S01]  /*5d50*/  PLOP3.LUT P1, PT, PT, PT, UP0, 0x80, 0x8 ;  /* 0x000000000008781c */ /* 0x000fe20003f2f008 */
[----:B------:R-:W3:Y:S01]  /*5d60*/  LDCU.64 UR8, c[0x0][0x3a8] ;  /* 0x00007500ff0877ac */ /* 0x000ee20008000a00 */
[----:B------:R-:W4:Y:S01]  /*5d70*/  LDCU.64 UR6, c[0x0][0x3a0] ;  /* 0x00007400ff0677ac */ /* 0x000f220008000a00 */
[----:B-1----:R-:W-:Y:S01]  /*5d80*/  ULEA UR5, UR5, UR10, 0x18 ;  /* 0x0000000a05057291 */ /* 0x002fe2000f8ec0ff */
[----:B------:R-:W-:-:S02]  /*5d90*/  IADD3 R210, PT, PT, R200, 0xc040, RZ ;  /* 0x0000c040c8d27810 */ /* 0x000fc40007ffe0ff */
[----:B--2---:R-:W-:-:S09]  /*5da0*/  MOV R212, RZ ;  /* 0x000000ff00d47202 */ /* 0x004fd20000000f00 */
.L_x_1921:
[----:B------:R-:W-:Y:S01]  /*5db0*/  @!P1 IADD3 R7, P0, PT, RZ, -R212, RZ ;  /* 0x800000d4ff079210 */ /* 0x000fe20007f1e0ff */
[----:B------:R-:W1:Y:S01]  /*5dc0*/  S2R R199, SR_TID.X ;  /* 0x0000000000c77919 */ /* 0x000e620000002100 */
[----:B------:R-:W2:Y:S01]  /*5dd0*/  @!P1 LDC R56, c[0x0][0x3c0] ;  /* 0x0000f000ff389b82 */ /* 0x000ea20000000800 */
[----:B------:R-:W-:Y:S07]  /*5de0*/  DEPBAR.LE SB0, 0x0 ;  /* 0x000080000000791a */ /* 0x000fee0000000000 */
[----:B------:R-:W3:Y:S08]  /*5df0*/  LDC R59, c[0x0][0x3c4] ;  /* 0x0000f100ff3b7b82 */ /* 0x000ef00000000800 */
[----:B------:R-:W-:Y:S01]  /*5e00*/  BAR.SYNC.DEFER_BLOCKING 0x0 ;  /* 0x0000000000007b1d */ /* 0x000fe20000010000 */
[C---:B-1----:R-:W-:Y:S01]  /*5e10*/  LOP3.LUT R6, R199.reuse, 0x38, RZ, 0xc0, !PT ;  /* 0x00000038c7067812 */ /* 0x042fe200078ec0ff */
[C---:B------:R-:W-:Y:S01]  /*5e20*/  IMAD.SHL.U32 R196, R199.reuse, 0x8, RZ ;  /* 0x00000008c7c47824 */ /* 0x040fe200078e00ff */
[----:B------:R-:W-:Y:S01]  /*5e30*/  SHF.R.U32.HI R202, RZ, 0x1, R199 ;  /* 0x00000001ffca7819 */ /* 0x000fe200000116c7 */
[C---:B------:R-:W-:Y:S01]  /*5e40*/  IMAD.SHL.U32 R132, R199.reuse, 0x40, RZ ;  /* 0x00000040c7847824 */ /* 0x040fe200078e00ff */
[----:B------:R-:W-:Y:S02]  /*5e50*/  LOP3.LUT R2, R199, 0x8, RZ, 0xc0, !PT ;  /* 0x00000008c7027812 */ /* 0x000fe400078ec0ff */
[C---:B------:R-:W-:Y:S02]  /*5e60*/  LOP3.LUT R5, R196.reuse, 0x1f8, RZ, 0xc0, !PT ;  /* 0x000001f8c4057812 */ /* 0x040fe400078ec0ff */
[C---:B------:R-:W-:Y:S02]  /*5e70*/  LOP3.LUT R223, R196.reuse, 0x1e00, RZ, 0xc0, !PT ;  /* 0x00001e00c4df7812 */ /* 0x040fe400078ec0ff */
[----:B------:R-:W-:Y:S02]  /*5e80*/  LOP3.LUT R3, R196, 0x38, RZ, 0xc0, !PT ;  /* 0x00000038c4037812 */ /* 0x000fe400078ec0ff */
[----:B------:R-:W-:Y:S01]  /*5e90*/  LOP3.LUT R223, R223, R5, R6, 0xf6, !PT ;  /* 0x00000005dfdf7212 */ /* 0x000fe200078ef606 */
[----:B--2---:R-:W-:Y:S01]  /*5ea0*/  @!P1 IMAD.SHL.U32 R6, R56, 0x80, RZ ;  /* 0x0000008038069824 */ /* 0x004fe200078e00ff */
[----:B------:R-:W-:Y:S01]  /*5eb0*/  LOP3.LUT R186, R202, 0x8, RZ, 0xc0, !PT ;  /* 0x00000008caba7812 */ /* 0x000fe200078ec0ff */
[----:B------:R-:W-:Y:S01]  /*5ec0*/  IMAD.SHL.U32 R5, R199, 0x20, RZ ;  /* 0x00000020c7057824 */ /* 0x000fe200078e00ff */
[----:B------:R-:W-:Y:S01]  /*5ed0*/  LOP3.LUT R3, R3, 0x1c0, R132, 0xf8, !PT ;  /* 0x000001c003037812 */ /* 0x000fe200078ef884 */
[----:B------:R-:W-:Y:S03]  /*5ee0*/  @!P1 IMAD.X R6, RZ, RZ, ~R6, P0 ;  /* 0x000000ffff069224 */ /* 0x000fe600000e0e06 */
[----:B------:R-:W-:Y:S01]  /*5ef0*/  LOP3.LUT R201, R5, 0x7c00, RZ, 0xc0, !PT ;  /* 0x00007c0005c97812 */ /* 0x000fe200078ec0ff */
[----:B------:R-:W-:Y:S01]  /*5f00*/  IMAD.MOV.U32 R5, RZ, RZ, R208 ;  /* 0x000000ffff057224 */ /* 0x000fe200078e00d0 */
[----:B------:R-:W-:Y:S02]  /*5f10*/  @!P1 SHF.R.S64 R7, R7, 0x1f, R6 ;  /* 0x0000001f07079819 */ /* 0x000fe40000001006 */
[----:B------:R-:W-:Y:S02]  /*5f20*/  LOP3.LUT R4, R201, 0x200, R132, 0xf8, !PT ;  /* 0x00000200c9047812 */ /* 0x000fe400078ef884 */
[----:B------:R-:W-:Y:S01]  /*5f30*/  @!P1 IADD3 R208, P0, PT, R208, R7, RZ ;  /* 0x00000007d0d09210 */ /* 0x000fe20007f1e0ff */
[----:B------:R-:W-:Y:S01]  /*5f40*/  IMAD.MOV.U32 R7, RZ, RZ, R209 ;  /* 0x000000ffff077224 */ /* 0x000fe200078e00d1 */
[----:B------:R-:W-:Y:S02]  /*5f50*/  LOP3.LUT R186, R4, R3, R186, 0xf6, !PT ;  /* 0x0000000304ba7212 */ /* 0x000fe400078ef6ba */
[----:B------:R-:W-:Y:S02]  /*5f60*/  LOP3.LUT R2, R3, R2, RZ, 0x3c, !PT ;  /* 0x0000000203027212 */ /* 0x000fe400078e3cff */
[----:B------:R-:W-:Y:S01]  /*5f70*/  @!P1 LEA.HI.X.SX32 R209, R6, R209, 0x1, P0 ;  /* 0x000000d106d19211 */ /* 0x000fe200000f0eff */
[----:B---3--:R-:W-:Y:S06]  /*5f80*/  @!P1 BRA `(.L_x_1918) ;  /* 0x0000000000f49947 */ /* 0x008fec0003800000 */
        /* <DEDUP_REMOVED lines=10> */
[----:B------:R-:W-:Y:S04]  /*6030*/  LOP3.LUT R6, R6, R3, RZ, 0x3c, !PT ;  /* 0x0000000306067212 */ /* 0x000fe800078e3cff */
[----:B------:R-:W-:Y:S01]  /*6040*/  ISETP.GE.AND P0, PT, R6, RZ, PT ;  /* 0x000000ff0600720c */ /* 0x000fe20003f06270 */
        /* <DEDUP_REMOVED lines=34> */
[----:B------:R-:W3:Y:S03]  /*6270*/  LDG.E R9, desc[UR24][R16.64] ;  /* 0x0000001810097981 */ /* 0x000ee6000c1e1900 */
[----:B------:R-:W-:Y:S01]  /*6280*/  SHF.R.S32.HI R11, RZ, 0x1f, R3 ;  /* 0x0000001fff0b7819 */ /* 0x000fe20000011403 */
[----:B------:R-:W3:Y:S04]  /*6290*/  LDG.E R4, desc[UR24][R14.64] ;  /* 0x000000180e047981 */ /* 0x000ee8000c1e1900 */
[-C--:B--2---:R-:W-:Y:S02]  /*62a0*/  IMAD R6, R11, R56.reuse, RZ ;  /* 0x000000380b067224 */ /* 0x084fe400078e02ff */
[C---:B------:R-:W-:Y:S04]  /*62b0*/  IMAD.WIDE.U32 R10, R3.reuse, R56, RZ ;  /* 0x00000038030a7225 */ /* 0x040fe800078e00ff */
        /* <DEDUP_REMOVED lines=10> */
.L_x_1918:
[C---:B------:R-:W-:Y:S01]  /*6360*/  IMAD.SHL.U32 R57, R56.reuse, 0x20, RZ ;  /* 0x0000002038397824 */ /* 0x040fe200078e00ff */
        /* <DEDUP_REMOVED lines=17> */
[----:B------:R-:W-:Y:S01]  /*6480*/  VIADD R2, R185, UR5 ;  /* 0x00000005b9027c36 */ /* 0x000fe20008000000 */
[-C--:B------:R-:W-:Y:S02]  /*6490*/  IADD3 R64, P2, PT, R66, R57.reuse, RZ ;  /* 0x0000003942407210 */ /* 0x080fe40007f5e0ff */
[----:B------:R1:W-:Y:S01]  /*64a0*/  LDGSTS.E.BYPASS.LTC128B.128 [R223+0x10800], desc[UR24][R58.64+0x80] ;  /* 0x108000803adf7fae */ /* 0x0003e2000b981a18 */
[--C-:B------:R-:W-:Y:S01]  /*64b0*/  IMAD.X R67, R189, 0x1, R56.reuse, P0 ;  /* 0x00000001bd437824 */ /* 0x100fe200000e0638 */
[-C--:B------:R-:W-:Y:S03]  /*64c0*/  IADD3 R62, P0, PT, R64, R57.reuse, RZ ;  /* 0x00000039403e7210 */ /* 0x080fe60007f1e0ff */
[----:B------:R-:W-:Y:S01]  /*64d0*/  LDGSTS.E.BYPASS.LTC128B.128 [R223+0xd000], desc[UR24][R188.64] ;  /* 0x0d000000bcdf7fae */ /* 0x000fe2000b981a18 */
[--C-:B------:R-:W-:Y:S01]  /*64e0*/  IMAD.X R65, R67, 0x1, R56.reuse, P2 ;  /* 0x0000000143417824 */ /* 0x100fe200010e0638 */
[-C--:B------:R-:W-:Y:S03]  /*64f0*/  IADD3 R60, P2, PT, R62, R57.reuse, RZ ;  /* 0x000000393e3c7210 */ /* 0x080fe60007f5e0ff */
[----:B------:R2:W-:Y:S01]  /*6500*/  LDGSTS.E.BYPASS.LTC128B.128 [R223+0x11000], desc[UR24][R188.64+0x80] ;  /* 0x11000080bcdf7fae */ /* 0x0005e2000b981a18 */
[--C-:B------:R-:W-:Y:S04]  /*6510*/  IMAD.X R63, R65, 0x1, R56.reuse, P0 ;  /* 0x00000001413f7824 */ /* 0x100fe800000e0638 */
[----:B------:R-:W-:Y:S01]  /*6520*/  LDGSTS.E.BYPASS.LTC128B.128 [R223+0xd800], desc[UR24][R66.64] ;  /* 0x0d80000042df7fae */ /* 0x000fe2000b981a18 */
[----:B------:R-:W-:Y:S01]  /*6530*/  IMAD.X R61, R63, 0x1, R56, P2 ;  /* 0x000000013f3d7824 */ /* 0x000fe200010e0638 */
[----:B------:R-:W-:Y:S03]  /*6540*/  ISETP.GT.AND P2, PT, R211, R204, PT ;  /* 0x000000ccd300720c */ /* 0x000fe60003f44270 */
[----:B------:R-:W-:Y:S05]  /*6550*/  LDGSTS.E.BYPASS.LTC128B.128 [R223+0x11800], desc[UR24][R66.64+0x80] ;  /* 0x1180008042df7fae */ /* 0x000fea000b981a18 */
[----:B------:R-:W-:Y:S05]  /*6560*/  LDGSTS.E.BYPASS.LTC128B.128 [R223+0xe000], desc[UR24][R64.64] ;  /* 0x0e00000040df7fae */ /* 0x000fea000b981a18 */
[----:B------:R-:W-:Y:S01]  /*6570*/  LDGSTS.E.BYPASS.LTC128B.128 [R223+0x12000], desc[UR24][R64.64+0x80] ;  /* 0x1200008040df7fae */ /* 0x000fe2000b981a18 */
[----:B-1----:R-:W-:Y:S04]  /*6580*/  IADD3 R58, P0, PT, R60, R57, RZ ;  /* 0x000000393c3a7210 */ /* 0x002fe80007f1e0ff */
[----:B------:R-:W-:Y:S01]  /*6590*/  LDGSTS.E.BYPASS.LTC128B.128 [R223+0xe800], desc[UR24][R62.64] ;  /* 0x0e8000003edf7fae */ /* 0x000fe2000b981a18 */
[----:B------:R-:W-:Y:S04]  /*65a0*/  IADD3.X R59, PT, PT, R61, R56, RZ, P0, !PT ;  /* 0x000000383d3b7210 */ /* 0x000fe800007fe4ff */
[----:B------:R-:W-:Y:S01]  /*65b0*/  LDGSTS.E.BYPASS.LTC128B.128 [R223+0x12800], desc[UR24][R62.64+0x80] ;  /* 0x128000803edf7fae */ /* 0x000fe2000b981a18 */
[C---:B------:R-:W-:Y:S04]  /*65c0*/  LOP3.LUT P0, RZ, R199.reuse, 0x2, RZ, 0xc0, !PT ;  /* 0x00000002c7ff7812 */ /* 0x040fe8000780c0ff */
[----:B------:R-:W-:Y:S01]  /*65d0*/  LDGSTS.E.BYPASS.LTC128B.128 [R223+0xf000], desc[UR24][R60.64] ;  /* 0x0f0000003cdf7fae */ /* 0x000fe2000b981a18 */
[----:B------:R-:W-:Y:S02]  /*65e0*/  SEL R203, R198, 0xffffffe0, !P0 ;  /* 0xffffffe0c6cb7807 */ /* 0x000fe40004000000 */
[----:B------:R-:W-:Y:S02]  /*65f0*/  LOP3.LUT P0, RZ, R199, 0x4, RZ, 0xc0, !PT ;  /* 0x00000004c7ff7812 */ /* 0x000fe4000780c0ff */
[----:B------:R-:W-:Y:S01]  /*6600*/  LDGSTS.E.BYPASS.LTC128B.128 [R223+0x13000], desc[UR24][R60.64+0x80] ;  /* 0x130000803cdf7fae */ /* 0x000fe2000b981a18 */
[--C-:B------:R-:W-:Y:S04]  /*6610*/  IMAD.IADD R135, R186, 0x1, R203.reuse ;  /* 0x00000001ba877824 */ /* 0x100fe800078e02cb */
[----:B------:R-:W-:Y:S01]  /*6620*/  LDGSTS.E.BYPASS.LTC128B.128 [R223+0xf800], desc[UR24][R58.64] ;  /* 0x0f8000003adf7fae */ /* 0x000fe2000b981a18 */
[C---:B------:R-:W-:Y:S04]  /*6630*/  IMAD.IADD R3, R2.reuse, 0x1, R203 ;  /* 0x0000000102037824 */ /* 0x040fe800078e02cb */
[----:B------:R1:W-:Y:S05]  /*6640*/  LDGSTS.E.BYPASS.LTC128B.128 [R223+0x13800], desc[UR24][R58.64+0x80] ;  /* 0x138000803adf7fae */ /* 0x0003ea000b981a18 */
[----:B------:R-:W-:Y:S05]  /*6650*/  LDSM.16.M88.4 R136, [R186] ;  /* 0x00000000ba88783b */ /* 0x000fea0000000200 */
[----:B------:R-:W3:Y:S05]  /*6660*/  LDSM.16.M88.4 R140, [R185+UR5+0x4000] ;  /* 0x00400005b98c783b */ /* 0x000eea0008000200 */
[----:B------:R-:W5:Y:S05]  /*6670*/  LDSM.16.M88.4 R144, [R185+UR5+0x4800] ;  /* 0x00480005b990783b */ /* 0x000f6a0008000200 */
[----:B------:R-:W4:Y:S05]  /*6680*/  LDSM.16.M88.4 R148, [R185+UR5+0x5000] ;  /* 0x00500005b994783b */ /* 0x000f2a0008000200 */
[----:B------:R-:W0:Y:S05]  /*6690*/  LDGDEPBAR ;  /* 0x00000000000079af */ /* 0x000e2a0000000000 */
[----:B------:R-:W2:Y:S05]  /*66a0*/  LDSM.16.M88.4 R152, [R185+UR5+0x5800] ;  /* 0x00580005b998783b */ /* 0x000eaa0008000200 */
[----:B------:R-:W1:Y:S05]  /*66b0*/  LDSM.16.M88.4 R156, [R185+UR5+0x6000] ;  /* 0x00600005b99c783b */ /* 0x000e6a0008000200 */
[----:B------:R-:W1:Y:S05]  /*66c0*/  LDSM.16.M88.4 R160, [R185+UR5+0x6800] ;  /* 0x00680005b9a0783b */ /* 0x000e6a0008000200 */
[----:B------:R-:W1:Y:S05]  /*66d0*/  LDSM.16.M88.4 R164, [R185+UR5+0x7000] ;  /* 0x00700005b9a4783b */ /* 0x000e6a0008000200 */
[----:B------:R-:W1:Y:S01]  /*66e0*/  LDSM.16.M88.4 R168, [R185+UR5+0x7800] ;  /* 0x00780005b9a8783b */ /* 0x000e620008000200 */
[C---:B---3--:R-:W-:Y:S04]  /*66f0*/  HMMA.16816.F32.BF16 R4, R136.reuse, R140, RZ ;  /* 0x0000008c8804723c */ /* 0x048fe800000418ff */
[----:B------:R-:W-:Y:S04]  /*6700*/  LDSM.16.M88.4 R172, [R135] ;  /* 0x0000000087ac783b */ /* 0x000fe80000000200 */
[C---:B------:R-:W-:Y:S01]  /*6710*/  HMMA.16816.F32.BF16 R8, R136.reuse, R142, RZ ;  /* 0x0000008e8808723c */ /* 0x040fe200000418ff */
[----:B------:R-:W3:Y:S05]  /*6720*/  LDSM.16.M88.4 R176, [R3+0x4000] ;  /* 0x0040000003b0783b */ /* 0x000eea0000000200 */
[----:B------:R-:W3:Y:S02]  /*6730*/  LDSM.16.M88.4 R180, [R3+0x4800] ;  /* 0x0048000003b4783b */ /* 0x000ee40000000200 */
[C---:B-----5:R-:W-:Y:S03]  /*6740*/  HMMA.16816.F32.BF16 R12, R136.reuse, R144, RZ ;  /* 0x00000090880c723c */ /* 0x060fe600000418ff */
[----:B------:R-:W5:Y:S05]  /*6750*/  LDSM.16.M88.4 R140, [R3+0x5000] ;  /* 0x00500000038c783b */ /* 0x000f6a0000000200 */
[C---:B------:R-:W-:Y:S01]  /*6760*/  HMMA.16816.F32.BF16 R16, R136.reuse, R146, RZ ;  /* 0x000000928810723c */ /* 0x040fe200000418ff */
[----:B------:R-:W-:Y:S07]  /*6770*/  LDSM.16.M88.4 R144, [R3+0x6000] ;  /* 0x006000000390783b */ /* 0x000fee0000000200 */
[C---:B----4-:R-:W-:Y:S08]  /*6780*/  HMMA.16816.F32.BF16 R20, R136.reuse, R148, RZ ;  /* 0x000000948814723c */ /* 0x050ff000000418ff */
[C---:B------:R-:W-:Y:S01]  /*6790*/  HMMA.16816.F32.BF16 R24, R136.reuse, R150, RZ ;  /* 0x000000968818723c */ /* 0x040fe200000418ff */
[----:B------:R-:W-:Y:S07]  /*67a0*/  LDSM.16.M88.4 R148, [R3+0x6800] ;  /* 0x006800000394783b */ /* 0x000fee0000000200 */
[C---:B--2---:R-:W-:Y:S01]  /*67b0*/  HMMA.16816.F32.BF16 R28, R136.reuse, R152, RZ ;  /* 0x00000098881c723c */ /* 0x044fe200000418ff */
[----:B------:R-:W-:Y:S04]  /*67c0*/  SEL R153, R197, 0xffffffc0, !P0 ;  /* 0xffffffc0c5997807 */ /* 0x000fe80004000000 */
[----:B------:R-:W-:Y:S01]  /*67d0*/  IADD3 R2, PT, PT, R2, R153, RZ ;  /* 0x0000009902027210 */ /* 0x000fe20007ffe0ff */
[----:B------:R-:W-:Y:S02]  /*67e0*/  IMAD.IADD R184, R186, 0x1, R153 ;  /* 0x00000001bab87824 */ /* 0x000fe400078e0299 */
[C---:B------:R-:W-:Y:S01]  /*67f0*/  HMMA.16816.F32.BF16 R32, R136.reuse, R154, RZ ;  /* 0x0000009a8820723c */ /* 0x040fe200000418ff */
[----:B------:R-:W-:Y:S01]  /*6800*/  LDSM.16.M88.4 R152, [R3+0x7000] ;  /* 0x007000000398783b */ /* 0x000fe20000000200 */
[C---:B------:R-:W-:Y:S02]  /*6810*/  IMAD.IADD R134, R203.reuse, 0x1, R184 ;  /* 0x00000001cb867824 */ /* 0x040fe400078e02b8 */
[----:B------:R-:W-:Y:S02]  /*6820*/  IMAD.IADD R132, R203, 0x1, R2 ;  /* 0x00000001cb847824 */ /* 0x000fe400078e0202 */
[----:B------:R-:W-:Y:S02]  /*6830*/  LDSM.16.M88.4 R188, [R2+0x8000] ;  /* 0x0080000002bc783b */ /* 0x000fe40000000200 */
[C---:B-1----:R-:W-:Y:S03]  /*6840*/  HMMA.16816.F32.BF16 R36, R136.reuse, R156, RZ ;  /* 0x0000009c8824723c */ /* 0x042fe600000418ff */
[----:B------:R-:W-:Y:S05]  /*6850*/  LDSM.16.M88.4 R192, [R132+0xb000] ;  /* 0x00b0000084c0783b */ /* 0x000fea0000000200 */
        /* <DEDUP_REMOVED lines=12> */
[C---:B---3--:R-:W-:Y:S08]  /*6920*/  HMMA.16816.F32.BF16 R4, R172.reuse, R176, R4 ;  /* 0x000000b0ac04723c */ /* 0x048ff00000041804 */
[C---:B------:R-:W-:Y:S01]  /*6930*/  HMMA.16816.F32.BF16 R8, R172.reuse, R178, R8 ;  /* 0x000000b2ac08723c */ /* 0x040fe20000041808 */
[----:B------:R-:W-:Y:S07]  /*6940*/  LDSM.16.M88.4 R176, [R185+UR5+0xa000] ;  /* 0x00a00005b9b0783b */ /* 0x000fee0008000200 */
[C---:B------:R-:W-:Y:S08]  /*6950*/  HMMA.16816.F32.BF16 R12, R172.reuse, R180, R12 ;  /* 0x000000b4ac0c723c */ /* 0x040ff0000004180c */
[C---:B------:R-:W-:Y:S01]  /*6960*/  HMMA.16816.F32.BF16 R16, R172.reuse, R182, R16 ;  /* 0x000000b6ac10723c */ /* 0x040fe20000041810 */
[----:B------:R-:W-:Y:S07]  /*6970*/  LDSM.16.M88.4 R180, [R3+0x9800] ;  /* 0x0098000003b4783b */ /* 0x000fee0000000200 */
[C---:B-----5:R-:W-:Y:S08]  /*6980*/  HMMA.16816.F32.BF16 R20, R172.reuse, R140, R20 ;  /* 0x0000008cac14723c */ /* 0x060ff00000041814 */
        /* <DEDUP_REMOVED lines=234> */
.L_x_1920:
[C---:B------:R-:W-:Y:S01]  /*7830*/  IMAD.SHL.U32 R3, R2.reuse, 0x20, RZ ;  /* 0x0000002002037824 */ /* 0x040fe200078e00ff */
[----:B------:R-:W-:Y:S01]  /*7840*/  SHF.L.U64.HI R2, R2, 0x5, R135 ;  /* 0x0000000502027819 */ /* 0x000fe20000010287 */
[----:B------:R-:W-:Y:S03]  /*7850*/  IMAD.MOV.U32 R207, RZ, RZ, R205 ;  /* 0x000000ffffcf7224 */ /* 0x000fe600078e00cd */
[-C--:B------:R-:W-:Y:S02]  /*7860*/  IADD3 R134, P2, PT, R206, R3.reuse, RZ ;  /* 0x00000003ce867210 */ /* 0x080fe40007f5e0ff */
[----:B------:R-:W-:Y:S01]  /*7870*/  @!PT LDS RZ, [RZ] ;  /* 0x00000000fffff984 */ /* 0x000fe20000000800 */
[----:B------:R-:W-:Y:S01]  /*7880*/  @!PT LDS RZ, [RZ] ;  /* 0x00000000fffff984 */ /* 0x000fe20000000800 */
[----:B------:R-:W-:Y:S01]  /*7890*/  @!PT LDS RZ, [RZ] ;  /* 0x00000000fffff984 */ /* 0x000fe20000000800 */
[----:B------:R1:W-:Y:S02]  /*78a0*/  LDGSTS.E.BYPASS.LTC128B.128 [R223+0x4000], desc[UR24][R206.64] ;  /* 0x04000000cedf7fae */ /* 0x0003e4000b981a18 */
[-C--:B------:R-:W-:Y:S01]  /*78b0*/  IADD3 R140, P3, PT, R134, R3.reuse, RZ ;  /* 0x00000003868c7210 */ /* 0x080fe20007f7e0ff */
[--C-:B------:R-:W-:Y:S01]  /*78c0*/  IMAD.X R135, R205, 0x1, R2.reuse, P2 ;  /* 0x00000001cd877824 */ /* 0x100fe200010e0602 */
[----:B------:R1:W-:Y:S02]  /*78d0*/  LDGSTS.E.BYPASS.LTC128B.128 [R223+0x8000], desc[UR24][R206.64+0x80] ;  /* 0x08000080cedf7fae */ /* 0x0003e4000b981a18 */
[-C--:B------:R-:W-:Y:S01]  /*78e0*/  IADD3 R138, P2, PT, R140, R3.reuse, RZ ;  /* 0x000000038c8a7210 */ /* 0x080fe20007f5e0ff */
[--C-:B------:R-:W-:Y:S01]  /*78f0*/  IMAD.X R141, R135, 0x1, R2.reuse, P3 ;  /* 0x00000001878d7824 */ /* 0x100fe200018e0602 */
[----:B------:R1:W-:Y:S02]  /*7900*/  LDGSTS.E.BYPASS.LTC128B.128 [R223+0x4800], desc[UR24][R134.64] ;  /* 0x0480000086df7fae */ /* 0x0003e4000b981a18 */
[-C--:B------:R-:W-:Y:S02]  /*7910*/  IADD3 R136, P3, PT, R138, R3.reuse, RZ ;  /* 0x000000038a887210 */ /* 0x080fe40007f7e0ff */
[----:B------:R1:W-:Y:S01]  /*7920*/  LDGSTS.E.BYPASS.LTC128B.128 [R223+0x8800], desc[UR24][R134.64+0x80] ;  /* 0x0880008086df7fae */ /* 0x0003e2000b981a18 */
[-C--:B------:R-:W-:Y:S02]  /*7930*/  IADD3.X R139, PT, PT, R141, R2.reuse, RZ, P2, !PT ;  /* 0x000000028d8b7210 */ /* 0x080fe400017fe4ff */
[-C--:B------:R-:W-:Y:S01]  /*7940*/  IADD3 R142, P2, PT, R136, R3.reuse, RZ ;  /* 0x00000003888e7210 */ /* 0x080fe20007f5e0ff */
[----:B------:R1:W-:Y:S02]  /*7950*/  LDGSTS.E.BYPASS.LTC128B.128 [R223+0x5000], desc[UR24][R140.64] ;  /* 0x050000008cdf7fae */ /* 0x0003e4000b981a18 */
[--C-:B------:R-:W-:Y:S01]  /*7960*/  IMAD.X R137, R139, 0x1, R2.reuse, P3 ;  /* 0x000000018b897824 */ /* 0x100fe200018e0602 */
[-C--:B------:R-:W-:Y:S01]  /*7970*/  IADD3 R144, P3, PT, R142, R3.reuse, RZ ;  /* 0x000000038e907210 */ /* 0x080fe20007f7e0ff */
[----:B------:R1:W-:Y:S02]  /*7980*/  LDGSTS.E.BYPASS.LTC128B.128 [R223+0x9000], desc[UR24][R140.64+0x80] ;  /* 0x090000808cdf7fae */ /* 0x0003e4000b981a18 */
[--C-:B------:R-:W-:Y:S01]  /*7990*/  IMAD.X R143, R137, 0x1, R2.reuse, P2 ;  /* 0x00000001898f7824 */ /* 0x100fe200010e0602 */
[----:B------:R-:W-:Y:S01]  /*79a0*/  IADD3 R146, P2, PT, R144, R3, RZ ;  /* 0x0000000390927210 */ /* 0x000fe20007f5e0ff */
[----:B------:R1:W-:Y:S03]  /*79b0*/  LDGSTS.E.BYPASS.LTC128B.128 [R223+0x5800], desc[UR24][R138.64] ;  /* 0x058000008adf7fae */ /* 0x0003e6000b981a18 */
[----:B------:R-:W-:Y:S01]  /*79c0*/  IADD3.X R145, PT, PT, R143, R2, RZ, P3, !PT ;  /* 0x000000028f917210 */ /* 0x000fe20001ffe4ff */
[----:B------:R1:W-:Y:S04]  /*79d0*/  LDGSTS.E.BYPASS.LTC128B.128 [R223+0x9800], desc[UR24][R138.64+0x80] ;  /* 0x098000808adf7fae */ /* 0x0003e8000b981a18 */
[----:B------:R1:W-:Y:S01]  /*79e0*/  LDGSTS.E.BYPASS.LTC128B.128 [R223+0x6000], desc[UR24][R136.64] ;  /* 0x0600000088df7fae */ /* 0x0003e2000b981a18 */
[----:B------:R-:W-:Y:S03]  /*79f0*/  IMAD.X R147, R145, 0x1, R2, P2 ;  /* 0x0000000191937824 */ /* 0x000fe600010e0602 */
        /* <DEDUP_REMOVED lines=8> */
.L_x_1919:
        /* <DEDUP_REMOVED lines=31> */
[----:B-1----:R-:W-:Y:S02]  /*7c70*/  FMNMX3.FTZ R135, R2, R66, R67, !PT ;  /* 0x0000004202877276 */ /* 0x002fe40007810043 */
        /* <DEDUP_REMOVED lines=21> */
[----:B------:R-:W-:Y:S01]  /*7dd0*/  MOV R133, R132 ;  /* 0x0000008400857202 */ /* 0x000fe20000000f00 */
[--C-:B------:R-:W-:Y:S01]  /*7de0*/  FFMA.FTZ R161, R4, UR4, -R167.reuse ;  /* 0x0000000404a17c23 */ /* 0x100fe200080108a7 */
[--C-:B------:R-:W-:Y:S01]  /*7df0*/  FFMA.FTZ R162, R5, UR4, -R167.reuse ;  /* 0x0000000405a27c23 */ /* 0x100fe200080108a7 */
[--C-:B------:R-:W-:Y:S01]  /*7e00*/  FFMA.FTZ R134, R7, UR4, -R166.reuse ;  /* 0x0000000407867c23 */ /* 0x100fe200080108a6 */
[----:B------:R-:W-:Y:S01]  /*7e10*/  IADD3 R7, PT, PT, R200, R203, RZ ;  /* 0x000000cbc8077210 */ /* 0x000fe20007ffe0ff */
[--C-:B------:R-:W-:Y:S01]  /*7e20*/  FFMA.FTZ R165, R6, UR4, -R166.reuse ;  /* 0x0000000406a57c23 */ /* 0x100fe200080108a6 */
[--C-:B------:R-:W-:Y:S01]  /*7e30*/  FFMA.FTZ R135, R8, UR4, -R167.reuse ;  /* 0x0000000408877c23 */ /* 0x100fe200080108a7 */
[--C-:B------:R-:W-:Y:S01]  /*7e40*/  FFMA.FTZ R160, R9, UR4, -R167.reuse ;  /* 0x0000000409a07c23 */ /* 0x100fe200080108a7 */
[--C-:B------:R-:W-:Y:S01]  /*7e50*/  FFMA.FTZ R164, R10, UR4, -R166.reuse ;  /* 0x000000040aa47c23 */ /* 0x100fe200080108a6 */
[--C-:B------:R-:W-:Y:S01]  /*7e60*/  FFMA.FTZ R163, R11, UR4, -R166.reuse ;  /* 0x000000040ba37c23 */ /* 0x100fe200080108a6 */
[----:B------:R-:W2:Y:S01]  /*7e70*/  LDSM.16.MT88.4 R140, [R7+0xc000] ;  /* 0x00c00000078c783b */ /* 0x000ea20000004200 */
[----:B------:R-:W3:Y:S01]  /*7e80*/  MUFU.EX2 R2, R2 ;  /* 0x0000000200027308 */ /* 0x000ee20000000800 */
[----:B------:R-:W-:Y:S01]  /*7e90*/  MOV R6, R210 ;  /* 0x000000d200067202 */ /* 0x000fe20000000f00 */
[--C-:B------:R-:W-:Y:S01]  /*7ea0*/  FFMA.FTZ R178, R26, UR4, -R166.reuse ;  /* 0x000000041ab27c23 */ /* 0x100fe200080108a6 */
[----:B------:R-:W-:Y:S07]  /*7eb0*/  @P0 IADD3 R6, PT, PT, R217, -0x40, RZ ;  /* 0xffffffc0d9060810 */ /* 0x000fee0007ffe0ff */
[----:B------:R-:W4:Y:S01]  /*7ec0*/  MUFU.EX2 R0, R0 ;  /* 0x0000000000007308 */ /* 0x000f220000000800 */
[--C-:B------:R-:W-:Y:S01]  /*7ed0*/  FFMA.FTZ R179, R27, UR4, -R166.reuse ;  /* 0x000000041bb37c23 */ /* 0x100fe200080108a6 */
[--C-:B------:R-:W-:Y:S01]  /*7ee0*/  FFMA.FTZ R168, R12, UR4, -R167.reuse ;  /* 0x000000040ca87c23 */ /* 0x100fe200080108a7 */
[----:B------:R-:W-:Y:S07]  /*7ef0*/  IADD3 R203, PT, PT, R203, R6, RZ ;  /* 0x00000006cbcb7210 */ /* 0x000fee0007ffe0ff */
[----:B------:R-:W-:Y:S01]  /*7f00*/  MUFU.EX2 R161, R161 ;  /* 0x000000a100a17308 */ /* 0x000fe20000000800 */
[----:B------:R-:W5:Y:S01]  /*7f10*/  LDSM.16.MT88.4 R144, [R6] ;  /* 0x000000000690783b */ /* 0x000f620000004200 */
[--C-:B------:R-:W-:Y:S01]  /*7f20*/  FFMA.FTZ R171, R13, UR4, -R167.reuse ;  /* 0x000000040dab7c23 */ /* 0x100fe200080108a7 */
[--C-:B------:R-:W-:Y:S07]  /*7f30*/  FFMA.FTZ R174, R14, UR4, -R166.reuse ;  /* 0x000000040eae7c23 */ /* 0x100fee00080108a6 */
[----:B------:R-:W1:Y:S01]  /*7f40*/  MUFU.EX2 R162, R162 ;  /* 0x000000a200a27308 */ /* 0x000e620000000800 */
[--C-:B------:R-:W-:Y:S01]  /*7f50*/  FFMA.FTZ R169, R15, UR4, -R166.reuse ;  /* 0x000000040fa97c23 */ /* 0x100fe200080108a6 */
[C---:B---3--:R-:W-:Y:S01]  /*7f60*/  FMUL.FTZ R8, R2.reuse, R128 ;  /* 0x0000008002087220 */ /* 0x048fe20000410000 */
[C---:B------:R-:W-:Y:S07]  /*7f70*/  FMUL.FTZ R9, R2.reuse, R129 ;  /* 0x0000008102097220 */ /* 0x040fee0000410000 */
[----:B------:R-:W-:Y:S01]  /*7f80*/  MUFU.EX2 R165, R165 ;  /* 0x000000a500a57308 */ /* 0x000fe20000000800 */
[----:B------:R-:W-:Y:S01]  /*7f90*/  FMUL.FTZ R68, R2, R68 ;  /* 0x0000004402447220 */ /* 0x000fe20000410000 */
[C---:B----4-:R-:W-:Y:S01]  /*7fa0*/  FMUL.FTZ R10, R0.reuse, R130 ;  /* 0x00000082000a7220 */ /* 0x050fe20000410000 */
[----:B------:R-:W-:Y:S07]  /*7fb0*/  FMUL.FTZ R11, R0, R131 ;  /* 0x00000083000b7220 */ /* 0x000fee0000410000 */
[----:B------:R-:W3:Y:S01]  /*7fc0*/  MUFU.EX2 R134, R134 ;  /* 0x0000008600867308 */ /* 0x000ee20000000800 */
[----:B------:R-:W-:Y:S01]  /*7fd0*/  FMUL.FTZ R69, R2, R69 ;  /* 0x0000004502457220 */ /* 0x000fe20000410000 */
[C---:B------:R-:W-:Y:S01]  /*7fe0*/  FMUL.FTZ R70, R0.reuse, R70 ;  /* 0x0000004600467220 */ /* 0x040fe20000410000 */
[----:B------:R-:W-:Y:S07]  /*7ff0*/  FMUL.FTZ R71, R0, R71 ;  /* 0x0000004700477220 */ /* 0x000fee0000410000 */
[----:B------:R-:W-:Y:S01]  /*8000*/  MUFU.EX2 R135, R135 ;  /* 0x0000008700877308 */ /* 0x000fe20000000800 */
[----:B------:R-:W-:Y:S01]  /*8010*/  FMUL.FTZ R72, R2, R72 ;  /* 0x0000004802487220 */ /* 0x000fe20000410000 */
[----:B-1----:R-:W-:Y:S01]  /*8020*/  F2FP.BF16.F32.PACK_AB R128, R162, R161 ;  /* 0x000000a1a280723e */ /* 0x002fe200000010ff */
[----:B------:R-:W-:Y:S07]  /*8030*/  FMUL.FTZ R73, R2, R73 ;  /* 0x0000004902497220 */ /* 0x000fee0000410000 */
[----:B------:R-:W1:Y:S01]  /*8040*/  MUFU.EX2 R160, R160 ;  /* 0x000000a000a07308 */ /* 0x000e620000000800 */
[C---:B------:R-:W-:Y:S01]  /*8050*/  FMUL.FTZ R74, R0.reuse, R74 ;  /* 0x0000004a004a7220 */ /* 0x040fe20000410000 */
[----:B------:R-:W-:Y:S01]  /*8060*/  FMUL.FTZ R75, R0, R75 ;  /* 0x0000004b004b7220 */ /* 0x000fe20000410000 */
[C---:B------:R-:W-:Y:S07]  /*8070*/  FMUL.FTZ R76, R2.reuse, R76 ;  /* 0x0000004c024c7220 */ /* 0x040fee0000410000 */
[----:B------:R-:W-:Y:S01]  /*8080*/  MUFU.EX2 R164, R164 ;  /* 0x000000a400a47308 */ /* 0x000fe20000000800 */
[----:B------:R-:W-:Y:S01]  /*8090*/  FMUL.FTZ R77, R2, R77 ;  /* 0x0000004d024d7220 */ /* 0x000fe20000410000 */
[----:B---3--:R-:W-:Y:S01]  /*80a0*/  F2FP.BF16.F32.PACK_AB R129, R134, R165 ;  /* 0x000000a58681723e */ /* 0x008fe200000010ff */
[C---:B------:R-:W-:Y:S07]  /*80b0*/  FMUL.FTZ R78, R0.reuse, R78 ;  /* 0x0000004e004e7220 */ /* 0x040fee0000410000 */
[----:B------:R-:W3:Y:S01]  /*80c0*/  MUFU.EX2 R163, R163 ;  /* 0x000000a300a37308 */ /* 0x000ee20000000800 */
[----:B------:R-:W-:Y:S01]  /*80d0*/  FMUL.FTZ R79, R0, R79 ;  /* 0x0000004f004f7220 */ /* 0x000fe20000410000 */
[C---:B------:R-:W-:Y:S01]  /*80e0*/  FMUL.FTZ R80, R2.reuse, R80 ;  /* 0x0000005002507220 */ /* 0x040fe20000410000 */
[----:B------:R-:W-:Y:S01]  /*80f0*/  FMUL.FTZ R81, R2, R81 ;  /* 0x0000005102517220 */ /* 0x000fe20000410000 */
[C---:B------:R-:W-:Y:S01]  /*8100*/  FMUL.FTZ R82, R0.reuse, R82 ;  /* 0x0000005200527220 */ /* 0x040fe20000410000 */
[----:B------:R-:W-:Y:S01]  /*8110*/  FMUL.FTZ R83, R0, R83 ;  /* 0x0000005300537220 */ /* 0x000fe20000410000 */
[----:B-1----:R-:W-:Y:S01]  /*8120*/  F2FP.BF16.F32.PACK_AB R130, R160, R135 ;  /* 0x00000087a082723e */ /* 0x002fe200000010ff */
[C---:B------:R-:W-:Y:S01]  /*8130*/  FMUL.FTZ R84, R2.reuse, R84 ;  /* 0x0000005402547220 */ /* 0x040fe20000410000 */
[----:B------:R-:W-:Y:S01]  /*8140*/  FMUL.FTZ R85, R2, R85 ;  /* 0x0000005502557220 */ /* 0x000fe20000410000 */
[C---:B------:R-:W-:Y:S01]  /*8150*/  FMUL.FTZ R86, R0.reuse, R86 ;  /* 0x0000005600567220 */ /* 0x040fe20000410000 */
[----:B------:R-:W-:Y:S01]  /*8160*/  FMUL.FTZ R87, R0, R87 ;  /* 0x0000005700577220 */ /* 0x000fe20000410000 */
[----:B------:R-:W-:Y:S01]  /*8170*/  LDSM.16.MT88.4 R148, [R203+0x800] ;  /* 0x00080000cb94783b */ /* 0x000fe20000004200 */
        /* <DEDUP_REMOVED lines=13> */
[C---:B------:R-:W-:Y:S01]  /*8250*/  FMUL.FTZ R92, R2.reuse, R92 ;  /* 0x0000005c025c7220 */ /* 0x040fe20000410000 */
[C---:B------:R-:W-:Y:S03]  /*8260*/  HMMA.16816.F32.BF16 R68, R128.reuse, R138, R68 ;  /* 0x0000008a8044723c */ /* 0x040fe60000041844 */
[----:B------:R-:W1:Y:S01]  /*8270*/  MUFU.EX2 R171, R171 ;  /* 0x000000ab00ab7308 */ /* 0x000e620000000800 */
[----:B------:R-:W-:Y:S01]  /*8280*/  FMUL.FTZ R93, R2, R93 ;  /* 0x0000005d025d7220 */ /* 0x000fe20000410000 */
[C---:B------:R-:W-:Y:S01]  /*8290*/  FMUL.FTZ R94, R0.reuse, R94 ;  /* 0x0000005e005e7220 */ /* 0x040fe20000410000 */
[----:B------:R-:W-:Y:S01]  /*82a0*/  FMUL.FTZ R95, R0, R95 ;  /* 0x0000005f005f7220 */ /* 0x000fe20000410000 */
[----:B------:R-:W3:Y:S01]  /*82b0*/  LDSM.16.MT88.4 R136, [R203] ;  /* 0x00000000cb88783b */ /* 0x000ee20000004200 */
[C---:B------:R-:W-:Y:S01]  /*82c0*/  FMUL.FTZ R96, R2.reuse, R96 ;  /* 0x0000006002607220 */ /* 0x040fe20000410000 */
[C---:B--2---:R-:W-:Y:S04]  /*82d0*/  HMMA.16816.F32.BF16 R72, R128.reuse, R140, R72 ;  /* 0x0000008c8048723c */ /* 0x044fe80000041848 */
[----:B------:R-:W-:Y:S01]  /*82e0*/  MUFU.EX2 R174, R174 ;  /* 0x000000ae00ae7308 */ /* 0x000fe20000000800 */
[----:B------:R-:W-:Y:S01]  /*82f0*/  FMUL.FTZ R97, R2, R97 ;  /* 0x0000006102617220 */ /* 0x000fe20000410000 */
[C---:B------:R-:W-:Y:S01]  /*8300*/  FMUL.FTZ R98, R0.reuse, R98 ;  /* 0x0000006200627220 */ /* 0x040fe20000410000 */
[----:B------:R-:W-:Y:S01]  /*8310*/  FMUL.FTZ R99, R0, R99 ;  /* 0x0000006300637220 */ /* 0x000fe20000410000 */
[C---:B------:R-:W-:Y:S01]  /*8320*/  FMUL.FTZ R100, R2.reuse, R100 ;  /* 0x0000006402647220 */ /* 0x040fe20000410000 */
[----:B------:R-:W-:Y:S01]  /*8330*/  FMUL.FTZ R101, R2, R101 ;  /* 0x0000006502657220 */ /* 0x000fe20000410000 */
[C---:B------:R-:W-:Y:S01]  /*8340*/  HMMA.16816.F32.BF16 R76, R128.reuse, R142, R76 ;  /* 0x0000008e804c723c */ /* 0x040fe2000004184c */
[----:B------:R-:W2:Y:S03]  /*8350*/  LDSM.16.MT88.4 R140, [R200+0x10000] ;  /* 0x01000000c88c783b */ /* 0x000ea60000004200 */
[----:B------:R-:W4:Y:S01]  /*8360*/  MUFU.EX2 R169, R169 ;  /* 0x000000a900a97308 */ /* 0x000f220000000800 */
[C---:B------:R-:W-:Y:S01]  /*8370*/  FMUL.FTZ R102, R0.reuse, R102 ;  /* 0x0000006600667220 */ /* 0x040fe20000410000 */
[----:B------:R-:W-:Y:S01]  /*8380*/  FMUL.FTZ R103, R0, R103 ;  /* 0x0000006700677220 */ /* 0x000fe20000410000 */
[C---:B------:R-:W-:Y:S01]  /*8390*/  FMUL.FTZ R104, R2.reuse, R104 ;  /* 0x0000006802687220 */ /* 0x040fe20000410000 */
[----:B------:R-:W-:Y:S01]  /*83a0*/  FMUL.FTZ R105, R2, R105 ;  /* 0x0000006902697220 */ /* 0x000fe20000410000 */
[C---:B------:R-:W-:Y:S01]  /*83b0*/  FMUL.FTZ R106, R0.reuse, R106 ;  /* 0x0000006a006a7220 */ /* 0x040fe20000410000 */
[C---:B-----5:R-:W-:Y:S04]  /*83c0*/  HMMA.16816.F32.BF16 R80, R128.reuse, R144, R80 ;  /* 0x000000908050723c */ /* 0x060fe80000041850 */
[----:B------:R-:W-:Y:S01]  /*83d0*/  MUFU.EX2 R178, R178 ;  /* 0x000000b200b27308 */ /* 0x000fe20000000800 */
[----:B------:R-:W-:Y:S01]  /*83e0*/  FMUL.FTZ R107, R0, R107 ;  /* 0x0000006b006b7220 */ /* 0x000fe20000410000 */
[C---:B------:R-:W-:Y:S01]  /*83f0*/  FMUL.FTZ R108, R2.reuse, R108 ;  /* 0x0000006c026c7220 */ /* 0x040fe20000410000 */
[----:B------:R-:W-:Y:S01]  /*8400*/  FMUL.FTZ R109, R2, R109 ;  /* 0x0000006d026d7220 */ /* 0x000fe20000410000 */
[C---:B------:R-:W-:Y:S01]  /*8410*/  FMUL.FTZ R110, R0.reuse, R110 ;  /* 0x0000006e006e7220 */ /* 0x040fe20000410000 */
[----:B------:R-:W-:Y:S01]  /*8420*/  FMUL.FTZ R111, R0, R111 ;  /* 0x0000006f006f7220 */ /* 0x000fe20000410000 */
[C---:B------:R-:W-:Y:S01]  /*8430*/  HMMA.16816.F32.BF16 R84, R128.reuse, R146, R84 ;  /* 0x000000928054723c */ /* 0x040fe20000041854 */
[----:B------:R-:W5:Y:S03]  /*8440*/  LDSM.16.MT88.4 R144, [R7+0x10000] ;  /* 0x010000000790783b */ /* 0x000f660000004200 */
[----:B------:R-:W-:Y:S01]  /*8450*/  MUFU.EX2 R179, R179 ;  /* 0x000000b300b37308 */ /* 0x000fe20000000800 */
[C---:B------:R-:W-:Y:S01]  /*8460*/  FMUL.FTZ R112, R2.reuse, R112 ;  /* 0x0000007002707220 */ /* 0x040fe20000410000 */
[----:B------:R-:W-:Y:S01]  /*8470*/  FMUL.FTZ R113, R2, R113 ;  /* 0x0000007102717220 */ /* 0x000fe20000410000 */
[C---:B------:R-:W-:Y:S01]  /*8480*/  FMUL.FTZ R114, R0.reuse, R114 ;  /* 0x0000007200727220 */ /* 0x040fe20000410000 */
[----:B------:R-:W-:Y:S01]  /*8490*/  FMUL.FTZ R115, R0, R115 ;  /* 0x0000007300737220 */ /* 0x000fe20000410000 */
[C---:B------:R-:W-:Y:S01]  /*84a0*/  FMUL.FTZ R116, R2.reuse, R116 ;  /* 0x0000007402747220 */ /* 0x040fe20000410000 */
[----:B------:R-:W-:Y:S01]  /*84b0*/  FMUL.FTZ R117, R2, R117 ;  /* 0x0000007502757220 */ /* 0x000fe20000410000 */
[C---:B------:R-:W-:Y:S01]  /*84c0*/  FMUL.FTZ R118, R0.reuse, R118 ;  /* 0x0000007600767220 */ /* 0x040fe20000410000 */
[----:B------:R-:W-:Y:S01]  /*84d0*/  FMUL.FTZ R119, R0, R119 ;  /* 0x0000007700777220 */ /* 0x000fe20000410000 */
[--C-:B------:R-:W-:Y:S01]  /*84e0*/  FFMA.FTZ R170, R16, UR4, -R167.reuse ;  /* 0x0000000410aa7c23 */ /* 0x100fe200080108a7 */
[C---:B------:R-:W-:Y:S01]  /*84f0*/  FMUL.FTZ R16, R2.reuse, R120 ;  /* 0x0000007802107220 */ /* 0x040fe20000410000 */
[----:B-1----:R-:W-:Y:S01]  /*8500*/  F2FP.BF16.F32.PACK_AB R120, R171, R168 ;  /* 0x000000a8ab78723e */ /* 0x002fe200000010ff */
[C---:B---3--:R-:W-:Y:S03]  /*8510*/  HMMA.16816.F32.BF16 R88, R128.reuse, R136, R88 ;  /* 0x000000888058723c */ /* 0x048fe60000041858 */
[----:B------:R-:W-:Y:S01]  /*8520*/  MUFU.EX2 R170, R170 ;  /* 0x000000aa00aa7308 */ /* 0x000fe20000000800 */
[--C-:B------:R-:W-:Y:S01]  /*8530*/  FFMA.FTZ R173, R17, UR4, -R167.reuse ;  /* 0x0000000411ad7c23 */ /* 0x100fe200080108a7 */
[----:B------:R-:W-:Y:S01]  /*8540*/  FMUL.FTZ R17, R2, R121 ;  /* 0x0000007902117220 */ /* 0x000fe20000410000 */
[----:B----4-:R-:W-:Y:S01]  /*8550*/  F2FP.BF16.F32.PACK_AB R121, R169, R174 ;  /* 0x000000aea979723e */ /* 0x010fe200000010ff */
[--C-:B------:R-:W-:Y:S01]  /*8560*/  FFMA.FTZ R172, R18, UR4, -R166.reuse ;  /* 0x0000000412ac7c23 */ /* 0x100fe200080108a6 */
[C---:B------:R-:W-:Y:S01]  /*8570*/  HMMA.16816.F32.BF16 R92, R128.reuse, R138, R92 ;  /* 0x0000008a805c723c */ /* 0x040fe2000004185c */
[----:B------:R-:W1:Y:S04]  /*8580*/  LDSM.16.MT88.4 R136, [R6+0x4000] ;  /* 0x004000000688783b */ /* 0x000e680000004200 */
[----:B------:R-:W3:Y:S01]  /*8590*/  MUFU.EX2 R173, R173 ;  /* 0x000000ad00ad7308 */ /* 0x000ee20000000800 */
[C---:B------:R-:W-:Y:S01]  /*85a0*/  FMUL.FTZ R18, R0.reuse, R122 ;  /* 0x0000007a00127220 */ /* 0x040fe20000410000 */
[--C-:B------:R-:W-:Y:S01]  /*85b0*/  FFMA.FTZ R175, R19, UR4, -R166.reuse ;  /* 0x0000000413af7c23 */ /* 0x100fe200080108a6 */
[----:B------:R-:W-:Y:S07]  /*85c0*/  FMUL.FTZ R19, R0, R123 ;  /* 0x0000007b00137220 */ /* 0x000fee0000410000 */
[----:B------:R-:W-:Y:S01]  /*85d0*/  MUFU.EX2 R172, R172 ;  /* 0x000000ac00ac7308 */ /* 0x000fe20000000800 */
[--C-:B------:R-:W-:Y:S01]  /*85e0*/  FFMA.FTZ R177, R21, UR4, -R167.reuse ;  /* 0x0000000415b17c23 */ /* 0x100fe200080108a7 */
[C---:B--2---:R-:W-:Y:S08]  /*85f0*/  HMMA.16816.F32.BF16 R96, R128.reuse, R140, R96 ;  /* 0x0000008c8060723c */ /* 0x044ff00000041860 */
[----:B------:R-:W2:Y:S01]  /*8600*/  MUFU.EX2 R175, R175 ;  /* 0x000000af00af7308 */ /* 0x000ea20000000800 */
[--C-:B------:R-:W-:Y:S01]  /*8610*/  FFMA.FTZ R176, R22, UR4, -R166.reuse ;  /* 0x0000000416b07c23 */ /* 0x100fe200080108a6 */
[--C-:B------:R-:W-:Y:S01]  /*8620*/  FFMA.FTZ R20, R20, UR4, -R167.reuse ;  /* 0x0000000414147c23 */ /* 0x100fe200080108a7 */
[--C-:B------:R-:W-:Y:S07]  /*8630*/  FFMA.FTZ R181, R53, UR4, -R167.reuse ;  /* 0x0000000435b57c23 */ /* 0x100fee00080108a7 */
[----:B------:R-:W-:Y:S01]  /*8640*/  MUFU.EX2 R177, R177 ;  /* 0x000000b100b17308 */ /* 0x000fe20000000800 */
[--C-:B------:R-:W-:Y:S01]  /*8650*/  FFMA.FTZ R53, R55, UR4, -R166.reuse ;  /* 0x0000000437357c23 */ /* 0x100fe200080108a6 */
[C---:B------:R-:W-:Y:S01]  /*8660*/  HMMA.16816.F32.BF16 R100, R128.reuse, R142, R100 ;  /* 0x0000008e8064723c */ /* 0x040fe20000041864 */
[----:B------:R-:W4:Y:S07]  /*8670*/  LDSM.16.MT88.4 R140, [R203+0x4000] ;  /* 0x00400000cb8c783b */ /* 0x000f2e0000004200 */
[----:B------:R-:W-:Y:S01]  /*8680*/  MUFU.EX2 R176, R176 ;  /* 0x000000b000b07308 */ /* 0x000fe20000000800 */
[----:B---3--:R-:W-:Y:S01]  /*8690*/  F2FP.BF16.F32.PACK_AB R122, R173, R170 ;  /* 0x000000aaad7a723e */ /* 0x008fe200000010ff */
[--C-:B------:R-:W-:Y:S01]  /*86a0*/  FFMA.FTZ R55, R56, UR4, -R167.reuse ;  /* 0x0000000438377c23 */ /* 0x100fe200080108a7 */
[--C-:B------:R-:W-:Y:S07]  /*86b0*/  FFMA.FTZ R56, R57, UR4, -R167.reuse ;  /* 0x0000000439387c23 */ /* 0x100fee00080108a7 */
[----:B------:R-:W-:Y:S01]  /*86c0*/  MUFU.EX2 R181, R181 ;  /* 0x000000b500b57308 */ /* 0x000fe20000000800 */
[----:B------:R-:W-:Y:S01]  /*86d0*/  FFMA.FTZ R52, R52, UR4, -R167 ;  /* 0x0000000434347c23 */ /* 0x000fe200080108a7 */
[C---:B-----5:R-:W-:Y:S08]  /*86e0*/  HMMA.16816.F32.BF16 R104, R128.reuse, R144, R104 ;  /* 0x000000908068723c */ /* 0x060ff00000041868 */
[----:B------:R-:W-:Y:S01]  /*86f0*/  MUFU.EX2 R53, R53 ;  /* 0x0000003500357308 */ /* 0x000fe20000000800 */
[----:B--2---:R-:W-:Y:S01]  /*8700*/  F2FP.BF16.F32.PACK_AB R123, R175, R172 ;  /* 0x000000acaf7b723e */ /* 0x004fe200000010ff */
[--C-:B------:R-:W-:Y:S01]  /*8710*/  FFMA.FTZ R54, R54, UR4, -R166.reuse ;  /* 0x0000000436367c23 */ /* 0x100fe200080108a6 */
[--C-:B------:R-:W-:Y:S07]  /*8720*/  FFMA.FTZ R58, R58, UR4, -R166.reuse ;  /* 0x000000043a3a7c23 */ /* 0x100fee00080108a6 */
[----:B------:R-:W-:Y:S01]  /*8730*/  MUFU.EX2 R52, R52 ;  /* 0x0000003400347308 */ /* 0x000fe20000000800 */
[----:B------:R-:W-:Y:S01]  /*8740*/  FFMA.FTZ R57, R59, UR4, -R166 ;  /* 0x000000043b397c23 */ /* 0x000fe200080108a6 */
[C---:B------:R-:W-:Y:S01]  /*8750*/  HMMA.16816.F32.BF16 R108, R128.reuse, R146, R108 ;  /* 0x00000092806c723c */ /* 0x040fe2000004186c */
[----:B------:R-:W-:Y:S07]  /*8760*/  LDSM.16.MT88.4 R144, [R7+0xc800] ;  /* 0x00c800000790783b */ /* 0x000fee0000004200 */
[----:B------:R-:W-:Y:S01]  /*8770*/  MUFU.EX2 R54, R54 ;  /* 0x0000003600367308 */ /* 0x000fe20000000800 */
[----:B------:R-:W-:Y:S01]  /*8780*/  FFMA.FTZ R161, R2, R221, R161 ;  /* 0x000000dd02a17223 */ /* 0x000fe200000100a1 */
[----:B------:R-:W-:Y:S01]  /*8790*/  FFMA.FTZ R165, R0, R219, R165 ;  /* 0x000000db00a57223 */ /* 0x000fe200000100a5 */
[----:B------:R-:W-:Y:S07]  /*87a0*/  ISETP.GT.AND P0, PT, R211, R204, PT ;  /* 0x000000ccd300720c */ /* 0x000fee0003f04270 */
[----:B------:R-:W-:Y:S01]  /*87b0*/  MUFU.EX2 R55, R55 ;  /* 0x0000003700377308 */ /* 0x000fe20000000800 */
[----:B------:R-:W-:Y:S01]  /*87c0*/  FADD.FTZ R162, R162, R161 ;  /* 0x000000a1a2a27221 */ /* 0x000fe20000010000 */
[----:B------:R-:W-:Y:S01]  /*87d0*/  FADD.FTZ R165, R134, R165 ;  /* 0x000000a586a57221 */ /* 0x000fe20000010000 */
[C---:B-1----:R-:W-:Y:S07]  /*87e0*/  HMMA.16816.F32.BF16 R112, R128.reuse, R136, R112 ;  /* 0x000000888070723c */ /* 0x042fee0000041870 */
[----:B------:R-:W-:Y:S01]  /*87f0*/  MUFU.EX2 R56, R56 ;  /* 0x0000003800387308 */ /* 0x000fe20000000800 */
[----:B------:R-:W-:Y:S09]  /*8800*/  FADD.FTZ R164, R164, R165 ;  /* 0x000000a5a4a47221 */ /* 0x000ff20000010000 */
[----:B------:R-:W-:Y:S01]  /*8810*/  MUFU.EX2 R58, R58 ;  /* 0x0000003a003a7308 */ /* 0x000fe20000000800 */
[----:B------:R-:W-:Y:S01]  /*8820*/  FADD.FTZ R163, R163, R164 ;  /* 0x000000a4a3a37221 */ /* 0x000fe20000010000 */
[C---:B------:R-:W-:Y:S01]  /*8830*/  HMMA.16816.F32.BF16 R116, R128.reuse, R138, R116 ;  /* 0x0000008a8074723c */ /* 0x040fe20000041874 */
[----:B------:R-:W1:Y:S07]  /*8840*/  LDSM.16.MT88.4 R136, [R200+0xc800] ;  /* 0x00c80000c888783b */ /* 0x000e6e0000004200 */
[----:B------:R-:W-:Y:S01]  /*8850*/  MUFU.EX2 R57, R57 ;  /* 0x0000003900397308 */ /* 0x000fe20000000800 */
[----:B------:R-:W-:Y:S04]  /*8860*/  FADD.FTZ R174, R174, R163 ;  /* 0x000000a3aeae7221 */ /* 0x000fe80000010000 */
[----:B------:R-:W-:Y:S01]  /*8870*/  FADD.FTZ R169, R169, R174 ;  /* 0x000000aea9a97221 */ /* 0x000fe20000010000 */
[C---:B----4-:R-:W-:Y:S03]  /*8880*/  HMMA.16816.F32.BF16 R12, R128.reuse, R140, R12 ;  /* 0x0000008c800c723c */ /* 0x050fe6000004180c */
[----:B------:R-:W-:Y:S04]  /*8890*/  FADD.FTZ R172, R172, R169 ;  /* 0x000000a9acac7221 */ /* 0x000fe80000010000 */
[----:B------:R-:W-:Y:S01]  /*88a0*/  FADD.FTZ R175, R175, R172 ;  /* 0x000000acafaf7221 */ /* 0x000fe20000010000 */
[----:B------:R-:W-:Y:S01]  /*88b0*/  HMMA.16816.F32.BF16 R16, R128, R142, R16 ;  /* 0x0000008e8010723c */ /* 0x000fe20000041810 */
[----:B------:R-:W2:Y:S08]  /*88c0*/  LDSM.16.MT88.4 R128, [R6+0x4800] ;  /* 0x004800000680783b */ /* 0x000eb00000004200 */
[----:B------:R-:W-:Y:S01]  /*88d0*/  LDSM.16.MT88.4 R140, [R7+0xd000] ;  /* 0x00d00000078c783b */ /* 0x000fe20000004200 */
        /* <DEDUP_REMOVED lines=47> */
[--C-:B------:R-:W-:Y:S01]  /*8bd0*/  FFMA.FTZ R144, R28, UR4, -R167.reuse ;  /* 0x000000041c907c23 */ /* 0x100fe200080108a7 */
[--C-:B------:R-:W-:Y:S04]  /*8be0*/  FFMA.FTZ R145, R31, UR4, -R166.reuse ;  /* 0x000000041f917c23 */ /* 0x100fe800080108a6 */
[C---:B------:R-:W-:Y:S01]  /*8bf0*/  HMMA.16816.F32.BF16 R84, R20.reuse, R146, R84 ;  /* 0x000000921454723c */ /* 0x040fe20000041854 */
[----:B------:R-:W-:Y:S02]  /*8c00*/  MUFU.EX2 R144, R144 ;  /* 0x0000009000907308 */ /* 0x000fe40000000800 */
[--C-:B------:R-:W-:Y:S01]  /*8c10*/  FFMA.FTZ R147, R29, UR4, -R167.reuse ;  /* 0x000000041d937c23 */ /* 0x100fe200080108a7 */
[--C-:B------:R-:W-:Y:S07]  /*8c20*/  FFMA.FTZ R146, R30, UR4, -R166.reuse ;  /* 0x000000041e927c23 */ /* 0x100fee00080108a6 */
        /* <DEDUP_REMOVED lines=49> */
[--C-:B------:R-:W-:Y:S05]  /*8f40*/  FFMA.FTZ R128, R47, UR4, -R166.reuse ;  /* 0x000000042f807c23 */ /* 0x100fea00080108a6 */
[C---:B------:R-:W-:Y:S08]  /*8f50*/  HMMA.16816.F32.BF16 R84, R20.reuse, R130, R84 ;  /* 0x000000821454723c */ /* 0x040ff00000041854 */
[C---:B------:R-:W-:Y:S03]  /*8f60*/  HMMA.16816.F32.BF16 R88, R20.reuse, R136, R88 ;  /* 0x000000881458723c */ /* 0x040fe60000041858 */
[--C-:B------:R-:W-:Y:S01]  /*8f70*/  FFMA.FTZ R136, R36, UR4, -R167.reuse ;  /* 0x0000000424887c23 */ /* 0x100fe200080108a7 */
[--C-:B------:R-:W-:Y:S04]  /*8f80*/  FFMA.FTZ R137, R39, UR4, -R166.reuse ;  /* 0x0000000427897c23 */ /* 0x100fe800080108a6 */
        /* <DEDUP_REMOVED lines=15> */
[--C-:B------:R-:W-:Y:S01]  /*9080*/  FFMA.FTZ R141, R41, UR4, -R167.reuse ;  /* 0x00000004298d7c23 */ /* 0x100fe200080108a7 */
        /* <DEDUP_REMOVED lines=102> */
[--C-:B------:R-:W-:Y:S01]  /*96f0*/  FFMA.FTZ R42, R63, UR4, -R166.reuse ;  /* 0x000000043f2a7c23 */ /* 0x100fe200080108a6 */
[--C-:B------:R-:W-:Y:S07]  /*9700*/  FFMA.FTZ R43, R64, UR4, -R167.reuse ;  /* 0x00000004402b7c23 */ /* 0x100fee00080108a7 */
[----:B------:R-:W2:Y:S01]  /*9710*/  MUFU.EX2 R41, R41 ;  /* 0x0000002900297308 */ /* 0x000ea20000000800 */
[----:B------:R-:W-:Y:S01]  /*9720*/  FFMA.FTZ R167, R65, UR4, -R167 ;  /* 0x0000000441a77c23 */ /* 0x000fe200080108a7 */
[C---:B-----5:R-:W-:Y:S08]  /*9730*/  HMMA.16816.F32.BF16 R88, R20.reuse, R24, R88 ;  /* 0x000000181458723c */ /* 0x060ff00000041858 */
[----:B------:R-:W-:Y:S10]  /*9740*/  MUFU.EX2 R42, R42 ;  /* 0x0000002a002a7308 */ /* 0x000ff40000000800 */
[----:B------:R-:W-:Y:S01]  /*9750*/  MUFU.EX2 R43, R43 ;  /* 0x0000002b002b7308 */ /* 0x000fe20000000800 */
[C---:B------:R-:W-:Y:S01]  /*9760*/  HMMA.16816.F32.BF16 R92, R20.reuse, R26, R92 ;  /* 0x0000001a145c723c */ /* 0x040fe2000004185c */
[----:B------:R-:W3:Y:S02]  /*9770*/  LDSM.16.MT88.4 R24, [R203+0x7000] ;  /* 0x00700000cb18783b */ /* 0x000ee40000004200 */
[----:B--2---:R-:W-:Y:S05]  /*9780*/  F2FP.BF16.F32.PACK_AB R120, R41, R40 ;  /* 0x000000282978723e */ /* 0x004fea00000010ff */
[C---:B------:R-:W-:Y:S03]  /*9790*/  HMMA.16816.F32.BF16 R96, R20.reuse, R44, R96 ;  /* 0x0000002c1460723c */ /* 0x040fe60000041860 */
[----:B------:R-:W-:Y:S05]  /*97a0*/  FFMA.FTZ R45, R62, UR4, -R166 ;  /* 0x000000043e2d7c23 */ /* 0x000fea00080108a6 */
[C---:B------:R-:W-:Y:S01]  /*97b0*/  HMMA.16816.F32.BF16 R100, R20.reuse, R46, R100 ;  /* 0x0000002e1464723c */ /* 0x040fe20000041864 */
[----:B------:R-:W2:Y:S07]  /*97c0*/  MUFU.EX2 R45, R45 ;  /* 0x0000002d002d7308 */ /* 0x000eae0000000800 */
[C---:B------:R-:W-:Y:S03]  /*97d0*/  HMMA.16816.F32.BF16 R104, R20.reuse, R48, R104 ;  /* 0x000000301468723c */ /* 0x040fe60000041868 */
[C---:B--2---:R-:W-:Y:S05]  /*97e0*/  F2FP.BF16.F32.PACK_AB R121, R42.reuse, R45 ;  /* 0x0000002d2a79723e */ /* 0x044fea00000010ff */
[C---:B------:R-:W-:Y:S03]  /*97f0*/  HMMA.16816.F32.BF16 R108, R20.reuse, R50, R108 ;  /* 0x00000032146c723c */ /* 0x040fe6000004186c */
[----:B------:R-:W-:Y:S04]  /*9800*/  FADD.FTZ R45, R45, R58 ;  /* 0x0000003a2d2d7221 */ /* 0x000fe80000010000 */
[----:B------:R-:W-:Y:S01]  /*9810*/  FADD.FTZ R42, R42, R45 ;  /* 0x0000002d2a2a7221 */ /* 0x000fe20000010000 */
[C---:B-1----:R-:W-:Y:S01]  /*9820*/  HMMA.16816.F32.BF16 R112, R20.reuse, R28, R112 ;  /* 0x0000001c1470723c */ /* 0x042fe20000041870 */
[----:B------:R-:W1:Y:S02]  /*9830*/  MUFU.EX2 R28, R167 ;  /* 0x000000a7001c7308 */ /* 0x000e640000000800 */
[--C-:B------:R-:W-:Y:S01]  /*9840*/  FFMA.FTZ R29, R66, UR4, -R166.reuse ;  /* 0x00000004421d7c23 */ /* 0x100fe200080108a6 */
[----:B------:R-:W-:Y:S04]  /*9850*/  FFMA.FTZ R166, R67, UR4, -R166 ;  /* 0x0000000443a67c23 */ /* 0x000fe800080108a6 */
[C---:B------:R-:W-:Y:S03]  /*9860*/  HMMA.16816.F32.BF16 R116, R20.reuse, R30, R116 ;  /* 0x0000001e1474723c */ /* 0x040fe60000041874 */
[----:B------:R-:W-:Y:S10]  /*9870*/  MUFU.EX2 R29, R29 ;  /* 0x0000001d001d7308 */ /* 0x000ff40000000800 */
[----:B------:R-:W2:Y:S01]  /*9880*/  MUFU.EX2 R166, R166 ;  /* 0x000000a600a67308 */ /* 0x000ea20000000800 */
[----:B-1----:R-:W-:Y:S01]  /*9890*/  F2FP.BF16.F32.PACK_AB R122, R28, R43 ;  /* 0x0000002b1c7a723e */ /* 0x002fe200000010ff */
[C---:B---3--:R-:W-:Y:S03]  /*98a0*/  HMMA.16816.F32.BF16 R12, R20.reuse, R24, R12 ;  /* 0x00000018140c723c */ /* 0x048fe6000004180c */
[----:B------:R-:W-:Y:S04]  /*98b0*/  FADD.FTZ R25, R135, R162 ;  /* 0x000000a287197221 */ /* 0x000fe80000010000 */
[----:B------:R-:W-:Y:S01]  /*98c0*/  FADD.FTZ R25, R160, R25 ;  /* 0x00000019a0197221 */ /* 0x000fe20000010000 */
[----:B------:R-:W-:Y:S01]  /*98d0*/  HMMA.16816.F32.BF16 R16, R20, R26, R16 ;  /* 0x0000001a1410723c */ /* 0x000fe20000041810 */
[----:B------:R-:W1:Y:S02]  /*98e0*/  LDSM.16.MT88.4 R20, [R6+0x3800] ;  /* 0x003800000614783b */ /* 0x000e640000004200 */
[----:B--2---:R-:W-:Y:S01]  /*98f0*/  F2FP.BF16.F32.PACK_AB R123, R166, R29 ;  /* 0x0000001da67b723e */ /* 0x004fe200000010ff */
[----:B------:R-:W-:Y:S01]  /*9900*/  FADD.FTZ R168, R168, R25 ;  /* 0x00000019a8a87221 */ /* 0x000fe20000010000 */
[----:B------:R-:W-:Y:S03]  /*9910*/  FADD.FTZ R29, R29, R42 ;  /* 0x0000002a1d1d7221 */ /* 0x000fe60000010000 */
[----:B------:R-:W-:Y:S01]  /*9920*/  FADD.FTZ R171, R171, R168 ;  /* 0x000000a8abab7221 */ /* 0x000fe20000010000 */
[----:B------:R-:W-:Y:S01]  /*9930*/  LDSM.16.MT88.4 R24, [R200+0x13800] ;  /* 0x01380000c818783b */ /* 0x000fe20000004200 */
[C---:B------:R-:W-:Y:S05]  /*9940*/  HMMA.16816.F32.BF16 R128, R120.reuse, R32, R8 ;  /* 0x000000207880723c */ /* 0x040fea0000041808 */
[----:B------:R-:W-:Y:S01]  /*9950*/  FADD.FTZ R170, R170, R171 ;  /* 0x000000abaaaa7221 */ /* 0x000fe20000010000 */
[----:B------:R-:W-:Y:S01]  /*9960*/  FADD.FTZ R219, R166, R29 ;  /* 0x0000001da6db7221 */ /* 0x000fe20000010000 */
[----:B------:R-:W2:Y:S01]  /*9970*/  LDSM.16.MT88.4 R8, [R203+0x3800] ;  /* 0x00380000cb08783b */ /* 0x000ea20000004200 */
        /* <DEDUP_REMOVED lines=10> */
[----:B------:R-:W-:Y:S04]  /*9a20*/  FADD.FTZ R147, R147, R144 ;  /* 0x0000009093937221 */ /* 0x000fe80000010000 */
[----:B------:R-:W-:Y:S01]  /*9a30*/  FADD.FTZ R148, R148, R147 ;  /* 0x0000009394947221 */ /* 0x000fe20000010000 */
[C---:B------:R-:W-:Y:S01]  /*9a40*/  HMMA.16816.F32.BF16 R84, R120.reuse, R22, R84 ;  /* 0x000000167854723c */ /* 0x040fe20000041854 */
[----:B------:R1:W3:Y:S02]  /*9a50*/  LDSM.16.MT88.4 R20, [R7+0x13800] ;  /* 0x013800000714783b */ /* 0x0002e40000004200 */
[----:B------:R-:W-:Y:S04]  /*9a60*/  FADD.FTZ R149, R149, R148 ;  /* 0x0000009495957221 */ /* 0x000fe80000010000 */
[----:B------:R-:W-:Y:S01]  /*9a70*/  FADD.FTZ R136, R136, R149 ;  /* 0x0000009588887221 */ /* 0x000fe20000010000 */
[C---:B--2---:R-:W-:Y:S03]  /*9a80*/  HMMA.16816.F32.BF16 R88, R120.reuse, R8, R88 ;  /* 0x000000087858723c */ /* 0x044fe60000041858 */
[----:B------:R-:W-:Y:S04]  /*9a90*/  FADD.FTZ R139, R139, R136 ;  /* 0x000000888b8b7221 */ /* 0x000fe80000010000 */
[----:B------:R-:W-:Y:S01]  /*9aa0*/  FADD.FTZ R138, R138, R139 ;  /* 0x0000008b8a8a7221 */ /* 0x000fe20000010000 */
[C---:B------:R-:W-:Y:S01]  /*9ab0*/  HMMA.16816.F32.BF16 R92, R120.reuse, R10, R92 ;  /* 0x0000000a785c723c */ /* 0x040fe2000004185c */
[----:B------:R-:W2:Y:S02]  /*9ac0*/  LDSM.16.MT88.4 R8, [R6+0x7800] ;  /* 0x007800000608783b */ /* 0x000ea40000004200 */
[----:B------:R-:W-:Y:S04]  /*9ad0*/  FADD.FTZ R141, R141, R138 ;  /* 0x0000008a8d8d7221 */ /* 0x000fe80000010000 */
[----:B------:R-:W-:Y:S01]  /*9ae0*/  FADD.FTZ R0, R124, R141 ;  /* 0x0000008d7c007221 */ /* 0x000fe20000010000 */
[C---:B------:R-:W-:Y:S03]  /*9af0*/  HMMA.16816.F32.BF16 R96, R120.reuse, R24, R96 ;  /* 0x000000187860723c */ /* 0x040fe60000041860 */
[----:B------:R-:W-:Y:S04]  /*9b00*/  FADD.FTZ R0, R125, R0 ;  /* 0x000000007d007221 */ /* 0x000fe80000010000 */
[----:B-1----:R-:W-:Y:S01]  /*9b10*/  FADD.FTZ R7, R127, R0 ;  /* 0x000000007f077221 */ /* 0x002fe20000010000 */
[C---:B------:R-:W-:Y:S01]  /*9b20*/  HMMA.16816.F32.BF16 R100, R120.reuse, R26, R100 ;  /* 0x0000001a7864723c */ /* 0x040fe20000041864 */
[----:B------:R-:W1:Y:S02]  /*9b30*/  LDSM.16.MT88.4 R24, [R203+0x7800] ;  /* 0x00780000cb18783b */ /* 0x000e640000004200 */
        /* <DEDUP_REMOVED lines=11> */
[C---:B------:R-:W-:Y:S03]  /*9bf0*/  HMMA.16816.F32.BF16 R116, R120.reuse, R10, R116 ;  /* 0x0000000a7874723c */ /* 0x040fe60000041874 */
[----:B------:R-:W-:Y:S01]  /*9c00*/  MOV R0, R3 ;  /* 0x0000000300007202 */ /* 0x000fe20000000f00 */
[----:B------:R-:W-:Y:S04]  /*9c10*/  FADD.FTZ R221, R28, R43 ;  /* 0x0000002b1cdd7221 */ /* 0x000fe80000010000 */
[C---:B-1----:R-:W-:Y:S08]  /*9c20*/  HMMA.16816.F32.BF16 R124, R120.reuse, R24, R12 ;  /* 0x00000018787c723c */ /* 0x042ff0000004180c */
[----:B------:R-:W-:Y:S01]  /*9c30*/  HMMA.16816.F32.BF16 R120, R120, R26, R16 ;  /* 0x0000001a7878723c */ /* 0x000fe20000041810 */
[----:B------:R-:W-:Y:S08]  /*9c40*/  @!UPT UIADD3 URZ, UPT, UPT, URZ, URZ, URZ ;  /* 0x000000fffffff290 */ /* 0x000ff0000fffe0ff */
[----:B------:R-:W-:Y:S11]  /*9c50*/  @P0 BRA `(.L_x_1921) ;  /* 0xffffffc000540947 */ /* 0x000ff6000383ffff */
.L_x_1917:
[----:B------:R-:W1:Y:S01]  /*9c60*/  SHFL.BFLY PT, R10, R221, 0x2, 0x1f ;  /* 0x0c401f00dd0a7f89 */ /* 0x000e6200000e0000 */
[C---:B------:R-:W-:Y:S01]  /*9c70*/  SHF.L.U32 R12, R199.reuse, 0x4, RZ ;  /* 0x00000004c70c7819 */ /* 0x040fe200000006ff */
[----:B------:R-:W-:Y:S01]  /*9c80*/  S2UR UR8, SR_CTAID.Y ;  /* 0x00000000000879c3 */ /* 0x000fe20000002600 */
[C---:B------:R-:W-:Y:S01]  /*9c90*/  SHF.L.U32 R2, R199.reuse, 0x1, RZ ;  /* 0x00000001c7027819 */ /* 0x040fe200000006ff */
[----:B------:R-:W2:Y:S01]  /*9ca0*/  SHFL.BFLY PT, R0, R219, 0x2, 0x1f ;  /* 0x0c401f00db007f89 */ /* 0x000ea200000e0000 */
[C---:B------:R-:W-:Y:S01]  /*9cb0*/  LOP3.LUT R7, R12.reuse, 0x1c0, RZ, 0xc0, !PT ;  /* 0x000001c00c077812 */ /* 0x040fe200078ec0ff */
[----:B------:R-:W3:Y:S01]  /*9cc0*/  LDCU UR4, c[0x0][0x44c] ;  /* 0x00008980ff0477ac */ /* 0x000ee20008000800 */
[----:B------:R-:W-:Y:S01]  /*9cd0*/  R2P PR, R199, 0x1c ;  /* 0x0000001cc7007804 */ /* 0x000fe20000000000 */
[----:B------:R-:W-:Y:S01]  /*9ce0*/  BSSY.RECONVERGENT B0, `(.L_x_1922) ;  /* 0x00000b7000007945 */ /* 0x000fe20003800200 */
[----:B------:R-:W-:Y:S01]  /*9cf0*/  LOP3.LUT R7, R7, 0x38, R2, 0xf8, !PT ;  /* 0x0000003807077812 */ /* 0x000fe200078ef802 */
[----:B------:R-:W-:Y:S01]  /*9d00*/  S2UR UR7, SR_CTAID.Z ;  /* 0x00000000000779c3 */ /* 0x000fe20000002700 */
[----:B------:R-:W-:-:S02]  /*9d10*/  LOP3.LUT R12, R12, 0x10, RZ, 0xc0, !PT ;  /* 0x000000100c0c7812 */ /* 0x000fc400078ec0ff */
[----:B------:R-:W-:-:S05]  /*9d20*/  SEL R198, R198, 0xffffffe0, !P2 ;  /* 0xffffffe0c6c67807 */ /* 0x000fca0005000000 */
[----:B------:R-:W-:Y:S01]  /*9d30*/  BAR.SYNC.DEFER_BLOCKING 0x0 ;  /* 0x0000000000007b1d */ /* 0x000fe20000010000 */
[----:B------:R-:W-:-:S07]  /*9d40*/  LOP3.LUT P5, RZ, R199, 0x3, RZ, 0xc0, !PT ;  /* 0x00000003c7ff7812 */ /* 0x000fce00078ac0ff */
[----:B------:R-:W4:Y:S01]  /*9d50*/  S2UR UR6, SR_CTAID.X ;  /* 0x00000000000679c3 */ /* 0x000f220000002500 */
[----:B-1----:R-:W-:Y:S01]  /*9d60*/  FADD.FTZ R10, R10, R221 ;  /* 0x000000dd0a0a7221 */ /* 0x002fe20000010000 */
[----:B--2---:R-:W-:-:S04]  /*9d70*/  FADD.FTZ R9, R0, R219 ;  /* 0x000000db00097221 */ /* 0x004fc80000010000 */
[----:B------:R-:W1:Y:S01]  /*9d80*/  SHFL.BFLY PT, R5, R10, 0x1, 0x1f ;  /* 0x0c201f000a057f89 */ /* 0x000e6200000e0000 */
[----:B------:R-:W-:Y:S02]  /*9d90*/  SHF.L.U32 R0, R199, 0x2, RZ ;  /* 0x00000002c7007819 */ /* 0x000fe400000006ff */
[----:B------:R-:W-:Y:S01]  /*9da0*/  SHF.R.U32.HI R199, RZ, 0x2, R199 ;  /* 0x00000002ffc77819 */ /* 0x000fe200000116c7 */
[----:B------:R-:W2:Y:S01]  /*9db0*/  SHFL.BFLY PT, R4, R9, 0x1, 0x1f ;  /* 0x0c201f0009047f89 */ /* 0x000ea200000e0000 */
[----:B------:R-:W-:-:S04]  /*9dc0*/  LOP3.LUT R133, R0, 0x1f8, RZ, 0xc0, !PT ;  /* 0x000001f800857812 */ /* 0x000fc800078ec0ff */
[----:B------:R-:W-:-:S04]  /*9dd0*/  LOP3.LUT R133, R133, 0x38, R202, 0x78, !PT ;  /* 0x0000003885857812 */ /* 0x000fc800078e78ca */
[----:B------:R-:W-:Y:S01]  /*9de0*/  LEA R133, R133, R12, 0x2 ;  /* 0x0000000c85857211 */ /* 0x000fe200078e10ff */
[----:B----4-:R-:W-:Y:S01]  /*9df0*/  USHF.L.U32 UR6, UR6, 0x6, URZ ;  /* 0x0000000606067899 */ /* 0x010fe200080006ff */
[----:B-1----:R-:W-:Y:S01]  /*9e00*/  FADD.FTZ R5, R10, R5 ;  /* 0x000000050a057221 */ /* 0x002fe20000010000 */
[----:B------:R-:W-:Y:S02]  /*9e10*/  LOP3.LUT R10, R201, 0x6, R2, 0xf8, !PT ;  /* 0x00000006c90a7812 */ /* 0x000fe400078ef802 */
[----:B------:R-:W-:Y:S01]  /*9e20*/  LOP3.LUT R2, R202, 0x30, RZ, 0xc0, !PT ;  /* 0x00000030ca027812 */ /* 0x000fe200078ec0ff */
[----:B------:R-:W1:Y:S01]  /*9e30*/  MUFU.RCP R8, R5 ;  /* 0x0000000500087308 */ /* 0x000e620000001000 */
[----:B--2---:R-:W-:Y:S01]  /*9e40*/  FADD.FTZ R4, R9, R4 ;  /* 0x0000000409047221 */ /* 0x004fe20000010000 */
[----:B------:R-:W-:Y:S02]  /*9e50*/  FSETP.NE.FTZ.AND P1, PT, R5, RZ, PT ;  /* 0x000000ff0500720b */ /* 0x000fe40003f35000 */
[----:B------:R-:W-:-:S02]  /*9e60*/  LOP3.LUT R7, R10, R7, RZ, 0xfc, !PT ;  /* 0x000000070a077212 */ /* 0x000fc400078efcff */
[----:B------:R-:W-:Y:S02]  /*9e70*/  FSETP.NE.FTZ.AND P0, PT, R4, RZ, PT ;  /* 0x000000ff0400720b */ /* 0x000fe40003f15000 */
[----:B------:R-:W2:Y:S01]  /*9e80*/  MUFU.RCP R6, R4 ;  /* 0x0000000400067308 */ /* 0x000ea20000001000 */
[----:B------:R-:W-:Y:S02]  /*9e90*/  LEA R7, R7, UR5, 0x2 ;  /* 0x0000000507077c11 */ /* 0x000fe4000f8e10ff */
[----:B------:R-:W-:Y:S02]  /*9ea0*/  LOP3.LUT R2, R2, 0x7, R199, 0xf8, !PT ;  /* 0x0000000702027812 */ /* 0x000fe400078ef8c7 */
[C---:B------:R-:W-:Y:S02]  /*9eb0*/  IADD3 R11, PT, PT, R7.reuse, 0x80, RZ ;  /* 0x00000080070b7810 */ /* 0x040fe40007ffe0ff */
[----:B------:R-:W-:Y:S01]  /*9ec0*/  @P4 IADD3 R11, PT, PT, R7, -0x80, RZ ;  /* 0xffffff80070b4810 */ /* 0x000fe20007ffe0ff */
[----:B------:R-:W4:Y:S01]  /*9ed0*/  @P1 LDC R15, c[0x0][0x458] ;  /* 0x00011600ff0f1b82 */ /* 0x000f220000000800 */
[----:B------:R-:W5:Y:S01]  /*9ee0*/  @P1 MUFU.LG2 R5, R5 ;  /* 0x0000000500051308 */ /* 0x000f620000000c00 */
[----:B-1----:R-:W-:-:S02]  /*9ef0*/  FSEL R8, R8, 1, P1 ;  /* 0x3f80000008087808 */ /* 0x002fc40000800000 */
[----:B------:R-:W-:-:S03]  /*9f00*/  IADD3 R12, PT, PT, R198, R11, RZ ;  /* 0x0000000bc60c7210 */ /* 0x000fc60007ffe0ff */
        /* <DEDUP_REMOVED lines=32> */
[----:B--2---:R-:W-:Y:S01]  /*a110*/  FSEL R6, R6, 1, P0 ;  /* 0x3f80000006067808 */ /* 0x004fe20000000000 */
[----:B------:R-:W-:Y:S01]  /*a120*/  STS.64 [R7], R128 ;  /* 0x0000008007007388 */ /* 0x000fe20000000a00 */
[----:B------:R-:W-:Y:S01]  /*a130*/  SEL R8, R197, 0xffffffc0, !P3 ;  /* 0xffffffc0c5087807 */ /* 0x000fe20005800000 */
[----:B------:R-:W1:Y:S01]  /*a140*/  @P0 LDC R14, c[0x0][0x458] ;  /* 0x00011600ff0e0b82 */ /* 0x000e620000000800 */
[----:B------:R-:W2:Y:S01]  /*a150*/  @P0 MUFU.LG2 R4, R4 ;  /* 0x0000000400040308 */ /* 0x000ea20000000c00 */
        /* <DEDUP_REMOVED lines=34> */
[----:B------:R-:W-:Y:S01]  /*a380*/  STS.64 [R7+0x800], R130 ;  /* 0x0008008207007388 */ /* 0x000fe20000000a00 */
[----:B------:R-:W-:Y:S01]  /*a390*/  IADD3 R10, PT, PT, R198, R9, RZ ;  /* 0x00000009c60a7210 */ /* 0x000fe20007ffe0ff */
[----:B-----5:R-:W-:Y:S01]  /*a3a0*/  @P1 FMUL.FTZ R5, R5, 0.69314718246459960938 ;  /* 0x3f31721805051820 */ /* 0x020fe20000410000 */
[----:B------:R-:W-:Y:S01]  /*a3b0*/  IADD3 R13, PT, PT, R8, R11, RZ ;  /* 0x0000000b080d7210 */ /* 0x000fe20007ffe0ff */
[----:B------:R5:W-:Y:S01]  /*a3c0*/  STS.64 [R6], R68 ;  /* 0x0000004406007388 */ /* 0x000be20000000a00 */
[----:B------:R-:W3:Y:S01]  /*a3d0*/  LDC R8, c[0x0][0x3e0] ;  /* 0x0000f800ff087b82 */ /* 0x000ee20000000800 */
[----:B--2---:R-:W-:Y:S01]  /*a3e0*/  @P0 FMUL.FTZ R4, R4, 0.69314718246459960938 ;  /* 0x3f31721804040820 */ /* 0x004fe20000410000 */
[----:B------:R-:W-:Y:S01]  /*a3f0*/  IADD3 R198, PT, PT, R198, R13, RZ ;  /* 0x0000000dc6c67210 */ /* 0x000fe20007ffe0ff */
[----:B------:R2:W-:Y:S04]  /*a400*/  STS.64 [R6+0x800], R70 ;  /* 0x0008004606007388 */ /* 0x0005e80000000a00 */
[----:B------:R-:W-:Y:S04]  /*a410*/  STS.64 [R9], R72 ;  /* 0x0000004809007388 */ /* 0x000fe80000000a00 */
[----:B------:R-:W-:Y:S04]  /*a420*/  STS.64 [R9+0x800], R74 ;  /* 0x0008004a09007388 */ /* 0x000fe80000000a00 */
[----:B------:R-:W-:Y:S04]  /*a430*/  STS.64 [R10], R76 ;  /* 0x0000004c0a007388 */ /* 0x000fe80000000a00 */
[----:B------:R-:W-:Y:S04]  /*a440*/  STS.64 [R10+0x800], R78 ;  /* 0x0008004e0a007388 */ /* 0x000fe80000000a00 */
[----:B------:R-:W-:Y:S01]  /*a450*/  STS.64 [R11], R80 ;  /* 0x000000500b007388 */ /* 0x000fe20000000a00 */
[----:B-----5:R-:W5:Y:S03]  /*a460*/  LDC.64 R68, c[0x0][0x430] ;  /* 0x00010c00ff447b82 */ /* 0x020f660000000a00 */
[----:B------:R-:W-:Y:S01]  /*a470*/  STS.64 [R11+0x800], R82 ;  /* 0x000800520b007388 */ /* 0x000fe20000000a00 */
[----:B--2---:R-:W-:-:S03]  /*a480*/  MOV R70, 0xff800000 ;  /* 0xff80000000467802 */ /* 0x004fc60000000f00 */
[----:B------:R-:W-:Y:S01]  /*a490*/  STS.64 [R12], R84 ;  /* 0x000000540c007388 */ /* 0x000fe20000000a00 */
[----:B----4-:R-:W-:-:S03]  /*a4a0*/  @P1 FFMA.FTZ R70, R132, R15, R5 ;  /* 0x0000000f84461223 */ /* 0x010fc60000010005 */
[----:B------:R-:W-:Y:S04]  /*a4b0*/  STS.64 [R12+0x800], R86 ;  /* 0x000800560c007388 */ /* 0x000fe80000000a00 */
[----:B------:R-:W-:Y:S04]  /*a4c0*/  STS.64 [R13], R88 ;  /* 0x000000580d007388 */ /* 0x000fe80000000a00 */
[----:B------:R-:W-:Y:S04]  /*a4d0*/  STS.64 [R13+0x800], R90 ;  /* 0x0008005a0d007388 */ /* 0x000fe80000000a00 */
[----:B------:R-:W-:Y:S04]  /*a4e0*/  STS.64 [R198], R92 ;  /* 0x0000005cc6007388 */ /* 0x000fe80000000a00 */
[----:B------:R-:W-:Y:S04]  /*a4f0*/  STS.64 [R198+0x800], R94 ;  /* 0x0008005ec6007388 */ /* 0x000fe80000000a00 */
[----:B------:R-:W-:Y:S04]  /*a500*/  STS.64 [R7+0x4000], R96 ;  /* 0x0040006007007388 */ /* 0x000fe80000000a00 */
[----:B------:R2:W-:Y:S04]  /*a510*/  STS.64 [R7+0x4800], R98 ;  /* 0x0048006207007388 */ /* 0x0005e80000000a00 */
[----:B------:R4:W-:Y:S04]  /*a520*/  STS.64 [R6+0x4000], R100 ;  /* 0x0040006406007388 */ /* 0x0009e80000000a00 */
[----:B------:R4:W-:Y:S04]  /*a530*/  STS.64 [R6+0x4800], R102 ;  /* 0x0048006606007388 */ /* 0x0009e80000000a00 */
[----:B------:R4:W-:Y:S04]  /*a540*/  STS.64 [R9+0x4000], R104 ;  /* 0x0040006809007388 */ /* 0x0009e80000000a00 */
[----:B------:R4:W-:Y:S04]  /*a550*/  STS.64 [R9+0x4800], R106 ;  /* 0x0048006a09007388 */ /* 0x0009e80000000a00 */
[----:B------:R4:W-:Y:S04]  /*a560*/  STS.64 [R10+0x4000], R108 ;  /* 0x0040006c0a007388 */ /* 0x0009e80000000a00 */
[----:B------:R4:W-:Y:S01]  /*a570*/  STS.64 [R10+0x4800], R110 ;  /* 0x0048006e0a007388 */ /* 0x0009e20000000a00 */
[----:B--2---:R-:W-:-:S03]  /*a580*/  IADD3 R7, PT, PT, -R213, RZ, RZ ;  /* 0x000000ffd5077210 */ /* 0x004fc60007ffe1ff */
[----:B------:R4:W-:Y:S01]  /*a590*/  STS.64 [R11+0x4000], R112 ;  /* 0x004000700b007388 */ /* 0x0009e20000000a00 */
[----:B-----5:R-:W-:Y:S01]  /*a5a0*/  IMAD R213, R68, UR8, R213 ;  /* 0x0000000844d57c24 */ /* 0x020fe2000f8e02d5 */
[----:B------:R-:W-:Y:S01]  /*a5b0*/  MOV R68, 0xff800000 ;  /* 0xff80000000447802 */ /* 0x000fe20000000f00 */
[----:B-1----:R-:W-:Y:S01]  /*a5c0*/  @P0 FFMA.FTZ R68, R3, R14, R4 ;  /* 0x0000000e03440223 */ /* 0x002fe20000010004 */
[----:B------:R4:W-:Y:S01]  /*a5d0*/  STS.64 [R11+0x4800], R114 ;  /* 0x004800720b007388 */ /* 0x0009e20000000a00 */
[----:B---3--:R-:W-:-:S03]  /*a5e0*/  IMAD R7, R8, R7, UR7 ;  /* 0x0000000708077e24 */ /* 0x008fc6000f8e0207 */
[----:B------:R4:W-:Y:S01]  /*a5f0*/  STS.64 [R12+0x4000], R116 ;  /* 0x004000740c007388 */ /* 0x0009e20000000a00 */
[----:B------:R-:W-:-:S03]  /*a600*/  IMAD R8, R213, R8, R7 ;  /* 0x00000008d5087224 */ /* 0x000fc600078e0207 */
[----:B------:R4:W-:Y:S01]  /*a610*/  STS.64 [R12+0x4800], R118 ;  /* 0x004800760c007388 */ /* 0x0009e20000000a00 */
[----:B------:R-:W-:-:S03]  /*a620*/  IMAD R71, R8, R69, UR6 ;  /* 0x0000000608477e24 */ /* 0x000fc6000f8e0245 */
[----:B------:R4:W-:Y:S01]  /*a630*/  STS.64 [R13+0x4000], R124 ;  /* 0x0040007c0d007388 */ /* 0x0009e20000000a00 */
[----:B------:R-:W-:-:S03]  /*a640*/  IMAD R3, R71, UR4, RZ ;  /* 0x0000000447037c24 */ /* 0x000fc6000f8e02ff */
[----:B------:R4:W-:Y:S04]  /*a650*/  STS.64 [R13+0x4800], R126 ;  /* 0x0048007e0d007388 */ /* 0x0009e80000000a00 */
[----:B------:R4:W-:Y:S04]  /*a660*/  STS.64 [R198+0x4000], R120 ;  /* 0x00400078c6007388 */ /* 0x0009e80000000a00 */
[----:B------:R4:W-:Y:S01]  /*a670*/  STS.64 [R198+0x4800], R122 ;  /* 0x0048007ac6007388 */ /* 0x0009e20000000a00 */
[----:B------:R-:W-:Y:S06]  /*a680*/  BAR.SYNC.DEFER_BLOCKING 0x0 ;  /* 0x0000000000007b1d */ /* 0x000fec0000010000 */
[----:B------:R4:W1:Y:S04]  /*a690*/  LDS.128 R64, [R133+UR5] ;  /* 0x0000000585407984 */ /* 0x0008680008000c00 */
[----:B------:R4:W2:Y:S04]  /*a6a0*/  LDS.128 R60, [R133+UR5+0x800] ;  /* 0x00080005853c7984 */ /* 0x0008a80008000c00 */
[----:B------:R4:W3:Y:S04]  /*a6b0*/  LDS.128 R56, [R133+UR5+0x1000] ;  /* 0x0010000585387984 */ /* 0x0008e80008000c00 */
        /* <DEDUP_REMOVED lines=13> */
[----:B--23--:R-:W-:Y:S05]  /*a790*/  @P5 BRA `(.L_x_1923) ;  /* 0x00000000002c5947 */ /* 0x00cfea0003800000 */
        /* <DEDUP_REMOVED lines=11> */
.L_x_1923:
[----:B------:R-:W-:Y:S05]  /*a850*/  BSYNC.RECONVERGENT B0 ;  /* 0x0000000000007941 */ /* 0x000fea0003800200 */
.L_x_1922:
[----:B------:R-:W3:Y:S01]  /*a860*/  LDCU.64 UR4, c[0x0][0x3f8] ;  /* 0x00007f00ff0477ac */ /* 0x000ee20008000a00 */
[----:B------:R-:W-:-:S04]  /*a870*/  LOP3.LUT R69, R196, 0x1f80, RZ, 0xc0, !PT ;  /* 0x00001f80c4457812 */ /* 0x000fc800078ec0ff */
[----:B------:R-:W-:-:S04]  /*a880*/  LOP3.LUT R0, R69, 0x3c, R0, 0xf8, !PT ;  /* 0x0000003c45007812 */ /* 0x000fc800078ef800 */
[----:B------:R-:W-:-:S04]  /*a890*/  IADD3 R0, P0, PT, R3, R0, RZ ;  /* 0x0000000003007210 */ /* 0x000fc80007f1e0ff */
[----:B------:R-:W-:Y:S02]  /*a8a0*/  LEA.HI.X.SX32 R3, R3, RZ, 0x1, P0 ;  /* 0x000000ff03037211 */ /* 0x000fe400000f0eff */
[----:B---3--:R-:W-:-:S04]  /*a8b0*/  LEA R2, P0, R0, UR4, 0x2 ;  /* 0x0000000400027c11 */ /* 0x008fc8000f8010ff */
[----:B------:R-:W-:-:S05]  /*a8c0*/  LEA.HI.X R3, R0, UR5, R3, 0x2, P0 ;  /* 0x0000000500037c11 */ /* 0x000fca00080f1403 */
[----:B-1----:R-:W-:Y:S04]  /*a8d0*/  STG.E.128 desc[UR24][R2.64], R64 ;  /* 0x0000004002007986 */ /* 0x002fe8000c101d18 */
[----:B------:R-:W-:Y:S04]  /*a8e0*/  STG.E.128 desc[UR24][R2.64+0x100], R32 ;  /* 0x0001002002007986 */ /* 0x000fe8000c101d18 */
        /* <DEDUP_REMOVED lines=13> */
[----:B------:R-:W-:Y:S01]  /*a9c0*/  STG.E.128 desc[UR24][R2.64+0x7100], R4 ;  /* 0x0071000402007986 */ /* 0x000fe2000c101d18 */
[----:B------:R-:W-:Y:S05]  /*a9d0*/  EXIT ;  /* 0x000000000000794d */ /* 0x000fea0003800000 */
.L_x_1924:
        /* <DEDUP_REMOVED lines=10> */
.L_x_7204:


//--------------------- .text._ZN5flash24flash_fwd_splitkv_kernelI23Flash_fwd_kernel_traitsILi128ELi64ELi128ELi4ELb0ELb0EN7cutlass10bfloat16_tE19Flash_kernel_traitsILi128ELi64ELi128ELi4ES3_EELb1ELb0ELb0ELb1ELb1ELb1ELb1ELb0EEEvNS_16Flash_fwd_paramsE --------------------------
	.section	.text._ZN5flash24flash_fwd_splitkv_kernelI23Flash_fwd_kernel_traitsILi128ELi64ELi128ELi4ELb0ELb0EN7cutlass10bfloat16_tE19Flash_kernel_traitsILi128ELi64ELi128ELi4ES3_EELb1ELb0ELb0ELb1ELb1ELb1ELb1ELb0EEEvNS_16Flash_fwd_paramsE,"ax",@progbits
	.align	128
        .global         _ZN5flash24flash_fwd_splitkv_kernelI23Flash_fwd_kernel_traitsILi128ELi64ELi128ELi4ELb0ELb0EN7cutlass10bfloat16_tE19Flash_kernel_traitsILi128ELi64ELi128ELi4ES3_EELb1ELb0ELb0ELb1ELb1ELb1ELb1ELb0EEEvNS_16Flash_fwd_paramsE
        .type           _ZN5flash24flash_fwd_splitkv_kernelI23Flash_fwd_kernel_traitsILi128ELi64ELi128ELi4ELb0ELb0EN7cutlass10bfloat16_tE19Flash_kernel_traitsILi128ELi64ELi128ELi4ES3_EELb1ELb0ELb0ELb1ELb1ELb1ELb1ELb0EEEvNS_16Flash_fwd_paramsE,@function
        .size           _ZN5flash24flash_fwd_splitkv_kernelI23Flash_fwd_kernel_traitsILi128ELi64ELi128ELi4ELb0ELb0EN7cutlass10bfloat16_tE19Flash_kernel_traitsILi128ELi64ELi128ELi4ES3_EELb1ELb0ELb0ELb1ELb1ELb1ELb1ELb0EEEvNS_16Flash_fwd_paramsE,(.L_x_7205 - _ZN5flash24flash_fwd_splitkv_kernelI23Flash_fwd_kernel_traitsILi128ELi64ELi128ELi4ELb0ELb0EN7cutlass10bfloat16_tE19Flash_kernel_traitsILi128ELi64ELi128ELi4ES3_EELb1ELb0ELb0ELb1ELb1ELb1ELb1ELb0EEEvNS_16Flash_fwd_paramsE)
        .other          _ZN5flash24flash_fwd_splitkv_kernelI23Flash_fwd_kernel_traitsILi128ELi64ELi128ELi4ELb0ELb0EN7cutlass10bfloat16_tE19Flash_kernel_traitsILi128ELi64ELi128ELi4ES3_EELb1ELb0ELb0ELb1ELb1ELb1ELb1ELb0EEEvNS_16Flash_fwd_paramsE,@"STO_CUDA_ENTRY STV_DEFAULT"
_ZN5flash24flash_fwd_splitkv_kernelI23Flash_fwd_kernel_traitsILi128ELi64ELi128ELi4ELb0ELb0EN7cutlass10bfloat16_tE19Flash_kernel_traitsILi128ELi64ELi128ELi4ES3_EELb1ELb0ELb0ELb1ELb1ELb1ELb1ELb0EEEvNS_16Flash_fwd_paramsE:
.text._ZN5flash24flash_fwd_splitkv_kernelI23Flash_fwd_kernel_traitsILi128ELi64ELi128ELi4ELb0ELb0EN7cutlass10bfloat16_tE19Flash_kernel_traitsILi128ELi64ELi128ELi4ES3_EELb1ELb0ELb0ELb1ELb1ELb1ELb1ELb0EEEvNS_16Flash_fwd_paramsE:
        /* <DEDUP_REMOVED lines=99> */
[----:B------:R-:W-:Y:S01]  /*0630*/  IMAD.SHL.U32 R9, R209, 0x4, RZ ;  /* 0x00000004d1097824 */ /* 0x000fe200078e00ff */
[----:B------:R-:W-:Y:S01]  /*0640*/  IADD3 R5, PT, PT, -R124, UR22, RZ ;  /* 0x000000167c057c10 */ /* 0x000fe2000fffe1ff */
[----:B------:R-:W3:Y:S01]  /*0650*/  LDCU.64 UR4, c[0x0][0x3f8] ;  /* 0x00007f00ff0477ac */ /* 0x000ee20008000a00 */
[----:B-1----:R-:W-:Y:S01]  /*0660*/  IMAD R2, R0, R2, R223 ;  /* 0x0000000200027224 */ /* 0x002fe200078e02df */
[----:B------:R-:W-:-:S03]  /*0670*/  SHF.R.U32.HI R0, RZ, 0x4, R209 ;  /* 0x00000004ff007819 */ /* 0x000fc600000116d1 */
[----:B------:R-:W-:Y:S02]  /*0680*/  IMAD R3, R2, R7, R16 ;  /* 0x0000000702037224 */ /* 0x000fe400078e0210 */
[C---:B------:R-:W-:Y:S01]  /*0690*/  IMAD.SHL.U32 R2, R209.reuse, 0x8, RZ ;  /* 0x00000008d1027824 */ /* 0x040fe200078e00ff */
[----:B------:R-:W-:Y:S01]  /*06a0*/  LOP3.LUT P6, R209, R209, 0xf, RZ, 0xc0, !PT ;  /* 0x0000000fd1d17812 */ /* 0x000fe200078cc0ff */
[----:B------:R-:W-:Y:S02]  /*06b0*/  IMAD R3, R3, UR22, R124 ;  /* 0x0000001603037c24 */ /* 0x000fe4000f8e027c */
[----:B------:R-:W-:Y:S01]  /*06c0*/  VIADD R8, R0, 0x30 ;  /* 0x0000003000087836 */ /* 0x000fe20000000000 */
[----:B------:R-:W-:Y:S01]  /*06d0*/  LOP3.LUT R2, R2, 0x1f80, RZ, 0xc0, !PT ;  /* 0x00001f8002027812 */ /* 0x000fe200078ec0ff */
[----:B--2---:R-:W-:Y:S01]  /*06e0*/  IMAD R7, R3, UR6, RZ ;  /* 0x0000000603077c24 */ /* 0x004fe2000f8e02ff */
[----:B------:R-:W1:Y:S01]  /*06f0*/  LDCU.64 UR6, c[0x0][0x428] ;  /* 0x00008500ff0677ac */ /* 0x000e620008000a00 */
[----:B------:R-:W-:Y:S01]  /*0700*/  VIADD R4, R0, 0x8 ;  /* 0x0000000800047836 */ /* 0x000fe20000000000 */
[----:B------:R-:W-:Y:S01]  /*0710*/  LOP3.LUT R2, R2, 0x3c, R9, 0xf8, !PT ;  /* 0x0000003c02027812 */ /* 0x000fe200078ef809 */
[C---:B------:R-:W-:Y:S01]  /*0720*/  VIADD R6, R0.reuse, 0x10 ;  /* 0x0000001000067836 */ /* 0x040fe20000000000 */
[----:B------:R-:W-:-:S02]  /*0730*/  ISETP.GE.OR P6, PT, R0, R5, P6 ;  /* 0x000000050000720c */ /* 0x000fc400037c6670 */
[C---:B------:R-:W-:Y:S02]  /*0740*/  IADD3 R2, P0, PT, R7.reuse, R2, RZ ;  /* 0x0000000207027210 */ /* 0x040fe40007f1e0ff */
        /* <DEDUP_REMOVED lines=59> */
.L_x_1925:
        /* <DEDUP_REMOVED lines=8> */
.L_x_1926:
        /* <DEDUP_REMOVED lines=99> */
.L_x_1927:
        /* <DEDUP_REMOVED lines=71> */
.L_x_1928:
        /* <DEDUP_REMOVED lines=86> */
[----:B------:R-:W-:-:S02]  /*1b80*/  LOP3.LUT R211, R211, 0x7c00, RZ, 0xc0, !PT ;  /* 0x00007c00d3d37812 */ /* 0x000fc400078ec0ff */
[----:B------:R-:W-:Y:S01]  /*1b90*/  LOP3.LUT R123, R43, 0x400, RZ, 0xc0, !PT ;  /* 0x000004002b7b7812 */ /* 0x000fe200078ec0ff */
        /* <DEDUP_REMOVED lines=14> */
[-C--:B------:R-:W-:Y:S01]  /*1c80*/  IADD3 R6, P0, PT, R18, R117.reuse, RZ ;  /* 0x0000007512067210 */ /* 0x080fe20007f1e0ff */
[----:B------:R-:W-:Y:S02]  /*1c90*/  LDGSTS.E.BYPASS.LTC128B.128 [R118+0x5000], desc[UR24][R8.64] ;  /* 0x0500000008767fae */ /* 0x000fe4000b981a18 */
[----:B------:R-:W-:Y:S01]  /*1ca0*/  IMAD.X R17, RZ, RZ, R0, P1 ;  /* 0x000000ffff117224 */ /* 0x000fe200008e0600 */
[----:B------:R-:W-:Y:S01]  /*1cb0*/  LOP3.LUT R0, R42, 0x8, R209, 0x78, !PT ;  /* 0x000000082a007812 */ /* 0x000fe200078e78d1 */
[----:B------:R-:W-:Y:S01]  /*1cc0*/  IMAD.X R7, R19, 0x1, R116, P0 ;  /* 0x0000000113077824 */ /* 0x000fe200000e0674 */
[----:B---3--:R-:W-:Y:S01]  /*1cd0*/  IADD3 R14, P0, PT, R6, R117, RZ ;  /* 0x00000075060e7210 */ /* 0x008fe20007f1e0ff */
[----:B------:R1:W-:Y:S01]  /*1ce0*/  LDGSTS.E.BYPASS.LTC128B.128 [R118+0x9000], desc[UR24][R8.64+0x80] ;  /* 0x0900008008767fae */ /* 0x0003e2000b981a18 */
[----:B------:R-:W-:Y:S01]  /*1cf0*/  IMAD.WIDE.U32 R16, R10, UR6, R16 ;  /* 0x000000060a107c25 */ /* 0x000fe2000f8e0010 */
[----:B------:R-:W-:Y:S01]  /*1d00*/  USHF.L.U64.HI UR6, UR6, 0x5, UR7 ;  /* 0x0000000506067899 */ /* 0x000fe20008010207 */
[----:B------:R-:W-:Y:S01]  /*1d10*/  LOP3.LUT R42, R42, R5, RZ, 0x3c, !PT ;  /* 0x000000052a2a7212 */ /* 0x000fe200078e3cff */
[----:B------:R-:W-:Y:S01]  /*1d20*/  LDGSTS.E.BYPASS.LTC128B.128 [R118+0x5800], desc[UR24][R20.64] ;  /* 0x0580000014767fae */ /* 0x000fe2000b981a18 */
[----:B------:R-:W-:Y:S01]  /*1d30*/  IMAD.X R15, R7, 0x1, R116, P0 ;  /* 0x00000001070f7824 */ /* 0x000fe200000e0674 */
[----:B------:R-:W-:Y:S01]  /*1d40*/  LEA R218, P0, R16, UR12, 0x1 ;  /* 0x0000000c10da7c11 */ /* 0x000fe2000f8008ff */
[----:B------:R-:W-:Y:S01]  /*1d50*/  IMAD R11, R10, UR7, R17 ;  /* 0x000000070a0b7c24 */ /* 0x000fe2000f8e0211 */
[----:B------:R-:W-:Y:S01]  /*1d60*/  LDGSTS.E.BYPASS.LTC128B.128 [R118+0x9800], desc[UR24][R20.64+0x80] ;  /* 0x0980008014767fae */ /* 0x000fe2000b981a18 */
[----:B------:R-:W-:-:S03]  /*1d70*/  IMAD R123, R0, 0x2, R123 ;  /* 0x00000002007b7824 */ /* 0x000fc600078e027b */
[----:B------:R-:W-:Y:S01]  /*1d80*/  LDGSTS.E.BYPASS.LTC128B.128 [R118+0x6000], desc[UR24][R24.64] ;  /* 0x0600000018767fae */ /* 0x000fe2000b981a18 */
[----:B------:R-:W-:Y:S01]  /*1d90*/  LEA.HI.X R219, R16, UR13, R11, 0x1, P0 ;  /* 0x0000000d10db7c11 */ /* 0x000fe200080f0c0b */
[----:B------:R-:W-:Y:S01]  /*1da0*/  VIADD R120, R123, UR5 ;  /* 0x000000057b787c36 */ /* 0x000fe20008000000 */
[----:B------:R-:W-:Y:S01]  /*1db0*/  IADD3 R4, P0, PT, R218, UR4, RZ ;  /* 0x00000004da047c10 */ /* 0x000fe2000ff1e0ff */
[----:B------:R-:W-:Y:S03]  /*1dc0*/  LDGSTS.E.BYPASS.LTC128B.128 [R118+0xa000], desc[UR24][R24.64+0x80] ;  /* 0x0a00008018767fae */ /* 0x000fe6000b981a18 */
[----:B------:R-:W-:Y:S01]  /*1dd0*/  IADD3.X R5, PT, PT, R219, UR6, RZ, P0, !PT ;  /* 0x00000006db057c10 */ /* 0x000fe200087fe4ff */
[----:B------:R-:W-:Y:S04]  /*1de0*/  LDGSTS.E.BYPASS.LTC128B.128 [R118+0x6800], desc[UR24][R18.64] ;  /* 0x0680000012767fae */ /* 0x000fe8000b981a18 */
[----:B------:R-:W-:Y:S01]  /*1df0*/  LDGSTS.E.BYPASS.LTC128B.128 [R118+0xa800], desc[UR24][R18.64+0x80] ;  /* 0x0a80008012767fae */ /* 0x000fe2000b981a18 */
[----:B-1----:R-:W-:-:S03]  /*1e00*/  IADD3 R8, P0, PT, R4, UR4, RZ ;  /* 0x0000000404087c10 */ /* 0x002fc6000ff1e0ff */
[----:B------:R-:W-:Y:S01]  /*1e10*/  LDGSTS.E.BYPASS.LTC128B.128 [R118+0x7000], desc[UR24][R6.64] ;  /* 0x0700000006767fae */ /* 0x000fe2000b981a18 */
[----:B------:R-:W-:-:S03]  /*1e20*/  IADD3.X R9, PT, PT, R5, UR6, RZ, P0, !PT ;  /* 0x0000000605097c10 */ /* 0x000fc600087fe4ff */
[----:B------:R1:W-:Y:S01]  /*1e30*/  LDGSTS.E.BYPASS.LTC128B.128 [R118+0xb000], desc[UR24][R6.64+0x80] ;  /* 0x0b00008006767fae */ /* 0x0003e2000b981a18 */
[----:B------:R-:W-:-:S03]  /*1e40*/  IADD3 R12, P0, PT, R8, UR4, RZ ;  /* 0x00000004080c7c10 */ /* 0x000fc6000ff1e0ff */
[----:B------:R-:W-:Y:S01]  /*1e50*/  LDGSTS.E.BYPASS.LTC128B.128 [R118+0x7800], desc[UR24][R14.64] ;  /* 0x078000000e767fae */ /* 0x000fe2000b981a18 */
[----:B------:R-:W-:Y:S02]  /*1e60*/  IADD3.X R13, PT, PT, R9, UR6, RZ, P0, !PT ;  /* 0x00000006090d7c10 */ /* 0x000fe400087fe4ff */
[----:B------:R-:W-:Y:S01]  /*1e70*/  IADD3 R10, P0, PT, R12, UR4, RZ ;  /* 0x000000040c0a7c10 */ /* 0x000fe2000ff1e0ff */
[----:B------:R-:W-:Y:S03]  /*1e80*/  LDGSTS.E.BYPASS.LTC128B.128 [R118+0xb800], desc[UR24][R14.64+0x80] ;  /* 0x0b8000800e767fae */ /* 0x000fe6000b981a18 */
[----:B------:R-:W-:Y:S01]  /*1e90*/  IADD3.X R11, PT, PT, R13, UR6, RZ, P0, !PT ;  /* 0x000000060d0b7c10 */ /* 0x000fe200087fe4ff */
[----:B------:R-:W0:Y:S01]  /*1ea0*/  LDGDEPBAR ;  /* 0x00000000000079af */ /* 0x000e220000000000 */
[----:B-1----:R-:W-:-:S04]  /*1eb0*/  IADD3 R6, P0, PT, R10, UR4, RZ ;  /* 0x000000040a067c10 */ /* 0x002fc8000ff1e0ff */
[----:B------:R-:W-:Y:S01]  /*1ec0*/  IADD3.X R7, PT, PT, R11, UR6, RZ, P0, !PT ;  /* 0x000000060b077c10 */ /* 0x000fe200087fe4ff */
[----:B------:R-:W-:-:S04]  /*1ed0*/  DEPBAR.LE SB0, 0x0 ;  /* 0x000080000000791a */ /* 0x000fc80000000000 */
[----:B------:R-:W-:Y:S06]  /*1ee0*/  BAR.SYNC.DEFER_BLOCKING 0x0 ;  /* 0x0000000000007b1d */ /* 0x000fec0000010000 */
        /* <DEDUP_REMOVED lines=13> */
[----:B-1----:R-:W-:-:S03]  /*1fc0*/  LOP3.LUT R5, R211, 0x200, R43, 0xf8, !PT ;  /* 0x00000200d3057812 */ /* 0x002fc600078ef82b */
[----:B------:R-:W-:Y:S01]  /*1fd0*/  LDGSTS.E.BYPASS.LTC128B.128 [R118+0xe800], desc[UR24][R6.64] ;  /* 0x0e80000006767fae */ /* 0x000fe2000b981a18 */
[----:B------:R-:W-:Y:S02]  /*1fe0*/  IADD3 R4, P0, PT, R6, UR4, RZ ;  /* 0x0000000406047c10 */ /* 0x000fe4000ff1e0ff */
[----:B------:R-:W-:Y:S01]  /*1ff0*/  LOP3.LUT R128, R5, R42, RZ, 0xfc, !PT ;  /* 0x0000002a05807212 */ /* 0x000fe200078efcff */
[----:B------:R-:W-:Y:S01]  /*2000*/  LDGSTS.E.BYPASS.LTC128B.128 [R118+0x12800], desc[UR24][R6.64+0x80] ;  /* 0x1280008006767fae */ /* 0x000fe2000b981a18 */
[----:B------:R-:W-:Y:S02]  /*2010*/  IADD3.X R5, PT, PT, R7, UR6, RZ, P0, !PT ;  /* 0x0000000607057c10 */ /* 0x000fe400087fe4ff */
[----:B--2---:R-:W-:Y:S01]  /*2020*/  IADD3 R8, P0, PT, R4, UR4, RZ ;  /* 0x0000000404087c10 */ /* 0x004fe2000ff1e0ff */
[----:B------:R-:W1:Y:S01]  /*2030*/  LDCU UR4, c[0x0][0x50c] ;  /* 0x0000a180ff0477ac */ /* 0x000e620008000800 */
[----:B------:R-:W-:Y:S01]  /*2040*/  LEA R128, R128, UR5, 0x1 ;  /* 0x0000000580807c11 */ /* 0x000fe2000f8e08ff */
[----:B------:R-:W-:Y:S01]  /*2050*/  LDGSTS.E.BYPASS.LTC128B.128 [R118+0xf000], desc[UR24][R4.64] ;  /* 0x0f00000004767fae */ /* 0x000fe2000b981a18 */
[----:B------:R-:W-:-:S02]  /*2060*/  IADD3.X R9, PT, PT, R5, UR6, RZ, P0, !PT ;  /* 0x0000000605097c10 */ /* 0x000fc400087fe4ff */
[C---:B------:R-:W-:Y:S01]  /*2070*/  LOP3.LUT P0, R40, R209.reuse, 0x2, RZ, 0xc0, !PT ;  /* 0x00000002d1287812 */ /* 0x040fe2000780c0ff */
[----:B------:R2:W-:Y:S03]  /*2080*/  LDGSTS.E.BYPASS.LTC128B.128 [R118+0x13000], desc[UR24][R4.64+0x80] ;  /* 0x1300008004767fae */ /* 0x0005e6000b981a18 */
[----:B------:R-:W-:Y:S01]  /*2090*/  SEL R125, R208, 0xffffffe0, !P0 ;  /* 0xffffffe0d07d7807 */ /* 0x000fe20004000000 */
[----:B------:R-:W-:Y:S01]  /*20a0*/  LDGSTS.E.BYPASS.LTC128B.128 [R118+0xf800], desc[UR24][R8.64] ;  /* 0x0f80000008767fae */ /* 0x000fe2000b981a18 */
[----:B------:R-:W-:-:S03]  /*20b0*/  LOP3.LUT P0, R0, R209, 0x4, RZ, 0xc0, !PT ;  /* 0x00000004d1007812 */ /* 0x000fc6000780c0ff */
[----:B------:R4:W-:Y:S01]  /*20c0*/  LDGSTS.E.BYPASS.LTC128B.128 [R118+0x13800], desc[UR24][R8.64+0x80] ;  /* 0x1380008008767fae */ /* 0x0009e2000b981a18 */
[C---:B------:R-:W-:Y:S02]  /*20d0*/  IMAD.IADD R126, R125.reuse, 0x1, R128 ;  /* 0x000000017d7e7824 */ /* 0x040fe400078e0280 */
[----:B------:R-:W-:Y:S01]  /*20e0*/  IMAD.IADD R121, R125, 0x1, R120 ;  /* 0x000000017d797824 */ /* 0x000fe200078e0278 */
[----:B------:R-:W-:Y:S04]  /*20f0*/  LDSM.16.M88.4 R76, [R128] ;  /* 0x00000000804c783b */ /* 0x000fe80000000200 */
[----:B------:R-:W5:Y:S04]  /*2100*/  LDSM.16.M88.4 R36, [R123+UR5+0x4000] ;  /* 0x004000057b24783b */ /* 0x000f680008000200 */
[----:B---3--:R-:W3:Y:S04]  /*2110*/  LDSM.16.M88.4 R12, [R123+UR5+0x5800] ;  /* 0x005800057b0c783b */ /* 0x008ee80008000200 */
[----:B------:R-:W1:Y:S04]  /*2120*/  LDSM.16.M88.4 R28, [R123+UR5+0x4800] ;  /* 0x004800057b1c783b */ /* 0x000e680008000200 */
[----:B------:R-:W4:Y:S04]  /*2130*/  LDSM.16.M88.4 R20, [R123+UR5+0x5000] ;  /* 0x005000057b14783b */ /* 0x000f280008000200 */
[----:B------:R-:W-:Y:S04]  /*2140*/  LDSM.16.M88.4 R52, [R126] ;  /* 0x000000007e34783b */ /* 0x000fe80000000200 */
[----:B------:R-:W4:Y:S04]  /*2150*/  LDSM.16.M88.4 R60, [R121+0x4000] ;  /* 0x00400000793c783b */ /* 0x000f280000000200 */
[----:B------:R-:W4:Y:S04]  /*2160*/  LDSM.16.M88.4 R48, [R121+0x5800] ;  /* 0x005800007930783b */ /* 0x000f280000000200 */
[----:B--2---:R-:W2:Y:S04]  /*2170*/  LDSM.16.M88.4 R4, [R123+UR5+0x6000] ;  /* 0x006000057b04783b */ /* 0x004ea80008000200 */
[----:B------:R-:W2:Y:S04]  /*2180*/  LDSM.16.M88.4 R92, [R123+UR5+0x6800] ;  /* 0x006800057b5c783b */ /* 0x000ea80008000200 */
[----:B------:R-:W2:Y:S04]  /*2190*/  LDSM.16.M88.4 R84, [R123+UR5+0x7000] ;  /* 0x007000057b54783b */ /* 0x000ea80008000200 */
[----:B------:R-:W2:Y:S01]  /*21a0*/  LDSM.16.M88.4 R68, [R123+UR5+0x7800] ;  /* 0x007800057b44783b */ /* 0x000ea20008000200 */
[C---:B-----5:R-:W-:Y:S03]  /*21b0*/  HMMA.16816.F32.BF16 R44, R76.reuse, R36, RZ ;  /* 0x000000244c2c723c */ /* 0x060fe600000418ff */
[----:B------:R-:W5:Y:S04]  /*21c0*/  LDSM.16.M88.4 R64, [R121+0x4800] ;  /* 0x004800007940783b */ /* 0x000f680000000200 */
[----:B------:R-:W5:Y:S01]  /*21d0*/  LDSM.16.M88.4 R56, [R121+0x5000] ;  /* 0x005000007938783b */ /* 0x000f620000000200 */
[C---:B------:R-:W-:Y:S03]  /*21e0*/  HMMA.16816.F32.BF16 R36, R76.reuse, R38, RZ ;  /* 0x000000264c24723c */ /* 0x040fe600000418ff */
[----:B------:R-:W0:Y:S05]  /*21f0*/  LDGDEPBAR ;  /* 0x00000000000079af */ /* 0x000e2a0000000000 */
[C---:B---3--:R-:W-:Y:S08]  /*2200*/  HMMA.16816.F32.BF16 R16, R76.reuse, R12, RZ ;  /* 0x0000000c4c10723c */ /* 0x048ff000000418ff */
[C---:B-1----:R-:W-:Y:S08]  /*2210*/  HMMA.16816.F32.BF16 R32, R76.reuse, R28, RZ ;  /* 0x0000001c4c20723c */ /* 0x042ff000000418ff */
[C---:B----4-:R-:W-:Y:S08]  /*2220*/  HMMA.16816.F32.BF16 R24, R76.reuse, R20, RZ ;  /* 0x000000144c18723c */ /* 0x050ff000000418ff */
[C---:B------:R-:W-:Y:S08]  /*2230*/  HMMA.16816.F32.BF16 R12, R76.reuse, R14, RZ ;  /* 0x0000000e4c0c723c */ /* 0x040ff000000418ff */
[C---:B------:R-:W-:Y:S08]  /*2240*/  HMMA.16816.F32.BF16 R28, R76.reuse, R30, RZ ;  /* 0x0000001e4c1c723c */ /* 0x040ff000000418ff */
[----:B------:R-:W-:Y:S08]  /*2250*/  HMMA.16816.F32.BF16 R20, R76, R22, RZ ;  /* 0x000000164c14723c */ /* 0x000ff000000418ff */
[C---:B------:R-:W-:Y:S08]  /*2260*/  HMMA.16816.F32.BF16 R44, R52.reuse, R60, R44 ;  /* 0x0000003c342c723c */ /* 0x040ff0000004182c */
[C---:B------:R-:W-:Y:S01]  /*2270*/  HMMA.16816.F32.BF16 R36, R52.reuse, R62, R36 ;  /* 0x0000003e3424723c */ /* 0x040fe20000041824 */
[----:B------:R-:W1:Y:S07]  /*2280*/  LDSM.16.M88.4 R60, [R121+0x6000] ;  /* 0x00600000793c783b */ /* 0x000e6e0000000200 */
[----:B------:R-:W-:Y:S01]  /*2290*/  HMMA.16816.F32.BF16 R16, R52, R48, R16 ;  /* 0x000000303410723c */ /* 0x000fe20000041810 */
[----:B------:R-:W-:-:S05]  /*22a0*/  SEL R49, R139, 0xffffffc0, !P0 ;  /* 0xffffffc08b317807 */ /* 0x000fca0004000000 */
[C---:B------:R-:W-:Y:S02]  /*22b0*/  IMAD.IADD R127, R49.reuse, 0x1, R128 ;  /* 0x00000001317f7824 */ /* 0x040fe400078e0280 */
[----:B------:R-:W-:Y:S01]  /*22c0*/  IMAD.IADD R120, R49, 0x1, R120 ;  /* 0x0000000131787824 */ /* 0x000fe200078e0278 */
[----:B--2---:R-:W-:Y:S01]  /*22d0*/  HMMA.16816.F32.BF16 R8, R76, R4, RZ ;  /* 0x000000044c08723c */ /* 0x004fe200000418ff */
[C---:B------:R-:W-:Y:S01]  /*22e0*/  IMAD.IADD R129, R125.reuse, 0x1, R127 ;  /* 0x000000017d817824 */ /* 0x040fe200078e027f */
[----:B------:R-:W-:Y:S01]  /*22f0*/  LDSM.16.M88.4 R112, [R127] ;  /* 0x000000007f70783b */ /* 0x000fe20000000200 */
[----:B------:R-:W-:-:S03]  /*2300*/  IMAD.IADD R125, R125, 0x1, R120 ;  /* 0x000000017d7d7824 */ /* 0x000fc600078e0278 */
[----:B------:R-:W-:Y:S02]  /*2310*/  LDSM.16.M88.4 R108, [R120+0x6800] ;  /* 0x00680000786c783b */ /* 0x000fe40000000200 */
[C---:B------:R-:W-:Y:S02]  /*2320*/  HMMA.16816.F32.BF16 R96, R76.reuse, R92, RZ ;  /* 0x0000005c4c60723c */ /* 0x040fe400000418ff */
[----:B------:R-:W-:Y:S04]  /*2330*/  LDSM.16.M88.4 R100, [R120+0x7800] ;  /* 0x007800007864783b */ /* 0x000fe80000000200 */
[----:B------:R-:W-:Y:S02]  /*2340*/  LDSM.16.M88.4 R72, [R129] ;  /* 0x000000008148783b */ /* 0x000fe40000000200 */
[C---:B------:R-:W-:Y:S02]  /*2350*/  HMMA.16816.F32.BF16 R88, R76.reuse, R84, RZ ;  /* 0x000000544c58723c */ /* 0x040fe400000418ff */
[----:B------:R-:W-:Y:S06]  /*2360*/  LDSM.16.M88.4 R104, [R120+0x7000] ;  /* 0x007000007868783b */ /* 0x000fec0000000200 */
[C---:B------:R-:W-:Y:S08]  /*2370*/  HMMA.16816.F32.BF16 R4, R76.reuse, R6, RZ ;  /* 0x000000064c04723c */ /* 0x040ff000000418ff */
[C---:B------:R-:W-:Y:S08]  /*2380*/  HMMA.16816.F32.BF16 R92, R76.reuse, R94, RZ ;  /* 0x0000005e4c5c723c */ /* 0x040ff000000418ff */
[C---:B------:R-:W-:Y:S08]  /*2390*/  HMMA.16816.F32.BF16 R84, R76.reuse, R86, RZ ;  /* 0x000000564c54723c */ /* 0x040ff000000418ff */
[----:B------:R-:W-:Y:S08]  /*23a0*/  HMMA.16816.F32.BF16 R80, R76, R68, RZ ;  /* 0x000000444c50723c */ /* 0x000ff000000418ff */
[----:B------:R-:W-:Y:S01]  /*23b0*/  HMMA.16816.F32.BF16 R12, R52, R50, R12 ;  /* 0x00000032340c723c */ /* 0x000fe2000004180c */
[----:B------:R-:W2:Y:S07]  /*23c0*/  LDSM.16.M88.4 R48, [R120+0x4000] ;  /* 0x004000007830783b */ /* 0x000eae0000000200 */
[----:B------:R-:W-:Y:S01]  /*23d0*/  HMMA.16816.F32.BF16 R76, R76, R70, RZ ;  /* 0x000000464c4c723c */ /* 0x000fe200000418ff */
[----:B------:R-:W3:Y:S07]  /*23e0*/  LDSM.16.M88.4 R68, [R121+0x6800] ;  /* 0x006800007944783b */ /* 0x000eee0000000200 */
[C---:B-----5:R-:W-:Y:S08]  /*23f0*/  HMMA.16816.F32.BF16 R32, R52.reuse, R64, R32 ;  /* 0x000000403420723c */ /* 0x060ff00000041820 */
[C---:B------:R-:W-:Y:S01]  /*2400*/  HMMA.16816.F32.BF16 R28, R52.reuse, R66, R28 ;  /* 0x00000042341c723c */ /* 0x040fe2000004181c */
[----:B------:R-:W-:Y:S07]  /*2410*/  LDSM.16.M88.4 R64, [R121+0x7800] ;  /* 0x007800007940783b */ /* 0x000fee0000000200 */
[C---:B------:R-:W-:Y:S08]  /*2420*/  HMMA.16816.F32.BF16 R24, R52.reuse, R56, R24 ;  /* 0x000000383418723c */ /* 0x040ff00000041818 */
[C---:B------:R-:W-:Y:S01]  /*2430*/  HMMA.16816.F32.BF16 R20, R52.reuse, R58, R20 ;  /* 0x0000003a3414723c */ /* 0x040fe20000041814 */
[----:B------:R-:W4:Y:S07]  /*2440*/  LDSM.16.M88.4 R56, [R121+0x7000] ;  /* 0x007000007938783b */ /* 0x000f2e0000000200 */
[C---:B-1----:R-:W-:Y:S08]  /*2450*/  HMMA.16816.F32.BF16 R8, R52.reuse, R60, R8 ;  /* 0x0000003c3408723c */ /* 0x042ff00000041808 */
[----:B------:R-:W-:Y:S01]  /*2460*/  HMMA.16816.F32.BF16 R4, R52, R62, R4 ;  /* 0x0000003e3404723c */ /* 0x000fe20000041804 */
[----:B------:R-:W1:Y:S07]  /*2470*/  LDSM.16.M88.4 R60, [R120+0x4800] ;  /* 0x00480000783c783b */ /* 0x000e6e0000000200 */
[C---:B--2---:R-:W-:Y:S08]  /*2480*/  HMMA.16816.F32.BF16 R44, R112.reuse, R48, R44 ;  /* 0x00000030702c723c */ /* 0x044ff0000004182c */
[----:B------:R-:W-:Y:S01]  /*2490*/  HMMA.16816.F32.BF16 R36, R112, R50, R36 ;  /* 0x000000327024723c */ /* 0x000fe20000041824 */
[----:B------:R-:W2:Y:S07]  /*24a0*/  LDSM.16.M88.4 R48, [R120+0x6000] ;  /* 0x006000007830783b */ /* 0x000eae0000000200 */
[C---:B---3--:R-:W-:Y:S08]  /*24b0*/  HMMA.16816.F32.BF16 R96, R52.reuse, R68, R96 ;  /* 0x000000443460723c */ /* 0x048ff00000041860 */
[C---:B------:R-:W-:Y:S01]  /*24c0*/  HMMA.16816.F32.BF16 R92, R52.reuse, R70, R92 ;  /* 0x00000046345c723c */ /* 0x040fe2000004185c */
[----:B------:R-:W-:Y:S07]  /*24d0*/  LDSM.16.M88.4 R68, [R125+0x4000] ;  /* 0x004000007d44783b */ /* 0x000fee0000000200 */
[C---:B----4-:R-:W-:Y:S08]  /*24e0*/  HMMA.16816.F32.BF16 R88, R52.reuse, R56, R88 ;  /* 0x000000383458723c */ /* 0x050ff00000041858 */
[C---:B------:R-:W-:Y:S01]  /*24f0*/  HMMA.16816.F32.BF16 R84, R52.reuse, R58, R84 ;  /* 0x0000003a3454723c */ /* 0x040fe20000041854 */
[----:B------:R-:W3:Y:S07]  /*2500*/  LDSM.16.M88.4 R56, [R120+0x5000] ;  /* 0x005000007838783b */ /* 0x000eee0000000200 */
[C---:B------:R-:W-:Y:S08]  /*2510*/  HMMA.16816.F32.BF16 R80, R52.reuse, R64, R80 ;  /* 0x000000403450723c */ /* 0x040ff00000041850 */
[----:B------:R-:W-:Y:S01]  /*2520*/  HMMA.16816.F32.BF16 R76, R52, R66, R76 ;  /* 0x00000042344c723c */ /* 0x000fe2000004184c */
[----:B------:R-:W4:Y:S04]  /*2530*/  LDSM.16.M88.4 R52, [R120+0x5800] ;  /* 0x005800007834783b */ /* 0x000f280000000200 */
[----:B------:R-:W5:Y:S03]  /*2540*/  LDSM.16.M88.4 R64, [R125+0x4800] ;  /* 0x004800007d40783b */ /* 0x000f660000000200 */
[C---:B-1----:R-:W-:Y:S08]  /*2550*/  HMMA.16816.F32.BF16 R32, R112.reuse, R60, R32 ;  /* 0x0000003c7020723c */ /* 0x042ff00000041820 */
[C---:B------:R-:W-:Y:S01]  /*2560*/  HMMA.16816.F32.BF16 R28, R112.reuse, R62, R28 ;  /* 0x0000003e701c723c */ /* 0x040fe2000004181c */
[----:B------:R-:W1:Y:S07]  /*2570*/  LDSM.16.M88.4 R60, [R125+0x5000] ;  /* 0x005000007d3c783b */ /* 0x000e6e0000000200 */
        /* <DEDUP_REMOVED lines=13> */
[----:B------:R-:W-:Y:S01]  /*2650*/  HMMA.16816.F32.BF16 R76, R112, R102, R76 ;  /* 0x00000066704c723c */ /* 0x000fe2000004184c */
[----:B------:R-:W4:Y:S07]  /*2660*/  LDSM.16.M88.4 R100, [R125+0x7800] ;  /* 0x007800007d64783b */ /* 0x000f2e0000000200 */
[C---:B-----5:R-:W-:Y:S08]  /*2670*/  HMMA.16816.F32.BF16 R32, R72.reuse, R64, R32 ;  /* 0x000000404820723c */ /* 0x060ff00000041820 */
[C---:B------:R-:W-:Y:S01]  /*2680*/  HMMA.16816.F32.BF16 R28, R72.reuse, R66, R28 ;  /* 0x00000042481c723c */ /* 0x040fe2000004181c */
[----:B------:R-:W-:Y:S07]  /*2690*/  LDSM.16.M88.4 R64, [R128+0x2000] ;  /* 0x002000008040783b */ /* 0x000fee0000000200 */
[C---:B-1----:R-:W-:Y:S08]  /*26a0*/  HMMA.16816.F32.BF16 R24, R72.reuse, R60, R24 ;  /* 0x0000003c4818723c */ /* 0x042ff00000041818 */
[C---:B------:R-:W-:Y:S01]  /*26b0*/  HMMA.16816.F32.BF16 R20, R72.reuse, R62, R20 ;  /* 0x0000003e4814723c */ /* 0x040fe20000041814 */
[----:B------:R-:W1:Y:S07]  /*26c0*/  LDSM.16.M88.4 R60, [R123+UR5+0x8000] ;  /* 0x008000057b3c783b */ /* 0x000e6e0008000200 */
[C---:B------:R-:W-:Y:S08]  /*26d0*/  HMMA.16816.F32.BF16 R44, R72.reuse, R68, R44 ;  /* 0x00000044482c723c */ /* 0x040ff0000004182c */
[C---:B------:R-:W-:Y:S01]  /*26e0*/  HMMA.16816.F32.BF16 R36, R72.reuse, R70, R36 ;  /* 0x000000464824723c */ /* 0x040fe20000041824 */
[----:B------:R-:W5:Y:S07]  /*26f0*/  LDSM.16.M88.4 R68, [R125+0x7000] ;  /* 0x007000007d44783b */ /* 0x000f6e0000000200 */
[C---:B--2---:R-:W-:Y:S08]  /*2700*/  HMMA.16816.F32.BF16 R96, R72.reuse, R48, R96 ;  /* 0x000000304860723c */ /* 0x044ff00000041860 */
[C---:B------:R-:W-:Y:S01]  /*2710*/  HMMA.16816.F32.BF16 R92, R72.reuse, R50, R92 ;  /* 0x00000032485c723c */ /* 0x040fe2000004185c */
[----:B------:R-:W2:Y:S07]  /*2720*/  LDSM.16.M88.4 R48, [R123+UR5+0x9000] ;  /* 0x009000057b30783b */ /* 0x000eae0008000200 */
[C---:B---3--:R-:W-:Y:S08]  /*2730*/  HMMA.16816.F32.BF16 R16, R72.reuse, R56, R16 ;  /* 0x000000384810723c */ /* 0x048ff00000041810 */
[C---:B------:R-:W-:Y:S01]  /*2740*/  HMMA.16816.F32.BF16 R12, R72.reuse, R58, R12 ;  /* 0x0000003a480c723c */ /* 0x040fe2000004180c */
[----:B------:R-:W-:Y:S07]  /*2750*/  LDSM.16.M88.4 R56, [R121+0x8000] ;  /* 0x008000007938783b */ /* 0x000fee0000000200 */
[C---:B----4-:R-:W-:Y:S08]  /*2760*/  HMMA.16816.F32.BF16 R8, R72.reuse, R52, R8 ;  /* 0x000000344808723c */ /* 0x050ff00000041808 */
[----:B------:R-:W-:Y:S01]  /*2770*/  HMMA.16816.F32.BF16 R4, R72, R54, R4 ;  /* 0x000000364804723c */ /* 0x000fe20000041804 */
[----:B------:R-:W3:Y:S07]  /*2780*/  LDSM.16.M88.4 R52, [R126+0x2000] ;  /* 0x002000007e34783b */ /* 0x000eee0000000200 */
[C---:B------:R-:W-:Y:S08]  /*2790*/  HMMA.16816.F32.BF16 R88, R112.reuse, R104, R88 ;  /* 0x000000687058723c */ /* 0x040ff00000041858 */
[----:B------:R-:W-:Y:S01]  /*27a0*/  HMMA.16816.F32.BF16 R84, R112, R106, R84 ;  /* 0x0000006a7054723c */ /* 0x000fe20000041854 */
[----:B------:R-:W-:Y:S07]  /*27b0*/  LDSM.16.M88.4 R104, [R123+UR5+0x8800] ;  /* 0x008800057b68783b */ /* 0x000fee0008000200 */
[----:B------:R-:W-:Y:S01]  /*27c0*/  HMMA.16816.F32.BF16 R112, R72, R100, R80 ;  /* 0x000000644870723c */ /* 0x000fe20000041850 */
[----:B------:R-:W4:Y:S07]  /*27d0*/  LDSM.16.M88.4 R80, [R127+0x2000] ;  /* 0x002000007f50783b */ /* 0x000f2e0000000200 */
[----:B-1----:R-:W-:Y:S08]  /*27e0*/  HMMA.16816.F32.BF16 R44, R64, R60, R44 ;  /* 0x0000003c402c723c */ /* 0x002ff0000004182c */
[C---:B-----5:R-:W-:Y:S08]  /*27f0*/  HMMA.16816.F32.BF16 R88, R72.reuse, R68, R88 ;  /* 0x000000444858723c */ /* 0x060ff00000041858 */
[----:B------:R-:W-:Y:S01]  /*2800*/  HMMA.16816.F32.BF16 R84, R72, R70, R84 ;  /* 0x000000464854723c */ /* 0x000fe20000041854 */
[----:B------:R-:W1:Y:S07]  /*2810*/  LDSM.16.M88.4 R68, [R123+UR5+0x9800] ;  /* 0x009800057b44783b */ /* 0x000e6e0008000200 */
[----:B------:R-:W-:Y:S01]  /*2820*/  HMMA.16816.F32.BF16 R36, R64, R62, R36 ;  /* 0x0000003e4024723c */ /* 0x000fe20000041824 */
[----:B------:R-:W5:Y:S07]  /*2830*/  LDSM.16.M88.4 R60, [R123+UR5+0xa000] ;  /* 0x00a000057b3c783b */ /* 0x000f6e0008000200 */
[----:B------:R-:W-:Y:S01]  /*2840*/  HMMA.16816.F32.BF16 R76, R72, R102, R76 ;  /* 0x00000066484c723c */ /* 0x000fe2000004184c */
[----:B------:R-:W-:Y:S07]  /*2850*/  LDSM.16.M88.4 R72, [R125+0x8000] ;  /* 0x008000007d48783b */ /* 0x000fee0000000200 */
[----:B--2---:R-:W-:Y:S01]  /*2860*/  HMMA.16816.F32.BF16 R100, R64, R48, R24 ;  /* 0x000000304064723c */ /* 0x004fe20000041818 */
[----:B------:R-:W2:Y:S07]  /*2870*/  LDSM.16.M88.4 R24, [R129+0x2000] ;  /* 0x002000008118783b */ /* 0x000eae0000000200 */
[----:B---3--:R-:W-:Y:S08]  /*2880*/  HMMA.16816.F32.BF16 R44, R52, R56, R44 ;  /* 0x00000038342c723c */ /* 0x008ff0000004182c */
[----:B------:R-:W-:Y:S01]  /*2890*/  HMMA.16816.F32.BF16 R20, R64, R50, R20 ;  /* 0x000000324014723c */ /* 0x000fe20000041814 */
[----:B------:R-:W3:Y:S07]  /*28a0*/  LDSM.16.M88.4 R48, [R121+0x8800] ;  /* 0x008800007930783b */ /* 0x000eee0000000200 */
[----:B------:R-:W-:Y:S08]  /*28b0*/  HMMA.16816.F32.BF16 R36, R52, R58, R36 ;  /* 0x0000003a3424723c */ /* 0x000ff00000041824 */
[----:B----4-:R-:W-:Y:S08]  /*28c0*/  HMMA.16816.F32.BF16 R44, R80, R108, R44 ;  /* 0x0000006c502c723c */ /* 0x010ff0000004182c */
[C---:B------:R-:W-:Y:S08]  /*28d0*/  HMMA.16816.F32.BF16 R32, R64.reuse, R104, R32 ;  /* 0x000000684020723c */ /* 0x040ff00000041820 */
[C---:B-1----:R-:W-:Y:S08]  /*28e0*/  HMMA.16816.F32.BF16 R16, R64.reuse, R68, R16 ;  /* 0x000000444010723c */ /* 0x042ff00000041810 */
[C---:B------:R-:W-:Y:S01]  /*28f0*/  HMMA.16816.F32.BF16 R12, R64.reuse, R70, R12 ;  /* 0x00000046400c723c */ /* 0x040fe2000004180c */
[----:B------:R-:W1:Y:S07]  /*2900*/  LDSM.16.M88.4 R68, [R123+UR5+0xa800] ;  /* 0x00a800057b44783b */ /* 0x000e6e0008000200 */
[C---:B-----5:R-:W-:Y:S01]  /*2910*/  HMMA.16816.F32.BF16 R56, R64.reuse, R60, R8 ;  /* 0x0000003c4038723c */ /* 0x060fe20000041808 */
[----:B------:R-:W4:Y:S07]  /*2920*/  LDSM.16.M88.4 R8, [R120+0x8800] ;  /* 0x008800007808783b */ /* 0x000f2e0000000200 */
[----:B------:R-:W-:Y:S01]  /*2930*/  HMMA.16816.F32.BF16 R28, R64, R106, R28 ;  /* 0x0000006a401c723c */ /* 0x000fe2000004181c */
[----:B------:R-:W-:Y:S07]  /*2940*/  LDSM.16.M88.4 R104, [R123+UR5+0xb000] ;  /* 0x00b000057b68783b */ /* 0x000fee0008000200 */
[----:B------:R-:W-:Y:S08]  /*2950*/  HMMA.16816.F32.BF16 R36, R80, R110, R36 ;  /* 0x0000006e5024723c */ /* 0x000ff00000041824 */
[----:B--2---:R-:W-:Y:S08]  /*2960*/  HMMA.16816.F32.BF16 R44, R24, R72, R44 ;  /* 0x00000048182c723c */ /* 0x004ff0000004182c */
[----:B------:R-:W-:Y:S08]  /*2970*/  HMMA.16816.F32.BF16 R4, R64, R62, R4 ;  /* 0x0000003e4004723c */ /* 0x000ff00000041804 */
[----:B---3--:R-:W-:Y:S01]  /*2980*/  HMMA.16816.F32.BF16 R60, R52, R48, R32 ;  /* 0x00000030343c723c */ /* 0x008fe20000041820 */
[----:B------:R-:W2:Y:S02]  /*2990*/  LDSM.16.M88.4 R32, [R125+0x8800] ;  /* 0x008800007d20783b */ /* 0x000ea40000000200 */
[----:B------:R-:W-:Y:S01]  /*29a0*/  FMUL.FTZ R44, R44, UR4 ;  /* 0x000000042c2c7c20 */ /* 0x000fe20008410000 */
[----:B------:R-:W-:Y:S01]  /*29b0*/  FMUL.FTZ R108, R45, UR4 ;  /* 0x000000042d6c7c20 */ /* 0x000fe20008410000 */
[----:B------:R-:W-:-:S03]  /*29c0*/  FMUL.FTZ R109, R47, UR4 ;  /* 0x000000042f6d7c20 */ /* 0x000fc60008410000 */
[----:B------:R-:W-:Y:S01]  /*29d0*/  HMMA.16816.F32.BF16 R28, R52, R50, R28 ;  /* 0x00000032341c723c */ /* 0x000fe2000004181c */
[----:B------:R-:W-:Y:S01]  /*29e0*/  LDSM.16.M88.4 R48, [R123+UR5+0xb800] ;  /* 0x00b800057b30783b */ /* 0x000fe20008000200 */
[----:B------:R-:W3:Y:S06]  /*29f0*/  MUFU.TANH R108, R108 ;  /* 0x0000006c006c7308 */ /* 0x000eec0000002400 */
[----:B------:R-:W-:Y:S01]  /*2a00*/  HMMA.16816.F32.BF16 R36, R24, R74, R36 ;  /* 0x0000004a1824723c */ /* 0x000fe20000041824 */
[----:B------:R-:W5:Y:S01]  /*2a10*/  LDSM.16.M88.4 R72, [R121+0x9000] ;  /* 0x009000007948783b */ /* 0x000f620000000200 */
[----:B------:R-:W-:Y:S06]  /*2a20*/  MUFU.TANH R109, R109 ;  /* 0x0000006d006d7308 */ /* 0x000fec0000002400 */
[----:B-1----:R-:W-:Y:S01]  /*2a30*/  HMMA.16816.F32.BF16 R96, R64, R68, R96 ;  /* 0x000000444060723c */ /* 0x002fe20000041860 */
[----:B------:R-:W-:Y:S01]  /*2a40*/  FMUL.FTZ R69, R46, UR4 ;  /* 0x000000042e457c20 */ /* 0x000fe20008410000 */
[----:B------:R1:W-:Y:S06]  /*2a50*/  MUFU.TANH R68, R44 ;  /* 0x0000002c00447308 */ /* 0x0003ec0000002400 */
[----:B----4-:R-:W-:Y:S02]  /*2a60*/  HMMA.16816.F32.BF16 R28, R80, R10, R28 ;  /* 0x0000000a501c723c */ /* 0x010fe4000004181c */
[----:B------:R-:W-:Y:S01]  /*2a70*/  MUFU.TANH R69, R69 ;  /* 0x0000004500457308 */ /* 0x000fe20000002400 */
[----:B------:R-:W-:Y:S01]  /*2a80*/  FMUL.FTZ R36, R36, UR4 ;  /* 0x0000000424247c20 */ /* 0x000fe20008410000 */
[----:B------:R-:W-:Y:S01]  /*2a90*/  FMUL.FTZ R37, R37, UR4 ;  /* 0x0000000425257c20 */ /* 0x000fe20008410000 */
[----:B------:R-:W-:Y:S01]  /*2aa0*/  FMUL.FTZ R38, R38, UR4 ;  /* 0x0000000426267c20 */ /* 0x000fe20008410000 */
[----:B------:R-:W-:-:S02]  /*2ab0*/  FMUL.FTZ R39, R39, UR4 ;  /* 0x0000000427277c20 */ /* 0x000fc40008410000 */
[----:B------:R-:W-:Y:S01]  /*2ac0*/  HMMA.16816.F32.BF16 R60, R80, R8, R60 ;  /* 0x00000008503c723c */ /* 0x000fe2000004183c */
[----:B------:R-:W-:Y:S01]  /*2ad0*/  LDSM.16.M88.4 R8, [R125+0x9000] ;  /* 0x009000007d08783b */ /* 0x000fe20000000200 */
[----:B------:R-:W-:Y:S03]  /*2ae0*/  MUFU.TANH R110, R38 ;  /* 0x00000026006e7308 */ /* 0x000fe60000002400 */
[----:B-1----:R-:W1:Y:S03]  /*2af0*/  LDSM.16.M88.4 R44, [R120+0x9000] ;  /* 0x00900000782c783b */ /* 0x002e660000000200 */
[----:B------:R-:W-:Y:S02]  /*2b00*/  HMMA.16816.F32.BF16 R92, R64, R70, R92 ;  /* 0x00000046405c723c */ /* 0x000fe4000004185c */
[----:B------:R-:W-:Y:S06]  /*2b10*/  MUFU.TANH R70, R36 ;  /* 0x0000002400467308 */ /* 0x000fec0000002400 */
[----:B--2---:R-:W-:Y:S02]  /*2b20*/  HMMA.16816.F32.BF16 R28, R24, R34, R28 ;  /* 0x00000022181c723c */ /* 0x004fe4000004181c */
[----:B------:R-:W2:Y:S06]  /*2b30*/  MUFU.TANH R71, R37 ;  /* 0x0000002500477308 */ /* 0x000eac0000002400 */
[----:B-----5:R-:W-:Y:S08]  /*2b40*/  HMMA.16816.F32.BF16 R20, R52, R74, R20 ;  /* 0x0000004a3414723c */ /* 0x020ff00000041814 */
[----:B------:R-:W-:Y:S01]  /*2b50*/  HMMA.16816.F32.BF16 R60, R24, R32, R60 ;  /* 0x00000020183c723c */ /* 0x000fe2000004183c */
[----:B------:R-:W4:Y:S02]  /*2b60*/  LDSM.16.M88.4 R32, [R121+0x9800] ;  /* 0x009800007920783b */ /* 0x000f240000000200 */
[----:B------:R-:W-:Y:S01]  /*2b70*/  FMUL.FTZ R28, R28, UR4 ;  /* 0x000000041c1c7c20 */ /* 0x000fe20008410000 */
[----:B------:R-:W-:Y:S01]  /*2b80*/  FMUL.FTZ R74, R29, UR4 ;  /* 0x000000041d4a7c20 */ /* 0x000fe20008410000 */
[----:B------:R-:W-:-:S03]  /*2b90*/  FMUL.FTZ R75, R30, UR4 ;  /* 0x000000041e4b7c20 */ /* 0x000fc60008410000 */
[----:B------:R-:W-:Y:S01]  /*2ba0*/  HMMA.16816.F32.BF16 R100, R52, R72, R100 ;  /* 0x000000483464723c */ /* 0x000fe20000041864 */
[----:B------:R5:W2:Y:S07]  /*2bb0*/  MUFU.TANH R72, R39 ;  /* 0x0000002700487308 */ /* 0x000aae0000002400 */
[----:B-1----:R-:W-:Y:S01]  /*2bc0*/  HMMA.16816.F32.BF16 R20, R80, R46, R20 ;  /* 0x0000002e5014723c */ /* 0x002fe20000041814 */
[----:B------:R1:W-:Y:S02]  /*2bd0*/  MUFU.TANH R73, R28 ;  /* 0x0000001c00497308 */ /* 0x0003e40000002400 */
[----:B------:R-:W-:Y:S01]  /*2be0*/  FMUL.FTZ R60, R60, UR4 ;  /* 0x000000043c3c7c20 */ /* 0x000fe20008410000 */
[----:B------:R-:W-:Y:S01]  /*2bf0*/  FMUL.FTZ R62, R62, UR4 ;  /* 0x000000043e3e7c20 */ /* 0x000fe20008410000 */
[----:B------:R-:W-:Y:S01]  /*2c00*/  FMUL.FTZ R61, R61, UR4 ;  /* 0x000000043d3d7c20 */ /* 0x000fe20008410000 */
[----:B------:R-:W-:-:S02]  /*2c10*/  FMUL.FTZ R63, R63, UR4 ;  /* 0x000000043f3f7c20 */ /* 0x000fc40008410000 */
[----:B------:R-:W-:Y:S01]  /*2c20*/  HMMA.16816.F32.BF16 R88, R64, R104, R88 ;  /* 0x000000684058723c */ /* 0x000fe20000041858 */
[----:B------:R-:W-:Y:S01]  /*2c30*/  FMUL.FTZ R104, R31, UR4 ;  /* 0x000000041f687c20 */ /* 0x000fe20008410000 */
[----:B------:R-:W2:Y:S01]  /*2c40*/  MUFU.TANH R60, R60 ;  /* 0x0000003c003c7308 */ /* 0x000ea20000002400 */
[----:B-----5:R-:W5:Y:S05]  /*2c50*/  LDSM.16.M88.4 R36, [R120+0x9800] ;  /* 0x009800007824783b */ /* 0x020f6a0000000200 */
[----:B------:R-:W-:Y:S02]  /*2c60*/  HMMA.16816.F32.BF16 R100, R80, R44, R100 ;  /* 0x0000002c5064723c */ /* 0x000fe40000041864 */
[----:B------:R-:W2:Y:S01]  /*2c70*/  MUFU.TANH R62, R62 ;  /* 0x0000003e003e7308 */ /* 0x000ea20000002400 */
[----:B-1----:R-:W1:Y:S05]  /*2c80*/  LDSM.16.M88.4 R28, [R121+0xa000] ;  /* 0x00a00000791c783b */ /* 0x002e6a0000000200 */
[----:B------:R-:W-:Y:S02]  /*2c90*/  HMMA.16816.F32.BF16 R20, R24, R10, R20 ;  /* 0x0000000a1814723c */ /* 0x000fe40000041814 */
[----:B------:R-:W2:Y:S06]  /*2ca0*/  MUFU.TANH R61, R61 ;  /* 0x0000003d003d7308 */ /* 0x000eac0000002400 */
[----:B----4-:R-:W-:Y:S02]  /*2cb0*/  HMMA.16816.F32.BF16 R12, R52, R34, R12 ;  /* 0x00000022340c723c */ /* 0x010fe4000004180c */
[----:B------:R-:W4:Y:S06]  /*2cc0*/  MUFU.TANH R63, R63 ;  /* 0x0000003f003f7308 */ /* 0x000f2c0000002400 */
[----:B------:R-:W-:Y:S01]  /*2cd0*/  HMMA.16816.F32.BF16 R100, R24, R8, R100 ;  /* 0x000000081864723c */ /* 0x000fe20000041864 */
[----:B------:R-:W3:Y:S01]  /*2ce0*/  LDSM.16.M88.4 R8, [R120+0xa000] ;  /* 0x00a000007808783b */ /* 0x000ee20000000200 */
[----:B------:R-:W-:Y:S01]  /*2cf0*/  MUFU.TANH R104, R104 ;  /* 0x0000006800687308 */ /* 0x000fe20000002400 */
[----:B------:R-:W-:Y:S01]  /*2d00*/  FMUL.FTZ R20, R20, UR4 ;  /* 0x0000000414147c20 */ /* 0x000fe20008410000 */
[----:B------:R-:W-:-:S04]  /*2d10*/  FMUL.FTZ R228, R21, UR4 ;  /* 0x0000000415e47c20 */ /* 0x000fc80008410000 */
[----:B------:R-:W-:Y:S01]  /*2d20*/  HMMA.16816.F32.BF16 R44, R52, R32, R16 ;  /* 0x00000020342c723c */ /* 0x000fe20000041810 */
[----:B------:R-:W2:Y:S01]  /*2d30*/  LDSM.16.M88.4 R16, [R125+0x9800] ;  /* 0x009800007d10783b */ /* 0x000ea20000000200 */
[----:B------:R4:W-:Y:S03]  /*2d40*/  MUFU.TANH R232, R20 ;  /* 0x0000001400e87308 */ /* 0x0009e60000002400 */
[----:B------:R-:W-:Y:S03]  /*2d50*/  LDSM.16.M88.4 R32, [R125+0xa000] ;  /* 0x00a000007d20783b */ /* 0x000fe60000000200 */
[----:B-----5:R-:W-:Y:S01]  /*2d60*/  HMMA.16816.F32.BF16 R12, R80, R38, R12 ;  /* 0x00000026500c723c */ /* 0x020fe2000004180c */
[----:B------:R-:W-:Y:S01]  /*2d70*/  FMUL.FTZ R38, R22, UR4 ;  /* 0x0000000416267c20 */ /* 0x000fe20008410000 */
[----:B------:R-:W-:Y:S01]  /*2d80*/  MUFU.TANH R74, R74 ;  /* 0x0000004a004a7308 */ /* 0x000fe20000002400 */
[----:B------:R-:W-:Y:S01]  /*2d90*/  FMUL.FTZ R100, R100, UR4 ;  /* 0x0000000464647c20 */ /* 0x000fe20008410000 */
[----:B------:R-:W-:Y:S01]  /*2da0*/  FMUL.FTZ R101, R101, UR4 ;  /* 0x0000000465657c20 */ /* 0x000fe20008410000 */
[----:B------:R-:W-:-:S03]  /*2db0*/  FMUL.FTZ R103, R103, UR4 ;  /* 0x0000000467677c20 */ /* 0x000fc60008410000 */
[C---:B-1----:R-:W-:Y:S01]  /*2dc0*/  HMMA.16816.F32.BF16 R56, R52.reuse, R28, R56 ;  /* 0x0000001c3438723c */ /* 0x042fe20000041838 */
[----:B------:R-:W-:Y:S01]  /*2dd0*/  FMUL.FTZ R29, R23, UR4 ;  /* 0x00000004171d7c20 */ /* 0x000fe20008410000 */
[----:B------:R-:W1:Y:S01]  /*2de0*/  MUFU.TANH R100, R100 ;  /* 0x0000006400647308 */ /* 0x000e620000002400 */
[----:B----4-:R-:W4:Y:S05]  /*2df0*/  LDSM.16.M88.4 R20, [R121+0xa800] ;  /* 0x00a800007914783b */ /* 0x010f2a0000000200 */
[----:B------:R-:W-:Y:S01]  /*2e00*/  HMMA.16816.F32.BF16 R4, R52, R30, R4 ;  /* 0x0000001e3404723c */ /* 0x000fe20000041804 */
[----:B------:R-:W-:Y:S01]  /*2e10*/  IMAD.SHL.U32 R31, R209, 0x2, RZ ;  /* 0x00000002d11f7824 */ /* 0x000fe200078e00ff */
[----:B------:R-:W5:Y:S04]  /*2e20*/  MUFU.TANH R75, R75 ;  /* 0x0000004b004b7308 */ /* 0x000f680000002400 */
[----:B------:R-:W-:-:S02]  /*2e30*/  LOP3.LUT R31, R226, 0x6, R31, 0xf8, !PT ;  /* 0x00000006e21f7812 */ /* 0x000fc400078ef81f */
[C---:B------:R-:W-:Y:S01]  /*2e40*/  HMMA.16816.F32.BF16 R44, R80.reuse, R36, R44 ;  /* 0x00000024502c723c */ /* 0x040fe2000004182c */
[----:B------:R-:W-:Y:S01]  /*2e50*/  FMUL.FTZ R36, R102, UR4 ;  /* 0x0000000466247c20 */ /* 0x000fe20008410000 */
[----:B------:R-:W-:Y:S06]  /*2e60*/  MUFU.TANH R230, R101 ;  /* 0x0000006500e67308 */ /* 0x000fec0000002400 */
[C---:B---3--:R-:W-:Y:S02]  /*2e70*/  HMMA.16816.F32.BF16 R56, R80.reuse, R8, R56 ;  /* 0x000000085038723c */ /* 0x048fe40000041838 */
[----:B------:R-:W3:Y:S06]  /*2e80*/  MUFU.TANH R36, R36 ;  /* 0x0000002400247308 */ /* 0x000eec0000002400 */
[----:B------:R-:W-:Y:S01]  /*2e90*/  HMMA.16816.F32.BF16 R8, R80, R10, R4 ;  /* 0x0000000a5008723c */ /* 0x000fe20000041804 */
[----:B------:R-:W1:Y:S01]  /*2ea0*/  LDSM.16.M88.4 R4, [R120+0xa800] ;  /* 0x00a800007804783b */ /* 0x000e620000000200 */
[----:B------:R-:W3:Y:S06]  /*2eb0*/  MUFU.TANH R222, R103 ;  /* 0x0000006700de7308 */ /* 0x000eec0000002400 */
[C---:B--2---:R-:W-:Y:S02]  /*2ec0*/  HMMA.16816.F32.BF16 R44, R24.reuse, R16, R44 ;  /* 0x00000010182c723c */ /* 0x044fe4000004182c */
[----:B------:R-:W-:Y:S06]  /*2ed0*/  MUFU.TANH R228, R228 ;  /* 0x000000e400e47308 */ /* 0x000fec0000002400 */
[----:B------:R-:W-:Y:S01]  /*2ee0*/  HMMA.16816.F32.BF16 R12, R24, R18, R12 ;  /* 0x00000012180c723c */ /* 0x000fe2000004180c */
[----:B------:R-:W2:Y:S01]  /*2ef0*/  LDSM.16.M88.4 R16, [R121+0xb000] ;  /* 0x00b000007910783b */ /* 0x000ea20000000200 */
[----:B------:R-:W3:Y:S06]  /*2f00*/  MUFU.TANH R38, R38 ;  /* 0x0000002600267308 */ /* 0x000eec0000002400 */
[----:B----4-:R-:W-:Y:S01]  /*2f10*/  HMMA.16816.F32.BF16 R96, R52, R20, R96 ;  /* 0x000000143460723c */ /* 0x010fe20000041860 */
[----:B------:R-:W-:Y:S01]  /*2f20*/  SHF.R.U32.HI R20, RZ, 0x2, R209 ;  /* 0x00000002ff147819 */ /* 0x000fe200000116d1 */
[----:B------:R-:W4:Y:S01]  /*2f30*/  MUFU.TANH R29, R29 ;  /* 0x0000001d001d7308 */ /* 0x000f220000002400 */
[----:B------:R-:W-:Y:S01]  /*2f40*/  FMUL.FTZ R44, R44, UR4 ;  /* 0x000000042c2c7c20 */ /* 0x000fe20008410000 */
[----:B------:R-:W-:Y:S01]  /*2f50*/  FMUL.FTZ R45, R45, UR4 ;  /* 0x000000042d2d7c20 */ /* 0x000fe20008410000 */
[----:B------:R-:W-:Y:S01]  /*2f60*/  FMUL.FTZ R46, R46, UR4 ;  /* 0x000000042e2e7c20 */ /* 0x000fe20008410000 */
[----:B------:R-:W-:-:S02]  /*2f70*/  FMUL.FTZ R47, R47, UR4 ;  /* 0x000000042f2f7c20 */ /* 0x000fc40008410000 */
[----:B------:R-:W-:Y:S02]  /*2f80*/  HMMA.16816.F32.BF16 R84, R64, R106, R84 ;  /* 0x0000006a4054723c */ /* 0x000fe40000041854 */
[----:B------:R-:W4:Y:S01]  /*2f90*/  MUFU.TANH R220, R44 ;  /* 0x0000002c00dc7308 */ /* 0x000f220000002400 */
[----:B------:R-:W-:Y:S01]  /*2fa0*/  FMUL.FTZ R12, R12, UR4 ;  /* 0x000000040c0c7c20 */ /* 0x000fe20008410000 */
[----:B------:R-:W-:Y:S01]  /*2fb0*/  FMUL.FTZ R162, R13, UR4 ;  /* 0x000000040da27c20 */ /* 0x000fe20008410000 */
[----:B------:R-:W-:Y:S01]  /*2fc0*/  FMUL.FTZ R200, R14, UR4 ;  /* 0x000000040ec87c20 */ /* 0x000fe20008410000 */
[----:B------:R-:W-:Y:S02]  /*2fd0*/  FMUL.FTZ R166, R15, UR4 ;  /* 0x000000040fa67c20 */ /* 0x000fe40008410000 */
[----:B------:R-:W-:Y:S02]  /*2fe0*/  HMMA.16816.F32.BF16 R92, R52, R22, R92 ;  /* 0x00000016345c723c */ /* 0x000fe4000004185c */
[----:B------:R5:W-:Y:S06]  /*2ff0*/  MUFU.TANH R204, R12 ;  /* 0x0000000c00cc7308 */ /* 0x000bec0000002400 */
[----:B-1----:R-:W-:Y:S01]  /*3000*/  HMMA.16816.F32.BF16 R96, R80, R4, R96 ;  /* 0x000000045060723c */ /* 0x002fe20000041860 */
[----:B------:R-:W-:Y:S01]  /*3010*/  LOP3.LUT R5, R20, 0x7, RZ, 0xc0, !PT ;  /* 0x0000000714057812 */ /* 0x000fe200078ec0ff */
[----:B------:R-:W-:Y:S01]  /*3020*/  MUFU.TANH R206, R45 ;  /* 0x0000002d00ce7308 */ /* 0x000fe20000002400 */
[----:B------:R-:W-:Y:S01]  /*3030*/  LOP3.LUT R4, R212, 0x1f0, RZ, 0xc0, !PT ;  /* 0x000001f0d4047812 */ /* 0x000fe200078ec0ff */
[----:B------:R-:W1:Y:S03]  /*3040*/  LDSM.16.M88.4 R20, [R120+0xb000] ;  /* 0x00b000007814783b */ /* 0x000e660000000200 */
[----:B------:R-:W-:Y:S01]  /*3050*/  IADD3 R5, PT, PT, R5, R4, R124 ;  /* 0x0000000405057210 */ /* 0x000fe20007ffe07c */
[----:B------:R-:W-:Y:S02]  /*3060*/  HMMA.16816.F32.BF16 R112, R64, R48, R112 ;  /* 0x000000304070723c */ /* 0x000fe40000041870 */
[----:B------:R-:W4:Y:S01]  /*3070*/  MUFU.TANH R202, R46 ;  /* 0x0000002e00ca7308 */ /* 0x000f220000002400 */
[----:B------:R-:W-:Y:S01]  /*3080*/  IADD3 R4, PT, PT, R122, -UR22, R5 ;  /* 0x800000167a047c10 */ /* 0x000fe2000fffe005 */
[----:B-----5:R-:W5:Y:S01]  /*3090*/  LDSM.16.M88.4 R12, [R125+0xa800] ;  /* 0x00a800007d0c783b */ /* 0x020f620000000200 */
[----:B------:R-:W-:-:S03]  /*30a0*/  LOP3.LUT R5, R31, 0x1, RZ, 0xfc, !PT ;  /* 0x000000011f057812 */ /* 0x000fc600078efcff */
[C---:B--2---:R-:W-:Y:S01]  /*30b0*/  HMMA.16816.F32.BF16 R88, R52.reuse, R16, R88 ;  /* 0x000000103458723c */ /* 0x044fe20000041858 */
[----:B------:R-:W-:Y:S01]  /*30c0*/  IMAD.IADD R119, R4, 0x1, R119 ;  /* 0x0000000104777824 */ /* 0x000fe200078e0277 */
[----:B------:R-:W2:Y:S04]  /*30d0*/  MUFU.TANH R164, R47 ;  /* 0x0000002f00a47308 */ /* 0x000ea80000002400 */
[----:B------:R-:W-:Y:S02]  /*30e0*/  VIADDMNMX R48, R119, 0x1, R122, PT ;  /* 0x0000000177307846 */ /* 0x000fe4000380017a */
[----:B------:R-:W-:Y:S01]  /*30f0*/  HMMA.16816.F32.BF16 R84, R52, R18, R84 ;  /* 0x000000123454723c */ /* 0x000fe20000041854 */
[----:B------:R-:W3:Y:S01]  /*3100*/  LDSM.16.M88.4 R16, [R121+0xb800] ;  /* 0x00b800007910783b */ /* 0x000ee20000000200 */
[----:B------:R-:W-:Y:S01]  /*3110*/  ISETP.GE.AND P1, PT, R5, R48, PT ;  /* 0x000000300500720c */ /* 0x000fe20003f26270 */
[----:B------:R-:W-:Y:S03]  /*3120*/  MUFU.TANH R162, R162 ;  /* 0x000000a200a27308 */ /* 0x000fe60000002400 */
[----:B------:R-:W-:-:S02]  /*3130*/  FSEL R108, R108, -INF , !P1 ;  /* 0xff8000006c6c7808 */ /* 0x000fc40004800000 */
[----:B------:R-:W-:Y:S01]  /*3140*/  HMMA.16816.F32.BF16 R8, R24, R34, R8 ;  /* 0x000000221808723c */ /* 0x000fe20000041808 */
[----:B------:R-:W-:Y:S02]  /*3150*/  VIADDMNMX R34, R119, 0x9, R122, PT ;  /* 0x0000000977227846 */ /* 0x000fe4000380017a */
[----:B------:R-:W4:Y:S01]  /*3160*/  LDSM.16.M88.4 R120, [R120+0xb800] ;  /* 0x00b800007878783b */ /* 0x000f220000000200 */
[----:B------:R-:W2:Y:S01]  /*3170*/  MUFU.TANH R200, R200 ;  /* 0x000000c800c87308 */ /* 0x000ea20000002400 */
[----:B------:R-:W-:Y:S02]  /*3180*/  ISETP.GE.AND P0, PT, R5, R34, PT ;  /* 0x000000220500720c */ /* 0x000fe40003f06270 */
[----:B------:R-:W-:Y:S01]  /*3190*/  LOP3.LUT R5, R31, 0x9, RZ, 0xfc, !PT ;  /* 0x000000091f057812 */ /* 0x000fe200078efcff */
[----:B------:R-:W-:Y:S03]  /*31a0*/  HMMA.16816.F32.BF16 R92, R80, R6, R92 ;  /* 0x00000006505c723c */ /* 0x000fe6000004185c */
[C---:B------:R-:W-:Y:S01]  /*31b0*/  ISETP.GE.AND P6, PT, R5.reuse, R48, PT ;  /* 0x000000300500720c */ /* 0x040fe20003fc6270 */
[----:B------:R-:W2:Y:S01]  /*31c0*/  MUFU.TANH R166, R166 ;  /* 0x000000a600a67308 */ /* 0x000ea20000002400 */
[----:B------:R-:W-:-:S02]  /*31d0*/  ISETP.GE.AND P4, PT, R5, R34, PT ;  /* 0x000000220500720c */ /* 0x000fc40003f86270 */
[----:B------:R-:W2:Y:S01]  /*31e0*/  LDSM.16.M88.4 R4, [R125+0xb000] ;  /* 0x00b000007d04783b */ /* 0x000ea20000000200 */
[----:B------:R-:W-:Y:S01]  /*31f0*/  HMMA.16816.F32.BF16 R76, R64, R50, R76 ;  /* 0x00000032404c723c */ /* 0x000fe2000004184c */
[----:B------:R-:W-:Y:S02]  /*3200*/  FSEL R50, R71, -INF , !P6 ;  /* 0xff80000047327808 */ /* 0x000fe40007000000 */
[----:B------:R-:W2:Y:S01]  /*3210*/  LDSM.16.M88.4 R124, [R125+0xb800] ;  /* 0x00b800007d7c783b */ /* 0x000ea20000000200 */
[----:B------:R-:W-:Y:S01]  /*3220*/  FMUL.FTZ R9, R9, UR4 ;  /* 0x0000000409097c20 */ /* 0x000fe20008410000 */
[----:B------:R-:W-:Y:S01]  /*3230*/  FMUL.FTZ R188, R11, UR4 ;  /* 0x000000040bbc7c20 */ /* 0x000fe20008410000 */
[----:B------:R-:W-:Y:S01]  /*3240*/  LOP3.LUT R11, R31, 0x11, RZ, 0xfc, !PT ;  /* 0x000000111f0b7812 */ /* 0x000fe200078efcff */
[----:B------:R-:W-:Y:S01]  /*3250*/  FMUL.FTZ R8, R8, UR4 ;  /* 0x0000000408087c20 */ /* 0x000fe20008410000 */
[----:B-1----:R-:W-:Y:S01]  /*3260*/  HMMA.16816.F32.BF16 R88, R80, R20, R88 ;  /* 0x000000145058723c */ /* 0x002fe20000041858 */
[----:B------:R1:W-:Y:S01]  /*3270*/  MUFU.TANH R182, R9 ;  /* 0x0000000900b67308 */ /* 0x0003e20000002400 */
[----:B------:R-:W-:Y:S01]  /*3280*/  FMUL.FTZ R10, R10, UR4 ;  /* 0x000000040a0a7c20 */ /* 0x000fe20008410000 */
[----:B------:R-:W-:Y:S01]  /*3290*/  FSEL R72, R72, -INF , !P4 ;  /* 0xff80000048487808 */ /* 0x000fe20006000000 */
[----:B------:R-:W-:-:S04]  /*32a0*/  DEPBAR.LE SB0, 0x0 ;  /* 0x000080000000791a */ /* 0x000fc80000000000 */
[----:B-----5:R-:W-:Y:S01]  /*32b0*/  HMMA.16816.F32.BF16 R96, R24, R12, R96 ;  /* 0x0000000c1860723c */ /* 0x020fe20000041860 */
[----:B------:R-:W-:Y:S01]  /*32c0*/  LOP3.LUT R13, R31, 0x8, RZ, 0xfc, !PT ;  /* 0x000000081f0d7812 */ /* 0x000fe200078efcff */
[----:B------:R-:W-:Y:S03]  /*32d0*/  MUFU.TANH R198, R8 ;  /* 0x0000000800c67308 */ /* 0x000fe60000002400 */
[C---:B------:R-:W-:Y:S02]  /*32e0*/  ISETP.GE.AND P5, PT, R13.reuse, R48, PT ;  /* 0x000000300d00720c */ /* 0x040fe40003fa6270 */
[----:B------:R-:W-:Y:S01]  /*32f0*/  ISETP.GE.AND P2, PT, R13, R34, PT ;  /* 0x000000220d00720c */ /* 0x000fe20003f46270 */
[----:B---3--:R-:W-:Y:S01]  /*3300*/  HMMA.16816.F32.BF16 R112, R52, R16, R112 ;  /* 0x000000103470723c */ /* 0x008fe20000041870 */
[----:B------:R-:W-:Y:S01]  /*3310*/  FSEL R70, R70, -INF , !P5 ;  /* 0xff80000046467808 */ /* 0x000fe20006800000 */
[----:B------:R3:W-:Y:S01]  /*3320*/  MUFU.TANH R190, R10 ;  /* 0x0000000a00be7308 */ /* 0x0007e20000002400 */
[----:B-1----:R-:W-:-:S02]  /*3330*/  LOP3.LUT R9, R31, 0x10, RZ, 0xfc, !PT ;  /* 0x000000101f097812 */ /* 0x002fc400078efcff */
[----:B------:R-:W-:Y:S02]  /*3340*/  FSEL R30, R110, -INF , !P2 ;  /* 0xff8000006e1e7808 */ /* 0x000fe40005000000 */
[C---:B------:R-:W-:Y:S01]  /*3350*/  ISETP.GE.AND P3, PT, R9.reuse, R48, PT ;  /* 0x000000300900720c */ /* 0x040fe20003f66270 */
[----:B------:R-:W-:Y:S01]  /*3360*/  HMMA.16816.F32.BF16 R56, R24, R32, R56 ;  /* 0x000000201838723c */ /* 0x000fe20000041838 */
[----:B------:R-:W-:Y:S01]  /*3370*/  ISETP.GE.AND P1, PT, R9, R34, PT ;  /* 0x000000220900720c */ /* 0x000fe20003f26270 */
[----:B------:R-:W-:Y:S01]  /*3380*/  MUFU.TANH R188, R188 ;  /* 0x000000bc00bc7308 */ /* 0x000fe20000002400 */
[----:B------:R-:W-:Y:S01]  /*3390*/  LOP3.LUT R9, R31, 0x18, RZ, 0xfc, !PT ;  /* 0x000000181f097812 */ /* 0x000fe200078efcff */
[----:B------:R-:W-:Y:S01]  /*33a0*/  FMUL.FTZ R97, R97, UR4 ;  /* 0x0000000461617c20 */ /* 0x000fe20008410000 */
[----:B------:R-:W-:Y:S01]  /*33b0*/  FSEL R32, R109, -INF , !P0 ;  /* 0xff8000006d207808 */ /* 0x000fe20004000000 */
[----:B------:R-:W-:Y:S01]  /*33c0*/  FMUL.FTZ R98, R98, UR4 ;  /* 0x0000000462627c20 */ /* 0x000fe20008410000 */
[C---:B------:R-:W-:Y:S01]  /*33d0*/  ISETP.GE.AND P0, PT, R11.reuse, R48, PT ;  /* 0x000000300b00720c */ /* 0x040fe20003f06270 */
[----:B------:R-:W-:Y:S01]  /*33e0*/  HMMA.16816.F32.BF16 R84, R80, R22, R84 ;  /* 0x000000165054723c */ /* 0x000fe20000041854 */
[----:B------:R-:W-:Y:S01]  /*33f0*/  ISETP.GE.AND P5, PT, R11, R34, PT ;  /* 0x000000220b00720c */ /* 0x000fe20003fa6270 */
[----:B------:R-:W-:Y:S01]  /*3400*/  FMUL.FTZ R96, R96, UR4 ;  /* 0x0000000460607c20 */ /* 0x000fe20008410000 */
[C---:B------:R-:W-:Y:S01]  /*3410*/  ISETP.GE.AND P2, PT, R9.reuse, R48, PT ;  /* 0x000000300900720c */ /* 0x040fe20003f46270 */
[----:B------:R-:W-:Y:S01]  /*3420*/  MUFU.TANH R184, R97 ;  /* 0x0000006100b87308 */ /* 0x000fe20000002400 */
[----:B------:R-:W-:Y:S01]  /*3430*/  ISETP.GE.AND P6, PT, R9, R34, PT ;  /* 0x000000220900720c */ /* 0x000fe20003fc6270 */
[----:B------:R-:W-:Y:S01]  /*3440*/  FMUL.FTZ R99, R99, UR4 ;  /* 0x0000000463637c20 */ /* 0x000fe20008410000 */
[C---:B------:R-:W-:Y:S01]  /*3450*/  LOP3.LUT R9, R31.reuse, 0x19, RZ, 0xfc, !PT ;  /* 0x000000191f097812 */ /* 0x040fe200078efcff */
[----:B------:R-:W-:Y:S01]  /*3460*/  HMMA.16816.F32.BF16 R76, R52, R18, R76 ;  /* 0x00000012344c723c */ /* 0x000fe2000004184c */
[----:B------:R-:W-:-:S02]  /*3470*/  LOP3.LUT R11, R31, 0x20, RZ, 0xfc, !PT ;  /* 0x000000201f0b7812 */ /* 0x000fc400078efcff */
[----:B---3--:R-:W-:Y:S01]  /*3480*/  FSEL R10, R60, -INF , !P3 ;  /* 0xff8000003c0a7808 */ /* 0x008fe20005800000 */
[----:B------:R-:W-:Y:S01]  /*3490*/  FMUL.FTZ R56, R56, UR4 ;  /* 0x0000000438387c20 */ /* 0x000fe20008410000 */
[----:B------:R-:W-:Y:S01]  /*34a0*/  FSEL R8, R62, -INF , !P1 ;  /* 0xff8000003e087808 */ /* 0x000fe20004800000 */
[----:B------:R-:W-:Y:S01]  /*34b0*/  FMUL.FTZ R57, R57, UR4 ;  /* 0x0000000439397c20 */ /* 0x000fe20008410000 */
[C---:B------:R-:W-:Y:S01]  /*34c0*/  ISETP.GE.AND P4, PT, R9.reuse, R48, PT ;  /* 0x000000300900720c */ /* 0x040fe20003f86270 */
[----:B----4-:R-:W-:Y:S01]  /*34d0*/  HMMA.16816.F32.BF16 R112, R80, R120, R112 ;  /* 0x000000785070723c */ /* 0x010fe20000041870 */
[----:B------:R-:W-:Y:S01]  /*34e0*/  ISETP.GE.AND P3, PT, R9, R34, PT ;  /* 0x000000220900720c */ /* 0x000fe20003f66270 */
[----:B------:R-:W-:Y:S01]  /*34f0*/  FMUL.FTZ R58, R58, UR4 ;  /* 0x000000043a3a7c20 */ /* 0x000fe20008410000 */
[----:B------:R-:W-:Y:S01]  /*3500*/  ISETP.GE.AND P1, PT, R11, R48, PT ;  /* 0x000000300b00720c */ /* 0x000fe20003f26270 */
[----:B------:R-:W1:Y:S01]  /*3510*/  MUFU.TANH R196, R56 ;  /* 0x0000003800c47308 */ /* 0x000e620000002400 */
[----:B------:R-:W-:Y:S01]  /*3520*/  LOP3.LUT R9, R31, 0x21, RZ, 0xfc, !PT ;  /* 0x000000211f097812 */ /* 0x000fe200078efcff */
[----:B------:R-:W-:Y:S01]  /*3530*/  FMUL.FTZ R59, R59, UR4 ;  /* 0x000000043b3b7c20 */ /* 0x000fe20008410000 */
[----:B------:R-:W-:Y:S01]  /*3540*/  FSEL R28, R61, -INF , !P0 ;  /* 0xff8000003d1c7808 */ /* 0x000fe20004000000 */
[----:B--2---:R-:W-:Y:S01]  /*3550*/  HMMA.16816.F32.BF16 R88, R24, R4, R88 ;  /* 0x000000041858723c */ /* 0x004fe20000041858 */
[----:B------:R-:W-:-:S02]  /*3560*/  LOP3.LUT R5, R31, 0x29, RZ, 0xfc, !PT ;  /* 0x000000291f057812 */ /* 0x000fc400078efcff */
[----:B------:R-:W-:Y:S01]  /*3570*/  FSEL R12, R63, -INF , !P5 ;  /* 0xff8000003f0c7808 */ /* 0x000fe20006800000 */
[----:B------:R-:W-:Y:S01]  /*3580*/  MUFU.TANH R180, R57 ;  /* 0x0000003900b47308 */ /* 0x000fe20000002400 */
[----:B------:R-:W-:Y:S02]  /*3590*/  FSEL R20, R73, -INF , !P2 ;  /* 0xff80000049147808 */ /* 0x000fe40005000000 */
[----:B------:R-:W-:Y:S01]  /*35a0*/  FSEL R46, R100, -INF , !P1 ;  /* 0xff800000642e7808 */ /* 0x000fe20004800000 */
[----:B------:R-:W-:Y:S01]  /*35b0*/  HMMA.16816.F32.BF16 R92, R24, R14, R92 ;  /* 0x0000000e185c723c */ /* 0x000fe2000004185c */
[----:B------:R-:W-:Y:S02]  /*35c0*/  FSEL R14, R104, -INF , !P3 ;  /* 0xff800000680e7808 */ /* 0x000fe40005800000 */
[----:B------:R-:W-:Y:S01]  /*35d0*/  ISETP.GE.AND P0, PT, R11, R34, PT ;  /* 0x000000220b00720c */ /* 0x000fe20003f06270 */
[----:B------:R-:W2:Y:S01]  /*35e0*/  MUFU.TANH R192, R58 ;  /* 0x0000003a00c07308 */ /* 0x000ea20000002400 */
[----:B------:R-:W-:-:S02]  /*35f0*/  ISETP.GE.AND P5, PT, R9, R48, PT ;  /* 0x000000300900720c */ /* 0x000fc40003fa6270 */
[----:B------:R-:W-:Y:S01]  /*3600*/  ISETP.GE.AND P2, PT, R9, R34, PT ;  /* 0x000000220900720c */ /* 0x000fe20003f46270 */
[----:B------:R-:W-:Y:S01]  /*3610*/  HMMA.16816.F32.BF16 R84, R24, R6, R84 ;  /* 0x000000061854723c */ /* 0x000fe20000041854 */
[C---:B------:R-:W-:Y:S02]  /*3620*/  ISETP.GE.AND P3, PT, R5.reuse, R48, PT ;  /* 0x000000300500720c */ /* 0x040fe40003f66270 */
[----:B------:R-:W-:Y:S01]  /*3630*/  ISETP.GE.AND P1, PT, R5, R34, PT ;  /* 0x000000220500720c */ /* 0x000fe20003f26270 */
[----:B------:R-:W3:Y:S01]  /*3640*/  MUFU.TANH R194, R59 ;  /* 0x0000003b00c27308 */ /* 0x000ee20000002400 */
[C---:B------:R-:W-:Y:S01]  /*3650*/  LOP3.LUT R9, R31.reuse, 0x28, RZ, 0xfc, !PT ;  /* 0x000000281f097812 */ /* 0x040fe200078efcff */
[----:B------:R-:W-:Y:S01]  /*3660*/  FMUL.FTZ R88, R88, UR4 ;  /* 0x0000000458587c20 */ /* 0x000fe20008410000 */
[----:B------:R-:W-:Y:S01]  /*3670*/  LOP3.LUT R5, R31, 0x30, RZ, 0xfc, !PT ;  /* 0x000000301f057812 */ /* 0x000fe200078efcff */
[----:B------:R-:W-:Y:S01]  /*3680*/  HMMA.16816.F32.BF16 R76, R80, R122, R76 ;  /* 0x0000007a504c723c */ /* 0x000fe2000004184c */
[----:B------:R-:W-:Y:S01]  /*3690*/  FSEL R16, R75, -INF , !P6 ;  /* 0xff8000004b107808 */ /* 0x000fe20007000000 */
[----:B------:R-:W-:Y:S01]  /*36a0*/  FMUL.FTZ R89, R89, UR4 ;  /* 0x0000000459597c20 */ /* 0x000fe20008410000 */
[----:B------:R-:W-:Y:S01]  /*36b0*/  FSEL R74, R74, -INF , !P4 ;  /* 0xff8000004a4a7808 */ /* 0x000fe20006000000 */
[----:B------:R-:W4:Y:S01]  /*36c0*/  MUFU.TANH R174, R98 ;  /* 0x0000006200ae7308 */ /* 0x000f220000002400 */
[----:B------:R-:W-:Y:S01]  /*36d0*/  FSEL R44, R36, -INF , !P0 ;  /* 0xff800000242c7808 */ /* 0x000fe20004000000 */
[----:B------:R-:W-:Y:S01]  /*36e0*/  FMUL.FTZ R93, R93, UR4 ;  /* 0x000000045d5d7c20 */ /* 0x000fe20008410000 */
[----:B------:R-:W-:Y:S01]  /*36f0*/  FSEL R230, R230, -INF , !P5 ;  /* 0xff800000e6e67808 */ /* 0x000fe20006800000 */
[C---:B------:R-:W-:Y:S01]  /*3700*/  HMMA.16816.F32.BF16 R112, R24.reuse, R124, R112 ;  /* 0x0000007c1870723c */ /* 0x040fe20000041870 */
[C---:B------:R-:W-:Y:S01]  /*3710*/  ISETP.GE.AND P6, PT, R9.reuse, R48, PT ;  /* 0x000000300900720c */ /* 0x040fe20003fc6270 */
[----:B------:R-:W-:Y:S01]  /*3720*/  FMUL.FTZ R94, R94, UR4 ;  /* 0x000000045e5e7c20 */ /* 0x000fe20008410000 */
[----:B------:R-:W-:Y:S01]  /*3730*/  ISETP.GE.AND P4, PT, R9, R34, PT ;  /* 0x000000220900720c */ /* 0x000fe20003f86270 */
[----:B------:R-:W5:Y:S01]  /*3740*/  MUFU.TANH R186, R96 ;  /* 0x0000006000ba7308 */ /* 0x000f620000002400 */
[C---:B------:R-:W-:Y:S01]  /*3750*/  ISETP.GE.AND P0, PT, R5.reuse, R48, PT ;  /* 0x000000300500720c */ /* 0x040fe20003f06270 */
[----:B------:R-:W-:Y:S01]  /*3760*/  FMUL.FTZ R92, R92, UR4 ;  /* 0x000000045c5c7c20 */ /* 0x000fe20008410000 */
[----:B------:R-:W-:Y:S01]  /*3770*/  ISETP.GE.AND P5, PT, R5, R34, PT ;  /* 0x000000220500720c */ /* 0x000fe20003fa6270 */
[----:B------:R-:W-:Y:S01]  /*3780*/  FMUL.FTZ R84, R84, UR4 ;  /* 0x0000000454547c20 */ /* 0x000fe20008410000 */
[----:B------:R-:W-:Y:S01]  /*3790*/  LOP3.LUT R9, R31, 0x31, RZ, 0xfc, !PT ;  /* 0x000000311f097812 */ /* 0x000fe200078efcff */
[----:B------:R-:W-:Y:S01]  /*37a0*/  FMUL.FTZ R95, R95, UR4 ;  /* 0x000000045f5f7c20 */ /* 0x000fe20008410000 */
[----:B------:R-:W-:Y:S01]  /*37b0*/  LOP3.LUT R5, R31, 0x38, RZ, 0xfc, !PT ;  /* 0x000000381f057812 */ /* 0x000fe200078efcff */
[----:B------:R-:W-:Y:S01]  /*37c0*/  MUFU.TANH R176, R93 ;  /* 0x0000005d00b07308 */ /* 0x000fe20000002400 */
[----:B------:R-:W-:Y:S01]  /*37d0*/  FSEL R222, R222, -INF , !P2 ;  /* 0xff800000dede7808 */ /* 0x000fe20005000000 */
[----:B------:R-:W-:Y:S01]  /*37e0*/  HMMA.16816.F32.BF16 R24, R24, R126, R76 ;  /* 0x0000007e1818723c */ /* 0x000fe2000004184c */
[----:B------:R-:W-:Y:S01]  /*37f0*/  FSEL R38, R38, -INF , !P4 ;  /* 0xff80000026267808 */ /* 0x000fe20006000000 */
[----:B------:R-:W-:Y:S01]  /*3800*/  FMUL.FTZ R90, R90, UR4 ;  /* 0x000000045a5a7c20 */ /* 0x000fe20008410000 */
[----:B------:R-:W-:Y:S01]  /*3810*/  FSEL R228, R228, -INF , !P3 ;  /* 0xff800000e4e47808 */ /* 0x000fe20005800000 */
[----:B------:R-:W-:Y:S01]  /*3820*/  FMUL.FTZ R91, R91, UR4 ;  /* 0x000000045b5b7c20 */ /* 0x000fe20008410000 */
[-C--:B------:R-:W-:Y:S01]  /*3830*/  ISETP.GE.AND P2, PT, R9, R48.reuse, PT ;  /* 0x000000300900720c */ /* 0x080fe20003f46270 */
[----:B------:R-:W5:Y:S01]  /*3840*/  MUFU.TANH R170, R94 ;  /* 0x0000005e00aa7308 */ /* 0x000f620000002400 */
[----:B------:R-:W-:Y:S01]  /*3850*/  ISETP.GE.AND P4, PT, R5, R48, PT ;  /* 0x000000300500720c */ /* 0x000fe20003f86270 */
[----:B------:R-:W-:Y:S01]  /*3860*/  FMUL.FTZ R115, R115, UR4 ;  /* 0x0000000473737c20 */ /* 0x000fe20008410000 */
[-C--:B------:R-:W-:Y:S01]  /*3870*/  ISETP.GE.AND P3, PT, R5, R34.reuse, PT ;  /* 0x000000220500720c */ /* 0x080fe20003f66270 */
[----:B------:R-:W-:Y:S01]  /*3880*/  FMUL.FTZ R85, R85, UR4 ;  /* 0x0000000455557c20 */ /* 0x000fe20008410000 */
[C---:B------:R-:W-:Y:S01]  /*3890*/  LOP3.LUT R7, R31.reuse, 0x39, RZ, 0xfc, !PT ;  /* 0x000000391f077812 */ /* 0x040fe200078efcff */
[----:B------:R-:W-:Y:S01]  /*38a0*/  FMUL.FTZ R86, R86, UR4 ;  /* 0x0000000456567c20 */ /* 0x000fe20008410000 */
[----:B------:R-:W-:Y:S01]  /*38b0*/  LOP3.LUT R5, R31, 0x40, RZ, 0xfc, !PT ;  /* 0x000000401f057812 */ /* 0x000fe200078efcff */
[----:B------:R-:W5:Y:S01]  /*38c0*/  MUFU.TANH R172, R99 ;  /* 0x0000006300ac7308 */ /* 0x000f620000002400 */
[----:B------:R-:W-:Y:S01]  /*38d0*/  FSEL R232, R232, -INF , !P6 ;  /* 0xff800000e8e87808 */ /* 0x000fe20007000000 */
[----:B------:R-:W-:Y:S01]  /*38e0*/  FMUL.FTZ R87, R87, UR4 ;  /* 0x0000000457577c20 */ /* 0x000fe20008410000 */
[----:B------:R-:W-:Y:S01]  /*38f0*/  FSEL R36, R29, -INF , !P1 ;  /* 0xff8000001d247808 */ /* 0x000fe20004800000 */
[----:B------:R-:W-:Y:S01]  /*3900*/  FMUL.FTZ R112, R112, UR4 ;  /* 0x0000000470707c20 */ /* 0x000fe20008410000 */
[----:B------:R-:W-:Y:S01]  /*3910*/  FSEL R220, R220, -INF , !P0 ;  /* 0xff800000dcdc7808 */ /* 0x000fe20004000000 */
[----:B------:R-:W-:Y:S01]  /*3920*/  FMUL.FTZ R113, R113, UR4 ;  /* 0x0000000471717c20 */ /* 0x000fe20008410000 */
[----:B------:R-:W-:Y:S01]  /*3930*/  FSEL R202, R202, -INF , !P5 ;  /* 0xff800000caca7808 */ /* 0x000fe20006800000 */
[----:B------:R-:W5:Y:S01]  /*3940*/  MUFU.TANH R178, R92 ;  /* 0x0000005c00b27308 */ /* 0x000f620000002400 */
[----:B------:R-:W-:Y:S01]  /*3950*/  FSEL R206, R206, -INF , !P2 ;  /* 0xff800000cece7808 */ /* 0x000fe20005000000 */
[----:B------:R-:W-:Y:S01]  /*3960*/  FMUL.FTZ R114, R114, UR4 ;  /* 0x0000000472727c20 */ /* 0x000fe20008410000 */
[----:B------:R-:W-:Y:S01]  /*3970*/  ISETP.GE.AND P6, PT, R9, R34, PT ;  /* 0x000000220900720c */ /* 0x000fe20003fc6270 */
[----:B------:R-:W-:Y:S01]  /*3980*/  FMUL.FTZ R24, R24, UR4 ;  /* 0x0000000418187c20 */ /* 0x000fe20008410000 */
[----:B------:R-:W-:Y:S01]  /*3990*/  ISETP.GE.AND P1, PT, R7, R48, PT ;  /* 0x000000300700720c */ /* 0x000fe20003f26270 */
[----:B------:R-:W-:Y:S01]  /*39a0*/  FMUL.FTZ R25, R25, UR4 ;  /* 0x0000000419197c20 */ /* 0x000fe20008410000 */
[----:B------:R-:W-:Y:S01]  /*39b0*/  ISETP.GE.AND P0, PT, R7, R34, PT ;  /* 0x000000220700720c */ /* 0x000fe20003f06270 */
[----:B------:R-:W5:Y:S01]  /*39c0*/  MUFU.TANH R156, R84 ;  /* 0x00000054009c7308 */ /* 0x000f620000002400 */
[C---:B------:R-:W-:Y:S01]  /*39d0*/  ISETP.GE.AND P5, PT, R5.reuse, R48, PT ;  /* 0x000000300500720c */ /* 0x040fe20003fa6270 */
[----:B------:R-:W-:Y:S01]  /*39e0*/  FMUL.FTZ R26, R26, UR4 ;  /* 0x000000041a1a7c20 */ /* 0x000fe20008410000 */
[----:B------:R-:W-:Y:S01]  /*39f0*/  ISETP.GE.AND P2, PT, R5, R34, PT ;  /* 0x000000220500720c */ /* 0x000fe20003f46270 */
[----:B------:R-:W-:Y:S01]  /*3a00*/  FMUL.FTZ R27, R27, UR4 ;  /* 0x000000041b1b7c20 */ /* 0x000fe20008410000 */
[----:B------:R-:W-:-:S02]  /*3a10*/  LOP3.LUT R7, R31, 0x41, RZ, 0xfc, !PT ;  /* 0x000000411f077812 */ /* 0x000fc400078efcff */
[----:B------:R-:W-:Y:S01]  /*3a20*/  LOP3.LUT R5, R31, 0x48, RZ, 0xfc, !PT ;  /* 0x000000481f057812 */ /* 0x000fe200078efcff */
[----:B------:R-:W5:Y:S01]  /*3a30*/  MUFU.TANH R168, R95 ;  /* 0x0000005f00a87308 */ /* 0x000f620000002400 */
[----:B------:R-:W-:Y:S02]  /*3a40*/  FSEL R164, R164, -INF , !P6 ;  /* 0xff800000a4a47808 */ /* 0x000fe40007000000 */
[----:B------:R-:W-:Y:S02]  /*3a50*/  FSEL R204, R204, -INF , !P4 ;  /* 0xff800000cccc7808 */ /* 0x000fe40006000000 */
[----:B------:R-:W-:Y:S02]  /*3a60*/  FSEL R200, R200, -INF , !P3 ;  /* 0xff800000c8c87808 */ /* 0x000fe40005800000 */
[----:B------:R-:W-:Y:S01]  /*3a70*/  FSEL R162, R162, -INF , !P1 ;  /* 0xff800000a2a27808 */ /* 0x000fe20004800000 */
[----:B------:R-:W5:Y:S01]  /*3a80*/  MUFU.TANH R160, R88 ;  /* 0x0000005800a07308 */ /* 0x000f620000002400 */
[----:B------:R-:W-:-:S02]  /*3a90*/  ISETP.GE.AND P6, PT, R7, R48, PT ;  /* 0x000000300700720c */ /* 0x000fc40003fc6270 */
[----:B------:R-:W-:Y:S02]  /*3aa0*/  ISETP.GE.AND P4, PT, R7, R34, PT ;  /* 0x000000220700720c */ /* 0x000fe40003f86270 */
[C---:B------:R-:W-:Y:S02]  /*3ab0*/  ISETP.GE.AND P3, PT, R5.reuse, R48, PT ;  /* 0x000000300500720c */ /* 0x040fe40003f66270 */
[----:B------:R-:W-:Y:S01]  /*3ac0*/  ISETP.GE.AND P1, PT, R5, R34, PT ;  /* 0x000000220500720c */ /* 0x000fe20003f26270 */
[----:B------:R-:W5:Y:S01]  /*3ad0*/  MUFU.TANH R134, R115 ;  /* 0x0000007300867308 */ /* 0x000f620000002400 */
[C---:B------:R-:W-:Y:S02]  /*3ae0*/  LOP3.LUT R7, R31.reuse, 0x49, RZ, 0xfc, !PT ;  /* 0x000000491f077812 */ /* 0x040fe400078efcff */
[----:B------:R-:W-:Y:S02]  /*3af0*/  LOP3.LUT R5, R31, 0x50, RZ, 0xfc, !PT ;  /* 0x000000501f057812 */ /* 0x000fe400078efcff */
[----:B------:R-:W-:-:S02]  /*3b00*/  FSEL R166, R166, -INF , !P0 ;  /* 0xff800000a6a67808 */ /* 0x000fc40004000000 */
[----:B-1----:R-:W-:Y:S01]  /*3b10*/  FSEL R196, R196, -INF , !P5 ;  /* 0xff800000c4c47808 */ /* 0x002fe20006800000 */
[----:B------:R-:W-:Y:S01]  /*3b20*/  MUFU.TANH R158, R89 ;  /* 0x00000059009e7308 */ /* 0x000fe20000002400 */
[----:B--2---:R-:W-:Y:S02]  /*3b30*/  FSEL R192, R192, -INF , !P2 ;  /* 0xff800000c0c07808 */ /* 0x004fe40005000000 */
[----:B------:R-:W-:Y:S02]  /*3b40*/  FSEL R180, R180, -INF , !P6 ;  /* 0xff800000b4b47808 */ /* 0x000fe40007000000 */
[C---:B------:R-:W-:Y:S02]  /*3b50*/  ISETP.GE.AND P0, PT, R7.reuse, R48, PT ;  /* 0x000000300700720c */ /* 0x040fe40003f06270 */
[----:B------:R-:W-:Y:S01]  /*3b60*/  ISETP.GE.AND P5, PT, R7, R34, PT ;  /* 0x000000220700720c */ /* 0x000fe20003fa6270 */
[----:B------:R-:W1:Y:S01]  /*3b70*/  MUFU.TANH R152, R90 ;  /* 0x0000005a00987308 */ /* 0x000e620000002400 */
[----:B------:R-:W-:-:S02]  /*3b80*/  ISETP.GE.AND P2, PT, R5, R48, PT ;  /* 0x000000300500720c */ /* 0x000fc40003f46270 */
[----:B------:R-:W-:Y:S02]  /*3b90*/  ISETP.GE.AND P6, PT, R5, R34, PT ;  /* 0x000000220500720c */ /* 0x000fe40003fc6270 */
[C---:B------:R-:W-:Y:S02]  /*3ba0*/  LOP3.LUT R5, R31.reuse, 0x51, RZ, 0xfc, !PT ;  /* 0x000000511f057812 */ /* 0x040fe400078efcff */
[----:B------:R-:W-:Y:S01]  /*3bb0*/  LOP3.LUT R7, R31, 0x58, RZ, 0xfc, !PT ;  /* 0x000000581f077812 */ /* 0x000fe200078efcff */
[----:B------:R-:W2:Y:S01]  /*3bc0*/  MUFU.TANH R150, R91 ;  /* 0x0000005b00967308 */ /* 0x000ea20000002400 */
[----:B---3--:R-:W-:Y:S02]  /*3bd0*/  FSEL R194, R194, -INF , !P4 ;  /* 0xff800000c2c27808 */ /* 0x008fe40006000000 */
[----:B------:R-:W-:Y:S02]  /*3be0*/  FSEL R198, R198, -INF , !P3 ;  /* 0xff800000c6c67808 */ /* 0x000fe40005800000 */
[----:B------:R-:W-:-:S02]  /*3bf0*/  FSEL R190, R190, -INF , !P1 ;  /* 0xff800000bebe7808 */ /* 0x000fc40004800000 */
[----:B------:R-:W-:Y:S01]  /*3c00*/  FSEL R182, R182, -INF , !P0 ;  /* 0xff800000b6b67808 */ /* 0x000fe20004000000 */
[----:B------:R-:W-:Y:S01]  /*3c10*/  MUFU.TANH R154, R85 ;  /* 0x00000055009a7308 */ /* 0x000fe20000002400 */
[C---:B------:R-:W-:Y:S02]  /*3c20*/  ISETP.GE.AND P4, PT, R5.reuse, R48, PT ;  /* 0x000000300500720c */ /* 0x040fe40003f86270 */
[----:B------:R-:W-:Y:S02]  /*3c30*/  ISETP.GE.AND P3, PT, R5, R34, PT ;  /* 0x000000220500720c */ /* 0x000fe40003f66270 */
[C---:B------:R-:W-:Y:S02]  /*3c40*/  ISETP.GE.AND P1, PT, R7.reuse, R48, PT ;  /* 0x000000300700720c */ /* 0x040fe40003f26270 */
[----:B------:R-:W-:Y:S01]  /*3c50*/  ISETP.GE.AND P0, PT, R7, R34, PT ;  /* 0x000000220700720c */ /* 0x000fe20003f06270 */
[----:B------:R-:W3:Y:S01]  /*3c60*/  MUFU.TANH R148, R86 ;  /* 0x0000005600947308 */ /* 0x000ee20000002400 */
[----:B------:R-:W-:-:S02]  /*3c70*/  LOP3.LUT R5, R31, 0x59, RZ, 0xfc, !PT ;  /* 0x000000591f057812 */ /* 0x000fc400078efcff */
[----:B------:R-:W-:Y:S02]  /*3c80*/  LOP3.LUT R7, R31, 0x60, RZ, 0xfc, !PT ;  /* 0x000000601f077812 */ /* 0x000fe400078efcff */
[----:B------:R-:W-:Y:S02]  /*3c90*/  FSEL R188, R188, -INF , !P5 ;  /* 0xff800000bcbc7808 */ /* 0x000fe40006800000 */
[----:B----4-:R-:W-:Y:S01]  /*3ca0*/  FSEL R174, R174, -INF , !P6 ;  /* 0xff800000aeae7808 */ /* 0x010fe20007000000 */
[----:B------:R-:W4:Y:S01]  /*3cb0*/  MUFU.TANH R146, R87 ;  /* 0x0000005700927308 */ /* 0x000f220000002400 */
[----:B------:R-:W-:Y:S02]  /*3cc0*/  FSEL R184, R184, -INF , !P4 ;  /* 0xff800000b8b87808 */ /* 0x000fe40006000000 */
[----:B------:R-:W-:Y:S02]  /*3cd0*/  ISETP.GE.AND P5, PT, R5, R48, PT ;  /* 0x000000300500720c */ /* 0x000fe40003fa6270 */
[----:B-----5:R-:W-:-:S02]  /*3ce0*/  FSEL R186, R186, -INF , !P2 ;  /* 0xff800000baba7808 */ /* 0x020fc40005000000 */
[C---:B------:R-:W-:Y:S01]  /*3cf0*/  ISETP.GE.AND P6, PT, R7.reuse, R48, PT ;  /* 0x000000300700720c */ /* 0x040fe20003fc6270 */
[----:B------:R-:W5:Y:S01]  /*3d00*/  MUFU.TANH R144, R112 ;  /* 0x0000007000907308 */ /* 0x000f620000002400 */
[-C--:B------:R-:W-:Y:S02]  /*3d10*/  ISETP.GE.AND P4, PT, R7, R34.reuse, PT ;  /* 0x000000220700720c */ /* 0x080fe40003f86270 */
[----:B------:R-:W-:Y:S02]  /*3d20*/  ISETP.GE.AND P2, PT, R5, R34, PT ;  /* 0x000000220500720c */ /* 0x000fe40003f46270 */
[C---:B------:R-:W-:Y:S02]  /*3d30*/  LOP3.LUT R7, R31.reuse, 0x68, RZ, 0xfc, !PT ;  /* 0x000000681f077812 */ /* 0x040fe400078efcff */
[----:B------:R-:W-:Y:S01]  /*3d40*/  LOP3.LUT R5, R31, 0x61, RZ, 0xfc, !PT ;  /* 0x000000611f057812 */ /* 0x000fe200078efcff */
[----:B------:R-:W-:Y:S01]  /*3d50*/  MUFU.TANH R142, R113 ;  /* 0x00000071008e7308 */ /* 0x000fe20000002400 */
[----:B------:R-:W-:-:S02]  /*3d60*/  FSEL R170, R170, -INF , !P0 ;  /* 0xff800000aaaa7808 */ /* 0x000fc40004000000 */
[----:B------:R-:W-:Y:S02]  /*3d70*/  FSEL R176, R176, -INF , !P5 ;  /* 0xff800000b0b07808 */ /* 0x000fe40006800000 */
[----:B------:R-:W-:Y:S02]  /*3d80*/  FSEL R172, R172, -INF , !P3 ;  /* 0xff800000acac7808 */ /* 0x000fe40005800000 */
[----:B------:R-:W-:Y:S01]  /*3d90*/  FSEL R178, R178, -INF , !P1 ;  /* 0xff800000b2b27808 */ /* 0x000fe20004800000 */
[----:B------:R-:W5:Y:S01]  /*3da0*/  MUFU.TANH R136, R114 ;  /* 0x0000007200887308 */ /* 0x000f620000002400 */
[C---:B------:R-:W-:Y:S02]  /*3db0*/  ISETP.GE.AND P0, PT, R7.reuse, R48, PT ;  /* 0x000000300700720c */ /* 0x040fe40003f06270 */
[----:B------:R-:W-:Y:S02]  /*3dc0*/  ISETP.GE.AND P5, PT, R7, R34, PT ;  /* 0x000000220700720c */ /* 0x000fe40003fa6270 */
[----:B------:R-:W-:-:S02]  /*3dd0*/  ISETP.GE.AND P3, PT, R5, R48, PT ;  /* 0x000000300500720c */ /* 0x000fc40003f66270 */
[----:B------:R-:W-:Y:S01]  /*3de0*/  ISETP.GE.AND P1, PT, R5, R34, PT ;  /* 0x000000220500720c */ /* 0x000fe20003f26270 */
[----:B------:R-:W5:Y:S01]  /*3df0*/  MUFU.TANH R140, R24 ;  /* 0x00000018008c7308 */ /* 0x000f620000002400 */
[C---:B------:R-:W-:Y:S02]  /*3e00*/  LOP3.LUT R7, R31.reuse, 0x71, RZ, 0xfc, !PT ;  /* 0x000000711f077812 */ /* 0x040fe400078efcff */
[----:B------:R-:W-:Y:S02]  /*3e10*/  LOP3.LUT R5, R31, 0x69, RZ, 0xfc, !PT ;  /* 0x000000691f057812 */ /* 0x000fe400078efcff */
[----:B------:R-:W-:Y:S02]  /*3e20*/  FSEL R156, R156, -INF , !P0 ;  /* 0xff8000009c9c7808 */ /* 0x000fe40004000000 */
[----:B------:R-:W-:Y:S01]  /*3e30*/  FSEL R168, R168, -INF , !P2 ;  /* 0xff800000a8a87808 */ /* 0x000fe20005000000 */
[----:B------:R-:W-:Y:S01]  /*3e40*/  MUFU.TANH R137, R25 ;  /* 0x0000001900897308 */ /* 0x000fe20000002400 */
[----:B------:R-:W-:-:S02]  /*3e50*/  FSEL R160, R160, -INF , !P6 ;  /* 0xff800000a0a07808 */ /* 0x000fc40007000000 */
[----:B------:R-:W-:Y:S02]  /*3e60*/  ISETP.GE.AND P0, PT, R7, R34, PT ;  /* 0x000000220700720c */ /* 0x000fe40003f06270 */
[C---:B------:R-:W-:Y:S02]  /*3e70*/  ISETP.GE.AND P2, PT, R5.reuse, R48, PT ;  /* 0x000000300500720c */ /* 0x040fe40003f46270 */
[----:B------:R-:W-:Y:S01]  /*3e80*/  ISETP.GE.AND P6, PT, R5, R34, PT ;  /* 0x000000220500720c */ /* 0x000fe20003fc6270 */
[----:B------:R-:W5:Y:S01]  /*3e90*/  MUFU.TANH R67, R26 ;  /* 0x0000001a00437308 */ /* 0x000f620000002400 */
[----:B------:R-:W-:Y:S02]  /*3ea0*/  LOP3.LUT R5, R31, 0x70, RZ, 0xfc, !PT ;  /* 0x000000701f057812 */ /* 0x000fe400078efcff */
[----:B------:R-:W-:Y:S02]  /*3eb0*/  FSEL R134, R134, -INF , !P0 ;  /* 0xff80000086867808 */ /* 0x000fe40004000000 */
[----:B-1----:R-:W-:-:S02]  /*3ec0*/  FSEL R152, R152, -INF , !P4 ;  /* 0xff80000098987808 */ /* 0x002fc40006000000 */
[----:B------:R-:W-:Y:S01]  /*3ed0*/  FSEL R158, R158, -INF , !P3 ;  /* 0xff8000009e9e7808 */ /* 0x000fe20005800000 */
[----:B------:R-:W1:Y:S01]  /*3ee0*/  MUFU.TANH R66, R27 ;  /* 0x0000001b00427308 */ /* 0x000e620000002400 */
[----:B------:R-:W-:Y:S01]  /*3ef0*/  BAR.SYNC.DEFER_BLOCKING 0x0 ;  /* 0x0000000000007b1d */ /* 0x000fe20000010000 */
[----:B------:R-:W-:Y:S02]  /*3f00*/  ISETP.GT.AND P0, PT, R221, R214, PT ;  /* 0x000000d6dd00720c */ /* 0x000fe40003f04270 */
[C---:B------:R-:W-:Y:S02]  /*3f10*/  ISETP.GE.AND P4, PT, R5.reuse, R48, PT ;  /* 0x000000300500720c */ /* 0x040fe40003f86270 */
[----:B------:R-:W-:Y:S02]  /*3f20*/  ISETP.GE.AND P3, PT, R5, R34, PT ;  /* 0x000000220500720c */ /* 0x000fe40003f66270 */
[----:B------:R-:W-:Y:S02]  /*3f30*/  LOP3.LUT R5, R31, 0x78, RZ, 0xfc, !PT ;  /* 0x000000781f057812 */ /* 0x000fe400078efcff */
[----:B--2---:R-:W-:-:S02]  /*3f40*/  FSEL R150, R150, -INF , !P1 ;  /* 0xff80000096967808 */ /* 0x004fc40004800000 */
[----:B---3--:R-:W-:Y:S02]  /*3f50*/  FSEL R148, R148, -INF , !P5 ;  /* 0xff80000094947808 */ /* 0x008fe40006800000 */
[----:B------:R-:W-:Y:S02]  /*3f60*/  FSEL R154, R154, -INF , !P2 ;  /* 0xff8000009a9a7808 */ /* 0x000fe40005000000 */
[-C--:B------:R-:W-:Y:S02]  /*3f70*/  ISETP.GE.AND P1, PT, R7, R48.reuse, PT ;  /* 0x000000300700720c */ /* 0x080fe40003f26270 */
[C---:B------:R-:W-:Y:S02]  /*3f80*/  ISETP.GE.AND P5, PT, R5.reuse, R48, PT ;  /* 0x000000300500720c */ /* 0x040fe40003fa6270 */
[----:B------:R-:W-:Y:S02]  /*3f90*/  ISETP.GE.AND P2, PT, R5, R34, PT ;  /* 0x000000220500720c */ /* 0x000fe40003f46270 */
[----:B------:R-:W-:-:S02]  /*3fa0*/  LOP3.LUT R5, R31, 0x79, RZ, 0xfc, !PT ;  /* 0x000000791f057812 */ /* 0x000fc400078efcff */
[----:B----4-:R-:W-:Y:S02]  /*3fb0*/  FSEL R146, R146, -INF , !P6 ;  /* 0xff80000092927808 */ /* 0x010fe40007000000 */
[----:B-----5:R-:W-:Y:S02]  /*3fc0*/  FSEL R144, R144, -INF , !P4 ;  /* 0xff80000090907808 */ /* 0x020fe40006000000 */
[----:B------:R-:W-:Y:S02]  /*3fd0*/  FSEL R136, R136, -INF , !P3 ;  /* 0xff80000088887808 */ /* 0x000fe40005800000 */
        /* <DEDUP_REMOVED lines=8> */
[----:B------:R-:W-:-:S02]  /*4060*/  FSEL R137, R137, -INF , !P4 ;  /* 0xff80000089897808 */ /* 0x000fc40006000000 */
[----:B------:R-:W-:Y:S02]  /*4070*/  FSEL R4, R69, -INF , !P3 ;  /* 0xff80000045047808 */ /* 0x000fe40005800000 */
[----:B-1----:R-:W-:Y:S01]  /*4080*/  FSEL R66, R66, -INF , !P1 ;  /* 0xff80000042427808 */ /* 0x002fe20004800000 */
        /* <DEDUP_REMOVED lines=14> */
.L_x_1930:
        /* <DEDUP_REMOVED lines=58> */
.L_x_1931:
        /* <DEDUP_REMOVED lines=35> */
.L_x_1929:
        /* <DEDUP_REMOVED lines=54> */
[----:B------:R-:W-:Y:S02]  /*4aa0*/  ISETP.GE.AND P0, PT, R41, R214, PT ;  /* 0x000000d62900720c */ /* 0x000fe40003f06270 */
[----:B------:R-:W-:Y:S01]  /*4ab0*/  IADD3 R0, PT, PT, R5, R60, RZ ;  /* 0x0000003c05007210 */ /* 0x000fe20007ffe0ff */
[----:B------:R-:W-:Y:S01]  /*4ac0*/  LDSM.16.MT88.4 R76, [R60+0x4000] ;  /* 0x004000003c4c783b */ /* 0x000fe20000004200 */
[----:B--2---:R-:W-:-:S03]  /*4ad0*/  FMNMX.FTZ R132, R7, R132, !PT ;  /* 0x0000008407847209 */ /* 0x004fc60007810000 */
[----:B------:R-:W2:Y:S01]  /*4ae0*/  LDSM.16.MT88.4 R100, [R0] ;  /* 0x000000000064783b */ /* 0x000ea20000004200 */
[----:B---3--:R-:W-:Y:S01]  /*4af0*/  FMNMX.FTZ R3, R2, R3, !PT ;  /* 0x0000000302037209 */ /* 0x008fe20007810000 */
[C---:B-1----:R-:W-:Y:S01]  /*4b00*/  FMUL.FTZ R141, R132.reuse, UR4 ;  /* 0x00000004848d7c20 */ /* 0x042fe20008410000 */
[----:B------:R-:W-:-:S03]  /*4b10*/  FSETP.NEU.FTZ.AND P1, PT, R132, -INF , PT ;  /* 0xff8000008400780b */ /* 0x000fc60003f3d000 */
[----:B------:R-:W-:Y:S01]  /*4b20*/  FMUL.FTZ R133, R3, UR4 ;  /* 0x0000000403857c20 */ /* 0x000fe20008410000 */
[----:B------:R-:W-:Y:S02]  /*4b30*/  FSEL R141, R141, RZ, P1 ;  /* 0x000000ff8d8d7208 */ /* 0x000fe40000800000 */
[----:B------:R-:W-:-:S03]  /*4b40*/  FSETP.NEU.FTZ.AND P1, PT, R3, -INF , PT ;  /* 0xff8000000300780b */ /* 0x000fc60003f3d000 */
[--C-:B------:R-:W-:Y:S01]  /*4b50*/  FFMA.FTZ R64, R108, UR4, -R141.reuse ;  /* 0x000000046c407c23 */ /* 0x100fe2000801088d */
[----:B------:R-:W-:Y:S01]  /*4b60*/  FSEL R133, R133, RZ, P1 ;  /* 0x000000ff85857208 */ /* 0x000fe20000800000 */
[----:B------:R-:W1:Y:S01]  /*4b70*/  LDSM.16.MT88.4 R108, [R60] ;  /* 0x000000003c6c783b */ /* 0x000e620000004200 */
[--C-:B------:R-:W-:Y:S01]  /*4b80*/  FFMA.FTZ R65, R68, UR4, -R141.reuse ;  /* 0x0000000444417c23 */ /* 0x100fe2000801088d */
[--C-:B------:R-:W-:Y:S01]  /*4b90*/  FFMA.FTZ R61, R70, UR4, -R141.reuse ;  /* 0x00000004463d7c23 */ /* 0x100fe2000801088d */
[----:B------:R-:W-:Y:S01]  /*4ba0*/  FFMA.FTZ R58, R50, UR4, -R141 ;  /* 0x00000004323a7c23 */ /* 0x000fe2000801088d */
[--C-:B------:R-:W-:Y:S01]  /*4bb0*/  FFMA.FTZ R63, R4, UR4, -R133.reuse ;  /* 0x00000004043f7c23 */ /* 0x100fe20008010885 */
[--C-:B------:R-:W-:Y:S01]  /*4bc0*/  FFMA.FTZ R62, R32, UR4, -R133.reuse ;  /* 0x00000004203e7c23 */ /* 0x100fe20008010885 */
[----:B------:R-:W3:Y:S01]  /*4bd0*/  LDSM.16.MT88.4 R4, [R0+0x4000] ;  /* 0x004000000004783b */ /* 0x000ee20000004200 */
[--C-:B------:R-:W-:Y:S01]  /*4be0*/  FFMA.FTZ R59, R30, UR4, -R133.reuse ;  /* 0x000000041e3b7c23 */ /* 0x100fe20008010885 */
[----:B------:R-:W-:Y:S01]  /*4bf0*/  FFMA.FTZ R56, R72, UR4, -R133 ;  /* 0x0000000448387c23 */ /* 0x000fe20008010885 */
[----:B------:R-:W-:Y:S01]  /*4c00*/  MUFU.EX2 R65, R65 ;  /* 0x0000004100417308 */ /* 0x000fe20000000800 */
[----:B------:R-:W-:Y:S01]  /*4c10*/  FFMA.FTZ R57, R10, UR4, -R141 ;  /* 0x000000040a397c23 */ /* 0x000fe2000801088d */
[----:B------:R-:W-:Y:S01]  /*4c20*/  FFMA.FTZ R55, R8, UR4, -R133 ;  /* 0x0000000408377c23 */ /* 0x000fe20008010885 */
[--C-:B------:R-:W-:Y:S01]  /*4c30*/  FFMA.FTZ R54, R28, UR4, -R141.reuse ;  /* 0x000000041c367c23 */ /* 0x100fe2000801088d */
[----:B------:R-:W4:Y:S01]  /*4c40*/  MUFU.EX2 R64, R64 ;  /* 0x0000004000407308 */ /* 0x000f220000000800 */
[----:B------:R-:W5:Y:S01]  /*4c50*/  LDSM.16.MT88.4 R8, [R0+0x800] ;  /* 0x000800000008783b */ /* 0x000f620000004200 */
[--C-:B------:R-:W-:Y:S01]  /*4c60*/  FFMA.FTZ R53, R20, UR4, -R141.reuse ;  /* 0x0000000414357c23 */ /* 0x100fe2000801088d */
[----:B------:R-:W-:Y:S01]  /*4c70*/  FFMA.FTZ R50, R74, UR4, -R141 ;  /* 0x000000044a327c23 */ /* 0x000fe2000801088d */
[----:B------:R-:W-:Y:S01]  /*4c80*/  MUFU.EX2 R61, R61 ;  /* 0x0000003d003d7308 */ /* 0x000fe20000000800 */
[--C-:B------:R-:W-:Y:S01]  /*4c90*/  FFMA.FTZ R52, R12, UR4, -R133.reuse ;  /* 0x000000040c347c23 */ /* 0x100fe20008010885 */
[--C-:B------:R-:W-:Y:S01]  /*4ca0*/  FFMA.FTZ R51, R16, UR4, -R133.reuse ;  /* 0x0000000410337c23 */ /* 0x100fe20008010885 */
[----:B------:R-:W-:Y:S01]  /*4cb0*/  FFMA.FTZ R48, R14, UR4, -R133 ;  /* 0x000000040e307c23 */ /* 0x000fe20008010885 */
[----:B------:R-:W2:Y:S01]  /*4cc0*/  MUFU.EX2 R58, R58 ;  /* 0x0000003a003a7308 */ /* 0x000ea20000000800 */
[----:B------:R-:W5:Y:S01]  /*4cd0*/  LDSM.16.MT88.4 R32, [R135+0xc800] ;  /* 0x00c800008720783b */ /* 0x000f620000004200 */
[----:B------:R-:W-:Y:S01]  /*4ce0*/  FFMA.FTZ R49, R46, UR4, -R141 ;  /* 0x000000042e317c23 */ /* 0x000fe2000801088d */
[----:B------:R-:W-:Y:S01]  /*4cf0*/  FFMA.FTZ R47, R44, UR4, -R133 ;  /* 0x000000042c2f7c23 */ /* 0x000fe20008010885 */
[----:B------:R-:W-:Y:S01]  /*4d00*/  MUFU.EX2 R63, R63 ;  /* 0x0000003f003f7308 */ /* 0x000fe20000000800 */
[----:B------:R-:W5:Y:S01]  /*4d10*/  LDSM.16.MT88.4 R12, [R60+0x4800] ;  /* 0x004800003c0c783b */ /* 0x000f620000004200 */
[----:B----4-:R-:W-:Y:S01]  /*4d20*/  F2FP.BF16.F32.PACK_AB R68, R64, R65 ;  /* 0x000000414044723e */ /* 0x010fe200000010ff */
[--C-:B------:R-:W-:Y:S01]  /*4d30*/  FFMA.FTZ R46, R230, UR4, -R141.reuse ;  /* 0x00000004e62e7c23 */ /* 0x100fe2000801088d */
[----:B------:R-:W4:Y:S01]  /*4d40*/  MUFU.EX2 R62, R62 ;  /* 0x0000003e003e7308 */ /* 0x000f220000000800 */
[----:B------:R-:W5:Y:S01]  /*4d50*/  LDSM.16.MT88.4 R16, [R210+0x10800] ;  /* 0x01080000d210783b */ /* 0x000f620000004200 */
[--C-:B------:R-:W-:Y:S01]  /*4d60*/  FFMA.FTZ R45, R232, UR4, -R141.reuse ;  /* 0x00000004e82d7c23 */ /* 0x100fe2000801088d */
[----:B------:R-:W-:Y:S01]  /*4d70*/  FFMA.FTZ R42, R228, UR4, -R141 ;  /* 0x00000004e42a7c23 */ /* 0x000fe2000801088d */
[----:B------:R-:W-:Y:S01]  /*4d80*/  MUFU.EX2 R59, R59 ;  /* 0x0000003b003b7308 */ /* 0x000fe20000000800 */
[----:B------:R-:W-:Y:S01]  /*4d90*/  LDSM.16.MT88.4 R28, [R135+0x10800] ;  /* 0x01080000871c783b */ /* 0x000fe20000004200 */
[----:B--2---:R-:W-:Y:S01]  /*4da0*/  F2FP.BF16.F32.PACK_AB R70, R58, R61 ;  /* 0x0000003d3a46723e */ /* 0x004fe200000010ff */
[--C-:B------:R-:W-:Y:S01]  /*4db0*/  FFMA.FTZ R44, R222, UR4, -R133.reuse ;  /* 0x00000004de2c7c23 */ /* 0x100fe20008010885 */
[----:B------:R-:W2:Y:S01]  /*4dc0*/  MUFU.EX2 R56, R56 ;  /* 0x0000003800387308 */ /* 0x000ea20000000800 */
[----:B------:R-:W-:Y:S01]  /*4dd0*/  LDSM.16.MT88.4 R20, [R60+0x800] ;  /* 0x000800003c14783b */ /* 0x000fe20000004200 */
[--C-:B------:R-:W-:Y:S01]  /*4de0*/  FFMA.FTZ R43, R38, UR4, -R133.reuse ;  /* 0x00000004262b7c23 */ /* 0x100fe20008010885 */
[----:B------:R-:W-:Y:S01]  /*4df0*/  FFMA.FTZ R40, R36, UR4, -R133 ;  /* 0x0000000424287c23 */ /* 0x000fe20008010885 */
[----:B------:R-:W-:Y:S01]  /*4e00*/  MUFU.EX2 R57, R57 ;  /* 0x0000003900397308 */ /* 0x000fe20000000800 */
[----:B------:R-:W-:Y:S01]  /*4e10*/  LDSM.16.MT88.4 R36, [R0+0x5000] ;  /* 0x005000000024783b */ /* 0x000fe20000004200 */
[----:B----4-:R-:W-:Y:S01]  /*4e20*/  F2FP.BF16.F32.PACK_AB R69, R62, R63 ;  /* 0x0000003f3e45723e */ /* 0x010fe200000010ff */
        /* <DEDUP_REMOVED lines=8> */
[----:B------:R-:W-:Y:S01]  /*4eb0*/  FFMA.FTZ R166, R166, UR4, -R133 ;  /* 0x00000004a6a67c23 */ /* 0x000fe20008010885 */
[----:B------:R-:W-:Y:S01]  /*4ec0*/  MUFU.EX2 R50, R50 ;  /* 0x0000003200327308 */ /* 0x000fe20000000800 */
[----:B------:R-:W-:Y:S01]  /*4ed0*/  FFMA.FTZ R204, R204, UR4, -R141 ;  /* 0x00000004cccc7c23 */ /* 0x000fe2000801088d */
[----:B------:R-:W-:Y:S01]  /*4ee0*/  FFMA.FTZ R202, R202, UR4, -R133 ;  /* 0x00000004caca7c23 */ /* 0x000fe20008010885 */
[--C-:B------:R-:W-:Y:S01]  /*4ef0*/  FFMA.FTZ R151, R180, UR4, -R141.reuse ;  /* 0x00000004b4977c23 */ /* 0x100fe2000801088d */
[----:B------:R-:W-:Y:S01]  /*4f00*/  MUFU.EX2 R55, R55 ;  /* 0x0000003700377308 */ /* 0x000fe20000000800 */
[C---:B------:R-:W-:Y:S01]  /*4f10*/  HMMA.16816.F32.BF16 R104, R68.reuse, R100, RZ ;  /* 0x000000644468723c */ /* 0x040fe200000418ff */
[----:B------:R-:W-:Y:S01]  /*4f20*/  FFMA.FTZ R153, R182, UR4, -R141 ;  /* 0x00000004b6997c23 */ /* 0x000fe2000801088d */
[--C-:B------:R-:W-:Y:S01]  /*4f30*/  FFMA.FTZ R155, R192, UR4, -R133.reuse ;  /* 0x00000004c09b7c23 */ /* 0x100fe20008010885 */
[----:B------:R-:W2:Y:S01]  /*4f40*/  MUFU.EX2 R52, R52 ;  /* 0x0000003400347308 */ /* 0x000ea20000000800 */
        /* <DEDUP_REMOVED lines=14> */
[----:B------:R-:W-:Y:S01]  /*5030*/  FFMA.FTZ R172, R172, UR4, -R133 ;  /* 0x00000004acac7c23 */ /* 0x000fe20008010885 */
[----:B------:R-:W5:Y:S01]  /*5040*/  MUFU.EX2 R46, R46 ;  /* 0x0000002e002e7308 */ /* 0x000f620000000800 */
[----:B------:R-:W-:Y:S01]  /*5050*/  FFMA.FTZ R165, R158, UR4, -R141 ;  /* 0x000000049ea57c23 */ /* 0x000fe2000801088d */
[--C-:B------:R-:W-:Y:S01]  /*5060*/  FFMA.FTZ R167, R150, UR4, -R133.reuse ;  /* 0x0000000496a77c23 */ /* 0x100fe20008010885 */
[--C-:B------:R-:W-:Y:S01]  /*5070*/  FFMA.FTZ R169, R146, UR4, -R133.reuse ;  /* 0x0000000492a97c23 */ /* 0x100fe20008010885 */
[----:B------:R-:W-:Y:S01]  /*5080*/  MUFU.EX2 R45, R45 ;  /* 0x0000002d002d7308 */ /* 0x000fe20000000800 */
[----:B------:R-:W-:Y:S01]  /*5090*/  HMMA.16816.F32.BF16 R88, R68, R84, RZ ;  /* 0x000000544458723c */ /* 0x000fe200000418ff */
[----:B------:R-:W-:Y:S01]  /*50a0*/  FFMA.FTZ R148, R148, UR4, -R133 ;  /* 0x0000000494947c23 */ /* 0x000fe20008010885 */
[----:B------:R-:W-:Y:S01]  /*50b0*/  FFMA.FTZ R231, R137, UR4, -R141 ;  /* 0x0000000489e77c23 */ /* 0x000fe2000801088d */
[----:B------:R-:W-:Y:S01]  /*50c0*/  MUFU.EX2 R42, R42 ;  /* 0x0000002a002a7308 */ /* 0x000fe20000000800 */
[----:B------:R-:W-:Y:S01]  /*50d0*/  FADD.FTZ R64, R65, R64 ;  /* 0x0000004041407221 */ /* 0x000fe20000010000 */
[----:B------:R-:W-:-:S02]  /*50e0*/  FADD.FTZ R62, R63, R62 ;  /* 0x0000003e3f3e7221 */ /* 0x000fc40000010000 */
[----:B------:R-:W-:Y:S01]  /*50f0*/  MUFU.EX2 R47, R47 ;  /* 0x0000002f002f7308 */ /* 0x000fe20000000800 */
[C---:B------:R-:W-:Y:S01]  /*5100*/  HMMA.16816.F32.BF16 R128, R68.reuse, R124, RZ ;  /* 0x0000007c4480723c */ /* 0x040fe200000418ff */
[----:B------:R-:W-:Y:S01]  /*5110*/  FADD.FTZ R61, R61, R64 ;  /* 0x000000403d3d7221 */ /* 0x000fe20000010000 */
[----:B------:R-:W-:Y:S01]  /*5120*/  FADD.FTZ R59, R59, R62 ;  /* 0x0000003e3b3b7221 */ /* 0x000fe20000010000 */
[----:B------:R-:W5:Y:S02]  /*5130*/  MUFU.EX2 R44, R44 ;  /* 0x0000002c002c7308 */ /* 0x000f640000000800 */
[----:B------:R-:W-:Y:S01]  /*5140*/  FADD.FTZ R58, R58, R61 ;  /* 0x0000003d3a3a7221 */ /* 0x000fe20000010000 */
[----:B------:R-:W-:Y:S01]  /*5150*/  FADD.FTZ R56, R56, R59 ;  /* 0x0000003b38387221 */ /* 0x000fe20000010000 */
[----:B------:R-:W-:Y:S01]  /*5160*/  MUFU.EX2 R43, R43 ;  /* 0x0000002b002b7308 */ /* 0x000fe20000000800 */
[C---:B-1----:R-:W-:Y:S03]  /*5170*/  HMMA.16816.F32.BF16 R112, R68.reuse, R108, RZ ;  /* 0x0000006c4470723c */ /* 0x042fe600000418ff */
[----:B------:R-:W1:Y:S04]  /*5180*/  MUFU.EX2 R40, R40 ;  /* 0x0000002800287308 */ /* 0x000e680000000800 */
[----:B------:R-:W-:Y:S01]  /*5190*/  MUFU.EX2 R2, R2 ;  /* 0x0000000200027308 */ /* 0x000fe20000000800 */
[C---:B------:R-:W-:Y:S03]  /*51a0*/  HMMA.16816.F32.BF16 R96, R68.reuse, R92, RZ ;  /* 0x0000005c4460723c */ /* 0x040fe600000418ff */
[----:B------:R-:W1:Y:S04]  /*51b0*/  MUFU.EX2 R145, R145 ;  /* 0x0000009100917308 */ /* 0x000e680000000800 */
[----:B------:R-:W-:Y:S01]  /*51c0*/  MUFU.EX2 R162, R204 ;  /* 0x000000cc00a27308 */ /* 0x000fe20000000800 */
[C---:B------:R-:W-:Y:S03]  /*51d0*/  HMMA.16816.F32.BF16 R80, R68.reuse, R76, RZ ;  /* 0x0000004c4450723c */ /* 0x040fe600000418ff */
[----:B------:R-:W-:Y:S04]  /*51e0*/  MUFU.EX2 R143, R143 ;  /* 0x0000008f008f7308 */ /* 0x000fe80000000800 */
[----:B------:R-:W-:Y:S01]  /*51f0*/  MUFU.EX2 R164, R202 ;  /* 0x000000ca00a47308 */ /* 0x000fe20000000800 */
[C---:B------:R-:W-:Y:S03]  /*5200*/  HMMA.16816.F32.BF16 R116, R68.reuse, R118, RZ ;  /* 0x000000764474723c */ /* 0x040fe600000418ff */
[----:B------:R-:W1:Y:S04]  /*5210*/  MUFU.EX2 R149, R149 ;  /* 0x0000009500957308 */ /* 0x000e680000000800 */
        /* <DEDUP_REMOVED lines=42> */
[----:B------:R-:W3:Y:S07]  /*54c0*/  LDSM.16.MT88.4 R32, [R135+0xd000] ;  /* 0x00d000008720783b */ /* 0x000eee0000004200 */
[C---:B------:R-:W-:Y:S08]  /*54d0*/  HMMA.16816.F32.BF16 R80, R4.reuse, R12, R80 ;  /* 0x0000000c0450723c */ /* 0x040ff00000041850 */
[C---:B------:R-:W-:Y:S01]  /*54e0*/  HMMA.16816.F32.BF16 R76, R4.reuse, R14, R76 ;  /* 0x0000000e044c723c */ /* 0x040fe2000004184c */
[----:B------:R-:W4:Y:S07]  /*54f0*/  LDSM.16.MT88.4 R12, [R210+0x11000] ;  /* 0x01100000d20c783b */ /* 0x000f2e0000004200 */
[C---:B------:R-:W-:Y:S08]  /*5500*/  HMMA.16816.F32.BF16 R96, R4.reuse, R16, R96 ;  /* 0x000000100460723c */ /* 0x040ff00000041860 */
[C---:B--2---:R-:W-:Y:S08]  /*5510*/  HMMA.16816.F32.BF16 R72, R4.reuse, R8, R72 ;  /* 0x000000080448723c */ /* 0x044ff00000041848 */
[C---:B------:R-:W-:Y:S01]  /*5520*/  HMMA.16816.F32.BF16 R68, R4.reuse, R10, R68 ;  /* 0x0000000a0444723c */ /* 0x040fe20000041844 */
[----:B------:R-:W2:Y:S07]  /*5530*/  LDSM.16.MT88.4 R8, [R60+0x5000] ;  /* 0x005000003c08783b */ /* 0x000eae0000004200 */
        /* <DEDUP_REMOVED lines=17> */
[----:B-1----:R-:W-:Y:S01]  /*5650*/  F2FP.BF16.F32.PACK_AB R7, R40, R43 ;  /* 0x0000002b2807723e */ /* 0x002fe200000010ff */
[----:B------:R-:W-:-:S06]  /*5660*/  FADD.FTZ R44, R44, R47 ;  /* 0x0000002f2c2c7221 */ /* 0x000fcc0000010000 */
[C---:B---3--:R-:W-:Y:S08]  /*5670*/  HMMA.16816.F32.BF16 R120, R4.reuse, R32, R120 ;  /* 0x000000200478723c */ /* 0x048ff00000041878 */
        /* <DEDUP_REMOVED lines=239> */
[----:B------:R-:W3:Y:S01]  /*6570*/  LDCU UR4, c[0x0][0x45c] ;  /* 0x00008b80ff0477ac */ /* 0x000ee20008000800 */
[----:B------:R-:W4:Y:S01]  /*6580*/  LDCU.64 UR8, c[0x0][0x3a8] ;  /* 0x00007500ff0877ac */ /* 0x000f220008000a00 */
[----:B------:R-:W2:Y:S01]  /*6590*/  LDCU.64 UR6, c[0x0][0x3a0] ;  /* 0x00007400ff0677ac */ /* 0x000ea20008000a00 */
[----:B-1----:R-:W-:Y:S01]  /*65a0*/  ULEA UR5, UR5, UR11, 0x18 ;  /* 0x0000000b05057291 */ /* 0x002fe2000f8ec0ff */
[----:B------:R-:W-:-:S02]  /*65b0*/  IADD3 R220, PT, PT, R210, 0xc040, RZ ;  /* 0x0000c040d2dc7810 */ /* 0x000fc40007ffe0ff */
[----:B------:R-:W-:-:S09]  /*65c0*/  MOV R222, RZ ;  /* 0x000000ff00de7202 */ /* 0x000fd20000000f00 */
.L_x_1936:
[----:B------:R-:W-:Y:S01]  /*65d0*/  @!P1 IADD3 R7, P0, PT, RZ, -R222, RZ ;  /* 0x800000deff079210 */ /* 0x000fe20007f1e0ff */
[----:B------:R-:W1:Y:S01]  /*65e0*/  S2R R209, SR_TID.X ;  /* 0x0000000000d17919 */ /* 0x000e620000002100 */
[----:B------:R-:W5:Y:S01]  /*65f0*/  @!P1 LDC R28, c[0x0][0x3c0] ;  /* 0x0000f000ff1c9b82 */ /* 0x000f620000000800 */
[----:B------:R-:W-:Y:S07]  /*6600*/  DEPBAR.LE SB0, 0x0 ;  /* 0x000080000000791a */ /* 0x000fee0000000000 */
[----:B------:R-:W2:Y:S08]  /*6610*/  LDC R31, c[0x0][0x3c4] ;  /* 0x0000f100ff1f7b82 */ /* 0x000eb00000000800 */
        /* <DEDUP_REMOVED lines=10> */
[----:B-----5:R-:W-:Y:S01]  /*66c0*/  @!P1 IMAD.SHL.U32 R6, R28, 0x80, RZ ;  /* 0x000000801c069824 */ /* 0x020fe200078e00ff */
        /* <DEDUP_REMOVED lines=13> */
[----:B--2---:R-:W-:Y:S06]  /*67a0*/  @!P1 BRA `(.L_x_1933) ;  /* 0x0000000000f49947 */ /* 0x004fec0003800000 */
        /* <DEDUP_REMOVED lines=61> */
.L_x_1933:
        /* <DEDUP_REMOVED lines=8> */
[----:B------:R-:W-:Y:S03]  /*6c00*/  LOP3.LUT R189, R132, 0x400, RZ, 0xc0, !PT ;  /* 0x0000040084bd7812 */ /* 0x000fe600078ec0ff */
[----:B------:R-:W-:Y:S01]  /*6c10*/  LDGSTS.E.BYPASS.LTC128B.128 [R233+0x10000], desc[UR24][R218.64+0x80] ;  /* 0x10000080dae97fae */ /* 0x000fe2000b981a18 */
[----:B------:R-:W-:Y:S02]  /*6c20*/  IADD3.X R31, PT, PT, R28, R219, RZ, P0, !PT ;  /* 0x000000db1c1f7210 */ /* 0x000fe400007fe4ff */
[----:B------:R-:W-:Y:S02]  /*6c30*/  IADD3 R40, P2, PT, R30, R29, RZ ;  /* 0x0000001d1e287210 */ /* 0x000fe40007f5e0ff */
[----:B------:R-:W-:Y:S01]  /*6c40*/  LEA R189, R2, R189, 0x1 ;  /* 0x000000bd02bd7211 */ /* 0x000fe200078e08ff */
[----:B------:R-:W-:Y:S01]  /*6c50*/  LDGSTS.E.BYPASS.LTC128B.128 [R233+0xc800], desc[UR24][R30.64] ;  /* 0x0c8000001ee97fae */ /* 0x000fe2000b981a18 */
[-C--:B------:R-:W-:Y:S02]  /*6c60*/  IADD3.X R41, PT, PT, R31, R28.reuse, RZ, P2, !PT ;  /* 0x0000001c1f297210 */ /* 0x080fe400017fe4ff */
[-C--:B------:R-:W-:Y:S03]  /*6c70*/  IADD3 R38, P0, PT, R40, R29.reuse, RZ ;  /* 0x0000001d28267210 */ /* 0x080fe60007f1e0ff */
[----:B------:R1:W-:Y:S01]  /*6c80*/  LDGSTS.E.BYPASS.LTC128B.128 [R233+0x10800], desc[UR24][R30.64+0x80] ;  /* 0x108000801ee97fae */ /* 0x0003e2000b981a18 */
[----:B------:R-:W-:Y:S02]  /*6c90*/  LEA R190, R190, UR5, 0x1 ;  /* 0x00000005bebe7c11 */ /* 0x000fe4000f8e08ff */
[-C--:B------:R-:W-:Y:S03]  /*6ca0*/  IADD3.X R39, PT, PT, R41, R28.reuse, RZ, P0, !PT ;  /* 0x0000001c29277210 */ /* 0x080fe600007fe4ff */
[----:B------:R-:W-:Y:S01]  /*6cb0*/  LDGSTS.E.BYPASS.LTC128B.128 [R233+0xd000], desc[UR24][R40.64] ;  /* 0x0d00000028e97fae */ /* 0x000fe2000b981a18 */
[-C--:B------:R-:W-:Y:S02]  /*6cc0*/  IADD3 R36, P2, PT, R38, R29.reuse, RZ ;  /* 0x0000001d26247210 */ /* 0x080fe40007f5e0ff */
[----:B------:R-:W-:Y:S03]  /*6cd0*/  IADD3 R2, PT, PT, R189, UR5, RZ ;  /* 0x00000005bd027c10 */ /* 0x000fe6000fffe0ff */
[----:B------:R-:W-:Y:S01]  /*6ce0*/  LDGSTS.E.BYPASS.LTC128B.128 [R233+0x11000], desc[UR24][R40.64+0x80] ;  /* 0x1100008028e97fae */ /* 0x000fe2000b981a18 */
[-C--:B------:R-:W-:Y:S02]  /*6cf0*/  IADD3.X R37, PT, PT, R39, R28.reuse, RZ, P2, !PT ;  /* 0x0000001c27257210 */ /* 0x080fe400017fe4ff */
[-C--:B------:R-:W-:Y:S03]  /*6d00*/  IADD3 R34, P0, PT, R36, R29.reuse, RZ ;  /* 0x0000001d24227210 */ /* 0x080fe60007f1e0ff */
[----:B------:R-:W-:Y:S01]  /*6d10*/  LDGSTS.E.BYPASS.LTC128B.128 [R233+0xd800], desc[UR24][R38.64] ;  /* 0x0d80000026e97fae */ /* 0x000fe2000b981a18 */
[----:B------:R-:W-:Y:S02]  /*6d20*/  IADD3 R221, PT, PT, R221, -0x1, RZ ;  /* 0xffffffffdddd7810 */ /* 0x000fe40007ffe0ff */
[-C--:B------:R-:W-:Y:S03]  /*6d30*/  IADD3.X R35, PT, PT, R37, R28.reuse, RZ, P0, !PT ;  /* 0x0000001c25237210 */ /* 0x080fe600007fe4ff */
[----:B------:R-:W-:Y:S01]  /*6d40*/  LDGSTS.E.BYPASS.LTC128B.128 [R233+0x11800], desc[UR24][R38.64+0x80] ;  /* 0x1180008026e97fae */ /* 0x000fe2000b981a18 */
[-C--:B------:R-:W-:Y:S05]  /*6d50*/  IADD3 R32, P2, PT, R34, R29.reuse, RZ ;  /* 0x0000001d22207210 */ /* 0x080fea0007f5e0ff */
[----:B------:R-:W-:Y:S01]  /*6d60*/  LDGSTS.E.BYPASS.LTC128B.128 [R233+0xe000], desc[UR24][R36.64] ;  /* 0x0e00000024e97fae */ /* 0x000fe2000b981a18 */
[----:B------:R-:W-:Y:S02]  /*6d70*/  IADD3.X R33, PT, PT, R35, R28, RZ, P2, !PT ;  /* 0x0000001c23217210 */ /* 0x000fe400017fe4ff */
[----:B------:R-:W-:Y:S03]  /*6d80*/  ISETP.GT.AND P2, PT, R221, R214, PT ;  /* 0x000000d6dd00720c */ /* 0x000fe60003f44270 */
[----:B------:R-:W-:Y:S01]  /*6d90*/  LDGSTS.E.BYPASS.LTC128B.128 [R233+0x12000], desc[UR24][R36.64+0x80] ;  /* 0x1200008024e97fae */ /* 0x000fe2000b981a18 */
[----:B-1----:R-:W-:Y:S05]  /*6da0*/  IADD3 R30, P0, PT, R32, R29, RZ ;  /* 0x0000001d201e7210 */ /* 0x002fea0007f1e0ff */
[----:B------:R-:W-:Y:S01]  /*6db0*/  LDGSTS.E.BYPASS.LTC128B.128 [R233+0xe800], desc[UR24][R34.64] ;  /* 0x0e80000022e97fae */ /* 0x000fe2000b981a18 */
[----:B------:R-:W-:Y:S05]  /*6dc0*/  IADD3.X R31, PT, PT, R33, R28, RZ, P0, !PT ;  /* 0x0000001c211f7210 */ /* 0x000fea00007fe4ff */
[----:B------:R-:W-:Y:S01]  /*6dd0*/  LDGSTS.E.BYPASS.LTC128B.128 [R233+0x12800], desc[UR24][R34.64+0x80] ;  /* 0x1280008022e97fae */ /* 0x000fe2000b981a18 */
[C---:B------:R-:W-:Y:S05]  /*6de0*/  LOP3.LUT P0, RZ, R209.reuse, 0x2, RZ, 0xc0, !PT ;  /* 0x00000002d1ff7812 */ /* 0x040fea000780c0ff */
[----:B------:R-:W-:Y:S01]  /*6df0*/  LDGSTS.E.BYPASS.LTC128B.128 [R233+0xf000], desc[UR24][R32.64] ;  /* 0x0f00000020e97fae */ /* 0x000fe2000b981a18 */
[----:B------:R-:W-:Y:S02]  /*6e00*/  SEL R213, R208, 0xffffffe0, !P0 ;  /* 0xffffffe0d0d57807 */ /* 0x000fe40004000000 */
[----:B------:R-:W-:Y:S03]  /*6e10*/  LOP3.LUT P0, RZ, R209, 0x4, RZ, 0xc0, !PT ;  /* 0x00000004d1ff7812 */ /* 0x000fe6000780c0ff */
[----:B------:R-:W-:Y:S01]  /*6e20*/  LDGSTS.E.BYPASS.LTC128B.128 [R233+0x13000], desc[UR24][R32.64+0x80] ;  /* 0x1300008020e97fae */ /* 0x000fe2000b981a18 */
[-C--:B------:R-:W-:Y:S02]  /*6e30*/  IADD3 R188, PT, PT, R190, R213.reuse, RZ ;  /* 0x000000d5bebc7210 */ /* 0x080fe40007ffe0ff */
[----:B------:R-:W-:Y:S03]  /*6e40*/  IADD3 R3, PT, PT, R2, R213, RZ ;  /* 0x000000d502037210 */ /* 0x000fe60007ffe0ff */
[----:B------:R-:W-:Y:S06]  /*6e50*/  LDGSTS.E.BYPASS.LTC128B.128 [R233+0xf800], desc[UR24][R30.64] ;  /* 0x0f8000001ee97fae */ /* 0x000fec000b981a18 */
[----:B------:R1:W-:Y:S06]  /*6e60*/  LDGSTS.E.BYPASS.LTC128B.128 [R233+0x13800], desc[UR24][R30.64+0x80] ;  /* 0x138000801ee97fae */ /* 0x0003ec000b981a18 */
[----:B------:R-:W-:Y:S06]  /*6e70*/  LDSM.16.M88.4 R140, [R190] ;  /* 0x00000000be8c783b */ /* 0x000fec0000000200 */
[----:B------:R-:W2:Y:S06]  /*6e80*/  LDSM.16.M88.4 R144, [R189+UR5+0x4000] ;  /* 0x00400005bd90783b */ /* 0x000eac0008000200 */
[----:B------:R-:W5:Y:S06]  /*6e90*/  LDSM.16.M88.4 R148, [R189+UR5+0x4800] ;  /* 0x00480005bd94783b */ /* 0x000f6c0008000200 */
[----:B------:R-:W3:Y:S06]  /*6ea0*/  LDSM.16.M88.4 R152, [R189+UR5+0x5000] ;  /* 0x00500005bd98783b */ /* 0x000eec0008000200 */
[----:B------:R-:W0:Y:S06]  /*6eb0*/  LDGDEPBAR ;  /* 0x00000000000079af */ /* 0x000e2c0000000000 */
[----:B------:R-:W1:Y:S06]  /*6ec0*/  LDSM.16.M88.4 R156, [R189+UR5+0x5800] ;  /* 0x00580005bd9c783b */ /* 0x000e6c0008000200 */
[----:B------:R-:W4:Y:S06]  /*6ed0*/  LDSM.16.M88.4 R160, [R189+UR5+0x6000] ;  /* 0x00600005bda0783b */ /* 0x000f2c0008000200 */
[----:B------:R-:W4:Y:S01]  /*6ee0*/  LDSM.16.M88.4 R164, [R189+UR5+0x6800] ;  /* 0x00680005bda4783b */ /* 0x000f220008000200 */
[C---:B--2---:R-:W-:Y:S05]  /*6ef0*/  HMMA.16816.F32.BF16 R4, R140.reuse, R144, RZ ;  /* 0x000000908c04723c */ /* 0x044fea00000418ff */
[----:B------:R-:W2:Y:S06]  /*6f00*/  LDSM.16.M88.4 R168, [R189+UR5+0x7000] ;  /* 0x00700005bda8783b */ /* 0x000eac0008000200 */
[----:B------:R-:W2:Y:S01]  /*6f10*/  LDSM.16.M88.4 R172, [R189+UR5+0x7800] ;  /* 0x00780005bdac783b */ /* 0x000ea20008000200 */
[C---:B------:R-:W-:Y:S05]  /*6f20*/  HMMA.16816.F32.BF16 R8, R140.reuse, R146, RZ ;  /* 0x000000928c08723c */ /* 0x040fea00000418ff */
[----:B------:R-:W-:Y:S03]  /*6f30*/  LDSM.16.M88.4 R176, [R188] ;  /* 0x00000000bcb0783b */ /* 0x000fe60000000200 */
[C---:B-----5:R-:W-:Y:S03]  /*6f40*/  HMMA.16816.F32.BF16 R12, R140.reuse, R148, RZ ;  /* 0x000000948c0c723c */ /* 0x060fe600000418ff */
[----:B------:R-:W5:Y:S05]  /*6f50*/  LDSM.16.M88.4 R180, [R3+0x4000] ;  /* 0x0040000003b4783b */ /* 0x000f6a0000000200 */
[C---:B------:R-:W-:Y:S01]  /*6f60*/  HMMA.16816.F32.BF16 R16, R140.reuse, R150, RZ ;  /* 0x000000968c10723c */ /* 0x040fe200000418ff */
[----:B------:R-:W5:Y:S06]  /*6f70*/  LDSM.16.M88.4 R184, [R3+0x4800] ;  /* 0x0048000003b8783b */ /* 0x000f6c0000000200 */
[----:B------:R-:W5:Y:S01]  /*6f80*/  LDSM.16.M88.4 R132, [R3+0x5000] ;  /* 0x005000000384783b */ /* 0x000f620000000200 */
[C---:B---3--:R-:W-:Y:S05]  /*6f90*/  HMMA.16816.F32.BF16 R20, R140.reuse, R152, RZ ;  /* 0x000000988c14723c */ /* 0x048fea00000418ff */
[----:B------:R-:W-:Y:S03]  /*6fa0*/  LDSM.16.M88.4 R144, [R3+0x6000] ;  /* 0x006000000390783b */ /* 0x000fe60000000200 */
[C---:B------:R-:W-:Y:S03]  /*6fb0*/  HMMA.16816.F32.BF16 R24, R140.reuse, R154, RZ ;  /* 0x0000009a8c18723c */ /* 0x040fe600000418ff */
[----:B------:R-:W-:Y:S05]  /*6fc0*/  LDSM.16.M88.4 R148, [R3+0x6800] ;  /* 0x006800000394783b */ /* 0x000fea0000000200 */
[C---:B-1----:R-:W-:Y:S01]  /*6fd0*/  HMMA.16816.F32.BF16 R28, R140.reuse, R156, RZ ;  /* 0x0000009c8c1c723c */ /* 0x042fe200000418ff */
[----:B------:R-:W-:Y:S01]  /*6fe0*/  LDSM.16.M88.4 R152, [R3+0x7000] ;  /* 0x007000000398783b */ /* 0x000fe20000000200 */
[----:B------:R-:W-:Y:S04]  /*6ff0*/  SEL R157, R139, 0xffffffc0, !P0 ;  /* 0xffffffc08b9d7807 */ /* 0x000fe80004000000 */
[-C--:B------:R-:W-:Y:S02]  /*7000*/  IADD3 R200, PT, PT, R190, R157.reuse, RZ ;  /* 0x0000009dbec87210 */ /* 0x080fe40007ffe0ff */
[C---:B------:R-:W-:Y:S01]  /*7010*/  HMMA.16816.F32.BF16 R32, R140.reuse, R158, RZ ;  /* 0x0000009e8c20723c */ /* 0x040fe200000418ff */
[----:B------:R-:W-:Y:S02]  /*7020*/  IADD3 R136, PT, PT, R2, R157, RZ ;  /* 0x0000009d02887210 */ /* 0x000fe40007ffe0ff */
[----:B------:R-:W-:Y:S01]  /*7030*/  LDSM.16.M88.4 R156, [R3+0x7800] ;  /* 0x00780000039c783b */ /* 0x000fe20000000200 */
[C---:B------:R-:W-:Y:S02]  /*7040*/  IADD3 R201, PT, PT, R213.reuse, R200, RZ ;  /* 0x000000c8d5c97210 */ /* 0x040fe40007ffe0ff */
[----:B------:R-:W-:Y:S02]  /*7050*/  IADD3 R2, PT, PT, R213, R136, RZ ;  /* 0x00000088d5027210 */ /* 0x000fe40007ffe0ff */
[C---:B----4-:R-:W-:Y:S01]  /*7060*/  HMMA.16816.F32.BF16 R36, R140.reuse, R160, RZ ;  /* 0x000000a08c24723c */ /* 0x050fe200000418ff */
        /* <DEDUP_REMOVED lines=8> */
[C---:B--2---:R-:W-:Y:S08]  /*70f0*/  HMMA.16816.F32.BF16 R52, R140.reuse, R168, RZ ;  /* 0x000000a88c34723c */ /* 0x044ff000000418ff */
        /* <DEDUP_REMOVED lines=156> */
[----:B------:R4:W3:Y:S01]  /*7ac0*/  MUFU.TANH R9, R133 ;  /* 0x0000008500097308 */ /* 0x0008e20000002400 */
[C---:B--2---:R-:W-:Y:S03]  /*7ad0*/  HMMA.16816.F32.BF16 R20, R200.reuse, R140, R20 ;  /* 0x0000008cc814723c */ /* 0x044fe60000041814 */
[----:B------:R-:W-:Y:S01]  /*7ae0*/  FMUL.FTZ R196, R14, UR10 ;  /* 0x0000000a0ec47c20 */ /* 0x000fe20008410000 */
[----:B------:R-:W-:Y:S05]  /*7af0*/  FMUL.FTZ R197, R13, UR10 ;  /* 0x0000000a0dc57c20 */ /* 0x000fea0008410000 */
[----:B------:R2:W2:Y:S01]  /*7b00*/  MUFU.TANH R186, R192 ;  /* 0x000000c000ba7308 */ /* 0x0004a20000002400 */
[C---:B------:R-:W-:Y:S01]  /*7b10*/  HMMA.16816.F32.BF16 R24, R200.reuse, R142, R24 ;  /* 0x0000008ec818723c */ /* 0x040fe20000041818 */
[----:B------:R-:W-:Y:S02]  /*7b20*/  LDSM.16.M88.4 R140, [R2+0xa000] ;  /* 0x00a00000028c783b */ /* 0x000fe40000000200 */
[----:B-1----:R-:W-:Y:S06]  /*7b30*/  FMUL.FTZ R136, R12, UR10 ;  /* 0x0000000a0c887c20 */ /* 0x002fec0008410000 */
[----:B------:R1:W1:Y:S01]  /*7b40*/  MUFU.TANH R183, R191 ;  /* 0x000000bf00b77308 */ /* 0x0002620000002400 */
[----:B----4-:R-:W4:Y:S09]  /*7b50*/  LDSM.16.M88.4 R132, [R2+0x9800] ;  /* 0x009800000284783b */ /* 0x010f320000000200 */
[----:B------:R5:W3:Y:S01]  /*7b60*/  MUFU.TANH R179, R195 ;  /* 0x000000c300b37308 */ /* 0x000ae20000002400 */
[----:B--2---:R-:W-:Y:S01]  /*7b70*/  FMUL.FTZ R192, R10, UR10 ;  /* 0x0000000a0ac07c20 */ /* 0x004fe20008410000 */
[----:B------:R-:W-:Y:S08]  /*7b80*/  FMUL.FTZ R252, R25, UR10 ;  /* 0x0000000a19fc7c20 */ /* 0x000ff00008410000 */
[----:B------:R2:W2:Y:S01]  /*7b90*/  MUFU.TANH R177, R194 ;  /* 0x000000c200b17308 */ /* 0x0004a20000002400 */
[----:B-1----:R-:W-:Y:S09]  /*7ba0*/  FMUL.FTZ R191, R16, UR10 ;  /* 0x0000000a10bf7c20 */ /* 0x002ff20008410000 */
[----:B------:R1:W1:Y:S01]  /*7bb0*/  MUFU.TANH R181, R192 ;  /* 0x000000c000b57308 */ /* 0x0002620000002400 */
[----:B-----5:R-:W-:Y:S09]  /*7bc0*/  FMUL.FTZ R195, R15, UR10 ;  /* 0x0000000a0fc37c20 */ /* 0x020ff20008410000 */
[----:B------:R5:W3:Y:S01]  /*7bd0*/  MUFU.TANH R182, R136 ;  /* 0x0000008800b67308 */ /* 0x000ae20000002400 */
[----:B--2---:R-:W-:Y:S09]  /*7be0*/  FMUL.FTZ R194, R17, UR10 ;  /* 0x0000000a11c27c20 */ /* 0x004ff20008410000 */
[----:B------:R2:W2:Y:S01]  /*7bf0*/  MUFU.TANH R170, R191 ;  /* 0x000000bf00aa7308 */ /* 0x0004a20000002400 */
[C---:B----4-:R-:W-:Y:S03]  /*7c00*/  HMMA.16816.F32.BF16 R28, R200.reuse, R132, R28 ;  /* 0x00000084c81c723c */ /* 0x050fe6000004181c */
[----:B-1----:R-:W-:Y:S01]  /*7c10*/  FMUL.FTZ R192, R19, UR10 ;  /* 0x0000000a13c07c20 */ /* 0x002fe20008410000 */
[----:B------:R-:W-:Y:S05]  /*7c20*/  FMUL.FTZ R133, R27, UR10 ;  /* 0x0000000a1b857c20 */ /* 0x000fea0008410000 */
[----:B------:R1:W4:Y:S01]  /*7c30*/  MUFU.TANH R154, R193 ;  /* 0x000000c1009a7308 */ /* 0x0003220000002400 */
[C---:B------:R-:W-:Y:S03]  /*7c40*/  HMMA.16816.F32.BF16 R32, R200.reuse, R134, R32 ;  /* 0x00000086c820723c */ /* 0x040fe60000041820 */
[----:B-----5:R-:W-:Y:S06]  /*7c50*/  FMUL.FTZ R136, R20, UR10 ;  /* 0x0000000a14887c20 */ /* 0x020fec0008410000 */
[----:B------:R5:W1:Y:S01]  /*7c60*/  MUFU.TANH R175, R196 ;  /* 0x000000c400af7308 */ /* 0x000a620000002400 */
[C---:B------:R-:W-:Y:S03]  /*7c70*/  HMMA.16816.F32.BF16 R36, R200.reuse, R140, R36 ;  /* 0x0000008cc824723c */ /* 0x040fe60000041824 */
[----:B------:R-:W-:Y:S01]  /*7c80*/  FMUL.FTZ R248, R28, UR10 ;  /* 0x0000000a1cf87c20 */ /* 0x000fe20008410000 */
[----:B------:R-:W-:Y:S01]  /*7c90*/  FMUL.FTZ R250, R29, UR10 ;  /* 0x0000000a1dfa7c20 */ /* 0x000fe20008410000 */
[----:B------:R-:W-:Y:S04]  /*7ca0*/  FMUL.FTZ R135, R30, UR10 ;  /* 0x0000000a1e877c20 */ /* 0x000fe80008410000 */
[----:B------:R3:W3:Y:S01]  /*7cb0*/  MUFU.TANH R169, R195 ;  /* 0x000000c300a97308 */ /* 0x0006e20000002400 */
[----:B------:R-:W-:Y:S01]  /*7cc0*/  FMUL.FTZ R134, R31, UR10 ;  /* 0x0000000a1f867c20 */ /* 0x000fe20008410000 */
[C---:B------:R-:W-:Y:S01]  /*7cd0*/  HMMA.16816.F32.BF16 R40, R200.reuse, R142, R40 ;  /* 0x0000008ec828723c */ /* 0x040fe20000041828 */
[----:B------:R-:W4:Y:S02]  /*7ce0*/  LDSM.16.M88.4 R28, [R2+0xa800] ;  /* 0x00a80000021c783b */ /* 0x000f240000000200 */
[----:B------:R-:W-:Y:S01]  /*7cf0*/  FMUL.FTZ R33, R33, UR10 ;  /* 0x0000000a21217c20 */ /* 0x000fe20008410000 */
[----:B------:R-:W-:Y:S01]  /*7d00*/  FMUL.FTZ R34, R34, UR10 ;  /* 0x0000000a22227c20 */ /* 0x000fe20008410000 */
[----:B------:R-:W-:Y:S03]  /*7d10*/  FMUL.FTZ R35, R35, UR10 ;  /* 0x0000000a23237c20 */ /* 0x000fe60008410000 */
[----:B------:R3:W4:Y:S01]  /*7d20*/  MUFU.TANH R174, R194 ;  /* 0x000000c200ae7308 */ /* 0x0007220000002400 */
[----:B------:R-:W-:Y:S01]  /*7d30*/  FMUL.FTZ R246, R32, UR10 ;  /* 0x0000000a20f67c20 */ /* 0x000fe20008410000 */
[----:B--2---:R-:W-:Y:S01]  /*7d40*/  FMUL.FTZ R191, R24, UR10 ;  /* 0x0000000a18bf7c20 */ /* 0x004fe20008410000 */
[----:B-1----:R-:W-:Y:S01]  /*7d50*/  FMUL.FTZ R193, R18, UR10 ;  /* 0x0000000a12c17c20 */ /* 0x002fe20008410000 */
[----:B-----5:R-:W-:Y:S01]  /*7d60*/  FMUL.FTZ R196, R21, UR10 ;  /* 0x0000000a15c47c20 */ /* 0x020fe20008410000 */
[----:B------:R-:W-:Y:S01]  /*7d70*/  FMUL.FTZ R36, R36, UR10 ;  /* 0x0000000a24247c20 */ /* 0x000fe20008410000 */
[----:B------:R-:W-:Y:S01]  /*7d80*/  FMUL.FTZ R37, R37, UR10 ;  /* 0x0000000a25257c20 */ /* 0x000fe20008410000 */
[----:B------:R-:W-:Y:S03]  /*7d90*/  FMUL.FTZ R38, R38, UR10 ;  /* 0x0000000a26267c20 */ /* 0x000fe60008410000 */
[----:B------:R-:W1:Y:S01]  /*7da0*/  MUFU.TANH R244, R33 ;  /* 0x0000002100f47308 */ /* 0x000e620000002400 */
[----:B------:R-:W-:Y:S01]  /*7db0*/  FMUL.FTZ R39, R39, UR10 ;  /* 0x0000000a27277c20 */ /* 0x000fe20008410000 */
[----:B---3--:R-:W-:Y:S01]  /*7dc0*/  FMUL.FTZ R195, R22, UR10 ;  /* 0x0000000a16c37c20 */ /* 0x008fe20008410000 */
[----:B------:R-:W-:Y:S01]  /*7dd0*/  FMUL.FTZ R238, R40, UR10 ;  /* 0x0000000a28ee7c20 */ /* 0x000fe20008410000 */
[----:B------:R-:W-:Y:S01]  /*7de0*/  FMUL.FTZ R41, R41, UR10 ;  /* 0x0000000a29297c20 */ /* 0x000fe20008410000 */
[----:B------:R-:W-:Y:S05]  /*7df0*/  FMUL.FTZ R42, R42, UR10 ;  /* 0x0000000a2a2a7c20 */ /* 0x000fea0008410000 */
[----:B------:R-:W2:Y:S01]  /*7e00*/  MUFU.TANH R251, R34 ;  /* 0x0000002200fb7308 */ /* 0x000ea20000002400 */
[----:B------:R-:W-:Y:S01]  /*7e10*/  FMUL.FTZ R43, R43, UR10 ;  /* 0x0000000a2b2b7c20 */ /* 0x000fe20008410000 */
[----:B------:R-:W-:Y:S08]  /*7e20*/  FMUL.FTZ R194, R23, UR10 ;  /* 0x0000000a17c27c20 */ /* 0x000ff00008410000 */
[----:B------:R3:W1:Y:S10]  /*7e30*/  MUFU.TANH R249, R35 ;  /* 0x0000002300f97308 */ /* 0x0006740000002400 */
[----:B------:R-:W1:Y:S01]  /*7e40*/  MUFU.TANH R171, R192 ;  /* 0x000000c000ab7308 */ /* 0x000e620000002400 */
[C---:B----4-:R-:W-:Y:S09]  /*7e50*/  HMMA.16816.F32.BF16 R44, R200.reuse, R28, R44 ;  /* 0x0000001cc82c723c */ /* 0x050ff2000004182c */
[----:B------:R4:W1:Y:S01]  /*7e60*/  MUFU.TANH R162, R136 ;  /* 0x0000008800a27308 */ /* 0x0008620000002400 */
[----:B---3--:R-:W3:Y:S01]  /*7e70*/  LDSM.16.M88.4 R32, [R2+0xb000] ;  /* 0x00b000000220783b */ /* 0x008ee20000000200 */
[C---:B------:R-:W-:Y:S08]  /*7e80*/  HMMA.16816.F32.BF16 R48, R200.reuse, R30, R48 ;  /* 0x0000001ec830723c */ /* 0x040ff00000041830 */
[----:B------:R5:W1:Y:S01]  /*7e90*/  MUFU.TANH R158, R191 ;  /* 0x000000bf009e7308 */ /* 0x000a620000002400 */
[----:B------:R-:W2:Y:S01]  /*7ea0*/  LDSM.16.M88.4 R28, [R2+0xb800] ;  /* 0x00b80000021c783b */ /* 0x000ea20000000200 */
[----:B------:R-:W-:Y:S08]  /*7eb0*/  DEPBAR.LE SB0, 0x0 ;  /* 0x000080000000791a */ /* 0x000ff00000000000 */
[----:B------:R1:W1:Y:S01]  /*7ec0*/  MUFU.TANH R178, R197 ;  /* 0x000000c500b27308 */ /* 0x0002620000002400 */
[----:B------:R-:W-:Y:S01]  /*7ed0*/  BAR.SYNC.DEFER_BLOCKING 0x0 ;  /* 0x0000000000007b1d */ /* 0x000fe20000010000 */
[----:B----4-:R-:W-:Y:S01]  /*7ee0*/  FMUL.FTZ R136, R26, UR10 ;  /* 0x0000000a1a887c20 */ /* 0x010fe20008410000 */
        /* <DEDUP_REMOVED lines=9> */
[----:B------:R4:W1:Y:S10]  /*7f80*/  MUFU.TANH R166, R196 ;  /* 0x000000c400a67308 */ /* 0x0008740000002400 */
[----:B------:R4:W1:Y:S01]  /*7f90*/  MUFU.TANH R159, R195 ;  /* 0x000000c3009f7308 */ /* 0x0008620000002400 */
[C---:B---3--:R-:W-:Y:S09]  /*7fa0*/  HMMA.16816.F32.BF16 R52, R200.reuse, R32, R52 ;  /* 0x00000020c834723c */ /* 0x048ff20000041834 */
[----:B------:R4:W3:Y:S01]  /*7fb0*/  MUFU.TANH R157, R194 ;  /* 0x000000c2009d7308 */ /* 0x0008e20000002400 */
[C---:B------:R-:W-:Y:S09]  /*7fc0*/  HMMA.16816.F32.BF16 R56, R200.reuse, R34, R56 ;  /* 0x00000022c838723c */ /* 0x040ff20000041838 */
[----:B------:R4:W1:Y:S01]  /*7fd0*/  MUFU.TANH R167, R136 ;  /* 0x0000008800a77308 */ /* 0x0008620000002400 */
[C---:B--2---:R-:W-:Y:S03]  /*7fe0*/  HMMA.16816.F32.BF16 R60, R200.reuse, R28, R60 ;  /* 0x0000001cc83c723c */ /* 0x044fe6000004183c */
[----:B------:R-:W-:Y:S01]  /*7ff0*/  FMUL.FTZ R52, R52, UR10 ;  /* 0x0000000a34347c20 */ /* 0x000fe20008410000 */
[----:B------:R-:W-:Y:S01]  /*8000*/  FMUL.FTZ R53, R53, UR10 ;  /* 0x0000000a35357c20 */ /* 0x000fe20008410000 */
[----:B------:R-:W-:Y:S04]  /*8010*/  FMUL.FTZ R54, R54, UR10 ;  /* 0x0000000a36367c20 */ /* 0x000fe80008410000 */
[----:B------:R4:W2:Y:S01]  /*8020*/  MUFU.TANH R165, R133 ;  /* 0x0000008500a57308 */ /* 0x0008a20000002400 */
[----:B------:R-:W-:Y:S01]  /*8030*/  FMUL.FTZ R55, R55, UR10 ;  /* 0x0000000a37377c20 */ /* 0x000fe20008410000 */
[----:B------:R-:W-:Y:S03]  /*8040*/  HMMA.16816.F32.BF16 R64, R200, R30, R64 ;  /* 0x0000001ec840723c */ /* 0x000fe60000041840 */
[----:B------:R-:W-:Y:S01]  /*8050*/  FMUL.FTZ R204, R56, UR10 ;  /* 0x0000000a38cc7c20 */ /* 0x000fe20008410000 */
[----:B------:R-:W-:Y:S01]  /*8060*/  FMUL.FTZ R57, R57, UR10 ;  /* 0x0000000a39397c20 */ /* 0x000fe20008410000 */
[----:B------:R-:W-:Y:S03]  /*8070*/  FMUL.FTZ R58, R58, UR10 ;  /* 0x0000000a3a3a7c20 */ /* 0x000fe60008410000 */
[----:B------:R4:W1:Y:S01]  /*8080*/  MUFU.TANH R163, R135 ;  /* 0x0000008700a37308 */ /* 0x0008620000002400 */
[----:B------:R-:W-:Y:S01]  /*8090*/  FMUL.FTZ R59, R59, UR10 ;  /* 0x0000000a3b3b7c20 */ /* 0x000fe20008410000 */
[----:B-----5:R-:W-:Y:S01]  /*80a0*/  FMUL.FTZ R191, R60, UR10 ;  /* 0x0000000a3cbf7c20 */ /* 0x020fe20008410000 */
[----:B------:R-:W-:Y:S01]  /*80b0*/  FMUL.FTZ R61, R61, UR10 ;  /* 0x0000000a3d3d7c20 */ /* 0x000fe20008410000 */
[----:B------:R-:W-:Y:S06]  /*80c0*/  FMUL.FTZ R62, R62, UR10 ;  /* 0x0000000a3e3e7c20 */ /* 0x000fec0008410000 */
[----:B------:R4:W1:Y:S01]  /*80d0*/  MUFU.TANH R161, R134 ;  /* 0x0000008600a17308 */ /* 0x0008620000002400 */
        /* <DEDUP_REMOVED lines=118> */
.L_x_1935:
        /* <DEDUP_REMOVED lines=37> */
.L_x_1934:
[----:B------:R-:W-:Y:S01]  /*8a90*/  FMNMX3.FTZ R3, R137, R146, R186, !PT ;  /* 0x0000009289037276 */ /* 0x000fe200078100ba */
[----:B--2---:R-:W-:Y:S01]  /*8aa0*/  LDSM.16.MT88.4 R12, [R210+0xc000] ;  /* 0x00c00000d20c783b */ /* 0x004fe20000004200 */
[----:B------:R-:W-:Y:S02]  /*8ab0*/  FMNMX3.FTZ R2, R0, R179, R177, !PT ;  /* 0x000000b300027276 */ /* 0x000fe400078100b1 */
[----:B------:R-:W-:Y:S02]  /*8ac0*/  FMNMX3.FTZ R3, R3, R183, R154, !PT ;  /* 0x000000b703037276 */ /* 0x000fe4000781009a */
[----:B------:R-:W-:Y:S02]  /*8ad0*/  FMNMX3.FTZ R2, R2, R181, R9, !PT ;  /* 0x000000b502027276 */ /* 0x000fe40007810009 */
[----:B-1----:R-:W-:Y:S01]  /*8ae0*/  FMNMX3.FTZ R3, R3, R182, R178, !PT ;  /* 0x000000b603037276 */ /* 0x002fe200078100b2 */
[----:B----4-:R-:W-:Y:S01]  /*8af0*/  LDSM.16.MT88.4 R44, [R210+0x10000] ;  /* 0x01000000d22c783b */ /* 0x010fe20000004200 */
        /* <DEDUP_REMOVED lines=27> */
[----:B------:R-:W-:Y:S01]  /*8cb0*/  IADD3 R141, PT, PT, R210, R213, RZ ;  /* 0x000000d5d28d7210 */ /* 0x000fe20007ffe0ff */
[----:B------:R-:W1:Y:S01]  /*8cc0*/  SHFL.BFLY PT, R3, R4, 0x2, 0x1f ;  /* 0x0c401f0004037f89 */ /* 0x000e6200000e0000 */
[----:B------:R-:W-:Y:S02]  /*8cd0*/  MOV R140, R220 ;  /* 0x000000dc008c7202 */ /* 0x000fe40000000f00 */
[----:B------:R-:W-:Y:S05]  /*8ce0*/  @P0 IADD3 R140, PT, PT, R227, -0x40, RZ ;  /* 0xffffffc0e38c0810 */ /* 0x000fea0007ffe0ff */
[----:B------:R-:W2:Y:S01]  /*8cf0*/  SHFL.BFLY PT, R2, R7, 0x2, 0x1f ;  /* 0x0c401f0007027f89 */ /* 0x000ea200000e0000 */
[----:B------:R-:W-:Y:S02]  /*8d00*/  ISETP.GT.AND P0, PT, R221, R214, PT ;  /* 0x000000d6dd00720c */ /* 0x000fe40003f04270 */
[----:B------:R-:W-:Y:S05]  /*8d10*/  IADD3 R213, PT, PT, R213, R140, RZ ;  /* 0x0000008cd5d57210 */ /* 0x000fea0007ffe0ff */
[----:B------:R-:W-:Y:S01]  /*8d20*/  LDSM.16.MT88.4 R20, [R141+0xc000] ;  /* 0x00c000008d14783b */ /* 0x000fe20000004200 */
[----:B------:R-:W-:Y:S07]  /*8d30*/  IADD3 R226, PT, PT, R226, -0x80, RZ ;  /* 0xffffff80e2e27810 */ /* 0x000fee0007ffe0ff */
[----:B------:R-:W-:Y:S08]  /*8d40*/  LDSM.16.MT88.4 R28, [R140] ;  /* 0x000000008c1c783b */ /* 0x000ff00000004200 */
[----:B------:R-:W-:Y:S08]  /*8d50*/  LDSM.16.MT88.4 R36, [R213] ;  /* 0x00000000d524783b */ /* 0x000ff00000004200 */
[----:B------:R-:W-:Y:S08]  /*8d60*/  LDSM.16.MT88.4 R52, [R141+0x10000] ;  /* 0x010000008d34783b */ /* 0x000ff00000004200 */
        /* <DEDUP_REMOVED lines=15> */
[----:B------:R-:W-:Y:S02]  /*8e60*/  MOV R137, R132 ;  /* 0x0000008400897202 */ /* 0x000fe40000000f00 */
[----:B------:R-:W-:Y:S01]  /*8e70*/  FSEL R150, R150, RZ, P2 ;  /* 0x000000ff96967208 */ /* 0x000fe20001000000 */
[----:B------:R-:W-:Y:S01]  /*8e80*/  FMUL.FTZ R0, R4, UR4 ;  /* 0x0000000404007c20 */ /* 0x000fe20008410000 */
[--C-:B------:R-:W-:Y:S01]  /*8e90*/  FFMA.FTZ R149, R146, UR4, -R151.reuse ;  /* 0x0000000492957c23 */ /* 0x100fe20008010897 */
[--C-:B------:R-:W-:Y:S01]  /*8ea0*/  FFMA.FTZ R148, R186, UR4, -R151.reuse ;  /* 0x00000004ba947c23 */ /* 0x100fe20008010897 */
[--C-:B------:R-:W-:Y:S01]  /*8eb0*/  FFMA.FTZ R146, R183, UR4, -R151.reuse ;  /* 0x00000004b7927c23 */ /* 0x100fe20008010897 */
[--C-:B------:R-:W-:Y:S01]  /*8ec0*/  FFMA.FTZ R142, R9, UR4, -R150.reuse ;  /* 0x00000004098e7c23 */ /* 0x100fe20008010896 */
[--C-:B------:R-:W-:Y:S01]  /*8ed0*/  FFMA.FTZ R147, R179, UR4, -R150.reuse ;  /* 0x00000004b3937c23 */ /* 0x100fe20008010896 */
[--C-:B------:R-:W-:Y:S01]  /*8ee0*/  FFMA.FTZ R144, R177, UR4, -R150.reuse ;  /* 0x00000004b1907c23 */ /* 0x100fe20008010896 */
[--C-:B------:R-:W-:Y:S01]  /*8ef0*/  FFMA.FTZ R145, R154, UR4, -R151.reuse ;  /* 0x000000049a917c23 */ /* 0x100fe20008010897 */
[--C-:B------:R-:W-:Y:S01]  /*8f00*/  FFMA.FTZ R143, R181, UR4, -R150.reuse ;  /* 0x00000004b58f7c23 */ /* 0x100fe20008010896 */
[----:B------:R-:W1:Y:S01]  /*8f10*/  MUFU.EX2 R2, R2 ;  /* 0x0000000200027308 */ /* 0x000e620000000800 */
[--C-:B------:R-:W-:Y:S01]  /*8f20*/  FFMA.FTZ R156, R162, UR4, -R151.reuse ;  /* 0x00000004a29c7c23 */ /* 0x100fe20008010897 */
[--C-:B------:R-:W-:Y:S01]  /*8f30*/  FFMA.FTZ R152, R171, UR4, -R150.reuse ;  /* 0x00000004ab987c23 */ /* 0x100fe20008010896 */
[--C-:B------:R-:W-:Y:S07]  /*8f40*/  FFMA.FTZ R153, R157, UR4, -R150.reuse ;  /* 0x000000049d997c23 */ /* 0x100fee0008010896 */
[----:B------:R-:W2:Y:S01]  /*8f50*/  MUFU.EX2 R0, R0 ;  /* 0x0000000000007308 */ /* 0x000ea20000000800 */
[--C-:B------:R-:W-:Y:S01]  /*8f60*/  FFMA.FTZ R154, R158, UR4, -R151.reuse ;  /* 0x000000049e9a7c23 */ /* 0x100fe20008010897 */
[--C-:B------:R-:W-:Y:S01]  /*8f70*/  FFMA.FTZ R160, R159, UR4, -R150.reuse ;  /* 0x000000049fa07c23 */ /* 0x100fe20008010896 */
[--C-:B------:R-:W-:Y:S07]  /*8f80*/  FFMA.FTZ R157, R252, UR4, -R151.reuse ;  /* 0x00000004fc9d7c23 */ /* 0x100fee0008010897 */
[----:B------:R-:W-:Y:S01]  /*8f90*/  MUFU.EX2 R149, R149 ;  /* 0x0000009500957308 */ /* 0x000fe20000000800 */
[--C-:B------:R-:W-:Y:S01]  /*8fa0*/  FFMA.FTZ R158, R167, UR4, -R150.reuse ;  /* 0x00000004a79e7c23 */ /* 0x100fe20008010896 */
[--C-:B------:R-:W-:Y:S01]  /*8fb0*/  FFMA.FTZ R155, R165, UR4, -R150.reuse ;  /* 0x00000004a59b7c23 */ /* 0x100fe20008010896 */
[--C-:B------:R-:W-:Y:S07]  /*8fc0*/  FFMA.FTZ R166, R166, UR4, -R151.reuse ;  /* 0x00000004a6a67c23 */ /* 0x100fee0008010897 */
        /* <DEDUP_REMOVED lines=29> */
[C---:B------:R-:W-:Y:S01]  /*91a0*/  FMUL.FTZ R34, R0.reuse, R102 ;  /* 0x0000006600227220 */ /* 0x040fe20000410000 */
        /* <DEDUP_REMOVED lines=37> */
[--C-:B------:R-:W-:Y:S01]  /*9400*/  FFMA.FTZ R112, R178, UR4, -R151.reuse ;  /* 0x00000004b2707c23 */ /* 0x100fe20008010897 */
[--C-:B------:R-:W-:Y:S01]  /*9410*/  FFMA.FTZ R113, R175, UR4, -R150.reuse ;  /* 0x00000004af717c23 */ /* 0x100fe20008010896 */
[C---:B------:R-:W-:Y:S07]  /*9420*/  HMMA.16816.F32.BF16 R16, R128.reuse, R22, R16 ;  /* 0x000000168010723c */ /* 0x040fee0000041810 */
[----:B------:R-:W-:Y:S01]  /*9430*/  MUFU.EX2 R153, R153 ;  /* 0x0000009900997308 */ /* 0x000fe20000000800 */
[----:B------:R-:W-:Y:S01]  /*9440*/  LDSM.16.MT88.4 R108, [R140+0x3800] ;  /* 0x003800008c6c783b */ /* 0x000fe20000004200 */
[C---:B------:R-:W-:Y:S01]  /*9450*/  FMUL.FTZ R22, R0.reuse, R114 ;  /* 0x0000007200167220 */ /* 0x040fe20000410000 */
[----:B------:R-:W-:Y:S07]  /*9460*/  FMUL.FTZ R23, R0, R115 ;  /* 0x0000007300177220 */ /* 0x000fee0000410000 */
[----:B------:R-:W-:Y:S01]  /*9470*/  MUFU.EX2 R112, R112 ;  /* 0x0000007000707308 */ /* 0x000fe20000000800 */
[--C-:B------:R-:W-:Y:S01]  /*9480*/  FFMA.FTZ R115, R182, UR4, -R151.reuse ;  /* 0x00000004b6737c23 */ /* 0x100fe20008010897 */
[--C-:B------:R-:W-:Y:S01]  /*9490*/  FFMA.FTZ R162, R248, UR4, -R151.reuse ;  /* 0x00000004f8a27c23 */ /* 0x100fe20008010897 */
[--C-:B------:R-:W-:Y:S07]  /*94a0*/  FFMA.FTZ R167, R250, UR4, -R151.reuse ;  /* 0x00000004faa77c23 */ /* 0x100fee0008010897 */
[----:B------:R-:W-:Y:S01]  /*94b0*/  MUFU.EX2 R113, R113 ;  /* 0x0000007100717308 */ /* 0x000fe20000000800 */
[--C-:B------:R-:W-:Y:S01]  /*94c0*/  FFMA.FTZ R161, R161, UR4, -R150.reuse ;  /* 0x00000004a1a17c23 */ /* 0x100fe20008010896 */
[C---:B------:R-:W-:Y:S08]  /*94d0*/  HMMA.16816.F32.BF16 R20, R128.reuse, R28, R20 ;  /* 0x0000001c8014723c */ /* 0x040ff00000041814 */
[----:B------:R-:W1:Y:S01]  /*94e0*/  MUFU.EX2 R115, R115 ;  /* 0x0000007300737308 */ /* 0x000e620000000800 */
[C---:B------:R-:W-:Y:S01]  /*94f0*/  FMUL.FTZ R28, R2.reuse, R104 ;  /* 0x00000068021c7220 */ /* 0x040fe20000410000 */
[----:B------:R-:W-:Y:S01]  /*9500*/  FMUL.FTZ R29, R2, R105 ;  /* 0x00000069021d7220 */ /* 0x000fe20000410000 */
[--C-:B------:R-:W-:Y:S07]  /*9510*/  FFMA.FTZ R104, R169, UR4, -R150.reuse ;  /* 0x00000004a9687c23 */ /* 0x100fee0008010896 */
[----:B------:R-:W-:Y:S01]  /*9520*/  MUFU.EX2 R154, R154 ;  /* 0x0000009a009a7308 */ /* 0x000fe20000000800 */
[--C-:B------:R-:W-:Y:S01]  /*9530*/  FFMA.FTZ R105, R173, UR4, -R150.reuse ;  /* 0x00000004ad697c23 */ /* 0x100fe20008010896 */
        /* <DEDUP_REMOVED lines=8> */
[--C-:B------:R-:W-:Y:S07]  /*95c0*/  FFMA.FTZ R165, R246, UR4, -R151.reuse ;  /* 0x00000004f6a57c23 */ /* 0x100fee0008010897 */
        /* <DEDUP_REMOVED lines=16> */
[--C-:B------:R-:W-:Y:S01]  /*96d0*/  FFMA.FTZ R169, R240, UR4, -R151.reuse ;  /* 0x00000004f0a97c23 */ /* 0x100fe20008010897 */
[C---:B------:R-:W-:Y:S07]  /*96e0*/  HMMA.16816.F32.BF16 R36, R128.reuse, R44, R36 ;  /* 0x0000002c8024723c */ /* 0x040fee0000041824 */
[----:B------:R-:W1:Y:S01]  /*96f0*/  MUFU.EX2 R155, R155 ;  /* 0x0000009b009b7308 */ /* 0x000e620000000800 */
[C---:B------:R-:W-:Y:S01]  /*9700*/  FMUL.FTZ R44, R2.reuse, R88 ;  /* 0x00000058022c7220 */ /* 0x040fe20000410000 */
[----:B------:R-:W-:Y:S01]  /*9710*/  FMUL.FTZ R45, R2, R89 ;  /* 0x00000059022d7220 */ /* 0x000fe20000410000 */
[----:B---3--:R-:W-:Y:S07]  /*9720*/  F2FP.BF16.F32.PACK_AB R70, R106, R107 ;  /* 0x0000006b6a46723e */ /* 0x008fee00000010ff */
[----:B------:R-:W-:Y:S01]  /*9730*/  MUFU.EX2 R162, R162 ;  /* 0x000000a200a27308 */ /* 0x000fe20000000800 */
[--C-:B------:R-:W-:Y:S01]  /*9740*/  FFMA.FTZ R174, R242, UR4, -R151.reuse ;  /* 0x00000004f2ae7c23 */ /* 0x100fe20008010897 */
[C---:B------:R-:W-:Y:S08]  /*9750*/  HMMA.16816.F32.BF16 R40, R128.reuse, R46, R40 ;  /* 0x0000002e8028723c */ /* 0x040ff00000041828 */
[----:B------:R-:W2:Y:S01]  /*9760*/  MUFU.EX2 R167, R167 ;  /* 0x000000a700a77308 */ /* 0x000ea20000000800 */
[C---:B------:R-:W-:Y:S01]  /*9770*/  FMUL.FTZ R46, R0.reuse, R90 ;  /* 0x0000005a002e7220 */ /* 0x040fe20000410000 */
[----:B------:R-:W-:Y:S01]  /*9780*/  FMUL.FTZ R47, R0, R91 ;  /* 0x0000005b002f7220 */ /* 0x000fe20000410000 */
[--C-:B------:R-:W-:Y:S01]  /*9790*/  FFMA.FTZ R173, R247, UR4, -R150.reuse ;  /* 0x00000004f7ad7c23 */ /* 0x100fe20008010896 */
[----:B------:R-:W-:Y:S06]  /*97a0*/  LDSM.16.MT88.4 R88, [R140+0x800] ;  /* 0x000800008c58783b */ /* 0x000fec0000004200 */
[----:B------:R-:W-:Y:S01]  /*97b0*/  MUFU.EX2 R168, R168 ;  /* 0x000000a800a87308 */ /* 0x000fe20000000800 */
[--C-:B------:R-:W-:Y:S01]  /*97c0*/  FFMA.FTZ R170, R245, UR4, -R150.reuse ;  /* 0x00000004f5aa7c23 */ /* 0x100fe20008010896 */
[--C-:B------:R-:W-:Y:S01]  /*97d0*/  FFMA.FTZ R171, R238, UR4, -R151.reuse ;  /* 0x00000004eeab7c23 */ /* 0x100fe20008010897 */
[--C-:B------:R-:W-:Y:S01]  /*97e0*/  FFMA.FTZ R176, R236, UR4, -R151.reuse ;  /* 0x00000004ecb07c23 */ /* 0x100fe20008010897 */
[C---:B------:R-:W-:Y:S06]  /*97f0*/  HMMA.16816.F32.BF16 R44, R128.reuse, R52, R44 ;  /* 0x00000034802c723c */ /* 0x040fec000004182c */
[----:B------:R-:W3:Y:S01]  /*9800*/  MUFU.EX2 R161, R161 ;  /* 0x000000a100a17308 */ /* 0x000ee20000000800 */
[C---:B------:R-:W-:Y:S01]  /*9810*/  FMUL.FTZ R52, R2.reuse, R80 ;  /* 0x0000005002347220 */ /* 0x040fe20000410000 */
[----:B------:R-:W-:Y:S08]  /*9820*/  FMUL.FTZ R53, R2, R81 ;  /* 0x0000005102357220 */ /* 0x000ff00000410000 */
[----:B------:R-:W-:Y:S01]  /*9830*/  MUFU.EX2 R165, R165 ;  /* 0x000000a500a57308 */ /* 0x000fe20000000800 */
[--C-:B------:R-:W-:Y:S01]  /*9840*/  FFMA.FTZ R175, R241, UR4, -R150.reuse ;  /* 0x00000004f1af7c23 */ /* 0x100fe20008010896 */
[--C-:B------:R-:W-:Y:S01]  /*9850*/  FFMA.FTZ R172, R243, UR4, -R150.reuse ;  /* 0x00000004f3ac7c23 */ /* 0x100fe20008010896 */
[C---:B------:R-:W-:Y:S07]  /*9860*/  HMMA.16816.F32.BF16 R48, R128.reuse, R54, R48 ;  /* 0x000000368030723c */ /* 0x040fee0000041830 */
[----:B------:R-:W4:Y:S01]  /*9870*/  MUFU.EX2 R164, R164 ;  /* 0x000000a400a47308 */ /* 0x000f220000000800 */
[C---:B------:R-:W-:Y:S01]  /*9880*/  FMUL.FTZ R54, R0.reuse, R82 ;  /* 0x0000005200367220 */ /* 0x040fe20000410000 */
[----:B------:R-:W-:Y:S08]  /*9890*/  FMUL.FTZ R55, R0, R83 ;  /* 0x0000005300377220 */ /* 0x000ff00000410000 */
[----:B------:R-:W-:Y:S01]  /*98a0*/  MUFU.EX2 R163, R163 ;  /* 0x000000a300a37308 */ /* 0x000fe20000000800 */
[----:B------:R-:W5:Y:S01]  /*98b0*/  LDSM.16.MT88.4 R80, [R213+0x4000] ;  /* 0x00400000d550783b */ /* 0x000f620000004200 */
[--C-:B------:R-:W-:Y:S01]  /*98c0*/  FFMA.FTZ R177, R232, UR4, -R151.reuse ;  /* 0x00000004e8b17c23 */ /* 0x100fe20008010897 */
[--C-:B------:R-:W-:Y:S07]  /*98d0*/  FFMA.FTZ R182, R234, UR4, -R151.reuse ;  /* 0x00000004eab67c23 */ /* 0x100fee0008010897 */
[----:B------:R-:W4:Y:S01]  /*98e0*/  MUFU.EX2 R166, R166 ;  /* 0x000000a600a67308 */ /* 0x000f220000000800 */
[--C-:B------:R-:W-:Y:S01]  /*98f0*/  FFMA.FTZ R183, R239, UR4, -R150.reuse ;  /* 0x00000004efb77c23 */ /* 0x100fe20008010896 */
[C---:B------:R-:W-:Y:S08]  /*9900*/  HMMA.16816.F32.BF16 R52, R128.reuse, R60, R52 ;  /* 0x0000003c8034723c */ /* 0x040ff00000041834 */
[----:B------:R-:W-:Y:S01]  /*9910*/  MUFU.EX2 R169, R169 ;  /* 0x000000a900a97308 */ /* 0x000fe20000000800 */
[C---:B------:R-:W-:Y:S01]  /*9920*/  FMUL.FTZ R60, R2.reuse, R72 ;  /* 0x00000048023c7220 */ /* 0x040fe20000410000 */
[----:B------:R-:W-:Y:S01]  /*9930*/  FMUL.FTZ R61, R2, R73 ;  /* 0x00000049023d7220 */ /* 0x000fe20000410000 */
[--C-:B------:R-:W-:Y:S07]  /*9940*/  FFMA.FTZ R178, R237, UR4, -R150.reuse ;  /* 0x00000004edb27c23 */ /* 0x100fee0008010896 */
[----:B------:R-:W4:Y:S01]  /*9950*/  MUFU.EX2 R174, R174 ;  /* 0x000000ae00ae7308 */ /* 0x000f220000000800 */
[--C-:B------:R-:W-:Y:S01]  /*9960*/  FFMA.FTZ R179, R230, UR4, -R151.reuse ;  /* 0x00000004e6b37c23 */ /* 0x100fe20008010897 */
[C---:B------:R-:W-:Y:S08]  /*9970*/  HMMA.16816.F32.BF16 R56, R128.reuse, R62, R56 ;  /* 0x0000003e8038723c */ /* 0x040ff00000041838 */
[----:B------:R-:W-:Y:S01]  /*9980*/  MUFU.EX2 R173, R173 ;  /* 0x000000ad00ad7308 */ /* 0x000fe20000000800 */
[C---:B------:R-:W-:Y:S01]  /*9990*/  FMUL.FTZ R62, R0.reuse, R74 ;  /* 0x0000004a003e7220 */ /* 0x040fe20000410000 */
[----:B------:R-:W-:Y:S01]  /*99a0*/  FMUL.FTZ R63, R0, R75 ;  /* 0x0000004b003f7220 */ /* 0x000fe20000410000 */
[--C-:B------:R-:W-:Y:S01]  /*99b0*/  FFMA.FTZ R180, R228, UR4, -R151.reuse ;  /* 0x00000004e4b47c23 */ /* 0x100fe20008010897 */
[----:B------:R-:W1:Y:S06]  /*99c0*/  LDSM.16.MT88.4 R72, [R140+0x4800] ;  /* 0x004800008c48783b */ /* 0x000e6c0000004200 */
[----:B------:R-:W4:Y:S01]  /*99d0*/  MUFU.EX2 R170, R170 ;  /* 0x000000aa00aa7308 */ /* 0x000f220000000800 */
[--C-:B------:R-:W-:Y:S01]  /*99e0*/  FFMA.FTZ R181, R207, UR4, -R150.reuse ;  /* 0x00000004cfb57c23 */ /* 0x100fe20008010896 */
[--C-:B------:R-:W-:Y:S01]  /*99f0*/  FFMA.FTZ R184, R235, UR4, -R150.reuse ;  /* 0x00000004ebb87c23 */ /* 0x100fe20008010896 */
[--C-:B------:R-:W-:Y:S07]  /*9a00*/  FFMA.FTZ R185, R196, UR4, -R151.reuse ;  /* 0x00000004c4b97c23 */ /* 0x100fee0008010897 */
[----:B------:R-:W-:Y:S01]  /*9a10*/  MUFU.EX2 R171, R171 ;  /* 0x000000ab00ab7308 */ /* 0x000fe20000000800 */
[--C-:B------:R-:W-:Y:S01]  /*9a20*/  FFMA.FTZ R187, R197, UR4, -R150.reuse ;  /* 0x00000004c5bb7c23 */ /* 0x100fe20008010896 */
[--C-:B------:R-:W-:Y:S01]  /*9a30*/  FFMA.FTZ R186, R198, UR4, -R151.reuse ;  /* 0x00000004c6ba7c23 */ /* 0x100fe20008010897 */
[--C-:B------:R-:W-:Y:S07]  /*9a40*/  FFMA.FTZ R190, R205, UR4, -R150.reuse ;  /* 0x00000004cdbe7c23 */ /* 0x100fee0008010896 */
        /* <DEDUP_REMOVED lines=9> */
[----:B------:R-:W-:Y:S01]  /*9ae0*/  FFMA.FTZ R192, R192, UR4, -R151 ;  /* 0x00000004c0c07c23 */ /* 0x000fe20008010897 */
[----:B------:R-:W-:Y:S01]  /*9af0*/  FFMA.FTZ R134, R134, UR4, -R150 ;  /* 0x0000000486867c23 */ /* 0x000fe20008010896 */
[----:B------:R-:W-:Y:S01]  /*9b00*/  FFMA.FTZ R147, R0, R229, R147 ;  /* 0x000000e500937223 */ /* 0x000fe20000010093 */
[C---:B-----5:R-:W-:Y:S06]  /*9b10*/  HMMA.16816.F32.BF16 R60, R128.reuse, R80, R60 ;  /* 0x00000050803c723c */ /* 0x060fec000004183c */
[----:B------:R-:W-:Y:S01]  /*9b20*/  MUFU.EX2 R177, R177 ;  /* 0x000000b100b17308 */ /* 0x000fe20000000800 */
[----:B------:R-:W-:Y:S01]  /*9b30*/  FFMA.FTZ R149, R2, R231, R149 ;  /* 0x000000e702957223 */ /* 0x000fe20000010095 */
[----:B------:R-:W-:Y:S08]  /*9b40*/  FADD.FTZ R144, R144, R147 ;  /* 0x0000009390907221 */ /* 0x000ff00000010000 */
[----:B------:R-:W5:Y:S01]  /*9b50*/  MUFU.EX2 R182, R182 ;  /* 0x000000b600b67308 */ /* 0x000f620000000800 */
[----:B------:R-:W-:Y:S01]  /*9b60*/  FADD.FTZ R149, R148, R149 ;  /* 0x0000009594957221 */ /* 0x000fe20000010000 */
[----:B------:R-:W-:Y:S01]  /*9b70*/  HMMA.16816.F32.BF16 R64, R128, R82, R64 ;  /* 0x000000528040723c */ /* 0x000fe20000041840 */
[----:B------:R-:W-:Y:S07]  /*9b80*/  LDSM.16.MT88.4 R80, [R210+0xd000] ;  /* 0x00d00000d250783b */ /* 0x000fee0000004200 */
[----:B------:R-:W-:Y:S01]  /*9b90*/  MUFU.EX2 R183, R183 ;  /* 0x000000b700b77308 */ /* 0x000fe20000000800 */
[----:B------:R-:W-:Y:S01]  /*9ba0*/  FADD.FTZ R0, R146, R149 ;  /* 0x0000009592007221 */ /* 0x000fe20000010000 */
[----:B------:R-:W-:Y:S08]  /*9bb0*/  FADD.FTZ R143, R143, R144 ;  /* 0x000000908f8f7221 */ /* 0x000ff00000010000 */
[----:B------:R-:W5:Y:S01]  /*9bc0*/  MUFU.EX2 R178, R178 ;  /* 0x000000b200b27308 */ /* 0x000f620000000800 */
[----:B------:R-:W-:Y:S01]  /*9bd0*/  FADD.FTZ R0, R145, R0 ;  /* 0x0000000091007221 */ /* 0x000fe20000010000 */
[C---:B------:R-:W-:Y:S08]  /*9be0*/  HMMA.16816.F32.BF16 R4, R68.reuse, R76, R4 ;  /* 0x0000004c4404723c */ /* 0x040ff00000041804 */
[----:B------:R-:W-:Y:S01]  /*9bf0*/  MUFU.EX2 R179, R179 ;  /* 0x000000b300b37308 */ /* 0x000fe20000000800 */
[----:B------:R-:W-:Y:S09]  /*9c00*/  FADD.FTZ R115, R115, R0 ;  /* 0x0000000073737221 */ /* 0x000ff20000010000 */
[----:B------:R-:W5:Y:S01]  /*9c10*/  MUFU.EX2 R180, R180 ;  /* 0x000000b400b47308 */ /* 0x000f620000000800 */
[----:B------:R-:W-:Y:S01]  /*9c20*/  FADD.FTZ R142, R142, R143 ;  /* 0x0000008f8e8e7221 */ /* 0x000fe20000010000 */
[C---:B------:R-:W-:Y:S01]  /*9c30*/  HMMA.16816.F32.BF16 R8, R68.reuse, R78, R8 ;  /* 0x0000004e4408723c */ /* 0x040fe20000041808 */
[----:B------:R-:W2:Y:S07]  /*9c40*/  LDSM.16.MT88.4 R76, [R213+0x4800] ;  /* 0x00480000d54c783b */ /* 0x000eae0000004200 */
[----:B------:R-:W-:Y:S01]  /*9c50*/  MUFU.EX2 R181, R181 ;  /* 0x000000b500b57308 */ /* 0x000fe20000000800 */
[----:B------:R-:W-:Y:S01]  /*9c60*/  FADD.FTZ R112, R112, R115 ;  /* 0x0000007370707221 */ /* 0x000fe20000010000 */
[----:B------:R-:W-:Y:S08]  /*9c70*/  FADD.FTZ R113, R113, R142 ;  /* 0x0000008e71717221 */ /* 0x000ff00000010000 */
[----:B------:R-:W5:Y:S01]  /*9c80*/  MUFU.EX2 R184, R184 ;  /* 0x000000b800b87308 */ /* 0x000f620000000800 */
[C---:B------:R-:W-:Y:S09]  /*9c90*/  HMMA.16816.F32.BF16 R12, R68.reuse, R84, R12 ;  /* 0x00000054440c723c */ /* 0x040ff2000004180c */
[----:B------:R-:W-:Y:S01]  /*9ca0*/  MUFU.EX2 R185, R185 ;  /* 0x000000b900b97308 */ /* 0x000fe20000000800 */
[----:B------:R-:W-:Y:S09]  /*9cb0*/  FADD.FTZ R104, R104, R113 ;  /* 0x0000007168687221 */ /* 0x000ff20000010000 */
[----:B------:R-:W5:Y:S01]  /*9cc0*/  MUFU.EX2 R186, R186 ;  /* 0x000000ba00ba7308 */ /* 0x000f620000000800 */
[----:B------:R-:W-:Y:S01]  /*9cd0*/  FADD.FTZ R105, R105, R104 ;  /* 0x0000006869697221 */ /* 0x000fe20000010000 */
[C---:B------:R-:W-:Y:S01]  /*9ce0*/  HMMA.16816.F32.BF16 R16, R68.reuse, R86, R16 ;  /* 0x000000564410723c */ /* 0x040fe20000041810 */
[----:B------:R-:W3:Y:S07]  /*9cf0*/  LDSM.16.MT88.4 R84, [R141+0xd000] ;  /* 0x00d000008d54783b */ /* 0x000eee0000004200 */
[----:B------:R-:W-:Y:S01]  /*9d00*/  MUFU.EX2 R190, R190 ;  /* 0x000000be00be7308 */ /* 0x000fe20000000800 */
[----:B------:R-:W-:Y:S09]  /*9d10*/  FADD.FTZ R105, R152, R105 ;  /* 0x0000006998697221 */ /* 0x000ff20000010000 */
[----:B------:R-:W5:Y:S01]  /*9d20*/  MUFU.EX2 R187, R187 ;  /* 0x000000bb00bb7308 */ /* 0x000f620000000800 */
[C---:B------:R-:W-:Y:S09]  /*9d30*/  HMMA.16816.F32.BF16 R20, R68.reuse, R88, R20 ;  /* 0x000000584414723c */ /* 0x040ff20000041814 */
[----:B------:R-:W-:Y:S10]  /*9d40*/  MUFU.EX2 R188, R188 ;  /* 0x000000bc00bc7308 */ /* 0x000ff40000000800 */
[----:B------:R-:W5:Y:S01]  /*9d50*/  MUFU.EX2 R197, R197 ;  /* 0x000000c500c57308 */ /* 0x000f620000000800 */
[C---:B------:R-:W-:Y:S01]  /*9d60*/  HMMA.16816.F32.BF16 R24, R68.reuse, R90, R24 ;  /* 0x0000005a4418723c */ /* 0x040fe20000041818 */
[----:B------:R-:W-:Y:S08]  /*9d70*/  LDSM.16.MT88.4 R88, [R213+0x1000] ;  /* 0x00100000d558783b */ /* 0x000ff00000004200 */
[----:B------:R-:W-:Y:S10]  /*9d80*/  MUFU.EX2 R196, R196 ;  /* 0x000000c400c47308 */ /* 0x000ff40000000800 */
[----:B------:R-:W5:Y:S01]  /*9d90*/  MUFU.EX2 R189, R189 ;  /* 0x000000bd00bd7308 */ /* 0x000f620000000800 */
        /* <DEDUP_REMOVED lines=15> */
[C---:B--2---:R-:W-:Y:S08]  /*9e90*/  HMMA.16816.F32.BF16 R60, R68.reuse, R76, R60 ;  /* 0x0000004c443c723c */ /* 0x044ff0000004183c */
        /* <DEDUP_REMOVED lines=9> */
[C---:B------:R-:W-:Y:S03]  /*9f30*/  HMMA.16816.F32.BF16 R4, R68.reuse, R80, R4 ;  /* 0x000000504404723c */ /* 0x040fe60000041804 */
[----:B------:R-:W-:Y:S05]  /*9f40*/  FADD.FTZ R155, R155, R158 ;  /* 0x0000009e9b9b7221 */ /* 0x000fea0000010000 */
[C---:B------:R-:W-:Y:S01]  /*9f50*/  HMMA.16816.F32.BF16 R8, R68.reuse, R82, R8 ;  /* 0x000000524408723c */ /* 0x040fe20000041808 */
[----:B------:R-:W-:Y:S07]  /*9f60*/  LDSM.16.MT88.4 R80, [R210+0xd800] ;  /* 0x00d80000d250783b */ /* 0x000fee0000004200 */
[C---:B---3--:R-:W-:Y:S08]  /*9f70*/  HMMA.16816.F32.BF16 R12, R68.reuse, R84, R12 ;  /* 0x00000054440c723c */ /* 0x048ff0000004180c */
        /* <DEDUP_REMOVED lines=21> */
[C---:B------:R-:W-:Y:S01]  /*a0d0*/  F2FP.BF16.F32.PACK_AB R69, R161.reuse, R168 ;  /* 0x000000a8a145723e */ /* 0x040fe200000010ff */
[----:B------:R-:W-:Y:S01]  /*a0e0*/  FADD.FTZ R168, R168, R155 ;  /* 0x0000009ba8a87221 */ /* 0x000fe20000010000 */
[----:B----4-:R-:W-:Y:S02]  /*a0f0*/  F2FP.BF16.F32.PACK_AB R70, R164, R165 ;  /* 0x000000a5a446723e */ /* 0x010fe400000010ff */
        /* <DEDUP_REMOVED lines=104> */
[--C-:B------:R-:W-:Y:S01]  /*a780*/  FFMA.FTZ R80, R194, UR4, -R151.reuse ;  /* 0x00000004c2507c23 */ /* 0x100fe20008010897 */
        /* <DEDUP_REMOVED lines=36> */
[----:B------:R-:W-:Y:S02]  /*a9d0*/  FADD.FTZ R156, R156, R5 ;  /* 0x000000059c9c7221 */ /* 0x000fe40000010000 */
[----:B------:R-:W2:Y:S02]  /*a9e0*/  LDSM.16.MT88.4 R4, [R213+0x7800] ;  /* 0x00780000d504783b */ /* 0x000ea40000004200 */
        /* <DEDUP_REMOVED lines=31> */
[C---:B--2---:R-:W-:Y:S03]  /*abe0*/  HMMA.16816.F32.BF16 R72, R68.reuse, R4, R60 ;  /* 0x000000044448723c */ /* 0x044fe6000004183c */
[----:B------:R-:W-:Y:S01]  /*abf0*/  FADD.FTZ R5, R191, R0 ;  /* 0x00000000bf057221 */ /* 0x000fe20000010000 */
[----:B------:R-:W-:Y:S03]  /*ac00*/  MOV R0, R3 ;  /* 0x0000000300007202 */ /* 0x000fe60000000f00 */
[----:B------:R-:W-:Y:S01]  /*ac10*/  FADD.FTZ R5, R136, R5 ;  /* 0x0000000588057221 */ /* 0x000fe20000010000 */
[----:B------:R-:W-:Y:S03]  /*ac20*/  HMMA.16816.F32.BF16 R68, R68, R6, R64 ;  /* 0x000000064444723c */ /* 0x000fe60000041840 */
[----:B------:R-:W-:Y:S04]  /*ac30*/  FADD.FTZ R192, R192, R5 ;  /* 0x00000005c0c07221 */ /* 0x000fe80000010000 */
[----:B------:R-:W-:Y:S01]  /*ac40*/  FADD.FTZ R231, R151, R192 ;  /* 0x000000c097e77221 */ /* 0x000fe20000010000 */
[----:B------:R-:W-:Y:S01]  /*ac50*/  @!UPT UIADD3 URZ, UPT, UPT, URZ, URZ, URZ ;  /* 0x000000fffffff290 */ /* 0x000fe2000fffe0ff */
[----:B------:R-:W-:Y:S11]  /*ac60*/  @P0 BRA `(.L_x_1936) ;  /* 0xffffffb800580947 */ /* 0x000ff6000383ffff */
.L_x_1932:
[----:B------:R-:W1:Y:S01]  /*ac70*/  SHFL.BFLY PT, R2, R231, 0x2, 0x1f ;  /* 0x0c401f00e7027f89 */ /* 0x000e6200000e0000 */
[C---:B------:R-:W-:Y:S01]  /*ac80*/  SHF.L.U32 R10, R209.reuse, 0x4, RZ ;  /* 0x00000004d10a7819 */ /* 0x040fe200000006ff */
[----:B------:R-:W-:Y:S01]  /*ac90*/  S2UR UR8, SR_CTAID.Y ;  /* 0x00000000000879c3 */ /* 0x000fe20000002600 */
[C---:B------:R-:W-:Y:S01]  /*aca0*/  SHF.L.U32 R4, R209.reuse, 0x1, RZ ;  /* 0x00000001d1047819 */ /* 0x040fe200000006ff */
[----:B------:R-:W2:Y:S01]  /*acb0*/  SHFL.BFLY PT, R0, R229, 0x2, 0x1f ;  /* 0x0c401f00e5007f89 */ /* 0x000ea200000e0000 */
[----:B------:R-:W-:Y:S01]  /*acc0*/  LOP3.LUT R9, R10, 0x1c0, RZ, 0xc0, !PT ;  /* 0x000001c00a097812 */ /* 0x000fe200078ec0ff */
[----:B------:R-:W3:Y:S01]  /*acd0*/  LDCU UR4, c[0x0][0x44c] ;  /* 0x00008980ff0477ac */ /* 0x000ee20008000800 */
[----:B------:R-:W-:Y:S01]  /*ace0*/  R2P PR, R209, 0x1c ;  /* 0x0000001cd1007804 */ /* 0x000fe20000000000 */
[----:B------:R-:W-:Y:S01]  /*acf0*/  BSSY.RECONVERGENT B0, `(.L_x_1937) ;  /* 0x00000b7000007945 */ /* 0x000fe20003800200 */
[--C-:B------:R-:W-:Y:S01]  /*ad00*/  LOP3.LUT R211, R211, 0x6, R4.reuse, 0xf8, !PT ;  /* 0x00000006d3d37812 */ /* 0x100fe200078ef804 */
[----:B------:R-:W-:Y:S01]  /*ad10*/  S2UR UR7, SR_CTAID.Z ;  /* 0x00000000000779c3 */ /* 0x000fe20000002700 */
[----:B------:R-:W-:-:S02]  /*ad20*/  LOP3.LUT R4, R9, 0x38, R4, 0xf8, !PT ;  /* 0x0000003809047812 */ /* 0x000fc400078ef804 */
[----:B------:R-:W-:Y:S02]  /*ad30*/  SEL R139, R139, 0xffffffc0, !P3 ;  /* 0xffffffc08b8b7807 */ /* 0x000fe40005800000 */
[----:B------:R-:W-:Y:S02]  /*ad40*/  LOP3.LUT R4, R211, R4, RZ, 0xfc, !PT ;  /* 0x00000004d3047212 */ /* 0x000fe400078efcff */
[----:B------:R-:W-:Y:S01]  /*ad50*/  LOP3.LUT R10, R10, 0x10, RZ, 0xc0, !PT ;  /* 0x000000100a0a7812 */ /* 0x000fe200078ec0ff */
[----:B------:R-:W4:Y:S01]  /*ad60*/  LDC R15, c[0x0][0x3e0] ;  /* 0x0000f800ff0f7b82 */ /* 0x000f220000000800 */
[----:B------:R-:W-:-:S07]  /*ad70*/  SEL R9, R208, 0xffffffe0, !P2 ;  /* 0xffffffe0d0097807 */ /* 0x000fce0005000000 */
[----:B------:R-:W-:Y:S01]  /*ad80*/  BAR.SYNC.DEFER_BLOCKING 0x0 ;  /* 0x0000000000007b1d */ /* 0x000fe20000010000 */
[----:B------:R-:W-:Y:S01]  /*ad90*/  LOP3.LUT P5, RZ, R209, 0x3, RZ, 0xc0, !PT ;  /* 0x00000003d1ff7812 */ /* 0x000fe200078ac0ff */
[----:B-1----:R-:W-:-:S06]  /*ada0*/  FADD.FTZ R2, R2, R231 ;  /* 0x000000e702027221 */ /* 0x002fcc0000010000 */
[----:B------:R-:W1:Y:S01]  /*adb0*/  S2UR UR6, SR_CTAID.X ;  /* 0x00000000000679c3 */ /* 0x000e620000002500 */
[----:B--2---:R-:W-:Y:S01]  /*adc0*/  FADD.FTZ R11, R0, R229 ;  /* 0x000000e5000b7221 */ /* 0x004fe20000010000 */
[----:B------:R-:W2:Y:S01]  /*add0*/  SHFL.BFLY PT, R7, R2, 0x1, 0x1f ;  /* 0x0c201f0002077f89 */ /* 0x000ea200000e0000 */
[----:B------:R-:W-:Y:S02]  /*ade0*/  SHF.L.U32 R0, R209, 0x2, RZ ;  /* 0x00000002d1007819 */ /* 0x000fe400000006ff */
[----:B------:R-:W-:Y:S01]  /*adf0*/  SHF.R.U32.HI R209, RZ, 0x2, R209 ;  /* 0x00000002ffd17819 */ /* 0x000fe200000116d1 */
[----:B------:R-:W5:Y:S01]  /*ae00*/  SHFL.BFLY PT, R6, R11, 0x1, 0x1f ;  /* 0x0c201f000b067f89 */ /* 0x000f6200000e0000 */
[----:B------:R-:W-:-:S04]  /*ae10*/  LOP3.LUT R133, R0, 0x1f8, RZ, 0xc0, !PT ;  /* 0x000001f800857812 */ /* 0x000fc800078ec0ff */
[----:B------:R-:W-:-:S04]  /*ae20*/  LOP3.LUT R133, R133, 0x38, R212, 0x78, !PT ;  /* 0x0000003885857812 */ /* 0x000fc800078e78d4 */
[----:B------:R-:W-:Y:S01]  /*ae30*/  LEA R133, R133, R10, 0x2 ;  /* 0x0000000a85857211 */ /* 0x000fe200078e10ff */
[----:B-1----:R-:W-:Y:S01]  /*ae40*/  USHF.L.U32 UR6, UR6, 0x6, URZ ;  /* 0x0000000606067899 */ /* 0x002fe200080006ff */
[----:B--2---:R-:W-:Y:S01]  /*ae50*/  FADD.FTZ R7, R2, R7 ;  /* 0x0000000702077221 */ /* 0x004fe20000010000 */
[----:B------:R-:W-:-:S03]  /*ae60*/  LOP3.LUT R2, R212, 0x30, RZ, 0xc0, !PT ;  /* 0x00000030d4027812 */ /* 0x000fc600078ec0ff */
[----:B------:R-:W1:Y:S01]  /*ae70*/  MUFU.RCP R8, R7 ;  /* 0x0000000700087308 */ /* 0x000e620000001000 */
[----:B-----5:R-:W-:Y:S01]  /*ae80*/  FADD.FTZ R6, R11, R6 ;  /* 0x000000060b067221 */ /* 0x020fe20000010000 */
[----:B------:R-:W-:Y:S02]  /*ae90*/  FSETP.NE.FTZ.AND P1, PT, R7, RZ, PT ;  /* 0x000000ff0700720b */ /* 0x000fe40003f35000 */
[----:B------:R-:W-:Y:S02]  /*aea0*/  LOP3.LUT R2, R2, 0x7, R209, 0xf8, !PT ;  /* 0x0000000702027812 */ /* 0x000fe400078ef8d1 */
[----:B------:R-:W-:Y:S02]  /*aeb0*/  FSETP.NE.FTZ.AND P0, PT, R6, RZ, PT ;  /* 0x000000ff0600720b */ /* 0x000fe40003f15000 */
[----:B------:R-:W2:Y:S07]  /*aec0*/  MUFU.RCP R5, R6 ;  /* 0x0000000600057308 */ /* 0x000eae0000001000 */
[----:B------:R-:W5:Y:S01]  /*aed0*/  @P1 LDC R17, c[0x0][0x458] ;  /* 0x00011600ff111b82 */ /* 0x000f620000000800 */
[----:B------:R-:W3:Y:S01]  /*aee0*/  @P1 MUFU.LG2 R7, R7 ;  /* 0x0000000700071308 */ /* 0x000ee20000000c00 */
[----:B-1----:R-:W-:-:S05]  /*aef0*/  FSEL R8, R8, 1, P1 ;  /* 0x3f80000008087808 */ /* 0x002fca0000800000 */
        /* <DEDUP_REMOVED lines=32> */
[----:B------:R-:W-:Y:S01]  /*b100*/  LEA R8, R4, UR5, 0x2 ;  /* 0x0000000504087c11 */ /* 0x000fe2000f8e10ff */
[----:B------:R-:W1:Y:S01]  /*b110*/  @P0 LDC R18, c[0x0][0x458] ;  /* 0x00011600ff120b82 */ /* 0x000e620000000800 */
[----:B--2---:R-:W-:Y:S01]  /*b120*/  FSEL R5, R5, 1, P0 ;  /* 0x3f80000005057808 */ /* 0x004fe20000000000 */
[----:B------:R-:W2:Y:S01]  /*b130*/  @P0 MUFU.LG2 R6, R6 ;  /* 0x0000000600060308 */ /* 0x000ea20000000c00 */
[C---:B------:R-:W-:Y:S01]  /*b140*/  IADD3 R14, PT, PT, R8.reuse, 0x80, RZ ;  /* 0x00000080080e7810 */ /* 0x040fe20007ffe0ff */
[----:B------:R-:W-:Y:S01]  /*b150*/  STS.64 [R8], R128 ;  /* 0x0000008008007388 */ /* 0x000fe20000000a00 */
[----:B------:R-:W-:Y:S01]  /*b160*/  IADD3 R12, PT, PT, R139, R8, RZ ;  /* 0x000000088b0c7210 */ /* 0x000fe20007ffe0ff */
[C---:B------:R-:W-:Y:S01]  /*b170*/  FMUL.FTZ R130, R5.reuse, R130 ;  /* 0x0000008205827220 */ /* 0x040fe20000410000 */
[----:B------:R-:W-:Y:S01]  /*b180*/  @P4 IADD3 R14, PT, PT, R8, -0x80, RZ ;  /* 0xffffff80080e4810 */ /* 0x000fe20007ffe0ff */
[C---:B------:R-:W-:Y:S01]  /*b190*/  FMUL.FTZ R131, R5.reuse, R131 ;  /* 0x0000008305837220 */ /* 0x040fe20000410000 */
[C---:B------:R-:W-:Y:S01]  /*b1a0*/  FMUL.FTZ R126, R5.reuse, R126 ;  /* 0x0000007e057e7220 */ /* 0x040fe20000410000 */
[----:B------:R-:W-:Y:S01]  /*b1b0*/  FMUL.FTZ R127, R5, R127 ;  /* 0x0000007f057f7220 */ /* 0x000fe20000410000 */
[----:B------:R-:W-:Y:S01]  /*b1c0*/  IADD3 R10, PT, PT, R9, R8, RZ ;  /* 0x00000008090a7210 */ /* 0x000fe20007ffe0ff */
[C---:B------:R-:W-:Y:S01]  /*b1d0*/  FMUL.FTZ R122, R5.reuse, R122 ;  /* 0x0000007a057a7220 */ /* 0x040fe20000410000 */
[C---:B------:R-:W-:Y:S01]  /*b1e0*/  FMUL.FTZ R123, R5.reuse, R123 ;  /* 0x0000007b057b7220 */ /* 0x040fe20000410000 */
[C---:B------:R-:W-:Y:S01]  /*b1f0*/  FMUL.FTZ R118, R5.reuse, R118 ;  /* 0x0000007605767220 */ /* 0x040fe20000410000 */
[----:B------:R-:W-:Y:S01]  /*b200*/  FMUL.FTZ R119, R5, R119 ;  /* 0x0000007705777220 */ /* 0x000fe20000410000 */
[----:B------:R-:W-:Y:S01]  /*b210*/  IADD3 R11, PT, PT, R9, R12, RZ ;  /* 0x0000000c090b7210 */ /* 0x000fe20007ffe0ff */
[----:B------:R-:W-:Y:S01]  /*b220*/  FMUL.FTZ R114, R5, R114 ;  /* 0x0000007205727220 */ /* 0x000fe20000410000 */
[----:B------:R-:W-:Y:S01]  /*b230*/  IADD3 R16, PT, PT, R139, R14, RZ ;  /* 0x0000000e8b107210 */ /* 0x000fe20007ffe0ff */
[C---:B------:R-:W-:Y:S01]  /*b240*/  FMUL.FTZ R115, R5.reuse, R115 ;  /* 0x0000007305737220 */ /* 0x040fe20000410000 */
[C---:B------:R-:W-:Y:S01]  /*b250*/  FMUL.FTZ R110, R5.reuse, R110 ;  /* 0x0000006e056e7220 */ /* 0x040fe20000410000 */
[----:B------:R-:W-:Y:S01]  /*b260*/  FMUL.FTZ R111, R5, R111 ;  /* 0x0000006f056f7220 */ /* 0x000fe20000410000 */
[----:B------:R-:W-:Y:S01]  /*b270*/  STS.64 [R8+0x800], R130 ;  /* 0x0008008208007388 */ /* 0x000fe20000000a00 */
[----:B------:R-:W-:Y:S01]  /*b280*/  IADD3 R13, PT, PT, R9, R14, RZ ;  /* 0x0000000e090d7210 */ /* 0x000fe20007ffe0ff */
        /* <DEDUP_REMOVED lines=21> */
[----:B------:R-:W-:Y:S01]  /*b3e0*/  STS.64 [R12], R120 ;  /* 0x000000780c007388 */ /* 0x000fe20000000a00 */
[----:B------:R-:W-:Y:S01]  /*b3f0*/  IADD3 R9, PT, PT, R9, R16, RZ ;  /* 0x0000001009097210 */ /* 0x000fe20007ffe0ff */
[----:B------:R-:W-:Y:S01]  /*b400*/  FMUL.FTZ R5, R5, R71 ;  /* 0x0000004705057220 */ /* 0x000fe20000410000 */
[----:B---3--:R-:W-:Y:S01]  /*b410*/  @P1 FMUL.FTZ R7, R7, 0.69314718246459960938 ;  /* 0x3f31721807071820 */ /* 0x008fe20000410000 */
[----:B------:R-:W-:Y:S01]  /*b420*/  STS.64 [R12+0x800], R122 ;  /* 0x0008007a0c007388 */ /* 0x000fe20000000a00 */
[----:B------:R-:W3:Y:S01]  /*b430*/  LDC.64 R70, c[0x0][0x430] ;  /* 0x00010c00ff467b82 */ /* 0x000ee20000000a00 */
[----:B--2---:R-:W-:-:S02]  /*b440*/  @P0 FMUL.FTZ R6, R6, 0.69314718246459960938 ;  /* 0x3f31721806060820 */ /* 0x004fc40000410000 */
[----:B------:R-:W-:Y:S04]  /*b450*/  STS.64 [R11], R116 ;  /* 0x000000740b007388 */ /* 0x000fe80000000a00 */
[----:B------:R-:W-:Y:S04]  /*b460*/  STS.64 [R11+0x800], R118 ;  /* 0x000800760b007388 */ /* 0x000fe80000000a00 */
[----:B------:R-:W-:Y:S04]  /*b470*/  STS.64 [R14], R112 ;  /* 0x000000700e007388 */ /* 0x000fe80000000a00 */
[----:B------:R-:W-:Y:S04]  /*b480*/  STS.64 [R14+0x800], R114 ;  /* 0x000800720e007388 */ /* 0x000fe80000000a00 */
[----:B------:R-:W-:Y:S04]  /*b490*/  STS.64 [R13], R108 ;  /* 0x0000006c0d007388 */ /* 0x000fe80000000a00 */
[----:B------:R-:W-:Y:S01]  /*b4a0*/  STS.64 [R13+0x800], R110 ;  /* 0x0008006e0d007388 */ /* 0x000fe20000000a00 */
[----:B---3--:R-:W-:-:S03]  /*b4b0*/  IMAD R70, R70, UR8, R223 ;  /* 0x0000000846467c24 */ /* 0x008fc6000f8e02df */
        /* <DEDUP_REMOVED lines=12> */
[----:B--2---:R-:W-:-:S03]  /*b580*/  IADD3 R8, PT, PT, -R223, RZ, RZ ;  /* 0x000000ffdf087210 */ /* 0x004fc60007ffe1ff */
[----:B------:R2:W-:Y:S04]  /*b590*/  STS.64 [R14+0x4000], R80 ;  /* 0x004000500e007388 */ /* 0x0005e80000000a00 */
[----:B------:R-:W-:Y:S01]  /*b5a0*/  STS.64 [R14+0x4800], R82 ;  /* 0x004800520e007388 */ /* 0x000fe20000000a00 */
[----:B----4-:R-:W-:-:S03]  /*b5b0*/  IMAD R8, R15, R8, UR7 ;  /* 0x000000070f087e24 */ /* 0x010fc6000f8e0208 */
[----:B------:R-:W-:Y:S01]  /*b5c0*/  STS.64 [R13+0x4000], R76 ;  /* 0x0040004c0d007388 */ /* 0x000fe20000000a00 */
[----:B------:R-:W-:Y:S01]  /*b5d0*/  IMAD R8, R70, R15, R8 ;  /* 0x0000000f46087224 */ /* 0x000fe200078e0208 */
[----:B------:R-:W-:Y:S01]  /*b5e0*/  MOV R70, 0xff800000 ;  /* 0xff80000000467802 */ /* 0x000fe20000000f00 */
[----:B-1----:R-:W-:Y:S01]  /*b5f0*/  @P0 FFMA.FTZ R70, R3, R18, R6 ;  /* 0x0000001203460223 */ /* 0x002fe20000010006 */
[----:B------:R-:W-:Y:S04]  /*b600*/  STS.64 [R13+0x4800], R78 ;  /* 0x0048004e0d007388 */ /* 0x000fe80000000a00 */
[----:B------:R1:W-:Y:S04]  /*b610*/  STS.64 [R16+0x4000], R72 ;  /* 0x0040004810007388 */ /* 0x0003e80000000a00 */
[----:B------:R3:W-:Y:S04]  /*b620*/  STS.64 [R16+0x4800], R74 ;  /* 0x0048004a10007388 */ /* 0x0007e80000000a00 */
[----:B------:R3:W-:Y:S01]  /*b630*/  STS.64 [R9+0x4000], R68 ;  /* 0x0040004409007388 */ /* 0x0007e20000000a00 */
[----:B--2---:R-:W-:-:S03]  /*b640*/  MOV R80, 0xff800000 ;  /* 0xff80000000507802 */ /* 0x004fc60000000f00 */
[----:B------:R3:W-:Y:S01]  /*b650*/  STS.64 [R9+0x4800], R4 ;  /* 0x0048000409007388 */ /* 0x0007e20000000a00 */
[----:B-----5:R-:W-:Y:S01]  /*b660*/  @P1 FFMA.FTZ R80, R132, R17, R7 ;  /* 0x0000001184501223 */ /* 0x020fe20000010007 */
[----:B------:R-:W-:Y:S01]  /*b670*/  BAR.SYNC.DEFER_BLOCKING 0x0 ;  /* 0x0000000000007b1d */ /* 0x000fe20000010000 */
[----:B-1----:R-:W-:-:S04]  /*b680*/  IMAD R73, R8, R71, UR6 ;  /* 0x0000000608497e24 */ /* 0x002fc8000f8e0247 */
        /* <DEDUP_REMOVED lines=20> */
[----:B---3--:R-:W-:Y:S01]  /*b7d0*/  IADD3 R68, P0, PT, R73, R2, RZ ;  /* 0x0000000249447210 */ /* 0x008fe20007f1e0ff */
        /* <DEDUP_REMOVED lines=8> */
.L_x_1938:
[----:B------:R-:W-:Y:S05]  /*b860*/  BSYNC.RECONVERGENT B0 ;  /* 0x0000000000007941 */ /* 0x000fea0003800200 */
.L_x_1937:
[----:B------:R-:W4:Y:S01]  /*b870*/  LDCU.64 UR4, c[0x0][0x3f8] ;  /* 0x00007f00ff0477ac */ /* 0x000f220008000a00 */
[----:B---3--:R-:W-:-:S04]  /*b880*/  LOP3.LUT R69, R138, 0x1f80, RZ, 0xc0, !PT ;  /* 0x00001f808a457812 */ /* 0x008fc800078ec0ff */
[----:B------:R-:W-:-:S04]  /*b890*/  LOP3.LUT R0, R69, 0x3c, R0, 0xf8, !PT ;  /* 0x0000003c45007812 */ /* 0x000fc800078ef800 */
[----:B------:R-:W-:-:S04]  /*b8a0*/  IADD3 R0, P0, PT, R3, R0, RZ ;  /* 0x0000000003007210 */ /* 0x000fc80007f1e0ff */
[----:B------:R-:W-:Y:S02]  /*b8b0*/  LEA.HI.X.SX32 R3, R3, RZ, 0x1, P0 ;  /* 0x000000ff03037211 */ /* 0x000fe400000f0eff */
[----:B----4-:R-:W-:-:S04]  /*b8c0*/  LEA R2, P0, R0, UR4, 0x2 ;  /* 0x0000000400027c11 */ /* 0x010fc8000f8010ff */
        /* <DEDUP_REMOVED lines=18> */
.L_x_1939:
        /* <DEDUP_REMOVED lines=9> */
.L_x_7205:


//--------------------- .text._ZN5flash24flash_fwd_splitkv_kernelI23Flash_fwd_kernel_traitsILi128ELi64ELi128ELi4ELb0ELb0EN7cutlass10bfloat16_tE19Flash_kernel_traitsILi128ELi64ELi128ELi4ES3_EELb1ELb0ELb0ELb0ELb1ELb0ELb0ELb0EEEvNS_16Flash_fwd_paramsE --------------------------
	.section	.text._ZN5flash24flash_fwd_splitkv_kernelI23Flash_fwd_kernel_traitsILi128ELi64ELi128ELi4ELb0ELb0EN7cutlass10bfloat16_tE19Flash_kernel_traitsILi128ELi64ELi128ELi4ES3_EELb1ELb0ELb0ELb0ELb1ELb0ELb0ELb0EEEvNS_16Flash_fwd_paramsE,"ax",@progbits
	.align	128
        .global         _ZN5flash24flash_fwd_splitkv_kernelI23Flash_fwd_kernel_traitsILi128ELi64ELi128ELi4ELb0ELb0EN7cutlass10bfloat16_tE19Flash_kernel_traitsILi128ELi64ELi128ELi4ES3_EELb1ELb0ELb0ELb0ELb1ELb0ELb0ELb0EEEvNS_16Flash_fwd_paramsE
        .type           _ZN5flash24flash_fwd_splitkv_kernelI23Flash_fwd_kernel_traitsILi128ELi64ELi128ELi4ELb0ELb0EN7cutlass10bfloat16_tE19Flash_kernel_traitsILi128ELi64ELi128ELi4ES3_EELb1ELb0ELb0ELb0ELb1ELb0ELb0ELb0EEEvNS_16Flash_fwd_paramsE,@function
        .size           _ZN5flash24flash_fwd_splitkv_kernelI23Flash_fwd_kernel_traitsILi128ELi64ELi128ELi4ELb0ELb0EN7cutlass10bfloat16_tE19Flash_kernel_traitsILi128ELi64ELi128ELi4ES3_EELb1ELb0ELb0ELb0ELb1ELb0ELb0ELb0EEEvNS_16Flash_fwd_paramsE,(.L_x_7206 - _ZN5flash24flash_fwd_splitkv_kernelI23Flash_fwd_kernel_traitsILi128ELi64ELi128ELi4ELb0ELb0EN7cutlass10bfloat16_tE19Flash_kernel_traitsILi128ELi64ELi128ELi4ES3_EELb1ELb0ELb0ELb0ELb1ELb0ELb0ELb0EEEvNS_16Flash_fwd_paramsE)
        .other          _ZN5flash24flash_fwd_splitkv_kernelI23Flash_fwd_kernel_traitsILi128ELi64ELi128ELi4ELb0ELb0EN7cutlass10bfloat16_tE19Flash_kernel_traitsILi128ELi64ELi128ELi4ES3_EELb1ELb0ELb0ELb0ELb1ELb0ELb0ELb0EEEvNS_16Flash_fwd_paramsE,@"STO_CUDA_ENTRY STV_DEFAULT"
_ZN5flash24flash_fwd_splitkv_kernelI23Flash_fwd_kernel_traitsILi128ELi64ELi128ELi4ELb0ELb0EN7cutlass10bfloat16_tE19Flash_kernel_traitsILi128ELi64ELi128ELi4ES3_EELb1ELb0ELb0ELb0ELb1ELb0ELb0ELb0EEEvNS_16Flash_fwd_paramsE:
.text._ZN5flash24flash_fwd_splitkv_kernelI23Flash_fwd_kernel_traitsILi128ELi64ELi128ELi4ELb0ELb0EN7cutlass10bfloat16_tE19Flash_kernel_traitsILi128ELi64ELi128ELi4ES3_EELb1ELb0ELb0ELb0ELb1ELb0ELb0ELb0EEEvNS_16Flash_fwd_paramsE:
        /* <DEDUP_REMOVED lines=30> */
[----:B------:R2:W5:Y:S02]  /*01e0*/  @P2 LDG.E R133, desc[UR16][R2.64] ;  /* 0x0000001002852981 */ /* 0x000564000c1e1900 */
[----:B------:R-:W2:Y:S02]  /*01f0*/  @!P2 LDC R8, c[0x0][0x43c] ;  /* 0x00010f00ff08ab82 */ /* 0x000ea40000000800 */
[----:B------:R2:W5:Y:S01]  /*0200*/  @P3 LDG.E R4, desc[UR16][R14.64] ;  /* 0x000000100e043981 */ /* 0x000562000c1e1900 */
[----:B-1----:R-:W-:-:S05]  /*0210*/  IADD3 R12, P0, PT, R9, R6, RZ ;  /* 0x00000006090c7210 */ /* 0x002fca0007f1e0ff */
[----:B------:R-:W-:Y:S01]  /*0220*/  IMAD.X R13, R10, 0x1, R7, P0 ;  /* 0x000000010a0d7824 */ /* 0x000fe200000e0607 */
[----:B------:R-:W-:-:S04]  /*0230*/  ISETP.NE.U32.AND P0, PT, R6, RZ, PT ;  /* 0x000000ff0600720c */ /* 0x000fc80003f05070 */
[C---:B------:R-:W-:Y:S02]  /*0240*/  ISETP.NE.AND.EX P0, PT, R7.reuse, RZ, PT, P0 ;  /* 0x000000ff0700720c */ /* 0x040fe40003f05300 */
[----:B---3--:R-:W-:Y:S02]  /*0250*/  ISETP.NE.AND P1, PT, RZ, UR4, PT ;  /* 0x00000004ff007c0c */ /* 0x008fe4000bf25270 */
[----:B------:R-:W-:Y:S01]  /*0260*/  ISETP.EQ.U32.AND P3, PT, R6, RZ, PT ;  /* 0x000000ff0600720c */ /* 0x000fe20003f62070 */
[----:B------:R-:W1:Y:S03]  /*0270*/  @!P2 LDC.64 R2, c[0x0][0x488] ;  /* 0x00012200ff02ab82 */ /* 0x000e660000000a00 */
[----:B------:R-:W-:-:S05]  /*0280*/  ISETP.EQ.OR.EX P3, PT, R7, RZ, !P1, P3 ;  /* 0x000000ff0700720c */ /* 0x000fca0004f62730 */
[----:B------:R-:W3:Y:S01]  /*0290*/  @!P0 LDC R7, c[0x0][0x438] ;  /* 0x00010e00ff078b82 */ /* 0x000ee20000000800 */
[----:B------:R-:W-:Y:S02]  /*02a0*/  IMAD.MOV.U32 R5, RZ, RZ, -0x1 ;  /* 0xffffffffff057424 */ /* 0x000fe400078e00ff */
[----:B----4-:R-:W-:-:S05]  /*02b0*/  IMAD.SHL.U32 R137, R43, 0x40, RZ ;  /* 0x000000402b897824 */ /* 0x010fca00078e00ff */
[----:B------:R4:W5:Y:S01]  /*02c0*/  @!P3 LDG.E R5, desc[UR16][R12.64] ;  /* 0x000000100c05b981 */ /* 0x000962000c1e1900 */
[----:B--2---:R-:W-:-:S05]  /*02d0*/  @P4 IMAD.IADD R138, R11, 0x1, -R208 ;  /* 0x000000010b8a4824 */ /* 0x004fca00078e0ad0 */
[----:B------:R-:W-:Y:S01]  /*02e0*/  ISETP.GT.AND P3, PT, R138, R137, PT ;  /* 0x000000898a00720c */ /* 0x000fe20003f64270 */
[----:B-1-34-:R-:W-:-:S12]  /*02f0*/  @!P0 BRA `(.L_x_1940) ;  /* 0x00000000000c8947 */ /* 0x01afd80003800000 */
[----:B------:R-:W2:Y:S02]  /*0300*/  @P1 LDG.E R6, desc[UR16][R12.64+0x4] ;  /* 0x000004100c061981 */ /* 0x000ea4000c1e1900 */
[----:B--2--5:R-:W-:-:S06]  /*0310*/  @P1 IADD3 R7, PT, PT, R6, -R5, RZ ;  /* 0x8000000506071210 */ /* 0x024fcc0007ffe0ff */
[----:B------:R1:W5:Y:S02]  /*0320*/  @!P1 LDG.E R7, desc[UR16][R12.64] ;  /* 0x000000100c079981 */ /* 0x000364000c1e1900 */
.L_x_1940:
[----:B------:R-:W-:Y:S01]  /*0330*/  @!P2 ISETP.NE.U32.AND P0, PT, R2, RZ, PT ;  /* 0x000000ff0200a20c */ /* 0x000fe20003f05070 */
[----:B------:R-:W-:-:S12]  /*0340*/  @!P3 EXIT ;  /* 0x000000000000b94d */ /* 0x000fd80003800000 */
[----:B------:R-:W2:Y:S01]  /*0350*/  LDCU UR5, c[0x0][0x438] ;  /* 0x00008700ff0577ac */ /* 0x000ea20008000800 */
[----:B------:R-:W-:Y:S01]  /*0360*/  @!P2 ISETP.NE.AND.EX P0, PT, R3, RZ, PT, P0 ;  /* 0x000000ff0300a20c */ /* 0x000fe20003f05300 */
[----:B-----5:R-:W-:Y:S01]  /*0370*/  @P2 IMAD.IADD R133, R133, 0x1, -R4 ;  /* 0x0000000185852824 */ /* 0x020fe200078e0a04 */
[----:B------:R-:W3:Y:S01]  /*0380*/  S2R R199, SR_TID.X ;  /* 0x0000000000c77919 */ /* 0x000ee20000002100 */
[----:B------:R-:W4:Y:S01]  /*0390*/  LDCU UR14, c[0x0][0x508] ;  /* 0x0000a100ff0e77ac */ /* 0x000f220008000800 */
[----:B------:R-:W-:Y:S01]  /*03a0*/  @!P2 SEL R8, R8, RZ, P0 ;  /* 0x000000ff0808a207 */ /* 0x000fe20000000000 */
[----:B------:R-:W-:-:S03]  /*03b0*/  VIADD R3, R43, 0x1 ;  /* 0x000000012b037836 */ /* 0x000fc60000000000 */
[----:B------:R-:W-:Y:S01]  /*03c0*/  @!P2 IADD3 R133, PT, PT, R8, R7, -R4 ;  /* 0x000000070885a210 */ /* 0x000fe20007ffe804 */
[----:B------:R-:W-:Y:S02]  /*03d0*/  IMAD R2, R3, 0x40, -R138 ;  /* 0x0000004003027824 */ /* 0x000fe400078e0a8a */
[----:B------:R-:W1:Y:S01]  /*03e0*/  S2R R3, SR_CTAID.Z ;  /* 0x0000000000037919 */ /* 0x000e620000002700 */
[----:B------:R-:W-:Y:S02]  /*03f0*/  IMAD.MOV.U32 R8, RZ, RZ, R0 ;  /* 0x000000ffff087224 */ /* 0x000fe400078e0000 */
        /* <DEDUP_REMOVED lines=18> */
[----:B------:R-:W-:Y:S01]  /*0520*/  IMAD.MOV.U32 R15, RZ, RZ, RZ ;  /* 0x000000ffff0f7224 */ /* 0x000fe200078e00ff */
[----:B------:R-:W2:Y:S01]  /*0530*/  LDCU UR7, c[0x0][0x3e0] ;  /* 0x00007c00ff0777ac */ /* 0x000ea20008000800 */
[----:B------:R-:W-:Y:S01]  /*0540*/  IMAD.IADD R9, R138, 0x1, -R137 ;  /* 0x000000018a097824 */ /* 0x000fe200078e0a89 */
[----:B------:R-:W-:Y:S01]  /*0550*/  LOP3.LUT R14, R2, 0x38, RZ, 0xc0, !PT ;  /* 0x00000038020e7812 */ /* 0x000fe200078ec0ff */
[----:B------:R-:W-:Y:S01]  /*0560*/  BSSY.RECONVERGENT B0, `(.L_x_1942) ;  /* 0x0000022000007945 */ /* 0x000fe20003800200 */
[----:B------:R-:W3:Y:S01]  /*0570*/  LDCU.64 UR4, c[0x0][0x410] ;  /* 0x00008200ff0477ac */ /* 0x000ee20008000a00 */
[----:B------:R-:W4:Y:S04]  /*0580*/  LDCU UR6, c[0x0][0x434] ;  /* 0x00008680ff0677ac */ /* 0x000f280008000800 */
[----:B------:R-:W5:Y:S01]  /*0590*/  @!P0 LDC.64 R6, c[0x0][0x400] ;  /* 0x00010000ff068b82 */ /* 0x000f620000000a00 */
[----:B--2---:R-:W-:-:S02]  /*05a0*/  IMAD R8, R8, UR7, R3 ;  /* 0x0000000708087c24 */ /* 0x004fc4000f8e0203 */
[----:B-1----:R-:W-:-:S04]  /*05b0*/  @P0 IMAD.WIDE.U32 R12, R208, R4, RZ ;  /* 0x00000004d00c0225 */ /* 0x002fc800078e00ff */
[----:B------:R-:W-:-:S04]  /*05c0*/  IMAD.WIDE.U32 R14, R137, R4, R14 ;  /* 0x00000004890e7225 */ /* 0x000fc800078e000e */
[----:B------:R-:W-:Y:S02]  /*05d0*/  IMAD R2, R137, R5, R15 ;  /* 0x0000000589027224 */ /* 0x000fe400078e020f */
[----:B----4-:R-:W-:Y:S02]  /*05e0*/  IMAD R137, R8, UR6, R137 ;  /* 0x0000000608897c24 */ /* 0x010fe4000f8e0289 */
[----:B-----5:R-:W-:Y:S01]  /*05f0*/  @!P0 IMAD.WIDE.U32 R10, R0, R6, RZ ;  /* 0x00000006000a8225 */ /* 0x020fe200078e00ff */
[----:B------:R-:W-:-:S03]  /*0600*/  @P0 MOV R10, R12 ;  /* 0x0000000c000a0202 */ /* 0x000fc60000000f00 */
[----:B------:R-:W-:Y:S01]  /*0610*/  @!P0 IMAD R7, R0, R7, R11 ;  /* 0x0000000700078224 */ /* 0x000fe200078e020b */
[----:B------:R-:W-:Y:S01]  /*0620*/  SHF.R.U32.HI R0, RZ, 0x3, R199 ;  /* 0x00000003ff007819 */ /* 0x000fe200000116c7 */
[----:B------:R-:W-:Y:S01]  /*0630*/  @P0 IMAD R7, R208, R5, R13 ;  /* 0x00000005d0070224 */ /* 0x000fe200078e020d */
[----:B------:R-:W-:Y:S02]  /*0640*/  IADD3 R14, P0, PT, R10, R14, RZ ;  /* 0x0000000e0a0e7210 */ /* 0x000fe40007f1e0ff */
[C---:B------:R-:W-:Y:S01]  /*0650*/  IADD3 R6, PT, PT, R0.reuse, 0x10, RZ ;  /* 0x0000001000067810 */ /* 0x040fe20007ffe0ff */
[C---:B------:R-:W-:Y:S01]  /*0660*/  VIADD R10, R0.reuse, 0x20 ;  /* 0x00000020000a7836 */ /* 0x040fe20000000000 */
[----:B------:R-:W-:Y:S02]  /*0670*/  IADD3.X R15, PT, PT, R7, R2, RZ, P0, !PT ;  /* 0x00000002070f7210 */ /* 0x000fe400007fe4ff */
[-C--:B------:R-:W-:Y:S02]  /*0680*/  ISETP.GE.AND P0, PT, R0, R9.reuse, PT ;  /* 0x000000090000720c */ /* 0x080fe40003f06270 */
[----:B------:R-:W-:Y:S01]  /*0690*/  ISETP.GE.AND P3, PT, R6, R9, PT ;  /* 0x000000090600720c */ /* 0x000fe20003f66270 */
[----:B---3--:R-:W-:Y:S01]  /*06a0*/  IMAD.WIDE.U32 R14, R3, UR4, R14 ;  /* 0x00000004030e7c25 */ /* 0x008fe2000f8e000e */
[----:B------:R-:W-:-:S02]  /*06b0*/  IADD3 R6, PT, PT, R0, 0x30, RZ ;  /* 0x0000003000067810 */ /* 0x000fc40007ffe0ff */
[-C--:B------:R-:W-:Y:S01]  /*06c0*/  ISETP.GE.AND P2, PT, R10, R9.reuse, PT ;  /* 0x000000090a00720c */ /* 0x080fe20003f46270 */
[----:B------:R-:W-:Y:S01]  /*06d0*/  IMAD R11, R3, UR5, R15 ;  /* 0x00000005030b7c24 */ /* 0x000fe2000f8e020f */
[----:B------:R-:W-:-:S05]  /*06e0*/  ISETP.GE.AND P1, PT, R6, R9, PT ;  /* 0x000000090600720c */ /* 0x000fca0003f26270 */
[----:B------:R-:W-:Y:S08]  /*06f0*/  @P0 BRA `(.L_x_1943) ;  /* 0x0000000000200947 */ /* 0x000ff00003800000 */
[----:B------:R-:W1:Y:S01]  /*0700*/  LDCU.64 UR4, c[0x0][0x3f0] ;  /* 0x00007e00ff0477ac */ /* 0x000e620008000a00 */
[----:B------:R-:W-:-:S05]  /*0710*/  MOV R10, R14 ;  /* 0x0000000e000a7202 */ /* 0x000fca0000000f00 */
[----:B------:R-:W-:-:S04]  /*0720*/  IMAD.WIDE.U32 R6, R0, R4, R10 ;  /* 0x0000000400067225 */ /* 0x000fc800078e000a */
[----:B------:R-:W-:Y:S01]  /*0730*/  IMAD R2, R0, R5, R7 ;  /* 0x0000000500027224 */ /* 0x000fe200078e0207 */
[----:B-1----:R-:W-:-:S04]  /*0740*/  LEA R12, P0, R6, UR4, 0x1 ;  /* 0x00000004060c7c11 */ /* 0x002fc8000f8008ff */
[----:B------:R-:W-:-:S05]  /*0750*/  LEA.HI.X R13, R6, UR5, R2, 0x1, P0 ;  /* 0x00000005060d7c11 */ /* 0x000fca00080f0c02 */
[----:B------:R1:W-:Y:S04]  /*0760*/  STG.E.128 desc[UR16][R12.64], RZ ;  /* 0x000000ff0c007986 */ /* 0x0003e8000c101d10 */
[----:B------:R1:W-:Y:S02]  /*0770*/  STG.E.128 desc[UR16][R12.64+0x80], RZ ;  /* 0x000080ff0c007986 */ /* 0x0003e4000c101d10 */
.L_x_1943:
[----:B------:R-:W-:Y:S05]  /*0780*/  BSYNC.RECONVERGENT B0 ;  /* 0x0000000000007941 */ /* 0x000fea0003800200 */
.L_x_1942:
[----:B------:R-:W-:Y:S04]  /*0790*/  BSSY.RECONVERGENT B0, `(.L_x_1944) ;  /* 0x000000f000007945 */ /* 0x000fe80003800200 */
[----:B------:R-:W-:Y:S05]  /*07a0*/  @P3 BRA `(.L_x_1945) ;  /* 0x0000000000343947 */ /* 0x000fea0003800000 */
[----:B------:R-:W-:Y:S01]  /*07b0*/  IADD3 R3, P0, PT, R0, 0x10, RZ ;  /* 0x0000001000037810 */ /* 0x000fe20007f1e0ff */
[----:B------:R-:W1:Y:S01]  /*07c0*/  LDCU.64 UR4, c[0x0][0x3f0] ;  /* 0x00007e00ff0477ac */ /* 0x000e620008000a00 */
[----:B------:R-:W-:-:S03]  /*07d0*/  IMAD.MOV.U32 R6, RZ, RZ, R14 ;  /* 0x000000ffff067224 */ /* 0x000fc600078e000e */
[----:B------:R-:W-:-:S04]  /*07e0*/  IMAD.X R7, RZ, RZ, RZ, P0 ;  /* 0x000000ffff077224 */ /* 0x000fc800000e06ff */
[----:B------:R-:W-:Y:S01]  /*07f0*/  IMAD R2, R7, R4, RZ ;  /* 0x0000000407027224 */ /* 0x000fe200078e02ff */
[----:B------:R-:W-:-:S03]  /*0800*/  MOV R7, R11 ;  /* 0x0000000b00077202 */ /* 0x000fc60000000f00 */
[C---:B------:R-:W-:Y:S02]  /*0810*/  IMAD R2, R3.reuse, R5, R2 ;  /* 0x0000000503027224 */ /* 0x040fe400078e0202 */
[----:B------:R-:W-:-:S03]  /*0820*/  IMAD.WIDE.U32 R6, R3, R4, R6 ;  /* 0x0000000403067225 */ /* 0x000fc600078e0006 */
[----:B-1----:R-:W-:Y:S02]  /*0830*/  LEA R12, P0, R6, UR4, 0x1 ;  /* 0x00000004060c7c11 */ /* 0x002fe4000f8008ff */
[----:B------:R-:W-:-:S04]  /*0840*/  IADD3 R3, PT, PT, R7, R2, RZ ;  /* 0x0000000207037210 */ /* 0x000fc80007ffe0ff */
[----:B------:R-:W-:-:S05]  /*0850*/  LEA.HI.X R13, R6, UR5, R3, 0x1, P0 ;  /* 0x00000005060d7c11 */ /* 0x000fca00080f0c03 */
[----:B------:R2:W-:Y:S04]  /*0860*/  STG.E.128 desc[UR16][R12.64], RZ ;  /* 0x000000ff0c007986 */ /* 0x0005e8000c101d10 */
[----:B------:R2:W-:Y:S02]  /*0870*/  STG.E.128 desc[UR16][R12.64+0x80], RZ ;  /* 0x000080ff0c007986 */ /* 0x0005e4000c101d10 */
.L_x_1945:
[----:B------:R-:W-:Y:S05]  /*0880*/  BSYNC.RECONVERGENT B0 ;  /* 0x0000000000007941 */ /* 0x000fea0003800200 */
.L_x_1944:
        /* <DEDUP_REMOVED lines=10> */
[----:B-12---:R-:W-:Y:S02]  /*0930*/  LEA R12, P0, R6, UR4, 0x1 ;  /* 0x00000004060c7c11 */ /* 0x006fe4000f8008ff */
[----:B------:R-:W-:-:S04]  /*0940*/  IADD3 R3, PT, PT, R7, R2, RZ ;  /* 0x0000000207037210 */ /* 0x000fc80007ffe0ff */
[----:B------:R-:W-:-:S05]  /*0950*/  LEA.HI.X R13, R6, UR5, R3, 0x1, P0 ;  /* 0x00000005060d7c11 */ /* 0x000fca00080f0c03 */
[----:B------:R3:W-:Y:S04]  /*0960*/  STG.E.128 desc[UR16][R12.64], RZ ;  /* 0x000000ff0c007986 */ /* 0x0007e8000c101d10 */
[----:B------:R3:W-:Y:S02]  /*0970*/  STG.E.128 desc[UR16][R12.64+0x80], RZ ;  /* 0x000080ff0c007986 */ /* 0x0007e4000c101d10 */
.L_x_1947:
[----:B------:R-:W-:Y:S05]  /*0980*/  BSYNC.RECONVERGENT B0 ;  /* 0x0000000000007941 */ /* 0x000fea0003800200 */
.L_x_1946:
[----:B------:R-:W-:Y:S04]  /*0990*/  BSSY.RECONVERGENT B0, `(.L_x_1948) ;  /* 0x000000e000007945 */ /* 0x000fe80003800200 */
[----:B------:R-:W-:Y:S05]  /*09a0*/  @P1 BRA `(.L_x_1949) ;  /* 0x0000000000301947 */ /* 0x000fea0003800000 */
[----:B------:R-:W4:Y:S01]  /*09b0*/  LDCU.64 UR4, c[0x0][0x3f0] ;  /* 0x00007e00ff0477ac */ /* 0x000f220008000a00 */
[----:B------:R-:W-:Y:S02]  /*09c0*/  IADD3 R3, P0, PT, R0, 0x30, RZ ;  /* 0x0000003000037810 */ /* 0x000fe40007f1e0ff */
[----:B------:R-:W-:Y:S02]  /*09d0*/  MOV R10, R14 ;  /* 0x0000000e000a7202 */ /* 0x000fe40000000f00 */
[----:B------:R-:W-:-:S03]  /*09e0*/  IADD3.X R7, PT, PT, RZ, RZ, RZ, P0, !PT ;  /* 0x000000ffff077210 */ /* 0x000fc600007fe4ff */
[----:B------:R-:W-:-:S04]  /*09f0*/  IMAD.WIDE.U32 R10, R3, R4, R10 ;  /* 0x00000004030a7225 */ /* 0x000fc800078e000a */
[----:B------:R-:W-:-:S04]  /*0a00*/  IMAD R2, R7, R4, RZ ;  /* 0x0000000407027224 */ /* 0x000fc800078e02ff */
[----:B------:R-:W-:Y:S01]  /*0a10*/  IMAD R3, R3, R5, R2 ;  /* 0x0000000503037224 */ /* 0x000fe200078e0202 */
[----:B----4-:R-:W-:-:S04]  /*0a20*/  LEA R2, P0, R10, UR4, 0x1 ;  /* 0x000000040a027c11 */ /* 0x010fc8000f8008ff */
[----:B------:R-:W-:-:S04]  /*0a30*/  IADD3 R3, PT, PT, R11, R3, RZ ;  /* 0x000000030b037210 */ /* 0x000fc80007ffe0ff */
[----:B------:R-:W-:-:S05]  /*0a40*/  LEA.HI.X R3, R10, UR5, R3, 0x1, P0 ;  /* 0x000000050a037c11 */ /* 0x000fca00080f0c03 */
[----:B------:R4:W-:Y:S04]  /*0a50*/  STG.E.128 desc[UR16][R2.64], RZ ;  /* 0x000000ff02007986 */ /* 0x0009e8000c101d10 */
[----:B------:R4:W-:Y:S02]  /*0a60*/  STG.E.128 desc[UR16][R2.64+0x80], RZ ;  /* 0x000080ff02007986 */ /* 0x0009e4000c101d10 */
.L_x_1949:
[----:B------:R-:W-:Y:S05]  /*0a70*/  BSYNC.RECONVERGENT B0 ;  /* 0x0000000000007941 */ /* 0x000fea0003800200 */
.L_x_1948:
[----:B------:R-:W5:Y:S01]  /*0a80*/  LDCU.64 UR4, c[0x0][0x420] ;  /* 0x00008400ff0477ac */ /* 0x000f620008000a00 */
[----:B------:R-:W-:-:S04]  /*0a90*/  LOP3.LUT P4, R199, R199, 0x7, RZ, 0xc0, !PT ;  /* 0x00000007c7c77812 */ /* 0x000fc8000788c0ff */
[----:B------:R-:W-:Y:S02]  /*0aa0*/  ISETP.GE.OR P4, PT, R0, R9, P4 ;  /* 0x000000090000720c */ /* 0x000fe40002786670 */
[C---:B------:R-:W-:Y:S02]  /*0ab0*/  ISETP.NE.OR P3, PT, R199.reuse, RZ, P3 ;  /* 0x000000ffc700720c */ /* 0x040fe40001f65670 */
[----:B------:R-:W-:Y:S02]  /*0ac0*/  ISETP.NE.OR P2, PT, R199, RZ, P2 ;  /* 0x000000ffc700720c */ /* 0x000fe40001745670 */
[----:B------:R-:W-:Y:S02]  /*0ad0*/  IADD3 R0, P0, PT, R137, R0, RZ ;  /* 0x0000000089007210 */ /* 0x000fe40007f1e0ff */
[----:B------:R-:W-:Y:S02]  /*0ae0*/  ISETP.NE.OR P1, PT, R199, RZ, P1 ;  /* 0x000000ffc700720c */ /* 0x000fe40000f25670 */
[----:B------:R-:W-:-:S02]  /*0af0*/  LEA.HI.X.SX32 R137, R137, RZ, 0x1, P0 ;  /* 0x000000ff89897211 */ /* 0x000fc400000f0eff */
[C---:B-----5:R-:W-:Y:S01]  /*0b00*/  LEA R4, P0, R0.reuse, UR4, 0x2 ;  /* 0x0000000400047c11 */ /* 0x060fe2000f8010ff */
[----:B----4-:R-:W-:Y:S02]  /*0b10*/  @!P4 IMAD.MOV.U32 R3, RZ, RZ, 0x7f800000 ;  /* 0x7f800000ff03c424 */ /* 0x010fe400078e00ff */
        /* <DEDUP_REMOVED lines=10> */
.L_x_1941:
        /* <DEDUP_REMOVED lines=10> */
.L_x_1950:
        /* <DEDUP_REMOVED lines=93> */
[----:B------:R-:W-:Y:S01]  /*1230*/  IMAD R4, R7, UR7, R4 ;  /* 0x0000000707047c24 */ /* 0x000fe2000f8e0204 */
[----:B------:R-:W-:Y:S01]  /*1240*/  IADD3 R10, PT, PT, R13, R6, RZ ;  /* 0x000000060d0a7210 */ /* 0x000fe20007ffe0ff */
[----:B------:R-:W-:-:S05]  /*1250*/  IMAD.WIDE.U32 R22, R7, UR6, R8 ;  /* 0x0000000607167c25 */ /* 0x000fca000f8e0008 */
[----:B------:R-:W-:Y:S01]  /*1260*/  IADD3 R17, PT, PT, R23, R4, RZ ;  /* 0x0000000417117210 */ /* 0x000fe20007ffe0ff */
[----:B------:R-:W-:Y:S06]  /*1270*/  BRA `(.L_x_1952) ;  /* 0x00000004004c7947 */ /* 0x000fec0003800000 */
.L_x_1951:
        /* <DEDUP_REMOVED lines=15> */
.L_x_1953:
[----:B------:R-:W2:Y:S01]  /*1370*/  LDC.64 R134, c[0x0][0x3b8] ;  /* 0x0000ee00ff867b82 */ /* 0x000ea20000000a00 */
[----:B------:R-:W-:-:S05]  /*1380*/  IADD3 R6, PT, PT, R4, R5, RZ ;  /* 0x0000000504067210 */ /* 0x000fca0007ffe0ff */
[C---:B--2---:R-:W-:Y:S02]  /*1390*/  IMAD R11, R6.reuse, R135, RZ ;  /* 0x00000087060b7224 */ /* 0x044fe400078e02ff */
[----:B------:R-:W-:-:S05]  /*13a0*/  IMAD.WIDE.U32 R6, R6, R134, RZ ;  /* 0x0000008606067225 */ /* 0x000fca00078e00ff */
[----:B------:R-:W-:Y:S02]  /*13b0*/  IADD3 R11, PT, PT, R7, R11, RZ ;  /* 0x0000000b070b7210 */ /* 0x000fe40007ffe0ff */
[----:B------:R-:W-:Y:S02]  /*13c0*/  MOV R10, R6 ;  /* 0x00000006000a7202 */ /* 0x000fe40000000f00 */
.L_x_1954:
        /* <DEDUP_REMOVED lines=14> */
.L_x_1955:
[----:B------:R-:W2:Y:S01]  /*14b0*/  LDC.64 R24, c[0x0][0x3c0] ;  /* 0x0000f000ff187b82 */ /* 0x000ea20000000a00 */
[----:B------:R-:W-:-:S05]  /*14c0*/  IADD3 R4, PT, PT, R4, R5, RZ ;  /* 0x0000000504047210 */ /* 0x000fca0007ffe0ff */
[C---:B--2---:R-:W-:Y:S02]  /*14d0*/  IMAD R13, R4.reuse, R25, RZ ;  /* 0x00000019040d7224 */ /* 0x044fe400078e02ff */
[----:B------:R-:W-:-:S05]  /*14e0*/  IMAD.WIDE.U32 R4, R4, R24, RZ ;  /* 0x0000001804047225 */ /* 0x000fca00078e00ff */
[----:B------:R-:W-:Y:S02]  /*14f0*/  IADD3 R13, PT, PT, R5, R13, RZ ;  /* 0x0000000d050d7210 */ /* 0x000fe40007ffe0ff */
[----:B------:R-:W-:-:S07]  /*1500*/  MOV R12, R4 ;  /* 0x00000004000c7202 */ /* 0x000fce0000000f00 */
.L_x_1956:
        /* <DEDUP_REMOVED lines=38> */
[----:B------:R-:W-:-:S03]  /*1770*/  IMAD.WIDE.U32 R12, R14, R4, R16 ;  /* 0x000000040e0c7225 */ /* 0x000fc600078e0010 */
[----:B------:R-:W-:Y:S01]  /*1780*/  IADD3 R17, PT, PT, R23, R7, RZ ;  /* 0x0000000717117210 */ /* 0x000fe20007ffe0ff */
[----:B------:R-:W-:-:S05]  /*1790*/  IMAD R5, R14, R5, R11 ;  /* 0x000000050e057224 */ /* 0x000fca00078e020b */
[----:B------:R-:W-:-:S07]  /*17a0*/  IADD3 R10, PT, PT, R13, R5, RZ ;  /* 0x000000050d0a7210 */ /* 0x000fce0007ffe0ff */
.L_x_1952:
[----:B------:R-:W-:Y:S01]  /*17b0*/  ISETP.NE.AND P0, PT, R208, -0x1, PT ;  /* 0xffffffffd000780c */ /* 0x000fe20003f05270 */
[----:B------:R-:W-:Y:S01]  /*17c0*/  IMAD.IADD R203, R138, 0x1, -R137 ;  /* 0x000000018acb7824 */ /* 0x000fe200078e0a89 */
[----:B------:R-:W-:Y:S01]  /*17d0*/  SHF.R.U32.HI R28, RZ, 0x3, R199 ;  /* 0x00000003ff1c7819 */ /* 0x000fe200000116c7 */
[----:B------:R-:W-:Y:S01]  /*17e0*/  IMAD.SHL.U32 R26, R199, 0x8, RZ ;  /* 0x00000008c71a7824 */ /* 0x000fe200078e00ff */
[----:B------:R-:W1:Y:S01]  /*17f0*/  LDCU.64 UR6, c[0x0][0x388] ;  /* 0x00007100ff0677ac */ /* 0x000e620008000a00 */
[----:B------:R-:W-:Y:S01]  /*1800*/  IMAD.MOV.U32 R29, RZ, RZ, RZ ;  /* 0x000000ffff1d7224 */ /* 0x000fe200078e00ff */
[CC--:B------:R-:W-:Y:S01]  /*1810*/  ISETP.GE.AND P4, PT, R28.reuse, R203.reuse, PT ;  /* 0x000000cb1c00720c */ /* 0x0c0fe20003f86270 */
[----:B------:R-:W-:Y:S01]  /*1820*/  VIADD R20, R28, 0x10 ;  /* 0x000000101c147836 */ /* 0x000fe20000000000 */
[----:B------:R-:W-:Y:S01]  /*1830*/  LOP3.LUT R198, R26, 0x38, RZ, 0xc0, !PT ;  /* 0x000000381ac67812 */ /* 0x000fe200078ec0ff */
[----:B------:R-:W2:Y:S01]  /*1840*/  LDCU.64 UR4, c[0x0][0x3c8] ;  /* 0x00007900ff0477ac */ /* 0x000ea20008000a00 */
[----:B------:R-:W-:Y:S01]  /*1850*/  VIADD R16, R28, 0x20 ;  /* 0x000000201c107836 */ /* 0x000fe20000000000 */
[----:B------:R-:W3:Y:S01]  /*1860*/  S2UR UR10, SR_CgaCtaId ;  /* 0x00000000000a79c3 */ /* 0x000ee20000008800 */
[----:B------:R-:W-:Y:S01]  /*1870*/  IADD3 R12, P1, PT, R198, R12, RZ ;  /* 0x0000000cc60c7210 */ /* 0x000fe20007f3e0ff */
[----:B------:R-:W-:Y:S01]  /*1880*/  VIADD R18, R28, 0x30 ;  /* 0x000000301c127836 */ /* 0x000fe20000000000 */
[----:B------:R-:W-:Y:S01]  /*1890*/  ISETP.GE.AND P3, PT, R20, R203, PT ;  /* 0x000000cb1400720c */ /* 0x000fe20003f66270 */
[----:B------:R-:W-:Y:S01]  /*18a0*/  IMAD.WIDE.U32 R42, R43, 0x40, R28 ;  /* 0x000000402b2a7825 */ /* 0x000fe200078e001c */
[----:B------:R-:W-:-:S02]  /*18b0*/  IADD3.X R13, PT, PT, RZ, R10, RZ, P1, !PT ;  /* 0x0000000aff0d7210 */ /* 0x000fc40000ffe4ff */
[-C--:B------:R-:W-:Y:S01]  /*18c0*/  ISETP.GE.AND P2, PT, R16, R203.reuse, PT ;  /* 0x000000cb1000720c */ /* 0x080fe20003f46270 */
[----:B------:R-:W4:Y:S01]  /*18d0*/  @!P0 LDC.64 R6, c[0x0][0x398] ;  /* 0x0000e600ff068b82 */ /* 0x000f220000000a00 */
[----:B------:R-:W-:Y:S01]  /*18e0*/  ISETP.GE.AND P1, PT, R18, R203, PT ;  /* 0x000000cb1200720c */ /* 0x000fe20003f26270 */
[----:B------:R-:W-:Y:S01]  /*18f0*/  IMAD.SHL.U32 R136, R199, 0x40, RZ ;  /* 0x00000040c7887824 */ /* 0x000fe200078e00ff */
[----:B------:R-:W-:Y:S01]  /*1900*/  SHF.R.U32.HI R132, RZ, 0x1, R199 ;  /* 0x00000001ff847819 */ /* 0x000fe200000116c7 */
[----:B------:R-:W-:Y:S02]  /*1910*/  IMAD.MOV.U32 R197, RZ, RZ, 0x20 ;  /* 0x00000020ffc57424 */ /* 0x000fe400078e00ff */
[----:B------:R-:W-:Y:S01]  /*1920*/  IMAD.MOV.U32 R148, RZ, RZ, 0x40 ;  /* 0x00000040ff947424 */ /* 0x000fe200078e00ff */
[----:B------:R-:W-:Y:S01]  /*1930*/  LOP3.LUT R180, R136, 0x400, RZ, 0xc0, !PT ;  /* 0x0000040088b47812 */ /* 0x000fe200078ec0ff */
[----:B------:R-:W5:Y:S04]  /*1940*/  @P0 LDC.64 R4, c[0x0][0x3b0] ;  /* 0x0000ec00ff040b82 */ /* 0x000f680000000a00 */
[----:B------:R-:W-:-:S04]  /*1950*/  @!P2 IADD3 R27, P5, PT, R42, 0x20, RZ ;  /* 0x000000202a1ba810 */ /* 0x000fc80007fbe0ff */
[----:B------:R-:W1:Y:S01]  /*1960*/  @!P4 LDC.64 R8, c[0x0][0x3b0] ;  /* 0x0000ec00ff08cb82 */ /* 0x000e620000000a00 */
[----:B------:R-:W-:Y:S01]  /*1970*/  @!P2 IADD3.X R23, PT, PT, RZ, R43, RZ, P5, !PT ;  /* 0x0000002bff17a210 */ /* 0x000fe20002ffe4ff */
[----:B----4-:R-:W-:-:S06]  /*1980*/  @!P0 IMAD.WIDE.U32 R14, R0, R6, RZ ;  /* 0x00000006000e8225 */ /* 0x010fcc00078e00ff */
[----:B------:R-:W4:Y:S01]  /*1990*/  @!P2 LDC.64 R10, c[0x0][0x3b0] ;  /* 0x0000ec00ff0aab82 */ /* 0x000f220000000a00 */
[----:B------:R-:W-:Y:S02]  /*19a0*/  @!P0 IMAD R0, R0, R7, R15 ;  /* 0x0000000700008224 */ /* 0x000fe400078e020f */
[----:B-----5:R-:W-:-:S04]  /*19b0*/  @P0 IMAD.WIDE.U32 R6, R208, R4, RZ ;  /* 0x00000004d0060225 */ /* 0x020fc800078e00ff */
[----:B------:R-:W-:Y:S02]  /*19c0*/  @!P0 IMAD.MOV.U32 R4, RZ, RZ, R14 ;  /* 0x000000ffff048224 */ /* 0x000fe400078e000e */
[----:B------:R-:W-:Y:S01]  /*19d0*/  @P0 IMAD.MOV.U32 R4, RZ, RZ, R6 ;  /* 0x000000ffff040224 */ /* 0x000fe200078e0006 */
[----:B------:R-:W5:Y:S01]  /*19e0*/  @!P3 LDC.64 R14, c[0x0][0x3b0] ;  /* 0x0000ec00ff0ebb82 */ /* 0x000f620000000a00 */
[----:B------:R-:W-:Y:S01]  /*19f0*/  @P0 IMAD R0, R208, R5, R7 ;  /* 0x00000005d0000224 */ /* 0x000fe200078e0207 */
[----:B------:R-:W-:Y:S01]  /*1a00*/  LOP3.LUT R6, R26, 0x1f8, RZ, 0xc0, !PT ;  /* 0x000001f81a067812 */ /* 0x000fe200078ec0ff */
[----:B-1----:R-:W-:Y:S01]  /*1a10*/  @!P4 IMAD R31, R43, R8, RZ ;  /* 0x000000082b1fc224 */ /* 0x002fe200078e02ff */
[----:B------:R-:W-:Y:S01]  /*1a20*/  IADD3 R32, P0, PT, R198, R4, RZ ;  /* 0x00000004c6207210 */ /* 0x000fe20007f1e0ff */
[----:B------:R-:W-:Y:S01]  /*1a30*/  IMAD.WIDE.U32 R4, R28, R134, R12 ;  /* 0x000000861c047225 */ /* 0x000fe200078e000c */
[----:B------:R-:W-:Y:S02]  /*1a40*/  LOP3.LUT R217, R6, 0x38, R199, 0x78, !PT ;  /* 0x0000003806d97812 */ /* 0x000fe400078e78c7 */
[----:B------:R-:W1:Y:S01]  /*1a50*/  @!P3 LDC.64 R12, c[0x0][0x380] ;  /* 0x0000e000ff0cbb82 */ /* 0x000e620000000a00 */
[----:B------:R-:W-:Y:S01]  /*1a60*/  IMAD.X R33, RZ, RZ, R0, P0 ;  /* 0x000000ffff217224 */ /* 0x000fe200000e0600 */
[----:B------:R-:W-:Y:S01]  /*1a70*/  LEA R204, P0, R4, UR6, 0x1 ;  /* 0x0000000604cc7c11 */ /* 0x000fe2000f8008ff */
[----:B------:R-:W-:Y:S01]  /*1a80*/  IMAD R205, R28, R135, R5 ;  /* 0x000000871ccd7224 */ /* 0x000fe200078e0205 */
[----:B------:R-:W-:Y:S01]  /*1a90*/  LOP3.LUT R217, R217, 0x1e00, R26, 0xf8, !PT ;  /* 0x00001e00d9d97812 */ /* 0x000fe200078ef81a */
[----:B--2---:R-:W-:-:S03]  /*1aa0*/  IMAD.WIDE.U32 R32, R3, UR4, R32 ;  /* 0x0000000403207c25 */ /* 0x004fc6000f8e0020 */
[----:B------:R-:W-:Y:S01]  /*1ab0*/  LEA.HI.X R205, R4, UR7, R205, 0x1, P0 ;  /* 0x0000000704cd7c11 */ /* 0x000fe200080f0ccd */
[----:B------:R-:W-:Y:S01]  /*1ac0*/  IMAD R33, R3, UR5, R33 ;  /* 0x0000000503217c24 */ /* 0x000fe2000f8e0221 */
[----:B------:R-:W2:Y:S01]  /*1ad0*/  @!P4 LDC.64 R4, c[0x0][0x380] ;  /* 0x0000e000ff04cb82 */ /* 0x000ea20000000a00 */
[C---:B------:R-:W-:Y:S01]  /*1ae0*/  @!P3 IADD3 R21, P0, PT, R42.reuse, 0x10, RZ ;  /* 0x000000102a15b810 */ /* 0x040fe20007f1e0ff */
[----:B------:R-:W-:Y:S01]  /*1af0*/  @!P4 IMAD R31, R42, R9, R31 ;  /* 0x000000092a1fc224 */ /* 0x000fe200078e021f */
[----:B------:R-:W-:Y:S01]  /*1b00*/  UMOV UR5, 0x400 ;  /* 0x0000040000057882 */ /* 0x000fe20000000000 */
[----:B------:R-:W-:Y:S01]  /*1b10*/  IMAD.SHL.U32 R0, R2, 0x80, RZ ;  /* 0x0000008002007824 */ /* 0x000fe200078e00ff */
[----:B------:R-:W-:Y:S01]  /*1b20*/  @!P2 MOV R37, R33 ;  /* 0x000000210025a202 */ /* 0x000fe20000000f00 */
[--C-:B------:R-:W-:Y:S01]  /*1b30*/  @!P3 IMAD.X R19, RZ, RZ, R43.reuse, P0 ;  /* 0x000000ffff13b224 */ /* 0x100fe200000e062b */
[C---:B------:R-:W-:Y:S01]  /*1b40*/  @!P1 IADD3 R30, P0, PT, R42.reuse, 0x30, RZ ;  /* 0x000000302a1e9810 */ /* 0x040fe20007f1e0ff */
[----:B------:R-:W1:Y:S01]  /*1b50*/  @!P1 LDC.64 R6, c[0x0][0x3b0] ;  /* 0x0000ec00ff069b82 */ /* 0x000e620000000a00 */
[----:B------:R-:W-:Y:S01]  /*1b60*/  IADD3 R3, PT, PT, R133, 0x80, -R0 ;  /* 0x0000008085037810 */ /* 0x000fe20007ffe800 */
[--C-:B------:R-:W-:Y:S01]  /*1b70*/  @!P3 IMAD.MOV.U32 R38, RZ, RZ, R32.reuse ;  /* 0x000000ffff26b224 */ /* 0x100fe200078e0020 */
[----:B---3--:R-:W-:Y:S01]  /*1b80*/  ULEA UR5, UR10, UR5, 0x18 ;  /* 0x000000050a057291 */ /* 0x008fe2000f8ec0ff */
[----:B------:R-:W-:Y:S01]  /*1b90*/  @!P1 IMAD.X R29, RZ, RZ, R43, P0 ;  /* 0x000000ffff1d9224 */ /* 0x000fe200000e062b */
[----:B------:R-:W3:Y:S01]  /*1ba0*/  LDCU.64 UR6, c[0x0][0x390] ;  /* 0x00007200ff0677ac */ /* 0x000ee20008000a00 */
[----:B------:R-:W-:-:S02]  /*1bb0*/  @!P4 IMAD.WIDE.U32 R42, R42, R8, R32 ;  /* 0x000000082a2ac225 */ /* 0x000fc400078e0020 */
[----:B------:R-:W3:Y:S01]  /*1bc0*/  @!P2 LDC.64 R8, c[0x0][0x380] ;  /* 0x0000e000ff08ab82 */ /* 0x000ee20000000a00 */
[----:B------:R-:W-:Y:S01]  /*1bd0*/  LEA R217, R217, UR5, 0x1 ;  /* 0x00000005d9d97c11 */ /* 0x000fe2000f8e08ff */
[----:B------:R-:W-:Y:S02]  /*1be0*/  @!P4 IMAD.IADD R34, R43, 0x1, R31 ;  /* 0x000000012b22c824 */ /* 0x000fe400078e021f */
[----:B------:R-:W-:Y:S02]  /*1bf0*/  @!P3 IMAD.MOV.U32 R39, RZ, RZ, R33 ;  /* 0x000000ffff27b224 */ /* 0x000fe400078e0021 */
[----:B------:R-:W-:Y:S01]  /*1c00*/  @!P2 IMAD.MOV.U32 R36, RZ, RZ, R32 ;  /* 0x000000ffff24a224 */ /* 0x000fe200078e0020 */
[----:B--2---:R-:W-:Y:S01]  /*1c10*/  @!P4 LEA R40, P0, R42, R4, 0x1 ;  /* 0x000000042a28c211 */ /* 0x004fe200078008ff */
[----:B-----5:R-:W-:-:S03]  /*1c20*/  @!P3 IMAD.WIDE.U32 R38, R21, R14, R38 ;  /* 0x0000000e1526b225 */ /* 0x020fc600078e0026 */
[----:B------:R-:W-:Y:S01]  /*1c30*/  @!P4 LEA.HI.X R41, R42, R5, R34, 0x1, P0 ;  /* 0x000000052a29c211 */ /* 0x000fe200000f0c22 */
[----:B------:R-:W-:Y:S01]  /*1c40*/  @!P3 IMAD R34, R19, R14, RZ ;  /* 0x0000000e1322b224 */ /* 0x000fe200078e02ff */
[----:B------:R-:W2:Y:S01]  /*1c50*/  @!P1 LDC.64 R4, c[0x0][0x380] ;  /* 0x0000e000ff049b82 */ /* 0x000ea20000000a00 */
[----:B------:R-:W-:Y:S01]  /*1c60*/  ISETP.GE.AND P0, PT, R20, R3, PT ;  /* 0x000000031400720c */ /* 0x000fe20003f06270 */
[----:B----4-:R-:W-:Y:S01]  /*1c70*/  @!P2 IMAD R42, R23, R10, RZ ;  /* 0x0000000a172aa224 */ /* 0x010fe200078e02ff */
[----:B-1----:R-:W-:Y:S01]  /*1c80*/  @!P3 LEA R12, P6, R38, R12, 0x1 ;  /* 0x0000000c260cb211 */ /* 0x002fe200078c08ff */
[----:B------:R-:W-:Y:S01]  /*1c90*/  @!P3 IMAD R15, R21, R15, R34 ;  /* 0x0000000f150fb224 */ /* 0x000fe200078e0222 */
[----:B------:R-:W-:Y:S01]  /*1ca0*/  @!PT LDS RZ, [RZ] ;  /* 0x00000000fffff984 */ /* 0x000fe20000000800 */
[----:B------:R-:W-:Y:S01]  /*1cb0*/  @!PT LDS RZ, [RZ] ;  /* 0x00000000fffff984 */ /* 0x000fe20000000800 */
[----:B------:R-:W-:Y:S01]  /*1cc0*/  @!PT LDS RZ, [RZ] ;  /* 0x00000000fffff984 */ /* 0x000fe20000000800 */
[----:B------:R-:W-:Y:S01]  /*1cd0*/  @!P4 LDGSTS.E.BYPASS.LTC128B.128 [R217], desc[UR16][R40.64] ;  /* 0x0000000028d9cfae */ /* 0x000fe2000b981a10 */
[C---:B------:R-:W-:Y:S02]  /*1ce0*/  @!P2 IMAD R11, R27.reuse, R11, R42 ;  /* 0x0000000b1b0ba224 */ /* 0x040fe400078e022a */
[----:B------:R-:W-:Y:S01]  /*1cf0*/  @!P2 IMAD.WIDE.U32 R36, R27, R10, R36 ;  /* 0x0000000a1b24a225 */ /* 0x000fe200078e0024 */
[----:B------:R-:W-:Y:S01]  /*1d00*/  @!P4 LDGSTS.E.BYPASS.LTC128B.128 [R217+0x2000], desc[UR16][R40.64+0x80] ;  /* 0x0200008028d9cfae */ /* 0x000fe2000b981a10 */
[----:B------:R-:W-:-:S02]  /*1d10*/  SHF.L.U64.HI R10, R134, 0x4, R135 ;  /* 0x00000004860a7819 */ /* 0x000fc40000010287 */
[----:B------:R-:W-:Y:S01]  /*1d20*/  @!P3 IMAD.IADD R15, R39, 0x1, R15 ;  /* 0x00000001270fb824 */ /* 0x000fe200078e020f */
[----:B---3--:R-:W-:Y:S01]  /*1d30*/  @!P2 LEA R8, P5, R36, R8, 0x1 ;  /* 0x000000082408a211 */ /* 0x008fe200078a08ff */
[----:B------:R-:W-:Y:S02]  /*1d40*/  IMAD.SHL.U32 R14, R134, 0x10, RZ ;  /* 0x00000010860e7824 */ /* 0x000fe400078e00ff */
[----:B------:R-:W-:Y:S01]  /*1d50*/  @!P2 IMAD.IADD R11, R37, 0x1, R11 ;  /* 0x00000001250ba824 */ /* 0x000fe200078e020b */
[----:B------:R-:W-:Y:S01]  /*1d60*/  @!P3 LEA.HI.X R13, R38, R13, R15, 0x1, P6 ;  /* 0x0000000d260db211 */ /* 0x000fe200030f0c0f */
[----:B------:R-:W-:Y:S01]  /*1d70*/  @!P1 IMAD R29, R29, R6, RZ ;  /* 0x000000061d1d9224 */ /* 0x000fe200078e02ff */
[----:B------:R-:W-:Y:S01]  /*1d80*/  @!P0 LEA R34, P4, R14, R204, 0x1 ;  /* 0x000000cc0e228211 */ /* 0x000fe200078808ff */
[----:B------:R-:W-:Y:S01]  /*1d90*/  @!P1 IMAD.WIDE.U32 R32, R30, R6, R32 ;  /* 0x000000061e209225 */ /* 0x000fe200078e0020 */
[----:B------:R-:W-:Y:S01]  /*1da0*/  @!P2 LEA.HI.X R9, R36, R9, R11, 0x1, P5 ;  /* 0x000000092409a211 */ /* 0x000fe200028f0c0b */
[----:B------:R-:W-:Y:S01]  /*1db0*/  @!P3 LDGSTS.E.BYPASS.LTC128B.128 [R217+0x800], desc[UR16][R12.64] ;  /* 0x008000000cd9bfae */ /* 0x000fe2000b981a10 */
[----:B------:R-:W-:Y:S01]  /*1dc0*/  ISETP.GE.AND P6, PT, R28, R3, PT ;  /* 0x000000031c00720c */ /* 0x000fe20003fc6270 */
[----:B------:R-:W-:Y:S01]  /*1dd0*/  @!P1 IMAD R7, R30, R7, R29 ;  /* 0x000000071e079224 */ /* 0x000fe200078e021d */
[----:B------:R-:W-:Y:S01]  /*1de0*/  @!P0 LEA.HI.X R35, R14, R205, R10, 0x1, P4 ;  /* 0x000000cd0e238211 */ /* 0x000fe200020f0c0a */
[----:B------:R-:W-:Y:S01]  /*1df0*/  @!P3 LDGSTS.E.BYPASS.LTC128B.128 [R217+0x2800], desc[UR16][R12.64+0x80] ;  /* 0x028000800cd9bfae */ /* 0x000fe2000b981a10 */
[----:B--2---:R-:W-:Y:S01]  /*1e00*/  @!P1 LEA R6, P4, R32, R4, 0x1 ;  /* 0x0000000420069211 */ /* 0x004fe200078808ff */
[----:B------:R-:W-:Y:S01]  /*1e10*/  @!P1 IMAD.IADD R7, R33, 0x1, R7 ;  /* 0x0000000121079824 */ /* 0x000fe200078e0207 */
[----:B------:R-:W-:Y:S01]  /*1e20*/  ISETP.GE.AND P5, PT, R18, R3, PT ;  /* 0x000000031200720c */ /* 0x000fe20003fa6270 */
[----:B------:R-:W-:Y:S01]  /*1e30*/  @!P2 LDGSTS.E.BYPASS.LTC128B.128 [R217+0x1000], desc[UR16][R8.64] ;  /* 0x0100000008d9afae */ /* 0x000fe2000b981a10 */
[C---:B------:R-:W-:Y:S01]  /*1e40*/  VIADD R4, R28.reuse, 0x50 ;  /* 0x000000501c047836 */ /* 0x040fe20000000000 */
[----:B------:R-:W-:-:S02]  /*1e50*/  IADD3 R10, PT, PT, R28, 0x60, RZ ;  /* 0x000000601c0a7810 */ /* 0x000fc40007ffe0ff */
[----:B------:R1:W-:Y:S01]  /*1e60*/  @!P2 LDGSTS.E.BYPASS.LTC128B.128 [R217+0x3000], desc[UR16][R8.64+0x80] ;  /* 0x0300008008d9afae */ /* 0x0003e2000b981a10 */
[----:B------:R-:W-:Y:S02]  /*1e70*/  ISETP.GE.AND P2, PT, R16, R3, PT ;  /* 0x000000031000720c */ /* 0x000fe40003f46270 */
[----:B------:R-:W-:Y:S02]  /*1e80*/  @!P1 LEA.HI.X R7, R32, R5, R7, 0x1, P4 ;  /* 0x0000000520079211 */ /* 0x000fe400020f0c07 */
[-C--:B------:R-:W-:Y:S02]  /*1e90*/  ISETP.GE.AND P4, PT, R4, R3.reuse, PT ;  /* 0x000000030400720c */ /* 0x080fe40003f86270 */
[----:B------:R-:W-:Y:S01]  /*1ea0*/  ISETP.GE.AND P3, PT, R10, R3, PT ;  /* 0x000000030a00720c */ /* 0x000fe20003f66270 */
[----:B------:R-:W-:Y:S01]  /*1eb0*/  @!P1 LDGSTS.E.BYPASS.LTC128B.128 [R217+0x1800], desc[UR16][R6.64] ;  /* 0x0180000006d99fae */ /* 0x000fe2000b981a10 */
[----:B------:R-:W-:Y:S02]  /*1ec0*/  @!P5 IMAD.MOV.U32 R14, RZ, RZ, R204 ;  /* 0x000000ffff0ed224 */ /* 0x000fe400078e00cc */
[----:B------:R-:W-:Y:S01]  /*1ed0*/  @!P5 IMAD.MOV.U32 R15, RZ, RZ, R205 ;  /* 0x000000ffff0fd224 */ /* 0x000fe200078e00cd */
[----:B------:R2:W-:Y:S01]  /*1ee0*/  @!P1 LDGSTS.E.BYPASS.LTC128B.128 [R217+0x3800], desc[UR16][R6.64+0x80] ;  /* 0x0380008006d99fae */ /* 0x0005e2000b981a10 */
[----:B------:R-:W-:-:S02]  /*1ef0*/  @!P5 IMAD R11, R135, 0x60, RZ ;  /* 0x00000060870bd824 */ /* 0x000fc400078e02ff */
[----:B------:R-:W-:Y:S01]  /*1f00*/  @!P5 IMAD.WIDE.U32 R30, R134, 0x60, R14 ;  /* 0x00000060861ed825 */ /* 0x000fe200078e000e */
[----:B------:R-:W-:Y:S03]  /*1f10*/  @!P6 LDGSTS.E.BYPASS.LTC128B.128 [R217+0x4000], desc[UR16][R204.64] ;  /* 0x04000000ccd9efae */ /* 0x000fe6000b981a10 */
[----:B------:R-:W-:Y:S01]  /*1f20*/  @!P5 IMAD.IADD R31, R31, 0x1, R11 ;  /* 0x000000011f1fd824 */ /* 0x000fe200078e020b */
[----:B------:R-:W-:Y:S04]  /*1f30*/  @!P6 LDGSTS.E.BYPASS.LTC128B.128 [R217+0x8000], desc[UR16][R204.64+0x80] ;  /* 0x08000080ccd9efae */ /* 0x000fe8000b981a10 */
[----:B------:R-:W-:Y:S01]  /*1f40*/  @!P0 LDGSTS.E.BYPASS.LTC128B.128 [R217+0x4800], desc[UR16][R34.64] ;  /* 0x0480000022d98fae */ /* 0x000fe2000b981a10 */
[----:B-1----:R-:W-:-:S03]  /*1f50*/  VIADD R8, R28, 0x70 ;  /* 0x000000701c087836 */ /* 0x002fc60000000000 */
[----:B------:R1:W-:Y:S01]  /*1f60*/  @!P0 LDGSTS.E.BYPASS.LTC128B.128 [R217+0x8800], desc[UR16][R34.64+0x80] ;  /* 0x0880008022d98fae */ /* 0x0003e2000b981a10 */
[----:B------:R-:W-:Y:S01]  /*1f70*/  @!P2 LEA R12, P0, R134, R204, 0x6 ;  /* 0x000000cc860ca211 */ /* 0x000fe200078030ff */
[----:B------:R-:W-:Y:S01]  /*1f80*/  @!P4 IMAD R9, R135, 0xa0, RZ ;  /* 0x000000a08709c824 */ /* 0x000fe200078e02ff */
[----:B------:R-:W-:Y:S02]  /*1f90*/  ISETP.GE.AND P1, PT, R8, R3, PT ;  /* 0x000000030800720c */ /* 0x000fe40003f26270 */
[----:B------:R-:W-:Y:S01]  /*1fa0*/  @!P2 LEA.HI.X R13, R134, R205, R135, 0x6, P0 ;  /* 0x000000cd860da211 */ /* 0x000fe200000f3487 */
[----:B--2---:R-:W-:-:S04]  /*1fb0*/  VIADD R6, R28, 0x40 ;  /* 0x000000401c067836 */ /* 0x004fc80000000000 */
[----:B------:R-:W-:Y:S01]  /*1fc0*/  @!P2 LDGSTS.E.BYPASS.LTC128B.128 [R217+0x5000], desc[UR16][R12.64] ;  /* 0x050000000cd9afae */ /* 0x000fe2000b981a10 */
[----:B------:R-:W-:-:S03]  /*1fd0*/  @!P3 IMAD R7, R135, 0xc0, RZ ;  /* 0x000000c08707b824 */ /* 0x000fc600078e02ff */
[----:B------:R2:W-:Y:S01]  /*1fe0*/  @!P2 LDGSTS.E.BYPASS.LTC128B.128 [R217+0x9000], desc[UR16][R12.64+0x80] ;  /* 0x090000800cd9afae */ /* 0x0005e2000b981a10 */
[----:B------:R-:W-:Y:S01]  /*1ff0*/  ISETP.GE.AND P2, PT, R6, R3, PT ;  /* 0x000000030600720c */ /* 0x000fe20003f46270 */
[----:B------:R-:W-:Y:S02]  /*2000*/  @!P1 IMAD R5, R135, 0xe0, RZ ;  /* 0x000000e087059824 */ /* 0x000fe400078e02ff */
[----:B------:R-:W-:Y:S01]  /*2010*/  @!P1 IMAD.WIDE.U32 R32, R134, 0xe0, R204 ;  /* 0x000000e086209825 */ /* 0x000fe200078e00cc */
[----:B------:R-:W-:Y:S03]  /*2020*/  @!P5 LDGSTS.E.BYPASS.LTC128B.128 [R217+0x5800], desc[UR16][R30.64] ;  /* 0x058000001ed9dfae */ /* 0x000fe6000b981a10 */
[----:B------:R-:W-:Y:S01]  /*2030*/  @!P1 IMAD.IADD R33, R33, 0x1, R5 ;  /* 0x0000000121219824 */ /* 0x000fe200078e0205 */
[----:B------:R-:W-:Y:S01]  /*2040*/  @!P5 LDGSTS.E.BYPASS.LTC128B.128 [R217+0x9800], desc[UR16][R30.64+0x80] ;  /* 0x098000801ed9dfae */ /* 0x000fe2000b981a10 */
[----:B------:R-:W-:-:S02]  /*2050*/  SHF.L.U32 R5, R24, 0x4, RZ ;  /* 0x0000000418057819 */ /* 0x000fc400000006ff */
[----:B------:R-:W-:Y:S02]  /*2060*/  ISETP.GE.AND P5, PT, R18, R3, PT ;  /* 0x000000031200720c */ /* 0x000fe40003fa6270 */
[----:B-1----:R-:W-:-:S04]  /*2070*/  @!P2 LEA R34, P0, R134, R204, 0x7 ;  /* 0x000000cc8622a211 */ /* 0x002fc800078038ff */
[----:B------:R-:W-:Y:S02]  /*2080*/  @!P2 LEA.HI.X R35, R134, R205, R135, 0x7, P0 ;  /* 0x000000cd8623a211 */ /* 0x000fe400000f3c87 */
[----:B------:R-:W-:-:S03]  /*2090*/  IADD3 R22, P0, PT, R198, R22, RZ ;  /* 0x00000016c6167210 */ /* 0x000fc60007f1e0ff */
[----:B------:R-:W-:Y:S02]  /*20a0*/  @!P2 LDGSTS.E.BYPASS.LTC128B.128 [R217+0x6000], desc[UR16][R34.64] ;  /* 0x0600000022d9afae */ /* 0x000fe4000b981a10 */
[----:B------:R-:W-:Y:S01]  /*20b0*/  IMAD.X R23, RZ, RZ, R17, P0 ;  /* 0x000000ffff177224 */ /* 0x000fe200000e0611 */
[----:B------:R-:W-:Y:S01]  /*20c0*/  ISETP.GE.AND P0, PT, R20, R3, PT ;  /* 0x000000031400720c */ /* 0x000fe20003f06270 */
[----:B--2---:R-:W-:Y:S01]  /*20d0*/  @!P4 IMAD.MOV.U32 R12, RZ, RZ, R204 ;  /* 0x000000ffff0cc224 */ /* 0x004fe200078e00cc */
[----:B------:R-:W-:Y:S01]  /*20e0*/  @!P4 MOV R13, R205 ;  /* 0x000000cd000dc202 */ /* 0x000fe20000000f00 */
[----:B------:R-:W-:Y:S01]  /*20f0*/  @!P2 LDGSTS.E.BYPASS.LTC128B.128 [R217+0xa000], desc[UR16][R34.64+0x80] ;  /* 0x0a00008022d9afae */ /* 0x000fe2000b981a10 */
[----:B------:R-:W-:Y:S01]  /*2100*/  IMAD.WIDE.U32 R22, R28, R24, R22 ;  /* 0x000000181c167225 */ /* 0x000fe200078e0016 */
[----:B------:R-:W-:-:S03]  /*2110*/  ISETP.GE.AND P2, PT, R10, R3, PT ;  /* 0x000000030a00720c */ /* 0x000fc60003f46270 */
[----:B------:R-:W-:-:S04]  /*2120*/  @!P4 IMAD.WIDE.U32 R14, R134, 0xa0, R12 ;  /* 0x000000a0860ec825 */ /* 0x000fc800078e000c */
[----:B------:R-:W-:-:S04]  /*2130*/  @!P3 IMAD.WIDE.U32 R12, R134, 0xc0, R204 ;  /* 0x000000c0860cb825 */ /* 0x000fc800078e00cc */
[----:B------:R-:W-:Y:S02]  /*2140*/  @!P4 IMAD.IADD R15, R15, 0x1, R9 ;  /* 0x000000010f0fc824 */ /* 0x000fe400078e0209 */
[----:B------:R-:W-:Y:S01]  /*2150*/  @!P3 IMAD.IADD R13, R13, 0x1, R7 ;  /* 0x000000010d0db824 */ /* 0x000fe200078e0207 */
[----:B------:R-:W-:Y:S01]  /*2160*/  LOP3.LUT R7, R136, 0x200, RZ, 0xc0, !PT ;  /* 0x0000020088077812 */ /* 0x000fe200078ec0ff */
[----:B------:R-:W-:Y:S01]  /*2170*/  IMAD R29, R28, R25, R23 ;  /* 0x000000191c1d7224 */ /* 0x000fe200078e0217 */
[----:B------:R-:W-:Y:S04]  /*2180*/  @!P4 LDGSTS.E.BYPASS.LTC128B.128 [R217+0x6800], desc[UR16][R14.64] ;  /* 0x068000000ed9cfae */ /* 0x000fe8000b981a10 */
[----:B------:R1:W-:Y:S04]  /*2190*/  @!P4 LDGSTS.E.BYPASS.LTC128B.128 [R217+0xa800], desc[UR16][R14.64+0x80] ;  /* 0x0a8000800ed9cfae */ /* 0x0003e8000b981a10 */
[----:B------:R-:W-:Y:S04]  /*21a0*/  @!P3 LDGSTS.E.BYPASS.LTC128B.128 [R217+0x7000], desc[UR16][R12.64] ;  /* 0x070000000cd9bfae */ /* 0x000fe8000b981a10 */
[----:B------:R2:W-:Y:S01]  /*21b0*/  @!P3 LDGSTS.E.BYPASS.LTC128B.128 [R217+0xb000], desc[UR16][R12.64+0x80] ;  /* 0x0b0000800cd9bfae */ /* 0x0005e2000b981a10 */
[----:B------:R-:W-:-:S02]  /*21c0*/  ISETP.GE.AND P3, PT, R4, R3, PT ;  /* 0x000000030400720c */ /* 0x000fc40003f66270 */
[----:B------:R-:W-:Y:S01]  /*21d0*/  LOP3.LUT R4, R198, 0x1c0, R136, 0xf8, !PT ;  /* 0x000001c0c6047812 */ /* 0x000fe200078ef888 */
[----:B------:R-:W-:Y:S04]  /*21e0*/  @!P1 LDGSTS.E.BYPASS.LTC128B.128 [R217+0x7800], desc[UR16][R32.64] ;  /* 0x0780000020d99fae */ /* 0x000fe8000b981a10 */
[----:B------:R-:W-:Y:S01]  /*21f0*/  @!P1 LDGSTS.E.BYPASS.LTC128B.128 [R217+0xb800], desc[UR16][R32.64+0x80] ;  /* 0x0b80008020d99fae */ /* 0x000fe2000b981a10 */
[----:B------:R-:W-:-:S03]  /*2200*/  LEA R206, P1, R22, UR6, 0x1 ;  /* 0x0000000616ce7c11 */ /* 0x000fc6000f8208ff */
[----:B------:R-:W0:Y:S01]  /*2210*/  LDGDEPBAR ;  /* 0x00000000000079af */ /* 0x000e220000000000 */
[----:B------:R-:W-:Y:S02]  /*2220*/  LEA.HI.X R207, R22, UR7, R29, 0x1, P1 ;  /* 0x0000000716cf7c11 */ /* 0x000fe400088f0c1d */
[----:B------:R-:W-:Y:S01]  /*2230*/  ISETP.GE.AND P1, PT, R8, R3, PT ;  /* 0x000000030800720c */ /* 0x000fe20003f26270 */
[----:B------:R-:W-:Y:S01]  /*2240*/  IMAD.SHL.U32 R8, R199, 0x20, RZ ;  /* 0x00000020c7087824 */ /* 0x000fe200078e00ff */
[-C--:B------:R-:W-:Y:S01]  /*2250*/  @!P2 MOV R10, R206.reuse ;  /* 0x000000ce000aa202 */ /* 0x080fe20000000f00 */
[----:B------:R-:W-:Y:S01]  /*2260*/  @!P2 IMAD.MOV.U32 R11, RZ, RZ, R207 ;  /* 0x000000ffff0ba224 */ /* 0x000fe200078e00cf */
[----:B-1----:R-:W-:Y:S02]  /*2270*/  SHF.L.U64.HI R14, R24, 0x4, R25 ;  /* 0x00000004180e7819 */ /* 0x002fe40000010219 */
[----:B--2---:R-:W-:-:S04]  /*2280*/  @!P0 LEA R12, P4, R5, R206, 0x1 ;  /* 0x000000ce050c8211 */ /* 0x004fc800078808ff */
[----:B------:R-:W-:Y:S02]  /*2290*/  @!P0 LEA.HI.X R13, R5, R207, R14, 0x1, P4 ;  /* 0x000000cf050d8211 */ /* 0x000fe400020f0c0e */
[----:B------:R-:W-:Y:S02]  /*22a0*/  ISETP.GE.AND P4, PT, R6, R3, PT ;  /* 0x000000030600720c */ /* 0x000fe40003f86270 */
[----:B------:R-:W-:Y:S01]  /*22b0*/  LOP3.LUT R6, R7, 0x7c00, R8, 0xf8, !PT ;  /* 0x00007c0007067812 */ /* 0x000fe200078ef808 */
[----:B------:R-:W-:-:S04]  /*22c0*/  DEPBAR.LE SB0, 0x0 ;  /* 0x000080000000791a */ /* 0x000fc80000000000 */
[----:B------:R-:W-:Y:S01]  /*22d0*/  BAR.SYNC.DEFER_BLOCKING 0x0 ;  /* 0x0000000000007b1d */ /* 0x000fe20000010000 */
[C---:B------:R-:W-:Y:S01]  /*22e0*/  @!P5 IMAD R8, R25.reuse, 0x60, RZ ;  /* 0x000000601908d824 */ /* 0x040fe200078e02ff */
[----:B------:R-:W-:Y:S01]  /*22f0*/  LOP3.LUT R5, R4, 0x8, R199, 0x78, !PT ;  /* 0x0000000804057812 */ /* 0x000fe200078e78c7 */
[----:B------:R-:W-:-:S04]  /*2300*/  @!P3 IMAD R7, R25, 0xa0, RZ ;  /* 0x000000a01907b824 */ /* 0x000fc800078e02ff */
[----:B------:R-:W-:Y:S02]  /*2310*/  IMAD R180, R5, 0x2, R180 ;  /* 0x0000000205b47824 */ /* 0x000fe400078e02b4 */
[----:B------:R-:W-:Y:S02]  /*2320*/  @!P2 IMAD R5, R25, 0xc0, RZ ;  /* 0x000000c01905a824 */ /* 0x000fe400078e02ff */
[----:B------:R-:W-:Y:S01]  /*2330*/  VIADD R140, R180, UR5 ;  /* 0x00000005b48c7c36 */ /* 0x000fe20008000000 */
[----:B------:R-:W-:Y:S01]  /*2340*/  @!PT LDS RZ, [RZ] ;  /* 0x00000000fffff984 */ /* 0x000fe20000000800 */
[----:B------:R-:W-:Y:S01]  /*2350*/  @!PT LDS RZ, [RZ] ;  /* 0x00000000fffff984 */ /* 0x000fe20000000800 */
[----:B------:R-:W-:Y:S01]  /*2360*/  @!PT LDS RZ, [RZ] ;  /* 0x00000000fffff984 */ /* 0x000fe20000000800 */
[----:B------:R-:W-:Y:S04]  /*2370*/  @!P6 LDGSTS.E.BYPASS.LTC128B.128 [R217+0xc000], desc[UR16][R206.64] ;  /* 0x0c000000ced9efae */ /* 0x000fe8000b981a10 */
[----:B------:R-:W-:Y:S04]  /*2380*/  @!P6 LDGSTS.E.BYPASS.LTC128B.128 [R217+0x10000], desc[UR16][R206.64+0x80] ;  /* 0x10000080ced9efae */ /* 0x000fe8000b981a10 */
[----:B------:R-:W-:Y:S04]  /*2390*/  @P6 STS.128 [R217+0xc000], RZ ;  /* 0x00c000ffd9006388 */ /* 0x000fe80000000c00 */
[----:B------:R-:W-:Y:S01]  /*23a0*/  @P6 STS.128 [R217+0x10000], RZ ;  /* 0x010000ffd9006388 */ /* 0x000fe20000000c00 */
[----:B------:R-:W-:Y:S01]  /*23b0*/  ISETP.GE.AND P6, PT, R16, R3, PT ;  /* 0x000000031000720c */ /* 0x000fe20003fc6270 */
[----:B------:R-:W-:-:S02]  /*23c0*/  @!P5 IMAD.WIDE.U32 R16, R24, 0x60, R206 ;  /* 0x000000601810d825 */ /* 0x000fc400078e00ce */
[----:B------:R-:W-:Y:S02]  /*23d0*/  @P0 STS.128 [R217+0xc800], RZ ;  /* 0x00c800ffd9000388 */ /* 0x000fe40000000c00 */
[----:B------:R-:W-:Y:S02]  /*23e0*/  @!P5 IMAD.IADD R17, R17, 0x1, R8 ;  /* 0x000000011111d824 */ /* 0x000fe400078e0208 */
[----:B------:R-:W-:Y:S01]  /*23f0*/  @P0 STS.128 [R217+0x10800], RZ ;  /* 0x010800ffd9000388 */ /* 0x000fe20000000c00 */
[----:B------:R-:W-:-:S03]  /*2400*/  @!P1 IMAD R3, R25, 0xe0, RZ ;  /* 0x000000e019039824 */ /* 0x000fc600078e02ff */
[----:B------:R-:W-:Y:S01]  /*2410*/  @!PT LDS RZ, [RZ] ;  /* 0x00000000fffff984 */ /* 0x000fe20000000800 */
[----:B------:R-:W-:Y:S01]  /*2420*/  @!PT LDS RZ, [RZ] ;  /* 0x00000000fffff984 */ /* 0x000fe20000000800 */
[----:B------:R-:W-:Y:S01]  /*2430*/  @!PT LDS RZ, [RZ] ;  /* 0x00000000fffff984 */ /* 0x000fe20000000800 */
[----:B------:R-:W-:Y:S04]  /*2440*/  @!P0 LDGSTS.E.BYPASS.LTC128B.128 [R217+0xc800], desc[UR16][R12.64] ;  /* 0x0c8000000cd98fae */ /* 0x000fe8000b981a10 */
[----:B------:R1:W-:Y:S01]  /*2450*/  @!P0 LDGSTS.E.BYPASS.LTC128B.128 [R217+0x10800], desc[UR16][R12.64+0x80] ;  /* 0x108000800cd98fae */ /* 0x0003e2000b981a10 */
[----:B------:R-:W-:-:S03]  /*2460*/  @!P6 LEA R8, P0, R24, R206, 0x6 ;  /* 0x000000ce1808e211 */ /* 0x000fc600078030ff */
[----:B------:R-:W-:Y:S01]  /*2470*/  @P6 STS.128 [R217+0xd000], RZ ;  /* 0x00d000ffd9006388 */ /* 0x000fe20000000c00 */
[----:B------:R-:W-:-:S03]  /*2480*/  @!P6 LEA.HI.X R9, R24, R207, R25, 0x6, P0 ;  /* 0x000000cf1809e211 */ /* 0x000fc600000f3419 */
[----:B------:R-:W-:Y:S04]  /*2490*/  @P6 STS.128 [R217+0x11000], RZ ;  /* 0x011000ffd9006388 */ /* 0x000fe80000000c00 */
[----:B------:R-:W-:Y:S01]  /*24a0*/  @!PT LDS RZ, [RZ] ;  /* 0x00000000fffff984 */ /* 0x000fe20000000800 */
[----:B------:R-:W-:Y:S01]  /*24b0*/  @!PT LDS RZ, [RZ] ;  /* 0x00000000fffff984 */ /* 0x000fe20000000800 */
[----:B------:R-:W-:Y:S01]  /*24c0*/  @!PT LDS RZ, [RZ] ;  /* 0x00000000fffff984 */ /* 0x000fe20000000800 */
[----:B------:R-:W-:Y:S04]  /*24d0*/  @!P6 LDGSTS.E.BYPASS.LTC128B.128 [R217+0xd000], desc[UR16][R8.64] ;  /* 0x0d00000008d9efae */ /* 0x000fe8000b981a10 */
[----:B------:R-:W-:Y:S01]  /*24e0*/  @!P6 LDGSTS.E.BYPASS.LTC128B.128 [R217+0x11000], desc[UR16][R8.64+0x80] ;  /* 0x1100008008d9efae */ /* 0x000fe2000b981a10 */
[----:B------:R-:W-:-:S03]  /*24f0*/  ISETP.NE.AND P6, PT, R2, 0x1, PT ;  /* 0x000000010200780c */ /* 0x000fc60003fc5270 */
[----:B------:R-:W-:Y:S04]  /*2500*/  @P5 STS.128 [R217+0xd800], RZ ;  /* 0x00d800ffd9005388 */ /* 0x000fe80000000c00 */
[----:B------:R-:W-:Y:S01]  /*2510*/  @P5 STS.128 [R217+0x11800], RZ ;  /* 0x011800ffd9005388 */ /* 0x000fe20000000c00 */
[----:B-1----:R-:W-:-:S03]  /*2520*/  @!P3 IMAD.MOV.U32 R12, RZ, RZ, R206 ;  /* 0x000000ffff0cb224 */ /* 0x002fc600078e00ce */
[----:B------:R-:W-:Y:S01]  /*2530*/  @!PT LDS RZ, [RZ] ;  /* 0x00000000fffff984 */ /* 0x000fe20000000800 */
[----:B------:R-:W-:Y:S01]  /*2540*/  @!PT LDS RZ, [RZ] ;  /* 0x00000000fffff984 */ /* 0x000fe20000000800 */
[----:B------:R-:W-:Y:S01]  /*2550*/  @!PT LDS RZ, [RZ] ;  /* 0x00000000fffff984 */ /* 0x000fe20000000800 */
[----:B------:R-:W-:Y:S01]  /*2560*/  @!P5 LDGSTS.E.BYPASS.LTC128B.128 [R217+0xd800], desc[UR16][R16.64] ;  /* 0x0d80000010d9dfae */ /* 0x000fe2000b981a10 */
[----:B------:R-:W-:-:S03]  /*2570*/  @!P3 IMAD.MOV.U32 R13, RZ, RZ, R207 ;  /* 0x000000ffff0db224 */ /* 0x000fc600078e00cf */
[----:B------:R-:W-:Y:S01]  /*2580*/  @!P5 LDGSTS.E.BYPASS.LTC128B.128 [R217+0x11800], desc[UR16][R16.64+0x80] ;  /* 0x1180008010d9dfae */ /* 0x000fe2000b981a10 */
[----:B------:R-:W-:-:S03]  /*2590*/  @!P3 IMAD.WIDE.U32 R14, R24, 0xa0, R12 ;  /* 0x000000a0180eb825 */ /* 0x000fc600078e000c */
[----:B------:R-:W-:Y:S01]  /*25a0*/  @P4 STS.128 [R217+0xe000], RZ ;  /* 0x00e000ffd9004388 */ /* 0x000fe20000000c00 */
[----:B------:R-:W-:-:S03]  /*25b0*/  @!P2 IMAD.WIDE.U32 R12, R24, 0xc0, R10 ;  /* 0x000000c0180ca825 */ /* 0x000fc600078e000a */
[----:B------:R-:W-:Y:S01]  /*25c0*/  @P4 STS.128 [R217+0x12000], RZ ;  /* 0x012000ffd9004388 */ /* 0x000fe20000000c00 */
[C---:B------:R-:W-:Y:S01]  /*25d0*/  @!P1 IMAD.WIDE.U32 R10, R24.reuse, 0xe0, R206 ;  /* 0x000000e0180a9825 */ /* 0x040fe200078e00ce */
[----:B------:R-:W-:Y:S02]  /*25e0*/  @!P2 MOV R18, R12 ;  /* 0x0000000c0012a202 */ /* 0x000fe40000000f00 */
[C---:B------:R-:W-:Y:S01]  /*25f0*/  @!P4 LEA R12, P0, R24.reuse, R206, 0x7 ;  /* 0x000000ce180cc211 */ /* 0x040fe200078038ff */
[----:B------:R-:W-:Y:S02]  /*2600*/  @!P2 IMAD.IADD R19, R13, 0x1, R5 ;  /* 0x000000010d13a824 */ /* 0x000fe400078e0205 */
[----:B------:R-:W-:Y:S01]  /*2610*/  @!P1 IMAD.IADD R11, R11, 0x1, R3 ;  /* 0x000000010b0b9824 */ /* 0x000fe200078e0203 */
[----:B------:R-:W-:Y:S01]  /*2620*/  @!P4 LEA.HI.X R13, R24, R207, R25, 0x7, P0 ;  /* 0x000000cf180dc211 */ /* 0x000fe200000f3c19 */
[----:B------:R-:W-:Y:S01]  /*2630*/  @!P3 IMAD.IADD R15, R15, 0x1, R7 ;  /* 0x000000010f0fb824 */ /* 0x000fe200078e0207 */
[----:B------:R-:W-:-:S02]  /*2640*/  LOP3.LUT R3, R4, 0x8, R132, 0x78, !PT ;  /* 0x0000000804037812 */ /* 0x000fc400078e7884 */
[----:B------:R-:W-:Y:S01]  /*2650*/  LOP3.LUT P0, RZ, R199, 0x4, RZ, 0xc0, !PT ;  /* 0x00000004c7ff7812 */ /* 0x000fe2000780c0ff */
[----:B------:R-:W-:Y:S01]  /*2660*/  @!PT LDS RZ, [RZ] ;  /* 0x00000000fffff984 */ /* 0x000fe20000000800 */
[----:B------:R-:W-:Y:S01]  /*2670*/  @!PT LDS RZ, [RZ] ;  /* 0x00000000fffff984 */ /* 0x000fe20000000800 */
[----:B------:R-:W-:Y:S01]  /*2680*/  @!PT LDS RZ, [RZ] ;  /* 0x00000000fffff984 */ /* 0x000fe20000000800 */
[----:B------:R-:W-:Y:S01]  /*2690*/  @!P4 LDGSTS.E.BYPASS.LTC128B.128 [R217+0xe000], desc[UR16][R12.64] ;  /* 0x0e0000000cd9cfae */ /* 0x000fe2000b981a10 */
[----:B------:R-:W-:Y:S02]  /*26a0*/  LOP3.LUT R201, R6, R3, RZ, 0xfc, !PT ;  /* 0x0000000306c97212 */ /* 0x000fe400078efcff */
[----:B------:R-:W-:Y:S01]  /*26b0*/  SEL R148, R148, 0xffffffc0, !P0 ;  /* 0xffffffc094947807 */ /* 0x000fe20004000000 */
[----:B------:R-:W-:Y:S01]  /*26c0*/  @!P4 LDGSTS.E.BYPASS.LTC128B.128 [R217+0x12000], desc[UR16][R12.64+0x80] ;  /* 0x120000800cd9cfae */ /* 0x000fe2000b981a10 */
[----:B------:R-:W-:Y:S02]  /*26d0*/  LEA R201, R201, UR5, 0x1 ;  /* 0x00000005c9c97c11 */ /* 0x000fe4000f8e08ff */
[----:B------:R-:W-:Y:S01]  /*26e0*/  LOP3.LUT R132, R132, 0x1f0, RZ, 0xc0, !PT ;  /* 0x000001f084847812 */ /* 0x000fe200078ec0ff */
[----:B------:R-:W-:Y:S01]  /*26f0*/  @P3 STS.128 [R217+0xe800], RZ ;  /* 0x00e800ffd9003388 */ /* 0x000fe20000000c00 */
[----:B------:R-:W-:-:S02]  /*2700*/  IADD3 R124, PT, PT, R201, R148, RZ ;  /* 0x00000094c97c7210 */ /* 0x000fc40007ffe0ff */
[----:B------:R-:W-:Y:S01]  /*2710*/  IADD3 R137, PT, PT, R132, 0x1, R137 ;  /* 0x0000000184897810 */ /* 0x000fe20007ffe089 */
[----:B------:R-:W-:Y:S04]  /*2720*/  @P3 STS.128 [R217+0x12800], RZ ;  /* 0x012800ffd9003388 */ /* 0x000fe80000000c00 */
[----:B------:R-:W-:Y:S01]  /*2730*/  @!PT LDS RZ, [RZ] ;  /* 0x00000000fffff984 */ /* 0x000fe20000000800 */
[----:B------:R-:W-:Y:S01]  /*2740*/  @!PT LDS RZ, [RZ] ;  /* 0x00000000fffff984 */ /* 0x000fe20000000800 */
[----:B------:R-:W-:Y:S01]  /*2750*/  @!PT LDS RZ, [RZ] ;  /* 0x00000000fffff984 */ /* 0x000fe20000000800 */
[----:B------:R-:W-:Y:S04]  /*2760*/  @!P3 LDGSTS.E.BYPASS.LTC128B.128 [R217+0xe800], desc[UR16][R14.64] ;  /* 0x0e8000000ed9bfae */ /* 0x000fe8000b981a10 */
[----:B------:R1:W-:Y:S04]  /*2770*/  @!P3 LDGSTS.E.BYPASS.LTC128B.128 [R217+0x12800], desc[UR16][R14.64+0x80] ;  /* 0x128000800ed9bfae */ /* 0x0003e8000b981a10 */
[----:B------:R-:W-:Y:S04]  /*2780*/  @P2 STS.128 [R217+0xf000], RZ ;  /* 0x00f000ffd9002388 */ /* 0x000fe80000000c00 */
[----:B------:R-:W-:Y:S04]  /*2790*/  @P2 STS.128 [R217+0x13000], RZ ;  /* 0x013000ffd9002388 */ /* 0x000fe80000000c00 */
[----:B------:R-:W-:Y:S01]  /*27a0*/  @!PT LDS RZ, [RZ] ;  /* 0x00000000fffff984 */ /* 0x000fe20000000800 */
[----:B------:R-:W-:Y:S01]  /*27b0*/  @!PT LDS RZ, [RZ] ;  /* 0x00000000fffff984 */ /* 0x000fe20000000800 */
[----:B------:R-:W-:Y:S01]  /*27c0*/  @!PT LDS RZ, [RZ] ;  /* 0x00000000fffff984 */ /* 0x000fe20000000800 */
[----:B------:R-:W-:Y:S04]  /*27d0*/  @!P2 LDGSTS.E.BYPASS.LTC128B.128 [R217+0xf000], desc[UR16][R18.64] ;  /* 0x0f00000012d9afae */ /* 0x000fe8000b981a10 */
[----:B------:R2:W-:Y:S01]  /*27e0*/  @!P2 LDGSTS.E.BYPASS.LTC128B.128 [R217+0x13000], desc[UR16][R18.64+0x80] ;  /* 0x1300008012d9afae */ /* 0x0005e2000b981a10 */
[----:B------:R-:W-:-:S03]  /*27f0*/  LOP3.LUT P2, RZ, R199, 0x2, RZ, 0xc0, !PT ;  /* 0x00000002c7ff7812 */ /* 0x000fc6000784c0ff */
[----:B------:R-:W-:Y:S01]  /*2800*/  @P1 STS.128 [R217+0xf800], RZ ;  /* 0x00f800ffd9001388 */ /* 0x000fe20000000c00 */
[----:B------:R-:W-:-:S03]  /*2810*/  SEL R27, R197, 0xffffffe0, !P2 ;  /* 0xffffffe0c51b7807 */ /* 0x000fc60005000000 */
[----:B------:R-:W-:Y:S02]  /*2820*/  @P1 STS.128 [R217+0x13800], RZ ;  /* 0x013800ffd9001388 */ /* 0x000fe40000000c00 */
[--C-:B------:R-:W-:Y:S02]  /*2830*/  IMAD.IADD R126, R201, 0x1, R27.reuse ;  /* 0x00000001c97e7824 */ /* 0x100fe400078e021b */
[----:B------:R-:W-:Y:S01]  /*2840*/  @!PT LDS RZ, [RZ] ;  /* 0x00000000fffff984 */ /* 0x000fe20000000800 */
[----:B------:R-:W-:Y:S01]  /*2850*/  @!PT LDS RZ, [RZ] ;  /* 0x00000000fffff984 */ /* 0x000fe20000000800 */
[----:B------:R-:W-:Y:S01]  /*2860*/  @!PT LDS RZ, [RZ] ;  /* 0x00000000fffff984 */ /* 0x000fe20000000800 */
[----:B------:R-:W-:Y:S01]  /*2870*/  @!P1 LDGSTS.E.BYPASS.LTC128B.128 [R217+0xf800], desc[UR16][R10.64] ;  /* 0x0f8000000ad99fae */ /* 0x000fe2000b981a10 */
[C---:B------:R-:W-:Y:S02]  /*2880*/  IMAD.IADD R125, R140.reuse, 0x1, R27 ;  /* 0x000000018c7d7824 */ /* 0x040fe400078e021b */
[----:B------:R-:W-:Y:S01]  /*2890*/  IMAD.IADD R140, R140, 0x1, R148 ;  /* 0x000000018c8c7824 */ /* 0x000fe200078e0294 */
[----:B------:R3:W-:Y:S01]  /*28a0*/  @!P1 LDGSTS.E.BYPASS.LTC128B.128 [R217+0x13800], desc[UR16][R10.64+0x80] ;  /* 0x138000800ad99fae */ /* 0x0007e2000b981a10 */
[C---:B------:R-:W-:Y:S02]  /*28b0*/  IMAD.IADD R141, R27.reuse, 0x1, R124 ;  /* 0x000000011b8d7824 */ /* 0x040fe400078e027c */
[----:B------:R-:W-:Y:S01]  /*28c0*/  IMAD.IADD R139, R27, 0x1, R140 ;  /* 0x000000011b8b7824 */ /* 0x000fe200078e028c */
[----:B------:R-:W-:Y:S04]  /*28d0*/  LDSM.16.M88.4 R68, [R201] ;  /* 0x00000000c944783b */ /* 0x000fe80000000200 */
[----:B------:R-:W4:Y:S04]  /*28e0*/  LDSM.16.M88.4 R20, [R180+UR5+0x4000] ;  /* 0x00400005b414783b */ /* 0x000f280008000200 */
[----:B-1----:R-:W2:Y:S04]  /*28f0*/  LDSM.16.M88.4 R12, [R180+UR5+0x4800] ;  /* 0x00480005b40c783b */ /* 0x002ea80008000200 */
[----:B------:R-:W3:Y:S04]  /*2900*/  LDSM.16.M88.4 R4, [R180+UR5+0x5000] ;  /* 0x00500005b404783b */ /* 0x000ee80008000200 */
[----:B------:R-:W1:Y:S04]  /*2910*/  LDSM.16.M88.4 R100, [R180+UR5+0x5800] ;  /* 0x00580005b464783b */ /* 0x000e680008000200 */
[----:B------:R-:W5:Y:S04]  /*2920*/  LDSM.16.M88.4 R92, [R180+UR5+0x6000] ;  /* 0x00600005b45c783b */ /* 0x000f680008000200 */
[----:B------:R-:W5:Y:S04]  /*2930*/  LDSM.16.M88.4 R84, [R180+UR5+0x6800] ;  /* 0x00680005b454783b */ /* 0x000f680008000200 */
[----:B------:R-:W5:Y:S04]  /*2940*/  LDSM.16.M88.4 R76, [R180+UR5+0x7000] ;  /* 0x00700005b44c783b */ /* 0x000f680008000200 */
[----:B------:R-:W5:Y:S04]  /*2950*/  LDSM.16.M88.4 R32, [R180+UR5+0x7800] ;  /* 0x00780005b420783b */ /* 0x000f680008000200 */
[----:B------:R-:W-:Y:S04]  /*2960*/  LDSM.16.M88.4 R48, [R126] ;  /* 0x000000007e30783b */ /* 0x000fe80000000200 */
[----:B------:R-:W5:Y:S01]  /*2970*/  LDSM.16.M88.4 R40, [R125+0x4000] ;  /* 0x004000007d28783b */ /* 0x000f620000000200 */
[C---:B----4-:R-:W-:Y:S03]  /*2980*/  HMMA.16816.F32.BF16 R28, R68.reuse, R20, RZ ;  /* 0x00000014441c723c */ /* 0x050fe600000418ff */
[----:B------:R-:W4:Y:S04]  /*2990*/  LDSM.16.M88.4 R36, [R125+0x5000] ;  /* 0x005000007d24783b */ /* 0x000f280000000200 */
[----:B------:R-:W4:Y:S01]  /*29a0*/  LDSM.16.M88.4 R44, [R125+0x4800] ;  /* 0x004800007d2c783b */ /* 0x000f220000000200 */
[C---:B--2---:R-:W-:Y:S03]  /*29b0*/  HMMA.16816.F32.BF16 R16, R68.reuse, R12, RZ ;  /* 0x0000000c4410723c */ /* 0x044fe600000418ff */
[----:B------:R-:W-:Y:S04]  /*29c0*/  LDSM.16.M88.4 R52, [R124] ;  /* 0x000000007c34783b */ /* 0x000fe80000000200 */
[----:B------:R-:W-:Y:S01]  /*29d0*/  LDSM.16.M88.4 R64, [R125+0x6800] ;  /* 0x006800007d40783b */ /* 0x000fe20000000200 */
        /* <DEDUP_REMOVED lines=26> */
[C---:B----4-:R-:W-:Y:S08]  /*2b80*/  HMMA.16816.F32.BF16 R8, R48.reuse, R36, R8 ;  /* 0x000000243008723c */ /* 0x050ff00000041808 */
[C---:B------:R-:W-:Y:S01]  /*2b90*/  HMMA.16816.F32.BF16 R4, R48.reuse, R38, R4 ;  /* 0x000000263004723c */ /* 0x040fe20000041804 */
[----:B------:R-:W3:Y:S07]  /*2ba0*/  LDSM.16.M88.4 R36, [R140+0x4000] ;  /* 0x004000008c24783b */ /* 0x000eee0000000200 */
[C---:B------:R-:W-:Y:S08]  /*2bb0*/  HMMA.16816.F32.BF16 R16, R48.reuse, R44, R16 ;  /* 0x0000002c3010723c */ /* 0x040ff00000041810 */
[C---:B-1----:R-:W-:Y:S08]  /*2bc0*/  HMMA.16816.F32.BF16 R104, R48.reuse, R32, R104 ;  /* 0x000000203068723c */ /* 0x042ff00000041868 */
[C---:B------:R-:W-:Y:S01]  /*2bd0*/  HMMA.16816.F32.BF16 R100, R48.reuse, R34, R100 ;  /* 0x000000223064723c */ /* 0x040fe20000041864 */
[----:B------:R-:W1:Y:S07]  /*2be0*/  LDSM.16.M88.4 R32, [R140+0x4800] ;  /* 0x004800008c20783b */ /* 0x000e6e0000000200 */
[C---:B------:R-:W-:Y:S01]  /*2bf0*/  HMMA.16816.F32.BF16 R12, R48.reuse, R46, R12 ;  /* 0x0000002e300c723c */ /* 0x040fe2000004180c */
[----:B------:R-:W4:Y:S07]  /*2c00*/  LDSM.16.M88.4 R44, [R140+0x5800] ;  /* 0x005800008c2c783b */ /* 0x000f2e0000000200 */
[C---:B--2---:R-:W-:Y:S08]  /*2c10*/  HMMA.16816.F32.BF16 R96, R48.reuse, R40, R96 ;  /* 0x000000283060723c */ /* 0x044ff00000041860 */
[----:B------:R-:W-:Y:S01]  /*2c20*/  HMMA.16816.F32.BF16 R92, R48, R42, R92 ;  /* 0x0000002a305c723c */ /* 0x000fe2000004185c */
[----:B------:R-:W-:Y:S07]  /*2c30*/  LDSM.16.M88.4 R40, [R140+0x5000] ;  /* 0x005000008c28783b */ /* 0x000fee0000000200 */
[C---:B---3--:R-:W-:Y:S08]  /*2c40*/  HMMA.16816.F32.BF16 R28, R52.reuse, R36, R28 ;  /* 0x00000024341c723c */ /* 0x048ff0000004181c */
[C---:B------:R-:W-:Y:S01]  /*2c50*/  HMMA.16816.F32.BF16 R20, R52.reuse, R38, R20 ;  /* 0x000000263414723c */ /* 0x040fe20000041814 */
[----:B------:R-:W-:Y:S07]  /*2c60*/  LDSM.16.M88.4 R36, [R140+0x6000] ;  /* 0x006000008c24783b */ /* 0x000fee0000000200 */
        /* <DEDUP_REMOVED lines=11> */
[----:B------:R-:W-:Y:S04]  /*2d20*/  LDSM.16.M88.4 R48, [R141] ;  /* 0x000000008d30783b */ /* 0x000fe80000000200 */
[----:B------:R-:W-:Y:S03]  /*2d30*/  LDSM.16.M88.4 R56, [R140+0x7800] ;  /* 0x007800008c38783b */ /* 0x000fe60000000200 */
[C---:B----4-:R-:W-:Y:S08]  /*2d40*/  HMMA.16816.F32.BF16 R104, R52.reuse, R44, R104 ;  /* 0x0000002c3468723c */ /* 0x050ff00000041868 */
        /* <DEDUP_REMOVED lines=9> */
[----:B------:R-:W-:Y:S01]  /*2de0*/  HMMA.16816.F32.BF16 R92, R52, R38, R92 ;  /* 0x00000026345c723c */ /* 0x000fe2000004185c */
[----:B------:R-:W4:Y:S07]  /*2df0*/  LDSM.16.M88.4 R36, [R139+0x4800] ;  /* 0x004800008b24783b */ /* 0x000f2e0000000200 */
[C---:B--2---:R-:W-:Y:S08]  /*2e00*/  HMMA.16816.F32.BF16 R28, R48.reuse, R44, R28 ;  /* 0x0000002c301c723c */ /* 0x044ff0000004181c */
[C---:B------:R-:W-:Y:S01]  /*2e10*/  HMMA.16816.F32.BF16 R20, R48.reuse, R46, R20 ;  /* 0x0000002e3014723c */ /* 0x040fe20000041814 */
[----:B------:R-:W2:Y:S07]  /*2e20*/  LDSM.16.M88.4 R44, [R139+0x6000] ;  /* 0x006000008b2c783b */ /* 0x000eae0000000200 */
[C---:B-1----:R-:W-:Y:S08]  /*2e30*/  HMMA.16816.F32.BF16 R8, R48.reuse, R32, R8 ;  /* 0x000000203008723c */ /* 0x042ff00000041808 */
[----:B------:R-:W-:Y:S01]  /*2e40*/  HMMA.16816.F32.BF16 R4, R48, R34, R4 ;  /* 0x000000223004723c */ /* 0x000fe20000041804 */
[----:B------:R-:W1:Y:S07]  /*2e50*/  LDSM.16.M88.4 R32, [R139+0x7000] ;  /* 0x007000008b20783b */ /* 0x000e6e0000000200 */
[C---:B---3--:R-:W-:Y:S08]  /*2e60*/  HMMA.16816.F32.BF16 R80, R52.reuse, R40, R80 ;  /* 0x000000283450723c */ /* 0x048ff00000041850 */
[----:B------:R-:W-:Y:S01]  /*2e70*/  HMMA.16816.F32.BF16 R76, R52, R42, R76 ;  /* 0x0000002a344c723c */ /* 0x000fe2000004184c */
[----:B------:R-:W3:Y:S07]  /*2e80*/  LDSM.16.M88.4 R40, [R139+0x5800] ;  /* 0x005800008b28783b */ /* 0x000eee0000000200 */
[C---:B----4-:R-:W-:Y:S08]  /*2e90*/  HMMA.16816.F32.BF16 R16, R48.reuse, R36, R16 ;  /* 0x000000243010723c */ /* 0x050ff00000041810 */
[C---:B------:R-:W-:Y:S01]  /*2ea0*/  HMMA.16816.F32.BF16 R12, R48.reuse, R38, R12 ;  /* 0x00000026300c723c */ /* 0x040fe2000004180c */
[----:B------:R-:W4:Y:S07]  /*2eb0*/  LDSM.16.M88.4 R36, [R139+0x6800] ;  /* 0x006800008b24783b */ /* 0x000f2e0000000200 */
[C---:B--2---:R-:W-:Y:S08]  /*2ec0*/  HMMA.16816.F32.BF16 R96, R48.reuse, R44, R96 ;  /* 0x0000002c3060723c */ /* 0x044ff00000041860 */
[C---:B------:R-:W-:Y:S01]  /*2ed0*/  HMMA.16816.F32.BF16 R92, R48.reuse, R46, R92 ;  /* 0x0000002e305c723c */ /* 0x040fe2000004185c */
[----:B------:R-:W2:Y:S07]  /*2ee0*/  LDSM.16.M88.4 R44, [R180+UR5+0x8800] ;  /* 0x00880005b42c783b */ /* 0x000eae0008000200 */
[C---:B-1----:R-:W-:Y:S08]  /*2ef0*/  HMMA.16816.F32.BF16 R80, R48.reuse, R32, R80 ;  /* 0x000000203050723c */ /* 0x042ff00000041850 */
[----:B------:R-:W-:Y:S01]  /*2f00*/  HMMA.16816.F32.BF16 R76, R48, R34, R76 ;  /* 0x00000022304c723c */ /* 0x000fe2000004184c */
[----:B------:R-:W1:Y:S07]  /*2f10*/  LDSM.16.M88.4 R32, [R180+UR5+0x9800] ;  /* 0x00980005b420783b */ /* 0x000e6e0008000200 */
[C---:B------:R-:W-:Y:S08]  /*2f20*/  HMMA.16816.F32.BF16 R72, R52.reuse, R56, R72 ;  /* 0x000000383448723c */ /* 0x040ff00000041848 */
[----:B------:R-:W-:Y:S01]  /*2f30*/  HMMA.16816.F32.BF16 R68, R52, R58, R68 ;  /* 0x0000003a3444723c */ /* 0x000fe20000041844 */
[----:B------:R-:W5:Y:S04]  /*2f40*/  LDSM.16.M88.4 R52, [R139+0x7800] ;  /* 0x007800008b34783b */ /* 0x000f680000000200 */
[----:B------:R-:W-:Y:S03]  /*2f50*/  LDSM.16.M88.4 R56, [R125+0xa800] ;  /* 0x00a800007d38783b */ /* 0x000fe60000000200 */
[C---:B---3--:R-:W-:Y:S08]  /*2f60*/  HMMA.16816.F32.BF16 R104, R48.reuse, R40, R104 ;  /* 0x000000283068723c */ /* 0x048ff00000041868 */
[C---:B------:R-:W-:Y:S01]  /*2f70*/  HMMA.16816.F32.BF16 R100, R48.reuse, R42, R100 ;  /* 0x0000002a3064723c */ /* 0x040fe20000041864 */
[----:B------:R-:W3:Y:S07]  /*2f80*/  LDSM.16.M88.4 R40, [R180+UR5+0x8000] ;  /* 0x00800005b428783b */ /* 0x000eee0008000200 */
[C---:B----4-:R-:W-:Y:S08]  /*2f90*/  HMMA.16816.F32.BF16 R88, R48.reuse, R36, R88 ;  /* 0x000000243058723c */ /* 0x050ff00000041858 */
[----:B------:R-:W-:Y:S01]  /*2fa0*/  HMMA.16816.F32.BF16 R84, R48, R38, R84 ;  /* 0x000000263054723c */ /* 0x000fe20000041854 */
[----:B------:R-:W4:Y:S07]  /*2fb0*/  LDSM.16.M88.4 R36, [R180+UR5+0x9000] ;  /* 0x00900005b424783b */ /* 0x000f2e0008000200 */
[C---:B--2---:R-:W-:Y:S08]  /*2fc0*/  HMMA.16816.F32.BF16 R16, R112.reuse, R44, R16 ;  /* 0x0000002c7010723c */ /* 0x044ff00000041810 */
[C---:B------:R-:W-:Y:S01]  /*2fd0*/  HMMA.16816.F32.BF16 R12, R112.reuse, R46, R12 ;  /* 0x0000002e700c723c */ /* 0x040fe2000004180c */
[----:B------:R-:W2:Y:S07]  /*2fe0*/  LDSM.16.M88.4 R44, [R126+0x2000] ;  /* 0x002000007e2c783b */ /* 0x000eae0000000200 */
[C---:B-1----:R-:W-:Y:S08]  /*2ff0*/  HMMA.16816.F32.BF16 R104, R112.reuse, R32, R104 ;  /* 0x000000207068723c */ /* 0x042ff00000041868 */
[----:B------:R-:W-:Y:S01]  /*3000*/  HMMA.16816.F32.BF16 R100, R112, R34, R100 ;  /* 0x000000227064723c */ /* 0x000fe20000041864 */
[----:B------:R-:W1:Y:S07]  /*3010*/  LDSM.16.M88.4 R32, [R125+0x9000] ;  /* 0x009000007d20783b */ /* 0x000e6e0000000200 */
[C---:B-----5:R-:W-:Y:S08]  /*3020*/  HMMA.16816.F32.BF16 R72, R48.reuse, R52, R72 ;  /* 0x000000343048723c */ /* 0x060ff00000041848 */
[----:B------:R-:W-:Y:S01]  /*3030*/  HMMA.16816.F32.BF16 R68, R48, R54, R68 ;  /* 0x000000363044723c */ /* 0x000fe20000041844 */
[----:B------:R-:W5:Y:S04]  /*3040*/  LDSM.16.M88.4 R48, [R180+UR5+0xa000] ;  /* 0x00a00005b430783b */ /* 0x000f680008000200 */
[----:B------:R-:W-:Y:S03]  /*3050*/  LDSM.16.M88.4 R52, [R125+0xb000] ;  /* 0x00b000007d34783b */ /* 0x000fe60000000200 */
[C---:B---3--:R-:W-:Y:S08]  /*3060*/  HMMA.16816.F32.BF16 R28, R112.reuse, R40, R28 ;  /* 0x00000028701c723c */ /* 0x048ff0000004181c */
[C---:B------:R-:W-:Y:S01]  /*3070*/  HMMA.16816.F32.BF16 R20, R112.reuse, R42, R20 ;  /* 0x0000002a7014723c */ /* 0x040fe20000041814 */
[----:B------:R-:W3:Y:S07]  /*3080*/  LDSM.16.M88.4 R40, [R180+UR5+0xa800] ;  /* 0x00a80005b428783b */ /* 0x000eee0008000200 */
[C---:B----4-:R-:W-:Y:S08]  /*3090*/  HMMA.16816.F32.BF16 R8, R112.reuse, R36, R8 ;  /* 0x000000247008723c */ /* 0x050ff00000041808 */
[----:B------:R-:W-:Y:S01]  /*30a0*/  HMMA.16816.F32.BF16 R4, R112, R38, R4 ;  /* 0x000000267004723c */ /* 0x000fe20000041804 */
[----:B------:R-:W4:Y:S07]  /*30b0*/  LDSM.16.M88.4 R36, [R125+0x8800] ;  /* 0x008800007d24783b */ /* 0x000f2e0000000200 */
[C---:B--2---:R-:W-:Y:S08]  /*30c0*/  HMMA.16816.F32.BF16 R28, R44.reuse, R108, R28 ;  /* 0x0000006c2c1c723c */ /* 0x044ff0000004181c */
[C---:B-1----:R-:W-:Y:S08]  /*30d0*/  HMMA.16816.F32.BF16 R8, R44.reuse, R32, R8 ;  /* 0x000000202c08723c */ /* 0x042ff00000041808 */
[----:B------:R-:W-:Y:S01]  /*30e0*/  HMMA.16816.F32.BF16 R4, R44, R34, R4 ;  /* 0x000000222c04723c */ /* 0x000fe20000041804 */
[----:B------:R-:W1:Y:S07]  /*30f0*/  LDSM.16.M88.4 R32, [R140+0x9000] ;  /* 0x009000008c20783b */ /* 0x000e6e0000000200 */
[C---:B-----5:R-:W-:Y:S08]  /*3100*/  HMMA.16816.F32.BF16 R96, R112.reuse, R48, R96 ;  /* 0x000000307060723c */ /* 0x060ff00000041860 */
[C---:B------:R-:W-:Y:S01]  /*3110*/  HMMA.16816.F32.BF16 R92, R112.reuse, R50, R92 ;  /* 0x00000032705c723c */ /* 0x040fe2000004185c */
[----:B------:R-:W2:Y:S04]  /*3120*/  LDSM.16.M88.4 R48, [R125+0xb800] ;  /* 0x00b800007d30783b */ /* 0x000ea80000000200 */
[----:B------:R-:W-:Y:S03]  /*3130*/  LDSM.16.M88.4 R124, [R140+0x9800] ;  /* 0x009800008c7c783b */ /* 0x000fe60000000200 */
[C---:B---3--:R-:W-:Y:S08]  /*3140*/  HMMA.16816.F32.BF16 R88, R112.reuse, R40, R88 ;  /* 0x000000287058723c */ /* 0x048ff00000041858 */
[----:B------:R-:W-:Y:S01]  /*3150*/  HMMA.16816.F32.BF16 R84, R112, R42, R84 ;  /* 0x0000002a7054723c */ /* 0x000fe20000041854 */
[----:B------:R-:W3:Y:S07]  /*3160*/  LDSM.16.M88.4 R40, [R140+0x8000] ;  /* 0x008000008c28783b */ /* 0x000eee0000000200 */
[C---:B----4-:R-:W-:Y:S08]  /*3170*/  HMMA.16816.F32.BF16 R16, R44.reuse, R36, R16 ;  /* 0x000000242c10723c */ /* 0x050ff00000041810 */
[C---:B------:R-:W-:Y:S01]  /*3180*/  HMMA.16816.F32.BF16 R12, R44.reuse, R38, R12 ;  /* 0x000000262c0c723c */ /* 0x040fe2000004180c */
[----:B------:R-:W4:Y:S07]  /*3190*/  LDSM.16.M88.4 R36, [R140+0x8800] ;  /* 0x008800008c24783b */ /* 0x000f2e0000000200 */
[----:B------:R-:W-:Y:S01]  /*31a0*/  HMMA.16816.F32.BF16 R20, R44, R110, R20 ;  /* 0x0000006e2c14723c */ /* 0x000fe20000041814 */
[----:B------:R-:W5:Y:S07]  /*31b0*/  LDSM.16.M88.4 R108, [R140+0xb800] ;  /* 0x00b800008c6c783b */ /* 0x000f6e0000000200 */
[C---:B------:R-:W-:Y:S08]  /*31c0*/  HMMA.16816.F32.BF16 R72, R112.reuse, R116, R72 ;  /* 0x000000747048723c */ /* 0x040ff00000041848 */
[C---:B------:R-:W-:Y:S08]  /*31d0*/  HMMA.16816.F32.BF16 R80, R112.reuse, R120, R80 ;  /* 0x000000787050723c */ /* 0x040ff00000041850 */
[C---:B------:R-:W-:Y:S01]  /*31e0*/  HMMA.16816.F32.BF16 R76, R112.reuse, R122, R76 ;  /* 0x0000007a704c723c */ /* 0x040fe2000004184c */
[----:B------:R-:W5:Y:S07]  /*31f0*/  LDSM.16.M88.4 R120, [R140+0xa000] ;  /* 0x00a000008c78783b */ /* 0x000f6e0000000200 */
        /* <DEDUP_REMOVED lines=9> */
[C---:B--2---:R-:W-:Y:S08]  /*3290*/  HMMA.16816.F32.BF16 R72, R44.reuse, R48, R72 ;  /* 0x000000302c48723c */ /* 0x044ff00000041848 */
[C---:B------:R-:W-:Y:S08]  /*32a0*/  HMMA.16816.F32.BF16 R96, R44.reuse, R60, R96 ;  /* 0x0000003c2c60723c */ /* 0x040ff00000041860 */
[C---:B------:R-:W-:Y:S01]  /*32b0*/  HMMA.16816.F32.BF16 R92, R44.reuse, R62, R92 ;  /* 0x0000003e2c5c723c */ /* 0x040fe2000004185c */
[----:B------:R-:W2:Y:S07]  /*32c0*/  LDSM.16.M88.4 R60, [R139+0x8000] ;  /* 0x008000008b3c783b */ /* 0x000eae0000000200 */
[C---:B------:R-:W-:Y:S08]  /*32d0*/  HMMA.16816.F32.BF16 R88, R44.reuse, R56, R88 ;  /* 0x000000382c58723c */ /* 0x040ff00000041858 */
[C---:B------:R-:W-:Y:S01]  /*32e0*/  HMMA.16816.F32.BF16 R84, R44.reuse, R58, R84 ;  /* 0x0000003a2c54723c */ /* 0x040fe20000041854 */
[----:B------:R-:W2:Y:S07]  /*32f0*/  LDSM.16.M88.4 R56, [R139+0x8800] ;  /* 0x008800008b38783b */ /* 0x000eae0000000200 */
[C---:B------:R-:W-:Y:S08]  /*3300*/  HMMA.16816.F32.BF16 R80, R44.reuse, R52, R80 ;  /* 0x000000342c50723c */ /* 0x040ff00000041850 */
[C---:B------:R-:W-:Y:S01]  /*3310*/  HMMA.16816.F32.BF16 R76, R44.reuse, R54, R76 ;  /* 0x000000362c4c723c */ /* 0x040fe2000004184c */
[----:B------:R-:W2:Y:S07]  /*3320*/  LDSM.16.M88.4 R52, [R139+0x9000] ;  /* 0x009000008b34783b */ /* 0x000eae0000000200 */
[----:B------:R-:W-:Y:S01]  /*3330*/  HMMA.16816.F32.BF16 R68, R44, R50, R68 ;  /* 0x000000322c44723c */ /* 0x000fe20000041844 */
[----:B------:R-:W2:Y:S04]  /*3340*/  LDSM.16.M88.4 R48, [R139+0x9800] ;  /* 0x009800008b30783b */ /* 0x000ea80000000200 */
[----:B------:R-:W2:Y:S03]  /*3350*/  LDSM.16.M88.4 R44, [R139+0xa000] ;  /* 0x00a000008b2c783b */ /* 0x000ea60000000200 */
[C---:B---3--:R-:W-:Y:S08]  /*3360*/  HMMA.16816.F32.BF16 R28, R128.reuse, R40, R28 ;  /* 0x00000028801c723c */ /* 0x048ff0000004181c */
[C---:B------:R-:W-:Y:S01]  /*3370*/  HMMA.16816.F32.BF16 R20, R128.reuse, R42, R20 ;  /* 0x0000002a8014723c */ /* 0x040fe20000041814 */
[----:B------:R-:W3:Y:S07]  /*3380*/  LDSM.16.M88.4 R40, [R139+0xa800] ;  /* 0x00a800008b28783b */ /* 0x000eee0000000200 */
[C---:B----4-:R-:W-:Y:S08]  /*3390*/  HMMA.16816.F32.BF16 R16, R128.reuse, R36, R16 ;  /* 0x000000248010723c */ /* 0x050ff00000041810 */
[----:B------:R-:W-:Y:S01]  /*33a0*/  HMMA.16816.F32.BF16 R12, R128, R38, R12 ;  /* 0x00000026800c723c */ /* 0x000fe2000004180c */
[----:B------:R-:W4:Y:S01]  /*33b0*/  LDSM.16.M88.4 R36, [R139+0xb000] ;  /* 0x00b000008b24783b */ /* 0x000f220000000200 */
        /* <DEDUP_REMOVED lines=12> */
[----:B------:R-:W-:-:S04]  /*3480*/  SHF.R.U32.HI R32, RZ, 0x2, R199 ;  /* 0x00000002ff207819 */ /* 0x000fc800000116c7 */
[----:B------:R-:W-:-:S03]  /*3490*/  LOP3.LUT R32, R32, 0x7, RZ, 0xc0, !PT ;  /* 0x0000000720207812 */ /* 0x000fc600078ec0ff */
[----:B--2---:R-:W-:Y:S01]  /*34a0*/  HMMA.16816.F32.BF16 R28, R64, R60, R28 ;  /* 0x0000003c401c723c */ /* 0x004fe2000004181c */
[----:B------:R-:W-:-:S04]  /*34b0*/  IADD3 R32, PT, PT, -R138, R137, R32 ;  /* 0x000000898a207210 */ /* 0x000fc80007ffe120 */
[----:B------:R-:W-:-:S03]  /*34c0*/  IADD3 R32, PT, PT, R32, UR14, R133 ;  /* 0x0000000e20207c10 */ /* 0x000fc6000fffe085 */
[----:B------:R-:W-:Y:S01]  /*34d0*/  HMMA.16816.F32.BF16 R20, R64, R62, R20 ;  /* 0x0000003e4014723c */ /* 0x000fe20000041814 */
[C---:B------:R-:W-:Y:S02]  /*34e0*/  VIMNMX R192, PT, PT, R32.reuse, R133, PT ;  /* 0x0000008520c07248 */ /* 0x040fe40003fe0100 */
[----:B------:R-:W-:-:S05]  /*34f0*/  VIADDMNMX R133, R32, 0x8, R133, PT ;  /* 0x0000000820857846 */ /* 0x000fca0003800185 */
        /* <DEDUP_REMOVED lines=8> */
[C---:B---3--:R-:W-:Y:S08]  /*3580*/  HMMA.16816.F32.BF16 R88, R64.reuse, R40, R88 ;  /* 0x000000284058723c */ /* 0x048ff00000041858 */
[C---:B------:R-:W-:Y:S08]  /*3590*/  HMMA.16816.F32.BF16 R84, R64.reuse, R42, R84 ;  /* 0x0000002a4054723c */ /* 0x040ff00000041854 */
[C---:B----4-:R-:W-:Y:S08]  /*35a0*/  HMMA.16816.F32.BF16 R80, R64.reuse, R36, R80 ;  /* 0x000000244050723c */ /* 0x050ff00000041850 */
        /* <DEDUP_REMOVED lines=15> */
.L_x_1958:
        /* <DEDUP_REMOVED lines=60> */
.L_x_1959:
[C---:B------:R-:W-:Y:S01]  /*3a60*/  IMAD.SHL.U32 R33, R134.reuse, 0x20, RZ ;  /* 0x0000002086217824 */ /* 0x040fe200078e00ff */
[----:B------:R-:W-:Y:S01]  /*3a70*/  SHF.L.U64.HI R32, R134, 0x5, R135 ;  /* 0x0000000586207819 */ /* 0x000fe20000010287 */
[----:B------:R-:W-:Y:S01]  /*3a80*/  @!PT LDS RZ, [RZ] ;  /* 0x00000000fffff984 */ /* 0x000fe20000000800 */
[----:B------:R-:W-:Y:S01]  /*3a90*/  @!PT LDS RZ, [RZ] ;  /* 0x00000000fffff984 */ /* 0x000fe20000000800 */
[----:B------:R-:W-:Y:S01]  /*3aa0*/  @!PT LDS RZ, [RZ] ;  /* 0x00000000fffff984 */ /* 0x000fe20000000800 */
[----:B------:R1:W-:Y:S03]  /*3ab0*/  LDGSTS.E.BYPASS.LTC128B.128 [R217+0x4000], desc[UR16][R204.64] ;  /* 0x04000000ccd97fae */ /* 0x0003e6000b981a10 */
[----:B------:R-:W-:Y:S01]  /*3ac0*/  IADD3 R44, P1, PT, R33, R204, RZ ;  /* 0x000000cc212c7210 */ /* 0x000fe20007f3e0ff */
[----:B------:R1:W-:Y:S03]  /*3ad0*/  LDGSTS.E.BYPASS.LTC128B.128 [R217+0x8000], desc[UR16][R204.64+0x80] ;  /* 0x08000080ccd97fae */ /* 0x0003e6000b981a10 */
[----:B------:R-:W-:Y:S01]  /*3ae0*/  IADD3 R42, P3, PT, R44, R33, RZ ;  /* 0x000000212c2a7210 */ /* 0x000fe20007f7e0ff */
[----:B------:R-:W-:-:S03]  /*3af0*/  IMAD.X R45, R32, 0x1, R205, P1 ;  /* 0x00000001202d7824 */ /* 0x000fc600008e06cd */
        /* <DEDUP_REMOVED lines=26> */
.L_x_1957:
[----:B------:R-:W-:Y:S01]  /*3ca0*/  IMAD.SHL.U32 R33, R199, 0x2, RZ ;  /* 0x00000002c7217824 */ /* 0x000fe200078e00ff */
[----:B------:R-:W-:Y:S01]  /*3cb0*/  LOP3.LUT R200, R3, 0x200, R136, 0xf8, !PT ;  /* 0x0000020003c87812 */ /* 0x000fe200078ef888 */
[----:B------:R-:W2:Y:S01]  /*3cc0*/  LDCU UR4, c[0x0][0x45c] ;  /* 0x00008b80ff0477ac */ /* 0x000ea20008000800 */
[----:B------:R-:W-:Y:S02]  /*3cd0*/  IMAD.MOV.U32 R213, RZ, RZ, -0x1 ;  /* 0xffffffffffd57424 */ /* 0x000fe400078e00ff */
[----:B-1----:R-:W-:Y:S02]  /*3ce0*/  LOP3.LUT R34, R0, 0x6, R33, 0xf8, !PT ;  /* 0x0000000600227812 */ /* 0x002fe400078ef821 */
[----:B------:R-:W-:-:S03]  /*3cf0*/  LEA R200, R200, UR5, 0x1 ;  /* 0x00000005c8c87c11 */ /* 0x000fc6000f8e08ff */
[C---:B------:R-:W-:Y:S02]  /*3d00*/  VIADD R33, R34.reuse, 0xffffff80 ;  /* 0xffffff8022217836 */ /* 0x040fe40000000000 */
[C---:B------:R-:W-:Y:S02]  /*3d10*/  VIADD R32, R34.reuse, 0xffffff81 ;  /* 0xffffff8122207836 */ /* 0x040fe40000000000 */
[----:B------:R-:W-:Y:S01]  /*3d20*/  VIADD R35, R34, 0xffffff88 ;  /* 0xffffff8822237836 */ /* 0x000fe20000000000 */
[CC--:B------:R-:W-:Y:S01]  /*3d30*/  ISETP.GE.AND P5, PT, R33.reuse, R133.reuse, PT ;  /* 0x000000852100720c */ /* 0x0c0fe20003fa6270 */
[C---:B------:R-:W-:Y:S01]  /*3d40*/  VIADD R215, R200.reuse, 0xc000 ;  /* 0x0000c000c8d77836 */ /* 0x040fe20000000000 */
[-C--:B------:R-:W-:Y:S01]  /*3d50*/  ISETP.GE.AND P1, PT, R33, R192.reuse, PT ;  /* 0x000000c02100720c */ /* 0x080fe20003f26270 */
[----:B------:R-:W-:Y:S01]  /*3d60*/  VIADD R64, R200, 0xc040 ;  /* 0x0000c040c8407836 */ /* 0x000fe20000000000 */
[----:B------:R-:W-:Y:S01]  /*3d70*/  FSEL R33, R30, -INF , !P5 ;  /* 0xff8000001e217808 */ /* 0x000fe20006800000 */
[----:B------:R-:W-:Y:S01]  /*3d80*/  VIADD R30, R34, 0xffffff89 ;  /* 0xffffff89221e7836 */ /* 0x000fe20000000000 */
[CC--:B------:R-:W-:Y:S01]  /*3d90*/  ISETP.GE.AND P4, PT, R32.reuse, R192.reuse, PT ;  /* 0x000000c02000720c */ /* 0x0c0fe20003f86270 */
[----:B------:R-:W-:Y:S01]  /*3da0*/  @P0 VIADD R64, R215, 0xffffffc0 ;  /* 0xffffffc0d7400836 */ /* 0x000fe20000000000 */
[-C--:B------:R-:W-:Y:S01]  /*3db0*/  ISETP.GE.AND P3, PT, R32, R133.reuse, PT ;  /* 0x000000852000720c */ /* 0x080fe20003f66270 */
[C---:B------:R-:W-:Y:S01]  /*3dc0*/  IMAD.IADD R142, R27.reuse, 0x1, R200 ;  /* 0x000000011b8e7824 */ /* 0x040fe200078e02c8 */
[----:B------:R-:W-:Y:S01]  /*3dd0*/  FSEL R32, R28, -INF , !P1 ;  /* 0xff8000001c207808 */ /* 0x000fe20004800000 */
[----:B------:R-:W-:Y:S01]  /*3de0*/  IMAD.IADD R27, R27, 0x1, R64 ;  /* 0x000000011b1b7824 */ /* 0x000fe200078e0240 */
        /* <DEDUP_REMOVED lines=9> */
[----:B------:R-:W-:Y:S02]  /*3e80*/  ISETP.GE.AND P3, PT, R30, R133, PT ;  /* 0x000000851e00720c */ /* 0x000fe40003f66270 */
[----:B------:R-:W-:Y:S01]  /*3e90*/  FSEL R30, R20, -INF , !P1 ;  /* 0xff800000141e7808 */ /* 0x000fe20004800000 */
[----:B------:R-:W-:Y:S01]  /*3ea0*/  VIADD R20, R34, 0xffffff91 ;  /* 0xffffff9122147836 */ /* 0x000fe20000000000 */
[----:B------:R-:W-:Y:S02]  /*3eb0*/  ISETP.GE.AND P1, PT, R35, R192, PT ;  /* 0x000000c02300720c */ /* 0x000fe40003f26270 */
[----:B------:R-:W-:Y:S02]  /*3ec0*/  FSEL R29, R22, -INF , !P5 ;  /* 0xff800000161d7808 */ /* 0x000fe40006800000 */
[----:B------:R-:W-:Y:S01]  /*3ed0*/  FSEL R22, R21, -INF , !P4 ;  /* 0xff80000015167808 */ /* 0x000fe20006000000 */
[----:B------:R-:W-:Y:S01]  /*3ee0*/  VIADD R21, R34, 0xffffff98 ;  /* 0xffffff9822157836 */ /* 0x000fe20000000000 */
[----:B------:R-:W-:-:S02]  /*3ef0*/  FSEL R23, R23, -INF , !P3 ;  /* 0xff80000017177808 */ /* 0x000fc40005800000 */
[CC--:B------:R-:W-:Y:S02]  /*3f00*/  ISETP.GE.AND P4, PT, R20.reuse, R192.reuse, PT ;  /* 0x000000c01400720c */ /* 0x0c0fe40003f86270 */
[-C--:B------:R-:W-:Y:S02]  /*3f10*/  ISETP.GE.AND P3, PT, R20, R133.reuse, PT ;  /* 0x000000851400720c */ /* 0x080fe40003f66270 */
[----:B------:R-:W-:Y:S02]  /*3f20*/  ISETP.GE.AND P5, PT, R35, R133, PT ;  /* 0x000000852300720c */ /* 0x000fe40003fa6270 */
[----:B------:R-:W-:Y:S01]  /*3f30*/  FSEL R20, R16, -INF , !P1 ;  /* 0xff80000010147808 */ /* 0x000fe20004800000 */
[----:B------:R-:W-:Y:S01]  /*3f40*/  VIADD R16, R34, 0xffffff99 ;  /* 0xffffff9922107836 */ /* 0x000fe20000000000 */
[----:B------:R-:W-:Y:S02]  /*3f50*/  FSEL R47, R18, -INF , !P5 ;  /* 0xff800000122f7808 */ /* 0x000fe40006800000 */
[----:B------:R-:W-:-:S02]  /*3f60*/  ISETP.GE.AND P1, PT, R21, R192, PT ;  /* 0x000000c01500720c */ /* 0x000fc40003f26270 */
[-C--:B------:R-:W-:Y:S01]  /*3f70*/  ISETP.GE.AND P5, PT, R21, R133.reuse, PT ;  /* 0x000000851500720c */ /* 0x080fe20003fa6270 */
[----:B------:R-:W-:Y:S01]  /*3f80*/  VIADD R21, R34, 0xffffffa0 ;  /* 0xffffffa022157836 */ /* 0x000fe20000000000 */
[----:B------:R-:W-:Y:S02]  /*3f90*/  FSEL R18, R17, -INF , !P4 ;  /* 0xff80000011127808 */ /* 0x000fe40006000000 */
[C---:B------:R-:W-:Y:S02]  /*3fa0*/  ISETP.GE.AND P4, PT, R16.reuse, R192, PT ;  /* 0x000000c01000720c */ /* 0x040fe40003f86270 */
[----:B------:R-:W-:Y:S02]  /*3fb0*/  FSEL R19, R19, -INF , !P3 ;  /* 0xff80000013137808 */ /* 0x000fe40005800000 */
[----:B------:R-:W-:Y:S02]  /*3fc0*/  ISETP.GE.AND P3, PT, R16, R133, PT ;  /* 0x000000851000720c */ /* 0x000fe40003f66270 */
[----:B------:R-:W-:-:S02]  /*3fd0*/  FSEL R16, R12, -INF , !P1 ;  /* 0xff8000000c107808 */ /* 0x000fc40004800000 */
[----:B------:R-:W-:Y:S01]  /*3fe0*/  FSEL R17, R14, -INF , !P5 ;  /* 0xff8000000e117808 */ /* 0x000fe20006800000 */
[C---:B------:R-:W-:Y:S01]  /*3ff0*/  VIADD R14, R34.reuse, 0xffffffa1 ;  /* 0xffffffa1220e7836 */ /* 0x040fe20000000000 */
[----:B------:R-:W-:Y:S01]  /*4000*/  FSEL R12, R13, -INF , !P4 ;  /* 0xff8000000d0c7808 */ /* 0x000fe20006000000 */
[----:B------:R-:W-:Y:S01]  /*4010*/  VIADD R13, R34, 0xffffffa8 ;  /* 0xffffffa8220d7836 */ /* 0x000fe20000000000 */
[----:B------:R-:W-:Y:S02]  /*4020*/  ISETP.GE.AND P5, PT, R21, R133, PT ;  /* 0x000000851500720c */ /* 0x000fe40003fa6270 */
[----:B------:R-:W-:Y:S02]  /*4030*/  FSEL R15, R15, -INF , !P3 ;  /* 0xff8000000f0f7808 */ /* 0x000fe40005800000 */
[----:B------:R-:W-:Y:S01]  /*4040*/  FSEL R45, R10, -INF , !P5 ;  /* 0xff8000000a2d7808 */ /* 0x000fe20006800000 */
[----:B------:R-:W-:Y:S01]  /*4050*/  VIADD R10, R34, 0xffffffa9 ;  /* 0xffffffa9220a7836 */ /* 0x000fe20000000000 */
[----:B------:R-:W-:-:S02]  /*4060*/  ISETP.GE.AND P4, PT, R14, R192, PT ;  /* 0x000000c00e00720c */ /* 0x000fc40003f86270 */
[-C--:B------:R-:W-:Y:S02]  /*4070*/  ISETP.GE.AND P3, PT, R14, R133.reuse, PT ;  /* 0x000000850e00720c */ /* 0x080fe40003f66270 */
[----:B------:R-:W-:Y:S02]  /*4080*/  ISETP.GE.AND P5, PT, R13, R133, PT ;  /* 0x000000850d00720c */ /* 0x000fe40003fa6270 */
        /* <DEDUP_REMOVED lines=8> */
[----:B------:R-:W-:Y:S02]  /*4110*/  FSEL R41, R7, -INF , !P3 ;  /* 0xff80000007297808 */ /* 0x000fe40005800000 */
[CC--:B------:R-:W-:Y:S02]  /*4120*/  ISETP.GE.AND P4, PT, R6.reuse, R192.reuse, PT ;  /* 0x000000c00600720c */ /* 0x0c0fe40003f86270 */
[----:B------:R-:W-:Y:S02]  /*4130*/  ISETP.GE.AND P3, PT, R6, R133, PT ;  /* 0x000000850600720c */ /* 0x000fe40003f66270 */
[----:B------:R-:W-:-:S02]  /*4140*/  ISETP.GE.AND P1, PT, R21, R192, PT ;  /* 0x000000c01500720c */ /* 0x000fc40003f26270 */
[----:B------:R-:W-:Y:S02]  /*4150*/  FSEL R166, R105, -INF , !P4 ;  /* 0xff80000069a67808 */ /* 0x000fe40006000000 */
[----:B------:R-:W-:Y:S02]  /*4160*/  FSEL R159, R107, -INF , !P3 ;  /* 0xff8000006b9f7808 */ /* 0x000fe40005800000 */
[CC--:B------:R-:W-:Y:S02]  /*4170*/  ISETP.GE.AND P4, PT, R5.reuse, R192.reuse, PT ;  /* 0x000000c00500720c */ /* 0x0c0fe40003f86270 */
[----:B------:R-:W-:Y:S01]  /*4180*/  ISETP.GE.AND P3, PT, R5, R133, PT ;  /* 0x000000850500720c */ /* 0x000fe20003f66270 */
[----:B------:R-:W-:Y:S01]  /*4190*/  VIADD R5, R34, 0xffffffc1 ;  /* 0xffffffc122057836 */ /* 0x000fe20000000000 */
[----:B------:R-:W-:Y:S01]  /*41a0*/  FSEL R42, R8, -INF , !P1 ;  /* 0xff800000082a7808 */ /* 0x000fe20004800000 */
[----:B------:R-:W-:Y:S01]  /*41b0*/  VIADD R8, R34, 0xffffffb0 ;  /* 0xffffffb022087836 */ /* 0x000fe20000000000 */
[----:B------:R-:W-:-:S02]  /*41c0*/  ISETP.GE.AND P1, PT, R13, R192, PT ;  /* 0x000000c00d00720c */ /* 0x000fc40003f26270 */
[----:B------:R-:W-:Y:S02]  /*41d0*/  FSEL R160, R101, -INF , !P4 ;  /* 0xff80000065a07808 */ /* 0x000fe40006000000 */
[----:B------:R-:W-:Y:S02]  /*41e0*/  FSEL R171, R103, -INF , !P3 ;  /* 0xff80000067ab7808 */ /* 0x000fe40005800000 */
[----:B------:R-:W-:Y:S01]  /*41f0*/  FSEL R46, R4, -INF , !P1 ;  /* 0xff800000042e7808 */ /* 0x000fe20004800000 */
[C---:B------:R-:W-:Y:S01]  /*4200*/  VIADD R4, R34.reuse, 0xffffffb8 ;  /* 0xffffffb822047836 */ /* 0x040fe20000000000 */
[CC--:B------:R-:W-:Y:S02]  /*4210*/  ISETP.GE.AND P4, PT, R5.reuse, R192.reuse, PT ;  /* 0x000000c00500720c */ /* 0x0c0fe40003f86270 */
[----:B------:R-:W-:Y:S01]  /*4220*/  ISETP.GE.AND P3, PT, R5, R133, PT ;  /* 0x000000850500720c */ /* 0x000fe20003f66270 */
        /* <DEDUP_REMOVED lines=15> */
[----:B------:R-:W-:Y:S01]  /*4320*/  FSEL R172, R93, -INF , !P4 ;  /* 0xff8000005dac7808 */ /* 0x000fe20006000000 */
[----:B------:R-:W-:Y:S01]  /*4330*/  LDSM.16.MT88.4 R100, [R200+0x10000] ;  /* 0x01000000c864783b */ /* 0x000fe20000004200 */
[----:B------:R-:W-:-:S02]  /*4340*/  FSEL R177, R95, -INF , !P3 ;  /* 0xff8000005fb17808 */ /* 0x000fc40005800000 */
[CC--:B------:R-:W-:Y:S02]  /*4350*/  ISETP.GE.AND P1, PT, R4.reuse, R192.reuse, PT ;  /* 0x000000c00400720c */ /* 0x0c0fe40003f26270 */
        /* <DEDUP_REMOVED lines=8> */
[----:B------:R-:W-:Y:S02]  /*43e0*/  FSEL R167, R91, -INF , !P3 ;  /* 0xff8000005ba77808 */ /* 0x000fe40005800000 */
[----:B------:R-:W-:Y:S02]  /*43f0*/  FMNMX3.FTZ R7, R32, R28, R30, !PT ;  /* 0x0000001c20077276 */ /* 0x000fe4000781001e */
        /* <DEDUP_REMOVED lines=10> */
[----:B------:R-:W-:Y:S01]  /*44a0*/  FSEL R168, R85, -INF , !P4 ;  /* 0xff80000055a87808 */ /* 0x000fe20006000000 */
[----:B------:R-:W-:Y:S01]  /*44b0*/  LDSM.16.MT88.4 R92, [R27] ;  /* 0x000000001b5c783b */ /* 0x000fe20000004200 */
[----:B------:R-:W-:-:S02]  /*44c0*/  FSEL R163, R87, -INF , !P3 ;  /* 0xff80000057a37808 */ /* 0x000fc40005800000 */
[CC--:B------:R-:W-:Y:S02]  /*44d0*/  ISETP.GE.AND P1, PT, R4.reuse, R192.reuse, PT ;  /* 0x000000c00400720c */ /* 0x0c0fe40003f26270 */
[-C--:B------:R-:W-:Y:S01]  /*44e0*/  ISETP.GE.AND P5, PT, R4, R133.reuse, PT ;  /* 0x000000850400720c */ /* 0x080fe20003fa6270 */
[----:B------:R-:W-:Y:S01]  /*44f0*/  VIADD R4, R34, 0xffffffd8 ;  /* 0xffffffd822047836 */ /* 0x000fe20000000000 */
[C---:B------:R-:W-:Y:S02]  /*4500*/  ISETP.GE.AND P4, PT, R5.reuse, R192, PT ;  /* 0x000000c00500720c */ /* 0x040fe40003f86270 */
[----:B------:R-:W-:Y:S02]  /*4510*/  ISETP.GE.AND P3, PT, R5, R133, PT ;  /* 0x000000850500720c */ /* 0x000fe40003f66270 */
        /* <DEDUP_REMOVED lines=13> */
[C---:B------:R-:W-:Y:S01]  /*45f0*/  ISETP.GE.AND P1, PT, R4.reuse, R192, PT ;  /* 0x000000c00400720c */ /* 0x040fe20003f26270 */
[----:B------:R-:W-:Y:S01]  /*4600*/  LDSM.16.MT88.4 R84, [R64] ;  /* 0x000000004054783b */ /* 0x000fe20000004200 */
        /* <DEDUP_REMOVED lines=36> */
[----:B------:R-:W-:Y:S01]  /*4850*/  FSEL R144, R68, -INF , !P3 ;  /* 0xff80000044907808 */ /* 0x000fe20005800000 */
[----:B------:R-:W-:Y:S01]  /*4860*/  LDSM.16.MT88.4 R76, [R142+0xc000] ;  /* 0x00c000008e4c783b */ /* 0x000fe20000004200 */
        /* <DEDUP_REMOVED lines=21> */
[----:B------:R-:W-:Y:S01]  /*49c0*/  FMNMX.FTZ R8, R137, R4, !PT ;  /* 0x0000000489087209 */ /* 0x000fe20007810000 */
[----:B------:R-:W-:Y:S04]  /*49d0*/  LDSM.16.MT88.4 R68, [R200+0xc000] ;  /* 0x00c00000c844783b */ /* 0x000fe80000004200 */
[----:B------:R-:W3:Y:S01]  /*49e0*/  SHFL.BFLY PT, R5, R8, 0x2, 0x1f ;  /* 0x0c401f0008057f89 */ /* 0x000ee200000e0000 */
[----:B-1----:R-:W-:-:S05]  /*49f0*/  FMNMX.FTZ R7, R6, R7, !PT ;  /* 0x0000000706077209 */ /* 0x002fca0007810000 */
[----:B------:R-:W1:Y:S01]  /*4a00*/  SHFL.BFLY PT, R132, R7, 0x1, 0x1f ;  /* 0x0c201f0007847f89 */ /* 0x000e6200000e0000 */
[----:B---3--:R-:W-:-:S03]  /*4a10*/  FMNMX.FTZ R5, R8, R5, !PT ;  /* 0x0000000508057209 */ /* 0x008fc60007810000 */
[----:B------:R-:W-:Y:S04]  /*4a20*/  LDSM.16.MT88.4 R8, [R27+0x800] ;  /* 0x000800001b08783b */ /* 0x000fe80000004200 */
[----:B------:R-:W3:Y:S01]  /*4a30*/  SHFL.BFLY PT, R4, R5, 0x1, 0x1f ;  /* 0x0c201f0005047f89 */ /* 0x000ee200000e0000 */
[----:B-1----:R-:W-:-:S04]  /*4a40*/  FMNMX.FTZ R132, R7, R132, !PT ;  /* 0x0000008407847209 */ /* 0x002fc80007810000 */
[C---:B------:R-:W-:Y:S01]  /*4a50*/  FSETP.NEU.FTZ.AND P1, PT, R132.reuse, -INF , PT ;  /* 0xff8000008400780b */ /* 0x040fe20003f3d000 */
[----:B--2---:R-:W-:Y:S01]  /*4a60*/  FMUL.FTZ R145, R132, UR4 ;  /* 0x0000000484917c20 */ /* 0x004fe20008410000 */
[----:B---3--:R-:W-:-:S04]  /*4a70*/  FMNMX.FTZ R3, R5, R4, !PT ;  /* 0x0000000405037209 */ /* 0x008fc80007810000 */
[----:B------:R-:W-:Y:S01]  /*4a80*/  FSEL R145, R145, RZ, P1 ;  /* 0x000000ff91917208 */ /* 0x000fe20000800000 */
[----:B------:R-:W1:Y:S01]  /*4a90*/  LDSM.16.MT88.4 R4, [R27+0x4000] ;  /* 0x004000001b04783b */ /* 0x000e620000004200 */
        /* <DEDUP_REMOVED lines=9> */
[--C-:B------:R-:W-:Y:S01]  /*4b30*/  FFMA.FTZ R58, R18, UR4, -R145.reuse ;  /* 0x00000004123a7c23 */ /* 0x100fe20008010891 */
[--C-:B------:R-:W-:Y:S01]  /*4b40*/  FFMA.FTZ R66, R33, UR4, -R140.reuse ;  /* 0x0000000421427c23 */ /* 0x100fe2000801088c */
[--C-:B------:R-:W-:Y:S01]  /*4b50*/  FFMA.FTZ R65, R31, UR4, -R140.reuse ;  /* 0x000000041f417c23 */ /* 0x100fe2000801088c */
[--C-:B------:R-:W-:Y:S01]  /*4b60*/  FFMA.FTZ R61, R29, UR4, -R140.reuse ;  /* 0x000000041d3d7c23 */ /* 0x100fe2000801088c */
[--C-:B------:R-:W-:Y:S01]  /*4b70*/  FFMA.FTZ R60, R23, UR4, -R140.reuse ;  /* 0x00000004173c7c23 */ /* 0x100fe2000801088c */
[----:B------:R-:W2:Y:S01]  /*4b80*/  MUFU.EX2 R67, R67 ;  /* 0x0000004300437308 */ /* 0x000ea20000000800 */
        /* <DEDUP_REMOVED lines=8> */
[----:B------:R-:W4:Y:S01]  /*4c10*/  LDSM.16.MT88.4 R12, [R64+0x4800] ;  /* 0x00480000400c783b */ /* 0x000f220000004200 */
[--C-:B------:R-:W-:Y:S01]  /*4c20*/  FFMA.FTZ R48, R49, UR4, -R140.reuse ;  /* 0x0000000431307c23 */ /* 0x100fe2000801088c */
[--C-:B------:R-:W-:Y:S01]  /*4c30*/  FFMA.FTZ R50, R44, UR4, -R145.reuse ;  /* 0x000000042c327c23 */ /* 0x100fe20008010891 */
[----:B------:R-:W-:Y:S01]  /*4c40*/  MUFU.EX2 R66, R66 ;  /* 0x0000004200427308 */ /* 0x000fe20000000800 */
[----:B------:R-:W5:Y:S01]  /*4c50*/  LDSM.16.MT88.4 R16, [R200+0x10800] ;  /* 0x01080000c810783b */ /* 0x000f620000004200 */
[----:B--2---:R-:W-:Y:S01]  /*4c60*/  F2FP.BF16.F32.PACK_AB R120, R67, R136 ;  /* 0x000000884378723e */ /* 0x004fe200000010ff */
[--C-:B------:R-:W-:Y:S01]  /*4c70*/  FFMA.FTZ R47, R46, UR4, -R145.reuse ;  /* 0x000000042e2f7c23 */ /* 0x100fe20008010891 */
[----:B------:R-:W2:Y:S01]  /*4c80*/  MUFU.EX2 R65, R65 ;  /* 0x0000004100417308 */ /* 0x000ea20000000800 */
[----:B------:R-:W-:Y:S01]  /*4c90*/  LDSM.16.MT88.4 R32, [R142+0x10800] ;  /* 0x010800008e20783b */ /* 0x000fe20000004200 */
[--C-:B------:R-:W-:Y:S01]  /*4ca0*/  FFMA.FTZ R51, R42, UR4, -R145.reuse ;  /* 0x000000042a337c23 */ /* 0x100fe20008010891 */
[--C-:B------:R-:W-:Y:S01]  /*4cb0*/  FFMA.FTZ R46, R40, UR4, -R145.reuse ;  /* 0x00000004282e7c23 */ /* 0x100fe20008010891 */
[----:B------:R-:W-:Y:S01]  /*4cc0*/  MUFU.EX2 R61, R61 ;  /* 0x0000003d003d7308 */ /* 0x000fe20000000800 */
[----:B------:R-:W-:Y:S01]  /*4cd0*/  LDSM.16.MT88.4 R28, [R200+0xc800] ;  /* 0x00c80000c81c783b */ /* 0x000fe20000004200 */
[----:B---3--:R-:W-:Y:S01]  /*4ce0*/  F2FP.BF16.F32.PACK_AB R122, R62, R63 ;  /* 0x0000003f3e7a723e */ /* 0x008fe200000010ff */
[--C-:B------:R-:W-:Y:S01]  /*4cf0*/  FFMA.FTZ R44, R41, UR4, -R140.reuse ;  /* 0x00000004292c7c23 */ /* 0x100fe2000801088c */
[----:B------:R-:W3:Y:S01]  /*4d00*/  MUFU.EX2 R60, R60 ;  /* 0x0000003c003c7308 */ /* 0x000ee20000000800 */
[----:B------:R-:W-:Y:S01]  /*4d10*/  LDSM.16.MT88.4 R20, [R64+0x800] ;  /* 0x000800004014783b */ /* 0x000fe20000004200 */
[--C-:B------:R-:W-:Y:S01]  /*4d20*/  FFMA.FTZ R183, R160, UR4, -R145.reuse ;  /* 0x00000004a0b77c23 */ /* 0x100fe20008010891 */
[--C-:B------:R-:W-:Y:S01]  /*4d30*/  FFMA.FTZ R166, R166, UR4, -R145.reuse ;  /* 0x00000004a6a67c23 */ /* 0x100fe20008010891 */
[----:B------:R-:W-:Y:S01]  /*4d40*/  MUFU.EX2 R59, R59 ;  /* 0x0000003b003b7308 */ /* 0x000fe20000000800 */
[--C-:B------:R-:W-:Y:S01]  /*4d50*/  FFMA.FTZ R155, R164, UR4, -R145.reuse ;  /* 0x00000004a49b7c23 */ /* 0x100fe20008010891 */
[----:B--2---:R-:W-:Y:S01]  /*4d60*/  F2FP.BF16.F32.PACK_AB R121, R65, R66 ;  /* 0x000000424179723e */ /* 0x004fe200000010ff */
[--C-:B------:R-:W-:Y:S01]  /*4d70*/  FFMA.FTZ R173, R159, UR4, -R140.reuse ;  /* 0x000000049fad7c23 */ /* 0x100fe2000801088c */
[----:B------:R-:W2:Y:S01]  /*4d80*/  MUFU.EX2 R58, R58 ;  /* 0x0000003a003a7308 */ /* 0x000ea20000000800 */
[--C-:B------:R-:W-:Y:S01]  /*4d90*/  FFMA.FTZ R164, R157, UR4, -R140.reuse ;  /* 0x000000049da47c23 */ /* 0x100fe2000801088c */
[--C-:B------:R-:W-:Y:S01]  /*4da0*/  FFMA.FTZ R159, R161, UR4, -R140.reuse ;  /* 0x00000004a19f7c23 */ /* 0x100fe2000801088c */
[--C-:B------:R-:W-:Y:S01]  /*4db0*/  FFMA.FTZ R172, R172, UR4, -R145.reuse ;  /* 0x00000004acac7c23 */ /* 0x100fe20008010891 */
[----:B------:R-:W-:Y:S01]  /*4dc0*/  MUFU.EX2 R55, R55 ;  /* 0x0000003700377308 */ /* 0x000fe20000000800 */
[--C-:B------:R-:W-:Y:S01]  /*4dd0*/  FFMA.FTZ R175, R175, UR4, -R140.reuse ;  /* 0x00000004afaf7c23 */ /* 0x100fe2000801088c */
[----:B---3--:R-:W-:Y:S01]  /*4de0*/  F2FP.BF16.F32.PACK_AB R123, R60, R61 ;  /* 0x0000003d3c7b723e */ /* 0x008fe200000010ff */
[--C-:B------:R-:W-:Y:S01]  /*4df0*/  FFMA.FTZ R177, R177, UR4, -R140.reuse ;  /* 0x00000004b1b17c23 */ /* 0x100fe2000801088c */
[----:B------:R-:W-:Y:S01]  /*4e00*/  MUFU.EX2 R54, R54 ;  /* 0x0000003600367308 */ /* 0x000fe20000000800 */
[--C-:B------:R-:W-:Y:S01]  /*4e10*/  FFMA.FTZ R152, R152, UR4, -R145.reuse ;  /* 0x0000000498987c23 */ /* 0x100fe20008010891 */
[--C-:B------:R-:W-:Y:S01]  /*4e20*/  FFMA.FTZ R153, R153, UR4, -R140.reuse ;  /* 0x0000000499997c23 */ /* 0x100fe2000801088c */
[----:B------:R-:W-:Y:S01]  /*4e30*/  FFMA.FTZ R149, R149, UR4, -R140 ;  /* 0x0000000495957c23 */ /* 0x000fe2000801088c */
[----:B------:R-:W-:Y:S01]  /*4e40*/  MUFU.EX2 R57, R57 ;  /* 0x0000003900397308 */ /* 0x000fe20000000800 */
[----:B------:R-:W-:Y:S01]  /*4e50*/  HMMA.16816.F32.BF16 R88, R120, R92, RZ ;  /* 0x0000005c7858723c */ /* 0x000fe200000418ff */
[----:B------:R-:W-:Y:S01]  /*4e60*/  FFMA.FTZ R221, R143, UR4, -R145 ;  /* 0x000000048fdd7c23 */ /* 0x000fe20008010891 */
[----:B------:R-:W-:Y:S01]  /*4e70*/  FADD.FTZ R136, R136, R67 ;  /* 0x0000004388887221 */ /* 0x000fe20000010000 */
[----:B------:R-:W3:Y:S01]  /*4e80*/  MUFU.EX2 R56, R56 ;  /* 0x0000003800387308 */ /* 0x000ee20000000800 */
[----:B------:R-:W-:-:S02]  /*4e90*/  FADD.FTZ R66, R66, R65 ;  /* 0x0000004142427221 */ /* 0x000fc40000010000 */
[----:B------:R-:W-:Y:S01]  /*4ea0*/  FADD.FTZ R63, R63, R136 ;  /* 0x000000883f3f7221 */ /* 0x000fe20000010000 */
[----:B------:R-:W-:Y:S01]  /*4eb0*/  MUFU.EX2 R53, R53 ;  /* 0x0000003500357308 */ /* 0x000fe20000000800 */
[C---:B------:R-:W-:Y:S01]  /*4ec0*/  HMMA.16816.F32.BF16 R92, R120.reuse, R94, RZ ;  /* 0x0000005e785c723c */ /* 0x040fe200000418ff */
[----:B------:R-:W-:Y:S01]  /*4ed0*/  FADD.FTZ R61, R61, R66 ;  /* 0x000000423d3d7221 */ /* 0x000fe20000010000 */
[----:B------:R-:W-:Y:S01]  /*4ee0*/  FADD.FTZ R62, R62, R63 ;  /* 0x0000003f3e3e7221 */ /* 0x000fe20000010000 */
[----:B------:R-:W4:Y:S02]  /*4ef0*/  MUFU.EX2 R52, R52 ;  /* 0x0000003400347308 */ /* 0x000f240000000800 */
[----:B------:R-:W-:Y:S02]  /*4f00*/  FADD.FTZ R60, R60, R61 ;  /* 0x0000003d3c3c7221 */ /* 0x000fe40000010000 */
[----:B------:R-:W-:Y:S01]  /*4f10*/  MUFU.EX2 R51, R51 ;  /* 0x0000003300337308 */ /* 0x000fe20000000800 */
[C---:B------:R-:W-:Y:S03]  /*4f20*/  HMMA.16816.F32.BF16 R72, R120.reuse, R76, RZ ;  /* 0x0000004c7848723c */ /* 0x040fe600000418ff */
[----:B------:R-:W5:Y:S04]  /*4f30*/  MUFU.EX2 R50, R50 ;  /* 0x0000003200327308 */ /* 0x000f680000000800 */
        /* <DEDUP_REMOVED lines=17> */
[--C-:B-1----:R-:W-:Y:S01]  /*5050*/  FFMA.FTZ R173, R184, UR4, -R145.reuse ;  /* 0x00000004b8ad7c23 */ /* 0x102fe20008010891 */
[----:B------:R-:W-:Y:S01]  /*5060*/  FFMA.FTZ R184, R181, UR4, -R140 ;  /* 0x00000004b5b87c23 */ /* 0x000fe2000801088c */
[----:B------:R-:W-:Y:S01]  /*5070*/  MUFU.EX2 R177, R177 ;  /* 0x000000b100b17308 */ /* 0x000fe20000000800 */
[----:B------:R-:W-:-:S03]  /*5080*/  FFMA.FTZ R181, R168, UR4, -R145 ;  /* 0x00000004a8b57c23 */ /* 0x000fc60008010891 */
        /* <DEDUP_REMOVED lines=9> */
[----:B------:R-:W-:Y:S01]  /*5120*/  HMMA.16816.F32.BF16 R124, R120, R4, RZ ;  /* 0x00000004787c723c */ /* 0x000fe200000418ff */
[----:B--2---:R-:W-:Y:S01]  /*5130*/  F2FP.BF16.F32.PACK_AB R4, R58, R59 ;  /* 0x0000003b3a04723e */ /* 0x004fe200000010ff */
[----:B------:R-:W-:Y:S01]  /*5140*/  FADD.FTZ R59, R59, R62 ;  /* 0x0000003e3b3b7221 */ /* 0x000fe20000010000 */
[----:B---3--:R-:W-:Y:S01]  /*5150*/  F2FP.BF16.F32.PACK_AB R5, R56, R57 ;  /* 0x000000393805723e */ /* 0x008fe200000010ff */
[----:B------:R-:W-:-:S02]  /*5160*/  FADD.FTZ R57, R57, R60 ;  /* 0x0000003c39397221 */ /* 0x000fc40000010000 */
[----:B------:R-:W-:Y:S02]  /*5170*/  FADD.FTZ R58, R58, R59 ;  /* 0x0000003b3a3a7221 */ /* 0x000fe40000010000 */
[----:B------:R-:W-:Y:S01]  /*5180*/  HMMA.16816.F32.BF16 R120, R120, R6, RZ ;  /* 0x000000067878723c */ /* 0x000fe200000418ff */
[----:B------:R-:W-:Y:S01]  /*5190*/  F2FP.BF16.F32.PACK_AB R6, R54, R55 ;  /* 0x000000373606723e */ /* 0x000fe200000010ff */
[----:B------:R-:W-:Y:S01]  /*51a0*/  FADD.FTZ R56, R56, R57 ;  /* 0x0000003938387221 */ /* 0x000fe20000010000 */
[----:B----4-:R-:W-:Y:S01]  /*51b0*/  F2FP.BF16.F32.PACK_AB R7, R52, R53 ;  /* 0x000000353407723e */ /* 0x010fe200000010ff */
[----:B------:R-:W-:Y:S02]  /*51c0*/  FADD.FTZ R55, R55, R58 ;  /* 0x0000003a37377221 */ /* 0x000fe40000010000 */
[----:B------:R-:W-:Y:S02]  /*51d0*/  FADD.FTZ R53, R53, R56 ;  /* 0x0000003835357221 */ /* 0x000fe40000010000 */
[----:B------:R-:W-:-:S02]  /*51e0*/  FADD.FTZ R54, R54, R55 ;  /* 0x0000003736367221 */ /* 0x000fc40000010000 */
[----:B------:R-:W-:Y:S01]  /*51f0*/  HMMA.16816.F32.BF16 R88, R4, R8, R88 ;  /* 0x000000080458723c */ /* 0x000fe20000041858 */
[----:B------:R-:W-:-:S07]  /*5200*/  FADD.FTZ R52, R52, R53 ;  /* 0x0000003534347221 */ /* 0x000fce0000010000 */
        /* <DEDUP_REMOVED lines=10> */
[----:B------:R-:W4:Y:S07]  /*52b0*/  LDSM.16.MT88.4 R36, [R142+0xd000] ;  /* 0x00d000008e24783b */ /* 0x000f2e0000004200 */
[C---:B------:R-:W-:Y:S01]  /*52c0*/  HMMA.16816.F32.BF16 R116, R4.reuse, R14, R116 ;  /* 0x0000000e0474723c */ /* 0x040fe20000041874 */
[----:B--2---:R-:W2:Y:S07]  /*52d0*/  LDSM.16.MT88.4 R12, [R200+0x11000] ;  /* 0x01100000c80c783b */ /* 0x004eae0000004200 */
[C---:B-----5:R-:W-:Y:S08]  /*52e0*/  HMMA.16816.F32.BF16 R96, R4.reuse, R16, R96 ;  /* 0x000000100460723c */ /* 0x060ff00000041860 */
        /* <DEDUP_REMOVED lines=16> */
[----:B---3--:R-:W-:Y:S01]  /*53f0*/  F2FP.BF16.F32.PACK_AB R5, R48, R49 ;  /* 0x000000313005723e */ /* 0x008fe200000010ff */
[----:B------:R-:W-:Y:S01]  /*5400*/  FADD.FTZ R49, R49, R52 ;  /* 0x0000003431317221 */ /* 0x000fe20000010000 */
[----:B------:R-:W-:Y:S01]  /*5410*/  F2FP.BF16.F32.PACK_AB R6, R46, R47 ;  /* 0x0000002f2e06723e */ /* 0x000fe200000010ff */
[----:B------:R-:W-:Y:S01]  /*5420*/  FADD.FTZ R50, R50, R51 ;  /* 0x0000003332327221 */ /* 0x000fe20000010000 */
[----:B----4-:R-:W-:Y:S01]  /*5430*/  F2FP.BF16.F32.PACK_AB R7, R44, R45 ;  /* 0x0000002d2c07723e */ /* 0x010fe200000010ff */
[----:B------:R-:W-:-:S02]  /*5440*/  FADD.FTZ R48, R48, R49 ;  /* 0x0000003130307221 */ /* 0x000fc40000010000 */
[----:B------:R-:W-:-:S04]  /*5450*/  FADD.FTZ R47, R47, R50 ;  /* 0x000000322f2f7221 */ /* 0x000fc80000010000 */
[----:B------:R-:W-:Y:S01]  /*5460*/  HMMA.16816.F32.BF16 R72, R4, R36, R72 ;  /* 0x000000240448723c */ /* 0x000fe20000041848 */
[----:B------:R-:W-:-:S07]  /*5470*/  FADD.FTZ R46, R46, R47 ;  /* 0x0000002f2e2e7221 */ /* 0x000fce0000010000 */
[C---:B------:R-:W-:Y:S01]  /*5480*/  HMMA.16816.F32.BF16 R76, R4.reuse, R38, R76 ;  /* 0x00000026044c723c */ /* 0x040fe2000004184c */
[----:B------:R-:W3:Y:S07]  /*5490*/  LDSM.16.MT88.4 R36, [R142+0xd800] ;  /* 0x00d800008e24783b */ /* 0x000eee0000004200 */
[C---:B--2---:R-:W-:Y:S01]  /*54a0*/  HMMA.16816.F32.BF16 R96, R4.reuse, R12, R96 ;  /* 0x0000000c0460723c */ /* 0x044fe20000041860 */
[--C-:B------:R-:W-:Y:S02]  /*54b0*/  FFMA.FTZ R12, R162, UR4, -R145.reuse ;  /* 0x00000004a20c7c23 */ /* 0x100fe40008010891 */
[----:B------:R2:W4:Y:S04]  /*54c0*/  MUFU.EX2 R162, R166 ;  /* 0x000000a600a27308 */ /* 0x0005280000000800 */
[----:B------:R5:W4:Y:S01]  /*54d0*/  MUFU.EX2 R160, R12 ;  /* 0x0000000c00a07308 */ /* 0x000b220000000800 */
[C---:B------:R-:W-:Y:S08]  /*54e0*/  HMMA.16816.F32.BF16 R100, R4.reuse, R14, R100 ;  /* 0x0000000e0464723c */ /* 0x040ff00000041864 */
[C---:B-1----:R-:W-:Y:S01]  /*54f0*/  HMMA.16816.F32.BF16 R112, R4.reuse, R8, R112 ;  /* 0x000000080470723c */ /* 0x042fe20000041870 */
[--C-:B--2---:R-:W-:Y:S01]  /*5500*/  FFMA.FTZ R166, R171, UR4, -R140.reuse ;  /* 0x00000004aba67c23 */ /* 0x104fe2000801088c */
[--C-:B------:R-:W-:Y:S01]  /*5510*/  FFMA.FTZ R171, R170, UR4, -R145.reuse ;  /* 0x00000004aaab7c23 */ /* 0x100fe20008010891 */
[--C-:B------:R-:W-:Y:S01]  /*5520*/  FFMA.FTZ R170, R182, UR4, -R145.reuse ;  /* 0x00000004b6aa7c23 */ /* 0x100fe20008010891 */
[----:B------:R-:W-:Y:S01]  /*5530*/  FFMA.FTZ R182, R179, UR4, -R140 ;  /* 0x00000004b3b67c23 */ /* 0x000fe2000801088c */
[----:B-----5:R-:W1:Y:S01]  /*5540*/  LDSM.16.MT88.4 R12, [R200+0x11800] ;  /* 0x01180000c80c783b */ /* 0x020e620000004200 */
[----:B------:R-:W-:Y:S01]  /*5550*/  FFMA.FTZ R179, R176, UR4, -R145 ;  /* 0x00000004b0b37c23 */ /* 0x000fe20008010891 */
[----:B------:R-:W2:Y:S01]  /*5560*/  MUFU.EX2 R166, R166 ;  /* 0x000000a600a67308 */ /* 0x000ea20000000800 */
[C---:B------:R-:W-:Y:S01]  /*5570*/  HMMA.16816.F32.BF16 R116, R4.reuse, R10, R116 ;  /* 0x0000000a0474723c */ /* 0x040fe20000041874 */
[----:B------:R-:W5:Y:S02]  /*5580*/  LDSM.16.MT88.4 R8, [R64+0x5800] ;  /* 0x005800004008783b */ /* 0x000f640000004200 */
[----:B------:R-:W-:Y:S04]  /*5590*/  MUFU.EX2 R171, R171 ;  /* 0x000000ab00ab7308 */ /* 0x000fe80000000800 */
[----:B------:R-:W5:Y:S01]  /*55a0*/  MUFU.EX2 R170, R170 ;  /* 0x000000aa00aa7308 */ /* 0x000f620000000800 */
[C---:B------:R-:W-:Y:S03]  /*55b0*/  HMMA.16816.F32.BF16 R88, R4.reuse, R16, R88 ;  /* 0x000000100458723c */ /* 0x040fe60000041858 */
[----:B------:R-:W5:Y:S04]  /*55c0*/  MUFU.EX2 R182, R182 ;  /* 0x000000b600b67308 */ /* 0x000f680000000800 */
[----:B------:R-:W-:Y:S01]  /*55d0*/  MUFU.EX2 R179, R179 ;  /* 0x000000b300b37308 */ /* 0x000fe20000000800 */
        /* <DEDUP_REMOVED lines=13> */
[----:B----4-:R-:W-:Y:S01]  /*56b0*/  F2FP.BF16.F32.PACK_AB R4, R162, R155 ;  /* 0x0000009ba204723e */ /* 0x010fe200000010ff */
[----:B------:R-:W-:Y:S01]  /*56c0*/  LDSM.16.MT88.4 R40, [R64+0x6000] ;  /* 0x006000004028783b */ /* 0x000fe20000004200 */
[----:B------:R-:W-:Y:S01]  /*56d0*/  F2FP.BF16.F32.PACK_AB R5, R161, R164 ;  /* 0x000000a4a105723e */ /* 0x000fe200000010ff */
[----:B------:R-:W-:Y:S01]  /*56e0*/  FADD.FTZ R155, R155, R46 ;  /* 0x0000002e9b9b7221 */ /* 0x000fe20000010000 */
[----:B------:R-:W-:-:S02]  /*56f0*/  F2FP.BF16.F32.PACK_AB R6, R157, R160 ;  /* 0x000000a09d06723e */ /* 0x000fc400000010ff */
[----:B--2---:R-:W-:-:S07]  /*5700*/  F2FP.BF16.F32.PACK_AB R7, R166, R159 ;  /* 0x0000009fa607723e */ /* 0x004fce00000010ff */
[C---:B---3--:R-:W-:Y:S08]  /*5710*/  HMMA.16816.F32.BF16 R72, R4.reuse, R36, R72 ;  /* 0x000000240448723c */ /* 0x048ff00000041848 */
        /* <DEDUP_REMOVED lines=30> */
[----:B---3--:R-:W-:Y:S01]  /*5900*/  HMMA.16816.F32.BF16 R96, R4, R8, R96 ;  /* 0x000000080460723c */ /* 0x008fe20000041860 */
[----:B------:R-:W-:Y:S01]  /*5910*/  FFMA.FTZ R8, R178, UR4, -R145 ;  /* 0x00000004b2087c23 */ /* 0x000fe20008010891 */
[----:B------:R-:W-:-:S02]  /*5920*/  FFMA.FTZ R178, R169, UR4, -R140 ;  /* 0x00000004a9b27c23 */ /* 0x000fc4000801088c */
[----:B------:R-:W-:Y:S04]  /*5930*/  MUFU.EX2 R169, R181 ;  /* 0x000000b500a97308 */ /* 0x000fe80000000800 */
[----:B------:R2:W3:Y:S01]  /*5940*/  MUFU.EX2 R176, R8 ;  /* 0x0000000800b07308 */ /* 0x0004e20000000800 */
[C---:B------:R-:W-:Y:S08]  /*5950*/  HMMA.16816.F32.BF16 R100, R4.reuse, R10, R100 ;  /* 0x0000000a0464723c */ /* 0x040ff00000041864 */
[----:B----4-:R-:W-:Y:S01]  /*5960*/  HMMA.16816.F32.BF16 R80, R4, R16, R80 ;  /* 0x000000100450723c */ /* 0x010fe20000041850 */
[----:B------:R-:W-:Y:S01]  /*5970*/  FFMA.FTZ R16, R174, UR4, -R145 ;  /* 0x00000004ae107c23 */ /* 0x000fe20008010891 */
[----:B------:R-:W-:-:S02]  /*5980*/  FFMA.FTZ R174, R167, UR4, -R140 ;  /* 0x00000004a7ae7c23 */ /* 0x000fc4000801088c */
[----:B------:R-:W-:Y:S01]  /*5990*/  MUFU.EX2 R167, R178 ;  /* 0x000000b200a77308 */ /* 0x000fe20000000800 */
[----:B--2---:R-:W2:Y:S03]  /*59a0*/  LDSM.16.MT88.4 R8, [R27+0x2800] ;  /* 0x002800001b08783b */ /* 0x004ea60000004200 */
[C---:B------:R-:W-:Y:S01]  /*59b0*/  HMMA.16816.F32.BF16 R112, R4.reuse, R40, R112 ;  /* 0x000000280470723c */ /* 0x040fe20000041870 */
[--C-:B------:R-:W-:Y:S01]  /*59c0*/  FFMA.FTZ R40, R165, UR4, -R140.reuse ;  /* 0x00000004a5287c23 */ /* 0x100fe2000801088c */
[--C-:B------:R-:W-:Y:S01]  /*59d0*/  FFMA.FTZ R41, R163, UR4, -R140.reuse ;  /* 0x00000004a3297c23 */ /* 0x100fe2000801088c */
[----:B------:R4:W-:Y:S01]  /*59e0*/  MUFU.EX2 R168, R16 ;  /* 0x0000001000a87308 */ /* 0x0009e20000000800 */
[--C-:B------:R-:W-:Y:S01]  /*59f0*/  FFMA.FTZ R163, R156, UR4, -R145.reuse ;  /* 0x000000049ca37c23 */ /* 0x100fe20008010891 */
[--C-:B------:R-:W-:Y:S02]  /*5a00*/  FFMA.FTZ R156, R147, UR4, -R140.reuse ;  /* 0x00000004939c7c23 */ /* 0x100fe4000801088c */
[----:B------:R-:W3:Y:S01]  /*5a10*/  MUFU.EX2 R174, R174 ;  /* 0x000000ae00ae7308 */ /* 0x000ee20000000800 */
[C---:B-----5:R-:W-:Y:S03]  /*5a20*/  HMMA.16816.F32.BF16 R72, R4.reuse, R32, R72 ;  /* 0x000000200448723c */ /* 0x060fe60000041848 */
[----:B------:R-:W-:Y:S04]  /*5a30*/  MUFU.EX2 R40, R40 ;  /* 0x0000002800287308 */ /* 0x000fe80000000800 */
[----:B------:R-:W5:Y:S01]  /*5a40*/  MUFU.EX2 R41, R41 ;  /* 0x0000002900297308 */ /* 0x000f620000000800 */
[C---:B------:R-:W-:Y:S01]  /*5a50*/  HMMA.16816.F32.BF16 R76, R4.reuse, R34, R76 ;  /* 0x00000022044c723c */ /* 0x040fe2000004184c */
[----:B------:R-:W-:Y:S02]  /*5a60*/  LDSM.16.MT88.4 R32, [R142+0x12800] ;  /* 0x012800008e20783b */ /* 0x000fe40000004200 */
[----:B------:R-:W-:Y:S04]  /*5a70*/  MUFU.EX2 R163, R163 ;  /* 0x000000a300a37308 */ /* 0x000fe80000000800 */
[----:B------:R-:W-:Y:S01]  /*5a80*/  MUFU.EX2 R147, R149 ;  /* 0x0000009500937308 */ /* 0x000fe20000000800 */
[C---:B------:R-:W-:Y:S03]  /*5a90*/  HMMA.16816.F32.BF16 R104, R4.reuse, R28, R104 ;  /* 0x0000001c0468723c */ /* 0x040fe60000041868 */
[----:B------:R-:W-:Y:S05]  /*5aa0*/  MUFU.EX2 R156, R156 ;  /* 0x0000009c009c7308 */ /* 0x000fea0000000800 */
[C---:B------:R-:W-:Y:S01]  /*5ab0*/  HMMA.16816.F32.BF16 R108, R4.reuse, R30, R108 ;  /* 0x0000001e046c723c */ /* 0x040fe2000004186c */
[----:B------:R-:W-:Y:S07]  /*5ac0*/  LDSM.16.MT88.4 R28, [R200+0xe800] ;  /* 0x00e80000c81c783b */ /* 0x000fee0000004200 */
[C---:B------:R-:W-:Y:S08]  /*5ad0*/  HMMA.16816.F32.BF16 R128, R4.reuse, R20, R128 ;  /* 0x000000140480723c */ /* 0x040ff00000041880 */
[C---:B------:R-:W-:Y:S01]  /*5ae0*/  HMMA.16816.F32.BF16 R68, R4.reuse, R22, R68 ;  /* 0x000000160444723c */ /* 0x040fe20000041844 */
[----:B------:R-:W2:Y:S07]  /*5af0*/  LDSM.16.MT88.4 R20, [R64+0x2800] ;  /* 0x002800004014783b */ /* 0x000eae0000004200 */
[C---:B------:R-:W-:Y:S01]  /*5b00*/  HMMA.16816.F32.BF16 R84, R4.reuse, R18, R84 ;  /* 0x000000120454723c */ /* 0x040fe20000041854 */
[----:B----4-:R-:W4:Y:S07]  /*5b10*/  LDSM.16.MT88.4 R16, [R200+0x12800] ;  /* 0x01280000c810783b */ /* 0x010f2e0000004200 */
[----:B------:R-:W-:Y:S01]  /*5b20*/  HMMA.16816.F32.BF16 R116, R4, R42, R116 ;  /* 0x0000002a0474723c */ /* 0x000fe20000041874 */
[--C-:B------:R-:W-:Y:S01]  /*5b30*/  FFMA.FTZ R43, R154, UR4, -R145.reuse ;  /* 0x000000049a2b7c23 */ /* 0x100fe20008010891 */
[----:B------:R-:W-:Y:S01]  /*5b40*/  FFMA.FTZ R42, R158, UR4, -R145 ;  /* 0x000000049e2a7c23 */ /* 0x000fe20008010891 */
[----:B------:R-:W-:-:S02]  /*5b50*/  FFMA.FTZ R154, R151, UR4, -R140 ;  /* 0x00000004979a7c23 */ /* 0x000fc4000801088c */
[----:B------:R-:W-:Y:S03]  /*5b60*/  MUFU.EX2 R151, R153 ;  /* 0x0000009900977308 */ /* 0x000fe60000000800 */
[C---:B-1----:R-:W-:Y:S01]  /*5b70*/  HMMA.16816.F32.BF16 R124, R4.reuse, R12, R124 ;  /* 0x0000000c047c723c */ /* 0x042fe2000004187c */
[----:B------:R-:W1:Y:S04]  /*5b80*/  MUFU.EX2 R42, R42 ;  /* 0x0000002a002a7308 */ /* 0x000e680000000800 */
[----:B------:R-:W-:Y:S03]  /*5b90*/  MUFU.EX2 R43, R43 ;  /* 0x0000002b002b7308 */ /* 0x000fe60000000800 */
[----:B------:R-:W-:Y:S01]  /*5ba0*/  HMMA.16816.F32.BF16 R120, R4, R14, R120 ;  /* 0x0000000e0478723c */ /* 0x000fe20000041878 */
[----:B---3--:R-:W-:Y:S01]  /*5bb0*/  F2FP.BF16.F32.PACK_AB R4, R179, R176 ;  /* 0x000000b0b304723e */ /* 0x008fe200000010ff */
[----:B------:R-:W3:Y:S01]  /*5bc0*/  LDSM.16.MT88.4 R12, [R64+0x6800] ;  /* 0x00680000400c783b */ /* 0x000ee20000004200 */
[----:B------:R-:W-:Y:S01]  /*5bd0*/  F2FP.BF16.F32.PACK_AB R5, R174, R167 ;  /* 0x000000a7ae05723e */ /* 0x000fe200000010ff */
[----:B------:R-:W1:Y:S01]  /*5be0*/  MUFU.EX2 R154, R154 ;  /* 0x0000009a009a7308 */ /* 0x000e620000000800 */
[----:B------:R-:W-:-:S02]  /*5bf0*/  F2FP.BF16.F32.PACK_AB R6, R169, R168 ;  /* 0x000000a8a906723e */ /* 0x000fc400000010ff */
[----:B-----5:R-:W-:-:S07]  /*5c00*/  F2FP.BF16.F32.PACK_AB R7, R41, R40 ;  /* 0x000000282907723e */ /* 0x020fce00000010ff */
[C---:B--2---:R-:W-:Y:S08]  /*5c10*/  HMMA.16816.F32.BF16 R88, R4.reuse, R8, R88 ;  /* 0x000000080458723c */ /* 0x044ff00000041858 */
        /* <DEDUP_REMOVED lines=73> */
[----:B--2---:R-:W-:Y:S01]  /*60b0*/  HMMA.16816.F32.BF16 R80, R4, R8, R80 ;  /* 0x000000080450723c */ /* 0x004fe20000041850 */
[----:B------:R-:W-:Y:S01]  /*60c0*/  FADD.FTZ R166, R166, R159 ;  /* 0x0000009fa6a67221 */ /* 0x000fe20000010000 */
[----:B------:R-:W-:-:S03]  /*60d0*/  FADD.FTZ R171, R171, R20 ;  /* 0x00000014abab7221 */ /* 0x000fc60000010000 */
[----:B------:R-:W-:Y:S01]  /*60e0*/  FADD.FTZ R21, R175, R166 ;  /* 0x000000a6af157221 */ /* 0x000fe20000010000 */
[----:B------:R-:W-:Y:S02]  /*60f0*/  FADD.FTZ R170, R170, R171 ;  /* 0x000000abaaaa7221 */ /* 0x000fe40000010000 */
[----:B------:R-:W-:Y:S01]  /*6100*/  HMMA.16816.F32.BF16 R84, R4, R10, R84 ;  /* 0x0000000a0454723c */ /* 0x000fe20000041854 */
[----:B------:R-:W1:Y:S01]  /*6110*/  LDSM.16.MT88.4 R8, [R27+0x3800] ;  /* 0x003800001b08783b */ /* 0x000e620000004200 */
[----:B------:R-:W-:-:S06]  /*6120*/  FADD.FTZ R21, R184, R21 ;  /* 0x00000015b8157221 */ /* 0x000fcc0000010000 */
[C---:B------:R-:W-:Y:S08]  /*6130*/  HMMA.16816.F32.BF16 R72, R4.reuse, R16, R72 ;  /* 0x000000100448723c */ /* 0x040ff00000041848 */
[C---:B------:R-:W-:Y:S01]  /*6140*/  HMMA.16816.F32.BF16 R76, R4.reuse, R18, R76 ;  /* 0x00000012044c723c */ /* 0x040fe2000004184c */
[----:B------:R-:W2:Y:S07]  /*6150*/  LDSM.16.MT88.4 R16, [R64+0x7800] ;  /* 0x007800004010783b */ /* 0x000eae0000004200 */
[C---:B---3--:R-:W-:Y:S08]  /*6160*/  HMMA.16816.F32.BF16 R104, R4.reuse, R12, R104 ;  /* 0x0000000c0468723c */ /* 0x048ff00000041868 */
[C---:B------:R-:W-:Y:S01]  /*6170*/  HMMA.16816.F32.BF16 R108, R4.reuse, R14, R108 ;  /* 0x0000000e046c723c */ /* 0x040fe2000004186c */
[----:B------:R-:W3:Y:S07]  /*6180*/  LDSM.16.MT88.4 R12, [R200+0xf800] ;  /* 0x00f80000c80c783b */ /* 0x000eee0000004200 */
        /* <DEDUP_REMOVED lines=21> */
[----:B---3--:R-:W-:Y:S02]  /*62e0*/  HMMA.16816.F32.BF16 R128, R4, R12, R128 ;  /* 0x0000000c0480723c */ /* 0x008fe40000041880 */
        /* <DEDUP_REMOVED lines=85> */
.L_x_1961:
[----:B------:R-:W-:Y:S01]  /*6840*/  UMOV UR4, URZ ;  /* 0x000000ff00047c82 */ /* 0x000fe20008000000 */
[----:B------:R-:W-:Y:S01]  /*6850*/  IMAD.SHL.U32 R4, R24, 0x80, RZ ;  /* 0x0000008018047824 */ /* 0x000fe200078e00ff */
[----:B------:R-:W-:-:S05]  /*6860*/  IADD3 R5, P1, PT, RZ, -UR4, RZ ;  /* 0x80000004ff057c10 */ /* 0x000fca000ff3e0ff */
[----:B------:R-:W-:-:S05]  /*6870*/  IMAD.X R4, RZ, RZ, ~R4, P1 ;  /* 0x000000ffff047224 */ /* 0x000fca00008e0e04 */
[----:B------:R-:W-:-:S04]  /*6880*/  SHF.R.S64 R5, R5, 0x1f, R4 ;  /* 0x0000001f05057819 */ /* 0x000fc80000001004 */
[----:B------:R-:W-:-:S04]  /*6890*/  IADD3 R206, P1, PT, R5, R206, RZ ;  /* 0x000000ce05ce7210 */ /* 0x000fc80007f3e0ff */
[----:B------:R-:W-:-:S09]  /*68a0*/  LEA.HI.X.SX32 R207, R4, R207, 0x1, P1 ;  /* 0x000000cf04cf7211 */ /* 0x000fd200008f0eff */
.L_x_1962:
[----:B------:R-:W1:Y:S01]  /*68b0*/  LDCU.64 UR6, c[0x0][0x3c0] ;  /* 0x00007800ff0677ac */ /* 0x000e620008000a00 */
[----:B------:R-:W-:Y:S01]  /*68c0*/  LOP3.LUT R4, R26, 0x1f8, RZ, 0xc0, !PT ;  /* 0x000001f81a047812 */ /* 0x000fe200078ec0ff */
[----:B------:R-:W-:Y:S02]  /*68d0*/  IMAD.MOV.U32 R193, RZ, RZ, 0x20 ;  /* 0x00000020ffc17424 */ /* 0x000fe400078e00ff */
[----:B------:R-:W-:Y:S01]  /*68e0*/  VIADD R194, R180, UR5 ;  /* 0x00000005b4c27c36 */ /* 0x000fe20008000000 */
[----:B------:R-:W-:Y:S01]  /*68f0*/  LOP3.LUT R5, R4, 0x38, R199, 0x78, !PT ;  /* 0x0000003804057812 */ /* 0x000fe200078e78c7 */
[----:B------:R-:W-:Y:S01]  /*6900*/  IMAD.IADD R196, R201, 0x1, R148 ;  /* 0x00000001c9c47824 */ /* 0x000fe200078e0294 */
[----:B------:R-:W-:Y:S02]  /*6910*/  SEL R193, R193, 0xffffffe0, !P2 ;  /* 0xffffffe0c1c17807 */ /* 0x000fe40005000000 */
[----:B------:R-:W-:-:S03]  /*6920*/  LOP3.LUT R26, R5, 0x1e00, R26, 0xf8, !PT ;  /* 0x00001e00051a7812 */ /* 0x000fc600078ef81a */
[--C-:B------:R-:W-:Y:S01]  /*6930*/  IMAD.IADD R188, R201, 0x1, R193.reuse ;  /* 0x00000001c9bc7824 */ /* 0x100fe200078e02c1 */
[----:B------:R-:W-:Y:S01]  /*6940*/  LEA R217, R26, UR5, 0x1 ;  /* 0x000000051ad97c11 */ /* 0x000fe2000f8e08ff */
[C---:B------:R-:W-:Y:S02]  /*6950*/  IMAD.IADD R195, R194.reuse, 0x1, R193 ;  /* 0x00000001c2c37824 */ /* 0x040fe400078e02c1 */
[----:B------:R-:W-:Y:S01]  /*6960*/  IMAD.IADD R194, R194, 0x1, R148 ;  /* 0x00000001c2c27824 */ /* 0x000fe200078e0294 */
[----:B-1----:R-:W-:Y:S01]  /*6970*/  USHF.L.U32 UR4, UR6, 0x5, URZ ;  /* 0x0000000506047899 */ /* 0x002fe200080006ff */
[----:B------:R-:W-:Y:S01]  /*6980*/  @!PT LDS RZ, [RZ] ;  /* 0x00000000fffff984 */ /* 0x000fe20000000800 */
[----:B------:R-:W-:Y:S01]  /*6990*/  @!PT LDS RZ, [RZ] ;  /* 0x00000000fffff984 */ /* 0x000fe20000000800 */
[----:B------:R-:W-:Y:S01]  /*69a0*/  @!PT LDS RZ, [RZ] ;  /* 0x00000000fffff984 */ /* 0x000fe20000000800 */
[----:B------:R-:W-:Y:S01]  /*69b0*/  LDGSTS.E.BYPASS.LTC128B.128 [R217+0xc000], desc[UR16][R206.64] ;  /* 0x0c000000ced97fae */ /* 0x000fe2000b981a10 */
[----:B------:R-:W-:Y:S01]  /*69c0*/  USHF.L.U64.HI UR7, UR6, 0x5, UR7 ;  /* 0x0000000506077899 */ /* 0x000fe20008010207 */
[C---:B------:R-:W-:Y:S02]  /*69d0*/  IMAD.IADD R202, R193.reuse, 0x1, R196 ;  /* 0x00000001c1ca7824 */ /* 0x040fe400078e02c4 */
[----:B------:R-:W-:Y:S01]  /*69e0*/  LDGSTS.E.BYPASS.LTC128B.128 [R217+0x10000], desc[UR16][R206.64+0x80] ;  /* 0x10000080ced97fae */ /* 0x000fe2000b981a10 */
[----:B------:R-:W-:Y:S01]  /*69f0*/  IADD3 R6, P1, PT, R206, UR4, RZ ;  /* 0x00000004ce067c10 */ /* 0x000fe2000ff3e0ff */
[----:B------:R-:W-:-:S03]  /*6a00*/  IMAD.IADD R193, R193, 0x1, R194 ;  /* 0x00000001c1c17824 */ /* 0x000fc600078e02c2 */
[----:B------:R-:W-:Y:S02]  /*6a10*/  IADD3.X R7, PT, PT, R207, UR7, RZ, P1, !PT ;  /* 0x00000007cf077c10 */ /* 0x000fe40008ffe4ff */
[----:B------:R-:W-:-:S03]  /*6a20*/  IADD3 R4, P1, PT, R6, UR4, RZ ;  /* 0x0000000406047c10 */ /* 0x000fc6000ff3e0ff */
[----:B------:R-:W-:Y:S01]  /*6a30*/  LDGSTS.E.BYPASS.LTC128B.128 [R217+0xc800], desc[UR16][R6.64] ;  /* 0x0c80000006d97fae */ /* 0x000fe2000b981a10 */
[----:B------:R-:W-:Y:S02]  /*6a40*/  IADD3.X R5, PT, PT, R7, UR7, RZ, P1, !PT ;  /* 0x0000000707057c10 */ /* 0x000fe40008ffe4ff */
[----:B------:R-:W-:Y:S01]  /*6a50*/  IADD3 R8, P1, PT, R4, UR4, RZ ;  /* 0x0000000404087c10 */ /* 0x000fe2000ff3e0ff */
[----:B------:R-:W-:Y:S03]  /*6a60*/  LDGSTS.E.BYPASS.LTC128B.128 [R217+0x10800], desc[UR16][R6.64+0x80] ;  /* 0x1080008006d97fae */ /* 0x000fe6000b981a10 */
[----:B------:R-:W-:Y:S01]  /*6a70*/  IADD3.X R9, PT, PT, R5, UR7, RZ, P1, !PT ;  /* 0x0000000705097c10 */ /* 0x000fe20008ffe4ff */
[----:B------:R-:W-:Y:S01]  /*6a80*/  LDGSTS.E.BYPASS.LTC128B.128 [R217+0xd000], desc[UR16][R4.64] ;  /* 0x0d00000004d97fae */ /* 0x000fe2000b981a10 */
        /* <DEDUP_REMOVED lines=13> */
[----:B------:R-:W-:Y:S04]  /*6b60*/  LDGSTS.E.BYPASS.LTC128B.128 [R217+0xe800], desc[UR16][R10.64] ;  /* 0x0e8000000ad97fae */ /* 0x000fe8000b981a10 */
[----:B------:R1:W-:Y:S04]  /*6b70*/  LDGSTS.E.BYPASS.LTC128B.128 [R217+0x12800], desc[UR16][R10.64+0x80] ;  /* 0x128000800ad97fae */ /* 0x0003e8000b981a10 */
[----:B------:R-:W-:Y:S04]  /*6b80*/  LDGSTS.E.BYPASS.LTC128B.128 [R217+0xf000], desc[UR16][R14.64] ;  /* 0x0f0000000ed97fae */ /* 0x000fe8000b981a10 */
[----:B------:R2:W-:Y:S04]  /*6b90*/  LDGSTS.E.BYPASS.LTC128B.128 [R217+0x13000], desc[UR16][R14.64+0x80] ;  /* 0x130000800ed97fae */ /* 0x0005e8000b981a10 */
[----:B------:R-:W-:Y:S04]  /*6ba0*/  LDGSTS.E.BYPASS.LTC128B.128 [R217+0xf800], desc[UR16][R16.64] ;  /* 0x0f80000010d97fae */ /* 0x000fe8000b981a10 */
[----:B------:R3:W-:Y:S04]  /*6bb0*/  LDGSTS.E.BYPASS.LTC128B.128 [R217+0x13800], desc[UR16][R16.64+0x80] ;  /* 0x1380008010d97fae */ /* 0x0007e8000b981a10 */
[----:B------:R-:W-:Y:S04]  /*6bc0*/  LDSM.16.M88.4 R164, [R201] ;  /* 0x00000000c9a4783b */ /* 0x000fe80000000200 */
[----:B------:R-:W4:Y:S04]  /*6bd0*/  LDSM.16.M88.4 R52, [R180+UR5+0x4000] ;  /* 0x00400005b434783b */ /* 0x000f280008000200 */
[----:B------:R-:W5:Y:S04]  /*6be0*/  LDSM.16.M88.4 R44, [R180+UR5+0x4800] ;  /* 0x00480005b42c783b */ /* 0x000f680008000200 */
[----:B-1----:R-:W-:Y:S04]  /*6bf0*/  LDSM.16.M88.4 R8, [R188] ;  /* 0x00000000bc08783b */ /* 0x002fe80000000200 */
[----:B------:R-:W1:Y:S04]  /*6c00*/  LDSM.16.M88.4 R136, [R195+0x4000] ;  /* 0x00400000c388783b */ /* 0x000e680000000200 */
[----:B------:R-:W3:Y:S04]  /*6c10*/  LDSM.16.M88.4 R60, [R195+0x4800] ;  /* 0x00480000c33c783b */ /* 0x000ee80000000200 */
[----:B------:R-:W3:Y:S04]  /*6c20*/  LDSM.16.M88.4 R36, [R180+UR5+0x5000] ;  /* 0x00500005b424783b */ /* 0x000ee80008000200 */
[----:B------:R-:W3:Y:S04]  /*6c30*/  LDSM.16.M88.4 R28, [R180+UR5+0x5800] ;  /* 0x00580005b41c783b */ /* 0x000ee80008000200 */
[----:B--2---:R-:W2:Y:S04]  /*6c40*/  LDSM.16.M88.4 R12, [R180+UR5+0x6800] ;  /* 0x00680005b40c783b */ /* 0x004ea80008000200 */
[----:B------:R-:W2:Y:S04]  /*6c50*/  LDSM.16.M88.4 R172, [R180+UR5+0x7000] ;  /* 0x00700005b4ac783b */ /* 0x000ea80008000200 */
[----:B------:R-:W2:Y:S01]  /*6c60*/  LDSM.16.M88.4 R20, [R180+UR5+0x6000] ;  /* 0x00600005b414783b */ /* 0x000ea20008000200 */
[C---:B----4-:R-:W-:Y:S03]  /*6c70*/  HMMA.16816.F32.BF16 R56, R164.reuse, R52, RZ ;  /* 0x00000034a438723c */ /* 0x050fe600000418ff */
[----:B------:R-:W4:Y:S04]  /*6c80*/  LDSM.16.M88.4 R140, [R180+UR5+0x7800] ;  /* 0x00780005b48c783b */ /* 0x000f280008000200 */
[----:B------:R-:W4:Y:S01]  /*6c90*/  LDSM.16.M88.4 R64, [R195+0x5000] ;  /* 0x00500000c340783b */ /* 0x000f220000000200 */
[C---:B------:R-:W-:Y:S03]  /*6ca0*/  HMMA.16816.F32.BF16 R52, R164.reuse, R54, RZ ;  /* 0x00000036a434723c */ /* 0x040fe600000418ff */
[----:B------:R-:W4:Y:S04]  /*6cb0*/  LDSM.16.M88.4 R4, [R195+0x5800] ;  /* 0x00580000c304783b */ /* 0x000f280000000200 */
[----:B------:R-:W-:Y:S01]  /*6cc0*/  LDSM.16.M88.4 R144, [R195+0x6000] ;  /* 0x00600000c390783b */ /* 0x000fe20000000200 */
[C---:B-----5:R-:W-:Y:S03]  /*6cd0*/  HMMA.16816.F32.BF16 R48, R164.reuse, R44, RZ ;  /* 0x0000002ca430723c */ /* 0x060fe600000418ff */
        /* <DEDUP_REMOVED lines=8> */
[C---:B------:R-:W-:Y:S03]  /*6d60*/  HMMA.16816.F32.BF16 R52, R8.reuse, R138, R52 ;  /* 0x0000008a0834723c */ /* 0x040fe60000041834 */
[----:B------:R-:W1:Y:S04]  /*6d70*/  LDSM.16.M88.4 R136, [R195+0x6800] ;  /* 0x00680000c388783b */ /* 0x000e680000000200 */
[----:B------:R-:W0:Y:S01]  /*6d80*/  LDGDEPBAR ;  /* 0x00000000000079af */ /* 0x000e220000000000 */
[C---:B---3--:R-:W-:Y:S08]  /*6d90*/  HMMA.16816.F32.BF16 R48, R8.reuse, R60, R48 ;  /* 0x0000003c0830723c */ /* 0x048ff00000041830 */
[----:B------:R-:W-:Y:S01]  /*6da0*/  HMMA.16816.F32.BF16 R44, R8, R62, R44 ;  /* 0x0000003e082c723c */ /* 0x000fe2000004182c */
[----:B------:R-:W3:Y:S07]  /*6db0*/  LDSM.16.M88.4 R60, [R195+0x7000] ;  /* 0x00700000c33c783b */ /* 0x000eee0000000200 */
[C---:B------:R-:W-:Y:S08]  /*6dc0*/  HMMA.16816.F32.BF16 R40, R164.reuse, R36, RZ ;  /* 0x00000024a428723c */ /* 0x040ff000000418ff */
[C---:B------:R-:W-:Y:S08]  /*6dd0*/  HMMA.16816.F32.BF16 R32, R164.reuse, R28, RZ ;  /* 0x0000001ca420723c */ /* 0x040ff000000418ff */
[C---:B--2---:R-:W-:Y:S08]  /*6de0*/  HMMA.16816.F32.BF16 R16, R164.reuse, R12, RZ ;  /* 0x0000000ca410723c */ /* 0x044ff000000418ff */
[C---:B------:R-:W-:Y:S08]  /*6df0*/  HMMA.16816.F32.BF16 R36, R164.reuse, R38, RZ ;  /* 0x00000026a424723c */ /* 0x040ff000000418ff */
[C---:B------:R-:W-:Y:S08]  /*6e00*/  HMMA.16816.F32.BF16 R28, R164.reuse, R30, RZ ;  /* 0x0000001ea41c723c */ /* 0x040ff000000418ff */
[C---:B------:R-:W-:Y:S08]  /*6e10*/  HMMA.16816.F32.BF16 R12, R164.reuse, R14, RZ ;  /* 0x0000000ea40c723c */ /* 0x040ff000000418ff */
[C---:B------:R-:W-:Y:S08]  /*6e20*/  HMMA.16816.F32.BF16 R176, R164.reuse, R172, RZ ;  /* 0x000000aca4b0723c */ /* 0x040ff000000418ff */
[C---:B------:R-:W-:Y:S08]  /*6e30*/  HMMA.16816.F32.BF16 R172, R164.reuse, R174, RZ ;  /* 0x000000aea4ac723c */ /* 0x040ff000000418ff */
[C---:B------:R-:W-:Y:S08]  /*6e40*/  HMMA.16816.F32.BF16 R24, R164.reuse, R20, RZ ;  /* 0x00000014a418723c */ /* 0x040ff000000418ff */
[C---:B------:R-:W-:Y:S08]  /*6e50*/  HMMA.16816.F32.BF16 R20, R164.reuse, R22, RZ ;  /* 0x00000016a414723c */ /* 0x040ff000000418ff */
[C---:B----4-:R-:W-:Y:S08]  /*6e60*/  HMMA.16816.F32.BF16 R168, R164.reuse, R140, RZ ;  /* 0x0000008ca4a8723c */ /* 0x050ff000000418ff */
[----:B------:R-:W-:Y:S01]  /*6e70*/  HMMA.16816.F32.BF16 R164, R164, R142, RZ ;  /* 0x0000008ea4a4723c */ /* 0x000fe200000418ff */
[----:B------:R-:W2:Y:S07]  /*6e80*/  LDSM.16.M88.4 R140, [R195+0x7800] ;  /* 0x00780000c38c783b */ /* 0x000eae0000000200 */
[C---:B------:R-:W-:Y:S08]  /*6e90*/  HMMA.16816.F32.BF16 R40, R8.reuse, R64, R40 ;  /* 0x000000400828723c */ /* 0x040ff00000041828 */
[C---:B------:R-:W-:Y:S01]  /*6ea0*/  HMMA.16816.F32.BF16 R36, R8.reuse, R66, R36 ;  /* 0x000000420824723c */ /* 0x040fe20000041824 */
[----:B------:R-:W-:Y:S07]  /*6eb0*/  LDSM.16.M88.4 R64, [R196] ;  /* 0x00000000c440783b */ /* 0x000fee0000000200 */
        /* <DEDUP_REMOVED lines=11> */
[----:B------:R-:W5:Y:S07]  /*6f70*/  LDSM.16.M88.4 R144, [R194+0x7800] ;  /* 0x00780000c290783b */ /* 0x000f6e0000000200 */
[C---:B--2---:R-:W-:Y:S08]  /*6f80*/  HMMA.16816.F32.BF16 R168, R8.reuse, R140, R168 ;  /* 0x0000008c08a8723c */ /* 0x044ff000000418a8 */
[----:B------:R-:W-:Y:S01]  /*6f90*/  HMMA.16816.F32.BF16 R164, R8, R142, R164 ;  /* 0x0000008e08a4723c */ /* 0x000fe200000418a4 */
[----:B------:R-:W-:Y:S04]  /*6fa0*/  LDSM.16.M88.4 R8, [R193+0x4000] ;  /* 0x00400000c108783b */ /* 0x000fe80000000200 */
[----:B------:R-:W-:Y:S03]  /*6fb0*/  LDSM.16.M88.4 R140, [R193+0x4800] ;  /* 0x00480000c18c783b */ /* 0x000fe60000000200 */
[C---:B----4-:R-:W-:Y:S08]  /*6fc0*/  HMMA.16816.F32.BF16 R56, R64.reuse, R4, R56 ;  /* 0x000000044038723c */ /* 0x050ff00000041838 */
[C---:B------:R-:W-:Y:S01]  /*6fd0*/  HMMA.16816.F32.BF16 R52, R64.reuse, R6, R52 ;  /* 0x000000064034723c */ /* 0x040fe20000041834 */
[----:B------:R-:W2:Y:S07]  /*6fe0*/  LDSM.16.M88.4 R4, [R202] ;  /* 0x00000000ca04783b */ /* 0x000eae0000000200 */
        /* <DEDUP_REMOVED lines=18> */
[C---:B-----5:R-:W-:Y:S08]  /*7110*/  HMMA.16816.F32.BF16 R168, R64.reuse, R144, R168 ;  /* 0x0000009040a8723c */ /* 0x060ff000000418a8 */
[----:B------:R-:W-:Y:S01]  /*7120*/  HMMA.16816.F32.BF16 R164, R64, R146, R164 ;  /* 0x0000009240a4723c */ /* 0x000fe200000418a4 */
[----:B------:R-:W4:Y:S04]  /*7130*/  LDSM.16.M88.4 R64, [R193+0x6000] ;  /* 0x00600000c140783b */ /* 0x000f280000000200 */
[----:B------:R-:W-:Y:S03]  /*7140*/  LDSM.16.M88.4 R144, [R201+0x2000] ;  /* 0x00200000c990783b */ /* 0x000fe60000000200 */
[C---:B--2---:R-:W-:Y:S08]  /*7150*/  HMMA.16816.F32.BF16 R56, R4.reuse, R8, R56 ;  /* 0x000000080438723c */ /* 0x044ff00000041838 */
[C---:B------:R-:W-:Y:S01]  /*7160*/  HMMA.16816.F32.BF16 R52, R4.reuse, R10, R52 ;  /* 0x0000000a0434723c */ /* 0x040fe20000041834 */
[----:B------:R-:W2:Y:S07]  /*7170*/  LDSM.16.M88.4 R8, [R193+0x6800] ;  /* 0x00680000c108783b */ /* 0x000eae0000000200 */
[C---:B------:R-:W-:Y:S08]  /*7180*/  HMMA.16816.F32.BF16 R48, R4.reuse, R140, R48 ;  /* 0x0000008c0430723c */ /* 0x040ff00000041830 */
[C---:B------:R-:W-:Y:S01]  /*7190*/  HMMA.16816.F32.BF16 R44, R4.reuse, R142, R44 ;  /* 0x0000008e042c723c */ /* 0x040fe2000004182c */
[----:B------:R-:W5:Y:S07]  /*71a0*/  LDSM.16.M88.4 R140, [R193+0x7000] ;  /* 0x00700000c18c783b */ /* 0x000f6e0000000200 */
[C---:B-1----:R-:W-:Y:S08]  /*71b0*/  HMMA.16816.F32.BF16 R40, R4.reuse, R136, R40 ;  /* 0x000000880428723c */ /* 0x042ff00000041828 */
[C---:B------:R-:W-:Y:S01]  /*71c0*/  HMMA.16816.F32.BF16 R36, R4.reuse, R138, R36 ;  /* 0x0000008a0424723c */ /* 0x040fe20000041824 */
[----:B------:R-:W1:Y:S07]  /*71d0*/  LDSM.16.M88.4 R136, [R193+0x7800] ;  /* 0x00780000c188783b */ /* 0x000e6e0000000200 */
[C---:B---3--:R-:W-:Y:S08]  /*71e0*/  HMMA.16816.F32.BF16 R32, R4.reuse, R60, R32 ;  /* 0x0000003c0420723c */ /* 0x048ff00000041820 */
[C---:B------:R-:W-:Y:S01]  /*71f0*/  HMMA.16816.F32.BF16 R28, R4.reuse, R62, R28 ;  /* 0x0000003e041c723c */ /* 0x040fe2000004181c */
[----:B------:R-:W3:Y:S07]  /*7200*/  LDSM.16.M88.4 R60, [R180+UR5+0x8000] ;  /* 0x00800005b43c783b */ /* 0x000eee0008000200 */
[C---:B----4-:R-:W-:Y:S08]  /*7210*/  HMMA.16816.F32.BF16 R24, R4.reuse, R64, R24 ;  /* 0x000000400418723c */ /* 0x050ff00000041818 */
[C---:B------:R-:W-:Y:S01]  /*7220*/  HMMA.16816.F32.BF16 R20, R4.reuse, R66, R20 ;  /* 0x000000420414723c */ /* 0x040fe20000041814 */
[----:B------:R-:W4:Y:S07]  /*7230*/  LDSM.16.M88.4 R64, [R180+UR5+0x8800] ;  /* 0x00880005b440783b */ /* 0x000f2e0008000200 */
[C---:B--2---:R-:W-:Y:S08]  /*7240*/  HMMA.16816.F32.BF16 R16, R4.reuse, R8, R16 ;  /* 0x000000080410723c */ /* 0x044ff00000041810 */
[C---:B------:R-:W-:Y:S01]  /*7250*/  HMMA.16816.F32.BF16 R12, R4.reuse, R10, R12 ;  /* 0x0000000a040c723c */ /* 0x040fe2000004180c */
[----:B------:R-:W2:Y:S07]  /*7260*/  LDSM.16.M88.4 R8, [R180+UR5+0x9000] ;  /* 0x00900005b408783b */ /* 0x000eae0008000200 */
[C---:B-----5:R-:W-:Y:S08]  /*7270*/  HMMA.16816.F32.BF16 R176, R4.reuse, R140, R176 ;  /* 0x0000008c04b0723c */ /* 0x060ff000000418b0 */
[C---:B------:R-:W-:Y:S01]  /*7280*/  HMMA.16816.F32.BF16 R172, R4.reuse, R142, R172 ;  /* 0x0000008e04ac723c */ /* 0x040fe200000418ac */
[----:B------:R-:W-:Y:S07]  /*7290*/  LDSM.16.M88.4 R140, [R195+0x8000] ;  /* 0x00800000c38c783b */ /* 0x000fee0000000200 */
[C---:B-1----:R-:W-:Y:S08]  /*72a0*/  HMMA.16816.F32.BF16 R168, R4.reuse, R136, R168 ;  /* 0x0000008804a8723c */ /* 0x042ff000000418a8 */
[----:B------:R-:W-:Y:S01]  /*72b0*/  HMMA.16816.F32.BF16 R164, R4, R138, R164 ;  /* 0x0000008a04a4723c */ /* 0x000fe200000418a4 */
[----:B------:R-:W1:Y:S04]  /*72c0*/  LDSM.16.M88.4 R4, [R180+UR5+0xa000] ;  /* 0x00a00005b404783b */ /* 0x000e680008000200 */
[----:B------:R-:W-:Y:S03]  /*72d0*/  LDSM.16.M88.4 R136, [R195+0x8800] ;  /* 0x00880000c388783b */ /* 0x000fe60000000200 */
[C---:B---3--:R-:W-:Y:S08]  /*72e0*/  HMMA.16816.F32.BF16 R56, R144.reuse, R60, R56 ;  /* 0x0000003c9038723c */ /* 0x048ff00000041838 */
[C---:B------:R-:W-:Y:S01]  /*72f0*/  HMMA.16816.F32.BF16 R52, R144.reuse, R62, R52 ;  /* 0x0000003e9034723c */ /* 0x040fe20000041834 */
[----:B------:R-:W3:Y:S04]  /*7300*/  LDSM.16.M88.4 R60, [R180+UR5+0xa800] ;  /* 0x00a80005b43c783b */ /* 0x000ee80008000200 */
[----:B------:R-:W-:Y:S03]  /*7310*/  LDSM.16.M88.4 R180, [R195+0xb800] ;  /* 0x00b80000c3b4783b */ /* 0x000fe60000000200 */
[C---:B----4-:R-:W-:Y:S08]  /*7320*/  HMMA.16816.F32.BF16 R48, R144.reuse, R64, R48 ;  /* 0x000000409030723c */ /* 0x050ff00000041830 */
        /* <DEDUP_REMOVED lines=13> */
[----:B------:R-:W5:Y:S07]  /*7400*/  LDSM.16.M88.4 R156, [R194+0x8000] ;  /* 0x00800000c29c783b */ /* 0x000f6e0000000200 */
[C---:B----4-:R-:W-:Y:S08]  /*7410*/  HMMA.16816.F32.BF16 R40, R188.reuse, R64, R40 ;  /* 0x00000040bc28723c */ /* 0x050ff00000041828 */
[----:B------:R-:W-:Y:S01]  /*7420*/  HMMA.16816.F32.BF16 R36, R188, R66, R36 ;  /* 0x00000042bc24723c */ /* 0x000fe20000041824 */
[----:B------:R-:W4:Y:S07]  /*7430*/  LDSM.16.M88.4 R64, [R194+0xb000] ;  /* 0x00b00000c240783b */ /* 0x000f2e0000000200 */
[C---:B------:R-:W-:Y:S08]  /*7440*/  HMMA.16816.F32.BF16 R176, R144.reuse, R152, R176 ;  /* 0x0000009890b0723c */ /* 0x040ff000000418b0 */
[----:B------:R-:W-:Y:S01]  /*7450*/  HMMA.16816.F32.BF16 R172, R144, R154, R172 ;  /* 0x0000009a90ac723c */ /* 0x000fe200000418ac */
[----:B------:R-:W-:Y:S07]  /*7460*/  LDSM.16.M88.4 R152, [R194+0x8800] ;  /* 0x00880000c298783b */ /* 0x000fee0000000200 */
[C---:B--2---:R-:W-:Y:S08]  /*7470*/  HMMA.16816.F32.BF16 R32, R188.reuse, R8, R32 ;  /* 0x00000008bc20723c */ /* 0x044ff00000041820 */
[C---:B------:R-:W-:Y:S01]  /*7480*/  HMMA.16816.F32.BF16 R28, R188.reuse, R10, R28 ;  /* 0x0000000abc1c723c */ /* 0x040fe2000004181c */
[----:B------:R-:W-:Y:S07]  /*7490*/  LDSM.16.M88.4 R8, [R202+0x2000] ;  /* 0x00200000ca08783b */ /* 0x000fee0000000200 */
[C---:B-1----:R-:W-:Y:S08]  /*74a0*/  HMMA.16816.F32.BF16 R24, R188.reuse, R4, R24 ;  /* 0x00000004bc18723c */ /* 0x042ff00000041818 */
[C---:B------:R-:W-:Y:S01]  /*74b0*/  HMMA.16816.F32.BF16 R20, R188.reuse, R6, R20 ;  /* 0x00000006bc14723c */ /* 0x040fe20000041814 */
[----:B------:R-:W1:Y:S07]  /*74c0*/  LDSM.16.M88.4 R4, [R193+0x8000] ;  /* 0x00800000c104783b */ /* 0x000e6e0000000200 */
[C---:B------:R-:W-:Y:S08]  /*74d0*/  HMMA.16816.F32.BF16 R56, R188.reuse, R140, R56 ;  /* 0x0000008cbc38723c */ /* 0x040ff00000041838 */
[C---:B------:R-:W-:Y:S01]  /*74e0*/  HMMA.16816.F32.BF16 R52, R188.reuse, R142, R52 ;  /* 0x0000008ebc34723c */ /* 0x040fe20000041834 */
[----:B------:R-:W-:Y:S07]  /*74f0*/  LDSM.16.M88.4 R140, [R194+0xa000] ;  /* 0x00a00000c28c783b */ /* 0x000fee0000000200 */
[C---:B---3--:R-:W-:Y:S08]  /*7500*/  HMMA.16816.F32.BF16 R16, R188.reuse, R60, R16 ;  /* 0x0000003cbc10723c */ /* 0x048ff00000041810 */
[----:B------:R-:W-:Y:S01]  /*7510*/  HMMA.16816.F32.BF16 R12, R188, R62, R12 ;  /* 0x0000003ebc0c723c */ /* 0x000fe2000004180c */
[----:B------:R-:W2:Y:S07]  /*7520*/  LDSM.16.M88.4 R60, [R194+0xb800] ;  /* 0x00b80000c23c783b */ /* 0x000eae0000000200 */
[C---:B------:R-:W-:Y:S08]  /*7530*/  HMMA.16816.F32.BF16 R168, R144.reuse, R148, R168 ;  /* 0x0000009490a8723c */ /* 0x040ff000000418a8 */
[----:B------:R-:W-:Y:S01]  /*7540*/  HMMA.16816.F32.BF16 R164, R144, R150, R164 ;  /* 0x0000009690a4723c */ /* 0x000fe200000418a4 */
[----:B------:R-:W3:Y:S04]  /*7550*/  LDSM.16.M88.4 R148, [R194+0x9000] ;  /* 0x00900000c294783b */ /* 0x000ee80000000200 */
[----:B------:R-:W-:Y:S03]  /*7560*/  LDSM.16.M88.4 R144, [R194+0x9800] ;  /* 0x00980000c290783b */ /* 0x000fe60000000200 */
[C---:B------:R-:W-:Y:S08]  /*7570*/  HMMA.16816.F32.BF16 R176, R188.reuse, R184, R176 ;  /* 0x000000b8bcb0723c */ /* 0x040ff000000418b0 */
[----:B------:R-:W-:Y:S08]  /*7580*/  HMMA.16816.F32.BF16 R172, R188, R186, R172 ;  /* 0x000000babcac723c */ /* 0x000ff000000418ac */
[C---:B-----5:R-:W-:Y:S08]  /*7590*/  HMMA.16816.F32.BF16 R56, R160.reuse, R156, R56 ;  /* 0x0000009ca038723c */ /* 0x060ff00000041838 */
[----:B------:R-:W-:Y:S01]  /*75a0*/  HMMA.16816.F32.BF16 R52, R160, R158, R52 ;  /* 0x0000009ea034723c */ /* 0x000fe20000041834 */
[----:B------:R-:W5:Y:S07]  /*75b0*/  LDSM.16.M88.4 R156, [R193+0x8800] ;  /* 0x00880000c19c783b */ /* 0x000f6e0000000200 */
[C---:B------:R-:W-:Y:S08]  /*75c0*/  HMMA.16816.F32.BF16 R48, R188.reuse, R136, R48 ;  /* 0x00000088bc30723c */ /* 0x040ff00000041830 */
[C---:B------:R-:W-:Y:S08]  /*75d0*/  HMMA.16816.F32.BF16 R168, R188.reuse, R180, R168 ;  /* 0x000000b4bca8723c */ /* 0x040ff000000418a8 */
[----:B------:R-:W-:Y:S01]  /*75e0*/  HMMA.16816.F32.BF16 R44, R188, R138, R44 ;  /* 0x0000008abc2c723c */ /* 0x000fe2000004182c */
[----:B------:R-:W-:Y:S07]  /*75f0*/  LDSM.16.M88.4 R136, [R194+0xa800] ;  /* 0x00a80000c288783b */ /* 0x000fee0000000200 */
[C---:B----4-:R-:W-:Y:S08]  /*7600*/  HMMA.16816.F32.BF16 R176, R160.reuse, R64, R176 ;  /* 0x00000040a0b0723c */ /* 0x050ff000000418b0 */
[----:B------:R-:W-:Y:S01]  /*7610*/  HMMA.16816.F32.BF16 R172, R160, R66, R172 ;  /* 0x00000042a0ac723c */ /* 0x000fe200000418ac */
[----:B------:R-:W4:Y:S07]  /*7620*/  LDSM.16.M88.4 R64, [R193+0x9000] ;  /* 0x00900000c140783b */ /* 0x000f2e0000000200 */
[----:B-1----:R-:W-:Y:S01]  /*7630*/  HMMA.16816.F32.BF16 R56, R8, R4, R56 ;  /* 0x000000040838723c */ /* 0x002fe20000041838 */
[----:B------:R-:W-:-:S02]  /*7640*/  IMAD.SHL.U32 R5, R2, 0x80, RZ ;  /* 0x0000008002057824 */ /* 0x000fc400078e00ff */
[----:B------:R-:W-:-:S05]  /*7650*/  IMAD.SHL.U32 R4, R199, 0x2, RZ ;  /* 0x00000002c7047824 */ /* 0x000fca00078e00ff */
[C---:B------:R-:W-:Y:S08]  /*7660*/  HMMA.16816.F32.BF16 R48, R160.reuse, R152, R48 ;  /* 0x00000098a030723c */ /* 0x040ff00000041830 */
[----:B--2---:R-:W-:Y:S01]  /*7670*/  HMMA.16816.F32.BF16 R168, R160, R60, R168 ;  /* 0x0000003ca0a8723c */ /* 0x004fe200000418a8 */
[----:B------:R-:W-:-:S05]  /*7680*/  LOP3.LUT R60, R5, 0x6, R4, 0xf8, !PT ;  /* 0x00000006053c7812 */ /* 0x000fca00078ef804 */
[C---:B------:R-:W-:Y:S02]  /*7690*/  VIADD R4, R60.reuse, 0xffffff00 ;  /* 0xffffff003c047836 */ /* 0x040fe40000000000 */
[C---:B------:R-:W-:Y:S01]  /*76a0*/  HMMA.16816.F32.BF16 R44, R160.reuse, R154, R44 ;  /* 0x0000009aa02c723c */ /* 0x040fe2000004182c */
[----:B------:R-:W-:Y:S02]  /*76b0*/  VIADD R5, R60, 0xffffff01 ;  /* 0xffffff013c057836 */ /* 0x000fe40000000000 */
[-C--:B------:R-:W-:Y:S01]  /*76c0*/  ISETP.GE.AND P6, PT, R4, R192.reuse, PT ;  /* 0x000000c00400720c */ /* 0x080fe20003fc6270 */
[----:B------:R-:W-:Y:S01]  /*76d0*/  VIADD R61, R60, 0xffffff09 ;  /* 0xffffff093c3d7836 */ /* 0x000fe20000000000 */
[----:B------:R-:W-:Y:S01]  /*76e0*/  ISETP.GE.AND P5, PT, R4, R133, PT ;  /* 0x000000850400720c */ /* 0x000fe20003fa6270 */
[----:B------:R-:W-:Y:S01]  /*76f0*/  VIADD R4, R60, 0xffffff08 ;  /* 0xffffff083c047836 */ /* 0x000fe20000000000 */
[----:B------:R-:W-:Y:S01]  /*7700*/  FSEL R152, R56, -INF , !P6 ;  /* 0xff80000038987808 */ /* 0x000fe20007000000 */
[----:B---3--:R-:W-:Y:S01]  /*7710*/  HMMA.16816.F32.BF16 R40, R160, R148, R40 ;  /* 0x00000094a028723c */ /* 0x008fe20000041828 */
[----:B------:R-:W-:-:S02]  /*7720*/  ISETP.GE.AND P4, PT, R5, R192, PT ;  /* 0x000000c00500720c */ /* 0x000fc40003f86270 */
[-C--:B------:R-:W-:Y:S02]  /*7730*/  ISETP.GE.AND P3, PT, R5, R133.reuse, PT ;  /* 0x000000850500720c */ /* 0x080fe40003f66270 */
[C---:B------:R-:W-:Y:S02]  /*7740*/  ISETP.GE.AND P1, PT, R4.reuse, R192, PT ;  /* 0x000000c00400720c */ /* 0x040fe40003f26270 */
[----:B------:R-:W-:Y:S01]  /*7750*/  ISETP.GE.AND P6, PT, R4, R133, PT ;  /* 0x000000850400720c */ /* 0x000fe20003fc6270 */
[----:B------:R-:W-:Y:S01]  /*7760*/  HMMA.16816.F32.BF16 R52, R8, R6, R52 ;  /* 0x000000060834723c */ /* 0x000fe20000041834 */
[----:B------:R-:W1:Y:S01]  /*7770*/  LDSM.16.M88.4 R4, [R193+0x9800] ;  /* 0x00980000c104783b */ /* 0x000e620000000200 */
[----:B------:R-:W-:Y:S01]  /*7780*/  FSEL R154, R57, -INF , !P4 ;  /* 0xff800000399a7808 */ /* 0x000fe20006000000 */
[----:B------:R-:W-:Y:S01]  /*7790*/  VIADD R57, R60, 0xffffff10 ;  /* 0xffffff103c397836 */ /* 0x000fe20000000000 */
[----:B------:R-:W-:Y:S02]  /*77a0*/  FSEL R56, R59, -INF , !P3 ;  /* 0xff8000003b387808 */ /* 0x000fe40005800000 */
[----:B------:R-:W-:-:S02]  /*77b0*/  FSEL R58, R58, -INF , !P5 ;  /* 0xff8000003a3a7808 */ /* 0x000fc40006800000 */
[----:B-----5:R-:W-:Y:S01]  /*77c0*/  HMMA.16816.F32.BF16 R48, R8, R156, R48 ;  /* 0x0000009c0830723c */ /* 0x020fe20000041830 */
[CC--:B------:R-:W-:Y:S02]  /*77d0*/  ISETP.GE.AND P5, PT, R61.reuse, R192.reuse, PT ;  /* 0x000000c03d00720c */ /* 0x0c0fe40003fa6270 */
[----:B------:R-:W-:Y:S02]  /*77e0*/  ISETP.GE.AND P4, PT, R61, R133, PT ;  /* 0x000000853d00720c */ /* 0x000fe40003f86270 */
[----:B------:R-:W-:-:S03]  /*77f0*/  ISETP.GE.AND P3, PT, R57, R192, PT ;  /* 0x000000c03900720c */ /* 0x000fc60003f66270 */
[----:B------:R-:W-:Y:S03]  /*7800*/  HMMA.16816.F32.BF16 R36, R160, R150, R36 ;  /* 0x00000096a024723c */ /* 0x000fe60000041824 */
[----:B------:R-:W-:Y:S01]  /*7810*/  FSEL R59, R52, -INF , !P1 ;  /* 0xff800000343b7808 */ /* 0x000fe20004800000 */
[----:B------:R-:W-:Y:S01]  /*7820*/  VIADD R52, R60, 0xffffff18 ;  /* 0xffffff183c347836 */ /* 0x000fe20000000000 */
[----:B------:R-:W-:Y:S02]  /*7830*/  ISETP.GE.AND P1, PT, R57, R133, PT ;  /* 0x000000853900720c */ /* 0x000fe40003f26270 */
[----:B------:R-:W-:Y:S01]  /*7840*/  FSEL R61, R53, -INF , !P5 ;  /* 0xff800000353d7808 */ /* 0x000fe20006800000 */
[----:B------:R-:W-:Y:S01]  /*7850*/  HMMA.16816.F32.BF16 R44, R8, R158, R44 ;  /* 0x0000009e082c723c */ /* 0x000fe2000004182c */
[----:B------:R-:W-:Y:S02]  /*7860*/  FSEL R158, R54, -INF , !P6 ;  /* 0xff800000369e7808 */ /* 0x000fe40007000000 */
[----:B------:R-:W-:-:S02]  /*7870*/  FSEL R57, R55, -INF , !P4 ;  /* 0xff80000037397808 */ /* 0x000fc40006000000 */
[----:B------:R-:W-:Y:S02]  /*7880*/  ISETP.GE.AND P4, PT, R52, R192, PT ;  /* 0x000000c03400720c */ /* 0x000fe40003f86270 */
[----:B------:R-:W-:Y:S01]  /*7890*/  FSEL R252, R50, -INF , !P1 ;  /* 0xff80000032fc7808 */ /* 0x000fe20004800000 */
[----:B----4-:R-:W-:Y:S01]  /*78a0*/  HMMA.16816.F32.BF16 R40, R8, R64, R40 ;  /* 0x000000400828723c */ /* 0x010fe20000041828 */
[----:B------:R-:W-:-:S05]  /*78b0*/  VIADD R64, R60, 0xffffff19 ;  /* 0xffffff193c407836 */ /* 0x000fca0000000000 */
[----:B------:R-:W-:Y:S02]  /*78c0*/  ISETP.GE.AND P1, PT, R64, R192, PT ;  /* 0x000000c04000720c */ /* 0x000fe40003f26270 */
[----:B------:R-:W-:Y:S01]  /*78d0*/  HMMA.16816.F32.BF16 R16, R160, R136, R16 ;  /* 0x00000088a010723c */ /* 0x000fe20000041810 */
[----:B------:R-:W-:-:S05]  /*78e0*/  VIADD R136, R60, 0xffffff11 ;  /* 0xffffff113c887836 */ /* 0x000fca0000000000 */
[----:B------:R-:W-:Y:S02]  /*78f0*/  ISETP.GE.AND P6, PT, R136, R192, PT ;  /* 0x000000c08800720c */ /* 0x000fe40003fc6270 */
[----:B------:R-:W-:Y:S01]  /*7900*/  HMMA.16816.F32.BF16 R164, R188, R182, R164 ;  /* 0x000000b6bca4723c */ /* 0x000fe200000418a4 */
[----:B------:R-:W-:Y:S01]  /*7910*/  FSEL R183, R48, -INF , !P3 ;  /* 0xff80000030b77808 */ /* 0x000fe20005800000 */
[----:B------:R-:W-:Y:S01]  /*7920*/  VIADD R48, R60, 0xffffff20 ;  /* 0xffffff203c307836 */ /* 0x000fe20000000000 */
[-C--:B------:R-:W-:Y:S02]  /*7930*/  ISETP.GE.AND P5, PT, R136, R133.reuse, PT ;  /* 0x000000858800720c */ /* 0x080fe40003fa6270 */
[----:B------:R-:W-:Y:S01]  /*7940*/  FSEL R65, R49, -INF , !P6 ;  /* 0xff80000031417808 */ /* 0x000fe20007000000 */
[----:B------:R-:W-:Y:S01]  /*7950*/  VIADD R49, R60, 0xffffff21 ;  /* 0xffffff213c317836 */ /* 0x000fe20000000000 */
[----:B------:R-:W-:Y:S01]  /*7960*/  FSEL R250, R51, -INF , !P5 ;  /* 0xff80000033fa7808 */ /* 0x000fe20006800000 */
[----:B------:R-:W-:Y:S01]  /*7970*/  HMMA.16816.F32.BF16 R32, R160, R144, R32 ;  /* 0x00000090a020723c */ /* 0x000fe20000041820 */
[----:B------:R-:W-:-:S02]  /*7980*/  ISETP.GE.AND P6, PT, R64, R133, PT ;  /* 0x000000854000720c */ /* 0x000fc40003fc6270 */
[----:B------:R-:W-:Y:S02]  /*7990*/  ISETP.GE.AND P5, PT, R48, R192, PT ;  /* 0x000000c03000720c */ /* 0x000fe40003fa6270 */
[----:B------:R-:W-:Y:S02]  /*79a0*/  ISETP.GE.AND P3, PT, R52, R133, PT ;  /* 0x000000853400720c */ /* 0x000fe40003f66270 */
[----:B------:R-:W-:Y:S01]  /*79b0*/  FSEL R181, R47, -INF , !P6 ;  /* 0xff8000002fb57808 */ /* 0x000fe20007000000 */
[----:B------:R-:W-:Y:S01]  /*79c0*/  HMMA.16816.F32.BF16 R36, R8, R66, R36 ;  /* 0x000000420824723c */ /* 0x000fe20000041824 */
[----:B------:R-:W-:Y:S01]  /*79d0*/  FSEL R66, R44, -INF , !P4 ;  /* 0xff8000002c427808 */ /* 0x000fe20006000000 */
[----:B------:R-:W-:Y:S01]  /*79e0*/  VIADD R44, R60, 0xffffff28 ;  /* 0xffffff283c2c7836 */ /* 0x000fe20000000000 */
[----:B------:R-:W-:Y:S01]  /*79f0*/  FSEL R240, R40, -INF , !P5 ;  /* 0xff80000028f07808 */ /* 0x000fe20006800000 */
[----:B------:R-:W-:Y:S01]  /*7a00*/  LDSM.16.M88.4 R52, [R193+0xa000] ;  /* 0x00a00000c134783b */ /* 0x000fe20000000200 */
[----:B------:R-:W-:-:S02]  /*7a10*/  FSEL R248, R46, -INF , !P3 ;  /* 0xff8000002ef87808 */ /* 0x000fc40005800000 */
[----:B------:R-:W-:Y:S01]  /*7a20*/  FSEL R64, R45, -INF , !P1 ;  /* 0xff8000002d407808 */ /* 0x000fe20004800000 */
[----:B------:R-:W-:Y:S01]  /*7a30*/  HMMA.16816.F32.BF16 R28, R160, R146, R28 ;  /* 0x00000092a01c723c */ /* 0x000fe2000004181c */
[CC--:B------:R-:W-:Y:S02]  /*7a40*/  ISETP.GE.AND P6, PT, R44.reuse, R192.reuse, PT ;  /* 0x000000c02c00720c */ /* 0x0c0fe40003fc6270 */
[-C--:B------:R-:W-:Y:S02]  /*7a50*/  ISETP.GE.AND P5, PT, R44, R133.reuse, PT ;  /* 0x000000852c00720c */ /* 0x080fe40003fa6270 */
[----:B------:R-:W2:Y:S01]  /*7a60*/  LDSM.16.M88.4 R44, [R193+0xa800] ;  /* 0x00a80000c12c783b */ /* 0x000ea20000000200 */
[----:B------:R-:W-:Y:S02]  /*7a70*/  ISETP.GE.AND P4, PT, R48, R133, PT ;  /* 0x000000853000720c */ /* 0x000fe40003f86270 */
[----:B-1----:R-:W-:Y:S01]  /*7a80*/  HMMA.16816.F32.BF16 R32, R8, R4, R32 ;  /* 0x000000040820723c */ /* 0x002fe20000041820 */
[----:B------:R-:W-:Y:S01]  /*7a90*/  ISETP.GE.AND P3, PT, R49, R192, PT ;  /* 0x000000c03100720c */ /* 0x000fe20003f66270 */
[----:B------:R-:W-:Y:S01]  /*7aa0*/  VIADD R4, R60, 0xffffff29 ;  /* 0xffffff293c047836 */ /* 0x000fe20000000000 */
[----:B------:R-:W-:Y:S01]  /*7ab0*/  FSEL R236, R42, -INF , !P4 ;  /* 0xff8000002aec7808 */ /* 0x000fe20006000000 */
[----:B------:R-:W-:Y:S01]  /*7ac0*/  VIADD R5, R60, 0xffffff31 ;  /* 0xffffff313c057836 */ /* 0x000fe20000000000 */
[----:B------:R-:W-:-:S02]  /*7ad0*/  FSEL R244, R41, -INF , !P3 ;  /* 0xff80000029f47808 */ /* 0x000fc40005800000 */
[CC--:B------:R-:W-:Y:S01]  /*7ae0*/  ISETP.GE.AND P4, PT, R4.reuse, R192.reuse, PT ;  /* 0x000000c00400720c */ /* 0x0c0fe20003f86270 */
[C---:B------:R-:W-:Y:S01]  /*7af0*/  HMMA.16816.F32.BF16 R12, R160.reuse, R138, R12 ;  /* 0x0000008aa00c723c */ /* 0x040fe2000004180c */
[-C--:B------:R-:W-:Y:S01]  /*7b00*/  ISETP.GE.AND P3, PT, R4, R133.reuse, PT ;  /* 0x000000850400720c */ /* 0x080fe20003f66270 */
[----:B------:R-:W-:Y:S01]  /*7b10*/  VIADD R4, R60, 0xffffff30 ;  /* 0xffffff303c047836 */ /* 0x000fe20000000000 */
[----:B------:R-:W-:Y:S02]  /*7b20*/  ISETP.GE.AND P1, PT, R49, R133, PT ;  /* 0x000000853100720c */ /* 0x000fe40003f26270 */
[----:B------:R-:W-:Y:S01]  /*7b30*/  FSEL R246, R36, -INF , !P6 ;  /* 0xff80000024f67808 */ /* 0x000fe20007000000 */
[----:B------:R-:W-:Y:S01]  /*7b40*/  VIADD R36, R60, 0xffffff39 ;  /* 0xffffff393c247836 */ /* 0x000fe20000000000 */
[----:B------:R-:W-:Y:S01]  /*7b50*/  FSEL R238, R43, -INF , !P1 ;  /* 0xff8000002bee7808 */ /* 0x000fe20004800000 */
[----:B------:R-:W-:Y:S01]  /*7b60*/  HMMA.16816.F32.BF16 R24, R160, R140, R24 ;  /* 0x0000008ca018723c */ /* 0x000fe20000041818 */
[----:B------:R-:W-:-:S02]  /*7b70*/  ISETP.GE.AND P1, PT, R4, R192, PT ;  /* 0x000000c00400720c */ /* 0x000fc40003f26270 */
[----:B------:R-:W-:Y:S01]  /*7b80*/  ISETP.GE.AND P6, PT, R4, R133, PT ;  /* 0x000000850400720c */ /* 0x000fe20003fc6270 */
[----:B------:R-:W-:Y:S01]  /*7b90*/  VIADD R4, R60, 0xffffff38 ;  /* 0xffffff383c047836 */ /* 0x000fe20000000000 */
[----:B------:R-:W-:Y:S02]  /*7ba0*/  FSEL R234, R38, -INF , !P5 ;  /* 0xff80000026ea7808 */ /* 0x000fe40006800000 */
[----:B------:R-:W-:Y:S01]  /*7bb0*/  FSEL R242, R37, -INF , !P4 ;  /* 0xff80000025f27808 */ /* 0x000fe20006000000 */
[----:B------:R-:W-:Y:S01]  /*7bc0*/  HMMA.16816.F32.BF16 R20, R160, R142, R20 ;  /* 0x0000008ea014723c */ /* 0x000fe20000041814 */
[----:B------:R-:W-:Y:S02]  /*7bd0*/  FSEL R232, R39, -INF , !P3 ;  /* 0xff80000027e87808 */ /* 0x000fe40005800000 */
[----:B------:R-:W-:Y:S01]  /*7be0*/  FSEL R226, R32, -INF , !P1 ;  /* 0xff80000020e27808 */ /* 0x000fe20004800000 */
[----:B------:R-:W-:Y:S01]  /*7bf0*/  VIADD R32, R60, 0xffffff40 ;  /* 0xffffff403c207836 */ /* 0x000fe20000000000 */
[----:B------:R-:W-:-:S02]  /*7c00*/  ISETP.GE.AND P5, PT, R5, R192, PT ;  /* 0x000000c00500720c */ /* 0x000fc40003fa6270 */
[-C--:B------:R-:W-:Y:S01]  /*7c10*/  ISETP.GE.AND P4, PT, R5, R133.reuse, PT ;  /* 0x000000850500720c */ /* 0x080fe20003f86270 */
[C---:B------:R-:W-:Y:S01]  /*7c20*/  HMMA.16816.F32.BF16 R28, R8.reuse, R6, R28 ;  /* 0x00000006081c723c */ /* 0x040fe2000004181c */
[CC--:B------:R-:W-:Y:S02]  /*7c30*/  ISETP.GE.AND P3, PT, R4.reuse, R192.reuse, PT ;  /* 0x000000c00400720c */ /* 0x0c0fe40003f66270 */
[----:B------:R-:W-:Y:S02]  /*7c40*/  ISETP.GE.AND P1, PT, R4, R133, PT ;  /* 0x000000850400720c */ /* 0x000fe40003f26270 */
[----:B------:R-:W-:Y:S01]  /*7c50*/  LDSM.16.M88.4 R4, [R193+0xb000] ;  /* 0x00b00000c104783b */ /* 0x000fe20000000200 */
[----:B------:R-:W-:Y:S02]  /*7c60*/  FSEL R220, R34, -INF , !P6 ;  /* 0xff80000022dc7808 */ /* 0x000fe40007000000 */
[----:B--2---:R-:W-:Y:S01]  /*7c70*/  HMMA.16816.F32.BF16 R16, R8, R44, R16 ;  /* 0x0000002c0810723c */ /* 0x004fe20000041810 */
[----:B------:R-:W-:Y:S01]  /*7c80*/  FSEL R228, R33, -INF , !P5 ;  /* 0xff80000021e47808 */ /* 0x000fe20006800000 */
[----:B------:R-:W-:Y:S01]  /*7c90*/  VIADD R33, R60, 0xffffff41 ;  /* 0xffffff413c217836 */ /* 0x000fe20000000000 */
[----:B------:R-:W-:-:S02]  /*7ca0*/  ISETP.GE.AND P6, PT, R36, R192, PT ;  /* 0x000000c02400720c */ /* 0x000fc40003fc6270 */
[----:B------:R-:W-:Y:S02]  /*7cb0*/  FSEL R216, R35, -INF , !P4 ;  /* 0xff80000023d87808 */ /* 0x000fe40006000000 */
[----:B------:R-:W-:Y:S01]  /*7cc0*/  ISETP.GE.AND P5, PT, R36, R133, PT ;  /* 0x000000852400720c */ /* 0x000fe20003fa6270 */
[----:B------:R-:W-:Y:S01]  /*7cd0*/  HMMA.16816.F32.BF16 R44, R8, R46, R12 ;  /* 0x0000002e082c723c */ /* 0x000fe2000004180c */
[----:B------:R-:W1:Y:S01]  /*7ce0*/  LDSM.16.M88.4 R12, [R193+0xb800] ;  /* 0x00b80000c10c783b */ /* 0x000e620000000200 */
[----:B------:R-:W-:Y:S01]  /*7cf0*/  ISETP.GE.AND P4, PT, R32, R192, PT ;  /* 0x000000c02000720c */ /* 0x000fe20003f86270 */
[----:B------:R-:W-:-:S04]  /*7d00*/  DEPBAR.LE SB0, 0x0 ;  /* 0x000080000000791a */ /* 0x000fc80000000000 */
[----:B------:R-:W-:Y:S01]  /*7d10*/  FSEL R230, R28, -INF , !P3 ;  /* 0xff8000001ce67808 */ /* 0x000fe20005800000 */
[C---:B------:R-:W-:Y:S01]  /*7d20*/  HMMA.16816.F32.BF16 R24, R8.reuse, R52, R24 ;  /* 0x000000340818723c */ /* 0x040fe20000041818 */
[----:B------:R-:W-:Y:S01]  /*7d30*/  FSEL R218, R30, -INF , !P1 ;  /* 0xff8000001eda7808 */ /* 0x000fe20004800000 */
[C---:B------:R-:W-:Y:S01]  /*7d40*/  VIADD R28, R60.reuse, 0xffffff48 ;  /* 0xffffff483c1c7836 */ /* 0x040fe20000000000 */
[----:B------:R-:W-:Y:S01]  /*7d50*/  FSEL R224, R29, -INF , !P6 ;  /* 0xff8000001de07808 */ /* 0x000fe20007000000 */
[----:B------:R-:W-:Y:S01]  /*7d60*/  VIADD R29, R60, 0xffffff49 ;  /* 0xffffff493c1d7836 */ /* 0x000fe20000000000 */
[-C--:B------:R-:W-:Y:S02]  /*7d70*/  ISETP.GE.AND P3, PT, R32, R133.reuse, PT ;  /* 0x000000852000720c */ /* 0x080fe40003f66270 */
[----:B------:R-:W-:Y:S01]  /*7d80*/  ISETP.GE.AND P1, PT, R33, R192, PT ;  /* 0x000000c02100720c */ /* 0x000fe20003f26270 */
[----:B------:R-:W-:Y:S01]  /*7d90*/  HMMA.16816.F32.BF16 R20, R8, R54, R20 ;  /* 0x000000360814723c */ /* 0x000fe20000041814 */
[----:B------:R-:W-:Y:S01]  /*7da0*/  FSEL R222, R31, -INF , !P5 ;  /* 0xff8000001fde7808 */ /* 0x000fe20006800000 */
[----:B------:R-:W-:Y:S01]  /*7db0*/  BAR.SYNC.DEFER_BLOCKING 0x0 ;  /* 0x0000000000007b1d */ /* 0x000fe20000010000 */
[----:B------:R-:W-:-:S02]  /*7dc0*/  ISETP.GE.AND P6, PT, R33, R133, PT ;  /* 0x000000852100720c */ /* 0x000fc40003fc6270 */
[----:B------:R-:W-:-:S03]  /*7dd0*/  ISETP.GE.AND P5, PT, R28, R192, PT ;  /* 0x000000c01c00720c */ /* 0x000fc60003fa6270 */
[----:B------:R-:W-:Y:S03]  /*7de0*/  HMMA.16816.F32.BF16 R164, R160, R62, R164 ;  /* 0x0000003ea0a4723c */ /* 0x000fe600000418a4 */
[----:B------:R-:W-:Y:S01]  /*7df0*/  FSEL R194, R24, -INF , !P4 ;  /* 0xff80000018c27808 */ /* 0x000fe20006000000 */
[----:B------:R-:W-:Y:S01]  /*7e00*/  VIADD R24, R60, 0xffffff50 ;  /* 0xffffff503c187836 */ /* 0x000fe20000000000 */
[----:B------:R-:W-:Y:S02]  /*7e10*/  FSEL R188, R26, -INF , !P3 ;  /* 0xff8000001abc7808 */ /* 0x000fe40005800000 */
[----:B------:R-:W-:Y:S01]  /*7e20*/  FSEL R202, R25, -INF , !P1 ;  /* 0xff80000019ca7808 */ /* 0x000fe20004800000 */
[----:B------:R-:W-:Y:S01]  /*7e30*/  VIADD R25, R60, 0xffffff51 ;  /* 0xffffff513c197836 */ /* 0x000fe20000000000 */
[----:B------:R-:W-:Y:S02]  /*7e40*/  ISETP.GE.AND P4, PT, R28, R133, PT ;  /* 0x000000851c00720c */ /* 0x000fe40003f86270 */
[----:B------:R-:W-:-:S02]  /*7e50*/  ISETP.GE.AND P3, PT, R29, R192, PT ;  /* 0x000000c01d00720c */ /* 0x000fc40003f66270 */
[----:B------:R-:W-:Y:S02]  /*7e60*/  FSEL R196, R27, -INF , !P6 ;  /* 0xff8000001bc47808 */ /* 0x000fe40007000000 */
[----:B------:R-:W-:Y:S01]  /*7e70*/  FSEL R214, R20, -INF , !P5 ;  /* 0xff80000014d67808 */ /* 0x000fe20006800000 */
[----:B------:R-:W-:Y:S01]  /*7e80*/  VIADD R20, R60, 0xffffff58 ;  /* 0xffffff583c147836 */ /* 0x000fe20000000000 */
[----:B------:R-:W-:Y:S01]  /*7e90*/  FSEL R190, R22, -INF , !P4 ;  /* 0xff80000016be7808 */ /* 0x000fe20006000000 */
[----:B-1----:R-:W-:Y:S01]  /*7ea0*/  HMMA.16816.F32.BF16 R168, R8, R12, R168 ;  /* 0x0000000c08a8723c */ /* 0x002fe200000418a8 */
[----:B------:R-:W-:Y:S01]  /*7eb0*/  FSEL R212, R21, -INF , !P3 ;  /* 0xff80000015d47808 */ /* 0x000fe20005800000 */
[----:B------:R-:W-:Y:S01]  /*7ec0*/  VIADD R12, R60, 0xffffff71 ;  /* 0xffffff713c0c7836 */ /* 0x000fe20000000000 */
[C---:B------:R-:W-:Y:S02]  /*7ed0*/  ISETP.GE.AND P6, PT, R24.reuse, R192, PT ;  /* 0x000000c01800720c */ /* 0x040fe40003fc6270 */
[----:B------:R-:W-:-:S02]  /*7ee0*/  ISETP.GE.AND P5, PT, R24, R133, PT ;  /* 0x000000851800720c */ /* 0x000fc40003fa6270 */
[C---:B------:R-:W-:Y:S01]  /*7ef0*/  ISETP.GE.AND P4, PT, R25.reuse, R192, PT ;  /* 0x000000c01900720c */ /* 0x040fe20003f86270 */
[C---:B------:R-:W-:Y:S01]  /*7f00*/  HMMA.16816.F32.BF16 R164, R8.reuse, R14, R164 ;  /* 0x0000000e08a4723c */ /* 0x040fe200000418a4 */
[-C--:B------:R-:W-:Y:S02]  /*7f10*/  ISETP.GE.AND P3, PT, R25, R133.reuse, PT ;  /* 0x000000851900720c */ /* 0x080fe40003f66270 */
[----:B------:R-:W-:Y:S01]  /*7f20*/  FSEL R182, R17, -INF , !P4 ;  /* 0xff80000011b67808 */ /* 0x000fe20006000000 */
[----:B------:R-:W-:Y:S01]  /*7f30*/  VIADD R17, R60, 0xffffff61 ;  /* 0xffffff613c117836 */ /* 0x000fe20000000000 */
[----:B------:R-:W-:Y:S02]  /*7f40*/  ISETP.GE.AND P1, PT, R29, R133, PT ;  /* 0x000000851d00720c */ /* 0x000fe40003f26270 */
[----:B------:R-:W-:Y:S01]  /*7f50*/  FSEL R184, R16, -INF , !P6 ;  /* 0xff80000010b87808 */ /* 0x000fe20007000000 */
[----:B------:R-:W-:Y:S01]  /*7f60*/  HMMA.16816.F32.BF16 R24, R8, R4, R176 ;  /* 0x000000040818723c */ /* 0x000fe200000418b0 */
[----:B------:R-:W-:Y:S01]  /*7f70*/  VIADD R4, R60, 0xffffff59 ;  /* 0xffffff593c047836 */ /* 0x000fe20000000000 */
[----:B------:R-:W-:Y:S01]  /*7f80*/  FSEL R176, R18, -INF , !P5 ;  /* 0xff80000012b07808 */ /* 0x000fe20006800000 */
[----:B------:R-:W-:Y:S01]  /*7f90*/  VIADD R16, R60, 0xffffff60 ;  /* 0xffffff603c107836 */ /* 0x000fe20000000000 */
[----:B------:R-:W-:-:S02]  /*7fa0*/  FSEL R186, R23, -INF , !P1 ;  /* 0xff80000017ba7808 */ /* 0x000fc40004800000 */
[CC--:B------:R-:W-:Y:S02]  /*7fb0*/  ISETP.GE.AND P5, PT, R4.reuse, R192.reuse, PT ;  /* 0x000000c00400720c */ /* 0x0c0fe40003fa6270 */
[----:B------:R-:W-:Y:S02]  /*7fc0*/  ISETP.GE.AND P4, PT, R4, R133, PT ;  /* 0x000000850400720c */ /* 0x000fe40003f86270 */
[----:B------:R-:W-:Y:S01]  /*7fd0*/  HMMA.16816.F32.BF16 R4, R8, R6, R172 ;  /* 0x000000060804723c */ /* 0x000fe200000418ac */
[-C--:B------:R-:W-:Y:S02]  /*7fe0*/  ISETP.GE.AND P1, PT, R20, R192.reuse, PT ;  /* 0x000000c01400720c */ /* 0x080fe40003f26270 */
[----:B------:R-:W-:Y:S02]  /*7ff0*/  FSEL R174, R19, -INF , !P3 ;  /* 0xff80000013ae7808 */ /* 0x000fe40005800000 */
[----:B------:R-:W-:Y:S02]  /*8000*/  FSEL R180, R44, -INF , !P1 ;  /* 0xff8000002cb47808 */ /* 0x000fe40004800000 */
[----:B------:R-:W-:-:S02]  /*8010*/  ISETP.GE.AND P3, PT, R16, R192, PT ;  /* 0x000000c01000720c */ /* 0x000fc40003f66270 */
[-C--:B------:R-:W-:Y:S01]  /*8020*/  ISETP.GE.AND P1, PT, R16, R133.reuse, PT ;  /* 0x000000851000720c */ /* 0x080fe20003f26270 */
[----:B------:R-:W-:Y:S01]  /*8030*/  VIADD R16, R60, 0xffffff69 ;  /* 0xffffff693c107836 */ /* 0x000fe20000000000 */
[----:B------:R-:W-:Y:S02]  /*8040*/  ISETP.GE.AND P6, PT, R20, R133, PT ;  /* 0x000000851400720c */ /* 0x000fe40003fc6270 */
[----:B------:R-:W-:Y:S02]  /*8050*/  FSEL R136, R26, -INF , !P1 ;  /* 0xff8000001a887808 */ /* 0x000fe40004800000 */
[----:B------:R-:W-:Y:S02]  /*8060*/  ISETP.GE.AND P1, PT, R16, R192, PT ;  /* 0x000000c01000720c */ /* 0x000fe40003f26270 */
[----:B------:R-:W-:Y:S02]  /*8070*/  FSEL R172, R46, -INF , !P6 ;  /* 0xff8000002eac7808 */ /* 0x000fe40007000000 */
[----:B------:R-:W-:-:S02]  /*8080*/  FSEL R178, R45, -INF , !P5 ;  /* 0xff8000002db27808 */ /* 0x000fc40006800000 */
[C---:B------:R-:W-:Y:S02]  /*8090*/  ISETP.GE.AND P6, PT, R17.reuse, R192, PT ;  /* 0x000000c01100720c */ /* 0x040fe40003fc6270 */
[-C--:B------:R-:W-:Y:S01]  /*80a0*/  ISETP.GE.AND P5, PT, R17, R133.reuse, PT ;  /* 0x000000851100720c */ /* 0x080fe20003fa6270 */
[----:B------:R-:W-:Y:S01]  /*80b0*/  VIADD R17, R60, 0xffffff68 ;  /* 0xffffff683c117836 */ /* 0x000fe20000000000 */
[----:B------:R-:W-:Y:S02]  /*80c0*/  FSEL R140, R5, -INF , !P1 ;  /* 0xff800000058c7808 */ /* 0x000fe40004800000 */
[----:B------:R-:W-:Y:S02]  /*80d0*/  ISETP.GE.AND P1, PT, R12, R133, PT ;  /* 0x000000850c00720c */ /* 0x000fe40003f26270 */
[----:B------:R-:W-:Y:S02]  /*80e0*/  FSEL R162, R47, -INF , !P4 ;  /* 0xff8000002fa27808 */ /* 0x000fe40006000000 */
[----:B------:R-:W-:-:S02]  /*80f0*/  FSEL R137, R25, -INF , !P6 ;  /* 0xff80000019897808 */ /* 0x000fc40007000000 */
[----:B------:R-:W-:Y:S02]  /*8100*/  FSEL R148, R171, -INF , !P1 ;  /* 0xff800000ab947808 */ /* 0x000fe40004800000 */
[C---:B------:R-:W-:Y:S02]  /*8110*/  ISETP.GE.AND P4, PT, R17.reuse, R192, PT ;  /* 0x000000c01100720c */ /* 0x040fe40003f86270 */
[----:B------:R-:W-:Y:S02]  /*8120*/  FSEL R138, R24, -INF , !P3 ;  /* 0xff800000188a7808 */ /* 0x000fe40005800000 */
[-C--:B------:R-:W-:Y:S01]  /*8130*/  ISETP.GE.AND P6, PT, R16, R133.reuse, PT ;  /* 0x000000851000720c */ /* 0x080fe20003fc6270 */
[----:B------:R-:W-:Y:S01]  /*8140*/  VIADD R16, R60, 0xffffff70 ;  /* 0xffffff703c107836 */ /* 0x000fe20000000000 */
[----:B------:R-:W-:Y:S02]  /*8150*/  ISETP.GE.U32.AND P1, PT, R2, 0x3, PT ;  /* 0x000000030200780c */ /* 0x000fe40003f26070 */
[----:B------:R-:W-:-:S02]  /*8160*/  ISETP.GE.AND P3, PT, R17, R133, PT ;  /* 0x000000851100720c */ /* 0x000fc40003f66270 */
[----:B------:R-:W-:Y:S01]  /*8170*/  FSEL R143, R4, -INF , !P4 ;  /* 0xff800000048f7808 */ /* 0x000fe20006000000 */
[C---:B------:R-:W-:Y:S01]  /*8180*/  VIADD R4, R60.reuse, 0xffffff78 ;  /* 0xffffff783c047836 */ /* 0x040fe20000000000 */
        /* <DEDUP_REMOVED lines=53> */
[----:B------:R-:W-:-:S07]  /*84e0*/  LOP3.LUT R7, RZ, R5, RZ, 0x33, !PT ;  /* 0x00000005ff077212 */ /* 0x000fce00078e33ff */
[----:B------:R-:W-:Y:S02]  /*84f0*/  @P6 VIADD R12, R12, 0x1 ;  /* 0x000000010c0c6836 */ /* 0x000fe40000000000 */
[----:B------:R-:W-:Y:S02]  /*8500*/  @P3 IADD3 R0, PT, PT, R0, 0x1, RZ ;  /* 0x0000000100003810 */ /* 0x000fe40007ffe0ff */
[----:B------:R-:W-:Y:S01]  /*8510*/  @!P4 IMAD.MOV R12, RZ, RZ, -R12 ;  /* 0x000000ffff0cc224 */ /* 0x000fe200078e0a0c */
[----:B------:R-:W-:Y:S02]  /*8520*/  ISETP.NE.AND P3, PT, R5, RZ, PT ;  /* 0x000000ff0500720c */ /* 0x000fe40003f65270 */
[----:B------:R-:W-:Y:S02]  /*8530*/  @!P1 IADD3 R0, PT, PT, -R0, RZ, RZ ;  /* 0x000000ff00009210 */ /* 0x000fe40007ffe1ff */
        /* <DEDUP_REMOVED lines=22> */
.L_x_1964:
[----:B------:R-:W-:Y:S01]  /*86a0*/  UMOV UR4, URZ ;  /* 0x000000ff00047c82 */ /* 0x000fe20008000000 */
[----:B------:R-:W-:Y:S01]  /*86b0*/  IMAD.SHL.U32 R0, R134, 0x80, RZ ;  /* 0x0000008086007824 */ /* 0x000fe200078e00ff */
[----:B------:R-:W-:-:S05]  /*86c0*/  IADD3 R4, P1, PT, RZ, -UR4, RZ ;  /* 0x80000004ff047c10 */ /* 0x000fca000ff3e0ff */
[----:B------:R-:W-:-:S05]  /*86d0*/  IMAD.X R0, RZ, RZ, ~R0, P1 ;  /* 0x000000ffff007224 */ /* 0x000fca00008e0e00 */
[----:B------:R-:W-:-:S04]  /*86e0*/  SHF.R.S64 R5, R4, 0x1f, R0 ;  /* 0x0000001f04057819 */ /* 0x000fc80000001000 */
[----:B------:R-:W-:-:S04]  /*86f0*/  IADD3 R204, P1, PT, R5, R204, RZ ;  /* 0x000000cc05cc7210 */ /* 0x000fc80007f3e0ff */
[----:B------:R-:W-:-:S09]  /*8700*/  LEA.HI.X.SX32 R205, R0, R205, 0x1, P1 ;  /* 0x000000cd00cd7211 */ /* 0x000fd200008f0eff */
.L_x_1965:
        /* <DEDUP_REMOVED lines=36> */
.L_x_1963:
[----:B------:R-:W-:Y:S01]  /*8950*/  FMNMX3.FTZ R0, R132, R152, R154, !PT ;  /* 0x0000009884007276 */ /* 0x000fe2000781009a */
[----:B------:R-:W2:Y:S01]  /*8960*/  LDCU UR4, c[0x0][0x45c] ;  /* 0x00008b80ff0477ac */ /* 0x000ea20008000800 */
[----:B-1----:R-:W-:Y:S01]  /*8970*/  FMNMX3.FTZ R5, R3, R58, R56, !PT ;  /* 0x0000003a03057276 */ /* 0x002fe20007810038 */
        /* <DEDUP_REMOVED lines=33> */
[----:B------:R-:W1:Y:S01]  /*8b90*/  SHFL.BFLY PT, R0, R7, 0x2, 0x1f ;  /* 0x0c401f0007007f89 */ /* 0x000e6200000e0000 */
[----:B------:R-:W-:Y:S02]  /*8ba0*/  IADD3 R215, PT, PT, R200, 0xc000, RZ ;  /* 0x0000c000c8d77810 */ /* 0x000fe40007ffe0ff */
[----:B------:R-:W-:Y:S01]  /*8bb0*/  IADD3 R213, PT, PT, R2, -0x3, RZ ;  /* 0xfffffffd02d57810 */ /* 0x000fe20007ffe0ff */
[----:B------:R-:W3:Y:S01]  /*8bc0*/  SHFL.BFLY PT, R5, R4, 0x2, 0x1f ;  /* 0x0c401f0004057f89 */ /* 0x000ee200000e0000 */
[----:B-1----:R-:W-:-:S02]  /*8bd0*/  FMNMX.FTZ R0, R7, R0, !PT ;  /* 0x0000000007007209 */ /* 0x002fc40007810000 */
[----:B---3--:R-:W-:-:S03]  /*8be0*/  FMNMX.FTZ R5, R4, R5, !PT ;  /* 0x0000000504057209 */ /* 0x008fc60007810000 */
[----:B------:R-:W1:Y:S04]  /*8bf0*/  SHFL.BFLY PT, R157, R0, 0x1, 0x1f ;  /* 0x0c201f00009d7f89 */ /* 0x000e6800000e0000 */
[----:B------:R-:W3:Y:S01]  /*8c00*/  SHFL.BFLY PT, R156, R5, 0x1, 0x1f ;  /* 0x0c201f00059c7f89 */ /* 0x000ee200000e0000 */
[----:B-1----:R-:W-:-:S04]  /*8c10*/  FMNMX.FTZ R157, R0, R157, !PT ;  /* 0x0000009d009d7209 */ /* 0x002fc80007810000 */
[C---:B------:R-:W-:Y:S01]  /*8c20*/  FSETP.NEU.FTZ.AND P3, PT, R157.reuse, -INF , PT ;  /* 0xff8000009d00780b */ /* 0x040fe20003f7d000 */
[----:B--2---:R-:W-:Y:S01]  /*8c30*/  FMUL.FTZ R155, R157, UR4 ;  /* 0x000000049d9b7c20 */ /* 0x004fe20008410000 */
[----:B---3--:R-:W-:Y:S02]  /*8c40*/  FMNMX.FTZ R156, R5, R156, !PT ;  /* 0x0000009c059c7209 */ /* 0x008fe40007810000 */
[----:B------:R-:W-:Y:S02]  /*8c50*/  FSEL R5, R157, RZ, P3 ;  /* 0x000000ff9d057208 */ /* 0x000fe40001800000 */
[----:B------:R-:W-:Y:S01]  /*8c60*/  FSEL R155, R155, RZ, P3 ;  /* 0x000000ff9b9b7208 */ /* 0x000fe20001800000 */
[C---:B------:R-:W-:Y:S01]  /*8c70*/  FMUL.FTZ R135, R156.reuse, UR4 ;  /* 0x000000049c877c20 */ /* 0x040fe20008410000 */
[----:B------:R-:W-:Y:S01]  /*8c80*/  FSETP.NEU.FTZ.AND P1, PT, R156, -INF , PT ;  /* 0xff8000009c00780b */ /* 0x000fe20003f3d000 */
[----:B------:R-:W-:Y:S02]  /*8c90*/  FADD.FTZ R5, R132, -R5 ;  /* 0x8000000584057221 */ /* 0x000fe40000010000 */
[--C-:B------:R-:W-:Y:S01]  /*8ca0*/  FFMA.FTZ R4, R152, UR4, -R155.reuse ;  /* 0x0000000498047c23 */ /* 0x100fe2000801089b */
[--C-:B------:R-:W-:Y:S01]  /*8cb0*/  FFMA.FTZ R153, R154, UR4, -R155.reuse ;  /* 0x000000049a997c23 */ /* 0x100fe2000801089b */
[----:B------:R-:W-:Y:S01]  /*8cc0*/  FMUL.FTZ R160, R5, UR4 ;  /* 0x0000000405a07c20 */ /* 0x000fe20008410000 */
[----:B------:R-:W-:Y:S01]  /*8cd0*/  FSEL R135, R135, RZ, P1 ;  /* 0x000000ff87877208 */ /* 0x000fe20000800000 */
[----:B------:R1:W-:Y:S01]  /*8ce0*/  MUFU.EX2 R154, R4 ;  /* 0x00000004009a7308 */ /* 0x0003e20000000800 */
[--C-:B------:R-:W-:Y:S01]  /*8cf0*/  FFMA.FTZ R151, R61, UR4, -R155.reuse ;  /* 0x000000043d977c23 */ /* 0x100fe2000801089b */
[--C-:B------:R-:W-:Y:S01]  /*8d00*/  FFMA.FTZ R152, R59, UR4, -R155.reuse ;  /* 0x000000043b987c23 */ /* 0x100fe2000801089b */
[----:B------:R-:W-:Y:S01]  /*8d10*/  FFMA.FTZ R168, R194, UR4, -R155 ;  /* 0x00000004c2a87c23 */ /* 0x000fe2000801089b */
[----:B------:R-:W2:Y:S01]  /*8d20*/  MUFU.EX2 R160, R160 ;  /* 0x000000a000a07308 */ /* 0x000ea20000000800 */
[--C-:B------:R-:W-:Y:S01]  /*8d30*/  FFMA.FTZ R6, R158, UR4, -R135.reuse ;  /* 0x000000049e067c23 */ /* 0x100fe20008010887 */
        /* <DEDUP_REMOVED lines=8> */
[----:B-1----:R-:W-:Y:S01]  /*8dc0*/  FSEL R4, R156, RZ, P1 ;  /* 0x000000ff9c047208 */ /* 0x002fe20000800000 */
[----:B------:R-:W-:Y:S01]  /*8dd0*/  FFMA.FTZ R171, R188, UR4, -R135 ;  /* 0x00000004bcab7c23 */ /* 0x000fe20008010887 */
[--C-:B------:R-:W-:Y:S01]  /*8de0*/  FFMA.FTZ R165, R202, UR4, -R155.reuse ;  /* 0x00000004caa57c23 */ /* 0x100fe2000801089b */
[----:B------:R-:W-:Y:S01]  /*8df0*/  MUFU.EX2 R151, R151 ;  /* 0x0000009700977308 */ /* 0x000fe20000000800 */
[----:B--2---:R-:W-:Y:S01]  /*8e00*/  FMUL.FTZ R8, R128, R160 ;  /* 0x000000a080087220 */ /* 0x004fe20000410000 */
[----:B------:R-:W-:Y:S01]  /*8e10*/  FADD.FTZ R4, R3, -R4 ;  /* 0x8000000403047221 */ /* 0x000fe20000010000 */
[----:B------:R-:W-:Y:S01]  /*8e20*/  IADD3 R128, PT, PT, R200, 0xc040, RZ ;  /* 0x0000c040c8807810 */ /* 0x000fe20007ffe0ff */
[----:B------:R-:W-:Y:S01]  /*8e30*/  MUFU.EX2 R134, R134 ;  /* 0x0000008600867308 */ /* 0x000fe20000000800 */
[----:B------:R-:W-:Y:S01]  /*8e40*/  IADD3 R3, PT, PT, R161, R200, RZ ;  /* 0x000000c8a1037210 */ /* 0x000fe20007ffe0ff */
[----:B------:R-:W-:Y:S01]  /*8e50*/  FMUL.FTZ R158, R4, UR4 ;  /* 0x00000004049e7c20 */ /* 0x000fe20008410000 */
[----:B------:R-:W-:Y:S01]  /*8e60*/  @P0 IADD3 R128, PT, PT, R215, -0x40, RZ ;  /* 0xffffffc0d7800810 */ /* 0x000fe20007ffe0ff */
[----:B------:R-:W1:Y:S01]  /*8e70*/  MUFU.EX2 R0, R0 ;  /* 0x0000000000007308 */ /* 0x000e620000000800 */
[----:B------:R-:W-:Y:S01]  /*8e80*/  FMUL.FTZ R40, R96, R160 ;  /* 0x000000a060287220 */ /* 0x000fe20000410000 */
[----:B------:R-:W2:Y:S01]  /*8e90*/  LDSM.16.MT88.4 R52, [R3+0x10000] ;  /* 0x010000000334783b */ /* 0x000ea20000004200 */
[----:B------:R-:W-:Y:S01]  /*8ea0*/  IADD3 R161, PT, PT, R161, R128, RZ ;  /* 0x00000080a1a17210 */ /* 0x000fe20007ffe0ff */
[----:B------:R-:W4:Y:S01]  /*8eb0*/  MUFU.EX2 R158, R158 ;  /* 0x0000009e009e7308 */ /* 0x000f220000000800 */
[-C--:B------:R-:W-:Y:S01]  /*8ec0*/  FMUL.FTZ R41, R97, R160.reuse ;  /* 0x000000a061297220 */ /* 0x080fe20000410000 */
[----:B------:R-:W5:Y:S01]  /*8ed0*/  LDSM.16.MT88.4 R60, [R128+0x4000] ;  /* 0x00400000803c783b */ /* 0x000f620000004200 */
[----:B------:R-:W-:Y:S01]  /*8ee0*/  FMUL.FTZ R56, R112, R160 ;  /* 0x000000a070387220 */ /* 0x000fe20000410000 */
[----:B------:R4:W-:Y:S01]  /*8ef0*/  MUFU.EX2 R132, R6 ;  /* 0x0000000600847308 */ /* 0x0009e20000000800 */
[----:B---3--:R-:W-:Y:S01]  /*8f00*/  F2FP.BF16.F32.PACK_AB R4, R153, R154 ;  /* 0x0000009a9904723e */ /* 0x008fe200000010ff */
[----:B------:R-:W3:Y:S01]  /*8f10*/  LDSM.16.MT88.4 R28, [R128] ;  /* 0x00000000801c783b */ /* 0x000ee20000004200 */
[----:B------:R-:W-:Y:S01]  /*8f20*/  FMUL.FTZ R9, R129, R160 ;  /* 0x000000a081097220 */ /* 0x000fe20000410000 */
[----:B------:R-:W4:Y:S01]  /*8f30*/  MUFU.EX2 R159, R159 ;  /* 0x0000009f009f7308 */ /* 0x000f220000000800 */
[--C-:B------:R-:W-:Y:S01]  /*8f40*/  FFMA.FTZ R112, R64, UR4, -R155.reuse ;  /* 0x0000000440707c23 */ /* 0x100fe2000801089b */
[----:B------:R-:W3:Y:S01]  /*8f50*/  LDSM.16.MT88.4 R36, [R161] ;  /* 0x00000000a124783b */ /* 0x000ee20000004200 */
[----:B-1----:R-:W-:Y:S01]  /*8f60*/  F2FP.BF16.F32.PACK_AB R5, R0, R134 ;  /* 0x000000860005723e */ /* 0x002fe200000010ff */
[-C--:B------:R-:W-:Y:S01]  /*8f70*/  FMUL.FTZ R68, R68, R160.reuse ;  /* 0x000000a044447220 */ /* 0x080fe20000410000 */
[----:B------:R-:W-:Y:S01]  /*8f80*/  FMUL.FTZ R69, R69, R160 ;  /* 0x000000a045457220 */ /* 0x000fe20000410000 */
[----:B------:R-:W1:Y:S01]  /*8f90*/  LDSM.16.MT88.4 R20, [R3+0xc000] ;  /* 0x00c000000314783b */ /* 0x000e620000004200 */
[-C--:B----4-:R-:W-:Y:S01]  /*8fa0*/  FMUL.FTZ R42, R98, R158.reuse ;  /* 0x0000009e622a7220 */ /* 0x090fe20000410000 */
[-C--:B------:R-:W-:Y:S01]  /*8fb0*/  FMUL.FTZ R43, R99, R158.reuse ;  /* 0x0000009e632b7220 */ /* 0x080fe20000410000 */
[-C--:B------:R-:W-:Y:S01]  /*8fc0*/  FMUL.FTZ R58, R114, R158.reuse ;  /* 0x0000009e723a7220 */ /* 0x080fe20000410000 */
[----:B------:R-:W4:Y:S01]  /*8fd0*/  LDSM.16.MT88.4 R96, [R161+0x4000] ;  /* 0x00400000a160783b */ /* 0x000f220000004200 */
[----:B------:R-:W-:Y:S01]  /*8fe0*/  FMUL.FTZ R59, R115, R158 ;  /* 0x0000009e733b7220 */ /* 0x000fe20000410000 */
[----:B------:R-:W-:Y:S01]  /*8ff0*/  F2FP.BF16.F32.PACK_AB R6, R151, R152 ;  /* 0x000000989706723e */ /* 0x000fe200000010ff */
[----:B------:R-:W-:Y:S01]  /*9000*/  FMUL.FTZ R10, R130, R158 ;  /* 0x0000009e820a7220 */ /* 0x000fe20000410000 */
[----:B------:R-:W-:Y:S01]  /*9010*/  F2FP.BF16.F32.PACK_AB R7, R159, R132 ;  /* 0x000000849f07723e */ /* 0x000fe200000010ff */
[-C--:B------:R-:W-:Y:S01]  /*9020*/  FMUL.FTZ R11, R131, R158.reuse ;  /* 0x0000009e830b7220 */ /* 0x080fe20000410000 */
[--C-:B------:R-:W-:Y:S01]  /*9030*/  FFMA.FTZ R114, R65, UR4, -R155.reuse ;  /* 0x0000000441727c23 */ /* 0x100fe2000801089b */
[----:B------:R-:W-:Y:S01]  /*9040*/  FFMA.FTZ R115, R66, UR4, -R155 ;  /* 0x0000000442737c23 */ /* 0x000fe2000801089b */
[-C--:B------:R-:W-:Y:S01]  /*9050*/  FMUL.FTZ R70, R70, R158.reuse ;  /* 0x0000009e46467220 */ /* 0x080fe20000410000 */
[----:B------:R-:W-:Y:S01]  /*9060*/  FMUL.FTZ R71, R71, R158 ;  /* 0x0000009e47477220 */ /* 0x000fe20000410000 */
[----:B------:R-:W4:Y:S01]  /*9070*/  LDSM.16.MT88.4 R64, [R200+0x10800] ;  /* 0x01080000c840783b */ /* 0x000f220000004200 */
[-C--:B------:R-:W-:Y:S01]  /*9080*/  FMUL.FTZ R48, R104, R160.reuse ;  /* 0x000000a068307220 */ /* 0x080fe20000410000 */
[----:B------:R-:W-:Y:S01]  /*9090*/  FMUL.FTZ R49, R105, R160 ;  /* 0x000000a069317220 */ /* 0x000fe20000410000 */
[-C--:B------:R-:W-:Y:S01]  /*90a0*/  FMUL.FTZ R50, R106, R158.reuse ;  /* 0x0000009e6a327220 */ /* 0x080fe20000410000 */
[----:B------:R-:W-:Y:S01]  /*90b0*/  FMUL.FTZ R51, R107, R158 ;  /* 0x0000009e6b337220 */ /* 0x000fe20000410000 */
[-C--:B------:R-:W-:Y:S01]  /*90c0*/  FMUL.FTZ R57, R113, R160.reuse ;  /* 0x000000a071397220 */ /* 0x080fe20000410000 */
        /* <DEDUP_REMOVED lines=13> */
[----:B------:R-:W-:Y:S01]  /*91a0*/  FFMA.FTZ R113, R181, UR4, -R135 ;  /* 0x00000004b5717c23 */ /* 0x000fe20008010887 */
[-C--:B------:R-:W-:Y:S01]  /*91b0*/  FMUL.FTZ R16, R72, R160.reuse ;  /* 0x000000a048107220 */ /* 0x080fe20000410000 */
[----:B------:R-:W-:Y:S01]  /*91c0*/  FMUL.FTZ R17, R73, R160 ;  /* 0x000000a049117220 */ /* 0x000fe20000410000 */
[C---:B------:R-:W-:Y:S01]  /*91d0*/  HMMA.16816.F32.BF16 R12, R4.reuse, R14, R68 ;  /* 0x0000000e040c723c */ /* 0x040fe20000041844 */
[----:B------:R-:W4:Y:S01]  /*91e0*/  LDSM.16.MT88.4 R68, [R161+0x800] ;  /* 0x00080000a144783b */ /* 0x000f220000004200 */
        /* <DEDUP_REMOVED lines=11> */
[----:B------:R-:W2:Y:S01]  /*92a0*/  LDSM.16.MT88.4 R72, [R128+0x800] ;  /* 0x000800008048783b */ /* 0x000ea20000004200 */
[----:B------:R-:W-:Y:S01]  /*92b0*/  MUFU.EX2 R114, R114 ;  /* 0x0000007200727308 */ /* 0x000fe20000000800 */
[-C--:B------:R-:W-:Y:S01]  /*92c0*/  FMUL.FTZ R32, R88, R160.reuse ;  /* 0x000000a058207220 */ /* 0x080fe20000410000 */
[C---:B-----5:R-:W-:Y:S01]  /*92d0*/  HMMA.16816.F32.BF16 R56, R4.reuse, R60, R56 ;  /* 0x0000003c0438723c */ /* 0x060fe20000041838 */
        /* <DEDUP_REMOVED lines=8> */
[----:B------:R-:W-:Y:S01]  /*9360*/  FFMA.FTZ R109, R183, UR4, -R155 ;  /* 0x00000004b76d7c23 */ /* 0x000fe2000801089b */
[--C-:B------:R-:W-:Y:S01]  /*9370*/  FFMA.FTZ R108, R252, UR4, -R135.reuse ;  /* 0x00000004fc6c7c23 */ /* 0x100fe20008010887 */
[----:B------:R-:W-:Y:S01]  /*9380*/  MUFU.EX2 R113, R113 ;  /* 0x0000007100717308 */ /* 0x000fe20000000800 */
[-C--:B------:R-:W-:Y:S01]  /*9390*/  FMUL.FTZ R94, R94, R158.reuse ;  /* 0x0000009e5e5e7220 */ /* 0x080fe20000410000 */
[----:B------:R-:W-:Y:S01]  /*93a0*/  FMUL.FTZ R95, R95, R158 ;  /* 0x0000009e5f5f7220 */ /* 0x000fe20000410000 */
[-C--:B------:R-:W-:Y:S01]  /*93b0*/  FMUL.FTZ R76, R76, R160.reuse ;  /* 0x000000a04c4c7220 */ /* 0x080fe20000410000 */
[----:B------:R-:W5:Y:S01]  /*93c0*/  MUFU.EX2 R109, R109 ;  /* 0x0000006d006d7308 */ /* 0x000f620000000800 */
[C---:B------:R-:W-:Y:S01]  /*93d0*/  HMMA.16816.F32.BF16 R60, R4.reuse, R62, R116 ;  /* 0x0000003e043c723c */ /* 0x040fe20000041874 */
[--C-:B------:R-:W-:Y:S01]  /*93e0*/  FFMA.FTZ R117, R250, UR4, -R135.reuse ;  /* 0x00000004fa757c23 */ /* 0x100fe20008010887 */
[----:B------:R-:W-:Y:S01]  /*93f0*/  FFMA.FTZ R116, R248, UR4, -R135 ;  /* 0x00000004f8747c23 */ /* 0x000fe20008010887 */
[----:B------:R-:W-:Y:S01]  /*9400*/  MUFU.EX2 R108, R108 ;  /* 0x0000006c006c7308 */ /* 0x000fe20000000800 */
[----:B------:R-:W-:Y:S01]  /*9410*/  FMUL.FTZ R77, R77, R160 ;  /* 0x000000a04d4d7220 */ /* 0x000fe20000410000 */
[-C--:B------:R-:W-:Y:S01]  /*9420*/  FMUL.FTZ R78, R78, R158.reuse ;  /* 0x0000009e4e4e7220 */ /* 0x080fe20000410000 */
[----:B------:R-:W-:Y:S01]  /*9430*/  FMUL.FTZ R79, R79, R158 ;  /* 0x0000009e4f4f7220 */ /* 0x000fe20000410000 */
[----:B------:R-:W2:Y:S01]  /*9440*/  MUFU.EX2 R117, R117 ;  /* 0x0000007500757308 */ /* 0x000ea20000000800 */
[C---:B------:R-:W-:Y:S01]  /*9450*/  HMMA.16816.F32.BF16 R40, R4.reuse, R44, R40 ;  /* 0x0000002c0428723c */ /* 0x040fe20000041828 */
[-C--:B------:R-:W-:Y:S01]  /*9460*/  FMUL.FTZ R120, R120, R160.reuse ;  /* 0x000000a078787220 */ /* 0x080fe20000410000 */
[----:B------:R-:W-:Y:S01]  /*9470*/  FMUL.FTZ R121, R121, R160 ;  /* 0x000000a079797220 */ /* 0x000fe20000410000 */
[----:B------:R-:W2:Y:S01]  /*9480*/  MUFU.EX2 R116, R116 ;  /* 0x0000007400747308 */ /* 0x000ea20000000800 */
[-C--:B------:R-:W-:Y:S01]  /*9490*/  FMUL.FTZ R122, R122, R158.reuse ;  /* 0x0000009e7a7a7220 */ /* 0x080fe20000410000 */
[----:B------:R-:W-:Y:S01]  /*94a0*/  FMUL.FTZ R123, R123, R158 ;  /* 0x0000009e7b7b7220 */ /* 0x000fe20000410000 */
[----:B------:R-:W2:Y:S01]  /*94b0*/  LDSM.16.MT88.4 R80, [R200+0xc800] ;  /* 0x00c80000c850783b */ /* 0x000ea20000004200 */
[--C-:B------:R-:W-:Y:S01]  /*94c0*/  FFMA.FTZ R118, R244, UR4, -R155.reuse ;  /* 0x00000004f4767c23 */ /* 0x100fe2000801089b */
[C---:B------:R-:W-:Y:S01]  /*94d0*/  HMMA.16816.F32.BF16 R44, R4.reuse, R46, R100 ;  /* 0x0000002e042c723c */ /* 0x040fe20000041864 */
[--C-:B------:R-:W-:Y:S01]  /*94e0*/  FFMA.FTZ R119, R242, UR4, -R155.reuse ;  /* 0x00000004f2777c23 */ /* 0x100fe2000801089b */
[----:B------:R-:W-:Y:S01]  /*94f0*/  LDSM.16.MT88.4 R88, [R3+0x10800] ;  /* 0x010800000358783b */ /* 0x000fe20000004200 */
[--C-:B------:R-:W-:Y:S01]  /*9500*/  FFMA.FTZ R130, R228, UR4, -R155.reuse ;  /* 0x00000004e4827c23 */ /* 0x100fe2000801089b */
[----:B------:R-:W-:Y:S01]  /*9510*/  FFMA.FTZ R129, R230, UR4, -R155 ;  /* 0x00000004e6817c23 */ /* 0x000fe2000801089b */
[----:B------:R-:W-:Y:S01]  /*9520*/  MUFU.EX2 R118, R118 ;  /* 0x0000007600767308 */ /* 0x000fe20000000800 */
[----:B------:R-:W-:Y:S01]  /*9530*/  FFMA.FTZ R131, R218, UR4, -R135 ;  /* 0x00000004da837c23 */ /* 0x000fe20008010887 */
[----:B------:R-:W-:Y:S01]  /*9540*/  LDSM.16.MT88.4 R100, [R128+0x5800] ;  /* 0x005800008064783b */ /* 0x000fe20000004200 */
[C---:B---3--:R-:W-:Y:S01]  /*9550*/  HMMA.16816.F32.BF16 R24, R4.reuse, R28, R24 ;  /* 0x0000001c0418723c */ /* 0x048fe20000041818 */
[----:B------:R-:W-:Y:S01]  /*9560*/  MUFU.EX2 R119, R119 ;  /* 0x0000007700777308 */ /* 0x000fe20000000800 */
[--C-:B------:R-:W-:Y:S01]  /*9570*/  FFMA.FTZ R170, R214, UR4, -R155.reuse ;  /* 0x00000004d6aa7c23 */ /* 0x100fe2000801089b */
[----:B------:R-:W-:Y:S01]  /*9580*/  FFMA.FTZ R167, R212, UR4, -R155 ;  /* 0x00000004d4a77c23 */ /* 0x000fe2000801089b */
[--C-:B------:R-:W-:Y:S01]  /*9590*/  FFMA.FTZ R188, R196, UR4, -R135.reuse ;  /* 0x00000004c4bc7c23 */ /* 0x100fe20008010887 */
[----:B------:R-:W-:Y:S01]  /*95a0*/  MUFU.EX2 R130, R130 ;  /* 0x0000008200827308 */ /* 0x000fe20000000800 */
[--C-:B------:R-:W-:Y:S01]  /*95b0*/  FFMA.FTZ R169, R186, UR4, -R135.reuse ;  /* 0x00000004baa97c23 */ /* 0x100fe20008010887 */
[--C-:B------:R-:W-:Y:S01]  /*95c0*/  FFMA.FTZ R190, R190, UR4, -R135.reuse ;  /* 0x00000004bebe7c23 */ /* 0x100fe20008010887 */
[C---:B------:R-:W-:Y:S01]  /*95d0*/  HMMA.16816.F32.BF16 R28, R4.reuse, R30, R84 ;  /* 0x0000001e041c723c */ /* 0x040fe20000041854 */
[-C--:B------:R-:W-:Y:S01]  /*95e0*/  FMUL.FTZ R84, R124, R160.reuse ;  /* 0x000000a07c547220 */ /* 0x080fe20000410000 */
[----:B------:R-:W-:Y:S01]  /*95f0*/  FMUL.FTZ R85, R125, R160 ;  /* 0x000000a07d557220 */ /* 0x000fe20000410000 */
[-C--:B------:R-:W-:Y:S01]  /*9600*/  FMUL.FTZ R86, R126, R158.reuse ;  /* 0x0000009e7e567220 */ /* 0x080fe20000410000 */
[----:B------:R-:W-:Y:S01]  /*9610*/  FMUL.FTZ R87, R127, R158 ;  /* 0x0000009e7f577220 */ /* 0x000fe20000410000 */
[--C-:B------:R-:W-:Y:S01]  /*9620*/  FFMA.FTZ R124, R238, UR4, -R135.reuse ;  /* 0x00000004ee7c7c23 */ /* 0x100fe20008010887 */
[----:B------:R-:W-:Y:S01]  /*9630*/  FFMA.FTZ R125, R234, UR4, -R135 ;  /* 0x00000004ea7d7c23 */ /* 0x000fe20008010887 */
[--C-:B------:R-:W-:Y:S01]  /*9640*/  FFMA.FTZ R127, R226, UR4, -R155.reuse ;  /* 0x00000004e27f7c23 */ /* 0x100fe2000801089b */
[C---:B------:R-:W-:Y:S01]  /*9650*/  HMMA.16816.F32.BF16 R32, R4.reuse, R36, R32 ;  /* 0x000000240420723c */ /* 0x040fe20000041820 */
        /* <DEDUP_REMOVED lines=8> */
[----:B------:R-:W3:Y:S01]  /*96e0*/  LDSM.16.MT88.4 R92, [R128+0x4800] ;  /* 0x00480000805c783b */ /* 0x000ee20000004200 */
[----:B------:R-:W-:Y:S01]  /*96f0*/  MUFU.EX2 R125, R125 ;  /* 0x0000007d007d7308 */ /* 0x000fe20000000800 */
[----:B------:R-:W-:Y:S01]  /*9700*/  FFMA.FTZ R182, R182, UR4, -R155 ;  /* 0x00000004b6b67c23 */ /* 0x000fe2000801089b */
[--C-:B------:R-:W-:Y:S01]  /*9710*/  FFMA.FTZ R176, R176, UR4, -R135.reuse ;  /* 0x00000004b0b07c23 */ /* 0x100fe20008010887 */
[----:B------:R-:W-:Y:S01]  /*9720*/  FFMA.FTZ R172, R172, UR4, -R135 ;  /* 0x00000004acac7c23 */ /* 0x000fe20008010887 */
[----:B------:R-:W-:Y:S01]  /*9730*/  MUFU.EX2 R127, R127 ;  /* 0x0000007f007f7308 */ /* 0x000fe20000000800 */
[----:B------:R-:W-:Y:S01]  /*9740*/  FFMA.FTZ R105, R140, UR4, -R155 ;  /* 0x000000048c697c23 */ /* 0x000fe2000801089b */
[C---:B-1----:R-:W-:Y:S01]  /*9750*/  HMMA.16816.F32.BF16 R16, R4.reuse, R20, R16 ;  /* 0x000000140410723c */ /* 0x042fe20000041810 */
        /* <DEDUP_REMOVED lines=10> */
[--C-:B------:R-:W-:Y:S01]  /*9800*/  FFMA.FTZ R147, R147, UR4, -R155.reuse ;  /* 0x0000000493937c23 */ /* 0x100fe2000801089b */
[----:B------:R-:W-:Y:S01]  /*9810*/  FFMA.FTZ R144, R150, UR4, -R155 ;  /* 0x0000000496907c23 */ /* 0x000fe2000801089b */
[----:B------:R-:W-:Y:S01]  /*9820*/  FFMA.FTZ R133, R133, UR4, -R135 ;  /* 0x0000000485857c23 */ /* 0x000fe20008010887 */
[----:B------:R-:W-:Y:S01]  /*9830*/  MUFU.EX2 R131, R131 ;  /* 0x0000008300837308 */ /* 0x000fe20000000800 */
[----:B------:R-:W-:Y:S01]  /*9840*/  FFMA.FTZ R154, R221, R160, R154 ;  /* 0x000000a0dd9a7223 */ /* 0x000fe2000001009a */
[C---:B----4-:R-:W-:Y:S01]  /*9850*/  HMMA.16816.F32.BF16 R84, R4.reuse, R96, R84 ;  /* 0x000000600454723c */ /* 0x050fe20000041854 */
[----:B-----5:R-:W-:Y:S01]  /*9860*/  F2FP.BF16.F32.PACK_AB R96, R114, R109 ;  /* 0x0000006d7260723e */ /* 0x020fe200000010ff */
[----:B------:R-:W-:Y:S01]  /*9870*/  MUFU.EX2 R164, R164 ;  /* 0x000000a400a47308 */ /* 0x000fe20000000800 */
[----:B--2---:R-:W-:Y:S01]  /*9880*/  F2FP.BF16.F32.PACK_AB R97, R117, R108 ;  /* 0x0000006c7561723e */ /* 0x004fe200000010ff */
[----:B------:R-:W-:Y:S01]  /*9890*/  FFMA.FTZ R219, R219, R158, R134 ;  /* 0x0000009edbdb7223 */ /* 0x000fe20000010086 */
[----:B------:R-:W-:Y:S01]  /*98a0*/  FADD.FTZ R153, R153, R154 ;  /* 0x0000009a99997221 */ /* 0x000fe20000010000 */
[----:B------:R-:W-:Y:S02]  /*98b0*/  MUFU.EX2 R168, R168 ;  /* 0x000000a800a87308 */ /* 0x000fe40000000800 */
[----:B------:R-:W-:Y:S01]  /*98c0*/  HMMA.16816.F32.BF16 R4, R4, R98, R120 ;  /* 0x000000620404723c */ /* 0x000fe20000041878 */
[----:B------:R-:W-:Y:S01]  /*98d0*/  F2FP.BF16.F32.PACK_AB R98, R112, R115 ;  /* 0x000000737062723e */ /* 0x000fe200000010ff */
[--C-:B------:R-:W-:Y:S01]  /*98e0*/  FFMA.FTZ R121, R240, UR4, -R155.reuse ;  /* 0x00000004f0797c23 */ /* 0x100fe2000801089b */
[----:B------:R-:W-:Y:S01]  /*98f0*/  F2FP.BF16.F32.PACK_AB R99, R113, R116 ;  /* 0x000000747163723e */ /* 0x000fe200000010ff */
[----:B------:R-:W-:Y:S01]  /*9900*/  FFMA.FTZ R120, R246, UR4, -R155 ;  /* 0x00000004f6787c23 */ /* 0x000fe2000801089b */
[--C-:B------:R-:W-:Y:S01]  /*9910*/  FFMA.FTZ R123, R236, UR4, -R135.reuse ;  /* 0x00000004ec7b7c23 */ /* 0x100fe20008010887 */
[----:B------:R-:W-:Y:S01]  /*9920*/  FFMA.FTZ R122, R232, UR4, -R135 ;  /* 0x00000004e87a7c23 */ /* 0x000fe20008010887 */
[----:B------:R-:W-:Y:S01]  /*9930*/  MUFU.EX2 R165, R165 ;  /* 0x000000a500a57308 */ /* 0x000fe20000000800 */
[----:B------:R-:W-:Y:S01]  /*9940*/  FADD.FTZ R219, R0, R219 ;  /* 0x000000db00db7221 */ /* 0x000fe20000010000 */
[----:B------:R-:W-:Y:S01]  /*9950*/  FADD.FTZ R152, R152, R153 ;  /* 0x0000009998987221 */ /* 0x000fe20000010000 */
[----:B------:R-:W-:Y:S01]  /*9960*/  HMMA.16816.F32.BF16 R40, R96, R64, R40 ;  /* 0x000000406028723c */ /* 0x000fe20000041828 */
[----:B------:R-:W1:Y:S01]  /*9970*/  MUFU.EX2 R121, R121 ;  /* 0x0000007900797308 */ /* 0x000e620000000800 */
[----:B------:R-:W-:Y:S01]  /*9980*/  FADD.FTZ R132, R132, R219 ;  /* 0x000000db84847221 */ /* 0x000fe20000010000 */
[----:B------:R-:W-:-:S02]  /*9990*/  FADD.FTZ R152, R151, R152 ;  /* 0x0000009897987221 */ /* 0x000fc40000010000 */
[----:B------:R-:W-:Y:S01]  /*99a0*/  MUFU.EX2 R120, R120 ;  /* 0x0000007800787308 */ /* 0x000fe20000000800 */
[----:B------:R-:W-:Y:S01]  /*99b0*/  FADD.FTZ R159, R159, R132 ;  /* 0x000000849f9f7221 */ /* 0x000fe20000010000 */
[----:B------:R-:W-:Y:S01]  /*99c0*/  MOV R132, R157 ;  /* 0x0000009d00847202 */ /* 0x000fe20000000f00 */
[----:B------:R-:W-:Y:S01]  /*99d0*/  HMMA.16816.F32.BF16 R44, R96, R66, R44 ;  /* 0x00000042602c723c */ /* 0x000fe2000004182c */
[----:B------:R-:W2:Y:S01]  /*99e0*/  LDSM.16.MT88.4 R64, [R161+0x4800] ;  /* 0x00480000a140783b */ /* 0x000ea20000004200 */
[----:B------:R-:W4:Y:S01]  /*99f0*/  MUFU.EX2 R123, R123 ;  /* 0x0000007b007b7308 */ /* 0x000f220000000800 */
[----:B------:R-:W-:-:S03]  /*9a00*/  FADD.FTZ R0, R108, R159 ;  /* 0x0000009f6c007221 */ /* 0x000fc60000010000 */
[----:B------:R-:W5:Y:S01]  /*9a10*/  MUFU.EX2 R122, R122 ;  /* 0x0000007a007a7308 */ /* 0x000f620000000800 */
[----:B------:R-:W-:Y:S01]  /*9a20*/  FADD.FTZ R117, R117, R0 ;  /* 0x0000000075757221 */ /* 0x000fe20000010000 */
[----:B------:R-:W-:Y:S02]  /*9a30*/  HMMA.16816.F32.BF16 R32, R96, R68, R32 ;  /* 0x000000446020723c */ /* 0x000fe40000041820 */
[----:B------:R-:W-:Y:S01]  /*9a40*/  MUFU.EX2 R170, R170 ;  /* 0x000000aa00aa7308 */ /* 0x000fe20000000800 */
[----:B------:R-:W-:-:S03]  /*9a50*/  FADD.FTZ R116, R116, R117 ;  /* 0x0000007574747221 */ /* 0x000fc60000010000 */
[----:B------:R-:W-:Y:S01]  /*9a60*/  MUFU.EX2 R167, R167 ;  /* 0x000000a700a77308 */ /* 0x000fe20000000800 */
[----:B------:R-:W-:Y:S01]  /*9a70*/  FADD.FTZ R116, R113, R116 ;  /* 0x0000007471747221 */ /* 0x000fe20000010000 */
[C---:B------:R-:W-:Y:S01]  /*9a80*/  HMMA.16816.F32.BF16 R36, R96.reuse, R70, R36 ;  /* 0x000000466024723c */ /* 0x040fe20000041824 */
[----:B------:R-:W5:Y:S01]  /*9a90*/  LDSM.16.MT88.4 R68, [R200+0xd000] ;  /* 0x00d00000c844783b */ /* 0x000f620000004200 */
[----:B------:R-:W-:Y:S04]  /*9aa0*/  MUFU.EX2 R171, R171 ;  /* 0x000000ab00ab7308 */ /* 0x000fe80000000800 */
[----:B------:R-:W5:Y:S02]  /*9ab0*/  MUFU.EX2 R188, R188 ;  /* 0x000000bc00bc7308 */ /* 0x000f640000000800 */
[C---:B------:R-:W-:Y:S02]  /*9ac0*/  HMMA.16816.F32.BF16 R24, R96.reuse, R72, R24 ;  /* 0x000000486018723c */ /* 0x040fe40000041818 */
[----:B------:R-:W-:Y:S04]  /*9ad0*/  MUFU.EX2 R186, R190 ;  /* 0x000000be00ba7308 */ /* 0x000fe80000000800 */
[----:B------:R-:W5:Y:S02]  /*9ae0*/  MUFU.EX2 R169, R169 ;  /* 0x000000a900a97308 */ /* 0x000f640000000800 */
        /* <DEDUP_REMOVED lines=9> */
[----:B------:R1:W-:Y:S04]  /*9b80*/  MUFU.EX2 R162, R172 ;  /* 0x000000ac00a27308 */ /* 0x0003e80000000800 */
[----:B------:R-:W-:Y:S02]  /*9b90*/  MUFU.EX2 R179, R179 ;  /* 0x000000b300b37308 */ /* 0x000fe40000000800 */
[C---:B---3--:R-:W-:Y:S02]  /*9ba0*/  HMMA.16816.F32.BF16 R56, R96.reuse, R92, R56 ;  /* 0x0000005c6038723c */ /* 0x048fe40000041838 */
[----:B------:R-:W-:Y:S04]  /*9bb0*/  MUFU.EX2 R143, R143 ;  /* 0x0000008f008f7308 */ /* 0x000fe80000000800 */
[----:B------:R-:W-:Y:S02]  /*9bc0*/  MUFU.EX2 R139, R104 ;  /* 0x00000068008b7308 */ /* 0x000fe40000000800 */
[C---:B------:R-:W-:Y:S01]  /*9bd0*/  HMMA.16816.F32.BF16 R60, R96.reuse, R94, R60 ;  /* 0x0000005e603c723c */ /* 0x040fe2000004183c */
[----:B------:R-:W3:Y:S01]  /*9be0*/  LDSM.16.MT88.4 R92, [R3+0x11000] ;  /* 0x01100000035c783b */ /* 0x000ee20000004200 */
[----:B-1----:R-:W-:Y:S01]  /*9bf0*/  FFMA.FTZ R172, R136, UR4, -R135 ;  /* 0x0000000488ac7c23 */ /* 0x002fe20008010887 */
[----:B------:R-:W-:Y:S04]  /*9c00*/  MUFU.EX2 R140, R140 ;  /* 0x0000008c008c7308 */ /* 0x000fe80000000800 */
[----:B------:R-:W-:Y:S01]  /*9c10*/  MUFU.EX2 R136, R105 ;  /* 0x0000006900887308 */ /* 0x000fe20000000800 */
[----:B--2---:R-:W-:Y:S01]  /*9c20*/  HMMA.16816.F32.BF16 R84, R96, R64, R84 ;  /* 0x000000406054723c */ /* 0x004fe20000041854 */
[----:B------:R-:W-:-:S02]  /*9c30*/  F2FP.BF16.F32.PACK_AB R64, R118, R121 ;  /* 0x000000797640723e */ /* 0x000fc400000010ff */
[----:B----4-:R-:W-:Y:S01]  /*9c40*/  F2FP.BF16.F32.PACK_AB R65, R124, R123 ;  /* 0x0000007b7c41723e */ /* 0x010fe200000010ff */
[----:B------:R-:W-:Y:S01]  /*9c50*/  MUFU.EX2 R172, R172 ;  /* 0x000000ac00ac7308 */ /* 0x000fe20000000800 */
[----:B------:R-:W-:-:S03]  /*9c60*/  FADD.FTZ R123, R123, R116 ;  /* 0x000000747b7b7221 */ /* 0x000fc60000010000 */
[C---:B------:R-:W-:Y:S01]  /*9c70*/  HMMA.16816.F32.BF16 R4, R96.reuse, R66, R4 ;  /* 0x000000426004723c */ /* 0x040fe20000041804 */
[----:B------:R-:W-:Y:S01]  /*9c80*/  F2FP.BF16.F32.PACK_AB R66, R119, R120 ;  /* 0x000000787742723e */ /* 0x000fe200000010ff */
[----:B------:R-:W-:Y:S01]  /*9c90*/  MUFU.EX2 R141, R141 ;  /* 0x0000008d008d7308 */ /* 0x000fe20000000800 */
[----:B-----5:R-:W-:Y:S01]  /*9ca0*/  F2FP.BF16.F32.PACK_AB R67, R122, R125 ;  /* 0x0000007d7a43723e */ /* 0x020fe200000010ff */
[----:B------:R-:W-:Y:S02]  /*9cb0*/  FADD.FTZ R124, R124, R123 ;  /* 0x0000007b7c7c7221 */ /* 0x000fe40000010000 */
[----:B------:R-:W-:Y:S02]  /*9cc0*/  MUFU.EX2 R142, R142 ;  /* 0x0000008e008e7308 */ /* 0x000fe40000000800 */
[C---:B------:R-:W-:Y:S01]  /*9cd0*/  HMMA.16816.F32.BF16 R16, R96.reuse, R76, R16 ;  /* 0x0000004c6010723c */ /* 0x040fe20000041810 */
[----:B------:R-:W-:Y:S01]  /*9ce0*/  FADD.FTZ R125, R125, R124 ;  /* 0x0000007c7d7d7221 */ /* 0x000fe20000010000 */
[----:B------:R-:W-:Y:S03]  /*9cf0*/  MUFU.EX2 R147, R147 ;  /* 0x0000009300937308 */ /* 0x000fe60000000800 */
[----:B------:R-:W-:Y:S01]  /*9d00*/  FADD.FTZ R125, R122, R125 ;  /* 0x0000007d7a7d7221 */ /* 0x000fe20000010000 */
[----:B------:R-:W-:Y:S02]  /*9d10*/  MUFU.EX2 R144, R144 ;  /* 0x0000009000907308 */ /* 0x000fe40000000800 */
[C---:B------:R-:W-:Y:S01]  /*9d20*/  HMMA.16816.F32.BF16 R20, R96.reuse, R78, R20 ;  /* 0x0000004e6014723c */ /* 0x040fe20000041814 */
[----:B------:R-:W1:Y:S07]  /*9d30*/  LDSM.16.MT88.4 R76, [R161+0x1000] ;  /* 0x00100000a14c783b */ /* 0x000e6e0000004200 */
[C---:B------:R-:W-:Y:S08]  /*9d40*/  HMMA.16816.F32.BF16 R48, R96.reuse, R88, R48 ;  /* 0x000000586030723c */ /* 0x040ff00000041830 */
[----:B------:R-:W-:Y:S01]  /*9d50*/  HMMA.16816.F32.BF16 R52, R96, R90, R52 ;  /* 0x0000005a6034723c */ /* 0x000fe20000041834 */
[----:B------:R-:W2:Y:S04]  /*9d60*/  LDSM.16.MT88.4 R88, [R3+0xd000] ;  /* 0x00d000000358783b */ /* 0x000ea80000004200 */
[----:B------:R-:W4:Y:S03]  /*9d70*/  LDSM.16.MT88.4 R96, [R128+0x5000] ;  /* 0x005000008060783b */ /* 0x000f260000004200 */
        /* <DEDUP_REMOVED lines=15> */
[C---:B------:R-:W-:Y:S08]  /*9e70*/  HMMA.16816.F32.BF16 R24, R64.reuse, R80, R24 ;  /* 0x000000504018723c */ /* 0x040ff00000041818 */
[C---:B------:R-:W-:Y:S01]  /*9e80*/  HMMA.16816.F32.BF16 R28, R64.reuse, R82, R28 ;  /* 0x00000052401c723c */ /* 0x040fe2000004181c */
[----:B------:R-:W2:Y:S07]  /*9e90*/  LDSM.16.MT88.4 R80, [R128+0x1800] ;  /* 0x001800008050783b */ /* 0x000eae0000004200 */
[C---:B----4-:R-:W-:Y:S08]  /*9ea0*/  HMMA.16816.F32.BF16 R56, R64.reuse, R96, R56 ;  /* 0x000000604038723c */ /* 0x050ff00000041838 */
[C---:B------:R-:W-:Y:S01]  /*9eb0*/  HMMA.16816.F32.BF16 R60, R64.reuse, R98, R60 ;  /* 0x00000062403c723c */ /* 0x040fe2000004183c */
[----:B------:R-:W4:Y:S07]  /*9ec0*/  LDSM.16.MT88.4 R96, [R3+0x11800] ;  /* 0x011800000360783b */ /* 0x000f2e0000004200 */
[C---:B-----5:R-:W-:Y:S08]  /*9ed0*/  HMMA.16816.F32.BF16 R84, R64.reuse, R68, R84 ;  /* 0x000000444054723c */ /* 0x060ff00000041854 */
[----:B------:R-:W-:Y:S01]  /*9ee0*/  HMMA.16816.F32.BF16 R4, R64, R70, R4 ;  /* 0x000000464004723c */ /* 0x000fe20000041804 */
[----:B------:R-:W-:Y:S01]  /*9ef0*/  F2FP.BF16.F32.PACK_AB R64, R130, R127 ;  /* 0x0000007f8240723e */ /* 0x000fe200000010ff */
[----:B------:R-:W5:Y:S01]  /*9f00*/  LDSM.16.MT88.4 R68, [R161+0x5800] ;  /* 0x00580000a144783b */ /* 0x000f620000004200 */
[----:B------:R-:W-:Y:S01]  /*9f10*/  F2FP.BF16.F32.PACK_AB R65, R163, R166 ;  /* 0x000000a6a341723e */ /* 0x000fe200000010ff */
[----:B------:R-:W-:Y:S01]  /*9f20*/  FADD.FTZ R166, R166, R125 ;  /* 0x0000007da6a67221 */ /* 0x000fe20000010000 */
[----:B------:R-:W-:-:S02]  /*9f30*/  F2FP.BF16.F32.PACK_AB R66, R126, R129 ;  /* 0x000000817e42723e */ /* 0x000fc400000010ff */
[----:B------:R-:W-:Y:S01]  /*9f40*/  F2FP.BF16.F32.PACK_AB R67, R164, R131 ;  /* 0x00000083a443723e */ /* 0x000fe200000010ff */
[----:B------:R-:W-:-:S06]  /*9f50*/  FADD.FTZ R166, R163, R166 ;  /* 0x000000a6a3a67221 */ /* 0x000fcc0000010000 */
[C---:B------:R-:W-:Y:S08]  /*9f60*/  HMMA.16816.F32.BF16 R40, R64.reuse, R72, R40 ;  /* 0x000000484028723c */ /* 0x040ff00000041828 */
[C---:B------:R-:W-:Y:S01]  /*9f70*/  HMMA.16816.F32.BF16 R44, R64.reuse, R74, R44 ;  /* 0x0000004a402c723c */ /* 0x040fe2000004182c */
[----:B------:R-:W5:Y:S07]  /*9f80*/  LDSM.16.MT88.4 R72, [R200+0xe000] ;  /* 0x00e00000c848783b */ /* 0x000f6e0000004200 */
[C---:B---3--:R-:W-:Y:S08]  /*9f90*/  HMMA.16816.F32.BF16 R8, R64.reuse, R92, R8 ;  /* 0x0000005c4008723c */ /* 0x048ff00000041808 */
[C---:B------:R-:W-:Y:S01]  /*9fa0*/  HMMA.16816.F32.BF16 R12, R64.reuse, R94, R12 ;  /* 0x0000005e400c723c */ /* 0x040fe2000004180c */
[----:B------:R-:W-:Y:S07]  /*9fb0*/  LDSM.16.MT88.4 R92, [R3+0xe000] ;  /* 0x00e00000035c783b */ /* 0x000fee0000004200 */
[C---:B-1----:R-:W-:Y:S08]  /*9fc0*/  HMMA.16816.F32.BF16 R32, R64.reuse, R76, R32 ;  /* 0x0000004c4020723c */ /* 0x042ff00000041820 */
[C---:B------:R-:W-:Y:S01]  /*9fd0*/  HMMA.16816.F32.BF16 R36, R64.reuse, R78, R36 ;  /* 0x0000004e4024723c */ /* 0x040fe20000041824 */
[----:B------:R-:W1:Y:S07]  /*9fe0*/  LDSM.16.MT88.4 R76, [R200+0x12000] ;  /* 0x01200000c84c783b */ /* 0x000e6e0000004200 */
[C---:B--2---:R-:W-:Y:S08]  /*9ff0*/  HMMA.16816.F32.BF16 R16, R64.reuse, R88, R16 ;  /* 0x000000584010723c */ /* 0x044ff00000041810 */
[C---:B------:R-:W-:Y:S01]  /*a000*/  HMMA.16816.F32.BF16 R20, R64.reuse, R90, R20 ;  /* 0x0000005a4014723c */ /* 0x040fe20000041814 */
[----:B------:R-:W-:Y:S07]  /*a010*/  LDSM.16.MT88.4 R88, [R128+0x2000] ;  /* 0x002000008058783b */ /* 0x000fee0000004200 */
[C---:B------:R-:W-:Y:S08]  /*a020*/  HMMA.16816.F32.BF16 R24, R64.reuse, R80, R24 ;  /* 0x000000504018723c */ /* 0x040ff00000041818 */
[C---:B------:R-:W-:Y:S01]  /*a030*/  HMMA.16816.F32.BF16 R28, R64.reuse, R82, R28 ;  /* 0x00000052401c723c */ /* 0x040fe2000004181c */
[----:B------:R-:W-:Y:S07]  /*a040*/  LDSM.16.MT88.4 R80, [R161+0x2000] ;  /* 0x00200000a150783b */ /* 0x000fee0000004200 */
[C---:B----4-:R-:W-:Y:S08]  /*a050*/  HMMA.16816.F32.BF16 R48, R64.reuse, R96, R48 ;  /* 0x000000604030723c */ /* 0x050ff00000041830 */
[C---:B------:R-:W-:Y:S01]  /*a060*/  HMMA.16816.F32.BF16 R52, R64.reuse, R98, R52 ;  /* 0x000000624034723c */ /* 0x040fe20000041834 */
[----:B------:R-:W2:Y:S07]  /*a070*/  LDSM.16.MT88.4 R96, [R3+0x12000] ;  /* 0x012000000360783b */ /* 0x000eae0000004200 */
[----:B------:R-:W-:Y:S01]  /*a080*/  HMMA.16816.F32.BF16 R56, R64, R100, R56 ;  /* 0x000000644038723c */ /* 0x000fe20000041838 */
[----:B------:R-:W-:-:S02]  /*a090*/  FFMA.FTZ R100, R180, UR4, -R155 ;  /* 0x00000004b4647c23 */ /* 0x000fc4000801089b */
[----:B------:R-:W3:Y:S04]  /*a0a0*/  MUFU.EX2 R180, R182 ;  /* 0x000000b600b47308 */ /* 0x000ee80000000800 */
[----:B------:R4:W3:Y:S01]  /*a0b0*/  MUFU.EX2 R178, R100 ;  /* 0x0000006400b27308 */ /* 0x0008e20000000800 */
[C---:B------:R-:W-:Y:S08]  /*a0c0*/  HMMA.16816.F32.BF16 R60, R64.reuse, R102, R60 ;  /* 0x00000066403c723c */ /* 0x040ff0000004183c */
[C---:B-----5:R-:W-:Y:S01]  /*a0d0*/  HMMA.16816.F32.BF16 R84, R64.reuse, R68, R84 ;  /* 0x000000444054723c */ /* 0x060fe20000041854 */
[----:B----4-:R-:W-:Y:S07]  /*a0e0*/  LDSM.16.MT88.4 R100, [R3+0x12800] ;  /* 0x012800000364783b */ /* 0x010fee0000004200 */
[----:B------:R-:W-:Y:S01]  /*a0f0*/  HMMA.16816.F32.BF16 R4, R64, R70, R4 ;  /* 0x000000464004723c */ /* 0x000fe20000041804 */
[----:B------:R-:W-:Y:S01]  /*a100*/  F2FP.BF16.F32.PACK_AB R64, R165, R168 ;  /* 0x000000a8a540723e */ /* 0x000fe200000010ff */
[----:B------:R-:W4:Y:S01]  /*a110*/  LDSM.16.MT88.4 R68, [R128+0x6000] ;  /* 0x006000008044783b */ /* 0x000f220000004200 */
[----:B------:R-:W-:-:S02]  /*a120*/  F2FP.BF16.F32.PACK_AB R65, R188, R171 ;  /* 0x000000abbc41723e */ /* 0x000fc400000010ff */
[----:B------:R-:W-:Y:S02]  /*a130*/  F2FP.BF16.F32.PACK_AB R66, R167, R170 ;  /* 0x000000aaa742723e */ /* 0x000fe400000010ff */
[----:B------:R-:W-:-:S07]  /*a140*/  F2FP.BF16.F32.PACK_AB R67, R169, R186 ;  /* 0x000000baa943723e */ /* 0x000fce00000010ff */
        /* <DEDUP_REMOVED lines=12> */
[C---:B------:R-:W-:Y:S08]  /*a210*/  HMMA.16816.F32.BF16 R24, R64.reuse, R88, R24 ;  /* 0x000000584018723c */ /* 0x040ff00000041818 */
[C---:B------:R-:W-:Y:S01]  /*a220*/  HMMA.16816.F32.BF16 R28, R64.reuse, R90, R28 ;  /* 0x0000005a401c723c */ /* 0x040fe2000004181c */
[----:B------:R-:W-:Y:S07]  /*a230*/  LDSM.16.MT88.4 R88, [R128+0x2800] ;  /* 0x002800008058783b */ /* 0x000fee0000004200 */
[C---:B------:R-:W-:Y:S08]  /*a240*/  HMMA.16816.F32.BF16 R32, R64.reuse, R80, R32 ;  /* 0x000000504020723c */ /* 0x040ff00000041820 */
[C---:B------:R-:W-:Y:S01]  /*a250*/  HMMA.16816.F32.BF16 R36, R64.reuse, R82, R36 ;  /* 0x000000524024723c */ /* 0x040fe20000041824 */
[----:B------:R-:W-:Y:S07]  /*a260*/  LDSM.16.MT88.4 R80, [R161+0x2800] ;  /* 0x00280000a150783b */ /* 0x000fee0000004200 */
[----:B----4-:R-:W-:Y:S01]  /*a270*/  HMMA.16816.F32.BF16 R56, R64, R68, R56 ;  /* 0x000000444038723c */ /* 0x010fe20000041838 */
[----:B---3--:R-:W-:-:S02]  /*a280*/  F2FP.BF16.F32.PACK_AB R68, R180, R173 ;  /* 0x000000adb444723e */ /* 0x008fc400000010ff */
[----:B------:R-:W-:-:S05]  /*a290*/  F2FP.BF16.F32.PACK_AB R69, R177, R174 ;  /* 0x000000aeb145723e */ /* 0x000fca00000010ff */
[----:B------:R-:W-:Y:S01]  /*a2a0*/  HMMA.16816.F32.BF16 R60, R64, R70, R60 ;  /* 0x00000046403c723c */ /* 0x000fe2000004183c */
[----:B------:R-:W-:Y:S02]  /*a2b0*/  F2FP.BF16.F32.PACK_AB R70, R175, R178 ;  /* 0x000000b2af46723e */ /* 0x000fe400000010ff */
[----:B------:R-:W-:-:S05]  /*a2c0*/  F2FP.BF16.F32.PACK_AB R71, R179, R162 ;  /* 0x000000a2b347723e */ /* 0x000fca00000010ff */
[C---:B-----5:R-:W-:Y:S08]  /*a2d0*/  HMMA.16816.F32.BF16 R84, R64.reuse, R72, R84 ;  /* 0x000000484054723c */ /* 0x060ff00000041854 */
[----:B------:R-:W-:Y:S01]  /*a2e0*/  HMMA.16816.F32.BF16 R4, R64, R74, R4 ;  /* 0x0000004a4004723c */ /* 0x000fe20000041804 */
[----:B------:R-:W3:Y:S04]  /*a2f0*/  LDSM.16.MT88.4 R64, [R128+0x6800] ;  /* 0x006800008040783b */ /* 0x000ee80000004200 */
[----:B------:R-:W4:Y:S03]  /*a300*/  LDSM.16.MT88.4 R72, [R161+0x6800] ;  /* 0x00680000a148783b */ /* 0x000f260000004200 */
[C---:B-1----:R-:W-:Y:S08]  /*a310*/  HMMA.16816.F32.BF16 R40, R68.reuse, R76, R40 ;  /* 0x0000004c4428723c */ /* 0x042ff00000041828 */
[C---:B------:R-:W-:Y:S01]  /*a320*/  HMMA.16816.F32.BF16 R44, R68.reuse, R78, R44 ;  /* 0x0000004e442c723c */ /* 0x040fe2000004182c */
[----:B------:R-:W1:Y:S07]  /*a330*/  LDSM.16.MT88.4 R76, [R3+0xf000] ;  /* 0x00f00000034c783b */ /* 0x000e6e0000004200 */
[C---:B--2---:R-:W-:Y:S01]  /*a340*/  HMMA.16816.F32.BF16 R8, R68.reuse, R96, R8 ;  /* 0x000000604408723c */ /* 0x044fe20000041808 */
[--C-:B------:R-:W-:Y:S01]  /*a350*/  FFMA.FTZ R96, R138, UR4, -R155.reuse ;  /* 0x000000048a607c23 */ /* 0x100fe2000801089b */
[--C-:B------:R-:W-:Y:S01]  /*a360*/  FFMA.FTZ R138, R137, UR4, -R155.reuse ;  /* 0x00000004898a7c23 */ /* 0x100fe2000801089b */
[----:B------:R-:W-:Y:S01]  /*a370*/  FFMA.FTZ R155, R149, UR4, -R155 ;  /* 0x00000004959b7c23 */ /* 0x000fe2000801089b */
[----:B------:R-:W-:Y:S01]  /*a380*/  FFMA.FTZ R149, R145, UR4, -R135 ;  /* 0x0000000491957c23 */ /* 0x000fe20008010887 */
[----:B------:R2:W-:Y:S03]  /*a390*/  MUFU.EX2 R137, R96 ;  /* 0x0000006000897308 */ /* 0x0005e60000000800 */
[C---:B------:R-:W-:Y:S01]  /*a3a0*/  HMMA.16816.F32.BF16 R16, R68.reuse, R92, R16 ;  /* 0x0000005c4410723c */ /* 0x040fe20000041810 */
[----:B------:R-:W5:Y:S04]  /*a3b0*/  MUFU.EX2 R138, R138 ;  /* 0x0000008a008a7308 */ /* 0x000f680000000800 */
[----:B------:R-:W-:Y:S03]  /*a3c0*/  MUFU.EX2 R145, R155 ;  /* 0x0000009b00917308 */ /* 0x000fe60000000800 */
[C---:B------:R-:W-:Y:S01]  /*a3d0*/  HMMA.16816.F32.BF16 R20, R68.reuse, R94, R20 ;  /* 0x0000005e4414723c */ /* 0x040fe20000041814 */
[----:B------:R-:W-:Y:S01]  /*a3e0*/  MUFU.EX2 R149, R149 ;  /* 0x0000009500957308 */ /* 0x000fe20000000800 */
[----:B------:R-:W-:Y:S06]  /*a3f0*/  LDSM.16.MT88.4 R92, [R128+0x3000] ;  /* 0x00300000805c783b */ /* 0x000fec0000004200 */
[C---:B---3--:R-:W-:Y:S08]  /*a400*/  HMMA.16816.F32.BF16 R56, R68.reuse, R64, R56 ;  /* 0x000000404438723c */ /* 0x048ff00000041838 */
[C---:B------:R-:W-:Y:S01]  /*a410*/  HMMA.16816.F32.BF16 R60, R68.reuse, R66, R60 ;  /* 0x00000042443c723c */ /* 0x040fe2000004183c */
[----:B------:R-:W3:Y:S07]  /*a420*/  LDSM.16.MT88.4 R64, [R128+0x7000] ;  /* 0x007000008040783b */ /* 0x000eee0000004200 */
[C---:B------:R-:W-:Y:S08]  /*a430*/  HMMA.16816.F32.BF16 R48, R68.reuse, R100, R48 ;  /* 0x000000644430723c */ /* 0x040ff00000041830 */
[C---:B------:R-:W-:Y:S01]  /*a440*/  HMMA.16816.F32.BF16 R52, R68.reuse, R102, R52 ;  /* 0x000000664434723c */ /* 0x040fe20000041834 */
[----:B------:R-:W3:Y:S07]  /*a450*/  LDSM.16.MT88.4 R100, [R3+0x13000] ;  /* 0x013000000364783b */ /* 0x000eee0000004200 */
[C---:B------:R-:W-:Y:S01]  /*a460*/  HMMA.16816.F32.BF16 R12, R68.reuse, R98, R12 ;  /* 0x00000062440c723c */ /* 0x040fe2000004180c */
[----:B--2---:R-:W-:Y:S07]  /*a470*/  LDSM.16.MT88.4 R96, [R200+0x13000] ;  /* 0x01300000c860783b */ /* 0x004fee0000004200 */
[C---:B------:R-:W-:Y:S08]  /*a480*/  HMMA.16816.F32.BF16 R24, R68.reuse, R88, R24 ;  /* 0x000000584418723c */ /* 0x040ff00000041818 */
[C---:B------:R-:W-:Y:S01]  /*a490*/  HMMA.16816.F32.BF16 R28, R68.reuse, R90, R28 ;  /* 0x0000005a441c723c */ /* 0x040fe2000004181c */
[----:B------:R-:W-:Y:S07]  /*a4a0*/  LDSM.16.MT88.4 R88, [R161+0x3000] ;  /* 0x00300000a158783b */ /* 0x000fee0000004200 */
[C---:B------:R-:W-:Y:S08]  /*a4b0*/  HMMA.16816.F32.BF16 R32, R68.reuse, R80, R32 ;  /* 0x000000504420723c */ /* 0x040ff00000041820 */
[C---:B------:R-:W-:Y:S01]  /*a4c0*/  HMMA.16816.F32.BF16 R36, R68.reuse, R82, R36 ;  /* 0x000000524424723c */ /* 0x040fe20000041824 */
[----:B------:R-:W-:Y:S07]  /*a4d0*/  LDSM.16.MT88.4 R80, [R200+0xf000] ;  /* 0x00f00000c850783b */ /* 0x000fee0000004200 */
[C---:B----4-:R-:W-:Y:S08]  /*a4e0*/  HMMA.16816.F32.BF16 R84, R68.reuse, R72, R84 ;  /* 0x000000484454723c */ /* 0x050ff00000041854 */
[----:B------:R-:W-:Y:S01]  /*a4f0*/  HMMA.16816.F32.BF16 R4, R68, R74, R4 ;  /* 0x0000004a4404723c */ /* 0x000fe20000041804 */
[----:B-----5:R-:W-:Y:S01]  /*a500*/  F2FP.BF16.F32.PACK_AB R68, R138, R137 ;  /* 0x000000898a44723e */ /* 0x020fe200000010ff */
[----:B------:R-:W2:Y:S01]  /*a510*/  LDSM.16.MT88.4 R72, [R161+0x7000] ;  /* 0x00700000a148783b */ /* 0x000ea20000004200 */
[----:B------:R-:W-:-:S02]  /*a520*/  F2FP.BF16.F32.PACK_AB R69, R139, R172 ;  /* 0x000000ac8b45723e */ /* 0x000fc400000010ff */
[----:B------:R-:W-:Y:S02]  /*a530*/  F2FP.BF16.F32.PACK_AB R70, R136, R143 ;  /* 0x0000008f8846723e */ /* 0x000fe400000010ff */
[----:B------:R-:W-:-:S07]  /*a540*/  F2FP.BF16.F32.PACK_AB R71, R141, R140 ;  /* 0x0000008c8d47723e */ /* 0x000fce00000010ff */
[C---:B-1----:R-:W-:Y:S08]  /*a550*/  HMMA.16816.F32.BF16 R16, R68.reuse, R76, R16 ;  /* 0x0000004c4410723c */ /* 0x042ff00000041810 */
[C---:B------:R-:W-:Y:S01]  /*a560*/  HMMA.16816.F32.BF16 R20, R68.reuse, R78, R20 ;  /* 0x0000004e4414723c */ /* 0x040fe20000041814 */
[----:B------:R-:W1:Y:S07]  /*a570*/  LDSM.16.MT88.4 R76, [R3+0xf800] ;  /* 0x00f80000034c783b */ /* 0x000e6e0000004200 */
[----:B---3--:R-:W-:Y:S01]  /*a580*/  HMMA.16816.F32.BF16 R56, R68, R64, R56 ;  /* 0x000000404438723c */ /* 0x008fe20000041838 */
[--C-:B------:R-:W-:Y:S01]  /*a590*/  FFMA.FTZ R64, R148, UR4, -R135.reuse ;  /* 0x0000000494407c23 */ /* 0x100fe20008010887 */
[----:B------:R-:W-:-:S05]  /*a5a0*/  FFMA.FTZ R65, R146, UR4, -R135 ;  /* 0x0000000492417c23 */ /* 0x000fca0008010887 */
[----:B------:R-:W3:Y:S01]  /*a5b0*/  MUFU.EX2 R64, R64 ;  /* 0x0000004000407308 */ /* 0x000ee20000000800 */
[C---:B------:R-:W-:Y:S03]  /*a5c0*/  HMMA.16816.F32.BF16 R60, R68.reuse, R66, R60 ;  /* 0x00000042443c723c */ /* 0x040fe6000004183c */
[----:B------:R-:W-:Y:S04]  /*a5d0*/  MUFU.EX2 R65, R65 ;  /* 0x0000004100417308 */ /* 0x000fe80000000800 */
[----:B------:R-:W4:Y:S01]  /*a5e0*/  MUFU.EX2 R66, R133 ;  /* 0x0000008500427308 */ /* 0x000f220000000800 */
[C---:B------:R-:W-:Y:S08]  /*a5f0*/  HMMA.16816.F32.BF16 R104, R68.reuse, R100, R48 ;  /* 0x000000644468723c */ /* 0x040ff00000041830 */
[----:B------:R-:W-:Y:S01]  /*a600*/  HMMA.16816.F32.BF16 R100, R68, R102, R52 ;  /* 0x000000664464723c */ /* 0x000fe20000041834 */
[----:B------:R-:W-:-:S02]  /*a610*/  F2FP.BF16.F32.PACK_AB R52, R147, R142 ;  /* 0x0000008e9334723e */ /* 0x000fc400000010ff */
[----:B---3--:R-:W-:Y:S02]  /*a620*/  F2FP.BF16.F32.PACK_AB R53, R64, R149 ;  /* 0x000000954035723e */ /* 0x008fe400000010ff */
[----:B------:R-:W-:Y:S02]  /*a630*/  F2FP.BF16.F32.PACK_AB R54, R145, R144 ;  /* 0x000000909136723e */ /* 0x000fe400000010ff */
[----:B----4-:R-:W-:Y:S01]  /*a640*/  F2FP.BF16.F32.PACK_AB R55, R66, R65 ;  /* 0x000000414237723e */ /* 0x010fe200000010ff */
[C---:B--2---:R-:W-:Y:S01]  /*a650*/  HMMA.16816.F32.BF16 R48, R68.reuse, R72, R84 ;  /* 0x000000484430723c */ /* 0x044fe20000041854 */
[----:B------:R-:W-:Y:S07]  /*a660*/  LDSM.16.MT88.4 R84, [R128+0x3800] ;  /* 0x003800008054783b */ /* 0x000fee0000004200 */
[C---:B------:R-:W-:Y:S08]  /*a670*/  HMMA.16816.F32.BF16 R4, R68.reuse, R74, R4 ;  /* 0x0000004a4404723c */ /* 0x040ff00000041804 */
[C---:B------:R-:W-:Y:S08]  /*a680*/  HMMA.16816.F32.BF16 R8, R68.reuse, R80, R8 ;  /* 0x000000504408723c */ /* 0x040ff00000041808 */
[----:B------:R-:W-:Y:S01]  /*a690*/  HMMA.16816.F32.BF16 R12, R68, R82, R12 ;  /* 0x00000052440c723c */ /* 0x000fe2000004180c */
[----:B------:R2:W-:Y:S07]  /*a6a0*/  LDSM.16.MT88.4 R80, [R3+0x13800] ;  /* 0x013800000350783b */ /* 0x0005ee0000004200 */
[----:B-1----:R-:W-:Y:S01]  /*a6b0*/  HMMA.16816.F32.BF16 R72, R52, R76, R16 ;  /* 0x0000004c3448723c */ /* 0x002fe20000041810 */
[----:B------:R-:W1:Y:S07]  /*a6c0*/  LDSM.16.MT88.4 R16, [R128+0x7800] ;  /* 0x007800008010783b */ /* 0x000e6e0000004200 */
[----:B------:R-:W-:Y:S01]  /*a6d0*/  HMMA.16816.F32.BF16 R24, R68, R92, R24 ;  /* 0x0000005c4418723c */ /* 0x000fe20000041818 */
[----:B--2---:R-:W-:-:S07]  /*a6e0*/  FADD.FTZ R3, R109, R152 ;  /* 0x000000986d037221 */ /* 0x004fce0000010000 */
[----:B------:R-:W-:Y:S01]  /*a6f0*/  HMMA.16816.F32.BF16 R28, R68, R94, R28 ;  /* 0x0000005e441c723c */ /* 0x000fe2000004181c */
[----:B------:R-:W2:Y:S01]  /*a700*/  LDSM.16.MT88.4 R92, [R161+0x3800] ;  /* 0x00380000a15c783b */ /* 0x000ea20000004200 */
        /* <DEDUP_REMOVED lines=8> */
[----:B-1----:R-:W-:Y:S01]  /*a790*/  HMMA.16816.F32.BF16 R112, R52, R16, R56 ;  /* 0x000000103470723c */ /* 0x002fe20000041838 */
[----:B------:R-:W-:Y:S01]  /*a7a0*/  FADD.FTZ R17, R131, R166 ;  /* 0x000000a683117221 */ /* 0x000fe20000010000 */
[----:B------:R-:W-:-:S03]  /*a7b0*/  FADD.FTZ R120, R119, R120 ;  /* 0x0000007877787221 */ /* 0x000fc60000010000 */
[----:B------:R-:W-:Y:S01]  /*a7c0*/  FADD.FTZ R164, R164, R17 ;  /* 0x00000011a4a47221 */ /* 0x000fe20000010000 */
[----:B------:R-:W-:Y:S02]  /*a7d0*/  FADD.FTZ R127, R127, R120 ;  /* 0x000000787f7f7221 */ /* 0x000fe40000010000 */
[C---:B------:R-:W-:Y:S01]  /*a7e0*/  HMMA.16816.F32.BF16 R40, R68.reuse, R96, R40 ;  /* 0x000000604428723c */ /* 0x040fe20000041828 */
[----:B------:R-:W-:Y:S01]  /*a7f0*/  FADD.FTZ R171, R171, R164 ;  /* 0x000000a4abab7221 */ /* 0x000fe20000010000 */
[----:B------:R-:W1:Y:S01]  /*a800*/  LDSM.16.MT88.4 R120, [R161+0x7800] ;  /* 0x00780000a178783b */ /* 0x000e620000004200 */
[----:B------:R-:W-:Y:S02]  /*a810*/  FADD.FTZ R130, R130, R127 ;  /* 0x0000007f82827221 */ /* 0x000fe40000010000 */
[----:B------:R-:W-:Y:S02]  /*a820*/  FADD.FTZ R171, R188, R171 ;  /* 0x000000abbcab7221 */ /* 0x000fe40000010000 */
[----:B------:R-:W-:Y:S01]  /*a830*/  FADD.FTZ R3, R129, R130 ;  /* 0x0000008281037221 */ /* 0x000fe20000010000 */
[----:B------:R-:W-:Y:S01]  /*a840*/  HMMA.16816.F32.BF16 R44, R68, R98, R44 ;  /* 0x00000062442c723c */ /* 0x000fe2000004182c */
[----:B------:R-:W3:Y:S01]  /*a850*/  LDSM.16.MT88.4 R68, [R200+0xf800] ;  /* 0x00f80000c844783b */ /* 0x000ee20000004200 */
[----:B------:R-:W-:Y:S01]  /*a860*/  FADD.FTZ R186, R186, R171 ;  /* 0x000000abbaba7221 */ /* 0x000fe20000010000 */
[----:B------:R-:W-:-:S03]  /*a870*/  FADD.FTZ R3, R126, R3 ;  /* 0x000000037e037221 */ /* 0x000fc60000010000 */
[----:B------:R-:W-:Y:S01]  /*a880*/  FADD.FTZ R169, R169, R186 ;  /* 0x000000baa9a97221 */ /* 0x000fe20000010000 */
[----:B------:R-:W-:Y:S01]  /*a890*/  FADD.FTZ R168, R168, R3 ;  /* 0x00000003a8a87221 */ /* 0x000fe20000010000 */
[C---:B------:R-:W-:Y:S01]  /*a8a0*/  HMMA.16816.F32.BF16 R108, R52.reuse, R82, R100 ;  /* 0x00000052346c723c */ /* 0x040fe20000041864 */
[----:B------:R-:W4:Y:S01]  /*a8b0*/  LDSM.16.MT88.4 R100, [R200+0x13800] ;  /* 0x01380000c864783b */ /* 0x000f220000004200 */
[----:B------:R-:W-:Y:S01]  /*a8c0*/  FADD.FTZ R174, R174, R169 ;  /* 0x000000a9aeae7221 */ /* 0x000fe20000010000 */
[----:B------:R-:W-:Y:S01]  /*a8d0*/  FADD.FTZ R165, R165, R168 ;  /* 0x000000a8a5a57221 */ /* 0x000fe20000010000 */
[----:B------:R-:W-:Y:S02]  /*a8e0*/  MOV R3, R156 ;  /* 0x0000009c00037202 */ /* 0x000fe40000000f00 */
        /* <DEDUP_REMOVED lines=27> */
[----:B----4-:R-:W-:Y:S03]  /*aaa0*/  HMMA.16816.F32.BF16 R96, R52, R100, R40 ;  /* 0x000000643460723c */ /* 0x010fe60000041828 */
[----:B------:R-:W-:-:S04]  /*aab0*/  FADD.FTZ R147, R147, R142 ;  /* 0x0000008e93937221 */ /* 0x000fc80000010000 */
[----:B------:R-:W-:Y:S01]  /*aac0*/  FADD.FTZ R144, R144, R147 ;  /* 0x0000009390907221 */ /* 0x000fe20000010000 */
[----:B------:R-:W-:Y:S03]  /*aad0*/  HMMA.16816.F32.BF16 R76, R52, R78, R20 ;  /* 0x0000004e344c723c */ /* 0x000fe60000041814 */
[----:B------:R-:W-:-:S05]  /*aae0*/  FADD.FTZ R221, R145, R144 ;  /* 0x0000009091dd7221 */ /* 0x000fca0000010000 */
[C---:B------:R-:W-:Y:S08]  /*aaf0*/  HMMA.16816.F32.BF16 R84, R52.reuse, R86, R28 ;  /* 0x000000563454723c */ /* 0x040ff0000004181c */
[C---:B------:R-:W-:Y:S08]  /*ab00*/  HMMA.16816.F32.BF16 R116, R52.reuse, R18, R60 ;  /* 0x000000123474723c */ /* 0x040ff0000004183c */
[C---:B------:R-:W-:Y:S08]  /*ab10*/  HMMA.16816.F32.BF16 R68, R52.reuse, R70, R12 ;  /* 0x000000463444723c */ /* 0x040ff0000004180c */
[C---:B------:R-:W-:Y:S08]  /*ab20*/  HMMA.16816.F32.BF16 R92, R52.reuse, R94, R36 ;  /* 0x0000005e345c723c */ /* 0x040ff00000041824 */
[C---:B------:R-:W-:Y:S08]  /*ab30*/  HMMA.16816.F32.BF16 R100, R52.reuse, R102, R44 ;  /* 0x000000663464723c */ /* 0x040ff0000004182c */
[----:B------:R-:W-:-:S15]  /*ab40*/  HMMA.16816.F32.BF16 R120, R52, R122, R4 ;  /* 0x0000007a3478723c */ /* 0x000fde0000041804 */
[----:B------:R-:W-:-:S05]  /*ab50*/  NOP ;  /* 0x0000000000007918 */ /* 0x000fca0000000000 */
.L_x_1960:
[----:B------:R-:W-:-:S13]  /*ab60*/  ISETP.GE.AND P1, PT, R213, RZ, PT ;  /* 0x000000ffd500720c */ /* 0x000fda0003f26270 */
[----:B------:R-:W-:Y:S05]  /*ab70*/  @!P1 BRA `(.L_x_1966) ;  /* 0x0000003c00c49947 */ /* 0x000fea0003800000 */
[----:B------:R-:W1:Y:S01]  /*ab80*/  S2UR UR5, SR_CgaCtaId ;  /* 0x00000000000579c3 */ /* 0x000e620000008800 */
[----:B------:R-:W-:Y:S01]  /*ab90*/  UISETP.NE.U32.AND UP0, UPT, UR8, URZ, UPT ;  /* 0x000000ff0800728c */ /* 0x000fe2000bf05070 */
[----:B------:R-:W-:Y:S01]  /*aba0*/  IMAD.MOV.U32 R0, RZ, RZ, R3 ;  /* 0x000000ffff007224 */ /* 0x000fe200078e0003 */
[----:B------:R-:W-:Y:S01]  /*abb0*/  SEL R3, R197, 0xffffffe0, !P2 ;  /* 0xffffffe0c5037807 */ /* 0x000fe20005000000 */
[----:B------:R-:W-:Y:S01]  /*abc0*/  IMAD.MOV.U32 R133, RZ, RZ, R132 ;  /* 0x000000ffff857224 */ /* 0x000fe200078e0084 */
[----:B------:R-:W-:Y:S01]  /*abd0*/  UISETP.NE.AND.EX UP0, UPT, UR9, URZ, UPT, UP0 ;  /* 0x000000ff0900728c */ /* 0x000fe2000bf05300 */
[C---:B------:R-:W-:Y:S01]  /*abe0*/  LEA R214, R213.reuse, 0x80, 0x7 ;  /* 0x00000080d5d67811 */ /* 0x040fe200078e38ff */
[----:B------:R-:W-:Y:S01]  /*abf0*/  VIADD R209, R200, 0xc040 ;  /* 0x0000c040c8d17836 */ /* 0x000fe20000000000 */
[----:B------:R-:W-:Y:S01]  /*ac00*/  IADD3 R213, PT, PT, R213, 0x1, RZ ;  /* 0x00000001d5d57810 */ /* 0x000fe20007ffe0ff */
[----:B------:R-:W-:Y:S01]  /*ac10*/  IMAD.IADD R196, R3, 0x1, R200 ;  /* 0x0000000103c47824 */ /* 0x000fe200078e02c8 */
[----:B------:R-:W-:Y:S01]  /*ac20*/  MOV R212, RZ ;  /* 0x000000ff00d47202 */ /* 0x000fe20000000f00 */
[----:B------:R-:W-:Y:S01]  /*ac30*/  UMOV UR10, 0x400 ;  /* 0x00000400000a7882 */ /* 0x000fe20000000000 */
[----:B------:R-:W-:Y:S01]  /*ac40*/  PLOP3.LUT P1, PT, PT, PT, UP0, 0x80, 0x8 ;  /* 0x000000000008781c */ /* 0x000fe20003f2f008 */
[----:B------:R-:W2:Y:S01]  /*ac50*/  LDCU UR4, c[0x0][0x45c] ;  /* 0x00008b80ff0477ac */ /* 0x000ea20008000800 */
[----:B------:R-:W3:Y:S01]  /*ac60*/  LDCU.64 UR6, c[0x0][0x3a0] ;  /* 0x00007400ff0677ac */ /* 0x000ee20008000a00 */
[----:B------:R-:W4:Y:S01]  /*ac70*/  LDCU.64 UR8, c[0x0][0x3a8] ;  /* 0x00007500ff0877ac */ /* 0x000f220008000a00 */
[----:B-1----:R-:W-:-:S12]  /*ac80*/  ULEA UR5, UR5, UR10, 0x18 ;  /* 0x0000000a05057291 */ /* 0x002fd8000f8ec0ff */
.L_x_1970:
[----:B------:R-:W-:Y:S01]  /*ac90*/  @!P1 IADD3 R7, P0, PT, RZ, -R212, RZ ;  /* 0x800000d4ff079210 */ /* 0x000fe20007f1e0ff */
[----:B------:R-:W1:Y:S01]  /*aca0*/  @!P1 LDC R56, c[0x0][0x3c0] ;  /* 0x0000f000ff389b82 */ /* 0x000e620000000800 */
[----:B------:R-:W-:Y:S07]  /*acb0*/  DEPBAR.LE SB0, 0x0 ;  /* 0x000080000000791a */ /* 0x000fee0000000000 */
[----:B------:R-:W2:Y:S08]  /*acc0*/  LDC R59, c[0x0][0x3c4] ;  /* 0x0000f100ff3b7b82 */ /* 0x000eb00000000800 */
[----:B------:R-:W-:Y:S01]  /*acd0*/  BAR.SYNC.DEFER_BLOCKING 0x0 ;  /* 0x0000000000007b1d */ /* 0x000fe20000010000 */
[----:B------:R-:W-:Y:S02]  /*ace0*/  IMAD.SHL.U32 R5, R199, 0x8, RZ ;  /* 0x00000008c7057824 */ /* 0x000fe400078e00ff */
[----:B------:R-:W-:Y:S02]  /*acf0*/  IMAD.MOV.U32 R4, RZ, RZ, R206 ;  /* 0x000000ffff047224 */ /* 0x000fe400078e00ce */
[----:B------:R-:W-:Y:S01]  /*ad00*/  IMAD.MOV.U32 R2, RZ, RZ, R207 ;  /* 0x000000ffff027224 */ /* 0x000fe200078e00cf */
[----:B------:R-:W-:Y:S01]  /*ad10*/  LOP3.LUT R6, R5, 0x1f8, RZ, 0xc0, !PT ;  /* 0x000001f805067812 */ /* 0x000fe200078ec0ff */
[----:B------:R-:W-:Y:S01]  /*ad20*/  IMAD.SHL.U32 R3, R199, 0x40, RZ ;  /* 0x00000040c7037824 */ /* 0x000fe200078e00ff */
[----:B------:R-:W-:Y:S02]  /*ad30*/  LOP3.LUT R198, R5, 0x38, RZ, 0xc0, !PT ;  /* 0x0000003805c67812 */ /* 0x000fe400078ec0ff */
[----:B------:R-:W-:Y:S04]  /*ad40*/  LOP3.LUT R6, R6, 0x38, R199, 0x78, !PT ;  /* 0x0000003806067812 */ /* 0x000fe800078e78c7 */
[----:B------:R-:W-:Y:S01]  /*ad50*/  LOP3.LUT R217, R6, 0x1e00, R5, 0xf8, !PT ;  /* 0x00001e0006d97812 */ /* 0x000fe200078ef805 */
[----:B-1----:R-:W-:Y:S04]  /*ad60*/  @!P1 IMAD.SHL.U32 R8, R56, 0x80, RZ ;  /* 0x0000008038089824 */ /* 0x002fe800078e00ff */
[----:B------:R-:W-:Y:S05]  /*ad70*/  @!P1 IMAD.X R8, RZ, RZ, ~R8, P0 ;  /* 0x000000ffff089224 */ /* 0x000fea00000e0e08 */
[----:B------:R-:W-:Y:S04]  /*ad80*/  @!P1 SHF.R.S64 R7, R7, 0x1f, R8 ;  /* 0x0000001f07079819 */ /* 0x000fe80000001008 */
[----:B------:R-:W-:Y:S04]  /*ad90*/  @!P1 IADD3 R206, P0, PT, R206, R7, RZ ;  /* 0x00000007cece9210 */ /* 0x000fe80007f1e0ff */
[----:B------:R-:W-:Y:S01]  /*ada0*/  @!P1 LEA.HI.X.SX32 R207, R8, R207, 0x1, P0 ;  /* 0x000000cf08cf9211 */ /* 0x000fe200000f0eff */
[----:B--2---:R-:W-:Y:S08]  /*adb0*/  @!P1 BRA `(.L_x_1967) ;  /* 0x0000000000f49947 */ /* 0x004ff00003800000 */
        /* <DEDUP_REMOVED lines=61> */
.L_x_1967:
[C---:B------:R-:W-:Y:S01]  /*b190*/  IMAD.SHL.U32 R57, R56.reuse, 0x20, RZ ;  /* 0x0000002038397824 */ /* 0x040fe200078e00ff */
[----:B------:R-:W-:Y:S01]  /*b1a0*/  LEA R217, R217, UR5, 0x1 ;  /* 0x00000005d9d97c11 */ /* 0x000fe2000f8e08ff */
[----:B------:R-:W-:Y:S01]  /*b1b0*/  IMAD.MOV.U32 R132, RZ, RZ, 0x40 ;  /* 0x00000040ff847424 */ /* 0x000fe200078e00ff */
[----:B------:R-:W-:Y:S02]  /*b1c0*/  SHF.L.U64.HI R56, R56, 0x5, R59 ;  /* 0x0000000538387819 */ /* 0x000fe4000001023b */
[----:B------:R-:W-:Y:S01]  /*b1d0*/  IADD3 R58, P0, PT, R57, R206, RZ ;  /* 0x000000ce393a7210 */ /* 0x000fe20007f1e0ff */
[----:B------:R-:W-:Y:S01]  /*b1e0*/  @!PT LDS RZ, [RZ] ;  /* 0x00000000fffff984 */ /* 0x000fe20000000800 */
[----:B------:R-:W-:Y:S01]  /*b1f0*/  @!PT LDS RZ, [RZ] ;  /* 0x00000000fffff984 */ /* 0x000fe20000000800 */
[----:B------:R-:W-:Y:S01]  /*b200*/  @!PT LDS RZ, [RZ] ;  /* 0x00000000fffff984 */ /* 0x000fe20000000800 */
[----:B------:R-:W-:Y:S01]  /*b210*/  LDGSTS.E.BYPASS.LTC128B.128 [R217+0xc000], desc[UR16][R206.64] ;  /* 0x0c000000ced97fae */ /* 0x000fe2000b981a10 */
[----:B------:R-:W-:Y:S02]  /*b220*/  LOP3.LUT R2, R198, 0x1c0, R3, 0xf8, !PT ;  /* 0x000001c0c6027812 */ /* 0x000fe400078ef803 */
[-C--:B------:R-:W-:Y:S01]  /*b230*/  IADD3 R60, P2, PT, R58, R57.reuse, RZ ;  /* 0x000000393a3c7210 */ /* 0x080fe20007f5e0ff */
[----:B------:R-:W-:Y:S01]  /*b240*/  IMAD.X R59, R56, 0x1, R207, P0 ;  /* 0x00000001383b7824 */ /* 0x000fe200000e06cf */
[----:B------:R-:W-:Y:S01]  /*b250*/  LDGSTS.E.BYPASS.LTC128B.128 [R217+0x10000], desc[UR16][R206.64+0x80] ;  /* 0x10000080ced97fae */ /* 0x000fe2000b981a10 */
[----:B------:R-:W-:Y:S02]  /*b260*/  LOP3.LUT R184, R3, 0x400, RZ, 0xc0, !PT ;  /* 0x0000040003b87812 */ /* 0x000fe400078ec0ff */
[--C-:B------:R-:W-:Y:S02]  /*b270*/  IMAD.X R61, R59, 0x1, R56.reuse, P2 ;  /* 0x000000013b3d7824 */ /* 0x100fe400010e0638 */
[----:B------:R-:W-:Y:S01]  /*b280*/  LDGSTS.E.BYPASS.LTC128B.128 [R217+0xc800], desc[UR16][R58.64] ;  /* 0x0c8000003ad97fae */ /* 0x000fe2000b981a10 */
[-C--:B------:R-:W-:Y:S02]  /*b290*/  IADD3 R66, P0, PT, R60, R57.reuse, RZ ;  /* 0x000000393c427210 */ /* 0x080fe40007f1e0ff */
[----:B------:R-:W-:Y:S02]  /*b2a0*/  LOP3.LUT R3, R2, 0x8, R199, 0x78, !PT ;  /* 0x0000000802037812 */ /* 0x000fe400078e78c7 */
[----:B------:R-:W-:Y:S01]  /*b2b0*/  LDGSTS.E.BYPASS.LTC128B.128 [R217+0x10800], desc[UR16][R58.64+0x80] ;  /* 0x108000803ad97fae */ /* 0x000fe2000b981a10 */
[-C--:B------:R-:W-:Y:S01]  /*b2c0*/  IADD3 R64, P2, PT, R66, R57.reuse, RZ ;  /* 0x0000003942407210 */ /* 0x080fe20007f5e0ff */
[--C-:B------:R-:W-:Y:S03]  /*b2d0*/  IMAD.X R67, R61, 0x1, R56.reuse, P0 ;  /* 0x000000013d437824 */ /* 0x100fe600000e0638 */
[----:B------:R-:W-:Y:S01]  /*b2e0*/  LDGSTS.E.BYPASS.LTC128B.128 [R217+0xd000], desc[UR16][R60.64] ;  /* 0x0d0000003cd97fae */ /* 0x000fe2000b981a10 */
[-C--:B------:R-:W-:Y:S01]  /*b2f0*/  IADD3 R62, P0, PT, R64, R57.reuse, RZ ;  /* 0x00000039403e7210 */ /* 0x080fe20007f1e0ff */
[--C-:B------:R-:W-:Y:S03]  /*b300*/  IMAD.X R65, R67, 0x1, R56.reuse, P2 ;  /* 0x0000000143417824 */ /* 0x100fe600010e0638 */
[----:B------:R-:W-:Y:S01]  /*b310*/  LDGSTS.E.BYPASS.LTC128B.128 [R217+0x11000], desc[UR16][R60.64+0x80] ;  /* 0x110000803cd97fae */ /* 0x000fe2000b981a10 */
[-C--:B------:R-:W-:Y:S01]  /*b320*/  IADD3 R186, P2, PT, R62, R57.reuse, RZ ;  /* 0x000000393eba7210 */ /* 0x080fe20007f5e0ff */
[--C-:B------:R-:W-:Y:S03]  /*b330*/  IMAD.X R63, R65, 0x1, R56.reuse, P0 ;  /* 0x00000001413f7824 */ /* 0x100fe600000e0638 */
[----:B------:R-:W-:Y:S01]  /*b340*/  LDGSTS.E.BYPASS.LTC128B.128 [R217+0xd800], desc[UR16][R66.64] ;  /* 0x0d80000042d97fae */ /* 0x000fe2000b981a10 */
[----:B------:R-:W-:Y:S01]  /*b350*/  IADD3 R188, P0, PT, R186, R57, RZ ;  /* 0x00000039babc7210 */ /* 0x000fe20007f1e0ff */
[----:B------:R-:W-:Y:S01]  /*b360*/  IMAD.X R187, R63, 0x1, R56, P2 ;  /* 0x000000013fbb7824 */ /* 0x000fe200010e0638 */
[----:B------:R-:W-:Y:S02]  /*b370*/  ISETP.NE.AND P2, PT, R213, 0x1, PT ;  /* 0x00000001d500780c */ /* 0x000fe40003f45270 */
[----:B------:R-:W-:Y:S01]  /*b380*/  LDGSTS.E.BYPASS.LTC128B.128 [R217+0x11800], desc[UR16][R66.64+0x80] ;  /* 0x1180008042d97fae */ /* 0x000fe2000b981a10 */
[----:B------:R-:W-:Y:S02]  /*b390*/  IMAD R184, R3, 0x2, R184 ;  /* 0x0000000203b87824 */ /* 0x000fe400078e02b8 */
[----:B------:R-:W-:Y:S02]  /*b3a0*/  IMAD.X R189, R187, 0x1, R56, P0 ;  /* 0x00000001bbbd7824 */ /* 0x000fe400000e0638 */
[----:B------:R-:W-:Y:S01]  /*b3b0*/  LDGSTS.E.BYPASS.LTC128B.128 [R217+0xe000], desc[UR16][R64.64] ;  /* 0x0e00000040d97fae */ /* 0x000fe2000b981a10 */
[----:B------:R-:W-:Y:S01]  /*b3c0*/  VIADD R3, R184, UR5 ;  /* 0x00000005b8037c36 */ /* 0x000fe20008000000 */
[----:B------:R-:W-:Y:S03]  /*b3d0*/  LOP3.LUT P0, RZ, R199, 0x2, RZ, 0xc0, !PT ;  /* 0x00000002c7ff7812 */ /* 0x000fe6000780c0ff */
[----:B------:R-:W-:Y:S01]  /*b3e0*/  LDGSTS.E.BYPASS.LTC128B.128 [R217+0x12000], desc[UR16][R64.64+0x80] ;  /* 0x1200008040d97fae */ /* 0x000fe2000b981a10 */
[----:B------:R-:W-:Y:S04]  /*b3f0*/  SEL R202, R197, 0xffffffe0, !P0 ;  /* 0xffffffe0c5ca7807 */ /* 0x000fe80004000000 */
[----:B------:R-:W-:Y:S01]  /*b400*/  LDGSTS.E.BYPASS.LTC128B.128 [R217+0xe800], desc[UR16][R62.64] ;  /* 0x0e8000003ed97fae */ /* 0x000fe2000b981a10 */
[----:B------:R-:W-:Y:S01]  /*b410*/  LOP3.LUT P0, RZ, R199, 0x4, RZ, 0xc0, !PT ;  /* 0x00000004c7ff7812 */ /* 0x000fe2000780c0ff */
[--C-:B------:R-:W-:Y:S03]  /*b420*/  IMAD.IADD R135, R201, 0x1, R202.reuse ;  /* 0x00000001c9877824 */ /* 0x100fe600078e02ca */
[----:B------:R-:W-:Y:S01]  /*b430*/  LDGSTS.E.BYPASS.LTC128B.128 [R217+0x12800], desc[UR16][R62.64+0x80] ;  /* 0x128000803ed97fae */ /* 0x000fe2000b981a10 */
[----:B------:R-:W-:Y:S01]  /*b440*/  IMAD.IADD R2, R3, 0x1, R202 ;  /* 0x0000000103027824 */ /* 0x000fe200078e02ca */
[----:B------:R-:W-:Y:S03]  /*b450*/  SEL R132, R132, 0xffffffc0, !P0 ;  /* 0xffffffc084847807 */ /* 0x000fe60004000000 */
[----:B------:R-:W-:Y:S02]  /*b460*/  LDGSTS.E.BYPASS.LTC128B.128 [R217+0xf000], desc[UR16][R186.64] ;  /* 0x0f000000bad97fae */ /* 0x000fe4000b981a10 */
[--C-:B------:R-:W-:Y:S03]  /*b470*/  IMAD.IADD R185, R201, 0x1, R132.reuse ;  /* 0x00000001c9b97824 */ /* 0x100fe600078e0284 */
[----:B------:R-:W-:Y:S01]  /*b480*/  LDGSTS.E.BYPASS.LTC128B.128 [R217+0x13000], desc[UR16][R186.64+0x80] ;  /* 0x13000080bad97fae */ /* 0x000fe2000b981a10 */
[----:B------:R-:W-:Y:S02]  /*b490*/  IMAD.IADD R3, R3, 0x1, R132 ;  /* 0x0000000103037824 */ /* 0x000fe400078e0284 */
[C---:B------:R-:W-:Y:S02]  /*b4a0*/  IMAD.IADD R134, R202.reuse, 0x1, R185 ;  /* 0x00000001ca867824 */ /* 0x040fe400078e02b9 */
[----:B------:R-:W-:Y:S01]  /*b4b0*/  LDGSTS.E.BYPASS.LTC128B.128 [R217+0xf800], desc[UR16][R188.64] ;  /* 0x0f800000bcd97fae */ /* 0x000fe2000b981a10 */
[----:B------:R-:W-:Y:S04]  /*b4c0*/  IMAD.IADD R132, R202, 0x1, R3 ;  /* 0x00000001ca847824 */ /* 0x000fe800078e0203 */
[----:B------:R1:W-:Y:S05]  /*b4d0*/  LDGSTS.E.BYPASS.LTC128B.128 [R217+0x13800], desc[UR16][R188.64+0x80] ;  /* 0x13800080bcd97fae */ /* 0x0003ea000b981a10 */
[----:B------:R-:W-:Y:S05]  /*b4e0*/  LDSM.16.M88.4 R136, [R201] ;  /* 0x00000000c988783b */ /* 0x000fea0000000200 */
[----:B------:R-:W2:Y:S05]  /*b4f0*/  LDSM.16.M88.4 R140, [R184+UR5+0x4000] ;  /* 0x00400005b88c783b */ /* 0x000eaa0008000200 */
[----:B------:R-:W5:Y:S05]  /*b500*/  LDSM.16.M88.4 R144, [R184+UR5+0x4800] ;  /* 0x00480005b890783b */ /* 0x000f6a0008000200 */
[----:B------:R-:W3:Y:S05]  /*b510*/  LDSM.16.M88.4 R148, [R184+UR5+0x5000] ;  /* 0x00500005b894783b */ /* 0x000eea0008000200 */
[----:B------:R-:W0:Y:S05]  /*b520*/  LDGDEPBAR ;  /* 0x00000000000079af */ /* 0x000e2a0000000000 */
[----:B------:R-:W4:Y:S05]  /*b530*/  LDSM.16.M88.4 R152, [R184+UR5+0x5800] ;  /* 0x00580005b898783b */ /* 0x000f2a0008000200 */
[----:B------:R-:W4:Y:S05]  /*b540*/  LDSM.16.M88.4 R156, [R184+UR5+0x6000] ;  /* 0x00600005b89c783b */ /* 0x000f2a0008000200 */
[----:B------:R-:W4:Y:S05]  /*b550*/  LDSM.16.M88.4 R160, [R184+UR5+0x6800] ;  /* 0x00680005b8a0783b */ /* 0x000f2a0008000200 */
[----:B------:R-:W4:Y:S05]  /*b560*/  LDSM.16.M88.4 R164, [R184+UR5+0x7000] ;  /* 0x00700005b8a4783b */ /* 0x000f2a0008000200 */
[----:B------:R-:W4:Y:S01]  /*b570*/  LDSM.16.M88.4 R168, [R184+UR5+0x7800] ;  /* 0x00780005b8a8783b */ /* 0x000f220008000200 */
[C---:B--2---:R-:W-:Y:S04]  /*b580*/  HMMA.16816.F32.BF16 R4, R136.reuse, R140, RZ ;  /* 0x0000008c8804723c */ /* 0x044fe800000418ff */
[----:B------:R-:W-:Y:S04]  /*b590*/  LDSM.16.M88.4 R172, [R135] ;  /* 0x0000000087ac783b */ /* 0x000fe80000000200 */
[C---:B------:R-:W-:Y:S01]  /*b5a0*/  HMMA.16816.F32.BF16 R8, R136.reuse, R142, RZ ;  /* 0x0000008e8808723c */ /* 0x040fe200000418ff */
[----:B------:R-:W2:Y:S05]  /*b5b0*/  LDSM.16.M88.4 R176, [R2+0x4000] ;  /* 0x0040000002b0783b */ /* 0x000eaa0000000200 */
[----:B------:R-:W2:Y:S02]  /*b5c0*/  LDSM.16.M88.4 R180, [R2+0x4800] ;  /* 0x0048000002b4783b */ /* 0x000ea40000000200 */
[C---:B-----5:R-:W-:Y:S03]  /*b5d0*/  HMMA.16816.F32.BF16 R12, R136.reuse, R144, RZ ;  /* 0x00000090880c723c */ /* 0x060fe600000418ff */
[----:B------:R-:W5:Y:S05]  /*b5e0*/  LDSM.16.M88.4 R140, [R2+0x5000] ;  /* 0x00500000028c783b */ /* 0x000f6a0000000200 */
[C---:B------:R-:W-:Y:S01]  /*b5f0*/  HMMA.16816.F32.BF16 R16, R136.reuse, R146, RZ ;  /* 0x000000928810723c */ /* 0x040fe200000418ff */
[----:B------:R-:W-:Y:S05]  /*b600*/  LDSM.16.M88.4 R144, [R2+0x6000] ;  /* 0x006000000290783b */ /* 0x000fea0000000200 */
[----:B-1----:R-:W-:Y:S02]  /*b610*/  LDSM.16.M88.4 R188, [R3+0x8000] ;  /* 0x0080000003bc783b */ /* 0x002fe40000000200 */
[C---:B---3--:R-:W-:Y:S03]  /*b620*/  HMMA.16816.F32.BF16 R20, R136.reuse, R148, RZ ;  /* 0x000000948814723c */ /* 0x048fe600000418ff */
[----:B------:R-:W-:Y:S05]  /*b630*/  LDSM.16.M88.4 R192, [R132+0xb000] ;  /* 0x00b0000084c0783b */ /* 0x000fea0000000200 */
[C---:B------:R-:W-:Y:S01]  /*b640*/  HMMA.16816.F32.BF16 R24, R136.reuse, R150, RZ ;  /* 0x000000968818723c */ /* 0x040fe200000418ff */
[----:B------:R-:W-:Y:S07]  /*b650*/  LDSM.16.M88.4 R148, [R2+0x6800] ;  /* 0x006800000294783b */ /* 0x000fee0000000200 */
[C---:B----4-:R-:W-:Y:S08]  /*b660*/  HMMA.16816.F32.BF16 R28, R136.reuse, R152, RZ ;  /* 0x00000098881c723c */ /* 0x050ff000000418ff */
[C---:B------:R-:W-:Y:S01]  /*b670*/  HMMA.16816.F32.BF16 R32, R136.reuse, R154, RZ ;  /* 0x0000009a8820723c */ /* 0x040fe200000418ff */
[----:B------:R-:W-:Y:S07]  /*b680*/  LDSM.16.M88.4 R152, [R2+0x7000] ;  /* 0x007000000298783b */ /* 0x000fee0000000200 */
[C---:B------:R-:W-:Y:S08]  /*b690*/  HMMA.16816.F32.BF16 R36, R136.reuse, R156, RZ ;  /* 0x0000009c8824723c */ /* 0x040ff000000418ff */
        /* <DEDUP_REMOVED lines=12> */
[C---:B--2---:R-:W-:Y:S08]  /*b760*/  HMMA.16816.F32.BF16 R4, R172.reuse, R176, R4 ;  /* 0x000000b0ac04723c */ /* 0x044ff00000041804 */
        /* <DEDUP_REMOVED lines=240> */
.L_x_1969:
[----:B------:R-:W-:Y:S01]  /*c670*/  @!PT LDS RZ, [RZ] ;  /* 0x00000000fffff984 */ /* 0x000fe20000000800 */
[----:B------:R-:W-:Y:S01]  /*c680*/  @!PT LDS RZ, [RZ] ;  /* 0x00000000fffff984 */ /* 0x000fe20000000800 */
[----:B------:R-:W-:Y:S01]  /*c690*/  @!PT LDS RZ, [RZ] ;  /* 0x00000000fffff984 */ /* 0x000fe20000000800 */
[----:B------:R1:W-:Y:S01]  /*c6a0*/  LDGSTS.E.BYPASS.LTC128B.128 [R217+0x4000], desc[UR16][R204.64] ;  /* 0x04000000ccd97fae */ /* 0x0003e2000b981a10 */
[C---:B------:R-:W-:Y:S01]  /*c6b0*/  IMAD.SHL.U32 R3, R2.reuse, 0x20, RZ ;  /* 0x0000002002037824 */ /* 0x040fe200078e00ff */
[----:B------:R-:W-:Y:S02]  /*c6c0*/  SHF.L.U64.HI R2, R2, 0x5, R135 ;  /* 0x0000000502027819 */ /* 0x000fe40000010287 */
[----:B------:R1:W-:Y:S02]  /*c6d0*/  LDGSTS.E.BYPASS.LTC128B.128 [R217+0x8000], desc[UR16][R204.64+0x80] ;  /* 0x08000080ccd97fae */ /* 0x0003e4000b981a10 */
[----:B------:R-:W-:Y:S04]  /*c6e0*/  IADD3 R134, P2, PT, R3, R204, RZ ;  /* 0x000000cc03867210 */ /* 0x000fe80007f5e0ff */
[-C--:B------:R-:W-:Y:S01]  /*c6f0*/  IADD3 R142, P3, PT, R134, R3.reuse, RZ ;  /* 0x00000003868e7210 */ /* 0x080fe20007f7e0ff */
[----:B------:R-:W-:Y:S03]  /*c700*/  IMAD.X R135, R2, 0x1, R205, P2 ;  /* 0x0000000102877824 */ /* 0x000fe600010e06cd */
        /* <DEDUP_REMOVED lines=26> */
.L_x_1968:
        /* <DEDUP_REMOVED lines=542> */
.L_x_1966:
[----:B------:R-:W1:Y:S01]  /*ea90*/  SHFL.BFLY PT, R12, R221, 0x2, 0x1f ;  /* 0x0c401f00dd0c7f89 */ /* 0x000e6200000e0000 */
[----:B------:R-:W2:Y:S01]  /*eaa0*/  S2UR UR6, SR_CTAID.X ;  /* 0x00000000000679c3 */ /* 0x000ea20000002500 */
[----:B------:R-:W-:Y:S02]  /*eab0*/  BSSY.RECONVERGENT B0, `(.L_x_1971) ;  /* 0x00000d8000007945 */ /* 0x000fe40003800200 */
[----:B------:R-:W3:Y:S01]  /*eac0*/  SHFL.BFLY PT, R0, R219, 0x2, 0x1f ;  /* 0x0c401f00db007f89 */ /* 0x000ee200000e0000 */
[----:B------:R-:W4:Y:S01]  /*ead0*/  S2R R4, SR_TID.X ;  /* 0x0000000000047919 */ /* 0x000f220000002100 */
[----:B-1----:R-:W-:Y:S01]  /*eae0*/  FADD.FTZ R12, R12, R221 ;  /* 0x000000dd0c0c7221 */ /* 0x002fe20000010000 */
[----:B--2---:R-:W-:Y:S01]  /*eaf0*/  USHF.L.U32 UR6, UR6, 0x6, URZ ;  /* 0x0000000606067899 */ /* 0x004fe200080006ff */
[----:B---3--:R-:W-:-:S03]  /*eb00*/  FADD.FTZ R11, R0, R219 ;  /* 0x000000db000b7221 */ /* 0x008fc60000010000 */
[----:B------:R-:W1:Y:S04]  /*eb10*/  SHFL.BFLY PT, R7, R12, 0x1, 0x1f ;  /* 0x0c201f000c077f89 */ /* 0x000e6800000e0000 */
[----:B------:R-:W2:Y:S01]  /*eb20*/  SHFL.BFLY PT, R6, R11, 0x1, 0x1f ;  /* 0x0c201f000b067f89 */ /* 0x000ea200000e0000 */
[C---:B----4-:R-:W-:Y:S02]  /*eb30*/  SHF.L.U32 R9, R4.reuse, 0x4, RZ ;  /* 0x0000000404097819 */ /* 0x050fe400000006ff */
[----:B------:R-:W-:Y:S02]  /*eb40*/  SHF.L.U32 R2, R4, 0x1, RZ ;  /* 0x0000000104027819 */ /* 0x000fe400000006ff */
[----:B------:R-:W-:Y:S02]  /*eb50*/  LOP3.LUT R9, R9, 0x1c0, RZ, 0xc0, !PT ;  /* 0x000001c009097812 */ /* 0x000fe400078ec0ff */
[----:B------:R-:W-:-:S02]  /*eb60*/  LOP3.LUT R5, R2, 0x6, RZ, 0xc0, !PT ;  /* 0x0000000602057812 */ /* 0x000fc400078ec0ff */
[----:B------:R-:W-:Y:S02]  /*eb70*/  LOP3.LUT R9, R9, 0x38, R2, 0xf8, !PT ;  /* 0x0000003809097812 */ /* 0x000fe400078ef802 */
[----:B------:R-:W-:Y:S02]  /*eb80*/  MOV R2, 0x10 ;  /* 0x0000001000027802 */ /* 0x000fe40000000f00 */
[----:B------:R-:W-:Y:S01]  /*eb90*/  SHF.L.U32 R0, R4, 0x5, RZ ;  /* 0x0000000504007819 */ /* 0x000fe200000006ff */
[----:B-1----:R-:W-:Y:S01]  /*eba0*/  FADD.FTZ R7, R12, R7 ;  /* 0x000000070c077221 */ /* 0x002fe20000010000 */
[----:B------:R-:W-:Y:S02]  /*ebb0*/  SEL R2, R2, 0xfffffff0, !P0 ;  /* 0xfffffff002027807 */ /* 0x000fe40004000000 */
[----:B------:R-:W-:Y:S01]  /*ebc0*/  LOP3.LUT R0, R5, 0x7c00, R0, 0xf8, !PT ;  /* 0x00007c0005007812 */ /* 0x000fe200078ef800 */
[----:B--2---:R-:W-:Y:S01]  /*ebd0*/  FADD.FTZ R6, R11, R6 ;  /* 0x000000060b067221 */ /* 0x004fe20000010000 */
[----:B------:R-:W1:Y:S01]  /*ebe0*/  MUFU.RCP R10, R7 ;  /* 0x00000007000a7308 */ /* 0x000e620000001000 */
[----:B------:R-:W-:-:S02]  /*ebf0*/  FSETP.NE.FTZ.AND P2, PT, R7, RZ, PT ;  /* 0x000000ff0700720b */ /* 0x000fc40003f55000 */
[----:B------:R-:W-:Y:S02]  /*ec00*/  LOP3.LUT P0, RZ, R4, 0x10, RZ, 0xc0, !PT ;  /* 0x0000001004ff7812 */ /* 0x000fe4000780c0ff */
[----:B------:R-:W-:Y:S02]  /*ec10*/  FSETP.NE.FTZ.AND P1, PT, R6, RZ, PT ;  /* 0x000000ff0600720b */ /* 0x000fe40003f35000 */
[----:B------:R-:W-:Y:S01]  /*ec20*/  LOP3.LUT R0, R0, R9, RZ, 0xfc, !PT ;  /* 0x0000000900007212 */ /* 0x000fe200078efcff */
[----:B------:R-:W2:Y:S01]  /*ec30*/  MUFU.RCP R8, R6 ;  /* 0x0000000600087308 */ /* 0x000ea20000001000 */
[----:B------:R-:W-:Y:S02]  /*ec40*/  LOP3.LUT P3, RZ, R4, 0x8, RZ, 0xc0, !PT ;  /* 0x0000000804ff7812 */ /* 0x000fe4000786c0ff */
[----:B------:R-:W-:Y:S02]  /*ec50*/  LEA R5, R0, UR5, 0x1 ;  /* 0x0000000500057c11 */ /* 0x000fe4000f8e08ff */
[----:B------:R-:W-:-:S02]  /*ec60*/  SEL R0, R197, 0xffffffe0, !P3 ;  /* 0xffffffe0c5007807 */ /* 0x000fc40005800000 */
[C---:B------:R-:W-:Y:S01]  /*ec70*/  IADD3 R15, PT, PT, R5.reuse, 0x40, RZ ;  /* 0x00000040050f7810 */ /* 0x040fe20007ffe0ff */
[----:B------:R-:W3:Y:S01]  /*ec80*/  @P2 MUFU.LG2 R7, R7 ;  /* 0x0000000700072308 */ /* 0x000ee20000000c00 */
[-C--:B------:R-:W-:Y:S01]  /*ec90*/  IADD3 R13, PT, PT, R0, R5.reuse, RZ ;  /* 0x00000005000d7210 */ /* 0x080fe20007ffe0ff */
[----:B------:R-:W4:Y:S01]  /*eca0*/  @P1 LDC R16, c[0x0][0x458] ;  /* 0x00011600ff101b82 */ /* 0x000f220000000800 */
[----:B-1----:R-:W-:Y:S02]  /*ecb0*/  FSEL R10, R10, 1, P2 ;  /* 0x3f8000000a0a7808 */ /* 0x002fe40001000000 */
[----:B------:R-:W-:Y:S02]  /*ecc0*/  @P0 IADD3 R15, PT, PT, R5, -0x40, RZ ;  /* 0xffffffc0050f0810 */ /* 0x000fe40007ffe0ff */
        /* <DEDUP_REMOVED lines=26> */
[----:B------:R-:W-:Y:S01]  /*ee70*/  F2FP.BF16.F32.PACK_AB R128, R129, R128 ;  /* 0x000000808180723e */ /* 0x000fe200000010ff */
[C---:B------:R-:W-:Y:S01]  /*ee80*/  FMUL.FTZ R88, R10.reuse, R88 ;  /* 0x000000580a587220 */ /* 0x040fe20000410000 */
[----:B------:R-:W-:Y:S01]  /*ee90*/  F2FP.BF16.F32.PACK_AB R130, R131, R130 ;  /* 0x000000828382723e */ /* 0x000fe200000010ff */
        /* <DEDUP_REMOVED lines=19> */
[----:B------:R-:W-:Y:S01]  /*efd0*/  IADD3 R17, PT, PT, R2, R13, RZ ;  /* 0x0000000d02117210 */ /* 0x000fe20007ffe0ff */
[----:B------:R-:W-:Y:S01]  /*efe0*/  FMUL.FTZ R102, R8, R102 ;  /* 0x0000006608667220 */ /* 0x000fe20000410000 */
[----:B------:R-:W-:Y:S01]  /*eff0*/  IADD3 R21, PT, PT, R0, R15, RZ ;  /* 0x0000000f00157210 */ /* 0x000fe20007ffe0ff */
        /* <DEDUP_REMOVED lines=15> */
[----:B------:R-:W-:Y:S01]  /*f0f0*/  FMUL.FTZ R111, R8, R111 ;  /* 0x0000006f086f7220 */ /* 0x000fe20000410000 */
[----:B------:R-:W-:Y:S01]  /*f100*/  F2FP.BF16.F32.PACK_AB R88, R89, R88 ;  /* 0x000000585958723e */ /* 0x000fe200000010ff */
[----:B------:R-:W-:Y:S01]  /*f110*/  STS [R9], R68 ;  /* 0x0000004409007388 */ /* 0x000fe20000000800 */
[----:B------:R-:W-:Y:S01]  /*f120*/  F2FP.BF16.F32.PACK_AB R90, R91, R90 ;  /* 0x0000005a5b5a723e */ /* 0x000fe200000010ff */
[C---:B------:R-:W-:Y:S01]  /*f130*/  FMUL.FTZ R112, R10.reuse, R112 ;  /* 0x000000700a707220 */ /* 0x040fe20000410000 */
[----:B------:R-:W-:Y:S01]  /*f140*/  FMUL.FTZ R113, R10, R113 ;  /* 0x000000710a717220 */ /* 0x000fe20000410000 */
[----:B------:R-:W-:Y:S01]  /*f150*/  STS [R9+0x400], R70 ;  /* 0x0004004609007388 */ /* 0x000fe20000000800 */
        /* <DEDUP_REMOVED lines=30> */
[----:B------:R-:W1:Y:S01]  /*f340*/  LDC.U8 R8, c[0x0][0x548] ;  /* 0x00015200ff087b82 */ /* 0x000e620000000000 */
[----:B------:R-:W-:Y:S01]  /*f350*/  F2FP.BF16.F32.PACK_AB R108, R109, R108 ;  /* 0x0000006c6d6c723e */ /* 0x000fe200000010ff */
[----:B------:R-:W-:Y:S01]  /*f360*/  STS [R19+0x400], R86 ;  /* 0x0004005613007388 */ /* 0x000fe20000000800 */
[----:B------:R-:W-:Y:S01]  /*f370*/  F2FP.BF16.F32.PACK_AB R110, R111, R110 ;  /* 0x0000006e6f6e723e */ /* 0x000fe200000010ff */
[----:B------:R-:W2:Y:S01]  /*f380*/  @P1 MUFU.LG2 R6, R6 ;  /* 0x0000000600061308 */ /* 0x000ea20000000c00 */
[----:B------:R-:W-:Y:S01]  /*f390*/  F2FP.BF16.F32.PACK_AB R112, R113, R112 ;  /* 0x000000707170723e */ /* 0x000fe200000010ff */
[----:B------:R-:W-:Y:S01]  /*f3a0*/  STS [R21], R88 ;  /* 0x0000005815007388 */ /* 0x000fe20000000800 */
[----:B------:R-:W-:Y:S01]  /*f3b0*/  F2FP.BF16.F32.PACK_AB R114, R115, R114 ;  /* 0x000000727372723e */ /* 0x000fe200000010ff */
[----:B---3--:R-:W-:Y:S01]  /*f3c0*/  @P2 FMUL.FTZ R7, R7, 0.69314718246459960938 ;  /* 0x3f31721807072820 */ /* 0x008fe20000410000 */
        /* <DEDUP_REMOVED lines=8> */
[----:B------:R-:W-:Y:S02]  /*f450*/  F2FP.BF16.F32.PACK_AB R122, R123, R122 ;  /* 0x0000007a7b7a723e */ /* 0x000fe400000010ff */
[----:B------:R-:W-:Y:S01]  /*f460*/  ISETP.NE.AND P3, PT, R208, -0x1, PT ;  /* 0xffffffffd000780c */ /* 0x000fe20003f65270 */
[----:B------:R-:W-:Y:S01]  /*f470*/  STS [R5+0x2000], R96 ;  /* 0x0020006005007388 */ /* 0x000fe20000000800 */
[----:B------:R-:W-:Y:S01]  /*f480*/  LOP3.LUT P5, RZ, R4, 0x3, RZ, 0xc0, !PT ;  /* 0x0000000304ff7812 */ /* 0x000fe200078ac0ff */
[----:B--2---:R-:W-:Y:S01]  /*f490*/  @P1 FMUL.FTZ R6, R6, 0.69314718246459960938 ;  /* 0x3f31721806061820 */ /* 0x004fe20000410000 */
[----:B-1----:R-:W-:Y:S01]  /*f4a0*/  ISETP.NE.AND P4, PT, R8, RZ, PT ;  /* 0x000000ff0800720c */ /* 0x002fe20003f85270 */
[----:B------:R-:W-:Y:S01]  /*f4b0*/  STS [R5+0x2400], R98 ;  /* 0x0024006205007388 */ /* 0x000fe20000000800 */
[----:B------:R-:W-:-:S02]  /*f4c0*/  SHF.R.U32.HI R20, RZ, 0x1, R4 ;  /* 0x00000001ff147819 */ /* 0x000fc40000011604 */
[----:B------:R-:W-:Y:S01]  /*f4d0*/  ISETP.NE.OR P0, PT, R208, -0x1, !P4 ;  /* 0xffffffffd000780c */ /* 0x000fe20006705670 */
[----:B------:R-:W-:Y:S01]  /*f4e0*/  STS [R9+0x2000], R100 ;  /* 0x0020006409007388 */ /* 0x000fe20000000800 */
[----:B------:R-:W-:-:S03]  /*f4f0*/  LOP3.LUT R20, R20, 0x30, RZ, 0xc0, !PT ;  /* 0x0000003014147812 */ /* 0x000fc600078ec0ff */
[----:B------:R1:W-:Y:S01]  /*f500*/  STS [R9+0x2400], R102 ;  /* 0x0024006609007388 */ /* 0x0003e20000000800 */
[----:B------:R-:W2:Y:S03]  /*f510*/  @!P3 LDC.64 R10, c[0x0][0x400] ;  /* 0x00010000ff0abb82 */ /* 0x000ea60000000a00 */
[----:B------:R-:W-:Y:S04]  /*f520*/  STS [R13+0x2000], R104 ;  /* 0x002000680d007388 */ /* 0x000fe80000000800 */
[----:B------:R-:W-:Y:S01]  /*f530*/  STS [R13+0x2400], R106 ;  /* 0x0024006a0d007388 */ /* 0x000fe20000000800 */
[----:B------:R-:W3:Y:S03]  /*f540*/  @!P4 LDC R2, c[0x0][0x3e0] ;  /* 0x0000f800ff02cb82 */ /* 0x000ee60000000800 */
[----:B------:R-:W-:Y:S04]  /*f550*/  STS [R17+0x2000], R108 ;  /* 0x0020006c11007388 */ /* 0x000fe80000000800 */
[----:B------:R5:W-:Y:S01]  /*f560*/  STS [R17+0x2400], R110 ;  /* 0x0024006e11007388 */ /* 0x000be20000000800 */
[----:B------:R-:W3:Y:S03]  /*f570*/  @P4 LDC R18, c[0x0][0x454] ;  /* 0x00011500ff124b82 */ /* 0x000ee60000000800 */
[----:B------:R-:W-:Y:S04]  /*f580*/  STS [R15+0x2000], R112 ;  /* 0x002000700f007388 */ /* 0x000fe80000000800 */
[----:B------:R-:W-:Y:S01]  /*f590*/  STS [R15+0x2400], R114 ;  /* 0x002400720f007388 */ /* 0x000fe20000000800 */
[----:B-1----:R-:W1:Y:S03]  /*f5a0*/  @P3 LDC.64 R8, c[0x0][0x408] ;  /* 0x00010200ff083b82 */ /* 0x002e660000000a00 */
[----:B------:R-:W-:Y:S04]  /*f5b0*/  STS [R19+0x2000], R116 ;  /* 0x0020007413007388 */ /* 0x000fe80000000800 */
[----:B------:R2:W-:Y:S04]  /*f5c0*/  STS [R19+0x2400], R118 ;  /* 0x0024007613007388 */ /* 0x0005e80000000800 */
[----:B------:R-:W-:Y:S04]  /*f5d0*/  STS [R21+0x2000], R124 ;  /* 0x0020007c15007388 */ /* 0x000fe80000000800 */
[----:B------:R3:W-:Y:S01]  /*f5e0*/  STS [R21+0x2400], R126 ;  /* 0x0024007e15007388 */ /* 0x0007e20000000800 */
[----:B-----5:R-:W5:Y:S03]  /*f5f0*/  LDC R17, c[0x0][0x434] ;  /* 0x00010d00ff117b82 */ /* 0x020f660000000800 */
[----:B------:R1:W-:Y:S04]  /*f600*/  STS [R23+0x2000], R120 ;  /* 0x0020007817007388 */ /* 0x0003e80000000800 */
[----:B------:R1:W-:Y:S02]  /*f610*/  STS [R23+0x2400], R122 ;  /* 0x0024007a17007388 */ /* 0x0003e40000000800 */
[----:B-1----:R-:W-:Y:S01]  /*f620*/  @P3 IMAD.WIDE.U32 R30, R208, R8, RZ ;  /* 0x00000008d01e3225 */ /* 0x002fe200078e00ff */
[----:B------:R-:W-:-:S03]  /*f630*/  MOV R8, 0x7f800000 ;  /* 0x7f80000000087802 */ /* 0x000fc60000000f00 */
[----:B----4-:R-:W-:Y:S01]  /*f640*/  @P1 FFMA.FTZ R8, R3, R16, R6 ;  /* 0x0000001003081223 */ /* 0x010fe20000010006 */
[----:B------:R-:W-:Y:S08]  /*f650*/  BAR.SYNC.DEFER_BLOCKING 0x0 ;  /* 0x0000000000007b1d */ /* 0x000ff00000010000 */
[----:B--2---:R-:W1:Y:S01]  /*f660*/  @P2 LDC R19, c[0x0][0x458] ;  /* 0x00011600ff132b82 */ /* 0x004e620000000800 */
[----:B------:R-:W2:Y:S01]  /*f670*/  S2R R0, SR_CTAID.Y ;  /* 0x0000000000007919 */ /* 0x000ea20000002600 */
[----:B------:R-:W4:Y:S01]  /*f680*/  S2R R5, SR_CTAID.Z ;  /* 0x0000000000057919 */ /* 0x000f220000002700 */
[----:B---3--:R-:W-:-:S04]  /*f690*/  SHF.R.U32.HI R21, RZ, 0x2, R4 ;  /* 0x00000002ff157819 */ /* 0x008fc80000011604 */
[----:B------:R-:W-:Y:S01]  /*f6a0*/  LOP3.LUT R20, R20, 0x7, R21, 0xf8, !PT ;  /* 0x0000000714147812 */ /* 0x000fe200078ef815 */
[----:B------:R3:W1:Y:S04]  /*f6b0*/  LDS.128 R24, [R217+0x1800] ;  /* 0x00180000d9187984 */ /* 0x0006680000000c00 */
[----:B------:R3:W3:Y:S01]  /*f6c0*/  LDS.128 R12, [R217+0x3800] ;  /* 0x00380000d90c7984 */ /* 0x0006e20000000c00 */
[----:B--2---:R-:W-:-:S04]  /*f6d0*/  @!P3 IMAD.WIDE.U32 R28, R0, R10, RZ ;  /* 0x0000000a001cb225 */ /* 0x004fc800078e00ff */
[----:B------:R-:W-:Y:S02]  /*f6e0*/  @!P3 IMAD R22, R0, R11, R29 ;  /* 0x0000000b0016b224 */ /* 0x000fe400078e021d */
[----:B------:R-:W2:Y:S01]  /*f6f0*/  LDC.64 R10, c[0x0][0x408] ;  /* 0x00010200ff0a7b82 */ /* 0x000ea20000000a00 */
[----:B------:R-:W-:Y:S01]  /*f700*/  @P3 IMAD R22, R208, R9, R31 ;  /* 0x00000009d0163224 */ /* 0x000fe200078e021f */
[----:B------:R-:W-:Y:S01]  /*f710*/  MOV R9, 0x7f800000 ;  /* 0x7f80000000097802 */ /* 0x000fe20000000f00 */
[----:B----4-:R-:W-:Y:S02]  /*f720*/  @!P4 IMAD R2, R0, R2, R5 ;  /* 0x000000020002c224 */ /* 0x010fe400078e0205 */
[----:B-1----:R-:W-:Y:S01]  /*f730*/  @P2 FFMA.FTZ R9, R132, R19, R7 ;  /* 0x0000001384092223 */ /* 0x002fe20000010007 */
[-C--:B-----5:R-:W-:Y:S02]  /*f740*/  @!P0 IMAD R208, R0, R17.reuse, RZ ;  /* 0x0000001100d08224 */ /* 0x0a0fe400078e02ff */
[----:B------:R-:W-:-:S02]  /*f750*/  @!P4 IMAD R2, R2, R17, RZ ;  /* 0x000000110202c224 */ /* 0x000fc400078e02ff */
[----:B------:R-:W-:Y:S01]  /*f760*/  @P4 IMAD R2, R5, R18, R208 ;  /* 0x0000001205024224 */ /* 0x000fe200078e02d0 */
[----:B---3--:R-:W-:Y:S06]  /*f770*/  @P5 BRA `(.L_x_1972) ;  /* 0x00000000002c5947 */ /* 0x008fec0003800000 */
        /* <DEDUP_REMOVED lines=11> */
.L_x_1972:
[----:B------:R-:W-:Y:S05]  /*f830*/  BSYNC.RECONVERGENT B0 ;  /* 0x0000000000007941 */ /* 0x000fea0003800200 */
.L_x_1971:
[----:B------:R-:W3:Y:S01]  /*f840*/  LDCU.64 UR4, c[0x0][0x410] ;  /* 0x00008200ff0477ac */ /* 0x000ee20008000a00 */
[----:B------:R-:W-:Y:S01]  /*f850*/  IMAD.MOV.U32 R199, RZ, RZ, RZ ;  /* 0x000000ffffc77224 */ /* 0x000fe200078e00ff */
[----:B------:R-:W-:Y:S01]  /*f860*/  SHF.R.U32.HI R0, RZ, 0x3, R4 ;  /* 0x00000003ff007819 */ /* 0x000fe20000011604 */
[----:B------:R-:W-:Y:S01]  /*f870*/  @P3 IMAD.MOV.U32 R28, RZ, RZ, R30 ;  /* 0x000000ffff1c3224 */ /* 0x000fe200078e001e */
[----:B------:R4:W4:Y:S01]  /*f880*/  LDS.128 R16, [R217] ;  /* 0x00000000d9107984 */ /* 0x0009220000000c00 */
[----:B-12---:R-:W-:Y:S01]  /*f890*/  IMAD.WIDE.U32 R2, R10, UR6, R198 ;  /* 0x000000060a027c25 */ /* 0x006fe2000f8e00c6 */
[C---:B------:R-:W-:Y:S01]  /*f8a0*/  IADD3 R4, PT, PT, R0.reuse, 0x10, RZ ;  /* 0x0000001000047810 */ /* 0x040fe20007ffe0ff */
[----:B------:R-:W-:Y:S01]  /*f8b0*/  BSSY.RECONVERGENT B0, `(.L_x_1973) ;  /* 0x0000016000007945 */ /* 0x000fe20003800200 */
[-C--:B------:R-:W-:Y:S01]  /*f8c0*/  ISETP.GE.AND P3, PT, R0, R203.reuse, PT ;  /* 0x000000cb0000720c */ /* 0x080fe20003f66270 */
[----:B------:R-:W-:Y:S01]  /*f8d0*/  IMAD R3, R11, UR6, R3 ;  /* 0x000000060b037c24 */ /* 0x000fe2000f8e0203 */
[----:B------:R-:W-:Y:S01]  /*f8e0*/  IADD3 R20, P0, PT, R28, R2, RZ ;  /* 0x000000021c147210 */ /* 0x000fe20007f1e0ff */
[----:B------:R-:W-:Y:S01]  /*f8f0*/  VIADD R6, R0, 0x30 ;  /* 0x0000003000067836 */ /* 0x000fe20000000000 */
[----:B------:R-:W-:Y:S01]  /*f900*/  ISETP.GE.AND P2, PT, R4, R203, PT ;  /* 0x000000cb0400720c */ /* 0x000fe20003f46270 */
[----:B------:R-:W-:Y:S01]  /*f910*/  VIADD R2, R0, 0x20 ;  /* 0x0000002000027836 */ /* 0x000fe20000000000 */
[----:B------:R-:W-:-:S02]  /*f920*/  IADD3.X R21, PT, PT, R22, R3, RZ, P0, !PT ;  /* 0x0000000316157210 */ /* 0x000fc400007fe4ff */
[-C--:B------:R-:W-:Y:S02]  /*f930*/  ISETP.GE.AND P0, PT, R6, R203.reuse, PT ;  /* 0x000000cb0600720c */ /* 0x080fe40003f06270 */
[----:B------:R-:W-:Y:S01]  /*f940*/  ISETP.GE.AND P1, PT, R2, R203, PT ;  /* 0x000000cb0200720c */ /* 0x000fe20003f26270 */
[----:B---3--:R-:W-:-:S04]  /*f950*/  IMAD.WIDE.U32 R20, R5, UR4, R20 ;  /* 0x0000000405147c25 */ /* 0x008fc8000f8e0014 */
[----:B------:R-:W-:Y:S02]  /*f960*/  IMAD R23, R5, UR5, R21 ;  /* 0x0000000505177c24 */ /* 0x000fe4000f8e0215 */
[----:B------:R1:W2:Y:S01]  /*f970*/  LDS.128 R4, [R217+0x2000] ;  /* 0x00200000d9047984 */ /* 0x0002a20000000c00 */
[----:B------:R-:W-:Y:S05]  /*f980*/  @P3 BRA `(.L_x_1974) ;  /* 0x0000000000203947 */ /* 0x000fea0003800000 */
[----:B------:R-:W3:Y:S01]  /*f990*/  LDCU.64 UR4, c[0x0][0x3f0] ;  /* 0x00007e00ff0477ac */ /* 0x000ee20008000a00 */
[----:B------:R-:W-:-:S05]  /*f9a0*/  MOV R22, R20 ;  /* 0x0000001400167202 */ /* 0x000fca0000000f00 */
[----:B------:R-:W-:-:S04]  /*f9b0*/  IMAD.WIDE.U32 R8, R0, R10, R22 ;  /* 0x0000000a00087225 */ /* 0x000fc800078e0016 */
[----:B------:R-:W-:Y:S01]  /*f9c0*/  IMAD R2, R0, R11, R9 ;  /* 0x0000000b00027224 */ /* 0x000fe200078e0209 */
[----:B---3--:R-:W-:-:S04]  /*f9d0*/  LEA R28, P3, R8, UR4, 0x1 ;  /* 0x00000004081c7c11 */ /* 0x008fc8000f8608ff */
[----:B------:R-:W-:-:S05]  /*f9e0*/  LEA.HI.X R29, R8, UR5, R2, 0x1, P3 ;  /* 0x00000005081d7c11 */ /* 0x000fca00098f0c02 */
[----:B----4-:R3:W-:Y:S04]  /*f9f0*/  STG.E.128 desc[UR16][R28.64], R16 ;  /* 0x000000101c007986 */ /* 0x0107e8000c101d10 */
[----:B--2---:R3:W-:Y:S02]  /*fa00*/  STG.E.128 desc[UR16][R28.64+0x80], R4 ;  /* 0x000080041c007986 */ /* 0x0047e4000c101d10 */
.L_x_1974:
[----:B------:R-:W-:Y:S05]  /*fa10*/  BSYNC.RECONVERGENT B0 ;  /* 0x0000000000007941 */ /* 0x000fea0003800200 */
.L_x_1973:
[----:B---34-:R3:W4:Y:S01]  /*fa20*/  LDS.128 R16, [R217+0x800] ;  /* 0x00080000d9107984 */ /* 0x0187220000000c00 */
[----:B------:R-:W-:Y:S03]  /*fa30*/  BSSY.RECONVERGENT B0, `(.L_x_1975) ;  /* 0x0000010000007945 */ /* 0x000fe60003800200 */
[----:B--2---:R3:W2:Y:S01]  /*fa40*/  LDS.128 R4, [R217+0x2800] ;  /* 0x00280000d9047984 */ /* 0x0046a20000000c00 */
[----:B------:R-:W-:Y:S05]  /*fa50*/  @P2 BRA `(.L_x_1976) ;  /* 0x0000000000342947 */ /* 0x000fea0003800000 */
[----:B------:R-:W-:Y:S01]  /*fa60*/  IADD3 R3, P2, PT, R0, 0x10, RZ ;  /* 0x0000001000037810 */ /* 0x000fe20007f5e0ff */
[----:B------:R-:W5:Y:S01]  /*fa70*/  LDCU.64 UR4, c[0x0][0x3f0] ;  /* 0x00007e00ff0477ac */ /* 0x000f620008000a00 */
[----:B------:R-:W-:-:S03]  /*fa80*/  IMAD.MOV.U32 R8, RZ, RZ, R20 ;  /* 0x000000ffff087224 */ /* 0x000fc600078e0014 */
[----:B------:R-:W-:-:S04]  /*fa90*/  IMAD.X R9, RZ, RZ, RZ, P2 ;  /* 0x000000ffff097224 */ /* 0x000fc800010e06ff */
[----:B------:R-:W-:Y:S01]  /*faa0*/  IMAD R2, R9, R10, RZ ;  /* 0x0000000a09027224 */ /* 0x000fe200078e02ff */
[----:B------:R-:W-:-:S03]  /*fab0*/  MOV R9, R23 ;  /* 0x0000001700097202 */ /* 0x000fc60000000f00 */
[C---:B------:R-:W-:Y:S02]  /*fac0*/  IMAD R2, R3.reuse, R11, R2 ;  /* 0x0000000b03027224 */ /* 0x040fe400078e0202 */
[----:B------:R-:W-:-:S03]  /*fad0*/  IMAD.WIDE.U32 R8, R3, R10, R8 ;  /* 0x0000000a03087225 */ /* 0x000fc600078e0008 */
[----:B-----5:R-:W-:Y:S02]  /*fae0*/  LEA R28, P2, R8, UR4, 0x1 ;  /* 0x00000004081c7c11 */ /* 0x020fe4000f8408ff */
[----:B------:R-:W-:-:S04]  /*faf0*/  IADD3 R2, PT, PT, R2, R9, RZ ;  /* 0x0000000902027210 */ /* 0x000fc80007ffe0ff */
[----:B------:R-:W-:-:S05]  /*fb00*/  LEA.HI.X R29, R8, UR5, R2, 0x1, P2 ;  /* 0x00000005081d7c11 */ /* 0x000fca00090f0c02 */
[----:B----4-:R4:W-:Y:S04]  /*fb10*/  STG.E.128 desc[UR16][R28.64], R16 ;  /* 0x000000101c007986 */ /* 0x0109e8000c101d10 */
[----:B--2---:R4:W-:Y:S02]  /*fb20*/  STG.E.128 desc[UR16][R28.64+0x80], R4 ;  /* 0x000080041c007986 */ /* 0x0049e4000c101d10 */
.L_x_1976:
[----:B------:R-:W-:Y:S05]  /*fb30*/  BSYNC.RECONVERGENT B0 ;  /* 0x0000000000007941 */ /* 0x000fea0003800200 */
.L_x_1975:
[----:B--2-4-:R2:W4:Y:S01]  /*fb40*/  LDS.128 R4, [R217+0x1000] ;  /* 0x00100000d9047984 */ /* 0x0145220000000c00 */
[----:B------:R-:W-:Y:S03]  /*fb50*/  BSSY.RECONVERGENT B0, `(.L_x_1977) ;  /* 0x0000010000007945 */ /* 0x000fe60003800200 */
[----:B------:R2:W1:Y:S01]  /*fb60*/  LDS.128 R16, [R217+0x3000] ;  /* 0x00300000d9107984 */ /* 0x0004620000000c00 */
        /* <DEDUP_REMOVED lines=13> */
[----:B-1----:R4:W-:Y:S02]  /*fc40*/  STG.E.128 desc[UR16][R28.64+0x80], R16 ;  /* 0x000080101c007986 */ /* 0x0029e4000c101d10 */
.L_x_1978:
[----:B------:R-:W-:Y:S05]  /*fc50*/  BSYNC.RECONVERGENT B0 ;  /* 0x0000000000007941 */ /* 0x000fea0003800200 */
.L_x_1977:
[----:B------:R-:W-:Y:S05]  /*fc60*/  @P0 EXIT ;  /* 0x000000000000094d */ /* 0x000fea0003800000 */
[----:B------:R-:W-:Y:S01]  /*fc70*/  IADD3 R3, P0, PT, R0, 0x30, RZ ;  /* 0x0000003000037810 */ /* 0x000fe20007f1e0ff */
[----:B------:R-:W5:Y:S01]  /*fc80*/  LDCU.64 UR4, c[0x0][0x3f0] ;  /* 0x00007e00ff0477ac */ /* 0x000f620008000a00 */
[----:B----4-:R-:W-:-:S03]  /*fc90*/  IMAD.MOV.U32 R4, RZ, RZ, R20 ;  /* 0x000000ffff047224 */ /* 0x010fc600078e0014 */
        /* <DEDUP_REMOVED lines=8> */
[----:B------:R-:W-:Y:S04]  /*fd20*/  STG.E.128 desc[UR16][R2.64], R24 ;  /* 0x0000001802007986 */ /* 0x000fe8000c101d10 */
[----:B------:R-:W-:Y:S01]  /*fd30*/  STG.E.128 desc[UR16][R2.64+0x80], R12 ;  /* 0x0000800c02007986 */ /* 0x000fe2000c101d10 */
[----:B------:R-:W-:Y:S05]  /*fd40*/  EXIT ;  /* 0x000000000000794d */ /* 0x000fea0003800000 */
.L_x_1979:
        /* <DEDUP_REMOVED lines=11> */
.L_x_7206:


//--------------------- .text._ZN5flash24flash_fwd_splitkv_kernelI23Flash_fwd_kernel_traitsILi128ELi64ELi128ELi4ELb0ELb0EN7cutlass10bfloat16_tE19Flash_kernel_traitsILi128ELi64ELi128ELi4ES3_EELb1ELb0ELb0ELb0ELb1ELb1ELb0ELb0EEEvNS_16Flash_fwd_paramsE --------------------------
	.section	.text._ZN5flash24flash_fwd_splitkv_kernelI23Flash_fwd_kernel_traitsILi128ELi64ELi128ELi4ELb0ELb0EN7cutlass10bfloat16_tE19Flash_kernel_traitsILi128ELi64ELi128ELi4ES3_EELb1ELb0ELb0ELb0ELb1ELb1ELb0ELb0EEEvNS_16Flash_fwd_paramsE,"ax",@progbits
	.align	128
        .global         _ZN5flash24flash_fwd_splitkv_kernelI23Flash_fwd_kernel_traitsILi128ELi64ELi128ELi4ELb0ELb0EN7cutlass10bfloat16_tE19Flash_kernel_traitsILi128ELi64ELi128ELi4ES3_EELb1ELb0ELb0ELb0ELb1ELb1ELb0ELb0EEEvNS_16Flash_fwd_paramsE
        .type           _ZN5flash24flash_fwd_splitkv_kernelI23Flash_fwd_kernel_traitsILi128ELi64ELi128ELi4ELb0ELb0EN7cutlass10bfloat16_tE19Flash_kernel_traitsILi128ELi64ELi128ELi4ES3_EELb1ELb0ELb0ELb0ELb1ELb1ELb0ELb0EEEvNS_16Flash_fwd_paramsE,@function
        .size           _ZN5flash24flash_fwd_splitkv_kernelI23Flash_fwd_kernel_traitsILi128ELi64ELi128ELi4ELb0ELb0EN7cutlass10bfloat16_tE19Flash_kernel_traitsILi128ELi64ELi128ELi4ES3_EELb1ELb0ELb0ELb0ELb1ELb1ELb0ELb0EEEvNS_16Flash_fwd_paramsE,(.L_x_7207 - _ZN5flash24flash_fwd_splitkv_kernelI23Flash_fwd_kernel_traitsILi128ELi64ELi128ELi4ELb0ELb0EN7cutlass10bfloat16_tE19Flash_kernel_traitsILi128ELi64ELi128ELi4ES3_EELb1ELb0ELb0ELb0ELb1ELb1ELb0ELb0EEEvNS_16Flash_fwd_paramsE)
        .other          _ZN5flash24flash_fwd_splitkv_kernelI23Flash_fwd_kernel_traitsILi128ELi64ELi128ELi4ELb0ELb0EN7cutlass10bfloat16_tE19Flash_kernel_traitsILi128ELi64ELi128ELi4ES3_EELb1ELb0ELb0ELb0ELb1ELb1ELb0ELb0EEEvNS_16Flash_fwd_paramsE,@"STO_CUDA_ENTRY STV_DEFAULT"
_ZN5flash24flash_fwd_splitkv_kernelI23Flash_fwd_kernel_traitsILi128ELi64ELi128ELi4ELb0ELb0EN7cutlass10bfloat16_tE19Flash_kernel_traitsILi128ELi64ELi128ELi4ES3_EELb1ELb0ELb0ELb0ELb1ELb1ELb0ELb0EEEvNS_16Flash_fwd_paramsE:
.text._ZN5flash24flash_fwd_splitkv_kernelI23Flash_fwd_kernel_traitsILi128ELi64ELi128ELi4ELb0ELb0EN7cutlass10bfloat16_tE19Flash_kernel_traitsILi128ELi64ELi128ELi4ES3_EELb1ELb0ELb0ELb0ELb1ELb1ELb0ELb0EEEvNS_16Flash_fwd_paramsE:
[----:B------:R-:W-:Y:S08]  /*0000*/  LDC R1, c[0x0][0x37c] ;  /* 0x0000df00ff017b82 */ /* 0x000ff00000000800 */
[----:B------:R-:W1:Y:S01]  /*0010*/  LDC.64 R2, c[0x0][0x460] ;  /* 0x00011800ff027b82 */ /* 0x000e620000000a00 */
[----:B------:R-:W2:Y:S01]  /*0020*/  S2R R0, SR_CTAID.Y ;  /* 0x0000000000007919 */ /* 0x000ea20000002600 */
[----:B------:R-:W3:Y:S01]  /*0030*/  LDCU.64 UR4, c[0x0][0x478] ;  /* 0x00008f00ff0477ac */ /* 0x000ee20008000a00 */
[----:B------:R-:W-:Y:S01]  /*0040*/  IMAD.MOV.U32 R220, RZ, RZ, -0x1 ;  /* 0xffffffffffdc7424 */ /* 0x000fe200078e00ff */
[----:B------:R-:W4:Y:S04]  /*0050*/  LDCU.64 UR16, c[0x0][0x358] ;  /* 0x00006b00ff1077ac */ /* 0x000f280008000a00 */
[----:B------:R-:W2:Y:S01]  /*0060*/  LDC.64 R4, c[0x0][0x460] ;  /* 0x00011800ff047b82 */ /* 0x000ea20000000a00 */
[----:B------:R-:W4:Y:S07]  /*0070*/  LDCU.64 UR6, c[0x0][0x470] ;  /* 0x00008e00ff0677ac */ /* 0x000f2e0008000a00 */
[----:B------:R-:W4:Y:S01]  /*0080*/  LDC.64 R8, c[0x0][0x468] ;  /* 0x00011a00ff087b82 */ /* 0x000f220000000a00 */
[----:B---3--:R-:W-:-:S02]  /*0090*/  ISETP.NE.U32.AND P2, PT, RZ, UR4, PT ;  /* 0x00000004ff007c0c */ /* 0x008fc4000bf45070 */
[C---:B-1----:R-:W-:Y:S02]  /*00a0*/  ISETP.NE.U32.AND P0, PT, R2.reuse, RZ, PT ;  /* 0x000000ff0200720c */ /* 0x042fe40003f05070 */
[----:B------:R-:W-:Y:S02]  /*00b0*/  ISETP.NE.U32.AND P4, PT, R2, RZ, PT ;  /* 0x000000ff0200720c */ /* 0x000fe40003f85070 */
[C---:B------:R-:W-:Y:S02]  /*00c0*/  ISETP.NE.AND.EX P0, PT, R3.reuse, RZ, PT, P0 ;  /* 0x000000ff0300720c */ /* 0x040fe40003f05300 */
[----:B------:R-:W-:Y:S02]  /*00d0*/  ISETP.NE.AND.EX P4, PT, R3, RZ, PT, P4 ;  /* 0x000000ff0300720c */ /* 0x000fe40003f85340 */
[----:B------:R-:W-:Y:S01]  /*00e0*/  ISETP.NE.AND.EX P2, PT, RZ, UR5, PT, P2 ;  /* 0x00000005ff007c0c */ /* 0x000fe2000bf45320 */
[----:B--2---:R-:W-:Y:S01]  /*00f0*/  IMAD.WIDE.U32 R14, R0, 0x4, R4 ;  /* 0x00000004000e7825 */ /* 0x004fe200078e0004 */
[----:B------:R-:W-:-:S02]  /*0100*/  SHF.R.U32.HI R10, RZ, 0x1e, R0 ;  /* 0x0000001eff0a7819 */ /* 0x000fc40000011600 */
[----:B----4-:R-:W-:Y:S01]  /*0110*/  ISETP.NE.U32.AND P3, PT, RZ, UR6, PT ;  /* 0x00000006ff007c0c */ /* 0x010fe2000bf65070 */
[----:B------:R-:W-:-:S03]  /*0120*/  IMAD.SHL.U32 R5, R0, 0x4, RZ ;  /* 0x0000000400057824 */ /* 0x000fc600078e00ff */
[----:B------:R-:W-:Y:S01]  /*0130*/  ISETP.NE.AND.EX P3, PT, RZ, UR7, PT, P3 ;  /* 0x00000007ff007c0c */ /* 0x000fe2000bf65330 */
[----:B------:R-:W2:Y:S04]  /*0140*/  @P0 LDG.E R220, desc[UR16][R14.64] ;  /* 0x000000100edc0981 */ /* 0x000ea8000c1e1900 */
[----:B------:R1:W2:Y:S01]  /*0150*/  @P4 LDG.E R11, desc[UR16][R14.64+0x4] ;  /* 0x000004100e0b4981 */ /* 0x0002a2000c1e1900 */
[C---:B------:R-:W-:Y:S01]  /*0160*/  @P2 IADD3 R12, P0, PT, R5.reuse, UR4, RZ ;  /* 0x00000004050c2c10 */ /* 0x040fe2000ff1e0ff */
[----:B------:R-:W3:Y:S03]  /*0170*/  S2R R43, SR_CTAID.X ;  /* 0x00000000002b7919 */ /* 0x000ee60000002500 */
[----:B------:R-:W-:Y:S01]  /*0180*/  @P2 IADD3.X R13, PT, PT, R10, UR5, RZ, P0, !PT ;  /* 0x000000050a0d2c10 */ /* 0x000fe200087fe4ff */
[----:B------:R-:W4:Y:S01]  /*0190*/  @!P4 LDC R120, c[0x0][0x434] ;  /* 0x00010d00ff78cb82 */ /* 0x000f220000000800 */
[----:B------:R-:W-:Y:S01]  /*01a0*/  IMAD.MOV.U32 R3, RZ, RZ, RZ ;  /* 0x000000ffff037224 */ /* 0x000fe200078e00ff */
[----:B------:R-:W-:-:S02]  /*01b0*/  @P3 IADD3 R6, P1, PT, R5, UR6, RZ ;  /* 0x0000000605063c10 */ /* 0x000fc4000ff3e0ff */
[----:B------:R-:W5:Y:S01]  /*01c0*/  @P2 LDG.E R12, desc[UR16][R12.64] ;  /* 0x000000100c0c2981 */ /* 0x000f62000c1e1900 */
[----:B------:R-:W3:Y:S01]  /*01d0*/  LDCU.U8 UR4, c[0x0][0x532] ;  /* 0x0000a640ff0477ac */ /* 0x000ee20008000000 */
[----:B------:R-:W-:Y:S02]  /*01e0*/  @P3 IADD3.X R7, PT, PT, R10, UR7, RZ, P1, !PT ;  /* 0x000000070a073c10 */ /* 0x000fe40008ffe4ff */
[----:B------:R-:W2:Y:S03]  /*01f0*/  @!P2 LDC R2, c[0x0][0x43c] ;  /* 0x00010f00ff02ab82 */ /* 0x000ea60000000800 */
[----:B------:R3:W5:Y:S01]  /*0200*/  @P3 LDG.E R3, desc[UR16][R6.64] ;  /* 0x0000001006033981 */ /* 0x000762000c1e1900 */
[----:B-1----:R-:W-:-:S05]  /*0210*/  IADD3 R14, P0, PT, R5, R8, RZ ;  /* 0x00000008050e7210 */ /* 0x002fca0007f1e0ff */
[----:B------:R-:W-:Y:S01]  /*0220*/  IMAD.X R15, R10, 0x1, R9, P0 ;  /* 0x000000010a0f7824 */ /* 0x000fe200000e0609 */
[----:B------:R-:W-:-:S04]  /*0230*/  ISETP.NE.U32.AND P0, PT, R8, RZ, PT ;  /* 0x000000ff0800720c */ /* 0x000fc80003f05070 */
[C---:B------:R-:W-:Y:S02]  /*0240*/  ISETP.NE.AND.EX P0, PT, R9.reuse, RZ, PT, P0 ;  /* 0x000000ff0900720c */ /* 0x040fe40003f05300 */
[----:B------:R-:W-:Y:S02]  /*0250*/  ISETP.EQ.U32.AND P3, PT, R8, RZ, PT ;  /* 0x000000ff0800720c */ /* 0x000fe40003f62070 */
[----:B---3--:R-:W-:Y:S01]  /*0260*/  ISETP.NE.AND P1, PT, RZ, UR4, PT ;  /* 0x00000004ff007c0c */ /* 0x008fe2000bf25270 */
[----:B------:R-:W1:Y:S03]  /*0270*/  @!P2 LDC.64 R6, c[0x0][0x488] ;  /* 0x00012200ff06ab82 */ /* 0x000e660000000a00 */
[----:B------:R-:W-:-:S05]  /*0280*/  ISETP.EQ.OR.EX P3, PT, R9, RZ, !P1, P3 ;  /* 0x000000ff0900720c */ /* 0x000fca0004f62730 */
[----:B------:R-:W3:Y:S01]  /*0290*/  @!P0 LDC R8, c[0x0][0x438] ;  /* 0x00010e00ff088b82 */ /* 0x000ee20000000800 */
[----:B------:R-:W-:Y:S02]  /*02a0*/  IMAD.MOV.U32 R4, RZ, RZ, -0x1 ;  /* 0xffffffffff047424 */ /* 0x000fe400078e00ff */
[----:B------:R-:W-:-:S05]  /*02b0*/  IMAD.SHL.U32 R119, R43, 0x40, RZ ;  /* 0x000000402b777824 */ /* 0x000fca00078e00ff */
[----:B------:R1:W5:Y:S01]  /*02c0*/  @!P3 LDG.E R4, desc[UR16][R14.64] ;  /* 0x000000100e04b981 */ /* 0x000362000c1e1900 */
[----:B--2---:R-:W-:-:S05]  /*02d0*/  @P4 IMAD.IADD R120, R11, 0x1, -R220 ;  /* 0x000000010b784824 */ /* 0x004fca00078e0adc */
[----:B----4-:R-:W-:Y:S01]  /*02e0*/  ISETP.GT.AND P3, PT, R120, R119, PT ;  /* 0x000000777800720c */ /* 0x010fe20003f64270 */
[----:B-1-3--:R-:W-:-:S12]  /*02f0*/  @!P0 BRA `(.L_x_1980) ;  /* 0x00000000000c8947 */ /* 0x00afd80003800000 */
[----:B------:R-:W2:Y:S02]  /*0300*/  @P1 LDG.E R9, desc[UR16][R14.64+0x4] ;  /* 0x000004100e091981 */ /* 0x000ea4000c1e1900 */
[----:B--2--5:R-:W-:-:S06]  /*0310*/  @P1 IADD3 R8, PT, PT, R9, -R4, RZ ;  /* 0x8000000409081210 */ /* 0x024fcc0007ffe0ff */
[----:B------:R1:W5:Y:S02]  /*0320*/  @!P1 LDG.E R8, desc[UR16][R14.64] ;  /* 0x000000100e089981 */ /* 0x000364000c1e1900 */
.L_x_1980:
        /* <DEDUP_REMOVED lines=28> */
[----:B------:R-:W-:Y:S01]  /*04f0*/  ISETP.NE.AND P0, PT, R220, -0x1, PT ;  /* 0xffffffffdc00780c */ /* 0x000fe20003f05270 */
[----:B------:R-:W1:Y:S01]  /*0500*/  LDC.64 R2, c[0x0][0x408] ;  /* 0x00010200ff027b82 */ /* 0x000e620000000a00 */
[----:B------:R-:W-:Y:S01]  /*0510*/  IMAD.MOV.U32 R15, RZ, RZ, RZ ;  /* 0x000000ffff0f7224 */ /* 0x000fe200078e00ff */
[----:B------:R-:W2:Y:S01]  /*0520*/  LDCU UR7, c[0x0][0x3e0] ;  /* 0x00007c00ff0777ac */ /* 0x000ea20008000800 */
[----:B------:R-:W-:Y:S01]  /*0530*/  IMAD.IADD R7, R120, 0x1, -R119 ;  /* 0x0000000178077824 */ /* 0x000fe200078e0a77 */
[----:B------:R-:W-:Y:S01]  /*0540*/  BSSY.RECONVERGENT B0, `(.L_x_1982) ;  /* 0x0000024000007945 */ /* 0x000fe20003800200 */
[----:B------:R-:W3:Y:S01]  /*0550*/  LDCU.64 UR4, c[0x0][0x410] ;  /* 0x00008200ff0477ac */ /* 0x000ee20008000a00 */
[----:B------:R-:W4:Y:S06]  /*0560*/  LDCU UR6, c[0x0][0x434] ;  /* 0x00008680ff0677ac */ /* 0x000f2c0008000800 */
[----:B------:R-:W5:Y:S01]  /*0570*/  @!P0 LDC.64 R4, c[0x0][0x400] ;  /* 0x00010000ff048b82 */ /* 0x000f620000000a00 */
[----:B--2---:R-:W-:-:S02]  /*0580*/  IMAD R6, R6, UR7, R11 ;  /* 0x0000000706067c24 */ /* 0x004fc4000f8e020b */
[----:B-1----:R-:W-:-:S04]  /*0590*/  @P0 IMAD.WIDE.U32 R12, R220, R2, RZ ;  /* 0x00000002dc0c0225 */ /* 0x002fc800078e00ff */
[C---:B-----5:R-:W-:Y:S01]  /*05a0*/  @!P0 IMAD.WIDE.U32 R8, R0.reuse, R4, RZ ;  /* 0x0000000400088225 */ /* 0x060fe200078e00ff */
[----:B------:R-:W-:Y:S02]  /*05b0*/  SHF.L.U32 R4, R209, 0x3, RZ ;  /* 0x00000003d1047819 */ /* 0x000fe400000006ff */
[----:B------:R-:W-:Y:S01]  /*05c0*/  @P0 MOV R8, R12 ;  /* 0x0000000c00080202 */ /* 0x000fe20000000f00 */
[----:B------:R-:W-:Y:S01]  /*05d0*/  @!P0 IMAD R5, R0, R5, R9 ;  /* 0x0000000500058224 */ /* 0x000fe200078e0209 */
[----:B------:R-:W-:Y:S01]  /*05e0*/  LOP3.LUT R14, R4, 0x38, RZ, 0xc0, !PT ;  /* 0x00000038040e7812 */ /* 0x000fe200078ec0ff */
[----:B------:R-:W-:Y:S01]  /*05f0*/  @P0 IMAD R5, R220, R3, R13 ;  /* 0x00000003dc050224 */ /* 0x000fe200078e020d */
[----:B------:R-:W-:-:S03]  /*0600*/  SHF.R.U32.HI R0, RZ, 0x3, R209 ;  /* 0x00000003ff007819 */ /* 0x000fc600000116d1 */
[----:B------:R-:W-:Y:S01]  /*0610*/  IMAD.WIDE.U32 R14, R119, R2, R14 ;  /* 0x00000002770e7225 */ /* 0x000fe200078e000e */
[----:B------:R-:W-:-:S03]  /*0620*/  IADD3 R10, PT, PT, R0, 0x10, RZ ;  /* 0x00000010000a7810 */ /* 0x000fc60007ffe0ff */
[----:B------:R-:W-:Y:S01]  /*0630*/  IMAD R4, R119, R3, R15 ;  /* 0x0000000377047224 */ /* 0x000fe200078e020f */
[----:B------:R-:W-:Y:S01]  /*0640*/  IADD3 R14, P0, PT, R8, R14, RZ ;  /* 0x0000000e080e7210 */ /* 0x000fe20007f1e0ff */
[----:B------:R-:W-:Y:S01]  /*0650*/  VIADD R8, R0, 0x20 ;  /* 0x0000002000087836 */ /* 0x000fe20000000000 */
[-C--:B------:R-:W-:Y:S01]  /*0660*/  ISETP.GE.AND P3, PT, R10, R7.reuse, PT ;  /* 0x000000070a00720c */ /* 0x080fe20003f66270 */
[----:B----4-:R-:W-:Y:S01]  /*0670*/  IMAD R119, R6, UR6, R119 ;  /* 0x0000000606777c24 */ /* 0x010fe2000f8e0277 */
[----:B------:R-:W-:Y:S02]  /*0680*/  IADD3.X R15, PT, PT, R5, R4, RZ, P0, !PT ;  /* 0x00000004050f7210 */ /* 0x000fe400007fe4ff */
[CC--:B------:R-:W-:Y:S02]  /*0690*/  ISETP.GE.AND P0, PT, R0.reuse, R7.reuse, PT ;  /* 0x000000070000720c */ /* 0x0c0fe40003f06270 */
[----:B------:R-:W-:Y:S01]  /*06a0*/  IADD3 R10, PT, PT, R0, 0x30, RZ ;  /* 0x00000030000a7810 */ /* 0x000fe20007ffe0ff */
[----:B---3--:R-:W-:Y:S01]  /*06b0*/  IMAD.WIDE.U32 R14, R11, UR4, R14 ;  /* 0x000000040b0e7c25 */ /* 0x008fe2000f8e000e */
[----:B------:R-:W-:-:S02]  /*06c0*/  ISETP.GE.AND P2, PT, R8, R7, PT ;  /* 0x000000070800720c */ /* 0x000fc40003f46270 */
[----:B------:R-:W-:Y:S01]  /*06d0*/  ISETP.GE.AND P1, PT, R10, R7, PT ;  /* 0x000000070a00720c */ /* 0x000fe20003f26270 */
[----:B------:R-:W-:-:S06]  /*06e0*/  IMAD R11, R11, UR5, R15 ;  /* 0x000000050b0b7c24 */ /* 0x000fcc000f8e020f */
[----:B------:R-:W-:Y:S06]  /*06f0*/  @P0 BRA `(.L_x_1983) ;  /* 0x0000000000200947 */ /* 0x000fec0003800000 */
        /* <DEDUP_REMOVED lines=8> */
.L_x_1983:
[----:B------:R-:W-:Y:S05]  /*0780*/  BSYNC.RECONVERGENT B0 ;  /* 0x0000000000007941 */ /* 0x000fea0003800200 */
.L_x_1982:
        /* <DEDUP_REMOVED lines=15> */
.L_x_1985:
[----:B------:R-:W-:Y:S05]  /*0880*/  BSYNC.RECONVERGENT B0 ;  /* 0x0000000000007941 */ /* 0x000fea0003800200 */
.L_x_1984:
        /* <DEDUP_REMOVED lines=15> */
.L_x_1987:
[----:B------:R-:W-:Y:S05]  /*0980*/  BSYNC.RECONVERGENT B0 ;  /* 0x0000000000007941 */ /* 0x000fea0003800200 */
.L_x_1986:
        /* <DEDUP_REMOVED lines=14> */
.L_x_1989:
[----:B------:R-:W-:Y:S05]  /*0a70*/  BSYNC.RECONVERGENT B0 ;  /* 0x0000000000007941 */ /* 0x000fea0003800200 */
.L_x_1988:
        /* <DEDUP_REMOVED lines=20> */
.L_x_1981:
        /* <DEDUP_REMOVED lines=10> */
.L_x_1990:
[----:B------:R-:W-:Y:S05]  /*0c60*/  BRA.U !UP1, `(.L_x_1991) ;  /* 0x0000000509887547 */ /* 0x000fea000b800000 */
[----:B-1----:R-:W1:Y:S01]  /*0c70*/  LDC R7, c[0x0][0x4f0] ;  /* 0x00013c00ff077b82 */ /* 0x002e620000000800 */
[----:B------:R-:W-:Y:S01]  /*0c80*/  LEA R4, R2, 0xffffff80, 0x7 ;  /* 0xffffff8002047811 */ /* 0x000fe200078e38ff */
[----:B------:R-:W2:Y:S01]  /*0c90*/  LDCU.64 UR4, c[0x0][0x4e8] ;  /* 0x00009d00ff0477ac */ /* 0x000ea20008000a00 */
[----:B------:R-:W-:Y:S02]  /*0ca0*/  MOV R8, RZ ;  /* 0x000000ff00087202 */ /* 0x000fe40000000f00 */
[----:B------:R-:W-:Y:S01]  /*0cb0*/  IABS R3, R4 ;  /* 0x0000000400037213 */ /* 0x000fe20000000000 */
[----:B------:R-:W3:Y:S01]  /*0cc0*/  LDCU.64 UR6, c[0x0][0x3a0] ;  /* 0x00007400ff0677ac */ /* 0x000ee20008000a00 */
[----:B------:R-:W-:Y:S01]  /*0cd0*/  MOV R12, RZ ;  /* 0x000000ff000c7202 */ /* 0x000fe20000000f00 */
[----:B------:R-:W4:Y:S01]  /*0ce0*/  LDCU.64 UR12, c[0x0][0x3b8] ;  /* 0x00007700ff0c77ac */ /* 0x000f220008000a00 */
[----:B------:R-:W3:Y:S01]  /*0cf0*/  LDCU.64 UR10, c[0x0][0x3c0] ;  /* 0x00007800ff0a77ac */ /* 0x000ee20008000a00 */
[----:B-1---5:R-:W-:-:S04]  /*0d00*/  IABS R6, R7 ;  /* 0x0000000700067213 */ /* 0x022fc80000000000 */
[----:B------:R-:W1:Y:S08]  /*0d10*/  I2F.RP R10, R6 ;  /* 0x00000006000a7306 */ /* 0x000e700000209400 */
[----:B-1----:R-:W1:Y:S02]  /*0d20*/  MUFU.RCP R9, R10 ;  /* 0x0000000a00097308 */ /* 0x002e640000001000 */
[----:B-1----:R-:W-:Y:S01]  /*0d30*/  IADD3 R9, PT, PT, R9, 0xffffffe, RZ ;  /* 0x0ffffffe09097810 */ /* 0x002fe20007ffe0ff */
[----:B------:R-:W1:Y:S05]  /*0d40*/  LDC R10, c[0x0][0x3e8] ;  /* 0x0000fa00ff0a7b82 */ /* 0x000e6a0000000800 */
[----:B------:R-:W2:Y:S02]  /*0d50*/  F2I.FTZ.U32.TRUNC.NTZ R9, R9 ;  /* 0x0000000900097305 */ /* 0x000ea4000021f000 */
[----:B--2---:R-:W-:-:S04]  /*0d60*/  IMAD.MOV R5, RZ, RZ, -R9 ;  /* 0x000000ffff057224 */ /* 0x004fc800078e0a09 */
[----:B------:R-:W-:-:S04]  /*0d70*/  IMAD R5, R5, R6, RZ ;  /* 0x0000000605057224 */ /* 0x000fc800078e02ff */
[----:B------:R-:W-:-:S04]  /*0d80*/  IMAD.HI.U32 R5, R9, R5, R8 ;  /* 0x0000000509057227 */ /* 0x000fc800078e0008 */
[----:B------:R-:W-:-:S04]  /*0d90*/  IMAD.MOV.U32 R8, RZ, RZ, R3 ;  /* 0x000000ffff087224 */ /* 0x000fc800078e0003 */
[----:B------:R-:W-:-:S05]  /*0da0*/  IMAD.HI.U32 R3, R5, R8, RZ ;  /* 0x0000000805037227 */ /* 0x000fca00078e00ff */
[----:B------:R-:W-:-:S05]  /*0db0*/  IADD3 R5, PT, PT, -R3, RZ, RZ ;  /* 0x000000ff03057210 */ /* 0x000fca0007ffe1ff */
[----:B------:R-:W-:Y:S02]  /*0dc0*/  IMAD R5, R6, R5, R8 ;  /* 0x0000000506057224 */ /* 0x000fe400078e0208 */
[----:B------:R-:W-:-:S03]  /*0dd0*/  IMAD.WIDE.U32 R8, R0, UR4, RZ ;  /* 0x0000000400087c25 */ /* 0x000fc6000f8e00ff */
[----:B------:R-:W-:Y:S01]  /*0de0*/  ISETP.GT.U32.AND P2, PT, R6, R5, PT ;  /* 0x000000050600720c */ /* 0x000fe20003f44070 */
[----:B------:R-:W-:Y:S01]  /*0df0*/  IMAD R223, R0, UR5, R9 ;  /* 0x0000000500df7c24 */ /* 0x000fe2000f8e0209 */
[----:B------:R-:W2:Y:S11]  /*0e00*/  LDCU.64 UR4, c[0x0][0x3a8] ;  /* 0x00007500ff0477ac */ /* 0x000eb60008000a00 */
[----:B------:R-:W-:Y:S01]  /*0e10*/  @!P2 IMAD.IADD R5, R5, 0x1, -R6 ;  /* 0x000000010505a824 */ /* 0x000fe200078e0a06 */
[----:B------:R-:W-:-:S02]  /*0e20*/  @!P2 IADD3 R3, PT, PT, R3, 0x1, RZ ;  /* 0x000000010303a810 */ /* 0x000fc40007ffe0ff */
[----:B------:R-:W-:Y:S02]  /*0e30*/  ISETP.NE.AND P2, PT, R7, RZ, PT ;  /* 0x000000ff0700720c */ /* 0x000fe40003f45270 */
[----:B------:R-:W-:Y:S02]  /*0e40*/  ISETP.GE.U32.AND P0, PT, R5, R6, PT ;  /* 0x000000060500720c */ /* 0x000fe40003f06070 */
[----:B------:R-:W-:-:S04]  /*0e50*/  LOP3.LUT R5, R4, R7, RZ, 0x3c, !PT ;  /* 0x0000000704057212 */ /* 0x000fc800078e3cff */
[----:B------:R-:W-:-:S07]  /*0e60*/  ISETP.GE.AND P1, PT, R5, RZ, PT ;  /* 0x000000ff0500720c */ /* 0x000fce0003f26270 */
[----:B------:R-:W-:Y:S01]  /*0e70*/  @P0 VIADD R3, R3, 0x1 ;  /* 0x0000000103030836 */ /* 0x000fe20000000000 */
[----:B------:R-:W-:-:S04]  /*0e80*/  LEA R222, P0, R8, UR8, 0x2 ;  /* 0x0000000808de7c11 */ /* 0x000fc8000f8010ff */
[----:B------:R-:W-:Y:S02]  /*0e90*/  LEA.HI.X R223, R8, UR9, R223, 0x2, P0 ;  /* 0x0000000908df7c11 */ /* 0x000fe400080f14df */
[----:B------:R-:W-:Y:S02]  /*0ea0*/  @!P1 IADD3 R3, PT, PT, -R3, RZ, RZ ;  /* 0x000000ff03039210 */ /* 0x000fe40007ffe1ff */
[----:B------:R-:W-:-:S05]  /*0eb0*/  @!P2 LOP3.LUT R3, RZ, R7, RZ, 0x33, !PT ;  /* 0x00000007ff03a212 */ /* 0x000fca00078e33ff */
[----:B------:R-:W-:-:S05]  /*0ec0*/  IMAD.WIDE R16, R3, 0x4, R222 ;  /* 0x0000000403107825 */ /* 0x000fca00078e02de */
[----:B------:R-:W2:Y:S01]  /*0ed0*/  LDG.E R8, desc[UR16][R16.64] ;  /* 0x0000001010087981 */ /* 0x000ea2000c1e1900 */
[----:B-1----:R-:W-:Y:S01]  /*0ee0*/  IABS R5, R10 ;  /* 0x0000000a00057213 */ /* 0x002fe20000000000 */
[----:B---3--:R-:W-:Y:S01]  /*0ef0*/  IMAD.U32 R24, RZ, RZ, UR10 ;  /* 0x0000000aff187e24 */ /* 0x008fe2000f8e00ff */
[----:B------:R-:W-:Y:S01]  /*0f00*/  IADD3 R3, PT, PT, -R3, RZ, RZ ;  /* 0x000000ff03037210 */ /* 0x000fe20007ffe1ff */
[----:B------:R-:W-:Y:S01]  /*0f10*/  IMAD.U32 R25, RZ, RZ, UR11 ;  /* 0x0000000bff197e24 */ /* 0x000fe2000f8e00ff */
[----:B------:R-:W1:Y:S01]  /*0f20*/  I2F.RP R14, R5 ;  /* 0x00000005000e7306 */ /* 0x000e620000209400 */
[----:B----4-:R-:W-:Y:S02]  /*0f30*/  MOV R134, UR12 ;  /* 0x0000000c00867c02 */ /* 0x010fe40008000f00 */
[----:B------:R-:W-:Y:S01]  /*0f40*/  IMAD R4, R7, R3, R4 ;  /* 0x0000000307047224 */ /* 0x000fe200078e0204 */
[----:B------:R-:W-:-:S04]  /*0f50*/  MOV R135, UR13 ;  /* 0x0000000d00877c02 */ /* 0x000fc80008000f00 */
[----:B------:R-:W-:Y:S01]  /*0f60*/  SHF.R.S32.HI R3, RZ, 0x1f, R4 ;  /* 0x0000001fff037819 */ /* 0x000fe20000011404 */
[----:B-1----:R-:W1:Y:S02]  /*0f70*/  MUFU.RCP R13, R14 ;  /* 0x0000000e000d7308 */ /* 0x002e640000001000 */
[----:B-1----:R-:W-:-:S06]  /*0f80*/  VIADD R13, R13, 0xffffffe ;  /* 0x0ffffffe0d0d7836 */ /* 0x002fcc0000000000 */
[----:B------:R-:W1:Y:S02]  /*0f90*/  F2I.FTZ.U32.TRUNC.NTZ R13, R13 ;  /* 0x0000000d000d7305 */ /* 0x000e64000021f000 */
[----:B-1----:R-:W-:-:S05]  /*0fa0*/  IADD3 R6, PT, PT, RZ, -R13, RZ ;  /* 0x8000000dff067210 */ /* 0x002fca0007ffe0ff */
[----:B------:R-:W-:Y:S01]  /*0fb0*/  IMAD R9, R6, R5, RZ ;  /* 0x0000000506097224 */ /* 0x000fe200078e02ff */
        /* <DEDUP_REMOVED lines=13> */
[----:B------:R-:W-:-:S05]  /*1090*/  @P2 IADD3 R6, PT, PT, R6, 0x1, RZ ;  /* 0x0000000106062810 */ /* 0x000fca0007ffe0ff */
[----:B------:R-:W-:Y:S01]  /*10a0*/  @!P0 IMAD.MOV R6, RZ, RZ, -R6 ;  /* 0x000000ffff068224 */ /* 0x000fe200078e0a06 */
[----:B------:R-:W-:Y:S02]  /*10b0*/  @!P1 LOP3.LUT R6, RZ, R10, RZ, 0x33, !PT ;  /* 0x0000000aff069212 */ /* 0x000fe400078e33ff */
[----:B--2---:R-:W-:Y:S01]  /*10c0*/  SHF.R.S32.HI R5, RZ, 0x1f, R8 ;  /* 0x0000001fff057819 */ /* 0x004fe20000011408 */
        /* <DEDUP_REMOVED lines=9> */
[----:B------:R-:W-:-:S03]  /*1160*/  IADD3 R9, PT, PT, R9, R5, RZ ;  /* 0x0000000509097210 */ /* 0x000fc60007ffe0ff */
[C---:B------:R-:W-:Y:S02]  /*1170*/  IMAD R5, R3.reuse, R134, RZ ;  /* 0x0000008603057224 */ /* 0x040fe400078e02ff */
[-C--:B------:R-:W-:Y:S02]  /*1180*/  IMAD R3, R3, R24.reuse, RZ ;  /* 0x0000001803037224 */ /* 0x080fe400078e02ff */
[C---:B------:R-:W-:Y:S02]  /*1190*/  IMAD R5, R4.reuse, R135, R5 ;  /* 0x0000008704057224 */ /* 0x040fe400078e0205 */
[C---:B------:R-:W-:Y:S02]  /*11a0*/  IMAD R3, R4.reuse, R25, R3 ;  /* 0x0000001904037224 */ /* 0x040fe400078e0203 */
[----:B------:R-:W-:Y:S01]  /*11b0*/  IMAD.WIDE.U32 R8, R4, R24, R8 ;  /* 0x0000001804087225 */ /* 0x000fe200078e0008 */
[----:B------:R-:W-:Y:S02]  /*11c0*/  SHF.R.S32.HI R4, RZ, 0x1f, R6 ;  /* 0x0000001fff047819 */ /* 0x000fe40000011406 */
[----:B------:R-:W-:-:S02]  /*11d0*/  IADD3 R13, PT, PT, R13, R5, RZ ;  /* 0x000000050d0d7210 */ /* 0x000fc40007ffe0ff */
[----:B------:R-:W-:Y:S01]  /*11e0*/  IADD3 R9, PT, PT, R9, R3, RZ ;  /* 0x0000000309097210 */ /* 0x000fe20007ffe0ff */
[C---:B-1----:R-:W-:Y:S02]  /*11f0*/  IMAD R5, R4.reuse, UR6, RZ ;  /* 0x0000000604057c24 */ /* 0x042fe4000f8e02ff */
[----:B------:R-:W-:Y:S02]  /*1200*/  IMAD R3, R4, UR4, RZ ;  /* 0x0000000404037c24 */ /* 0x000fe4000f8e02ff */
[----:B------:R-:W-:-:S04]  /*1210*/  IMAD.WIDE.U32 R12, R6, UR4, R12 ;  /* 0x00000004060c7c25 */ /* 0x000fc8000f8e000c */
[C---:B------:R-:W-:Y:S01]  /*1220*/  IMAD R5, R6.reuse, UR7, R5 ;  /* 0x0000000706057c24 */ /* 0x040fe2000f8e0205 */
[----:B------:R-:W-:Y:S01]  /*1230*/  MOV R10, R12 ;  /* 0x0000000c000a7202 */ /* 0x000fe20000000f00 */
[----:B------:R-:W-:-:S04]  /*1240*/  IMAD.WIDE.U32 R20, R6, UR6, R8 ;  /* 0x0000000606147c25 */ /* 0x000fc8000f8e0008 */
[----:B------:R-:W-:Y:S01]  /*1250*/  IMAD R3, R6, UR5, R3 ;  /* 0x0000000506037c24 */ /* 0x000fe2000f8e0203 */
[----:B------:R-:W-:-:S03]  /*1260*/  IADD3 R18, PT, PT, R21, R5, RZ ;  /* 0x0000000515127210 */ /* 0x000fc60007ffe0ff */
[----:B------:R-:W-:Y:S01]  /*1270*/  IMAD.IADD R3, R13, 0x1, R3 ;  /* 0x000000010d037824 */ /* 0x000fe200078e0203 */
[----:B------:R-:W-:Y:S06]  /*1280*/  BRA `(.L_x_1992) ;  /* 0x0000000400587947 */ /* 0x000fec0003800000 */
.L_x_1991:
        /* <DEDUP_REMOVED lines=8> */
[----:B-1----:R-:W-:Y:S02]  /*1310*/  IMAD R7, R3, R135, R10 ;  /* 0x0000008703077224 */ /* 0x002fe400078e020a */
[----:B---3--:R-:W-:-:S03]  /*1320*/  IMAD R5, R5, UR4, RZ ;  /* 0x0000000405057c24 */ /* 0x008fc6000f8e02ff */
[----:B------:R-:W-:Y:S01]  /*1330*/  IADD3 R9, PT, PT, R9, R7, RZ ;  /* 0x0000000709097210 */ /* 0x000fe20007ffe0ff */
[C---:B------:R-:W-:Y:S02]  /*1340*/  IMAD R5, R6.reuse, UR5, R5 ;  /* 0x0000000506057c24 */ /* 0x040fe4000f8e0205 */
[----:B------:R-:W-:-:S05]  /*1350*/  IMAD.WIDE.U32 R8, R6, UR4, R8 ;  /* 0x0000000406087c25 */ /* 0x000fca000f8e0008 */
[----:B------:R-:W-:Y:S02]  /*1360*/  IADD3 R9, PT, PT, R9, R5, RZ ;  /* 0x0000000509097210 */ /* 0x000fe40007ffe0ff */
[----:B------:R-:W-:Y:S01]  /*1370*/  MOV R10, R8 ;  /* 0x00000008000a7202 */ /* 0x000fe20000000f00 */
[----:B------:R-:W-:Y:S05]  /*1380*/  BRA `(.L_x_1994) ;  /* 0x0000000000187947 */ /* 0x000fea0003800000 */
.L_x_1993:
[----:B------:R-:W2:Y:S01]  /*1390*/  LDC.64 R134, c[0x0][0x3b8] ;  /* 0x0000ee00ff867b82 */ /* 0x000ea20000000a00 */
[----:B------:R-:W-:-:S05]  /*13a0*/  IADD3 R12, PT, PT, R3, R4, RZ ;  /* 0x00000004030c7210 */ /* 0x000fca0007ffe0ff */
[C---:B--2---:R-:W-:Y:S02]  /*13b0*/  IMAD R9, R12.reuse, R135, RZ ;  /* 0x000000870c097224 */ /* 0x044fe400078e02ff */
[----:B------:R-:W-:-:S05]  /*13c0*/  IMAD.WIDE.U32 R12, R12, R134, RZ ;  /* 0x000000860c0c7225 */ /* 0x000fca00078e00ff */
[----:B------:R-:W-:Y:S02]  /*13d0*/  IADD3 R9, PT, PT, R13, R9, RZ ;  /* 0x000000090d097210 */ /* 0x000fe40007ffe0ff */
[----:B------:R-:W-:Y:S02]  /*13e0*/  MOV R10, R12 ;  /* 0x0000000c000a7202 */ /* 0x000fe40000000f00 */
.L_x_1994:
[----:B------:R-:W-:Y:S05]  /*13f0*/  @P0 BRA `(.L_x_1995) ;  /* 0x0000000000340947 */ /* 0x000fea0003800000 */
[----:B------:R-:W2:Y:S01]  /*1400*/  LDC.64 R24, c[0x0][0x3c0] ;  /* 0x0000f000ff187b82 */ /* 0x000ea20000000a00 */
[----:B------:R-:W3:Y:S01]  /*1410*/  LDCU.64 UR4, c[0x0][0x3a8] ;  /* 0x00007500ff0477ac */ /* 0x000ee20008000a00 */
[----:B------:R-:W-:Y:S02]  /*1420*/  SHF.R.S32.HI R5, RZ, 0x1f, R3 ;  /* 0x0000001fff057819 */ /* 0x000fe40000011403 */
[----:B-----5:R-:W-:-:S03]  /*1430*/  SHF.R.S32.HI R4, RZ, 0x1f, R6 ;  /* 0x0000001fff047819 */ /* 0x020fc60000011406 */
[-C--:B--2---:R-:W-:Y:S02]  /*1440*/  IMAD R8, R5, R24.reuse, RZ ;  /* 0x0000001805087224 */ /* 0x084fe400078e02ff */
        /* <DEDUP_REMOVED lines=8> */
.L_x_1995:
[----:B------:R-:W2:Y:S01]  /*14d0*/  LDC.64 R24, c[0x0][0x3c0] ;  /* 0x0000f000ff187b82 */ /* 0x000ea20000000a00 */
[----:B------:R-:W-:-:S05]  /*14e0*/  IADD3 R4, PT, PT, R3, R4, RZ ;  /* 0x0000000403047210 */ /* 0x000fca0007ffe0ff */
[C---:B--2---:R-:W-:Y:S02]  /*14f0*/  IMAD R13, R4.reuse, R25, RZ ;  /* 0x00000019040d7224 */ /* 0x044fe400078e02ff */
[----:B------:R-:W-:-:S05]  /*1500*/  IMAD.WIDE.U32 R4, R4, R24, RZ ;  /* 0x0000001804047225 */ /* 0x000fca00078e00ff */
[----:B------:R-:W-:Y:S02]  /*1510*/  IADD3 R13, PT, PT, R5, R13, RZ ;  /* 0x0000000d050d7210 */ /* 0x000fe40007ffe0ff */
[----:B------:R-:W-:-:S07]  /*1520*/  MOV R12, R4 ;  /* 0x00000004000c7202 */ /* 0x000fce0000000f00 */
.L_x_1996:
[----:B------:R-:W2:Y:S01]  /*1530*/  LDC R8, c[0x0][0x3e8] ;  /* 0x0000fa00ff087b82 */ /* 0x000ea20000000800 */
[----:B-----5:R-:W-:Y:S02]  /*1540*/  MOV R6, RZ ;  /* 0x000000ff00067202 */ /* 0x020fe40000000f00 */
[----:B------:R-:W-:Y:S02]  /*1550*/  CS2R R222, SRZ ;  /* 0x0000000000de7805 */ /* 0x000fe4000001ff00 */
[----:B--2---:R-:W-:-:S04]  /*1560*/  IABS R3, R8 ;  /* 0x0000000800037213 */ /* 0x004fc80000000000 */
        /* <DEDUP_REMOVED lines=9> */
[----:B------:R-:W-:Y:S02]  /*1600*/  IMAD.HI.U32 R14, R6, R5, RZ ;  /* 0x00000005060e7227 */ /* 0x000fe400078e00ff */
[----:B------:R-:W1:Y:S03]  /*1610*/  LDC.64 R6, c[0x0][0x3d8] ;  /* 0x0000f600ff067b82 */ /* 0x000e660000000a00 */
[----:B------:R-:W-:-:S05]  /*1620*/  IADD3 R4, PT, PT, -R14, RZ, RZ ;  /* 0x000000ff0e047210 */ /* 0x000fca0007ffe1ff */
[----:B------:R-:W-:-:S05]  /*1630*/  IMAD R4, R3, R4, R5 ;  /* 0x0000000403047224 */ /* 0x000fca00078e0205 */
[----:B------:R-:W-:-:S13]  /*1640*/  ISETP.GT.U32.AND P0, PT, R3, R4, PT ;  /* 0x000000040300720c */ /* 0x000fda0003f04070 */
[----:B------:R-:W-:Y:S01]  /*1650*/  @!P0 IMAD.IADD R4, R4, 0x1, -R3 ;  /* 0x0000000104048824 */ /* 0x000fe200078e0a03 */
[----:B------:R-:W-:Y:S02]  /*1660*/  @!P0 IADD3 R14, PT, PT, R14, 0x1, RZ ;  /* 0x000000010e0e8810 */ /* 0x000fe40007ffe0ff */
[----:B------:R-:W-:Y:S02]  /*1670*/  ISETP.NE.AND P0, PT, R8, RZ, PT ;  /* 0x000000ff0800720c */ /* 0x000fe40003f05270 */
[----:B------:R-:W-:Y:S02]  /*1680*/  ISETP.GE.U32.AND P2, PT, R4, R3, PT ;  /* 0x000000030400720c */ /* 0x000fe40003f46070 */
[----:B------:R-:W-:Y:S01]  /*1690*/  LOP3.LUT R3, R11, R8, RZ, 0x3c, !PT ;  /* 0x000000080b037212 */ /* 0x000fe200078e3cff */
[----:B------:R-:W2:Y:S03]  /*16a0*/  LDC.64 R4, c[0x0][0x3d0] ;  /* 0x0000f400ff047b82 */ /* 0x000ea60000000a00 */
[----:B------:R-:W-:-:S02]  /*16b0*/  ISETP.GE.AND P1, PT, R3, RZ, PT ;  /* 0x000000ff0300720c */ /* 0x000fc40003f26270 */
[----:B------:R-:W-:-:S05]  /*16c0*/  LEA R3, R2, 0xffffff80, 0x7 ;  /* 0xffffff8002037811 */ /* 0x000fca00078e38ff */
[----:B------:R-:W-:Y:S02]  /*16d0*/  @P2 VIADD R14, R14, 0x1 ;  /* 0x000000010e0e2836 */ /* 0x000fe40000000000 */
[----:B------:R-:W-:-:S04]  /*16e0*/  IMAD.WIDE.U32 R12, R3, R24, R12 ;  /* 0x00000018030c7225 */ /* 0x000fc800078e000c */
[----:B------:R-:W-:Y:S01]  /*16f0*/  @!P1 IADD3 R14, PT, PT, -R14, RZ, RZ ;  /* 0x000000ff0e0e9210 */ /* 0x000fe20007ffe1ff */
[----:B------:R-:W-:Y:S01]  /*1700*/  IMAD R13, R3, R25, R13 ;  /* 0x00000019030d7224 */ /* 0x000fe200078e020d */
[----:B------:R-:W-:Y:S02]  /*1710*/  @!P0 LOP3.LUT R14, RZ, R8, RZ, 0x33, !PT ;  /* 0x00000008ff0e8212 */ /* 0x000fe400078e33ff */
[----:B------:R-:W-:-:S03]  /*1720*/  MOV R8, R10 ;  /* 0x0000000a00087202 */ /* 0x000fc60000000f00 */
[----:B-1----:R-:W-:-:S04]  /*1730*/  IMAD.WIDE.U32 R20, R14, R6, R12 ;  /* 0x000000060e147225 */ /* 0x002fc800078e000c */
[----:B------:R-:W-:Y:S01]  /*1740*/  IMAD.WIDE.U32 R16, R3, R134, R8 ;  /* 0x0000008603107225 */ /* 0x000fe200078e0008 */
[----:B------:R-:W-:-:S03]  /*1750*/  SHF.R.S32.HI R9, RZ, 0x1f, R14 ;  /* 0x0000001fff097819 */ /* 0x000fc6000001140e */
[----:B------:R-:W-:Y:S02]  /*1760*/  IMAD R17, R3, R135, R17 ;  /* 0x0000008703117224 */ /* 0x000fe400078e0211 */
        /* <DEDUP_REMOVED lines=8> */
.L_x_1992:
[----:B------:R-:W-:Y:S01]  /*17f0*/  ISETP.NE.AND P0, PT, R220, -0x1, PT ;  /* 0xffffffffdc00780c */ /* 0x000fe20003f05270 */
[----:B------:R-:W-:Y:S01]  /*1800*/  IMAD.SHL.U32 R26, R209, 0x8, RZ ;  /* 0x00000008d11a7824 */ /* 0x000fe200078e00ff */
[----:B------:R-:W-:Y:S01]  /*1810*/  IADD3 R214, PT, PT, -R119, R120, RZ ;  /* 0x0000007877d67210 */ /* 0x000fe20007ffe1ff */
[----:B------:R-:W1:Y:S01]  /*1820*/  LDCU.64 UR6, c[0x0][0x388] ;  /* 0x00007100ff0677ac */ /* 0x000e620008000a00 */
[----:B------:R-:W-:Y:S01]  /*1830*/  SHF.R.U32.HI R22, RZ, 0x3, R209 ;  /* 0x00000003ff167819 */ /* 0x000fe200000116d1 */
[----:B------:R-:W2:Y:S01]  /*1840*/  S2UR UR10, SR_CgaCtaId ;  /* 0x00000000000a79c3 */ /* 0x000ea20000008800 */
[----:B------:R-:W-:Y:S01]  /*1850*/  LOP3.LUT R208, R26, 0x38, RZ, 0xc0, !PT ;  /* 0x000000381ad07812 */ /* 0x000fe200078ec0ff */
[----:B------:R-:W3:Y:S01]  /*1860*/  LDCU.64 UR4, c[0x0][0x3c8] ;  /* 0x00007900ff0477ac */ /* 0x000ee20008000a00 */
[CC--:B------:R-:W-:Y:S01]  /*1870*/  ISETP.GE.AND P4, PT, R22.reuse, R214.reuse, PT ;  /* 0x000000d61600720c */ /* 0x0c0fe20003f86270 */
[C---:B------:R-:W-:Y:S01]  /*1880*/  VIADD R19, R22.reuse, 0x10 ;  /* 0x0000001016137836 */ /* 0x040fe20000000000 */
[----:B------:R-:W-:Y:S01]  /*1890*/  MOV R23, RZ ;  /* 0x000000ff00177202 */ /* 0x000fe20000000f00 */
[----:B------:R-:W-:Y:S01]  /*18a0*/  VIADD R17, R22, 0x30 ;  /* 0x0000003016117836 */ /* 0x000fe20000000000 */
[----:B------:R-:W-:Y:S01]  /*18b0*/  SHF.L.U32 R116, R209, 0x6, RZ ;  /* 0x00000006d1747819 */ /* 0x000fe200000006ff */
[----:B------:R-:W4:Y:S01]  /*18c0*/  @!P0 LDC.64 R6, c[0x0][0x398] ;  /* 0x0000e600ff068b82 */ /* 0x000f220000000a00 */
[----:B------:R-:W-:Y:S01]  /*18d0*/  ISETP.GE.AND P3, PT, R19, R214, PT ;  /* 0x000000d61300720c */ /* 0x000fe20003f66270 */
[----:B------:R-:W-:Y:S01]  /*18e0*/  IMAD.WIDE.U32 R42, R43, 0x40, R22 ;  /* 0x000000402b2a7825 */ /* 0x000fe200078e0016 */
[----:B------:R-:W-:-:S02]  /*18f0*/  LOP3.LUT R133, R116, 0x400, RZ, 0xc0, !PT ;  /* 0x0000040074857812 */ /* 0x000fc400078ec0ff */
[----:B------:R-:W-:Y:S02]  /*1900*/  SHF.R.U32.HI R118, RZ, 0x1, R209 ;  /* 0x00000001ff767819 */ /* 0x000fe400000116d1 */
[----:B------:R-:W-:Y:S01]  /*1910*/  MOV R139, 0x20 ;  /* 0x00000020008b7802 */ /* 0x000fe20000000f00 */
[----:B------:R-:W5:Y:S01]  /*1920*/  @P0 LDC.64 R4, c[0x0][0x3b0] ;  /* 0x0000ec00ff040b82 */ /* 0x000f620000000a00 */
[----:B------:R-:W-:-:S07]  /*1930*/  MOV R184, 0x40 ;  /* 0x0000004000b87802 */ /* 0x000fce0000000f00 */
[----:B------:R-:W1:Y:S01]  /*1940*/  @!P4 LDC.64 R8, c[0x0][0x3b0] ;  /* 0x0000ec00ff08cb82 */ /* 0x000e620000000a00 */
[----:B----4-:R-:W-:Y:S01]  /*1950*/  @!P0 IMAD.WIDE.U32 R12, R0, R6, RZ ;  /* 0x00000006000c8225 */ /* 0x010fe200078e00ff */
[----:B------:R-:W-:-:S03]  /*1960*/  IADD3 R6, P1, PT, R208, R10, RZ ;  /* 0x0000000ad0067210 */ /* 0x000fc60007f3e0ff */
[----:B------:R-:W-:Y:S01]  /*1970*/  @!P0 IMAD R0, R0, R7, R13 ;  /* 0x0000000700008224 */ /* 0x000fe200078e020d */
[----:B------:R-:W-:Y:S02]  /*1980*/  IADD3.X R7, PT, PT, RZ, R3, RZ, P1, !PT ;  /* 0x00000003ff077210 */ /* 0x000fe40000ffe4ff */
[----:B------:R-:W-:Y:S01]  /*1990*/  IADD3 R3, PT, PT, R22, 0x20, RZ ;  /* 0x0000002016037810 */ /* 0x000fe20007ffe0ff */
[C---:B-----5:R-:W-:Y:S01]  /*19a0*/  @P0 IMAD.WIDE.U32 R14, R220.reuse, R4, RZ ;  /* 0x00000004dc0e0225 */ /* 0x060fe200078e00ff */
[----:B------:R-:W-:Y:S02]  /*19b0*/  @!P0 MOV R4, R12 ;  /* 0x0000000c00048202 */ /* 0x000fe40000000f00 */
[----:B------:R-:W-:Y:S01]  /*19c0*/  ISETP.GE.AND P2, PT, R3, R214, PT ;  /* 0x000000d60300720c */ /* 0x000fe20003f46270 */
[----:B------:R-:W-:Y:S01]  /*19d0*/  @P0 IMAD R0, R220, R5, R15 ;  /* 0x00000005dc000224 */ /* 0x000fe200078e020f */
[----:B------:R-:W-:Y:S01]  /*19e0*/  @P0 MOV R4, R14 ;  /* 0x0000000e00040202 */ /* 0x000fe20000000f00 */
[----:B------:R-:W4:Y:S01]  /*19f0*/  @!P3 LDC.64 R12, c[0x0][0x380] ;  /* 0x0000e000ff0cbb82 */ /* 0x000f220000000a00 */
[----:B------:R-:W-:Y:S01]  /*1a00*/  ISETP.GE.AND P1, PT, R17, R214, PT ;  /* 0x000000d61100720c */ /* 0x000fe20003f26270 */
[----:B-1----:R-:W-:Y:S01]  /*1a10*/  @!P4 IMAD R31, R43, R8, RZ ;  /* 0x000000082b1fc224 */ /* 0x002fe200078e02ff */
[----:B------:R-:W-:Y:S01]  /*1a20*/  IADD3 R32, P0, PT, R208, R4, RZ ;  /* 0x00000004d0207210 */ /* 0x000fe20007f1e0ff */
[----:B------:R-:W-:Y:S01]  /*1a30*/  IMAD.WIDE.U32 R4, R22, R134, R6 ;  /* 0x0000008616047225 */ /* 0x000fe200078e0006 */
[----:B------:R-:W-:-:S02]  /*1a40*/  LOP3.LUT R6, R26, 0x1f8, RZ, 0xc0, !PT ;  /* 0x000001f81a067812 */ /* 0x000fc400078ec0ff */
[----:B------:R-:W-:Y:S01]  /*1a50*/  IADD3.X R33, PT, PT, RZ, R0, RZ, P0, !PT ;  /* 0x00000000ff217210 */ /* 0x000fe200007fe4ff */
[----:B------:R-:W-:Y:S01]  /*1a60*/  IMAD R215, R22, R135, R5 ;  /* 0x0000008716d77224 */ /* 0x000fe200078e0205 */
[----:B------:R-:W-:Y:S01]  /*1a70*/  LEA R216, P0, R4, UR6, 0x1 ;  /* 0x0000000604d87c11 */ /* 0x000fe2000f8008ff */
[----:B------:R-:W1:Y:S01]  /*1a80*/  @!P3 LDC.64 R14, c[0x0][0x3b0] ;  /* 0x0000ec00ff0ebb82 */ /* 0x000e620000000a00 */
[----:B------:R-:W-:Y:S01]  /*1a90*/  @!P2 IADD3 R28, P5, PT, R42, 0x20, RZ ;  /* 0x000000202a1ca810 */ /* 0x000fe20007fbe0ff */
[C---:B---3--:R-:W-:Y:S01]  /*1aa0*/  IMAD.WIDE.U32 R32, R11.reuse, UR4, R32 ;  /* 0x000000040b207c25 */ /* 0x048fe2000f8e0020 */
[----:B------:R-:W-:Y:S01]  /*1ab0*/  LEA.HI.X R215, R4, UR7, R215, 0x1, P0 ;  /* 0x0000000704d77c11 */ /* 0x000fe200080f0cd7 */
[----:B------:R-:W3:Y:S01]  /*1ac0*/  LDCU.64 UR6, c[0x0][0x390] ;  /* 0x00007200ff0677ac */ /* 0x000ee20008000a00 */
[C---:B------:R-:W-:Y:S01]  /*1ad0*/  @!P3 IADD3 R23, P0, PT, R42.reuse, 0x10, RZ ;  /* 0x000000102a17b810 */ /* 0x040fe20007f1e0ff */
[----:B------:R-:W-:Y:S01]  /*1ae0*/  IMAD R33, R11, UR5, R33 ;  /* 0x000000050b217c24 */ /* 0x000fe2000f8e0221 */
[----:B------:R-:W-:Y:S01]  /*1af0*/  @!P2 IADD3.X R27, PT, PT, RZ, R43, RZ, P5, !PT ;  /* 0x0000002bff1ba210 */ /* 0x000fe20002ffe4ff */
[----:B------:R-:W5:Y:S01]  /*1b00*/  @!P4 LDC.64 R4, c[0x0][0x380] ;  /* 0x0000e000ff04cb82 */ /* 0x000f620000000a00 */
[----:B------:R-:W-:Y:S01]  /*1b10*/  @!P4 IMAD R31, R42, R9, R31 ;  /* 0x000000092a1fc224 */ /* 0x000fe200078e021f */
[----:B------:R-:W-:Y:S01]  /*1b20*/  LOP3.LUT R229, R6, 0x38, R209, 0x78, !PT ;  /* 0x0000003806e57812 */ /* 0x000fe200078e78d1 */
[----:B------:R-:W-:Y:S01]  /*1b30*/  @!P3 IMAD.X R21, RZ, RZ, R43, P0 ;  /* 0x000000ffff15b224 */ /* 0x000fe200000e062b */
[----:B------:R-:W-:Y:S01]  /*1b40*/  @!P1 IADD3 R30, P0, PT, R42, 0x30, RZ ;  /* 0x000000302a1e9810 */ /* 0x000fe20007f1e0ff */
[----:B------:R-:W-:Y:S01]  /*1b50*/  UMOV UR5, 0x400 ;  /* 0x0000040000057882 */ /* 0x000fe20000000000 */
[----:B------:R-:W-:Y:S01]  /*1b60*/  SHF.L.U32 R0, R2, 0x7, RZ ;  /* 0x0000000702007819 */ /* 0x000fe200000006ff */
[----:B--2---:R-:W-:Y:S01]  /*1b70*/  ULEA UR5, UR10, UR5, 0x18 ;  /* 0x000000050a057291 */ /* 0x004fe2000f8ec0ff */
[----:B------:R-:W2:Y:S01]  /*1b80*/  @!P2 LDC.64 R10, c[0x0][0x3b0] ;  /* 0x0000ec00ff0aab82 */ /* 0x000ea20000000a00 */
[----:B------:R-:W-:Y:S01]  /*1b90*/  @!P1 IADD3.X R29, PT, PT, RZ, R43, RZ, P0, !PT ;  /* 0x0000002bff1d9210 */ /* 0x000fe200007fe4ff */
[----:B------:R-:W-:Y:S01]  /*1ba0*/  @!P4 IMAD.WIDE.U32 R42, R42, R8, R32 ;  /* 0x000000082a2ac225 */ /* 0x000fe200078e0020 */
[----:B------:R-:W-:Y:S01]  /*1bb0*/  IADD3 R16, PT, PT, R117, 0x80, -R0 ;  /* 0x0000008075107810 */ /* 0x000fe20007ffe800 */
[----:B------:R-:W3:Y:S01]  /*1bc0*/  LDCU UR4, c[0x0][0x50c] ;  /* 0x0000a180ff0477ac */ /* 0x000ee20008000800 */
[----:B------:R-:W-:Y:S01]  /*1bd0*/  @!P3 MOV R38, R32 ;  /* 0x000000200026b202 */ /* 0x000fe20000000f00 */
[----:B------:R-:W-:Y:S01]  /*1be0*/  @!P4 IMAD.IADD R34, R43, 0x1, R31 ;  /* 0x000000012b22c824 */ /* 0x000fe200078e021f */
[-C--:B------:R-:W-:Y:S01]  /*1bf0*/  @!P3 MOV R39, R33.reuse ;  /* 0x000000210027b202 */ /* 0x080fe20000000f00 */
[----:B------:R-:W3:Y:S01]  /*1c00*/  @!P1 LDC.64 R6, c[0x0][0x3b0] ;  /* 0x0000ec00ff069b82 */ /* 0x000ee20000000a00 */
[----:B------:R-:W-:Y:S01]  /*1c10*/  @!P2 MOV R37, R33 ;  /* 0x000000210025a202 */ /* 0x000fe20000000f00 */
[----:B------:R-:W-:Y:S01]  /*1c20*/  @!P2 IMAD.MOV.U32 R36, RZ, RZ, R32 ;  /* 0x000000ffff24a224 */ /* 0x000fe200078e0020 */
[----:B------:R-:W-:Y:S01]  /*1c30*/  LOP3.LUT R229, R229, 0x1e00, R26, 0xf8, !PT ;  /* 0x00001e00e5e57812 */ /* 0x000fe200078ef81a */
[----:B-1----:R-:W-:-:S03]  /*1c40*/  @!P3 IMAD.WIDE.U32 R38, R23, R14, R38 ;  /* 0x0000000e1726b225 */ /* 0x002fc600078e0026 */
[----:B------:R-:W-:Y:S01]  /*1c50*/  LEA R229, R229, UR5, 0x1 ;  /* 0x00000005e5e57c11 */ /* 0x000fe2000f8e08ff */
[----:B------:R-:W1:Y:S01]  /*1c60*/  @!P2 LDC.64 R8, c[0x0][0x380] ;  /* 0x0000e000ff08ab82 */ /* 0x000e620000000a00 */
[----:B-----5:R-:W-:Y:S02]  /*1c70*/  @!P4 LEA R40, P0, R42, R4, 0x1 ;  /* 0x000000042a28c211 */ /* 0x020fe400078008ff */
[----:B----4-:R-:W-:Y:S02]  /*1c80*/  @!P3 LEA R12, P6, R38, R12, 0x1 ;  /* 0x0000000c260cb211 */ /* 0x010fe400078c08ff */
[----:B------:R-:W-:Y:S01]  /*1c90*/  @!P4 LEA.HI.X R41, R42, R5, R34, 0x1, P0 ;  /* 0x000000052a29c211 */ /* 0x000fe200000f0c22 */
[----:B------:R-:W-:Y:S01]  /*1ca0*/  @!P3 IMAD R34, R21, R14, RZ ;  /* 0x0000000e1522b224 */ /* 0x000fe200078e02ff */
[----:B------:R-:W-:Y:S01]  /*1cb0*/  ISETP.GE.AND P0, PT, R19, R16, PT ;  /* 0x000000101300720c */ /* 0x000fe20003f06270 */
[----:B------:R-:W4:Y:S01]  /*1cc0*/  @!P1 LDC.64 R4, c[0x0][0x380] ;  /* 0x0000e000ff049b82 */ /* 0x000f220000000a00 */
[----:B--2---:R-:W-:Y:S01]  /*1cd0*/  @!P2 IMAD R27, R27, R10, RZ ;  /* 0x0000000a1b1ba224 */ /* 0x004fe200078e02ff */
[----:B------:R-:W-:Y:S01]  /*1ce0*/  SHF.L.U32 R14, R134, 0x4, RZ ;  /* 0x00000004860e7819 */ /* 0x000fe200000006ff */
[----:B------:R-:W-:Y:S01]  /*1cf0*/  @!P3 IMAD R15, R23, R15, R34 ;  /* 0x0000000f170fb224 */ /* 0x000fe200078e0222 */
[----:B------:R-:W-:Y:S01]  /*1d00*/  @!PT LDS RZ, [RZ] ;  /* 0x00000000fffff984 */ /* 0x000fe20000000800 */
[----:B------:R-:W-:Y:S01]  /*1d10*/  @!PT LDS RZ, [RZ] ;  /* 0x00000000fffff984 */ /* 0x000fe20000000800 */
[----:B------:R-:W-:Y:S01]  /*1d20*/  @!PT LDS RZ, [RZ] ;  /* 0x00000000fffff984 */ /* 0x000fe20000000800 */
[----:B------:R-:W-:Y:S01]  /*1d30*/  @!P4 LDGSTS.E.BYPASS.LTC128B.128 [R229], desc[UR16][R40.64] ;  /* 0x0000000028e5cfae */ /* 0x000fe2000b981a10 */
[----:B------:R-:W-:-:S02]  /*1d40*/  @!P2 IMAD R11, R28, R11, R27 ;  /* 0x0000000b1c0ba224 */ /* 0x000fc400078e021b */
[----:B------:R-:W-:Y:S01]  /*1d50*/  @!P2 IMAD.WIDE.U32 R36, R28, R10, R36 ;  /* 0x0000000a1c24a225 */ /* 0x000fe200078e0024 */
[----:B------:R-:W-:Y:S01]  /*1d60*/  @!P4 LDGSTS.E.BYPASS.LTC128B.128 [R229+0x2000], desc[UR16][R40.64+0x80] ;  /* 0x0200008028e5cfae */ /* 0x000fe2000b981a10 */
[----:B------:R-:W-:Y:S02]  /*1d70*/  SHF.L.U64.HI R10, R134, 0x4, R135 ;  /* 0x00000004860a7819 */ /* 0x000fe40000010287 */
[----:B------:R-:W-:Y:S01]  /*1d80*/  @!P3 IMAD.IADD R15, R39, 0x1, R15 ;  /* 0x00000001270fb824 */ /* 0x000fe200078e020f */
[----:B------:R-:W-:Y:S01]  /*1d90*/  @!P2 IADD3 R11, PT, PT, R37, R11, RZ ;  /* 0x0000000b250ba210 */ /* 0x000fe20007ffe0ff */
[----:B---3--:R-:W-:Y:S01]  /*1da0*/  @!P1 IMAD R29, R29, R6, RZ ;  /* 0x000000061d1d9224 */ /* 0x008fe200078e02ff */
[----:B------:R-:W-:Y:S01]  /*1db0*/  @!P0 LEA R28, P4, R14, R216, 0x1 ;  /* 0x000000d80e1c8211 */ /* 0x000fe200078808ff */
[----:B------:R-:W-:Y:S01]  /*1dc0*/  @!P1 IMAD.WIDE.U32 R32, R30, R6, R32 ;  /* 0x000000061e209225 */ /* 0x000fe200078e0020 */
[----:B-1----:R-:W-:Y:S02]  /*1dd0*/  @!P2 LEA R8, P5, R36, R8, 0x1 ;  /* 0x000000082408a211 */ /* 0x002fe400078a08ff */
[----:B------:R-:W-:Y:S01]  /*1de0*/  @!P3 LEA.HI.X R13, R38, R13, R15, 0x1, P6 ;  /* 0x0000000d260db211 */ /* 0x000fe200030f0c0f */
[----:B------:R-:W-:Y:S01]  /*1df0*/  @!P1 IMAD R7, R30, R7, R29 ;  /* 0x000000071e079224 */ /* 0x000fe200078e021d */
[----:B------:R-:W-:-:S02]  /*1e00*/  ISETP.GE.AND P6, PT, R22, R16, PT ;  /* 0x000000101600720c */ /* 0x000fc40003fc6270 */
[----:B------:R-:W-:Y:S01]  /*1e10*/  @!P2 LEA.HI.X R9, R36, R9, R11, 0x1, P5 ;  /* 0x000000092409a211 */ /* 0x000fe200028f0c0b */
[----:B------:R-:W-:Y:S01]  /*1e20*/  @!P3 LDGSTS.E.BYPASS.LTC128B.128 [R229+0x800], desc[UR16][R12.64] ;  /* 0x008000000ce5bfae */ /* 0x000fe2000b981a10 */
[----:B------:R-:W-:Y:S02]  /*1e30*/  @!P0 LEA.HI.X R29, R14, R215, R10, 0x1, P4 ;  /* 0x000000d70e1d8211 */ /* 0x000fe400020f0c0a */
[----:B------:R-:W-:Y:S01]  /*1e40*/  @!P1 IADD3 R7, PT, PT, R33, R7, RZ ;  /* 0x0000000721079210 */ /* 0x000fe20007ffe0ff */
[----:B------:R1:W-:Y:S01]  /*1e50*/  @!P3 LDGSTS.E.BYPASS.LTC128B.128 [R229+0x2800], desc[UR16][R12.64+0x80] ;  /* 0x028000800ce5bfae */ /* 0x0003e2000b981a10 */
[----:B----4-:R-:W-:Y:S02]  /*1e60*/  @!P1 LEA R6, P4, R32, R4, 0x1 ;  /* 0x0000000420069211 */ /* 0x010fe400078808ff */
[----:B------:R-:W-:Y:S01]  /*1e70*/  IADD3 R11, PT, PT, R22, 0x60, RZ ;  /* 0x00000060160b7810 */ /* 0x000fe20007ffe0ff */
[----:B------:R-:W-:Y:S01]  /*1e80*/  @!P2 LDGSTS.E.BYPASS.LTC128B.128 [R229+0x1000], desc[UR16][R8.64] ;  /* 0x0100000008e5afae */ /* 0x000fe2000b981a10 */
[----:B------:R-:W-:Y:S01]  /*1e90*/  @!P1 LEA.HI.X R7, R32, R5, R7, 0x1, P4 ;  /* 0x0000000520079211 */ /* 0x000fe200020f0c07 */
[----:B------:R-:W-:Y:S01]  /*1ea0*/  @!P6 IMAD.MOV.U32 R217, RZ, RZ, R215 ;  /* 0x000000ffffd9e224 */ /* 0x000fe200078e00d7 */
[----:B------:R-:W-:Y:S01]  /*1eb0*/  IADD3 R5, PT, PT, R22, 0x50, RZ ;  /* 0x0000005016057810 */ /* 0x000fe20007ffe0ff */
[----:B------:R2:W-:Y:S01]  /*1ec0*/  @!P2 LDGSTS.E.BYPASS.LTC128B.128 [R229+0x3000], desc[UR16][R8.64+0x80] ;  /* 0x0300008008e5afae */ /* 0x0005e2000b981a10 */
[----:B------:R-:W-:-:S02]  /*1ed0*/  ISETP.GE.AND P2, PT, R3, R16, PT ;  /* 0x000000100300720c */ /* 0x000fc40003f46270 */
[-C--:B------:R-:W-:Y:S01]  /*1ee0*/  ISETP.GE.AND P5, PT, R17, R16.reuse, PT ;  /* 0x000000101100720c */ /* 0x080fe20003fa6270 */
[----:B------:R-:W-:Y:S01]  /*1ef0*/  @!P1 LDGSTS.E.BYPASS.LTC128B.128 [R229+0x1800], desc[UR16][R6.64] ;  /* 0x0180000006e59fae */ /* 0x000fe2000b981a10 */
[-C--:B------:R-:W-:Y:S02]  /*1f00*/  ISETP.GE.AND P4, PT, R5, R16.reuse, PT ;  /* 0x000000100500720c */ /* 0x080fe40003f86270 */
[----:B------:R-:W-:Y:S01]  /*1f10*/  ISETP.GE.AND P3, PT, R11, R16, PT ;  /* 0x000000100b00720c */ /* 0x000fe20003f66270 */
[----:B------:R3:W-:Y:S04]  /*1f20*/  @!P1 LDGSTS.E.BYPASS.LTC128B.128 [R229+0x3800], desc[UR16][R6.64+0x80] ;  /* 0x0380008006e59fae */ /* 0x0007e8000b981a10 */
[----:B------:R-:W-:Y:S04]  /*1f30*/  @!P6 LDGSTS.E.BYPASS.LTC128B.128 [R229+0x4000], desc[UR16][R216.64] ;  /* 0x04000000d8e5efae */ /* 0x000fe8000b981a10 */
[----:B------:R4:W-:Y:S01]  /*1f40*/  @!P6 LDGSTS.E.BYPASS.LTC128B.128 [R229+0x8000], desc[UR16][R216.64+0x80] ;  /* 0x08000080d8e5efae */ /* 0x0009e2000b981a10 */
[----:B------:R-:W-:Y:S01]  /*1f50*/  @!P5 MOV R14, R216 ;  /* 0x000000d8000ed202 */ /* 0x000fe20000000f00 */
[----:B------:R-:W-:-:S02]  /*1f60*/  @!P5 IMAD.MOV.U32 R15, RZ, RZ, R215 ;  /* 0x000000ffff0fd224 */ /* 0x000fc400078e00d7 */
[----:B------:R-:W-:Y:S01]  /*1f70*/  @!P0 LDGSTS.E.BYPASS.LTC128B.128 [R229+0x4800], desc[UR16][R28.64] ;  /* 0x048000001ce58fae */ /* 0x000fe2000b981a10 */
[----:B------:R-:W-:-:S03]  /*1f80*/  @!P5 IMAD R10, R135, 0x60, RZ ;  /* 0x00000060870ad824 */ /* 0x000fc600078e02ff */
[----:B------:R5:W-:Y:S01]  /*1f90*/  @!P0 LDGSTS.E.BYPASS.LTC128B.128 [R229+0x8800], desc[UR16][R28.64+0x80] ;  /* 0x088000801ce58fae */ /* 0x000be2000b981a10 */
[----:B-1----:R-:W-:Y:S01]  /*1fa0*/  @!P2 LEA R12, P0, R134, R216, 0x6 ;  /* 0x000000d8860ca211 */ /* 0x002fe200078030ff */
[----:B--2---:R-:W-:-:S03]  /*1fb0*/  VIADD R9, R22, 0x70 ;  /* 0x0000007016097836 */ /* 0x004fc60000000000 */
[----:B------:R-:W-:Y:S01]  /*1fc0*/  @!P2 LEA.HI.X R13, R134, R215, R135, 0x6, P0 ;  /* 0x000000d7860da211 */ /* 0x000fe200000f3487 */
[----:B------:R-:W-:Y:S01]  /*1fd0*/  @!P4 IMAD R8, R135, 0xa0, RZ ;  /* 0x000000a08708c824 */ /* 0x000fe200078e02ff */
[----:B------:R-:W-:-:S03]  /*1fe0*/  ISETP.GE.AND P1, PT, R9, R16, PT ;  /* 0x000000100900720c */ /* 0x000fc60003f26270 */
[----:B------:R-:W-:Y:S01]  /*1ff0*/  @!P2 LDGSTS.E.BYPASS.LTC128B.128 [R229+0x5000], desc[UR16][R12.64] ;  /* 0x050000000ce5afae */ /* 0x000fe2000b981a10 */
[----:B---3--:R-:W-:Y:S01]  /*2000*/  IADD3 R7, PT, PT, R22, 0x40, RZ ;  /* 0x0000004016077810 */ /* 0x008fe20007ffe0ff */
[----:B------:R-:W-:Y:S02]  /*2010*/  @!P3 IMAD R6, R135, 0xc0, RZ ;  /* 0x000000c08706b824 */ /* 0x000fe400078e02ff */
[----:B------:R1:W-:Y:S01]  /*2020*/  @!P2 LDGSTS.E.BYPASS.LTC128B.128 [R229+0x9000], desc[UR16][R12.64+0x80] ;  /* 0x090000800ce5afae */ /* 0x0003e2000b981a10 */
[----:B------:R-:W-:Y:S01]  /*2030*/  ISETP.GE.AND P2, PT, R7, R16, PT ;  /* 0x000000100700720c */ /* 0x000fe20003f46270 */
[----:B----4-:R-:W-:-:S04]  /*2040*/  @!P3 IMAD.MOV.U32 R217, RZ, RZ, R215 ;  /* 0x000000ffffd9b224 */ /* 0x010fc800078e00d7 */
[----:B------:R-:W-:Y:S02]  /*2050*/  @!P1 IMAD R4, R135, 0xe0, RZ ;  /* 0x000000e087049824 */ /* 0x000fe400078e02ff */
[----:B-----5:R-:W-:-:S06]  /*2060*/  @!P5 IMAD.WIDE.U32 R28, R134, 0x60, R14 ;  /* 0x00000060861cd825 */ /* 0x020fcc00078e000e */
[C---:B------:R-:W-:Y:S02]  /*2070*/  @!P2 LEA R32, P0, R134.reuse, R216, 0x7 ;  /* 0x000000d88620a211 */ /* 0x040fe400078038ff */
[----:B------:R-:W-:Y:S02]  /*2080*/  @!P5 IADD3 R29, PT, PT, R29, R10, RZ ;  /* 0x0000000a1d1dd210 */ /* 0x000fe40007ffe0ff */
[----:B------:R-:W-:Y:S02]  /*2090*/  @!P2 LEA.HI.X R33, R134, R215, R135, 0x7, P0 ;  /* 0x000000d78621a211 */ /* 0x000fe400000f3c87 */
[----:B------:R-:W-:Y:S01]  /*20a0*/  IADD3 R20, P0, PT, R208, R20, RZ ;  /* 0x00000014d0147210 */ /* 0x000fe20007f1e0ff */
[----:B------:R-:W-:Y:S01]  /*20b0*/  @!P5 LDGSTS.E.BYPASS.LTC128B.128 [R229+0x5800], desc[UR16][R28.64] ;  /* 0x058000001ce5dfae */ /* 0x000fe2000b981a10 */
[----:B-1----:R-:W-:-:S03]  /*20c0*/  @!P4 MOV R12, R216 ;  /* 0x000000d8000cc202 */ /* 0x002fc60000000f00 */
[----:B------:R-:W-:Y:S01]  /*20d0*/  @!P5 LDGSTS.E.BYPASS.LTC128B.128 [R229+0x9800], desc[UR16][R28.64+0x80] ;  /* 0x098000801ce5dfae */ /* 0x000fe2000b981a10 */
[-C--:B------:R-:W-:Y:S01]  /*20e0*/  @!P4 MOV R13, R215.reuse ;  /* 0x000000d7000dc202 */ /* 0x080fe20000000f00 */
[----:B------:R-:W-:Y:S01]  /*20f0*/  IMAD.X R21, RZ, RZ, R18, P0 ;  /* 0x000000ffff157224 */ /* 0x000fe200000e0612 */
[-C--:B------:R-:W-:Y:S01]  /*2100*/  ISETP.GE.AND P0, PT, R19, R16.reuse, PT ;  /* 0x000000101300720c */ /* 0x080fe20003f06270 */
[----:B------:R-:W-:Y:S01]  /*2110*/  @!P2 LDGSTS.E.BYPASS.LTC128B.128 [R229+0x6000], desc[UR16][R32.64] ;  /* 0x0600000020e5afae */ /* 0x000fe2000b981a10 */
[-C--:B------:R-:W-:Y:S01]  /*2120*/  ISETP.GE.AND P5, PT, R17, R16.reuse, PT ;  /* 0x000000101100720c */ /* 0x080fe20003fa6270 */
[C---:B------:R-:W-:Y:S02]  /*2130*/  @!P4 IMAD.WIDE.U32 R14, R134.reuse, 0xa0, R12 ;  /* 0x000000a0860ec825 */ /* 0x040fe400078e000c */
[----:B------:R-:W-:Y:S01]  /*2140*/  @!P2 LDGSTS.E.BYPASS.LTC128B.128 [R229+0xa000], desc[UR16][R32.64+0x80] ;  /* 0x0a00008020e5afae */ /* 0x000fe2000b981a10 */
[----:B------:R-:W-:Y:S01]  /*2150*/  ISETP.GE.AND P2, PT, R11, R16, PT ;  /* 0x000000100b00720c */ /* 0x000fe20003f46270 */
[----:B------:R-:W-:Y:S01]  /*2160*/  @!P3 IMAD.WIDE.U32 R12, R134, 0xc0, R216 ;  /* 0x000000c0860cb825 */ /* 0x000fe200078e00d8 */
[----:B------:R-:W-:-:S03]  /*2170*/  @!P1 MOV R217, R215 ;  /* 0x000000d700d99202 */ /* 0x000fc60000000f00 */
[----:B------:R-:W-:Y:S01]  /*2180*/  @!P4 IMAD.IADD R15, R15, 0x1, R8 ;  /* 0x000000010f0fc824 */ /* 0x000fe200078e0208 */
[----:B------:R-:W-:Y:S01]  /*2190*/  @!P3 IADD3 R13, PT, PT, R13, R6, RZ ;  /* 0x000000060d0db210 */ /* 0x000fe20007ffe0ff */
[----:B------:R-:W-:Y:S01]  /*21a0*/  @!P1 IMAD.WIDE.U32 R30, R134, 0xe0, R216 ;  /* 0x000000e0861e9825 */ /* 0x000fe200078e00d8 */
[----:B------:R-:W-:Y:S02]  /*21b0*/  SHF.L.U64.HI R6, R24, 0x4, R25 ;  /* 0x0000000418067819 */ /* 0x000fe40000010219 */
[----:B------:R-:W-:Y:S01]  /*21c0*/  @!P4 LDGSTS.E.BYPASS.LTC128B.128 [R229+0x6800], desc[UR16][R14.64] ;  /* 0x068000000ee5cfae */ /* 0x000fe2000b981a10 */
[C---:B------:R-:W-:Y:S01]  /*21d0*/  IMAD.WIDE.U32 R20, R22.reuse, R24, R20 ;  /* 0x0000001816147225 */ /* 0x040fe200078e0014 */
[----:B------:R-:W-:Y:S02]  /*21e0*/  @!P1 IADD3 R31, PT, PT, R31, R4, RZ ;  /* 0x000000041f1f9210 */ /* 0x000fe40007ffe0ff */
[----:B------:R-:W-:Y:S01]  /*21f0*/  @!P4 LDGSTS.E.BYPASS.LTC128B.128 [R229+0xa800], desc[UR16][R14.64+0x80] ;  /* 0x0a8000800ee5cfae */ /* 0x000fe2000b981a10 */
[----:B------:R-:W-:Y:S01]  /*2200*/  IMAD R23, R22, R25, R21 ;  /* 0x0000001916177224 */ /* 0x000fe200078e0215 */
[----:B------:R-:W-:-:S02]  /*2210*/  SHF.L.U32 R4, R24, 0x4, RZ ;  /* 0x0000000418047819 */ /* 0x000fc400000006ff */
[----:B------:R-:W-:Y:S04]  /*2220*/  @!P3 LDGSTS.E.BYPASS.LTC128B.128 [R229+0x7000], desc[UR16][R12.64] ;  /* 0x070000000ce5bfae */ /* 0x000fe8000b981a10 */
[----:B------:R1:W-:Y:S01]  /*2230*/  @!P3 LDGSTS.E.BYPASS.LTC128B.128 [R229+0xb000], desc[UR16][R12.64+0x80] ;  /* 0x0b0000800ce5bfae */ /* 0x0003e2000b981a10 */
[----:B------:R-:W-:Y:S01]  /*2240*/  ISETP.GE.AND P3, PT, R5, R16, PT ;  /* 0x000000100500720c */ /* 0x000fe20003f66270 */
[----:B------:R-:W-:Y:S02]  /*2250*/  IMAD.SHL.U32 R5, R209, 0x20, RZ ;  /* 0x00000020d1057824 */ /* 0x000fe400078e00ff */
[----:B------:R-:W-:Y:S04]  /*2260*/  @!P1 LDGSTS.E.BYPASS.LTC128B.128 [R229+0x7800], desc[UR16][R30.64] ;  /* 0x078000001ee59fae */ /* 0x000fe8000b981a10 */
[----:B------:R-:W-:Y:S01]  /*2270*/  @!P1 LDGSTS.E.BYPASS.LTC128B.128 [R229+0xb800], desc[UR16][R30.64+0x80] ;  /* 0x0b8000801ee59fae */ /* 0x000fe2000b981a10 */
[----:B------:R-:W-:-:S03]  /*2280*/  LEA R218, P1, R20, UR6, 0x1 ;  /* 0x0000000614da7c11 */ /* 0x000fc6000f8208ff */
[----:B------:R-:W0:Y:S01]  /*2290*/  LDGDEPBAR ;  /* 0x00000000000079af */ /* 0x000e220000000000 */
[----:B------:R-:W-:Y:S02]  /*22a0*/  LEA.HI.X R219, R20, UR7, R23, 0x1, P1 ;  /* 0x0000000714db7c11 */ /* 0x000fe400088f0c17 */
[C---:B------:R-:W-:Y:S02]  /*22b0*/  @!P0 LEA R10, P4, R4.reuse, R218, 0x1 ;  /* 0x000000da040a8211 */ /* 0x040fe400078808ff */
[-C--:B------:R-:W-:Y:S02]  /*22c0*/  ISETP.GE.AND P1, PT, R9, R16.reuse, PT ;  /* 0x000000100900720c */ /* 0x080fe40003f26270 */
[----:B------:R-:W-:Y:S02]  /*22d0*/  @!P0 LEA.HI.X R11, R4, R219, R6, 0x1, P4 ;  /* 0x000000db040b8211 */ /* 0x000fe400020f0c06 */
[----:B------:R-:W-:Y:S02]  /*22e0*/  LOP3.LUT R4, R208, 0x1c0, R116, 0xf8, !PT ;  /* 0x000001c0d0047812 */ /* 0x000fe400078ef874 */
[----:B------:R-:W-:Y:S01]  /*22f0*/  ISETP.GE.AND P4, PT, R7, R16, PT ;  /* 0x000000100700720c */ /* 0x000fe20003f86270 */
[----:B------:R-:W-:Y:S01]  /*2300*/  @!P3 IMAD R7, R25, 0xa0, RZ ;  /* 0x000000a01907b824 */ /* 0x000fe200078e02ff */
[----:B------:R-:W-:-:S02]  /*2310*/  LOP3.LUT R8, R4, 0x8, R209, 0x78, !PT ;  /* 0x0000000804087812 */ /* 0x000fc400078e78d1 */
[----:B-1----:R-:W-:Y:S01]  /*2320*/  @!P3 MOV R12, R218 ;  /* 0x000000da000cb202 */ /* 0x002fe20000000f00 */
[----:B------:R-:W-:Y:S01]  /*2330*/  @!P3 IMAD.MOV.U32 R13, RZ, RZ, R219 ;  /* 0x000000ffff0db224 */ /* 0x000fe200078e00db */
[----:B------:R-:W-:Y:S01]  /*2340*/  LEA R133, R8, R133, 0x1 ;  /* 0x0000008508857211 */ /* 0x000fe200078e08ff */
[----:B------:R-:W-:Y:S01]  /*2350*/  @!P5 IMAD R8, R25, 0x60, RZ ;  /* 0x000000601908d824 */ /* 0x000fe200078e02ff */
[----:B------:R-:W-:Y:S01]  /*2360*/  LOP3.LUT R6, R116, 0x200, RZ, 0xc0, !PT ;  /* 0x0000020074067812 */ /* 0x000fe200078ec0ff */
[----:B------:R-:W-:-:S03]  /*2370*/  @!P3 IMAD.WIDE.U32 R14, R24, 0xa0, R12 ;  /* 0x000000a0180eb825 */ /* 0x000fc600078e000c */
[----:B------:R-:W-:Y:S01]  /*2380*/  LOP3.LUT R6, R6, 0x7c00, R5, 0xf8, !PT ;  /* 0x00007c0006067812 */ /* 0x000fe200078ef805 */
[----:B------:R-:W-:-:S04]  /*2390*/  DEPBAR.LE SB0, 0x0 ;  /* 0x000080000000791a */ /* 0x000fc80000000000 */
[----:B------:R-:W-:Y:S01]  /*23a0*/  BAR.SYNC.DEFER_BLOCKING 0x0 ;  /* 0x0000000000007b1d */ /* 0x000fe20000010000 */
[----:B------:R-:W-:Y:S01]  /*23b0*/  @!P2 IMAD R5, R25, 0xc0, RZ ;  /* 0x000000c01905a824 */ /* 0x000fe200078e02ff */
[----:B------:R-:W-:Y:S01]  /*23c0*/  @!P3 IADD3 R15, PT, PT, R15, R7, RZ ;  /* 0x000000070f0fb210 */ /* 0x000fe20007ffe0ff */
[----:B------:R-:W-:-:S03]  /*23d0*/  VIADD R122, R133, UR5 ;  /* 0x00000005857a7c36 */ /* 0x000fc60008000000 */
        /* <DEDUP_REMOVED lines=30> */
[----:B-1----:R-:W-:-:S03]  /*25c0*/  @!P2 MOV R10, R218 ;  /* 0x000000da000aa202 */ /* 0x002fc60000000f00 */
[----:B------:R-:W-:Y:S01]  /*25d0*/  @!PT LDS RZ, [RZ] ;  /* 0x00000000fffff984 */ /* 0x000fe20000000800 */
[----:B------:R-:W-:Y:S01]  /*25e0*/  @!PT LDS RZ, [RZ] ;  /* 0x00000000fffff984 */ /* 0x000fe20000000800 */
[----:B------:R-:W-:Y:S01]  /*25f0*/  @!PT LDS RZ, [RZ] ;  /* 0x00000000fffff984 */ /* 0x000fe20000000800 */
[----:B------:R-:W-:Y:S01]  /*2600*/  @!P5 LDGSTS.E.BYPASS.LTC128B.128 [R229+0xd800], desc[UR16][R16.64] ;  /* 0x0d80000010e5dfae */ /* 0x000fe2000b981a10 */
[----:B------:R-:W-:-:S03]  /*2610*/  @!P2 MOV R11, R219 ;  /* 0x000000db000ba202 */ /* 0x000fc60000000f00 */
[----:B------:R-:W-:Y:S01]  /*2620*/  @!P5 LDGSTS.E.BYPASS.LTC128B.128 [R229+0x11800], desc[UR16][R16.64+0x80] ;  /* 0x1180008010e5dfae */ /* 0x000fe2000b981a10 */
[----:B------:R-:W-:-:S03]  /*2630*/  @!P2 IMAD.WIDE.U32 R12, R24, 0xc0, R10 ;  /* 0x000000c0180ca825 */ /* 0x000fc600078e000a */
[----:B------:R-:W-:Y:S01]  /*2640*/  @P4 STS.128 [R229+0xe000], RZ ;  /* 0x00e000ffe5004388 */ /* 0x000fe20000000c00 */
[C---:B------:R-:W-:Y:S01]  /*2650*/  @!P1 IMAD.WIDE.U32 R10, R24.reuse, 0xe0, R218 ;  /* 0x000000e0180a9825 */ /* 0x040fe200078e00da */
[----:B------:R-:W-:Y:S02]  /*2660*/  @!P2 MOV R18, R12 ;  /* 0x0000000c0012a202 */ /* 0x000fe40000000f00 */
[----:B------:R-:W-:Y:S01]  /*2670*/  @P4 STS.128 [R229+0x12000], RZ ;  /* 0x012000ffe5004388 */ /* 0x000fe20000000c00 */
[C---:B------:R-:W-:Y:S01]  /*2680*/  @!P4 LEA R12, P0, R24.reuse, R218, 0x7 ;  /* 0x000000da180cc211 */ /* 0x040fe200078038ff */
[----:B------:R-:W-:Y:S01]  /*2690*/  @!P1 IMAD.IADD R11, R11, 0x1, R3 ;  /* 0x000000010b0b9824 */ /* 0x000fe200078e0203 */
[----:B------:R-:W-:Y:S02]  /*26a0*/  @!P2 IADD3 R19, PT, PT, R13, R5, RZ ;  /* 0x000000050d13a210 */ /* 0x000fe40007ffe0ff */
[----:B------:R-:W-:Y:S02]  /*26b0*/  @!P4 LEA.HI.X R13, R24, R219, R25, 0x7, P0 ;  /* 0x000000db180dc211 */ /* 0x000fe400000f3c19 */
        /* <DEDUP_REMOVED lines=11> */
[----:B------:R-:W-:Y:S02]  /*2770*/  @P3 STS.128 [R229+0xe800], RZ ;  /* 0x00e800ffe5003388 */ /* 0x000fe40000000c00 */
[----:B------:R-:W-:Y:S01]  /*2780*/  IMAD.IADD R124, R211, 0x1, R184 ;  /* 0x00000001d37c7824 */ /* 0x000fe200078e02b8 */
        /* <DEDUP_REMOVED lines=17> */
[----:B------:R-:W-:Y:S01]  /*28a0*/  @P1 STS.128 [R229+0x13800], RZ ;  /* 0x013800ffe5001388 */ /* 0x000fe20000000c00 */
[-C--:B------:R-:W-:Y:S02]  /*28b0*/  IADD3 R123, PT, PT, R211, R27.reuse, RZ ;  /* 0x0000001bd37b7210 */ /* 0x080fe40007ffe0ff */
[C---:B------:R-:W-:Y:S01]  /*28c0*/  IADD3 R121, PT, PT, R122.reuse, R27, RZ ;  /* 0x0000001b7a797210 */ /* 0x040fe20007ffe0ff */
[----:B------:R-:W-:Y:S01]  /*28d0*/  @!PT LDS RZ, [RZ] ;  /* 0x00000000fffff984 */ /* 0x000fe20000000800 */
[----:B------:R-:W-:Y:S01]  /*28e0*/  @!PT LDS RZ, [RZ] ;  /* 0x00000000fffff984 */ /* 0x000fe20000000800 */
[----:B------:R-:W-:Y:S01]  /*28f0*/  @!PT LDS RZ, [RZ] ;  /* 0x00000000fffff984 */ /* 0x000fe20000000800 */
[----:B------:R-:W-:Y:S01]  /*2900*/  @!P1 LDGSTS.E.BYPASS.LTC128B.128 [R229+0xf800], desc[UR16][R10.64] ;  /* 0x0f8000000ae59fae */ /* 0x000fe2000b981a10 */
[----:B------:R-:W-:-:S03]  /*2910*/  IADD3 R122, PT, PT, R122, R184, RZ ;  /* 0x000000b87a7a7210 */ /* 0x000fc60007ffe0ff */
[----:B------:R3:W-:Y:S04]  /*2920*/  @!P1 LDGSTS.E.BYPASS.LTC128B.128 [R229+0x13800], desc[UR16][R10.64+0x80] ;  /* 0x138000800ae59fae */ /* 0x0007e8000b981a10 */
[----:B------:R-:W-:Y:S04]  /*2930*/  LDSM.16.M88.4 R72, [R211] ;  /* 0x00000000d348783b */ /* 0x000fe80000000200 */
[----:B------:R-:W4:Y:S04]  /*2940*/  LDSM.16.M88.4 R40, [R133+UR5+0x4000] ;  /* 0x004000058528783b */ /* 0x000f280008000200 */
[----:B------:R-:W5:Y:S04]  /*2950*/  LDSM.16.M88.4 R32, [R133+UR5+0x4800] ;  /* 0x004800058520783b */ /* 0x000f680008000200 */
[----:B------:R-:W2:Y:S04]  /*2960*/  LDSM.16.M88.4 R20, [R133+UR5+0x5000] ;  /* 0x005000058514783b */ /* 0x000ea80008000200 */
[----:B-1----:R-:W1:Y:S04]  /*2970*/  LDSM.16.M88.4 R12, [R133+UR5+0x5800] ;  /* 0x00580005850c783b */ /* 0x002e680008000200 */
[----:B------:R-:W3:Y:S04]  /*2980*/  LDSM.16.M88.4 R4, [R133+UR5+0x6000] ;  /* 0x006000058504783b */ /* 0x000ee80008000200 */
[----:B------:R-:W3:Y:S04]  /*2990*/  LDSM.16.M88.4 R88, [R133+UR5+0x6800] ;  /* 0x006800058558783b */ /* 0x000ee80008000200 */
[----:B------:R-:W3:Y:S04]  /*29a0*/  LDSM.16.M88.4 R80, [R133+UR5+0x7000] ;  /* 0x007000058550783b */ /* 0x000ee80008000200 */
[----:B------:R-:W3:Y:S04]  /*29b0*/  LDSM.16.M88.4 R48, [R133+UR5+0x7800] ;  /* 0x007800058530783b */ /* 0x000ee80008000200 */
[----:B------:R-:W-:Y:S04]  /*29c0*/  LDSM.16.M88.4 R108, [R123] ;  /* 0x000000007b6c783b */ /* 0x000fe80000000200 */
[----:B------:R-:W3:Y:S01]  /*29d0*/  LDSM.16.M88.4 R60, [R121+0x4000] ;  /* 0x00400000793c783b */ /* 0x000ee20000000200 */
[C---:B----4-:R-:W-:Y:S03]  /*29e0*/  HMMA.16816.F32.BF16 R44, R72.reuse, R40, RZ ;  /* 0x00000028482c723c */ /* 0x050fe600000418ff */
[----:B------:R-:W4:Y:S04]  /*29f0*/  LDSM.16.M88.4 R56, [R121+0x4800] ;  /* 0x004800007938783b */ /* 0x000f280000000200 */
[----:B------:R-:W4:Y:S01]  /*2a00*/  LDSM.16.M88.4 R52, [R121+0x5000] ;  /* 0x005000007934783b */ /* 0x000f220000000200 */
        /* <DEDUP_REMOVED lines=9> */
[C---:B-1----:R-:W-:Y:S03]  /*2aa0*/  HMMA.16816.F32.BF16 R16, R72.reuse, R12, RZ ;  /* 0x0000000c4810723c */ /* 0x042fe600000418ff */
[----:B------:R-:W0:Y:S05]  /*2ab0*/  LDGDEPBAR ;  /* 0x00000000000079af */ /* 0x000e2a0000000000 */
[C---:B---3--:R-:W-:Y:S08]  /*2ac0*/  HMMA.16816.F32.BF16 R8, R72.reuse, R4, RZ ;  /* 0x000000044808723c */ /* 0x048ff000000418ff */
        /* <DEDUP_REMOVED lines=174> */
[C---:B--2---:R-:W-:Y:S02]  /*35b0*/  HMMA.16816.F32.BF16 R4, R64.reuse, R10, R4 ;  /* 0x0000000a4004723c */ /* 0x044fe40000041804 */
[----:B------:R-:W2:Y:S06]  /*35c0*/  MUFU.TANH R96, R96 ;  /* 0x0000006000607308 */ /* 0x000eac0000002400 */
[----:B------:R-:W-:Y:S01]  /*35d0*/  HMMA.16816.F32.BF16 R104, R64, R8, R104 ;  /* 0x000000084068723c */ /* 0x000fe20000041868 */
[----:B------:R-:W-:Y:S01]  /*35e0*/  LDSM.16.M88.4 R8, [R122+0xa800] ;  /* 0x00a800007a08783b */ /* 0x000fe20000000200 */
[----:B------:R-:W1:Y:S06]  /*35f0*/  MUFU.TANH R97, R97 ;  /* 0x0000006100617308 */ /* 0x000e6c0000002400 */
[----:B------:R-:W-:Y:S01]  /*3600*/  HMMA.16816.F32.BF16 R56, R68, R40, R56 ;  /* 0x000000284438723c */ /* 0x000fe20000041838 */
[----:B------:R-:W-:Y:S01]  /*3610*/  FMUL.FTZ R40, R98, UR4 ;  /* 0x0000000462287c20 */ /* 0x000fe20008410000 */
[----:B------:R-:W-:Y:S01]  /*3620*/  FMUL.FTZ R41, R99, UR4 ;  /* 0x0000000463297c20 */ /* 0x000fe20008410000 */
[----:B------:R-:W2:Y:S05]  /*3630*/  MUFU.TANH R98, R20 ;  /* 0x0000001400627308 */ /* 0x000eaa0000002400 */
[----:B------:R-:W-:Y:S03]  /*3640*/  HMMA.16816.F32.BF16 R12, R60, R46, R12 ;  /* 0x0000002e3c0c723c */ /* 0x000fe6000004180c */
[----:B------:R-:W2:Y:S05]  /*3650*/  MUFU.TANH R99, R23 ;  /* 0x0000001700637308 */ /* 0x000eaa0000002400 */
[C---:B-1----:R-:W-:Y:S03]  /*3660*/  HMMA.16816.F32.BF16 R4, R68.reuse, R30, R4 ;  /* 0x0000001e4404723c */ /* 0x042fe60000041804 */
[----:B------:R-:W1:Y:S05]  /*3670*/  MUFU.TANH R40, R40 ;  /* 0x0000002800287308 */ /* 0x000e6a0000002400 */
[----:B------:R-:W-:Y:S01]  /*3680*/  HMMA.16816.F32.BF16 R104, R68, R28, R104 ;  /* 0x0000001c4468723c */ /* 0x000fe20000041868 */
[----:B------:R-:W-:Y:S02]  /*3690*/  LDSM.16.M88.4 R28, [R112+0xa800] ;  /* 0x00a80000701c783b */ /* 0x000fe40000000200 */
[----:B------:R-:W-:Y:S01]  /*36a0*/  FMUL.FTZ R12, R12, UR4 ;  /* 0x000000040c0c7c20 */ /* 0x000fe20008410000 */
[----:B------:R-:W-:Y:S01]  /*36b0*/  FMUL.FTZ R13, R13, UR4 ;  /* 0x000000040d0d7c20 */ /* 0x000fe20008410000 */
[----:B------:R-:W-:Y:S01]  /*36c0*/  FMUL.FTZ R164, R14, UR4 ;  /* 0x000000040ea47c20 */ /* 0x000fe20008410000 */
[----:B------:R-:W-:Y:S01]  /*36d0*/  FMUL.FTZ R162, R15, UR4 ;  /* 0x000000040fa27c20 */ /* 0x000fe20008410000 */
[----:B------:R-:W1:Y:S01]  /*36e0*/  MUFU.TANH R124, R12 ;  /* 0x0000000c007c7308 */ /* 0x000e620000002400 */
[----:B------:R-:W-:Y:S07]  /*36f0*/  HMMA.16816.F32.BF16 R56, R60, R44, R56 ;  /* 0x0000002c3c38723c */ /* 0x000fee0000041838 */
[----:B------:R5:W1:Y:S01]  /*3700*/  MUFU.TANH R44, R21 ;  /* 0x00000015002c7308 */ /* 0x000a620000002400 */
[----:B------:R-:W-:Y:S01]  /*3710*/  HMMA.16816.F32.BF16 R88, R100, R18, R88 ;  /* 0x000000126458723c */ /* 0x000fe20000041858 */
[----:B------:R-:W3:Y:S06]  /*3720*/  LDSM.16.M88.4 R16, [R121+0xa800] ;  /* 0x00a800007910783b */ /* 0x000eec0000000200 */
[----:B------:R-:W1:Y:S01]  /*3730*/  MUFU.TANH R41, R41 ;  /* 0x0000002900297308 */ /* 0x000e620000002400 */
[C---:B----4-:R-:W-:Y:S03]  /*3740*/  HMMA.16816.F32.BF16 R4, R60.reuse, R38, R4 ;  /* 0x000000263c04723c */ /* 0x050fe60000041804 */
[----:B------:R-:W-:Y:S01]  /*3750*/  FMUL.FTZ R56, R56, UR4 ;  /* 0x0000000438387c20 */ /* 0x000fe20008410000 */
[----:B------:R-:W-:Y:S01]  /*3760*/  FMUL.FTZ R57, R57, UR4 ;  /* 0x0000000439397c20 */ /* 0x000fe20008410000 */
[----:B------:R-:W-:Y:S01]  /*3770*/  FMUL.FTZ R58, R58, UR4 ;  /* 0x000000043a3a7c20 */ /* 0x000fe20008410000 */
[----:B------:R-:W-:Y:S01]  /*3780*/  FMUL.FTZ R59, R59, UR4 ;  /* 0x000000043b3b7c20 */ /* 0x000fe20008410000 */
[----:B------:R-:W4:Y:S01]  /*3790*/  MUFU.TANH R164, R164 ;  /* 0x000000a400a47308 */ /* 0x000f220000002400 */
[----:B------:R-:W-:Y:S01]  /*37a0*/  HMMA.16816.F32.BF16 R104, R60, R36, R104 ;  /* 0x000000243c68723c */ /* 0x000fe20000041868 */
[----:B-----5:R-:W5:Y:S06]  /*37b0*/  LDSM.16.M88.4 R20, [R133+UR5+0xb800] ;  /* 0x00b800058514783b */ /* 0x020f6c0008000200 */
[----:B------:R2:W1:Y:S01]  /*37c0*/  MUFU.TANH R36, R13 ;  /* 0x0000000d00247308 */ /* 0x0004620000002400 */
[C---:B------:R-:W-:Y:S03]  /*37d0*/  HMMA.16816.F32.BF16 R84, R100.reuse, R32, R84 ;  /* 0x000000206454723c */ /* 0x040fe60000041854 */
[----:B------:R-:W-:Y:S01]  /*37e0*/  FMUL.FTZ R4, R4, UR4 ;  /* 0x0000000404047c20 */ /* 0x000fe20008410000 */
[----:B------:R-:W-:Y:S01]  /*37f0*/  FMUL.FTZ R5, R5, UR4 ;  /* 0x0000000405057c20 */ /* 0x000fe20008410000 */
[----:B------:R-:W-:Y:S01]  /*3800*/  FMUL.FTZ R180, R6, UR4 ;  /* 0x0000000406b47c20 */ /* 0x000fe20008410000 */
[----:B------:R-:W-:Y:S01]  /*3810*/  FMUL.FTZ R178, R7, UR4 ;  /* 0x0000000407b27c20 */ /* 0x000fe20008410000 */
[----:B------:R-:W1:Y:S01]  /*3820*/  MUFU.TANH R171, R4 ;  /* 0x0000000400ab7308 */ /* 0x000e620000002400 */
[----:B------:R-:W-:Y:S01]  /*3830*/  HMMA.16816.F32.BF16 R80, R100, R34, R80 ;  /* 0x000000226450723c */ /* 0x000fe20000041850 */
[----:B------:R-:W-:Y:S02]  /*3840*/  LDSM.16.M88.4 R32, [R121+0xb800] ;  /* 0x00b800007920783b */ /* 0x000fe40000000200 */
[----:B------:R-:W-:Y:S01]  /*3850*/  FMUL.FTZ R104, R104, UR4 ;  /* 0x0000000468687c20 */ /* 0x000fe20008410000 */
[----:B------:R-:W-:Y:S01]  /*3860*/  FMUL.FTZ R105, R105, UR4 ;  /* 0x0000000469697c20 */ /* 0x000fe20008410000 */
[----:B------:R-:W-:Y:S01]  /*3870*/  FMUL.FTZ R106, R106, UR4 ;  /* 0x000000046a6a7c20 */ /* 0x000fe20008410000 */
[----:B------:R-:W-:Y:S01]  /*3880*/  FMUL.FTZ R107, R107, UR4 ;  /* 0x000000046b6b7c20 */ /* 0x000fe20008410000 */
[----:B------:R4:W1:Y:S01]  /*3890*/  MUFU.TANH R173, R5 ;  /* 0x0000000500ad7308 */ /* 0x0008620000002400 */
[----:B--2---:R-:W2:Y:S01]  /*38a0*/  LDSM.16.M88.4 R12, [R121+0xb000] ;  /* 0x00b00000790c783b */ /* 0x004ea20000000200 */
[C---:B---3--:R-:W-:Y:S06]  /*38b0*/  HMMA.16816.F32.BF16 R92, R64.reuse, R16, R92 ;  /* 0x00000010405c723c */ /* 0x048fec000004185c */
[----:B------:R-:W3:Y:S02]  /*38c0*/  MUFU.TANH R56, R56 ;  /* 0x0000003800387308 */ /* 0x000ee40000002400 */
[----:B------:R-:W-:Y:S01]  /*38d0*/  HMMA.16816.F32.BF16 R88, R64, R18, R88 ;  /* 0x000000124058723c */ /* 0x000fe20000041858 */
[----:B------:R-:W1:Y:S05]  /*38e0*/  LDSM.16.M88.4 R16, [R122+0xb000] ;  /* 0x00b000007a10783b */ /* 0x000e6a0000000200 */
[----:B------:R-:W1:Y:S01]  /*38f0*/  MUFU.TANH R57, R57 ;  /* 0x0000003900397308 */ /* 0x000e620000002400 */
[----:B----4-:R-:W4:Y:S01]  /*3900*/  LDSM.16.M88.4 R4, [R122+0xb800] ;  /* 0x00b800007a04783b */ /* 0x010f220000000200 */
[C---:B-----5:R-:W-:Y:S06]  /*3910*/  HMMA.16816.F32.BF16 R76, R100.reuse, R20, R76 ;  /* 0x00000014644c723c */ /* 0x060fec000004184c */
[----:B------:R-:W1:Y:S02]  /*3920*/  MUFU.TANH R58, R58 ;  /* 0x0000003a003a7308 */ /* 0x000e640000002400 */
[----:B------:R-:W-:Y:S06]  /*3930*/  HMMA.16816.F32.BF16 R72, R100, R22, R72 ;  /* 0x000000166448723c */ /* 0x000fec0000041848 */
[----:B------:R-:W1:Y:S02]  /*3940*/  MUFU.TANH R59, R59 ;  /* 0x0000003b003b7308 */ /* 0x000e640000002400 */
[C---:B------:R-:W-:Y:S06]  /*3950*/  HMMA.16816.F32.BF16 R92, R68.reuse, R8, R92 ;  /* 0x00000008445c723c */ /* 0x040fec000004185c */
[----:B------:R-:W1:Y:S02]  /*3960*/  MUFU.TANH R162, R162 ;  /* 0x000000a200a27308 */ /* 0x000e640000002400 */
[----:B------:R-:W-:Y:S01]  /*3970*/  HMMA.16816.F32.BF16 R88, R68, R10, R88 ;  /* 0x0000000a4458723c */ /* 0x000fe20000041858 */
[----:B------:R-:W5:Y:S05]  /*3980*/  LDSM.16.M88.4 R8, [R112+0xb000] ;  /* 0x00b000007008783b */ /* 0x000f6a0000000200 */
[----:B------:R1:W1:Y:S02]  /*3990*/  MUFU.TANH R183, R104 ;  /* 0x0000006800b77308 */ /* 0x0002640000002400 */
[C---:B--2---:R-:W-:Y:S06]  /*39a0*/  HMMA.16816.F32.BF16 R84, R64.reuse, R12, R84 ;  /* 0x0000000c4054723c */ /* 0x044fec0000041854 */
[----:B------:R2:W1:Y:S02]  /*39b0*/  MUFU.TANH R177, R105 ;  /* 0x0000006900b17308 */ /* 0x0004640000002400 */
[----:B------:R-:W-:Y:S01]  /*39c0*/  HMMA.16816.F32.BF16 R80, R64, R14, R80 ;  /* 0x0000000e4050723c */ /* 0x000fe20000041850 */
[----:B------:R-:W3:Y:S01]  /*39d0*/  LDSM.16.M88.4 R12, [R112+0xb800] ;  /* 0x00b80000700c783b */ /* 0x000ee20000000200 */
[----:B------:R-:W-:-:S04]  /*39e0*/  DEPBAR.LE SB0, 0x0 ;  /* 0x000080000000791a */ /* 0x000fc80000000000 */
[----:B------:R2:W1:Y:S02]  /*39f0*/  MUFU.TANH R186, R106 ;  /* 0x0000006a00ba7308 */ /* 0x0004640000002400 */
[C---:B------:R-:W-:Y:S06]  /*3a00*/  HMMA.16816.F32.BF16 R76, R64.reuse, R32, R76 ;  /* 0x00000020404c723c */ /* 0x040fec000004184c */
[----:B------:R2:W2:Y:S02]  /*3a10*/  MUFU.TANH R182, R107 ;  /* 0x0000006b00b67308 */ /* 0x0004a40000002400 */
[----:B------:R-:W-:Y:S06]  /*3a20*/  HMMA.16816.F32.BF16 R72, R64, R34, R72 ;  /* 0x000000224048723c */ /* 0x000fec0000041848 */
[----:B------:R-:W2:Y:S02]  /*3a30*/  MUFU.TANH R180, R180 ;  /* 0x000000b400b47308 */ /* 0x000ea40000002400 */
[C---:B-1----:R-:W-:Y:S06]  /*3a40*/  HMMA.16816.F32.BF16 R84, R68.reuse, R16, R84 ;  /* 0x000000104454723c */ /* 0x042fec0000041854 */
[----:B------:R-:W1:Y:S02]  /*3a50*/  MUFU.TANH R178, R178 ;  /* 0x000000b200b27308 */ /* 0x000e640000002400 */
[C---:B------:R-:W-:Y:S08]  /*3a60*/  HMMA.16816.F32.BF16 R80, R68.reuse, R18, R80 ;  /* 0x000000124450723c */ /* 0x040ff00000041850 */
[----:B----4-:R-:W-:Y:S01]  /*3a70*/  HMMA.16816.F32.BF16 R76, R68, R4, R76 ;  /* 0x00000004444c723c */ /* 0x010fe2000004184c */
[----:B------:R-:W-:-:S04]  /*3a80*/  SHF.R.U32.HI R4, RZ, 0x2, R209 ;  /* 0x00000002ff047819 */ /* 0x000fc800000116d1 */
[----:B------:R-:W-:-:S03]  /*3a90*/  LOP3.LUT R4, R4, 0x7, RZ, 0xc0, !PT ;  /* 0x0000000704047812 */ /* 0x000fc600078ec0ff */
[----:B------:R-:W-:Y:S01]  /*3aa0*/  HMMA.16816.F32.BF16 R72, R68, R6, R72 ;  /* 0x000000064448723c */ /* 0x000fe20000041848 */
[----:B------:R-:W-:-:S04]  /*3ab0*/  IADD3 R4, PT, PT, -R120, R119, R4 ;  /* 0x0000007778047210 */ /* 0x000fc80007ffe104 */
[----:B------:R-:W-:-:S03]  /*3ac0*/  IADD3 R136, PT, PT, R4, UR14, R117 ;  /* 0x0000000e04887c10 */ /* 0x000fc6000fffe075 */
[----:B------:R-:W-:Y:S01]  /*3ad0*/  HMMA.16816.F32.BF16 R92, R60, R28, R92 ;  /* 0x0000001c3c5c723c */ /* 0x000fe2000004185c */
[C---:B------:R-:W-:Y:S02]  /*3ae0*/  VIMNMX R137, PT, PT, R136.reuse, R117, PT ;  /* 0x0000007588897248 */ /* 0x040fe40003fe0100 */
[----:B------:R-:W-:-:S05]  /*3af0*/  VIADDMNMX R136, R136, 0x8, R117, PT ;  /* 0x0000000888887846 */ /* 0x000fca0003800175 */
[C---:B------:R-:W-:Y:S08]  /*3b00*/  HMMA.16816.F32.BF16 R88, R60.reuse, R30, R88 ;  /* 0x0000001e3c58723c */ /* 0x040ff00000041858 */
[C---:B-----5:R-:W-:Y:S03]  /*3b10*/  HMMA.16816.F32.BF16 R84, R60.reuse, R8, R84 ;  /* 0x000000083c54723c */ /* 0x060fe60000041854 */
[----:B------:R-:W-:Y:S01]  /*3b20*/  FMUL.FTZ R92, R92, UR4 ;  /* 0x000000045c5c7c20 */ /* 0x000fe20008410000 */
[----:B------:R-:W-:Y:S01]  /*3b30*/  FMUL.FTZ R93, R93, UR4 ;  /* 0x000000045d5d7c20 */ /* 0x000fe20008410000 */
[----:B------:R-:W-:Y:S01]  /*3b40*/  FMUL.FTZ R94, R94, UR4 ;  /* 0x000000045e5e7c20 */ /* 0x000fe20008410000 */
[----:B------:R-:W-:Y:S01]  /*3b50*/  FMUL.FTZ R95, R95, UR4 ;  /* 0x000000045f5f7c20 */ /* 0x000fe20008410000 */
[----:B------:R4:W1:Y:S01]  /*3b60*/  MUFU.TANH R181, R92 ;  /* 0x0000005c00b57308 */ /* 0x0008620000002400 */
[C---:B------:R-:W-:Y:S03]  /*3b70*/  HMMA.16816.F32.BF16 R80, R60.reuse, R10, R80 ;  /* 0x0000000a3c50723c */ /* 0x040fe60000041850 */
[----:B------:R-:W-:Y:S01]  /*3b80*/  FMUL.FTZ R88, R88, UR4 ;  /* 0x0000000458587c20 */ /* 0x000fe20008410000 */
[----:B------:R-:W-:Y:S01]  /*3b90*/  FMUL.FTZ R89, R89, UR4 ;  /* 0x0000000459597c20 */ /* 0x000fe20008410000 */
[----:B------:R-:W-:Y:S01]  /*3ba0*/  FMUL.FTZ R90, R90, UR4 ;  /* 0x000000045a5a7c20 */ /* 0x000fe20008410000 */
[----:B------:R-:W-:Y:S01]  /*3bb0*/  FMUL.FTZ R91, R91, UR4 ;  /* 0x000000045b5b7c20 */ /* 0x000fe20008410000 */
[----:B------:R4:W1:Y:S01]  /*3bc0*/  MUFU.TANH R179, R93 ;  /* 0x0000005d00b37308 */ /* 0x0008620000002400 */
[C---:B---3--:R-:W-:Y:S03]  /*3bd0*/  HMMA.16816.F32.BF16 R76, R60.reuse, R12, R76 ;  /* 0x0000000c3c4c723c */ /* 0x048fe6000004184c */
[----:B------:R-:W-:Y:S01]  /*3be0*/  FMUL.FTZ R84, R84, UR4 ;  /* 0x0000000454547c20 */ /* 0x000fe20008410000 */
[----:B------:R-:W-:Y:S01]  /*3bf0*/  FMUL.FTZ R85, R85, UR4 ;  /* 0x0000000455557c20 */ /* 0x000fe20008410000 */
[----:B------:R-:W-:Y:S01]  /*3c00*/  FMUL.FTZ R86, R86, UR4 ;  /* 0x0000000456567c20 */ /* 0x000fe20008410000 */
[----:B------:R-:W-:Y:S01]  /*3c10*/  FMUL.FTZ R87, R87, UR4 ;  /* 0x0000000457577c20 */ /* 0x000fe20008410000 */
[----:B------:R4:W3:Y:S01]  /*3c20*/  MUFU.TANH R172, R94 ;  /* 0x0000005e00ac7308 */ /* 0x0008e20000002400 */
        /* <DEDUP_REMOVED lines=47> */
.L_x_1998:
        /* <DEDUP_REMOVED lines=49> */
[----:B------:R-:W-:Y:S01]  /*4230*/  IMAD R6, R5, R135, R6 ;  /* 0x0000008705067224 */ /* 0x000fe200078e0206 */
        /* <DEDUP_REMOVED lines=10> */
.L_x_1999:
[C---:B------:R-:W-:Y:S01]  /*42e0*/  IMAD.SHL.U32 R5, R134.reuse, 0x20, RZ ;  /* 0x0000002086057824 */ /* 0x040fe200078e00ff */
[----:B------:R-:W-:Y:S01]  /*42f0*/  SHF.L.U64.HI R4, R134, 0x5, R135 ;  /* 0x0000000586047819 */ /* 0x000fe20000010287 */
[----:B------:R-:W-:-:S03]  /*4300*/  IMAD.MOV.U32 R217, RZ, RZ, R215 ;  /* 0x000000ffffd97224 */ /* 0x000fc600078e00d7 */
[----:B------:R-:W-:Y:S02]  /*4310*/  IADD3 R16, P1, PT, R5, R216, RZ ;  /* 0x000000d805107210 */ /* 0x000fe40007f3e0ff */
[----:B------:R-:W-:Y:S01]  /*4320*/  @!PT LDS RZ, [RZ] ;  /* 0x00000000fffff984 */ /* 0x000fe20000000800 */
[----:B------:R-:W-:Y:S01]  /*4330*/  @!PT LDS RZ, [RZ] ;  /* 0x00000000fffff984 */ /* 0x000fe20000000800 */
[----:B------:R-:W-:Y:S01]  /*4340*/  @!PT LDS RZ, [RZ] ;  /* 0x00000000fffff984 */ /* 0x000fe20000000800 */
[----:B------:R2:W-:Y:S02]  /*4350*/  LDGSTS.E.BYPASS.LTC128B.128 [R229+0x4000], desc[UR16][R216.64] ;  /* 0x04000000d8e57fae */ /* 0x0005e4000b981a10 */
[-C--:B------:R-:W-:Y:S01]  /*4360*/  IADD3 R14, P3, PT, R16, R5.reuse, RZ ;  /* 0x00000005100e7210 */ /* 0x080fe20007f7e0ff */
[----:B------:R-:W-:Y:S01]  /*4370*/  IMAD.X R17, R4, 0x1, R215, P1 ;  /* 0x0000000104117824 */ /* 0x000fe200008e06d7 */
[----:B------:R2:W-:Y:S02]  /*4380*/  LDGSTS.E.BYPASS.LTC128B.128 [R229+0x8000], desc[UR16][R216.64+0x80] ;  /* 0x08000080d8e57fae */ /* 0x0005e4000b981a10 */
[-C--:B------:R-:W-:Y:S01]  /*4390*/  IADD3 R12, P1, PT, R14, R5.reuse, RZ ;  /* 0x000000050e0c7210 */ /* 0x080fe20007f3e0ff */
[----:B------:R-:W-:Y:S01]  /*43a0*/  IMAD.X R15, R17, 0x1, R4, P3 ;  /* 0x00000001110f7824 */ /* 0x000fe200018e0604 */
[----:B------:R2:W-:Y:S02]  /*43b0*/  LDGSTS.E.BYPASS.LTC128B.128 [R229+0x4800], desc[UR16][R16.64] ;  /* 0x0480000010e57fae */ /* 0x0005e4000b981a10 */
[----:B------:R-:W-:-:S02]  /*43c0*/  IADD3 R10, P3, PT, R12, R5, RZ ;  /* 0x000000050c0a7210 */ /* 0x000fc40007f7e0ff */
[----:B------:R-:W-:Y:S01]  /*43d0*/  IADD3.X R13, PT, PT, R15, R4, RZ, P1, !PT ;  /* 0x000000040f0d7210 */ /* 0x000fe20000ffe4ff */
[----:B------:R2:W-:Y:S01]  /*43e0*/  LDGSTS.E.BYPASS.LTC128B.128 [R229+0x8800], desc[UR16][R16.64+0x80] ;  /* 0x0880008010e57fae */ /* 0x0005e2000b981a10 */
[----:B------:R-:W-:-:S03]  /*43f0*/  IADD3 R8, P1, PT, R10, R5, RZ ;  /* 0x000000050a087210 */ /* 0x000fc60007f3e0ff */
        /* <DEDUP_REMOVED lines=9> */
[----:B------:R-:W-:-:S03]  /*4490*/  IMAD.X R19, R7, 0x1, R4, P1 ;  /* 0x0000000107137824 */ /* 0x000fc600008e0604 */
        /* <DEDUP_REMOVED lines=9> */
.L_x_1997:
[----:B--2---:R-:W-:Y:S01]  /*4530*/  IMAD.SHL.U32 R13, R209, 0x2, RZ ;  /* 0x00000002d10d7824 */ /* 0x004fe200078e00ff */
[----:B------:R-:W2:Y:S01]  /*4540*/  LDCU UR4, c[0x0][0x45c] ;  /* 0x00008b80ff0477ac */ /* 0x000ea20008000800 */
[----:B------:R-:W-:Y:S01]  /*4550*/  LOP3.LUT R210, R3, 0x200, R116, 0xf8, !PT ;  /* 0x0000020003d27812 */ /* 0x000fe200078ef874 */
[----:B------:R-:W-:Y:S02]  /*4560*/  IMAD.MOV.U32 R225, RZ, RZ, -0x1 ;  /* 0xffffffffffe17424 */ /* 0x000fe400078e00ff */
[----:B------:R-:W-:Y:S02]  /*4570*/  LOP3.LUT R13, R0, 0x6, R13, 0xf8, !PT ;  /* 0x00000006000d7812 */ /* 0x000fe400078ef80d */
[----:B------:R-:W-:-:S03]  /*4580*/  LEA R210, R210, UR5, 0x1 ;  /* 0x00000005d2d27c11 */ /* 0x000fc6000f8e08ff */
[C---:B------:R-:W-:Y:S02]  /*4590*/  VIADD R5, R13.reuse, 0xffffff80 ;  /* 0xffffff800d057836 */ /* 0x040fe40000000000 */
[C---:B------:R-:W-:Y:S01]  /*45a0*/  VIADD R4, R13.reuse, 0xffffff81 ;  /* 0xffffff810d047836 */ /* 0x040fe20000000000 */
[----:B----4-:R-:W-:Y:S01]  /*45b0*/  LDSM.16.MT88.4 R92, [R210+0x10000] ;  /* 0x01000000d25c783b */ /* 0x010fe20000004200 */
[----:B------:R-:W-:Y:S01]  /*45c0*/  VIADD R8, R13, 0xffffff91 ;  /* 0xffffff910d087836 */ /* 0x000fe20000000000 */
[-C--:B------:R-:W-:Y:S01]  /*45d0*/  ISETP.GE.AND P1, PT, R5, R137.reuse, PT ;  /* 0x000000890500720c */ /* 0x080fe20003f26270 */
[----:B------:R-:W-:Y:S01]  /*45e0*/  VIADD R9, R13, 0xffffff98 ;  /* 0xffffff980d097836 */ /* 0x000fe20000000000 */
[-C--:B------:R-:W-:Y:S01]  /*45f0*/  ISETP.GE.AND P5, PT, R5, R136.reuse, PT ;  /* 0x000000880500720c */ /* 0x080fe20003fa6270 */
[C---:B------:R-:W-:Y:S01]  /*4600*/  VIADD R5, R13.reuse, 0xffffff88 ;  /* 0xffffff880d057836 */ /* 0x040fe20000000000 */
[CC--:B------:R-:W-:Y:S01]  /*4610*/  ISETP.GE.AND P4, PT, R4.reuse, R137.reuse, PT ;  /* 0x000000890400720c */ /* 0x0c0fe20003f86270 */
[C---:B------:R-:W-:Y:S01]  /*4620*/  VIADD R12, R13.reuse, 0xffffff99 ;  /* 0xffffff990d0c7836 */ /* 0x040fe20000000000 */
[-C--:B------:R-:W-:Y:S01]  /*4630*/  ISETP.GE.AND P3, PT, R4, R136.reuse, PT ;  /* 0x000000880400720c */ /* 0x080fe20003f66270 */
[C---:B------:R-:W-:Y:S01]  /*4640*/  VIADD R4, R13.reuse, 0xffffff89 ;  /* 0xffffff890d047836 */ /* 0x040fe20000000000 */
[----:B------:R-:W-:Y:S01]  /*4650*/  FSEL R7, R108, -INF , !P1 ;  /* 0xff8000006c077808 */ /* 0x000fe20004800000 */
[C---:B------:R-:W-:Y:S01]  /*4660*/  VIADD R16, R13.reuse, 0xffffffa1 ;  /* 0xffffffa10d107836 */ /* 0x040fe20000000000 */
[----:B------:R-:W-:Y:S01]  /*4670*/  FSEL R110, R110, -INF , !P5 ;  /* 0xff8000006e6e7808 */ /* 0x000fe20006800000 */
[----:B------:R-:W-:Y:S01]  /*4680*/  VIADD R15, R13, 0xffffffa8 ;  /* 0xffffffa80d0f7836 */ /* 0x000fe20000000000 */
[-C--:B------:R-:W-:Y:S01]  /*4690*/  ISETP.GE.AND P1, PT, R5, R137.reuse, PT ;  /* 0x000000890500720c */ /* 0x080fe20003f26270 */
[----:B------:R-:W-:Y:S01]  /*46a0*/  VIADD R17, R13, 0xffffffe1 ;  /* 0xffffffe10d117836 */ /* 0x000fe20000000000 */
[-C--:B------:R-:W-:Y:S01]  /*46b0*/  ISETP.GE.AND P5, PT, R5, R136.reuse, PT ;  /* 0x000000880500720c */ /* 0x080fe20003fa6270 */
[----:B------:R-:W-:Y:S01]  /*46c0*/  VIADD R5, R13, 0xffffff90 ;  /* 0xffffff900d057836 */ /* 0x000fe20000000000 */
[----:B------:R-:W-:Y:S01]  /*46d0*/  FSEL R109, R109, -INF , !P4 ;  /* 0xff8000006d6d7808 */ /* 0x000fe20006000000 */
[C---:B------:R-:W-:Y:S01]  /*46e0*/  VIADD R227, R210.reuse, 0xc000 ;  /* 0x0000c000d2e37836 */ /* 0x040fe20000000000 */
[----:B------:R-:W-:Y:S01]  /*46f0*/  FSEL R10, R111, -INF , !P3 ;  /* 0xff8000006f0a7808 */ /* 0x000fe20005800000 */
[----:B------:R-:W-:Y:S01]  /*4700*/  VIADD R64, R210, 0xc040 ;  /* 0x0000c040d2407836 */ /* 0x000fe20000000000 */
[CC--:B------:R-:W-:Y:S01]  /*4710*/  ISETP.GE.AND P4, PT, R4.reuse, R137.reuse, PT ;  /* 0x000000890400720c */ /* 0x0c0fe20003f86270 */
[----:B------:R-:W-:Y:S01]  /*4720*/  @P0 VIADD R64, R227, 0xffffffc0 ;  /* 0xffffffc0e3400836 */ /* 0x000fe20000000000 */
[----:B------:R-:W-:Y:S01]  /*4730*/  ISETP.GE.AND P3, PT, R4, R136, PT ;  /* 0x000000880400720c */ /* 0x000fe20003f66270 */
[----:B------:R-:W-:Y:S01]  /*4740*/  IMAD.IADD R145, R27, 0x1, R210 ;  /* 0x000000011b917824 */ /* 0x000fe200078e02d2 */
[----:B------:R-:W-:Y:S01]  /*4750*/  FSEL R113, R113, -INF , !P1 ;  /* 0xff80000071717808 */ /* 0x000fe20004800000 */
[----:B------:R-:W-:Y:S01]  /*4760*/  IMAD.IADD R27, R27, 0x1, R64 ;  /* 0x000000011b1b7824 */ /* 0x000fe200078e0240 */
[----:B------:R-:W-:Y:S01]  /*4770*/  FSEL R4, R115, -INF , !P5 ;  /* 0xff80000073047808 */ /* 0x000fe20006800000 */
[----:B------:R-:W-:Y:S01]  /*4780*/  LDSM.16.MT88.4 R76, [R64+0x4000] ;  /* 0x00400000404c783b */ /* 0x000fe20000004200 */
[----:B------:R-:W-:-:S02]  /*4790*/  ISETP.GE.AND P1, PT, R5, R137, PT ;  /* 0x000000890500720c */ /* 0x000fc40003f26270 */
[-C--:B------:R-:W-:Y:S01]  /*47a0*/  ISETP.GE.AND P5, PT, R5, R136.reuse, PT ;  /* 0x000000880500720c */ /* 0x080fe20003fa6270 */
[----:B------:R-:W-:Y:S01]  /*47b0*/  LDSM.16.MT88.4 R100, [R27] ;  /* 0x000000001b64783b */ /* 0x000fe20000004200 */
[----:B------:R-:W-:Y:S02]  /*47c0*/  FSEL R5, R114, -INF , !P4 ;  /* 0xff80000072057808 */ /* 0x000fe40006000000 */
[----:B------:R-:W-:Y:S01]  /*47d0*/  FSEL R6, R48, -INF , !P3 ;  /* 0xff80000030067808 */ /* 0x000fe20005800000 */
[----:B------:R-:W-:Y:S01]  /*47e0*/  LDSM.16.MT88.4 R116, [R145+0xc000] ;  /* 0x00c000009174783b */ /* 0x000fe20000004200 */
[C---:B------:R-:W-:Y:S02]  /*47f0*/  ISETP.GE.AND P4, PT, R8.reuse, R137, PT ;  /* 0x000000890800720c */ /* 0x040fe40003f86270 */
[----:B------:R-:W-:Y:S01]  /*4800*/  ISETP.GE.AND P3, PT, R8, R136, PT ;  /* 0x000000880800720c */ /* 0x000fe20003f66270 */
[----:B------:R-:W-:Y:S01]  /*4810*/  LDSM.16.MT88.4 R84, [R145+0x10000] ;  /* 0x010000009154783b */ /* 0x000fe20000004200 */
[----:B------:R-:W-:-:S02]  /*4820*/  FSEL R49, R49, -INF , !P1 ;  /* 0xff80000031317808 */ /* 0x000fc40004800000 */
[----:B------:R-:W-:Y:S01]  /*4830*/  FSEL R8, R53, -INF , !P5 ;  /* 0xff80000035087808 */ /* 0x000fe20006800000 */
[----:B------:R-:W-:Y:S01]  /*4840*/  LDSM.16.MT88.4 R32, [R145+0x10800] ;  /* 0x010800009120783b */ /* 0x000fe20000004200 */
[CC--:B------:R-:W-:Y:S02]  /*4850*/  ISETP.GE.AND P1, PT, R9.reuse, R137.reuse, PT ;  /* 0x000000890900720c */ /* 0x0c0fe40003f26270 */
[-C--:B------:R-:W-:Y:S01]  /*4860*/  ISETP.GE.AND P5, PT, R9, R136.reuse, PT ;  /* 0x000000880900720c */ /* 0x080fe20003fa6270 */
[----:B------:R-:W-:Y:S01]  /*4870*/  VIADD R9, R13, 0xffffffa0 ;  /* 0xffffffa00d097836 */ /* 0x000fe20000000000 */
[----:B------:R-:W-:Y:S01]  /*4880*/  FSEL R11, R52, -INF , !P4 ;  /* 0xff800000340b7808 */ /* 0x000fe20006000000 */
[----:B------:R-:W-:Y:S01]  /*4890*/  LDSM.16.MT88.4 R28, [R210+0xc800] ;  /* 0x00c80000d21c783b */ /* 0x000fe20000004200 */
[----:B------:R-:W-:Y:S02]  /*48a0*/  FSEL R50, R50, -INF , !P3 ;  /* 0xff80000032327808 */ /* 0x000fe40005800000 */
[C---:B------:R-:W-:Y:S01]  /*48b0*/  ISETP.GE.AND P4, PT, R12.reuse, R137, PT ;  /* 0x000000890c00720c */ /* 0x040fe20003f86270 */
[----:B------:R-:W-:Y:S01]  /*48c0*/  LDSM.16.MT88.4 R20, [R64+0x800] ;  /* 0x000800004014783b */ /* 0x000fe20000004200 */
[----:B------:R-:W-:-:S02]  /*48d0*/  ISETP.GE.AND P3, PT, R12, R136, PT ;  /* 0x000000880c00720c */ /* 0x000fc40003f66270 */
[----:B------:R-:W-:Y:S02]  /*48e0*/  FSEL R51, R51, -INF , !P1 ;  /* 0xff80000033337808 */ /* 0x000fe40004800000 */
[----:B------:R-:W-:Y:S02]  /*48f0*/  FSEL R12, R55, -INF , !P5 ;  /* 0xff800000370c7808 */ /* 0x000fe40006800000 */
[C---:B------:R-:W-:Y:S02]  /*4900*/  ISETP.GE.AND P1, PT, R9.reuse, R137, PT ;  /* 0x000000890900720c */ /* 0x040fe40003f26270 */
[----:B------:R-:W-:Y:S02]  /*4910*/  ISETP.GE.AND P5, PT, R9, R136, PT ;  /* 0x000000880900720c */ /* 0x000fe40003fa6270 */
        /* <DEDUP_REMOVED lines=12> */
[----:B------:R-:W-:Y:S02]  /*49e0*/  FSEL R40, R99, -INF , !P3 ;  /* 0xff80000063287808 */ /* 0x000fe40005800000 */
[C---:B------:R-:W-:Y:S02]  /*49f0*/  ISETP.GE.AND P4, PT, R16.reuse, R137, PT ;  /* 0x000000891000720c */ /* 0x040fe40003f86270 */
        /* <DEDUP_REMOVED lines=33> */
[----:B-1----:R-:W-:Y:S02]  /*4c10*/  FSEL R178, R178, -INF , !P3 ;  /* 0xff800000b2b27808 */ /* 0x002fe40005800000 */
        /* <DEDUP_REMOVED lines=16> */
[----:B------:R-:W-:Y:S02]  /*4d20*/  FSEL R169, R169, -INF , !P4 ;  /* 0xff800000a9a97808 */ /* 0x000fe40006000000 */
[----:B------:R-:W-:Y:S02]  /*4d30*/  FSEL R166, R166, -INF , !P3 ;  /* 0xff800000a6a67808 */ /* 0x000fe40005800000 */
[CC--:B------:R-:W-:Y:S02]  /*4d40*/  ISETP.GE.AND P1, PT, R15.reuse, R137.reuse, PT ;  /* 0x000000890f00720c */ /* 0x0c0fe40003f26270 */
[----:B------:R-:W-:Y:S01]  /*4d50*/  ISETP.GE.AND P5, PT, R15, R136, PT ;  /* 0x000000880f00720c */ /* 0x000fe20003fa6270 */
[----:B------:R-:W-:Y:S01]  /*4d60*/  VIADD R15, R13, 0xffffffd0 ;  /* 0xffffffd00d0f7836 */ /* 0x000fe20000000000 */
[----:B------:R-:W-:Y:S02]  /*4d70*/  ISETP.GE.AND P4, PT, R17, R137, PT ;  /* 0x000000891100720c */ /* 0x000fe40003f86270 */
[----:B------:R-:W-:-:S02]  /*4d80*/  FMNMX3.FTZ R16, R16, R5, R49, !PT ;  /* 0x0000000510107276 */ /* 0x000fc40007810031 */
[----:B------:R-:W-:Y:S02]  /*4d90*/  ISETP.GE.AND P3, PT, R17, R136, PT ;  /* 0x000000881100720c */ /* 0x000fe40003f66270 */
[----:B------:R-:W-:Y:S02]  /*4da0*/  FMNMX3.FTZ R17, R110, R10, R4, !PT ;  /* 0x0000000a6e117276 */ /* 0x000fe40007810004 */
        /* <DEDUP_REMOVED lines=88> */
[----:B------:R-:W-:Y:S01]  /*5330*/  LDSM.16.MT88.4 R16, [R210+0x10800] ;  /* 0x01080000d210783b */ /* 0x000fe20000004200 */
        /* <DEDUP_REMOVED lines=12> */
[----:B------:R-:W1:Y:S01]  /*5400*/  LDSM.16.MT88.4 R108, [R64] ;  /* 0x00000000406c783b */ /* 0x000e620000004200 */
[--C-:B------:R-:W-:Y:S01]  /*5410*/  FFMA.FTZ R60, R6, UR4, -R143.reuse ;  /* 0x00000004063c7c23 */ /* 0x100fe2000801088f */
[--C-:B------:R-:W-:Y:S01]  /*5420*/  FFMA.FTZ R65, R10, UR4, -R143.reuse ;  /* 0x000000040a417c23 */ /* 0x100fe2000801088f */
[----:B------:R-:W2:Y:S01]  /*5430*/  MUFU.EX2 R138, R138 ;  /* 0x0000008a008a7308 */ /* 0x000ea20000000800 */
[----:B------:R-:W3:Y:S01]  /*5440*/  LDSM.16.MT88.4 R4, [R27+0x4000] ;  /* 0x004000001b04783b */ /* 0x000ee20000004200 */
[--C-:B------:R-:W-:Y:S01]  /*5450*/  FFMA.FTZ R57, R8, UR4, -R143.reuse ;  /* 0x0000000408397c23 */ /* 0x100fe2000801088f */
[--C-:B------:R-:W-:Y:S01]  /*5460*/  FFMA.FTZ R59, R49, UR4, -R148.reuse ;  /* 0x00000004313b7c23 */ /* 0x100fe20008010894 */
[----:B------:R-:W-:Y:S01]  /*5470*/  MUFU.EX2 R63, R63 ;  /* 0x0000003f003f7308 */ /* 0x000fe20000000800 */
[----:B------:R-:W4:Y:S01]  /*5480*/  LDSM.16.MT88.4 R8, [R27+0x800] ;  /* 0x000800001b08783b */ /* 0x000f220000004200 */
[--C-:B------:R-:W-:Y:S01]  /*5490*/  FFMA.FTZ R55, R51, UR4, -R148.reuse ;  /* 0x0000000433377c23 */ /* 0x100fe20008010894 */
[--C-:B------:R-:W-:Y:S01]  /*54a0*/  FFMA.FTZ R56, R50, UR4, -R143.reuse ;  /* 0x0000000432387c23 */ /* 0x100fe2000801088f */
[----:B------:R-:W5:Y:S01]  /*54b0*/  MUFU.EX2 R62, R62 ;  /* 0x0000003e003e7308 */ /* 0x000f620000000800 */
[--C-:B------:R-:W-:Y:S01]  /*54c0*/  FFMA.FTZ R53, R12, UR4, -R143.reuse ;  /* 0x000000040c357c23 */ /* 0x100fe2000801088f */
[--C-:B------:R-:W-:Y:S01]  /*54d0*/  FFMA.FTZ R52, R14, UR4, -R143.reuse ;  /* 0x000000040e347c23 */ /* 0x100fe2000801088f */
[--C-:B------:R-:W-:Y:S01]  /*54e0*/  FFMA.FTZ R50, R45, UR4, -R148.reuse ;  /* 0x000000042d327c23 */ /* 0x100fe20008010894 */
[----:B------:R-:W-:Y:S01]  /*54f0*/  MUFU.EX2 R66, R66 ;  /* 0x0000004200427308 */ /* 0x000fe20000000800 */
[----:B------:R-:W4:Y:S01]  /*5500*/  LDSM.16.MT88.4 R12, [R64+0x4800] ;  /* 0x00480000400c783b */ /* 0x000f220000004200 */
        /* <DEDUP_REMOVED lines=8> */
[----:B-----5:R-:W-:Y:S01]  /*5590*/  F2FP.BF16.F32.PACK_AB R70, R62, R63 ;  /* 0x0000003f3e46723e */ /* 0x020fe200000010ff */
[--C-:B------:R-:W-:Y:S01]  /*55a0*/  FFMA.FTZ R44, R40, UR4, -R143.reuse ;  /* 0x00000004282c7c23 */ /* 0x100fe2000801088f */
[----:B------:R-:W5:Y:S01]  /*55b0*/  MUFU.EX2 R60, R60 ;  /* 0x0000003c003c7308 */ /* 0x000f620000000800 */
[--C-:B------:R-:W-:Y:S01]  /*55c0*/  FFMA.FTZ R41, R41, UR4, -R148.reuse ;  /* 0x0000000429297c23 */ /* 0x100fe20008010894 */
        /* <DEDUP_REMOVED lines=26> */
[C---:B------:R-:W-:Y:S01]  /*5770*/  HMMA.16816.F32.BF16 R100, R68.reuse, R102, RZ ;  /* 0x000000664464723c */ /* 0x040fe200000418ff */
[----:B------:R-:W-:Y:S01]  /*5780*/  FADD.FTZ R62, R62, R63 ;  /* 0x0000003f3e3e7221 */ /* 0x000fe20000010000 */
[----:B------:R-:W-:Y:S01]  /*5790*/  FADD.FTZ R60, R60, R61 ;  /* 0x0000003d3c3c7221 */ /* 0x000fe20000010000 */
[----:B------:R-:W4:Y:S04]  /*57a0*/  MUFU.EX2 R52, R52 ;  /* 0x0000003400347308 */ /* 0x000f280000000800 */
[----:B------:R-:W-:Y:S01]  /*57b0*/  MUFU.EX2 R51, R51 ;  /* 0x0000003300337308 */ /* 0x000fe20000000800 */
[C---:B------:R-:W-:Y:S03]  /*57c0*/  HMMA.16816.F32.BF16 R120, R68.reuse, R116, RZ ;  /* 0x000000744478723c */ /* 0x040fe600000418ff */
[----:B------:R-:W4:Y:S04]  /*57d0*/  MUFU.EX2 R50, R50 ;  /* 0x0000003200327308 */ /* 0x000f280000000800 */
[----:B------:R-:W-:Y:S01]  /*57e0*/  MUFU.EX2 R47, R47 ;  /* 0x0000002f002f7308 */ /* 0x000fe20000000800 */
[C---:B------:R-:W-:Y:S03]  /*57f0*/  HMMA.16816.F32.BF16 R88, R68.reuse, R84, RZ ;  /* 0x000000544458723c */ /* 0x040fe600000418ff */
[----:B------:R3:W-:Y:S04]  /*5800*/  MUFU.EX2 R46, R41 ;  /* 0x00000029002e7308 */ /* 0x0007e80000000800 */
[----:B------:R-:W-:Y:S01]  /*5810*/  MUFU.EX2 R49, R49 ;  /* 0x0000003100317308 */ /* 0x000fe20000000800 */
[C---:B------:R-:W-:Y:S03]  /*5820*/  HMMA.16816.F32.BF16 R128, R68.reuse, R124, RZ ;  /* 0x0000007c4480723c */ /* 0x040fe600000418ff */
[----:B------:R-:W4:Y:S04]  /*5830*/  MUFU.EX2 R48, R48 ;  /* 0x0000003000307308 */ /* 0x000f280000000800 */
[----:B------:R-:W-:Y:S01]  /*5840*/  MUFU.EX2 R45, R45 ;  /* 0x0000002d002d7308 */ /* 0x000fe20000000800 */
[C---:B-1----:R-:W-:Y:S01]  /*5850*/  HMMA.16816.F32.BF16 R112, R68.reuse, R108, RZ ;  /* 0x0000006c4470723c */ /* 0x042fe200000418ff */
[----:B---3--:R-:W-:Y:S02]  /*5860*/  LDSM.16.MT88.4 R40, [R27+0x5000] ;  /* 0x005000001b28783b */ /* 0x008fe40000004200 */
[----:B------:R-:W1:Y:S04]  /*5870*/  MUFU.EX2 R44, R44 ;  /* 0x0000002c002c7308 */ /* 0x000e680000000800 */
[----:B------:R-:W-:Y:S01]  /*5880*/  MUFU.EX2 R158, R158 ;  /* 0x0000009e009e7308 */ /* 0x000fe20000000800 */
[C---:B------:R-:W-:Y:S03]  /*5890*/  HMMA.16816.F32.BF16 R96, R68.reuse, R92, RZ ;  /* 0x0000005c4460723c */ /* 0x040fe600000418ff */
[----:B------:R3:W-:Y:S04]  /*58a0*/  MUFU.EX2 R164, R176 ;  /* 0x000000b000a47308 */ /* 0x0007e80000000800 */
[----:B------:R2:W-:Y:S01]  /*58b0*/  MUFU.EX2 R162, R174 ;  /* 0x000000ae00a27308 */ /* 0x0005e20000000800 */
[C---:B------:R-:W-:Y:S03]  /*58c0*/  HMMA.16816.F32.BF16 R80, R68.reuse, R76, RZ ;  /* 0x0000004c4450723c */ /* 0x040fe600000418ff */
[----:B------:R-:W-:Y:S04]  /*58d0*/  MUFU.EX2 R167, R167 ;  /* 0x000000a700a77308 */ /* 0x000fe80000000800 */
[----:B------:R-:W-:Y:S01]  /*58e0*/  MUFU.EX2 R173, R173 ;  /* 0x000000ad00ad7308 */ /* 0x000fe20000000800 */
[----:B------:R-:W-:Y:S01]  /*58f0*/  HMMA.16816.F32.BF16 R116, R68, R118, RZ ;  /* 0x000000764474723c */ /* 0x000fe200000418ff */
[----:B---3--:R-:W-:-:S02]  /*5900*/  FFMA.FTZ R176, R171, UR4, -R148 ;  /* 0x00000004abb07c23 */ /* 0x008fc40008010894 */
[----:B------:R-:W-:Y:S01]  /*5910*/  MUFU.EX2 R178, R178 ;  /* 0x000000b200b27308 */ /* 0x000fe20000000800 */
[--C-:B--2---:R-:W-:Y:S01]  /*5920*/  FFMA.FTZ R174, R183, UR4, -R148.reuse ;  /* 0x00000004b7ae7c23 */ /* 0x104fe20008010894 */
[----:B------:R-:W-:Y:S02]  /*5930*/  FFMA.FTZ R183, R180, UR4, -R143 ;  /* 0x00000004b4b77c23 */ /* 0x000fe4000801088f */
[----:B------:R-:W-:Y:S01]  /*5940*/  MUFU.EX2 R176, R176 ;  /* 0x000000b000b07308 */ /* 0x000fe20000000800 */
[C---:B------:R-:W-:Y:S03]  /*5950*/  HMMA.16816.F32.BF16 R84, R68.reuse, R86, RZ ;  /* 0x000000564454723c */ /* 0x040fe600000418ff */
[----:B------:R-:W-:Y:S04]  /*5960*/  MUFU.EX2 R174, R174 ;  /* 0x000000ae00ae7308 */ /* 0x000fe80000000800 */
[----:B------:R2:W-:Y:S01]  /*5970*/  MUFU.EX2 R180, R182 ;  /* 0x000000b600b47308 */ /* 0x0005e20000000800 */
[C---:B------:R-:W-:Y:S03]  /*5980*/  HMMA.16816.F32.BF16 R124, R68.reuse, R126, RZ ;  /* 0x0000007e447c723c */ /* 0x040fe600000418ff */
[----:B------:R-:W-:Y:S04]  /*5990*/  MUFU.EX2 R183, R183 ;  /* 0x000000b700b77308 */ /* 0x000fe80000000800 */
[----:B------:R-:W-:Y:S01]  /*59a0*/  MUFU.EX2 R233, R233 ;  /* 0x000000e900e97308 */ /* 0x000fe20000000800 */
[----:B------:R-:W-:Y:S01]  /*59b0*/  HMMA.16816.F32.BF16 R108, R68, R110, RZ ;  /* 0x0000006e446c723c */ /* 0x000fe200000418ff */
[----:B--2---:R-:W-:-:S07]  /*59c0*/  FFMA.FTZ R182, R179, UR4, -R148 ;  /* 0x00000004b3b67c23 */ /* 0x004fce0008010894 */
[C---:B------:R-:W-:Y:S01]  /*59d0*/  HMMA.16816.F32.BF16 R92, R68.reuse, R94, RZ ;  /* 0x0000005e445c723c */ /* 0x040fe200000418ff */
[----:B------:R-:W-:Y:S07]  /*59e0*/  MUFU.EX2 R182, R182 ;  /* 0x000000b600b67308 */ /* 0x000fee0000000800 */
[C---:B------:R-:W-:Y:S08]  /*59f0*/  HMMA.16816.F32.BF16 R76, R68.reuse, R78, RZ ;  /* 0x0000004e444c723c */ /* 0x040ff000000418ff */
[----:B------:R-:W-:Y:S01]  /*5a00*/  HMMA.16816.F32.BF16 R72, R68, R4, RZ ;  /* 0x000000044448723c */ /* 0x000fe200000418ff */
[----:B------:R-:W-:Y:S01]  /*5a10*/  F2FP.BF16.F32.PACK_AB R4, R58, R59 ;  /* 0x0000003b3a04723e */ /* 0x000fe200000010ff */
[----:B------:R-:W-:Y:S01]  /*5a20*/  FADD.FTZ R59, R59, R62 ;  /* 0x0000003e3b3b7221 */ /* 0x000fe20000010000 */
[----:B-----5:R-:W-:Y:S01]  /*5a30*/  F2FP.BF16.F32.PACK_AB R5, R56, R57 ;  /* 0x000000393805723e */ /* 0x020fe200000010ff */
        /* <DEDUP_REMOVED lines=35> */
[----:B------:R-:W-:Y:S01]  /*5c70*/  F2FP.BF16.F32.PACK_AB R5, R48, R49 ;  /* 0x000000313005723e */ /* 0x000fe200000010ff */
[----:B------:R-:W-:Y:S01]  /*5c80*/  FADD.FTZ R51, R51, R54 ;  /* 0x0000003633337221 */ /* 0x000fe20000010000 */
[----:B------:R-:W-:Y:S01]  /*5c90*/  F2FP.BF16.F32.PACK_AB R6, R46, R47 ;  /* 0x0000002f2e06723e */ /* 0x000fe200000010ff */
[----:B------:R-:W-:Y:S01]  /*5ca0*/  FADD.FTZ R49, R49, R52 ;  /* 0x0000003431317221 */ /* 0x000fe20000010000 */
[----:B-1----:R-:W-:Y:S01]  /*5cb0*/  F2FP.BF16.F32.PACK_AB R7, R44, R45 ;  /* 0x0000002d2c07723e */ /* 0x002fe200000010ff */
[----:B------:R-:W-:-:S02]  /*5cc0*/  FADD.FTZ R50, R50, R51 ;  /* 0x0000003332327221 */ /* 0x000fc40000010000 */
[----:B------:R-:W-:-:S04]  /*5cd0*/  FADD.FTZ R48, R48, R49 ;  /* 0x0000003130307221 */ /* 0x000fc80000010000 */
[C---:B---3--:R-:W-:Y:S01]  /*5ce0*/  HMMA.16816.F32.BF16 R96, R4.reuse, R12, R96 ;  /* 0x0000000c0460723c */ /* 0x048fe20000041860 */
[--C-:B------:R-:W-:Y:S01]  /*5cf0*/  FFMA.FTZ R13, R165, UR4, -R148.reuse ;  /* 0x00000004a50d7c23 */ /* 0x100fe20008010894 */
[----:B------:R-:W-:Y:S01]  /*5d00*/  FFMA.FTZ R12, R163, UR4, -R148 ;  /* 0x00000004a30c7c23 */ /* 0x000fe20008010894 */
[----:B------:R-:W-:Y:S01]  /*5d10*/  FFMA.FTZ R165, R160, UR4, -R143 ;  /* 0x00000004a0a57c23 */ /* 0x000fe2000801088f */
[----:B------:R-:W-:Y:S01]  /*5d20*/  FADD.FTZ R45, R45, R48 ;  /* 0x000000302d2d7221 */ /* 0x000fe20000010000 */
[----:B------:R-:W1:Y:S03]  /*5d30*/  MUFU.EX2 R163, R13 ;  /* 0x0000000d00a37308 */ /* 0x000e660000000800 */
[----:B----4-:R-:W-:Y:S01]  /*5d40*/  HMMA.16816.F32.BF16 R120, R4, R36, R120 ;  /* 0x000000240478723c */ /* 0x010fe20000041878 */
[----:B------:R3:W-:Y:S01]  /*5d50*/  MUFU.EX2 R161, R12 ;  /* 0x0000000c00a17308 */ /* 0x0007e20000000800 */
[----:B------:R-:W-:-:S03]  /*5d60*/  FADD.FTZ R44, R44, R45 ;  /* 0x0000002d2c2c7221 */ /* 0x000fc60000010000 */
[----:B------:R4:W-:Y:S03]  /*5d70*/  MUFU.EX2 R160, R185 ;  /* 0x000000b900a07308 */ /* 0x0009e60000000800 */
[C---:B------:R-:W-:Y:S01]  /*5d80*/  HMMA.16816.F32.BF16 R116, R4.reuse, R38, R116 ;  /* 0x000000260474723c */ /* 0x040fe20000041874 */
[----:B------:R-:W1:Y:S01]  /*5d90*/  LDSM.16.MT88.4 R36, [R145+0xd800] ;  /* 0x00d800009124783b */ /* 0x000e620000004200 */
[----:B------:R-:W1:Y:S06]  /*5da0*/  MUFU.EX2 R165, R165 ;  /* 0x000000a500a57308 */ /* 0x000e6c0000000800 */
[----:B------:R-:W-:Y:S01]  /*5db0*/  HMMA.16816.F32.BF16 R92, R4, R14, R92 ;  /* 0x0000000e045c723c */ /* 0x000fe2000004185c */
[----:B---3--:R-:W3:Y:S01]  /*5dc0*/  LDSM.16.MT88.4 R12, [R210+0x11800] ;  /* 0x01180000d20c783b */ /* 0x008ee20000004200 */
[----:B----4-:R-:W-:-:S06]  /*5dd0*/  FFMA.FTZ R185, R169, UR4, -R148 ;  /* 0x00000004a9b97c23 */ /* 0x010fcc0008010894 */
        /* <DEDUP_REMOVED lines=17> */
[----:B-1----:R-:W-:Y:S01]  /*5ef0*/  F2FP.BF16.F32.PACK_AB R4, R163, R158 ;  /* 0x0000009ea304723e */ /* 0x002fe200000010ff */
[----:B------:R-:W-:Y:S01]  /*5f00*/  LDSM.16.MT88.4 R40, [R64+0x6000] ;  /* 0x006000004028783b */ /* 0x000fe20000004200 */
[----:B------:R-:W-:-:S02]  /*5f10*/  F2FP.BF16.F32.PACK_AB R5, R164, R165 ;  /* 0x000000a5a405723e */ /* 0x000fc400000010ff */
[----:B------:R-:W-:Y:S02]  /*5f20*/  F2FP.BF16.F32.PACK_AB R6, R160, R161 ;  /* 0x000000a1a006723e */ /* 0x000fe400000010ff */
[----:B------:R-:W-:-:S07]  /*5f30*/  F2FP.BF16.F32.PACK_AB R7, R167, R162 ;  /* 0x000000a2a707723e */ /* 0x000fce00000010ff */
[C---:B------:R-:W-:Y:S08]  /*5f40*/  HMMA.16816.F32.BF16 R120, R4.reuse, R36, R120 ;  /* 0x000000240478723c */ /* 0x040ff00000041878 */
[C---:B------:R-:W-:Y:S01]  /*5f50*/  HMMA.16816.F32.BF16 R116, R4.reuse, R38, R116 ;  /* 0x000000260474723c */ /* 0x040fe20000041874 */
[----:B------:R-:W1:Y:S07]  /*5f60*/  LDSM.16.MT88.4 R36, [R27+0x5800] ;  /* 0x005800001b24783b */ /* 0x000e6e0000004200 */
[----:B---3--:R-:W-:Y:S01]  /*5f70*/  HMMA.16816.F32.BF16 R96, R4, R12, R96 ;  /* 0x0000000c0460723c */ /* 0x008fe20000041860 */
[----:B------:R-:W-:Y:S01]  /*5f80*/  FFMA.FTZ R12, R177, UR4, -R148 ;  /* 0x00000004b10c7c23 */ /* 0x000fe20008010894 */
[----:B------:R-:W-:-:S03]  /*5f90*/  FFMA.FTZ R177, R186, UR4, -R143 ;  /* 0x00000004bab17c23 */ /* 0x000fc6000801088f */
[----:B------:R3:W1:Y:S03]  /*5fa0*/  MUFU.EX2 R171, R12 ;  /* 0x0000000c00ab7308 */ /* 0x0006660000000800 */
[C---:B------:R-:W-:Y:S01]  /*5fb0*/  HMMA.16816.F32.BF16 R92, R4.reuse, R14, R92 ;  /* 0x0000000e045c723c */ /* 0x040fe2000004185c */
[----:B------:R-:W1:Y:S07]  /*5fc0*/  MUFU.EX2 R177, R177 ;  /* 0x000000b100b17308 */ /* 0x000e6e0000000800 */
[C---:B--2---:R-:W-:Y:S01]  /*5fd0*/  HMMA.16816.F32.BF16 R80, R4.reuse, R8, R80 ;  /* 0x000000080450723c */ /* 0x044fe20000041850 */
[----:B---3--:R-:W2:Y:S07]  /*5fe0*/  LDSM.16.MT88.4 R12, [R27+0x2000] ;  /* 0x002000001b0c783b */ /* 0x008eae0000004200 */
        /* <DEDUP_REMOVED lines=44> */
[C---:B-----5:R-:W-:Y:S01]  /*62b0*/  HMMA.16816.F32.BF16 R120, R4.reuse, R32, R120 ;  /* 0x000000200478723c */ /* 0x060fe20000041878 */
        /* <DEDUP_REMOVED lines=26> */
[----:B----4-:R-:W-:-:S02]  /*6460*/  F2FP.BF16.F32.PACK_AB R5, R41, R170 ;  /* 0x000000aa2905723e */ /* 0x010fc400000010ff */
[----:B------:R-:W-:Y:S02]  /*6470*/  F2FP.BF16.F32.PACK_AB R6, R172, R169 ;  /* 0x000000a9ac06723e */ /* 0x000fe400000010ff */
[----:B------:R-:W-:-:S07]  /*6480*/  F2FP.BF16.F32.PACK_AB R7, R43, R40 ;  /* 0x000000282b07723e */ /* 0x000fce00000010ff */
        /* <DEDUP_REMOVED lines=81> */
[----:B------:R-:W-:Y:S01]  /*69a0*/  FADD.FTZ R171, R171, R174 ;  /* 0x000000aeabab7221 */ /* 0x000fe20000010000 */
[----:B------:R-:W-:-:S05]  /*69b0*/  FADD.FTZ R180, R180, R177 ;  /* 0x000000b1b4b47221 */ /* 0x000fca0000010000 */
[C---:B------:R-:W-:Y:S08]  /*69c0*/  HMMA.16816.F32.BF16 R120, R4.reuse, R16, R120 ;  /* 0x000000100478723c */ /* 0x040ff00000041878 */
        /* <DEDUP_REMOVED lines=112> */
.L_x_2001:
[----:B------:R-:W-:Y:S01]  /*70d0*/  UMOV UR4, URZ ;  /* 0x000000ff00047c82 */ /* 0x000fe20008000000 */
[----:B------:R-:W-:Y:S01]  /*70e0*/  IMAD.SHL.U32 R4, R24, 0x80, RZ ;  /* 0x0000008018047824 */ /* 0x000fe200078e00ff */
[----:B------:R-:W-:-:S05]  /*70f0*/  IADD3 R5, P1, PT, RZ, -UR4, RZ ;  /* 0x80000004ff057c10 */ /* 0x000fca000ff3e0ff */
[----:B------:R-:W-:-:S05]  /*7100*/  IMAD.X R4, RZ, RZ, ~R4, P1 ;  /* 0x000000ffff047224 */ /* 0x000fca00008e0e04 */
[----:B------:R-:W-:-:S04]  /*7110*/  SHF.R.S64 R5, R5, 0x1f, R4 ;  /* 0x0000001f05057819 */ /* 0x000fc80000001004 */
[----:B------:R-:W-:-:S04]  /*7120*/  IADD3 R218, P1, PT, R5, R218, RZ ;  /* 0x000000da05da7210 */ /* 0x000fc80007f3e0ff */
[----:B------:R-:W-:-:S09]  /*7130*/  LEA.HI.X.SX32 R219, R4, R219, 0x1, P1 ;  /* 0x000000db04db7211 */ /* 0x000fd200008f0eff */
.L_x_2002:
[----:B------:R-:W1:Y:S01]  /*7140*/  LDCU.64 UR6, c[0x0][0x3c0] ;  /* 0x00007800ff0677ac */ /* 0x000e620008000a00 */
[----:B------:R-:W-:Y:S01]  /*7150*/  LOP3.LUT R4, R26, 0x1f8, RZ, 0xc0, !PT ;  /* 0x000001f81a047812 */ /* 0x000fe200078ec0ff */
[----:B------:R-:W-:Y:S02]  /*7160*/  IMAD.MOV.U32 R185, RZ, RZ, 0x20 ;  /* 0x00000020ffb97424 */ /* 0x000fe400078e00ff */
[----:B------:R-:W-:Y:S01]  /*7170*/  IMAD.IADD R186, R211, 0x1, R184 ;  /* 0x00000001d3ba7824 */ /* 0x000fe200078e02b8 */
[----:B------:R-:W-:Y:S02]  /*7180*/  LOP3.LUT R5, R4, 0x38, R209, 0x78, !PT ;  /* 0x0000003804057812 */ /* 0x000fe400078e78d1 */
[----:B------:R-:W-:Y:S02]  /*7190*/  SEL R185, R185, 0xffffffe0, !P2 ;  /* 0xffffffe0b9b97807 */ /* 0x000fe40005000000 */
[----:B------:R-:W-:-:S03]  /*71a0*/  LOP3.LUT R26, R5, 0x1e00, R26, 0xf8, !PT ;  /* 0x00001e00051a7812 */ /* 0x000fc600078ef81a */
[----:B------:R-:W-:Y:S01]  /*71b0*/  IMAD.IADD R187, R211, 0x1, R185 ;  /* 0x00000001d3bb7824 */ /* 0x000fe200078e02b9 */
[----:B------:R-:W-:Y:S01]  /*71c0*/  LEA R229, R26, UR5, 0x1 ;  /* 0x000000051ae57c11 */ /* 0x000fe2000f8e08ff */
[----:B------:R-:W-:Y:S01]  /*71d0*/  IMAD.IADD R188, R185, 0x1, R186 ;  /* 0x00000001b9bc7824 */ /* 0x000fe200078e02ba */
[----:B-1----:R-:W-:-:S03]  /*71e0*/  USHF.L.U32 UR4, UR6, 0x5, URZ ;  /* 0x0000000506047899 */ /* 0x002fc600080006ff */
[----:B------:R-:W-:Y:S01]  /*71f0*/  @!PT LDS RZ, [RZ] ;  /* 0x00000000fffff984 */ /* 0x000fe20000000800 */
[----:B------:R-:W-:Y:S01]  /*7200*/  @!PT LDS RZ, [RZ] ;  /* 0x00000000fffff984 */ /* 0x000fe20000000800 */
[----:B------:R-:W-:Y:S01]  /*7210*/  @!PT LDS RZ, [RZ] ;  /* 0x00000000fffff984 */ /* 0x000fe20000000800 */
[----:B------:R-:W-:Y:S01]  /*7220*/  LDGSTS.E.BYPASS.LTC128B.128 [R229+0xc000], desc[UR16][R218.64] ;  /* 0x0c000000dae57fae */ /* 0x000fe2000b981a10 */
[----:B------:R-:W-:-:S03]  /*7230*/  USHF.L.U64.HI UR7, UR6, 0x5, UR7 ;  /* 0x0000000506077899 */ /* 0x000fc60008010207 */
[----:B------:R-:W-:Y:S01]  /*7240*/  LDGSTS.E.BYPASS.LTC128B.128 [R229+0x10000], desc[UR16][R218.64+0x80] ;  /* 0x10000080dae57fae */ /* 0x000fe2000b981a10 */
[----:B------:R-:W-:-:S04]  /*7250*/  IADD3 R6, P1, PT, R218, UR4, RZ ;  /* 0x00000004da067c10 */ /* 0x000fc8000ff3e0ff */
        /* <DEDUP_REMOVED lines=14> */
[----:B------:R1:W-:Y:S01]  /*7340*/  LDGSTS.E.BYPASS.LTC128B.128 [R229+0x11800], desc[UR16][R8.64+0x80] ;  /* 0x1180008008e57fae */ /* 0x0003e2000b981a10 */
[----:B------:R-:W-:-:S03]  /*7350*/  IADD3 R18, P1, PT, R10, UR4, RZ ;  /* 0x000000040a127c10 */ /* 0x000fc6000ff3e0ff */
[----:B------:R-:W-:Y:S01]  /*7360*/  LDGSTS.E.BYPASS.LTC128B.128 [R229+0xe000], desc[UR16][R16.64] ;  /* 0x0e00000010e57fae */ /* 0x000fe2000b981a10 */
[----:B------:R-:W-:Y:S02]  /*7370*/  IADD3.X R19, PT, PT, R11, UR7, RZ, P1, !PT ;  /* 0x000000070b137c10 */ /* 0x000fe40008ffe4ff */
[----:B------:R-:W-:Y:S01]  /*7380*/  IADD3 R20, P1, PT, R18, UR4, RZ ;  /* 0x0000000412147c10 */ /* 0x000fe2000ff3e0ff */
[----:B------:R-:W-:Y:S01]  /*7390*/  LDGSTS.E.BYPASS.LTC128B.128 [R229+0x12000], desc[UR16][R16.64+0x80] ;  /* 0x1200008010e57fae */ /* 0x000fe2000b981a10 */
[----:B------:R-:W2:Y:S02]  /*73a0*/  LDCU UR4, c[0x0][0x50c] ;  /* 0x0000a180ff0477ac */ /* 0x000ea40008000800 */
[----:B------:R-:W-:Y:S01]  /*73b0*/  IADD3.X R21, PT, PT, R19, UR7, RZ, P1, !PT ;  /* 0x0000000713157c10 */ /* 0x000fe20008ffe4ff */
[----:B------:R-:W-:Y:S04]  /*73c0*/  LDGSTS.E.BYPASS.LTC128B.128 [R229+0xe800], desc[UR16][R10.64] ;  /* 0x0e8000000ae57fae */ /* 0x000fe8000b981a10 */
[----:B------:R-:W-:Y:S04]  /*73d0*/  LDGSTS.E.BYPASS.LTC128B.128 [R229+0x12800], desc[UR16][R10.64+0x80] ;  /* 0x128000800ae57fae */ /* 0x000fe8000b981a10 */
[----:B------:R-:W-:Y:S04]  /*73e0*/  LDGSTS.E.BYPASS.LTC128B.128 [R229+0xf000], desc[UR16][R18.64] ;  /* 0x0f00000012e57fae */ /* 0x000fe8000b981a10 */
[----:B------:R-:W-:Y:S01]  /*73f0*/  LDGSTS.E.BYPASS.LTC128B.128 [R229+0x13000], desc[UR16][R18.64+0x80] ;  /* 0x1300008012e57fae */ /* 0x000fe2000b981a10 */
[----:B-1----:R-:W-:-:S03]  /*7400*/  VIADD R8, R133, UR5 ;  /* 0x0000000585087c36 */ /* 0x002fc60008000000 */
[----:B------:R-:W-:Y:S01]  /*7410*/  LDGSTS.E.BYPASS.LTC128B.128 [R229+0xf800], desc[UR16][R20.64] ;  /* 0x0f80000014e57fae */ /* 0x000fe2000b981a10 */
[----:B------:R-:W-:-:S03]  /*7420*/  IMAD.IADD R138, R8, 0x1, R185 ;  /* 0x00000001088a7824 */ /* 0x000fc600078e02b9 */
[----:B------:R1:W-:Y:S01]  /*7430*/  LDGSTS.E.BYPASS.LTC128B.128 [R229+0x13800], desc[UR16][R20.64+0x80] ;  /* 0x1380008014e57fae */ /* 0x0003e2000b981a10 */
[----:B------:R-:W-:-:S03]  /*7440*/  IMAD.IADD R184, R8, 0x1, R184 ;  /* 0x0000000108b87824 */ /* 0x000fc600078e02b8 */
[----:B------:R-:W-:Y:S01]  /*7450*/  LDSM.16.M88.4 R12, [R211] ;  /* 0x00000000d30c783b */ /* 0x000fe20000000200 */
[----:B------:R-:W-:-:S03]  /*7460*/  IMAD.IADD R185, R185, 0x1, R184 ;  /* 0x00000001b9b97824 */ /* 0x000fc600078e02b8 */
[----:B------:R-:W3:Y:S04]  /*7470*/  LDSM.16.M88.4 R140, [R133+UR5+0x4000] ;  /* 0x00400005858c783b */ /* 0x000ee80008000200 */
[----:B------:R-:W4:Y:S04]  /*7480*/  LDSM.16.M88.4 R60, [R133+UR5+0x4800] ;  /* 0x00480005853c783b */ /* 0x000f280008000200 */
[----:B------:R-:W5:Y:S04]  /*7490*/  LDSM.16.M88.4 R52, [R133+UR5+0x5000] ;  /* 0x005000058534783b */ /* 0x000f680008000200 */
[----:B------:R-:W2:Y:S04]  /*74a0*/  LDSM.16.M88.4 R44, [R133+UR5+0x5800] ;  /* 0x00580005852c783b */ /* 0x000ea80008000200 */
[----:B------:R-:W2:Y:S04]  /*74b0*/  LDSM.16.M88.4 R36, [R133+UR5+0x6000] ;  /* 0x006000058524783b */ /* 0x000ea80008000200 */
[----:B------:R-:W2:Y:S04]  /*74c0*/  LDSM.16.M88.4 R28, [R133+UR5+0x6800] ;  /* 0x00680005851c783b */ /* 0x000ea80008000200 */
[----:B-1----:R-:W1:Y:S04]  /*74d0*/  LDSM.16.M88.4 R20, [R133+UR5+0x7000] ;  /* 0x007000058514783b */ /* 0x002e680008000200 */
[----:B------:R-:W1:Y:S04]  /*74e0*/  LDSM.16.M88.4 R4, [R133+UR5+0x7800] ;  /* 0x007800058504783b */ /* 0x000e680008000200 */
[----:B------:R-:W-:Y:S04]  /*74f0*/  LDSM.16.M88.4 R180, [R187] ;  /* 0x00000000bbb4783b */ /* 0x000fe80000000200 */
[----:B------:R-:W1:Y:S04]  /*7500*/  LDSM.16.M88.4 R160, [R138+0x6000] ;  /* 0x006000008aa0783b */ /* 0x000e680000000200 */
[----:B------:R-:W1:Y:S01]  /*7510*/  LDSM.16.M88.4 R156, [R138+0x6800] ;  /* 0x006800008a9c783b */ /* 0x000e620000000200 */
[C---:B---3--:R-:W-:Y:S03]  /*7520*/  HMMA.16816.F32.BF16 R144, R12.reuse, R140, RZ ;  /* 0x0000008c0c90723c */ /* 0x048fe600000418ff */
[----:B------:R-:W3:Y:S04]  /*7530*/  LDSM.16.M88.4 R176, [R138+0x4000] ;  /* 0x004000008ab0783b */ /* 0x000ee80000000200 */
[----:B------:R-:W3:Y:S01]  /*7540*/  LDSM.16.M88.4 R152, [R138+0x7000] ;  /* 0x007000008a98783b */ /* 0x000ee20000000200 */
[C---:B----4-:R-:W-:Y:S03]  /*7550*/  HMMA.16816.F32.BF16 R64, R12.reuse, R60, RZ ;  /* 0x0000003c0c40723c */ /* 0x050fe600000418ff */
[----:B------:R-:W4:Y:S04]  /*7560*/  LDSM.16.M88.4 R148, [R138+0x7800] ;  /* 0x007800008a94783b */ /* 0x000f280000000200 */
[----:B------:R-:W4:Y:S01]  /*7570*/  LDSM.16.M88.4 R172, [R138+0x4800] ;  /* 0x004800008aac783b */ /* 0x000f220000000200 */
[C---:B-----5:R-:W-:Y:S03]  /*7580*/  HMMA.16816.F32.BF16 R56, R12.reuse, R52, RZ ;  /* 0x000000340c38723c */ /* 0x060fe600000418ff */
[----:B------:R-:W-:Y:S04]  /*7590*/  LDSM.16.M88.4 R8, [R186] ;  /* 0x00000000ba08783b */ /* 0x000fe80000000200 */
[----:B------:R-:W-:Y:S01]  /*75a0*/  LDSM.16.M88.4 R168, [R138+0x5000] ;  /* 0x005000008aa8783b */ /* 0x000fe20000000200 */
[C---:B--2---:R-:W-:Y:S03]  /*75b0*/  HMMA.16816.F32.BF16 R48, R12.reuse, R44, RZ ;  /* 0x0000002c0c30723c */ /* 0x044fe600000418ff */
[----:B------:R-:W-:Y:S04]  /*75c0*/  LDSM.16.M88.4 R164, [R138+0x5800] ;  /* 0x005800008aa4783b */ /* 0x000fe80000000200 */
[----:B------:R-:W0:Y:S01]  /*75d0*/  LDGDEPBAR ;  /* 0x00000000000079af */ /* 0x000e220000000000 */
[C---:B------:R-:W-:Y:S08]  /*75e0*/  HMMA.16816.F32.BF16 R40, R12.reuse, R36, RZ ;  /* 0x000000240c28723c */ /* 0x040ff000000418ff */
[C---:B------:R-:W-:Y:S08]  /*75f0*/  HMMA.16816.F32.BF16 R32, R12.reuse, R28, RZ ;  /* 0x0000001c0c20723c */ /* 0x040ff000000418ff */
        /* <DEDUP_REMOVED lines=13> */
[----:B------:R-:W-:Y:S07]  /*76d0*/  LDSM.16.M88.4 R160, [R188] ;  /* 0x00000000bca0783b */ /* 0x000fee0000000200 */
        /* <DEDUP_REMOVED lines=8> */
[----:B------:R-:W3:Y:S07]  /*7760*/  LDSM.16.M88.4 R152, [R184+0x5000] ;  /* 0x00500000b898783b */ /* 0x000eee0000000200 */
[C---:B----4-:R-:W-:Y:S08]  /*7770*/  HMMA.16816.F32.BF16 R16, R180.reuse, R148, R16 ;  /* 0x00000094b410723c */ /* 0x050ff00000041810 */
[C---:B------:R-:W-:Y:S01]  /*7780*/  HMMA.16816.F32.BF16 R12, R180.reuse, R150, R12 ;  /* 0x00000096b40c723c */ /* 0x040fe2000004180c */
[----:B------:R-:W4:Y:S07]  /*7790*/  LDSM.16.M88.4 R148, [R184+0x5800] ;  /* 0x00580000b894783b */ /* 0x000f2e0000000200 */
[C---:B------:R-:W-:Y:S08]  /*77a0*/  HMMA.16816.F32.BF16 R64, R180.reuse, R172, R64 ;  /* 0x000000acb440723c */ /* 0x040ff00000041840 */
[----:B------:R-:W-:Y:S01]  /*77b0*/  HMMA.16816.F32.BF16 R60, R180, R174, R60 ;  /* 0x000000aeb43c723c */ /* 0x000fe2000004183c */
[----:B------:R-:W5:Y:S07]  /*77c0*/  LDSM.16.M88.4 R172, [R184+0x4800] ;  /* 0x00480000b8ac783b */ /* 0x000f6e0000000200 */
[C---:B-1----:R-:W-:Y:S08]  /*77d0*/  HMMA.16816.F32.BF16 R144, R8.reuse, R4, R144 ;  /* 0x000000040890723c */ /* 0x042ff00000041890 */
[----:B------:R-:W-:Y:S01]  /*77e0*/  HMMA.16816.F32.BF16 R140, R8, R6, R140 ;  /* 0x00000006088c723c */ /* 0x000fe2000004188c */
[----:B------:R-:W1:Y:S07]  /*77f0*/  LDSM.16.M88.4 R4, [R184+0x6000] ;  /* 0x00600000b804783b */ /* 0x000e6e0000000200 */
[C---:B------:R-:W-:Y:S08]  /*7800*/  HMMA.16816.F32.BF16 R56, R180.reuse, R168, R56 ;  /* 0x000000a8b438723c */ /* 0x040ff00000041838 */
[C---:B------:R-:W-:Y:S01]  /*7810*/  HMMA.16816.F32.BF16 R52, R180.reuse, R170, R52 ;  /* 0x000000aab434723c */ /* 0x040fe20000041834 */
[----:B------:R-:W1:Y:S07]  /*7820*/  LDSM.16.M88.4 R168, [R184+0x7000] ;  /* 0x00700000b8a8783b */ /* 0x000e6e0000000200 */
[C---:B------:R-:W-:Y:S08]  /*7830*/  HMMA.16816.F32.BF16 R48, R180.reuse, R164, R48 ;  /* 0x000000a4b430723c */ /* 0x040ff00000041830 */
[----:B------:R-:W-:Y:S01]  /*7840*/  HMMA.16816.F32.BF16 R44, R180, R166, R44 ;  /* 0x000000a6b42c723c */ /* 0x000fe2000004182c */
[----:B------:R-:W1:Y:S04]  /*7850*/  LDSM.16.M88.4 R164, [R184+0x7800] ;  /* 0x00780000b8a4783b */ /* 0x000e680000000200 */
[----:B------:R-:W-:Y:S03]  /*7860*/  LDSM.16.M88.4 R180, [R185+0x6000] ;  /* 0x00600000b9b4783b */ /* 0x000fe60000000200 */
[C---:B--2---:R-:W-:Y:S08]  /*7870*/  HMMA.16816.F32.BF16 R144, R160.reuse, R156, R144 ;  /* 0x0000009ca090723c */ /* 0x044ff00000041890 */
[----:B------:R-:W-:Y:S01]  /*7880*/  HMMA.16816.F32.BF16 R140, R160, R158, R140 ;  /* 0x0000009ea08c723c */ /* 0x000fe2000004188c */
[----:B------:R-:W2:Y:S07]  /*7890*/  LDSM.16.M88.4 R156, [R185+0x6800] ;  /* 0x00680000b99c783b */ /* 0x000eae0000000200 */
[C---:B---3--:R-:W-:Y:S08]  /*78a0*/  HMMA.16816.F32.BF16 R56, R8.reuse, R152, R56 ;  /* 0x000000980838723c */ /* 0x048ff00000041838 */
[C---:B------:R-:W-:Y:S01]  /*78b0*/  HMMA.16816.F32.BF16 R52, R8.reuse, R154, R52 ;  /* 0x0000009a0834723c */ /* 0x040fe20000041834 */
[----:B------:R-:W3:Y:S07]  /*78c0*/  LDSM.16.M88.4 R152, [R185+0x5000] ;  /* 0x00500000b998783b */ /* 0x000eee0000000200 */
[C---:B----4-:R-:W-:Y:S08]  /*78d0*/  HMMA.16816.F32.BF16 R48, R8.reuse, R148, R48 ;  /* 0x000000940830723c */ /* 0x050ff00000041830 */
[C---:B------:R-:W-:Y:S01]  /*78e0*/  HMMA.16816.F32.BF16 R44, R8.reuse, R150, R44 ;  /* 0x00000096082c723c */ /* 0x040fe2000004182c */
[----:B------:R-:W4:Y:S07]  /*78f0*/  LDSM.16.M88.4 R148, [R185+0x5800] ;  /* 0x00580000b994783b */ /* 0x000f2e0000000200 */
[C---:B-----5:R-:W-:Y:S08]  /*7900*/  HMMA.16816.F32.BF16 R64, R8.reuse, R172, R64 ;  /* 0x000000ac0840723c */ /* 0x060ff00000041840 */
[C---:B------:R-:W-:Y:S01]  /*7910*/  HMMA.16816.F32.BF16 R60, R8.reuse, R174, R60 ;  /* 0x000000ae083c723c */ /* 0x040fe2000004183c */
[----:B------:R-:W5:Y:S07]  /*7920*/  LDSM.16.M88.4 R172, [R185+0x4800] ;  /* 0x00480000b9ac783b */ /* 0x000f6e0000000200 */
[C---:B------:R-:W-:Y:S08]  /*7930*/  HMMA.16816.F32.BF16 R32, R8.reuse, R176, R32 ;  /* 0x000000b00820723c */ /* 0x040ff00000041820 */
[C---:B------:R-:W-:Y:S01]  /*7940*/  HMMA.16816.F32.BF16 R28, R8.reuse, R178, R28 ;  /* 0x000000b2081c723c */ /* 0x040fe2000004181c */
[----:B------:R-:W-:Y:S07]  /*7950*/  LDSM.16.M88.4 R176, [R186+0x2000] ;  /* 0x00200000bab0783b */ /* 0x000fee0000000200 */
[C---:B-1----:R-:W-:Y:S08]  /*7960*/  HMMA.16816.F32.BF16 R40, R8.reuse, R4, R40 ;  /* 0x000000040828723c */ /* 0x042ff00000041828 */
[C---:B------:R-:W-:Y:S01]  /*7970*/  HMMA.16816.F32.BF16 R36, R8.reuse, R6, R36 ;  /* 0x000000060824723c */ /* 0x040fe20000041824 */
[----:B------:R-:W-:Y:S07]  /*7980*/  LDSM.16.M88.4 R4, [R133+UR5+0x8000] ;  /* 0x008000058504783b */ /* 0x000fee0008000200 */
[C---:B------:R-:W-:Y:S08]  /*7990*/  HMMA.16816.F32.BF16 R24, R8.reuse, R168, R24 ;  /* 0x000000a80818723c */ /* 0x040ff00000041818 */
[C---:B------:R-:W-:Y:S08]  /*79a0*/  HMMA.16816.F32.BF16 R20, R8.reuse, R170, R20 ;  /* 0x000000aa0814723c */ /* 0x040ff00000041814 */
[C---:B------:R-:W-:Y:S08]  /*79b0*/  HMMA.16816.F32.BF16 R16, R8.reuse, R164, R16 ;  /* 0x000000a40810723c */ /* 0x040ff00000041810 */
[----:B------:R-:W-:Y:S01]  /*79c0*/  HMMA.16816.F32.BF16 R12, R8, R166, R12 ;  /* 0x000000a6080c723c */ /* 0x000fe2000004180c */
[----:B------:R-:W1:Y:S04]  /*79d0*/  LDSM.16.M88.4 R8, [R211+0x2000] ;  /* 0x00200000d308783b */ /* 0x000e680000000200 */
[----:B------:R-:W-:Y:S03]  /*79e0*/  LDSM.16.M88.4 R164, [R185+0x7000] ;  /* 0x00700000b9a4783b */ /* 0x000fe60000000200 */
[C---:B--2---:R-:W-:Y:S08]  /*79f0*/  HMMA.16816.F32.BF16 R32, R160.reuse, R156, R32 ;  /* 0x0000009ca020723c */ /* 0x044ff00000041820 */
[C---:B------:R-:W-:Y:S01]  /*7a00*/  HMMA.16816.F32.BF16 R28, R160.reuse, R158, R28 ;  /* 0x0000009ea01c723c */ /* 0x040fe2000004181c */
[----:B------:R-:W2:Y:S07]  /*7a10*/  LDSM.16.M88.4 R156, [R133+UR5+0x9000] ;  /* 0x00900005859c783b */ /* 0x000eae0008000200 */
[C---:B---3--:R-:W-:Y:S08]  /*7a20*/  HMMA.16816.F32.BF16 R56, R160.reuse, R152, R56 ;  /* 0x00000098a038723c */ /* 0x048ff00000041838 */
[C---:B------:R-:W-:Y:S01]  /*7a30*/  HMMA.16816.F32.BF16 R52, R160.reuse, R154, R52 ;  /* 0x0000009aa034723c */ /* 0x040fe20000041834 */
[----:B------:R-:W-:Y:S07]  /*7a40*/  LDSM.16.M88.4 R152, [R187+0x2000] ;  /* 0x00200000bb98783b */ /* 0x000fee0000000200 */
[C---:B----4-:R-:W-:Y:S08]  /*7a50*/  HMMA.16816.F32.BF16 R48, R160.reuse, R148, R48 ;  /* 0x00000094a030723c */ /* 0x050ff00000041830 */
[C---:B------:R-:W-:Y:S01]  /*7a60*/  HMMA.16816.F32.BF16 R44, R160.reuse, R150, R44 ;  /* 0x00000096a02c723c */ /* 0x040fe2000004182c */
[----:B------:R-:W3:Y:S07]  /*7a70*/  LDSM.16.M88.4 R148, [R185+0x7800] ;  /* 0x00780000b994783b */ /* 0x000eee0000000200 */
[C---:B------:R-:W-:Y:S01]  /*7a80*/  HMMA.16816.F32.BF16 R168, R160.reuse, R180, R40 ;  /* 0x000000b4a0a8723c */ /* 0x040fe20000041828 */
[----:B------:R-:W4:Y:S07]  /*7a90*/  LDSM.16.M88.4 R40, [R138+0x8000] ;  /* 0x008000008a28783b */ /* 0x000f2e0000000200 */
[C---:B-----5:R-:W-:Y:S08]  /*7aa0*/  HMMA.16816.F32.BF16 R64, R160.reuse, R172, R64 ;  /* 0x000000aca040723c */ /* 0x060ff00000041840 */
[----:B------:R-:W-:Y:S01]  /*7ab0*/  HMMA.16816.F32.BF16 R60, R160, R174, R60 ;  /* 0x000000aea03c723c */ /* 0x000fe2000004183c */
[----:B------:R-:W5:Y:S07]  /*7ac0*/  LDSM.16.M88.4 R172, [R133+UR5+0x8800] ;  /* 0x0088000585ac783b */ /* 0x000f6e0008000200 */
[C---:B-1----:R-:W-:Y:S08]  /*7ad0*/  HMMA.16816.F32.BF16 R144, R8.reuse, R4, R144 ;  /* 0x000000040890723c */ /* 0x042ff00000041890 */
[C---:B------:R-:W-:Y:S01]  /*7ae0*/  HMMA.16816.F32.BF16 R140, R8.reuse, R6, R140 ;  /* 0x00000006088c723c */ /* 0x040fe2000004188c */
[----:B------:R-:W1:Y:S07]  /*7af0*/  LDSM.16.M88.4 R4, [R133+UR5+0x9800] ;  /* 0x009800058504783b */ /* 0x000e6e0008000200 */
[C---:B--2---:R-:W-:Y:S08]  /*7b00*/  HMMA.16816.F32.BF16 R56, R8.reuse, R156, R56 ;  /* 0x0000009c0838723c */ /* 0x044ff00000041838 */
[----:B------:R-:W-:Y:S01]  /*7b10*/  HMMA.16816.F32.BF16 R52, R8, R158, R52 ;  /* 0x0000009e0834723c */ /* 0x000fe20000041834 */
[----:B------:R-:W2:Y:S07]  /*7b20*/  LDSM.16.M88.4 R156, [R138+0x8800] ;  /* 0x008800008a9c783b */ /* 0x000eae0000000200 */
[C---:B------:R-:W-:Y:S08]  /*7b30*/  HMMA.16816.F32.BF16 R36, R160.reuse, R182, R36 ;  /* 0x000000b6a024723c */ /* 0x040ff00000041824 */
[C---:B------:R-:W-:Y:S01]  /*7b40*/  HMMA.16816.F32.BF16 R180, R160.reuse, R164, R24 ;  /* 0x000000a4a0b4723c */ /* 0x040fe20000041818 */
[----:B------:R-:W2:Y:S07]  /*7b50*/  LDSM.16.M88.4 R24, [R184+0x8000] ;  /* 0x00800000b818783b */ /* 0x000eae0000000200 */
[C---:B------:R-:W-:Y:S01]  /*7b60*/  HMMA.16816.F32.BF16 R20, R160.reuse, R166, R20 ;  /* 0x000000a6a014723c */ /* 0x040fe20000041814 */
[----:B------:R-:W-:Y:S07]  /*7b70*/  LDSM.16.M88.4 R164, [R133+UR5+0xa000] ;  /* 0x00a0000585a4783b */ /* 0x000fee0008000200 */
[C---:B---3--:R-:W-:Y:S08]  /*7b80*/  HMMA.16816.F32.BF16 R16, R160.reuse, R148, R16 ;  /* 0x00000094a010723c */ /* 0x048ff00000041810 */
[----:B------:R-:W-:Y:S01]  /*7b90*/  HMMA.16816.F32.BF16 R12, R160, R150, R12 ;  /* 0x00000096a00c723c */ /* 0x000fe2000004180c */
[----:B------:R-:W-:Y:S07]  /*7ba0*/  LDSM.16.M88.4 R148, [R188+0x2000] ;  /* 0x00200000bc94783b */ /* 0x000fee0000000200 */
[C---:B----4-:R-:W-:Y:S08]  /*7bb0*/  HMMA.16816.F32.BF16 R144, R152.reuse, R40, R144 ;  /* 0x000000289890723c */ /* 0x050ff00000041890 */
[----:B------:R-:W-:Y:S01]  /*7bc0*/  HMMA.16816.F32.BF16 R140, R152, R42, R140 ;  /* 0x0000002a988c723c */ /* 0x000fe2000004188c */
[----:B------:R-:W3:Y:S07]  /*7bd0*/  LDSM.16.M88.4 R40, [R184+0x8800] ;  /* 0x00880000b828783b */ /* 0x000eee0000000200 */
[C---:B-----5:R-:W-:Y:S01]  /*7be0*/  HMMA.16816.F32.BF16 R160, R8.reuse, R172, R64 ;  /* 0x000000ac08a0723c */ /* 0x060fe20000041840 */
[----:B------:R-:W-:Y:S07]  /*7bf0*/  LDSM.16.M88.4 R64, [R185+0x8000] ;  /* 0x00800000b940783b */ /* 0x000fee0000000200 */
[C---:B------:R-:W-:Y:S08]  /*7c00*/  HMMA.16816.F32.BF16 R60, R8.reuse, R174, R60 ;  /* 0x000000ae083c723c */ /* 0x040ff0000004183c */
[C---:B-1----:R-:W-:Y:S08]  /*7c10*/  HMMA.16816.F32.BF16 R48, R8.reuse, R4, R48 ;  /* 0x000000040830723c */ /* 0x042ff00000041830 */
[----:B------:R-:W-:Y:S01]  /*7c20*/  HMMA.16816.F32.BF16 R44, R8, R6, R44 ;  /* 0x00000006082c723c */ /* 0x000fe2000004182c */
[----:B------:R-:W1:Y:S07]  /*7c30*/  LDSM.16.M88.4 R4, [R185+0x8800] ;  /* 0x00880000b904783b */ /* 0x000e6e0000000200 */
[C---:B--2---:R-:W-:Y:S08]  /*7c40*/  HMMA.16816.F32.BF16 R160, R152.reuse, R156, R160 ;  /* 0x0000009c98a0723c */ /* 0x044ff000000418a0 */
[----:B------:R-:W-:Y:S08]  /*7c50*/  HMMA.16816.F32.BF16 R60, R152, R158, R60 ;  /* 0x0000009e983c723c */ /* 0x000ff0000004183c */
[C---:B------:R-:W-:Y:S08]  /*7c60*/  HMMA.16816.F32.BF16 R144, R176.reuse, R24, R144 ;  /* 0x00000018b090723c */ /* 0x040ff00000041890 */
[C---:B------:R-:W-:Y:S01]  /*7c70*/  HMMA.16816.F32.BF16 R140, R176.reuse, R26, R140 ;  /* 0x0000001ab08c723c */ /* 0x040fe2000004188c */
[----:B------:R-:W2:Y:S07]  /*7c80*/  LDSM.16.M88.4 R24, [R138+0x9000] ;  /* 0x009000008a18783b */ /* 0x000eae0000000200 */
[C---:B---3--:R-:W-:Y:S08]  /*7c90*/  HMMA.16816.F32.BF16 R160, R176.reuse, R40, R160 ;  /* 0x00000028b0a0723c */ /* 0x048ff000000418a0 */
[----:B------:R-:W-:Y:S01]  /*7ca0*/  HMMA.16816.F32.BF16 R60, R176, R42, R60 ;  /* 0x0000002ab03c723c */ /* 0x000fe2000004183c */
[----:B------:R-:W-:Y:S07]  /*7cb0*/  LDSM.16.M88.4 R40, [R185+0x9000] ;  /* 0x00900000b928783b */ /* 0x000fee0000000200 */
[C---:B------:R-:W-:Y:S08]  /*7cc0*/  HMMA.16816.F32.BF16 R168, R8.reuse, R164, R168 ;  /* 0x000000a408a8723c */ /* 0x040ff000000418a8 */
[----:B------:R-:W-:Y:S01]  /*7cd0*/  HMMA.16816.F32.BF16 R164, R8, R166, R36 ;  /* 0x000000a608a4723c */ /* 0x000fe20000041824 */
[----:B------:R-:W-:Y:S07]  /*7ce0*/  LDSM.16.M88.4 R36, [R184+0x9000] ;  /* 0x00900000b824783b */ /* 0x000fee0000000200 */
[C---:B-1----:R-:W-:Y:S08]  /*7cf0*/  HMMA.16816.F32.BF16 R160, R148.reuse, R4, R160 ;  /* 0x0000000494a0723c */ /* 0x042ff000000418a0 */
[C---:B------:R-:W-:Y:S01]  /*7d00*/  HMMA.16816.F32.BF16 R60, R148.reuse, R6, R60 ;  /* 0x00000006943c723c */ /* 0x040fe2000004183c */
[----:B------:R-:W1:Y:S07]  /*7d10*/  LDSM.16.M88.4 R4, [R138+0x9800] ;  /* 0x009800008a04783b */ /* 0x000e6e0000000200 */
[----:B------:R-:W-:Y:S03]  /*7d20*/  HMMA.16816.F32.BF16 R144, R148, R64, R144 ;  /* 0x000000409490723c */ /* 0x000fe60000041890 */
[----:B------:R-:W-:Y:S01]  /*7d30*/  FMUL.FTZ R163, R163, UR4 ;  /* 0x00000004a3a37c20 */ /* 0x000fe20008410000 */
[----:B------:R-:W-:-:S03]  /*7d40*/  FMUL.FTZ R162, R162, UR4 ;  /* 0x00000004a2a27c20 */ /* 0x000fc60008410000 */
        /* <DEDUP_REMOVED lines=14> */
[C---:B------:R-:W-:Y:S01]  /*7e30*/  HMMA.16816.F32.BF16 R52, R152.reuse, R26, R52 ;  /* 0x0000001a9834723c */ /* 0x040fe20000041834 */
[----:B------:R-:W2:Y:S02]  /*7e40*/  LDSM.16.M88.4 R24, [R184+0x9800] ;  /* 0x00980000b818783b */ /* 0x000ea40000000200 */
[----:B------:R-:W-:Y:S01]  /*7e50*/  FMUL.FTZ R140, R140, UR4 ;  /* 0x000000048c8c7c20 */ /* 0x000fe20008410000 */
[----:B------:R-:W-:Y:S01]  /*7e60*/  FMUL.FTZ R141, R141, UR4 ;  /* 0x000000048d8d7c20 */ /* 0x000fe20008410000 */
[----:B------:R-:W-:Y:S01]  /*7e70*/  FMUL.FTZ R142, R142, UR4 ;  /* 0x000000048e8e7c20 */ /* 0x000fe20008410000 */
[----:B------:R-:W-:Y:S01]  /*7e80*/  FMUL.FTZ R159, R143, UR4 ;  /* 0x000000048f9f7c20 */ /* 0x000fe20008410000 */
[----:B------:R-:W-:Y:S01]  /*7e90*/  MUFU.TANH R147, R140 ;  /* 0x0000008c00937308 */ /* 0x000fe20000002400 */
[----:B-1----:R-:W-:Y:S07]  /*7ea0*/  HMMA.16816.F32.BF16 R48, R152, R4, R48 ;  /* 0x000000049830723c */ /* 0x002fee0000041830 */
[----:B------:R-:W-:Y:S01]  /*7eb0*/  MUFU.TANH R157, R141 ;  /* 0x0000008d009d7308 */ /* 0x000fe20000002400 */
[C---:B------:R-:W-:Y:S07]  /*7ec0*/  HMMA.16816.F32.BF16 R56, R176.reuse, R36, R56 ;  /* 0x00000024b038723c */ /* 0x040fee0000041838 */
[----:B------:R1:W-:Y:S01]  /*7ed0*/  MUFU.TANH R158, R142 ;  /* 0x0000008e009e7308 */ /* 0x0003e20000002400 */
[----:B------:R-:W-:Y:S01]  /*7ee0*/  HMMA.16816.F32.BF16 R52, R176, R38, R52 ;  /* 0x00000026b034723c */ /* 0x000fe20000041834 */
[----:B------:R-:W-:Y:S06]  /*7ef0*/  LDSM.16.M88.4 R36, [R185+0x9800] ;  /* 0x00980000b924783b */ /* 0x000fec0000000200 */
[----:B------:R-:W4:Y:S01]  /*7f00*/  MUFU.TANH R156, R156 ;  /* 0x0000009c009c7308 */ /* 0x000f220000002400 */
[----:B------:R-:W-:Y:S01]  /*7f10*/  HMMA.16816.F32.BF16 R44, R152, R6, R44 ;  /* 0x00000006982c723c */ /* 0x000fe2000004182c */
[----:B------:R-:W-:Y:S06]  /*7f20*/  LDSM.16.M88.4 R4, [R184+0xa000] ;  /* 0x00a00000b804783b */ /* 0x000fec0000000200 */
[----:B------:R-:W-:Y:S01]  /*7f30*/  MUFU.TANH R144, R144 ;  /* 0x0000009000907308 */ /* 0x000fe20000002400 */
[----:B---3--:R-:W-:Y:S01]  /*7f40*/  HMMA.16816.F32.BF16 R32, R8, R64, R32 ;  /* 0x000000400820723c */ /* 0x008fe20000041820 */
[----:B------:R-:W-:Y:S01]  /*7f50*/  FMUL.FTZ R64, R160, UR4 ;  /* 0x00000004a0407c20 */ /* 0x000fe20008410000 */
[----:B-1----:R-:W1:Y:S01]  /*7f60*/  LDSM.16.M88.4 R140, [R133+UR5+0xb000] ;  /* 0x00b00005858c783b */ /* 0x002e620008000200 */
[----:B------:R-:W-:-:S04]  /*7f70*/  FMUL.FTZ R65, R161, UR4 ;  /* 0x00000004a1417c20 */ /* 0x000fc80008410000 */
[----:B------:R-:W-:Y:S01]  /*7f80*/  MUFU.TANH R160, R61 ;  /* 0x0000003d00a07308 */ /* 0x000fe20000002400 */
[----:B------:R-:W-:Y:S07]  /*7f90*/  HMMA.16816.F32.BF16 R28, R8, R66, R28 ;  /* 0x00000042081c723c */ /* 0x000fee000004181c */
[----:B------:R3:W-:Y:S01]  /*7fa0*/  MUFU.TANH R66, R60 ;  /* 0x0000003c00427308 */ /* 0x0007e20000002400 */
[C---:B------:R-:W-:Y:S07]  /*7fb0*/  HMMA.16816.F32.BF16 R56, R148.reuse, R40, R56 ;  /* 0x000000289438723c */ /* 0x040fee0000041838 */
[----:B------:R-:W5:Y:S01]  /*7fc0*/  MUFU.TANH R146, R146 ;  /* 0x0000009200927308 */ /* 0x000f620000002400 */
[----:B------:R-:W-:Y:S01]  /*7fd0*/  HMMA.16816.F32.BF16 R52, R148, R42, R52 ;  /* 0x0000002a9434723c */ /* 0x000fe20000041834 */
[----:B------:R-:W4:Y:S06]  /*7fe0*/  LDSM.16.M88.4 R40, [R138+0xa000] ;  /* 0x00a000008a28783b */ /* 0x000f2c0000000200 */
[----:B------:R-:W5:Y:S01]  /*7ff0*/  MUFU.TANH R145, R145 ;  /* 0x0000009100917308 */ /* 0x000f620000002400 */
[----:B--2---:R-:W-:Y:S01]  /*8000*/  HMMA.16816.F32.BF16 R48, R176, R24, R48 ;  /* 0x00000018b030723c */ /* 0x004fe20000041830 */
[----:B---3--:R-:W2:Y:S02]  /*8010*/  LDSM.16.M88.4 R60, [R133+UR5+0xb800] ;  /* 0x00b80005853c783b */ /* 0x008ea40008000200 */
[----:B------:R-:W-:Y:S01]  /*8020*/  FMUL.FTZ R56, R56, UR4 ;  /* 0x0000000438387c20 */ /* 0x000fe20008410000 */
[----:B------:R-:W-:Y:S01]  /*8030*/  FMUL.FTZ R58, R58, UR4 ;  /* 0x000000043a3a7c20 */ /* 0x000fe20008410000 */
[----:B------:R-:W-:-:S02]  /*8040*/  FMUL.FTZ R59, R59, UR4 ;  /* 0x000000043b3b7c20 */ /* 0x000fc40008410000 */
[----:B------:R-:W3:Y:S01]  /*8050*/  MUFU.TANH R159, R159 ;  /* 0x0000009f009f7308 */ /* 0x000ee20000002400 */
[----:B------:R-:W-:Y:S01]  /*8060*/  FMUL.FTZ R57, R57, UR4 ;  /* 0x0000000439397c20 */ /* 0x000fe20008410000 */
[----:B------:R-:W-:Y:S01]  /*8070*/  HMMA.16816.F32.BF16 R44, R176, R26, R44 ;  /* 0x0000001ab02c723c */ /* 0x000fe2000004182c */
[----:B------:R-:W-:Y:S01]  /*8080*/  LDSM.16.M88.4 R24, [R185+0xa000] ;  /* 0x00a00000b918783b */ /* 0x000fe20000000200 */
[----:B------:R-:W-:Y:S01]  /*8090*/  FMUL.FTZ R244, R52, UR4 ;  /* 0x0000000434f47c20 */ /* 0x000fe20008410000 */
[----:B------:R-:W-:Y:S01]  /*80a0*/  FMUL.FTZ R53, R53, UR4 ;  /* 0x0000000435357c20 */ /* 0x000fe20008410000 */
[----:B------:R-:W-:Y:S02]  /*80b0*/  FMUL.FTZ R54, R54, UR4 ;  /* 0x0000000436367c20 */ /* 0x000fe40008410000 */
[----:B------:R-:W3:Y:S01]  /*80c0*/  MUFU.TANH R64, R64 ;  /* 0x0000004000407308 */ /* 0x000ee20000002400 */
[----:B------:R-:W-:Y:S01]  /*80d0*/  FMUL.FTZ R52, R55, UR4 ;  /* 0x0000000437347c20 */ /* 0x000fe20008410000 */
[----:B-1----:R-:W-:Y:S06]  /*80e0*/  HMMA.16816.F32.BF16 R180, R8, R140, R180 ;  /* 0x0000008c08b4723c */ /* 0x002fec00000418b4 */
[----:B------:R-:W1:Y:S02]  /*80f0*/  MUFU.TANH R65, R65 ;  /* 0x0000004100417308 */ /* 0x000e640000002400 */
[C---:B------:R-:W-:Y:S06]  /*8100*/  HMMA.16816.F32.BF16 R48, R148.reuse, R36, R48 ;  /* 0x000000249430723c */ /* 0x040fec0000041830 */
[----:B------:R-:W1:Y:S02]  /*8110*/  MUFU.TANH R248, R248 ;  /* 0x000000f800f87308 */ /* 0x000e640000002400 */
[----:B------:R-:W-:Y:S01]  /*8120*/  HMMA.16816.F32.BF16 R44, R148, R38, R44 ;  /* 0x00000026942c723c */ /* 0x000fe2000004182c */
[----:B------:R-:W5:Y:S05]  /*8130*/  LDSM.16.M88.4 R36, [R138+0xa800] ;  /* 0x00a800008a24783b */ /* 0x000f6a0000000200 */
[----:B------:R-:W1:Y:S02]  /*8140*/  MUFU.TANH R236, R56 ;  /* 0x0000003800ec7308 */ /* 0x000e640000002400 */
[C---:B----4-:R-:W-:Y:S03]  /*8150*/  HMMA.16816.F32.BF16 R168, R152.reuse, R40, R168 ;  /* 0x0000002898a8723c */ /* 0x050fe600000418a8 */
[----:B------:R-:W-:Y:S01]  /*8160*/  FMUL.FTZ R48, R48, UR4 ;  /* 0x0000000430307c20 */ /* 0x000fe20008410000 */
[----:B------:R-:W-:Y:S01]  /*8170*/  FMUL.FTZ R50, R50, UR4 ;  /* 0x0000000432327c20 */ /* 0x000fe20008410000 */
[----:B------:R-:W-:Y:S01]  /*8180*/  FMUL.FTZ R49, R49, UR4 ;  /* 0x0000000431317c20 */ /* 0x000fe20008410000 */
[----:B------:R-:W4:Y:S01]  /*8190*/  MUFU.TANH R234, R58 ;  /* 0x0000003a00ea7308 */ /* 0x000f220000002400 */
[----:B------:R-:W-:Y:S01]  /*81a0*/  FMUL.FTZ R51, R51, UR4 ;  /* 0x0000000433337c20 */ /* 0x000fe20008410000 */
[----:B------:R-:W-:Y:S01]  /*81b0*/  HMMA.16816.F32.BF16 R164, R152, R42, R164 ;  /* 0x0000002a98a4723c */ /* 0x000fe200000418a4 */
[----:B------:R-:W-:Y:S02]  /*81c0*/  LDSM.16.M88.4 R40, [R138+0xb000] ;  /* 0x00b000008a28783b */ /* 0x000fe40000000200 */
[----:B------:R-:W-:Y:S01]  /*81d0*/  FMUL.FTZ R46, R46, UR4 ;  /* 0x000000042e2e7c20 */ /* 0x000fe20008410000 */
[----:B------:R-:W-:Y:S01]  /*81e0*/  FMUL.FTZ R230, R44, UR4 ;  /* 0x000000042ce67c20 */ /* 0x000fe20008410000 */
[----:B------:R-:W-:Y:S01]  /*81f0*/  FMUL.FTZ R45, R45, UR4 ;  /* 0x000000042d2d7c20 */ /* 0x000fe20008410000 */
[----:B------:R-:W-:Y:S01]  /*8200*/  MUFU.TANH R228, R48 ;  /* 0x0000003000e47308 */ /* 0x000fe20000002400 */
[----:B------:R-:W-:Y:S01]  /*8210*/  FMUL.FTZ R44, R47, UR4 ;  /* 0x000000042f2c7c20 */ /* 0x000fe20008410000 */
[C---:B------:R-:W-:Y:S06]  /*8220*/  HMMA.16816.F32.BF16 R20, R8.reuse, R142, R20 ;  /* 0x0000008e0814723c */ /* 0x040fec0000041814 */
[----:B------:R3:W-:Y:S02]  /*8230*/  MUFU.TANH R206, R46 ;  /* 0x0000002e00ce7308 */ /* 0x0007e40000002400 */
[C---:B--2---:R-:W-:Y:S06]  /*8240*/  HMMA.16816.F32.BF16 R16, R8.reuse, R60, R16 ;  /* 0x0000003c0810723c */ /* 0x044fec0000041810 */
[----:B------:R2:W-:Y:S02]  /*8250*/  MUFU.TANH R188, R50 ;  /* 0x0000003200bc7308 */ /* 0x0005e40000002400 */
[----:B------:R-:W-:Y:S01]  /*8260*/  HMMA.16816.F32.BF16 R12, R8, R62, R12 ;  /* 0x0000003e080c723c */ /* 0x000fe2000004180c */
[----:B------:R-:W1:Y:S05]  /*8270*/  LDSM.16.M88.4 R8, [R184+0xa800] ;  /* 0x00a80000b808783b */ /* 0x000e6a0000000200 */
[----:B------:R-:W4:Y:S02]  /*8280*/  MUFU.TANH R238, R59 ;  /* 0x0000003b00ee7308 */ /* 0x000f240000002400 */
[C---:B------:R-:W-:Y:S06]  /*8290*/  HMMA.16816.F32.BF16 R168, R176.reuse, R4, R168 ;  /* 0x00000004b0a8723c */ /* 0x040fec00000418a8 */
[----:B------:R-:W4:Y:S02]  /*82a0*/  MUFU.TANH R244, R244 ;  /* 0x000000f400f47308 */ /* 0x000f240000002400 */
[----:B------:R-:W-:Y:S01]  /*82b0*/  HMMA.16816.F32.BF16 R164, R176, R6, R164 ;  /* 0x00000006b0a4723c */ /* 0x000fe200000418a4 */
[----:B------:R-:W3:Y:S05]  /*82c0*/  LDSM.16.M88.4 R4, [R185+0xa800] ;  /* 0x00a80000b904783b */ /* 0x000eea0000000200 */
[----:B------:R-:W-:Y:S02]  /*82d0*/  MUFU.TANH R240, R53 ;  /* 0x0000003500f07308 */ /* 0x000fe40000002400 */
[----:B-----5:R-:W-:Y:S06]  /*82e0*/  HMMA.16816.F32.BF16 R32, R152, R36, R32 ;  /* 0x000000249820723c */ /* 0x020fec0000041820 */
[----:B------:R-:W5:Y:S02]  /*82f0*/  MUFU.TANH R232, R54 ;  /* 0x0000003600e87308 */ /* 0x000f640000002400 */
[C---:B------:R-:W-:Y:S06]  /*8300*/  HMMA.16816.F32.BF16 R168, R148.reuse, R24, R168 ;  /* 0x0000001894a8723c */ /* 0x040fec00000418a8 */
[----:B------:R-:W5:Y:S02]  /*8310*/  MUFU.TANH R242, R57 ;  /* 0x0000003900f27308 */ /* 0x000f640000002400 */
[----:B------:R-:W-:Y:S01]  /*8320*/  HMMA.16816.F32.BF16 R164, R148, R26, R164 ;  /* 0x0000001a94a4723c */ /* 0x000fe200000418a4 */
[----:B------:R-:W2:Y:S05]  /*8330*/  LDSM.16.M88.4 R24, [R184+0xb000] ;  /* 0x00b00000b818783b */ /* 0x000eaa0000000200 */
[----:B------:R-:W5:Y:S02]  /*8340*/  MUFU.TANH R52, R52 ;  /* 0x0000003400347308 */ /* 0x000f640000002400 */
[----:B-1----:R-:W-:Y:S01]  /*8350*/  HMMA.16816.F32.BF16 R32, R176, R8, R32 ;  /* 0x00000008b020723c */ /* 0x002fe20000041820 */
[----:B------:R-:W-:-:S02]  /*8360*/  IMAD.SHL.U32 R9, R209, 0x2, RZ ;  /* 0x00000002d1097824 */ /* 0x000fc400078e00ff */
[----:B------:R-:W-:Y:S01]  /*8370*/  FMUL.FTZ R168, R168, UR4 ;  /* 0x00000004a8a87c20 */ /* 0x000fe20008410000 */
[----:B------:R-:W-:Y:S01]  /*8380*/  FMUL.FTZ R169, R169, UR4 ;  /* 0x00000004a9a97c20 */ /* 0x000fe20008410000 */
[----:B------:R-:W-:Y:S01]  /*8390*/  FMUL.FTZ R170, R170, UR4 ;  /* 0x00000004aaaa7c20 */ /* 0x000fe20008410000 */
[----:B------:R-:W1:Y:S01]  /*83a0*/  MUFU.TANH R226, R49 ;  /* 0x0000003100e27308 */ /* 0x000e620000002400 */
[----:B------:R-:W-:Y:S01]  /*83b0*/  FMUL.FTZ R171, R171, UR4 ;  /* 0x00000004abab7c20 */ /* 0x000fe20008410000 */
[C---:B------:R-:W-:Y:S01]  /*83c0*/  HMMA.16816.F32.BF16 R28, R152.reuse, R38, R28 ;  /* 0x00000026981c723c */ /* 0x040fe2000004181c */
[----:B------:R-:W4:Y:S02]  /*83d0*/  LDSM.16.M88.4 R36, [R138+0xb800] ;  /* 0x00b800008a24783b */ /* 0x000f240000000200 */
[----:B------:R-:W-:Y:S01]  /*83e0*/  FMUL.FTZ R164, R164, UR4 ;  /* 0x00000004a4a47c20 */ /* 0x000fe20008410000 */
[----:B------:R-:W-:Y:S01]  /*83f0*/  FMUL.FTZ R165, R165, UR4 ;  /* 0x00000004a5a57c20 */ /* 0x000fe20008410000 */
[----:B------:R-:W-:Y:S01]  /*8400*/  FMUL.FTZ R166, R166, UR4 ;  /* 0x00000004a6a67c20 */ /* 0x000fe20008410000 */
[----:B------:R-:W1:Y:S01]  /*8410*/  MUFU.TANH R212, R51 ;  /* 0x0000003300d47308 */ /* 0x000e620000002400 */
[----:B------:R-:W-:Y:S01]  /*8420*/  FMUL.FTZ R167, R167, UR4 ;  /* 0x00000004a7a77c20 */ /* 0x000fe20008410000 */
[----:B------:R-:W-:Y:S01]  /*8430*/  HMMA.16816.F32.BF16 R180, R152, R40, R180 ;  /* 0x0000002898b4723c */ /* 0x000fe200000418b4 */
[----:B------:R-:W-:-:S05]  /*8440*/  IMAD.SHL.U32 R40, R2, 0x80, RZ ;  /* 0x0000008002287824 */ /* 0x000fca00078e00ff */
[----:B------:R-:W-:Y:S01]  /*8450*/  LOP3.LUT R40, R40, 0x6, R9, 0xf8, !PT ;  /* 0x0000000628287812 */ /* 0x000fe200078ef809 */
[----:B------:R-:W1:Y:S01]  /*8460*/  MUFU.TANH R230, R230 ;  /* 0x000000e600e67308 */ /* 0x000e620000002400 */
[----:B---3--:R-:W-:Y:S03]  /*8470*/  HMMA.16816.F32.BF16 R32, R148, R4, R32 ;  /* 0x000000049420723c */ /* 0x008fe60000041820 */
[C---:B------:R-:W-:Y:S02]  /*8480*/  VIADD R8, R40.reuse, 0xffffff00 ;  /* 0xffffff0028087836 */ /* 0x040fe40000000000 */
[C---:B------:R-:W-:Y:S02]  /*8490*/  VIADD R4, R40.reuse, 0xffffff08 ;  /* 0xffffff0828047836 */ /* 0x040fe40000000000 */
[----:B------:R-:W-:Y:S01]  /*84a0*/  VIADD R5, R40, 0xffffff01 ;  /* 0xffffff0128057836 */ /* 0x000fe20000000000 */
[----:B------:R-:W-:Y:S01]  /*84b0*/  HMMA.16816.F32.BF16 R28, R176, R10, R28 ;  /* 0x0000000ab01c723c */ /* 0x000fe2000004181c */
[-C--:B------:R-:W-:Y:S01]  /*84c0*/  ISETP.GE.AND P6, PT, R8, R137.reuse, PT ;  /* 0x000000890800720c */ /* 0x080fe20003fc6270 */
[----:B------:R-:W3:Y:S01]  /*84d0*/  MUFU.TANH R224, R45 ;  /* 0x0000002d00e07308 */ /* 0x000ee20000002400 */
[----:B------:R-:W-:-:S02]  /*84e0*/  ISETP.GE.AND P1, PT, R4, R137, PT ;  /* 0x000000890400720c */ /* 0x000fc40003f26270 */
[----:B------:R-:W-:Y:S02]  /*84f0*/  FSEL R156, R156, -INF , !P6 ;  /* 0xff8000009c9c7808 */ /* 0x000fe40007000000 */
[-C--:B------:R-:W-:Y:S01]  /*8500*/  ISETP.GE.AND P6, PT, R4, R136.reuse, PT ;  /* 0x000000880400720c */ /* 0x080fe20003fc6270 */
[----:B------:R-:W-:Y:S01]  /*8510*/  VIADD R4, R40, 0xffffff09 ;  /* 0xffffff0928047836 */ /* 0x000fe20000000000 */
[-C--:B------:R-:W-:Y:S01]  /*8520*/  ISETP.GE.AND P5, PT, R8, R136.reuse, PT ;  /* 0x000000880800720c */ /* 0x080fe20003fa6270 */
[----:B------:R-:W-:Y:S01]  /*8530*/  HMMA.16816.F32.BF16 R20, R152, R42, R20 ;  /* 0x0000002a9814723c */ /* 0x000fe20000041814 */
[CC--:B------:R-:W-:Y:S01]  /*8540*/  ISETP.GE.AND P4, PT, R5.reuse, R137.reuse, PT ;  /* 0x000000890500720c */ /* 0x0c0fe20003f86270 */
[----:B------:R-:W5:Y:S01]  /*8550*/  LDSM.16.M88.4 R8, [R185+0xb000] ;  /* 0x00b00000b908783b */ /* 0x000f620000000200 */
[----:B------:R-:W-:Y:S01]  /*8560*/  FSEL R42, R146, -INF , !P5 ;  /* 0xff800000922a7808 */ /* 0x000fe20006800000 */
[----:B------:R-:W-:Y:S01]  /*8570*/  FMUL.FTZ R41, R32, UR4 ;  /* 0x0000000420297c20 */ /* 0x000fe20008410000 */
[----:B------:R-:W-:Y:S01]  /*8580*/  FSEL R46, R144, -INF , !P4 ;  /* 0xff800000902e7808 */ /* 0x000fe20006000000 */
[----:B------:R-:W-:Y:S01]  /*8590*/  FMUL.FTZ R172, R34, UR4 ;  /* 0x0000000422ac7c20 */ /* 0x000fe20008410000 */
[-C--:B------:R-:W-:Y:S01]  /*85a0*/  ISETP.GE.AND P3, PT, R5, R136.reuse, PT ;  /* 0x000000880500720c */ /* 0x080fe20003f66270 */
[----:B------:R-:W-:Y:S01]  /*85b0*/  VIADD R5, R40, 0xffffff10 ;  /* 0xffffff1028057836 */ /* 0x000fe20000000000 */
[CC--:B------:R-:W-:Y:S01]  /*85c0*/  ISETP.GE.AND P5, PT, R4.reuse, R137.reuse, PT ;  /* 0x000000890400720c */ /* 0x0c0fe20003fa6270 */
[----:B--2---:R-:W-:Y:S01]  /*85d0*/  HMMA.16816.F32.BF16 R180, R176, R24, R180 ;  /* 0x00000018b0b4723c */ /* 0x004fe200000418b4 */
[-C--:B------:R-:W-:Y:S01]  /*85e0*/  ISETP.GE.AND P4, PT, R4, R136.reuse, PT ;  /* 0x000000880400720c */ /* 0x080fe20003f86270 */
[C---:B------:R-:W-:Y:S01]  /*85f0*/  VIADD R4, R40.reuse, 0xffffff11 ;  /* 0xffffff1128047836 */ /* 0x040fe20000000000 */
[----:B------:R-:W-:Y:S01]  /*8600*/  FSEL R24, R145, -INF , !P3 ;  /* 0xff80000091187808 */ /* 0x000fe20005800000 */
[----:B------:R-:W-:Y:S01]  /*8610*/  FMUL.FTZ R25, R33, UR4 ;  /* 0x0000000421197c20 */ /* 0x000fe20008410000 */
[----:B------:R-:W-:Y:S01]  /*8620*/  FSEL R48, R147, -INF , !P1 ;  /* 0xff80000093307808 */ /* 0x000fe20004800000 */
[----:B------:R-:W-:Y:S01]  /*8630*/  VIADD R33, R40, 0xffffff18 ;  /* 0xffffff1828217836 */ /* 0x000fe20000000000 */
[----:B------:R-:W-:Y:S01]  /*8640*/  FSEL R32, R158, -INF , !P6 ;  /* 0xff8000009e207808 */ /* 0x000fe20007000000 */
[----:B------:R-:W-:Y:S01]  /*8650*/  HMMA.16816.F32.BF16 R28, R148, R6, R28 ;  /* 0x00000006941c723c */ /* 0x000fe2000004181c */
[----:B------:R-:W-:Y:S01]  /*8660*/  FSEL R50, R157, -INF , !P5 ;  /* 0xff8000009d327808 */ /* 0x000fe20006800000 */
[----:B------:R-:W2:Y:S01]  /*8670*/  MUFU.TANH R44, R44 ;  /* 0x0000002c002c7308 */ /* 0x000ea20000002400 */
[----:B------:R-:W-:Y:S01]  /*8680*/  ISETP.GE.AND P3, PT, R5, R137, PT ;  /* 0x000000890500720c */ /* 0x000fe20003f66270 */
[----:B------:R-:W-:Y:S01]  /*8690*/  FMUL.FTZ R35, R35, UR4 ;  /* 0x0000000423237c20 */ /* 0x000fe20008410000 */
[----:B------:R-:W-:-:S02]  /*86a0*/  ISETP.GE.AND P1, PT, R5, R136, PT ;  /* 0x000000880500720c */ /* 0x000fc40003f26270 */
[CC--:B------:R-:W-:Y:S01]  /*86b0*/  ISETP.GE.AND P6, PT, R4.reuse, R137.reuse, PT ;  /* 0x000000890400720c */ /* 0x0c0fe20003fc6270 */
[----:B----4-:R-:W-:Y:S01]  /*86c0*/  HMMA.16816.F32.BF16 R16, R152, R36, R16 ;  /* 0x000000249810723c */ /* 0x010fe20000041810 */
[-C--:B------:R-:W-:Y:S01]  /*86d0*/  ISETP.GE.AND P5, PT, R4, R136.reuse, PT ;  /* 0x000000880400720c */ /* 0x080fe20003fa6270 */
[----:B------:R-:W-:Y:S01]  /*86e0*/  VIADD R36, R40, 0xffffff19 ;  /* 0xffffff1928247836 */ /* 0x000fe20000000000 */
[----:B------:R-:W4:Y:S01]  /*86f0*/  LDSM.16.M88.4 R4, [R184+0xb800] ;  /* 0x00b80000b804783b */ /* 0x000f220000000200 */
[----:B------:R-:W-:Y:S01]  /*8700*/  FSEL R34, R159, -INF , !P4 ;  /* 0xff8000009f227808 */ /* 0x000fe20006000000 */
[----:B------:R-:W2:Y:S01]  /*8710*/  MUFU.TANH R202, R168 ;  /* 0x000000a800ca7308 */ /* 0x000ea20000002400 */
[----:B------:R-:W-:Y:S01]  /*8720*/  FSEL R64, R64, -INF , !P3 ;  /* 0xff80000040407808 */ /* 0x000fe20005800000 */
[----:B------:R-:W1:Y:S01]  /*8730*/  LDSM.16.M88.4 R184, [R185+0xb800] ;  /* 0x00b80000b9b8783b */ /* 0x000e620000000200 */
[CC--:B------:R-:W-:Y:S01]  /*8740*/  ISETP.GE.AND P4, PT, R33.reuse, R137.reuse, PT ;  /* 0x000000892100720c */ /* 0x0c0fe20003f86270 */
[----:B------:R-:W-:Y:S01]  /*8750*/  HMMA.16816.F32.BF16 R20, R176, R26, R20 ;  /* 0x0000001ab014723c */ /* 0x000fe20000041814 */
[-C--:B------:R-:W-:Y:S01]  /*8760*/  ISETP.GE.AND P3, PT, R33, R136.reuse, PT ;  /* 0x000000882100720c */ /* 0x080fe20003f66270 */
[----:B------:R-:W-:Y:S01]  /*8770*/  VIADD R33, R40, 0xffffff20 ;  /* 0xffffff2028217836 */ /* 0x000fe20000000000 */
[----:B------:R-:W-:Y:S01]  /*8780*/  FSEL R67, R65, -INF , !P6 ;  /* 0xff80000041437808 */ /* 0x000fe20007000000 */
[----:B------:R-:W-:Y:S01]  /*8790*/  MUFU.TANH R200, R169 ;  /* 0x000000a900c87308 */ /* 0x000fe20000002400 */
[----:B------:R-:W-:Y:S01]  /*87a0*/  FSEL R246, R246, -INF , !P5 ;  /* 0xff800000f6f67808 */ /* 0x000fe20006800000 */
[----:B------:R-:W-:Y:S01]  /*87b0*/  FMUL.FTZ R28, R28, UR4 ;  /* 0x000000041c1c7c20 */ /* 0x000fe20008410000 */
[-C--:B------:R-:W-:Y:S01]  /*87c0*/  ISETP.GE.AND P6, PT, R36, R136.reuse, PT ;  /* 0x000000882400720c */ /* 0x080fe20003fc6270 */
[----:B-----5:R-:W-:Y:S01]  /*87d0*/  HMMA.16816.F32.BF16 R180, R148, R8, R180 ;  /* 0x0000000894b4723c */ /* 0x020fe200000418b4 */
[-C--:B------:R-:W-:Y:S01]  /*87e0*/  ISETP.GE.AND P5, PT, R33, R137.reuse, PT ;  /* 0x000000892100720c */ /* 0x080fe20003fa6270 */
[----:B------:R-:W-:Y:S01]  /*87f0*/  VIADD R9, R40, 0xffffff28 ;  /* 0xffffff2828097836 */ /* 0x000fe20000000000 */
[----:B------:R-:W-:Y:S01]  /*8800*/  FSEL R65, R66, -INF , !P4 ;  /* 0xff80000042417808 */ /* 0x000fe20006000000 */
[----:B------:R-:W5:Y:S01]  /*8810*/  MUFU.TANH R194, R170 ;  /* 0x000000aa00c27308 */ /* 0x000f620000002400 */
[----:B------:R-:W-:Y:S01]  /*8820*/  FSEL R248, R248, -INF , !P6 ;  /* 0xff800000f8f87808 */ /* 0x000fe20007000000 */
[----:B------:R-:W-:Y:S01]  /*8830*/  FMUL.FTZ R29, R29, UR4 ;  /* 0x000000041d1d7c20 */ /* 0x000fe20008410000 */
[----:B------:R-:W-:Y:S01]  /*8840*/  FSEL R236, R236, -INF , !P5 ;  /* 0xff800000ecec7808 */ /* 0x000fe20006800000 */
[----:B------:R-:W-:Y:S01]  /*8850*/  HMMA.16816.F32.BF16 R12, R152, R38, R12 ;  /* 0x00000026980c723c */ /* 0x000fe2000004180c */
[----:B------:R-:W-:Y:S01]  /*8860*/  FSEL R252, R252, -INF , !P1 ;  /* 0xff800000fcfc7808 */ /* 0x000fe20004800000 */
[----:B------:R-:W-:Y:S01]  /*8870*/  FMUL.FTZ R30, R30, UR4 ;  /* 0x000000041e1e7c20 */ /* 0x000fe20008410000 */
[-C--:B------:R-:W-:Y:S01]  /*8880*/  ISETP.GE.AND P4, PT, R33, R136.reuse, PT ;  /* 0x000000882100720c */ /* 0x080fe20003f86270 */
[C---:B------:R-:W-:Y:S01]  /*8890*/  VIADD R33, R40.reuse, 0xffffff21 ;  /* 0xffffff2128217836 */ /* 0x040fe20000000000 */
[CC--:B------:R-:W-:Y:S01]  /*88a0*/  ISETP.GE.AND P6, PT, R9.reuse, R137.reuse, PT ;  /* 0x000000890900720c */ /* 0x0c0fe20003fc6270 */
[----:B------:R3:W-:Y:S01]  /*88b0*/  MUFU.TANH R204, R164 ;  /* 0x000000a400cc7308 */ /* 0x0007e20000002400 */
[-C--:B------:R-:W-:Y:S01]  /*88c0*/  ISETP.GE.AND P5, PT, R9, R136.reuse, PT ;  /* 0x000000880900720c */ /* 0x080fe20003fa6270 */
[----:B------:R-:W-:Y:S01]  /*88d0*/  VIADD R9, R40, 0xffffff29 ;  /* 0xffffff2928097836 */ /* 0x000fe20000000000 */
[-C--:B------:R-:W-:Y:S01]  /*88e0*/  ISETP.GE.AND P1, PT, R36, R137.reuse, PT ;  /* 0x000000892400720c */ /* 0x080fe20003f26270 */
[----:B------:R-:W-:Y:S01]  /*88f0*/  HMMA.16816.F32.BF16 R20, R148, R10, R20 ;  /* 0x0000000a9414723c */ /* 0x000fe20000041814 */
[----:B------:R-:W-:Y:S01]  /*8900*/  FSEL R234, R234, -INF , !P4 ;  /* 0xff800000eaea7808 */ /* 0x000fe20006000000 */
[----:B------:R-:W-:Y:S01]  /*8910*/  FMUL.FTZ R146, R180, UR4 ;  /* 0x00000004b4927c20 */ /* 0x000fe20008410000 */
[----:B------:R-:W-:Y:S01]  /*8920*/  FSEL R66, R160, -INF , !P1 ;  /* 0xff800000a0427808 */ /* 0x000fe20004800000 */
[----:B------:R-:W5:Y:S01]  /*8930*/  MUFU.TANH R196, R171 ;  /* 0x000000ab00c47308 */ /* 0x000f620000002400 */
[----:B------:R-:W-:Y:S01]  /*8940*/  FSEL R250, R250, -INF , !P3 ;  /* 0xff800000fafa7808 */ /* 0x000fe20005800000 */
[----:B------:R-:W-:Y:S01]  /*8950*/  FMUL.FTZ R141, R182, UR4 ;  /* 0x00000004b68d7c20 */ /* 0x000fe20008410000 */
[-C--:B------:R-:W-:Y:S01]  /*8960*/  ISETP.GE.AND P1, PT, R33, R136.reuse, PT ;  /* 0x000000882100720c */ /* 0x080fe20003f26270 */
[C---:B----4-:R-:W-:Y:S01]  /*8970*/  HMMA.16816.F32.BF16 R16, R176.reuse, R4, R16 ;  /* 0x00000004b010723c */ /* 0x050fe20000041810 */
[-C--:B------:R-:W-:Y:S01]  /*8980*/  ISETP.GE.AND P4, PT, R9, R137.reuse, PT ;  /* 0x000000890900720c */ /* 0x080fe20003f86270 */
[C---:B------:R-:W-:Y:S01]  /*8990*/  VIADD R5, R40.reuse, 0xffffff30 ;  /* 0xffffff3028057836 */ /* 0x040fe20000000000 */
[-C--:B------:R-:W-:Y:S01]  /*89a0*/  ISETP.GE.AND P3, PT, R33, R137.reuse, PT ;  /* 0x000000892100720c */ /* 0x080fe20003f66270 */
[----:B------:R-:W-:Y:S01]  /*89b0*/  VIADD R4, R40, 0xffffff31 ;  /* 0xffffff3128047836 */ /* 0x000fe20000000000 */
[----:B------:R-:W-:Y:S01]  /*89c0*/  FSEL R238, R238, -INF , !P1 ;  /* 0xff800000eeee7808 */ /* 0x000fe20004800000 */
[----:B------:R-:W-:Y:S01]  /*89d0*/  MUFU.TANH R198, R165 ;  /* 0x000000a500c67308 */ /* 0x000fe20000002400 */
[----:B------:R-:W-:Y:S01]  /*89e0*/  FSEL R244, R244, -INF , !P6 ;  /* 0xff800000f4f47808 */ /* 0x000fe20007000000 */
[----:B------:R-:W-:Y:S01]  /*89f0*/  HMMA.16816.F32.BF16 R12, R176, R6, R12 ;  /* 0x00000006b00c723c */ /* 0x000fe2000004180c */
[----:B------:R-:W-:Y:S01]  /*8a00*/  FSEL R232, R232, -INF , !P5 ;  /* 0xff800000e8e87808 */ /* 0x000fe20006800000 */
[----:B------:R-:W-:Y:S01]  /*8a10*/  FMUL.FTZ R145, R181, UR4 ;  /* 0x00000004b5917c20 */ /* 0x000fe20008410000 */
[----:B------:R-:W-:Y:S01]  /*8a20*/  FSEL R240, R240, -INF , !P4 ;  /* 0xff800000f0f07808 */ /* 0x000fe20006000000 */
[----:B------:R-:W-:Y:S01]  /*8a30*/  FMUL.FTZ R21, R21, UR4 ;  /* 0x0000000415157c20 */ /* 0x000fe20008410000 */
[----:B------:R-:W-:Y:S01]  /*8a40*/  FSEL R242, R242, -INF , !P3 ;  /* 0xff800000f2f27808 */ /* 0x000fe20005800000 */
[----:B------:R-:W4:Y:S01]  /*8a50*/  MUFU.TANH R192, R166 ;  /* 0x000000a600c07308 */ /* 0x000f220000002400 */
[CC--:B------:R-:W-:Y:S01]  /*8a60*/  ISETP.GE.AND P1, PT, R5.reuse, R137.reuse, PT ;  /* 0x000000890500720c */ /* 0x0c0fe20003f26270 */
[----:B------:R-:W-:Y:S01]  /*8a70*/  FMUL.FTZ R22, R22, UR4 ;  /* 0x0000000416167c20 */ /* 0x000fe20008410000 */
[-C--:B------:R-:W-:Y:S01]  /*8a80*/  ISETP.GE.AND P6, PT, R5, R136.reuse, PT ;  /* 0x000000880500720c */ /* 0x080fe20003fc6270 */
[----:B------:R-:W-:Y:S01]  /*8a90*/  VIADD R5, R40, 0xffffff38 ;  /* 0xffffff3828057836 */ /* 0x000fe20000000000 */
[CC--:B------:R-:W-:Y:S01]  /*8aa0*/  ISETP.GE.AND P5, PT, R4.reuse, R137.reuse, PT ;  /* 0x000000890400720c */ /* 0x0c0fe20003fa6270 */
[C---:B-1----:R-:W-:Y:S01]  /*8ab0*/  HMMA.16816.F32.BF16 R16, R148.reuse, R184, R16 ;  /* 0x000000b89410723c */ /* 0x042fe20000041810 */
[-C--:B------:R-:W-:Y:S01]  /*8ac0*/  ISETP.GE.AND P4, PT, R4, R136.reuse, PT ;  /* 0x000000880400720c */ /* 0x080fe20003f86270 */
[----:B------:R-:W-:Y:S01]  /*8ad0*/  VIADD R4, R40, 0xffffff39 ;  /* 0xffffff3928047836 */ /* 0x000fe20000000000 */
[-C--:B------:R-:W-:Y:S01]  /*8ae0*/  ISETP.GE.AND P3, PT, R9, R136.reuse, PT ;  /* 0x000000880900720c */ /* 0x080fe20003f66270 */
[----:B------:R-:W1:Y:S01]  /*8af0*/  MUFU.TANH R190, R167 ;  /* 0x000000a700be7308 */ /* 0x000e620000002400 */
[----:B------:R-:W-:Y:S01]  /*8b00*/  FSEL R228, R228, -INF , !P1 ;  /* 0xff800000e4e47808 */ /* 0x000fe20004800000 */
[----:B------:R-:W-:Y:S01]  /*8b10*/  FMUL.FTZ R31, R31, UR4 ;  /* 0x000000041f1f7c20 */ /* 0x000fe20008410000 */
[----:B---3--:R-:W-:Y:S01]  /*8b20*/  FSEL R164, R52, -INF , !P3 ;  /* 0xff80000034a47808 */ /* 0x008fe20005800000 */
[----:B------:R-:W-:Y:S01]  /*8b30*/  HMMA.16816.F32.BF16 R148, R148, R186, R12 ;  /* 0x000000ba9494723c */ /* 0x000fe2000004180c */
[----:B------:R-:W-:Y:S01]  /*8b40*/  FSEL R188, R188, -INF , !P6 ;  /* 0xff800000bcbc7808 */ /* 0x000fe20007000000 */
[----:B------:R-:W-:Y:S01]  /*8b50*/  FMUL.FTZ R140, R183, UR4 ;  /* 0x00000004b78c7c20 */ /* 0x000fe20008410000 */
[----:B------:R-:W-:Y:S01]  /*8b60*/  FSEL R226, R226, -INF , !P5 ;  /* 0xff800000e2e27808 */ /* 0x000fe20006800000 */
[----:B------:R-:W3:Y:S01]  /*8b70*/  MUFU.TANH R41, R41 ;  /* 0x0000002900297308 */ /* 0x000ee20000002400 */
[CC--:B------:R-:W-:Y:S01]  /*8b80*/  ISETP.GE.AND P3, PT, R5.reuse, R137.reuse, PT ;  /* 0x000000890500720c */ /* 0x0c0fe20003f66270 */
[----:B------:R-:W-:Y:S01]  /*8b90*/  FMUL.FTZ R20, R20, UR4 ;  /* 0x0000000414147c20 */ /* 0x000fe20008410000 */
[-C--:B------:R-:W-:Y:S01]  /*8ba0*/  ISETP.GE.AND P1, PT, R5, R136.reuse, PT ;  /* 0x000000880500720c */ /* 0x080fe20003f26270 */
[----:B------:R-:W-:Y:S01]  /*8bb0*/  VIADD R5, R40, 0xffffff40 ;  /* 0xffffff4028057836 */ /* 0x000fe20000000000 */
[-C--:B------:R-:W-:Y:S01]  /*8bc0*/  ISETP.GE.AND P6, PT, R4, R137.reuse, PT ;  /* 0x000000890400720c */ /* 0x080fe20003fc6270 */
[----:B------:R-:W-:Y:S01]  /*8bd0*/  VIADD R6, R40, 0xffffff68 ;  /* 0xffffff6828067836 */ /* 0x000fe20000000000 */
[-C--:B------:R-:W-:Y:S01]  /*8be0*/  ISETP.GE.AND P5, PT, R4, R136.reuse, PT ;  /* 0x000000880400720c */ /* 0x080fe20003fa6270 */
[----:B------:R-:W-:Y:S01]  /*8bf0*/  VIADD R4, R40, 0xffffff41 ;  /* 0xffffff4128047836 */ /* 0x000fe20000000000 */
[----:B------:R-:W-:Y:S01]  /*8c00*/  MUFU.TANH R25, R25 ;  /* 0x0000001900197308 */ /* 0x000fe20000002400 */
[----:B------:R-:W-:Y:S01]  /*8c10*/  FSEL R212, R212, -INF , !P4 ;  /* 0xff800000d4d47808 */ /* 0x000fe20006000000 */
[----:B------:R-:W-:Y:S01]  /*8c20*/  FMUL.FTZ R19, R19, UR4 ;  /* 0x0000000413137c20 */ /* 0x000fe20008410000 */
[----:B------:R-:W-:Y:S01]  /*8c30*/  FSEL R230, R230, -INF , !P3 ;  /* 0xff800000e6e67808 */ /* 0x000fe20005800000 */
[----:B------:R-:W-:Y:S01]  /*8c40*/  VIADD R7, R40, 0xffffff69 ;  /* 0xffffff6928077836 */ /* 0x000fe20000000000 */
        /* <DEDUP_REMOVED lines=8> */
[CC--:B------:R-:W-:Y:S01]  /*8cd0*/  ISETP.GE.AND P1, PT, R4.reuse, R137.reuse, PT ;  /* 0x000000890400720c */ /* 0x0c0fe20003f26270 */
[----:B------:R-:W-:Y:S01]  /*8ce0*/  FMUL.FTZ R17, R17, UR4 ;  /* 0x0000000411117c20 */ /* 0x000fe20008410000 */
[-C--:B------:R-:W-:Y:S01]  /*8cf0*/  ISETP.GE.AND P6, PT, R4, R136.reuse, PT ;  /* 0x000000880400720c */ /* 0x080fe20003fc6270 */
[----:B------:R-:W-:Y:S01]  /*8d00*/  VIADD R4, R40, 0xffffff49 ;  /* 0xffffff4928047836 */ /* 0x000fe20000000000 */
[----:B------:R-:W3:Y:S01]  /*8d10*/  MUFU.TANH R170, R35 ;  /* 0x0000002300aa7308 */ /* 0x000ee20000002400 */
[----:B--2---:R-:W-:Y:S01]  /*8d20*/  FSEL R184, R44, -INF , !P5 ;  /* 0xff8000002cb87808 */ /* 0x004fe20006800000 */
[----:B------:R-:W-:Y:S01]  /*8d30*/  FMUL.FTZ R18, R18, UR4 ;  /* 0x0000000412127c20 */ /* 0x000fe20008410000 */
[----:B------:R-:W-:Y:S01]  /*8d40*/  FSEL R202, R202, -INF , !P4 ;  /* 0xff800000caca7808 */ /* 0x000fe20006000000 */
[----:B------:R-:W-:Y:S01]  /*8d50*/  FMUL.FTZ R10, R149, UR4 ;  /* 0x00000004950a7c20 */ /* 0x000fe20008410000 */
[----:B-----5:R-:W-:Y:S01]  /*8d60*/  FSEL R194, R194, -INF , !P3 ;  /* 0xff800000c2c27808 */ /* 0x020fe20005800000 */
[----:B------:R-:W-:Y:S01]  /*8d70*/  FMUL.FTZ R149, R150, UR4 ;  /* 0x0000000496957c20 */ /* 0x000fe20008410000 */
[----:B------:R-:W-:Y:S01]  /*8d80*/  FSEL R200, R200, -INF , !P1 ;  /* 0xff800000c8c87808 */ /* 0x000fe20004800000 */
[----:B------:R-:W2:Y:S01]  /*8d90*/  MUFU.TANH R8, R28 ;  /* 0x0000001c00087308 */ /* 0x000ea20000002400 */
[CC--:B------:R-:W-:Y:S01]  /*8da0*/  ISETP.GE.AND P5, PT, R5.reuse, R137.reuse, PT ;  /* 0x000000890500720c */ /* 0x0c0fe20003fa6270 */
[----:B------:R-:W-:Y:S01]  /*8db0*/  FMUL.FTZ R148, R148, UR4 ;  /* 0x0000000494947c20 */ /* 0x000fe20008410000 */
[-C--:B------:R-:W-:Y:S01]  /*8dc0*/  ISETP.GE.AND P4, PT, R5, R136.reuse, PT ;  /* 0x000000880500720c */ /* 0x080fe20003f86270 */
[----:B------:R-:W-:Y:S01]  /*8dd0*/  VIADD R5, R40, 0xffffff51 ;  /* 0xffffff5128057836 */ /* 0x000fe20000000000 */
[----:B------:R-:W-:Y:S01]  /*8de0*/  ISETP.GE.AND P3, PT, R4, R137, PT ;  /* 0x000000890400720c */ /* 0x000fe20003f66270 */
[----:B------:R-:W-:Y:S01]  /*8df0*/  VIADD R9, R40, 0xffffff70 ;  /* 0xffffff7028097836 */ /* 0x000fe20000000000 */
[----:B------:R-:W-:Y:S01]  /*8e00*/  ISETP.GE.AND P1, PT, R4, R136, PT ;  /* 0x000000880400720c */ /* 0x000fe20003f26270 */
[----:B------:R-:W-:Y:S01]  /*8e10*/  MUFU.TANH R174, R29 ;  /* 0x0000001d00ae7308 */ /* 0x000fe20000002400 */
[----:B------:R-:W-:Y:S01]  /*8e20*/  VIADD R4, R40, 0xffffff50 ;  /* 0xffffff5028047836 */ /* 0x000fe20000000000 */
[----:B------:R-:W-:Y:S01]  /*8e30*/  FSEL R196, R196, -INF , !P6 ;  /* 0xff800000c4c47808 */ /* 0x000fe20007000000 */
[----:B------:R-:W-:-:S04]  /*8e40*/  DEPBAR.LE SB0, 0x0 ;  /* 0x000080000000791a */ /* 0x000fc80000000000 */
[----:B------:R-:W-:Y:S01]  /*8e50*/  FSEL R204, R204, -INF , !P5 ;  /* 0xff800000cccc7808 */ /* 0x000fe20006800000 */
[----:B------:R-:W5:Y:S01]  /*8e60*/  MUFU.TANH R168, R30 ;  /* 0x0000001e00a87308 */ /* 0x000f620000002400 */
[----:B----4-:R-:W-:Y:S02]  /*8e70*/  FSEL R192, R192, -INF , !P4 ;  /* 0xff800000c0c07808 */ /* 0x010fe40006000000 */
[----:B------:R-:W-:Y:S02]  /*8e80*/  FSEL R198, R198, -INF , !P3 ;  /* 0xff800000c6c67808 */ /* 0x000fe40005800000 */
[CC--:B------:R-:W-:Y:S02]  /*8e90*/  ISETP.GE.AND P6, PT, R4.reuse, R137.reuse, PT ;  /* 0x000000890400720c */ /* 0x0c0fe40003fc6270 */
[-C--:B------:R-:W-:Y:S01]  /*8ea0*/  ISETP.GE.AND P5, PT, R4, R136.reuse, PT ;  /* 0x000000880400720c */ /* 0x080fe20003fa6270 */
[----:B------:R-:W4:Y:S01]  /*8eb0*/  MUFU.TANH R146, R146 ;  /* 0x0000009200927308 */ /* 0x000f220000002400 */
[C---:B------:R-:W-:Y:S01]  /*8ec0*/  ISETP.GE.AND P4, PT, R5.reuse, R137, PT ;  /* 0x000000890500720c */ /* 0x040fe20003f86270 */
[C---:B------:R-:W-:Y:S01]  /*8ed0*/  VIADD R4, R40.reuse, 0xffffff58 ;  /* 0xffffff5828047836 */ /* 0x040fe20000000000 */
[----:B------:R-:W-:Y:S01]  /*8ee0*/  ISETP.GE.AND P3, PT, R5, R136, PT ;  /* 0x000000880500720c */ /* 0x000fe20003f66270 */
[----:B------:R-:W-:Y:S01]  /*8ef0*/  VIADD R5, R40, 0xffffff59 ;  /* 0xffffff5928057836 */ /* 0x000fe20000000000 */
[----:B-1----:R-:W-:-:S02]  /*8f00*/  FSEL R190, R190, -INF , !P1 ;  /* 0xff800000bebe7808 */ /* 0x002fc40004800000 */
[----:B---3--:R-:W-:Y:S01]  /*8f10*/  FSEL R182, R41, -INF , !P6 ;  /* 0xff80000029b67808 */ /* 0x008fe20007000000 */
[----:B------:R-:W1:Y:S01]  /*8f20*/  MUFU.TANH R141, R141 ;  /* 0x0000008d008d7308 */ /* 0x000e620000002400 */
[----:B------:R-:W-:Y:S02]  /*8f30*/  FSEL R172, R172, -INF , !P5 ;  /* 0xff800000acac7808 */ /* 0x000fe40006800000 */
[----:B------:R-:W-:Y:S02]  /*8f40*/  FSEL R186, R25, -INF , !P4 ;  /* 0xff80000019ba7808 */ /* 0x000fe40006000000 */
[CC--:B------:R-:W-:Y:S02]  /*8f50*/  ISETP.GE.AND P1, PT, R4.reuse, R137.reuse, PT ;  /* 0x000000890400720c */ /* 0x0c0fe40003f26270 */
[-C--:B------:R-:W-:Y:S01]  /*8f60*/  ISETP.GE.AND P6, PT, R4, R136.reuse, PT ;  /* 0x000000880400720c */ /* 0x080fe20003fc6270 */
[----:B------:R-:W-:Y:S01]  /*8f70*/  MUFU.TANH R143, R21 ;  /* 0x00000015008f7308 */ /* 0x000fe20000002400 */
[C---:B------:R-:W-:Y:S01]  /*8f80*/  ISETP.GE.AND P5, PT, R5.reuse, R137, PT ;  /* 0x000000890500720c */ /* 0x040fe20003fa6270 */
[C---:B------:R-:W-:Y:S01]  /*8f90*/  VIADD R4, R40.reuse, 0xffffff60 ;  /* 0xffffff6028047836 */ /* 0x040fe20000000000 */
[----:B------:R-:W-:Y:S01]  /*8fa0*/  ISETP.GE.AND P4, PT, R5, R136, PT ;  /* 0x000000880500720c */ /* 0x000fe20003f86270 */
[----:B------:R-:W-:Y:S01]  /*8fb0*/  VIADD R5, R40, 0xffffff61 ;  /* 0xffffff6128057836 */ /* 0x000fe20000000000 */
[----:B------:R-:W-:-:S02]  /*8fc0*/  FSEL R170, R170, -INF , !P3 ;  /* 0xff800000aaaa7808 */ /* 0x000fc40005800000 */
[----:B--2---:R-:W-:Y:S01]  /*8fd0*/  FSEL R180, R8, -INF , !P1 ;  /* 0xff80000008b47808 */ /* 0x004fe20004800000 */
[----:B------:R-:W2:Y:S01]  /*8fe0*/  MUFU.TANH R138, R22 ;  /* 0x00000016008a7308 */ /* 0x000ea20000002400 */
[----:B-----5:R-:W-:Y:S01]  /*8ff0*/  FSEL R168, R168, -INF , !P6 ;  /* 0xff800000a8a87808 */ /* 0x020fe20007000000 */
[----:B------:R-:W-:Y:S01]  /*9000*/  VIADD R8, R40, 0xffffff71 ;  /* 0xffffff7128087836 */ /* 0x000fe20000000000 */
[----:B------:R-:W-:Y:S02]  /*9010*/  FSEL R174, R174, -INF , !P5 ;  /* 0xff800000aeae7808 */ /* 0x000fe40006800000 */
[CC--:B------:R-:W-:Y:S02]  /*9020*/  ISETP.GE.AND P3, PT, R4.reuse, R137.reuse, PT ;  /* 0x000000890400720c */ /* 0x0c0fe40003f66270 */
[----:B------:R-:W-:Y:S01]  /*9030*/  ISETP.GE.AND P1, PT, R4, R136, PT ;  /* 0x000000880400720c */ /* 0x000fe20003f26270 */
[----:B------:R-:W3:Y:S01]  /*9040*/  MUFU.TANH R166, R31 ;  /* 0x0000001f00a67308 */ /* 0x000ee20000002400 */
[----:B------:R-:W-:-:S02]  /*9050*/  ISETP.GE.AND P6, PT, R5, R137, PT ;  /* 0x000000890500720c */ /* 0x000fc40003fc6270 */
[-C--:B------:R-:W-:Y:S02]  /*9060*/  ISETP.GE.AND P5, PT, R5, R136.reuse, PT ;  /* 0x000000880500720c */ /* 0x080fe40003fa6270 */
[----:B----4-:R-:W-:Y:S02]  /*9070*/  FSEL R146, R146, -INF , !P3 ;  /* 0xff80000092927808 */ /* 0x010fe40005800000 */
[----:B-1----:R-:W-:Y:S01]  /*9080*/  FSEL R141, R141, -INF , !P1 ;  /* 0xff8000008d8d7808 */ /* 0x002fe20004800000 */
[----:B------:R-:W1:Y:S01]  /*9090*/  MUFU.TANH R145, R145 ;  /* 0x0000009100917308 */ /* 0x000e620000002400 */
[----:B------:R-:W-:Y:S02]  /*90a0*/  ISETP.GE.AND P3, PT, R6, R136, PT ;  /* 0x000000880600720c */ /* 0x000fe40003f66270 */
[----:B------:R-:W-:Y:S02]  /*90b0*/  ISETP.GE.AND P1, PT, R7, R137, PT ;  /* 0x000000890700720c */ /* 0x000fe40003f26270 */
[----:B--2---:R-:W-:-:S02]  /*90c0*/  FSEL R138, R138, -INF , !P3 ;  /* 0xff8000008a8a7808 */ /* 0x004fc40005800000 */
[----:B------:R-:W-:Y:S01]  /*90d0*/  FSEL R143, R143, -INF , !P1 ;  /* 0xff8000008f8f7808 */ /* 0x000fe20004800000 */
[----:B------:R-:W-:Y:S01]  /*90e0*/  MUFU.TANH R5, R19 ;  /* 0x0000001300057308 */ /* 0x000fe20000002400 */
[CC--:B------:R-:W-:Y:S02]  /*90f0*/  ISETP.GE.AND P3, PT, R8.reuse, R137.reuse, PT ;  /* 0x000000890800720c */ /* 0x0c0fe40003f66270 */
[----:B------:R-:W-:Y:S01]  /*9100*/  ISETP.GE.AND P1, PT, R8, R136, PT ;  /* 0x000000880800720c */ /* 0x000fe20003f26270 */
[----:B------:R-:W-:Y:S01]  /*9110*/  FMUL.FTZ R8, R151, UR4 ;  /* 0x0000000497087c20 */ /* 0x000fe20008410000 */
[----:B---3--:R-:W-:Y:S02]  /*9120*/  FSEL R166, R166, -INF , !P4 ;  /* 0xff800000a6a67808 */ /* 0x008fe40006000000 */
[----:B------:R-:W-:Y:S01]  /*9130*/  ISETP.GE.AND P4, PT, R6, R137, PT ;  /* 0x000000890600720c */ /* 0x000fe20003f86270 */
[----:B------:R-:W2:Y:S01]  /*9140*/  MUFU.TANH R140, R140 ;  /* 0x0000008c008c7308 */ /* 0x000ea20000002400 */
[----:B-1----:R-:W-:-:S02]  /*9150*/  FSEL R145, R145, -INF , !P6 ;  /* 0xff80000091917808 */ /* 0x002fc40007000000 */
[----:B------:R-:W-:-:S05]  /*9160*/  ISETP.GE.AND P6, PT, R7, R136, PT ;  /* 0x000000880700720c */ /* 0x000fca0003fc6270 */
[----:B------:R-:W1:Y:S08]  /*9170*/  MUFU.TANH R144, R20 ;  /* 0x0000001400907308 */ /* 0x000e700000002400 */
[----:B------:R-:W3:Y:S01]  /*9180*/  MUFU.TANH R133, R23 ;  /* 0x0000001700857308 */ /* 0x000ee20000002400 */
[----:B--2---:R-:W-:Y:S02]  /*9190*/  FSEL R140, R140, -INF , !P5 ;  /* 0xff8000008c8c7808 */ /* 0x004fe40006800000 */
[----:B------:R-:W-:-:S05]  /*91a0*/  ISETP.GE.AND P5, PT, R9, R137, PT ;  /* 0x000000890900720c */ /* 0x000fca0003fa6270 */
[----:B------:R-:W2:Y:S01]  /*91b0*/  MUFU.TANH R142, R16 ;  /* 0x00000010008e7308 */ /* 0x000ea20000002400 */
[----:B-1----:R-:W-:Y:S02]  /*91c0*/  FSEL R144, R144, -INF , !P4 ;  /* 0xff80000090907808 */ /* 0x002fe40006000000 */
[----:B------:R-:W-:Y:S01]  /*91d0*/  ISETP.GE.AND P4, PT, R9, R136, PT ;  /* 0x000000880900720c */ /* 0x000fe20003f86270 */
[C---:B------:R-:W-:Y:S02]  /*91e0*/  VIADD R9, R40.reuse, 0xffffff78 ;  /* 0xffffff7828097836 */ /* 0x040fe40000000000 */
[----:B------:R-:W-:Y:S02]  /*91f0*/  VIADD R40, R40, 0xffffff79 ;  /* 0xffffff7928287836 */ /* 0x000fe40000000000 */
[----:B------:R-:W1:Y:S01]  /*9200*/  MUFU.TANH R147, R17 ;  /* 0x0000001100937308 */ /* 0x000e620000002400 */
[----:B---3--:R-:W-:Y:S02]  /*9210*/  FSEL R133, R133, -INF , !P6 ;  /* 0xff80000085857808 */ /* 0x008fe40007000000 */
[----:B------:R-:W-:-:S05]  /*9220*/  ISETP.GE.AND P6, PT, R9, R137, PT ;  /* 0x000000890900720c */ /* 0x000fca0003fc6270 */
[----:B------:R-:W3:Y:S01]  /*9230*/  MUFU.TANH R4, R18 ;  /* 0x0000001200047308 */ /* 0x000ee20000002400 */
[----:B--2---:R-:W-:Y:S01]  /*9240*/  FSEL R142, R142, -INF , !P5 ;  /* 0xff8000008e8e7808 */ /* 0x004fe20006800000 */
[----:B------:R-:W-:Y:S01]  /*9250*/  BAR.SYNC.DEFER_BLOCKING 0x0 ;  /* 0x0000000000007b1d */ /* 0x000fe20000010000 */
[----:B------:R-:W-:-:S05]  /*9260*/  ISETP.GE.AND P5, PT, R40, R137, PT ;  /* 0x000000892800720c */ /* 0x000fca0003fa6270 */
[----:B------:R2:W4:Y:S01]  /*9270*/  MUFU.TANH R6, R148 ;  /* 0x0000009400067308 */ /* 0x0005220000002400 */
[----:B-1----:R-:W-:Y:S02]  /*9280*/  FSEL R147, R147, -INF , !P3 ;  /* 0xff80000093937808 */ /* 0x002fe40005800000 */
[----:B------:R-:W-:-:S05]  /*9290*/  ISETP.GE.AND P3, PT, R40, R136, PT ;  /* 0x000000882800720c */ /* 0x000fca0003f66270 */
[----:B------:R-:W1:Y:S01]  /*92a0*/  MUFU.TANH R7, R10 ;  /* 0x0000000a00077308 */ /* 0x000e620000002400 */
[----:B---3--:R-:W-:Y:S02]  /*92b0*/  FSEL R137, R4, -INF , !P4 ;  /* 0xff80000004897808 */ /* 0x008fe40006000000 */
[----:B------:R-:W-:-:S05]  /*92c0*/  ISETP.GE.AND P4, PT, R9, R136, PT ;  /* 0x000000880900720c */ /* 0x000fca0003f86270 */
[----:B------:R-:W3:Y:S01]  /*92d0*/  MUFU.TANH R149, R149 ;  /* 0x0000009500957308 */ /* 0x000ee20000002400 */
[----:B--2---:R-:W-:Y:S02]  /*92e0*/  FSEL R148, R5, -INF , !P1 ;  /* 0xff80000005947808 */ /* 0x004fe40004800000 */
[----:B------:R-:W-:Y:S02]  /*92f0*/  ISETP.GE.U32.AND P1, PT, R2, 0x3, PT ;  /* 0x000000030200780c */ /* 0x000fe40003f26070 */
[----:B----4-:R-:W-:-:S03]  /*9300*/  FSEL R151, R6, -INF , !P6 ;  /* 0xff80000006977808 */ /* 0x010fc60007000000 */
[----:B------:R-:W2:Y:S01]  /*9310*/  MUFU.TANH R8, R8 ;  /* 0x0000000800087308 */ /* 0x000ea20000002400 */
[----:B-1----:R-:W-:Y:S02]  /*9320*/  FSEL R150, R7, -INF , !P5 ;  /* 0xff80000007967808 */ /* 0x002fe40006800000 */
[----:B---3--:R-:W-:Y:S02]  /*9330*/  FSEL R149, R149, -INF , !P4 ;  /* 0xff80000095957808 */ /* 0x008fe40006000000 */
[----:B--2---:R-:W-:-:S03]  /*9340*/  FSEL R136, R8, -INF , !P3 ;  /* 0xff80000008887808 */ /* 0x004fc60005800000 */
[----:B------:R-:W-:Y:S05]  /*9350*/  @!P1 BRA `(.L_x_2003) ;  /* 0x0000000400a89947 */ /* 0x000fea0003800000 */
        /* <DEDUP_REMOVED lines=62> */
.L_x_2004:
[----:B------:R-:W-:Y:S01]  /*9740*/  UMOV UR4, URZ ;  /* 0x000000ff00047c82 */ /* 0x000fe20008000000 */
[----:B------:R-:W-:Y:S01]  /*9750*/  IMAD.SHL.U32 R0, R134, 0x80, RZ ;  /* 0x0000008086007824 */ /* 0x000fe200078e00ff */
[----:B------:R-:W-:-:S05]  /*9760*/  IADD3 R4, P1, PT, RZ, -UR4, RZ ;  /* 0x80000004ff047c10 */ /* 0x000fca000ff3e0ff */
[----:B------:R-:W-:-:S05]  /*9770*/  IMAD.X R0, RZ, RZ, ~R0, P1 ;  /* 0x000000ffff007224 */ /* 0x000fca00008e0e00 */
[----:B------:R-:W-:-:S04]  /*9780*/  SHF.R.S64 R5, R4, 0x1f, R0 ;  /* 0x0000001f04057819 */ /* 0x000fc80000001000 */
[----:B------:R-:W-:-:S04]  /*9790*/  IADD3 R216, P1, PT, R5, R216, RZ ;  /* 0x000000d805d87210 */ /* 0x000fc80007f3e0ff */
[----:B------:R-:W-:-:S09]  /*97a0*/  LEA.HI.X.SX32 R215, R0, R215, 0x1, P1 ;  /* 0x000000d700d77211 */ /* 0x000fd200008f0eff */
.L_x_2005:
        /* <DEDUP_REMOVED lines=37> */
.L_x_2003:
[----:B-1----:R-:W-:Y:S01]  /*9a00*/  FMNMX3.FTZ R5, R132, R156, R46, !PT ;  /* 0x0000009c84057276 */ /* 0x002fe2000781002e */
[----:B------:R-:W1:Y:S01]  /*9a10*/  LDCU UR4, c[0x0][0x45c] ;  /* 0x00008b80ff0477ac */ /* 0x000e620008000800 */
[----:B------:R-:W-:Y:S01]  /*9a20*/  FMNMX3.FTZ R7, R3, R42, R24, !PT ;  /* 0x0000002a03077276 */ /* 0x000fe20007810018 */
[----:B------:R-:W-:Y:S01]  /*9a30*/  LDSM.16.MT88.4 R12, [R210+0xc000] ;  /* 0x00c00000d20c783b */ /* 0x000fe20000004200 */
        /* <DEDUP_REMOVED lines=32> */
[----:B------:R-:W-:Y:S02]  /*9c40*/  SEL R25, R139, 0xffffffe0, !P2 ;  /* 0xffffffe08b197807 */ /* 0x000fe40005000000 */
[----:B------:R-:W-:Y:S01]  /*9c50*/  IADD3 R225, PT, PT, R2, -0x3, RZ ;  /* 0xfffffffd02e17810 */ /* 0x000fe20007ffe0ff */
[----:B------:R-:W3:Y:S01]  /*9c60*/  SHFL.BFLY PT, R0, R7, 0x2, 0x1f ;  /* 0x0c401f0007007f89 */ /* 0x000ee200000e0000 */
[----:B--2---:R-:W-:-:S02]  /*9c70*/  FMNMX.FTZ R5, R4, R5, !PT ;  /* 0x0000000504057209 */ /* 0x004fc40007810000 */
[----:B---3--:R-:W-:-:S03]  /*9c80*/  FMNMX.FTZ R0, R7, R0, !PT ;  /* 0x0000000007007209 */ /* 0x008fc60007810000 */
[----:B------:R-:W2:Y:S04]  /*9c90*/  SHFL.BFLY PT, R158, R5, 0x1, 0x1f ;  /* 0x0c201f00059e7f89 */ /* 0x000ea800000e0000 */
        /* <DEDUP_REMOVED lines=12> */
[----:B------:R-:W-:Y:S01]  /*9d60*/  FMUL.FTZ R161, R5, UR4 ;  /* 0x0000000405a17c20 */ /* 0x000fe20008410000 */
[--C-:B------:R-:W-:Y:S01]  /*9d70*/  FFMA.FTZ R156, R156, UR4, -R155.reuse ;  /* 0x000000049c9c7c23 */ /* 0x100fe2000801089b */
[----:B------:R-:W-:Y:S01]  /*9d80*/  FADD.FTZ R4, R3, -R4 ;  /* 0x8000000403047221 */ /* 0x000fe20000010000 */
[--C-:B------:R-:W-:Y:S01]  /*9d90*/  FFMA.FTZ R154, R46, UR4, -R155.reuse ;  /* 0x000000042e9a7c23 */ /* 0x100fe2000801089b */
[--C-:B------:R-:W-:Y:S01]  /*9da0*/  FFMA.FTZ R153, R48, UR4, -R155.reuse ;  /* 0x0000000430997c23 */ /* 0x100fe2000801089b */
[----:B------:R-:W-:Y:S01]  /*9db0*/  FFMA.FTZ R152, R50, UR4, -R155 ;  /* 0x0000000432987c23 */ /* 0x000fe2000801089b */
[----:B------:R-:W1:Y:S01]  /*9dc0*/  MUFU.EX2 R161, R161 ;  /* 0x000000a100a17308 */ /* 0x000e620000000800 */
[--C-:B------:R-:W-:Y:S01]  /*9dd0*/  FFMA.FTZ R134, R42, UR4, -R135.reuse ;  /* 0x000000042a867c23 */ /* 0x100fe20008010887 */
[--C-:B------:R-:W-:Y:S01]  /*9de0*/  FFMA.FTZ R0, R24, UR4, -R135.reuse ;  /* 0x0000000418007c23 */ /* 0x100fe20008010887 */
[--C-:B------:R-:W-:Y:S01]  /*9df0*/  FFMA.FTZ R159, R34, UR4, -R135.reuse ;  /* 0x00000004229f7c23 */ /* 0x100fe20008010887 */
[----:B------:R-:W-:Y:S01]  /*9e00*/  FMUL.FTZ R160, R4, UR4 ;  /* 0x0000000404a07c20 */ /* 0x000fe20008410000 */
[--C-:B------:R-:W-:Y:S01]  /*9e10*/  FFMA.FTZ R32, R32, UR4, -R135.reuse ;  /* 0x0000000420207c23 */ /* 0x100fe20008010887 */
[----:B------:R-:W-:Y:S01]  /*9e20*/  MUFU.EX2 R156, R156 ;  /* 0x0000009c009c7308 */ /* 0x000fe20000000800 */
[----:B------:R-:W-:Y:S01]  /*9e30*/  LDSM.16.MT88.4 R44, [R210+0x10000] ;  /* 0x01000000d22c783b */ /* 0x000fe20000004200 */
[----:B------:R-:W-:Y:S01]  /*9e40*/  IADD3 R3, PT, PT, R25, R210, RZ ;  /* 0x000000d219037210 */ /* 0x000fe20007ffe0ff */
[----:B------:R-:W-:Y:S01]  /*9e50*/  FFMA.FTZ R232, R232, UR4, -R135 ;  /* 0x00000004e8e87c23 */ /* 0x000fe20008010887 */
[----:B------:R-:W2:Y:S01]  /*9e60*/  MUFU.EX2 R154, R154 ;  /* 0x0000009a009a7308 */ /* 0x000ea20000000800 */
[--C-:B------:R-:W-:Y:S01]  /*9e70*/  FFMA.FTZ R165, R228, UR4, -R155.reuse ;  /* 0x00000004e4a57c23 */ /* 0x100fe2000801089b */
[--C-:B------:R-:W-:Y:S01]  /*9e80*/  FFMA.FTZ R178, R226, UR4, -R155.reuse ;  /* 0x00000004e2b27c23 */ /* 0x100fe2000801089b */
[----:B------:R-:W-:Y:S01]  /*9e90*/  LDSM.16.MT88.4 R20, [R3+0xc000] ;  /* 0x00c000000314783b */ /* 0x000fe20000004200 */
[-C--:B-1----:R-:W-:Y:S01]  /*9ea0*/  FMUL.FTZ R8, R128, R161.reuse ;  /* 0x000000a180087220 */ /* 0x082fe20000410000 */
[----:B------:R-:W-:Y:S01]  /*9eb0*/  IADD3 R128, PT, PT, R210, 0xc040, RZ ;  /* 0x0000c040d2807810 */ /* 0x000fe20007ffe0ff */
[----:B------:R-:W-:Y:S01]  /*9ec0*/  MUFU.EX2 R153, R153 ;  /* 0x0000009900997308 */ /* 0x000fe20000000800 */
[----:B------:R-:W-:Y:S01]  /*9ed0*/  @P0 IADD3 R128, PT, PT, R227, -0x40, RZ ;  /* 0xffffffc0e3800810 */ /* 0x000fe20007ffe0ff */
[-C--:B------:R-:W-:Y:S01]  /*9ee0*/  FMUL.FTZ R24, R112, R161.reuse ;  /* 0x000000a170187220 */ /* 0x080fe20000410000 */
[----:B------:R-:W-:Y:S01]  /*9ef0*/  LDSM.16.MT88.4 R52, [R3+0x10000] ;  /* 0x010000000334783b */ /* 0x000fe20000004200 */
[----:B------:R-:W1:Y:S01]  /*9f00*/  MUFU.EX2 R152, R152 ;  /* 0x0000009800987308 */ /* 0x000e620000000800 */
[----:B------:R-:W-:Y:S01]  /*9f10*/  IADD3 R162, PT, PT, R25, R128, RZ ;  /* 0x0000008019a27210 */ /* 0x000fe20007ffe0ff */
[-C--:B------:R-:W-:Y:S01]  /*9f20*/  FMUL.FTZ R25, R113, R161.reuse ;  /* 0x000000a171197220 */ /* 0x080fe20000410000 */
[----:B------:R-:W3:Y:S01]  /*9f30*/  LDSM.16.MT88.4 R28, [R128] ;  /* 0x00000000801c783b */ /* 0x000ee20000004200 */
[----:B------:R-:W-:Y:S01]  /*9f40*/  MUFU.EX2 R134, R134 ;  /* 0x0000008600867308 */ /* 0x000fe20000000800 */
[----:B--2---:R-:W-:Y:S01]  /*9f50*/  F2FP.BF16.F32.PACK_AB R4, R154, R156 ;  /* 0x0000009c9a04723e */ /* 0x004fe200000010ff */
[-C--:B------:R-:W-:Y:S01]  /*9f60*/  FMUL.FTZ R40, R96, R161.reuse ;  /* 0x000000a160287220 */ /* 0x080fe20000410000 */
[----:B------:R-:W2:Y:S01]  /*9f70*/  LDSM.16.MT88.4 R36, [R162] ;  /* 0x00000000a224783b */ /* 0x000ea20000004200 */
[----:B------:R-:W4:Y:S01]  /*9f80*/  MUFU.EX2 R0, R0 ;  /* 0x0000000000007308 */ /* 0x000f220000000800 */
[-C--:B------:R-:W-:Y:S01]  /*9f90*/  FMUL.FTZ R41, R97, R161.reuse ;  /* 0x000000a161297220 */ /* 0x080fe20000410000 */
[-C--:B------:R-:W-:Y:S01]  /*9fa0*/  FMUL.FTZ R108, R108, R161.reuse ;  /* 0x000000a16c6c7220 */ /* 0x080fe20000410000 */
[----:B------:R-:W5:Y:S01]  /*9fb0*/  LDSM.16.MT88.4 R60, [R128+0x4000] ;  /* 0x00400000803c783b */ /* 0x000f620000004200 */
[----:B------:R4:W-:Y:S01]  /*9fc0*/  MUFU.EX2 R132, R32 ;  /* 0x0000002000847308 */ /* 0x0009e20000000800 */
[----:B------:R-:W-:Y:S01]  /*9fd0*/  FMUL.FTZ R109, R109, R161 ;  /* 0x000000a16d6d7220 */ /* 0x000fe20000410000 */
[----:B-1----:R-:W-:Y:S01]  /*9fe0*/  F2FP.BF16.F32.PACK_AB R6, R152, R153 ;  /* 0x000000999806723e */ /* 0x002fe200000010ff */
[-C--:B------:R-:W-:Y:S01]  /*9ff0*/  FMUL.FTZ R33, R105, R161.reuse ;  /* 0x000000a169217220 */ /* 0x080fe20000410000 */
[----:B------:R-:W1:Y:S01]  /*a000*/  MUFU.EX2 R159, R159 ;  /* 0x0000009f009f7308 */ /* 0x000e620000000800 */
[-C--:B------:R-:W-:Y:S01]  /*a010*/  FMUL.FTZ R100, R100, R161.reuse ;  /* 0x000000a164647220 */ /* 0x080fe20000410000 */
[-C--:B------:R-:W-:Y:S01]  /*a020*/  FMUL.FTZ R101, R101, R161.reuse ;  /* 0x000000a165657220 */ /* 0x080fe20000410000 */
[-C--:B------:R-:W-:Y:S01]  /*a030*/  FMUL.FTZ R56, R80, R161.reuse ;  /* 0x000000a150387220 */ /* 0x080fe20000410000 */
[----:B------:R-:W1:Y:S01]  /*a040*/  MUFU.EX2 R160, R160 ;  /* 0x000000a000a07308 */ /* 0x000e620000000800 */
[-C--:B------:R-:W-:Y:S01]  /*a050*/  FMUL.FTZ R57, R81, R161.reuse ;  /* 0x000000a151397220 */ /* 0x080fe20000410000 */
[----:B----4-:R-:W-:Y:S01]  /*a060*/  F2FP.BF16.F32.PACK_AB R5, R0, R134 ;  /* 0x000000860005723e */ /* 0x010fe200000010ff */
[-C--:B------:R-:W-:Y:S01]  /*a070*/  FMUL.FTZ R76, R76, R161.reuse ;  /* 0x000000a14c4c7220 */ /* 0x080fe20000410000 */
[-C--:B------:R-:W-:Y:S01]  /*a080*/  FMUL.FTZ R77, R77, R161.reuse ;  /* 0x000000a14d4d7220 */ /* 0x080fe20000410000 */
[-C--:B------:R-:W-:Y:S01]  /*a090*/  FMUL.FTZ R92, R92, R161.reuse ;  /* 0x000000a15c5c7220 */ /* 0x080fe20000410000 */
[-C--:B------:R-:W-:Y:S01]  /*a0a0*/  FMUL.FTZ R32, R104, R161.reuse ;  /* 0x000000a168207220 */ /* 0x080fe20000410000 */
[----:B------:R-:W-:Y:S01]  /*a0b0*/  FFMA.FTZ R104, R66, UR4, -R155 ;  /* 0x0000000442687c23 */ /* 0x000fe2000801089b */
[-C--:B------:R-:W-:Y:S01]  /*a0c0*/  FMUL.FTZ R93, R93, R161.reuse ;  /* 0x000000a15d5d7220 */ /* 0x080fe20000410000 */
[----:B------:R-:W-:Y:S01]  /*a0d0*/  FFMA.FTZ R105, R248, UR4, -R135 ;  /* 0x00000004f8697c23 */ /* 0x000fe20008010887 */
[----:B-1----:R-:W-:Y:S01]  /*a0e0*/  F2FP.BF16.F32.PACK_AB R7, R159, R132 ;  /* 0x000000849f07723e */ /* 0x002fe200000010ff */
[-C--:B------:R-:W-:Y:S01]  /*a0f0*/  FMUL.FTZ R9, R129, R161.reuse ;  /* 0x000000a181097220 */ /* 0x080fe20000410000 */
[-C--:B------:R-:W-:Y:S01]  /*a100*/  FMUL.FTZ R16, R120, R161.reuse ;  /* 0x000000a178107220 */ /* 0x080fe20000410000 */
[----:B------:R-:W-:Y:S01]  /*a110*/  MUFU.EX2 R104, R104 ;  /* 0x0000006800687308 */ /* 0x000fe20000000800 */
[-C--:B------:R-:W-:Y:S01]  /*a120*/  FMUL.FTZ R26, R114, R160.reuse ;  /* 0x000000a0721a7220 */ /* 0x080fe20000410000 */
[-C--:B------:R-:W-:Y:S01]  /*a130*/  FMUL.FTZ R27, R115, R160.reuse ;  /* 0x000000a0731b7220 */ /* 0x080fe20000410000 */
[-C--:B------:R-:W-:Y:S01]  /*a140*/  FMUL.FTZ R42, R98, R160.reuse ;  /* 0x000000a0622a7220 */ /* 0x080fe20000410000 */
[-C--:B------:R-:W-:Y:S01]  /*a150*/  FMUL.FTZ R43, R99, R160.reuse ;  /* 0x000000a0632b7220 */ /* 0x080fe20000410000 */
[-C--:B------:R-:W-:Y:S01]  /*a160*/  FMUL.FTZ R110, R110, R160.reuse ;  /* 0x000000a06e6e7220 */ /* 0x080fe20000410000 */
[-C--:B------:R-:W-:Y:S01]  /*a170*/  FMUL.FTZ R111, R111, R160.reuse ;  /* 0x000000a06f6f7220 */ /* 0x080fe20000410000 */
[----:B------:R-:W1:Y:S01]  /*a180*/  LDSM.16.MT88.4 R96, [R162+0x4000] ;  /* 0x00400000a260783b */ /* 0x000e620000004200 */
[-C--:B------:R-:W-:Y:S01]  /*a190*/  FMUL.FTZ R34, R106, R160.reuse ;  /* 0x000000a06a227220 */ /* 0x080fe20000410000 */
[-C--:B------:R-:W-:Y:S01]  /*a1a0*/  FMUL.FTZ R35, R107, R160.reuse ;  /* 0x000000a06b237220 */ /* 0x080fe20000410000 */
[C---:B---3--:R-:W-:Y:S01]  /*a1b0*/  HMMA.16816.F32.BF16 R24, R4.reuse, R28, R24 ;  /* 0x0000001c0418723c */ /* 0x048fe20000041818 */
[-C--:B------:R-:W-:Y:S01]  /*a1c0*/  FMUL.FTZ R102, R102, R160.reuse ;  /* 0x000000a066667220 */ /* 0x080fe20000410000 */
[-C--:B------:R-:W-:Y:S01]  /*a1d0*/  FMUL.FTZ R103, R103, R160.reuse ;  /* 0x000000a067677220 */ /* 0x080fe20000410000 */
[--C-:B------:R-:W-:Y:S01]  /*a1e0*/  FFMA.FTZ R106, R67, UR4, -R155.reuse ;  /* 0x00000004436a7c23 */ /* 0x100fe2000801089b */
[--C-:B------:R-:W-:Y:S01]  /*a1f0*/  FFMA.FTZ R107, R65, UR4, -R155.reuse ;  /* 0x00000004416b7c23 */ /* 0x100fe2000801089b */
[-C--:B------:R-:W-:Y:S01]  /*a200*/  FMUL.FTZ R58, R82, R160.reuse ;  /* 0x000000a0523a7220 */ /* 0x080fe20000410000 */
[-C--:B------:R-:W-:Y:S01]  /*a210*/  FMUL.FTZ R59, R83, R160.reuse ;  /* 0x000000a0533b7220 */ /* 0x080fe20000410000 */
[-C--:B------:R-:W-:Y:S01]  /*a220*/  FMUL.FTZ R78, R78, R160.reuse ;  /* 0x000000a04e4e7220 */ /* 0x080fe20000410000 */
[C---:B------:R-:W-:Y:S01]  /*a230*/  HMMA.16816.F32.BF16 R28, R4.reuse, R30, R108 ;  /* 0x0000001e041c723c */ /* 0x040fe2000004186c */
[----:B------:R-:W-:Y:S01]  /*a240*/  FFMA.FTZ R111, R64, UR4, -R155 ;  /* 0x00000004406f7c23 */ /* 0x000fe2000801089b */
[-C--:B------:R-:W-:Y:S01]  /*a250*/  FMUL.FTZ R79, R79, R160.reuse ;  /* 0x000000a04f4f7220 */ /* 0x080fe20000410000 */
[----:B------:R-:W3:Y:S01]  /*a260*/  LDSM.16.MT88.4 R64, [R210+0x10800] ;  /* 0x01080000d240783b */ /* 0x000ee20000004200 */
[-C--:B------:R-:W-:Y:S01]  /*a270*/  FMUL.FTZ R94, R94, R160.reuse ;  /* 0x000000a05e5e7220 */ /* 0x080fe20000410000 */
[-C--:B------:R-:W-:Y:S01]  /*a280*/  FMUL.FTZ R95, R95, R160.reuse ;  /* 0x000000a05f5f7220 */ /* 0x080fe20000410000 */
[--C-:B------:R-:W-:Y:S01]  /*a290*/  FFMA.FTZ R110, R252, UR4, -R135.reuse ;  /* 0x00000004fc6e7c23 */ /* 0x100fe20008010887 */
[--C-:B------:R-:W-:Y:S01]  /*a2a0*/  FFMA.FTZ R109, R246, UR4, -R135.reuse ;  /* 0x00000004f66d7c23 */ /* 0x100fe20008010887 */
[C---:B--2---:R-:W-:Y:S01]  /*a2b0*/  HMMA.16816.F32.BF16 R32, R4.reuse, R36, R32 ;  /* 0x000000240420723c */ /* 0x044fe20000041820 */
[--C-:B------:R-:W-:Y:S01]  /*a2c0*/  FFMA.FTZ R108, R250, UR4, -R135.reuse ;  /* 0x00000004fa6c7c23 */ /* 0x100fe20008010887 */
        /* <DEDUP_REMOVED lines=8> */
[-C--:B------:R-:W-:Y:S01]  /*a350*/  FMUL.FTZ R101, R69, R161.reuse ;  /* 0x000000a145657220 */ /* 0x080fe20000410000 */
[-C--:B------:R-:W-:Y:S01]  /*a360*/  FMUL.FTZ R102, R70, R160.reuse ;  /* 0x000000a046667220 */ /* 0x080fe20000410000 */
[-C--:B------:R-:W-:Y:S01]  /*a370*/  FMUL.FTZ R103, R71, R160.reuse ;  /* 0x000000a047677220 */ /* 0x080fe20000410000 */
[----:B------:R-:W-:Y:S01]  /*a380*/  MUFU.EX2 R107, R107 ;  /* 0x0000006b006b7308 */ /* 0x000fe20000000800 */
[----:B------:R-:W4:Y:S01]  /*a390*/  LDSM.16.MT88.4 R68, [R128+0x4800] ;  /* 0x004800008044783b */ /* 0x000f220000004200 */
[-C--:B------:R-:W-:Y:S01]  /*a3a0*/  FMUL.FTZ R19, R123, R160.reuse ;  /* 0x000000a07b137220 */ /* 0x080fe20000410000 */
[C---:B-----5:R-:W-:Y:S01]  /*a3b0*/  HMMA.16816.F32.BF16 R56, R4.reuse, R60, R56 ;  /* 0x0000003c0438723c */ /* 0x060fe20000041838 */
[----:B------:R-:W-:Y:S01]  /*a3c0*/  MUFU.EX2 R110, R110 ;  /* 0x0000006e006e7308 */ /* 0x000fe20000000800 */
[-C--:B------:R-:W-:Y:S01]  /*a3d0*/  FMUL.FTZ R48, R88, R161.reuse ;  /* 0x000000a158307220 */ /* 0x080fe20000410000 */
[-C--:B------:R-:W-:Y:S01]  /*a3e0*/  FMUL.FTZ R49, R89, R161.reuse ;  /* 0x000000a159317220 */ /* 0x080fe20000410000 */
[-C--:B------:R-:W-:Y:S01]  /*a3f0*/  FMUL.FTZ R50, R90, R160.reuse ;  /* 0x000000a05a327220 */ /* 0x080fe20000410000 */
[----:B------:R-:W5:Y:S01]  /*a400*/  MUFU.EX2 R109, R109 ;  /* 0x0000006d006d7308 */ /* 0x000f620000000800 */
[-C--:B------:R-:W-:Y:S01]  /*a410*/  FMUL.FTZ R51, R91, R160.reuse ;  /* 0x000000a05b337220 */ /* 0x080fe20000410000 */
[-C--:B------:R-:W-:Y:S01]  /*a420*/  FMUL.FTZ R124, R124, R161.reuse ;  /* 0x000000a17c7c7220 */ /* 0x080fe20000410000 */
[C---:B------:R-:W-:Y:S01]  /*a430*/  HMMA.16816.F32.BF16 R60, R4.reuse, R62, R76 ;  /* 0x0000003e043c723c */ /* 0x040fe2000004184c */
[----:B------:R-:W4:Y:S01]  /*a440*/  LDSM.16.MT88.4 R76, [R162+0x800] ;  /* 0x00080000a24c783b */ /* 0x000f220000004200 */
[----:B------:R-:W-:Y:S01]  /*a450*/  MUFU.EX2 R108, R108 ;  /* 0x0000006c006c7308 */ /* 0x000fe20000000800 */
[-C--:B------:R-:W-:Y:S01]  /*a460*/  FMUL.FTZ R125, R125, R161.reuse ;  /* 0x000000a17d7d7220 */ /* 0x080fe20000410000 */
[-C--:B------:R-:W-:Y:S01]  /*a470*/  FMUL.FTZ R126, R126, R160.reuse ;  /* 0x000000a07e7e7220 */ /* 0x080fe20000410000 */
[-C--:B------:R-:W-:Y:S01]  /*a480*/  FMUL.FTZ R127, R127, R160.reuse ;  /* 0x000000a07f7f7220 */ /* 0x080fe20000410000 */
[----:B------:R-:W3:Y:S01]  /*a490*/  MUFU.EX2 R105, R105 ;  /* 0x0000006900697308 */ /* 0x000ee20000000800 */
        /* <DEDUP_REMOVED lines=14> */
[----:B------:R-:W4:Y:S01]  /*a580*/  LDSM.16.MT88.4 R80, [R128+0x800] ;  /* 0x000800008050783b */ /* 0x000f220000004200 */
[--C-:B------:R-:W-:Y:S01]  /*a590*/  FFMA.FTZ R130, R234, UR4, -R135.reuse ;  /* 0x00000004ea827c23 */ /* 0x100fe20008010887 */
[--C-:B------:R-:W-:Y:S01]  /*a5a0*/  FFMA.FTZ R131, R238, UR4, -R135.reuse ;  /* 0x00000004ee837c23 */ /* 0x100fe20008010887 */
[C---:B------:R-:W-:Y:S01]  /*a5b0*/  HMMA.16816.F32.BF16 R8, R4.reuse, R12, R8 ;  /* 0x0000000c0408723c */ /* 0x040fe20000041808 */
[----:B------:R-:W4:Y:S01]  /*a5c0*/  LDSM.16.MT88.4 R88, [R210+0xc800] ;  /* 0x00c80000d258783b */ /* 0x000f220000004200 */
[----:B------:R-:W-:Y:S01]  /*a5d0*/  FFMA.FTZ R129, R164, UR4, -R135 ;  /* 0x00000004a4817c23 */ /* 0x000fe20008010887 */
[--C-:B------:R-:W-:Y:S01]  /*a5e0*/  FFMA.FTZ R176, R230, UR4, -R155.reuse ;  /* 0x00000004e6b07c23 */ /* 0x100fe2000801089b */
[----:B------:R-:W-:Y:S01]  /*a5f0*/  MUFU.EX2 R130, R130 ;  /* 0x0000008200827308 */ /* 0x000fe20000000800 */
[----:B------:R-:W4:Y:S01]  /*a600*/  LDSM.16.MT88.4 R92, [R3+0x10800] ;  /* 0x01080000035c783b */ /* 0x000f220000004200 */
[----:B------:R-:W-:Y:S01]  /*a610*/  FFMA.FTZ R163, R224, UR4, -R155 ;  /* 0x00000004e0a37c23 */ /* 0x000fe2000801089b */
[--C-:B------:R-:W-:Y:S01]  /*a620*/  FFMA.FTZ R188, R188, UR4, -R135.reuse ;  /* 0x00000004bcbc7c23 */ /* 0x100fe20008010887 */
[C---:B------:R-:W-:Y:S01]  /*a630*/  HMMA.16816.F32.BF16 R16, R4.reuse, R20, R16 ;  /* 0x000000140410723c */ /* 0x040fe20000041810 */
[----:B------:R-:W-:Y:S01]  /*a640*/  MUFU.EX2 R131, R131 ;  /* 0x0000008300837308 */ /* 0x000fe20000000800 */
[--C-:B------:R-:W-:Y:S01]  /*a650*/  FFMA.FTZ R169, R212, UR4, -R135.reuse ;  /* 0x00000004d4a97c23 */ /* 0x100fe20008010887 */
[--C-:B------:R-:W-:Y:S01]  /*a660*/  FFMA.FTZ R167, R206, UR4, -R135.reuse ;  /* 0x00000004cea77c23 */ /* 0x100fe20008010887 */
[----:B------:R-:W-:Y:S01]  /*a670*/  FFMA.FTZ R184, R184, UR4, -R135 ;  /* 0x00000004b8b87c23 */ /* 0x000fe20008010887 */
[----:B------:R-:W-:Y:S01]  /*a680*/  MUFU.EX2 R164, R232 ;  /* 0x000000e800a47308 */ /* 0x000fe20000000800 */
[--C-:B------:R-:W-:Y:S01]  /*a690*/  FFMA.FTZ R171, R200, UR4, -R155.reuse ;  /* 0x00000004c8ab7c23 */ /* 0x100fe2000801089b */
[----:B------:R-:W-:Y:S01]  /*a6a0*/  FFMA.FTZ R173, R198, UR4, -R155 ;  /* 0x00000004c6ad7c23 */ /* 0x000fe2000801089b */
[C---:B------:R-:W-:Y:S01]  /*a6b0*/  HMMA.16816.F32.BF16 R48, R4.reuse, R52, R48 ;  /* 0x000000340430723c */ /* 0x040fe20000041830 */
[----:B------:R-:W-:Y:S01]  /*a6c0*/  MUFU.EX2 R129, R129 ;  /* 0x0000008100817308 */ /* 0x000fe20000000800 */
[--C-:B------:R-:W-:Y:S01]  /*a6d0*/  FFMA.FTZ R177, R194, UR4, -R135.reuse ;  /* 0x00000004c2b17c23 */ /* 0x100fe20008010887 */
[----:B------:R-:W-:Y:S01]  /*a6e0*/  FFMA.FTZ R175, R190, UR4, -R135 ;  /* 0x00000004beaf7c23 */ /* 0x000fe20008010887 */
[--C-:B------:R-:W-:Y:S01]  /*a6f0*/  FFMA.FTZ R202, R202, UR4, -R155.reuse ;  /* 0x00000004caca7c23 */ /* 0x100fe2000801089b */
[----:B------:R-:W-:Y:S01]  /*a700*/  MUFU.EX2 R165, R165 ;  /* 0x000000a500a57308 */ /* 0x000fe20000000800 */
[----:B------:R-:W-:Y:S01]  /*a710*/  FFMA.FTZ R204, R204, UR4, -R155 ;  /* 0x00000004cccc7c23 */ /* 0x000fe2000801089b */
[----:B------:R-:W-:Y:S01]  /*a720*/  FFMA.FTZ R196, R196, UR4, -R135 ;  /* 0x00000004c4c47c23 */ /* 0x000fe20008010887 */
        /* <DEDUP_REMOVED lines=13> */
[----:B------:R-:W4:Y:S01]  /*a800*/  MUFU.EX2 R124, R124 ;  /* 0x0000007c007c7308 */ /* 0x000f220000000800 */
[----:B------:R-:W-:Y:S01]  /*a810*/  FFMA.FTZ R174, R174, UR4, -R155 ;  /* 0x00000004aeae7c23 */ /* 0x000fe2000801089b */
[--C-:B------:R-:W-:Y:S01]  /*a820*/  FFMA.FTZ R112, R172, UR4, -R135.reuse ;  /* 0x00000004ac707c23 */ /* 0x100fe20008010887 */
[C---:B------:R-:W-:Y:S01]  /*a830*/  HMMA.16816.F32.BF16 R52, R4.reuse, R54, R84 ;  /* 0x000000360434723c */ /* 0x040fe20000041854 */
[----:B------:R-:W-:Y:S01]  /*a840*/  LDSM.16.MT88.4 R84, [R3+0xc800] ;  /* 0x00c800000354783b */ /* 0x000fe20000004200 */
[----:B------:R-:W-:Y:S01]  /*a850*/  MUFU.EX2 R126, R126 ;  /* 0x0000007e007e7308 */ /* 0x000fe20000000800 */
[----:B------:R-:W-:Y:S01]  /*a860*/  FFMA.FTZ R168, R168, UR4, -R135 ;  /* 0x00000004a8a87c23 */ /* 0x000fe20008010887 */
[----:B------:R-:W-:Y:S01]  /*a870*/  FFMA.FTZ R161, R233, R161, R156 ;  /* 0x000000a1e9a17223 */ /* 0x000fe2000001009c */
[----:B------:R-:W-:Y:S01]  /*a880*/  FFMA.FTZ R231, R231, R160, R134 ;  /* 0x000000a0e7e77223 */ /* 0x000fe20000010086 */
[----:B------:R-:W4:Y:S01]  /*a890*/  MUFU.EX2 R125, R125 ;  /* 0x0000007d007d7308 */ /* 0x000f220000000800 */
[----:B------:R-:W-:Y:S01]  /*a8a0*/  FFMA.FTZ R114, R143, UR4, -R155 ;  /* 0x000000048f727c23 */ /* 0x000fe2000801089b */
[C---:B-1----:R-:W-:Y:S01]  /*a8b0*/  HMMA.16816.F32.BF16 R72, R4.reuse, R96, R72 ;  /* 0x000000600448723c */ /* 0x042fe20000041848 */
[----:B--2---:R-:W-:Y:S01]  /*a8c0*/  F2FP.BF16.F32.PACK_AB R96, R106, R111 ;  /* 0x0000006f6a60723e */ /* 0x004fe200000010ff */
[----:B------:R-:W-:Y:S01]  /*a8d0*/  MUFU.EX2 R176, R176 ;  /* 0x000000b000b07308 */ /* 0x000fe20000000800 */
[----:B-----5:R-:W-:Y:S01]  /*a8e0*/  F2FP.BF16.F32.PACK_AB R97, R109, R110 ;  /* 0x0000006e6d61723e */ /* 0x020fe200000010ff */
[----:B------:R-:W-:Y:S01]  /*a8f0*/  FADD.FTZ R154, R154, R161 ;  /* 0x000000a19a9a7221 */ /* 0x000fe20000010000 */
[----:B------:R-:W-:Y:S01]  /*a900*/  FADD.FTZ R231, R0, R231 ;  /* 0x000000e700e77221 */ /* 0x000fe20000010000 */
[----:B------:R-:W-:Y:S01]  /*a910*/  MUFU.EX2 R163, R163 ;  /* 0x000000a300a37308 */ /* 0x000fe20000000800 */
[--C-:B------:R-:W-:Y:S01]  /*a920*/  FFMA.FTZ R113, R140, UR4, -R135.reuse ;  /* 0x000000048c717c23 */ /* 0x100fe20008010887 */
[----:B------:R-:W-:Y:S01]  /*a930*/  HMMA.16816.F32.BF16 R4, R4, R98, R100 ;  /* 0x000000620404723c */ /* 0x000fe20000041864 */
[----:B------:R-:W-:Y:S01]  /*a940*/  F2FP.BF16.F32.PACK_AB R98, R104, R107 ;  /* 0x0000006b6862723e */ /* 0x000fe200000010ff */
[----:B------:R-:W-:Y:S01]  /*a950*/  LDSM.16.MT88.4 R100, [R128+0x5800] ;  /* 0x005800008064783b */ /* 0x000fe20000004200 */
[----:B---3--:R-:W-:Y:S01]  /*a960*/  F2FP.BF16.F32.PACK_AB R99, R105, R108 ;  /* 0x0000006c6963723e */ /* 0x008fe200000010ff */
[----:B------:R-:W-:Y:S01]  /*a970*/  MUFU.EX2 R188, R188 ;  /* 0x000000bc00bc7308 */ /* 0x000fe20000000800 */
[----:B------:R-:W-:Y:S01]  /*a980*/  FADD.FTZ R153, R153, R154 ;  /* 0x0000009a99997221 */ /* 0x000fe20000010000 */
[--C-:B------:R-:W-:Y:S01]  /*a990*/  FFMA.FTZ R143, R141, UR4, -R135.reuse ;  /* 0x000000048d8f7c23 */ /* 0x100fe20008010887 */
[----:B------:R-:W-:Y:S01]  /*a9a0*/  FFMA.FTZ R140, R133, UR4, -R135 ;  /* 0x00000004858c7c23 */ /* 0x000fe20008010887 */
[----:B------:R-:W1:Y:S01]  /*a9b0*/  MUFU.EX2 R169, R169 ;  /* 0x000000a900a97308 */ /* 0x000e620000000800 */
[----:B------:R-:W-:Y:S01]  /*a9c0*/  FADD.FTZ R132, R132, R231 ;  /* 0x000000e784847221 */ /* 0x000fe20000010000 */
[C---:B------:R-:W-:Y:S01]  /*a9d0*/  HMMA.16816.F32.BF16 R40, R96.reuse, R64, R40 ;  /* 0x000000406028723c */ /* 0x040fe20000041828 */
[----:B------:R-:W-:Y:S01]  /*a9e0*/  FADD.FTZ R152, R152, R153 ;  /* 0x0000009998987221 */ /* 0x000fe20000010000 */
[----:B------:R-:W-:Y:S01]  /*a9f0*/  MUFU.EX2 R167, R167 ;  /* 0x000000a700a77308 */ /* 0x000fe20000000800 */
[----:B------:R-:W-:Y:S01]  /*aa00*/  FADD.FTZ R159, R159, R132 ;  /* 0x000000849f9f7221 */ /* 0x000fe20000010000 */
[----:B------:R-:W-:Y:S01]  /*aa10*/  LDSM.16.MT88.4 R116, [R3+0xf800] ;  /* 0x00f800000374783b */ /* 0x000fe20000004200 */
[----:B------:R-:W-:Y:S01]  /*aa20*/  FADD.FTZ R111, R111, R152 ;  /* 0x000000986f6f7221 */ /* 0x000fe20000010000 */
[----:B------:R-:W2:Y:S01]  /*aa30*/  MUFU.EX2 R184, R184 ;  /* 0x000000b800b87308 */ /* 0x000ea20000000800 */
[----:B------:R-:W-:Y:S01]  /*aa40*/  FADD.FTZ R110, R110, R159 ;  /* 0x0000009f6e6e7221 */ /* 0x000fe20000010000 */
[C---:B------:R-:W-:Y:S01]  /*aa50*/  HMMA.16816.F32.BF16 R44, R96.reuse, R66, R44 ;  /* 0x00000042602c723c */ /* 0x040fe2000004182c */
[----:B------:R-:W3:Y:S01]  /*aa60*/  LDSM.16.MT88.4 R64, [R162+0x4800] ;  /* 0x00480000a240783b */ /* 0x000ee20000004200 */
[----:B------:R-:W-:Y:S01]  /*aa70*/  MUFU.EX2 R200, R202 ;  /* 0x000000ca00c87308 */ /* 0x000fe20000000800 */
[----:B------:R-:W-:Y:S01]  /*aa80*/  FADD.FTZ R106, R106, R111 ;  /* 0x0000006f6a6a7221 */ /* 0x000fe20000010000 */
[----:B------:R-:W-:Y:S01]  /*aa90*/  FADD.FTZ R109, R109, R110 ;  /* 0x0000006e6d6d7221 */ /* 0x000fe20000010000 */
[----:B------:R-:W-:Y:S01]  /*aaa0*/  FFMA.FTZ R142, R142, UR4, -R155 ;  /* 0x000000048e8e7c23 */ /* 0x000fe2000801089b */
[----:B------:R-:W5:Y:S01]  /*aab0*/  MUFU.EX2 R171, R171 ;  /* 0x000000ab00ab7308 */ /* 0x000f620000000800 */
[----:B------:R-:W-:Y:S01]  /*aac0*/  FADD.FTZ R107, R107, R106 ;  /* 0x0000006a6b6b7221 */ /* 0x000fe20000010000 */
[C---:B----4-:R-:W-:Y:S01]  /*aad0*/  HMMA.16816.F32.BF16 R56, R96.reuse, R68, R56 ;  /* 0x000000446038723c */ /* 0x050fe20000041838 */
[----:B------:R-:W-:Y:S01]  /*aae0*/  FADD.FTZ R108, R108, R109 ;  /* 0x0000006d6c6c7221 */ /* 0x000fe20000010000 */
[----:B------:R-:W-:Y:S01]  /*aaf0*/  MUFU.EX2 R198, R204 ;  /* 0x000000cc00c67308 */ /* 0x000fe20000000800 */
[----:B------:R-:W-:Y:S01]  /*ab00*/  FADD.FTZ R104, R104, R107 ;  /* 0x0000006b68687221 */ /* 0x000fe20000010000 */
[----:B------:R-:W-:Y:S01]  /*ab10*/  FFMA.FTZ R147, R147, UR4, -R155 ;  /* 0x0000000493937c23 */ /* 0x000fe2000801089b */
[----:B------:R-:W-:Y:S01]  /*ab20*/  FADD.FTZ R105, R105, R108 ;  /* 0x0000006c69697221 */ /* 0x000fe20000010000 */
[----:B------:R-:W-:Y:S01]  /*ab30*/  MUFU.EX2 R173, R173 ;  /* 0x000000ad00ad7308 */ /* 0x000fe20000000800 */
[--C-:B------:R-:W-:Y:S01]  /*ab40*/  FFMA.FTZ R148, R148, UR4, -R135.reuse ;  /* 0x0000000494947c23 */ /* 0x100fe20008010887 */
[C---:B------:R-:W-:Y:S01]  /*ab50*/  HMMA.16816.F32.BF16 R60, R96.reuse, R70, R60 ;  /* 0x00000046603c723c */ /* 0x040fe2000004183c */
[----:B------:R-:W4:Y:S01]  /*ab60*/  LDSM.16.MT88.4 R68, [R210+0x11000] ;  /* 0x01100000d244783b */ /* 0x000f220000004200 */
[----:B------:R-:W-:Y:S01]  /*ab70*/  MUFU.EX2 R177, R177 ;  /* 0x000000b100b17308 */ /* 0x000fe20000000800 */
[--C-:B------:R-:W-:Y:S01]  /*ab80*/  FFMA.FTZ R136, R136, UR4, -R135.reuse ;  /* 0x0000000488887c23 */ /* 0x100fe20008010887 */
[--C-:B------:R-:W-:Y:S01]  /*ab90*/  FFMA.FTZ R149, R149, UR4, -R135.reuse ;  /* 0x0000000495957c23 */ /* 0x100fe20008010887 */
[----:B------:R-:W-:Y:S01]  /*aba0*/  MOV R132, R158 ;  /* 0x0000009e00847202 */ /* 0x000fe20000000f00 */
        /* <DEDUP_REMOVED lines=9> */
[----:B------:R2:W-:Y:S04]  /*ac40*/  MUFU.EX2 R170, R112 ;  /* 0x0000007000aa7308 */ /* 0x0005e80000000800 */
[----:B------:R-:W-:Y:S02]  /*ac50*/  MUFU.EX2 R183, R183 ;  /* 0x000000b700b77308 */ /* 0x000fe40000000800 */
[C---:B------:R-:W-:Y:S01]  /*ac60*/  HMMA.16816.F32.BF16 R28, R96.reuse, R82, R28 ;  /* 0x00000052601c723c */ /* 0x040fe2000004181c */
[----:B------:R-:W5:Y:S01]  /*ac70*/  LDSM.16.MT88.4 R80, [R162+0x1000] ;  /* 0x00100000a250783b */ /* 0x000f620000004200 */
[----:B------:R-:W-:Y:S04]  /*ac80*/  MUFU.EX2 R166, R168 ;  /* 0x000000a800a67308 */ /* 0x000fe80000000800 */
[----:B------:R-:W-:Y:S02]  /*ac90*/  MUFU.EX2 R185, R185 ;  /* 0x000000b900b97308 */ /* 0x000fe40000000800 */
[C---:B------:R-:W-:Y:S01]  /*aca0*/  HMMA.16816.F32.BF16 R8, R96.reuse, R88, R8 ;  /* 0x000000586008723c */ /* 0x040fe20000041808 */
[----:B--2---:R-:W-:Y:S01]  /*acb0*/  FFMA.FTZ R112, R138, UR4, -R135 ;  /* 0x000000048a707c23 */ /* 0x004fe20008010887 */
        /* <DEDUP_REMOVED lines=13> */
[----:B---3--:R-:W-:Y:S01]  /*ad90*/  HMMA.16816.F32.BF16 R72, R96, R64, R72 ;  /* 0x000000406048723c */ /* 0x008fe20000041848 */
[----:B------:R-:W-:Y:S01]  /*ada0*/  F2FP.BF16.F32.PACK_AB R64, R124, R127 ;  /* 0x0000007f7c40723e */ /* 0x000fe200000010ff */
[----:B------:R-:W-:Y:S01]  /*adb0*/  FADD.FTZ R127, R127, R104 ;  /* 0x000000687f7f7221 */ /* 0x000fe20000010000 */
[----:B------:R-:W-:Y:S01]  /*adc0*/  F2FP.BF16.F32.PACK_AB R65, R131, R130 ;  /* 0x000000828341723e */ /* 0x000fe200000010ff */
[----:B------:R-:W-:Y:S01]  /*add0*/  FADD.FTZ R130, R130, R105 ;  /* 0x0000006982827221 */ /* 0x000fe20000010000 */
[----:B------:R-:W-:Y:S01]  /*ade0*/  MUFU.EX2 R136, R136 ;  /* 0x0000008800887308 */ /* 0x000fe20000000800 */
[----:B------:R-:W-:-:S02]  /*adf0*/  FADD.FTZ R127, R124, R127 ;  /* 0x0000007f7c7f7221 */ /* 0x000fc40000010000 */
        /* <DEDUP_REMOVED lines=10> */
[----:B------:R-:W3:Y:S04]  /*aea0*/  LDSM.16.MT88.4 R96, [R128+0x5000] ;  /* 0x005000008060783b */ /* 0x000ee80000004200 */
[----:B------:R-:W3:Y:S03]  /*aeb0*/  LDSM.16.MT88.4 R84, [R128+0x1000] ;  /* 0x001000008054783b */ /* 0x000ee60000004200 */
[C---:B----4-:R-:W-:Y:S08]  /*aec0*/  HMMA.16816.F32.BF16 R40, R64.reuse, R68, R40 ;  /* 0x000000444028723c */ /* 0x050ff00000041828 */
[C---:B------:R-:W-:Y:S01]  /*aed0*/  HMMA.16816.F32.BF16 R44, R64.reuse, R70, R44 ;  /* 0x00000046402c723c */ /* 0x040fe2000004182c */
[----:B------:R-:W4:Y:S07]  /*aee0*/  LDSM.16.MT88.4 R68, [R162+0x5000] ;  /* 0x00500000a244783b */ /* 0x000f2e0000004200 */
[C---:B-1----:R-:W-:Y:S08]  /*aef0*/  HMMA.16816.F32.BF16 R8, R64.reuse, R76, R8 ;  /* 0x0000004c4008723c */ /* 0x042ff00000041808 */
[C---:B------:R-:W-:Y:S01]  /*af00*/  HMMA.16816.F32.BF16 R12, R64.reuse, R78, R12 ;  /* 0x0000004e400c723c */ /* 0x040fe2000004180c */
[----:B------:R-:W1:Y:S07]  /*af10*/  LDSM.16.MT88.4 R76, [R210+0x11800] ;  /* 0x01180000d24c783b */ /* 0x000e6e0000004200 */
        /* <DEDUP_REMOVED lines=15> */
[C---:B----4-:R-:W-:Y:S08]  /*b010*/  HMMA.16816.F32.BF16 R72, R64.reuse, R68, R72 ;  /* 0x000000444048723c */ /* 0x050ff00000041848 */
[----:B------:R-:W-:Y:S01]  /*b020*/  HMMA.16816.F32.BF16 R4, R64, R70, R4 ;  /* 0x000000464004723c */ /* 0x000fe20000041804 */
[----:B------:R-:W-:Y:S01]  /*b030*/  F2FP.BF16.F32.PACK_AB R64, R178, R165 ;  /* 0x000000a5b240723e */ /* 0x000fe200000010ff */
[----:B------:R-:W4:Y:S01]  /*b040*/  LDSM.16.MT88.4 R68, [R162+0x5800] ;  /* 0x00580000a244783b */ /* 0x000f220000004200 */
        /* <DEDUP_REMOVED lines=8> */
[----:B-1----:R-:W-:Y:S01]  /*b0d0*/  HMMA.16816.F32.BF16 R40, R64, R76, R40 ;  /* 0x0000004c4028723c */ /* 0x002fe20000041828 */
[----:B------:R-:W-:Y:S01]  /*b0e0*/  FADD.FTZ R167, R167, R188 ;  /* 0x000000bca7a77221 */ /* 0x000fe20000010000 */
[----:B------:R-:W-:-:S03]  /*b0f0*/  FADD.FTZ R163, R163, R176 ;  /* 0x000000b0a3a37221 */ /* 0x000fc60000010000 */
[----:B------:R-:W-:-:S03]  /*b100*/  FADD.FTZ R184, R184, R167 ;  /* 0x000000a7b8b87221 */ /* 0x000fc60000010000 */
[C---:B------:R-:W-:Y:S01]  /*b110*/  HMMA.16816.F32.BF16 R44, R64.reuse, R78, R44 ;  /* 0x0000004e402c723c */ /* 0x040fe2000004182c */
[----:B------:R-:W1:Y:S07]  /*b120*/  LDSM.16.MT88.4 R76, [R210+0xe000] ;  /* 0x00e00000d24c783b */ /* 0x000e6e0000004200 */
[C---:B------:R-:W-:Y:S01]  /*b130*/  HMMA.16816.F32.BF16 R56, R64.reuse, R100, R56 ;  /* 0x000000644038723c */ /* 0x040fe20000041838 */
[----:B------:R-:W-:Y:S02]  /*b140*/  FFMA.FTZ R100, R192, UR4, -R135 ;  /* 0x00000004c0647c23 */ /* 0x000fe40008010887 */
[----:B------:R-:W4:Y:S04]  /*b150*/  MUFU.EX2 R192, R196 ;  /* 0x000000c400c07308 */ /* 0x000f280000000800 */
[----:B------:R4:W1:Y:S01]  /*b160*/  MUFU.EX2 R190, R100 ;  /* 0x0000006400be7308 */ /* 0x0008620000000800 */
[C---:B-----5:R-:W-:Y:S08]  /*b170*/  HMMA.16816.F32.BF16 R32, R64.reuse, R80, R32 ;  /* 0x000000504020723c */ /* 0x060ff00000041820 */
[C---:B------:R-:W-:Y:S01]  /*b180*/  HMMA.16816.F32.BF16 R36, R64.reuse, R82, R36 ;  /* 0x000000524024723c */ /* 0x040fe20000041824 */
[----:B------:R-:W5:Y:S07]  /*b190*/  LDSM.16.MT88.4 R80, [R210+0x12000] ;  /* 0x01200000d250783b */ /* 0x000f6e0000004200 */
        /* <DEDUP_REMOVED lines=12> */
[C---:B------:R-:W-:Y:S01]  /*b260*/  HMMA.16816.F32.BF16 R60, R64.reuse, R102, R60 ;  /* 0x00000066403c723c */ /* 0x040fe2000004183c */
[----:B----4-:R-:W-:Y:S07]  /*b270*/  LDSM.16.MT88.4 R100, [R3+0x12800] ;  /* 0x012800000364783b */ /* 0x010fee0000004200 */
[C---:B------:R-:W-:Y:S08]  /*b280*/  HMMA.16816.F32.BF16 R72, R64.reuse, R68, R72 ;  /* 0x000000444048723c */ /* 0x040ff00000041848 */
[----:B------:R-:W-:Y:S01]  /*b290*/  HMMA.16816.F32.BF16 R4, R64, R70, R4 ;  /* 0x000000464004723c */ /* 0x000fe20000041804 */
[----:B------:R-:W-:Y:S01]  /*b2a0*/  F2FP.BF16.F32.PACK_AB R64, R171, R200 ;  /* 0x000000c8ab40723e */ /* 0x000fe200000010ff */
[----:B------:R-:W4:Y:S01]  /*b2b0*/  LDSM.16.MT88.4 R68, [R128+0x6000] ;  /* 0x006000008044783b */ /* 0x000f220000004200 */
[----:B------:R-:W-:Y:S01]  /*b2c0*/  F2FP.BF16.F32.PACK_AB R65, R192, R177 ;  /* 0x000000b1c041723e */ /* 0x000fe200000010ff */
        /* <DEDUP_REMOVED lines=28> */
[----:B----4-:R-:W-:Y:S01]  /*b490*/  HMMA.16816.F32.BF16 R56, R64, R68, R56 ;  /* 0x000000444038723c */ /* 0x010fe20000041838 */
        /* <DEDUP_REMOVED lines=11> */
[----:B-1----:R-:W-:Y:S01]  /*b550*/  HMMA.16816.F32.BF16 R72, R64, R76, R72 ;  /* 0x0000004c4048723c */ /* 0x002fe20000041848 */
[----:B------:R-:W-:Y:S01]  /*b560*/  FADD.FTZ R172, R172, R181 ;  /* 0x000000b5acac7221 */ /* 0x000fe20000010000 */
[----:B------:R-:W-:-:S06]  /*b570*/  FADD.FTZ R166, R185, R166 ;  /* 0x000000a6b9a67221 */ /* 0x000fcc0000010000 */
[----:B------:R-:W-:Y:S01]  /*b580*/  HMMA.16816.F32.BF16 R4, R64, R78, R4 ;  /* 0x0000004e4004723c */ /* 0x000fe20000041804 */
[----:B------:R-:W1:Y:S04]  /*b590*/  LDSM.16.MT88.4 R64, [R128+0x6800] ;  /* 0x006800008040783b */ /* 0x000e680000004200 */
[----:B------:R-:W4:Y:S03]  /*b5a0*/  LDSM.16.MT88.4 R76, [R162+0x6800] ;  /* 0x00680000a24c783b */ /* 0x000f260000004200 */
[C---:B-----5:R-:W-:Y:S08]  /*b5b0*/  HMMA.16816.F32.BF16 R40, R68.reuse, R80, R40 ;  /* 0x000000504428723c */ /* 0x060ff00000041828 */
[C---:B------:R-:W-:Y:S01]  /*b5c0*/  HMMA.16816.F32.BF16 R44, R68.reuse, R82, R44 ;  /* 0x00000052442c723c */ /* 0x040fe2000004182c */
[----:B------:R-:W5:Y:S07]  /*b5d0*/  LDSM.16.MT88.4 R80, [R3+0xf000] ;  /* 0x00f000000350783b */ /* 0x000f6e0000004200 */
[----:B--2---:R-:W-:Y:S01]  /*b5e0*/  HMMA.16816.F32.BF16 R8, R68, R96, R8 ;  /* 0x000000604408723c */ /* 0x004fe20000041808 */
[--C-:B------:R-:W-:Y:S01]  /*b5f0*/  FFMA.FTZ R96, R146, UR4, -R155.reuse ;  /* 0x0000000492607c23 */ /* 0x100fe2000801089b */
[----:B------:R-:W-:-:S06]  /*b600*/  FFMA.FTZ R146, R144, UR4, -R155 ;  /* 0x0000000490927c23 */ /* 0x000fcc000801089b */
[C---:B------:R-:W-:Y:S01]  /*b610*/  HMMA.16816.F32.BF16 R48, R68.reuse, R100, R48 ;  /* 0x000000644430723c */ /* 0x040fe20000041830 */
[----:B------:R-:W-:Y:S01]  /*b620*/  FFMA.FTZ R100, R145, UR4, -R155 ;  /* 0x0000000491647c23 */ /* 0x000fe2000801089b */
[----:B------:R-:W-:Y:S04]  /*b630*/  MUFU.EX2 R146, R146 ;  /* 0x0000009200927308 */ /* 0x000fe80000000800 */
[----:B------:R2:W-:Y:S02]  /*b640*/  MUFU.EX2 R145, R96 ;  /* 0x0000006000917308 */ /* 0x0005e40000000800 */
[C---:B------:R-:W-:Y:S02]  /*b650*/  HMMA.16816.F32.BF16 R12, R68.reuse, R98, R12 ;  /* 0x00000062440c723c */ /* 0x040fe4000004180c */
[----:B------:R1:W5:Y:S06]  /*b660*/  MUFU.EX2 R144, R100 ;  /* 0x0000006400907308 */ /* 0x00036c0000000800 */
[C---:B------:R-:W-:Y:S01]  /*b670*/  HMMA.16816.F32.BF16 R16, R68.reuse, R92, R16 ;  /* 0x0000005c4410723c */ /* 0x040fe20000041810 */
[----:B--2---:R-:W-:Y:S07]  /*b680*/  LDSM.16.MT88.4 R96, [R210+0x13000] ;  /* 0x01300000d260783b */ /* 0x004fee0000004200 */
[C---:B------:R-:W-:Y:S01]  /*b690*/  HMMA.16816.F32.BF16 R20, R68.reuse, R94, R20 ;  /* 0x0000005e4414723c */ /* 0x040fe20000041814 */
[----:B------:R-:W-:Y:S07]  /*b6a0*/  LDSM.16.MT88.4 R92, [R128+0x3000] ;  /* 0x00300000805c783b */ /* 0x000fee0000004200 */
[C---:B---3--:R-:W-:Y:S08]  /*b6b0*/  HMMA.16816.F32.BF16 R24, R68.reuse, R88, R24 ;  /* 0x000000584418723c */ /* 0x048ff00000041818 */
[C---:B------:R-:W-:Y:S01]  /*b6c0*/  HMMA.16816.F32.BF16 R28, R68.reuse, R90, R28 ;  /* 0x0000005a441c723c */ /* 0x040fe2000004181c */
[----:B------:R-:W-:Y:S07]  /*b6d0*/  LDSM.16.MT88.4 R88, [R162+0x3000] ;  /* 0x00300000a258783b */ /* 0x000fee0000004200 */
[C---:B------:R-:W-:Y:S08]  /*b6e0*/  HMMA.16816.F32.BF16 R32, R68.reuse, R84, R32 ;  /* 0x000000544420723c */ /* 0x040ff00000041820 */
[C---:B------:R-:W-:Y:S01]  /*b6f0*/  HMMA.16816.F32.BF16 R36, R68.reuse, R86, R36 ;  /* 0x000000564424723c */ /* 0x040fe20000041824 */
[----:B------:R-:W2:Y:S07]  /*b700*/  LDSM.16.MT88.4 R84, [R210+0xf000] ;  /* 0x00f00000d254783b */ /* 0x000eae0000004200 */
[C---:B------:R-:W-:Y:S01]  /*b710*/  HMMA.16816.F32.BF16 R52, R68.reuse, R102, R52 ;  /* 0x000000664434723c */ /* 0x040fe20000041834 */
[----:B-1----:R-:W1:Y:S07]  /*b720*/  LDSM.16.MT88.4 R100, [R3+0x13000] ;  /* 0x013000000364783b */ /* 0x002e6e0000004200 */
[C---:B------:R-:W-:Y:S08]  /*b730*/  HMMA.16816.F32.BF16 R56, R68.reuse, R64, R56 ;  /* 0x000000404438723c */ /* 0x040ff00000041838 */
[C---:B------:R-:W-:Y:S01]  /*b740*/  HMMA.16816.F32.BF16 R60, R68.reuse, R66, R60 ;  /* 0x00000042443c723c */ /* 0x040fe2000004183c */
[----:B------:R-:W3:Y:S07]  /*b750*/  LDSM.16.MT88.4 R64, [R128+0x7000] ;  /* 0x007000008040783b */ /* 0x000eee0000004200 */
[C---:B----4-:R-:W-:Y:S08]  /*b760*/  HMMA.16816.F32.BF16 R72, R68.reuse, R76, R72 ;  /* 0x0000004c4448723c */ /* 0x050ff00000041848 */
[----:B------:R-:W-:Y:S01]  /*b770*/  HMMA.16816.F32.BF16 R4, R68, R78, R4 ;  /* 0x0000004e4404723c */ /* 0x000fe20000041804 */
[----:B------:R-:W4:Y:S01]  /*b780*/  LDSM.16.MT88.4 R76, [R162+0x7000] ;  /* 0x00700000a24c783b */ /* 0x000f220000004200 */
[----:B-----5:R-:W-:Y:S01]  /*b790*/  F2FP.BF16.F32.PACK_AB R68, R144, R145 ;  /* 0x000000919044723e */ /* 0x020fe200000010ff */
        /* <DEDUP_REMOVED lines=10> */
[----:B------:R-:W-:Y:S01]  /*b840*/  FFMA.FTZ R80, R151, UR4, -R155 ;  /* 0x0000000497507c23 */ /* 0x000fe2000801089b */
[----:B------:R-:W-:Y:S01]  /*b850*/  FFMA.FTZ R151, R137, UR4, -R135 ;  /* 0x0000000489977c23 */ /* 0x000fe20008010887 */
[----:B------:R-:W-:Y:S01]  /*b860*/  FFMA.FTZ R155, R150, UR4, -R155 ;  /* 0x00000004969b7c23 */ /* 0x000fe2000801089b */
[----:B------:R-:W-:Y:S01]  /*b870*/  MUFU.EX2 R135, R149 ;  /* 0x0000009500877308 */ /* 0x000fe20000000800 */
[----:B------:R-:W-:Y:S01]  /*b880*/  FADD.FTZ R141, R141, R146 ;  /* 0x000000928d8d7221 */ /* 0x000fe20000010000 */
[----:B------:R-:W-:-:S02]  /*b890*/  FADD.FTZ R140, R140, R133 ;  /* 0x000000858c8c7221 */ /* 0x000fc40000010000 */
[----:B------:R-:W-:Y:S01]  /*b8a0*/  MUFU.EX2 R150, R80 ;  /* 0x0000005000967308 */ /* 0x000fe20000000800 */
[C---:B--2---:R-:W-:Y:S03]  /*b8b0*/  HMMA.16816.F32.BF16 R8, R68.reuse, R84, R8 ;  /* 0x000000544408723c */ /* 0x044fe60000041808 */
[----:B------:R-:W-:Y:S04]  /*b8c0*/  MUFU.EX2 R137, R155 ;  /* 0x0000009b00897308 */ /* 0x000fe80000000800 */
[----:B------:R-:W2:Y:S01]  /*b8d0*/  MUFU.EX2 R151, R151 ;  /* 0x0000009700977308 */ /* 0x000ea20000000800 */
[C---:B------:R-:W-:Y:S01]  /*b8e0*/  HMMA.16816.F32.BF16 R12, R68.reuse, R86, R12 ;  /* 0x00000056440c723c */ /* 0x040fe2000004180c */
[----:B------:R5:W2:Y:S07]  /*b8f0*/  LDSM.16.MT88.4 R84, [R3+0x13800] ;  /* 0x013800000354783b */ /* 0x000aae0000004200 */
[C---:B------:R-:W-:Y:S08]  /*b900*/  HMMA.16816.F32.BF16 R20, R68.reuse, R82, R20 ;  /* 0x000000524414723c */ /* 0x040ff00000041814 */
[C---:B------:R-:W-:Y:S08]  /*b910*/  HMMA.16816.F32.BF16 R24, R68.reuse, R92, R24 ;  /* 0x0000005c4418723c */ /* 0x040ff00000041818 */
[----:B------:R-:W-:Y:S01]  /*b920*/  HMMA.16816.F32.BF16 R28, R68, R94, R28 ;  /* 0x0000005e441c723c */ /* 0x000fe2000004181c */
[----:B------:R-:W-:Y:S01]  /*b930*/  LDSM.16.MT88.4 R92, [R210+0x13800] ;  /* 0x01380000d25c783b */ /* 0x000fe20000004200 */
[----:B-----5:R-:W-:-:S06]  /*b940*/  MOV R3, R157 ;  /* 0x0000009d00037202 */ /* 0x020fcc0000000f00 */
[C---:B------:R-:W-:Y:S08]  /*b950*/  HMMA.16816.F32.BF16 R32, R68.reuse, R88, R32 ;  /* 0x000000584420723c */ /* 0x040ff00000041820 */
[C---:B------:R-:W-:Y:S08]  /*b960*/  HMMA.16816.F32.BF16 R36, R68.reuse, R90, R36 ;  /* 0x0000005a4424723c */ /* 0x040ff00000041824 */
[C---:B------:R-:W-:Y:S08]  /*b970*/  HMMA.16816.F32.BF16 R40, R68.reuse, R96, R40 ;  /* 0x000000604428723c */ /* 0x040ff00000041828 */
[C---:B------:R-:W-:Y:S08]  /*b980*/  HMMA.16816.F32.BF16 R44, R68.reuse, R98, R44 ;  /* 0x00000062442c723c */ /* 0x040ff0000004182c */
[C---:B-1----:R-:W-:Y:S08]  /*b990*/  HMMA.16816.F32.BF16 R48, R68.reuse, R100, R48 ;  /* 0x000000644430723c */ /* 0x042ff00000041830 */
[C---:B------:R-:W-:Y:S01]  /*b9a0*/  HMMA.16816.F32.BF16 R52, R68.reuse, R102, R52 ;  /* 0x000000664434723c */ /* 0x040fe20000041834 */
[----:B------:R-:W1:Y:S04]  /*b9b0*/  LDSM.16.MT88.4 R100, [R162+0x3800] ;  /* 0x00380000a264783b */ /* 0x000e680000004200 */
[----:B------:R-:W-:Y:S03]  /*b9c0*/  LDSM.16.MT88.4 R160, [R162+0x7800] ;  /* 0x00780000a2a0783b */ /* 0x000fe60000004200 */
[C---:B---3--:R-:W-:Y:S08]  /*b9d0*/  HMMA.16816.F32.BF16 R56, R68.reuse, R64, R56 ;  /* 0x000000404438723c */ /* 0x048ff00000041838 */
[C---:B------:R-:W-:Y:S01]  /*b9e0*/  HMMA.16816.F32.BF16 R60, R68.reuse, R66, R60 ;  /* 0x00000042443c723c */ /* 0x040fe2000004183c */
[----:B------:R-:W-:Y:S07]  /*b9f0*/  LDSM.16.MT88.4 R64, [R128+0x3800] ;  /* 0x003800008040783b */ /* 0x000fee0000004200 */
[C---:B----4-:R-:W-:Y:S08]  /*ba00*/  HMMA.16816.F32.BF16 R72, R68.reuse, R76, R72 ;  /* 0x0000004c4448723c */ /* 0x050ff00000041848 */
[----:B------:R-:W-:Y:S01]  /*ba10*/  HMMA.16816.F32.BF16 R4, R68, R78, R4 ;  /* 0x0000004e4404723c */ /* 0x000fe20000041804 */
[----:B------:R-:W-:Y:S01]  /*ba20*/  F2FP.BF16.F32.PACK_AB R68, R147, R142 ;  /* 0x0000008e9344723e */ /* 0x000fe200000010ff */
[----:B------:R-:W3:Y:S01]  /*ba30*/  LDSM.16.MT88.4 R76, [R128+0x7800] ;  /* 0x00780000804c783b */ /* 0x000ee20000004200 */
        /* <DEDUP_REMOVED lines=9> */
[----:B------:R-:W2:Y:S01]  /*bad0*/  LDSM.16.MT88.4 R16, [R210+0xf800] ;  /* 0x00f80000d210783b */ /* 0x000ea20000004200 */
[----:B------:R-:W-:Y:S01]  /*bae0*/  FADD.FTZ R135, R135, R148 ;  /* 0x0000009487877221 */ /* 0x000fe20000010000 */
[----:B------:R-:W-:-:S03]  /*baf0*/  FADD.FTZ R233, R137, R150 ;  /* 0x0000009689e97221 */ /* 0x000fc60000010000 */
[----:B------:R-:W-:Y:S02]  /*bb00*/  FADD.FTZ R231, R136, R135 ;  /* 0x0000008788e77221 */ /* 0x000fe40000010000 */
[C---:B------:R-:W-:Y:S08]  /*bb10*/  HMMA.16816.F32.BF16 R88, R68.reuse, R84, R48 ;  /* 0x000000544458723c */ /* 0x040ff00000041830 */
[C---:B-1----:R-:W-:Y:S08]  /*bb20*/  HMMA.16816.F32.BF16 R104, R68.reuse, R100, R32 ;  /* 0x000000644468723c */ /* 0x042ff00000041820 */
[C---:B------:R-:W-:Y:S08]  /*bb30*/  HMMA.16816.F32.BF16 R96, R68.reuse, R92, R40 ;  /* 0x0000005c4460723c */ /* 0x040ff00000041828 */
[C---:B---3--:R-:W-:Y:S08]  /*bb40*/  HMMA.16816.F32.BF16 R80, R68.reuse, R76, R56 ;  /* 0x0000004c4450723c */ /* 0x048ff00000041838 */
[C---:B------:R-:W-:Y:S08]  /*bb50*/  HMMA.16816.F32.BF16 R116, R68.reuse, R118, R20 ;  /* 0x000000764474723c */ /* 0x040ff00000041814 */
[C---:B------:R-:W-:Y:S08]  /*bb60*/  HMMA.16816.F32.BF16 R84, R68.reuse, R86, R52 ;  /* 0x000000564454723c */ /* 0x040ff00000041834 */
        /* <DEDUP_REMOVED lines=8> */
[----:B------:R-:W-:-:S15]  /*bbf0*/  HMMA.16816.F32.BF16 R68, R68, R162, R4 ;  /* 0x000000a24444723c */ /* 0x000fde0000041804 */
[----:B------:R-:W-:-:S05]  /*bc00*/  NOP ;  /* 0x0000000000007918 */ /* 0x000fca0000000000 */
.L_x_2000:
        /* <DEDUP_REMOVED lines=16> */
[----:B------:R-:W3:Y:S01]  /*bd10*/  LDCU UR4, c[0x0][0x45c] ;  /* 0x00008b80ff0477ac */ /* 0x000ee20008000800 */
[----:B------:R-:W4:Y:S01]  /*bd20*/  LDCU.64 UR6, c[0x0][0x3a0] ;  /* 0x00007400ff0677ac */ /* 0x000f220008000a00 */
[----:B------:R-:W2:Y:S01]  /*bd30*/  LDCU.64 UR8, c[0x0][0x3a8] ;  /* 0x00007500ff0877ac */ /* 0x000ea20008000a00 */
[----:B-1----:R-:W-:-:S12]  /*bd40*/  ULEA UR5, UR5, UR11, 0x18 ;  /* 0x0000000b05057291 */ /* 0x002fd8000f8ec0ff */
.L_x_2010:
[----:B------:R-:W-:Y:S01]  /*bd50*/  @!P1 IADD3 R5, P0, PT, RZ, -R224, RZ ;  /* 0x800000e0ff059210 */ /* 0x000fe20007f1e0ff */
[----:B------:R-:W1:Y:S01]  /*bd60*/  @!P1 LDC R28, c[0x0][0x3c0] ;  /* 0x0000f000ff1c9b82 */ /* 0x000e620000000800 */
[----:B------:R-:W-:Y:S07]  /*bd70*/  DEPBAR.LE SB0, 0x0 ;  /* 0x000080000000791a */ /* 0x000fee0000000000 */
[----:B------:R-:W2:Y:S08]  /*bd80*/  LDC R31, c[0x0][0x3c4] ;  /* 0x0000f100ff1f7b82 */ /* 0x000eb00000000800 */
[----:B------:R-:W-:Y:S01]  /*bd90*/  BAR.SYNC.DEFER_BLOCKING 0x0 ;  /* 0x0000000000007b1d */ /* 0x000fe20000010000 */
[C---:B------:R-:W-:Y:S02]  /*bda0*/  IMAD.SHL.U32 R4, R209.reuse, 0x8, RZ ;  /* 0x00000008d1047824 */ /* 0x040fe400078e00ff */
[----:B------:R-:W-:Y:S02]  /*bdb0*/  IMAD.MOV.U32 R3, RZ, RZ, R218 ;  /* 0x000000ffff037224 */ /* 0x000fe400078e00da */
[----:B------:R-:W-:Y:S01]  /*bdc0*/  IMAD.MOV.U32 R2, RZ, RZ, R219 ;  /* 0x000000ffff027224 */ /* 0x000fe200078e00db */
[C---:B------:R-:W-:Y:S01]  /*bdd0*/  LOP3.LUT R8, R4.reuse, 0x1f8, RZ, 0xc0, !PT ;  /* 0x000001f804087812 */ /* 0x040fe200078ec0ff */
        /* <DEDUP_REMOVED lines=42> */
[----:B------:R-:W-:Y:S04]  /*c080*/  LOP3.LUT R4, R226, R5, RZ, 0x3c, !PT ;  /* 0x00000005e2047212 */ /* 0x000fe800078e3cff */
[----:B------:R-:W-:Y:S05]  /*c090*/  ISETP.GE.AND P3, PT, R4, RZ, PT ;  /* 0x000000ff0400720c */ /* 0x000fea0003f66270 */
        /* <DEDUP_REMOVED lines=27> */
.L_x_2007:
        /* <DEDUP_REMOVED lines=8> */
[----:B------:R-:W-:Y:S02]  /*c2d0*/  LOP3.LUT R2, R208, 0x1c0, R189, 0xf8, !PT ;  /* 0x000001c0d0027812 */ /* 0x000fe400078ef8bd */
[----:B------:R-:W-:Y:S02]  /*c2e0*/  IADD3.X R31, PT, PT, R28, R219, RZ, P0, !PT ;  /* 0x000000db1c1f7210 */ /* 0x000fe400007fe4ff */
[-C--:B------:R-:W-:Y:S01]  /*c2f0*/  IADD3 R32, P2, PT, R30, R29.reuse, RZ ;  /* 0x0000001d1e207210 */ /* 0x080fe20007f5e0ff */
[----:B------:R-:W-:Y:S01]  /*c300*/  LDGSTS.E.BYPASS.LTC128B.128 [R229+0x10000], desc[UR16][R218.64+0x80] ;  /* 0x10000080dae57fae */ /* 0x000fe2000b981a10 */
[----:B------:R-:W-:Y:S02]  /*c310*/  LOP3.LUT R189, R189, 0x400, RZ, 0xc0, !PT ;  /* 0x00000400bdbd7812 */ /* 0x000fe400078ec0ff */
[-C--:B------:R-:W-:Y:S02]  /*c320*/  IADD3.X R33, PT, PT, R31, R28.reuse, RZ, P2, !PT ;  /* 0x0000001c1f217210 */ /* 0x080fe400017fe4ff */
[-C--:B------:R-:W-:Y:S02]  /*c330*/  IADD3 R38, P0, PT, R32, R29.reuse, RZ ;  /* 0x0000001d20267210 */ /* 0x080fe40007f1e0ff */
[----:B------:R-:W-:Y:S01]  /*c340*/  LOP3.LUT R2, R2, 0x8, R209, 0x78, !PT ;  /* 0x0000000802027812 */ /* 0x000fe200078e78d1 */
[----:B------:R-:W-:Y:S01]  /*c350*/  LDGSTS.E.BYPASS.LTC128B.128 [R229+0xc800], desc[UR16][R30.64] ;  /* 0x0c8000001ee57fae */ /* 0x000fe2000b981a10 */
[-C--:B------:R-:W-:Y:S02]  /*c360*/  IADD3.X R39, PT, PT, R33, R28.reuse, RZ, P0, !PT ;  /* 0x0000001c21277210 */ /* 0x080fe400007fe4ff */
[----:B------:R-:W-:Y:S02]  /*c370*/  IADD3 R36, P2, PT, R38, R29, RZ ;  /* 0x0000001d26247210 */ /* 0x000fe40007f5e0ff */
[----:B------:R-:W-:Y:S02]  /*c380*/  LEA R189, R2, R189, 0x1 ;  /* 0x000000bd02bd7211 */ /* 0x000fe400078e08ff */
[-C--:B------:R-:W-:Y:S01]  /*c390*/  IADD3.X R37, PT, PT, R39, R28.reuse, RZ, P2, !PT ;  /* 0x0000001c27257210 */ /* 0x080fe200017fe4ff */
[----:B------:R1:W-:Y:S01]  /*c3a0*/  LDGSTS.E.BYPASS.LTC128B.128 [R229+0x10800], desc[UR16][R30.64+0x80] ;  /* 0x108000801ee57fae */ /* 0x0003e2000b981a10 */
[-C--:B------:R-:W-:Y:S02]  /*c3b0*/  IADD3 R34, P0, PT, R36, R29.reuse, RZ ;  /* 0x0000001d24227210 */ /* 0x080fe40007f1e0ff */
[----:B------:R-:W-:Y:S02]  /*c3c0*/  IADD3 R213, PT, PT, R189, UR5, RZ ;  /* 0x00000005bdd57c10 */ /* 0x000fe4000fffe0ff */
[-C--:B------:R-:W-:Y:S02]  /*c3d0*/  IADD3.X R35, PT, PT, R37, R28.reuse, RZ, P0, !PT ;  /* 0x0000001c25237210 */ /* 0x080fe400007fe4ff */
[-C--:B------:R-:W-:Y:S01]  /*c3e0*/  IADD3 R40, P2, PT, R34, R29.reuse, RZ ;  /* 0x0000001d22287210 */ /* 0x080fe20007f5e0ff */
[----:B------:R-:W-:Y:S01]  /*c3f0*/  LDGSTS.E.BYPASS.LTC128B.128 [R229+0xd000], desc[UR16][R32.64] ;  /* 0x0d00000020e57fae */ /* 0x000fe2000b981a10 */
[----:B------:R-:W-:Y:S02]  /*c400*/  MOV R2, 0x40 ;  /* 0x0000004000027802 */ /* 0x000fe40000000f00 */
[-C--:B------:R-:W-:Y:S02]  /*c410*/  IADD3.X R41, PT, PT, R35, R28.reuse, RZ, P2, !PT ;  /* 0x0000001c23297210 */ /* 0x080fe400017fe4ff */
[----:B------:R-:W-:Y:S02]  /*c420*/  IADD3 R42, P0, PT, R40, R29, RZ ;  /* 0x0000001d282a7210 */ /* 0x000fe40007f1e0ff */
[----:B------:R-:W-:Y:S01]  /*c430*/  ISETP.NE.AND P2, PT, R225, 0x1, PT ;  /* 0x00000001e100780c */ /* 0x000fe20003f45270 */
[----:B------:R-:W-:Y:S01]  /*c440*/  LDGSTS.E.BYPASS.LTC128B.128 [R229+0x11000], desc[UR16][R32.64+0x80] ;  /* 0x1100008020e57fae */ /* 0x000fe2000b981a10 */
[----:B------:R-:W-:Y:S02]  /*c450*/  IADD3.X R43, PT, PT, R41, R28, RZ, P0, !PT ;  /* 0x0000001c292b7210 */ /* 0x000fe400007fe4ff */
[----:B------:R-:W-:Y:S04]  /*c460*/  LOP3.LUT P0, RZ, R209, 0x2, RZ, 0xc0, !PT ;  /* 0x00000002d1ff7812 */ /* 0x000fe8000780c0ff */
[----:B------:R-:W-:Y:S01]  /*c470*/  SEL R212, R139, 0xffffffe0, !P0 ;  /* 0xffffffe08bd47807 */ /* 0x000fe20004000000 */
[----:B------:R-:W-:Y:S01]  /*c480*/  LDGSTS.E.BYPASS.LTC128B.128 [R229+0xd800], desc[UR16][R38.64] ;  /* 0x0d80000026e57fae */ /* 0x000fe2000b981a10 */
[----:B------:R-:W-:Y:S02]  /*c490*/  LOP3.LUT P0, RZ, R209, 0x4, RZ, 0xc0, !PT ;  /* 0x00000004d1ff7812 */ /* 0x000fe4000780c0ff */
[-C--:B------:R-:W-:Y:S02]  /*c4a0*/  IADD3 R188, PT, PT, R211, R212.reuse, RZ ;  /* 0x000000d4d3bc7210 */ /* 0x080fe40007ffe0ff */
[----:B------:R-:W-:Y:S02]  /*c4b0*/  IADD3 R3, PT, PT, R213, R212, RZ ;  /* 0x000000d4d5037210 */ /* 0x000fe40007ffe0ff */
[----:B------:R-:W-:Y:S01]  /*c4c0*/  SEL R2, R2, 0xffffffc0, !P0 ;  /* 0xffffffc002027807 */ /* 0x000fe20004000000 */
[----:B------:R-:W-:Y:S03]  /*c4d0*/  LDGSTS.E.BYPASS.LTC128B.128 [R229+0x11800], desc[UR16][R38.64+0x80] ;  /* 0x1180008026e57fae */ /* 0x000fe6000b981a10 */
[-C--:B------:R-:W-:Y:S02]  /*c4e0*/  IADD3 R201, PT, PT, R211, R2.reuse, RZ ;  /* 0x00000002d3c97210 */ /* 0x080fe40007ffe0ff */
[----:B------:R-:W-:Y:S02]  /*c4f0*/  IADD3 R213, PT, PT, R213, R2, RZ ;  /* 0x00000002d5d57210 */ /* 0x000fe40007ffe0ff */
[C---:B------:R-:W-:Y:S01]  /*c500*/  IADD3 R200, PT, PT, R212.reuse, R201, RZ ;  /* 0x000000c9d4c87210 */ /* 0x040fe20007ffe0ff */
[----:B------:R-:W-:Y:S01]  /*c510*/  LDGSTS.E.BYPASS.LTC128B.128 [R229+0xe000], desc[UR16][R36.64] ;  /* 0x0e00000024e57fae */ /* 0x000fe2000b981a10 */
[----:B------:R-:W-:Y:S07]  /*c520*/  IADD3 R2, PT, PT, R212, R213, RZ ;  /* 0x000000d5d4027210 */ /* 0x000fee0007ffe0ff */
[----:B------:R-:W-:Y:S08]  /*c530*/  LDGSTS.E.BYPASS.LTC128B.128 [R229+0x12000], desc[UR16][R36.64+0x80] ;  /* 0x1200008024e57fae */ /* 0x000ff0000b981a10 */
[----:B------:R-:W-:Y:S08]  /*c540*/  LDGSTS.E.BYPASS.LTC128B.128 [R229+0xe800], desc[UR16][R34.64] ;  /* 0x0e80000022e57fae */ /* 0x000ff0000b981a10 */
[----:B------:R2:W-:Y:S08]  /*c550*/  LDGSTS.E.BYPASS.LTC128B.128 [R229+0x12800], desc[UR16][R34.64+0x80] ;  /* 0x1280008022e57fae */ /* 0x0005f0000b981a10 */
[----:B------:R-:W-:Y:S08]  /*c560*/  LDGSTS.E.BYPASS.LTC128B.128 [R229+0xf000], desc[UR16][R40.64] ;  /* 0x0f00000028e57fae */ /* 0x000ff0000b981a10 */
[----:B------:R-:W-:Y:S08]  /*c570*/  LDGSTS.E.BYPASS.LTC128B.128 [R229+0x13000], desc[UR16][R40.64+0x80] ;  /* 0x1300008028e57fae */ /* 0x000ff0000b981a10 */
[----:B------:R-:W-:Y:S08]  /*c580*/  LDGSTS.E.BYPASS.LTC128B.128 [R229+0xf800], desc[UR16][R42.64] ;  /* 0x0f8000002ae57fae */ /* 0x000ff0000b981a10 */
[----:B------:R5:W-:Y:S08]  /*c590*/  LDGSTS.E.BYPASS.LTC128B.128 [R229+0x13800], desc[UR16][R42.64+0x80] ;  /* 0x138000802ae57fae */ /* 0x000bf0000b981a10 */
[----:B------:R-:W-:Y:S08]  /*c5a0*/  LDSM.16.M88.4 R140, [R211] ;  /* 0x00000000d38c783b */ /* 0x000ff00000000200 */
[----:B------:R-:W3:Y:S08]  /*c5b0*/  LDSM.16.M88.4 R144, [R189+UR5+0x4000] ;  /* 0x00400005bd90783b */ /* 0x000ef00008000200 */
[----:B------:R-:W4:Y:S08]  /*c5c0*/  LDSM.16.M88.4 R148, [R189+UR5+0x4800] ;  /* 0x00480005bd94783b */ /* 0x000f300008000200 */
[----:B------:R-:W1:Y:S08]  /*c5d0*/  LDSM.16.M88.4 R152, [R189+UR5+0x5000] ;  /* 0x00500005bd98783b */ /* 0x000e700008000200 */
[----:B------:R-:W0:Y:S08]  /*c5e0*/  LDGDEPBAR ;  /* 0x00000000000079af */ /* 0x000e300000000000 */
[----:B------:R-:W2:Y:S08]  /*c5f0*/  LDSM.16.M88.4 R156, [R189+UR5+0x5800] ;  /* 0x00580005bd9c783b */ /* 0x000eb00008000200 */
[----:B------:R-:W5:Y:S01]  /*c600*/  LDSM.16.M88.4 R160, [R189+UR5+0x6000] ;  /* 0x00600005bda0783b */ /* 0x000f620008000200 */
[C---:B---3--:R-:W-:Y:S07]  /*c610*/  HMMA.16816.F32.BF16 R4, R140.reuse, R144, RZ ;  /* 0x000000908c04723c */ /* 0x048fee00000418ff */
[----:B------:R-:W3:Y:S01]  /*c620*/  LDSM.16.M88.4 R164, [R189+UR5+0x6800] ;  /* 0x00680005bda4783b */ /* 0x000ee20008000200 */
[C---:B------:R-:W-:Y:S07]  /*c630*/  HMMA.16816.F32.BF16 R8, R140.reuse, R146, RZ ;  /* 0x000000928c08723c */ /* 0x040fee00000418ff */
[----:B------:R-:W3:Y:S01]  /*c640*/  LDSM.16.M88.4 R168, [R189+UR5+0x7000] ;  /* 0x00700005bda8783b */ /* 0x000ee20008000200 */
[C---:B----4-:R-:W-:Y:S07]  /*c650*/  HMMA.16816.F32.BF16 R12, R140.reuse, R148, RZ ;  /* 0x000000948c0c723c */ /* 0x050fee00000418ff */
[----:B------:R-:W4:Y:S01]  /*c660*/  LDSM.16.M88.4 R172, [R189+UR5+0x7800] ;  /* 0x00780005bdac783b */ /* 0x000f220008000200 */
[C---:B------:R-:W-:Y:S07]  /*c670*/  HMMA.16816.F32.BF16 R16, R140.reuse, R150, RZ ;  /* 0x000000968c10723c */ /* 0x040fee00000418ff */
[----:B------:R-:W-:Y:S01]  /*c680*/  LDSM.16.M88.4 R176, [R188] ;  /* 0x00000000bcb0783b */ /* 0x000fe20000000200 */
[C---:B-1----:R-:W-:Y:S07]  /*c690*/  HMMA.16816.F32.BF16 R20, R140.reuse, R152, RZ ;  /* 0x000000988c14723c */ /* 0x042fee00000418ff */
[----:B------:R-:W1:Y:S01]  /*c6a0*/  LDSM.16.M88.4 R180, [R3+0x4000] ;  /* 0x0040000003b4783b */ /* 0x000e620000000200 */
[C---:B------:R-:W-:Y:S07]  /*c6b0*/  HMMA.16816.F32.BF16 R24, R140.reuse, R154, RZ ;  /* 0x0000009a8c18723c */ /* 0x040fee00000418ff */
[----:B------:R-:W1:Y:S01]  /*c6c0*/  LDSM.16.M88.4 R184, [R3+0x4800] ;  /* 0x0048000003b8783b */ /* 0x000e620000000200 */
[C---:B--2---:R-:W-:Y:S07]  /*c6d0*/  HMMA.16816.F32.BF16 R28, R140.reuse, R156, RZ ;  /* 0x0000009c8c1c723c */ /* 0x044fee00000418ff */
[----:B------:R-:W2:Y:S01]  /*c6e0*/  LDSM.16.M88.4 R132, [R3+0x5000] ;  /* 0x005000000384783b */ /* 0x000ea20000000200 */
[C---:B------:R-:W-:Y:S07]  /*c6f0*/  HMMA.16816.F32.BF16 R32, R140.reuse, R158, RZ ;  /* 0x0000009e8c20723c */ /* 0x040fee00000418ff */
[----:B------:R-:W-:Y:S01]  /*c700*/  LDSM.16.M88.4 R144, [R3+0x6000] ;  /* 0x006000000390783b */ /* 0x000fe20000000200 */
[C---:B-----5:R-:W-:Y:S07]  /*c710*/  HMMA.16816.F32.BF16 R36, R140.reuse, R160, RZ ;  /* 0x000000a08c24723c */ /* 0x060fee00000418ff */
[----:B------:R-:W-:Y:S01]  /*c720*/  LDSM.16.M88.4 R148, [R3+0x6800] ;  /* 0x006800000394783b */ /* 0x000fe20000000200 */
[C---:B------:R-:W-:Y:S07]  /*c730*/  HMMA.16816.F32.BF16 R40, R140.reuse, R162, RZ ;  /* 0x000000a28c28723c */ /* 0x040fee00000418ff */
[----:B------:R-:W-:Y:S01]  /*c740*/  LDSM.16.M88.4 R152, [R3+0x7000] ;  /* 0x007000000398783b */ /* 0x000fe20000000200 */
[C---:B---3--:R-:W-:Y:S07]  /*c750*/  HMMA.16816.F32.BF16 R44, R140.reuse, R164, RZ ;  /* 0x000000a48c2c723c */ /* 0x048fee00000418ff */
[----:B------:R-:W-:Y:S01]  /*c760*/  LDSM.16.M88.4 R156, [R3+0x7800] ;  /* 0x00780000039c783b */ /* 0x000fe20000000200 */
[C---:B------:R-:W-:Y:S07]  /*c770*/  HMMA.16816.F32.BF16 R48, R140.reuse, R166, RZ ;  /* 0x000000a68c30723c */ /* 0x040fee00000418ff */
[----:B------:R-:W-:Y:S01]  /*c780*/  LDSM.16.M88.4 R160, [R201] ;  /* 0x00000000c9a0783b */ /* 0x000fe20000000200 */
[C---:B------:R-:W-:Y:S07]  /*c790*/  HMMA.16816.F32.BF16 R52, R140.reuse, R168, RZ ;  /* 0x000000a88c34723c */ /* 0x040fee00000418ff */
[----:B------:R-:W-:Y:S01]  /*c7a0*/  LDSM.16.M88.4 R164, [R213+0x4000] ;  /* 0x00400000d5a4783b */ /* 0x000fe20000000200 */
[C---:B------:R-:W-:Y:S07]  /*c7b0*/  HMMA.16816.F32.BF16 R56, R140.reuse, R170, RZ ;  /* 0x000000aa8c38723c */ /* 0x040fee00000418ff */
[----:B------:R-:W-:Y:S01]  /*c7c0*/  LDSM.16.M88.4 R168, [R213+0x4800] ;  /* 0x00480000d5a8783b */ /* 0x000fe20000000200 */
[C---:B----4-:R-:W-:Y:S07]  /*c7d0*/  HMMA.16816.F32.BF16 R60, R140.reuse, R172, RZ ;  /* 0x000000ac8c3c723c */ /* 0x050fee00000418ff */
[----:B------:R-:W-:Y:S01]  /*c7e0*/  LDSM.16.M88.4 R192, [R213+0xa800] ;  /* 0x00a80000d5c0783b */ /* 0x000fe20000000200 */
[----:B------:R-:W-:Y:S07]  /*c7f0*/  HMMA.16816.F32.BF16 R64, R140, R174, RZ ;  /* 0x000000ae8c40723c */ /* 0x000fee00000418ff */
[----:B------:R-:W3:Y:S01]  /*c800*/  LDSM.16.M88.4 R140, [R3+0x5800] ;  /* 0x00580000038c783b */ /* 0x000ee20000000200 */
[C---:B-1----:R-:W-:Y:S07]  /*c810*/  HMMA.16816.F32.BF16 R4, R176.reuse, R180, R4 ;  /* 0x000000b4b004723c */ /* 0x042fee0000041804 */
[----:B------:R-:W1:Y:S01]  /*c820*/  LDSM.16.M88.4 R172, [R213+0x5000] ;  /* 0x00500000d5ac783b */ /* 0x000e620000000200 */
[C---:B------:R-:W-:Y:S07]  /*c830*/  HMMA.16816.F32.BF16 R8, R176.reuse, R182, R8 ;  /* 0x000000b6b008723c */ /* 0x040fee0000041808 */
[----:B------:R-:W-:Y:S01]  /*c840*/  LDSM.16.M88.4 R180, [R213+0x9000] ;  /* 0x00900000d5b4783b */ /* 0x000fe20000000200 */
[C---:B------:R-:W-:Y:S07]  /*c850*/  HMMA.16816.F32.BF16 R12, R176.reuse, R184, R12 ;  /* 0x000000b8b00c723c */ /* 0x040fee000004180c */
[----:B------:R-:W-:Y:S01]  /*c860*/  LDSM.16.M88.4 R196, [R213+0xb000] ;  /* 0x00b00000d5c4783b */ /* 0x000fe20000000200 */
[C---:B------:R-:W-:Y:S07]  /*c870*/  HMMA.16816.F32.BF16 R16, R176.reuse, R186, R16 ;  /* 0x000000bab010723c */ /* 0x040fee0000041810 */
[----:B------:R-:W-:Y:S01]  /*c880*/  LDSM.16.M88.4 R184, [R213+0x9800] ;  /* 0x00980000d5b8783b */ /* 0x000fe20000000200 */
[C---:B--2---:R-:W-:Y:S07]  /*c890*/  HMMA.16816.F32.BF16 R20, R176.reuse, R132, R20 ;  /* 0x00000084b014723c */ /* 0x044fee0000041814 */
[----:B------:R-:W-:Y:S01]  /*c8a0*/  LDSM.16.M88.4 R204, [R2+0x8000] ;  /* 0x0080000002cc783b */ /* 0x000fe20000000200 */
[C---:B------:R-:W-:Y:S07]  /*c8b0*/  HMMA.16816.F32.BF16 R24, R176.reuse, R134, R24 ;  /* 0x00000086b018723c */ /* 0x040fee0000041818 */
[----:B------:R-:W2:Y:S01]  /*c8c0*/  LDSM.16.M88.4 R132, [R213+0x5800] ;  /* 0x00580000d584783b */ /* 0x000ea20000000200 */
[C---:B---3--:R-:W-:Y:S08]  /*c8d0*/  HMMA.16816.F32.BF16 R28, R176.reuse, R140, R28 ;  /* 0x0000008cb01c723c */ /* 0x048ff0000004181c */
[C---:B------:R-:W-:Y:S01]  /*c8e0*/  HMMA.16816.F32.BF16 R32, R176.reuse, R142, R32 ;  /* 0x0000008eb020723c */ /* 0x040fe20000041820 */
[----:B------:R-:W3:Y:S07]  /*c8f0*/  LDSM.16.M88.4 R140, [R213+0x6000] ;  /* 0x00600000d58c783b */ /* 0x000eee0000000200 */
        /* <DEDUP_REMOVED lines=23> */
[C---:B------:R-:W-:Y:S01]  /*ca70*/  HMMA.16816.F32.BF16 R32, R160.reuse, R134, R32 ;  /* 0x00000086a020723c */ /* 0x040fe20000041820 */
[----:B------:R-:W1:Y:S07]  /*ca80*/  LDSM.16.M88.4 R132, [R213+0x7800] ;  /* 0x00780000d584783b */ /* 0x000e6e0000000200 */
[C---:B---3--:R-:W-:Y:S08]  /*ca90*/  HMMA.16816.F32.BF16 R36, R160.reuse, R140, R36 ;  /* 0x0000008ca024723c */ /* 0x048ff00000041824 */
        /* <DEDUP_REMOVED lines=112> */
[----:B------:R-:W-:Y:S03]  /*d1a0*/  FMUL.FTZ R252, R10, UR10 ;  /* 0x0000000a0afc7c20 */ /* 0x000fe60008410000 */
[----:B------:R-:W4:Y:S01]  /*d1b0*/  MUFU.TANH R158, R133 ;  /* 0x00000085009e7308 */ /* 0x000f220000002400 */
        /* <DEDUP_REMOVED lines=10> */
[----:B------:R-:W-:Y:S04]  /*d260*/  FMUL.FTZ R234, R19, UR10 ;  /* 0x0000000a13ea7c20 */ /* 0x000fe80008410000 */
[----:B------:R5:W3:Y:S01]  /*d270*/  MUFU.TANH R162, R136 ;  /* 0x0000008800a27308 */ /* 0x000ae20000002400 */
[----:B------:R-:W-:Y:S01]  /*d280*/  FMUL.FTZ R191, R21, UR10 ;  /* 0x0000000a15bf7c20 */ /* 0x000fe20008410000 */
[----:B--2---:R-:W-:Y:S01]  /*d290*/  FMUL.FTZ R190, R22, UR10 ;  /* 0x0000000a16be7c20 */ /* 0x004fe20008410000 */
[----:B------:R-:W-:Y:S01]  /*d2a0*/  FMUL.FTZ R230, R20, UR10 ;  /* 0x0000000a14e67c20 */ /* 0x000fe20008410000 */
[----:B------:R-:W-:Y:S06]  /*d2b0*/  FMUL.FTZ R204, R23, UR10 ;  /* 0x0000000a17cc7c20 */ /* 0x000fec0008410000 */
[----:B------:R-:W2:Y:S01]  /*d2c0*/  MUFU.TANH R155, R191 ;  /* 0x000000bf009b7308 */ /* 0x000ea20000002400 */
[----:B-1----:R-:W1:Y:S01]  /*d2d0*/  LDSM.16.M88.4 R132, [R2+0x9800] ;  /* 0x009800000284783b */ /* 0x002e620000000200 */
[----:B------:R-:W-:Y:S01]  /*d2e0*/  FMUL.FTZ R228, R25, UR10 ;  /* 0x0000000a19e47c20 */ /* 0x000fe20008410000 */
[----:B------:R-:W-:Y:S07]  /*d2f0*/  FMUL.FTZ R206, R26, UR10 ;  /* 0x0000000a1ace7c20 */ /* 0x000fee0008410000 */
[----:B------:R-:W1:Y:S01]  /*d300*/  MUFU.TANH R153, R190 ;  /* 0x000000be00997308 */ /* 0x000e620000002400 */
[----:B-----5:R-:W-:Y:S09]  /*d310*/  FMUL.FTZ R136, R18, UR10 ;  /* 0x0000000a12887c20 */ /* 0x020ff20008410000 */
[----:B------:R5:W1:Y:S10]  /*d320*/  MUFU.TANH R213, R136 ;  /* 0x0000008800d57308 */ /* 0x000a740000002400 */
[----:B------:R-:W1:Y:S10]  /*d330*/  MUFU.TANH R250, R250 ;  /* 0x000000fa00fa7308 */ /* 0x000e740000002400 */
[----:B------:R-:W2:Y:S01]  /*d340*/  MUFU.TANH R248, R248 ;  /* 0x000000f800f87308 */ /* 0x000ea20000002400 */
[----:B-----5:R-:W-:Y:S09]  /*d350*/  FMUL.FTZ R136, R24, UR10 ;  /* 0x0000000a18887c20 */ /* 0x020ff20008410000 */
        /* <DEDUP_REMOVED lines=37> */
[----:B------:R-:W-:Y:S04]  /*d5b0*/  DEPBAR.LE SB0, 0x0 ;  /* 0x000080000000791a */ /* 0x000fe80000000000 */
[----:B---3--:R-:W-:Y:S04]  /*d5c0*/  FMUL.FTZ R36, R44, UR10 ;  /* 0x0000000a2c247c20 */ /* 0x008fe80008410000 */
[----:B------:R-:W3:Y:S01]  /*d5d0*/  MUFU.TANH R242, R242 ;  /* 0x000000f200f27308 */ /* 0x000ee20000002400 */
[----:B------:R-:W-:Y:S01]  /*d5e0*/  FMUL.FTZ R45, R45, UR10 ;  /* 0x0000000a2d2d7c20 */ /* 0x000fe20008410000 */
[----:B------:R-:W-:Y:S01]  /*d5f0*/  FMUL.FTZ R46, R46, UR10 ;  /* 0x0000000a2e2e7c20 */ /* 0x000fe20008410000 */
[----:B------:R-:W-:Y:S01]  /*d600*/  FMUL.FTZ R47, R47, UR10 ;  /* 0x0000000a2f2f7c20 */ /* 0x000fe20008410000 */
[----:B------:R-:W-:Y:S01]  /*d610*/  FMUL.FTZ R247, R48, UR10 ;  /* 0x0000000a30f77c20 */ /* 0x000fe20008410000 */
[----:B------:R-:W-:Y:S05]  /*d620*/  FMUL.FTZ R49, R49, UR10 ;  /* 0x0000000a31317c20 */ /* 0x000fea0008410000 */
[----:B------:R-:W1:Y:S01]  /*d630*/  MUFU.TANH R240, R240 ;  /* 0x000000f000f07308 */ /* 0x000e620000002400 */
[----:B------:R-:W-:Y:S01]  /*d640*/  BAR.SYNC.DEFER_BLOCKING 0x0 ;  /* 0x0000000000007b1d */ /* 0x000fe20000010000 */
[----:B------:R-:W-:Y:S01]  /*d650*/  FMUL.FTZ R50, R50, UR10 ;  /* 0x0000000a32327c20 */ /* 0x000fe20008410000 */
[----:B------:R-:W-:Y:S07]  /*d660*/  FMUL.FTZ R51, R51, UR10 ;  /* 0x0000000a33337c20 */ /* 0x000fee0008410000 */
        /* <DEDUP_REMOVED lines=139> */
.L_x_2009:
[C---:B------:R-:W-:Y:S01]  /*df20*/  IMAD.SHL.U32 R3, R2.reuse, 0x20, RZ ;  /* 0x0000002002037824 */ /* 0x040fe200078e00ff */
[----:B------:R-:W-:Y:S01]  /*df30*/  SHF.L.U64.HI R2, R2, 0x5, R5 ;  /* 0x0000000502027819 */ /* 0x000fe20000010205 */
[--C-:B------:R-:W-:Y:S03]  /*df40*/  IMAD.MOV.U32 R217, RZ, RZ, R215.reuse ;  /* 0x000000ffffd97224 */ /* 0x100fe600078e00d7 */
        /* <DEDUP_REMOVED lines=34> */
.L_x_2008:
        /* <DEDUP_REMOVED lines=104> */
[----:B------:R-:W-:Y:S01]  /*e7f0*/  FMUL.FTZ R26, R0, R110 ;  /* 0x0000006e001a7220 */ /* 0x000fe20000410000 */
        /* <DEDUP_REMOVED lines=209> */
[--C-:B------:R-:W-:Y:S02]  /*f510*/  FFMA.FTZ R100, R185, UR4, -R148.reuse ;  /* 0x00000004b9647c23 */ /* 0x100fe40008010894 */
[----:B------:R5:W4:Y:S03]  /*f520*/  MUFU.EX2 R185, R198 ;  /* 0x000000c600b97308 */ /* 0x000b260000000800 */
[C---:B------:R-:W-:Y:S07]  /*f530*/  HMMA.16816.F32.BF16 R48, R68.reuse, R102, R48 ;  /* 0x000000664430723c */ /* 0x040fee0000041830 */
[----:B------:R3:W4:Y:S01]  /*f540*/  MUFU.EX2 R183, R100 ;  /* 0x0000006400b77308 */ /* 0x0007220000000800 */
[C---:B-1----:R-:W-:Y:S03]  /*f550*/  HMMA.16816.F32.BF16 R52, R68.reuse, R72, R52 ;  /* 0x000000484434723c */ /* 0x042fe60000041834 */
[----:B-----5:R-:W-:Y:S01]  /*f560*/  FFMA.FTZ R198, R136, UR4, -R148 ;  /* 0x0000000488c67c23 */ /* 0x020fe20008010894 */
[----:B------:R-:W-:Y:S01]  /*f570*/  FFMA.FTZ R136, R191, UR4, -R150 ;  /* 0x00000004bf887c23 */ /* 0x000fe20008010896 */
[----:B------:R-:W-:Y:S01]  /*f580*/  FFMA.FTZ R148, R133, UR4, -R148 ;  /* 0x0000000485947c23 */ /* 0x000fe20008010894 */
[----:B------:R-:W-:Y:S01]  /*f590*/  FFMA.FTZ R150, R192, UR4, -R150 ;  /* 0x00000004c0967c23 */ /* 0x000fe20008010896 */
[----:B---3--:R-:W-:Y:S01]  /*f5a0*/  LDSM.16.MT88.4 R100, [R141+0x5800] ;  /* 0x005800008d64783b */ /* 0x008fe20000004200 */
[C---:B------:R-:W-:Y:S01]  /*f5b0*/  HMMA.16816.F32.BF16 R56, R68.reuse, R74, R56 ;  /* 0x0000004a4438723c */ /* 0x040fe20000041838 */
[----:B------:R-:W1:Y:S10]  /*f5c0*/  MUFU.EX2 R198, R198 ;  /* 0x000000c600c67308 */ /* 0x000e740000000800 */
[----:B------:R-:W-:Y:S01]  /*f5d0*/  MUFU.EX2 R136, R136 ;  /* 0x0000008800887308 */ /* 0x000fe20000000800 */
[----:B------:R-:W3:Y:S01]  /*f5e0*/  LDSM.16.MT88.4 R72, [R141+0x1000] ;  /* 0x001000008d48783b */ /* 0x000ee20000004200 */
[C---:B--2---:R-:W-:Y:S08]  /*f5f0*/  HMMA.16816.F32.BF16 R60, R68.reuse, R76, R60 ;  /* 0x0000004c443c723c */ /* 0x044ff0000004183c */
[----:B------:R-:W2:Y:S10]  /*f600*/  MUFU.EX2 R191, R150 ;  /* 0x0000009600bf7308 */ /* 0x000eb40000000800 */
[----:B------:R-:W-:Y:S01]  /*f610*/  MUFU.EX2 R133, R134 ;  /* 0x0000008600857308 */ /* 0x000fe20000000800 */
[----:B------:R-:W-:Y:S01]  /*f620*/  HMMA.16816.F32.BF16 R64, R68, R78, R64 ;  /* 0x0000004e4440723c */ /* 0x000fe20000041840 */
[----:B------:R-:W5:Y:S08]  /*f630*/  LDSM.16.MT88.4 R76, [R141+0x5000] ;  /* 0x005000008d4c783b */ /* 0x000f700000004200 */
[----:B------:R-:W2:Y:S01]  /*f640*/  MUFU.EX2 R148, R148 ;  /* 0x0000009400947308 */ /* 0x000ea20000000800 */
        /* <DEDUP_REMOVED lines=24> */
[----:B------:R-:W1:Y:S07]  /*f7d0*/  LDSM.16.MT88.4 R92, [R212+0x1800] ;  /* 0x00180000d45c783b */ /* 0x000e6e0000004200 */
[C---:B------:R-:W-:Y:S08]  /*f7e0*/  HMMA.16816.F32.BF16 R44, R68.reuse, R96, R44 ;  /* 0x00000060442c723c */ /* 0x040ff0000004182c */
[C---:B------:R-:W-:Y:S01]  /*f7f0*/  HMMA.16816.F32.BF16 R48, R68.reuse, R98, R48 ;  /* 0x000000624430723c */ /* 0x040fe20000041830 */
[----:B------:R-:W2:Y:S07]  /*f800*/  LDSM.16.MT88.4 R96, [R210+0x11800] ;  /* 0x01180000d260783b */ /* 0x000eae0000004200 */
[C---:B-----5:R-:W-:Y:S08]  /*f810*/  HMMA.16816.F32.BF16 R52, R68.reuse, R76, R52 ;  /* 0x0000004c4434723c */ /* 0x060ff00000041834 */
[C---:B------:R-:W-:Y:S01]  /*f820*/  HMMA.16816.F32.BF16 R56, R68.reuse, R78, R56 ;  /* 0x0000004e4438723c */ /* 0x040fe20000041838 */
[----:B------:R-:W5:Y:S07]  /*f830*/  LDSM.16.MT88.4 R76, [R138+0x11800] ;  /* 0x011800008a4c783b */ /* 0x000f6e0000004200 */
[C---:B---3--:R-:W-:Y:S08]  /*f840*/  HMMA.16816.F32.BF16 R60, R68.reuse, R72, R60 ;  /* 0x00000048443c723c */ /* 0x048ff0000004183c */
[----:B------:R-:W-:Y:S01]  /*f850*/  HMMA.16816.F32.BF16 R64, R68, R74, R64 ;  /* 0x0000004a4440723c */ /* 0x000fe20000041840 */
[----:B------:R-:W3:Y:S02]  /*f860*/  LDSM.16.MT88.4 R72, [R212+0x5800] ;  /* 0x00580000d448783b */ /* 0x000ee40000004200 */
        /* <DEDUP_REMOVED lines=14> */
[C---:B----4-:R-:W-:Y:S08]  /*f950*/  HMMA.16816.F32.BF16 R20, R68.reuse, R88, R20 ;  /* 0x000000584414723c */ /* 0x050ff00000041814 */
[C---:B------:R-:W-:Y:S01]  /*f960*/  HMMA.16816.F32.BF16 R24, R68.reuse, R90, R24 ;  /* 0x0000005a4418723c */ /* 0x040fe20000041818 */
[----:B------:R-:W-:Y:S07]  /*f970*/  LDSM.16.MT88.4 R88, [R212+0x2000] ;  /* 0x00200000d458783b */ /* 0x000fee0000004200 */
[C---:B-1----:R-:W-:Y:S08]  /*f980*/  HMMA.16816.F32.BF16 R28, R68.reuse, R92, R28 ;  /* 0x0000005c441c723c */ /* 0x042ff0000004181c */
[C---:B------:R-:W-:Y:S01]  /*f990*/  HMMA.16816.F32.BF16 R32, R68.reuse, R94, R32 ;  /* 0x0000005e4420723c */ /* 0x040fe20000041820 */
[----:B------:R-:W-:Y:S07]  /*f9a0*/  LDSM.16.MT88.4 R92, [R210+0x12000] ;  /* 0x01200000d25c783b */ /* 0x000fee0000004200 */
[C---:B--2---:R-:W-:Y:S08]  /*f9b0*/  HMMA.16816.F32.BF16 R36, R68.reuse, R96, R36 ;  /* 0x000000604424723c */ /* 0x044ff00000041824 */
[C---:B------:R-:W-:Y:S01]  /*f9c0*/  HMMA.16816.F32.BF16 R40, R68.reuse, R98, R40 ;  /* 0x000000624428723c */ /* 0x040fe20000041828 */
[----:B------:R-:W-:Y:S07]  /*f9d0*/  LDSM.16.MT88.4 R96, [R138+0x12000] ;  /* 0x012000008a60783b */ /* 0x000fee0000004200 */
[C---:B-----5:R-:W-:Y:S08]  /*f9e0*/  HMMA.16816.F32.BF16 R44, R68.reuse, R76, R44 ;  /* 0x0000004c442c723c */ /* 0x060ff0000004182c */
[C---:B------:R-:W-:Y:S01]  /*f9f0*/  HMMA.16816.F32.BF16 R48, R68.reuse, R78, R48 ;  /* 0x0000004e4430723c */ /* 0x040fe20000041830 */
[----:B------:R-:W1:Y:S07]  /*fa00*/  LDSM.16.MT88.4 R76, [R210+0xe000] ;  /* 0x00e00000d24c783b */ /* 0x000e6e0000004200 */
[C---:B------:R-:W-:Y:S08]  /*fa10*/  HMMA.16816.F32.BF16 R52, R68.reuse, R100, R52 ;  /* 0x000000644434723c */ /* 0x040ff00000041834 */
[C---:B------:R-:W-:Y:S01]  /*fa20*/  HMMA.16816.F32.BF16 R56, R68.reuse, R102, R56 ;  /* 0x000000664438723c */ /* 0x040fe20000041838 */
[----:B------:R-:W2:Y:S07]  /*fa30*/  LDSM.16.MT88.4 R100, [R141+0x6000] ;  /* 0x006000008d64783b */ /* 0x000eae0000004200 */
        /* <DEDUP_REMOVED lines=63> */
[----:B------:R-:W-:Y:S07]  /*fe30*/  LDSM.16.MT88.4 R100, [R212+0x3800] ;  /* 0x00380000d464783b */ /* 0x000fee0000004200 */
[C---:B---3--:R-:W-:Y:S08]  /*fe40*/  HMMA.16816.F32.BF16 R60, R68.reuse, R72, R60 ;  /* 0x00000048443c723c */ /* 0x048ff0000004183c */
        /* <DEDUP_REMOVED lines=13> */
[C---:B----4-:R-:W-:Y:S08]  /*ff20*/  HMMA.16816.F32.BF16 R12, R68.reuse, R80, R12 ;  /* 0x00000050440c723c */ /* 0x050ff0000004180c */
[C---:B------:R-:W-:Y:S08]  /*ff30*/  HMMA.16816.F32.BF16 R16, R68.reuse, R82, R16 ;  /* 0x000000524410723c */ /* 0x040ff00000041810 */
[C---:B-----5:R-:W-:Y:S08]  /*ff40*/  HMMA.16816.F32.BF16 R20, R68.reuse, R84, R20 ;  /* 0x000000544414723c */ /* 0x060ff00000041814 */
        /* <DEDUP_REMOVED lines=64> */
.L_x_2006:
        /* <DEDUP_REMOVED lines=218> */
.L_x_2012:
[----:B------:R-:W-:Y:S05]  /*110f0*/  BSYNC.RECONVERGENT B0 ;  /* 0x0000000000007941 */ /* 0x000fea0003800200 */
.L_x_2011:
[----:B------:R-:W3:Y:S01]  /*11100*/  LDCU.64 UR4, c[0x0][0x410] ;  /* 0x00008200ff0477ac */ /* 0x000ee20008000a00 */
[----:B------:R-:W-:Y:S01]  /*11110*/  IMAD.MOV.U32 R209, RZ, RZ, RZ ;  /* 0x000000ffffd17224 */ /* 0x000fe200078e00ff */
[----:B-1----:R-:W-:Y:S01]  /*11120*/  SHF.R.U32.HI R3, RZ, 0x3, R4 ;  /* 0x00000003ff037819 */ /* 0x002fe20000011604 */
[----:B------:R-:W-:Y:S01]  /*11130*/  @P3 IMAD.MOV.U32 R28, RZ, RZ, R30 ;  /* 0x000000ffff1c3224 */ /* 0x000fe200078e001e */
[----:B------:R-:W-:Y:S01]  /*11140*/  BSSY.RECONVERGENT B0, `(.L_x_2013) ;  /* 0x0000019000007945 */ /* 0x000fe20003800200 */
[----:B--2---:R-:W-:Y:S01]  /*11150*/  IMAD.WIDE.U32 R6, R10, UR6, R208 ;  /* 0x000000060a067c25 */ /* 0x004fe2000f8e00d0 */
[C---:B------:R-:W-:Y:S02]  /*11160*/  IADD3 R17, PT, PT, R3.reuse, 0x10, RZ ;  /* 0x0000001003117810 */ /* 0x040fe40007ffe0ff */
[----:B------:R-:W-:Y:S01]  /*11170*/  ISETP.GE.AND P3, PT, R3, R214, PT ;  /* 0x000000d60300720c */ /* 0x000fe20003f66270 */
[----:B------:R-:W-:Y:S01]  /*11180*/  IMAD R7, R11, UR6, R7 ;  /* 0x000000060b077c24 */ /* 0x000fe2000f8e0207 */
[----:B------:R-:W-:Y:S01]  /*11190*/  IADD3 R28, P0, PT, R28, R6, RZ ;  /* 0x000000061c1c7210 */ /* 0x000fe20007f1e0ff */
[----:B------:R-:W-:Y:S01]  /*111a0*/  VIADD R9, R3, 0x20 ;  /* 0x0000002003097836 */ /* 0x000fe20000000000 */
[----:B------:R-:W-:-:S02]  /*111b0*/  ISETP.GE.AND P2, PT, R17, R214, PT ;  /* 0x000000d61100720c */ /* 0x000fc40003f46270 */
[----:B------:R-:W-:Y:S01]  /*111c0*/  IADD3.X R29, PT, PT, R22, R7, RZ, P0, !PT ;  /* 0x00000007161d7210 */ /* 0x000fe200007fe4ff */
[----:B------:R-:W-:Y:S01]  /*111d0*/  VIADD R7, R3, 0x30 ;  /* 0x0000003003077836 */ /* 0x000fe20000000000 */
[----:B------:R1:W2:Y:S01]  /*111e0*/  LDS.128 R16, [R229] ;  /* 0x00000000e5107984 */ /* 0x0002a20000000c00 */
[-C--:B------:R-:W-:Y:S01]  /*111f0*/  ISETP.GE.AND P1, PT, R9, R214.reuse, PT ;  /* 0x000000d60900720c */ /* 0x080fe20003f26270 */
[----:B---3--:R-:W-:Y:S02]  /*11200*/  IMAD.WIDE.U32 R22, R5, UR4, R28 ;  /* 0x0000000405167c25 */ /* 0x008fe4000f8e001c */
[----:B------:R-:W-:Y:S02]  /*11210*/  ISETP.GE.AND P0, PT, R7, R214, PT ;  /* 0x000000d60700720c */ /* 0x000fe40003f06270 */
[----:B------:R-:W-:Y:S02]  /*11220*/  IMAD R29, R5, UR5, R23 ;  /* 0x00000005051d7c24 */ /* 0x000fe4000f8e0217 */
[----:B------:R1:W3:Y:S01]  /*11230*/  LDS.128 R4, [R229+0x2000] ;  /* 0x00200000e5047984 */ /* 0x0002e20000000c00 */
[----:B------:R-:W-:Y:S08]  /*11240*/  @P3 BRA `(.L_x_2014) ;  /* 0x0000000000203947 */ /* 0x000ff00003800000 */
[----:B------:R-:W4:Y:S01]  /*11250*/  LDCU.64 UR4, c[0x0][0x3f0] ;  /* 0x00007e00ff0477ac */ /* 0x000f220008000a00 */
[----:B------:R-:W-:-:S05]  /*11260*/  MOV R28, R22 ;  /* 0x00000016001c7202 */ /* 0x000fca0000000f00 */
[----:B------:R-:W-:-:S04]  /*11270*/  IMAD.WIDE.U32 R8, R3, R10, R28 ;  /* 0x0000000a03087225 */ /* 0x000fc800078e001c */
[----:B------:R-:W-:Y:S01]  /*11280*/  IMAD R0, R3, R11, R9 ;  /* 0x0000000b03007224 */ /* 0x000fe200078e0209 */
[----:B----4-:R-:W-:-:S04]  /*11290*/  LEA R20, P3, R8, UR4, 0x1 ;  /* 0x0000000408147c11 */ /* 0x010fc8000f8608ff */
[----:B------:R-:W-:-:S05]  /*112a0*/  LEA.HI.X R21, R8, UR5, R0, 0x1, P3 ;  /* 0x0000000508157c11 */ /* 0x000fca00098f0c00 */
[----:B--2---:R4:W-:Y:S04]  /*112b0*/  STG.E.128 desc[UR16][R20.64], R16 ;  /* 0x0000001014007986 */ /* 0x0049e8000c101d10 */
[----:B---3--:R4:W-:Y:S02]  /*112c0*/  STG.E.128 desc[UR16][R20.64+0x80], R4 ;  /* 0x0000800414007986 */ /* 0x0089e4000c101d10 */
.L_x_2014:
[----:B------:R-:W-:Y:S05]  /*112d0*/  BSYNC.RECONVERGENT B0 ;  /* 0x0000000000007941 */ /* 0x000fea0003800200 */
.L_x_2013:
[----:B--2-4-:R2:W4:Y:S01]  /*112e0*/  LDS.128 R16, [R229+0x800] ;  /* 0x00080000e5107984 */ /* 0x0145220000000c00 */
[----:B------:R-:W-:Y:S03]  /*112f0*/  BSSY.RECONVERGENT B0, `(.L_x_2015) ;  /* 0x0000010000007945 */ /* 0x000fe60003800200 */
[----:B---3--:R2:W3:Y:S01]  /*11300*/  LDS.128 R4, [R229+0x2800] ;  /* 0x00280000e5047984 */ /* 0x0084e20000000c00 */
        /* <DEDUP_REMOVED lines=13> */
[----:B---3--:R4:W-:Y:S02]  /*113e0*/  STG.E.128 desc[UR16][R8.64+0x80], R4 ;  /* 0x0000800408007986 */ /* 0x0089e4000c101d10 */
.L_x_2016:
[----:B------:R-:W-:Y:S05]  /*113f0*/  BSYNC.RECONVERGENT B0 ;  /* 0x0000000000007941 */ /* 0x000fea0003800200 */
.L_x_2015:
[----:B---34-:R3:W4:Y:S01]  /*11400*/  LDS.128 R4, [R229+0x1000] ;  /* 0x00100000e5047984 */ /* 0x0187220000000c00 */
        /* <DEDUP_REMOVED lines=16> */
.L_x_2018:
[----:B------:R-:W-:Y:S05]  /*11510*/  BSYNC.RECONVERGENT B0 ;  /* 0x0000000000007941 */ /* 0x000fea0003800200 */
.L_x_2017:
        /* <DEDUP_REMOVED lines=15> */
.L_x_2019:
        /* <DEDUP_REMOVED lines=15> */
.L_x_7207:


//--------------------- .text._ZN5flash24flash_fwd_splitkv_kernelI23Flash_fwd_kernel_traitsILi128ELi64ELi128ELi4ELb0ELb0EN7cutlass10bfloat16_tE19Flash_kernel_traitsILi128ELi64ELi128ELi4ES3_EELb1ELb0ELb1ELb0ELb0ELb0ELb0ELb0EEEvNS_16Flash_fwd_paramsE --------------------------
	.section	.text._ZN5flash24flash_fwd_splitkv_kernelI23Flash_fwd_kernel_traitsILi128ELi64ELi128ELi4ELb0ELb0EN7cutlass10bfloat16_tE19Flash_kernel_traitsILi128ELi64ELi128ELi4ES3_EELb1ELb0ELb1ELb0ELb0ELb0ELb0ELb0EEEvNS_16Flash_fwd_paramsE,"ax",@progbits
	.align	128
        .global         _ZN5flash24flash_fwd_splitkv_kernelI23Flash_fwd_kernel_traitsILi128ELi64ELi128ELi4ELb0ELb0EN7cutlass10bfloat16_tE19Flash_kernel_traitsILi128ELi64ELi128ELi4ES3_EELb1ELb0ELb1ELb0ELb0ELb0ELb0ELb0EEEvNS_16Flash_fwd_paramsE
        .type           _ZN5flash24flash_fwd_splitkv_kernelI23Flash_fwd_kernel_traitsILi128ELi64ELi128ELi4ELb0ELb0EN7cutlass10bfloat16_tE19Flash_kernel_traitsILi128ELi64ELi128ELi4ES3_EELb1ELb0ELb1ELb0ELb0ELb0ELb0ELb0EEEvNS_16Flash_fwd_paramsE,@function
        .size           _ZN5flash24flash_fwd_splitkv_kernelI23Flash_fwd_kernel_traitsILi128ELi64ELi128ELi4ELb0ELb0EN7cutlass10bfloat16_tE19Flash_kernel_traitsILi128ELi64ELi128ELi4ES3_EELb1ELb0ELb1ELb0ELb0ELb0ELb0ELb0EEEvNS_16Flash_fwd_paramsE,(.L_x_7208 - _ZN5flash24flash_fwd_splitkv_kernelI23Flash_fwd_kernel_traitsILi128ELi64ELi128ELi4ELb0ELb0EN7cutlass10bfloat16_tE19Flash_kernel_traitsILi128ELi64ELi128ELi4ES3_EELb1ELb0ELb1ELb0ELb0ELb0ELb0ELb0EEEvNS_16Flash_fwd_paramsE)
        .other          _ZN5flash24flash_fwd_splitkv_kernelI23Flash_fwd_kernel_traitsILi128ELi64ELi128ELi4ELb0ELb0EN7cutlass10bfloat16_tE19Flash_kernel_traitsILi128ELi64ELi128ELi4ES3_EELb1ELb0ELb1ELb0ELb0ELb0ELb0ELb0EEEvNS_16Flash_fwd_paramsE,@"STO_CUDA_ENTRY STV_DEFAULT"
_ZN5flash24flash_fwd_splitkv_kernelI23Flash_fwd_kernel_traitsILi128ELi64ELi128ELi4ELb0ELb0EN7cutlass10bfloat16_tE19Flash_kernel_traitsILi128ELi64ELi128ELi4ES3_EELb1ELb0ELb1ELb0ELb0ELb0ELb0ELb0EEEvNS_16Flash_fwd_paramsE:
.text._ZN5flash24flash_fwd_splitkv_kernelI23Flash_fwd_kernel_traitsILi128ELi64ELi128ELi4ELb0ELb0EN7cutlass10bfloat16_tE19Flash_kernel_traitsILi128ELi64ELi128ELi4ES3_EELb1ELb0ELb1ELb0ELb0ELb0ELb0ELb0EEEvNS_16Flash_fwd_paramsE:
        /* <DEDUP_REMOVED lines=27> */
[----:B------:R-:W4:Y:S01]  /*01b0*/  @!P4 LDC R19, c[0x0][0x434] ;  /* 0x00010d00ff13cb82 */ /* 0x000f220000000800 */
        /* <DEDUP_REMOVED lines=14> */
[----:B------:R-:W-:-:S07]  /*02a0*/  IMAD.MOV.U32 R3, RZ, RZ, -0x1 ;  /* 0xffffffffff037424 */ /* 0x000fce00078e00ff */
[----:B------:R1:W5:Y:S01]  /*02b0*/  @!P3 LDG.E R3, desc[UR14][R12.64] ;  /* 0x0000000e0c03b981 */ /* 0x000362000c1e1900 */
[----:B--2---:R-:W-:Y:S02]  /*02c0*/  @P4 IMAD.IADD R19, R0, 0x1, -R211 ;  /* 0x0000000100134824 */ /* 0x004fe400078e0ad3 */
[----:B----4-:R-:W-:-:S05]  /*02d0*/  IMAD.SHL.U32 R0, R29, 0x40, RZ ;  /* 0x000000401d007824 */ /* 0x010fca00078e00ff */
[----:B------:R-:W-:Y:S01]  /*02e0*/  ISETP.GT.AND P3, PT, R19, R0, PT ;  /* 0x000000001300720c */ /* 0x000fe20003f64270 */
[----:B-1-3--:R-:W-:-:S12]  /*02f0*/  @!P0 BRA `(.L_x_2020) ;  /* 0x00000000000c8947 */ /* 0x00afd80003800000 */
[----:B------:R-:W2:Y:S02]  /*0300*/  @P1 LDG.E R8, desc[UR14][R12.64+0x4] ;  /* 0x0000040e0c081981 */ /* 0x000ea4000c1e1900 */
[----:B--2--5:R-:W-:-:S06]  /*0310*/  @P1 IADD3 R9, PT, PT, R8, -R3, RZ ;  /* 0x8000000308091210 */ /* 0x024fcc0007ffe0ff */
[----:B------:R1:W5:Y:S02]  /*0320*/  @!P1 LDG.E R9, desc[UR14][R12.64] ;  /* 0x0000000e0c099981 */ /* 0x000364000c1e1900 */
.L_x_2020:
        /* <DEDUP_REMOVED lines=37> */
[----:B--2---:R-:W-:Y:S01]  /*0580*/  IMAD R15, R7, UR7, R20 ;  /* 0x00000007070f7c24 */ /* 0x004fe2000f8e0214 */
[----:B------:R-:W-:Y:S01]  /*0590*/  IADD3 R7, PT, PT, R201, 0x30, RZ ;  /* 0x00000030c9077810 */ /* 0x000fe20007ffe0ff */
[----:B-----5:R-:W-:Y:S01]  /*05a0*/  @!P0 IMAD.WIDE.U32 R12, R6, R4, RZ ;  /* 0x00000004060c8225 */ /* 0x020fe200078e00ff */
[----:B------:R-:W-:-:S03]  /*05b0*/  LOP3.LUT R4, R8, 0x38, RZ, 0xc0, !PT ;  /* 0x0000003808047812 */ /* 0x000fc600078ec0ff */
[----:B------:R-:W-:Y:S02]  /*05c0*/  @!P0 IMAD R6, R6, R5, R13 ;  /* 0x0000000506068224 */ /* 0x000fe400078e020d */
[----:B-1----:R-:W-:-:S04]  /*05d0*/  @P0 IMAD.WIDE.U32 R8, R211, R2, RZ ;  /* 0x00000002d3080225 */ /* 0x002fc800078e00ff */
[----:B------:R-:W-:Y:S01]  /*05e0*/  IMAD.MOV.U32 R5, RZ, RZ, RZ ;  /* 0x000000ffff057224 */ /* 0x000fe200078e00ff */
[----:B------:R-:W-:Y:S01]  /*05f0*/  @P0 MOV R12, R8 ;  /* 0x00000008000c0202 */ /* 0x000fe20000000f00 */
[----:B------:R-:W-:Y:S02]  /*0600*/  @P0 IMAD R6, R211, R3, R9 ;  /* 0x00000003d3060224 */ /* 0x000fe400078e0209 */
[----:B------:R-:W-:-:S04]  /*0610*/  IMAD.WIDE.U32 R10, R0, R2, R4 ;  /* 0x00000002000a7225 */ /* 0x000fc800078e0004 */
[----:B------:R-:W-:Y:S01]  /*0620*/  IMAD R9, R0, R3, R11 ;  /* 0x0000000300097224 */ /* 0x000fe200078e020b */
[----:B------:R-:W-:Y:S01]  /*0630*/  IADD3 R12, P0, PT, R12, R10, RZ ;  /* 0x0000000a0c0c7210 */ /* 0x000fe20007f1e0ff */
[----:B------:R-:W-:Y:S01]  /*0640*/  VIADD R11, R201, 0x10 ;  /* 0x00000010c90b7836 */ /* 0x000fe20000000000 */
[----:B------:R-:W-:-:S03]  /*0650*/  LOP3.LUT R10, R4, 0x40, RZ, 0xfc, !PT ;  /* 0x00000040040a7812 */ /* 0x000fc600078efcff */
[----:B------:R-:W-:Y:S01]  /*0660*/  IMAD.X R13, R6, 0x1, R9, P0 ;  /* 0x00000001060d7824 */ /* 0x000fe200000e0609 */
[----:B------:R-:W-:Y:S01]  /*0670*/  IADD3 R6, PT, PT, -R0, R19, RZ ;  /* 0x0000001300067210 */ /* 0x000fe20007ffe1ff */
[----:B----4-:R-:W-:Y:S01]  /*0680*/  IMAD R0, R15, UR6, R0 ;  /* 0x000000060f007c24 */ /* 0x010fe2000f8e0200 */
[C---:B------:R-:W-:Y:S01]  /*0690*/  IADD3 R9, PT, PT, R201.reuse, 0x20, RZ ;  /* 0x00000020c9097810 */ /* 0x040fe20007ffe0ff */
[C---:B---3--:R-:W-:Y:S01]  /*06a0*/  IMAD.WIDE.U32 R12, R20.reuse, UR4, R12 ;  /* 0x00000004140c7c25 */ /* 0x048fe2000f8e000c */
[-C--:B------:R-:W-:Y:S02]  /*06b0*/  ISETP.GE.AND P0, PT, R201, R6.reuse, PT ;  /* 0x00000006c900720c */ /* 0x080fe40003f06270 */
[-C--:B------:R-:W-:Y:S01]  /*06c0*/  ISETP.GE.AND P3, PT, R11, R6.reuse, PT ;  /* 0x000000060b00720c */ /* 0x080fe20003f66270 */
[----:B------:R-:W-:Y:S01]  /*06d0*/  IMAD R21, R20, UR5, R13 ;  /* 0x0000000514157c24 */ /* 0x000fe2000f8e020d */
[-C--:B------:R-:W-:Y:S02]  /*06e0*/  ISETP.GE.AND P2, PT, R9, R6.reuse, PT ;  /* 0x000000060900720c */ /* 0x080fe40003f46270 */
[----:B------:R-:W-:-:S07]  /*06f0*/  ISETP.GE.AND P1, PT, R7, R6, PT ;  /* 0x000000060700720c */ /* 0x000fce0003f26270 */
[----:B------:R-:W-:Y:S06]  /*0700*/  @P0 BRA `(.L_x_2023) ;  /* 0x00000000002c0947 */ /* 0x000fec0003800000 */
        /* <DEDUP_REMOVED lines=11> */
.L_x_2023:
[----:B------:R-:W-:Y:S05]  /*07c0*/  BSYNC.RECONVERGENT B0 ;  /* 0x0000000000007941 */ /* 0x000fea0003800200 */
.L_x_2022:
        /* <DEDUP_REMOVED lines=18> */
.L_x_2025:
[----:B------:R-:W-:Y:S05]  /*08f0*/  BSYNC.RECONVERGENT B0 ;  /* 0x0000000000007941 */ /* 0x000fea0003800200 */
.L_x_2024:
        /* <DEDUP_REMOVED lines=18> */
.L_x_2027:
[----:B------:R-:W-:Y:S05]  /*0a20*/  BSYNC.RECONVERGENT B0 ;  /* 0x0000000000007941 */ /* 0x000fea0003800200 */
.L_x_2026:
        /* <DEDUP_REMOVED lines=17> */
.L_x_2029:
[----:B------:R-:W-:Y:S05]  /*0b40*/  BSYNC.RECONVERGENT B0 ;  /* 0x0000000000007941 */ /* 0x000fea0003800200 */
.L_x_2028:
        /* <DEDUP_REMOVED lines=20> */
.L_x_2021:
        /* <DEDUP_REMOVED lines=10> */
.L_x_2030:
[----:B------:R-:W-:Y:S05]  /*0d30*/  BRA.U !UP1, `(.L_x_2031) ;  /* 0x0000000509907547 */ /* 0x000fea000b800000 */
[----:B-1----:R-:W1:Y:S01]  /*0d40*/  LDC R4, c[0x0][0x4f0] ;  /* 0x00013c00ff047b82 */ /* 0x002e620000000800 */
[----:B------:R-:W-:Y:S01]  /*0d50*/  LEA R181, R182, 0xffffff80, 0x7 ;  /* 0xffffff80b6b57811 */ /* 0x000fe200078e38ff */
[----:B------:R-:W2:Y:S01]  /*0d60*/  LDCU.64 UR4, c[0x0][0x4e8] ;  /* 0x00009d00ff0477ac */ /* 0x000ea20008000a00 */
[----:B------:R-:W-:Y:S01]  /*0d70*/  MOV R8, RZ ;  /* 0x000000ff00087202 */ /* 0x000fe20000000f00 */
[----:B------:R-:W-:Y:S01]  /*0d80*/  IMAD.MOV.U32 R10, RZ, RZ, RZ ;  /* 0x000000ffff0a7224 */ /* 0x000fe200078e00ff */
[----:B------:R-:W3:Y:S01]  /*0d90*/  LDCU.64 UR6, c[0x0][0x3a0] ;  /* 0x00007400ff0677ac */ /* 0x000ee20008000a00 */
[----:B------:R-:W4:Y:S01]  /*0da0*/  LDCU.64 UR12, c[0x0][0x3b8] ;  /* 0x00007700ff0c77ac */ /* 0x000f220008000a00 */
[----:B------:R-:W3:Y:S01]  /*0db0*/  LDCU.64 UR10, c[0x0][0x3c0] ;  /* 0x00007800ff0a77ac */ /* 0x000ee20008000a00 */
[----:B-1----:R-:W-:-:S04]  /*0dc0*/  IABS R5, R4 ;  /* 0x0000000400057213 */ /* 0x002fc80000000000 */
[----:B-----5:R-:W1:Y:S08]  /*0dd0*/  I2F.RP R7, R5 ;  /* 0x0000000500077306 */ /* 0x020e700000209400 */
        /* <DEDUP_REMOVED lines=21> */
[----:B------:R-:W-:Y:S01]  /*0f30*/  @P0 VIADD R8, R8, 0x1 ;  /* 0x0000000108080836 */ /* 0x000fe20000000000 */
[C---:B------:R-:W-:Y:S01]  /*0f40*/  LEA R214, P0, R2.reuse, UR8, 0x2 ;  /* 0x0000000802d67c11 */ /* 0x040fe2000f8010ff */
[----:B------:R-:W2:Y:S03]  /*0f50*/  LDC R3, c[0x0][0x3e8] ;  /* 0x0000fa00ff037b82 */ /* 0x000ea60000000800 */
[----:B------:R-:W-:Y:S02]  /*0f60*/  LEA.HI.X R215, R2, UR9, R215, 0x2, P0 ;  /* 0x0000000902d77c11 */ /* 0x000fe400080f14d7 */
[----:B------:R-:W-:Y:S02]  /*0f70*/  @!P1 IADD3 R8, PT, PT, -R8, RZ, RZ ;  /* 0x000000ff08089210 */ /* 0x000fe40007ffe1ff */
[----:B------:R-:W-:-:S05]  /*0f80*/  @!P2 LOP3.LUT R8, RZ, R4, RZ, 0x33, !PT ;  /* 0x00000004ff08a212 */ /* 0x000fca00078e33ff */
[----:B------:R-:W-:-:S06]  /*0f90*/  IMAD.WIDE R14, R8, 0x4, R214 ;  /* 0x00000004080e7825 */ /* 0x000fcc00078e02d6 */
[----:B------:R-:W2:Y:S01]  /*0fa0*/  LDG.E R14, desc[UR14][R14.64] ;  /* 0x0000000e0e0e7981 */ /* 0x000ea2000c1e1900 */
[----:B------:R-:W-:Y:S02]  /*0fb0*/  IADD3 R8, PT, PT, -R8, RZ, RZ ;  /* 0x000000ff08087210 */ /* 0x000fe40007ffe1ff */
[----:B----4-:R-:W-:Y:S02]  /*0fc0*/  MOV R134, UR12 ;  /* 0x0000000c00867c02 */ /* 0x010fe40008000f00 */
[----:B---3--:R-:W-:Y:S01]  /*0fd0*/  MOV R24, UR10 ;  /* 0x0000000a00187c02 */ /* 0x008fe20008000f00 */
[----:B------:R-:W-:Y:S01]  /*0fe0*/  IMAD R8, R4, R8, R181 ;  /* 0x0000000804087224 */ /* 0x000fe200078e02b5 */
[----:B--2---:R-:W-:Y:S02]  /*0ff0*/  IABS R7, R3 ;  /* 0x0000000300077213 */ /* 0x004fe40000000000 */
[----:B------:R-:W-:Y:S02]  /*1000*/  MOV R135, UR13 ;  /* 0x0000000d00877c02 */ /* 0x000fe40008000f00 */
[----:B------:R-:W2:Y:S01]  /*1010*/  I2F.RP R9, R7 ;  /* 0x0000000700097306 */ /* 0x000ea20000209400 */
[----:B------:R-:W-:-:S07]  /*1020*/  MOV R25, UR11 ;  /* 0x0000000b00197c02 */ /* 0x000fce0008000f00 */
[----:B--2---:R-:W2:Y:S02]  /*1030*/  MUFU.RCP R11, R9 ;  /* 0x00000009000b7308 */ /* 0x004ea40000001000 */
[----:B--2---:R-:W-:-:S06]  /*1040*/  VIADD R11, R11, 0xffffffe ;  /* 0x0ffffffe0b0b7836 */ /* 0x004fcc0000000000 */
        /* <DEDUP_REMOVED lines=20> */
[----:B------:R-:W-:-:S04]  /*1190*/  IMAD R4, R3, R24, RZ ;  /* 0x0000001803047224 */ /* 0x000fc800078e02ff */
        /* <DEDUP_REMOVED lines=9> */
[----:B------:R-:W-:-:S02]  /*1230*/  IADD3 R13, PT, PT, R11, R12, RZ ;  /* 0x0000000c0b0d7210 */ /* 0x000fc40007ffe0ff */
[----:B------:R-:W-:Y:S02]  /*1240*/  IMAD.MOV.U32 R12, RZ, RZ, R10 ;  /* 0x000000ffff0c7224 */ /* 0x000fe400078e000a */
[-C--:B------:R-:W-:Y:S01]  /*1250*/  IMAD R10, R3, R134.reuse, RZ ;  /* 0x00000086030a7224 */ /* 0x080fe200078e02ff */
[----:B------:R-:W-:Y:S01]  /*1260*/  SHF.R.S32.HI R3, RZ, 0x1f, R2 ;  /* 0x0000001fff037819 */ /* 0x000fe20000011402 */
[----:B------:R-:W-:Y:S02]  /*1270*/  IMAD.IADD R15, R15, 0x1, R5 ;  /* 0x000000010f0f7824 */ /* 0x000fe400078e0205 */
[C---:B------:R-:W-:Y:S02]  /*1280*/  IMAD R10, R8.reuse, R135, R10 ;  /* 0x00000087080a7224 */ /* 0x040fe400078e020a */
[----:B------:R-:W-:-:S04]  /*1290*/  IMAD.WIDE.U32 R12, R8, R134, R12 ;  /* 0x00000086080c7225 */ /* 0x000fc800078e000c */
[----:B------:R-:W-:-:S04]  /*12a0*/  IMAD.WIDE.U32 R8, R8, R24, R14 ;  /* 0x0000001808087225 */ /* 0x000fc800078e000e */
[----:B------:R-:W-:Y:S01]  /*12b0*/  IMAD.IADD R11, R13, 0x1, R10 ;  /* 0x000000010d0b7824 */ /* 0x000fe200078e020a */
[----:B------:R-:W-:Y:S01]  /*12c0*/  IADD3 R5, PT, PT, R9, R4, RZ ;  /* 0x0000000409057210 */ /* 0x000fe20007ffe0ff */
[C---:B-1----:R-:W-:Y:S01]  /*12d0*/  IMAD R7, R3.reuse, UR4, RZ ;  /* 0x0000000403077c24 */ /* 0x042fe2000f8e02ff */
[----:B------:R-:W-:Y:S01]  /*12e0*/  MOV R10, R12 ;  /* 0x0000000c000a7202 */ /* 0x000fe20000000f00 */
[----:B------:R-:W-:Y:S02]  /*12f0*/  IMAD R3, R3, UR6, RZ ;  /* 0x0000000603037c24 */ /* 0x000fe4000f8e02ff */
[----:B------:R-:W-:Y:S02]  /*1300*/  IMAD.MOV.U32 R4, RZ, RZ, R8 ;  /* 0x000000ffff047224 */ /* 0x000fe400078e0008 */
[C---:B------:R-:W-:Y:S02]  /*1310*/  IMAD R8, R2.reuse, UR5, R7 ;  /* 0x0000000502087c24 */ /* 0x040fe4000f8e0207 */
[----:B------:R-:W-:-:S04]  /*1320*/  IMAD.WIDE.U32 R10, R2, UR4, R10 ;  /* 0x00000004020a7c25 */ /* 0x000fc8000f8e000a */
[C---:B------:R-:W-:Y:S01]  /*1330*/  IMAD R12, R2.reuse, UR7, R3 ;  /* 0x00000007020c7c24 */ /* 0x040fe2000f8e0203 */
[----:B------:R-:W-:Y:S01]  /*1340*/  IADD3 R8, PT, PT, R11, R8, RZ ;  /* 0x000000080b087210 */ /* 0x000fe20007ffe0ff */
[----:B------:R-:W-:-:S05]  /*1350*/  IMAD.WIDE.U32 R14, R2, UR6, R4 ;  /* 0x00000006020e7c25 */ /* 0x000fca000f8e0004 */
[----:B------:R-:W-:Y:S01]  /*1360*/  IADD3 R12, PT, PT, R15, R12, RZ ;  /* 0x0000000c0f0c7210 */ /* 0x000fe20007ffe0ff */
[----:B------:R-:W-:Y:S06]  /*1370*/  BRA `(.L_x_2032) ;  /* 0x00000004004c7947 */ /* 0x000fec0003800000 */
.L_x_2031:
[----:B------:R-:W-:-:S13]  /*1380*/  ISETP.NE.AND P0, PT, R3, -0x1, PT ;  /* 0xffffffff0300780c */ /* 0x000fda0003f05270 */
        /* <DEDUP_REMOVED lines=13> */
[----:B------:R-:W-:Y:S05]  /*1460*/  BRA `(.L_x_2034) ;  /* 0x0000000000187947 */ /* 0x000fea0003800000 */
.L_x_2033:
[----:B------:R-:W2:Y:S01]  /*1470*/  LDC.64 R134, c[0x0][0x3b8] ;  /* 0x0000ee00ff867b82 */ /* 0x000ea20000000a00 */
[----:B-1----:R-:W-:-:S05]  /*1480*/  IADD3 R4, PT, PT, R2, R3, RZ ;  /* 0x0000000302047210 */ /* 0x002fca0007ffe0ff */
[C---:B--2---:R-:W-:Y:S02]  /*1490*/  IMAD R9, R4.reuse, R135, RZ ;  /* 0x0000008704097224 */ /* 0x044fe400078e02ff */
[----:B------:R-:W-:-:S05]  /*14a0*/  IMAD.WIDE.U32 R4, R4, R134, RZ ;  /* 0x0000008604047225 */ /* 0x000fca00078e00ff */
[----:B------:R-:W-:Y:S02]  /*14b0*/  IADD3 R9, PT, PT, R5, R9, RZ ;  /* 0x0000000905097210 */ /* 0x000fe40007ffe0ff */
[----:B------:R-:W-:Y:S02]  /*14c0*/  MOV R8, R4 ;  /* 0x0000000400087202 */ /* 0x000fe40000000f00 */
.L_x_2034:
        /* <DEDUP_REMOVED lines=14> */
.L_x_2035:
[----:B------:R-:W1:Y:S01]  /*15b0*/  LDC.64 R24, c[0x0][0x3c0] ;  /* 0x0000f000ff187b82 */ /* 0x000e620000000a00 */
[----:B------:R-:W-:-:S05]  /*15c0*/  IADD3 R2, PT, PT, R2, R3, RZ ;  /* 0x0000000302027210 */ /* 0x000fca0007ffe0ff */
[C---:B-1----:R-:W-:Y:S02]  /*15d0*/  IMAD R11, R2.reuse, R25, RZ ;  /* 0x00000019020b7224 */ /* 0x042fe400078e02ff */
[----:B------:R-:W-:-:S05]  /*15e0*/  IMAD.WIDE.U32 R2, R2, R24, RZ ;  /* 0x0000001802027225 */ /* 0x000fca00078e00ff */
[----:B------:R-:W-:Y:S02]  /*15f0*/  IADD3 R11, PT, PT, R3, R11, RZ ;  /* 0x0000000b030b7210 */ /* 0x000fe40007ffe0ff */
[----:B------:R-:W-:-:S07]  /*1600*/  MOV R10, R2 ;  /* 0x00000002000a7202 */ /* 0x000fce0000000f00 */
.L_x_2036:
[----:B-----5:R-:W1:Y:S01]  /*1610*/  LDC R7, c[0x0][0x3e8] ;  /* 0x0000fa00ff077b82 */ /* 0x020e620000000800 */
[----:B------:R-:W-:Y:S02]  /*1620*/  MOV R12, RZ ;  /* 0x000000ff000c7202 */ /* 0x000fe40000000f00 */
[----:B------:R-:W-:Y:S02]  /*1630*/  CS2R R214, SRZ ;  /* 0x0000000000d67805 */ /* 0x000fe4000001ff00 */
[----:B------:R-:W-:Y:S02]  /*1640*/  LEA R181, R182, 0xffffff80, 0x7 ;  /* 0xffffff80b6b57811 */ /* 0x000fe400078e38ff */
[----:B-1----:R-:W-:-:S04]  /*1650*/  IABS R2, R7 ;  /* 0x0000000700027213 */ /* 0x002fc80000000000 */
[----:B------:R-:W1:Y:S08]  /*1660*/  I2F.RP R14, R2 ;  /* 0x00000002000e7306 */ /* 0x000e700000209400 */
[----:B-1----:R-:W1:Y:S02]  /*1670*/  MUFU.RCP R5, R14 ;  /* 0x0000000e00057308 */ /* 0x002e640000001000 */
[----:B-1----:R-:W-:Y:S01]  /*1680*/  IADD3 R5, PT, PT, R5, 0xffffffe, RZ ;  /* 0x0ffffffe05057810 */ /* 0x002fe20007ffe0ff */
[----:B------:R-:W-:-:S05]  /*1690*/  IMAD.WIDE.U32 R14, R181, R24, R10 ;  /* 0x00000018b50e7225 */ /* 0x000fca00078e000a */
[----:B------:R-:W1:Y:S01]  /*16a0*/  F2I.FTZ.U32.TRUNC.NTZ R13, R5 ;  /* 0x00000005000d7305 */ /* 0x000e62000021f000 */
        /* <DEDUP_REMOVED lines=30> */
[----:B------:R-:W-:-:S04]  /*1890*/  IADD3 R12, PT, PT, R15, R5, RZ ;  /* 0x000000050f0c7210 */ /* 0x000fc80007ffe0ff */
[----:B------:R-:W-:-:S07]  /*18a0*/  IADD3 R8, PT, PT, R11, R3, RZ ;  /* 0x000000030b087210 */ /* 0x000fce0007ffe0ff */
.L_x_2032:
        /* <DEDUP_REMOVED lines=9> */
[C---:B------:R-:W-:Y:S01]  /*1940*/  VIADD R11, R22.reuse, 0x10 ;  /* 0x00000010160b7836 */ /* 0x040fe20000000000 */
[----:B------:R-:W-:Y:S01]  /*1950*/  ISETP.GE.AND P5, PT, R22, R204, PT ;  /* 0x000000cc1600720c */ /* 0x000fe20003fa6270 */
[----:B------:R-:W4:Y:S01]  /*1960*/  LDCU.64 UR6, c[0x0][0x3c8] ;  /* 0x00007900ff0677ac */ /* 0x000f220008000a00 */
[----:B------:R-:W-:Y:S01]  /*1970*/  IADD3 R26, P1, PT, R198, R10, RZ ;  /* 0x0000000ac61a7210 */ /* 0x000fe20007f3e0ff */
[----:B------:R-:W5:Y:S01]  /*1980*/  @!P0 LDC.64 R4, c[0x0][0x398] ;  /* 0x0000e600ff048b82 */ /* 0x000f620000000a00 */
[C---:B------:R-:W-:Y:S01]  /*1990*/  VIADD R7, R22.reuse, 0x30 ;  /* 0x0000003016077836 */ /* 0x040fe20000000000 */
[----:B------:R-:W-:Y:S01]  /*19a0*/  UMOV UR17, 0x400 ;  /* 0x0000040000117882 */ /* 0x000fe20000000000 */
[----:B------:R-:W-:Y:S01]  /*19b0*/  IADD3 R9, PT, PT, R22, 0x20, RZ ;  /* 0x0000002016097810 */ /* 0x000fe20007ffe0ff */
[----:B------:R-:W-:Y:S01]  /*19c0*/  IMAD.X R27, RZ, RZ, R8, P1 ;  /* 0x000000ffff1b7224 */ /* 0x000fe200008e0608 */
[----:B------:R-:W-:Y:S01]  /*19d0*/  BSSY.RECONVERGENT B0, `(.L_x_2037) ;  /* 0x000003b000007945 */ /* 0x000fe20003800200 */
[----:B------:R-:W-:Y:S01]  /*19e0*/  IMAD.WIDE.U32 R28, R29, 0x40, R22 ;  /* 0x000000401d1c7825 */ /* 0x000fe200078e0016 */
[-C--:B------:R-:W-:Y:S01]  /*19f0*/  ISETP.GE.AND P3, PT, R11, R204.reuse, PT ;  /* 0x000000cc0b00720c */ /* 0x080fe20003f66270 */
[----:B------:R-:W2:Y:S01]  /*1a00*/  @P0 LDC.64 R2, c[0x0][0x3b0] ;  /* 0x0000ec00ff020b82 */ /* 0x000ea20000000a00 */
[----:B------:R-:W-:-:S02]  /*1a10*/  ISETP.GE.AND P2, PT, R9, R204, PT ;  /* 0x000000cc0900720c */ /* 0x000fc40003f46270 */
[----:B------:R-:W-:Y:S01]  /*1a20*/  ISETP.GE.AND P1, PT, R7, R204, PT ;  /* 0x000000cc0700720c */ /* 0x000fe20003f26270 */
[----:B-1----:R-:W-:Y:S01]  /*1a30*/  ULEA UR5, UR5, UR17, 0x18 ;  /* 0x0000001105057291 */ /* 0x002fe2000f8ec0ff */
[----:B------:R-:W-:Y:S01]  /*1a40*/  LOP3.LUT R219, R198, 0x40, RZ, 0xfc, !PT ;  /* 0x00000040c6db7812 */ /* 0x000fe200078efcff */
[----:B-----5:R-:W-:-:S04]  /*1a50*/  @!P0 IMAD.WIDE.U32 R16, R6, R4, RZ ;  /* 0x0000000406108225 */ /* 0x020fc800078e00ff */
[----:B------:R-:W-:Y:S02]  /*1a60*/  @!P0 IMAD R5, R6, R5, R17 ;  /* 0x0000000506058224 */ /* 0x000fe400078e0211 */
[----:B------:R-:W-:Y:S02]  /*1a70*/  @!P0 IMAD.MOV.U32 R13, RZ, RZ, R16 ;  /* 0x000000ffff0d8224 */ /* 0x000fe400078e0010 */
[----:B--2---:R-:W-:-:S04]  /*1a80*/  @P0 IMAD.WIDE.U32 R16, R211, R2, RZ ;  /* 0x00000002d3100225 */ /* 0x004fc800078e00ff */
[----:B------:R-:W-:Y:S02]  /*1a90*/  @P0 IMAD R5, R211, R3, R17 ;  /* 0x00000003d3050224 */ /* 0x000fe400078e0211 */
[----:B------:R-:W-:Y:S01]  /*1aa0*/  @P0 IMAD.MOV.U32 R13, RZ, RZ, R16 ;  /* 0x000000ffff0d0224 */ /* 0x000fe200078e0010 */
[----:B------:R-:W-:Y:S01]  /*1ab0*/  IADD3 R14, P0, PT, R198, R14, RZ ;  /* 0x0000000ec60e7210 */ /* 0x000fe20007f1e0ff */
[----:B------:R-:W1:Y:S01]  /*1ac0*/  LDC.64 R2, c[0x0][0x538] ;  /* 0x00014e00ff027b82 */ /* 0x000e620000000a00 */
[----:B------:R-:W-:Y:S01]  /*1ad0*/  LOP3.LUT R16, R221, 0x1f8, RZ, 0xc0, !PT ;  /* 0x000001f8dd107812 */ /* 0x000fe200078ec0ff */
[----:B------:R-:W-:Y:S01]  /*1ae0*/  IMAD R4, R182, -0x80, R121 ;  /* 0xffffff80b6047824 */ /* 0x000fe200078e0279 */
[----:B------:R-:W-:Y:S02]  /*1af0*/  IADD3.X R15, PT, PT, RZ, R12, RZ, P0, !PT ;  /* 0x0000000cff0f7210 */ /* 0x000fe400007fe4ff */
[----:B------:R-:W-:Y:S01]  /*1b00*/  IADD3 R12, P0, PT, R198, R13, RZ ;  /* 0x0000000dc60c7210 */ /* 0x000fe20007f1e0ff */
[----:B------:R-:W-:Y:S01]  /*1b10*/  VIADD R4, R4, 0x80 ;  /* 0x0000008004047836 */ /* 0x000fe20000000000 */
[----:B------:R-:W-:Y:S01]  /*1b20*/  LOP3.LUT R10, R16, 0x38, R201, 0x78, !PT ;  /* 0x00000038100a7812 */ /* 0x000fe200078e78c9 */
[----:B------:R-:W-:-:S03]  /*1b30*/  IMAD.WIDE.U32 R16, R22, R134, R26 ;  /* 0x0000008616107225 */ /* 0x000fc600078e001a */
[----:B------:R-:W-:Y:S01]  /*1b40*/  LOP3.LUT R221, R10, 0x1e00, R221, 0xf8, !PT ;  /* 0x00001e000add7812 */ /* 0x000fe200078ef8dd */
[----:B------:R-:W-:Y:S01]  /*1b50*/  IMAD.WIDE.U32 R14, R22, R24, R14 ;  /* 0x00000018160e7225 */ /* 0x000fe200078e000e */
[----:B------:R-:W-:Y:S02]  /*1b60*/  LEA R206, P4, R16, UR12, 0x1 ;  /* 0x0000000c10ce7c11 */ /* 0x000fe4000f8808ff */
[----:B------:R-:W-:Y:S01]  /*1b70*/  ISETP.GE.AND P6, PT, R22, R4, PT ;  /* 0x000000041600720c */ /* 0x000fe20003fc6270 */
[----:B------:R-:W-:Y:S01]  /*1b80*/  IMAD.X R13, RZ, RZ, R5, P0 ;  /* 0x000000ffff0d7224 */ /* 0x000fe200000e0605 */
[----:B---3--:R-:W-:Y:S01]  /*1b90*/  LEA R208, P0, R14, UR10, 0x1 ;  /* 0x0000000a0ed07c11 */ /* 0x008fe2000f8008ff */
[C---:B------:R-:W-:Y:S01]  /*1ba0*/  IMAD R205, R22.reuse, R135, R17 ;  /* 0x0000008716cd7224 */ /* 0x040fe200078e0211 */
[----:B------:R-:W-:Y:S01]  /*1bb0*/  LEA R221, R221, UR5, 0x1 ;  /* 0x00000005dddd7c11 */ /* 0x000fe2000f8e08ff */
[----:B------:R-:W-:Y:S02]  /*1bc0*/  IMAD R209, R22, R25, R15 ;  /* 0x0000001916d17224 */ /* 0x000fe400078e020f */
[----:B----4-:R-:W-:Y:S01]  /*1bd0*/  IMAD.WIDE.U32 R12, R20, UR6, R12 ;  /* 0x00000006140c7c25 */ /* 0x010fe2000f8e000c */
[----:B------:R-:W-:-:S02]  /*1be0*/  LEA.HI.X R205, R16, UR13, R205, 0x1, P4 ;  /* 0x0000000d10cd7c11 */ /* 0x000fc4000a0f0ccd */
[----:B------:R-:W-:Y:S01]  /*1bf0*/  LEA.HI.X R209, R14, UR11, R209, 0x1, P0 ;  /* 0x0000000b0ed17c11 */ /* 0x000fe200080f0cd1 */
[----:B------:R-:W-:Y:S01]  /*1c00*/  IMAD R27, R20, UR7, R13 ;  /* 0x00000007141b7c24 */ /* 0x000fe2000f8e020d */
[----:B------:R-:W-:Y:S06]  /*1c10*/  @P5 BRA `(.L_x_2038) ;  /* 0x0000000000585947 */ /* 0x000fec0003800000 */
[----:B------:R-:W2:Y:S01]  /*1c20*/  LDCU.64 UR6, c[0x0][0x3b0] ;  /* 0x00007600ff0677ac */ /* 0x000ea20008000a00 */
[----:B------:R-:W-:Y:S01]  /*1c30*/  IMAD.MOV.U32 R26, RZ, RZ, R12 ;  /* 0x000000ffff1a7224 */ /* 0x000fe200078e000c */
[----:B------:R-:W3:Y:S01]  /*1c40*/  LDCU UR4, c[0x0][0x440] ;  /* 0x00008800ff0477ac */ /* 0x000ee20008000800 */
[----:B------:R-:W4:Y:S01]  /*1c50*/  LDCU.64 UR10, c[0x0][0x380] ;  /* 0x00007000ff0a77ac */ /* 0x000f220008000a00 */
[----:B--2---:R-:W-:Y:S02]  /*1c60*/  IMAD R5, R29, UR6, RZ ;  /* 0x000000061d057c24 */ /* 0x004fe4000f8e02ff */
[----:B------:R-:W-:Y:S01]  /*1c70*/  IMAD.WIDE.U32 R14, R28, UR6, R26 ;  /* 0x000000061c0e7c25 */ /* 0x000fe2000f8e001a */
[----:B---3--:R-:W-:-:S03]  /*1c80*/  ISETP.GE.AND P4, PT, R198, UR4, PT ;  /* 0x00000004c6007c0c */ /* 0x008fc6000bf86270 */
[----:B------:R-:W-:Y:S01]  /*1c90*/  IMAD R5, R28, UR7, R5 ;  /* 0x000000071c057c24 */ /* 0x000fe2000f8e0205 */
[----:B------:R-:W-:Y:S02]  /*1ca0*/  ISETP.GE.AND P0, PT, R219, UR4, PT ;  /* 0x00000004db007c0c */ /* 0x000fe4000bf06270 */
[----:B----4-:R-:W-:Y:S02]  /*1cb0*/  LEA R16, P5, R14, UR10, 0x1 ;  /* 0x0000000a0e107c11 */ /* 0x010fe4000f8a08ff */
        /* <DEDUP_REMOVED lines=12> */
.L_x_2038:
[----:B------:R-:W-:Y:S05]  /*1d80*/  BSYNC.RECONVERGENT B0 ;  /* 0x0000000000007941 */ /* 0x000fea0003800200 */
.L_x_2037:
[----:B------:R-:W-:Y:S01]  /*1d90*/  BSSY.RECONVERGENT B0, `(.L_x_2039) ;  /* 0x000001c000007945 */ /* 0x000fe20003800200 */
[----:B------:R-:W-:-:S03]  /*1da0*/  ISETP.GE.AND P0, PT, R11, R4, PT ;  /* 0x000000040b00720c */ /* 0x000fc60003f06270 */
[----:B------:R-:W-:Y:S10]  /*1db0*/  @P3 BRA `(.L_x_2040) ;  /* 0x0000000000643947 */ /* 0x000ff40003800000 */
[----:B------:R-:W3:Y:S01]  /*1dc0*/  LDCU.64 UR10, c[0x0][0x3b0] ;  /* 0x00007600ff0a77ac */ /* 0x000ee20008000a00 */
[----:B------:R-:W-:Y:S01]  /*1dd0*/  IADD3 R8, P3, PT, R28, 0x10, RZ ;  /* 0x000000101c087810 */ /* 0x000fe20007f7e0ff */
[----:B------:R-:W-:Y:S01]  /*1de0*/  IMAD.MOV.U32 R14, RZ, RZ, R12 ;  /* 0x000000ffff0e7224 */ /* 0x000fe200078e000c */
[----:B------:R-:W-:Y:S01]  /*1df0*/  MOV R15, R27 ;  /* 0x0000001b000f7202 */ /* 0x000fe20000000f00 */
[----:B------:R-:W4:Y:S02]  /*1e00*/  LDCU UR4, c[0x0][0x440] ;  /* 0x00008800ff0477ac */ /* 0x000f240008000800 */
[----:B------:R-:W-:Y:S01]  /*1e10*/  IMAD.X R5, RZ, RZ, R29, P3 ;  /* 0x000000ffff057224 */ /* 0x000fe200018e061d */
[----:B------:R-:W2:Y:S03]  /*1e20*/  LDCU.64 UR6, c[0x0][0x380] ;  /* 0x00007000ff0677ac */ /* 0x000ea60008000a00 */
[----:B---3--:R-:W-:-:S02]  /*1e30*/  IMAD R5, R5, UR10, RZ ;  /* 0x0000000a05057c24 */ /* 0x008fc4000f8e02ff */
[----:B------:R-:W-:Y:S01]  /*1e40*/  IMAD.WIDE.U32 R14, R8, UR10, R14 ;  /* 0x0000000a080e7c25 */ /* 0x000fe2000f8e000e */
[----:B----4-:R-:W-:-:S03]  /*1e50*/  ISETP.GE.AND P4, PT, R198, UR4, PT ;  /* 0x00000004c6007c0c */ /* 0x010fc6000bf86270 */
        /* <DEDUP_REMOVED lines=15> */
.L_x_2040:
[----:B------:R-:W-:Y:S05]  /*1f50*/  BSYNC.RECONVERGENT B0 ;  /* 0x0000000000007941 */ /* 0x000fea0003800200 */
.L_x_2039:
[----:B------:R-:W-:Y:S01]  /*1f60*/  BSSY.RECONVERGENT B0, `(.L_x_2041) ;  /* 0x000001d000007945 */ /* 0x000fe20003800200 */
[----:B------:R-:W-:Y:S02]  /*1f70*/  ISETP.GE.AND P5, PT, R9, R4, PT ;  /* 0x000000040900720c */ /* 0x000fe40003fa6270 */
[----:B--23--:R-:W-:Y:S01]  /*1f80*/  IADD3 R17, PT, PT, R22, 0x40, RZ ;  /* 0x0000004016117810 */ /* 0x00cfe20007ffe0ff */
[----:B------:R-:W-:Y:S05]  /*1f90*/  @P2 BRA `(.L_x_2042) ;  /* 0x0000000000642947 */ /* 0x000fea0003800000 */
[----:B------:R-:W2:Y:S01]  /*1fa0*/  LDCU.64 UR10, c[0x0][0x3b0] ;  /* 0x00007600ff0a77ac */ /* 0x000ea20008000a00 */
[----:B------:R-:W-:Y:S01]  /*1fb0*/  IADD3 R8, P2, PT, R28, 0x20, RZ ;  /* 0x000000201c087810 */ /* 0x000fe20007f5e0ff */
[----:B------:R-:W-:Y:S01]  /*1fc0*/  IMAD.MOV.U32 R14, RZ, RZ, R12 ;  /* 0x000000ffff0e7224 */ /* 0x000fe200078e000c */
[----:B------:R-:W-:Y:S01]  /*1fd0*/  MOV R15, R27 ;  /* 0x0000001b000f7202 */ /* 0x000fe20000000f00 */
[----:B------:R-:W3:Y:S02]  /*1fe0*/  LDCU UR4, c[0x0][0x440] ;  /* 0x00008800ff0477ac */ /* 0x000ee40008000800 */
[----:B------:R-:W-:Y:S01]  /*1ff0*/  IMAD.X R5, RZ, RZ, R29, P2 ;  /* 0x000000ffff057224 */ /* 0x000fe200010e061d */
[----:B------:R-:W4:Y:S03]  /*2000*/  LDCU.64 UR6, c[0x0][0x380] ;  /* 0x00007000ff0677ac */ /* 0x000f260008000a00 */
[----:B--2---:R-:W-:-:S02]  /*2010*/  IMAD R5, R5, UR10, RZ ;  /* 0x0000000a05057c24 */ /* 0x004fc4000f8e02ff */
[----:B------:R-:W-:Y:S01]  /*2020*/  IMAD.WIDE.U32 R14, R8, UR10, R14 ;  /* 0x0000000a080e7c25 */ /* 0x000fe2000f8e000e */
[----:B---3--:R-:W-:-:S03]  /*2030*/  ISETP.GE.AND P3, PT, R198, UR4, PT ;  /* 0x00000004c6007c0c */ /* 0x008fc6000bf66270 */
[----:B------:R-:W-:Y:S01]  /*2040*/  IMAD R5, R8, UR11, R5 ;  /* 0x0000000b08057c24 */ /* 0x000fe2000f8e0205 */
[----:B------:R-:W-:Y:S02]  /*2050*/  ISETP.GE.AND P2, PT, R219, UR4, PT ;  /* 0x00000004db007c0c */ /* 0x000fe4000bf46270 */
[----:B----4-:R-:W-:Y:S01]  /*2060*/  LEA R30, P4, R14, UR6, 0x1 ;  /* 0x000000060e1e7c11 */ /* 0x010fe2000f8808ff */
        /* <DEDUP_REMOVED lines=12> */
.L_x_2042:
[----:B------:R-:W-:Y:S05]  /*2130*/  BSYNC.RECONVERGENT B0 ;  /* 0x0000000000007941 */ /* 0x000fea0003800200 */
.L_x_2041:
[----:B------:R-:W-:Y:S01]  /*2140*/  BSSY.RECONVERGENT B0, `(.L_x_2043) ;  /* 0x000001e000007945 */ /* 0x000fe20003800200 */
[-C--:B------:R-:W-:Y:S01]  /*2150*/  ISETP.GE.AND P4, PT, R7, R4.reuse, PT ;  /* 0x000000040700720c */ /* 0x080fe20003f86270 */
[----:B------:R-:W-:Y:S01]  /*2160*/  IMAD.SHL.U32 R5, R134, 0x10, RZ ;  /* 0x0000001086057824 */ /* 0x000fe200078e00ff */
[----:B------:R-:W-:Y:S01]  /*2170*/  ISETP.GE.AND P3, PT, R17, R4, PT ;  /* 0x000000041100720c */ /* 0x000fe20003f66270 */
[----:B------:R-:W-:Y:S01]  /*2180*/  VIADD R15, R22, 0x50 ;  /* 0x00000050160f7836 */ /* 0x000fe20000000000 */
[----:B------:R-:W-:Y:S11]  /*2190*/  @P1 BRA `(.L_x_2044) ;  /* 0x0000000000601947 */ /* 0x000ff60003800000 */
[----:B------:R-:W3:Y:S01]  /*21a0*/  LDCU.64 UR10, c[0x0][0x3b0] ;  /* 0x00007600ff0a77ac */ /* 0x000ee20008000a00 */
[----:B------:R-:W-:Y:S02]  /*21b0*/  IADD3 R13, P1, PT, R28, 0x30, RZ ;  /* 0x000000301c0d7810 */ /* 0x000fe40007f3e0ff */
[----:B------:R-:W-:Y:S01]  /*21c0*/  MOV R26, R12 ;  /* 0x0000000c001a7202 */ /* 0x000fe20000000f00 */
[----:B------:R-:W4:Y:S02]  /*21d0*/  LDCU.64 UR6, c[0x0][0x380] ;  /* 0x00007000ff0677ac */ /* 0x000f240008000a00 */
[----:B------:R-:W-:Y:S01]  /*21e0*/  IMAD.X R8, RZ, RZ, R29, P1 ;  /* 0x000000ffff087224 */ /* 0x000fe200008e061d */
[----:B------:R-:W5:Y:S03]  /*21f0*/  LDCU UR4, c[0x0][0x440] ;  /* 0x00008800ff0477ac */ /* 0x000f660008000800 */
[----:B---3--:R-:W-:-:S02]  /*2200*/  IMAD R8, R8, UR10, RZ ;  /* 0x0000000a08087c24 */ /* 0x008fc4000f8e02ff */
[----:B------:R-:W-:-:S04]  /*2210*/  IMAD.WIDE.U32 R26, R13, UR10, R26 ;  /* 0x0000000a0d1a7c25 */ /* 0x000fc8000f8e001a */
[----:B------:R-:W-:Y:S01]  /*2220*/  IMAD R8, R13, UR11, R8 ;  /* 0x0000000b0d087c24 */ /* 0x000fe2000f8e0208 */
[----:B----4-:R-:W-:Y:S02]  /*2230*/  LEA R12, P1, R26, UR6, 0x1 ;  /* 0x000000061a0c7c11 */ /* 0x010fe4000f8208ff */
[----:B-----5:R-:W-:Y:S01]  /*2240*/  ISETP.GE.AND P2, PT, R198, UR4, PT ;  /* 0x00000004c6007c0c */ /* 0x020fe2000bf46270 */
        /* <DEDUP_REMOVED lines=13> */
.L_x_2044:
[----:B------:R-:W-:Y:S05]  /*2320*/  BSYNC.RECONVERGENT B0 ;  /* 0x0000000000007941 */ /* 0x000fea0003800200 */
.L_x_2043:
[----:B------:R-:W-:Y:S04]  /*2330*/  BSSY.RECONVERGENT B0, `(.L_x_2045) ;  /* 0x0000012000007945 */ /* 0x000fe80003800200 */
[----:B------:R-:W-:Y:S05]  /*2340*/  @P6 BRA `(.L_x_2046) ;  /* 0x0000000000406947 */ /* 0x000fea0003800000 */
[----:B------:R-:W4:Y:S02]  /*2350*/  LDCU UR4, c[0x0][0x440] ;  /* 0x00008800ff0477ac */ /* 0x000f240008000800 */
[----:B----4-:R-:W-:Y:S02]  /*2360*/  ISETP.GE.AND P2, PT, R198, UR4, PT ;  /* 0x00000004c6007c0c */ /* 0x010fe4000bf46270 */
[----:B------:R-:W-:-:S11]  /*2370*/  ISETP.GE.AND P1, PT, R219, UR4, PT ;  /* 0x00000004db007c0c */ /* 0x000fd6000bf26270 */
[----:B---3--:R-:W-:Y:S01]  /*2380*/  @!P2 IMAD.MOV.U32 R12, RZ, RZ, R206 ;  /* 0x000000ffff0ca224 */ /* 0x008fe200078e00ce */
        /* <DEDUP_REMOVED lines=12> */
.L_x_2046:
[----:B------:R-:W-:Y:S05]  /*2450*/  BSYNC.RECONVERGENT B0 ;  /* 0x0000000000007941 */ /* 0x000fea0003800200 */
.L_x_2045:
[----:B------:R-:W-:Y:S01]  /*2460*/  SHF.L.U64.HI R8, R134, 0x4, R135 ;  /* 0x0000000486087819 */ /* 0x000fe20000010287 */
[----:B------:R-:W-:Y:S01]  /*2470*/  BSSY.RECONVERGENT B0, `(.L_x_2047) ;  /* 0x0000013000007945 */ /* 0x000fe20003800200 */
[----:B------:R-:W-:Y:S01]  /*2480*/  LEA R26, P1, R5, R206, 0x1 ;  /* 0x000000ce051a7211 */ /* 0x000fe200078208ff */
[----:B---34-:R-:W-:Y:S01]  /*2490*/  VIADD R13, R22, 0x60 ;  /* 0x00000060160d7836 */ /* 0x018fe20000000000 */
[----:B------:R-:W-:Y:S02]  /*24a0*/  ISETP.GE.AND P2, PT, R15, R4, PT ;  /* 0x000000040f00720c */ /* 0x000fe40003f46270 */
[----:B------:R-:W-:Y:S01]  /*24b0*/  LEA.HI.X R27, R5, R205, R8, 0x1, P1 ;  /* 0x000000cd051b7211 */ /* 0x000fe200008f0c08 */
[----:B------:R-:W-:Y:S10]  /*24c0*/  @P0 BRA `(.L_x_2048) ;  /* 0x0000000000340947 */ /* 0x000ff40003800000 */
[----:B------:R-:W3:Y:S02]  /*24d0*/  LDCU UR4, c[0x0][0x440] ;  /* 0x00008800ff0477ac */ /* 0x000ee40008000800 */
        /* <DEDUP_REMOVED lines=12> */
.L_x_2048:
[----:B------:R-:W-:Y:S05]  /*25a0*/  BSYNC.RECONVERGENT B0 ;  /* 0x0000000000007941 */ /* 0x000fea0003800200 */
.L_x_2047:
[----:B------:R-:W-:Y:S04]  /*25b0*/  BSSY.RECONVERGENT B0, `(.L_x_2049) ;  /* 0x0000013000007945 */ /* 0x000fe80003800200 */
[----:B------:R-:W-:Y:S05]  /*25c0*/  @P5 BRA `(.L_x_2050) ;  /* 0x0000000000445947 */ /* 0x000fea0003800000 */
[----:B------:R-:W4:Y:S01]  /*25d0*/  LDCU UR4, c[0x0][0x440] ;  /* 0x00008800ff0477ac */ /* 0x000f220008000800 */
[----:B------:R-:W-:-:S04]  /*25e0*/  IMAD.WIDE.U32 R28, R134, 0x20, RZ ;  /* 0x00000020861c7825 */ /* 0x000fc800078e00ff */
[----:B------:R-:W-:Y:S01]  /*25f0*/  IMAD.SHL.U32 R5, R135, 0x20, RZ ;  /* 0x0000002087057824 */ /* 0x000fe200078e00ff */
[----:B------:R-:W-:-:S04]  /*2600*/  IADD3 R28, P5, PT, R26, R28, RZ ;  /* 0x0000001c1a1c7210 */ /* 0x000fc80007fbe0ff */
[----:B------:R-:W-:Y:S02]  /*2610*/  IADD3.X R29, PT, PT, R27, R29, R5, P5, !PT ;  /* 0x0000001d1b1d7210 */ /* 0x000fe40002ffe405 */
        /* <DEDUP_REMOVED lines=12> */
.L_x_2050:
[----:B------:R-:W-:Y:S05]  /*26e0*/  BSYNC.RECONVERGENT B0 ;  /* 0x0000000000007941 */ /* 0x000fea0003800200 */
.L_x_2049:
[----:B------:R-:W-:Y:S01]  /*26f0*/  BSSY.RECONVERGENT B0, `(.L_x_2051) ;  /* 0x0000013000007945 */ /* 0x000fe20003800200 */
[----:B------:R-:W-:Y:S02]  /*2700*/  ISETP.GE.AND P0, PT, R13, R4, PT ;  /* 0x000000040d00720c */ /* 0x000fe40003f06270 */
[----:B------:R-:W-:Y:S01]  /*2710*/  IADD3 R5, PT, PT, R22, 0x70, RZ ;  /* 0x0000007016057810 */ /* 0x000fe20007ffe0ff */
[----:B------:R-:W-:Y:S10]  /*2720*/  @P4 BRA `(.L_x_2052) ;  /* 0x00000000003c4947 */ /* 0x000ff40003800000 */
        /* <DEDUP_REMOVED lines=15> */
.L_x_2052:
[----:B------:R-:W-:Y:S05]  /*2820*/  BSYNC.RECONVERGENT B0 ;  /* 0x0000000000007941 */ /* 0x000fea0003800200 */
.L_x_2051:
[----:B------:R-:W-:Y:S01]  /*2830*/  BSSY.RECONVERGENT B0, `(.L_x_2053) ;  /* 0x0000015000007945 */ /* 0x000fe20003800200 */
[----:B------:R-:W-:-:S03]  /*2840*/  ISETP.GE.AND P1, PT, R5, R4, PT ;  /* 0x000000040500720c */ /* 0x000fc60003f26270 */
[----:B------:R-:W-:Y:S10]  /*2850*/  @P3 BRA `(.L_x_2054) ;  /* 0x0000000000483947 */ /* 0x000ff40003800000 */
        /* <DEDUP_REMOVED lines=18> */
.L_x_2054:
[----:B------:R-:W-:Y:S05]  /*2980*/  BSYNC.RECONVERGENT B0 ;  /* 0x0000000000007941 */ /* 0x000fea0003800200 */
.L_x_2053:
[----:B------:R-:W-:Y:S04]  /*2990*/  BSSY.RECONVERGENT B0, `(.L_x_2055) ;  /* 0x0000011000007945 */ /* 0x000fe80003800200 */
        /* <DEDUP_REMOVED lines=16> */
.L_x_2056:
[----:B------:R-:W-:Y:S05]  /*2aa0*/  BSYNC.RECONVERGENT B0 ;  /* 0x0000000000007941 */ /* 0x000fea0003800200 */
.L_x_2055:
[----:B------:R-:W-:Y:S04]  /*2ab0*/  BSSY.RECONVERGENT B0, `(.L_x_2057) ;  /* 0x0000014000007945 */ /* 0x000fe80003800200 */
        /* <DEDUP_REMOVED lines=19> */
.L_x_2058:
[----:B------:R-:W-:Y:S05]  /*2bf0*/  BSYNC.RECONVERGENT B0 ;  /* 0x0000000000007941 */ /* 0x000fea0003800200 */
.L_x_2057:
[----:B------:R-:W-:Y:S04]  /*2c00*/  BSSY.RECONVERGENT B0, `(.L_x_2059) ;  /* 0x0000012000007945 */ /* 0x000fe80003800200 */
[----:B------:R-:W-:Y:S05]  /*2c10*/  @P1 BRA `(.L_x_2060) ;  /* 0x0000000000401947 */ /* 0x000fea0003800000 */
[----:B------:R-:W5:Y:S01]  /*2c20*/  LDCU UR4, c[0x0][0x440] ;  /* 0x00008800ff0477ac */ /* 0x000f620008000800 */
[----:B------:R-:W-:Y:S02]  /*2c30*/  IMAD R8, R135, 0xc0, RZ ;  /* 0x000000c087087824 */ /* 0x000fe400078e02ff */
        /* <DEDUP_REMOVED lines=14> */
.L_x_2060:
[----:B------:R-:W-:Y:S05]  /*2d20*/  BSYNC.RECONVERGENT B0 ;  /* 0x0000000000007941 */ /* 0x000fea0003800200 */
.L_x_2059:
[----:B------:R-:W5:Y:S01]  /*2d30*/  LDCU.64 UR6, c[0x0][0x540] ;  /* 0x0000a800ff0677ac */ /* 0x000f620008000a00 */
[----:B------:R-:W-:Y:S01]  /*2d40*/  IMAD.MOV.U32 R21, RZ, RZ, RZ ;  /* 0x000000ffff157224 */ /* 0x000fe200078e00ff */
[----:B------:R-:W0:Y:S01]  /*2d50*/  LDGDEPBAR ;  /* 0x00000000000079af */ /* 0x000e220000000000 */
[----:B------:R-:W2:Y:S01]  /*2d60*/  LDCU UR4, c[0x0][0x458] ;  /* 0x00008b00ff0477ac */ /* 0x000ea20008000800 */
[----:B-----5:R-:W-:-:S04]  /*2d70*/  IMAD.WIDE.U32 R20, R6, UR6, R20 ;  /* 0x0000000606147c25 */ /* 0x020fc8000f8e0014 */
[----:B------:R-:W-:Y:S01]  /*2d80*/  IMAD R6, R6, UR7, R21 ;  /* 0x0000000706067c24 */ /* 0x000fe2000f8e0215 */
[----:B-1----:R-:W-:Y:S02]  /*2d90*/  LEA R22, P0, R20, R2, 0x2 ;  /* 0x0000000214167211 */ /* 0x002fe400078010ff */
[----:B------:R-:W-:Y:S01]  /*2da0*/  SHF.R.U32.HI R200, RZ, 0x1, R201 ;  /* 0x00000001ffc87819 */ /* 0x000fe200000116c9 */
[----:B------:R-:W-:-:S04]  /*2db0*/  DEPBAR.LE SB0, 0x0 ;  /* 0x000080000000791a */ /* 0x000fc80000000000 */
[----:B------:R-:W-:-:S05]  /*2dc0*/  LEA.HI.X R23, R20, R3, R6, 0x2, P0 ;  /* 0x0000000314177211 */ /* 0x000fca00000f1406 */
[----:B------:R-:W5:Y:S01]  /*2dd0*/  LDG.E R6, desc[UR14][R22.64] ;  /* 0x0000000e16067981 */ /* 0x000f62000c1e1900 */
[----:B--2---:R-:W5:Y:S01]  /*2de0*/  MUFU.RCP R3, UR4 ;  /* 0x0000000400037d08 */ /* 0x004f620008001000 */
[----:B------:R-:W-:Y:S01]  /*2df0*/  LOP3.LUT R21, R200, 0x1f0, RZ, 0xc0, !PT ;  /* 0x000001f0c8157812 */ /* 0x000fe200078ec0ff */
[----:B------:R-:W-:Y:S01]  /*2e00*/  BSSY.RECONVERGENT B0, `(.L_x_2061) ;  /* 0x000001e000007945 */ /* 0x000fe20003800200 */
[----:B------:R-:W-:Y:S01]  /*2e10*/  SHF.R.U32.HI R2, RZ, 0x2, R201 ;  /* 0x00000002ff027819 */ /* 0x000fe200000116c9 */
[----:B---3--:R-:W-:Y:S01]  /*2e20*/  IMAD.SHL.U32 R27, R201, 0x40, RZ ;  /* 0x00000040c91b7824 */ /* 0x008fe200078e00ff */
[----:B------:R-:W-:Y:S02]  /*2e30*/  IADD3 R0, PT, PT, R21, 0x1, R0 ;  /* 0x0000000115007810 */ /* 0x000fe40007ffe000 */
[----:B------:R-:W-:-:S04]  /*2e40*/  LOP3.LUT R2, R2, 0x7, RZ, 0xc0, !PT ;  /* 0x0000000702027812 */ /* 0x000fc800078ec0ff */
[----:B------:R-:W-:Y:S01]  /*2e50*/  IADD3 R2, PT, PT, -R19, R0, R2 ;  /* 0x0000000013027210 */ /* 0x000fe20007ffe102 */
[----:B------:R-:W-:-:S03]  /*2e60*/  IMAD.SHL.U32 R19, R24, 0x10, RZ ;  /* 0x0000001018137824 */ /* 0x000fc600078e00ff */
[----:B------:R-:W-:Y:S01]  /*2e70*/  IADD3 R2, PT, PT, R2, UR16, R121 ;  /* 0x0000001002027c10 */ /* 0x000fe2000fffe079 */
[----:B------:R-:W-:Y:S01]  /*2e80*/  BAR.SYNC.DEFER_BLOCKING 0x0 ;  /* 0x0000000000007b1d */ /* 0x000fe20000010000 */
[----:B-----5:R-:W-:Y:S01]  /*2e90*/  FMUL.FTZ R3, R6, R3 ;  /* 0x0000000306037220 */ /* 0x020fe20000410000 */
[----:B------:R-:W-:-:S04]  /*2ea0*/  SHF.L.U64.HI R6, R24, 0x4, R25 ;  /* 0x0000000418067819 */ /* 0x000fc80000010219 */
        /* <DEDUP_REMOVED lines=17> */
.L_x_2062:
[----:B------:R2:W-:Y:S04]  /*2fc0*/  STS.128 [R221+0xc000], RZ ;  /* 0x00c000ffdd007388 */ /* 0x0005e80000000c00 */
[----:B------:R2:W-:Y:S02]  /*2fd0*/  STS.128 [R221+0x10000], RZ ;  /* 0x010000ffdd007388 */ /* 0x0005e40000000c00 */
.L_x_2063:
[----:B------:R-:W-:Y:S05]  /*2fe0*/  BSYNC.RECONVERGENT B0 ;  /* 0x0000000000007941 */ /* 0x000fea0003800200 */
.L_x_2061:
        /* <DEDUP_REMOVED lines=31> */
.L_x_2065:
[----:B------:R-:W-:Y:S05]  /*31e0*/  BSYNC.RECONVERGENT B0 ;  /* 0x0000000000007941 */ /* 0x000fea0003800200 */
.L_x_2064:
        /* <DEDUP_REMOVED lines=21> */
.L_x_2067:
[----:B------:R-:W-:Y:S05]  /*3340*/  BSYNC.RECONVERGENT B0 ;  /* 0x0000000000007941 */ /* 0x000fea0003800200 */
.L_x_2066:
        /* <DEDUP_REMOVED lines=25> */
.L_x_2069:
[----:B------:R-:W-:Y:S05]  /*34e0*/  BSYNC.RECONVERGENT B0 ;  /* 0x0000000000007941 */ /* 0x000fea0003800200 */
.L_x_2068:
        /* <DEDUP_REMOVED lines=22> */
.L_x_2071:
[----:B------:R-:W-:Y:S05]  /*3650*/  BSYNC.RECONVERGENT B0 ;  /* 0x0000000000007941 */ /* 0x000fea0003800200 */
.L_x_2070:
        /* <DEDUP_REMOVED lines=19> */
.L_x_2073:
[----:B------:R-:W-:Y:S05]  /*3790*/  BSYNC.RECONVERGENT B0 ;  /* 0x0000000000007941 */ /* 0x000fea0003800200 */
.L_x_2072:
        /* <DEDUP_REMOVED lines=22> */
.L_x_2075:
[----:B------:R-:W-:Y:S05]  /*3900*/  BSYNC.RECONVERGENT B0 ;  /* 0x0000000000007941 */ /* 0x000fea0003800200 */
.L_x_2074:
        /* <DEDUP_REMOVED lines=20> */
.L_x_2077:
[----:B------:R-:W-:Y:S05]  /*3a50*/  BSYNC.RECONVERGENT B0 ;  /* 0x0000000000007941 */ /* 0x000fea0003800200 */
.L_x_2076:
[----:B------:R-:W-:Y:S01]  /*3a60*/  LDSM.16.M88.4 R44, [R119] ;  /* 0x00000000772c783b */ /* 0x000fe20000000200 */
[----:B------:R-:W-:Y:S01]  /*3a70*/  IMAD.MOV.U32 R199, RZ, RZ, 0x20 ;  /* 0x00000020ffc77424 */ /* 0x000fe200078e00ff */
[----:B------:R-:W-:Y:S01]  /*3a80*/  LOP3.LUT P6, RZ, R201, 0x2, RZ, 0xc0, !PT ;  /* 0x00000002c9ff7812 */ /* 0x000fe200078cc0ff */
[----:B------:R-:W-:Y:S01]  /*3a90*/  VIADD R123, R187, UR5 ;  /* 0x00000005bb7b7c36 */ /* 0x000fe20008000000 */
[----:B-1----:R-:W4:Y:S01]  /*3aa0*/  LDSM.16.M88.4 R20, [R187+UR5+0x4000] ;  /* 0x00400005bb14783b */ /* 0x002f220008000200 */
[----:B------:R-:W-:Y:S01]  /*3ab0*/  IMAD.MOV.U32 R136, RZ, RZ, 0x40 ;  /* 0x00000040ff887424 */ /* 0x000fe200078e00ff */
[----:B------:R-:W-:Y:S01]  /*3ac0*/  SEL R26, R199, 0xffffffe0, !P6 ;  /* 0xffffffe0c71a7807 */ /* 0x000fe20007000000 */
[C---:B------:R-:W-:Y:S01]  /*3ad0*/  IMAD.SHL.U32 R138, R201.reuse, 0x2, RZ ;  /* 0x00000002c98a7824 */ /* 0x040fe200078e00ff */
[----:B------:R-:W1:Y:S01]  /*3ae0*/  LDSM.16.M88.4 R12, [R187+UR5+0x4800] ;  /* 0x00480005bb0c783b */ /* 0x000e620008000200 */
[----:B------:R-:W-:Y:S02]  /*3af0*/  LOP3.LUT P0, RZ, R201, 0x4, RZ, 0xc0, !PT ;  /* 0x00000004c9ff7812 */ /* 0x000fe4000780c0ff */
[--C-:B------:R-:W-:Y:S01]  /*3b00*/  IMAD.IADD R116, R119, 0x1, R26.reuse ;  /* 0x0000000177747824 */ /* 0x100fe200078e021a */
[----:B------:R-:W5:Y:S01]  /*3b10*/  LDSM.16.M88.4 R84, [R187+UR5+0x5000] ;  /* 0x00500005bb54783b */ /* 0x000f620008000200 */
[----:B------:R-:W-:Y:S01]  /*3b20*/  IMAD.IADD R124, R123, 0x1, R26 ;  /* 0x000000017b7c7824 */ /* 0x000fe200078e021a */
[----:B------:R-:W-:-:S02]  /*3b30*/  SEL R136, R136, 0xffffffc0, !P0 ;  /* 0xffffffc088887807 */ /* 0x000fc40004000000 */
[----:B------:R-:W2:Y:S01]  /*3b40*/  LDSM.16.M88.4 R76, [R187+UR5+0x5800] ;  /* 0x00580005bb4c783b */ /* 0x000ea20008000200 */
[----:B------:R-:W-:Y:S02]  /*3b50*/  LOP3.LUT R138, R138, 0x6, RZ, 0xc0, !PT ;  /* 0x000000068a8a7812 */ /* 0x000fe400078ec0ff */
[--C-:B------:R-:W-:Y:S01]  /*3b60*/  IMAD.IADD R117, R119, 0x1, R136.reuse ;  /* 0x0000000177757824 */ /* 0x100fe200078e0288 */
[----:B------:R-:W3:Y:S01]  /*3b70*/  LDSM.16.M88.4 R68, [R187+UR5+0x6000] ;  /* 0x00600005bb44783b */ /* 0x000ee20008000200 */
[----:B------:R-:W-:Y:S01]  /*3b80*/  IMAD.IADD R123, R123, 0x1, R136 ;  /* 0x000000017b7b7824 */ /* 0x000fe200078e0288 */
[----:B------:R-:W-:Y:S01]  /*3b90*/  VIMNMX R180, PT, PT, R2, R121, PT ;  /* 0x0000007902b47248 */ /* 0x000fe20003fe0100 */
[C---:B------:R-:W-:Y:S01]  /*3ba0*/  IMAD.IADD R122, R26.reuse, 0x1, R117 ;  /* 0x000000011a7a7824 */ /* 0x040fe200078e0275 */
[----:B------:R-:W3:Y:S01]  /*3bb0*/  LDSM.16.M88.4 R60, [R187+UR5+0x6800] ;  /* 0x00680005bb3c783b */ /* 0x000ee20008000200 */
[----:B------:R-:W-:Y:S01]  /*3bc0*/  IMAD.IADD R120, R26, 0x1, R123 ;  /* 0x000000011a787824 */ /* 0x000fe200078e027b */
[----:B------:R-:W-:-:S02]  /*3bd0*/  VIADDMNMX R2, R2, 0x8, R121, PT ;  /* 0x0000000802027846 */ /* 0x000fc40003800179 */
[----:B------:R-:W3:Y:S04]  /*3be0*/  LDSM.16.M88.4 R52, [R187+UR5+0x7000] ;  /* 0x00700005bb34783b */ /* 0x000ee80008000200 */
[----:B------:R-:W3:Y:S04]  /*3bf0*/  LDSM.16.M88.4 R8, [R187+UR5+0x7800] ;  /* 0x00780005bb08783b */ /* 0x000ee80008000200 */
[----:B------:R-:W-:Y:S04]  /*3c00*/  LDSM.16.M88.4 R4, [R116] ;  /* 0x000000007404783b */ /* 0x000fe80000000200 */
[----:B------:R-:W3:Y:S01]  /*3c10*/  LDSM.16.M88.4 R32, [R124+0x4000] ;  /* 0x004000007c20783b */ /* 0x000ee20000000200 */
[C---:B----4-:R-:W-:Y:S03]  /*3c20*/  HMMA.16816.F32.BF16 R28, R44.reuse, R20, RZ ;  /* 0x000000142c1c723c */ /* 0x050fe600000418ff */
[----:B------:R-:W4:Y:S04]  /*3c30*/  LDSM.16.M88.4 R108, [R124+0x4800] ;  /* 0x004800007c6c783b */ /* 0x000f280000000200 */
[----:B------:R-:W4:Y:S01]  /*3c40*/  LDSM.16.M88.4 R104, [R124+0x5000] ;  /* 0x005000007c68783b */ /* 0x000f220000000200 */
[C---:B-1----:R-:W-:Y:S03]  /*3c50*/  HMMA.16816.F32.BF16 R16, R44.reuse, R12, RZ ;  /* 0x0000000c2c10723c */ /* 0x042fe600000418ff */
[----:B------:R-:W1:Y:S04]  /*3c60*/  LDSM.16.M88.4 R100, [R124+0x5800] ;  /* 0x005800007c64783b */ /* 0x000e680000000200 */
[----:B------:R-:W1:Y:S01]  /*3c70*/  LDSM.16.M88.4 R96, [R124+0x6000] ;  /* 0x006000007c60783b */ /* 0x000e620000000200 */
[C---:B-----5:R-:W-:Y:S03]  /*3c80*/  HMMA.16816.F32.BF16 R88, R44.reuse, R84, RZ ;  /* 0x000000542c58723c */ /* 0x060fe600000418ff */
[----:B------:R-:W5:Y:S04]  /*3c90*/  LDSM.16.M88.4 R40, [R124+0x6800] ;  /* 0x006800007c28783b */ /* 0x000f680000000200 */
[----:B------:R-:W-:Y:S01]  /*3ca0*/  LDSM.16.M88.4 R36, [R124+0x7800] ;  /* 0x007800007c24783b */ /* 0x000fe20000000200 */
[C---:B--2---:R-:W-:Y:S03]  /*3cb0*/  HMMA.16816.F32.BF16 R80, R44.reuse, R76, RZ ;  /* 0x0000004c2c50723c */ /* 0x044fe600000418ff */
[----:B------:R-:W-:Y:S04]  /*3cc0*/  LDSM.16.M88.4 R92, [R117] ;  /* 0x00000000755c783b */ /* 0x000fe80000000200 */
[----:B------:R-:W-:Y:S01]  /*3cd0*/  LDSM.16.M88.4 R112, [R123+0x6000] ;  /* 0x006000007b70783b */ /* 0x000fe20000000200 */
[C---:B---3--:R-:W-:Y:S03]  /*3ce0*/  HMMA.16816.F32.BF16 R72, R44.reuse, R68, RZ ;  /* 0x000000442c48723c */ /* 0x048fe600000418ff */
        /* <DEDUP_REMOVED lines=16> */
[C---:B----4-:R-:W-:Y:S08]  /*3df0*/  HMMA.16816.F32.BF16 R16, R4.reuse, R108, R16 ;  /* 0x0000006c0410723c */ /* 0x050ff00000041810 */
        /* <DEDUP_REMOVED lines=10> */
[----:B------:R-:W1:Y:S07]  /*3ea0*/  LDSM.16.M88.4 R96, [R123+0x4800] ;  /* 0x004800007b60783b */ /* 0x000e6e0000000200 */
[C---:B-----5:R-:W-:Y:S08]  /*3eb0*/  HMMA.16816.F32.BF16 R64, R4.reuse, R40, R64 ;  /* 0x000000280440723c */ /* 0x060ff00000041840 */
[C---:B------:R-:W-:Y:S01]  /*3ec0*/  HMMA.16816.F32.BF16 R60, R4.reuse, R42, R60 ;  /* 0x0000002a043c723c */ /* 0x040fe2000004183c */
[----:B------:R-:W-:Y:S07]  /*3ed0*/  LDSM.16.M88.4 R40, [R120+0x4000] ;  /* 0x004000007828783b */ /* 0x000fee0000000200 */
[C---:B--2---:R-:W-:Y:S08]  /*3ee0*/  HMMA.16816.F32.BF16 R56, R4.reuse, R8, R56 ;  /* 0x000000080438723c */ /* 0x044ff00000041838 */
[C---:B------:R-:W-:Y:S01]  /*3ef0*/  HMMA.16816.F32.BF16 R52, R4.reuse, R10, R52 ;  /* 0x0000000a0434723c */ /* 0x040fe20000041834 */
[----:B------:R-:W2:Y:S07]  /*3f00*/  LDSM.16.M88.4 R8, [R123+0x5000] ;  /* 0x005000007b08783b */ /* 0x000eae0000000200 */
[C---:B------:R-:W-:Y:S08]  /*3f10*/  HMMA.16816.F32.BF16 R48, R4.reuse, R36, R48 ;  /* 0x000000240430723c */ /* 0x040ff00000041830 */
[----:B------:R-:W-:Y:S01]  /*3f20*/  HMMA.16816.F32.BF16 R44, R4, R38, R44 ;  /* 0x00000026042c723c */ /* 0x000fe2000004182c */
[----:B------:R-:W4:Y:S04]  /*3f30*/  LDSM.16.M88.4 R4, [R123+0x5800] ;  /* 0x005800007b04783b */ /* 0x000f280000000200 */
[----:B------:R-:W5:Y:S03]  /*3f40*/  LDSM.16.M88.4 R36, [R122] ;  /* 0x000000007a24783b */ /* 0x000f660000000200 */
[C---:B---3--:R-:W-:Y:S08]  /*3f50*/  HMMA.16816.F32.BF16 R28, R92.reuse, R32, R28 ;  /* 0x000000205c1c723c */ /* 0x048ff0000004181c */
[C---:B------:R-:W-:Y:S01]  /*3f60*/  HMMA.16816.F32.BF16 R20, R92.reuse, R34, R20 ;  /* 0x000000225c14723c */ /* 0x040fe20000041814 */
[----:B------:R-:W3:Y:S07]  /*3f70*/  LDSM.16.M88.4 R32, [R120+0x4800] ;  /* 0x004800007820783b */ /* 0x000eee0000000200 */
[C---:B-1----:R-:W-:Y:S08]  /*3f80*/  HMMA.16816.F32.BF16 R16, R92.reuse, R96, R16 ;  /* 0x000000605c10723c */ /* 0x042ff00000041810 */
[C---:B--2---:R-:W-:Y:S08]  /*3f90*/  HMMA.16816.F32.BF16 R88, R92.reuse, R8, R88 ;  /* 0x000000085c58723c */ /* 0x044ff00000041858 */
[C---:B------:R-:W-:Y:S01]  /*3fa0*/  HMMA.16816.F32.BF16 R84, R92.reuse, R10, R84 ;  /* 0x0000000a5c54723c */ /* 0x040fe20000041854 */
[----:B------:R-:W1:Y:S07]  /*3fb0*/  LDSM.16.M88.4 R8, [R120+0x5000] ;  /* 0x005000007808783b */ /* 0x000e6e0000000200 */
[C---:B----4-:R-:W-:Y:S08]  /*3fc0*/  HMMA.16816.F32.BF16 R80, R92.reuse, R4, R80 ;  /* 0x000000045c50723c */ /* 0x050ff00000041850 */
[C---:B------:R-:W-:Y:S01]  /*3fd0*/  HMMA.16816.F32.BF16 R76, R92.reuse, R6, R76 ;  /* 0x000000065c4c723c */ /* 0x040fe2000004184c */
[----:B------:R-:W2:Y:S07]  /*3fe0*/  LDSM.16.M88.4 R4, [R120+0x5800] ;  /* 0x005800007804783b */ /* 0x000eae0000000200 */
        /* <DEDUP_REMOVED lines=11> */
[C---:B------:R-:W-:Y:S08]  /*40a0*/  HMMA.16816.F32.BF16 R48, R92.reuse, R100, R48 ;  /* 0x000000645c30723c */ /* 0x040ff00000041830 */
[----:B------:R-:W-:Y:S01]  /*40b0*/  HMMA.16816.F32.BF16 R44, R92, R102, R44 ;  /* 0x000000665c2c723c */ /* 0x000fe2000004182c */
[----:B------:R-:W4:Y:S04]  /*40c0*/  LDSM.16.M88.4 R92, [R120+0x6800] ;  /* 0x00680000785c783b */ /* 0x000f280000000200 */
[----:B------:R-:W-:Y:S03]  /*40d0*/  LDSM.16.M88.4 R100, [R187+UR5+0x8800] ;  /* 0x00880005bb64783b */ /* 0x000fe60008000200 */
[C---:B-----5:R-:W-:Y:S08]  /*40e0*/  HMMA.16816.F32.BF16 R28, R36.reuse, R40, R28 ;  /* 0x00000028241c723c */ /* 0x060ff0000004181c */
[C---:B------:R-:W-:Y:S01]  /*40f0*/  HMMA.16816.F32.BF16 R20, R36.reuse, R42, R20 ;  /* 0x0000002a2414723c */ /* 0x040fe20000041814 */
[----:B------:R-:W5:Y:S07]  /*4100*/  LDSM.16.M88.4 R40, [R120+0x7000] ;  /* 0x007000007828783b */ /* 0x000f6e0000000200 */
[C---:B---3--:R-:W-:Y:S08]  /*4110*/  HMMA.16816.F32.BF16 R16, R36.reuse, R32, R16 ;  /* 0x000000202410723c */ /* 0x048ff00000041810 */
[C---:B------:R-:W-:Y:S01]  /*4120*/  HMMA.16816.F32.BF16 R12, R36.reuse, R34, R12 ;  /* 0x00000022240c723c */ /* 0x040fe2000004180c */
[----:B------:R-:W-:Y:S07]  /*4130*/  LDSM.16.M88.4 R32, [R187+UR5+0x9000] ;  /* 0x00900005bb20783b */ /* 0x000fee0008000200 */
[C---:B-1----:R-:W-:Y:S08]  /*4140*/  HMMA.16816.F32.BF16 R88, R36.reuse, R8, R88 ;  /* 0x000000082458723c */ /* 0x042ff00000041858 */
[C---:B------:R-:W-:Y:S01]  /*4150*/  HMMA.16816.F32.BF16 R84, R36.reuse, R10, R84 ;  /* 0x0000000a2454723c */ /* 0x040fe20000041854 */
[----:B------:R-:W-:Y:S07]  /*4160*/  LDSM.16.M88.4 R8, [R187+UR5+0x9800] ;  /* 0x00980005bb08783b */ /* 0x000fee0008000200 */
[C---:B--2---:R-:W-:Y:S08]  /*4170*/  HMMA.16816.F32.BF16 R80, R36.reuse, R4, R80 ;  /* 0x000000042450723c */ /* 0x044ff00000041850 */
[C---:B------:R-:W-:Y:S01]  /*4180*/  HMMA.16816.F32.BF16 R76, R36.reuse, R6, R76 ;  /* 0x00000006244c723c */ /* 0x040fe2000004184c */
[----:B------:R-:W1:Y:S07]  /*4190*/  LDSM.16.M88.4 R4, [R119+0x2000] ;  /* 0x002000007704783b */ /* 0x000e6e0000000200 */
[C---:B----4-:R-:W-:Y:S08]  /*41a0*/  HMMA.16816.F32.BF16 R64, R36.reuse, R92, R64 ;  /* 0x0000005c2440723c */ /* 0x050ff00000041840 */
[C---:B------:R-:W-:Y:S01]  /*41b0*/  HMMA.16816.F32.BF16 R60, R36.reuse, R94, R60 ;  /* 0x0000005e243c723c */ /* 0x040fe2000004183c */
[----:B------:R-:W2:Y:S07]  /*41c0*/  LDSM.16.M88.4 R92, [R187+UR5+0xa800] ;  /* 0x00a80005bb5c783b */ /* 0x000eae0008000200 */
[C---:B------:R-:W-:Y:S08]  /*41d0*/  HMMA.16816.F32.BF16 R72, R36.reuse, R96, R72 ;  /* 0x000000602448723c */ /* 0x040ff00000041848 */
[C---:B------:R-:W-:Y:S01]  /*41e0*/  HMMA.16816.F32.BF16 R68, R36.reuse, R98, R68 ;  /* 0x000000622444723c */ /* 0x040fe20000041844 */
[----:B------:R-:W3:Y:S07]  /*41f0*/  LDSM.16.M88.4 R96, [R187+UR5+0xa000] ;  /* 0x00a00005bb60783b */ /* 0x000eee0008000200 */
[C---:B-----5:R-:W-:Y:S08]  /*4200*/  HMMA.16816.F32.BF16 R56, R36.reuse, R40, R56 ;  /* 0x000000282438723c */ /* 0x060ff00000041838 */
[C---:B------:R-:W-:Y:S01]  /*4210*/  HMMA.16816.F32.BF16 R52, R36.reuse, R42, R52 ;  /* 0x0000002a2434723c */ /* 0x040fe20000041834 */
[----:B------:R-:W4:Y:S07]  /*4220*/  LDSM.16.M88.4 R40, [R187+UR5+0xb000] ;  /* 0x00b00005bb28783b */ /* 0x000f2e0008000200 */
[C---:B------:R-:W-:Y:S08]  /*4230*/  HMMA.16816.F32.BF16 R48, R36.reuse, R108, R48 ;  /* 0x0000006c2430723c */ /* 0x040ff00000041830 */
[----:B------:R-:W-:Y:S01]  /*4240*/  HMMA.16816.F32.BF16 R44, R36, R110, R44 ;  /* 0x0000006e242c723c */ /* 0x000fe2000004182c */
[----:B------:R-:W5:Y:S04]  /*4250*/  LDSM.16.M88.4 R36, [R187+UR5+0xb800] ;  /* 0x00b80005bb24783b */ /* 0x000f680008000200 */
[----:B------:R-:W-:Y:S03]  /*4260*/  LDSM.16.M88.4 R108, [R124+0x8800] ;  /* 0x008800007c6c783b */ /* 0x000fe60000000200 */
[C---:B-1----:R-:W-:Y:S08]  /*4270*/  HMMA.16816.F32.BF16 R88, R4.reuse, R32, R88 ;  /* 0x000000200458723c */ /* 0x042ff00000041858 */
[C---:B------:R-:W-:Y:S01]  /*4280*/  HMMA.16816.F32.BF16 R84, R4.reuse, R34, R84 ;  /* 0x000000220454723c */ /* 0x040fe20000041854 */
[----:B------:R-:W-:Y:S04]  /*4290*/  LDSM.16.M88.4 R32, [R116+0x2000] ;  /* 0x002000007420783b */ /* 0x000fe80000000200 */
[----:B------:R-:W-:Y:S03]  /*42a0*/  LDSM.16.M88.4 R116, [R117+0x2000] ;  /* 0x002000007574783b */ /* 0x000fe60000000200 */
[C---:B------:R-:W-:Y:S08]  /*42b0*/  HMMA.16816.F32.BF16 R80, R4.reuse, R8, R80 ;  /* 0x000000080450723c */ /* 0x040ff00000041850 */
[C---:B------:R-:W-:Y:S01]  /*42c0*/  HMMA.16816.F32.BF16 R76, R4.reuse, R10, R76 ;  /* 0x0000000a044c723c */ /* 0x040fe2000004184c */
[----:B------:R-:W1:Y:S07]  /*42d0*/  LDSM.16.M88.4 R8, [R124+0x8000] ;  /* 0x008000007c08783b */ /* 0x000e6e0000000200 */
        /* <DEDUP_REMOVED lines=19> */
[C---:B-1----:R-:W-:Y:S08]  /*4410*/  HMMA.16816.F32.BF16 R28, R32.reuse, R8, R28 ;  /* 0x00000008201c723c */ /* 0x042ff0000004181c */
        /* <DEDUP_REMOVED lines=17> */
[C---:B----4-:R-:W-:Y:S08]  /*4530*/  HMMA.16816.F32.BF16 R56, R32.reuse, R40, R56 ;  /* 0x000000282038723c */ /* 0x050ff00000041838 */
[C---:B------:R-:W-:Y:S01]  /*4540*/  HMMA.16816.F32.BF16 R52, R32.reuse, R42, R52 ;  /* 0x0000002a2034723c */ /* 0x040fe20000041834 */
[----:B------:R-:W-:Y:S07]  /*4550*/  LDSM.16.M88.4 R40, [R120+0x8000] ;  /* 0x008000007828783b */ /* 0x000fee0000000200 */
[C---:B-----5:R-:W-:Y:S08]  /*4560*/  HMMA.16816.F32.BF16 R48, R32.reuse, R36, R48 ;  /* 0x000000242030723c */ /* 0x060ff00000041830 */
[----:B------:R-:W-:Y:S01]  /*4570*/  HMMA.16816.F32.BF16 R44, R32, R38, R44 ;  /* 0x00000026202c723c */ /* 0x000fe2000004182c */
[----:B------:R-:W-:Y:S04]  /*4580*/  LDSM.16.M88.4 R32, [R120+0x9000] ;  /* 0x009000007820783b */ /* 0x000fe80000000200 */
[----:B------:R-:W-:Y:S03]  /*4590*/  LDSM.16.M88.4 R36, [R120+0x8800] ;  /* 0x008800007824783b */ /* 0x000fe60000000200 */
[C---:B------:R-:W-:Y:S08]  /*45a0*/  HMMA.16816.F32.BF16 R28, R116.reuse, R4, R28 ;  /* 0x00000004741c723c */ /* 0x040ff0000004181c */
[C---:B------:R-:W-:Y:S01]  /*45b0*/  HMMA.16816.F32.BF16 R20, R116.reuse, R6, R20 ;  /* 0x000000067414723c */ /* 0x040fe20000041814 */
[----:B------:R-:W3:Y:S07]  /*45c0*/  LDSM.16.M88.4 R4, [R122+0x2000] ;  /* 0x002000007a04783b */ /* 0x000eee0000000200 */
[C---:B-1----:R-:W-:Y:S08]  /*45d0*/  HMMA.16816.F32.BF16 R16, R116.reuse, R8, R16 ;  /* 0x000000087410723c */ /* 0x042ff00000041810 */
[C---:B------:R-:W-:Y:S01]  /*45e0*/  HMMA.16816.F32.BF16 R12, R116.reuse, R10, R12 ;  /* 0x0000000a740c723c */ /* 0x040fe2000004180c */
[----:B------:R-:W1:Y:S07]  /*45f0*/  LDSM.16.M88.4 R8, [R120+0xb800] ;  /* 0x00b800007808783b */ /* 0x000e6e0000000200 */
[C---:B------:R-:W-:Y:S08]  /*4600*/  HMMA.16816.F32.BF16 R88, R116.reuse, R112, R88 ;  /* 0x000000707458723c */ /* 0x040ff00000041858 */
[C---:B------:R-:W-:Y:S08]  /*4610*/  HMMA.16816.F32.BF16 R84, R116.reuse, R114, R84 ;  /* 0x000000727454723c */ /* 0x040ff00000041854 */
[----:B--2---:R-:W-:Y:S01]  /*4620*/  HMMA.16816.F32.BF16 R44, R116, R94, R44 ;  /* 0x0000005e742c723c */ /* 0x004fe2000004182c */
[----:B------:R-:W-:-:S07]  /*4630*/  LOP3.LUT R95, R181, R138, RZ, 0xfc, !PT ;  /* 0x0000008ab55f7212 */ /* 0x000fce00078efcff */
[C---:B---3--:R-:W-:Y:S08]  /*4640*/  HMMA.16816.F32.BF16 R88, R4.reuse, R32, R88 ;  /* 0x000000200458723c */ /* 0x048ff00000041858 */
[C---:B------:R-:W-:Y:S01]  /*4650*/  HMMA.16816.F32.BF16 R84, R4.reuse, R34, R84 ;  /* 0x000000220454723c */ /* 0x040fe20000041854 */
[----:B------:R-:W2:Y:S07]  /*4660*/  LDSM.16.M88.4 R32, [R120+0xa000] ;  /* 0x00a000007820783b */ /* 0x000eae0000000200 */
[----:B-1----:R-:W-:Y:S01]  /*4670*/  HMMA.16816.F32.BF16 R44, R4, R10, R44 ;  /* 0x0000000a042c723c */ /* 0x002fe2000004182c */
[----:B------:R-:W-:-:S04]  /*4680*/  LOP3.LUT R11, R95, 0x78, RZ, 0xfc, !PT ;  /* 0x000000785f0b7812 */ /* 0x000fc800078efcff */
[----:B------:R-:W-:Y:S02]  /*4690*/  I2FP.F32.U32 R10, R11 ;  /* 0x0000000b000a7245 */ /* 0x000fe40000201000 */
[C---:B------:R-:W-:Y:S01]  /*46a0*/  ISETP.GE.AND P4, PT, R11.reuse, R180, PT ;  /* 0x000000b40b00720c */ /* 0x040fe20003f86270 */
[C---:B------:R-:W-:Y:S01]  /*46b0*/  HMMA.16816.F32.BF16 R28, R4.reuse, R40, R28 ;  /* 0x00000028041c723c */ /* 0x040fe2000004181c */
[----:B------:R-:W-:Y:S02]  /*46c0*/  ISETP.GE.AND P2, PT, R11, R2, PT ;  /* 0x000000020b00720c */ /* 0x000fe40003f46270 */
[C---:B------:R-:W-:Y:S02]  /*46d0*/  LOP3.LUT R11, R95.reuse, 0x1, RZ, 0xfc, !PT ;  /* 0x000000015f0b7812 */ /* 0x040fe400078efcff */
[----:B------:R-:W-:Y:S02]  /*46e0*/  LOP3.LUT R41, R95, 0x18, RZ, 0xfc, !PT ;  /* 0x000000185f297812 */ /* 0x000fe400078efcff */
[C---:B------:R-:W-:Y:S01]  /*46f0*/  ISETP.GE.AND P3, PT, R11.reuse, R180, PT ;  /* 0x000000b40b00720c */ /* 0x040fe20003f66270 */
[----:B------:R-:W-:Y:S01]  /*4700*/  HMMA.16816.F32.BF16 R20, R4, R42, R20 ;  /* 0x0000002a0414723c */ /* 0x000fe20000041814 */
[----:B------:R-:W-:-:S02]  /*4710*/  ISETP.GE.AND P1, PT, R11, R2, PT ;  /* 0x000000020b00720c */ /* 0x000fc40003f26270 */
[CC--:B------:R-:W-:Y:S01]  /*4720*/  FFMA.FTZ R44, R3.reuse, R10.reuse, R44 ;  /* 0x0000000a032c7223 */ /* 0x0c0fe2000001002c */
[----:B------:R-:W-:-:S04]  /*4730*/  FFMA.FTZ R46, R3, R10, R46 ;  /* 0x0000000a032e7223 */ /* 0x000fc8000001002e */
[----:B------:R-:W-:Y:S01]  /*4740*/  HMMA.16816.F32.BF16 R12, R4, R38, R12 ;  /* 0x00000026040c723c */ /* 0x000fe2000004180c */
[----:B------:R-:W-:Y:S02]  /*4750*/  LOP3.LUT R39, R95, 0x8, RZ, 0xfc, !PT ;  /* 0x000000085f277812 */ /* 0x000fe400078efcff */
[----:B------:R-:W-:Y:S02]  /*4760*/  FSEL R141, R46, -INF , !P2 ;  /* 0xff8000002e8d7808 */ /* 0x000fe40005000000 */
[----:B------:R-:W-:Y:S02]  /*4770*/  I2FP.F32.U32 R10, R39 ;  /* 0x00000027000a7245 */ /* 0x000fe40000201000 */
[----:B------:R-:W-:Y:S01]  /*4780*/  ISETP.GE.AND P5, PT, R39, R180, PT ;  /* 0x000000b42700720c */ /* 0x000fe20003fa6270 */
[----:B------:R-:W-:Y:S01]  /*4790*/  HMMA.16816.F32.BF16 R80, R116, R108, R80 ;  /* 0x0000006c7450723c */ /* 0x000fe20000041850 */
[----:B------:R-:W-:Y:S02]  /*47a0*/  FSEL R147, R44, -INF , !P4 ;  /* 0xff8000002c937808 */ /* 0x000fe40006000000 */
[----:B------:R-:W-:Y:S01]  /*47b0*/  FFMA.FTZ R22, R3, R10, R22 ;  /* 0x0000000a03167223 */ /* 0x000fe20000010016 */
[----:B------:R-:W-:-:S04]  /*47c0*/  ISETP.GE.AND P4, PT, R39, R2, PT ;  /* 0x000000022700720c */ /* 0x000fc80003f86270 */
[----:B------:R-:W-:Y:S01]  /*47d0*/  HMMA.16816.F32.BF16 R76, R116, R110, R76 ;  /* 0x0000006e744c723c */ /* 0x000fe2000004184c */
[----:B------:R-:W1:Y:S07]  /*47e0*/  LDSM.16.M88.4 R108, [R120+0x9800] ;  /* 0x00980000786c783b */ /* 0x000e6e0000000200 */
[----:B------:R-:W-:Y:S01]  /*47f0*/  HMMA.16816.F32.BF16 R16, R4, R36, R16 ;  /* 0x000000240410723c */ /* 0x000fe20000041810 */
[----:B------:R-:W-:Y:S02]  /*4800*/  I2FP.F32.U32 R36, R11 ;  /* 0x0000000b00247245 */ /* 0x000fe40000201000 */
[----:B------:R-:W-:-:S02]  /*4810*/  LOP3.LUT R37, R95, 0x9, RZ, 0xfc, !PT ;  /* 0x000000095f257812 */ /* 0x000fc400078efcff */
[----:B------:R-:W-:Y:S01]  /*4820*/  LOP3.LUT R11, R95, 0x10, RZ, 0xfc, !PT ;  /* 0x000000105f0b7812 */ /* 0x000fe200078efcff */
[CC--:B------:R-:W-:Y:S01]  /*4830*/  FFMA.FTZ R29, R3.reuse, R36.reuse, R29 ;  /* 0x00000024031d7223 */ /* 0x0c0fe2000001001d */
[----:B------:R-:W-:Y:S01]  /*4840*/  FFMA.FTZ R31, R3, R36, R31 ;  /* 0x00000024031f7223 */ /* 0x000fe2000001001f */
[----:B------:R-:W-:Y:S01]  /*4850*/  HMMA.16816.F32.BF16 R72, R116, R104, R72 ;  /* 0x000000687448723c */ /* 0x000fe20000041848 */
[----:B------:R-:W-:-:S07]  /*4860*/  ISETP.GE.AND P2, PT, R37, R180, PT ;  /* 0x000000b42500720c */ /* 0x000fce0003f46270 */
[----:B------:R-:W-:Y:S01]  /*4870*/  HMMA.16816.F32.BF16 R56, R116, R96, R56 ;  /* 0x000000607438723c */ /* 0x000fe20000041838 */
[----:B------:R-:W-:Y:S01]  /*4880*/  FFMA.FTZ R97, R3, R10, R20 ;  /* 0x0000000a03617223 */ /* 0x000fe20000010014 */
[----:B------:R-:W-:-:S04]  /*4890*/  I2FP.F32.U32 R20, R37 ;  /* 0x0000002500147245 */ /* 0x000fc80000201000 */
[----:B------:R-:W-:Y:S01]  /*48a0*/  FSEL R97, R97, -INF , !P5 ;  /* 0xff80000061617808 */ /* 0x000fe20006800000 */
[-C--:B------:R-:W-:Y:S01]  /*48b0*/  FFMA.FTZ R21, R3, R20.reuse, R21 ;  /* 0x0000001403157223 */ /* 0x080fe20000010015 */
[C---:B------:R-:W-:Y:S01]  /*48c0*/  HMMA.16816.F32.BF16 R52, R116.reuse, R98, R52 ;  /* 0x000000627434723c */ /* 0x040fe20000041834 */
[----:B------:R-:W-:Y:S01]  /*48d0*/  FSEL R99, R29, -INF , !P3 ;  /* 0xff8000001d637808 */ /* 0x000fe20005800000 */
[----:B------:R-:W-:Y:S01]  /*48e0*/  FFMA.FTZ R23, R3, R20, R23 ;  /* 0x0000001403177223 */ /* 0x000fe20000010017 */
[----:B------:R-:W-:Y:S02]  /*48f0*/  ISETP.GE.AND P3, PT, R37, R2, PT ;  /* 0x000000022500720c */ /* 0x000fe40003f66270 */
[----:B------:R-:W-:Y:S02]  /*4900*/  FSEL R37, R31, -INF , !P1 ;  /* 0xff8000001f257808 */ /* 0x000fe40004800000 */
[C---:B------:R-:W-:Y:S01]  /*4910*/  ISETP.GE.AND P1, PT, R11.reuse, R180, PT ;  /* 0x000000b40b00720c */ /* 0x040fe20003f26270 */
[----:B------:R-:W-:Y:S01]  /*4920*/  HMMA.16816.F32.BF16 R64, R116, R100, R64 ;  /* 0x000000647440723c */ /* 0x000fe20000041840 */
[----:B------:R-:W-:-:S02]  /*4930*/  ISETP.GE.AND P5, PT, R11, R2, PT ;  /* 0x000000020b00720c */ /* 0x000fc40003fa6270 */
[----:B------:R-:W-:Y:S02]  /*4940*/  I2FP.F32.U32 R11, R11 ;  /* 0x0000000b000b7245 */ /* 0x000fe40000201000 */
[----:B------:R-:W-:Y:S02]  /*4950*/  LOP3.LUT R29, R95, 0x11, RZ, 0xfc, !PT ;  /* 0x000000115f1d7812 */ /* 0x000fe400078efcff */
[----:B------:R-:W-:Y:S01]  /*4960*/  FSEL R101, R21, -INF , !P2 ;  /* 0xff80000015657808 */ /* 0x000fe20005000000 */
[----:B------:R-:W-:Y:S01]  /*4970*/  HMMA.16816.F32.BF16 R48, R116, R92, R48 ;  /* 0x0000005c7430723c */ /* 0x000fe20000041830 */
[----:B------:R-:W-:Y:S01]  /*4980*/  FSEL R93, R22, -INF , !P4 ;  /* 0xff800000165d7808 */ /* 0x000fe20006000000 */
[-C--:B------:R-:W-:Y:S01]  /*4990*/  FFMA.FTZ R16, R3, R11.reuse, R16 ;  /* 0x0000000b03107223 */ /* 0x080fe20000010010 */
[----:B------:R-:W-:Y:S01]  /*49a0*/  FSEL R39, R23, -INF , !P3 ;  /* 0xff80000017277808 */ /* 0x000fe20005800000 */
[----:B------:R-:W-:Y:S01]  /*49b0*/  FFMA.FTZ R11, R3, R11, R18 ;  /* 0x0000000b030b7223 */ /* 0x000fe20000010012 */
[----:B------:R-:W-:Y:S01]  /*49c0*/  I2FP.F32.U32 R10, R29 ;  /* 0x0000001d000a7245 */ /* 0x000fe20000201000 */
[----:B------:R-:W3:Y:S01]  /*49d0*/  LDSM.16.M88.4 R20, [R120+0xa800] ;  /* 0x00a800007814783b */ /* 0x000ee20000000200 */
[----:B------:R-:W-:Y:S01]  /*49e0*/  ISETP.GE.AND P4, PT, R29, R180, PT ;  /* 0x000000b41d00720c */ /* 0x000fe20003f86270 */
[----:B--2---:R-:W-:Y:S01]  /*49f0*/  HMMA.16816.F32.BF16 R72, R4, R32, R72 ;  /* 0x000000200448723c */ /* 0x004fe20000041848 */
[----:B------:R-:W-:Y:S01]  /*4a00*/  LOP3.LUT R33, R95, 0x19, RZ, 0xfc, !PT ;  /* 0x000000195f217812 */ /* 0x000fe200078efcff */
[----:B------:R-:W-:Y:S01]  /*4a10*/  FFMA.FTZ R31, R3, R10, R17 ;  /* 0x0000000a031f7223 */ /* 0x000fe20000010011 */
[----:B------:R-:W-:Y:S01]  /*4a20*/  ISETP.GE.AND P2, PT, R29, R2, PT ;  /* 0x000000021d00720c */ /* 0x000fe20003f46270 */
[----:B------:R-:W-:Y:S01]  /*4a30*/  FFMA.FTZ R19, R3, R10, R19 ;  /* 0x0000000a03137223 */ /* 0x000fe20000010013 */
[----:B------:R-:W-:Y:S01]  /*4a40*/  FSEL R29, R16, -INF , !P1 ;  /* 0xff800000101d7808 */ /* 0x000fe20004800000 */
[----:B------:R-:W2:Y:S01]  /*4a50*/  LDSM.16.M88.4 R120, [R120+0xb000] ;  /* 0x00b000007878783b */ /* 0x000ea20000000200 */
[----:B------:R-:W-:Y:S01]  /*4a60*/  I2FP.F32.U32 R17, R41 ;  /* 0x0000002900117245 */ /* 0x000fe20000201000 */
[----:B------:R-:W-:Y:S01]  /*4a70*/  HMMA.16816.F32.BF16 R68, R116, R106, R68 ;  /* 0x0000006a7444723c */ /* 0x000fe20000041844 */
[----:B------:R-:W-:Y:S01]  /*4a80*/  I2FP.F32.U32 R16, R33 ;  /* 0x0000002100107245 */ /* 0x000fe20000201000 */
[----:B------:R-:W-:-:S04]  /*4a90*/  DEPBAR.LE SB0, 0x0 ;  /* 0x000080000000791a */ /* 0x000fc80000000000 */
[----:B------:R-:W-:Y:S01]  /*4aa0*/  FSEL R11, R11, -INF , !P5 ;  /* 0xff8000000b0b7808 */ /* 0x000fe20006800000 */
[CC--:B------:R-:W-:Y:S01]  /*4ab0*/  FFMA.FTZ R12, R3.reuse, R17.reuse, R12 ;  /* 0x00000011030c7223 */ /* 0x0c0fe2000001000c */
[----:B------:R-:W-:Y:S01]  /*4ac0*/  FFMA.FTZ R10, R3, R16, R13 ;  /* 0x00000010030a7223 */ /* 0x000fe2000001000d */
[----:B------:R-:W-:Y:S01]  /*4ad0*/  ISETP.GE.AND P3, PT, R41, R180, PT ;  /* 0x000000b42900720c */ /* 0x000fe20003f66270 */
[----:B------:R-:W-:Y:S01]  /*4ae0*/  FFMA.FTZ R14, R3, R17, R14 ;  /* 0x00000011030e7223 */ /* 0x000fe2000001000e */
[----:B------:R-:W-:Y:S01]  /*4af0*/  ISETP.GE.AND P1, PT, R41, R2, PT ;  /* 0x000000022900720c */ /* 0x000fe20003f26270 */
[----:B-1----:R-:W-:Y:S01]  /*4b00*/  HMMA.16816.F32.BF16 R80, R4, R108, R80 ;  /* 0x0000006c0450723c */ /* 0x002fe20000041850 */
[----:B------:R-:W-:Y:S01]  /*4b10*/  ISETP.GE.AND P5, PT, R33, R180, PT ;  /* 0x000000b42100720c */ /* 0x000fe20003fa6270 */
[----:B------:R-:W-:Y:S01]  /*4b20*/  FFMA.FTZ R15, R3, R16, R15 ;  /* 0x00000010030f7223 */ /* 0x000fe2000001000f */
[C---:B------:R-:W-:Y:S02]  /*4b30*/  LOP3.LUT R13, R95.reuse, 0x20, RZ, 0xfc, !PT ;  /* 0x000000205f0d7812 */ /* 0x040fe400078efcff */
[----:B------:R-:W-:-:S02]  /*4b40*/  LOP3.LUT R41, R95, 0x21, RZ, 0xfc, !PT ;  /* 0x000000215f297812 */ /* 0x000fc400078efcff */
[----:B------:R-:W-:Y:S01]  /*4b50*/  FSEL R31, R31, -INF , !P4 ;  /* 0xff8000001f1f7808 */ /* 0x000fe20006000000 */
[C---:B------:R-:W-:Y:S01]  /*4b60*/  HMMA.16816.F32.BF16 R76, R4.reuse, R110, R76 ;  /* 0x0000006e044c723c */ /* 0x040fe2000004184c */
[----:B------:R-:W-:Y:S02]  /*4b70*/  ISETP.GE.AND P4, PT, R33, R2, PT ;  /* 0x000000022100720c */ /* 0x000fe40003f86270 */
[----:B------:R-:W-:Y:S02]  /*4b80*/  FSEL R17, R19, -INF , !P2 ;  /* 0xff80000013117808 */ /* 0x000fe40005000000 */
[----:B------:R-:W-:Y:S02]  /*4b90*/  FSEL R33, R12, -INF , !P3 ;  /* 0xff8000000c217808 */ /* 0x000fe40005800000 */
[----:B------:R-:W-:Y:S01]  /*4ba0*/  FSEL R19, R10, -INF , !P5 ;  /* 0xff8000000a137808 */ /* 0x000fe20006800000 */
[----:B------:R-:W-:Y:S01]  /*4bb0*/  HMMA.16816.F32.BF16 R68, R4, R34, R68 ;  /* 0x000000220444723c */ /* 0x000fe20000041844 */
[----:B------:R-:W-:-:S02]  /*4bc0*/  ISETP.GE.AND P2, PT, R13, R180, PT ;  /* 0x000000b40d00720c */ /* 0x000fc40003f46270 */
[----:B------:R-:W-:Y:S02]  /*4bd0*/  ISETP.GE.AND P3, PT, R13, R2, PT ;  /* 0x000000020d00720c */ /* 0x000fe40003f66270 */
[----:B------:R-:W-:Y:S02]  /*4be0*/  I2FP.F32.U32 R12, R13 ;  /* 0x0000000d000c7245 */ /* 0x000fe40000201000 */
[----:B------:R-:W-:Y:S01]  /*4bf0*/  I2FP.F32.U32 R10, R41 ;  /* 0x00000029000a7245 */ /* 0x000fe20000201000 */
[----:B---3--:R-:W-:Y:S01]  /*4c00*/  HMMA.16816.F32.BF16 R64, R4, R20, R64 ;  /* 0x000000140440723c */ /* 0x008fe20000041840 */
[----:B------:R-:W-:Y:S01]  /*4c10*/  FSEL R13, R14, -INF , !P1 ;  /* 0xff8000000e0d7808 */ /* 0x000fe20004800000 */
[----:B------:R-:W-:Y:S01]  /*4c20*/  FFMA.FTZ R43, R3, R12, R90 ;  /* 0x0000000c032b7223 */ /* 0x000fe2000001005a */
[----:B------:R-:W-:Y:S01]  /*4c30*/  ISETP.GE.AND P1, PT, R41, R180, PT ;  /* 0x000000b42900720c */ /* 0x000fe20003f26270 */
[----:B------:R-:W-:Y:S01]  /*4c40*/  FFMA.FTZ R89, R3, R10, R89 ;  /* 0x0000000a03597223 */ /* 0x000fe20000010059 */
[----:B------:R-:W-:Y:S01]  /*4c50*/  ISETP.GE.AND P5, PT, R41, R2, PT ;  /* 0x000000022900720c */ /* 0x000fe20003fa6270 */
[----:B------:R-:W-:Y:S01]  /*4c60*/  FFMA.FTZ R88, R3, R12, R88 ;  /* 0x0000000c03587223 */ /* 0x000fe20000010058 */
[----:B------:R-:W-:Y:S01]  /*4c70*/  LOP3.LUT R41, R95, 0x29, RZ, 0xfc, !PT ;  /* 0x000000295f297812 */ /* 0x000fe200078efcff */
[----:B------:R-:W-:Y:S01]  /*4c80*/  FFMA.FTZ R91, R3, R10, R91 ;  /* 0x0000000a035b7223 */ /* 0x000fe2000001005b */
[----:B------:R-:W-:Y:S01]  /*4c90*/  FSEL R43, R43, -INF , !P3 ;  /* 0xff8000002b2b7808 */ /* 0x000fe20005800000 */
[----:B------:R-:W-:Y:S01]  /*4ca0*/  HMMA.16816.F32.BF16 R60, R116, R102, R60 ;  /* 0x00000066743c723c */ /* 0x000fe2000004183c */
[----:B------:R-:W-:-:S02]  /*4cb0*/  I2FP.F32.U32 R12, R41 ;  /* 0x00000029000c7245 */ /* 0x000fc40000201000 */
[----:B------:R-:W-:Y:S02]  /*4cc0*/  FSEL R243, R89, -INF , !P1 ;  /* 0xff80000059f37808 */ /* 0x000fe40004800000 */
[----:B------:R-:W-:Y:S01]  /*4cd0*/  ISETP.GE.AND P3, PT, R41, R180, PT ;  /* 0x000000b42900720c */ /* 0x000fe20003f66270 */
[----:B------:R-:W-:Y:S01]  /*4ce0*/  FFMA.FTZ R85, R3, R12, R85 ;  /* 0x0000000c03557223 */ /* 0x000fe20000010055 */
[----:B------:R-:W-:Y:S01]  /*4cf0*/  ISETP.GE.AND P1, PT, R41, R2, PT ;  /* 0x000000022900720c */ /* 0x000fe20003f26270 */
[----:B------:R-:W-:Y:S01]  /*4d00*/  FFMA.FTZ R41, R3, R12, R87 ;  /* 0x0000000c03297223 */ /* 0x000fe20000010057 */
[C---:B------:R-:W-:Y:S01]  /*4d10*/  LOP3.LUT R87, R95.reuse, 0x30, RZ, 0xfc, !PT ;  /* 0x000000305f577812 */ /* 0x040fe200078efcff */
[----:B--2---:R-:W-:Y:S01]  /*4d20*/  HMMA.16816.F32.BF16 R56, R4, R120, R56 ;  /* 0x000000780438723c */ /* 0x004fe20000041838 */
[----:B------:R-:W-:Y:S02]  /*4d30*/  LOP3.LUT R35, R95, 0x28, RZ, 0xfc, !PT ;  /* 0x000000285f237812 */ /* 0x000fe400078efcff */
[----:B------:R-:W-:-:S02]  /*4d40*/  I2FP.F32.U32 R10, R87 ;  /* 0x00000057000a7245 */ /* 0x000fc40000201000 */
[----:B------:R-:W-:Y:S02]  /*4d50*/  FSEL R15, R15, -INF , !P4 ;  /* 0xff8000000f0f7808 */ /* 0x000fe40006000000 */
[----:B------:R-:W-:Y:S01]  /*4d60*/  FSEL R245, R88, -INF , !P2 ;  /* 0xff80000058f57808 */ /* 0x000fe20005000000 */
[----:B------:R-:W-:Y:S01]  /*4d70*/  FFMA.FTZ R80, R3, R10, R80 ;  /* 0x0000000a03507223 */ /* 0x000fe20000010050 */
[----:B------:R-:W-:Y:S01]  /*4d80*/  ISETP.GE.AND P4, PT, R35, R180, PT ;  /* 0x000000b42300720c */ /* 0x000fe20003f86270 */
[----:B------:R-:W-:Y:S01]  /*4d90*/  FFMA.FTZ R82, R3, R10, R82 ;  /* 0x0000000a03527223 */ /* 0x000fe20000010052 */
[----:B------:R-:W-:Y:S01]  /*4da0*/  ISETP.GE.AND P2, PT, R35, R2, PT ;  /* 0x000000022300720c */ /* 0x000fe20003f46270 */
[----:B------:R-:W-:Y:S01]  /*4db0*/  HMMA.16816.F32.BF16 R60, R4, R22, R60 ;  /* 0x00000016043c723c */ /* 0x000fe2000004183c */
[----:B------:R-:W-:Y:S02]  /*4dc0*/  FSEL R241, R91, -INF , !P5 ;  /* 0xff8000005bf17808 */ /* 0x000fe40006800000 */
[----:B------:R-:W-:-:S02]  /*4dd0*/  I2FP.F32.U32 R35, R35 ;  /* 0x0000002300237245 */ /* 0x000fc40000201000 */
[-C--:B------:R-:W-:Y:S02]  /*4de0*/  ISETP.GE.AND P5, PT, R87, R180.reuse, PT ;  /* 0x000000b45700720c */ /* 0x080fe40003fa6270 */
[----:B------:R-:W-:Y:S01]  /*4df0*/  LOP3.LUT R21, R95, 0x38, RZ, 0xfc, !PT ;  /* 0x000000385f157812 */ /* 0x000fe200078efcff */
[-C--:B------:R-:W-:Y:S01]  /*4e00*/  FFMA.FTZ R84, R3, R35.reuse, R84 ;  /* 0x0000002303547223 */ /* 0x080fe20000010054 */
[----:B------:R-:W-:Y:S01]  /*4e10*/  FSEL R41, R41, -INF , !P1 ;  /* 0xff80000029297808 */ /* 0x000fe20004800000 */
[----:B------:R-:W-:Y:S01]  /*4e20*/  FFMA.FTZ R86, R3, R35, R86 ;  /* 0x0000002303567223 */ /* 0x000fe20000010056 */
[----:B------:R-:W-:Y:S01]  /*4e30*/  FSEL R171, R80, -INF , !P5 ;  /* 0xff80000050ab7808 */ /* 0x000fe20006800000 */
[----:B------:R-:W-:Y:S01]  /*4e40*/  HMMA.16816.F32.BF16 R52, R4, R122, R52 ;  /* 0x0000007a0434723c */ /* 0x000fe20000041834 */
[C---:B------:R-:W-:Y:S01]  /*4e50*/  ISETP.GE.AND P1, PT, R21.reuse, R180, PT ;  /* 0x000000b41500720c */ /* 0x040fe20003f26270 */
[----:B------:R-:W-:Y:S01]  /*4e60*/  BAR.SYNC.DEFER_BLOCKING 0x0 ;  /* 0x0000000000007b1d */ /* 0x000fe20000010000 */
[----:B------:R-:W-:-:S02]  /*4e70*/  ISETP.GE.AND P5, PT, R21, R2, PT ;  /* 0x000000021500720c */ /* 0x000fc40003fa6270 */
[----:B------:R-:W-:Y:S02]  /*4e80*/  LOP3.LUT R35, R95, 0x31, RZ, 0xfc, !PT ;  /* 0x000000315f237812 */ /* 0x000fe400078efcff */
[----:B------:R-:W-:Y:S01]  /*4e90*/  I2FP.F32.U32 R21, R21 ;  /* 0x0000001500157245 */ /* 0x000fe20000201000 */
[----:B------:R-:W-:Y:S01]  /*4ea0*/  HMMA.16816.F32.BF16 R48, R4, R8, R48 ;  /* 0x000000080430723c */ /* 0x000fe20000041830 */
[----:B------:R-:W-:Y:S02]  /*4eb0*/  FSEL R239, R86, -INF , !P2 ;  /* 0xff80000056ef7808 */ /* 0x000fe40005000000 */
[----:B------:R-:W-:Y:S01]  /*4ec0*/  FSEL R247, R85, -INF , !P3 ;  /* 0xff80000055f77808 */ /* 0x000fe20005800000 */
[C---:B------:R-:W-:Y:S01]  /*4ed0*/  FFMA.FTZ R76, R3.reuse, R21, R76 ;  /* 0x00000015034c7223 */ /* 0x040fe2000001004c */
[----:B------:R-:W-:Y:S01]  /*4ee0*/  I2FP.F32.U32 R12, R35 ;  /* 0x00000023000c7245 */ /* 0x000fe20000201000 */
[----:B------:R-:W-:Y:S01]  /*4ef0*/  FFMA.FTZ R78, R3, R21, R78 ;  /* 0x00000015034e7223 */ /* 0x000fe2000001004e */
[----:B------:R-:W-:-:S02]  /*4f00*/  ISETP.GE.AND P2, PT, R35, R180, PT ;  /* 0x000000b42300720c */ /* 0x000fc40003f46270 */
[----:B------:R-:W-:Y:S01]  /*4f10*/  ISETP.GE.AND P3, PT, R35, R2, PT ;  /* 0x000000022300720c */ /* 0x000fe20003f66270 */
[-C--:B------:R-:W-:Y:S01]  /*4f20*/  FFMA.FTZ R81, R3, R12.reuse, R81 ;  /* 0x0000000c03517223 */ /* 0x080fe20000010051 */
[----:B------:R-:W-:Y:S01]  /*4f30*/  LOP3.LUT R35, R95, 0x39, RZ, 0xfc, !PT ;  /* 0x000000395f237812 */ /* 0x000fe200078efcff */
[----:B------:R-:W-:Y:S01]  /*4f40*/  FFMA.FTZ R83, R3, R12, R83 ;  /* 0x0000000c03537223 */ /* 0x000fe20000010053 */
[----:B------:R-:W-:Y:S02]  /*4f50*/  LOP3.LUT R21, R95, 0x40, RZ, 0xfc, !PT ;  /* 0x000000405f157812 */ /* 0x000fe400078efcff */
[----:B------:R-:W-:Y:S02]  /*4f60*/  I2FP.F32.U32 R12, R35 ;  /* 0x00000023000c7245 */ /* 0x000fe40000201000 */
[----:B------:R-:W-:Y:S02]  /*4f70*/  I2FP.F32.U32 R10, R21 ;  /* 0x00000015000a7245 */ /* 0x000fe40000201000 */
[----:B------:R-:W-:Y:S01]  /*4f80*/  FSEL R237, R81, -INF , !P2 ;  /* 0xff80000051ed7808 */ /* 0x000fe20005000000 */
[----:B------:R-:W-:Y:S01]  /*4f90*/  FFMA.FTZ R79, R3, R12, R79 ;  /* 0x0000000c034f7223 */ /* 0x000fe2000001004f */
[----:B------:R-:W-:Y:S01]  /*4fa0*/  FSEL R173, R83, -INF , !P3 ;  /* 0xff80000053ad7808 */ /* 0x000fe20005800000 */
[C---:B------:R-:W-:Y:S01]  /*4fb0*/  FFMA.FTZ R72, R3.reuse, R10, R72 ;  /* 0x0000000a03487223 */ /* 0x040fe20000010048 */
[----:B------:R-:W-:Y:S01]  /*4fc0*/  FSEL R235, R76, -INF , !P1 ;  /* 0xff8000004ceb7808 */ /* 0x000fe20004800000 */
[----:B------:R-:W-:Y:S01]  /*4fd0*/  FFMA.FTZ R77, R3, R12, R77 ;  /* 0x0000000c034d7223 */ /* 0x000fe2000001004d */
[----:B------:R-:W-:Y:S01]  /*4fe0*/  ISETP.GE.AND P2, PT, R35, R2, PT ;  /* 0x000000022300720c */ /* 0x000fe20003f46270 */
[----:B------:R-:W-:Y:S01]  /*4ff0*/  FFMA.FTZ R74, R3, R10, R74 ;  /* 0x0000000a034a7223 */ /* 0x000fe2000001004a */
[----:B------:R-:W-:-:S02]  /*5000*/  ISETP.GE.AND P3, PT, R21, R180, PT ;  /* 0x000000b41500720c */ /* 0x000fc40003f66270 */
[----:B------:R-:W-:Y:S02]  /*5010*/  ISETP.GE.AND P1, PT, R21, R2, PT ;  /* 0x000000021500720c */ /* 0x000fe40003f26270 */
[----:B------:R-:W-:Y:S02]  /*5020*/  LOP3.LUT R21, R95, 0x48, RZ, 0xfc, !PT ;  /* 0x000000485f157812 */ /* 0x000fe400078efcff */
[----:B------:R-:W-:Y:S02]  /*5030*/  FSEL R175, R79, -INF , !P2 ;  /* 0xff8000004faf7808 */ /* 0x000fe40005000000 */
[----:B------:R-:W-:Y:S02]  /*5040*/  FSEL R193, R72, -INF , !P3 ;  /* 0xff80000048c17808 */ /* 0x000fe40005800000 */
[----:B------:R-:W-:Y:S02]  /*5050*/  FSEL R249, R84, -INF , !P4 ;  /* 0xff80000054f97808 */ /* 0x000fe40006000000 */
[----:B------:R-:W-:-:S02]  /*5060*/  ISETP.GE.AND P2, PT, R21, R180, PT ;  /* 0x000000b41500720c */ /* 0x000fc40003f46270 */
[-C--:B------:R-:W-:Y:S02]  /*5070*/  ISETP.GE.AND P3, PT, R21, R2.reuse, PT ;  /* 0x000000021500720c */ /* 0x080fe40003f66270 */
[----:B------:R-:W-:Y:S02]  /*5080*/  ISETP.GE.AND P4, PT, R87, R2, PT ;  /* 0x000000025700720c */ /* 0x000fe40003f86270 */
[----:B------:R-:W-:Y:S02]  /*5090*/  LOP3.LUT R23, R95, 0x41, RZ, 0xfc, !PT ;  /* 0x000000415f177812 */ /* 0x000fe400078efcff */
[----:B------:R-:W-:Y:S02]  /*50a0*/  I2FP.F32.U32 R21, R21 ;  /* 0x0000001500157245 */ /* 0x000fe40000201000 */
[----:B------:R-:W-:Y:S02]  /*50b0*/  FSEL R233, R82, -INF , !P4 ;  /* 0xff80000052e97808 */ /* 0x000fe40006000000 */
[----:B------:R-:W-:Y:S01]  /*50c0*/  I2FP.F32.U32 R12, R23 ;  /* 0x00000017000c7245 */ /* 0x000fe20000201000 */
[-C--:B------:R-:W-:Y:S01]  /*50d0*/  FFMA.FTZ R68, R3, R21.reuse, R68 ;  /* 0x0000001503447223 */ /* 0x080fe20000010044 */
[----:B------:R-:W-:Y:S01]  /*50e0*/  ISETP.GE.AND P4, PT, R35, R180, PT ;  /* 0x000000b42300720c */ /* 0x000fe20003f86270 */
[----:B------:R-:W-:Y:S01]  /*50f0*/  FFMA.FTZ R70, R3, R21, R70 ;  /* 0x0000001503467223 */ /* 0x000fe20000010046 */
[----:B------:R-:W-:Y:S01]  /*5100*/  LOP3.LUT R35, R95, 0x49, RZ, 0xfc, !PT ;  /* 0x000000495f237812 */ /* 0x000fe200078efcff */
[-C--:B------:R-:W-:Y:S01]  /*5110*/  FFMA.FTZ R73, R3, R12.reuse, R73 ;  /* 0x0000000c03497223 */ /* 0x080fe20000010049 */
[----:B------:R-:W-:Y:S01]  /*5120*/  LOP3.LUT R21, R95, 0x50, RZ, 0xfc, !PT ;  /* 0x000000505f157812 */ /* 0x000fe200078efcff */
[----:B------:R-:W-:Y:S01]  /*5130*/  FFMA.FTZ R75, R3, R12, R75 ;  /* 0x0000000c034b7223 */ /* 0x000fe2000001004b */
[----:B------:R-:W-:-:S02]  /*5140*/  FSEL R231, R78, -INF , !P5 ;  /* 0xff8000004ee77808 */ /* 0x000fc40006800000 */
[----:B------:R-:W-:Y:S02]  /*5150*/  FSEL R169, R77, -INF , !P4 ;  /* 0xff8000004da97808 */ /* 0x000fe40006000000 */
[----:B------:R-:W-:Y:S02]  /*5160*/  I2FP.F32.U32 R12, R35 ;  /* 0x00000023000c7245 */ /* 0x000fe40000201000 */
[----:B------:R-:W-:Y:S02]  /*5170*/  I2FP.F32.U32 R10, R21 ;  /* 0x00000015000a7245 */ /* 0x000fe40000201000 */
[----:B------:R-:W-:Y:S01]  /*5180*/  ISETP.GE.AND P5, PT, R23, R180, PT ;  /* 0x000000b41700720c */ /* 0x000fe20003fa6270 */
[----:B------:R-:W-:Y:S01]  /*5190*/  FFMA.FTZ R71, R3, R12, R71 ;  /* 0x0000000c03477223 */ /* 0x000fe20000010047 */
[----:B------:R-:W-:Y:S01]  /*51a0*/  ISETP.GE.AND P4, PT, R23, R2, PT ;  /* 0x000000021700720c */ /* 0x000fe20003f86270 */
[----:B------:R-:W-:Y:S01]  /*51b0*/  FFMA.FTZ R64, R3, R10, R64 ;  /* 0x0000000a03407223 */ /* 0x000fe20000010040 */
[----:B------:R-:W-:Y:S01]  /*51c0*/  FSEL R229, R73, -INF , !P5 ;  /* 0xff80000049e57808 */ /* 0x000fe20006800000 */
[----:B------:R-:W-:Y:S01]  /*51d0*/  FFMA.FTZ R69, R3, R12, R69 ;  /* 0x0000000c03457223 */ /* 0x000fe20000010045 */
[----:B------:R-:W-:Y:S01]  /*51e0*/  FSEL R223, R75, -INF , !P4 ;  /* 0xff8000004bdf7808 */ /* 0x000fe20006000000 */
[----:B------:R-:W-:Y:S01]  /*51f0*/  FFMA.FTZ R66, R3, R10, R66 ;  /* 0x0000000a03427223 */ /* 0x000fe20000010042 */
[----:B------:R-:W-:-:S02]  /*5200*/  FSEL R227, R68, -INF , !P2 ;  /* 0xff80000044e37808 */ /* 0x000fc40005000000 */
[----:B------:R-:W-:Y:S02]  /*5210*/  ISETP.GE.AND P5, PT, R35, R2, PT ;  /* 0x000000022300720c */ /* 0x000fe40003fa6270 */
[C---:B------:R-:W-:Y:S02]  /*5220*/  ISETP.GE.AND P4, PT, R21.reuse, R180, PT ;  /* 0x000000b41500720c */ /* 0x040fe40003f86270 */
[----:B------:R-:W-:Y:S02]  /*5230*/  ISETP.GE.AND P2, PT, R21, R2, PT ;  /* 0x000000021500720c */ /* 0x000fe40003f46270 */
[----:B------:R-:W-:Y:S02]  /*5240*/  LOP3.LUT R21, R95, 0x58, RZ, 0xfc, !PT ;  /* 0x000000585f157812 */ /* 0x000fe400078efcff */
[----:B------:R-:W-:Y:S02]  /*5250*/  FSEL R213, R71, -INF , !P5 ;  /* 0xff80000047d57808 */ /* 0x000fe40006800000 */
[----:B------:R-:W-:-:S02]  /*5260*/  FSEL R207, R64, -INF , !P4 ;  /* 0xff80000040cf7808 */ /* 0x000fc40006000000 */
[C---:B------:R-:W-:Y:S02]  /*5270*/  ISETP.GE.AND P5, PT, R21.reuse, R180, PT ;  /* 0x000000b41500720c */ /* 0x040fe40003fa6270 */
        /* <DEDUP_REMOVED lines=28> */
[C---:B------:R-:W-:Y:S02]  /*5440*/  LOP3.LUT R21, R95.reuse, 0x68, RZ, 0xfc, !PT ;  /* 0x000000685f157812 */ /* 0x040fe400078efcff */
[----:B------:R-:W-:Y:S02]  /*5450*/  LOP3.LUT R23, R95, 0x61, RZ, 0xfc, !PT ;  /* 0x000000615f177812 */ /* 0x000fe400078efcff */
[----:B------:R-:W-:-:S02]  /*5460*/  FSEL R177, R63, -INF , !P3 ;  /* 0xff8000003fb17808 */ /* 0x000fc40005800000 */
[----:B------:R-:W-:Y:S02]  /*5470*/  FSEL R167, R56, -INF , !P1 ;  /* 0xff80000038a77808 */ /* 0x000fe40004800000 */
[C---:B------:R-:W-:Y:S02]  /*5480*/  ISETP.GE.AND P3, PT, R21.reuse, R180, PT ;  /* 0x000000b41500720c */ /* 0x040fe40003f66270 */
[----:B------:R-:W-:Y:S02]  /*5490*/  ISETP.GE.AND P1, PT, R21, R2, PT ;  /* 0x000000021500720c */ /* 0x000fe40003f26270 */
[----:B------:R-:W-:Y:S02]  /*54a0*/  LOP3.LUT R9, R95, 0x69, RZ, 0xfc, !PT ;  /* 0x000000695f097812 */ /* 0x000fe400078efcff */
[----:B------:R-:W-:Y:S02]  /*54b0*/  FSEL R189, R66, -INF , !P2 ;  /* 0xff80000042bd7808 */ /* 0x000fe40005000000 */
[----:B------:R-:W-:-:S02]  /*54c0*/  I2FP.F32.U32 R12, R23 ;  /* 0x00000017000c7245 */ /* 0x000fc40000201000 */
[----:B------:R-:W-:Y:S02]  /*54d0*/  I2FP.F32.U32 R21, R21 ;  /* 0x0000001500157245 */ /* 0x000fe40000201000 */
[----:B------:R-:W-:Y:S01]  /*54e0*/  ISETP.GE.AND P2, PT, R35, R180, PT ;  /* 0x000000b42300720c */ /* 0x000fe20003f46270 */
[CC--:B------:R-:W-:Y:S01]  /*54f0*/  FFMA.FTZ R59, R3.reuse, R12.reuse, R59 ;  /* 0x0000000c033b7223 */ /* 0x0c0fe2000001003b */
[----:B------:R-:W-:Y:S01]  /*5500*/  I2FP.F32.U32 R4, R9 ;  /* 0x0000000900047245 */ /* 0x000fe20000201000 */
[-C--:B------:R-:W-:Y:S01]  /*5510*/  FFMA.FTZ R52, R3, R21.reuse, R52 ;  /* 0x0000001503347223 */ /* 0x080fe20000010034 */
[----:B------:R-:W-:Y:S01]  /*5520*/  LOP3.LUT R5, R95, 0x71, RZ, 0xfc, !PT ;  /* 0x000000715f057812 */ /* 0x000fe200078efcff */
[----:B------:R-:W-:Y:S01]  /*5530*/  FFMA.FTZ R57, R3, R12, R57 ;  /* 0x0000000c03397223 */ /* 0x000fe20000010039 */
[----:B------:R-:W-:Y:S01]  /*5540*/  FSEL R191, R61, -INF , !P2 ;  /* 0xff8000003dbf7808 */ /* 0x000fe20005000000 */
[----:B------:R-:W-:Y:S01]  /*5550*/  FFMA.FTZ R53, R3, R4, R53 ;  /* 0x0000000403357223 */ /* 0x000fe20000010035 */
[----:B------:R-:W-:Y:S01]  /*5560*/  ISETP.GE.AND P2, PT, R23, R2, PT ;  /* 0x000000021700720c */ /* 0x000fe20003f46270 */
[----:B------:R-:W-:Y:S01]  /*5570*/  FFMA.FTZ R54, R3, R21, R54 ;  /* 0x0000001503367223 */ /* 0x000fe20000010036 */
[----:B------:R-:W-:Y:S01]  /*5580*/  LOP3.LUT R7, R95, 0x70, RZ, 0xfc, !PT ;  /* 0x000000705f077812 */ /* 0x000fe200078efcff */
[----:B------:R-:W-:Y:S01]  /*5590*/  FFMA.FTZ R55, R3, R4, R55 ;  /* 0x0000000403377223 */ /* 0x000fe20000010037 */
[----:B------:R-:W-:-:S02]  /*55a0*/  FSEL R159, R58, -INF , !P5 ;  /* 0xff8000003a9f7808 */ /* 0x000fc40006800000 */
[----:B------:R-:W-:Y:S02]  /*55b0*/  I2FP.F32.U32 R6, R5 ;  /* 0x0000000500067245 */ /* 0x000fe40000201000 */
[----:B------:R-:W-:Y:S02]  /*55c0*/  ISETP.GE.AND P5, PT, R9, R180, PT ;  /* 0x000000b40900720c */ /* 0x000fe40003fa6270 */
[----:B------:R-:W-:Y:S01]  /*55d0*/  FSEL R157, R59, -INF , !P2 ;  /* 0xff8000003b9d7808 */ /* 0x000fe20005000000 */
[CC--:B------:R-:W-:Y:S01]  /*55e0*/  FFMA.FTZ R51, R3.reuse, R6.reuse, R51 ;  /* 0x0000000603337223 */ /* 0x0c0fe20000010033 */
[----:B------:R-:W-:Y:S01]  /*55f0*/  FSEL R163, R52, -INF , !P3 ;  /* 0xff80000034a37808 */ /* 0x000fe20005800000 */
[----:B------:R-:W-:Y:S01]  /*5600*/  FFMA.FTZ R49, R3, R6, R49 ;  /* 0x0000000603317223 */ /* 0x000fe20000010031 */
[C---:B------:R-:W-:Y:S02]  /*5610*/  ISETP.GE.AND P2, PT, R7.reuse, R180, PT ;  /* 0x000000b40700720c */ /* 0x040fe40003f46270 */
[----:B------:R-:W-:-:S02]  /*5620*/  ISETP.GE.AND P3, PT, R7, R2, PT ;  /* 0x000000020700720c */ /* 0x000fc40003f66270 */
[----:B------:R-:W-:Y:S02]  /*5630*/  FSEL R179, R62, -INF , !P4 ;  /* 0xff8000003eb37808 */ /* 0x000fe40006000000 */
[----:B------:R-:W-:Y:S02]  /*5640*/  I2FP.F32.U32 R7, R7 ;  /* 0x0000000700077245 */ /* 0x000fe40000201000 */
[----:B------:R-:W-:Y:S02]  /*5650*/  ISETP.GE.AND P4, PT, R23, R180, PT ;  /* 0x000000b41700720c */ /* 0x000fe40003f86270 */
[----:B------:R-:W-:Y:S01]  /*5660*/  FSEL R161, R53, -INF , !P5 ;  /* 0xff80000035a17808 */ /* 0x000fe20006800000 */
[-C--:B------:R-:W-:Y:S01]  /*5670*/  FFMA.FTZ R48, R3, R7.reuse, R48 ;  /* 0x0000000703307223 */ /* 0x080fe20000010030 */
[----:B------:R-:W-:Y:S01]  /*5680*/  ISETP.GE.AND P5, PT, R5, R2, PT ;  /* 0x000000020500720c */ /* 0x000fe20003fa6270 */
[----:B------:R-:W-:Y:S01]  /*5690*/  FFMA.FTZ R50, R3, R7, R50 ;  /* 0x0000000703327223 */ /* 0x000fe20000010032 */
[----:B------:R-:W-:-:S02]  /*56a0*/  FSEL R165, R57, -INF , !P4 ;  /* 0xff80000039a57808 */ /* 0x000fc40006000000 */
[----:B------:R-:W-:Y:S02]  /*56b0*/  ISETP.GE.AND P4, PT, R9, R2, PT ;  /* 0x000000020900720c */ /* 0x000fe40003f86270 */
[----:B------:R-:W-:Y:S02]  /*56c0*/  FSEL R155, R54, -INF , !P1 ;  /* 0xff800000369b7808 */ /* 0x000fe40004800000 */
[----:B------:R-:W-:Y:S02]  /*56d0*/  FSEL R142, R51, -INF , !P5 ;  /* 0xff800000338e7808 */ /* 0x000fe40006800000 */
[----:B------:R-:W-:Y:S02]  /*56e0*/  ISETP.GE.AND P1, PT, R5, R180, PT ;  /* 0x000000b40500720c */ /* 0x000fe40003f26270 */
[----:B------:R-:W-:Y:S02]  /*56f0*/  ISETP.NE.AND P5, PT, R182, 0x1, PT ;  /* 0x00000001b600780c */ /* 0x000fe40003fa5270 */
[----:B------:R-:W-:-:S02]  /*5700*/  LOP3.LUT R5, R95, 0x79, RZ, 0xfc, !PT ;  /* 0x000000795f057812 */ /* 0x000fc400078efcff */
[----:B------:R-:W-:Y:S02]  /*5710*/  FSEL R153, R55, -INF , !P4 ;  /* 0xff80000037997808 */ /* 0x000fe40006000000 */
[----:B------:R-:W-:Y:S02]  /*5720*/  FSEL R151, R48, -INF , !P2 ;  /* 0xff80000030977808 */ /* 0x000fe40005000000 */
[C---:B------:R-:W-:Y:S02]  /*5730*/  ISETP.GE.AND P4, PT, R95.reuse, R180, PT ;  /* 0x000000b45f00720c */ /* 0x040fe40003f86270 */
[----:B------:R-:W-:Y:S02]  /*5740*/  ISETP.GE.AND P2, PT, R95, R2, PT ;  /* 0x000000025f00720c */ /* 0x000fe40003f46270 */
[----:B------:R-:W-:Y:S02]  /*5750*/  I2FP.F32.U32 R95, R95 ;  /* 0x0000005f005f7245 */ /* 0x000fe40000201000 */
[----:B------:R-:W-:-:S02]  /*5760*/  I2FP.F32.U32 R4, R5 ;  /* 0x0000000500047245 */ /* 0x000fc40000201000 */
[----:B------:R-:W-:Y:S01]  /*5770*/  FSEL R143, R50, -INF , !P3 ;  /* 0xff800000328f7808 */ /* 0x000fe20005800000 */
[-C--:B------:R-:W-:Y:S01]  /*5780*/  FFMA.FTZ R30, R3, R95.reuse, R30 ;  /* 0x0000005f031e7223 */ /* 0x080fe2000001001e */
[----:B------:R-:W-:Y:S01]  /*5790*/  FSEL R149, R49, -INF , !P1 ;  /* 0xff80000031957808 */ /* 0x000fe20004800000 */
[----:B------:R-:W-:Y:S01]  /*57a0*/  FFMA.FTZ R45, R3, R4, R45 ;  /* 0x00000004032d7223 */ /* 0x000fe2000001002d */
[----:B------:R-:W-:Y:S01]  /*57b0*/  ISETP.GE.AND P3, PT, R5, R180, PT ;  /* 0x000000b40500720c */ /* 0x000fe20003f66270 */
[----:B------:R-:W-:Y:S01]  /*57c0*/  FFMA.FTZ R47, R3, R4, R47 ;  /* 0x00000004032f7223 */ /* 0x000fe2000001002f */
[----:B------:R-:W-:Y:S01]  /*57d0*/  ISETP.GE.AND P1, PT, R5, R2, PT ;  /* 0x000000020500720c */ /* 0x000fe20003f26270 */
[----:B------:R-:W-:Y:S01]  /*57e0*/  FFMA.FTZ R5, R3, R95, R28 ;  /* 0x0000005f03057223 */ /* 0x000fe2000001001c */
[----:B------:R-:W-:Y:S02]  /*57f0*/  FSEL R67, R30, -INF , !P2 ;  /* 0xff8000001e437808 */ /* 0x000fe40005000000 */
[----:B------:R-:W-:-:S02]  /*5800*/  FSEL R146, R45, -INF , !P3 ;  /* 0xff8000002d927808 */ /* 0x000fc40005800000 */
[----:B------:R-:W-:Y:S02]  /*5810*/  FSEL R5, R5, -INF , !P4 ;  /* 0xff80000005057808 */ /* 0x000fe40006000000 */
[----:B------:R-:W-:Y:S01]  /*5820*/  FSEL R139, R47, -INF , !P1 ;  /* 0xff8000002f8b7808 */ /* 0x000fe20004800000 */
[----:B------:R-:W-:Y:S06]  /*5830*/  @!P5 BRA `(.L_x_2078) ;  /* 0x0000000800d8d947 */ /* 0x000fec0003800000 */
        /* <DEDUP_REMOVED lines=11> */
.L_x_2079:
        /* <DEDUP_REMOVED lines=59> */
.L_x_2080:
        /* <DEDUP_REMOVED lines=15> */
[-C--:B------:R-:W-:Y:S01]  /*5d90*/  IADD3 R20, P3, PT, R22, R7.reuse, RZ ;  /* 0x0000000716147210 */ /* 0x080fe20007f7e0ff */
[----:B------:R-:W-:Y:S01]  /*5da0*/  @!PT LDS RZ, [RZ] ;  /* 0x00000000fffff984 */ /* 0x000fe20000000800 */
[----:B------:R-:W-:Y:S01]  /*5db0*/  @!PT LDS RZ, [RZ] ;  /* 0x00000000fffff984 */ /* 0x000fe20000000800 */
[----:B------:R-:W-:Y:S01]  /*5dc0*/  @!PT LDS RZ, [RZ] ;  /* 0x00000000fffff984 */ /* 0x000fe20000000800 */
[----:B------:R1:W-:Y:S03]  /*5dd0*/  @!P2 LDGSTS.E.BYPASS.LTC128B.128 [R221+0x4000], desc[UR14][R8.64] ;  /* 0x0400000008ddafae */ /* 0x0003e6000b981a0e */
[----:B------:R-:W-:Y:S01]  /*5de0*/  IADD3.X R21, PT, PT, R23, R4, RZ, P3, !PT ;  /* 0x0000000417157210 */ /* 0x000fe20001ffe4ff */
[----:B------:R2:W-:Y:S01]  /*5df0*/  @P2 STS.128 [R221+0x4000], RZ ;  /* 0x004000ffdd002388 */ /* 0x0005e20000000c00 */
[----:B------:R-:W-:Y:S01]  /*5e00*/  IADD3 R6, P4, PT, R20, R7, RZ ;  /* 0x0000000714067210 */ /* 0x000fe20007f9e0ff */
        /* <DEDUP_REMOVED lines=30> */
[----:B---3--:R-:W-:Y:S01]  /*5ff0*/  IADD3 R44, P3, PT, R6, R7, RZ ;  /* 0x00000007062c7210 */ /* 0x008fe20007f7e0ff */
[--C-:B------:R-:W-:Y:S02]  /*6000*/  IMAD.X R7, R21, 0x1, R4.reuse, P4 ;  /* 0x0000000115077824 */ /* 0x100fe400020e0604 */
[----:B------:R2:W-:Y:S02]  /*6010*/  @P1 STS.128 [R221+0x9000], RZ ;  /* 0x009000ffdd001388 */ /* 0x0005e40000000c00 */
[----:B------:R-:W-:Y:S02]  /*6020*/  IMAD.X R45, R7, 0x1, R4, P3 ;  /* 0x00000001072d7824 */ /* 0x000fe400018e0604 */
        /* <DEDUP_REMOVED lines=55> */
.L_x_2078:
[----:B------:R-:W-:Y:S01]  /*63a0*/  FMNMX3.FTZ R4, R5, R99, R97, !PT ;  /* 0x0000006305047276 */ /* 0x000fe20007810061 */
[----:B------:R-:W1:Y:S01]  /*63b0*/  LDCU UR4, c[0x0][0x45c] ;  /* 0x00008b80ff0477ac */ /* 0x000e620008000800 */
[----:B--2---:R-:W-:Y:S02]  /*63c0*/  FMNMX3.FTZ R6, R67, R37, R93, !PT ;  /* 0x0000002543067276 */ /* 0x004fe4000781005d */
        /* <DEDUP_REMOVED lines=30> */
[----:B------:R-:W-:Y:S01]  /*65b0*/  IADD3 R65, PT, PT, R184, R183, RZ ;  /* 0x000000b7b8417210 */ /* 0x000fe20007ffe0ff */
[----:B------:R-:W2:Y:S01]  /*65c0*/  SHFL.BFLY PT, R4, R9, 0x2, 0x1f ;  /* 0x0c401f0009047f89 */ /* 0x000ea200000e0000 */
[----:B------:R-:W-:Y:S02]  /*65d0*/  MOV R212, 0xffffffff ;  /* 0xffffffff00d47802 */ /* 0x000fe40000000f00 */
        /* <DEDUP_REMOVED lines=9> */
[----:B--2---:R-:W-:-:S03]  /*6670*/  FMNMX.FTZ R4, R9, R4, !PT ;  /* 0x0000000409047209 */ /* 0x004fc60007810000 */
[----:B------:R-:W-:Y:S01]  /*6680*/  LDSM.16.MT88.4 R104, [R145+0x10000] ;  /* 0x010000009168783b */ /* 0x000fe20000004200 */
[----:B---3--:R-:W-:-:S03]  /*6690*/  FMNMX.FTZ R7, R6, R7, !PT ;  /* 0x0000000706077209 */ /* 0x008fc60007810000 */
[----:B------:R-:W2:Y:S04]  /*66a0*/  SHFL.BFLY PT, R133, R4, 0x1, 0x1f ;  /* 0x0c201f0004857f89 */ /* 0x000ea800000e0000 */
[----:B------:R-:W3:Y:S04]  /*66b0*/  SHFL.BFLY PT, R132, R7, 0x1, 0x1f ;  /* 0x0c201f0007847f89 */ /* 0x000ee800000e0000 */
[----:B------:R-:W-:Y:S04]  /*66c0*/  LDSM.16.MT88.4 R112, [R48+0x10000] ;  /* 0x010000003070783b */ /* 0x000fe80000004200 */
[----:B------:R-:W-:Y:S01]  /*66d0*/  LDSM.16.MT88.4 R20, [R48+0xc800] ;  /* 0x00c800003014783b */ /* 0x000fe20000004200 */
[----:B--2---:R-:W-:-:S02]  /*66e0*/  FMNMX.FTZ R133, R4, R133, !PT ;  /* 0x0000008504857209 */ /* 0x004fc40007810000 */
[----:B---3--:R-:W-:-:S03]  /*66f0*/  FMNMX.FTZ R132, R7, R132, !PT ;  /* 0x0000008407847209 */ /* 0x008fc60007810000 */
[C---:B-1----:R-:W-:Y:S01]  /*6700*/  FMUL.FTZ R148, R133.reuse, UR4 ;  /* 0x0000000485947c20 */ /* 0x042fe20008410000 */
[----:B------:R-:W-:Y:S01]  /*6710*/  FSETP.NEU.FTZ.AND P1, PT, R133, -INF , PT ;  /* 0xff8000008500780b */ /* 0x000fe20003f3d000 */
[----:B------:R-:W-:-:S03]  /*6720*/  FMUL.FTZ R144, R132, UR4 ;  /* 0x0000000484907c20 */ /* 0x000fc60008410000 */
[----:B------:R-:W-:Y:S02]  /*6730*/  FSEL R148, R148, RZ, P1 ;  /* 0x000000ff94947208 */ /* 0x000fe40000800000 */
[----:B------:R-:W-:-:S03]  /*6740*/  FSETP.NEU.FTZ.AND P1, PT, R132, -INF , PT ;  /* 0xff8000008400780b */ /* 0x000fc60003f3d000 */
[--C-:B------:R-:W-:Y:S01]  /*6750*/  FFMA.FTZ R137, R99, UR4, -R148.reuse ;  /* 0x0000000463897c23 */ /* 0x100fe20008010894 */
[----:B------:R-:W-:Y:S01]  /*6760*/  FSEL R144, R144, RZ, P1 ;  /* 0x000000ff90907208 */ /* 0x000fe20000800000 */
[--C-:B------:R-:W-:Y:S01]  /*6770*/  FFMA.FTZ R64, R97, UR4, -R148.reuse ;  /* 0x0000000461407c23 */ /* 0x100fe20008010894 */
[--C-:B------:R-:W-:Y:S01]  /*6780*/  FFMA.FTZ R140, R5, UR4, -R148.reuse ;  /* 0x00000004058c7c23 */ /* 0x100fe20008010894 */
[----:B------:R-:W1:Y:S01]  /*6790*/  LDSM.16.MT88.4 R96, [R65+0x10000] ;  /* 0x010000004160783b */ /* 0x000e620000004200 */
[----:B------:R-:W-:Y:S01]  /*67a0*/  FFMA.FTZ R63, R101, UR4, -R148 ;  /* 0x00000004653f7c23 */ /* 0x000fe20008010894 */
[--C-:B------:R-:W-:Y:S01]  /*67b0*/  FFMA.FTZ R67, R67, UR4, -R144.reuse ;  /* 0x0000000443437c23 */ /* 0x100fe20008010890 */
[--C-:B------:R-:W-:Y:S01]  /*67c0*/  FFMA.FTZ R66, R37, UR4, -R144.reuse ;  /* 0x0000000425427c23 */ /* 0x100fe20008010890 */
[----:B------:R-:W2:Y:S01]  /*67d0*/  LDSM.16.MT88.4 R4, [R26+0x10000] ;  /* 0x010000001a04783b */ /* 0x000ea20000004200 */
[--C-:B------:R-:W-:Y:S01]  /*67e0*/  FFMA.FTZ R62, R93, UR4, -R144.reuse ;  /* 0x000000045d3e7c23 */ /* 0x100fe20008010890 */
[--C-:B------:R-:W-:Y:S01]  /*67f0*/  FFMA.FTZ R61, R39, UR4, -R144.reuse ;  /* 0x00000004273d7c23 */ /* 0x100fe20008010890 */
[----:B------:R-:W-:Y:S01]  /*6800*/  MUFU.EX2 R140, R140 ;  /* 0x0000008c008c7308 */ /* 0x000fe20000000800 */
[----:B------:R-:W-:Y:S01]  /*6810*/  FFMA.FTZ R58, R11, UR4, -R144 ;  /* 0x000000040b3a7c23 */ /* 0x000fe20008010890 */
[--C-:B------:R-:W-:Y:S01]  /*6820*/  FFMA.FTZ R60, R29, UR4, -R148.reuse ;  /* 0x000000041d3c7c23 */ /* 0x100fe20008010894 */
[----:B------:R-:W3:Y:S01]  /*6830*/  LDSM.16.MT88.4 R8, [R26+0xc800] ;  /* 0x00c800001a08783b */ /* 0x000ee20000004200 */
[----:B------:R-:W4:Y:S01]  /*6840*/  MUFU.EX2 R137, R137 ;  /* 0x0000008900897308 */ /* 0x000f220000000800 */
[--C-:B------:R-:W-:Y:S01]  /*6850*/  FFMA.FTZ R59, R31, UR4, -R148.reuse ;  /* 0x000000041f3b7c23 */ /* 0x100fe20008010894 */
[--C-:B------:R-:W-:Y:S01]  /*6860*/  FFMA.FTZ R56, R33, UR4, -R148.reuse ;  /* 0x0000000421387c23 */ /* 0x100fe20008010894 */
[----:B------:R-:W-:Y:S01]  /*6870*/  FFMA.FTZ R55, R19, UR4, -R148 ;  /* 0x0000000413377c23 */ /* 0x000fe20008010894 */
[----:B------:R-:W-:Y:S01]  /*6880*/  MUFU.EX2 R64, R64 ;  /* 0x0000004000407308 */ /* 0x000fe20000000800 */
[--C-:B------:R-:W-:Y:S01]  /*6890*/  FFMA.FTZ R57, R17, UR4, -R144.reuse ;  /* 0x0000000411397c23 */ /* 0x100fe20008010890 */
[--C-:B------:R-:W-:Y:S01]  /*68a0*/  FFMA.FTZ R54, R13, UR4, -R144.reuse ;  /* 0x000000040d367c23 */ /* 0x100fe20008010890 */
[----:B------:R-:W-:Y:S01]  /*68b0*/  FFMA.FTZ R53, R15, UR4, -R144 ;  /* 0x000000040f357c23 */ /* 0x000fe20008010890 */
[----:B------:R-:W5:Y:S01]  /*68c0*/  MUFU.EX2 R63, R63 ;  /* 0x0000003f003f7308 */ /* 0x000f620000000800 */
[----:B------:R-:W3:Y:S01]  /*68d0*/  LDSM.16.MT88.4 R36, [R145+0xc800] ;  /* 0x00c800009124783b */ /* 0x000ee20000004200 */
[--C-:B------:R-:W-:Y:S01]  /*68e0*/  FFMA.FTZ R52, R245, UR4, -R148.reuse ;  /* 0x00000004f5347c23 */ /* 0x100fe20008010894 */
[--C-:B------:R-:W-:Y:S01]  /*68f0*/  FFMA.FTZ R51, R243, UR4, -R148.reuse ;  /* 0x00000004f3337c23 */ /* 0x100fe20008010894 */
[----:B------:R-:W-:Y:S01]  /*6900*/  MUFU.EX2 R67, R67 ;  /* 0x0000004300437308 */ /* 0x000fe20000000800 */
[----:B------:R-:W3:Y:S01]  /*6910*/  LDSM.16.MT88.4 R12, [R48+0x10800] ;  /* 0x01080000300c783b */ /* 0x000ee20000004200 */
[----:B----4-:R-:W-:Y:S01]  /*6920*/  F2FP.BF16.F32.PACK_AB R116, R137, R140 ;  /* 0x0000008c8974723e */ /* 0x010fe200000010ff */
[--C-:B------:R-:W-:Y:S01]  /*6930*/  FFMA.FTZ R47, R249, UR4, -R148.reuse ;  /* 0x00000004f92f7c23 */ /* 0x100fe20008010894 */
[----:B------:R-:W4:Y:S01]  /*6940*/  MUFU.EX2 R66, R66 ;  /* 0x0000004200427308 */ /* 0x000f220000000800 */
[----:B------:R-:W3:Y:S01]  /*6950*/  LDSM.16.MT88.4 R16, [R65+0x10800] ;  /* 0x010800004110783b */ /* 0x000ee20000004200 */
[----:B------:R-:W-:Y:S01]  /*6960*/  FFMA.FTZ R46, R247, UR4, -R148 ;  /* 0x00000004f72e7c23 */ /* 0x000fe20008010894 */
[--C-:B------:R-:W-:Y:S01]  /*6970*/  FFMA.FTZ R50, R43, UR4, -R144.reuse ;  /* 0x000000042b327c23 */ /* 0x100fe20008010890 */
[----:B------:R-:W-:Y:S01]  /*6980*/  MUFU.EX2 R62, R62 ;  /* 0x0000003e003e7308 */ /* 0x000fe20000000800 */
[----:B------:R-:W-:Y:S01]  /*6990*/  LDSM.16.MT88.4 R32, [R145+0x10800] ;  /* 0x010800009120783b */ /* 0x000fe20000004200 */
[----:B-----5:R-:W-:Y:S01]  /*69a0*/  F2FP.BF16.F32.PACK_AB R118, R63, R64 ;  /* 0x000000403f76723e */ /* 0x020fe200000010ff */
[--C-:B------:R-:W-:Y:S01]  /*69b0*/  FFMA.FTZ R49, R241, UR4, -R144.reuse ;  /* 0x00000004f1317c23 */ /* 0x100fe20008010890 */
[----:B------:R-:W5:Y:S01]  /*69c0*/  MUFU.EX2 R61, R61 ;  /* 0x0000003d003d7308 */ /* 0x000f620000000800 */
        /* <DEDUP_REMOVED lines=13> */
[----:B-----5:R-:W-:Y:S01]  /*6aa0*/  F2FP.BF16.F32.PACK_AB R119, R61, R62 ;  /* 0x0000003e3d77723e */ /* 0x020fe200000010ff */
        /* <DEDUP_REMOVED lines=17> */
[----:B------:R-:W3:Y:S01]  /*6bc0*/  MUFU.EX2 R53, R53 ;  /* 0x0000003500357308 */ /* 0x000ee20000000800 */
[----:B------:R-:W-:Y:S01]  /*6bd0*/  FFMA.FTZ R168, R197, UR4, -R148 ;  /* 0x00000004c5a87c23 */ /* 0x000fe20008010894 */
[----:B------:R-:W-:Y:S01]  /*6be0*/  FFMA.FTZ R170, R189, UR4, -R144 ;  /* 0x00000004bdaa7c23 */ /* 0x000fe20008010890 */
[--C-:B------:R-:W-:Y:S01]  /*6bf0*/  FFMA.FTZ R203, R203, UR4, -R148.reuse ;  /* 0x00000004cbcb7c23 */ /* 0x100fe20008010894 */
        /* <DEDUP_REMOVED lines=10> */
[--C-:B------:R-:W-:Y:S01]  /*6ca0*/  FFMA.FTZ R176, R153, UR4, -R144.reuse ;  /* 0x0000000499b07c23 */ /* 0x100fe20008010890 */
[--C-:B------:R-:W-:Y:S01]  /*6cb0*/  FFMA.FTZ R159, R159, UR4, -R144.reuse ;  /* 0x000000049f9f7c23 */ /* 0x100fe20008010890 */
[----:B------:R-:W-:Y:S01]  /*6cc0*/  MUFU.EX2 R46, R46 ;  /* 0x0000002e002e7308 */ /* 0x000fe20000000800 */
[----:B------:R-:W-:Y:S01]  /*6cd0*/  FFMA.FTZ R155, R155, UR4, -R144 ;  /* 0x000000049b9b7c23 */ /* 0x000fe20008010890 */
[----:B------:R-:W-:Y:S01]  /*6ce0*/  FFMA.FTZ R225, R146, UR4, -R148 ;  /* 0x0000000492e17c23 */ /* 0x000fe20008010894 */
[----:B------:R-:W-:Y:S01]  /*6cf0*/  FADD.FTZ R137, R140, R137 ;  /* 0x000000898c897221 */ /* 0x000fe20000010000 */
[----:B------:R-:W-:Y:S01]  /*6d00*/  MUFU.EX2 R50, R50 ;  /* 0x0000003200327308 */ /* 0x000fe20000000800 */
[C---:B------:R-:W-:Y:S01]  /*6d10*/  HMMA.16816.F32.BF16 R128, R116.reuse, R124, RZ ;  /* 0x0000007c7480723c */ /* 0x040fe200000418ff */
[----:B------:R-:W-:Y:S01]  /*6d20*/  FADD.FTZ R67, R67, R66 ;  /* 0x0000004243437221 */ /* 0x000fe20000010000 */
[----:B------:R-:W-:Y:S01]  /*6d30*/  FADD.FTZ R64, R64, R137 ;  /* 0x0000008940407221 */ /* 0x000fe20000010000 */
[----:B------:R-:W3:Y:S02]  /*6d40*/  MUFU.EX2 R49, R49 ;  /* 0x0000003100317308 */ /* 0x000ee40000000800 */
[----:B------:R-:W-:Y:S01]  /*6d50*/  FADD.FTZ R62, R62, R67 ;  /* 0x000000433e3e7221 */ /* 0x000fe20000010000 */
[----:B------:R-:W-:Y:S01]  /*6d60*/  FADD.FTZ R63, R63, R64 ;  /* 0x000000403f3f7221 */ /* 0x000fe20000010000 */
[----:B------:R-:W-:Y:S01]  /*6d70*/  MUFU.EX2 R45, R45 ;  /* 0x0000002d002d7308 */ /* 0x000fe20000000800 */
[----:B------:R-:W-:Y:S01]  /*6d80*/  HMMA.16816.F32.BF16 R76, R116, R80, RZ ;  /* 0x00000050744c723c */ /* 0x000fe200000418ff */
[----:B------:R-:W-:-:S02]  /*6d90*/  FADD.FTZ R61, R61, R62 ;  /* 0x0000003e3d3d7221 */ /* 0x000fc40000010000 */
[----:B------:R-:W3:Y:S04]  /*6da0*/  MUFU.EX2 R44, R44 ;  /* 0x0000002c002c7308 */ /* 0x000ee80000000800 */
[----:B------:R-:W-:Y:S01]  /*6db0*/  MUFU.EX2 R150, R150 ;  /* 0x0000009600967308 */ /* 0x000fe20000000800 */
[C---:B-1----:R-:W-:Y:S03]  /*6dc0*/  HMMA.16816.F32.BF16 R92, R116.reuse, R96, RZ ;  /* 0x00000060745c723c */ /* 0x042fe600000418ff */
        /* <DEDUP_REMOVED lines=23> */
[----:B--2---:R-:W-:Y:S01]  /*6f40*/  HMMA.16816.F32.BF16 R120, R116, R4, RZ ;  /* 0x000000047478723c */ /* 0x004fe200000418ff */
[----:B----4-:R-:W-:Y:S01]  /*6f50*/  F2FP.BF16.F32.PACK_AB R4, R59, R60 ;  /* 0x0000003c3b04723e */ /* 0x010fe200000010ff */
[----:B------:R-:W-:Y:S01]  /*6f60*/  FADD.FTZ R60, R60, R63 ;  /* 0x0000003f3c3c7221 */ /* 0x000fe20000010000 */
[----:B-----5:R-:W-:Y:S01]  /*6f70*/  F2FP.BF16.F32.PACK_AB R5, R57, R58 ;  /* 0x0000003a3905723e */ /* 0x020fe200000010ff */
        /* <DEDUP_REMOVED lines=20> */
[C---:B------:R-:W-:Y:S02]  /*70c0*/  HMMA.16816.F32.BF16 R68, R4.reuse, R36, R68 ;  /* 0x000000240444723c */ /* 0x040fe40000041844 */
[----:B------:R-:W-:Y:S06]  /*70d0*/  MUFU.EX2 R225, R225 ;  /* 0x000000e100e17308 */ /* 0x000fec0000000800 */
        /* <DEDUP_REMOVED lines=21> */
[----:B------:R-:W-:Y:S02]  /*7230*/  F2FP.BF16.F32.PACK_AB R5, R49, R50 ;  /* 0x000000323105723e */ /* 0x000fe400000010ff */
[----:B------:R-:W-:Y:S02]  /*7240*/  F2FP.BF16.F32.PACK_AB R6, R46, R47 ;  /* 0x0000002f2e06723e */ /* 0x000fe400000010ff */
[----:B------:R-:W-:-:S07]  /*7250*/  F2FP.BF16.F32.PACK_AB R7, R44, R45 ;  /* 0x0000002d2c07723e */ /* 0x000fce00000010ff */
[C---:B---3--:R-:W-:Y:S08]  /*7260*/  HMMA.16816.F32.BF16 R68, R4.reuse, R36, R68 ;  /* 0x000000240444723c */ /* 0x048ff00000041844 */
        /* <DEDUP_REMOVED lines=20> */
[----:B------:R-:W-:Y:S01]  /*73b0*/  HMMA.16816.F32.BF16 R120, R4, R40, R120 ;  /* 0x000000280478723c */ /* 0x000fe20000041878 */
[----:B------:R-:W-:-:S02]  /*73c0*/  FFMA.FTZ R40, R217, UR4, -R144 ;  /* 0x00000004d9287c23 */ /* 0x000fc40008010890 */
[----:B------:R-:W1:Y:S04]  /*73d0*/  MUFU.EX2 R217, R223 ;  /* 0x000000df00d97308 */ /* 0x000e680000000800 */
[----:B------:R3:W1:Y:S01]  /*73e0*/  MUFU.EX2 R213, R40 ;  /* 0x0000002800d57308 */ /* 0x0006620000000800 */
[----:B------:R-:W-:Y:S01]  /*73f0*/  HMMA.16816.F32.BF16 R116, R4, R42, R116 ;  /* 0x0000002a0474723c */ /* 0x000fe20000041874 */
[----:B------:R-:W-:Y:S02]  /*7400*/  F2FP.BF16.F32.PACK_AB R4, R171, R150 ;  /* 0x00000096ab04723e */ /* 0x000fe400000010ff */
[----:B------:R-:W-:Y:S02]  /*7410*/  F2FP.BF16.F32.PACK_AB R5, R156, R173 ;  /* 0x000000ad9c05723e */ /* 0x000fe400000010ff */
[----:B------:R-:W-:-:S02]  /*7420*/  F2FP.BF16.F32.PACK_AB R6, R152, R169 ;  /* 0x000000a99806723e */ /* 0x000fc400000010ff */
[----:B------:R-:W-:Y:S01]  /*7430*/  F2FP.BF16.F32.PACK_AB R7, R175, R154 ;  /* 0x0000009aaf07723e */ /* 0x000fe200000010ff */
[----:B---3--:R-:W-:Y:S06]  /*7440*/  LDSM.16.MT88.4 R40, [R48+0x12000] ;  /* 0x012000003028783b */ /* 0x008fec0000004200 */
[C---:B------:R-:W-:Y:S08]  /*7450*/  HMMA.16816.F32.BF16 R68, R4.reuse, R36, R68 ;  /* 0x000000240444723c */ /* 0x040ff00000041844 */
        /* <DEDUP_REMOVED lines=10> */
[----:B------:R-:W-:Y:S07]  /*7500*/  LDSM.16.MT88.4 R16, [R48+0xe000] ;  /* 0x00e000003010783b */ /* 0x000fee0000004200 */
        /* <DEDUP_REMOVED lines=9> */
[C---:B---3--:R-:W-:Y:S08]  /*75a0*/  HMMA.16816.F32.BF16 R120, R4.reuse, R36, R120 ;  /* 0x000000240478723c */ /* 0x048ff00000041878 */
[----:B------:R-:W-:Y:S01]  /*75b0*/  HMMA.16816.F32.BF16 R116, R4, R38, R116 ;  /* 0x000000260474723c */ /* 0x000fe20000041874 */
[----:B------:R-:W-:Y:S01]  /*75c0*/  F2FP.BF16.F32.PACK_AB R4, R158, R193 ;  /* 0x000000c19e04723e */ /* 0x000fe200000010ff */
[----:B------:R-:W-:Y:S01]  /*75d0*/  LDSM.16.MT88.4 R36, [R145+0xe800] ;  /* 0x00e800009124783b */ /* 0x000fe20000004200 */
[----:B------:R-:W-:-:S02]  /*75e0*/  F2FP.BF16.F32.PACK_AB R5, R217, R162 ;  /* 0x000000a2d905723e */ /* 0x000fc400000010ff */
[----:B------:R-:W-:Y:S02]  /*75f0*/  F2FP.BF16.F32.PACK_AB R6, R160, R195 ;  /* 0x000000c3a006723e */ /* 0x000fe400000010ff */
[----:B------:R-:W-:-:S07]  /*7600*/  F2FP.BF16.F32.PACK_AB R7, R164, R213 ;  /* 0x000000d5a407723e */ /* 0x000fce00000010ff */
[C---:B----4-:R-:W-:Y:S08]  /*7610*/  HMMA.16816.F32.BF16 R84, R4.reuse, R12, R84 ;  /* 0x0000000c0454723c */ /* 0x050ff00000041854 */
[C---:B------:R-:W-:Y:S01]  /*7620*/  HMMA.16816.F32.BF16 R88, R4.reuse, R14, R88 ;  /* 0x0000000e0458723c */ /* 0x040fe20000041858 */
[----:B------:R-:W3:Y:S07]  /*7630*/  LDSM.16.MT88.4 R12, [R26+0x12000] ;  /* 0x012000001a0c783b */ /* 0x000eee0000004200 */
[C---:B--2---:R-:W-:Y:S08]  /*7640*/  HMMA.16816.F32.BF16 R92, R4.reuse, R8, R92 ;  /* 0x00000008045c723c */ /* 0x044ff0000004185c */
[C---:B------:R-:W-:Y:S01]  /*7650*/  HMMA.16816.F32.BF16 R96, R4.reuse, R10, R96 ;  /* 0x0000000a0460723c */ /* 0x040fe20000041860 */
[----:B------:R-:W2:Y:S07]  /*7660*/  LDSM.16.MT88.4 R8, [R26+0xe800] ;  /* 0x00e800001a08783b */ /* 0x000eae0000004200 */
[C---:B------:R-:W-:Y:S01]  /*7670*/  HMMA.16816.F32.BF16 R108, R4.reuse, R40, R108 ;  /* 0x00000028046c723c */ /* 0x040fe2000004186c */
[----:B------:R-:W-:Y:S01]  /*7680*/  FFMA.FTZ R40, R179, UR4, -R144 ;  /* 0x00000004b3287c23 */ /* 0x000fe20008010890 */
[----:B------:R-:W4:Y:S05]  /*7690*/  MUFU.EX2 R41, R185 ;  /* 0x000000b900297308 */ /* 0x000f2a0000000800 */
[----:B------:R-:W-:Y:S01]  /*76a0*/  MUFU.EX2 R40, R40 ;  /* 0x0000002800287308 */ /* 0x000fe20000000800 */
[----:B------:R-:W-:Y:S01]  /*76b0*/  HMMA.16816.F32.BF16 R112, R4, R42, R112 ;  /* 0x0000002a0470723c */ /* 0x000fe20000041870 */
[--C-:B------:R-:W-:Y:S01]  /*76c0*/  FFMA.FTZ R42, R167, UR4, -R148.reuse ;  /* 0x00000004a72a7c23 */ /* 0x100fe20008010894 */
[--C-:B------:R-:W-:Y:S01]  /*76d0*/  FFMA.FTZ R167, R165, UR4, -R148.reuse ;  /* 0x00000004a5a77c23 */ /* 0x100fe20008010894 */
[----:B------:R-:W4:Y:S01]  /*76e0*/  MUFU.EX2 R43, R177 ;  /* 0x000000b1002b7308 */ /* 0x000f220000000800 */
[----:B------:R-:W-:-:S03]  /*76f0*/  FFMA.FTZ R165, R163, UR4, -R148 ;  /* 0x00000004a3a57c23 */ /* 0x000fc60008010894 */
[----:B------:R-:W-:Y:S01]  /*7700*/  MUFU.EX2 R42, R42 ;  /* 0x0000002a002a7308 */ /* 0x000fe20000000800 */
[C---:B-1----:R-:W-:Y:S03]  /*7710*/  HMMA.16816.F32.BF16 R68, R4.reuse, R32, R68 ;  /* 0x000000200444723c */ /* 0x042fe60000041844 */
[----:B------:R-:W1:Y:S04]  /*7720*/  MUFU.EX2 R163, R167 ;  /* 0x000000a700a37308 */ /* 0x000e680000000800 */
[----:B------:R-:W1:Y:S01]  /*7730*/  MUFU.EX2 R161, R165 ;  /* 0x000000a500a17308 */ /* 0x000e620000000800 */
        /* <DEDUP_REMOVED lines=10> */
[----:B------:R-:W1:Y:S07]  /*77e0*/  LDSM.16.MT88.4 R16, [R65+0x12800] ;  /* 0x012800004110783b */ /* 0x000e6e0000004200 */
[C---:B---3--:R-:W-:Y:S08]  /*77f0*/  HMMA.16816.F32.BF16 R120, R4.reuse, R12, R120 ;  /* 0x0000000c0478723c */ /* 0x048ff00000041878 */
        /* <DEDUP_REMOVED lines=95> */
[----:B------:R-:W-:Y:S01]  /*7df0*/  HMMA.16816.F32.BF16 R72, R4, R18, R72 ;  /* 0x000000120448723c */ /* 0x000fe20000041848 */
[----:B------:R-:W3:Y:S01]  /*7e00*/  LDSM.16.MT88.4 R16, [R65+0x13800] ;  /* 0x013800004110783b */ /* 0x000ee20000004200 */
[----:B------:R-:W-:-:S04]  /*7e10*/  FADD.FTZ R20, R217, R20 ;  /* 0x00000014d9147221 */ /* 0x000fc80000010000 */
[----:B------:R-:W-:Y:S02]  /*7e20*/  FADD.FTZ R21, R213, R20 ;  /* 0x00000014d5157221 */ /* 0x000fe40000010000 */
[----:B--2---:R-:W-:Y:S02]  /*7e30*/  HMMA.16816.F32.BF16 R100, R4, R12, R100 ;  /* 0x0000000c0464723c */ /* 0x004fe40000041864 */
[----:B------:R-:W-:-:S04]  /*7e40*/  FADD.FTZ R21, R164, R21 ;  /* 0x00000015a4157221 */ /* 0x000fc80000010000 */
[----:B------:R-:W-:Y:S02]  /*7e50*/  FADD.FTZ R170, R170, R21 ;  /* 0x00000015aaaa7221 */ /* 0x000fe40000010000 */
[----:B------:R-:W-:Y:S01]  /*7e60*/  HMMA.16816.F32.BF16 R104, R4, R14, R104 ;  /* 0x0000000e0468723c */ /* 0x000fe20000041868 */
[----:B------:R-:W2:Y:S01]  /*7e70*/  LDSM.16.MT88.4 R12, [R48+0xf800] ;  /* 0x00f80000300c783b */ /* 0x000ea20000004200 */
[----:B------:R-:W-:-:S06]  /*7e80*/  FADD.FTZ R41, R41, R170 ;  /* 0x000000aa29297221 */ /* 0x000fcc0000010000 */
        /* <DEDUP_REMOVED lines=62> */
[C---:B------:R-:W-:Y:S01]  /*8270*/  IMAD R7, R6.reuse, R4, R7 ;  /* 0x0000000406077224 */ /* 0x040fe200078e0207 */
[----:B------:R-:W-:Y:S02]  /*8280*/  LOP3.LUT R4, R181, R8, RZ, 0x3c, !PT ;  /* 0x00000008b5047212 */ /* 0x000fe400078e3cff */
        /* <DEDUP_REMOVED lines=38> */
.L_x_2082:
[----:B------:R-:W-:Y:S01]  /*84f0*/  UMOV UR4, URZ ;  /* 0x000000ff00047c82 */ /* 0x000fe20008000000 */
[----:B------:R-:W-:Y:S01]  /*8500*/  IMAD.SHL.U32 R4, R24, 0x80, RZ ;  /* 0x0000008018047824 */ /* 0x000fe200078e00ff */
[----:B------:R-:W-:-:S05]  /*8510*/  IADD3 R5, P1, PT, RZ, -UR4, RZ ;  /* 0x80000004ff057c10 */ /* 0x000fca000ff3e0ff */
[----:B------:R-:W-:-:S05]  /*8520*/  IMAD.X R4, RZ, RZ, ~R4, P1 ;  /* 0x000000ffff047224 */ /* 0x000fca00008e0e04 */
[----:B------:R-:W-:-:S04]  /*8530*/  SHF.R.S64 R5, R5, 0x1f, R4 ;  /* 0x0000001f05057819 */ /* 0x000fc80000001004 */
[----:B------:R-:W-:-:S04]  /*8540*/  IADD3 R208, P1, PT, R5, R208, RZ ;  /* 0x000000d005d07210 */ /* 0x000fc80007f3e0ff */
[----:B------:R-:W-:-:S09]  /*8550*/  LEA.HI.X.SX32 R209, R4, R209, 0x1, P1 ;  /* 0x000000d104d17211 */ /* 0x000fd200008f0eff */
.L_x_2083:
        /* <DEDUP_REMOVED lines=126> */
[----:B------:R-:W1:Y:S01]  /*8d40*/  LDSM.16.M88.4 R4, [R188+0x4000] ;  /* 0x00400000bc04783b */ /* 0x000e620000000200 */
[C---:B--2---:R-:W-:Y:S03]  /*8d50*/  HMMA.16816.F32.BF16 R64, R160.reuse, R60, RZ ;  /* 0x0000003ca040723c */ /* 0x044fe600000418ff */
[----:B------:R-:W2:Y:S04]  /*8d60*/  LDSM.16.M88.4 R176, [R188+0x4800] ;  /* 0x00480000bcb0783b */ /* 0x000ea80000000200 */
[----:B------:R-:W-:Y:S01]  /*8d70*/  LDSM.16.M88.4 R136, [R185+0x4000] ;  /* 0x00400000b988783b */ /* 0x000fe20000000200 */
[C---:B------:R-:W-:Y:S03]  /*8d80*/  HMMA.16816.F32.BF16 R60, R160.reuse, R62, RZ ;  /* 0x0000003ea03c723c */ /* 0x040fe600000418ff */
[----:B------:R-:W2:Y:S04]  /*8d90*/  LDSM.16.M88.4 R140, [R188+0x7000] ;  /* 0x00700000bc8c783b */ /* 0x000ea80000000200 */
[----:B------:R-:W-:Y:S01]  /*8da0*/  LDSM.16.M88.4 R172, [R188+0x5000] ;  /* 0x00500000bcac783b */ /* 0x000fe20000000200 */
[C---:B---3--:R-:W-:Y:S03]  /*8db0*/  HMMA.16816.F32.BF16 R56, R160.reuse, R52, RZ ;  /* 0x00000034a038723c */ /* 0x048fe600000418ff */
[----:B------:R-:W-:Y:S04]  /*8dc0*/  LDSM.16.M88.4 R168, [R188+0x5800] ;  /* 0x00580000bca8783b */ /* 0x000fe80000000200 */
[----:B------:R-:W-:Y:S01]  /*8dd0*/  LDSM.16.M88.4 R156, [R188+0x6000] ;  /* 0x00600000bc9c783b */ /* 0x000fe20000000200 */
[C---:B----4-:R-:W-:Y:S03]  /*8de0*/  HMMA.16816.F32.BF16 R48, R160.reuse, R44, RZ ;  /* 0x0000002ca030723c */ /* 0x050fe600000418ff */
[----:B------:R-:W-:Y:S04]  /*8df0*/  LDSM.16.M88.4 R152, [R188+0x6800] ;  /* 0x00680000bc98783b */ /* 0x000fe80000000200 */
[----:B------:R-:W-:Y:S01]  /*8e00*/  LDSM.16.M88.4 R148, [R188+0x7800] ;  /* 0x00780000bc94783b */ /* 0x000fe20000000200 */
[C---:B-----5:R-:W-:Y:S03]  /*8e10*/  HMMA.16816.F32.BF16 R40, R160.reuse, R36, RZ ;  /* 0x00000024a028723c */ /* 0x060fe600000418ff */
        /* <DEDUP_REMOVED lines=12> */
[----:B------:R-:W1:Y:S07]  /*8ee0*/  LDSM.16.M88.4 R8, [R189] ;  /* 0x00000000bd08783b */ /* 0x000e6e0000000200 */
[C---:B------:R-:W-:Y:S08]  /*8ef0*/  HMMA.16816.F32.BF16 R64, R144.reuse, R4, R64 ;  /* 0x000000049040723c */ /* 0x040ff00000041840 */
[C---:B------:R-:W-:Y:S01]  /*8f00*/  HMMA.16816.F32.BF16 R60, R144.reuse, R6, R60 ;  /* 0x00000006903c723c */ /* 0x040fe2000004183c */
[----:B------:R-:W3:Y:S07]  /*8f10*/  LDSM.16.M88.4 R4, [R185+0x4800] ;  /* 0x00480000b904783b */ /* 0x000eee0000000200 */
[C---:B--2---:R-:W-:Y:S08]  /*8f20*/  HMMA.16816.F32.BF16 R56, R144.reuse, R176, R56 ;  /* 0x000000b09038723c */ /* 0x044ff00000041838 */
[C---:B------:R-:W-:Y:S01]  /*8f30*/  HMMA.16816.F32.BF16 R52, R144.reuse, R178, R52 ;  /* 0x000000b29034723c */ /* 0x040fe20000041834 */
[----:B------:R-:W-:Y:S07]  /*8f40*/  LDSM.16.M88.4 R176, [R188+0xb000] ;  /* 0x00b00000bcb0783b */ /* 0x000fee0000000200 */
[----:B------:R-:W-:Y:S08]  /*8f50*/  HMMA.16816.F32.BF16 R16, R144, R140, R16 ;  /* 0x0000008c9010723c */ /* 0x000ff00000041810 */
[C---:B-1----:R-:W-:Y:S08]  /*8f60*/  HMMA.16816.F32.BF16 R64, R8.reuse, R136, R64 ;  /* 0x000000880840723c */ /* 0x042ff00000041840 */
[----:B------:R-:W-:Y:S01]  /*8f70*/  HMMA.16816.F32.BF16 R60, R8, R138, R60 ;  /* 0x0000008a083c723c */ /* 0x000fe2000004183c */
[----:B------:R-:W1:Y:S07]  /*8f80*/  LDSM.16.M88.4 R136, [R185+0x7000] ;  /* 0x00700000b988783b */ /* 0x000e6e0000000200 */
        /* <DEDUP_REMOVED lines=10> */
[----:B------:R-:W-:Y:S07]  /*9030*/  LDSM.16.M88.4 R156, [R191] ;  /* 0x00000000bf9c783b */ /* 0x000fee0000000200 */
[C---:B------:R-:W-:Y:S08]  /*9040*/  HMMA.16816.F32.BF16 R24, R144.reuse, R152, R24 ;  /* 0x000000989018723c */ /* 0x040ff00000041818 */
[C---:B------:R-:W-:Y:S01]  /*9050*/  HMMA.16816.F32.BF16 R20, R144.reuse, R154, R20 ;  /* 0x0000009a9014723c */ /* 0x040fe20000041814 */
[----:B------:R-:W5:Y:S07]  /*9060*/  LDSM.16.M88.4 R152, [R185+0x6800] ;  /* 0x00680000b998783b */ /* 0x000f6e0000000200 */
[C---:B------:R-:W-:Y:S08]  /*9070*/  HMMA.16816.F32.BF16 R164, R144.reuse, R148, R164 ;  /* 0x0000009490a4723c */ /* 0x040ff000000418a4 */
[----:B------:R-:W-:Y:S01]  /*9080*/  HMMA.16816.F32.BF16 R160, R144, R150, R160 ;  /* 0x0000009690a0723c */ /* 0x000fe200000418a0 */
[----:B------:R-:W5:Y:S04]  /*9090*/  LDSM.16.M88.4 R148, [R185+0x7800] ;  /* 0x00780000b994783b */ /* 0x000f680000000200 */
[----:B------:R-:W-:Y:S03]  /*90a0*/  LDSM.16.M88.4 R144, [R186+0x4800] ;  /* 0x00480000ba90783b */ /* 0x000fe60000000200 */
[C---:B---3--:R-:W-:Y:S08]  /*90b0*/  HMMA.16816.F32.BF16 R56, R8.reuse, R4, R56 ;  /* 0x000000040838723c */ /* 0x048ff00000041838 */
[C---:B------:R-:W-:Y:S01]  /*90c0*/  HMMA.16816.F32.BF16 R52, R8.reuse, R6, R52 ;  /* 0x000000060834723c */ /* 0x040fe20000041834 */
[----:B------:R-:W3:Y:S07]  /*90d0*/  LDSM.16.M88.4 R4, [R186+0x4000] ;  /* 0x00400000ba04783b */ /* 0x000eee0000000200 */
[C---:B-1----:R-:W-:Y:S08]  /*90e0*/  HMMA.16816.F32.BF16 R16, R8.reuse, R136, R16 ;  /* 0x000000880810723c */ /* 0x042ff00000041810 */
[C---:B------:R-:W-:Y:S01]  /*90f0*/  HMMA.16816.F32.BF16 R12, R8.reuse, R138, R12 ;  /* 0x0000008a080c723c */ /* 0x040fe2000004180c */
[----:B------:R-:W1:Y:S07]  /*9100*/  LDSM.16.M88.4 R136, [R186+0x5800] ;  /* 0x00580000ba88783b */ /* 0x000e6e0000000200 */
[C---:B--2---:R-:W-:Y:S08]  /*9110*/  HMMA.16816.F32.BF16 R48, R8.reuse, R140, R48 ;  /* 0x0000008c0830723c */ /* 0x044ff00000041830 */
[C---:B------:R-:W-:Y:S01]  /*9120*/  HMMA.16816.F32.BF16 R44, R8.reuse, R142, R44 ;  /* 0x0000008e082c723c */ /* 0x040fe2000004182c */
[----:B------:R-:W2:Y:S07]  /*9130*/  LDSM.16.M88.4 R140, [R186+0x5000] ;  /* 0x00500000ba8c783b */ /* 0x000eae0000000200 */
[C---:B----4-:R-:W-:Y:S08]  /*9140*/  HMMA.16816.F32.BF16 R40, R8.reuse, R172, R40 ;  /* 0x000000ac0828723c */ /* 0x050ff00000041828 */
        /* <DEDUP_REMOVED lines=8> */
[C---:B------:R-:W-:Y:S08]  /*91d0*/  HMMA.16816.F32.BF16 R164, R8.reuse, R148, R164 ;  /* 0x0000009408a4723c */ /* 0x040ff000000418a4 */
[----:B------:R-:W-:Y:S01]  /*91e0*/  HMMA.16816.F32.BF16 R160, R8, R150, R160 ;  /* 0x0000009608a0723c */ /* 0x000fe200000418a0 */
[----:B------:R-:W4:Y:S04]  /*91f0*/  LDSM.16.M88.4 R8, [R186+0x6000] ;  /* 0x00600000ba08783b */ /* 0x000f280000000200 */
[----:B------:R-:W-:Y:S03]  /*9200*/  LDSM.16.M88.4 R148, [R187+UR5+0x8000] ;  /* 0x00800005bb94783b */ /* 0x000fe60008000200 */
[C---:B---3--:R-:W-:Y:S08]  /*9210*/  HMMA.16816.F32.BF16 R64, R156.reuse, R4, R64 ;  /* 0x000000049c40723c */ /* 0x048ff00000041840 */
[C---:B------:R-:W-:Y:S01]  /*9220*/  HMMA.16816.F32.BF16 R60, R156.reuse, R6, R60 ;  /* 0x000000069c3c723c */ /* 0x040fe2000004183c */
[----:B------:R-:W3:Y:S07]  /*9230*/  LDSM.16.M88.4 R4, [R186+0x6800] ;  /* 0x00680000ba04783b */ /* 0x000eee0000000200 */
        /* <DEDUP_REMOVED lines=9> */
[C---:B---3--:R-:W-:Y:S08]  /*92d0*/  HMMA.16816.F32.BF16 R24, R156.reuse, R4, R24 ;  /* 0x000000049c18723c */ /* 0x048ff00000041818 */
[C---:B------:R-:W-:Y:S01]  /*92e0*/  HMMA.16816.F32.BF16 R20, R156.reuse, R6, R20 ;  /* 0x000000069c14723c */ /* 0x040fe20000041814 */
[----:B------:R-:W3:Y:S07]  /*92f0*/  LDSM.16.M88.4 R4, [R187+UR5+0xa800] ;  /* 0x00a80005bb04783b */ /* 0x000eee0008000200 */
[C---:B------:R-:W-:Y:S08]  /*9300*/  HMMA.16816.F32.BF16 R56, R156.reuse, R144, R56 ;  /* 0x000000909c38723c */ /* 0x040ff00000041838 */
[C---:B------:R-:W-:Y:S01]  /*9310*/  HMMA.16816.F32.BF16 R52, R156.reuse, R146, R52 ;  /* 0x000000929c34723c */ /* 0x040fe20000041834 */
[----:B------:R-:W5:Y:S07]  /*9320*/  LDSM.16.M88.4 R144, [R187+UR5+0x8800] ;  /* 0x00880005bb90783b */ /* 0x000f6e0008000200 */
[C---:B------:R-:W-:Y:S08]  /*9330*/  HMMA.16816.F32.BF16 R164, R156.reuse, R168, R164 ;  /* 0x000000a89ca4723c */ /* 0x040ff000000418a4 */
[C---:B------:R-:W-:Y:S01]  /*9340*/  HMMA.16816.F32.BF16 R160, R156.reuse, R170, R160 ;  /* 0x000000aa9ca0723c */ /* 0x040fe200000418a0 */
[----:B------:R-:W5:Y:S07]  /*9350*/  LDSM.16.M88.4 R168, [R187+UR5+0xb000] ;  /* 0x00b00005bba8783b */ /* 0x000f6e0008000200 */
[C---:B------:R-:W-:Y:S08]  /*9360*/  HMMA.16816.F32.BF16 R16, R156.reuse, R172, R16 ;  /* 0x000000ac9c10723c */ /* 0x040ff00000041810 */
[----:B------:R-:W-:Y:S01]  /*9370*/  HMMA.16816.F32.BF16 R12, R156, R174, R12 ;  /* 0x000000ae9c0c723c */ /* 0x000fe2000004180c */
[----:B------:R-:W5:Y:S04]  /*9380*/  LDSM.16.M88.4 R156, [R187+UR5+0xb800] ;  /* 0x00b80005bb9c783b */ /* 0x000f680008000200 */
[----:B------:R-:W-:Y:S03]  /*9390*/  LDSM.16.M88.4 R172, [R190+0x2000] ;  /* 0x00200000beac783b */ /* 0x000fe60000000200 */
[C---:B-1----:R-:W-:Y:S08]  /*93a0*/  HMMA.16816.F32.BF16 R40, R152.reuse, R136, R40 ;  /* 0x000000889828723c */ /* 0x042ff00000041828 */
[C---:B------:R-:W-:Y:S01]  /*93b0*/  HMMA.16816.F32.BF16 R36, R152.reuse, R138, R36 ;  /* 0x0000008a9824723c */ /* 0x040fe20000041824 */
[----:B------:R-:W1:Y:S07]  /*93c0*/  LDSM.16.M88.4 R136, [R188+0x9800] ;  /* 0x00980000bc88783b */ /* 0x000e6e0000000200 */
[C---:B------:R-:W-:Y:S08]  /*93d0*/  HMMA.16816.F32.BF16 R64, R152.reuse, R148, R64 ;  /* 0x000000949840723c */ /* 0x040ff00000041840 */
[C---:B------:R-:W-:Y:S01]  /*93e0*/  HMMA.16816.F32.BF16 R60, R152.reuse, R150, R60 ;  /* 0x00000096983c723c */ /* 0x040fe2000004183c */
[----:B------:R-:W1:Y:S07]  /*93f0*/  LDSM.16.M88.4 R148, [R188+0x8000] ;  /* 0x00800000bc94783b */ /* 0x000e6e0000000200 */
        /* <DEDUP_REMOVED lines=9> */
[C---:B-----5:R-:W-:Y:S08]  /*9490*/  HMMA.16816.F32.BF16 R56, R152.reuse, R144, R56 ;  /* 0x000000909838723c */ /* 0x060ff00000041838 */
[C---:B------:R-:W-:Y:S01]  /*94a0*/  HMMA.16816.F32.BF16 R52, R152.reuse, R146, R52 ;  /* 0x000000929834723c */ /* 0x040fe20000041834 */
[----:B------:R-:W5:Y:S07]  /*94b0*/  LDSM.16.M88.4 R144, [R188+0x8800] ;  /* 0x00880000bc90783b */ /* 0x000f6e0000000200 */
[C---:B------:R-:W-:Y:S08]  /*94c0*/  HMMA.16816.F32.BF16 R16, R152.reuse, R168, R16 ;  /* 0x000000a89810723c */ /* 0x040ff00000041810 */
[C---:B------:R-:W-:Y:S01]  /*94d0*/  HMMA.16816.F32.BF16 R12, R152.reuse, R170, R12 ;  /* 0x000000aa980c723c */ /* 0x040fe2000004180c */
[----:B------:R-:W5:Y:S07]  /*94e0*/  LDSM.16.M88.4 R168, [R188+0xb800] ;  /* 0x00b80000bca8783b */ /* 0x000f6e0000000200 */
[C---:B------:R-:W-:Y:S08]  /*94f0*/  HMMA.16816.F32.BF16 R164, R152.reuse, R156, R164 ;  /* 0x0000009c98a4723c */ /* 0x040ff000000418a4 */
[----:B------:R-:W-:Y:S01]  /*9500*/  HMMA.16816.F32.BF16 R160, R152, R158, R160 ;  /* 0x0000009e98a0723c */ /* 0x000fe200000418a0 */
[----:B------:R-:W-:Y:S04]  /*9510*/  LDSM.16.M88.4 R156, [R189+0x2000] ;  /* 0x00200000bd9c783b */ /* 0x000fe80000000200 */
        /* <DEDUP_REMOVED lines=12> */
[----:B------:R-:W-:Y:S07]  /*95e0*/  LDSM.16.M88.4 R8, [R191+0x2000] ;  /* 0x00200000bf08783b */ /* 0x000fee0000000200 */
[C---:B---3--:R-:W-:Y:S08]  /*95f0*/  HMMA.16816.F32.BF16 R24, R172.reuse, R4, R24 ;  /* 0x00000004ac18723c */ /* 0x048ff00000041818 */
[C---:B------:R-:W-:Y:S01]  /*9600*/  HMMA.16816.F32.BF16 R20, R172.reuse, R6, R20 ;  /* 0x00000006ac14723c */ /* 0x040fe20000041814 */
[----:B------:R-:W3:Y:S07]  /*9610*/  LDSM.16.M88.4 R4, [R186+0x8000] ;  /* 0x00800000ba04783b */ /* 0x000eee0000000200 */
[C---:B-----5:R-:W-:Y:S08]  /*9620*/  HMMA.16816.F32.BF16 R56, R172.reuse, R144, R56 ;  /* 0x00000090ac38723c */ /* 0x060ff00000041838 */
[C---:B------:R-:W-:Y:S01]  /*9630*/  HMMA.16816.F32.BF16 R52, R172.reuse, R146, R52 ;  /* 0x00000092ac34723c */ /* 0x040fe20000041834 */
[----:B------:R-:W4:Y:S07]  /*9640*/  LDSM.16.M88.4 R144, [R185+0x9000] ;  /* 0x00900000b990783b */ /* 0x000f2e0000000200 */
[C---:B------:R-:W-:Y:S08]  /*9650*/  HMMA.16816.F32.BF16 R160, R172.reuse, R170, R160 ;  /* 0x000000aaaca0723c */ /* 0x040ff000000418a0 */
[----:B------:R-:W-:Y:S01]  /*9660*/  HMMA.16816.F32.BF16 R164, R172, R168, R164 ;  /* 0x000000a8aca4723c */ /* 0x000fe200000418a4 */
[----:B------:R-:W5:Y:S07]  /*9670*/  LDSM.16.M88.4 R168, [R186+0xb800] ;  /* 0x00b80000baa8783b */ /* 0x000f6e0000000200 */
[C---:B------:R-:W-:Y:S08]  /*9680*/  HMMA.16816.F32.BF16 R64, R156.reuse, R152, R64 ;  /* 0x000000989c40723c */ /* 0x040ff00000041840 */
[C---:B------:R-:W-:Y:S01]  /*9690*/  HMMA.16816.F32.BF16 R60, R156.reuse, R154, R60 ;  /* 0x0000009a9c3c723c */ /* 0x040fe2000004183c */
[----:B------:R-:W5:Y:S07]  /*96a0*/  LDSM.16.M88.4 R152, [R185+0xa000] ;  /* 0x00a00000b998783b */ /* 0x000f6e0000000200 */
[----:B-1----:R-:W-:Y:S01]  /*96b0*/  HMMA.16816.F32.BF16 R160, R156, R138, R160 ;  /* 0x0000008a9ca0723c */ /* 0x002fe200000418a0 */
[----:B------:R-:W-:-:S05]  /*96c0*/  IMAD.SHL.U32 R138, R201, 0x2, RZ ;  /* 0x00000002c98a7824 */ /* 0x000fca00078e00ff */
[----:B------:R-:W-:Y:S02]  /*96d0*/  LOP3.LUT R138, R138, 0x6, RZ, 0xc0, !PT ;  /* 0x000000068a8a7812 */ /* 0x000fe400078ec0ff */
[C---:B--2---:R-:W-:Y:S08]  /*96e0*/  HMMA.16816.F32.BF16 R40, R156.reuse, R140, R40 ;  /* 0x0000008c9c28723c */ /* 0x044ff00000041828 */
[----:B------:R-:W-:Y:S01]  /*96f0*/  HMMA.16816.F32.BF16 R36, R156, R142, R36 ;  /* 0x0000008e9c24723c */ /* 0x000fe20000041824 */
[----:B------:R-:W1:Y:S07]  /*9700*/  LDSM.16.M88.4 R140, [R186+0x8800] ;  /* 0x00880000ba8c783b */ /* 0x000e6e0000000200 */
[----:B---3--:R-:W-:Y:S08]  /*9710*/  HMMA.16816.F32.BF16 R64, R8, R4, R64 ;  /* 0x000000040840723c */ /* 0x008ff00000041840 */
[----:B----4-:R-:W-:Y:S01]  /*9720*/  HMMA.16816.F32.BF16 R48, R156, R144, R48 ;  /* 0x000000909c30723c */ /* 0x010fe20000041830 */
[----:B------:R-:W-:-:S04]  /*9730*/  IMAD R145, R182, 0x80, R138 ;  /* 0x00000080b6917824 */ /* 0x000fc800078e028a */
[C---:B------:R-:W-:Y:S02]  /*9740*/  VIADD R5, R145.reuse, 0xffffff00 ;  /* 0xffffff0091057836 */ /* 0x040fe40000000000 */
[----:B------:R-:W-:Y:S01]  /*9750*/  VIADD R139, R145, 0xffffff78 ;  /* 0xffffff78918b7836 */ /* 0x000fe20000000000 */
[----:B-----5:R-:W-:Y:S02]  /*9760*/  HMMA.16816.F32.BF16 R160, R8, R170, R160 ;  /* 0x000000aa08a0723c */ /* 0x020fe400000418a0 */
[----:B------:R-:W-:Y:S02]  /*9770*/  I2FP.F32.U32 R4, R5 ;  /* 0x0000000500047245 */ /* 0x000fe40000201000 */
[C---:B------:R-:W-:Y:S02]  /*9780*/  ISETP.GE.AND P2, PT, R5.reuse, R180, PT ;  /* 0x000000b40500720c */ /* 0x040fe40003f46270 */
[----:B------:R-:W-:Y:S01]  /*9790*/  ISETP.GE.AND P1, PT, R5, R2, PT ;  /* 0x000000020500720c */ /* 0x000fe20003f26270 */
[CC--:B------:R-:W-:Y:S01]  /*97a0*/  FFMA.FTZ R64, R3.reuse, R4.reuse, R64 ;  /* 0x0000000403407223 */ /* 0x0c0fe20000010040 */
[----:B------:R-:W-:Y:S01]  /*97b0*/  HMMA.16816.F32.BF16 R32, R156, R152, R32 ;  /* 0x000000989c20723c */ /* 0x000fe20000041820 */
[----:B------:R-:W-:Y:S01]  /*97c0*/  FFMA.FTZ R152, R3, R4, R66 ;  /* 0x0000000403987223 */ /* 0x000fe20000010042 */
[----:B------:R-:W-:-:S02]  /*97d0*/  I2FP.F32.U32 R66, R139 ;  /* 0x0000008b00427245 */ /* 0x000fc40000201000 */
[----:B------:R-:W-:Y:S02]  /*97e0*/  ISETP.GE.AND P5, PT, R139, R180, PT ;  /* 0x000000b48b00720c */ /* 0x000fe40003fa6270 */
[----:B------:R-:W-:Y:S02]  /*97f0*/  FSEL R152, R152, -INF , !P1 ;  /* 0xff80000098987808 */ /* 0x000fe40004800000 */
[----:B------:R-:W-:Y:S01]  /*9800*/  HMMA.16816.F32.BF16 R60, R8, R6, R60 ;  /* 0x00000006083c723c */ /* 0x000fe2000004183c */
[----:B------:R-:W2:Y:S02]  /*9810*/  LDSM.16.M88.4 R4, [R186+0x9000] ;  /* 0x00900000ba04783b */ /* 0x000ea40000000200 */
[----:B------:R-:W-:-:S05]  /*9820*/  FFMA.FTZ R144, R3, R66, R162 ;  /* 0x0000004203907223 */ /* 0x000fca00000100a2 */
[----:B------:R-:W-:Y:S01]  /*9830*/  HMMA.16816.F32.BF16 R56, R156, R148, R56 ;  /* 0x000000949c38723c */ /* 0x000fe20000041838 */
[----:B------:R-:W-:-:S07]  /*9840*/  VIADD R149, R145, 0xffffff08 ;  /* 0xffffff0891957836 */ /* 0x000fce0000000000 */
[C---:B------:R-:W-:Y:S01]  /*9850*/  HMMA.16816.F32.BF16 R44, R156.reuse, R146, R44 ;  /* 0x000000929c2c723c */ /* 0x040fe2000004182c */
[----:B------:R-:W-:Y:S01]  /*9860*/  VIADD R147, R145, 0xffffff01 ;  /* 0xffffff0191937836 */ /* 0x000fe20000000000 */
[----:B------:R-:W-:Y:S02]  /*9870*/  FSEL R146, R64, -INF , !P2 ;  /* 0xff80000040927808 */ /* 0x000fe40005000000 */
[----:B------:R-:W-:Y:S01]  /*9880*/  ISETP.GE.AND P2, PT, R139, R2, PT ;  /* 0x000000028b00720c */ /* 0x000fe20003f46270 */
[----:B------:R-:W-:Y:S01]  /*9890*/  FFMA.FTZ R139, R3, R66, R160 ;  /* 0x00000042038b7223 */ /* 0x000fe200000100a0 */
[----:B------:R-:W-:Y:S02]  /*98a0*/  I2FP.F32.U32 R64, R147 ;  /* 0x0000009300407245 */ /* 0x000fe40000201000 */
[----:B------:R-:W-:Y:S01]  /*98b0*/  HMMA.16816.F32.BF16 R52, R156, R150, R52 ;  /* 0x000000969c34723c */ /* 0x000fe20000041834 */
[----:B------:R-:W-:Y:S02]  /*98c0*/  ISETP.GE.AND P1, PT, R147, R180, PT ;  /* 0x000000b49300720c */ /* 0x000fe40003f26270 */
[-C--:B------:R-:W-:Y:S01]  /*98d0*/  FFMA.FTZ R148, R3, R64.reuse, R65 ;  /* 0x0000004003947223 */ /* 0x080fe20000010041 */
[----:B------:R-:W-:Y:S01]  /*98e0*/  VIADD R65, R145, 0xffffff09 ;  /* 0xffffff0991417836 */ /* 0x000fe20000000000 */
[----:B------:R-:W-:Y:S01]  /*98f0*/  FSEL R139, R139, -INF , !P5 ;  /* 0xff8000008b8b7808 */ /* 0x000fe20006800000 */
[----:B------:R-:W-:Y:S01]  /*9900*/  FFMA.FTZ R67, R3, R64, R67 ;  /* 0x0000004003437223 */ /* 0x000fe20000010043 */
[----:B------:R-:W-:Y:S01]  /*9910*/  ISETP.GE.AND P5, PT, R147, R2, PT ;  /* 0x000000029300720c */ /* 0x000fe20003fa6270 */
[----:B-1----:R-:W-:Y:S01]  /*9920*/  HMMA.16816.F32.BF16 R56, R8, R140, R56 ;  /* 0x0000008c0838723c */ /* 0x002fe20000041838 */
[----:B------:R-:W-:Y:S01]  /*9930*/  I2FP.F32.U32 R147, R149 ;  /* 0x0000009500937245 */ /* 0x000fe20000201000 */
[----:B------:R-:W-:Y:S01]  /*9940*/  VIADD R141, R145, 0xffffff10 ;  /* 0xffffff10918d7836 */ /* 0x000fe20000000000 */
[----:B------:R-:W-:-:S02]  /*9950*/  I2FP.F32.U32 R140, R65 ;  /* 0x00000041008c7245 */ /* 0x000fc40000201000 */
[----:B------:R-:W-:Y:S01]  /*9960*/  FSEL R148, R148, -INF , !P1 ;  /* 0xff80000094947808 */ /* 0x000fe20004800000 */
[-C--:B------:R-:W-:Y:S01]  /*9970*/  FFMA.FTZ R62, R3, R147.reuse, R62 ;  /* 0x00000093033e7223 */ /* 0x080fe2000001003e */
[----:B------:R-:W-:Y:S01]  /*9980*/  ISETP.GE.AND P1, PT, R149, R2, PT ;  /* 0x000000029500720c */ /* 0x000fe20003f26270 */
[----:B------:R-:W-:Y:S01]  /*9990*/  HMMA.16816.F32.BF16 R28, R156, R154, R28 ;  /* 0x0000009a9c1c723c */ /* 0x000fe2000004181c */
[----:B------:R-:W-:Y:S01]  /*99a0*/  FSEL R155, R67, -INF , !P5 ;  /* 0xff800000439b7808 */ /* 0x000fe20006800000 */
[----:B------:R-:W-:Y:S01]  /*99b0*/  FFMA.FTZ R61, R3, R140, R61 ;  /* 0x0000008c033d7223 */ /* 0x000fe2000001003d */
[----:B------:R-:W-:Y:S01]  /*99c0*/  ISETP.GE.AND P5, PT, R65, R180, PT ;  /* 0x000000b44100720c */ /* 0x000fe20003fa6270 */
[C---:B------:R-:W-:Y:S01]  /*99d0*/  FFMA.FTZ R60, R3.reuse, R147, R60 ;  /* 0x00000093033c7223 */ /* 0x040fe2000001003c */
[----:B------:R-:W-:Y:S01]  /*99e0*/  FSEL R144, R144, -INF , !P2 ;  /* 0xff80000090907808 */ /* 0x000fe20005000000 */
[----:B------:R-:W-:Y:S01]  /*99f0*/  FFMA.FTZ R140, R3, R140, R63 ;  /* 0x0000008c038c7223 */ /* 0x000fe2000001003f */
[-C--:B------:R-:W-:Y:S01]  /*9a00*/  ISETP.GE.AND P2, PT, R149, R180.reuse, PT ;  /* 0x000000b49500720c */ /* 0x080fe20003f46270 */
[----:B------:R-:W-:Y:S01]  /*9a10*/  HMMA.16816.F32.BF16 R52, R8, R142, R52 ;  /* 0x0000008e0834723c */ /* 0x000fe20000041834 */
[----:B------:R-:W-:Y:S01]  /*9a20*/  FSEL R154, R62, -INF , !P1 ;  /* 0xff8000003e9a7808 */ /* 0x000fe20004800000 */
[----:B------:R-:W-:Y:S01]  /*9a30*/  VIADD R149, R145, 0xffffff11 ;  /* 0xffffff1191957836 */ /* 0x000fe20000000000 */
[----:B------:R-:W-:Y:S01]  /*9a40*/  FSEL R195, R61, -INF , !P5 ;  /* 0xff8000003dc37808 */ /* 0x000fe20006800000 */
[----:B------:R-:W-:Y:S01]  /*9a50*/  VIADD R143, R145, 0xffffff18 ;  /* 0xffffff18918f7836 */ /* 0x000fe20000000000 */
[----:B------:R-:W-:-:S02]  /*9a60*/  ISETP.GE.AND P1, PT, R141, R180, PT ;  /* 0x000000b48d00720c */ /* 0x000fc40003f26270 */
[-C--:B------:R-:W-:Y:S01]  /*9a70*/  ISETP.GE.AND P5, PT, R141, R2.reuse, PT ;  /* 0x000000028d00720c */ /* 0x080fe20003fa6270 */
[----:B--2---:R-:W-:Y:S01]  /*9a80*/  HMMA.16816.F32.BF16 R48, R8, R4, R48 ;  /* 0x000000040830723c */ /* 0x004fe20000041830 */
[----:B------:R-:W-:Y:S01]  /*9a90*/  I2FP.F32.U32 R141, R141 ;  /* 0x0000008d008d7245 */ /* 0x000fe20000201000 */
[----:B------:R-:W-:Y:S01]  /*9aa0*/  VIADD R5, R145, 0xffffff19 ;  /* 0xffffff1991057836 */ /* 0x000fe20000000000 */
[----:B------:R-:W-:Y:S02]  /*9ab0*/  FSEL R147, R60, -INF , !P2 ;  /* 0xff8000003c937808 */ /* 0x000fe40005000000 */
[----:B------:R-:W-:Y:S01]  /*9ac0*/  ISETP.GE.AND P2, PT, R65, R2, PT ;  /* 0x000000024100720c */ /* 0x000fe20003f46270 */
[CC--:B------:R-:W-:Y:S01]  /*9ad0*/  FFMA.FTZ R187, R3.reuse, R141.reuse, R56 ;  /* 0x0000008d03bb7223 */ /* 0x0c0fe20000010038 */
[----:B------:R-:W1:Y:S01]  /*9ae0*/  LDSM.16.M88.4 R60, [R186+0x9800] ;  /* 0x00980000ba3c783b */ /* 0x000e620000000200 */
[----:B------:R-:W-:Y:S01]  /*9af0*/  FFMA.FTZ R58, R3, R141, R58 ;  /* 0x0000008d033a7223 */ /* 0x000fe2000001003a */
[----:B------:R-:W-:Y:S01]  /*9b00*/  FSEL R56, R140, -INF , !P2 ;  /* 0xff8000008c387808 */ /* 0x000fe20005000000 */
[----:B------:R-:W-:Y:S01]  /*9b10*/  HMMA.16816.F32.BF16 R16, R172, R176, R16 ;  /* 0x000000b0ac10723c */ /* 0x000fe20000041810 */
[----:B------:R-:W-:Y:S01]  /*9b20*/  I2FP.F32.U32 R140, R149 ;  /* 0x00000095008c7245 */ /* 0x000fe20000201000 */
[----:B------:R-:W2:Y:S01]  /*9b30*/  LDSM.16.M88.4 R64, [R185+0xa800] ;  /* 0x00a80000b940783b */ /* 0x000ea20000000200 */
[----:B------:R-:W-:-:S02]  /*9b40*/  I2FP.F32.U32 R4, R143 ;  /* 0x0000008f00047245 */ /* 0x000fc40000201000 */
[----:B------:R-:W-:Y:S01]  /*9b50*/  FSEL R187, R187, -INF , !P1 ;  /* 0xff800000bbbb7808 */ /* 0x000fe20004800000 */
[C---:B------:R-:W-:Y:S01]  /*9b60*/  FFMA.FTZ R59, R3.reuse, R140, R59 ;  /* 0x0000008c033b7223 */ /* 0x040fe2000001003b */
[----:B------:R-:W-:Y:S01]  /*9b70*/  FSEL R177, R58, -INF , !P5 ;  /* 0xff8000003ab17808 */ /* 0x000fe20006800000 */
[----:B------:R-:W-:Y:S01]  /*9b80*/  FFMA.FTZ R191, R3, R4, R52 ;  /* 0x0000000403bf7223 */ /* 0x000fe20000010034 */
[----:B------:R-:W-:Y:S01]  /*9b90*/  ISETP.GE.AND P1, PT, R149, R2, PT ;  /* 0x000000029500720c */ /* 0x000fe20003f26270 */
[----:B------:R-:W-:Y:S01]  /*9ba0*/  HMMA.16816.F32.BF16 R12, R172, R178, R12 ;  /* 0x000000b2ac0c723c */ /* 0x000fe2000004180c */
[----:B------:R-:W-:Y:S01]  /*9bb0*/  ISETP.GE.AND P5, PT, R143, R180, PT ;  /* 0x000000b48f00720c */ /* 0x000fe20003fa6270 */
[C---:B------:R-:W-:Y:S01]  /*9bc0*/  FFMA.FTZ R57, R3.reuse, R140, R57 ;  /* 0x0000008c03397223 */ /* 0x040fe20000010039 */
[----:B------:R-:W-:Y:S01]  /*9bd0*/  I2FP.F32.U32 R52, R5 ;  /* 0x0000000500347245 */ /* 0x000fe20000201000 */
[----:B------:R-:W-:Y:S01]  /*9be0*/  FFMA.FTZ R54, R3, R4, R54 ;  /* 0x0000000403367223 */ /* 0x000fe20000010036 */
[----:B------:R-:W-:-:S02]  /*9bf0*/  FSEL R173, R59, -INF , !P1 ;  /* 0xff8000003bad7808 */ /* 0x000fc40004800000 */
[----:B------:R-:W-:Y:S01]  /*9c00*/  FSEL R191, R191, -INF , !P5 ;  /* 0xff800000bfbf7808 */ /* 0x000fe20006800000 */
[----:B------:R-:W-:Y:S01]  /*9c10*/  FFMA.FTZ R53, R3, R52, R53 ;  /* 0x0000003403357223 */ /* 0x000fe20000010035 */
[----:B------:R-:W-:Y:S01]  /*9c20*/  ISETP.GE.AND P1, PT, R5, R180, PT ;  /* 0x000000b40500720c */ /* 0x000fe20003f26270 */
[----:B------:R-:W-:Y:S01]  /*9c30*/  FFMA.FTZ R55, R3, R52, R55 ;  /* 0x0000003403377223 */ /* 0x000fe20000010037 */
[----:B------:R-:W-:Y:S01]  /*9c40*/  ISETP.GE.AND P5, PT, R5, R2, PT ;  /* 0x000000020500720c */ /* 0x000fe20003fa6270 */
[----:B------:R-:W-:Y:S01]  /*9c50*/  VIADD R5, R145, 0xffffff20 ;  /* 0xffffff2091057836 */ /* 0x000fe20000000000 */
[----:B------:R-:W-:Y:S01]  /*9c60*/  ISETP.GE.AND P2, PT, R149, R180, PT ;  /* 0x000000b49500720c */ /* 0x000fe20003f46270 */
[----:B------:R-:W-:Y:S01]  /*9c70*/  HMMA.16816.F32.BF16 R44, R8, R6, R44 ;  /* 0x00000006082c723c */ /* 0x000fe2000004182c */
[----:B------:R-:W-:Y:S01]  /*9c80*/  FSEL R189, R53, -INF , !P1 ;  /* 0xff80000035bd7808 */ /* 0x000fe20004800000 */
[----:B------:R-:W-:Y:S01]  /*9c90*/  VIADD R53, R145, 0xffffff21 ;  /* 0xffffff2191357836 */ /* 0x000fe20000000000 */
[----:B------:R-:W-:-:S02]  /*9ca0*/  I2FP.F32.U32 R52, R5 ;  /* 0x0000000500347245 */ /* 0x000fc40000201000 */
[----:B------:R-:W-:Y:S02]  /*9cb0*/  FSEL R193, R57, -INF , !P2 ;  /* 0xff80000039c17808 */ /* 0x000fe40005000000 */
[----:B------:R-:W-:Y:S01]  /*9cc0*/  ISETP.GE.AND P2, PT, R143, R2, PT ;  /* 0x000000028f00720c */ /* 0x000fe20003f46270 */
[CC--:B------:R-:W-:Y:S01]  /*9cd0*/  FFMA.FTZ R248, R3.reuse, R52.reuse, R48 ;  /* 0x0000003403f87223 */ /* 0x0c0fe20000010030 */
[----:B------:R-:W-:Y:S01]  /*9ce0*/  I2FP.F32.U32 R48, R53 ;  /* 0x0000003500307245 */ /* 0x000fe20000201000 */
[----:B------:R-:W-:Y:S01]  /*9cf0*/  FFMA.FTZ R246, R3, R52, R50 ;  /* 0x0000003403f67223 */ /* 0x000fe20000010032 */
[----:B------:R-:W-:Y:S02]  /*9d00*/  FSEL R175, R54, -INF , !P2 ;  /* 0xff80000036af7808 */ /* 0x000fe40005000000 */
[----:B------:R-:W-:Y:S01]  /*9d10*/  ISETP.GE.AND P2, PT, R5, R180, PT ;  /* 0x000000b40500720c */ /* 0x000fe20003f46270 */
[CC--:B------:R-:W-:Y:S01]  /*9d20*/  FFMA.FTZ R171, R3.reuse, R48.reuse, R49 ;  /* 0x0000003003ab7223 */ /* 0x0c0fe20000010031 */
[----:B------:R-:W-:Y:S01]  /*9d30*/  FFMA.FTZ R244, R3, R48, R51 ;  /* 0x0000003003f47223 */ /* 0x000fe20000010033 */
[----:B------:R-:W-:Y:S01]  /*9d40*/  ISETP.GE.AND P1, PT, R5, R2, PT ;  /* 0x000000020500720c */ /* 0x000fe20003f26270 */
[----:B------:R-:W3:Y:S01]  /*9d50*/  LDSM.16.M88.4 R48, [R186+0xa000] ;  /* 0x00a00000ba30783b */ /* 0x000ee20000000200 */
[----:B------:R-:W-:Y:S01]  /*9d60*/  FSEL R179, R55, -INF , !P5 ;  /* 0xff80000037b37808 */ /* 0x000fe20006800000 */
[----:B------:R-:W-:Y:S01]  /*9d70*/  VIADD R55, R145, 0xffffff29 ;  /* 0xffffff2991377836 */ /* 0x000fe20000000000 */
[----:B------:R-:W-:Y:S01]  /*9d80*/  FSEL R248, R248, -INF , !P2 ;  /* 0xff800000f8f87808 */ /* 0x000fe20005000000 */
[----:B------:R-:W4:Y:S01]  /*9d90*/  LDSM.16.M88.4 R4, [R185+0xb000] ;  /* 0x00b00000b904783b */ /* 0x000f220000000200 */
[C---:B------:R-:W-:Y:S01]  /*9da0*/  ISETP.GE.AND P5, PT, R53.reuse, R180, PT ;  /* 0x000000b43500720c */ /* 0x040fe20003fa6270 */
[----:B-1----:R-:W-:Y:S01]  /*9db0*/  HMMA.16816.F32.BF16 R40, R8, R60, R40 ;  /* 0x0000003c0828723c */ /* 0x002fe20000041828 */
[----:B------:R-:W-:Y:S01]  /*9dc0*/  ISETP.GE.AND P2, PT, R53, R2, PT ;  /* 0x000000023500720c */ /* 0x000fe20003f46270 */
[----:B------:R-:W-:Y:S01]  /*9dd0*/  VIADD R53, R145, 0xffffff28 ;  /* 0xffffff2891357836 */ /* 0x000fe20000000000 */
[----:B------:R-:W-:-:S02]  /*9de0*/  FSEL R246, R246, -INF , !P1 ;  /* 0xff800000f6f67808 */ /* 0x000fc40004800000 */
[----:B------:R-:W-:Y:S02]  /*9df0*/  FSEL R171, R171, -INF , !P5 ;  /* 0xff800000abab7808 */ /* 0x000fe40006800000 */
[----:B------:R-:W-:Y:S01]  /*9e00*/  I2FP.F32.U32 R52, R53 ;  /* 0x0000003500347245 */ /* 0x000fe20000201000 */
[----:B------:R-:W-:Y:S01]  /*9e10*/  HMMA.16816.F32.BF16 R36, R8, R62, R36 ;  /* 0x0000003e0824723c */ /* 0x000fe20000041824 */
[C---:B------:R-:W-:Y:S02]  /*9e20*/  ISETP.GE.AND P1, PT, R53.reuse, R180, PT ;  /* 0x000000b43500720c */ /* 0x040fe40003f26270 */
[----:B------:R-:W-:Y:S01]  /*9e30*/  ISETP.GE.AND P5, PT, R53, R2, PT ;  /* 0x000000023500720c */ /* 0x000fe20003fa6270 */
[CC--:B------:R-:W-:Y:S01]  /*9e40*/  FFMA.FTZ R252, R3.reuse, R52.reuse, R44 ;  /* 0x0000003403fc7223 */ /* 0x0c0fe2000001002c */
[----:B------:R-:W-:Y:S01]  /*9e50*/  I2FP.F32.U32 R44, R55 ;  /* 0x00000037002c7245 */ /* 0x000fe20000201000 */
[----:B------:R-:W-:Y:S01]  /*9e60*/  FFMA.FTZ R46, R3, R52, R46 ;  /* 0x00000034032e7223 */ /* 0x000fe2000001002e */
[----:B------:R-:W-:Y:S01]  /*9e70*/  FSEL R244, R244, -INF , !P2 ;  /* 0xff800000f4f47808 */ /* 0x000fe20005000000 */
[----:B------:R-:W-:Y:S01]  /*9e80*/  VIADD R53, R145, 0xffffff30 ;  /* 0xffffff3091357836 */ /* 0x000fe20000000000 */
[----:B------:R-:W-:Y:S01]  /*9e90*/  FSEL R252, R252, -INF , !P1 ;  /* 0xff800000fcfc7808 */ /* 0x000fe20004800000 */
[CC--:B------:R-:W-:Y:S01]  /*9ea0*/  FFMA.FTZ R45, R3.reuse, R44.reuse, R45 ;  /* 0x0000002c032d7223 */ /* 0x0c0fe2000001002d */
[----:B------:R-:W-:Y:S01]  /*9eb0*/  FFMA.FTZ R47, R3, R44, R47 ;  /* 0x0000002c032f7223 */ /* 0x000fe2000001002f */
[C---:B------:R-:W-:Y:S01]  /*9ec0*/  ISETP.GE.AND P2, PT, R55.reuse, R180, PT ;  /* 0x000000b43700720c */ /* 0x040fe20003f46270 */
[----:B--2---:R-:W-:Y:S01]  /*9ed0*/  HMMA.16816.F32.BF16 R24, R156, R64, R24 ;  /* 0x000000409c18723c */ /* 0x004fe20000041818 */
[----:B------:R-:W-:-:S02]  /*9ee0*/  ISETP.GE.AND P1, PT, R55, R2, PT ;  /* 0x000000023700720c */ /* 0x000fc40003f26270 */
[----:B------:R-:W-:Y:S02]  /*9ef0*/  FSEL R174, R46, -INF , !P5 ;  /* 0xff8000002eae7808 */ /* 0x000fe40006800000 */
[----:B------:R-:W-:Y:S02]  /*9f00*/  I2FP.F32.U32 R52, R53 ;  /* 0x0000003500347245 */ /* 0x000fe40000201000 */
[----:B------:R-:W-:Y:S01]  /*9f10*/  FSEL R250, R45, -INF , !P2 ;  /* 0xff8000002dfa7808 */ /* 0x000fe20005000000 */
[----:B------:R-:W-:Y:S01]  /*9f20*/  HMMA.16816.F32.BF16 R20, R156, R66, R20 ;  /* 0x000000429c14723c */ /* 0x000fe20000041814 */
[----:B------:R-:W-:Y:S01]  /*9f30*/  FSEL R172, R47, -INF , !P1 ;  /* 0xff8000002fac7808 */ /* 0x000fe20004800000 */
[----:B------:R-:W-:Y:S01]  /*9f40*/  FFMA.FTZ R210, R3, R52, R40 ;  /* 0x0000003403d27223 */ /* 0x000fe20000010028 */
[----:B------:R-:W1:Y:S01]  /*9f50*/  LDSM.16.M88.4 R44, [R186+0xa800] ;  /* 0x00a80000ba2c783b */ /* 0x000e620000000200 */
[----:B------:R-:W-:Y:S01]  /*9f60*/  ISETP.GE.AND P5, PT, R53, R180, PT ;  /* 0x000000b43500720c */ /* 0x000fe20003fa6270 */
[----:B------:R-:W-:Y:S01]  /*9f70*/  FFMA.FTZ R42, R3, R52, R42 ;  /* 0x00000034032a7223 */ /* 0x000fe2000001002a */
[----:B------:R-:W-:Y:S01]  /*9f80*/  ISETP.GE.AND P2, PT, R53, R2, PT ;  /* 0x000000023500720c */ /* 0x000fe20003f46270 */
[----:B------:R-:W-:Y:S01]  /*9f90*/  VIADD R53, R145, 0xffffff31 ;  /* 0xffffff3191357836 */ /* 0x000fe20000000000 */
[----:B------:R-:W-:Y:S01]  /*9fa0*/  FSEL R210, R210, -INF , !P5 ;  /* 0xff800000d2d27808 */ /* 0x000fe20006800000 */
[----:B---3--:R-:W-:Y:S01]  /*9fb0*/  HMMA.16816.F32.BF16 R32, R8, R48, R32 ;  /* 0x000000300820723c */ /* 0x008fe20000041820 */
[----:B------:R-:W-:-:S02]  /*9fc0*/  FSEL R234, R42, -INF , !P2 ;  /* 0xff8000002aea7808 */ /* 0x000fc40005000000 */
[C---:B------:R-:W-:Y:S02]  /*9fd0*/  ISETP.GE.AND P1, PT, R53.reuse, R180, PT ;  /* 0x000000b43500720c */ /* 0x040fe40003f26270 */
[----:B------:R-:W-:Y:S02]  /*9fe0*/  I2FP.F32.U32 R40, R53 ;  /* 0x0000003500287245 */ /* 0x000fe40000201000 */
[----:B------:R-:W-:Y:S01]  /*9ff0*/  ISETP.GE.AND P5, PT, R53, R2, PT ;  /* 0x000000023500720c */ /* 0x000fe20003fa6270 */
[----:B------:R-:W-:Y:S01]  /*a000*/  VIADD R53, R145, 0xffffff38 ;  /* 0xffffff3891357836 */ /* 0x000fe20000000000 */
[----:B----4-:R-:W-:Y:S01]  /*a010*/  HMMA.16816.F32.BF16 R16, R156, R4, R16 ;  /* 0x000000049c10723c */ /* 0x010fe20000041810 */
[-C--:B------:R-:W-:Y:S01]  /*a020*/  FFMA.FTZ R240, R3, R40.reuse, R41 ;  /* 0x0000002803f07223 */ /* 0x080fe20000010029 */
[----:B------:R-:W-:Y:S02]  /*a030*/  VIADD R5, R145, 0xffffff39 ;  /* 0xffffff3991057836 */ /* 0x000fe40000000000 */
[----:B------:R-:W-:Y:S01]  /*a040*/  FFMA.FTZ R43, R3, R40, R43 ;  /* 0x00000028032b7223 */ /* 0x000fe2000001002b */
[----:B------:R-:W-:-:S02]  /*a050*/  I2FP.F32.U32 R41, R53 ;  /* 0x0000003500297245 */ /* 0x000fc40000201000 */
[----:B------:R-:W-:Y:S02]  /*a060*/  ISETP.GE.AND P2, PT, R53, R180, PT ;  /* 0x000000b43500720c */ /* 0x000fe40003f46270 */
[----:B------:R-:W-:Y:S01]  /*a070*/  I2FP.F32.U32 R4, R5 ;  /* 0x0000000500047245 */ /* 0x000fe20000201000 */
[CC--:B------:R-:W-:Y:S01]  /*a080*/  FFMA.FTZ R36, R3.reuse, R41.reuse, R36 ;  /* 0x0000002903247223 */ /* 0x0c0fe20000010024 */
[----:B------:R-:W-:Y:S01]  /*a090*/  FFMA.FTZ R38, R3, R41, R38 ;  /* 0x0000002903267223 */ /* 0x000fe20000010026 */
[----:B------:R-:W-:Y:S01]  /*a0a0*/  VIADD R41, R145, 0xffffff40 ;  /* 0xffffff4091297836 */ /* 0x000fe20000000000 */
[----:B------:R-:W-:Y:S01]  /*a0b0*/  FSEL R216, R43, -INF , !P5 ;  /* 0xff8000002bd87808 */ /* 0x000fe20006800000 */
[CC--:B------:R-:W-:Y:S01]  /*a0c0*/  FFMA.FTZ R37, R3.reuse, R4.reuse, R37 ;  /* 0x0000000403257223 */ /* 0x0c0fe20000010025 */
[----:B------:R-:W-:Y:S01]  /*a0d0*/  FSEL R242, R36, -INF , !P2 ;  /* 0xff80000024f27808 */ /* 0x000fe20005000000 */
[----:B------:R-:W-:Y:S01]  /*a0e0*/  FFMA.FTZ R39, R3, R4, R39 ;  /* 0x0000000403277223 */ /* 0x000fe20000010027 */
[C---:B------:R-:W-:Y:S01]  /*a0f0*/  ISETP.GE.AND P5, PT, R5.reuse, R180, PT ;  /* 0x000000b40500720c */ /* 0x040fe20003fa6270 */
[----:B------:R-:W-:Y:S01]  /*a100*/  HMMA.16816.F32.BF16 R28, R8, R50, R28 ;  /* 0x00000032081c723c */ /* 0x000fe2000004181c */
[----:B------:R-:W-:-:S02]  /*a110*/  ISETP.GE.AND P2, PT, R5, R2, PT ;  /* 0x000000020500720c */ /* 0x000fc40003f46270 */
[----:B------:R-:W-:Y:S02]  /*a120*/  FSEL R240, R240, -INF , !P1 ;  /* 0xff800000f0f07808 */ /* 0x000fe40004800000 */
[----:B------:R-:W-:Y:S02]  /*a130*/  I2FP.F32.U32 R5, R41 ;  /* 0x0000002900057245 */ /* 0x000fe40000201000 */
[----:B------:R-:W-:Y:S01]  /*a140*/  ISETP.GE.AND P1, PT, R53, R2, PT ;  /* 0x000000023500720c */ /* 0x000fe20003f26270 */
[----:B------:R-:W-:Y:S01]  /*a150*/  HMMA.16816.F32.BF16 R12, R156, R6, R12 ;  /* 0x000000069c0c723c */ /* 0x000fe2000004180c */
[----:B------:R-:W-:Y:S01]  /*a160*/  FSEL R238, R37, -INF , !P5 ;  /* 0xff80000025ee7808 */ /* 0x000fe20006800000 */
[-C--:B------:R-:W-:Y:S01]  /*a170*/  FFMA.FTZ R32, R3, R5.reuse, R32 ;  /* 0x0000000503207223 */ /* 0x080fe20000010020 */
[----:B------:R-:W-:Y:S01]  /*a180*/  FSEL R212, R38, -INF , !P1 ;  /* 0xff80000026d47808 */ /* 0x000fe20004800000 */
[----:B------:R-:W-:Y:S01]  /*a190*/  VIADD R37, R145, 0xffffff41 ;  /* 0xffffff4191257836 */ /* 0x000fe20000000000 */
[-C--:B------:R-:W-:Y:S01]  /*a1a0*/  ISETP.GE.AND P1, PT, R41, R180.reuse, PT ;  /* 0x000000b42900720c */ /* 0x080fe20003f26270 */
[----:B------:R-:W-:Y:S01]  /*a1b0*/  FFMA.FTZ R34, R3, R5, R34 ;  /* 0x0000000503227223 */ /* 0x000fe20000010022 */
[----:B------:R-:W-:Y:S01]  /*a1c0*/  FSEL R236, R39, -INF , !P2 ;  /* 0xff80000027ec7808 */ /* 0x000fe20005000000 */
[----:B------:R-:W-:Y:S01]  /*a1d0*/  VIADD R7, R145, 0xffffff50 ;  /* 0xffffff5091077836 */ /* 0x000fe20000000000 */
[----:B------:R-:W-:Y:S01]  /*a1e0*/  FSEL R222, R32, -INF , !P1 ;  /* 0xff80000020de7808 */ /* 0x000fe20004800000 */
[----:B-1----:R-:W-:Y:S01]  /*a1f0*/  HMMA.16816.F32.BF16 R20, R8, R46, R20 ;  /* 0x0000002e0814723c */ /* 0x002fe20000041814 */
[----:B------:R-:W-:-:S02]  /*a200*/  ISETP.GE.AND P2, PT, R37, R180, PT ;  /* 0x000000b42500720c */ /* 0x000fc40003f46270 */
[----:B------:R-:W-:Y:S02]  /*a210*/  I2FP.F32.U32 R4, R37 ;  /* 0x0000002500047245 */ /* 0x000fe40000201000 */
[-C--:B------:R-:W-:Y:S02]  /*a220*/  ISETP.GE.AND P1, PT, R37, R2.reuse, PT ;  /* 0x000000022500720c */ /* 0x080fe40003f26270 */
[----:B------:R-:W-:Y:S01]  /*a230*/  ISETP.GE.AND P5, PT, R41, R2, PT ;  /* 0x000000022900720c */ /* 0x000fe20003fa6270 */
[----:B------:R-:W-:Y:S01]  /*a240*/  HMMA.16816.F32.BF16 R36, R8, R44, R24 ;  /* 0x0000002c0824723c */ /* 0x000fe20000041818 */
[----:B------:R-:W1:Y:S01]  /*a250*/  LDSM.16.M88.4 R24, [R186+0xb000] ;  /* 0x00b00000ba18783b */ /* 0x000e620000000200 */
[----:B------:R-:W-:Y:S02]  /*a260*/  VIADD R41, R145, 0xffffff48 ;  /* 0xffffff4891297836 */ /* 0x000fe40000000000 */
[CC--:B------:R-:W-:Y:S01]  /*a270*/  FFMA.FTZ R33, R3.reuse, R4.reuse, R33 ;  /* 0x0000000403217223 */ /* 0x0c0fe20000010021 */
[----:B------:R-:W-:Y:S01]  /*a280*/  FFMA.FTZ R35, R3, R4, R35 ;  /* 0x0000000403237223 */ /* 0x000fe20000010023 */
[----:B------:R-:W-:Y:S01]  /*a290*/  FSEL R220, R34, -INF , !P5 ;  /* 0xff80000022dc7808 */ /* 0x000fe20006800000 */
[----:B------:R-:W-:-:S04]  /*a2a0*/  DEPBAR.LE SB0, 0x0 ;  /* 0x000080000000791a */ /* 0x000fc80000000000 */
[----:B------:R-:W-:Y:S01]  /*a2b0*/  I2FP.F32.U32 R5, R41 ;  /* 0x0000002900057245 */ /* 0x000fe20000201000 */
[----:B------:R-:W-:Y:S01]  /*a2c0*/  HMMA.16816.F32.BF16 R156, R156, R136, R164 ;  /* 0x000000889c9c723c */ /* 0x000fe200000418a4 */
[----:B------:R-:W-:Y:S01]  /*a2d0*/  FSEL R226, R33, -INF , !P2 ;  /* 0xff80000021e27808 */ /* 0x000fe20005000000 */
[----:B------:R-:W-:Y:S01]  /*a2e0*/  VIADD R33, R145, 0xffffff49 ;  /* 0xffffff4991217836 */ /* 0x000fe20000000000 */
[----:B------:R-:W-:Y:S01]  /*a2f0*/  ISETP.GE.AND P5, PT, R41, R180, PT ;  /* 0x000000b42900720c */ /* 0x000fe20003fa6270 */
[CC--:B------:R-:W-:Y:S01]  /*a300*/  FFMA.FTZ R28, R3.reuse, R5.reuse, R28 ;  /* 0x00000005031c7223 */ /* 0x0c0fe2000001001c */
[----:B------:R-:W-:Y:S01]  /*a310*/  FFMA.FTZ R30, R3, R5, R30 ;  /* 0x00000005031e7223 */ /* 0x000fe2000001001e */
[----:B------:R-:W-:Y:S02]  /*a320*/  I2FP.F32.U32 R5, R7 ;  /* 0x0000000700057245 */ /* 0x000fe40000201000 */
[----:B------:R-:W-:Y:S02]  /*a330*/  I2FP.F32.U32 R4, R33 ;  /* 0x0000002100047245 */ /* 0x000fe40000201000 */
[----:B------:R-:W-:Y:S01]  /*a340*/  ISETP.GE.AND P2, PT, R41, R2, PT ;  /* 0x000000022900720c */ /* 0x000fe20003f46270 */
[CC--:B------:R-:W-:Y:S01]  /*a350*/  FFMA.FTZ R36, R3.reuse, R5.reuse, R36 ;  /* 0x0000000503247223 */ /* 0x0c0fe20000010024 */
[----:B------:R-:W-:Y:S01]  /*a360*/  FSEL R230, R28, -INF , !P5 ;  /* 0xff8000001ce67808 */ /* 0x000fe20006800000 */
[CC--:B------:R-:W-:Y:S01]  /*a370*/  FFMA.FTZ R232, R3.reuse, R4.reuse, R29 ;  /* 0x0000000403e87223 */ /* 0x0c0fe2000001001d */
[----:B------:R-:W-:Y:S01]  /*a380*/  FFMA.FTZ R31, R3, R4, R31 ;  /* 0x00000004031f7223 */ /* 0x000fe2000001001f */
[----:B------:R-:W-:Y:S01]  /*a390*/  FSEL R228, R30, -INF , !P2 ;  /* 0xff8000001ee47808 */ /* 0x000fe20005000000 */
[----:B------:R-:W-:Y:S01]  /*a3a0*/  VIADD R29, R145, 0xffffff51 ;  /* 0xffffff51911d7836 */ /* 0x000fe20000000000 */
[----:B------:R-:W-:Y:S01]  /*a3b0*/  BAR.SYNC.DEFER_BLOCKING 0x0 ;  /* 0x0000000000007b1d */ /* 0x000fe20000010000 */
[----:B------:R-:W-:Y:S01]  /*a3c0*/  ISETP.GE.AND P5, PT, R33, R2, PT ;  /* 0x000000022100720c */ /* 0x000fe20003fa6270 */
[----:B------:R-:W-:Y:S01]  /*a3d0*/  FFMA.FTZ R38, R3, R5, R38 ;  /* 0x0000000503267223 */ /* 0x000fe20000010026 */
[----:B------:R-:W-:Y:S01]  /*a3e0*/  ISETP.GE.AND P2, PT, R7, R180, PT ;  /* 0x000000b40700720c */ /* 0x000fe20003f46270 */
[----:B------:R-:W-:Y:S01]  /*a3f0*/  VIADD R5, R145, 0xffffff59 ;  /* 0xffffff5991057836 */ /* 0x000fe20000000000 */
[----:B------:R-:W-:-:S02]  /*a400*/  FSEL R224, R35, -INF , !P1 ;  /* 0xff80000023e07808 */ /* 0x000fc40004800000 */
[----:B------:R-:W-:Y:S02]  /*a410*/  FSEL R218, R31, -INF , !P5 ;  /* 0xff8000001fda7808 */ /* 0x000fe40006800000 */
[----:B------:R-:W-:Y:S02]  /*a420*/  FSEL R192, R36, -INF , !P2 ;  /* 0xff80000024c07808 */ /* 0x000fe40005000000 */
[-C--:B------:R-:W-:Y:S02]  /*a430*/  ISETP.GE.AND P1, PT, R33, R180.reuse, PT ;  /* 0x000000b42100720c */ /* 0x080fe40003f26270 */
[----:B------:R-:W-:Y:S01]  /*a440*/  ISETP.GE.AND P5, PT, R29, R180, PT ;  /* 0x000000b41d00720c */ /* 0x000fe20003fa6270 */
[C---:B-1----:R-:W-:Y:S01]  /*a450*/  HMMA.16816.F32.BF16 R16, R8.reuse, R24, R16 ;  /* 0x000000180810723c */ /* 0x042fe20000041810 */
[----:B------:R-:W-:Y:S01]  /*a460*/  I2FP.F32.U32 R4, R29 ;  /* 0x0000001d00047245 */ /* 0x000fe20000201000 */
[----:B------:R-:W-:Y:S01]  /*a470*/  VIADD R25, R145, 0xffffff60 ;  /* 0xffffff6091197836 */ /* 0x000fe20000000000 */
[----:B------:R-:W-:Y:S01]  /*a480*/  ISETP.GE.AND P2, PT, R29, R2, PT ;  /* 0x000000021d00720c */ /* 0x000fe20003f46270 */
[----:B------:R-:W-:Y:S01]  /*a490*/  VIADD R29, R145, 0xffffff58 ;  /* 0xffffff58911d7836 */ /* 0x000fe20000000000 */
[----:B------:R-:W-:Y:S01]  /*a4a0*/  FSEL R232, R232, -INF , !P1 ;  /* 0xff800000e8e87808 */ /* 0x000fe20004800000 */
[----:B------:R-:W-:Y:S01]  /*a4b0*/  FFMA.FTZ R39, R3, R4, R39 ;  /* 0x0000000403277223 */ /* 0x000fe20000010027 */
[----:B------:R-:W-:Y:S01]  /*a4c0*/  ISETP.GE.AND P1, PT, R7, R2, PT ;  /* 0x000000020700720c */ /* 0x000fe20003f26270 */
[----:B------:R-:W-:Y:S01]  /*a4d0*/  FFMA.FTZ R37, R3, R4, R37 ;  /* 0x0000000403257223 */ /* 0x000fe20000010025 */
[----:B------:R-:W-:Y:S01]  /*a4e0*/  I2FP.F32.U32 R7, R29 ;  /* 0x0000001d00077245 */ /* 0x000fe20000201000 */
[----:B------:R-:W-:Y:S01]  /*a4f0*/  HMMA.16816.F32.BF16 R12, R8, R26, R12 ;  /* 0x0000001a080c723c */ /* 0x000fe2000004180c */
[----:B------:R-:W-:-:S02]  /*a500*/  FSEL R188, R38, -INF , !P1 ;  /* 0xff80000026bc7808 */ /* 0x000fc40004800000 */
[-C--:B------:R-:W-:Y:S01]  /*a510*/  ISETP.GE.AND P1, PT, R29, R180.reuse, PT ;  /* 0x000000b41d00720c */ /* 0x080fe20003f26270 */
[CC--:B------:R-:W-:Y:S01]  /*a520*/  FFMA.FTZ R20, R3.reuse, R7.reuse, R20 ;  /* 0x0000000703147223 */ /* 0x0c0fe20000010014 */
[----:B------:R-:W-:Y:S01]  /*a530*/  FFMA.FTZ R22, R3, R7, R22 ;  /* 0x0000000703167223 */ /* 0x000fe20000010016 */
[----:B------:R-:W-:Y:S02]  /*a540*/  FSEL R186, R39, -INF , !P2 ;  /* 0xff80000027ba7808 */ /* 0x000fe40005000000 */
[----:B------:R-:W-:Y:S01]  /*a550*/  FSEL R196, R37, -INF , !P5 ;  /* 0xff80000025c47808 */ /* 0x000fe20006800000 */
[----:B------:R-:W-:Y:S01]  /*a560*/  HMMA.16816.F32.BF16 R8, R8, R168, R156 ;  /* 0x000000a80808723c */ /* 0x000fe2000004189c */
[----:B------:R-:W-:Y:S02]  /*a570*/  FSEL R194, R20, -INF , !P1 ;  /* 0xff80000014c27808 */ /* 0x000fe40004800000 */
[----:B------:R-:W-:Y:S02]  /*a580*/  I2FP.F32.U32 R4, R5 ;  /* 0x0000000500047245 */ /* 0x000fe40000201000 */
[----:B------:R-:W-:-:S02]  /*a590*/  ISETP.GE.AND P2, PT, R5, R180, PT ;  /* 0x000000b40500720c */ /* 0x000fc40003f46270 */
[----:B------:R-:W-:Y:S01]  /*a5a0*/  ISETP.GE.AND P1, PT, R5, R2, PT ;  /* 0x000000020500720c */ /* 0x000fe20003f26270 */
[----:B------:R-:W-:Y:S01]  /*a5b0*/  VIADD R5, R145, 0xffffff61 ;  /* 0xffffff6191057836 */ /* 0x000fe20000000000 */
[----:B------:R-:W-:Y:S01]  /*a5c0*/  I2FP.F32.U32 R7, R25 ;  /* 0x0000001900077245 */ /* 0x000fe20000201000 */
[----:B------:R-:W-:Y:S01]  /*a5d0*/  FFMA.FTZ R21, R3, R4, R21 ;  /* 0x0000000403157223 */ /* 0x000fe20000010015 */
[----:B------:R-:W-:Y:S01]  /*a5e0*/  ISETP.GE.AND P5, PT, R29, R2, PT ;  /* 0x000000021d00720c */ /* 0x000fe20003fa6270 */
[C---:B------:R-:W-:Y:S01]  /*a5f0*/  FFMA.FTZ R23, R3.reuse, R4, R23 ;  /* 0x0000000403177223 */ /* 0x040fe20000010017 */
[----:B------:R-:W-:Y:S01]  /*a600*/  I2FP.F32.U32 R4, R5 ;  /* 0x0000000500047245 */ /* 0x000fe20000201000 */
[CC--:B------:R-:W-:Y:S01]  /*a610*/  FFMA.FTZ R16, R3.reuse, R7.reuse, R16 ;  /* 0x0000000703107223 */ /* 0x0c0fe20000010010 */
[----:B------:R-:W-:Y:S01]  /*a620*/  FSEL R178, R22, -INF , !P5 ;  /* 0xff80000016b27808 */ /* 0x000fe20006800000 */
[----:B------:R-:W-:Y:S01]  /*a630*/  FFMA.FTZ R18, R3, R7, R18 ;  /* 0x0000000703127223 */ /* 0x000fe20000010012 */
[----:B------:R-:W-:Y:S01]  /*a640*/  ISETP.GE.AND P5, PT, R25, R180, PT ;  /* 0x000000b41900720c */ /* 0x000fe20003fa6270 */
[-C--:B------:R-:W-:Y:S01]  /*a650*/  FFMA.FTZ R17, R3, R4.reuse, R17 ;  /* 0x0000000403117223 */ /* 0x080fe20000010011 */
[----:B------:R-:W-:Y:S01]  /*a660*/  FSEL R176, R23, -INF , !P1 ;  /* 0xff80000017b07808 */ /* 0x000fe20004800000 */
[----:B------:R-:W-:Y:S01]  /*a670*/  FFMA.FTZ R19, R3, R4, R19 ;  /* 0x0000000403137223 */ /* 0x000fe20000010013 */
[----:B------:R-:W-:-:S02]  /*a680*/  FSEL R166, R16, -INF , !P5 ;  /* 0xff80000010a67808 */ /* 0x000fc40006800000 */
[----:B------:R-:W-:Y:S02]  /*a690*/  FSEL R190, R21, -INF , !P2 ;  /* 0xff80000015be7808 */ /* 0x000fe40005000000 */
[C---:B------:R-:W-:Y:S02]  /*a6a0*/  ISETP.GE.AND P1, PT, R5.reuse, R180, PT ;  /* 0x000000b40500720c */ /* 0x040fe40003f26270 */
[-C--:B------:R-:W-:Y:S01]  /*a6b0*/  ISETP.GE.AND P5, PT, R5, R2.reuse, PT ;  /* 0x000000020500720c */ /* 0x080fe20003fa6270 */
[----:B------:R-:W-:Y:S01]  /*a6c0*/  VIADD R5, R145, 0xffffff68 ;  /* 0xffffff6891057836 */ /* 0x000fe20000000000 */
[----:B------:R-:W-:Y:S02]  /*a6d0*/  ISETP.GE.AND P2, PT, R25, R2, PT ;  /* 0x000000021900720c */ /* 0x000fe40003f46270 */
[----:B------:R-:W-:Y:S01]  /*a6e0*/  FSEL R170, R17, -INF , !P1 ;  /* 0xff80000011aa7808 */ /* 0x000fe20004800000 */
[----:B------:R-:W-:Y:S01]  /*a6f0*/  VIADD R17, R145, 0xffffff69 ;  /* 0xffffff6991117836 */ /* 0x000fe20000000000 */
[----:B------:R-:W-:-:S02]  /*a700*/  FSEL R162, R18, -INF , !P2 ;  /* 0xff80000012a27808 */ /* 0x000fc40005000000 */
[C---:B------:R-:W-:Y:S02]  /*a710*/  ISETP.GE.AND P2, PT, R5.reuse, R180, PT ;  /* 0x000000b40500720c */ /* 0x040fe40003f46270 */
[----:B------:R-:W-:Y:S02]  /*a720*/  I2FP.F32.U32 R7, R5 ;  /* 0x0000000500077245 */ /* 0x000fe40000201000 */
[----:B------:R-:W-:Y:S01]  /*a730*/  ISETP.GE.AND P1, PT, R5, R2, PT ;  /* 0x000000020500720c */ /* 0x000fe20003f26270 */
[----:B------:R-:W-:Y:S01]  /*a740*/  VIADD R5, R145, 0xffffff70 ;  /* 0xffffff7091057836 */ /* 0x000fe20000000000 */
[----:B------:R-:W-:Y:S01]  /*a750*/  I2FP.F32.U32 R6, R17 ;  /* 0x0000001100067245 */ /* 0x000fe20000201000 */
[CC--:B------:R-:W-:Y:S01]  /*a760*/  FFMA.FTZ R12, R3.reuse, R7.reuse, R12 ;  /* 0x00000007030c7223 */ /* 0x0c0fe2000001000c */
[----:B------:R-:W-:Y:S01]  /*a770*/  FFMA.FTZ R14, R3, R7, R14 ;  /* 0x00000007030e7223 */ /* 0x000fe2000001000e */
[----:B------:R-:W-:Y:S01]  /*a780*/  VIADD R7, R145, 0xffffff71 ;  /* 0xffffff7191077836 */ /* 0x000fe20000000000 */
[----:B------:R-:W-:Y:S01]  /*a790*/  I2FP.F32.U32 R4, R5 ;  /* 0x0000000500047245 */ /* 0x000fe20000201000 */
[CC--:B------:R-:W-:Y:S01]  /*a7a0*/  FFMA.FTZ R15, R3.reuse, R6.reuse, R15 ;  /* 0x00000006030f7223 */ /* 0x0c0fe2000001000f */
[----:B------:R-:W-:Y:S01]  /*a7b0*/  FSEL R168, R12, -INF , !P2 ;  /* 0xff8000000ca87808 */ /* 0x000fe20005000000 */
[C---:B------:R-:W-:Y:S01]  /*a7c0*/  FFMA.FTZ R13, R3.reuse, R6, R13 ;  /* 0x00000006030d7223 */ /* 0x040fe2000001000d */
[----:B------:R-:W-:Y:S01]  /*a7d0*/  FSEL R158, R14, -INF , !P1 ;  /* 0xff8000000e9e7808 */ /* 0x000fe20004800000 */
[CC--:B------:R-:W-:Y:S01]  /*a7e0*/  FFMA.FTZ R8, R3.reuse, R4.reuse, R8 ;  /* 0x0000000403087223 */ /* 0x0c0fe20000010008 */
[----:B------:R-:W-:Y:S01]  /*a7f0*/  FFMA.FTZ R10, R3, R4, R10 ;  /* 0x00000004030a7223 */ /* 0x000fe2000001000a */
[----:B------:R-:W-:Y:S01]  /*a800*/  I2FP.F32.U32 R4, R7 ;  /* 0x0000000700047245 */ /* 0x000fe20000201000 */
[----:B------:R-:W-:Y:S01]  /*a810*/  VIADD R145, R145, 0xffffff79 ;  /* 0xffffff7991917836 */ /* 0x000fe20000000000 */
[----:B------:R-:W-:-:S02]  /*a820*/  ISETP.GE.AND P1, PT, R5, R180, PT ;  /* 0x000000b40500720c */ /* 0x000fc40003f26270 */
[----:B------:R-:W-:Y:S01]  /*a830*/  ISETP.GE.AND P2, PT, R17, R2, PT ;  /* 0x000000021100720c */ /* 0x000fe20003f46270 */
[CC--:B------:R-:W-:Y:S01]  /*a840*/  FFMA.FTZ R11, R3.reuse, R4.reuse, R11 ;  /* 0x00000004030b7223 */ /* 0x0c0fe2000001000b */
[----:B------:R-:W-:Y:S01]  /*a850*/  FSEL R137, R8, -INF , !P1 ;  /* 0xff80000008897808 */ /* 0x000fe20004800000 */
[----:B------:R-:W-:Y:S01]  /*a860*/  FFMA.FTZ R9, R3, R4, R9 ;  /* 0x0000000403097223 */ /* 0x000fe20000010009 */
[----:B------:R-:W-:Y:S02]  /*a870*/  ISETP.GE.AND P1, PT, R7, R2, PT ;  /* 0x000000020700720c */ /* 0x000fe40003f26270 */
[----:B------:R-:W-:Y:S02]  /*a880*/  FSEL R160, R19, -INF , !P5 ;  /* 0xff80000013a07808 */ /* 0x000fe40006800000 */
[----:B------:R-:W-:Y:S02]  /*a890*/  FSEL R141, R11, -INF , !P1 ;  /* 0xff8000000b8d7808 */ /* 0x000fe40004800000 */
[----:B------:R-:W-:-:S02]  /*a8a0*/  ISETP.GE.U32.AND P1, PT, R182, 0x3, PT ;  /* 0x00000003b600780c */ /* 0x000fc40003f26070 */
[-C--:B------:R-:W-:Y:S02]  /*a8b0*/  ISETP.GE.AND P5, PT, R17, R180.reuse, PT ;  /* 0x000000b41100720c */ /* 0x080fe40003fa6270 */
[----:B------:R-:W-:Y:S02]  /*a8c0*/  FSEL R156, R15, -INF , !P2 ;  /* 0xff8000000f9c7808 */ /* 0x000fe40005000000 */
[----:B------:R-:W-:Y:S02]  /*a8d0*/  ISETP.GE.AND P2, PT, R7, R180, PT ;  /* 0x000000b40700720c */ /* 0x000fe40003f46270 */
[----:B------:R-:W-:Y:S02]  /*a8e0*/  FSEL R164, R13, -INF , !P5 ;  /* 0xff8000000da47808 */ /* 0x000fe40006800000 */
[----:B------:R-:W-:Y:S02]  /*a8f0*/  I2FP.F32.U32 R4, R145 ;  /* 0x0000009100047245 */ /* 0x000fe40000201000 */
[----:B------:R-:W-:-:S02]  /*a900*/  ISETP.GE.AND P5, PT, R5, R2, PT ;  /* 0x000000020500720c */ /* 0x000fc40003fa6270 */
[----:B------:R-:W-:Y:S01]  /*a910*/  FSEL R140, R9, -INF , !P2 ;  /* 0xff800000098c7808 */ /* 0x000fe20005000000 */
[----:B------:R-:W-:Y:S01]  /*a920*/  FFMA.FTZ R143, R3, R4, R163 ;  /* 0x00000004038f7223 */ /* 0x000fe200000100a3 */
[----:B------:R-:W-:Y:S01]  /*a930*/  ISETP.GE.AND P2, PT, R145, R2, PT ;  /* 0x000000029100720c */ /* 0x000fe20003f46270 */
[----:B------:R-:W-:Y:S01]  /*a940*/  FFMA.FTZ R2, R3, R4, R161 ;  /* 0x0000000403027223 */ /* 0x000fe200000100a1 */
[----:B------:R-:W-:Y:S02]  /*a950*/  FSEL R136, R10, -INF , !P5 ;  /* 0xff8000000a887808 */ /* 0x000fe40006800000 */
[----:B------:R-:W-:Y:S02]  /*a960*/  ISETP.GE.AND P5, PT, R145, R180, PT ;  /* 0x000000b49100720c */ /* 0x000fe40003fa6270 */
[----:B------:R-:W-:Y:S02]  /*a970*/  FSEL R143, R143, -INF , !P2 ;  /* 0xff8000008f8f7808 */ /* 0x000fe40005000000 */
[----:B------:R-:W-:Y:S01]  /*a980*/  FSEL R2, R2, -INF , !P5 ;  /* 0xff80000002027808 */ /* 0x000fe20006800000 */
[----:B------:R-:W-:Y:S08]  /*a990*/  @!P1 BRA `(.L_x_2084) ;  /* 0x0000000800c09947 */ /* 0x000ff00003800000 */
        /* <DEDUP_REMOVED lines=19> */
[----:B------:R-:W-:Y:S02]  /*aad0*/  IMAD.MOV R7, RZ, RZ, -R8 ;  /* 0x000000ffff077224 */ /* 0x000fe400078e0a08 */
[----:B------:R-:W-:-:S04]  /*aae0*/  IMAD.HI.U32 R10, R10, R11, RZ ;  /* 0x0000000b0a0a7227 */ /* 0x000fc800078e00ff */
[----:B------:R-:W-:Y:S01]  /*aaf0*/  IMAD R7, R4, R7, R9 ;  /* 0x0000000704077224 */ /* 0x000fe200078e0209 */
[----:B------:R-:W-:-:S04]  /*ab00*/  IADD3 R9, PT, PT, -R10, RZ, RZ ;  /* 0x000000ff0a097210 */ /* 0x000fc80007ffe1ff */
[C---:B------:R-:W-:Y:S01]  /*ab10*/  ISETP.GT.U32.AND P1, PT, R4.reuse, R7, PT ;  /* 0x000000070400720c */ /* 0x040fe20003f24070 */
[----:B------:R-:W-:-:S05]  /*ab20*/  IMAD R9, R4, R9, R11 ;  /* 0x0000000904097224 */ /* 0x000fca00078e020b */
[----:B------:R-:W-:-:S07]  /*ab30*/  ISETP.GT.U32.AND P2, PT, R4, R9, PT ;  /* 0x000000090400720c */ /* 0x000fce0003f44070 */
[----:B------:R-:W-:Y:S02]  /*ab40*/  @!P1 IMAD.IADD R7, R7, 0x1, -R4 ;  /* 0x0000000107079824 */ /* 0x000fe400078e0a04 */
[----:B------:R-:W-:-:S03]  /*ab50*/  @!P1 VIADD R8, R8, 0x1 ;  /* 0x0000000108089836 */ /* 0x000fc60000000000 */
[-C--:B------:R-:W-:Y:S01]  /*ab60*/  ISETP.GE.U32.AND P5, PT, R7, R4.reuse, PT ;  /* 0x000000040700720c */ /* 0x080fe20003fa6070 */
[----:B------:R-:W-:Y:S01]  /*ab70*/  @!P2 VIADD R10, R10, 0x1 ;  /* 0x000000010a0aa836 */ /* 0x000fe20000000000 */
[-C--:B------:R-:W-:Y:S02]  /*ab80*/  @!P2 IADD3 R9, PT, PT, R9, -R4.reuse, RZ ;  /* 0x800000040909a210 */ /* 0x080fe40007ffe0ff */
[----:B------:R-:W-:Y:S02]  /*ab90*/  ISETP.GE.AND P2, PT, R6, RZ, PT ;  /* 0x000000ff0600720c */ /* 0x000fe40003f46270 */
[----:B------:R-:W-:Y:S02]  /*aba0*/  ISETP.GE.U32.AND P1, PT, R9, R4, PT ;  /* 0x000000040900720c */ /* 0x000fe40003f26070 */
[----:B------:R-:W-:-:S05]  /*abb0*/  LOP3.LUT R7, RZ, R5, RZ, 0x33, !PT ;  /* 0x00000005ff077212 */ /* 0x000fca00078e33ff */
[----:B------:R-:W-:Y:S02]  /*abc0*/  @P5 IADD3 R8, PT, PT, R8, 0x1, RZ ;  /* 0x0000000108085810 */ /* 0x000fe40007ffe0ff */
[----:B------:R-:W-:Y:S02]  /*abd0*/  ISETP.GE.AND P5, PT, R12, RZ, PT ;  /* 0x000000ff0c00720c */ /* 0x000fe40003fa6270 */
[----:B------:R-:W-:Y:S02]  /*abe0*/  @!P2 IADD3 R8, PT, PT, -R8, RZ, RZ ;  /* 0x000000ff0808a210 */ /* 0x000fe40007ffe1ff */
[----:B------:R-:W-:Y:S02]  /*abf0*/  @P1 IADD3 R10, PT, PT, R10, 0x1, RZ ;  /* 0x000000010a0a1810 */ /* 0x000fe40007ffe0ff */
[----:B------:R-:W-:-:S07]  /*ac00*/  ISETP.NE.AND P1, PT, R5, RZ, PT ;  /* 0x000000ff0500720c */ /* 0x000fce0003f25270 */
        /* <DEDUP_REMOVED lines=23> */
.L_x_2085:
[----:B------:R-:W-:Y:S01]  /*ad80*/  UMOV UR4, URZ ;  /* 0x000000ff00047c82 */ /* 0x000fe20008000000 */
[----:B------:R-:W-:Y:S01]  /*ad90*/  IMAD.SHL.U32 R4, R134, 0x80, RZ ;  /* 0x0000008086047824 */ /* 0x000fe200078e00ff */
[----:B------:R-:W-:-:S05]  /*ada0*/  IADD3 R5, P1, PT, RZ, -UR4, RZ ;  /* 0x80000004ff057c10 */ /* 0x000fca000ff3e0ff */
[----:B------:R-:W-:-:S05]  /*adb0*/  IMAD.X R4, RZ, RZ, ~R4, P1 ;  /* 0x000000ffff047224 */ /* 0x000fca00008e0e04 */
[----:B------:R-:W-:-:S04]  /*adc0*/  SHF.R.S64 R5, R5, 0x1f, R4 ;  /* 0x0000001f05057819 */ /* 0x000fc80000001004 */
[----:B------:R-:W-:-:S04]  /*add0*/  IADD3 R206, P1, PT, R5, R206, RZ ;  /* 0x000000ce05ce7210 */ /* 0x000fc80007f3e0ff */
[----:B------:R-:W-:-:S09]  /*ade0*/  LEA.HI.X.SX32 R205, R4, R205, 0x1, P1 ;  /* 0x000000cd04cd7211 */ /* 0x000fd200008f0eff */
.L_x_2086:
        /* <DEDUP_REMOVED lines=107> */
.L_x_2084:
[----:B--2---:R-:W-:Y:S01]  /*b4a0*/  FMNMX3.FTZ R4, R133, R146, R148, !PT ;  /* 0x0000009285047276 */ /* 0x004fe20007810094 */
        /* <DEDUP_REMOVED lines=13> */
[----:B------:R-:W-:Y:S01]  /*b580*/  FMNMX3.FTZ R5, R4, R175, R179, !PT ;  /* 0x000000af04057276 */ /* 0x000fe200078100b3 */
[----:B------:R-:W-:Y:S01]  /*b590*/  LDSM.16.MT88.4 R64, [R153+0x10800] ;  /* 0x010800009940783b */ /* 0x000fe20000004200 */
        /* <DEDUP_REMOVED lines=20> */
[C---:B------:R-:W-:Y:S01]  /*b6e0*/  IADD3 R16, PT, PT, R153.reuse, 0xc000, RZ ;  /* 0x0000c00099107810 */ /* 0x040fe20007ffe0ff */
[----:B------:R-:W2:Y:S01]  /*b6f0*/  SHFL.BFLY PT, R6, R7, 0x2, 0x1f ;  /* 0x0c401f0007067f89 */ /* 0x000ea200000e0000 */
[----:B------:R-:W-:Y:S02]  /*b700*/  FMNMX3.FTZ R4, R4, R136, R141, !PT ;  /* 0x0000008804047276 */ /* 0x000fe4000781008d */
[----:B------:R-:W-:Y:S02]  /*b710*/  IADD3 R157, PT, PT, R153, 0xc040, RZ ;  /* 0x0000c040999d7810 */ /* 0x000fe40007ffe0ff */
[----:B------:R-:W-:Y:S02]  /*b720*/  FMNMX3.FTZ R4, R4, R144, R143, !PT ;  /* 0x0000009004047276 */ /* 0x000fe4000781008f */
[----:B------:R-:W-:-:S03]  /*b730*/  @P0 IADD3 R157, PT, PT, R16, -0x40, RZ ;  /* 0xffffffc0109d0810 */ /* 0x000fc60007ffe0ff */
        /* <DEDUP_REMOVED lines=9> */
[----:B-1----:R-:W-:-:S05]  /*b7d0*/  FMUL.FTZ R149, R151, UR4 ;  /* 0x0000000497957c20 */ /* 0x002fca0008410000 */
[----:B------:R-:W-:Y:S02]  /*b7e0*/  FSEL R149, R149, RZ, P2 ;  /* 0x000000ff95957208 */ /* 0x000fe40001000000 */
[----:B---3--:R-:W-:-:S03]  /*b7f0*/  FMNMX.FTZ R150, R5, R150, !PT ;  /* 0x0000009605967209 */ /* 0x008fc60007810000 */
[--C-:B------:R-:W-:Y:S01]  /*b800*/  FFMA.FTZ R4, R146, UR4, -R149.reuse ;  /* 0x0000000492047c23 */ /* 0x100fe20008010895 */
[C---:B------:R-:W-:Y:S01]  /*b810*/  FSETP.NEU.FTZ.AND P1, PT, R150.reuse, -INF , PT ;  /* 0xff8000009600780b */ /* 0x040fe20003f3d000 */
[----:B------:R-:W-:Y:S01]  /*b820*/  FMUL.FTZ R135, R150, UR4 ;  /* 0x0000000496877c20 */ /* 0x000fe20008410000 */
[--C-:B------:R-:W-:Y:S01]  /*b830*/  FFMA.FTZ R6, R148, UR4, -R149.reuse ;  /* 0x0000000494067c23 */ /* 0x100fe20008010895 */
[--C-:B------:R-:W-:Y:S01]  /*b840*/  FFMA.FTZ R146, R147, UR4, -R149.reuse ;  /* 0x0000000493927c23 */ /* 0x100fe20008010895 */
[----:B------:R1:W-:Y:S01]  /*b850*/  MUFU.EX2 R148, R4 ;  /* 0x0000000400947308 */ /* 0x0003e20000000800 */
[----:B------:R-:W-:Y:S01]  /*b860*/  FSEL R5, R150, RZ, P1 ;  /* 0x000000ff96057208 */ /* 0x000fe20000800000 */
[--C-:B------:R-:W-:Y:S01]  /*b870*/  FFMA.FTZ R145, R195, UR4, -R149.reuse ;  /* 0x00000004c3917c23 */ /* 0x100fe20008010895 */
[----:B------:R-:W-:Y:S01]  /*b880*/  FSEL R135, R135, RZ, P1 ;  /* 0x000000ff87877208 */ /* 0x000fe20000800000 */
[----:B------:R2:W3:Y:S01]  /*b890*/  MUFU.EX2 R147, R6 ;  /* 0x0000000600937308 */ /* 0x0004e20000000800 */
[----:B------:R-:W-:Y:S01]  /*b8a0*/  FFMA.FTZ R165, R210, UR4, -R149 ;  /* 0x00000004d2a57c23 */ /* 0x000fe20008010895 */
[----:B------:R-:W-:Y:S01]  /*b8b0*/  FADD.FTZ R5, R132, -R5 ;  /* 0x8000000584057221 */ /* 0x000fe20000010000 */
[----:B------:R-:W-:Y:S01]  /*b8c0*/  IADD3 R132, PT, PT, R0, R153, RZ ;  /* 0x0000009900847210 */ /* 0x000fe20007ffe0ff */
[--C-:B------:R-:W-:Y:S01]  /*b8d0*/  FFMA.FTZ R134, R155, UR4, -R135.reuse ;  /* 0x000000049b867c23 */ /* 0x100fe20008010887 */
[--C-:B------:R-:W-:Y:S01]  /*b8e0*/  FFMA.FTZ R142, R152, UR4, -R135.reuse ;  /* 0x00000004988e7c23 */ /* 0x100fe20008010887 */
[--C-:B------:R-:W-:Y:S01]  /*b8f0*/  FFMA.FTZ R152, R56, UR4, -R135.reuse ;  /* 0x0000000438987c23 */ /* 0x100fe20008010887 */
[----:B------:R-:W-:Y:S01]  /*b900*/  MUFU.EX2 R146, R146 ;  /* 0x0000009200927308 */ /* 0x000fe20000000800 */
[----:B------:R-:W4:Y:S01]  /*b910*/  LDSM.16.MT88.4 R52, [R132+0x10000] ;  /* 0x010000008434783b */ /* 0x000f220000004200 */
[----:B------:R-:W-:Y:S01]  /*b920*/  IADD3 R0, PT, PT, R0, R157, RZ ;  /* 0x0000009d00007210 */ /* 0x000fe20007ffe0ff */
[--C-:B------:R-:W-:Y:S01]  /*b930*/  FFMA.FTZ R161, R246, UR4, -R135.reuse ;  /* 0x00000004f6a17c23 */ /* 0x100fe20008010887 */
[----:B-1----:R-:W-:Y:S01]  /*b940*/  FSEL R4, R151, RZ, P2 ;  /* 0x000000ff97047208 */ /* 0x002fe20001000000 */
[----:B------:R-:W-:Y:S01]  /*b950*/  MUFU.EX2 R145, R145 ;  /* 0x0000009100917308 */ /* 0x000fe20000000800 */
[----:B------:R-:W1:Y:S01]  /*b960*/  LDSM.16.MT88.4 R20, [R132+0xc000] ;  /* 0x00c000008414783b */ /* 0x000e620000004200 */
[--C-:B--2---:R-:W-:Y:S01]  /*b970*/  FFMA.FTZ R6, R154, UR4, -R135.reuse ;  /* 0x000000049a067c23 */ /* 0x104fe20008010887 */
[----:B------:R-:W-:Y:S01]  /*b980*/  FMUL.FTZ R154, R5, UR4 ;  /* 0x00000004059a7c20 */ /* 0x000fe20008410000 */
[----:B------:R-:W-:Y:S01]  /*b990*/  FADD.FTZ R4, R133, -R4 ;  /* 0x8000000485047221 */ /* 0x000fe20000010000 */
[----:B------:R-:W-:Y:S01]  /*b9a0*/  MUFU.EX2 R142, R142 ;  /* 0x0000008e008e7308 */ /* 0x000fe20000000800 */
[----:B------:R-:W2:Y:S01]  /*b9b0*/  LDSM.16.MT88.4 R36, [R0] ;  /* 0x000000000024783b */ /* 0x000ea20000004200 */
[--C-:B------:R-:W-:Y:S01]  /*b9c0*/  FFMA.FTZ R159, R172, UR4, -R135.reuse ;  /* 0x00000004ac9f7c23 */ /* 0x100fe20008010887 */
[----:B------:R-:W-:Y:S01]  /*b9d0*/  FMUL.FTZ R155, R4, UR4 ;  /* 0x00000004049b7c20 */ /* 0x000fe20008410000 */
[----:B------:R-:W5:Y:S01]  /*b9e0*/  MUFU.EX2 R154, R154 ;  /* 0x0000009a009a7308 */ /* 0x000f620000000800 */
[----:B---3--:R-:W-:Y:S01]  /*b9f0*/  F2FP.BF16.F32.PACK_AB R4, R147, R148 ;  /* 0x000000949304723e */ /* 0x008fe200000010ff */
[--C-:B------:R-:W-:Y:S01]  /*ba00*/  FFMA.FTZ R244, R244, UR4, -R135.reuse ;  /* 0x00000004f4f47c23 */ /* 0x100fe20008010887 */
[----:B------:R-:W-:Y:S01]  /*ba10*/  FFMA.FTZ R167, R212, UR4, -R135 ;  /* 0x00000004d4a77c23 */ /* 0x000fe20008010887 */
[----:B------:R-:W3:Y:S01]  /*ba20*/  MUFU.EX2 R134, R134 ;  /* 0x0000008600867308 */ /* 0x000ee20000000800 */
[--C-:B------:R-:W-:Y:S01]  /*ba30*/  FFMA.FTZ R210, R240, UR4, -R149.reuse ;  /* 0x00000004f0d27c23 */ /* 0x100fe20008010895 */
[--C-:B------:R-:W-:Y:S01]  /*ba40*/  FFMA.FTZ R180, R242, UR4, -R149.reuse ;  /* 0x00000004f2b47c23 */ /* 0x100fe20008010895 */
[----:B------:R-:W-:Y:S01]  /*ba50*/  FFMA.FTZ R163, R238, UR4, -R149 ;  /* 0x00000004eea37c23 */ /* 0x000fe20008010895 */
[----:B------:R-:W3:Y:S01]  /*ba60*/  MUFU.EX2 R155, R155 ;  /* 0x0000009b009b7308 */ /* 0x000ee20000000800 */
[--C-:B------:R-:W-:Y:S01]  /*ba70*/  FFMA.FTZ R169, R216, UR4, -R135.reuse ;  /* 0x00000004d8a97c23 */ /* 0x100fe20008010887 */
[--C-:B------:R-:W-:Y:S01]  /*ba80*/  FFMA.FTZ R212, R236, UR4, -R135.reuse ;  /* 0x00000004ecd47c23 */ /* 0x100fe20008010887 */
[----:B------:R-:W-:Y:S01]  /*ba90*/  FFMA.FTZ R234, R234, UR4, -R135 ;  /* 0x00000004eaea7c23 */ /* 0x000fe20008010887 */
[----:B------:R4:W-:Y:S01]  /*baa0*/  MUFU.EX2 R133, R6 ;  /* 0x0000000600857308 */ /* 0x0009e20000000800 */
[--C-:B------:R-:W-:Y:S01]  /*bab0*/  FFMA.FTZ R222, R222, UR4, -R149.reuse ;  /* 0x00000004dede7c23 */ /* 0x100fe20008010895 */
[-C--:B-----5:R-:W-:Y:S01]  /*bac0*/  FMUL.FTZ R34, R86, R154.reuse ;  /* 0x0000009a56227220 */ /* 0x0a0fe20000410000 */
[-C--:B------:R-:W-:Y:S01]  /*bad0*/  FMUL.FTZ R35, R87, R154.reuse ;  /* 0x0000009a57237220 */ /* 0x080fe20000410000 */
[----:B------:R-:W5:Y:S01]  /*bae0*/  MUFU.EX2 R152, R152 ;  /* 0x0000009800987308 */ /* 0x000f620000000800 */
[----:B------:R-:W-:Y:S01]  /*baf0*/  FMUL.FTZ R42, R94, R154 ;  /* 0x0000009a5e2a7220 */ /* 0x000fe20000410000 */
[----:B---3--:R-:W-:Y:S01]  /*bb00*/  F2FP.BF16.F32.PACK_AB R5, R134, R142 ;  /* 0x0000008e8605723e */ /* 0x008fe200000010ff */
[-C--:B------:R-:W-:Y:S01]  /*bb10*/  FMUL.FTZ R43, R95, R154.reuse ;  /* 0x0000009a5f2b7220 */ /* 0x080fe20000410000 */
[-C--:B------:R-:W-:Y:S01]  /*bb20*/  FMUL.FTZ R98, R98, R154.reuse ;  /* 0x0000009a62627220 */ /* 0x080fe20000410000 */
[----:B------:R-:W-:Y:S01]  /*bb30*/  FMUL.FTZ R99, R99, R154 ;  /* 0x0000009a63637220 */ /* 0x000fe20000410000 */
[-C--:B------:R-:W-:Y:S01]  /*bb40*/  FMUL.FTZ R32, R84, R155.reuse ;  /* 0x0000009b54207220 */ /* 0x080fe20000410000 */
[-C--:B------:R-:W-:Y:S01]  /*bb50*/  FMUL.FTZ R33, R85, R155.reuse ;  /* 0x0000009b55217220 */ /* 0x080fe20000410000 */
[-C--:B------:R-:W-:Y:S01]  /*bb60*/  FMUL.FTZ R40, R92, R155.reuse ;  /* 0x0000009b5c287220 */ /* 0x080fe20000410000 */
[-C--:B------:R-:W-:Y:S01]  /*bb70*/  FMUL.FTZ R41, R93, R155.reuse ;  /* 0x0000009b5d297220 */ /* 0x080fe20000410000 */
[----:B----4-:R-:W-:Y:S01]  /*bb80*/  F2FP.BF16.F32.PACK_AB R6, R145, R146 ;  /* 0x000000929106723e */ /* 0x010fe200000010ff */
[----:B------:R-:W3:Y:S01]  /*bb90*/  LDSM.16.MT88.4 R84, [R0+0x4000] ;  /* 0x004000000054783b */ /* 0x000ee20000004200 */
[-C--:B------:R-:W-:Y:S01]  /*bba0*/  FMUL.FTZ R96, R96, R155.reuse ;  /* 0x0000009b60607220 */ /* 0x080fe20000410000 */
[----:B------:R-:W-:Y:S01]  /*bbb0*/  FMUL.FTZ R97, R97, R155 ;  /* 0x0000009b61617220 */ /* 0x000fe20000410000 */
[----:B-----5:R-:W-:Y:S01]  /*bbc0*/  F2FP.BF16.F32.PACK_AB R7, R152, R133 ;  /* 0x000000859807723e */ /* 0x020fe200000010ff */
        /* <DEDUP_REMOVED lines=15> */
[----:B------:R-:W4:Y:S01]  /*bcc0*/  LDSM.16.MT88.4 R96, [R153+0xc800] ;  /* 0x00c800009960783b */ /* 0x000f220000004200 */
        /* <DEDUP_REMOVED lines=8> */
[----:B------:R-:W-:Y:S01]  /*bd50*/  FFMA.FTZ R111, R187, UR4, -R149 ;  /* 0x00000004bb6f7c23 */ /* 0x000fe20008010895 */
[--C-:B------:R-:W-:Y:S01]  /*bd60*/  FFMA.FTZ R110, R177, UR4, -R135.reuse ;  /* 0x00000004b16e7c23 */ /* 0x100fe20008010887 */
[--C-:B------:R-:W-:Y:S01]  /*bd70*/  FFMA.FTZ R109, R173, UR4, -R135.reuse ;  /* 0x00000004ad6d7c23 */ /* 0x100fe20008010887 */
[----:B------:R-:W-:Y:S01]  /*bd80*/  FFMA.FTZ R108, R175, UR4, -R135 ;  /* 0x00000004af6c7c23 */ /* 0x000fe20008010887 */
[-C--:B------:R-:W-:Y:S01]  /*bd90*/  FMUL.FTZ R16, R68, R155.reuse ;  /* 0x0000009b44107220 */ /* 0x080fe20000410000 */
[-C--:B------:R-:W-:Y:S01]  /*bda0*/  FMUL.FTZ R17, R69, R155.reuse ;  /* 0x0000009b45117220 */ /* 0x080fe20000410000 */
[C---:B------:R-:W-:Y:S01]  /*bdb0*/  HMMA.16816.F32.BF16 R52, R4.reuse, R54, R104 ;  /* 0x000000360434723c */ /* 0x040fe20000041868 */
[--C-:B------:R-:W-:Y:S01]  /*bdc0*/  FFMA.FTZ R106, R193, UR4, -R149.reuse ;  /* 0x00000004c16a7c23 */ /* 0x100fe20008010895 */
[--C-:B------:R-:W-:Y:S01]  /*bdd0*/  FFMA.FTZ R107, R191, UR4, -R149.reuse ;  /* 0x00000004bf6b7c23 */ /* 0x100fe20008010895 */
[----:B------:R-:W-:Y:S01]  /*bde0*/  FFMA.FTZ R104, R189, UR4, -R149 ;  /* 0x00000004bd687c23 */ /* 0x000fe20008010895 */
[--C-:B------:R-:W-:Y:S01]  /*bdf0*/  FFMA.FTZ R105, R179, UR4, -R135.reuse ;  /* 0x00000004b3697c23 */ /* 0x100fe20008010887 */
[-C--:B------:R-:W-:Y:S01]  /*be00*/  FMUL.FTZ R18, R70, R154.reuse ;  /* 0x0000009a46127220 */ /* 0x080fe20000410000 */
[-C--:B------:R-:W-:Y:S01]  /*be10*/  FMUL.FTZ R19, R71, R154.reuse ;  /* 0x0000009a47137220 */ /* 0x080fe20000410000 */
[-C--:B------:R-:W-:Y:S01]  /*be20*/  FMUL.FTZ R72, R72, R155.reuse ;  /* 0x0000009b48487220 */ /* 0x080fe20000410000 */
[-C--:B------:R-:W-:Y:S01]  /*be30*/  FMUL.FTZ R73, R73, R155.reuse ;  /* 0x0000009b49497220 */ /* 0x080fe20000410000 */
[-C--:B------:R-:W-:Y:S01]  /*be40*/  FMUL.FTZ R74, R74, R154.reuse ;  /* 0x0000009a4a4a7220 */ /* 0x080fe20000410000 */
[-C--:B------:R-:W-:Y:S01]  /*be50*/  FMUL.FTZ R75, R75, R154.reuse ;  /* 0x0000009a4b4b7220 */ /* 0x080fe20000410000 */
[C---:B------:R-:W-:Y:S01]  /*be60*/  HMMA.16816.F32.BF16 R8, R4.reuse, R12, R8 ;  /* 0x0000000c0408723c */ /* 0x040fe20000041808 */
        /* <DEDUP_REMOVED lines=8> */
[----:B------:R-:W-:Y:S01]  /*bef0*/  MUFU.EX2 R107, R107 ;  /* 0x0000006b006b7308 */ /* 0x000fe20000000800 */
[-C--:B------:R-:W-:Y:S01]  /*bf00*/  FMUL.FTZ R81, R81, R155.reuse ;  /* 0x0000009b51517220 */ /* 0x080fe20000410000 */
[-C--:B------:R-:W-:Y:S01]  /*bf10*/  FMUL.FTZ R82, R82, R154.reuse ;  /* 0x0000009a52527220 */ /* 0x080fe20000410000 */
[-C--:B------:R-:W-:Y:S01]  /*bf20*/  FMUL.FTZ R83, R83, R154.reuse ;  /* 0x0000009a53537220 */ /* 0x080fe20000410000 */
[----:B------:R-:W-:Y:S01]  /*bf30*/  MUFU.EX2 R104, R104 ;  /* 0x0000006800687308 */ /* 0x000fe20000000800 */
[-C--:B------:R-:W-:Y:S01]  /*bf40*/  FMUL.FTZ R88, R88, R155.reuse ;  /* 0x0000009b58587220 */ /* 0x080fe20000410000 */
[-C--:B------:R-:W-:Y:S01]  /*bf50*/  FMUL.FTZ R89, R89, R155.reuse ;  /* 0x0000009b59597220 */ /* 0x080fe20000410000 */
[C---:B-1----:R-:W-:Y:S01]  /*bf60*/  HMMA.16816.F32.BF16 R16, R4.reuse, R20, R16 ;  /* 0x000000140410723c */ /* 0x042fe20000041810 */
[----:B------:R-:W-:Y:S01]  /*bf70*/  MUFU.EX2 R110, R110 ;  /* 0x0000006e006e7308 */ /* 0x000fe20000000800 */
[-C--:B------:R-:W-:Y:S01]  /*bf80*/  FMUL.FTZ R90, R90, R154.reuse ;  /* 0x0000009a5a5a7220 */ /* 0x080fe20000410000 */
[-C--:B------:R-:W-:Y:S01]  /*bf90*/  FMUL.FTZ R91, R91, R154.reuse ;  /* 0x0000009a5b5b7220 */ /* 0x080fe20000410000 */
[-C--:B------:R-:W-:Y:S01]  /*bfa0*/  FMUL.FTZ R112, R112, R155.reuse ;  /* 0x0000009b70707220 */ /* 0x080fe20000410000 */
[----:B------:R-:W1:Y:S01]  /*bfb0*/  MUFU.EX2 R109, R109 ;  /* 0x0000006d006d7308 */ /* 0x000e620000000800 */
[-C--:B------:R-:W-:Y:S01]  /*bfc0*/  FMUL.FTZ R113, R113, R155.reuse ;  /* 0x0000009b71717220 */ /* 0x080fe20000410000 */
[-C--:B------:R-:W-:Y:S01]  /*bfd0*/  FMUL.FTZ R114, R114, R154.reuse ;  /* 0x0000009a72727220 */ /* 0x080fe20000410000 */
        /* <DEDUP_REMOVED lines=8> */
[-C--:B------:R-:W-:Y:S01]  /*c060*/  FMUL.FTZ R116, R116, R155.reuse ;  /* 0x0000009b74747220 */ /* 0x080fe20000410000 */
[----:B------:R-:W-:Y:S01]  /*c070*/  FMUL.FTZ R117, R117, R155 ;  /* 0x0000009b75757220 */ /* 0x000fe20000410000 */
[-C--:B------:R-:W-:Y:S01]  /*c080*/  FMUL.FTZ R118, R118, R154.reuse ;  /* 0x0000009a76767220 */ /* 0x080fe20000410000 */
[----:B------:R-:W-:Y:S01]  /*c090*/  FMUL.FTZ R119, R119, R154 ;  /* 0x0000009a77777220 */ /* 0x000fe20000410000 */
[C---:B------:R-:W-:Y:S01]  /*c0a0*/  HMMA.16816.F32.BF16 R24, R4.reuse, R28, R24 ;  /* 0x0000001c0418723c */ /* 0x040fe20000041818 */
[----:B------:R-:W4:Y:S01]  /*c0b0*/  LDSM.16.MT88.4 R92, [R132+0xc800] ;  /* 0x00c80000845c783b */ /* 0x000f220000004200 */
[----:B------:R-:W-:Y:S01]  /*c0c0*/  MUFU.EX2 R161, R161 ;  /* 0x000000a100a17308 */ /* 0x000fe20000000800 */
[----:B------:R-:W-:Y:S01]  /*c0d0*/  FFMA.FTZ R177, R220, UR4, -R135 ;  /* 0x00000004dcb17c23 */ /* 0x000fe20008010887 */
[----:B------:R-:W-:Y:S01]  /*c0e0*/  FFMA.FTZ R173, R232, UR4, -R149 ;  /* 0x00000004e8ad7c23 */ /* 0x000fe20008010895 */
[----:B------:R-:W-:Y:S01]  /*c0f0*/  LDSM.16.MT88.4 R68, [R0+0x800] ;  /* 0x000800000044783b */ /* 0x000fe20000004200 */
[----:B------:R-:W-:Y:S01]  /*c100*/  MUFU.EX2 R159, R159 ;  /* 0x0000009f009f7308 */ /* 0x000fe20000000800 */
[--C-:B------:R-:W-:Y:S01]  /*c110*/  FFMA.FTZ R220, R224, UR4, -R135.reuse ;  /* 0x00000004e0dc7c23 */ /* 0x100fe20008010887 */
[C---:B--2---:R-:W-:Y:S01]  /*c120*/  HMMA.16816.F32.BF16 R32, R4.reuse, R36, R32 ;  /* 0x000000240420723c */ /* 0x044fe20000041820 */
[----:B------:R-:W-:Y:S01]  /*c130*/  LDSM.16.MT88.4 R76, [R132+0x10800] ;  /* 0x01080000844c783b */ /* 0x000fe20000004200 */
[----:B------:R-:W-:Y:S01]  /*c140*/  MUFU.EX2 R165, R165 ;  /* 0x000000a500a57308 */ /* 0x000fe20000000800 */
[--C-:B------:R-:W-:Y:S01]  /*c150*/  FFMA.FTZ R175, R218, UR4, -R135.reuse ;  /* 0x00000004daaf7c23 */ /* 0x100fe20008010887 */
[----:B------:R-:W-:Y:S01]  /*c160*/  FFMA.FTZ R228, R228, UR4, -R135 ;  /* 0x00000004e4e47c23 */ /* 0x000fe20008010887 */
[----:B------:R-:W-:Y:S01]  /*c170*/  LDSM.16.MT88.4 R100, [R153+0xd000] ;  /* 0x00d000009964783b */ /* 0x000fe20000004200 */
[----:B------:R-:W-:Y:S01]  /*c180*/  MUFU.EX2 R210, R210 ;  /* 0x000000d200d27308 */ /* 0x000fe20000000800 */
[--C-:B------:R-:W-:Y:S01]  /*c190*/  FFMA.FTZ R179, R192, UR4, -R149.reuse ;  /* 0x00000004c0b37c23 */ /* 0x100fe20008010895 */
[C---:B------:R-:W-:Y:S01]  /*c1a0*/  HMMA.16816.F32.BF16 R56, R4.reuse, R60, R56 ;  /* 0x0000003c0438723c */ /* 0x040fe20000041838 */
[--C-:B------:R-:W-:Y:S01]  /*c1b0*/  FFMA.FTZ R192, R196, UR4, -R149.reuse ;  /* 0x00000004c4c07c23 */ /* 0x100fe20008010895 */
[----:B------:R-:W-:Y:S01]  /*c1c0*/  MUFU.EX2 R180, R180 ;  /* 0x000000b400b47308 */ /* 0x000fe20000000800 */
[----:B------:R-:W-:Y:S01]  /*c1d0*/  FFMA.FTZ R181, R190, UR4, -R149 ;  /* 0x00000004beb57c23 */ /* 0x000fe20008010895 */
[--C-:B------:R-:W-:Y:S01]  /*c1e0*/  FFMA.FTZ R185, R188, UR4, -R135.reuse ;  /* 0x00000004bcb97c23 */ /* 0x100fe20008010887 */
[----:B------:R-:W-:Y:S01]  /*c1f0*/  FFMA.FTZ R187, R176, UR4, -R135 ;  /* 0x00000004b0bb7c23 */ /* 0x000fe20008010887 */
[----:B------:R-:W-:Y:S01]  /*c200*/  MUFU.EX2 R163, R163 ;  /* 0x000000a300a37308 */ /* 0x000fe20000000800 */
[----:B------:R-:W-:Y:S01]  /*c210*/  FFMA.FTZ R194, R194, UR4, -R149 ;  /* 0x00000004c2c27c23 */ /* 0x000fe20008010895 */
[C---:B------:R-:W-:Y:S01]  /*c220*/  HMMA.16816.F32.BF16 R28, R4.reuse, R30, R80 ;  /* 0x0000001e041c723c */ /* 0x040fe20000041850 */
[----:B------:R-:W-:Y:S01]  /*c230*/  LDSM.16.MT88.4 R80, [R157+0x4800] ;  /* 0x004800009d50783b */ /* 0x000fe20000004200 */
[----:B------:R-:W-:Y:S01]  /*c240*/  MUFU.EX2 R216, R234 ;  /* 0x000000ea00d87308 */ /* 0x000fe20000000800 */
[----:B------:R-:W-:Y:S01]  /*c250*/  FFMA.FTZ R186, R186, UR4, -R135 ;  /* 0x00000004baba7c23 */ /* 0x000fe20008010887 */
[--C-:B------:R-:W-:Y:S01]  /*c260*/  FFMA.FTZ R166, R166, UR4, -R149.reuse ;  /* 0x00000004a6a67c23 */ /* 0x100fe20008010895 */
[--C-:B------:R-:W-:Y:S01]  /*c270*/  FFMA.FTZ R189, R170, UR4, -R149.reuse ;  /* 0x00000004aabd7c23 */ /* 0x100fe20008010895 */
[----:B------:R-:W-:Y:S01]  /*c280*/  MUFU.EX2 R169, R169 ;  /* 0x000000a900a97308 */ /* 0x000fe20000000800 */
[----:B------:R-:W-:Y:S01]  /*c290*/  FFMA.FTZ R191, R168, UR4, -R149 ;  /* 0x00000004a8bf7c23 */ /* 0x000fe20008010895 */
[C---:B------:R-:W-:Y:S01]  /*c2a0*/  HMMA.16816.F32.BF16 R36, R4.reuse, R38, R88 ;  /* 0x000000260424723c */ /* 0x040fe20000041858 */
[----:B------:R-:W2:Y:S01]  /*c2b0*/  LDSM.16.MT88.4 R88, [R157+0x800] ;  /* 0x000800009d58783b */ /* 0x000ea20000004200 */
[----:B------:R-:W-:Y:S01]  /*c2c0*/  MUFU.EX2 R167, R167 ;  /* 0x000000a700a77308 */ /* 0x000fe20000000800 */
[--C-:B------:R-:W-:Y:S01]  /*c2d0*/  FFMA.FTZ R195, R162, UR4, -R135.reuse ;  /* 0x00000004a2c37c23 */ /* 0x100fe20008010887 */
[----:B------:R-:W-:Y:S01]  /*c2e0*/  FFMA.FTZ R193, R156, UR4, -R135 ;  /* 0x000000049cc17c23 */ /* 0x000fe20008010887 */
[----:B------:R-:W-:Y:S01]  /*c2f0*/  FFMA.FTZ R164, R164, UR4, -R149 ;  /* 0x00000004a4a47c23 */ /* 0x000fe20008010895 */
[----:B------:R-:W-:Y:S01]  /*c300*/  MUFU.EX2 R212, R212 ;  /* 0x000000d400d47308 */ /* 0x000fe20000000800 */
[----:B------:R-:W-:Y:S01]  /*c310*/  FFMA.FTZ R160, R160, UR4, -R135 ;  /* 0x00000004a0a07c23 */ /* 0x000fe20008010887 */
[C---:B------:R-:W-:Y:S01]  /*c320*/  HMMA.16816.F32.BF16 R60, R4.reuse, R62, R112 ;  /* 0x0000003e043c723c */ /* 0x040fe20000041870 */
[--C-:B------:R-:W-:Y:S01]  /*c330*/  FFMA.FTZ R115, R248, UR4, -R149.reuse ;  /* 0x00000004f8737c23 */ /* 0x100fe20008010895 */
[--C-:B------:R-:W-:Y:S01]  /*c340*/  FFMA.FTZ R112, R171, UR4, -R149.reuse ;  /* 0x00000004ab707c23 */ /* 0x100fe20008010895 */
[--C-:B------:R-:W-:Y:S01]  /*c350*/  FFMA.FTZ R114, R252, UR4, -R149.reuse ;  /* 0x00000004fc727c23 */ /* 0x100fe20008010895 */
[--C-:B------:R-:W-:Y:S01]  /*c360*/  FFMA.FTZ R113, R250, UR4, -R149.reuse ;  /* 0x00000004fa717c23 */ /* 0x100fe20008010895 */
[--C-:B------:R-:W-:Y:S01]  /*c370*/  FFMA.FTZ R171, R226, UR4, -R149.reuse ;  /* 0x00000004e2ab7c23 */ /* 0x100fe20008010895 */
[--C-:B------:R-:W-:Y:S01]  /*c380*/  FFMA.FTZ R226, R230, UR4, -R149.reuse ;  /* 0x00000004e6e27c23 */ /* 0x100fe20008010895 */
[----:B------:R-:W-:Y:S01]  /*c390*/  MUFU.EX2 R115, R115 ;  /* 0x0000007300737308 */ /* 0x000fe20000000800 */
[C---:B---3--:R-:W-:Y:S01]  /*c3a0*/  HMMA.16816.F32.BF16 R72, R4.reuse, R84, R72 ;  /* 0x000000540448723c */ /* 0x048fe20000041848 */
[----:B-----5:R-:W-:Y:S01]  /*c3b0*/  F2FP.BF16.F32.PACK_AB R84, R106, R111 ;  /* 0x0000006f6a54723e */ /* 0x020fe200000010ff */
[----:B------:R-:W-:Y:S01]  /*c3c0*/  LDSM.16.MT88.4 R124, [R153+0xf800] ;  /* 0x00f80000997c783b */ /* 0x000fe20000004200 */
[----:B-1----:R-:W-:Y:S01]  /*c3d0*/  F2FP.BF16.F32.PACK_AB R85, R109, R110 ;  /* 0x0000006e6d55723e */ /* 0x002fe200000010ff */
[----:B------:R-:W1:Y:S01]  /*c3e0*/  MUFU.EX2 R112, R112 ;  /* 0x0000007000707308 */ /* 0x000e620000000800 */
[--C-:B------:R-:W-:Y:S01]  /*c3f0*/  FFMA.FTZ R137, R137, UR4, -R149.reuse ;  /* 0x0000000489897c23 */ /* 0x100fe20008010895 */
[----:B------:R-:W-:Y:S01]  /*c400*/  FFMA.FTZ R140, R140, UR4, -R149 ;  /* 0x000000048c8c7c23 */ /* 0x000fe20008010895 */
[--C-:B------:R-:W-:Y:S01]  /*c410*/  FFMA.FTZ R136, R136, UR4, -R135.reuse ;  /* 0x0000000488887c23 */ /* 0x100fe20008010887 */
[----:B------:R-:W-:Y:S01]  /*c420*/  HMMA.16816.F32.BF16 R4, R4, R86, R116 ;  /* 0x000000560404723c */ /* 0x000fe20000041874 */
[----:B------:R-:W-:Y:S01]  /*c430*/  F2FP.BF16.F32.PACK_AB R86, R104, R107 ;  /* 0x0000006b6856723e */ /* 0x000fe200000010ff */
[----:B------:R-:W-:Y:S01]  /*c440*/  FFMA.FTZ R116, R174, UR4, -R135 ;  /* 0x00000004ae747c23 */ /* 0x000fe20008010887 */
[----:B----4-:R-:W-:Y:S01]  /*c450*/  F2FP.BF16.F32.PACK_AB R87, R105, R108 ;  /* 0x0000006c6957723e */ /* 0x010fe200000010ff */
[----:B------:R-:W-:Y:S01]  /*c460*/  MUFU.EX2 R114, R114 ;  /* 0x0000007200727308 */ /* 0x000fe20000000800 */
[----:B------:R-:W-:Y:S01]  /*c470*/  FFMA.FTZ R148, R225, R155, R148 ;  /* 0x0000009be1947223 */ /* 0x000fe20000010094 */
[----:B------:R-:W-:-:S02]  /*c480*/  FFMA.FTZ R223, R223, R154, R142 ;  /* 0x0000009adfdf7223 */ /* 0x000fc4000001008e */
[----:B------:R-:W-:Y:S01]  /*c490*/  MUFU.EX2 R113, R113 ;  /* 0x0000007100717308 */ /* 0x000fe20000000800 */
[----:B------:R-:W-:Y:S01]  /*c4a0*/  FADD.FTZ R147, R147, R148 ;  /* 0x0000009493937221 */ /* 0x000fe20000010000 */
[C---:B------:R-:W-:Y:S01]  /*c4b0*/  HMMA.16816.F32.BF16 R8, R84.reuse, R96, R8 ;  /* 0x000000605408723c */ /* 0x040fe20000041808 */
[----:B------:R-:W-:Y:S01]  /*c4c0*/  FADD.FTZ R134, R134, R223 ;  /* 0x000000df86867221 */ /* 0x000fe20000010000 */
[----:B------:R-:W3:Y:S01]  /*c4d0*/  MUFU.EX2 R174, R244 ;  /* 0x000000f400ae7308 */ /* 0x000ee20000000800 */
[----:B------:R-:W-:Y:S02]  /*c4e0*/  FADD.FTZ R146, R146, R147 ;  /* 0x0000009392927221 */ /* 0x000fe40000010000 */
[----:B------:R-:W-:Y:S01]  /*c4f0*/  FADD.FTZ R133, R133, R134 ;  /* 0x0000008685857221 */ /* 0x000fe20000010000 */
[----:B------:R4:W5:Y:S01]  /*c500*/  MUFU.EX2 R172, R116 ;  /* 0x0000007400ac7308 */ /* 0x0009620000000800 */
[----:B------:R-:W-:Y:S01]  /*c510*/  FADD.FTZ R146, R145, R146 ;  /* 0x0000009291927221 */ /* 0x000fe20000010000 */
[----:B------:R-:W-:Y:S01]  /*c520*/  HMMA.16816.F32.BF16 R12, R84, R98, R12 ;  /* 0x00000062540c723c */ /* 0x000fe2000004180c */
[----:B------:R-:W5:Y:S01]  /*c530*/  LDSM.16.MT88.4 R96, [R0+0x4800] ;  /* 0x004800000060783b */ /* 0x000f620000004200 */
[----:B------:R-:W-:Y:S01]  /*c540*/  MUFU.EX2 R222, R222 ;  /* 0x000000de00de7308 */ /* 0x000fe20000000800 */
[----:B------:R-:W-:Y:S01]  /*c550*/  FADD.FTZ R133, R152, R133 ;  /* 0x0000008598857221 */ /* 0x000fe20000010000 */
[----:B------:R-:W-:-:S02]  /*c560*/  FADD.FTZ R111, R111, R146 ;  /* 0x000000926f6f7221 */ /* 0x000fc40000010000 */
[----:B------:R-:W-:Y:S01]  /*c570*/  MUFU.EX2 R171, R171 ;  /* 0x000000ab00ab7308 */ /* 0x000fe20000000800 */
[----:B------:R-:W-:Y:S01]  /*c580*/  FADD.FTZ R110, R110, R133 ;  /* 0x000000856e6e7221 */ /* 0x000fe20000010000 */
[C---:B------:R-:W-:Y:S01]  /*c590*/  HMMA.16816.F32.BF16 R40, R84.reuse, R64, R40 ;  /* 0x000000405428723c */ /* 0x040fe20000041828 */
[----:B------:R-:W-:Y:S01]  /*c5a0*/  FADD.FTZ R106, R106, R111 ;  /* 0x0000006f6a6a7221 */ /* 0x000fe20000010000 */
[----:B------:R-:W-:Y:S01]  /*c5b0*/  MUFU.EX2 R226, R226 ;  /* 0x000000e200e27308 */ /* 0x000fe20000000800 */
[----:B------:R-:W-:Y:S01]  /*c5c0*/  FADD.FTZ R109, R109, R110 ;  /* 0x0000006e6d6d7221 */ /* 0x000fe20000010000 */
[----:B----4-:R-:W-:Y:S01]  /*c5d0*/  FFMA.FTZ R116, R158, UR4, -R135 ;  /* 0x000000049e747c23 */ /* 0x010fe20008010887 */
[----:B------:R-:W-:Y:S01]  /*c5e0*/  FADD.FTZ R107, R107, R106 ;  /* 0x0000006a6b6b7221 */ /* 0x000fe20000010000 */
[----:B------:R-:W-:Y:S01]  /*c5f0*/  MUFU.EX2 R173, R173 ;  /* 0x000000ad00ad7308 */ /* 0x000fe20000000800 */
[----:B------:R-:W-:Y:S01]  /*c600*/  FADD.FTZ R108, R108, R109 ;  /* 0x0000006d6c6c7221 */ /* 0x000fe20000010000 */
[C---:B------:R-:W-:Y:S01]  /*c610*/  HMMA.16816.F32.BF16 R44, R84.reuse, R66, R44 ;  /* 0x00000042542c723c */ /* 0x040fe2000004182c */
[----:B------:R-:W4:Y:S01]  /*c620*/  LDSM.16.MT88.4 R64, [R153+0x11000] ;  /* 0x011000009940783b */ /* 0x000f220000004200 */
[----:B------:R-:W-:Y:S01]  /*c630*/  MUFU.EX2 R177, R177 ;  /* 0x000000b100b17308 */ /* 0x000fe20000000800 */
[----:B------:R-:W-:Y:S01]  /*c640*/  FADD.FTZ R104, R104, R107 ;  /* 0x0000006b68687221 */ /* 0x000fe20000010000 */
[----:B------:R-:W-:Y:S01]  /*c650*/  FADD.FTZ R108, R105, R108 ;  /* 0x0000006c696c7221 */ /* 0x000fe20000010000 */
[----:B------:R-:W-:Y:S01]  /*c660*/  MOV R133, R151 ;  /* 0x0000009700857202 */ /* 0x000fe20000000f00 */
        /* <DEDUP_REMOVED lines=8> */
[C---:B--2---:R-:W-:Y:S02]  /*c6f0*/  HMMA.16816.F32.BF16 R24, R84.reuse, R88, R24 ;  /* 0x000000585418723c */ /* 0x044fe40000041818 */
        /* <DEDUP_REMOVED lines=20> */
[C---:B------:R-:W-:Y:S01]  /*c840*/  HMMA.16816.F32.BF16 R56, R84.reuse, R80, R56 ;  /* 0x000000505438723c */ /* 0x040fe20000041838 */
[----:B-1----:R-:W-:Y:S01]  /*c850*/  F2FP.BF16.F32.PACK_AB R80, R112, R115 ;  /* 0x000000737050723e */ /* 0x002fe200000010ff */
[----:B------:R-:W-:Y:S01]  /*c860*/  MUFU.EX2 R137, R137 ;  /* 0x0000008900897308 */ /* 0x000fe20000000800 */
[----:B---3--:R-:W-:Y:S01]  /*c870*/  F2FP.BF16.F32.PACK_AB R81, R174, R161 ;  /* 0x000000a1ae51723e */ /* 0x008fe200000010ff */
[----:B------:R-:W-:Y:S01]  /*c880*/  FADD.FTZ R115, R115, R104 ;  /* 0x0000006873737221 */ /* 0x000fe20000010000 */
[----:B------:R-:W-:Y:S01]  /*c890*/  FADD.FTZ R161, R161, R108 ;  /* 0x0000006ca1a17221 */ /* 0x000fe20000010000 */
[----:B------:R-:W1:Y:S02]  /*c8a0*/  MUFU.EX2 R140, R140 ;  /* 0x0000008c008c7308 */ /* 0x000e640000000800 */
[----:B------:R-:W-:Y:S01]  /*c8b0*/  HMMA.16816.F32.BF16 R60, R84, R82, R60 ;  /* 0x00000052543c723c */ /* 0x000fe2000004183c */
[----:B------:R-:W-:Y:S01]  /*c8c0*/  F2FP.BF16.F32.PACK_AB R82, R113, R114 ;  /* 0x000000727152723e */ /* 0x000fe200000010ff */
[----:B------:R-:W-:Y:S01]  /*c8d0*/  FADD.FTZ R115, R112, R115 ;  /* 0x0000007370737221 */ /* 0x000fe20000010000 */
[----:B-----5:R-:W-:Y:S01]  /*c8e0*/  F2FP.BF16.F32.PACK_AB R83, R159, R172 ;  /* 0x000000ac9f53723e */ /* 0x020fe200000010ff */
[----:B------:R-:W-:-:S02]  /*c8f0*/  FADD.FTZ R161, R174, R161 ;  /* 0x000000a1aea17221 */ /* 0x000fc40000010000 */
[----:B------:R-:W-:Y:S02]  /*c900*/  FADD.FTZ R114, R114, R115 ;  /* 0x0000007372727221 */ /* 0x000fe40000010000 */
[----:B------:R-:W-:Y:S01]  /*c910*/  HMMA.16816.F32.BF16 R72, R84, R96, R72 ;  /* 0x000000605448723c */ /* 0x000fe20000041848 */
[----:B------:R-:W-:Y:S01]  /*c920*/  FADD.FTZ R172, R172, R161 ;  /* 0x000000a1acac7221 */ /* 0x000fe20000010000 */
[----:B------:R-:W-:Y:S01]  /*c930*/  FADD.FTZ R114, R113, R114 ;  /* 0x0000007271727221 */ /* 0x000fe20000010000 */
[----:B-1----:R-:W-:Y:S02]  /*c940*/  F2FP.BF16.F32.PACK_AB R116, R140, R137 ;  /* 0x000000898c74723e */ /* 0x002fe400000010ff */
[----:B------:R-:W-:-:S03]  /*c950*/  FADD.FTZ R159, R159, R172 ;  /* 0x000000ac9f9f7221 */ /* 0x000fc60000010000 */
[----:B------:R-:W-:Y:S01]  /*c960*/  HMMA.16816.F32.BF16 R4, R84, R98, R4 ;  /* 0x000000625404723c */ /* 0x000fe20000041804 */
[----:B------:R-:W1:Y:S04]  /*c970*/  LDSM.16.MT88.4 R84, [R157+0x5000] ;  /* 0x005000009d54783b */ /* 0x000e680000004200 */
[----:B------:R-:W-:Y:S03]  /*c980*/  LDSM.16.MT88.4 R96, [R153+0xd800] ;  /* 0x00d800009960783b */ /* 0x000fe60000004200 */
[C---:B----4-:R-:W-:Y:S08]  /*c990*/  HMMA.16816.F32.BF16 R40, R80.reuse, R64, R40 ;  /* 0x000000405028723c */ /* 0x050ff00000041828 */
[C---:B------:R-:W-:Y:S01]  /*c9a0*/  HMMA.16816.F32.BF16 R44, R80.reuse, R66, R44 ;  /* 0x00000042502c723c */ /* 0x040fe2000004182c */
[----:B------:R-:W3:Y:S07]  /*c9b0*/  LDSM.16.MT88.4 R64, [R0+0x5000] ;  /* 0x005000000040783b */ /* 0x000eee0000004200 */
[C---:B------:R-:W-:Y:S08]  /*c9c0*/  HMMA.16816.F32.BF16 R16, R80.reuse, R92, R16 ;  /* 0x0000005c5010723c */ /* 0x040ff00000041810 */
[C---:B------:R-:W-:Y:S01]  /*c9d0*/  HMMA.16816.F32.BF16 R20, R80.reuse, R94, R20 ;  /* 0x0000005e5014723c */ /* 0x040fe20000041814 */
[----:B------:R-:W4:Y:S07]  /*c9e0*/  LDSM.16.MT88.4 R92, [R132+0xd800] ;  /* 0x00d80000845c783b */ /* 0x000f2e0000004200 */
        /* <DEDUP_REMOVED lines=8> */
[----:B------:R-:W5:Y:S07]  /*ca70*/  LDSM.16.MT88.4 R76, [R0+0x1800] ;  /* 0x00180000004c783b */ /* 0x000f6e0000004200 */
[----:B---3--:R-:W-:Y:S01]  /*ca80*/  HMMA.16816.F32.BF16 R72, R80, R64, R72 ;  /* 0x000000405048723c */ /* 0x008fe20000041848 */
        /* <DEDUP_REMOVED lines=15> */
[----:B------:R-:W-:Y:S07]  /*cb80*/  LDSM.16.MT88.4 R100, [R157+0x5800] ;  /* 0x005800009d64783b */ /* 0x000fee0000004200 */
[C---:B------:R-:W-:Y:S08]  /*cb90*/  HMMA.16816.F32.BF16 R24, R80.reuse, R88, R24 ;  /* 0x000000585018723c */ /* 0x040ff00000041818 */
[----:B------:R-:W-:Y:S01]  /*cba0*/  HMMA.16816.F32.BF16 R28, R80, R90, R28 ;  /* 0x0000005a501c723c */ /* 0x000fe2000004181c */
[----:B------:R-:W3:Y:S04]  /*cbb0*/  LDSM.16.MT88.4 R88, [R157+0x1800] ;  /* 0x001800009d58783b */ /* 0x000ee80000004200 */
[----:B------:R-:W-:Y:S03]  /*cbc0*/  LDSM.16.MT88.4 R80, [R132+0x12000] ;  /* 0x012000008450783b */ /* 0x000fe60000004200 */
[C---:B----4-:R-:W-:Y:S08]  /*cbd0*/  HMMA.16816.F32.BF16 R16, R64.reuse, R92, R16 ;  /* 0x0000005c4010723c */ /* 0x050ff00000041810 */
[C---:B------:R-:W-:Y:S01]  /*cbe0*/  HMMA.16816.F32.BF16 R20, R64.reuse, R94, R20 ;  /* 0x0000005e4014723c */ /* 0x040fe20000041814 */
[----:B------:R-:W4:Y:S07]  /*cbf0*/  LDSM.16.MT88.4 R92, [R0+0x5800] ;  /* 0x00580000005c783b */ /* 0x000f2e0000004200 */
[C---:B--2---:R-:W-:Y:S08]  /*cc00*/  HMMA.16816.F32.BF16 R40, R64.reuse, R68, R40 ;  /* 0x000000444028723c */ /* 0x044ff00000041828 */
        /* <DEDUP_REMOVED lines=8> */
[C---:B-----5:R-:W-:Y:S08]  /*cc90*/  HMMA.16816.F32.BF16 R32, R64.reuse, R76, R32 ;  /* 0x0000004c4020723c */ /* 0x060ff00000041820 */
        /* <DEDUP_REMOVED lines=8> */
[C---:B----4-:R-:W-:Y:S08]  /*cd20*/  HMMA.16816.F32.BF16 R72, R64.reuse, R92, R72 ;  /* 0x0000005c4048723c */ /* 0x050ff00000041848 */
        /* <DEDUP_REMOVED lines=8> */
[----:B------:R-:W-:Y:S01]  /*cdb0*/  FADD.FTZ R171, R171, R222 ;  /* 0x000000deabab7221 */ /* 0x000fe20000010000 */
[----:B------:R-:W-:Y:S01]  /*cdc0*/  IADD3 R212, PT, PT, R182, -0x3, RZ ;  /* 0xfffffffdb6d47810 */ /* 0x000fe20007ffe0ff */
[----:B------:R-:W-:-:S02]  /*cdd0*/  FADD.FTZ R177, R220, R177 ;  /* 0x000000b1dcb17221 */ /* 0x000fc40000010000 */
[----:B------:R-:W-:Y:S02]  /*cde0*/  FADD.FTZ R226, R226, R171 ;  /* 0x000000abe2e27221 */ /* 0x000fe40000010000 */
[----:B-1----:R-:W-:Y:S01]  /*cdf0*/  HMMA.16816.F32.BF16 R8, R64, R84, R8 ;  /* 0x000000544008723c */ /* 0x002fe20000041808 */
[----:B------:R-:W-:Y:S01]  /*ce00*/  FADD.FTZ R218, R218, R177 ;  /* 0x000000b1dada7221 */ /* 0x000fe20000010000 */
[----:B------:R-:W-:-:S03]  /*ce10*/  FADD.FTZ R226, R173, R226 ;  /* 0x000000e2ade27221 */ /* 0x000fc60000010000 */
[----:B------:R-:W-:-:S03]  /*ce20*/  FADD.FTZ R218, R175, R218 ;  /* 0x000000daafda7221 */ /* 0x000fc60000010000 */
        /* <DEDUP_REMOVED lines=13> */
[----:B------:R-:W-:Y:S07]  /*cf00*/  LDSM.16.MT88.4 R96, [R153+0xe800] ;  /* 0x00e800009960783b */ /* 0x000fee0000004200 */
[C---:B---3--:R-:W-:Y:S08]  /*cf10*/  HMMA.16816.F32.BF16 R24, R64.reuse, R88, R24 ;  /* 0x000000584018723c */ /* 0x048ff00000041818 */
[C---:B------:R-:W-:Y:S01]  /*cf20*/  HMMA.16816.F32.BF16 R28, R64.reuse, R90, R28 ;  /* 0x0000005a401c723c */ /* 0x040fe2000004181c */
[----:B------:R-:W-:Y:S07]  /*cf30*/  LDSM.16.MT88.4 R88, [R157+0x2800] ;  /* 0x002800009d58783b */ /* 0x000fee0000004200 */
[----:B-1----:R-:W-:Y:S01]  /*cf40*/  HMMA.16816.F32.BF16 R56, R64, R84, R56 ;  /* 0x000000544038723c */ /* 0x002fe20000041838 */
[----:B------:R-:W-:-:S02]  /*cf50*/  FFMA.FTZ R84, R178, UR4, -R135 ;  /* 0x00000004b2547c23 */ /* 0x000fc40008010887 */
[----:B------:R-:W1:Y:S04]  /*cf60*/  MUFU.EX2 R178, R186 ;  /* 0x000000ba00b27308 */ /* 0x000e680000000800 */
[----:B------:R3:W2:Y:S01]  /*cf70*/  MUFU.EX2 R176, R84 ;  /* 0x0000005400b07308 */ /* 0x0006a20000000800 */
[C---:B------:R-:W-:Y:S08]  /*cf80*/  HMMA.16816.F32.BF16 R60, R64.reuse, R86, R60 ;  /* 0x00000056403c723c */ /* 0x040ff0000004183c */
[----:B----4-:R-:W-:Y:S01]  /*cf90*/  HMMA.16816.F32.BF16 R72, R64, R68, R72 ;  /* 0x000000444048723c */ /* 0x010fe20000041848 */
[----:B------:R-:W-:Y:S01]  /*cfa0*/  F2FP.BF16.F32.PACK_AB R68, R192, R179 ;  /* 0x000000b3c044723e */ /* 0x000fe200000010ff */
[----:B------:R-:W-:Y:S01]  /*cfb0*/  FADD.FTZ R179, R179, R226 ;  /* 0x000000e2b3b37221 */ /* 0x000fe20000010000 */
[----:B-1----:R-:W-:Y:S01]  /*cfc0*/  F2FP.BF16.F32.PACK_AB R69, R178, R185 ;  /* 0x000000b9b245723e */ /* 0x002fe200000010ff */
[----:B------:R-:W-:Y:S01]  /*cfd0*/  FADD.FTZ R185, R185, R218 ;  /* 0x000000dab9b97221 */ /* 0x000fe20000010000 */
[----:B---3--:R-:W-:Y:S01]  /*cfe0*/  LDSM.16.MT88.4 R84, [R0+0x3000] ;  /* 0x003000000054783b */ /* 0x008fe20000004200 */
[----:B------:R-:W-:-:S02]  /*cff0*/  FADD.FTZ R179, R192, R179 ;  /* 0x000000b3c0b37221 */ /* 0x000fc40000010000 */
[----:B------:R-:W-:Y:S01]  /*d000*/  HMMA.16816.F32.BF16 R4, R64, R70, R4 ;  /* 0x000000464004723c */ /* 0x000fe20000041804 */
[----:B------:R-:W1:Y:S01]  /*d010*/  LDSM.16.MT88.4 R64, [R157+0x6800] ;  /* 0x006800009d40783b */ /* 0x000e620000004200 */
[----:B------:R-:W-:Y:S01]  /*d020*/  F2FP.BF16.F32.PACK_AB R70, R181, R190 ;  /* 0x000000beb546723e */ /* 0x000fe200000010ff */
[----:B------:R-:W-:Y:S01]  /*d030*/  FADD.FTZ R185, R178, R185 ;  /* 0x000000b9b2b97221 */ /* 0x000fe20000010000 */
[----:B--2---:R-:W-:Y:S01]  /*d040*/  F2FP.BF16.F32.PACK_AB R71, R187, R176 ;  /* 0x000000b0bb47723e */ /* 0x004fe200000010ff */
[----:B------:R-:W-:Y:S02]  /*d050*/  FADD.FTZ R190, R190, R179 ;  /* 0x000000b3bebe7221 */ /* 0x000fe40000010000 */
[----:B------:R-:W-:Y:S02]  /*d060*/  FADD.FTZ R176, R176, R185 ;  /* 0x000000b9b0b07221 */ /* 0x000fe40000010000 */
[----:B------:R-:W-:Y:S02]  /*d070*/  FADD.FTZ R181, R181, R190 ;  /* 0x000000beb5b57221 */ /* 0x000fe40000010000 */
[----:B------:R-:W-:Y:S01]  /*d080*/  HMMA.16816.F32.BF16 R40, R68, R76, R40 ;  /* 0x0000004c4428723c */ /* 0x000fe20000041828 */
[----:B------:R-:W-:-:S07]  /*d090*/  FADD.FTZ R176, R187, R176 ;  /* 0x000000b0bbb07221 */ /* 0x000fce0000010000 */
[C---:B------:R-:W-:Y:S01]  /*d0a0*/  HMMA.16816.F32.BF16 R44, R68.reuse, R78, R44 ;  /* 0x0000004e442c723c */ /* 0x040fe2000004182c */
[----:B------:R-:W2:Y:S07]  /*d0b0*/  LDSM.16.MT88.4 R76, [R0+0x6800] ;  /* 0x00680000004c783b */ /* 0x000eae0000004200 */
[C---:B-----5:R-:W-:Y:S08]  /*d0c0*/  HMMA.16816.F32.BF16 R32, R68.reuse, R80, R32 ;  /* 0x000000504420723c */ /* 0x060ff00000041820 */
        /* <DEDUP_REMOVED lines=29> */
[C---:B---3--:R-:W-:Y:S01]  /*d2a0*/  HMMA.16816.F32.BF16 R40, R68.reuse, R80, R40 ;  /* 0x000000504428723c */ /* 0x048fe20000041828 */
[--C-:B------:R-:W-:Y:S01]  /*d2b0*/  FFMA.FTZ R80, R139, UR4, -R149.reuse ;  /* 0x000000048b507c23 */ /* 0x100fe20008010895 */
[----:B------:R-:W-:Y:S01]  /*d2c0*/  FFMA.FTZ R139, R2, UR4, -R149 ;  /* 0x00000004028b7c23 */ /* 0x000fe20008010895 */
[----:B------:R-:W-:Y:S01]  /*d2d0*/  FADD.FTZ R156, R156, R195 ;  /* 0x000000c39c9c7221 */ /* 0x000fe20000010000 */
[----:B------:R-:W-:Y:S01]  /*d2e0*/  FADD.FTZ R162, R162, R191 ;  /* 0x000000bfa2a27221 */ /* 0x000fe20000010000 */
[----:B------:R-:W-:Y:S02]  /*d2f0*/  MUFU.EX2 R2, R80 ;  /* 0x0000005000027308 */ /* 0x000fe40000000800 */
[----:B------:R-:W-:Y:S01]  /*d300*/  FADD.FTZ R156, R193, R156 ;  /* 0x0000009cc19c7221 */ /* 0x000fe20000010000 */
[----:B-1----:R-:W-:Y:S01]  /*d310*/  HMMA.16816.F32.BF16 R56, R68, R64, R56 ;  /* 0x000000404438723c */ /* 0x002fe20000041838 */
[--C-:B------:R-:W-:Y:S01]  /*d320*/  FFMA.FTZ R64, R141, UR4, -R135.reuse ;  /* 0x000000048d407c23 */ /* 0x100fe20008010887 */
[--C-:B------:R-:W-:Y:S01]  /*d330*/  FFMA.FTZ R65, R144, UR4, -R135.reuse ;  /* 0x0000000490417c23 */ /* 0x100fe20008010887 */
[----:B------:R-:W-:Y:S01]  /*d340*/  FFMA.FTZ R135, R143, UR4, -R135 ;  /* 0x000000048f877c23 */ /* 0x000fe20008010887 */
[----:B------:R-:W1:Y:S01]  /*d350*/  MUFU.EX2 R139, R139 ;  /* 0x0000008b008b7308 */ /* 0x000e620000000800 */
[----:B------:R-:W-:-:S03]  /*d360*/  FADD.FTZ R137, R137, R162 ;  /* 0x000000a289897221 */ /* 0x000fc60000010000 */
[----:B------:R-:W-:Y:S01]  /*d370*/  HMMA.16816.F32.BF16 R60, R68, R66, R60 ;  /* 0x00000042443c723c */ /* 0x000fe2000004183c */
[----:B------:R-:W-:Y:S01]  /*d380*/  MUFU.EX2 R141, R136 ;  /* 0x00000088008d7308 */ /* 0x000fe20000000800 */
[----:B------:R-:W-:-:S03]  /*d390*/  FADD.FTZ R137, R140, R137 ;  /* 0x000000898c897221 */ /* 0x000fc60000010000 */
[----:B------:R-:W3:Y:S03]  /*d3a0*/  MUFU.EX2 R64, R64 ;  /* 0x0000004000407308 */ /* 0x000ee60000000800 */
[C---:B----4-:R-:W-:Y:S01]  /*d3b0*/  HMMA.16816.F32.BF16 R8, R68.reuse, R96, R8 ;  /* 0x000000604408723c */ /* 0x050fe20000041808 */
[----:B------:R-:W-:Y:S01]  /*d3c0*/  MUFU.EX2 R65, R65 ;  /* 0x0000004100417308 */ /* 0x000fe20000000800 */
[C---:B-1----:R-:W-:Y:S01]  /*d3d0*/  F2FP.BF16.F32.PACK_AB R118, R139.reuse, R2 ;  /* 0x000000028b76723e */ /* 0x042fe200000010ff */
[----:B------:R-:W-:Y:S02]  /*d3e0*/  FADD.FTZ R2, R2, R137 ;  /* 0x0000008902027221 */ /* 0x000fe40000010000 */
[----:B------:R-:W1:Y:S02]  /*d3f0*/  MUFU.EX2 R66, R135 ;  /* 0x0000008700427308 */ /* 0x000e640000000800 */
[----:B------:R-:W-:Y:S01]  /*d400*/  FADD.FTZ R225, R139, R2 ;  /* 0x000000028be17221 */ /* 0x000fe20000010000 */
[----:B------:R-:W-:Y:S01]  /*d410*/  HMMA.16816.F32.BF16 R12, R68, R98, R12 ;  /* 0x00000062440c723c */ /* 0x000fe2000004180c */
[----:B------:R-:W-:Y:S01]  /*d420*/  LDSM.16.MT88.4 R96, [R153+0x13800] ;  /* 0x013800009960783b */ /* 0x000fe20000004200 */
[----:B---3--:R-:W-:Y:S01]  /*d430*/  F2FP.BF16.F32.PACK_AB R117, R64, R141 ;  /* 0x0000008d4075723e */ /* 0x008fe200000010ff */
[----:B------:R-:W-:-:S05]  /*d440*/  FADD.FTZ R141, R141, R156 ;  /* 0x0000009c8d8d7221 */ /* 0x000fca0000010000 */
[----:B-----5:R-:W-:Y:S01]  /*d450*/  HMMA.16816.F32.BF16 R48, R68, R100, R48 ;  /* 0x000000644430723c */ /* 0x020fe20000041830 */
[----:B------:R-:W-:Y:S01]  /*d460*/  FADD.FTZ R64, R64, R141 ;  /* 0x0000008d40407221 */ /* 0x000fe20000010000 */
[----:B-1----:R-:W-:-:S03]  /*d470*/  F2FP.BF16.F32.PACK_AB R119, R66, R65 ;  /* 0x000000414277723e */ /* 0x002fc600000010ff */
[----:B------:R-:W-:-:S03]  /*d480*/  FADD.FTZ R65, R65, R64 ;  /* 0x0000004041417221 */ /* 0x000fc60000010000 */
[----:B------:R-:W-:Y:S01]  /*d490*/  HMMA.16816.F32.BF16 R52, R68, R102, R52 ;  /* 0x000000664434723c */ /* 0x000fe20000041834 */
[----:B------:R-:W-:-:S07]  /*d4a0*/  FADD.FTZ R223, R66, R65 ;  /* 0x0000004142df7221 */ /* 0x000fce0000010000 */
[----:B------:R-:W-:Y:S01]  /*d4b0*/  HMMA.16816.F32.BF16 R128, R116, R124, R8 ;  /* 0x0000007c7480723c */ /* 0x000fe20000041808 */
[----:B------:R-:W1:Y:S07]  /*d4c0*/  LDSM.16.MT88.4 R8, [R132+0x13800] ;  /* 0x013800008408783b */ /* 0x000e6e0000004200 */
[C---:B------:R-:W-:Y:S08]  /*d4d0*/  HMMA.16816.F32.BF16 R24, R68.reuse, R88, R24 ;  /* 0x000000584418723c */ /* 0x040ff00000041818 */
[C---:B------:R-:W-:Y:S01]  /*d4e0*/  HMMA.16816.F32.BF16 R28, R68.reuse, R90, R28 ;  /* 0x0000005a441c723c */ /* 0x040fe2000004181c */
[----:B------:R-:W-:Y:S07]  /*d4f0*/  LDSM.16.MT88.4 R88, [R0+0x3800] ;  /* 0x003800000058783b */ /* 0x000fee0000004200 */
[C---:B------:R-:W-:Y:S01]  /*d500*/  HMMA.16816.F32.BF16 R44, R68.reuse, R82, R44 ;  /* 0x00000052442c723c */ /* 0x040fe2000004182c */
[----:B------:R-:W-:Y:S07]  /*d510*/  LDSM.16.MT88.4 R80, [R157+0x3800] ;  /* 0x003800009d50783b */ /* 0x000fee0000004200 */
[----:B--2---:R-:W-:Y:S01]  /*d520*/  HMMA.16816.F32.BF16 R120, R68, R76, R72 ;  /* 0x0000004c4478723c */ /* 0x004fe20000041848 */
[----:B------:R2:W3:Y:S07]  /*d530*/  LDSM.16.MT88.4 R72, [R132+0xf800] ;  /* 0x00f800008448783b */ /* 0x0004ee0000004200 */
[C---:B------:R-:W-:Y:S01]  /*d540*/  HMMA.16816.F32.BF16 R124, R116.reuse, R126, R12 ;  /* 0x0000007e747c723c */ /* 0x040fe2000004180c */
[----:B------:R-:W4:Y:S07]  /*d550*/  LDSM.16.MT88.4 R12, [R157+0x7800] ;  /* 0x007800009d0c783b */ /* 0x000f2e0000004200 */
[C---:B-1----:R-:W-:Y:S08]  /*d560*/  HMMA.16816.F32.BF16 R100, R116.reuse, R8, R48 ;  /* 0x000000087464723c */ /* 0x042ff00000041830 */
[----:B------:R-:W-:Y:S01]  /*d570*/  HMMA.16816.F32.BF16 R104, R116, R10, R52 ;  /* 0x0000000a7468723c */ /* 0x000fe20000041834 */
[----:B------:R-:W1:Y:S01]  /*d580*/  LDSM.16.MT88.4 R8, [R0+0x7800] ;  /* 0x007800000008783b */ /* 0x000e620000004200 */
[----:B--2---:R-:W-:-:S06]  /*d590*/  MOV R132, R150 ;  /* 0x0000009600847202 */ /* 0x004fcc0000000f00 */
[C---:B------:R-:W-:Y:S08]  /*d5a0*/  HMMA.16816.F32.BF16 R16, R68.reuse, R92, R16 ;  /* 0x0000005c4410723c */ /* 0x040ff00000041810 */
[C---:B------:R-:W-:Y:S08]  /*d5b0*/  HMMA.16816.F32.BF16 R32, R68.reuse, R84, R32 ;  /* 0x000000544420723c */ /* 0x040ff00000041820 */
[C---:B------:R-:W-:Y:S08]  /*d5c0*/  HMMA.16816.F32.BF16 R20, R68.reuse, R94, R20 ;  /* 0x0000005e4414723c */ /* 0x040ff00000041814 */
[C---:B------:R-:W-:Y:S08]  /*d5d0*/  HMMA.16816.F32.BF16 R36, R68.reuse, R86, R36 ;  /* 0x000000564424723c */ /* 0x040ff00000041824 */
[----:B------:R-:W-:Y:S08]  /*d5e0*/  HMMA.16816.F32.BF16 R4, R68, R78, R4 ;  /* 0x0000004e4404723c */ /* 0x000ff00000041804 */
[C---:B------:R-:W-:Y:S08]  /*d5f0*/  HMMA.16816.F32.BF16 R92, R116.reuse, R96, R40 ;  /* 0x00000060745c723c */ /* 0x040ff00000041828 */
[C---:B---3--:R-:W-:Y:S08]  /*d600*/  HMMA.16816.F32.BF16 R68, R116.reuse, R72, R16 ;  /* 0x000000487444723c */ /* 0x048ff00000041810 */
        /* <DEDUP_REMOVED lines=8> */
[C---:B-1----:R-:W-:Y:S08]  /*d690*/  HMMA.16816.F32.BF16 R120, R116.reuse, R8, R120 ;  /* 0x000000087478723c */ /* 0x042ff00000041878 */
[----:B------:R-:W-:-:S15]  /*d6a0*/  HMMA.16816.F32.BF16 R116, R116, R10, R4 ;  /* 0x0000000a7474723c */ /* 0x000fde0000041804 */
[----:B------:R-:W-:-:S05]  /*d6b0*/  NOP ;  /* 0x0000000000007918 */ /* 0x000fca0000000000 */
.L_x_2081:
[----:B------:R-:W-:-:S13]  /*d6c0*/  ISETP.GE.AND P1, PT, R212, RZ, PT ;  /* 0x000000ffd400720c */ /* 0x000fda0003f26270 */
[----:B------:R-:W-:Y:S05]  /*d6d0*/  @!P1 BRA `(.L_x_2087) ;  /* 0x0000005000089947 */ /* 0x000fea0003800000 */
[----:B------:R-:W1:Y:S01]  /*d6e0*/  S2UR UR5, SR_CgaCtaId ;  /* 0x00000000000579c3 */ /* 0x000e620000008800 */
[----:B------:R-:W-:Y:S01]  /*d6f0*/  UISETP.NE.U32.AND UP0, UPT, UR8, URZ, UPT ;  /* 0x000000ff0800728c */ /* 0x000fe2000bf05070 */
[----:B------:R-:W-:Y:S01]  /*d700*/  LOP3.LUT R197, R183, R184, RZ, 0xfc, !PT ;  /* 0x000000b8b7c57212 */ /* 0x000fe200078efcff */
[----:B------:R-:W-:Y:S01]  /*d710*/  IMAD.MOV.U32 R196, RZ, RZ, 0x20 ;  /* 0x00000020ffc47424 */ /* 0x000fe200078e00ff */
[----:B------:R-:W-:Y:S01]  /*d720*/  SHF.L.U32 R5, R212, 0x7, RZ ;  /* 0x00000007d4057819 */ /* 0x000fe200000006ff */
[----:B------:R-:W-:Y:S01]  /*d730*/  UISETP.NE.AND.EX UP0, UPT, UR9, URZ, UPT, UP0 ;  /* 0x000000ff0900728c */ /* 0x000fe2000bf05300 */
[----:B------:R-:W-:Y:S01]  /*d740*/  IMAD.MOV.U32 R135, RZ, RZ, R132 ;  /* 0x000000ffff877224 */ /* 0x000fe200078e0084 */
[----:B------:R-:W-:Y:S01]  /*d750*/  MOV R210, RZ ;  /* 0x000000ff00d27202 */ /* 0x000fe20000000f00 */
[----:B------:R-:W2:Y:S01]  /*d760*/  S2UR UR10, SR_CgaCtaId ;  /* 0x00000000000a79c3 */ /* 0x000ea20000008800 */
[----:B------:R-:W-:Y:S01]  /*d770*/  SEL R196, R196, 0xffffffe0, !P6 ;  /* 0xffffffe0c4c47807 */ /* 0x000fe20007000000 */
[----:B------:R-:W-:Y:S01]  /*d780*/  IMAD.MOV.U32 R0, RZ, RZ, R133 ;  /* 0x000000ffff007224 */ /* 0x000fe200078e0085 */
[----:B------:R-:W-:Y:S01]  /*d790*/  PLOP3.LUT P3, PT, PT, PT, UP0, 0x80, 0x8 ;  /* 0x000000000008781c */ /* 0x000fe20003f6f008 */
[----:B------:R-:W-:Y:S01]  /*d7a0*/  VIADD R212, R212, 0x1 ;  /* 0x00000001d4d47836 */ /* 0x000fe20000000000 */
[C---:B------:R-:W-:Y:S01]  /*d7b0*/  LOP3.LUT R213, R5.reuse, 0x40, R138, 0xfe, !PT ;  /* 0x0000004005d57812 */ /* 0x040fe200078efe8a */
[----:B------:R-:W-:Y:S01]  /*d7c0*/  VIADD R216, R5, 0x80 ;  /* 0x0000008005d87836 */ /* 0x000fe20000000000 */
[----:B------:R-:W-:Y:S01]  /*d7d0*/  UMOV UR12, 0x400 ;  /* 0x00000400000c7882 */ /* 0x000fe20000000000 */
[----:B------:R-:W3:Y:S01]  /*d7e0*/  LDCU UR11, c[0x0][0x440] ;  /* 0x00008800ff0b77ac */ /* 0x000ee20008000800 */
[----:B------:R-:W4:Y:S01]  /*d7f0*/  LDCU UR4, c[0x0][0x45c] ;  /* 0x00008b80ff0477ac */ /* 0x000f220008000800 */
[----:B-1----:R-:W-:Y:S01]  /*d800*/  ULEA UR5, UR5, UR17, 0x18 ;  /* 0x0000001105057291 */ /* 0x002fe2000f8ec0ff */
[----:B------:R-:W1:Y:S05]  /*d810*/  LDCU.64 UR6, c[0x0][0x3a0] ;  /* 0x00007400ff0677ac */ /* 0x000e6a0008000a00 */
[----:B------:R-:W-:Y:S01]  /*d820*/  LEA R197, R197, UR5, 0x1 ;  /* 0x00000005c5c57c11 */ /* 0x000fe2000f8e08ff */
[----:B------:R-:W1:Y:S03]  /*d830*/  LDCU.64 UR8, c[0x0][0x3a8] ;  /* 0x00007500ff0877ac */ /* 0x000e660008000a00 */
[----:B------:R-:W-:Y:S01]  /*d840*/  IADD3 R196, PT, PT, R196, R197, RZ ;  /* 0x000000c5c4c47210 */ /* 0x000fe20007ffe0ff */
[C---:B------:R-:W-:Y:S01]  /*d850*/  VIADD R218, R197.reuse, 0xc000 ;  /* 0x0000c000c5da7836 */ /* 0x040fe20000000000 */
[----:B------:R-:W-:Y:S01]  /*d860*/  IADD3 R217, PT, PT, R197, 0xc040, RZ ;  /* 0x0000c040c5d97810 */ /* 0x000fe20007ffe0ff */
[----:B--234-:R-:W-:-:S12]  /*d870*/  ULEA UR10, UR10, UR12, 0x18 ;  /* 0x0000000c0a0a7291 */ /* 0x01cfd8000f8ec0ff */
.L_x_2091:
[----:B------:R-:W-:Y:S01]  /*d880*/  @!P3 IADD3 R7, P0, PT, RZ, -R210, RZ ;  /* 0x800000d2ff07b210 */ /* 0x000fe20007f1e0ff */
[----:B------:R-:W2:Y:S01]  /*d890*/  S2R R201, SR_TID.X ;  /* 0x0000000000c97919 */ /* 0x000ea20000002100 */
[----:B------:R-:W3:Y:S01]  /*d8a0*/  @!P3 LDC R52, c[0x0][0x3c0] ;  /* 0x0000f000ff34bb82 */ /* 0x000ee20000000800 */
[----:B------:R-:W-:Y:S07]  /*d8b0*/  DEPBAR.LE SB0, 0x0 ;  /* 0x000080000000791a */ /* 0x000fee0000000000 */
[----:B------:R-:W4:Y:S08]  /*d8c0*/  LDC R55, c[0x0][0x3c4] ;  /* 0x0000f100ff377b82 */ /* 0x000f300000000800 */
[----:B------:R-:W-:Y:S01]  /*d8d0*/  BAR.SYNC.DEFER_BLOCKING 0x0 ;  /* 0x0000000000007b1d */ /* 0x000fe20000010000 */
[C---:B--2---:R-:W-:Y:S01]  /*d8e0*/  LOP3.LUT R221, R201.reuse, 0x38, RZ, 0xc0, !PT ;  /* 0x00000038c9dd7812 */ /* 0x044fe200078ec0ff */
[----:B---3--:R-:W-:Y:S01]  /*d8f0*/  @!P3 IMAD.SHL.U32 R8, R52, 0x80, RZ ;  /* 0x000000803408b824 */ /* 0x008fe200078e00ff */
[----:B------:R-:W-:Y:S01]  /*d900*/  SHF.R.U32.HI R200, RZ, 0x1, R201 ;  /* 0x00000001ffc87819 */ /* 0x000fe200000116c9 */
[C---:B------:R-:W-:Y:S02]  /*d910*/  IMAD.SHL.U32 R6, R201.reuse, 0x20, RZ ;  /* 0x00000020c9067824 */ /* 0x040fe400078e00ff */
        /* <DEDUP_REMOVED lines=8> */
[--C-:B------:R-:W-:Y:S02]  /*d9a0*/  LOP3.LUT R221, R221, 0x1f8, R4.reuse, 0x78, !PT ;  /* 0x000001f8dddd7812 */ /* 0x100fe400078e7804 */
[--C-:B------:R-:W-:Y:S02]  /*d9b0*/  LOP3.LUT R2, R198, 0x1c0, R133.reuse, 0xf8, !PT ;  /* 0x000001c0c6027812 */ /* 0x100fe400078ef885 */
[----:B------:R-:W-:Y:S02]  /*d9c0*/  LOP3.LUT R188, R202, 0x200, R133, 0xf8, !PT ;  /* 0x00000200cabc7812 */ /* 0x000fe400078ef885 */
[----:B------:R-:W-:Y:S02]  /*d9d0*/  LOP3.LUT R219, R198, 0x40, RZ, 0xfc, !PT ;  /* 0x00000040c6db7812 */ /* 0x000fe400078efcff */
[----:B------:R-:W-:Y:S02]  /*d9e0*/  @!P3 IADD3 R208, P0, PT, R208, R7, RZ ;  /* 0x00000007d0d0b210 */ /* 0x000fe40007f1e0ff */
[----:B------:R-:W-:Y:S01]  /*d9f0*/  LOP3.LUT R221, R221, 0x1e00, R4, 0xf8, !PT ;  /* 0x00001e00dddd7812 */ /* 0x000fe200078ef804 */
[----:B------:R-:W-:Y:S01]  /*da00*/  IMAD.MOV.U32 R4, RZ, RZ, R209 ;  /* 0x000000ffff047224 */ /* 0x000fe200078e00d1 */
[----:B------:R-:W-:Y:S02]  /*da10*/  LOP3.LUT R188, R188, R2, R5, 0xf6, !PT ;  /* 0x00000002bcbc7212 */ /* 0x000fe400078ef605 */
[----:B------:R-:W-:Y:S02]  /*da20*/  ISETP.GE.AND P2, PT, R198, UR11, PT ;  /* 0x0000000bc6007c0c */ /* 0x000fe4000bf46270 */
[----:B------:R-:W-:Y:S02]  /*da30*/  ISETP.GE.AND P1, PT, R219, UR11, PT ;  /* 0x0000000bdb007c0c */ /* 0x000fe4000bf26270 */
[----:B------:R-:W-:Y:S01]  /*da40*/  @!P3 LEA.HI.X.SX32 R209, R8, R209, 0x1, P0 ;  /* 0x000000d108d1b211 */ /* 0x000fe200000f0eff */
[----:B----4-:R-:W-:Y:S10]  /*da50*/  @!P3 BRA `(.L_x_2088) ;  /* 0x0000000000f4b947 */ /* 0x010ff40003800000 */
[----:B------:R-:W2:Y:S01]  /*da60*/  LDC R5, c[0x0][0x4f0] ;  /* 0x00013c00ff057b82 */ /* 0x000ea20000000800 */
[----:B------:R-:W-:Y:S07]  /*da70*/  IABS R11, R216 ;  /* 0x000000d8000b7213 */ /* 0x000fee0000000000 */
[----:B------:R-:W3:Y:S01]  /*da80*/  LDC.64 R52, c[0x0][0x3c0] ;  /* 0x0000f000ff347b82 */ /* 0x000ee20000000a00 */
[-C--:B--2---:R-:W-:Y:S04]  /*da90*/  IABS R7, R5.reuse ;  /* 0x0000000500077213 */ /* 0x084fe80000000000 */
[----:B------:R-:W2:Y:S10]  /*daa0*/  I2F.RP R10, R7 ;  /* 0x00000007000a7306 */ /* 0x000eb40000209400 */
[----:B--2---:R-:W2:Y:S02]  /*dab0*/  MUFU.RCP R8, R10 ;  /* 0x0000000a00087308 */ /* 0x004ea40000001000 */
[----:B--2---:R-:W-:Y:S02]  /*dac0*/  VIADD R12, R8, 0xffffffe ;  /* 0x0ffffffe080c7836 */ /* 0x004fe40000000000 */
[----:B------:R-:W-:Y:S06]  /*dad0*/  VIADD R8, R216, 0xffffff80 ;  /* 0xffffff80d8087836 */ /* 0x000fec0000000000 */
[----:B------:R-:W2:Y:S01]  /*dae0*/  F2I.FTZ.U32.TRUNC.NTZ R13, R12 ;  /* 0x0000000c000d7305 */ /* 0x000ea2000021f000 */
[----:B------:R-:W-:Y:S02]  /*daf0*/  IABS R9, R8 ;  /* 0x0000000800097213 */ /* 0x000fe40000000000 */
[----:B------:R-:W-:Y:S01]  /*db00*/  LOP3.LUT R8, R8, R5, RZ, 0x3c, !PT ;  /* 0x0000000508087212 */ /* 0x000fe200078e3cff */
[--C-:B--2---:R-:W-:Y:S01]  /*db10*/  IMAD.MOV R14, RZ, RZ, -R13.reuse ;  /* 0x000000ffff0e7224 */ /* 0x104fe200078e0a0d */
        /* <DEDUP_REMOVED lines=34> */
[----:B------:R-:W2:Y:S02]  /*dd40*/  LDG.E R8, desc[UR14][R18.64] ;  /* 0x0000000e12087981 */ /* 0x000ea4000c1e1900 */
[-C--:B---3--:R-:W-:Y:S01]  /*dd50*/  IMAD.WIDE.U32 R12, R5, R52.reuse, RZ ;  /* 0x00000034050c7225 */ /* 0x088fe200078e00ff */
[----:B------:R-:W-:Y:S01]  /*dd60*/  SHF.R.S32.HI R9, RZ, 0x1f, R5 ;  /* 0x0000001fff097819 */ /* 0x000fe20000011405 */
[----:B------:R-:W2:Y:S04]  /*dd70*/  LDG.E R7, desc[UR14][R16.64] ;  /* 0x0000000e10077981 */ /* 0x000ea8000c1e1900 */
[----:B------:R-:W-:Y:S04]  /*dd80*/  IMAD R10, R9, R52, RZ ;  /* 0x00000034090a7224 */ /* 0x000fe800078e02ff */
[----:B------:R-:W-:Y:S05]  /*dd90*/  IMAD R10, R5, R53, R10 ;  /* 0x00000035050a7224 */ /* 0x000fea00078e020a */
[----:B------:R-:W-:Y:S01]  /*dda0*/  IADD3 R13, PT, PT, R13, R10, RZ ;  /* 0x0000000a0d0d7210 */ /* 0x000fe20007ffe0ff */
[----:B--2---:R-:W-:Y:S04]  /*ddb0*/  IMAD.IADD R7, R8, 0x1, -R7 ;  /* 0x0000000108077824 */ /* 0x004fe800078e0a07 */
[----:B-1----:R-:W-:Y:S01]  /*ddc0*/  IMAD.WIDE.U32 R12, R7, UR8, R12 ;  /* 0x00000008070c7c25 */ /* 0x002fe2000f8e000c */
[----:B------:R-:W-:Y:S02]  /*ddd0*/  SHF.R.S32.HI R5, RZ, 0x1f, R7 ;  /* 0x0000001fff057819 */ /* 0x000fe40000011407 */
[C---:B------:R-:W-:Y:S03]  /*dde0*/  LEA R208, P0, R12.reuse, R6, 0x1 ;  /* 0x000000060cd07211 */ /* 0x040fe600078008ff */
[----:B------:R-:W-:Y:S04]  /*ddf0*/  IMAD R8, R5, UR8, RZ ;  /* 0x0000000805087c24 */ /* 0x000fe8000f8e02ff */
[----:B------:R-:W-:Y:S04]  /*de00*/  IMAD R8, R7, UR9, R8 ;  /* 0x0000000907087c24 */ /* 0x000fe8000f8e0208 */
[----:B------:R-:W-:Y:S05]  /*de10*/  IMAD.IADD R209, R13, 0x1, R8 ;  /* 0x000000010dd17824 */ /* 0x000fea00078e0208 */
[----:B------:R-:W-:Y:S07]  /*de20*/  LEA.HI.X R209, R12, R4, R209, 0x1, P0 ;  /* 0x000000040cd17211 */ /* 0x000fee00000f0cd1 */
.L_x_2088:
[----:B------:R-:W-:Y:S01]  /*de30*/  UMOV UR5, UR10 ;  /* 0x0000000a00057c82 */ /* 0x000fe20008000000 */
[C---:B------:R-:W-:Y:S01]  /*de40*/  IMAD.SHL.U32 R53, R52.reuse, 0x20, RZ ;  /* 0x0000002034357824 */ /* 0x040fe200078e00ff */
[----:B------:R-:W-:Y:S02]  /*de50*/  LEA R221, R221, UR5, 0x1 ;  /* 0x00000005dddd7c11 */ /* 0x000fe4000f8e08ff */
[----:B------:R-:W-:Y:S02]  /*de60*/  SHF.L.U64.HI R52, R52, 0x5, R55 ;  /* 0x0000000534347819 */ /* 0x000fe40000010237 */
[----:B------:R-:W-:Y:S01]  /*de70*/  IADD3 R54, P0, PT, R53, R208, RZ ;  /* 0x000000d035367210 */ /* 0x000fe20007f1e0ff */
[----:B------:R-:W-:Y:S01]  /*de80*/  @!PT LDS RZ, [RZ] ;  /* 0x00000000fffff984 */ /* 0x000fe20000000800 */
[----:B------:R-:W-:Y:S01]  /*de90*/  @!PT LDS RZ, [RZ] ;  /* 0x00000000fffff984 */ /* 0x000fe20000000800 */
[----:B------:R-:W-:Y:S01]  /*dea0*/  @!PT LDS RZ, [RZ] ;  /* 0x00000000fffff984 */ /* 0x000fe20000000800 */
[----:B------:R-:W-:Y:S01]  /*deb0*/  @!P2 LDGSTS.E.BYPASS.LTC128B.128 [R221+0xc000], desc[UR14][R208.64] ;  /* 0x0c000000d0ddafae */ /* 0x000fe2000b981a0e */
[----:B------:R-:W-:Y:S02]  /*dec0*/  LOP3.LUT R186, R133, 0x400, RZ, 0xc0, !PT ;  /* 0x0000040085ba7812 */ /* 0x000fe400078ec0ff */
[----:B------:R-:W-:Y:S01]  /*ded0*/  LOP3.LUT R133, R2, 0x8, R201, 0x78, !PT ;  /* 0x0000000802857812 */ /* 0x000fe200078e78c9 */
[----:B------:R-:W-:Y:S01]  /*dee0*/  @P2 STS.128 [R221+0xc000], RZ ;  /* 0x00c000ffdd002388 */ /* 0x000fe20000000c00 */
[----:B------:R-:W-:Y:S01]  /*def0*/  IMAD.X R55, R52, 0x1, R209, P0 ;  /* 0x0000000134377824 */ /* 0x000fe200000e06d1 */
[-C--:B------:R-:W-:Y:S02]  /*df00*/  IADD3 R56, P0, PT, R54, R53.reuse, RZ ;  /* 0x0000003536387210 */ /* 0x080fe40007f1e0ff */
[----:B------:R-:W-:Y:S01]  /*df10*/  @!PT LDS RZ, [RZ] ;  /* 0x00000000fffff984 */ /* 0x000fe20000000800 */
[----:B------:R-:W-:Y:S01]  /*df20*/  @!PT LDS RZ, [RZ] ;  /* 0x00000000fffff984 */ /* 0x000fe20000000800 */
[----:B------:R-:W-:Y:S01]  /*df30*/  @!PT LDS RZ, [RZ] ;  /* 0x00000000fffff984 */ /* 0x000fe20000000800 */
[----:B------:R-:W-:Y:S01]  /*df40*/  @!P1 LDGSTS.E.BYPASS.LTC128B.128 [R221+0x10000], desc[UR14][R208.64+0x80] ;  /* 0x10000080d0dd9fae */ /* 0x000fe2000b981a0e */
[----:B------:R-:W-:Y:S01]  /*df50*/  IMAD R186, R133, 0x2, R186 ;  /* 0x0000000285ba7824 */ /* 0x000fe200078e02ba */
[----:B------:R-:W-:Y:S01]  /*df60*/  LEA R188, R188, UR5, 0x1 ;  /* 0x00000005bcbc7c11 */ /* 0x000fe2000f8e08ff */
[--C-:B------:R-:W-:Y:S01]  /*df70*/  IMAD.X R57, R55, 0x1, R52.reuse, P0 ;  /* 0x0000000137397824 */ /* 0x100fe200000e0634 */
[----:B------:R-:W-:Y:S01]  /*df80*/  @P1 STS.128 [R221+0x10000], RZ ;  /* 0x010000ffdd001388 */ /* 0x000fe20000000c00 */
[-C--:B------:R-:W-:Y:S01]  /*df90*/  IADD3 R58, P0, PT, R56, R53.reuse, RZ ;  /* 0x00000035383a7210 */ /* 0x080fe20007f1e0ff */
[----:B------:R-:W-:Y:S01]  /*dfa0*/  VIADD R2, R186, UR5 ;  /* 0x00000005ba027c36 */ /* 0x000fe20008000000 */
[----:B------:R-:W-:Y:S01]  /*dfb0*/  ISETP.NE.AND P4, PT, R212, 0x1, PT ;  /* 0x00000001d400780c */ /* 0x000fe20003f85270 */
[----:B------:R-:W-:Y:S01]  /*dfc0*/  @!PT LDS RZ, [RZ] ;  /* 0x00000000fffff984 */ /* 0x000fe20000000800 */
[----:B------:R-:W-:Y:S01]  /*dfd0*/  @!PT LDS RZ, [RZ] ;  /* 0x00000000fffff984 */ /* 0x000fe20000000800 */
[----:B------:R-:W-:Y:S01]  /*dfe0*/  @!PT LDS RZ, [RZ] ;  /* 0x00000000fffff984 */ /* 0x000fe20000000800 */
[----:B------:R-:W-:Y:S01]  /*dff0*/  @!P2 LDGSTS.E.BYPASS.LTC128B.128 [R221+0xc800], desc[UR14][R54.64] ;  /* 0x0c80000036ddafae */ /* 0x000fe2000b981a0e */
[----:B------:R-:W-:Y:S02]  /*e000*/  IMAD.MOV.U32 R133, RZ, RZ, 0x40 ;  /* 0x00000040ff857424 */ /* 0x000fe400078e00ff */
        /* <DEDUP_REMOVED lines=35> */
[-C--:B---3--:R-:W-:Y:S03]  /*e240*/  IADD3 R56, P0, PT, R54, R53.reuse, RZ ;  /* 0x0000003536387210 */ /* 0x088fe60007f1e0ff */
        /* <DEDUP_REMOVED lines=11> */
[----:B--2---:R-:W-:Y:S03]  /*e300*/  IADD3 R58, P0, PT, R56, R53, RZ ;  /* 0x00000035383a7210 */ /* 0x004fe60007f1e0ff */
        /* <DEDUP_REMOVED lines=41> */
[----:B------:R-:W0:Y:S04]  /*e5a0*/  LDGDEPBAR ;  /* 0x00000000000079af */ /* 0x000e280000000000 */
[----:B------:R-:W2:Y:S04]  /*e5b0*/  LDSM.16.M88.4 R152, [R186+UR5+0x5800] ;  /* 0x00580005ba98783b */ /* 0x000ea80008000200 */
[----:B------:R-:W3:Y:S04]  /*e5c0*/  LDSM.16.M88.4 R156, [R186+UR5+0x6000] ;  /* 0x00600005ba9c783b */ /* 0x000ee80008000200 */
[----:B------:R-:W3:Y:S04]  /*e5d0*/  LDSM.16.M88.4 R160, [R186+UR5+0x6800] ;  /* 0x00680005baa0783b */ /* 0x000ee80008000200 */
[----:B------:R-:W3:Y:S04]  /*e5e0*/  LDSM.16.M88.4 R164, [R186+UR5+0x7000] ;  /* 0x00700005baa4783b */ /* 0x000ee80008000200 */
[----:B------:R-:W3:Y:S04]  /*e5f0*/  LDSM.16.M88.4 R168, [R186+UR5+0x7800] ;  /* 0x00780005baa8783b */ /* 0x000ee80008000200 */
[----:B------:R-:W-:Y:S01]  /*e600*/  LDSM.16.M88.4 R172, [R185] ;  /* 0x00000000b9ac783b */ /* 0x000fe20000000200 */
[C---:B----4-:R-:W-:Y:S03]  /*e610*/  HMMA.16816.F32.BF16 R4, R136.reuse, R140, RZ ;  /* 0x0000008c8804723c */ /* 0x050fe600000418ff */
[----:B------:R-:W4:Y:S04]  /*e620*/  LDSM.16.M88.4 R176, [R132+0x4000] ;  /* 0x0040000084b0783b */ /* 0x000f280000000200 */
[----:B------:R-:W4:Y:S01]  /*e630*/  LDSM.16.M88.4 R180, [R132+0x4800] ;  /* 0x0048000084b4783b */ /* 0x000f220000000200 */
[C---:B------:R-:W-:Y:S03]  /*e640*/  HMMA.16816.F32.BF16 R8, R136.reuse, R142, RZ ;  /* 0x0000008e8808723c */ /* 0x040fe600000418ff */
[----:B------:R-:W4:Y:S04]  /*e650*/  LDSM.16.M88.4 R140, [R132+0x5000] ;  /* 0x00500000848c783b */ /* 0x000f280000000200 */
[----:B------:R-:W-:Y:S01]  /*e660*/  LDSM.16.M88.4 R192, [R133+0xb000] ;  /* 0x00b0000085c0783b */ /* 0x000fe20000000200 */
[C---:B-----5:R-:W-:Y:S08]  /*e670*/  HMMA.16816.F32.BF16 R12, R136.reuse, R144, RZ ;  /* 0x00000090880c723c */ /* 0x060ff000000418ff */
        /* <DEDUP_REMOVED lines=8> */
[C---:B---3--:R-:W-:Y:S08]  /*e700*/  HMMA.16816.F32.BF16 R36, R136.reuse, R156, RZ ;  /* 0x0000009c8824723c */ /* 0x048ff000000418ff */
        /* <DEDUP_REMOVED lines=12> */
[C---:B----4-:R-:W-:Y:S08]  /*e7d0*/  HMMA.16816.F32.BF16 R4, R172.reuse, R176, R4 ;  /* 0x000000b0ac04723c */ /* 0x050ff00000041804 */
        /* <DEDUP_REMOVED lines=241> */
.L_x_2090:
        /* <DEDUP_REMOVED lines=16> */
[--C-:B------:R-:W-:Y:S04]  /*f7f0*/  IMAD.X R143, R141, 0x1, R133.reuse, P5 ;  /* 0x000000018d8f7824 */ /* 0x100fe800028e0685 */
[----:B------:R-:W-:Y:S02]  /*f800*/  IMAD.X R145, R143, 0x1, R133, P4 ;  /* 0x000000018f917824 */ /* 0x000fe400020e0685 */
        /* <DEDUP_REMOVED lines=30> */
[-C--:B-1----:R-:W-:Y:S03]  /*f9f0*/  IADD3 R138, P5, PT, R144, R2.reuse, RZ ;  /* 0x00000002908a7210 */ /* 0x082fe60007fbe0ff */
[----:B------:R2:W-:Y:S01]  /*fa00*/  @P2 STS.128 [R221+0x5800], RZ ;  /* 0x005800ffdd002388 */ /* 0x0005e20000000c00 */
[----:B------:R-:W-:Y:S03]  /*fa10*/  IADD3 R132, P4, PT, R138, R2, RZ ;  /* 0x000000028a847210 */ /* 0x000fe60007f9e0ff */
[----:B------:R-:W-:Y:S01]  /*fa20*/  @!PT LDS RZ, [RZ] ;  /* 0x00000000fffff984 */ /* 0x000fe20000000800 */
[----:B------:R-:W-:Y:S01]  /*fa30*/  @!PT LDS RZ, [RZ] ;  /* 0x00000000fffff984 */ /* 0x000fe20000000800 */
[----:B------:R-:W-:Y:S01]  /*fa40*/  @!PT LDS RZ, [RZ] ;  /* 0x00000000fffff984 */ /* 0x000fe20000000800 */
[----:B------:R2:W-:Y:S01]  /*fa50*/  @!P1 LDGSTS.E.BYPASS.LTC128B.128 [R221+0x9800], desc[UR14][R140.64+0x80] ;  /* 0x098000808cdd9fae */ /* 0x0005e2000b981a0e */
[--C-:B------:R-:W-:Y:S03]  /*fa60*/  IMAD.X R139, R145, 0x1, R133.reuse, P5 ;  /* 0x00000001918b7824 */ /* 0x100fe600028e0685 */
[----:B------:R2:W-:Y:S01]  /*fa70*/  @P1 STS.128 [R221+0x9800], RZ ;  /* 0x009800ffdd001388 */ /* 0x0005e20000000c00 */
[----:B------:R-:W-:Y:S03]  /*fa80*/  IMAD.X R133, R139, 0x1, R133, P4 ;  /* 0x000000018b857824 */ /* 0x000fe600020e0685 */
        /* <DEDUP_REMOVED lines=41> */
.L_x_2089:
[----:B------:R-:W-:Y:S01]  /*fd20*/  I2FP.F32.U32 R2, R213 ;  /* 0x000000d500027245 */ /* 0x000fe20000201000 */
[----:B--2---:R-:W-:Y:S01]  /*fd30*/  LDSM.16.MT88.4 R140, [R196+0xc000] ;  /* 0x00c00000c48c783b */ /* 0x004fe20000004200 */
[C---:B------:R-:W-:Y:S02]  /*fd40*/  IADD3 R133, PT, PT, R213.reuse, -0x38, RZ ;  /* 0xffffffc8d5857810 */ /* 0x040fe40007ffe0ff */
[----:B------:R-:W-:Y:S01]  /*fd50*/  IADD3 R132, PT, PT, R213, -0x3f, RZ ;  /* 0xffffffc1d5847810 */ /* 0x000fe20007ffe0ff */
[CC--:B------:R-:W-:Y:S01]  /*fd60*/  FFMA.FTZ R36, R3.reuse, R2.reuse, R36 ;  /* 0x0000000203247223 */ /* 0x0c0fe20000010024 */
[----:B------:R-:W-:Y:S01]  /*fd70*/  FFMA.FTZ R38, R3, R2, R38 ;  /* 0x0000000203267223 */ /* 0x000fe20000010026 */
[----:B------:R-:W-:Y:S02]  /*fd80*/  I2FP.F32.U32 R133, R133 ;  /* 0x0000008500857245 */ /* 0x000fe40000201000 */
[----:B------:R-:W-:Y:S01]  /*fd90*/  IADD3 R2, PT, PT, R213, -0x37, RZ ;  /* 0xffffffc9d5027810 */ /* 0x000fe20007ffe0ff */
[----:B------:R-:W-:Y:S01]  /*fda0*/  LDSM.16.MT88.4 R148, [R197+0x10800] ;  /* 0x01080000c594783b */ /* 0x000fe20000004200 */
[----:B------:R-:W-:Y:S01]  /*fdb0*/  I2FP.F32.U32 R132, R132 ;  /* 0x0000008400847245 */ /* 0x000fe20000201000 */
[CC--:B------:R-:W-:Y:S01]  /*fdc0*/  FFMA.FTZ R8, R3.reuse, R133.reuse, R8 ;  /* 0x0000008503087223 */ /* 0x0c0fe20000010008 */
[----:B------:R-:W-:Y:S01]  /*fdd0*/  I2FP.F32.U32 R2, R2 ;  /* 0x0000000200027245 */ /* 0x000fe20000201000 */
[----:B------:R-:W-:Y:S01]  /*fde0*/  FFMA.FTZ R10, R3, R133, R10 ;  /* 0x00000085030a7223 */ /* 0x000fe2000001000a */
[----:B------:R-:W-:Y:S01]  /*fdf0*/  IADD3 R133, PT, PT, R213, -0x28, RZ ;  /* 0xffffffd8d5857810 */ /* 0x000fe20007ffe0ff */
[CC--:B------:R-:W-:Y:S01]  /*fe00*/  FFMA.FTZ R5, R3.reuse, R132.reuse, R5 ;  /* 0x0000008403057223 */ /* 0x0c0fe20000010005 */
[C---:B------:R-:W-:Y:S01]  /*fe10*/  FFMA.FTZ R7, R3.reuse, R132, R7 ;  /* 0x0000008403077223 */ /* 0x040fe20000010007 */
[CC--:B------:R-:W-:Y:S01]  /*fe20*/  FFMA.FTZ R9, R3.reuse, R2.reuse, R9 ;  /* 0x0000000203097223 */ /* 0x0c0fe20000010009 */
[----:B------:R-:W-:Y:S01]  /*fe30*/  FFMA.FTZ R11, R3, R2, R11 ;  /* 0x00000002030b7223 */ /* 0x000fe2000001000b */
[C---:B------:R-:W-:Y:S01]  /*fe40*/  IADD3 R132, PT, PT, R213.reuse, -0x2f, RZ ;  /* 0xffffffd1d5847810 */ /* 0x040fe20007ffe0ff */
[----:B------:R-:W-:Y:S01]  /*fe50*/  LDSM.16.MT88.4 R152, [R196+0x10800] ;  /* 0x01080000c498783b */ /* 0x000fe20000004200 */
[----:B------:R-:W-:Y:S02]  /*fe60*/  I2FP.F32.U32 R133, R133 ;  /* 0x0000008500857245 */ /* 0x000fe40000201000 */
[----:B------:R-:W-:Y:S02]  /*fe70*/  IADD3 R2, PT, PT, R213, -0x27, RZ ;  /* 0xffffffd9d5027810 */ /* 0x000fe40007ffe0ff */
        /* <DEDUP_REMOVED lines=9> */
[C---:B------:R-:W-:Y:S02]  /*ff10*/  IADD3 R132, PT, PT, R213.reuse, -0x1f, RZ ;  /* 0xffffffe1d5847810 */ /* 0x040fe40007ffe0ff */
        /* <DEDUP_REMOVED lines=18> */
[----:B------:R-:W-:Y:S01]  /*10040*/  IADD3 R133, PT, PT, R213, 0x8, RZ ;  /* 0x00000008d5857810 */ /* 0x000fe20007ffe0ff */
[CC--:B------:R-:W-:Y:S01]  /*10050*/  FFMA.FTZ R29, R3.reuse, R132.reuse, R29 ;  /* 0x00000084031d7223 */ /* 0x0c0fe2000001001d */
[C---:B------:R-:W-:Y:S01]  /*10060*/  FFMA.FTZ R31, R3.reuse, R132, R31 ;  /* 0x00000084031f7223 */ /* 0x040fe2000001001f */
[CC--:B------:R-:W-:Y:S01]  /*10070*/  FFMA.FTZ R33, R3.reuse, R2.reuse, R33 ;  /* 0x0000000203217223 */ /* 0x0c0fe20000010021 */
[----:B------:R-:W-:Y:S01]  /*10080*/  FFMA.FTZ R35, R3, R2, R35 ;  /* 0x0000000203237223 */ /* 0x000fe20000010023 */
[C---:B------:R-:W-:Y:S02]  /*10090*/  IADD3 R132, PT, PT, R213.reuse, 0x1, RZ ;  /* 0x00000001d5847810 */ /* 0x040fe40007ffe0ff */
[----:B------:R-:W-:Y:S02]  /*100a0*/  I2FP.F32.U32 R133, R133 ;  /* 0x0000008500857245 */ /* 0x000fe40000201000 */
[C---:B------:R-:W-:Y:S02]  /*100b0*/  IADD3 R2, PT, PT, R213.reuse, 0x9, RZ ;  /* 0x00000009d5027810 */ /* 0x040fe40007ffe0ff */
[----:B------:R-:W-:Y:S01]  /*100c0*/  IADD3 R137, PT, PT, R213, -0x40, RZ ;  /* 0xffffffc0d5897810 */ /* 0x000fe20007ffe0ff */
[CC--:B------:R-:W-:Y:S01]  /*100d0*/  FFMA.FTZ R40, R3.reuse, R133.reuse, R40 ;  /* 0x0000008503287223 */ /* 0x0c0fe20000010028 */
[----:B------:R-:W-:Y:S01]  /*100e0*/  I2FP.F32.U32 R132, R132 ;  /* 0x0000008400847245 */ /* 0x000fe20000201000 */
[C---:B------:R-:W-:Y:S01]  /*100f0*/  FFMA.FTZ R42, R3.reuse, R133, R42 ;  /* 0x00000085032a7223 */ /* 0x040fe2000001002a */
[----:B------:R-:W-:Y:S02]  /*10100*/  I2FP.F32.U32 R2, R2 ;  /* 0x0000000200027245 */ /* 0x000fe40000201000 */
[----:B------:R-:W-:Y:S01]  /*10110*/  I2FP.F32.U32 R137, R137 ;  /* 0x0000008900897245 */ /* 0x000fe20000201000 */
[-C--:B------:R-:W-:Y:S01]  /*10120*/  FFMA.FTZ R37, R3, R132.reuse, R37 ;  /* 0x0000008403257223 */ /* 0x080fe20000010025 */
[----:B------:R-:W-:Y:S01]  /*10130*/  IADD3 R133, PT, PT, R213, 0x18, RZ ;  /* 0x00000018d5857810 */ /* 0x000fe20007ffe0ff */
[C---:B------:R-:W-:Y:S01]  /*10140*/  FFMA.FTZ R39, R3.reuse, R132, R39 ;  /* 0x0000008403277223 */ /* 0x040fe20000010027 */
[CC--:B------:R-:W-:Y:S01]  /*10150*/  FFMA.FTZ R41, R3.reuse, R2.reuse, R41 ;  /* 0x0000000203297223 */ /* 0x0c0fe20000010029 */
[----:B------:R-:W-:Y:S01]  /*10160*/  FFMA.FTZ R43, R3, R2, R43 ;  /* 0x00000002032b7223 */ /* 0x000fe2000001002b */
[----:B------:R-:W-:Y:S01]  /*10170*/  IADD3 R132, PT, PT, R213, 0x11, RZ ;  /* 0x00000011d5847810 */ /* 0x000fe20007ffe0ff */
[C---:B------:R-:W-:Y:S01]  /*10180*/  FFMA.FTZ R4, R3.reuse, R137, R4 ;  /* 0x0000008903047223 */ /* 0x040fe20000010004 */
[----:B------:R-:W-:Y:S01]  /*10190*/  I2FP.F32.U32 R133, R133 ;  /* 0x0000008500857245 */ /* 0x000fe20000201000 */
[----:B------:R-:W-:Y:S01]  /*101a0*/  FFMA.FTZ R6, R3, R137, R6 ;  /* 0x0000008903067223 */ /* 0x000fe20000010006 */
        /* <DEDUP_REMOVED lines=13> */
[CC--:B------:R-:W-:Y:S01]  /*10280*/  FFMA.FTZ R12, R3.reuse, R137.reuse, R12 ;  /* 0x00000089030c7223 */ /* 0x0c0fe2000001000c */
[----:B------:R-:W-:Y:S01]  /*10290*/  FFMA.FTZ R14, R3, R137, R14 ;  /* 0x00000089030e7223 */ /* 0x000fe2000001000e */
[----:B------:R-:W-:Y:S02]  /*102a0*/  I2FP.F32.U32 R2, R133 ;  /* 0x0000008500027245 */ /* 0x000fe40000201000 */
[----:B------:R-:W-:Y:S02]  /*102b0*/  FMNMX3.FTZ R134, R0, R4, R5, !PT ;  /* 0x0000000400867276 */ /* 0x000fe40007810005 */
[----:B------:R-:W-:Y:S01]  /*102c0*/  FMNMX3.FTZ R133, R135, R6, R7, !PT ;  /* 0x0000000687857276 */ /* 0x000fe20007810007 */
[-C--:B------:R-:W-:Y:S01]  /*102d0*/  FFMA.FTZ R55, R3, R2.reuse, R55 ;  /* 0x0000000203377223 */ /* 0x080fe20000010037 */
[----:B------:R-:W-:Y:S01]  /*102e0*/  IADD3 R137, PT, PT, R213, -0x20, RZ ;  /* 0xffffffe0d5897810 */ /* 0x000fe20007ffe0ff */
[----:B------:R-:W-:Y:S01]  /*102f0*/  FFMA.FTZ R53, R3, R2, R53 ;  /* 0x0000000203357223 */ /* 0x000fe20000010035 */
[----:B------:R-:W-:Y:S02]  /*10300*/  I2FP.F32.U32 R132, R132 ;  /* 0x0000008400847245 */ /* 0x000fe40000201000 */
[----:B------:R-:W-:Y:S02]  /*10310*/  FMNMX3.FTZ R134, R134, R8, R9, !PT ;  /* 0x0000000886867276 */ /* 0x000fe40007810009 */
[----:B------:R-:W-:Y:S01]  /*10320*/  FMNMX3.FTZ R133, R133, R10, R11, !PT ;  /* 0x0000000a85857276 */ /* 0x000fe2000781000b */
[CC--:B------:R-:W-:Y:S01]  /*10330*/  FFMA.FTZ R54, R3.reuse, R132.reuse, R54 ;  /* 0x0000008403367223 */ /* 0x0c0fe20000010036 */
[----:B------:R-:W-:Y:S01]  /*10340*/  I2FP.F32.U32 R137, R137 ;  /* 0x0000008900897245 */ /* 0x000fe20000201000 */
[----:B------:R-:W-:Y:S01]  /*10350*/  FFMA.FTZ R52, R3, R132, R52 ;  /* 0x0000008403347223 */ /* 0x000fe20000010034 */
[----:B------:R-:W-:Y:S02]  /*10360*/  FMNMX3.FTZ R134, R134, R12, R13, !PT ;  /* 0x0000000c86867276 */ /* 0x000fe4000781000d */
[----:B------:R-:W-:Y:S01]  /*10370*/  FMNMX3.FTZ R132, R133, R14, R15, !PT ;  /* 0x0000000e85847276 */ /* 0x000fe2000781000f */
[CC--:B------:R-:W-:Y:S01]  /*10380*/  FFMA.FTZ R20, R3.reuse, R137.reuse, R20 ;  /* 0x0000008903147223 */ /* 0x0c0fe20000010014 */
[----:B------:R-:W-:Y:S01]  /*10390*/  FFMA.FTZ R22, R3, R137, R22 ;  /* 0x0000008903167223 */ /* 0x000fe20000010016 */
[----:B------:R-:W-:Y:S02]  /*103a0*/  IADD3 R137, PT, PT, R213, -0x10, RZ ;  /* 0xfffffff0d5897810 */ /* 0x000fe40007ffe0ff */
[----:B------:R-:W-:Y:S02]  /*103b0*/  FMNMX3.FTZ R134, R134, R16, R17, !PT ;  /* 0x0000001086867276 */ /* 0x000fe40007810011 */
[----:B------:R-:W-:Y:S02]  /*103c0*/  FMNMX3.FTZ R132, R132, R18, R19, !PT ;  /* 0x0000001284847276 */ /* 0x000fe40007810013 */
[----:B------:R-:W-:Y:S02]  /*103d0*/  I2FP.F32.U32 R137, R137 ;  /* 0x0000008900897245 */ /* 0x000fe40000201000 */
[----:B------:R-:W-:Y:S02]  /*103e0*/  FMNMX3.FTZ R134, R134, R20, R21, !PT ;  /* 0x0000001486867276 */ /* 0x000fe40007810015 */
[----:B------:R-:W-:Y:S01]  /*103f0*/  FMNMX3.FTZ R132, R132, R22, R23, !PT ;  /* 0x0000001684847276 */ /* 0x000fe20007810017 */
[CC--:B------:R-:W-:Y:S01]  /*10400*/  FFMA.FTZ R28, R3.reuse, R137.reuse, R28 ;  /* 0x00000089031c7223 */ /* 0x0c0fe2000001001c */
[----:B------:R-:W-:Y:S01]  /*10410*/  FFMA.FTZ R30, R3, R137, R30 ;  /* 0x00000089031e7223 */ /* 0x000fe2000001001e */
[----:B------:R-:W-:Y:S02]  /*10420*/  FMNMX3.FTZ R134, R134, R24, R25, !PT ;  /* 0x0000001886867276 */ /* 0x000fe40007810019 */
[----:B------:R-:W-:Y:S02]  /*10430*/  FMNMX3.FTZ R132, R132, R26, R27, !PT ;  /* 0x0000001a84847276 */ /* 0x000fe4000781001b */
[C---:B------:R-:W-:Y:S02]  /*10440*/  IADD3 R2, PT, PT, R213.reuse, 0x29, RZ ;  /* 0x00000029d5027810 */ /* 0x040fe40007ffe0ff */
[----:B------:R-:W-:Y:S02]  /*10450*/  FMNMX3.FTZ R134, R134, R28, R29, !PT ;  /* 0x0000001c86867276 */ /* 0x000fe4000781001d */
[----:B------:R-:W-:Y:S02]  /*10460*/  FMNMX3.FTZ R132, R132, R30, R31, !PT ;  /* 0x0000001e84847276 */ /* 0x000fe4000781001f */
[----:B------:R-:W-:Y:S02]  /*10470*/  I2FP.F32.U32 R2, R2 ;  /* 0x0000000200027245 */ /* 0x000fe40000201000 */
[----:B------:R-:W-:Y:S02]  /*10480*/  IADD3 R137, PT, PT, R213, 0x10, RZ ;  /* 0x00000010d5897810 */ /* 0x000fe40007ffe0ff */
[----:B------:R-:W-:Y:S01]  /*10490*/  FMNMX3.FTZ R134, R134, R32, R33, !PT ;  /* 0x0000002086867276 */ /* 0x000fe20007810021 */
[C---:B------:R-:W-:Y:S01]  /*104a0*/  FFMA.FTZ R57, R3.reuse, R2, R57 ;  /* 0x0000000203397223 */ /* 0x040fe20000010039 */
[----:B------:R-:W-:Y:S01]  /*104b0*/  FMNMX3.FTZ R132, R132, R34, R35, !PT ;  /* 0x0000002284847276 */ /* 0x000fe20007810023 */
[C---:B------:R-:W-:Y:S01]  /*104c0*/  FFMA.FTZ R59, R3.reuse, R2, R59 ;  /* 0x00000002033b7223 */ /* 0x040fe2000001003b */
[----:B------:R-:W-:Y:S02]  /*104d0*/  I2FP.F32.U32 R137, R137 ;  /* 0x0000008900897245 */ /* 0x000fe40000201000 */
[----:B------:R-:W-:Y:S02]  /*104e0*/  FMNMX3.FTZ R134, R134, R36, R37, !PT ;  /* 0x0000002486867276 */ /* 0x000fe40007810025 */
[----:B------:R-:W-:Y:S01]  /*104f0*/  FMNMX3.FTZ R2, R132, R38, R39, !PT ;  /* 0x0000002684027276 */ /* 0x000fe20007810027 */
[-C--:B------:R-:W-:Y:S01]  /*10500*/  FFMA.FTZ R44, R3, R137.reuse, R44 ;  /* 0x00000089032c7223 */ /* 0x080fe2000001002c */
[----:B------:R-:W-:Y:S01]  /*10510*/  IADD3 R136, PT, PT, R213, 0x28, RZ ;  /* 0x00000028d5887810 */ /* 0x000fe20007ffe0ff */
[----:B------:R-:W-:Y:S01]  /*10520*/  FFMA.FTZ R46, R3, R137, R46 ;  /* 0x00000089032e7223 */ /* 0x000fe2000001002e */
[----:B------:R-:W-:Y:S02]  /*10530*/  FMNMX3.FTZ R134, R134, R40, R41, !PT ;  /* 0x0000002886867276 */ /* 0x000fe40007810029 */
[----:B------:R-:W-:Y:S02]  /*10540*/  FMNMX3.FTZ R2, R2, R42, R43, !PT ;  /* 0x0000002a02027276 */ /* 0x000fe4000781002b */
[----:B------:R-:W-:Y:S02]  /*10550*/  I2FP.F32.U32 R136, R136 ;  /* 0x0000008800887245 */ /* 0x000fe40000201000 */
[----:B------:R-:W-:Y:S02]  /*10560*/  IADD3 R133, PT, PT, R213, 0x30, RZ ;  /* 0x00000030d5857810 */ /* 0x000fe40007ffe0ff */
[----:B------:R-:W-:Y:S01]  /*10570*/  FMNMX3.FTZ R134, R134, R44, R45, !PT ;  /* 0x0000002c86867276 */ /* 0x000fe2000781002d */
[C---:B------:R-:W-:Y:S01]  /*10580*/  FFMA.FTZ R56, R3.reuse, R136, R56 ;  /* 0x0000008803387223 */ /* 0x040fe20000010038 */
[----:B------:R-:W-:Y:S01]  /*10590*/  FMNMX3.FTZ R2, R2, R46, R47, !PT ;  /* 0x0000002e02027276 */ /* 0x000fe2000781002f */
[----:B------:R-:W-:Y:S01]  /*105a0*/  FFMA.FTZ R58, R3, R136, R58 ;  /* 0x00000088033a7223 */ /* 0x000fe2000001003a */
[----:B------:R-:W-:Y:S02]  /*105b0*/  I2FP.F32.U32 R133, R133 ;  /* 0x0000008500857245 */ /* 0x000fe40000201000 */
[----:B------:R-:W-:Y:S02]  /*105c0*/  IADD3 R136, PT, PT, R213, 0x31, RZ ;  /* 0x00000031d5887810 */ /* 0x000fe40007ffe0ff */
[----:B------:R-:W-:Y:S01]  /*105d0*/  FMNMX3.FTZ R134, R134, R48, R49, !PT ;  /* 0x0000003086867276 */ /* 0x000fe20007810031 */
[CC--:B------:R-:W-:Y:S01]  /*105e0*/  FFMA.FTZ R60, R3.reuse, R133.reuse, R60 ;  /* 0x00000085033c7223 */ /* 0x0c0fe2000001003c */
[----:B------:R-:W-:Y:S01]  /*105f0*/  FMNMX3.FTZ R2, R2, R50, R51, !PT ;  /* 0x0000003202027276 */ /* 0x000fe20007810033 */
[----:B------:R-:W-:Y:S01]  /*10600*/  FFMA.FTZ R62, R3, R133, R62 ;  /* 0x00000085033e7223 */ /* 0x000fe2000001003e */
[----:B------:R-:W-:Y:S02]  /*10610*/  I2FP.F32.U32 R136, R136 ;  /* 0x0000008800887245 */ /* 0x000fe40000201000 */
[C---:B------:R-:W-:Y:S02]  /*10620*/  IADD3 R132, PT, PT, R213.reuse, 0x39, RZ ;  /* 0x00000039d5847810 */ /* 0x040fe40007ffe0ff */
[----:B------:R-:W-:Y:S01]  /*10630*/  IADD3 R133, PT, PT, R213, 0x38, RZ ;  /* 0x00000038d5857810 */ /* 0x000fe20007ffe0ff */
[C---:B------:R-:W-:Y:S01]  /*10640*/  FFMA.FTZ R61, R3.reuse, R136, R61 ;  /* 0x00000088033d7223 */ /* 0x040fe2000001003d */
[----:B------:R-:W-:Y:S01]  /*10650*/  FMNMX3.FTZ R2, R2, R54, R55, !PT ;  /* 0x0000003602027276 */ /* 0x000fe20007810037 */
[C---:B------:R-:W-:Y:S01]  /*10660*/  FFMA.FTZ R63, R3.reuse, R136, R63 ;  /* 0x00000088033f7223 */ /* 0x040fe2000001003f */
[----:B------:R-:W-:Y:S02]  /*10670*/  FMNMX3.FTZ R134, R134, R52, R53, !PT ;  /* 0x0000003486867276 */ /* 0x000fe40007810035 */
[----:B------:R-:W-:Y:S02]  /*10680*/  I2FP.F32.U32 R132, R132 ;  /* 0x0000008400847245 */ /* 0x000fe40000201000 */
[----:B------:R-:W-:Y:S02]  /*10690*/  I2FP.F32.U32 R133, R133 ;  /* 0x0000008500857245 */ /* 0x000fe40000201000 */
[----:B------:R-:W-:Y:S01]  /*106a0*/  FMNMX3.FTZ R134, R134, R56, R57, !PT ;  /* 0x0000003886867276 */ /* 0x000fe20007810039 */
[C---:B------:R-:W-:Y:S01]  /*106b0*/  FFMA.FTZ R65, R3.reuse, R132, R65 ;  /* 0x0000008403417223 */ /* 0x040fe20000010041 */
[----:B------:R-:W-:Y:S01]  /*106c0*/  FMNMX3.FTZ R2, R2, R58, R59, !PT ;  /* 0x0000003a02027276 */ /* 0x000fe2000781003b */
[CC--:B------:R-:W-:Y:S01]  /*106d0*/  FFMA.FTZ R64, R3.reuse, R133.reuse, R64 ;  /* 0x0000008503407223 */ /* 0x0c0fe20000010040 */
[C---:B------:R-:W-:Y:S01]  /*106e0*/  FFMA.FTZ R67, R3.reuse, R132, R67 ;  /* 0x0000008403437223 */ /* 0x040fe20000010043 */
[----:B------:R-:W-:Y:S01]  /*106f0*/  FFMA.FTZ R66, R3, R133, R66 ;  /* 0x0000008503427223 */ /* 0x000fe20000010042 */
[----:B------:R-:W-:Y:S02]  /*10700*/  FMNMX3.FTZ R134, R134, R60, R61, !PT ;  /* 0x0000003c86867276 */ /* 0x000fe4000781003d */
[----:B------:R-:W-:Y:S02]  /*10710*/  FMNMX3.FTZ R2, R2, R62, R63, !PT ;  /* 0x0000003e02027276 */ /* 0x000fe4000781003f */
[----:B------:R-:W-:Y:S02]  /*10720*/  FMNMX3.FTZ R138, R134, R64, R65, !PT ;  /* 0x00000040868a7276 */ /* 0x000fe40007810041 */
[----:B------:R-:W-:Y:S02]  /*10730*/  FMNMX3.FTZ R139, R2, R66, R67, !PT ;  /* 0x00000042028b7276 */ /* 0x000fe40007810043 */
[----:B------:R-:W-:Y:S01]  /*10740*/  IADD3 R212, PT, PT, R212, -0x1, RZ ;  /* 0xffffffffd4d47810 */ /* 0x000fe20007ffe0ff */
[----:B------:R-:W-:Y:S01]  /*10750*/  SHFL.BFLY PT, R133, R138, 0x2, 0x1f ;  /* 0x0c401f008a857f89 */ /* 0x000fe200000e0000 */
[----:B------:R-:W-:Y:S02]  /*10760*/  IADD3 R216, PT, PT, R216, -0x80, RZ ;  /* 0xffffff80d8d87810 */ /* 0x000fe40007ffe0ff */
[----:B------:R-:W-:Y:S05]  /*10770*/  IADD3 R213, PT, PT, R213, -0x80, RZ ;  /* 0xffffff80d5d57810 */ /* 0x000fea0007ffe0ff */
        /* <DEDUP_REMOVED lines=14> */
[----:B------:R-:W-:Y:S02]  /*10860*/  FSEL R162, R162, RZ, P1 ;  /* 0x000000ffa2a27208 */ /* 0x000fe40000800000 */
[----:B------:R-:W-:Y:S01]  /*10870*/  FSEL R164, R164, RZ, P2 ;  /* 0x000000ffa4a47208 */ /* 0x000fe20001000000 */
[----:B------:R-:W-:Y:S01]  /*10880*/  FMUL.FTZ R2, R0, UR4 ;  /* 0x0000000400027c20 */ /* 0x000fe20008410000 */
[----:B------:R-:W-:Y:S01]  /*10890*/  FMUL.FTZ R0, R134, UR4 ;  /* 0x0000000486007c20 */ /* 0x000fe20008410000 */
[--C-:B------:R-:W-:Y:S01]  /*108a0*/  FFMA.FTZ R156, R10, UR4, -R162.reuse ;  /* 0x000000040a9c7c23 */ /* 0x100fe200080108a2 */
[----:B------:R-:W-:Y:S01]  /*108b0*/  FFMA.FTZ R135, R11, UR4, -R162 ;  /* 0x000000040b877c23 */ /* 0x000fe200080108a2 */
[--C-:B------:R-:W-:Y:S01]  /*108c0*/  FFMA.FTZ R158, R8, UR4, -R164.reuse ;  /* 0x00000004089e7c23 */ /* 0x100fe200080108a4 */
[--C-:B------:R-:W-:Y:S01]  /*108d0*/  FFMA.FTZ R157, R9, UR4, -R164.reuse ;  /* 0x00000004099d7c23 */ /* 0x100fe200080108a4 */
[--C-:B------:R-:W-:Y:S01]  /*108e0*/  FFMA.FTZ R163, R4, UR4, -R164.reuse ;  /* 0x0000000404a37c23 */ /* 0x100fe200080108a4 */
[----:B------:R-:W-:Y:S01]  /*108f0*/  FFMA.FTZ R160, R5, UR4, -R164 ;  /* 0x0000000405a07c23 */ /* 0x000fe200080108a4 */
[--C-:B------:R-:W-:Y:S01]  /*10900*/  FFMA.FTZ R161, R6, UR4, -R162.reuse ;  /* 0x0000000406a17c23 */ /* 0x100fe200080108a2 */
[--C-:B------:R-:W-:Y:S01]  /*10910*/  FFMA.FTZ R159, R7, UR4, -R162.reuse ;  /* 0x00000004079f7c23 */ /* 0x100fe200080108a2 */
[----:B------:R-:W2:Y:S01]  /*10920*/  MUFU.EX2 R2, R2 ;  /* 0x0000000200027308 */ /* 0x000ea20000000800 */
[----:B------:R-:W-:Y:S01]  /*10930*/  MOV R134, R217 ;  /* 0x000000d900867202 */ /* 0x000fe20000000f00 */
[----:B------:R-:W-:Y:S01]  /*10940*/  FFMA.FTZ R176, R27, UR4, -R162 ;  /* 0x000000041bb07c23 */ /* 0x000fe200080108a2 */
[----:B------:R-:W-:Y:S07]  /*10950*/  @P0 IADD3 R134, PT, PT, R218, -0x40, RZ ;  /* 0xffffffc0da860810 */ /* 0x000fee0007ffe0ff */
[----:B------:R-:W3:Y:S01]  /*10960*/  MUFU.EX2 R0, R0 ;  /* 0x0000000000007308 */ /* 0x000ee20000000800 */
[--C-:B------:R-:W-:Y:S01]  /*10970*/  FFMA.FTZ R177, R48, UR4, -R164.reuse ;  /* 0x0000000430b17c23 */ /* 0x100fe200080108a4 */
[----:B------:R-:W-:Y:S01]  /*10980*/  FFMA.FTZ R178, R49, UR4, -R164 ;  /* 0x0000000431b27c23 */ /* 0x000fe200080108a4 */
[----:B------:R-:W-:Y:S07]  /*10990*/  IADD3 R203, PT, PT, R203, R134, RZ ;  /* 0x00000086cbcb7210 */ /* 0x000fee0007ffe0ff */
[----:B------:R-:W-:Y:S01]  /*109a0*/  MUFU.EX2 R163, R163 ;  /* 0x000000a300a37308 */ /* 0x000fe20000000800 */
[----:B------:R-:W4:Y:S01]  /*109b0*/  LDSM.16.MT88.4 R144, [R134] ;  /* 0x000000008690783b */ /* 0x000f220000004200 */
[--C-:B------:R-:W-:Y:S01]  /*109c0*/  FFMA.FTZ R179, R50, UR4, -R162.reuse ;  /* 0x0000000432b37c23 */ /* 0x100fe200080108a2 */
[----:B------:R-:W-:Y:S07]  /*109d0*/  FFMA.FTZ R180, R51, UR4, -R162 ;  /* 0x0000000433b47c23 */ /* 0x000fee00080108a2 */
[----:B------:R-:W5:Y:S01]  /*109e0*/  MUFU.EX2 R160, R160 ;  /* 0x000000a000a07308 */ /* 0x000f620000000800 */
[--C-:B------:R-:W-:Y:S01]  /*109f0*/  FFMA.FTZ R167, R12, UR4, -R164.reuse ;  /* 0x000000040ca77c23 */ /* 0x100fe200080108a4 */
        /* <DEDUP_REMOVED lines=11> */
[----:B------:R-:W3:Y:S01]  /*10ab0*/  LDSM.16.MT88.4 R124, [R203] ;  /* 0x00000000cb7c783b */ /* 0x000ee20000004200 */
[----:B-----5:R-:W-:Y:S01]  /*10ac0*/  F2FP.BF16.F32.PACK_AB R128, R160, R163 ;  /* 0x000000a3a080723e */ /* 0x020fe200000010ff */
[C---:B------:R-:W-:Y:S07]  /*10ad0*/  FMUL.FTZ R68, R2.reuse, R68 ;  /* 0x0000004402447220 */ /* 0x040fee0000410000 */
[----:B------:R-:W5:Y:S01]  /*10ae0*/  MUFU.EX2 R157, R157 ;  /* 0x0000009d009d7308 */ /* 0x000f620000000800 */
[----:B------:R-:W-:Y:S01]  /*10af0*/  FMUL.FTZ R69, R2, R69 ;  /* 0x0000004502457220 */ /* 0x000fe20000410000 */
[C---:B------:R-:W-:Y:S01]  /*10b00*/  FMUL.FTZ R70, R0.reuse, R70 ;  /* 0x0000004600467220 */ /* 0x040fe20000410000 */
[----:B------:R-:W-:Y:S07]  /*10b10*/  FMUL.FTZ R71, R0, R71 ;  /* 0x0000004700477220 */ /* 0x000fee0000410000 */
[----:B------:R-:W-:Y:S01]  /*10b20*/  MUFU.EX2 R156, R156 ;  /* 0x0000009c009c7308 */ /* 0x000fe20000000800 */
[C---:B------:R-:W-:Y:S01]  /*10b30*/  FMUL.FTZ R72, R2.reuse, R72 ;  /* 0x0000004802487220 */ /* 0x040fe20000410000 */
[----:B--2---:R-:W-:Y:S01]  /*10b40*/  F2FP.BF16.F32.PACK_AB R129, R159, R161 ;  /* 0x000000a19f81723e */ /* 0x004fe200000010ff */
[----:B------:R-:W-:Y:S07]  /*10b50*/  FMUL.FTZ R73, R2, R73 ;  /* 0x0000004902497220 */ /* 0x000fee0000410000 */
[----:B------:R-:W2:Y:S01]  /*10b60*/  MUFU.EX2 R135, R135 ;  /* 0x0000008700877308 */ /* 0x000ea20000000800 */
[C---:B------:R-:W-:Y:S01]  /*10b70*/  FMUL.FTZ R74, R0.reuse, R74 ;  /* 0x0000004a004a7220 */ /* 0x040fe20000410000 */
[----:B------:R-:W-:Y:S01]  /*10b80*/  FMUL.FTZ R75, R0, R75 ;  /* 0x0000004b004b7220 */ /* 0x000fe20000410000 */
[C---:B------:R-:W-:Y:S01]  /*10b90*/  FMUL.FTZ R76, R2.reuse, R76 ;  /* 0x0000004c024c7220 */ /* 0x040fe20000410000 */
[----:B------:R-:W-:Y:S01]  /*10ba0*/  FMUL.FTZ R77, R2, R77 ;  /* 0x0000004d024d7220 */ /* 0x000fe20000410000 */
[C---:B------:R-:W-:Y:S01]  /*10bb0*/  FMUL.FTZ R78, R0.reuse, R78 ;  /* 0x0000004e004e7220 */ /* 0x040fe20000410000 */
[----:B-----5:R-:W-:Y:S01]  /*10bc0*/  F2FP.BF16.F32.PACK_AB R130, R157, R158 ;  /* 0x0000009e9d82723e */ /* 0x020fe200000010ff */
[----:B------:R-:W-:Y:S01]  /*10bd0*/  FMUL.FTZ R79, R0, R79 ;  /* 0x0000004f004f7220 */ /* 0x000fe20000410000 */
[C---:B------:R-:W-:Y:S01]  /*10be0*/  FMUL.FTZ R80, R2.reuse, R80 ;  /* 0x0000005002507220 */ /* 0x040fe20000410000 */
[----:B------:R-:W-:Y:S01]  /*10bf0*/  FMUL.FTZ R81, R2, R81 ;  /* 0x0000005102517220 */ /* 0x000fe20000410000 */
[C---:B------:R-:W-:Y:S01]  /*10c00*/  FMUL.FTZ R82, R0.reuse, R82 ;  /* 0x0000005200527220 */ /* 0x040fe20000410000 */
[----:B------:R-:W-:Y:S01]  /*10c10*/  FMUL.FTZ R83, R0, R83 ;  /* 0x0000005300537220 */ /* 0x000fe20000410000 */
[----:B------:R-:W-:Y:S01]  /*10c20*/  LDSM.16.MT88.4 R48, [R134+0x6800] ;  /* 0x006800008630783b */ /* 0x000fe20000004200 */
[C---:B------:R-:W-:Y:S01]  /*10c30*/  FMUL.FTZ R12, R2.reuse, R120 ;  /* 0x00000078020c7220 */ /* 0x040fe20000410000 */
[----:B--2---:R-:W-:Y:S01]  /*10c40*/  F2FP.BF16.F32.PACK_AB R131, R135, R156 ;  /* 0x0000009c8783723e */ /* 0x004fe200000010ff */
[C---:B------:R-:W-:Y:S01]  /*10c50*/  FMUL.FTZ R84, R2.reuse, R84 ;  /* 0x0000005402547220 */ /* 0x040fe20000410000 */
[----:B------:R-:W-:Y:S01]  /*10c60*/  FMUL.FTZ R85, R2, R85 ;  /* 0x0000005502557220 */ /* 0x000fe20000410000 */
[C---:B------:R-:W-:Y:S01]  /*10c70*/  FMUL.FTZ R86, R0.reuse, R86 ;  /* 0x0000005600567220 */ /* 0x040fe20000410000 */
[----:B------:R-:W-:Y:S01]  /*10c80*/  FMUL.FTZ R87, R0, R87 ;  /* 0x0000005700577220 */ /* 0x000fe20000410000 */
[C---:B------:R-:W-:Y:S01]  /*10c90*/  FMUL.FTZ R88, R2.reuse, R88 ;  /* 0x0000005802587220 */ /* 0x040fe20000410000 */
[----:B------:R-:W-:Y:S01]  /*10ca0*/  FMUL.FTZ R89, R2, R89 ;  /* 0x0000005902597220 */ /* 0x000fe20000410000 */
[C---:B-1----:R-:W-:Y:S01]  /*10cb0*/  HMMA.16816.F32.BF16 R4, R128.reuse, R136, R4 ;  /* 0x000000888004723c */ /* 0x042fe20000041804 */
[----:B------:R-:W-:Y:S04]  /*10cc0*/  MUFU.EX2 R167, R167 ;  /* 0x000000a700a77308 */ /* 0x000fe80000000800 */
[C---:B------:R-:W-:Y:S01]  /*10cd0*/  FMUL.FTZ R90, R0.reuse, R90 ;  /* 0x0000005a005a7220 */ /* 0x040fe20000410000 */
[----:B------:R-:W-:Y:S01]  /*10ce0*/  FMUL.FTZ R91, R0, R91 ;  /* 0x0000005b005b7220 */ /* 0x000fe20000410000 */
[C---:B------:R-:W-:Y:S01]  /*10cf0*/  FMUL.FTZ R92, R2.reuse, R92 ;  /* 0x0000005c025c7220 */ /* 0x040fe20000410000 */
[C---:B------:R-:W-:Y:S01]  /*10d00*/  HMMA.16816.F32.BF16 R8, R128.reuse, R138, R8 ;  /* 0x0000008a8008723c */ /* 0x040fe20000041808 */
[----:B------:R-:W1:Y:S02]  /*10d10*/  LDSM.16.MT88.4 R136, [R197+0x10000] ;  /* 0x01000000c588783b */ /* 0x000e640000004200 */
[----:B------:R-:W-:Y:S01]  /*10d20*/  MUFU.EX2 R176, R176 ;  /* 0x000000b000b07308 */ /* 0x000fe20000000800 */
[----:B------:R-:W-:Y:S01]  /*10d30*/  FMUL.FTZ R93, R2, R93 ;  /* 0x0000005d025d7220 */ /* 0x000fe20000410000 */
[C---:B------:R-:W-:Y:S01]  /*10d40*/  FMUL.FTZ R94, R0.reuse, R94 ;  /* 0x0000005e005e7220 */ /* 0x040fe20000410000 */
[----:B------:R-:W-:Y:S01]  /*10d50*/  FMUL.FTZ R95, R0, R95 ;  /* 0x0000005f005f7220 */ /* 0x000fe20000410000 */
[C---:B------:R-:W-:Y:S01]  /*10d60*/  FMUL.FTZ R96, R2.reuse, R96 ;  /* 0x0000006002607220 */ /* 0x040fe20000410000 */
[----:B------:R-:W-:Y:S01]  /*10d70*/  FMUL.FTZ R97, R2, R97 ;  /* 0x0000006102617220 */ /* 0x000fe20000410000 */
[C---:B------:R-:W-:Y:S04]  /*10d80*/  HMMA.16816.F32.BF16 R68, R128.reuse, R140, R68 ;  /* 0x0000008c8044723c */ /* 0x040fe80000041844 */
[----:B------:R-:W-:Y:S01]  /*10d90*/  MUFU.EX2 R177, R177 ;  /* 0x000000b100b17308 */ /* 0x000fe20000000800 */
[C---:B------:R-:W-:Y:S01]  /*10da0*/  FMUL.FTZ R98, R0.reuse, R98 ;  /* 0x0000006200627220 */ /* 0x040fe20000410000 */
[----:B------:R-:W-:Y:S01]  /*10db0*/  FMUL.FTZ R99, R0, R99 ;  /* 0x0000006300637220 */ /* 0x000fe20000410000 */
[C---:B------:R-:W-:Y:S01]  /*10dc0*/  FMUL.FTZ R100, R2.reuse, R100 ;  /* 0x0000006402647220 */ /* 0x040fe20000410000 */
[----:B------:R-:W-:Y:S01]  /*10dd0*/  FMUL.FTZ R101, R2, R101 ;  /* 0x0000006502657220 */ /* 0x000fe20000410000 */
[C---:B------:R-:W-:Y:S01]  /*10de0*/  FMUL.FTZ R102, R0.reuse, R102 ;  /* 0x0000006600667220 */ /* 0x040fe20000410000 */
[C---:B------:R-:W-:Y:S01]  /*10df0*/  HMMA.16816.F32.BF16 R72, R128.reuse, R142, R72 ;  /* 0x0000008e8048723c */ /* 0x040fe20000041848 */
[----:B------:R-:W2:Y:S03]  /*10e00*/  LDSM.16.MT88.4 R140, [R196+0x10000] ;  /* 0x01000000c48c783b */ /* 0x000ea60000004200 */
[----:B------:R-:W-:Y:S01]  /*10e10*/  MUFU.EX2 R178, R178 ;  /* 0x000000b200b27308 */ /* 0x000fe20000000800 */
[----:B------:R-:W-:Y:S01]  /*10e20*/  FMUL.FTZ R103, R0, R103 ;  /* 0x0000006700677220 */ /* 0x000fe20000410000 */
[C---:B------:R-:W-:Y:S01]  /*10e30*/  FMUL.FTZ R104, R2.reuse, R104 ;  /* 0x0000006802687220 */ /* 0x040fe20000410000 */
[----:B------:R-:W-:Y:S01]  /*10e40*/  FMUL.FTZ R105, R2, R105 ;  /* 0x0000006902697220 */ /* 0x000fe20000410000 */
[C---:B------:R-:W-:Y:S01]  /*10e50*/  FMUL.FTZ R106, R0.reuse, R106 ;  /* 0x0000006a006a7220 */ /* 0x040fe20000410000 */
[----:B------:R-:W-:Y:S01]  /*10e60*/  FMUL.FTZ R107, R0, R107 ;  /* 0x0000006b006b7220 */ /* 0x000fe20000410000 */
[C---:B----4-:R-:W-:Y:S04]  /*10e70*/  HMMA.16816.F32.BF16 R76, R128.reuse, R144, R76 ;  /* 0x00000090804c723c */ /* 0x050fe8000004184c */
[----:B------:R-:W-:Y:S01]  /*10e80*/  MUFU.EX2 R179, R179 ;  /* 0x000000b300b37308 */ /* 0x000fe20000000800 */
[C---:B------:R-:W-:Y:S01]  /*10e90*/  FMUL.FTZ R108, R2.reuse, R108 ;  /* 0x0000006c026c7220 */ /* 0x040fe20000410000 */
[----:B------:R-:W-:Y:S01]  /*10ea0*/  FMUL.FTZ R109, R2, R109 ;  /* 0x0000006d026d7220 */ /* 0x000fe20000410000 */
[C---:B------:R-:W-:Y:S01]  /*10eb0*/  FMUL.FTZ R110, R0.reuse, R110 ;  /* 0x0000006e006e7220 */ /* 0x040fe20000410000 */
[----:B------:R-:W-:Y:S01]  /*10ec0*/  FMUL.FTZ R111, R0, R111 ;  /* 0x0000006f006f7220 */ /* 0x000fe20000410000 */
[C---:B------:R-:W-:Y:S01]  /*10ed0*/  FMUL.FTZ R112, R2.reuse, R112 ;  /* 0x0000007002707220 */ /* 0x040fe20000410000 */
[C---:B------:R-:W-:Y:S01]  /*10ee0*/  HMMA.16816.F32.BF16 R80, R128.reuse, R146, R80 ;  /* 0x000000928050723c */ /* 0x040fe20000041850 */
[----:B------:R-:W-:Y:S03]  /*10ef0*/  LDSM.16.MT88.4 R144, [R203+0x800] ;  /* 0x00080000cb90783b */ /* 0x000fe60000004200 */
[----:B------:R-:W-:Y:S01]  /*10f00*/  MUFU.EX2 R180, R180 ;  /* 0x000000b400b47308 */ /* 0x000fe20000000800 */
[----:B------:R-:W-:Y:S01]  /*10f10*/  FMUL.FTZ R113, R2, R113 ;  /* 0x0000007102717220 */ /* 0x000fe20000410000 */
[C---:B------:R-:W-:Y:S01]  /*10f20*/  FMUL.FTZ R114, R0.reuse, R114 ;  /* 0x0000007200727220 */ /* 0x040fe20000410000 */
[----:B------:R-:W-:Y:S01]  /*10f30*/  FMUL.FTZ R115, R0, R115 ;  /* 0x0000007300737220 */ /* 0x000fe20000410000 */
[----:B------:R-:W-:Y:S01]  /*10f40*/  FFMA.FTZ R166, R13, UR4, -R164 ;  /* 0x000000040da67c23 */ /* 0x000fe200080108a4 */
[----:B------:R-:W-:Y:S01]  /*10f50*/  FMUL.FTZ R13, R2, R121 ;  /* 0x00000079020d7220 */ /* 0x000fe20000410000 */
[C---:B---3--:R-:W-:Y:S03]  /*10f60*/  HMMA.16816.F32.BF16 R84, R128.reuse, R124, R84 ;  /* 0x0000007c8054723c */ /* 0x048fe60000041854 */
[--C-:B------:R-:W-:Y:S01]  /*10f70*/  FFMA.FTZ R172, R14, UR4, -R162.reuse ;  /* 0x000000040eac7c23 */ /* 0x100fe200080108a2 */
[C---:B------:R-:W-:Y:S01]  /*10f80*/  FMUL.FTZ R14, R0.reuse, R122 ;  /* 0x0000007a000e7220 */ /* 0x040fe20000410000 */
[----:B------:R-:W-:Y:S01]  /*10f90*/  FFMA.FTZ R169, R15, UR4, -R162 ;  /* 0x000000040fa97c23 */ /* 0x000fe200080108a2 */
[----:B------:R-:W-:Y:S01]  /*10fa0*/  FMUL.FTZ R15, R0, R123 ;  /* 0x0000007b000f7220 */ /* 0x000fe20000410000 */
[----:B------:R-:W3:Y:S01]  /*10fb0*/  MUFU.EX2 R166, R166 ;  /* 0x000000a600a67308 */ /* 0x000ee20000000800 */
[C---:B------:R-:W-:Y:S01]  /*10fc0*/  HMMA.16816.F32.BF16 R88, R128.reuse, R126, R88 ;  /* 0x0000007e8058723c */ /* 0x040fe20000041858 */
[----:B------:R-:W4:Y:S08]  /*10fd0*/  LDSM.16.MT88.4 R124, [R134+0x4000] ;  /* 0x00400000867c783b */ /* 0x000f300000004200 */
[----:B------:R-:W-:Y:S01]  /*10fe0*/  MUFU.EX2 R172, R172 ;  /* 0x000000ac00ac7308 */ /* 0x000fe20000000800 */
[--C-:B------:R-:W-:Y:S01]  /*10ff0*/  FFMA.FTZ R165, R16, UR4, -R164.reuse ;  /* 0x0000000410a57c23 */ /* 0x100fe200080108a4 */
[C---:B------:R-:W-:Y:S01]  /*11000*/  FMUL.FTZ R16, R2.reuse, R116 ;  /* 0x0000007402107220 */ /* 0x040fe20000410000 */
[----:B------:R-:W-:Y:S07]  /*11010*/  FFMA.FTZ R170, R17, UR4, -R164 ;  /* 0x0000000411aa7c23 */ /* 0x000fee00080108a4 */
[----:B------:R-:W5:Y:S01]  /*11020*/  MUFU.EX2 R169, R169 ;  /* 0x000000a900a97308 */ /* 0x000f620000000800 */
[C---:B-1----:R-:W-:Y:S01]  /*11030*/  HMMA.16816.F32.BF16 R92, R128.reuse, R136, R92 ;  /* 0x00000088805c723c */ /* 0x042fe2000004185c */
[----:B------:R-:W-:Y:S08]  /*11040*/  LDSM.16.MT88.4 R120, [R134+0x800] ;  /* 0x000800008678783b */ /* 0x000ff00000004200 */
[----:B------:R-:W-:Y:S01]  /*11050*/  MUFU.EX2 R165, R165 ;  /* 0x000000a500a57308 */ /* 0x000fe20000000800 */
[----:B------:R-:W-:Y:S01]  /*11060*/  FMUL.FTZ R17, R2, R117 ;  /* 0x0000007502117220 */ /* 0x000fe20000410000 */
[----:B---3--:R-:W-:Y:S01]  /*11070*/  F2FP.BF16.F32.PACK_AB R116, R166, R167 ;  /* 0x000000a7a674723e */ /* 0x008fe200000010ff */
[--C-:B------:R-:W-:Y:S07]  /*11080*/  FFMA.FTZ R168, R18, UR4, -R162.reuse ;  /* 0x0000000412a87c23 */ /* 0x100fee00080108a2 */
[----:B------:R-:W1:Y:S01]  /*11090*/  MUFU.EX2 R170, R170 ;  /* 0x000000aa00aa7308 */ /* 0x000e620000000800 */
[C---:B------:R-:W-:Y:S01]  /*110a0*/  HMMA.16816.F32.BF16 R96, R128.reuse, R138, R96 ;  /* 0x0000008a8060723c */ /* 0x040fe20000041860 */
[----:B------:R-:W3:Y:S02]  /*110b0*/  LDSM.16.MT88.4 R136, [R203+0x4000] ;  /* 0x00400000cb88783b */ /* 0x000ee40000004200 */
[C---:B------:R-:W-:Y:S06]  /*110c0*/  FMUL.FTZ R18, R0.reuse, R118 ;  /* 0x0000007600127220 */ /* 0x040fec0000410000 */
[----:B------:R-:W-:Y:S01]  /*110d0*/  MUFU.EX2 R168, R168 ;  /* 0x000000a800a87308 */ /* 0x000fe20000000800 */
[----:B-----5:R-:W-:Y:S01]  /*110e0*/  F2FP.BF16.F32.PACK_AB R117, R169, R172 ;  /* 0x000000aca975723e */ /* 0x020fe200000010ff */
[----:B------:R-:W-:Y:S01]  /*110f0*/  FFMA.FTZ R171, R19, UR4, -R162 ;  /* 0x0000000413ab7c23 */ /* 0x000fe200080108a2 */
[----:B------:R-:W-:Y:S01]  /*11100*/  FMUL.FTZ R19, R0, R119 ;  /* 0x0000007700137220 */ /* 0x000fe20000410000 */
[C---:B--2---:R-:W-:Y:S03]  /*11110*/  HMMA.16816.F32.BF16 R100, R128.reuse, R140, R100 ;  /* 0x0000008c8064723c */ /* 0x044fe60000041864 */
[----:B------:R-:W-:Y:S03]  /*11120*/  FFMA.FTZ R175, R21, UR4, -R164 ;  /* 0x0000000415af7c23 */ /* 0x000fe600080108a4 */
[----:B------:R-:W2:Y:S01]  /*11130*/  MUFU.EX2 R171, R171 ;  /* 0x000000ab00ab7308 */ /* 0x000ea20000000800 */
[----:B-1----:R-:W-:Y:S01]  /*11140*/  F2FP.BF16.F32.PACK_AB R118, R170, R165 ;  /* 0x000000a5aa76723e */ /* 0x002fe200000010ff */
[--C-:B------:R-:W-:Y:S01]  /*11150*/  FFMA.FTZ R174, R22, UR4, -R162.reuse ;  /* 0x0000000416ae7c23 */ /* 0x100fe200080108a2 */
[----:B------:R-:W-:Y:S01]  /*11160*/  FFMA.FTZ R173, R23, UR4, -R162 ;  /* 0x0000000417ad7c23 */ /* 0x000fe200080108a2 */
[C---:B------:R-:W-:Y:S01]  /*11170*/  HMMA.16816.F32.BF16 R104, R128.reuse, R142, R104 ;  /* 0x0000008e8068723c */ /* 0x040fe20000041868 */
[----:B------:R-:W-:Y:S05]  /*11180*/  LDSM.16.MT88.4 R140, [R196+0xc800] ;  /* 0x00c80000c48c783b */ /* 0x000fea0000004200 */
[----:B------:R-:W-:Y:S01]  /*11190*/  MUFU.EX2 R175, R175 ;  /* 0x000000af00af7308 */ /* 0x000fe20000000800 */
[--C-:B------:R-:W-:Y:S01]  /*111a0*/  FFMA.FTZ R52, R52, UR4, -R164.reuse ;  /* 0x0000000434347c23 */ /* 0x100fe200080108a4 */
[--C-:B------:R-:W-:Y:S01]  /*111b0*/  FFMA.FTZ R53, R53, UR4, -R164.reuse ;  /* 0x0000000435357c23 */ /* 0x100fe200080108a4 */
[----:B------:R-:W-:Y:S07]  /*111c0*/  FFMA.FTZ R57, R57, UR4, -R164 ;  /* 0x0000000439397c23 */ /* 0x000fee00080108a4 */
[----:B------:R-:W-:Y:S01]  /*111d0*/  MUFU.EX2 R174, R174 ;  /* 0x000000ae00ae7308 */ /* 0x000fe20000000800 */
[----:B------:R-:W-:Y:S01]  /*111e0*/  FFMA.FTZ R163, R2, R225, R163 ;  /* 0x000000e102a37223 */ /* 0x000fe200000100a3 */
[----:B------:R-:W-:Y:S01]  /*111f0*/  ISETP.NE.AND P1, PT, R212, RZ, PT ;  /* 0x000000ffd400720c */ /* 0x000fe20003f25270 */
[C---:B----4-:R-:W-:Y:S07]  /*11200*/  HMMA.16816.F32.BF16 R108, R128.reuse, R124, R108 ;  /* 0x0000007c806c723c */ /* 0x050fee000004186c */
[----:B------:R-:W-:Y:S01]  /*11210*/  MUFU.EX2 R52, R52 ;  /* 0x0000003400347308 */ /* 0x000fe20000000800 */
[----:B--2---:R-:W-:Y:S01]  /*11220*/  F2FP.BF16.F32.PACK_AB R119, R171, R168 ;  /* 0x000000a8ab77723e */ /* 0x004fe200000010ff */
[----:B------:R-:W-:Y:S08]  /*11230*/  FFMA.FTZ R161, R0, R223, R161 ;  /* 0x000000df00a17223 */ /* 0x000ff000000100a1 */
[----:B------:R-:W-:Y:S01]  /*11240*/  MUFU.EX2 R53, R53 ;  /* 0x0000003500357308 */ /* 0x000fe20000000800 */
[----:B------:R-:W-:Y:S01]  /*11250*/  FADD.FTZ R163, R160, R163 ;  /* 0x000000a3a0a37221 */ /* 0x000fe20000010000 */
[C---:B------:R-:W-:Y:S01]  /*11260*/  HMMA.16816.F32.BF16 R112, R128.reuse, R126, R112 ;  /* 0x0000007e8070723c */ /* 0x040fe20000041870 */
[----:B------:R-:W1:Y:S07]  /*11270*/  LDSM.16.MT88.4 R124, [R197+0xc800] ;  /* 0x00c80000c57c783b */ /* 0x000e6e0000004200 */
[----:B------:R-:W-:Y:S01]  /*11280*/  MUFU.EX2 R57, R57 ;  /* 0x0000003900397308 */ /* 0x000fe20000000800 */
[----:B------:R-:W-:Y:S01]  /*11290*/  FADD.FTZ R161, R159, R161 ;  /* 0x000000a19fa17221 */ /* 0x000fe20000010000 */
[----:B------:R-:W-:Y:S08]  /*112a0*/  FADD.FTZ R0, R158, R163 ;  /* 0x000000a39e007221 */ /* 0x000ff00000010000 */
[----:B------:R-:W2:Y:S01]  /*112b0*/  MUFU.EX2 R173, R173 ;  /* 0x000000ad00ad7308 */ /* 0x000ea20000000800 */
[----:B------:R-:W-:Y:S01]  /*112c0*/  FADD.FTZ R156, R156, R161 ;  /* 0x000000a19c9c7221 */ /* 0x000fe20000010000 */
[C---:B---3--:R-:W-:Y:S03]  /*112d0*/  HMMA.16816.F32.BF16 R12, R128.reuse, R136, R12 ;  /* 0x00000088800c723c */ /* 0x048fe6000004180c */
[----:B------:R-:W-:Y:S01]  /*112e0*/  FADD.FTZ R0, R157, R0 ;  /* 0x000000009d007221 */ /* 0x000fe20000010000 */
[----:B------:R-:W-:Y:S03]  /*112f0*/  FADD.FTZ R135, R135, R156 ;  /* 0x0000009c87877221 */ /* 0x000fe60000010000 */
[----:B------:R-:W-:Y:S01]  /*11300*/  FADD.FTZ R167, R167, R0 ;  /* 0x00000000a7a77221 */ /* 0x000fe20000010000 */
[----:B------:R-:W-:Y:S01]  /*11310*/  HMMA.16816.F32.BF16 R16, R128, R138, R16 ;  /* 0x0000008a8010723c */ /* 0x000fe20000041810 */
[----:B------:R-:W3:Y:S02]  /*11320*/  LDSM.16.MT88.4 R128, [R134+0x4800] ;  /* 0x004800008680783b */ /* 0x000ee40000004200 */
[----:B------:R-:W-:Y:S01]  /*11330*/  FADD.FTZ R172, R172, R135 ;  /* 0x00000087acac7221 */ /* 0x000fe20000010000 */
[----:B--2---:R-:W-:Y:S01]  /*11340*/  F2FP.BF16.F32.PACK_AB R21, R173, R174 ;  /* 0x000000aead15723e */ /* 0x004fe200000010ff */
[----:B------:R-:W-:Y:S01]  /*11350*/  FADD.FTZ R166, R166, R167 ;  /* 0x000000a7a6a67221 */ /* 0x000fe20000010000 */
[----:B------:R-:W-:Y:S01]  /*11360*/  MOV R135, R132 ;  /* 0x0000008400877202 */ /* 0x000fe20000000f00 */
[----:B------:R-:W-:Y:S02]  /*11370*/  FADD.FTZ R169, R169, R172 ;  /* 0x000000aca9a97221 */ /* 0x000fe40000010000 */
[----:B------:R-:W-:Y:S02]  /*11380*/  LDSM.16.MT88.4 R136, [R196+0xd000] ;  /* 0x00d00000c488783b */ /* 0x000fe40000004200 */
[----:B------:R-:W-:Y:S04]  /*11390*/  FADD.FTZ R168, R168, R169 ;  /* 0x000000a9a8a87221 */ /* 0x000fe80000010000 */
[----:B------:R-:W-:Y:S04]  /*113a0*/  FADD.FTZ R171, R171, R168 ;  /* 0x000000a8abab7221 */ /* 0x000fe80000010000 */
[----:B------:R-:W-:Y:S04]  /*113b0*/  FADD.FTZ R2, R174, R171 ;  /* 0x000000abae027221 */ /* 0x000fe80000010000 */
        /* <DEDUP_REMOVED lines=12> */
[----:B------:R-:W2:Y:S07]  /*11480*/  LDSM.16.MT88.4 R144, [R203+0x1000] ;  /* 0x00100000cb90783b */ /* 0x000eae0000004200 */
[C---:B------:R-:W-:Y:S08]  /*11490*/  HMMA.16816.F32.BF16 R92, R116.reuse, R148, R92 ;  /* 0x00000094745c723c */ /* 0x040ff0000004185c */
[C---:B------:R-:W-:Y:S01]  /*114a0*/  HMMA.16816.F32.BF16 R96, R116.reuse, R150, R96 ;  /* 0x000000967460723c */ /* 0x040fe20000041860 */
[----:B------:R-:W4:Y:S07]  /*114b0*/  LDSM.16.MT88.4 R148, [R197+0x11000] ;  /* 0x01100000c594783b */ /* 0x000f2e0000004200 */
[C---:B------:R-:W-:Y:S03]  /*114c0*/  HMMA.16816.F32.BF16 R100, R116.reuse, R152, R100 ;  /* 0x000000987464723c */ /* 0x040fe60000041864 */
[----:B------:R-:W-:Y:S01]  /*114d0*/  FFMA.FTZ R153, R26, UR4, -R162 ;  /* 0x000000041a997c23 */ /* 0x000fe200080108a2 */
[--C-:B------:R-:W-:Y:S04]  /*114e0*/  FFMA.FTZ R152, R20, UR4, -R164.reuse ;  /* 0x0000000414987c23 */ /* 0x100fe800080108a4 */
[C---:B------:R-:W-:Y:S01]  /*114f0*/  HMMA.16816.F32.BF16 R104, R116.reuse, R154, R104 ;  /* 0x0000009a7468723c */ /* 0x040fe20000041868 */
[----:B------:R-:W5:Y:S02]  /*11500*/  MUFU.EX2 R153, R153 ;  /* 0x0000009900997308 */ /* 0x000f640000000800 */
[--C-:B------:R-:W-:Y:S01]  /*11510*/  FFMA.FTZ R155, R24, UR4, -R164.reuse ;  /* 0x00000004189b7c23 */ /* 0x100fe200080108a4 */
[----:B------:R-:W-:Y:S07]  /*11520*/  FFMA.FTZ R154, R25, UR4, -R164 ;  /* 0x00000004199a7c23 */ /* 0x000fee00080108a4 */
[----:B------:R-:W1:Y:S01]  /*11530*/  MUFU.EX2 R152, R152 ;  /* 0x0000009800987308 */ /* 0x000e620000000800 */
[----:B------:R-:W4:Y:S01]  /*11540*/  LDSM.16.MT88.4 R24, [R196+0x11000] ;  /* 0x01100000c418783b */ /* 0x000f220000004200 */
[C---:B---3--:R-:W-:Y:S08]  /*11550*/  HMMA.16816.F32.BF16 R108, R116.reuse, R128, R108 ;  /* 0x00000080746c723c */ /* 0x048ff0000004186c */
[----:B------:R-:W-:Y:S10]  /*11560*/  MUFU.EX2 R155, R155 ;  /* 0x0000009b009b7308 */ /* 0x000ff40000000800 */
[----:B------:R-:W3:Y:S01]  /*11570*/  MUFU.EX2 R154, R154 ;  /* 0x0000009a009a7308 */ /* 0x000ee20000000800 */
[----:B-----5:R-:W-:Y:S01]  /*11580*/  F2FP.BF16.F32.PACK_AB R23, R176, R153 ;  /* 0x00000099b017723e */ /* 0x020fe200000010ff */
[C---:B------:R-:W-:Y:S01]  /*11590*/  HMMA.16816.F32.BF16 R112, R116.reuse, R130, R112 ;  /* 0x000000827470723c */ /* 0x040fe20000041870 */
[----:B------:R-:W5:Y:S02]  /*115a0*/  LDSM.16.MT88.4 R128, [R134+0x5000] ;  /* 0x005000008680783b */ /* 0x000f640000004200 */
[----:B-1----:R-:W-:Y:S01]  /*115b0*/  F2FP.BF16.F32.PACK_AB R20, R175, R152 ;  /* 0x00000098af14723e */ /* 0x002fe200000010ff */
[----:B------:R-:W-:Y:S04]  /*115c0*/  FADD.FTZ R153, R153, R2 ;  /* 0x0000000299997221 */ /* 0x000fe80000010000 */
[C---:B------:R-:W-:Y:S03]  /*115d0*/  HMMA.16816.F32.BF16 R12, R116.reuse, R120, R12 ;  /* 0x00000078740c723c */ /* 0x040fe6000004180c */
[----:B---3--:R-:W-:Y:S01]  /*115e0*/  F2FP.BF16.F32.PACK_AB R22, R154, R155 ;  /* 0x0000009b9a16723e */ /* 0x008fe200000010ff */
[----:B------:R-:W-:Y:S04]  /*115f0*/  FADD.FTZ R176, R176, R153 ;  /* 0x00000099b0b07221 */ /* 0x000fe80000010000 */
[----:B------:R-:W-:Y:S01]  /*11600*/  HMMA.16816.F32.BF16 R16, R116, R122, R16 ;  /* 0x0000007a7410723c */ /* 0x000fe20000041810 */
[----:B------:R-:W1:Y:S07]  /*11610*/  LDSM.16.MT88.4 R116, [R203+0x5000] ;  /* 0x00500000cb74783b */ /* 0x000e6e0000004200 */
[C---:B------:R-:W-:Y:S01]  /*11620*/  HMMA.16816.F32.BF16 R4, R20.reuse, R124, R4 ;  /* 0x0000007c1404723c */ /* 0x040fe20000041804 */
[----:B------:R-:W-:Y:S07]  /*11630*/  LDSM.16.MT88.4 R120, [R134+0x1800] ;  /* 0x001800008678783b */ /* 0x000fee0000004200 */
[C---:B------:R-:W-:Y:S01]  /*11640*/  HMMA.16816.F32.BF16 R8, R20.reuse, R126, R8 ;  /* 0x0000007e1408723c */ /* 0x040fe20000041808 */
[----:B------:R-:W-:Y:S07]  /*11650*/  LDSM.16.MT88.4 R124, [R203+0x1800] ;  /* 0x00180000cb7c783b */ /* 0x000fee0000004200 */
[C---:B------:R-:W-:Y:S03]  /*11660*/  HMMA.16816.F32.BF16 R68, R20.reuse, R136, R68 ;  /* 0x000000881444723c */ /* 0x040fe60000041844 */
[--C-:B------:R-:W-:Y:S01]  /*11670*/  FFMA.FTZ R137, R29, UR4, -R164.reuse ;  /* 0x000000041d897c23 */ /* 0x100fe200080108a4 */
[--C-:B------:R-:W-:Y:S04]  /*11680*/  FFMA.FTZ R136, R32, UR4, -R164.reuse ;  /* 0x0000000420887c23 */ /* 0x100fe800080108a4 */
[C---:B------:R-:W-:Y:S01]  /*11690*/  HMMA.16816.F32.BF16 R72, R20.reuse, R138, R72 ;  /* 0x0000008a1448723c */ /* 0x040fe20000041848 */
[----:B------:R-:W-:Y:S02]  /*116a0*/  MUFU.EX2 R137, R137 ;  /* 0x0000008900897308 */ /* 0x000fe40000000800 */
[----:B------:R-:W-:Y:S01]  /*116b0*/  FFMA.FTZ R138, R28, UR4, -R164 ;  /* 0x000000041c8a7c23 */ /* 0x000fe200080108a4 */
[----:B------:R-:W-:Y:S07]  /*116c0*/  FFMA.FTZ R139, R35, UR4, -R162 ;  /* 0x00000004238b7c23 */ /* 0x000fee00080108a2 */
[----:B------:R-:W-:Y:S01]  /*116d0*/  MUFU.EX2 R136, R136 ;  /* 0x0000008800887308 */ /* 0x000fe20000000800 */
[C---:B------:R-:W-:Y:S09]  /*116e0*/  HMMA.16816.F32.BF16 R76, R20.reuse, R140, R76 ;  /* 0x0000008c144c723c */ /* 0x040ff2000004184c */
[----:B------:R-:W3:Y:S01]  /*116f0*/  MUFU.EX2 R138, R138 ;  /* 0x0000008a008a7308 */ /* 0x000ee20000000800 */
[----:B------:R-:W-:Y:S01]  /*11700*/  FFMA.FTZ R141, R33, UR4, -R164 ;  /* 0x00000004218d7c23 */ /* 0x000fe200080108a4 */
[--C-:B------:R-:W-:Y:S08]  /*11710*/  FFMA.FTZ R140, R34, UR4, -R162.reuse ;  /* 0x00000004228c7c23 */ /* 0x100ff000080108a2 */
[----:B------:R-:W-:Y:S01]  /*11720*/  MUFU.EX2 R139, R139 ;  /* 0x0000008b008b7308 */ /* 0x000fe20000000800 */
[----:B------:R-:W-:Y:S01]  /*11730*/  LDSM.16.MT88.4 R32, [R197+0x11800] ;  /* 0x01180000c520783b */ /* 0x000fe20000004200 */
[C---:B------:R-:W-:Y:S08]  /*11740*/  HMMA.16816.F32.BF16 R80, R20.reuse, R142, R80 ;  /* 0x0000008e1450723c */ /* 0x040ff00000041850 */
[----:B------:R-:W-:Y:S01]  /*11750*/  MUFU.EX2 R141, R141 ;  /* 0x0000008d008d7308 */ /* 0x000fe20000000800 */
[--C-:B------:R-:W-:Y:S01]  /*11760*/  FFMA.FTZ R143, R30, UR4, -R162.reuse ;  /* 0x000000041e8f7c23 */ /* 0x100fe200080108a2 */
[----:B------:R-:W-:Y:S08]  /*11770*/  FFMA.FTZ R142, R31, UR4, -R162 ;  /* 0x000000041f8e7c23 */ /* 0x000ff000080108a2 */
[----:B------:R-:W-:Y:S01]  /*11780*/  MUFU.EX2 R140, R140 ;  /* 0x0000008c008c7308 */ /* 0x000fe20000000800 */
[----:B------:R-:W-:Y:S01]  /*11790*/  LDSM.16.MT88.4 R28, [R196+0xd800] ;  /* 0x00d80000c41c783b */ /* 0x000fe20000004200 */
[C---:B--2---:R-:W-:Y:S08]  /*117a0*/  HMMA.16816.F32.BF16 R84, R20.reuse, R144, R84 ;  /* 0x000000901454723c */ /* 0x044ff00000041854 */
[----:B------:R-:W-:Y:S01]  /*117b0*/  MUFU.EX2 R143, R143 ;  /* 0x0000008f008f7308 */ /* 0x000fe20000000800 */
[--C-:B------:R-:W-:Y:S01]  /*117c0*/  FFMA.FTZ R144, R36, UR4, -R164.reuse ;  /* 0x0000000424907c23 */ /* 0x100fe200080108a4 */
[--C-:B------:R-:W-:Y:S08]  /*117d0*/  FFMA.FTZ R145, R40, UR4, -R164.reuse ;  /* 0x0000000428917c23 */ /* 0x100ff000080108a4 */
[----:B------:R-:W2:Y:S01]  /*117e0*/  MUFU.EX2 R142, R142 ;  /* 0x0000008e008e7308 */ /* 0x000ea20000000800 */
[C---:B------:R-:W-:Y:S09]  /*117f0*/  HMMA.16816.F32.BF16 R88, R20.reuse, R146, R88 ;  /* 0x000000921458723c */ /* 0x040ff20000041858 */
[----:B------:R-:W-:Y:S01]  /*11800*/  MUFU.EX2 R144, R144 ;  /* 0x0000009000907308 */ /* 0x000fe20000000800 */
[----:B------:R-:W-:Y:S01]  /*11810*/  FFMA.FTZ R147, R37, UR4, -R164 ;  /* 0x0000000425937c23 */ /* 0x000fe200080108a4 */
[--C-:B------:R-:W-:Y:S08]  /*11820*/  FFMA.FTZ R146, R38, UR4, -R162.reuse ;  /* 0x0000000426927c23 */ /* 0x100ff000080108a2 */
[----:B------:R-:W-:Y:S01]  /*11830*/  MUFU.EX2 R145, R145 ;  /* 0x0000009100917308 */ /* 0x000fe20000000800 */
[C---:B----4-:R-:W-:Y:S09]  /*11840*/  HMMA.16816.F32.BF16 R92, R20.reuse, R148, R92 ;  /* 0x00000094145c723c */ /* 0x050ff2000004185c */
[----:B------:R-:W4:Y:S01]  /*11850*/  MUFU.EX2 R147, R147 ;  /* 0x0000009300937308 */ /* 0x000f220000000800 */
[----:B------:R-:W-:Y:S01]  /*11860*/  FFMA.FTZ R149, R39, UR4, -R162 ;  /* 0x0000000427957c23 */ /* 0x000fe200080108a2 */
[----:B------:R-:W-:Y:S01]  /*11870*/  FFMA.FTZ R148, R41, UR4, -R164 ;  /* 0x0000000429947c23 */ /* 0x000fe200080108a4 */
[----:B------:R-:W-:Y:S07]  /*11880*/  LDSM.16.MT88.4 R36, [R134+0x2000] ;  /* 0x002000008624783b */ /* 0x000fee0000004200 */
[----:B------:R-:W-:Y:S01]  /*11890*/  MUFU.EX2 R146, R146 ;  /* 0x0000009200927308 */ /* 0x000fe20000000800 */
[C---:B------:R-:W-:Y:S09]  /*118a0*/  HMMA.16816.F32.BF16 R96, R20.reuse, R150, R96 ;  /* 0x000000961460723c */ /* 0x040ff20000041860 */
[----:B------:R-:W4:Y:S01]  /*118b0*/  MUFU.EX2 R149, R149 ;  /* 0x0000009500957308 */ /* 0x000f220000000800 */
[--C-:B------:R-:W-:Y:S01]  /*118c0*/  FFMA.FTZ R150, R42, UR4, -R162.reuse ;  /* 0x000000042a967c23 */ /* 0x100fe200080108a2 */
[----:B------:R-:W-:Y:S02]  /*118d0*/  FFMA.FTZ R151, R43, UR4, -R162 ;  /* 0x000000042b977c23 */ /* 0x000fe400080108a2 */
[----:B------:R-:W-:Y:S06]  /*118e0*/  LDSM.16.MT88.4 R40, [R134+0x2800] ;  /* 0x002800008628783b */ /* 0x000fec0000004200 */
[----:B------:R-:W4:Y:S01]  /*118f0*/  MUFU.EX2 R148, R148 ;  /* 0x0000009400947308 */ /* 0x000f220000000800 */
[C---:B------:R-:W-:Y:S09]  /*11900*/  HMMA.16816.F32.BF16 R100, R20.reuse, R24, R100 ;  /* 0x000000181464723c */ /* 0x040ff20000041864 */
[----:B------:R-:W-:Y:S10]  /*11910*/  MUFU.EX2 R150, R150 ;  /* 0x0000009600967308 */ /* 0x000ff40000000800 */
[----:B------:R-:W4:Y:S01]  /*11920*/  MUFU.EX2 R151, R151 ;  /* 0x0000009700977308 */ /* 0x000f220000000800 */
[C---:B------:R-:W-:Y:S01]  /*11930*/  HMMA.16816.F32.BF16 R104, R20.reuse, R26, R104 ;  /* 0x0000001a1468723c */ /* 0x040fe20000041868 */
[----:B------:R-:W4:Y:S07]  /*11940*/  LDSM.16.MT88.4 R24, [R197+0xd800] ;  /* 0x00d80000c518783b */ /* 0x000f2e0000004200 */
[C---:B-----5:R-:W-:Y:S08]  /*11950*/  HMMA.16816.F32.BF16 R108, R20.reuse, R128, R108 ;  /* 0x00000080146c723c */ /* 0x060ff0000004186c */
[C---:B------:R-:W-:Y:S01]  /*11960*/  HMMA.16816.F32.BF16 R112, R20.reuse, R130, R112 ;  /* 0x000000821470723c */ /* 0x040fe20000041870 */
[----:B------:R-:W5:Y:S07]  /*11970*/  LDSM.16.MT88.4 R128, [R196+0x11800] ;  /* 0x01180000c480783b */ /* 0x000f6e0000004200 */
[C---:B-1----:R-:W-:Y:S08]  /*11980*/  HMMA.16816.F32.BF16 R12, R20.reuse, R116, R12 ;  /* 0x00000074140c723c */ /* 0x042ff0000004180c */
[----:B------:R-:W-:Y:S01]  /*11990*/  HMMA.16816.F32.BF16 R16, R20, R118, R16 ;  /* 0x000000761410723c */ /* 0x000fe20000041810 */
[----:B------:R-:W-:Y:S02]  /*119a0*/  LDSM.16.MT88.4 R116, [R196+0xe000] ;  /* 0x00e00000c474783b */ /* 0x000fe40000004200 */
[----:B---3--:R-:W-:Y:S02]  /*119b0*/  F2FP.BF16.F32.PACK_AB R20, R137, R138 ;  /* 0x0000008a8914723e */ /* 0x008fe400000010ff */
[----:B--2---:R-:W-:Y:S02]  /*119c0*/  F2FP.BF16.F32.PACK_AB R21, R142, R143 ;  /* 0x0000008f8e15723e */ /* 0x004fe400000010ff */
[----:B------:R-:W-:Y:S02]  /*119d0*/  F2FP.BF16.F32.PACK_AB R22, R141, R136 ;  /* 0x000000888d16723e */ /* 0x000fe400000010ff */
[----:B------:R-:W-:Y:S07]  /*119e0*/  F2FP.BF16.F32.PACK_AB R23, R139, R140 ;  /* 0x0000008c8b17723e */ /* 0x000fee00000010ff */
[C---:B----4-:R-:W-:Y:S08]  /*119f0*/  HMMA.16816.F32.BF16 R4, R20.reuse, R24, R4 ;  /* 0x000000181404723c */ /* 0x050ff00000041804 */
[C---:B------:R-:W-:Y:S01]  /*11a00*/  HMMA.16816.F32.BF16 R8, R20.reuse, R26, R8 ;  /* 0x0000001a1408723c */ /* 0x040fe20000041808 */
[----:B------:R-:W1:Y:S07]  /*11a10*/  LDSM.16.MT88.4 R24, [R134+0x5800] ;  /* 0x005800008618783b */ /* 0x000e6e0000004200 */
        /* <DEDUP_REMOVED lines=12> */
[C---:B-----5:R-:W-:Y:S08]  /*11ae0*/  HMMA.16816.F32.BF16 R100, R20.reuse, R128, R100 ;  /* 0x000000801464723c */ /* 0x060ff00000041864 */
[C---:B------:R-:W-:Y:S01]  /*11af0*/  HMMA.16816.F32.BF16 R104, R20.reuse, R130, R104 ;  /* 0x000000821468723c */ /* 0x040fe20000041868 */
[----:B------:R-:W4:Y:S07]  /*11b00*/  LDSM.16.MT88.4 R128, [R196+0x12000] ;  /* 0x01200000c480783b */ /* 0x000f2e0000004200 */
[C---:B-1----:R-:W-:Y:S08]  /*11b10*/  HMMA.16816.F32.BF16 R108, R20.reuse, R24, R108 ;  /* 0x00000018146c723c */ /* 0x042ff0000004186c */
[C---:B------:R-:W-:Y:S01]  /*11b20*/  HMMA.16816.F32.BF16 R112, R20.reuse, R26, R112 ;  /* 0x0000001a1470723c */ /* 0x040fe20000041870 */
[----:B------:R-:W1:Y:S07]  /*11b30*/  LDSM.16.MT88.4 R24, [R134+0x6000] ;  /* 0x006000008618783b */ /* 0x000e6e0000004200 */
[C---:B--2---:R-:W-:Y:S08]  /*11b40*/  HMMA.16816.F32.BF16 R12, R20.reuse, R28, R12 ;  /* 0x0000001c140c723c */ /* 0x044ff0000004180c */
[----:B------:R-:W-:Y:S01]  /*11b50*/  HMMA.16816.F32.BF16 R16, R20, R30, R16 ;  /* 0x0000001e1410723c */ /* 0x000fe20000041810 */
[----:B------:R-:W2:Y:S02]  /*11b60*/  LDSM.16.MT88.4 R28, [R203+0x6000] ;  /* 0x00600000cb1c783b */ /* 0x000ea40000004200 */
[----:B------:R-:W-:Y:S02]  /*11b70*/  F2FP.BF16.F32.PACK_AB R20, R147, R144 ;  /* 0x000000909314723e */ /* 0x000fe400000010ff */
[----:B------:R-:W-:Y:S02]  /*11b80*/  F2FP.BF16.F32.PACK_AB R21, R149, R146 ;  /* 0x000000929515723e */ /* 0x000fe400000010ff */
[----:B------:R-:W-:Y:S02]  /*11b90*/  F2FP.BF16.F32.PACK_AB R22, R148, R145 ;  /* 0x000000919416723e */ /* 0x000fe400000010ff */
[----:B------:R-:W-:Y:S07]  /*11ba0*/  F2FP.BF16.F32.PACK_AB R23, R151, R150 ;  /* 0x000000969717723e */ /* 0x000fee00000010ff */
        /* <DEDUP_REMOVED lines=9> */
[C---:B------:R-:W-:Y:S03]  /*11c40*/  HMMA.16816.F32.BF16 R84, R20.reuse, R120, R84 ;  /* 0x000000781454723c */ /* 0x040fe60000041854 */
[--C-:B------:R-:W-:Y:S01]  /*11c50*/  FFMA.FTZ R120, R44, UR4, -R164.reuse ;  /* 0x000000042c787c23 */ /* 0x100fe200080108a4 */
[----:B------:R-:W-:Y:S04]  /*11c60*/  FFMA.FTZ R121, R45, UR4, -R164 ;  /* 0x000000042d797c23 */ /* 0x000fe800080108a4 */
[C---:B------:R-:W-:Y:S01]  /*11c70*/  HMMA.16816.F32.BF16 R88, R20.reuse, R122, R88 ;  /* 0x0000007a1458723c */ /* 0x040fe20000041858 */
[----:B------:R-:W-:Y:S02]  /*11c80*/  MUFU.EX2 R120, R120 ;  /* 0x0000007800787308 */ /* 0x000fe40000000800 */
[--C-:B------:R-:W-:Y:S01]  /*11c90*/  FFMA.FTZ R122, R46, UR4, -R162.reuse ;  /* 0x000000042e7a7c23 */ /* 0x100fe200080108a2 */
[--C-:B------:R-:W-:Y:S07]  /*11ca0*/  FFMA.FTZ R123, R47, UR4, -R162.reuse ;  /* 0x000000042f7b7c23 */ /* 0x100fee00080108a2 */
[----:B------:R-:W3:Y:S01]  /*11cb0*/  MUFU.EX2 R121, R121 ;  /* 0x0000007900797308 */ /* 0x000ee20000000800 */
[----:B------:R-:W5:Y:S01]  /*11cc0*/  LDSM.16.MT88.4 R44, [R203+0x2800] ;  /* 0x00280000cb2c783b */ /* 0x000f620000004200 */
[C---:B------:R-:W-:Y:S08]  /*11cd0*/  HMMA.16816.F32.BF16 R92, R20.reuse, R124, R92 ;  /* 0x0000007c145c723c */ /* 0x040ff0000004185c */
[----:B------:R-:W-:Y:S10]  /*11ce0*/  MUFU.EX2 R122, R122 ;  /* 0x0000007a007a7308 */ /* 0x000ff40000000800 */
[----:B------:R-:W3:Y:S01]  /*11cf0*/  MUFU.EX2 R123, R123 ;  /* 0x0000007b007b7308 */ /* 0x000ee20000000800 */
[C---:B------:R-:W-:Y:S01]  /*11d00*/  HMMA.16816.F32.BF16 R96, R20.reuse, R126, R96 ;  /* 0x0000007e1460723c */ /* 0x040fe20000041860 */
[----:B------:R-:W-:Y:S07]  /*11d10*/  LDSM.16.MT88.4 R124, [R197+0xf800] ;  /* 0x00f80000c57c783b */ /* 0x000fee0000004200 */
[C---:B----4-:R-:W-:Y:S08]  /*11d20*/  HMMA.16816.F32.BF16 R100, R20.reuse, R128, R100 ;  /* 0x000000801464723c */ /* 0x050ff00000041864 */
[C---:B------:R-:W-:Y:S08]  /*11d30*/  HMMA.16816.F32.BF16 R104, R20.reuse, R130, R104 ;  /* 0x000000821468723c */ /* 0x040ff00000041868 */
[C---:B-1----:R-:W-:Y:S08]  /*11d40*/  HMMA.16816.F32.BF16 R108, R20.reuse, R24, R108 ;  /* 0x00000018146c723c */ /* 0x042ff0000004186c */
[C---:B------:R-:W-:Y:S01]  /*11d50*/  HMMA.16816.F32.BF16 R112, R20.reuse, R26, R112 ;  /* 0x0000001a1470723c */ /* 0x040fe20000041870 */
[----:B------:R-:W1:Y:S07]  /*11d60*/  LDSM.16.MT88.4 R24, [R196+0x12800] ;  /* 0x01280000c418783b */ /* 0x000e6e0000004200 */
[C---:B--2---:R-:W-:Y:S08]  /*11d70*/  HMMA.16816.F32.BF16 R12, R20.reuse, R28, R12 ;  /* 0x0000001c140c723c */ /* 0x044ff0000004180c */
[----:B------:R-:W-:Y:S01]  /*11d80*/  HMMA.16816.F32.BF16 R16, R20, R30, R16 ;  /* 0x0000001e1410723c */ /* 0x000fe20000041810 */
[----:B------:R-:W2:Y:S02]  /*11d90*/  LDSM.16.MT88.4 R28, [R203+0x6800] ;  /* 0x00680000cb1c783b */ /* 0x000ea40000004200 */
[----:B---3--:R-:W-:Y:S02]  /*11da0*/  F2FP.BF16.F32.PACK_AB R20, R121, R120 ;  /* 0x000000787914723e */ /* 0x008fe400000010ff */
[----:B------:R-:W-:Y:S02]  /*11db0*/  F2FP.BF16.F32.PACK_AB R21, R123, R122 ;  /* 0x0000007a7b15723e */ /* 0x000fe400000010ff */
[----:B------:R-:W-:Y:S02]  /*11dc0*/  F2FP.BF16.F32.PACK_AB R22, R178, R177 ;  /* 0x000000b1b216723e */ /* 0x000fe400000010ff */
[----:B------:R-:W-:Y:S07]  /*11dd0*/  F2FP.BF16.F32.PACK_AB R23, R180, R179 ;  /* 0x000000b3b417723e */ /* 0x000fee00000010ff */
        /* <DEDUP_REMOVED lines=9> */
[C---:B------:R-:W-:Y:S03]  /*11e70*/  HMMA.16816.F32.BF16 R84, R20.reuse, R44, R84 ;  /* 0x0000002c1454723c */ /* 0x040fe60000041854 */
[--C-:B------:R-:W-:Y:S01]  /*11e80*/  FFMA.FTZ R44, R54, UR4, -R162.reuse ;  /* 0x00000004362c7c23 */ /* 0x100fe200080108a2 */
[----:B------:R-:W-:Y:S01]  /*11e90*/  FFMA.FTZ R45, R55, UR4, -R162 ;  /* 0x00000004372d7c23 */ /* 0x000fe200080108a2 */
[----:B------:R-:W-:Y:S02]  /*11ea0*/  FFMA.FTZ R54, R56, UR4, -R164 ;  /* 0x0000000438367c23 */ /* 0x000fe400080108a4 */
[----:B------:R-:W-:Y:S01]  /*11eb0*/  MUFU.EX2 R55, R44 ;  /* 0x0000002c00377308 */ /* 0x000fe20000000800 */
[C---:B------:R-:W-:Y:S09]  /*11ec0*/  HMMA.16816.F32.BF16 R88, R20.reuse, R46, R88 ;  /* 0x0000002e1458723c */ /* 0x040ff20000041858 */
[----:B------:R3:W4:Y:S10]  /*11ed0*/  MUFU.EX2 R56, R45 ;  /* 0x0000002d00387308 */ /* 0x0007340000000800 */
[----:B------:R-:W5:Y:S01]  /*11ee0*/  MUFU.EX2 R54, R54 ;  /* 0x0000003600367308 */ /* 0x000f620000000800 */
[C---:B------:R-:W-:Y:S03]  /*11ef0*/  HMMA.16816.F32.BF16 R92, R20.reuse, R116, R92 ;  /* 0x00000074145c723c */ /* 0x040fe6000004185c */
[--C-:B------:R-:W-:Y:S01]  /*11f00*/  FFMA.FTZ R116, R58, UR4, -R162.reuse ;  /* 0x000000043a747c23 */ /* 0x100fe200080108a2 */
[----:B------:R-:W-:Y:S05]  /*11f10*/  FFMA.FTZ R58, R59, UR4, -R162 ;  /* 0x000000043b3a7c23 */ /* 0x000fea00080108a2 */
[----:B------:R-:W-:Y:S01]  /*11f20*/  MUFU.EX2 R59, R116 ;  /* 0x00000074003b7308 */ /* 0x000fe20000000800 */
[C---:B------:R-:W-:Y:S01]  /*11f30*/  HMMA.16816.F32.BF16 R96, R20.reuse, R118, R96 ;  /* 0x000000761460723c */ /* 0x040fe20000041860 */
[----:B---3--:R-:W-:Y:S08]  /*11f40*/  LDSM.16.MT88.4 R44, [R197+0x13000] ;  /* 0x01300000c52c783b */ /* 0x008ff00000004200 */
[----:B------:R-:W3:Y:S01]  /*11f50*/  MUFU.EX2 R58, R58 ;  /* 0x0000003a003a7308 */ /* 0x000ee20000000800 */
        /* <DEDUP_REMOVED lines=8> */
[----:B------:R-:W2:Y:S02]  /*11fe0*/  LDSM.16.MT88.4 R28, [R134+0x7000] ;  /* 0x00700000861c783b */ /* 0x000ea40000004200 */
[----:B------:R-:W-:Y:S02]  /*11ff0*/  F2FP.BF16.F32.PACK_AB R20, R53, R52 ;  /* 0x000000343514723e */ /* 0x000fe400000010ff */
[----:B----4-:R-:W-:Y:S02]  /*12000*/  F2FP.BF16.F32.PACK_AB R21, R56, R55 ;  /* 0x000000373815723e */ /* 0x010fe400000010ff */
[----:B-----5:R-:W-:Y:S02]  /*12010*/  F2FP.BF16.F32.PACK_AB R22, R57, R54 ;  /* 0x000000363916723e */ /* 0x020fe400000010ff */
[----:B---3--:R-:W-:Y:S07]  /*12020*/  F2FP.BF16.F32.PACK_AB R23, R58, R59 ;  /* 0x0000003b3a17723e */ /* 0x008fee00000010ff */
[C---:B-1----:R-:W-:Y:S08]  /*12030*/  HMMA.16816.F32.BF16 R4, R20.reuse, R24, R4 ;  /* 0x000000181404723c */ /* 0x042ff00000041804 */
[C---:B------:R-:W-:Y:S01]  /*12040*/  HMMA.16816.F32.BF16 R8, R20.reuse, R26, R8 ;  /* 0x0000001a1408723c */ /* 0x040fe20000041808 */
[----:B------:R-:W1:Y:S07]  /*12050*/  LDSM.16.MT88.4 R24, [R203+0x7000] ;  /* 0x00700000cb18783b */ /* 0x000e6e0000004200 */
[C---:B------:R-:W-:Y:S08]  /*12060*/  HMMA.16816.F32.BF16 R68, R20.reuse, R32, R68 ;  /* 0x000000201444723c */ /* 0x040ff00000041844 */
[C---:B------:R-:W-:Y:S01]  /*12070*/  HMMA.16816.F32.BF16 R72, R20.reuse, R34, R72 ;  /* 0x000000221448723c */ /* 0x040fe20000041848 */
[----:B------:R-:W3:Y:S07]  /*12080*/  LDSM.16.MT88.4 R32, [R196+0xf800] ;  /* 0x00f80000c420783b */ /* 0x000eee0000004200 */
[C---:B------:R-:W-:Y:S03]  /*12090*/  HMMA.16816.F32.BF16 R76, R20.reuse, R36, R76 ;  /* 0x00000024144c723c */ /* 0x040fe6000004184c */
[--C-:B------:R-:W-:Y:S01]  /*120a0*/  FFMA.FTZ R36, R60, UR4, -R164.reuse ;  /* 0x000000043c247c23 */ /* 0x100fe200080108a4 */
[----:B------:R-:W-:Y:S04]  /*120b0*/  FFMA.FTZ R37, R61, UR4, -R164 ;  /* 0x000000043d257c23 */ /* 0x000fe800080108a4 */
[C---:B------:R-:W-:Y:S01]  /*120c0*/  HMMA.16816.F32.BF16 R80, R20.reuse, R38, R80 ;  /* 0x000000261450723c */ /* 0x040fe20000041850 */
[----:B------:R-:W-:Y:S02]  /*120d0*/  MUFU.EX2 R36, R36 ;  /* 0x0000002400247308 */ /* 0x000fe40000000800 */
[----:B------:R-:W-:Y:S01]  /*120e0*/  FFMA.FTZ R39, R62, UR4, -R162 ;  /* 0x000000043e277c23 */ /* 0x000fe200080108a2 */
[--C-:B------:R-:W-:Y:S07]  /*120f0*/  FFMA.FTZ R38, R64, UR4, -R164.reuse ;  /* 0x0000000440267c23 */ /* 0x100fee00080108a4 */
[----:B------:R-:W4:Y:S01]  /*12100*/  MUFU.EX2 R37, R37 ;  /* 0x0000002500257308 */ /* 0x000f220000000800 */
[----:B------:R-:W-:Y:S01]  /*12110*/  FFMA.FTZ R164, R65, UR4, -R164 ;  /* 0x0000000441a47c23 */ /* 0x000fe200080108a4 */
[C---:B------:R-:W-:Y:S08]  /*12120*/  HMMA.16816.F32.BF16 R84, R20.reuse, R40, R84 ;  /* 0x000000281454723c */ /* 0x040ff00000041854 */
[----:B------:R-:W-:Y:S01]  /*12130*/  MUFU.EX2 R39, R39 ;  /* 0x0000002700277308 */ /* 0x000fe20000000800 */
[--C-:B------:R-:W-:Y:S09]  /*12140*/  FFMA.FTZ R40, R63, UR4, -R162.reuse ;  /* 0x000000043f287c23 */ /* 0x100ff200080108a2 */
[----:B------:R-:W-:Y:S01]  /*12150*/  MUFU.EX2 R38, R38 ;  /* 0x0000002600267308 */ /* 0x000fe20000000800 */
[C---:B------:R-:W-:Y:S09]  /*12160*/  HMMA.16816.F32.BF16 R88, R20.reuse, R42, R88 ;  /* 0x0000002a1458723c */ /* 0x040ff20000041858 */
[----:B------:R-:W5:Y:S01]  /*12170*/  MUFU.EX2 R40, R40 ;  /* 0x0000002800287308 */ /* 0x000f620000000800 */
[----:B----4-:R-:W-:Y:S01]  /*12180*/  F2FP.BF16.F32.PACK_AB R116, R37, R36 ;  /* 0x000000242574723e */ /* 0x010fe200000010ff */
[C---:B------:R-:W-:Y:S03]  /*12190*/  HMMA.16816.F32.BF16 R92, R20.reuse, R44, R92 ;  /* 0x0000002c145c723c */ /* 0x040fe6000004185c */
[----:B-----5:R-:W-:Y:S05]  /*121a0*/  F2FP.BF16.F32.PACK_AB R117, R40, R39 ;  /* 0x000000272875723e */ /* 0x020fea00000010ff */
[C---:B------:R-:W-:Y:S08]  /*121b0*/  HMMA.16816.F32.BF16 R96, R20.reuse, R46, R96 ;  /* 0x0000002e1460723c */ /* 0x040ff00000041860 */
[C---:B------:R-:W-:Y:S08]  /*121c0*/  HMMA.16816.F32.BF16 R100, R20.reuse, R48, R100 ;  /* 0x000000301464723c */ /* 0x040ff00000041864 */
[C---:B------:R-:W-:Y:S08]  /*121d0*/  HMMA.16816.F32.BF16 R104, R20.reuse, R50, R104 ;  /* 0x000000321468723c */ /* 0x040ff00000041868 */
[C---:B--2---:R-:W-:Y:S01]  /*121e0*/  HMMA.16816.F32.BF16 R108, R20.reuse, R28, R108 ;  /* 0x0000001c146c723c */ /* 0x044fe2000004186c */
[----:B------:R-:W2:Y:S02]  /*121f0*/  MUFU.EX2 R29, R164 ;  /* 0x000000a4001d7308 */ /* 0x000ea40000000800 */
[--C-:B------:R-:W-:Y:S01]  /*12200*/  FFMA.FTZ R28, R66, UR4, -R162.reuse ;  /* 0x00000004421c7c23 */ /* 0x100fe200080108a2 */
[----:B------:R-:W-:Y:S04]  /*12210*/  FFMA.FTZ R162, R67, UR4, -R162 ;  /* 0x0000000443a27c23 */ /* 0x000fe800080108a2 */
[C---:B------:R-:W-:Y:S03]  /*12220*/  HMMA.16816.F32.BF16 R112, R20.reuse, R30, R112 ;  /* 0x0000001e1470723c */ /* 0x040fe60000041870 */
[----:B------:R-:W-:Y:S10]  /*12230*/  MUFU.EX2 R28, R28 ;  /* 0x0000001c001c7308 */ /* 0x000ff40000000800 */
[----:B------:R-:W4:Y:S01]  /*12240*/  MUFU.EX2 R31, R162 ;  /* 0x000000a2001f7308 */ /* 0x000f220000000800 */
[----:B--2---:R-:W-:Y:S01]  /*12250*/  F2FP.BF16.F32.PACK_AB R118, R29, R38 ;  /* 0x000000261d76723e */ /* 0x004fe200000010ff */
[C---:B-1----:R-:W-:Y:S03]  /*12260*/  HMMA.16816.F32.BF16 R12, R20.reuse, R24, R12 ;  /* 0x00000018140c723c */ /* 0x042fe6000004180c */
[----:B------:R-:W-:Y:S04]  /*12270*/  FADD.FTZ R25, R165, R166 ;  /* 0x000000a6a5197221 */ /* 0x000fe80000010000 */
[----:B------:R-:W-:Y:S01]  /*12280*/  FADD.FTZ R25, R170, R25 ;  /* 0x00000019aa197221 */ /* 0x000fe20000010000 */
[----:B------:R-:W-:Y:S01]  /*12290*/  HMMA.16816.F32.BF16 R16, R20, R26, R16 ;  /* 0x0000001a1410723c */ /* 0x000fe20000041810 */
[----:B------:R-:W1:Y:S02]  /*122a0*/  LDSM.16.MT88.4 R20, [R134+0x3800] ;  /* 0x003800008614783b */ /* 0x000e640000004200 */
[----:B----4-:R-:W-:Y:S01]  /*122b0*/  F2FP.BF16.F32.PACK_AB R119, R31, R28 ;  /* 0x0000001c1f77723e */ /* 0x010fe200000010ff */
[----:B------:R-:W-:Y:S04]  /*122c0*/  FADD.FTZ R0, R152, R25 ;  /* 0x0000001998007221 */ /* 0x000fe80000010000 */
[----:B------:R-:W-:Y:S02]  /*122d0*/  FADD.FTZ R0, R175, R0 ;  /* 0x00000000af007221 */ /* 0x000fe40000010000 */
[C---:B------:R-:W-:Y:S01]  /*122e0*/  HMMA.16816.F32.BF16 R128, R116.reuse, R124, R4 ;  /* 0x0000007c7480723c */ /* 0x040fe20000041804 */
[----:B------:R-:W2:Y:S04]  /*122f0*/  LDSM.16.MT88.4 R4, [R203+0x3800] ;  /* 0x00380000cb04783b */ /* 0x000ea80000004200 */
[----:B------:R-:W-:Y:S03]  /*12300*/  FADD.FTZ R25, R155, R0 ;  /* 0x000000009b197221 */ /* 0x000fe60000010000 */
[C---:B------:R-:W-:Y:S01]  /*12310*/  HMMA.16816.F32.BF16 R124, R116.reuse, R126, R8 ;  /* 0x0000007e747c723c */ /* 0x040fe20000041808 */
[----:B------:R-:W4:Y:S02]  /*12320*/  LDSM.16.MT88.4 R8, [R197+0x13800] ;  /* 0x01380000c508783b */ /* 0x000f240000004200 */
[----:B------:R-:W-:Y:S04]  /*12330*/  FADD.FTZ R25, R154, R25 ;  /* 0x000000199a197221 */ /* 0x000fe80000010000 */
[----:B------:R-:W-:Y:S01]  /*12340*/  FADD.FTZ R138, R138, R25 ;  /* 0x000000198a8a7221 */ /* 0x000fe20000010000 */
[C---:B---3--:R-:W-:Y:S03]  /*12350*/  HMMA.16816.F32.BF16 R68, R116.reuse, R32, R68 ;  /* 0x000000207444723c */ /* 0x048fe60000041844 */
[----:B------:R-:W-:Y:S01]  /*12360*/  FADD.FTZ R25, R143, R176 ;  /* 0x000000b08f197221 */ /* 0x000fe20000010000 */
[----:B------:R-:W-:Y:S03]  /*12370*/  FADD.FTZ R137, R137, R138 ;  /* 0x0000008a89897221 */ /* 0x000fe60000010000 */
[----:B------:R-:W-:Y:S01]  /*12380*/  FADD.FTZ R25, R142, R25 ;  /* 0x000000198e197221 */ /* 0x000fe20000010000 */
[C---:B------:R-:W-:Y:S03]  /*12390*/  HMMA.16816.F32.BF16 R72, R116.reuse, R34, R72 ;  /* 0x000000227448723c */ /* 0x040fe60000041848 */
[----:B------:R-:W-:Y:S01]  /*123a0*/  FADD.FTZ R136, R136, R137 ;  /* 0x0000008988887221 */ /* 0x000fe20000010000 */
[----:B------:R-:W-:Y:S03]  /*123b0*/  FADD.FTZ R140, R140, R25 ;  /* 0x000000198c8c7221 */ /* 0x000fe60000010000 */
[----:B------:R-:W-:Y:S01]  /*123c0*/  FADD.FTZ R141, R141, R136 ;  /* 0x000000888d8d7221 */ /* 0x000fe20000010000 */
[C---:B-1----:R-:W-:Y:S03]  /*123d0*/  HMMA.16816.F32.BF16 R76, R116.reuse, R20, R76 ;  /* 0x00000014744c723c */ /* 0x042fe6000004184c */
[----:B------:R-:W-:Y:S01]  /*123e0*/  FADD.FTZ R139, R139, R140 ;  /* 0x0000008c8b8b7221 */ /* 0x000fe20000010000 */
[----:B------:R-:W-:Y:S03]  /*123f0*/  FADD.FTZ R0, R144, R141 ;  /* 0x0000008d90007221 */ /* 0x000fe60000010000 */
[----:B------:R-:W-:Y:S01]  /*12400*/  FADD.FTZ R146, R146, R139 ;  /* 0x0000008b92927221 */ /* 0x000fe20000010000 */
[C---:B------:R-:W-:Y:S01]  /*12410*/  HMMA.16816.F32.BF16 R80, R116.reuse, R22, R80 ;  /* 0x000000167450723c */ /* 0x040fe20000041850 */
[----:B------:R-:W1:Y:S02]  /*12420*/  LDSM.16.MT88.4 R20, [R196+0x13800] ;  /* 0x01380000c414783b */ /* 0x000e640000004200 */
[----:B------:R-:W-:Y:S01]  /*12430*/  FADD.FTZ R0, R147, R0 ;  /* 0x0000000093007221 */ /* 0x000fe20000010000 */
[----:B------:R-:W-:Y:S03]  /*12440*/  FADD.FTZ R149, R149, R146 ;  /* 0x0000009295957221 */ /* 0x000fe60000010000 */
[----:B------:R-:W-:Y:S01]  /*12450*/  FADD.FTZ R25, R145, R0 ;  /* 0x0000000091197221 */ /* 0x000fe20000010000 */
[C---:B--2---:R-:W-:Y:S03]  /*12460*/  HMMA.16816.F32.BF16 R84, R116.reuse, R4, R84 ;  /* 0x000000047454723c */ /* 0x044fe60000041854 */
[----:B------:R-:W-:Y:S01]  /*12470*/  FADD.FTZ R150, R150, R149 ;  /* 0x0000009596967221 */ /* 0x000fe20000010000 */
[----:B------:R-:W-:Y:S03]  /*12480*/  FADD.FTZ R25, R148, R25 ;  /* 0x0000001994197221 */ /* 0x000fe60000010000 */
[----:B------:R-:W-:Y:S01]  /*12490*/  FADD.FTZ R151, R151, R150 ;  /* 0x0000009697977221 */ /* 0x000fe20000010000 */
[C---:B------:R-:W-:Y:S01]  /*124a0*/  HMMA.16816.F32.BF16 R88, R116.reuse, R6, R88 ;  /* 0x000000067458723c */ /* 0x040fe20000041858 */
[----:B------:R-:W2:Y:S02]  /*124b0*/  LDSM.16.MT88.4 R4, [R134+0x7800] ;  /* 0x007800008604783b */ /* 0x000ea40000004200 */
[----:B------:R-:W-:Y:S01]  /*124c0*/  FADD.FTZ R0, R120, R25 ;  /* 0x0000001978007221 */ /* 0x000fe20000010000 */
[----:B------:R-:W-:Y:S03]  /*124d0*/  FADD.FTZ R2, R122, R151 ;  /* 0x000000977a027221 */ /* 0x000fe60000010000 */
[----:B------:R-:W-:Y:S01]  /*124e0*/  FADD.FTZ R0, R121, R0 ;  /* 0x0000000079007221 */ /* 0x000fe20000010000 */
[C---:B----4-:R-:W-:Y:S03]  /*124f0*/  HMMA.16816.F32.BF16 R92, R116.reuse, R8, R92 ;  /* 0x00000008745c723c */ /* 0x050fe6000004185c */
[----:B------:R-:W-:Y:S04]  /*12500*/  FADD.FTZ R2, R123, R2 ;  /* 0x000000027b027221 */ /* 0x000fe80000010000 */
[----:B------:R-:W-:Y:S01]  /*12510*/  FADD.FTZ R179, R179, R2 ;  /* 0x00000002b3b37221 */ /* 0x000fe20000010000 */
[C---:B------:R-:W-:Y:S01]  /*12520*/  HMMA.16816.F32.BF16 R96, R116.reuse, R10, R96 ;  /* 0x0000000a7460723c */ /* 0x040fe20000041860 */
[----:B------:R-:W3:Y:S02]  /*12530*/  LDSM.16.MT88.4 R8, [R203+0x7800] ;  /* 0x00780000cb08783b */ /* 0x000ee40000004200 */
[----:B------:R-:W-:Y:S04]  /*12540*/  FADD.FTZ R180, R180, R179 ;  /* 0x000000b3b4b47221 */ /* 0x000fe80000010000 */
[----:B------:R-:W-:Y:S01]  /*12550*/  FADD.FTZ R55, R55, R180 ;  /* 0x000000b437377221 */ /* 0x000fe20000010000 */
[C---:B-1----:R-:W-:Y:S03]  /*12560*/  HMMA.16816.F32.BF16 R100, R116.reuse, R20, R100 ;  /* 0x000000147464723c */ /* 0x042fe60000041864 */
[----:B------:R-:W-:Y:S01]  /*12570*/  FADD.FTZ R21, R177, R0 ;  /* 0x00000000b1157221 */ /* 0x000fe20000010000 */
[----:B------:R-:W-:Y:S01]  /*12580*/  MOV R0, R133 ;  /* 0x0000008500007202 */ /* 0x000fe20000000f00 */
[----:B------:R-:W-:Y:S02]  /*12590*/  FADD.FTZ R56, R56, R55 ;  /* 0x0000003738387221 */ /* 0x000fe40000010000 */
[----:B------:R-:W-:Y:S01]  /*125a0*/  FADD.FTZ R21, R178, R21 ;  /* 0x00000015b2157221 */ /* 0x000fe20000010000 */
[C---:B------:R-:W-:Y:S03]  /*125b0*/  HMMA.16816.F32.BF16 R104, R116.reuse, R22, R104 ;  /* 0x000000167468723c */ /* 0x040fe60000041868 */
[----:B------:R-:W-:Y:S01]  /*125c0*/  FADD.FTZ R52, R52, R21 ;  /* 0x0000001534347221 */ /* 0x000fe20000010000 */
[----:B------:R-:W-:Y:S03]  /*125d0*/  FADD.FTZ R59, R59, R56 ;  /* 0x000000383b3b7221 */ /* 0x000fe60000010000 */
[----:B------:R-:W-:Y:S01]  /*125e0*/  FADD.FTZ R53, R53, R52 ;  /* 0x0000003435357221 */ /* 0x000fe20000010000 */
[C---:B--2---:R-:W-:Y:S03]  /*125f0*/  HMMA.16816.F32.BF16 R108, R116.reuse, R4, R108 ;  /* 0x00000004746c723c */ /* 0x044fe6000004186c */
[----:B------:R-:W-:Y:S01]  /*12600*/  FADD.FTZ R54, R54, R53 ;  /* 0x0000003536367221 */ /* 0x000fe20000010000 */
[----:B------:R-:W-:Y:S03]  /*12610*/  FADD.FTZ R58, R58, R59 ;  /* 0x0000003b3a3a7221 */ /* 0x000fe60000010000 */
[----:B------:R-:W-:Y:S01]  /*12620*/  FADD.FTZ R57, R57, R54 ;  /* 0x0000003639397221 */ /* 0x000fe20000010000 */
[C---:B------:R-:W-:Y:S03]  /*12630*/  HMMA.16816.F32.BF16 R112, R116.reuse, R6, R112 ;  /* 0x000000067470723c */ /* 0x040fe60000041870 */
[----:B------:R-:W-:Y:S01]  /*12640*/  FADD.FTZ R36, R36, R57 ;  /* 0x0000003924247221 */ /* 0x000fe20000010000 */
[----:B------:R-:W-:Y:S03]  /*12650*/  FADD.FTZ R5, R39, R58 ;  /* 0x0000003a27057221 */ /* 0x000fe60000010000 */
[----:B------:R-:W-:Y:S01]  /*12660*/  FADD.FTZ R37, R37, R36 ;  /* 0x0000002425257221 */ /* 0x000fe20000010000 */
[C---:B---3--:R-:W-:Y:S03]  /*12670*/  HMMA.16816.F32.BF16 R120, R116.reuse, R8, R12 ;  /* 0x000000087478723c */ /* 0x048fe6000004180c */
[----:B------:R-:W-:Y:S01]  /*12680*/  FADD.FTZ R5, R40, R5 ;  /* 0x0000000528057221 */ /* 0x000fe20000010000 */
[----:B------:R-:W-:Y:S03]  /*12690*/  FADD.FTZ R38, R38, R37 ;  /* 0x0000002526267221 */ /* 0x000fe60000010000 */
[----:B------:R-:W-:Y:S01]  /*126a0*/  FADD.FTZ R28, R28, R5 ;  /* 0x000000051c1c7221 */ /* 0x000fe20000010000 */
[----:B------:R-:W-:Y:S03]  /*126b0*/  HMMA.16816.F32.BF16 R116, R116, R10, R16 ;  /* 0x0000000a7474723c */ /* 0x000fe60000041810 */
[----:B------:R-:W-:Y:S01]  /*126c0*/  FADD.FTZ R225, R29, R38 ;  /* 0x000000261de17221 */ /* 0x000fe20000010000 */
[----:B------:R-:W-:Y:S04]  /*126d0*/  FADD.FTZ R223, R31, R28 ;  /* 0x0000001c1fdf7221 */ /* 0x000fe80000010000 */
[----:B------:R-:W-:Y:S01]  /*126e0*/  @!UPT UIADD3 URZ, UPT, UPT, URZ, URZ, URZ ;  /* 0x000000fffffff290 */ /* 0x000fe2000fffe0ff */
[----:B------:R-:W-:Y:S11]  /*126f0*/  @P1 BRA `(.L_x_2091) ;  /* 0xffffffb000601947 */ /* 0x000ff6000383ffff */
.L_x_2087:
        /* <DEDUP_REMOVED lines=9> */
[----:B------:R-:W-:Y:S02]  /*12790*/  LOP3.LUT R200, R200, 0x30, RZ, 0xc0, !PT ;  /* 0x00000030c8c87812 */ /* 0x000fe400078ec0ff */
[----:B------:R-:W-:Y:S01]  /*127a0*/  MOV R18, 0x7f800000 ;  /* 0x7f80000000127802 */ /* 0x000fe20000000f00 */
[----:B-1----:R-:W-:Y:S01]  /*127b0*/  FADD.FTZ R8, R8, R225 ;  /* 0x000000e108087221 */ /* 0x002fe20000010000 */
[----:B--2---:R-:W-:Y:S01]  /*127c0*/  USHF.L.U32 UR6, UR6, 0x6, URZ ;  /* 0x0000000606067899 */ /* 0x004fe200080006ff */
[----:B---3--:R-:W-:-:S03]  /*127d0*/  FADD.FTZ R7, R0, R223 ;  /* 0x000000df00077221 */ /* 0x008fc60000010000 */
[----:B------:R-:W1:Y:S04]  /*127e0*/  SHFL.BFLY PT, R3, R8, 0x1, 0x1f ;  /* 0x0c201f0008037f89 */ /* 0x000e6800000e0000 */
[----:B------:R-:W2:Y:S01]  /*127f0*/  SHFL.BFLY PT, R0, R7, 0x1, 0x1f ;  /* 0x0c201f0007007f89 */ /* 0x000ea200000e0000 */
[----:B-1----:R-:W-:Y:S01]  /*12800*/  FADD.FTZ R2, R8, R3 ;  /* 0x0000000308027221 */ /* 0x002fe20000010000 */
[----:B------:R-:W-:Y:S01]  /*12810*/  SHF.L.U32 R3, R201, 0x1, RZ ;  /* 0x00000001c9037819 */ /* 0x000fe200000006ff */
[----:B------:R-:W1:Y:S01]  /*12820*/  LDC.U8 R8, c[0x0][0x548] ;  /* 0x00015200ff087b82 */ /* 0x000e620000000000 */
[----:B--2---:R-:W-:Y:S01]  /*12830*/  FADD.FTZ R0, R7, R0 ;  /* 0x0000000007007221 */ /* 0x004fe20000010000 */
[----:B------:R-:W2:Y:S01]  /*12840*/  MUFU.RCP R6, R2 ;  /* 0x0000000200067308 */ /* 0x000ea20000001000 */
[----:B------:R-:W-:-:S02]  /*12850*/  LOP3.LUT R202, R202, 0x6, R3, 0xf8, !PT ;  /* 0x00000006caca7812 */ /* 0x000fc400078ef803 */
[----:B------:R-:W-:Y:S02]  /*12860*/  LOP3.LUT R3, R4, 0x38, R3, 0xf8, !PT ;  /* 0x0000003804037812 */ /* 0x000fe400078ef803 */
[----:B------:R-:W-:Y:S02]  /*12870*/  MOV R4, 0x10 ;  /* 0x0000001000047802 */ /* 0x000fe40000000f00 */
[----:B------:R-:W-:Y:S01]  /*12880*/  FSETP.NE.FTZ.AND P2, PT, R2, RZ, PT ;  /* 0x000000ff0200720b */ /* 0x000fe20003f55000 */
[----:B------:R-:W3:Y:S01]  /*12890*/  MUFU.RCP R5, R0 ;  /* 0x0000000000057308 */ /* 0x000ee20000001000 */
[----:B------:R-:W-:Y:S02]  /*128a0*/  SEL R4, R4, 0xfffffff0, !P0 ;  /* 0xfffffff004047807 */ /* 0x000fe40004000000 */
[----:B------:R-:W-:Y:S02]  /*128b0*/  FSETP.NE.FTZ.AND P1, PT, R0, RZ, PT ;  /* 0x000000ff0000720b */ /* 0x000fe40003f35000 */
[----:B------:R-:W-:-:S02]  /*128c0*/  LOP3.LUT P0, RZ, R201, 0x10, RZ, 0xc0, !PT ;  /* 0x00000010c9ff7812 */ /* 0x000fc4000780c0ff */
[----:B------:R-:W-:Y:S02]  /*128d0*/  LOP3.LUT R3, R202, R3, RZ, 0xfc, !PT ;  /* 0x00000003ca037212 */ /* 0x000fe400078efcff */
[----:B--2---:R-:W-:Y:S02]  /*128e0*/  FSEL R6, R6, 1, P2 ;  /* 0x3f80000006067808 */ /* 0x004fe40001000000 */
[----:B------:R-:W-:Y:S01]  /*128f0*/  LEA R3, R3, UR5, 0x1 ;  /* 0x0000000503037c11 */ /* 0x000fe2000f8e08ff */
[----:B------:R-:W2:Y:S01]  /*12900*/  @P2 MUFU.LG2 R14, R2 ;  /* 0x00000002000e2308 */ /* 0x000ea20000000c00 */
[----:B-1----:R-:W-:Y:S01]  /*12910*/  ISETP.NE.AND P4, PT, R8, RZ, PT ;  /* 0x000000ff0800720c */ /* 0x002fe20003f85270 */
        /* <DEDUP_REMOVED lines=105> */
[----:B------:R-:W1:Y:S01]  /*12fb0*/  @P4 LDC R16, c[0x0][0x454] ;  /* 0x00011500ff104b82 */ /* 0x000e620000000800 */
[----:B------:R-:W-:Y:S01]  /*12fc0*/  F2FP.BF16.F32.PACK_AB R104, R105, R104 ;  /* 0x000000686968723e */ /* 0x000fe200000010ff */
[----:B------:R-:W-:Y:S01]  /*12fd0*/  STS [R11+0x400], R78 ;  /* 0x0004004e0b007388 */ /* 0x000fe20000000800 */
[----:B------:R-:W-:Y:S01]  /*12fe0*/  F2FP.BF16.F32.PACK_AB R106, R107, R106 ;  /* 0x0000006a6b6a723e */ /* 0x000fe200000010ff */
[----:B------:R-:W3:Y:S01]  /*12ff0*/  @P1 MUFU.LG2 R0, R0 ;  /* 0x0000000000001308 */ /* 0x000ee20000000c00 */
[----:B------:R-:W-:Y:S01]  /*13000*/  F2FP.BF16.F32.PACK_AB R108, R109, R108 ;  /* 0x0000006c6d6c723e */ /* 0x000fe200000010ff */
[----:B------:R-:W-:Y:S01]  /*13010*/  STS [R15], R80 ;  /* 0x000000500f007388 */ /* 0x000fe20000000800 */
[----:B------:R-:W-:Y:S01]  /*13020*/  F2FP.BF16.F32.PACK_AB R110, R111, R110 ;  /* 0x0000006e6f6e723e */ /* 0x000fe200000010ff */
[----:B--2---:R-:W-:Y:S01]  /*13030*/  @P2 FMUL.FTZ R14, R14, 0.69314718246459960938 ;  /* 0x3f3172180e0e2820 */ /* 0x004fe20000410000 */
        /* <DEDUP_REMOVED lines=9> */
[C---:B------:R-:W-:Y:S01]  /*130d0*/  ISETP.NE.AND P3, PT, R211.reuse, -0x1, PT ;  /* 0xffffffffd300780c */ /* 0x040fe20003f65270 */
[----:B------:R-:W-:Y:S01]  /*130e0*/  STS [R19], R88 ;  /* 0x0000005813007388 */ /* 0x000fe20000000800 */
[----:B------:R-:W-:-:S03]  /*130f0*/  ISETP.NE.OR P0, PT, R211, -0x1, !P4 ;  /* 0xffffffffd300780c */ /* 0x000fc60006705670 */
[----:B------:R-:W-:Y:S04]  /*13100*/  STS [R19+0x400], R90 ;  /* 0x0004005a13007388 */ /* 0x000fe80000000800 */
[----:B------:R-:W-:Y:S04]  /*13110*/  STS [R3+0x2000], R92 ;  /* 0x0020005c03007388 */ /* 0x000fe80000000800 */
[----:B------:R2:W-:Y:S01]  /*13120*/  STS [R3+0x2400], R94 ;  /* 0x0024005e03007388 */ /* 0x0005e20000000800 */
[----:B------:R-:W5:Y:S03]  /*13130*/  @!P3 LDC.64 R4, c[0x0][0x400] ;  /* 0x00010000ff04bb82 */ /* 0x000f660000000a00 */
[----:B------:R-:W-:Y:S04]  /*13140*/  STS [R7+0x2000], R96 ;  /* 0x0020006007007388 */ /* 0x000fe80000000800 */
[----:B------:R4:W-:Y:S01]  /*13150*/  STS [R7+0x2400], R98 ;  /* 0x0024006207007388 */ /* 0x0009e20000000800 */
[----:B------:R-:W3:Y:S03]  /*13160*/  @P3 LDC.64 R20, c[0x0][0x408] ;  /* 0x00010200ff143b82 */ /* 0x000ee60000000a00 */
[----:B------:R-:W-:Y:S04]  /*13170*/  STS [R9+0x2000], R100 ;  /* 0x0020006409007388 */ /* 0x000fe80000000800 */
[----:B------:R-:W-:Y:S04]  /*13180*/  STS [R9+0x2400], R102 ;  /* 0x0024006609007388 */ /* 0x000fe80000000800 */
[----:B------:R-:W-:Y:S04]  /*13190*/  STS [R13+0x2000], R104 ;  /* 0x002000680d007388 */ /* 0x000fe80000000800 */
[----:B------:R1:W-:Y:S01]  /*131a0*/  STS [R13+0x2400], R106 ;  /* 0x0024006a0d007388 */ /* 0x0003e20000000800 */
[----:B--2---:R-:W2:Y:S03]  /*131b0*/  LDC.64 R2, c[0x0][0x408] ;  /* 0x00010200ff027b82 */ /* 0x004ea60000000a00 */
[----:B------:R-:W-:Y:S04]  /*131c0*/  STS [R11+0x2000], R108 ;  /* 0x0020006c0b007388 */ /* 0x000fe80000000800 */
[----:B------:R-:W-:Y:S01]  /*131d0*/  STS [R11+0x2400], R110 ;  /* 0x0024006e0b007388 */ /* 0x000fe20000000800 */
[----:B----4-:R-:W4:Y:S01]  /*131e0*/  @!P4 LDC R7, c[0x0][0x3e0] ;  /* 0x0000f800ff07cb82 */ /* 0x010f220000000800 */
[----:B---3--:R-:W-:-:S02]  /*131f0*/  @P3 IMAD.WIDE.U32 R24, R211, R20, RZ ;  /* 0x00000014d3183225 */ /* 0x008fc400078e00ff */
[----:B------:R-:W-:Y:S04]  /*13200*/  STS [R15+0x2000], R112 ;  /* 0x002000700f007388 */ /* 0x000fe80000000800 */
[----:B------:R3:W-:Y:S04]  /*13210*/  STS [R15+0x2400], R114 ;  /* 0x002400720f007388 */ /* 0x0007e80000000800 */
[----:B------:R-:W-:Y:S04]  /*13220*/  STS [R17+0x2000], R120 ;  /* 0x0020007811007388 */ /* 0x000fe80000000800 */
[----:B------:R5:W-:Y:S01]  /*13230*/  STS [R17+0x2400], R122 ;  /* 0x0024007a11007388 */ /* 0x000be20000000800 */
[----:B-1----:R-:W1:Y:S03]  /*13240*/  LDC R13, c[0x0][0x434] ;  /* 0x00010d00ff0d7b82 */ /* 0x002e660000000800 */
[----:B------:R-:W-:Y:S04]  /*13250*/  STS [R19+0x2000], R116 ;  /* 0x0020007413007388 */ /* 0x000fe80000000800 */
[----:B------:R2:W-:Y:S01]  /*13260*/  STS [R19+0x2400], R118 ;  /* 0x0024007613007388 */ /* 0x0005e20000000800 */
[----:B------:R-:W-:Y:S08]  /*13270*/  BAR.SYNC.DEFER_BLOCKING 0x0 ;  /* 0x0000000000007b1d */ /* 0x000ff00000010000 */
[----:B---3--:R-:W3:Y:S01]  /*13280*/  @P1 LDC R15, c[0x0][0x458] ;  /* 0x00011600ff0f1b82 */ /* 0x008ee20000000800 */
[----:B------:R-:W4:Y:S01]  /*13290*/  S2R R6, SR_CTAID.Y ;  /* 0x0000000000067919 */ /* 0x000f220000002600 */
[----:B-----5:R-:W-:-:S04]  /*132a0*/  SHF.R.U32.HI R17, RZ, 0x2, R201 ;  /* 0x00000002ff117819 */ /* 0x020fc800000116c9 */
[----:B------:R-:W-:Y:S01]  /*132b0*/  LOP3.LUT R17, R200, 0x7, R17, 0xf8, !PT ;  /* 0x00000007c8117812 */ /* 0x000fe200078ef811 */
[----:B--2---:R-:W-:Y:S01]  /*132c0*/  @P1 FMUL.FTZ R19, R0, 0.69314718246459960938 ;  /* 0x3f31721800131820 */ /* 0x004fe20000410000 */
[----:B------:R2:W2:Y:S01]  /*132d0*/  LDS.128 R8, [R221+0x1800] ;  /* 0x00180000dd087984 */ /* 0x0004a20000000c00 */
[C---:B----4-:R-:W-:Y:S02]  /*132e0*/  @!P3 IMAD.WIDE.U32 R22, R6.reuse, R4, RZ ;  /* 0x000000040616b225 */ /* 0x050fe400078e00ff */
[----:B------:R-:W4:Y:S02]  /*132f0*/  @P2 LDC R4, c[0x0][0x458] ;  /* 0x00011600ff042b82 */ /* 0x000f240000000800 */
[C---:B------:R-:W-:Y:S02]  /*13300*/  @!P3 IMAD R5, R6.reuse, R5, R23 ;  /* 0x000000050605b224 */ /* 0x040fe400078e0217 */
[----:B------:R-:W-:Y:S02]  /*13310*/  @P3 IMAD R5, R211, R21, R25 ;  /* 0x00000015d3053224 */ /* 0x000fe400078e0219 */
[C---:B------:R-:W-:Y:S01]  /*13320*/  @!P4 IMAD R20, R6.reuse, R7, R12 ;  /* 0x000000070614c224 */ /* 0x040fe200078e020c */
[----:B------:R-:W-:Y:S01]  /*13330*/  MOV R7, 0x7f800000 ;  /* 0x7f80000000077802 */ /* 0x000fe20000000f00 */
[----:B-1----:R-:W-:-:S02]  /*13340*/  @!P0 IMAD R211, R6, R13, RZ ;  /* 0x0000000d06d38224 */ /* 0x002fc400078e02ff */
[----:B---3--:R-:W-:Y:S01]  /*13350*/  @P1 FFMA.FTZ R7, R132, R15, R19 ;  /* 0x0000000f84071223 */ /* 0x008fe20000010013 */
[----:B------:R-:W-:Y:S02]  /*13360*/  @!P4 IMAD R20, R20, R13, RZ ;  /* 0x0000000d1414c224 */ /* 0x000fe400078e02ff */
[----:B------:R-:W-:Y:S02]  /*13370*/  @P4 IMAD R20, R12, R16, R211 ;  /* 0x000000100c144224 */ /* 0x000fe400078e02d3 */
[----:B----4-:R-:W-:Y:S01]  /*13380*/  @P2 FFMA.FTZ R18, R133, R4, R14 ;  /* 0x0000000485122223 */ /* 0x010fe2000001000e */
[----:B--2---:R-:W-:Y:S06]  /*13390*/  @P5 BRA `(.L_x_2093) ;  /* 0x00000000002c5947 */ /* 0x004fec0003800000 */
        /* <DEDUP_REMOVED lines=11> */
.L_x_2093:
[----:B------:R-:W-:Y:S05]  /*13450*/  BSYNC.RECONVERGENT B0 ;  /* 0x0000000000007941 */ /* 0x000fea0003800200 */
.L_x_2092:
[----:B------:R-:W2:Y:S01]  /*13460*/  LDCU.64 UR4, c[0x0][0x410] ;  /* 0x00008200ff0477ac */ /* 0x000ea20008000a00 */
[----:B------:R-:W-:Y:S01]  /*13470*/  IMAD.MOV.U32 R199, RZ, RZ, RZ ;  /* 0x000000ffffc77224 */ /* 0x000fe200078e00ff */
[----:B------:R-:W-:Y:S01]  /*13480*/  SHF.R.U32.HI R17, RZ, 0x3, R201 ;  /* 0x00000003ff117819 */ /* 0x000fe200000116c9 */
[----:B------:R-:W-:Y:S01]  /*13490*/  @P3 IMAD.MOV.U32 R22, RZ, RZ, R24 ;  /* 0x000000ffff163224 */ /* 0x000fe200078e0018 */
[----:B------:R-:W-:Y:S01]  /*134a0*/  BSSY.RECONVERGENT B0, `(.L_x_2094) ;  /* 0x000001c000007945 */ /* 0x000fe20003800200 */
[----:B-1----:R-:W-:Y:S01]  /*134b0*/  IMAD.WIDE.U32 R6, R2, UR6, R198 ;  /* 0x0000000602067c25 */ /* 0x002fe2000f8e00c6 */
        /* <DEDUP_REMOVED lines=8> */
[----:B------:R-:W-:Y:S01]  /*13540*/  ISETP.GE.AND P1, PT, R7, R204, PT ;  /* 0x000000cc0700720c */ /* 0x000fe20003f26270 */
[----:B--2---:R-:W-:-:S03]  /*13550*/  IMAD.WIDE.U32 R18, R12, UR4, R18 ;  /* 0x000000040c127c25 */ /* 0x004fc6000f8e0012 */
[----:B------:R-:W-:Y:S02]  /*13560*/  ISETP.GE.AND P0, PT, R5, R204, PT ;  /* 0x000000cc0500720c */ /* 0x000fe40003f06270 */
[----:B------:R1:W2:Y:S01]  /*13570*/  LDS.128 R4, [R221+0x2000] ;  /* 0x00200000dd047984 */ /* 0x0002a20000000c00 */
[----:B------:R-:W-:-:S03]  /*13580*/  IMAD R23, R12, UR5, R19 ;  /* 0x000000050c177c24 */ /* 0x000fc6000f8e0213 */
[----:B------:R1:W3:Y:S01]  /*13590*/  LDS.128 R12, [R221] ;  /* 0x00000000dd0c7984 */ /* 0x0002e20000000c00 */
[----:B------:R-:W-:Y:S06]  /*135a0*/  @P3 BRA `(.L_x_2095) ;  /* 0x00000000002c3947 */ /* 0x000fec0003800000 */
        /* <DEDUP_REMOVED lines=10> */
[----:B--2---:R4:W-:Y:S02]  /*13650*/  @!P3 STG.E.128 desc[UR14][R20.64+0x80], R4 ;  /* 0x000080041400b986 */ /* 0x0049e4000c101d0e */
.L_x_2095:
[----:B------:R-:W-:Y:S05]  /*13660*/  BSYNC.RECONVERGENT B0 ;  /* 0x0000000000007941 */ /* 0x000fea0003800200 */
.L_x_2094:
[----:B---34-:R3:W4:Y:S01]  /*13670*/  LDS.128 R12, [R221+0x800] ;  /* 0x00080000dd0c7984 */ /* 0x0187220000000c00 */
[----:B------:R-:W-:Y:S03]  /*13680*/  BSSY.RECONVERGENT B0, `(.L_x_2096) ;  /* 0x0000013000007945 */ /* 0x000fe60003800200 */
[----:B--2---:R3:W2:Y:S01]  /*13690*/  LDS.128 R4, [R221+0x2800] ;  /* 0x00280000dd047984 */ /* 0x0046a20000000c00 */
[----:B------:R-:W-:Y:S05]  /*136a0*/  @P2 BRA `(.L_x_2097) ;  /* 0x0000000000402947 */ /* 0x000fea0003800000 */
[----:B------:R-:W5:Y:S01]  /*136b0*/  LDCU UR6, c[0x0][0x440] ;  /* 0x00008800ff0677ac */ /* 0x000f620008000800 */
[----:B------:R-:W-:Y:S01]  /*136c0*/  IADD3 R21, P2, PT, R17, 0x10, RZ ;  /* 0x0000001011157810 */ /* 0x000fe20007f5e0ff */
[----:B------:R-:W-:Y:S01]  /*136d0*/  IMAD.MOV.U32 R24, RZ, RZ, R18 ;  /* 0x000000ffff187224 */ /* 0x000fe200078e0012 */
[----:B------:R-:W1:Y:S03]  /*136e0*/  LDCU.64 UR4, c[0x0][0x3f0] ;  /* 0x00007e00ff0477ac */ /* 0x000e660008000a00 */
        /* <DEDUP_REMOVED lines=8> */
[----:B-1----:R-:W-:-:S04]  /*13770*/  LEA R20, P4, R24, UR4, 0x1 ;  /* 0x0000000418147c11 */ /* 0x002fc8000f8808ff */
[----:B------:R-:W-:-:S05]  /*13780*/  LEA.HI.X R21, R24, UR5, R0, 0x1, P4 ;  /* 0x0000000518157c11 */ /* 0x000fca000a0f0c00 */
[----:B----4-:R1:W-:Y:S04]  /*13790*/  @!P3 STG.E.128 desc[UR14][R20.64], R12 ;  /* 0x0000000c1400b986 */ /* 0x0103e8000c101d0e */
[----:B--2---:R1:W-:Y:S02]  /*137a0*/  @!P2 STG.E.128 desc[UR14][R20.64+0x80], R4 ;  /* 0x000080041400a986 */ /* 0x0043e4000c101d0e */
.L_x_2097:
[----:B------:R-:W-:Y:S05]  /*137b0*/  BSYNC.RECONVERGENT B0 ;  /* 0x0000000000007941 */ /* 0x000fea0003800200 */
.L_x_2096:
[----:B-1--4-:R1:W4:Y:S01]  /*137c0*/  LDS.128 R12, [R221+0x1000] ;  /* 0x00100000dd0c7984 */ /* 0x0123220000000c00 */
[----:B------:R-:W-:Y:S03]  /*137d0*/  BSSY.RECONVERGENT B0, `(.L_x_2098) ;  /* 0x0000013000007945 */ /* 0x000fe60003800200 */
[----:B--2---:R1:W2:Y:S01]  /*137e0*/  LDS.128 R4, [R221+0x3000] ;  /* 0x00300000dd047984 */ /* 0x0042a20000000c00 */
        /* <DEDUP_REMOVED lines=16> */
[----:B--2---:R3:W-:Y:S02]  /*138f0*/  @!P1 STG.E.128 desc[UR14][R20.64+0x80], R4 ;  /* 0x0000800414009986 */ /* 0x0047e4000c101d0e */
.L_x_2099:
[----:B------:R-:W-:Y:S05]  /*13900*/  BSYNC.RECONVERGENT B0 ;  /* 0x0000000000007941 */ /* 0x000fea0003800200 */
.L_x_2098:
[----:B------:R-:W-:Y:S05]  /*13910*/  @P0 EXIT ;  /* 0x000000000000094d */ /* 0x000fea0003800000 */
[----:B--23--:R2:W3:Y:S01]  /*13920*/  LDS.128 R4, [R221+0x3800] ;  /* 0x00380000dd047984 */ /* 0x00c4e20000000c00 */
[----:B------:R-:W5:Y:S01]  /*13930*/  LDCU UR6, c[0x0][0x440] ;  /* 0x00008800ff0677ac */ /* 0x000f620008000800 */
[----:B------:R-:W-:Y:S01]  /*13940*/  IADD3 R17, P0, PT, R17, 0x30, RZ ;  /* 0x0000003011117810 */ /* 0x000fe20007f1e0ff */
[----:B----4-:R-:W-:Y:S01]  /*13950*/  IMAD.MOV.U32 R12, RZ, RZ, R18 ;  /* 0x000000ffff0c7224 */ /* 0x010fe200078e0012 */
[----:B------:R-:W4:Y:S03]  /*13960*/  LDCU.64 UR4, c[0x0][0x3f0] ;  /* 0x00007e00ff0477ac */ /* 0x000f260008000a00 */
        /* <DEDUP_REMOVED lines=8> */
[----:B----4-:R-:W-:-:S04]  /*139f0*/  LEA R2, P2, R12, UR4, 0x1 ;  /* 0x000000040c027c11 */ /* 0x010fc8000f8408ff */
[----:B------:R-:W-:-:S05]  /*13a00*/  LEA.HI.X R3, R12, UR5, R3, 0x1, P2 ;  /* 0x000000050c037c11 */ /* 0x000fca00090f0c03 */
[----:B------:R2:W-:Y:S02]  /*13a10*/  @!P1 STG.E.128 desc[UR14][R2.64], R8 ;  /* 0x0000000802009986 */ /* 0x0005e4000c101d0e */
[----:B------:R-:W-:Y:S05]  /*13a20*/  @P0 EXIT ;  /* 0x000000000000094d */ /* 0x000fea0003800000 */
[----:B---3--:R-:W-:Y:S01]  /*13a30*/  STG.E.128 desc[UR14][R2.64+0x80], R4 ;  /* 0x0000800402007986 */ /* 0x008fe2000c101d0e */
[----:B------:R-:W-:Y:S05]  /*13a40*/  EXIT ;  /* 0x000000000000794d */ /* 0x000fea0003800000 */
.L_x_2100:
        /* <DEDUP_REMOVED lines=11> */
.L_x_7208:


//--------------------- .text._ZN5flash24flash_fwd_splitkv_kernelI23Flash_fwd_kernel_traitsILi128ELi64ELi128ELi4ELb0ELb0EN7cutlass10bfloat16_tE19Flash_kernel_traitsILi128ELi64ELi128ELi4ES3_EELb1ELb0ELb1ELb0ELb0ELb1ELb0ELb0EEEvNS_16Flash_fwd_paramsE --------------------------
	.section	.text._ZN5flash24flash_fwd_splitkv_kernelI23Flash_fwd_kernel_traitsILi128ELi64ELi128ELi4ELb0ELb0EN7cutlass10bfloat16_tE19Flash_kernel_traitsILi128ELi64ELi128ELi4ES3_EELb1ELb0ELb1ELb0ELb0ELb1ELb0ELb0EEEvNS_16Flash_fwd_paramsE,"ax",@progbits
	.align	128
        .global         _ZN5flash24flash_fwd_splitkv_kernelI23Flash_fwd_kernel_traitsILi128ELi64ELi128ELi4ELb0ELb0EN7cutlass10bfloat16_tE19Flash_kernel_traitsILi128ELi64ELi128ELi4ES3_EELb1ELb0ELb1ELb0ELb0ELb1ELb0ELb0EEEvNS_16Flash_fwd_paramsE
        .type           _ZN5flash24flash_fwd_splitkv_kernelI23Flash_fwd_kernel_traitsILi128ELi64ELi128ELi4ELb0ELb0EN7cutlass10bfloat16_tE19Flash_kernel_traitsILi128ELi64ELi128ELi4ES3_EELb1ELb0ELb1ELb0ELb0ELb1ELb0ELb0EEEvNS_16Flash_fwd_paramsE,@function
        .size           _ZN5flash24flash_fwd_splitkv_kernelI23Flash_fwd_kernel_traitsILi128ELi64ELi128ELi4ELb0ELb0EN7cutlass10bfloat16_tE19Flash_kernel_traitsILi128ELi64ELi128ELi4ES3_EELb1ELb0ELb1ELb0ELb0ELb1ELb0ELb0EEEvNS_16Flash_fwd_paramsE,(.L_x_7209 - _ZN5flash24flash_fwd_splitkv_kernelI23Flash_fwd_kernel_traitsILi128ELi64ELi128ELi4ELb0ELb0EN7cutlass10bfloat16_tE19Flash_kernel_traitsILi128ELi64ELi128ELi4ES3_EELb1ELb0ELb1ELb0ELb0ELb1ELb0ELb0EEEvNS_16Flash_fwd_paramsE)
        .other          _ZN5flash24flash_fwd_splitkv_kernelI23Flash_fwd_kernel_traitsILi128ELi64ELi128ELi4ELb0ELb0EN7cutlass10bfloat16_tE19Flash_kernel_traitsILi128ELi64ELi128ELi4ES3_EELb1ELb0ELb1ELb0ELb0ELb1ELb0ELb0EEEvNS_16Flash_fwd_paramsE,@"STO_CUDA_ENTRY STV_DEFAULT"
_ZN5flash24flash_fwd_splitkv_kernelI23Flash_fwd_kernel_traitsILi128ELi64ELi128ELi4ELb0ELb0EN7cutlass10bfloat16_tE19Flash_kernel_traitsILi128ELi64ELi128ELi4ES3_EELb1ELb0ELb1ELb0ELb0ELb1ELb0ELb0EEEvNS_16Flash_fwd_paramsE:
.text._ZN5flash24flash_fwd_splitkv_kernelI23Flash_fwd_kernel_traitsILi128ELi64ELi128ELi4ELb0ELb0EN7cutlass10bfloat16_tE19Flash_kernel_traitsILi128ELi64ELi128ELi4ES3_EELb1ELb0ELb1ELb0ELb0ELb1ELb0ELb0EEEvNS_16Flash_fwd_paramsE:
        /* <DEDUP_REMOVED lines=51> */
.L_x_2101:
        /* <DEDUP_REMOVED lines=17> */
[----:B------:R-:W-:Y:S01]  /*0440*/  LEA.HI R6, R6, R7, RZ, 0x7 ;  /* 0x0000000706067211 */ /* 0x000fe200078f38ff */
[----:B------:R-:W-:Y:S01]  /*0450*/  IMAD.MOV.U32 R7, RZ, RZ, R8 ;  /* 0x000000ffff077224 */ /* 0x000fe200078e0008 */
        /* <DEDUP_REMOVED lines=20> */
[----:B-1----:R-:W-:-:S04]  /*05a0*/  @P0 IMAD.WIDE.U32 R10, R221, R2, RZ ;  /* 0x00000002dd0a0225 */ /* 0x002fc800078e00ff */
[----:B-----5:R-:W-:Y:S01]  /*05b0*/  @!P0 IMAD.WIDE.U32 R12, R8, R4, RZ ;  /* 0x00000004080c8225 */ /* 0x020fe200078e00ff */
        /* <DEDUP_REMOVED lines=9> */
[----:B------:R-:W-:-:S04]  /*0650*/  VIADD R11, R209, 0x10 ;  /* 0x00000010d10b7836 */ /* 0x000fc80000000000 */
        /* <DEDUP_REMOVED lines=22> */
.L_x_2104:
[----:B------:R-:W-:Y:S05]  /*07c0*/  BSYNC.RECONVERGENT B0 ;  /* 0x0000000000007941 */ /* 0x000fea0003800200 */
.L_x_2103:
        /* <DEDUP_REMOVED lines=18> */
.L_x_2106:
[----:B------:R-:W-:Y:S05]  /*08f0*/  BSYNC.RECONVERGENT B0 ;  /* 0x0000000000007941 */ /* 0x000fea0003800200 */
.L_x_2105:
        /* <DEDUP_REMOVED lines=18> */
.L_x_2108:
[----:B------:R-:W-:Y:S05]  /*0a20*/  BSYNC.RECONVERGENT B0 ;  /* 0x0000000000007941 */ /* 0x000fea0003800200 */
.L_x_2107:
        /* <DEDUP_REMOVED lines=17> */
.L_x_2110:
[----:B------:R-:W-:Y:S05]  /*0b40*/  BSYNC.RECONVERGENT B0 ;  /* 0x0000000000007941 */ /* 0x000fea0003800200 */
.L_x_2109:
        /* <DEDUP_REMOVED lines=20> */
.L_x_2102:
        /* <DEDUP_REMOVED lines=10> */
.L_x_2111:
[----:B------:R-:W-:Y:S05]  /*0d30*/  BRA.U !UP1, `(.L_x_2112) ;  /* 0x0000000509907547 */ /* 0x000fea000b800000 */
[----:B------:R-:W2:Y:S01]  /*0d40*/  LDC R9, c[0x0][0x4f0] ;  /* 0x00013c00ff097b82 */ /* 0x000ea20000000800 */
[----:B------:R-:W-:Y:S01]  /*0d50*/  LEA R198, R199, 0xffffff80, 0x7 ;  /* 0xffffff80c7c67811 */ /* 0x000fe200078e38ff */
[----:B------:R-:W3:Y:S03]  /*0d60*/  LDCU.64 UR4, c[0x0][0x4e8] ;  /* 0x00009d00ff0477ac */ /* 0x000ee60008000a00 */
[----:B-1----:R-:W-:Y:S01]  /*0d70*/  IABS R2, R198 ;  /* 0x000000c600027213 */ /* 0x002fe20000000000 */
[----:B------:R-:W1:Y:S01]  /*0d80*/  LDCU.64 UR6, c[0x0][0x3a0] ;  /* 0x00007400ff0677ac */ /* 0x000e620008000a00 */
[----:B------:R-:W4:Y:S01]  /*0d90*/  LDCU.64 UR12, c[0x0][0x3b8] ;  /* 0x00007700ff0c77ac */ /* 0x000f220008000a00 */
[----:B------:R-:W1:Y:S01]  /*0da0*/  LDCU.64 UR10, c[0x0][0x3c0] ;  /* 0x00007800ff0a77ac */ /* 0x000e620008000a00 */
[----:B--2---:R-:W-:-:S04]  /*0db0*/  IABS R4, R9 ;  /* 0x0000000900047213 */ /* 0x004fc80000000000 */
[----:B------:R-:W2:Y:S08]  /*0dc0*/  I2F.RP R5, R4 ;  /* 0x0000000400057306 */ /* 0x000eb00000209400 */
[----:B--2---:R-:W2:Y:S02]  /*0dd0*/  MUFU.RCP R6, R5 ;  /* 0x0000000500067308 */ /* 0x004ea40000001000 */
[----:B--2---:R-:W-:Y:S01]  /*0de0*/  IADD3 R6, PT, PT, R6, 0xffffffe, RZ ;  /* 0x0ffffffe06067810 */ /* 0x004fe20007ffe0ff */
[----:B------:R-:W2:Y:S05]  /*0df0*/  LDC R5, c[0x0][0x3e8] ;  /* 0x0000fa00ff057b82 */ /* 0x000eaa0000000800 */
[----:B-----5:R-:W3:Y:S02]  /*0e00*/  F2I.FTZ.U32.TRUNC.NTZ R7, R6 ;  /* 0x0000000600077305 */ /* 0x020ee4000021f000 */
[----:B---3--:R-:W-:Y:S01]  /*0e10*/  IMAD.MOV R3, RZ, RZ, -R7 ;  /* 0x000000ffff037224 */ /* 0x008fe200078e0a07 */
[----:B------:R-:W-:-:S03]  /*0e20*/  MOV R6, RZ ;  /* 0x000000ff00067202 */ /* 0x000fc60000000f00 */
        /* <DEDUP_REMOVED lines=12> */
[----:B------:R-:W-:-:S04]  /*0ef0*/  IMAD.WIDE.U32 R2, R8, UR4, RZ ;  /* 0x0000000408027c25 */ /* 0x000fc8000f8e00ff */
[----:B------:R-:W-:Y:S01]  /*0f00*/  IMAD R225, R8, UR5, R3 ;  /* 0x0000000508e17c24 */ /* 0x000fe2000f8e0203 */
[----:B--2---:R-:W-:Y:S01]  /*0f10*/  IABS R4, R5 ;  /* 0x0000000500047213 */ /* 0x004fe20000000000 */
[----:B------:R-:W2:Y:S06]  /*0f20*/  LDCU.64 UR4, c[0x0][0x3a8] ;  /* 0x00007500ff0477ac */ /* 0x000eac0008000a00 */
[----:B------:R-:W-:Y:S02]  /*0f30*/  @P0 IADD3 R7, PT, PT, R7, 0x1, RZ ;  /* 0x0000000107070810 */ /* 0x000fe40007ffe0ff */
[----:B------:R-:W-:-:S03]  /*0f40*/  LEA R224, P0, R2, UR8, 0x2 ;  /* 0x0000000802e07c11 */ /* 0x000fc6000f8010ff */
[----:B------:R-:W-:Y:S01]  /*0f50*/  @!P1 IMAD.MOV R7, RZ, RZ, -R7 ;  /* 0x000000ffff079224 */ /* 0x000fe200078e0a07 */
[----:B------:R-:W-:Y:S02]  /*0f60*/  LEA.HI.X R225, R2, UR9, R225, 0x2, P0 ;  /* 0x0000000902e17c11 */ /* 0x000fe400080f14e1 */
[----:B------:R-:W-:-:S05]  /*0f70*/  @!P2 LOP3.LUT R7, RZ, R9, RZ, 0x33, !PT ;  /* 0x00000009ff07a212 */ /* 0x000fca00078e33ff */
[----:B------:R-:W-:-:S06]  /*0f80*/  IMAD.WIDE R16, R7, 0x4, R224 ;  /* 0x0000000407107825 */ /* 0x000fcc00078e02e0 */
[----:B------:R-:W3:Y:S01]  /*0f90*/  LDG.E R16, desc[UR14][R16.64] ;  /* 0x0000000e10107981 */ /* 0x000ee2000c1e1900 */
[----:B------:R-:W4:Y:S01]  /*0fa0*/  I2F.RP R12, R4 ;  /* 0x00000004000c7306 */ /* 0x000f220000209400 */
[----:B------:R-:W-:Y:S02]  /*0fb0*/  IADD3 R7, PT, PT, -R7, RZ, RZ ;  /* 0x000000ff07077210 */ /* 0x000fe40007ffe1ff */
[----:B-1----:R-:W-:Y:S02]  /*0fc0*/  MOV R24, UR10 ;  /* 0x0000000a00187c02 */ /* 0x002fe40008000f00 */
[----:B------:R-:W-:-:S03]  /*0fd0*/  MOV R25, UR11 ;  /* 0x0000000b00197c02 */ /* 0x000fc60008000f00 */
[----:B----4-:R-:W1:Y:S02]  /*0fe0*/  MUFU.RCP R10, R12 ;  /* 0x0000000c000a7308 */ /* 0x010e640000001000 */
[----:B-1----:R-:W-:-:S06]  /*0ff0*/  IADD3 R10, PT, PT, R10, 0xffffffe, RZ ;  /* 0x0ffffffe0a0a7810 */ /* 0x002fcc0007ffe0ff */
[----:B------:R-:W1:Y:S02]  /*1000*/  F2I.FTZ.U32.TRUNC.NTZ R11, R10 ;  /* 0x0000000a000b7305 */ /* 0x000e64000021f000 */
[----:B-1----:R-:W-:Y:S01]  /*1010*/  IMAD.MOV R2, RZ, RZ, -R11 ;  /* 0x000000ffff027224 */ /* 0x002fe200078e0a0b */
[----:B------:R-:W-:-:S03]  /*1020*/  MOV R10, RZ ;  /* 0x000000ff000a7202 */ /* 0x000fc60000000f00 */
[----:B------:R-:W-:Y:S01]  /*1030*/  IMAD R3, R2, R4, RZ ;  /* 0x0000000402037224 */ /* 0x000fe200078e02ff */
[----:B------:R-:W-:-:S03]  /*1040*/  IABS R2, R22 ;  /* 0x0000001600027213 */ /* 0x000fc60000000000 */
[----:B------:R-:W-:-:S04]  /*1050*/  IMAD.HI.U32 R3, R11, R3, R10 ;  /* 0x000000030b037227 */ /* 0x000fc800078e000a */
[----:B------:R-:W-:Y:S02]  /*1060*/  IMAD.MOV.U32 R6, RZ, RZ, R2 ;  /* 0x000000ffff067224 */ /* 0x000fe400078e0002 */
[----:B------:R-:W-:Y:S02]  /*1070*/  IMAD R10, R9, R7, R198 ;  /* 0x00000007090a7224 */ /* 0x000fe400078e02c6 */
[----:B------:R-:W-:-:S05]  /*1080*/  IMAD.HI.U32 R2, R3, R6, RZ ;  /* 0x0000000603027227 */ /* 0x000fca00078e00ff */
[----:B------:R-:W-:-:S05]  /*1090*/  IADD3 R3, PT, PT, -R2, RZ, RZ ;  /* 0x000000ff02037210 */ /* 0x000fca0007ffe1ff */
[----:B------:R-:W-:-:S05]  /*10a0*/  IMAD R3, R4, R3, R6 ;  /* 0x0000000304037224 */ /* 0x000fca00078e0206 */
[----:B------:R-:W-:-:S13]  /*10b0*/  ISETP.GT.U32.AND P1, PT, R4, R3, PT ;  /* 0x000000030400720c */ /* 0x000fda0003f24070 */
[-C--:B------:R-:W-:Y:S01]  /*10c0*/  @!P1 IADD3 R3, PT, PT, R3, -R4.reuse, RZ ;  /* 0x8000000403039210 */ /* 0x080fe20007ffe0ff */
[----:B------:R-:W-:Y:S01]  /*10d0*/  @!P1 VIADD R2, R2, 0x1 ;  /* 0x0000000102029836 */ /* 0x000fe20000000000 */
[----:B------:R-:W-:Y:S02]  /*10e0*/  ISETP.NE.AND P1, PT, R5, RZ, PT ;  /* 0x000000ff0500720c */ /* 0x000fe40003f25270 */
[----:B------:R-:W-:Y:S02]  /*10f0*/  ISETP.GE.U32.AND P2, PT, R3, R4, PT ;  /* 0x000000040300720c */ /* 0x000fe40003f46070 */
[----:B------:R-:W-:-:S04]  /*1100*/  LOP3.LUT R3, R22, R5, RZ, 0x3c, !PT ;  /* 0x0000000516037212 */ /* 0x000fc800078e3cff */
[----:B------:R-:W-:-:S07]  /*1110*/  ISETP.GE.AND P0, PT, R3, RZ, PT ;  /* 0x000000ff0300720c */ /* 0x000fce0003f06270 */
[----:B------:R-:W-:-:S04]  /*1120*/  @P2 IADD3 R2, PT, PT, R2, 0x1, RZ ;  /* 0x0000000102022810 */ /* 0x000fc80007ffe0ff */
[----:B------:R-:W-:Y:S02]  /*1130*/  MOV R4, R2 ;  /* 0x0000000200047202 */ /* 0x000fe40000000f00 */
[----:B------:R-:W-:-:S03]  /*1140*/  MOV R2, UR12 ;  /* 0x0000000c00027c02 */ /* 0x000fc60008000f00 */
[----:B------:R-:W-:Y:S01]  /*1150*/  @!P0 IMAD.MOV R4, RZ, RZ, -R4 ;  /* 0x000000ffff048224 */ /* 0x000fe200078e0a04 */
[----:B------:R-:W-:Y:S02]  /*1160*/  @!P1 LOP3.LUT R4, RZ, R5, RZ, 0x33, !PT ;  /* 0x00000005ff049212 */ /* 0x000fe400078e33ff */
[----:B------:R-:W-:-:S05]  /*1170*/  SHF.R.S32.HI R5, RZ, 0x1f, R10 ;  /* 0x0000001fff057819 */ /* 0x000fca000001140a */
[----:B------:R-:W-:-:S04]  /*1180*/  IMAD R6, R5, R24, RZ ;  /* 0x0000001805067224 */ /* 0x000fc800078e02ff */
[----:B------:R-:W-:Y:S01]  /*1190*/  IMAD R6, R10, R25, R6 ;  /* 0x000000190a067224 */ /* 0x000fe200078e0206 */
[----:B---3--:R-:W-:Y:S01]  /*11a0*/  SHF.R.S32.HI R3, RZ, 0x1f, R16 ;  /* 0x0000001fff037819 */ /* 0x008fe20000011410 */
[----:B------:R-:W-:-:S04]  /*11b0*/  IMAD.WIDE.U32 R12, R16, UR6, RZ ;  /* 0x00000006100c7c25 */ /* 0x000fc8000f8e00ff */
[C---:B------:R-:W-:Y:S02]  /*11c0*/  IMAD R11, R3.reuse, UR6, RZ ;  /* 0x00000006030b7c24 */ /* 0x040fe4000f8e02ff */
[----:B--2---:R-:W-:Y:S02]  /*11d0*/  IMAD R3, R3, UR4, RZ ;  /* 0x0000000403037c24 */ /* 0x004fe4000f8e02ff */
[C---:B------:R-:W-:Y:S02]  /*11e0*/  IMAD R14, R16.reuse, UR7, R11 ;  /* 0x00000007100e7c24 */ /* 0x040fe4000f8e020b */
[C---:B------:R-:W-:Y:S02]  /*11f0*/  IMAD R3, R16.reuse, UR5, R3 ;  /* 0x0000000510037c24 */ /* 0x040fe4000f8e0203 */
[----:B------:R-:W-:Y:S01]  /*1200*/  IMAD.WIDE.U32 R16, R16, UR4, RZ ;  /* 0x0000000410107c25 */ /* 0x000fe2000f8e00ff */
[----:B------:R-:W1:Y:S01]  /*1210*/  LDCU.128 UR4, c[0x0][0x3d0] ;  /* 0x00007a00ff0477ac */ /* 0x000e620008000c00 */
[----:B------:R-:W-:-:S02]  /*1220*/  IADD3 R15, PT, PT, R13, R14, RZ ;  /* 0x0000000e0d0f7210 */ /* 0x000fc40007ffe0ff */
[----:B------:R-:W-:Y:S01]  /*1230*/  IMAD.IADD R17, R17, 0x1, R3 ;  /* 0x0000000111117824 */ /* 0x000fe200078e0203 */
[----:B------:R-:W-:Y:S01]  /*1240*/  MOV R3, UR13 ;  /* 0x0000000d00037c02 */ /* 0x000fe20008000f00 */
[----:B------:R-:W-:Y:S02]  /*1250*/  IMAD.MOV.U32 R14, RZ, RZ, R12 ;  /* 0x000000ffff0e7224 */ /* 0x000fe400078e000c */
[-C--:B------:R-:W-:Y:S01]  /*1260*/  IMAD R12, R5, R2.reuse, RZ ;  /* 0x00000002050c7224 */ /* 0x080fe200078e02ff */
[----:B------:R-:W-:Y:S01]  /*1270*/  SHF.R.S32.HI R5, RZ, 0x1f, R4 ;  /* 0x0000001fff057819 */ /* 0x000fe20000011404 */
[----:B------:R-:W-:-:S04]  /*1280*/  IMAD.WIDE.U32 R14, R10, R2, R14 ;  /* 0x000000020a0e7225 */ /* 0x000fc800078e000e */
[C---:B------:R-:W-:Y:S02]  /*1290*/  IMAD R12, R10.reuse, R3, R12 ;  /* 0x000000030a0c7224 */ /* 0x040fe400078e020c */
        /* <DEDUP_REMOVED lines=14> */
.L_x_2112:
[----:B------:R-:W-:-:S13]  /*1380*/  ISETP.NE.AND P0, PT, R5, -0x1, PT ;  /* 0xffffffff0500780c */ /* 0x000fda0003f05270 */
[----:B------:R-:W-:Y:S05]  /*1390*/  @P0 BRA `(.L_x_2114) ;  /* 0x0000000000340947 */ /* 0x000fea0003800000 */
[----:B-1----:R-:W1:Y:S01]  /*13a0*/  LDC.64 R2, c[0x0][0x3b8] ;  /* 0x0000ee00ff027b82 */ /* 0x002e620000000a00 */
        /* <DEDUP_REMOVED lines=11> */
[----:B------:R-:W-:Y:S05]  /*1460*/  BRA `(.L_x_2115) ;  /* 0x0000000000187947 */ /* 0x000fea0003800000 */
.L_x_2114:
[----:B-1----:R-:W1:Y:S01]  /*1470*/  LDC.64 R2, c[0x0][0x3b8] ;  /* 0x0000ee00ff027b82 */ /* 0x002e620000000a00 */
[----:B------:R-:W-:-:S05]  /*1480*/  IADD3 R12, PT, PT, R4, R5, RZ ;  /* 0x00000005040c7210 */ /* 0x000fca0007ffe0ff */
[C---:B-1----:R-:W-:Y:S02]  /*1490*/  IMAD R11, R12.reuse, R3, RZ ;  /* 0x000000030c0b7224 */ /* 0x042fe400078e02ff */
[----:B------:R-:W-:-:S05]  /*14a0*/  IMAD.WIDE.U32 R12, R12, R2, RZ ;  /* 0x000000020c0c7225 */ /* 0x000fca00078e00ff */
[----:B------:R-:W-:Y:S02]  /*14b0*/  IADD3 R11, PT, PT, R13, R11, RZ ;  /* 0x0000000b0d0b7210 */ /* 0x000fe40007ffe0ff */
[----:B------:R-:W-:Y:S02]  /*14c0*/  MOV R10, R12 ;  /* 0x0000000c000a7202 */ /* 0x000fe40000000f00 */
.L_x_2115:
        /* <DEDUP_REMOVED lines=14> */
.L_x_2116:
[----:B------:R-:W1:Y:S01]  /*15b0*/  LDC.64 R24, c[0x0][0x3c0] ;  /* 0x0000f000ff187b82 */ /* 0x000e620000000a00 */
[----:B------:R-:W-:-:S05]  /*15c0*/  IADD3 R4, PT, PT, R4, R5, RZ ;  /* 0x0000000504047210 */ /* 0x000fca0007ffe0ff */
[C---:B-1----:R-:W-:Y:S02]  /*15d0*/  IMAD R13, R4.reuse, R25, RZ ;  /* 0x00000019040d7224 */ /* 0x042fe400078e02ff */
[----:B------:R-:W-:-:S05]  /*15e0*/  IMAD.WIDE.U32 R4, R4, R24, RZ ;  /* 0x0000001804047225 */ /* 0x000fca00078e00ff */
[----:B------:R-:W-:Y:S02]  /*15f0*/  IADD3 R13, PT, PT, R5, R13, RZ ;  /* 0x0000000d050d7210 */ /* 0x000fe40007ffe0ff */
[----:B------:R-:W-:-:S07]  /*1600*/  MOV R12, R4 ;  /* 0x00000004000c7202 */ /* 0x000fce0000000f00 */
.L_x_2117:
[----:B------:R-:W1:Y:S01]  /*1610*/  LDC R9, c[0x0][0x3e8] ;  /* 0x0000fa00ff097b82 */ /* 0x000e620000000800 */
[----:B------:R-:W-:Y:S02]  /*1620*/  MOV R14, RZ ;  /* 0x000000ff000e7202 */ /* 0x000fe40000000f00 */
[----:B------:R-:W-:Y:S02]  /*1630*/  CS2R R224, SRZ ;  /* 0x0000000000e07805 */ /* 0x000fe4000001ff00 */
[----:B------:R-:W-:Y:S02]  /*1640*/  LEA R198, R199, 0xffffff80, 0x7 ;  /* 0xffffff80c7c67811 */ /* 0x000fe400078e38ff */
[----:B-1----:R-:W-:-:S04]  /*1650*/  IABS R4, R9 ;  /* 0x0000000900047213 */ /* 0x002fc80000000000 */
[----:B------:R-:W1:Y:S08]  /*1660*/  I2F.RP R16, R4 ;  /* 0x0000000400107306 */ /* 0x000e700000209400 */
[----:B-1---5:R-:W1:Y:S02]  /*1670*/  MUFU.RCP R7, R16 ;  /* 0x0000001000077308 */ /* 0x022e640000001000 */
        /* <DEDUP_REMOVED lines=35> */
.L_x_2113:
        /* <DEDUP_REMOVED lines=10> */
[-C--:B------:R-:W-:Y:S01]  /*1950*/  ISETP.GE.AND P5, PT, R26, R213.reuse, PT ;  /* 0x000000d51a00720c */ /* 0x080fe20003fa6270 */
        /* <DEDUP_REMOVED lines=21> */
[C---:B------:R-:W-:Y:S01]  /*1ab0*/  IADD3 R16, P0, PT, R206.reuse, R16, RZ ;  /* 0x00000010ce107210 */ /* 0x040fe20007f1e0ff */
        /* <DEDUP_REMOVED lines=44> */
.L_x_2119:
[----:B------:R-:W-:Y:S05]  /*1d80*/  BSYNC.RECONVERGENT B0 ;  /* 0x0000000000007941 */ /* 0x000fea0003800200 */
.L_x_2118:
        /* <DEDUP_REMOVED lines=28> */
.L_x_2121:
[----:B------:R-:W-:Y:S05]  /*1f50*/  BSYNC.RECONVERGENT B0 ;  /* 0x0000000000007941 */ /* 0x000fea0003800200 */
.L_x_2120:
        /* <DEDUP_REMOVED lines=29> */
.L_x_2123:
[----:B------:R-:W-:Y:S05]  /*2130*/  BSYNC.RECONVERGENT B0 ;  /* 0x0000000000007941 */ /* 0x000fea0003800200 */
.L_x_2122:
        /* <DEDUP_REMOVED lines=30> */
.L_x_2125:
[----:B------:R-:W-:Y:S05]  /*2320*/  BSYNC.RECONVERGENT B0 ;  /* 0x0000000000007941 */ /* 0x000fea0003800200 */
.L_x_2124:
[----:B------:R-:W-:Y:S04]  /*2330*/  BSSY.RECONVERGENT B0, `(.L_x_2126) ;  /* 0x0000012000007945 */ /* 0x000fe80003800200 */
[----:B------:R-:W-:Y:S05]  /*2340*/  @P6 BRA `(.L_x_2127) ;  /* 0x0000000000406947 */ /* 0x000fea0003800000 */
[----:B------:R-:W4:Y:S02]  /*2350*/  LDCU UR4, c[0x0][0x440] ;  /* 0x00008800ff0477ac */ /* 0x000f240008000800 */
[----:B----4-:R-:W-:Y:S02]  /*2360*/  ISETP.GE.AND P2, PT, R206, UR4, PT ;  /* 0x00000004ce007c0c */ /* 0x010fe4000bf46270 */
[----:B------:R-:W-:-:S11]  /*2370*/  ISETP.GE.AND P1, PT, R229, UR4, PT ;  /* 0x00000004e5007c0c */ /* 0x000fd6000bf26270 */
[--C-:B---3--:R-:W-:Y:S01]  /*2380*/  @!P2 IMAD.MOV.U32 R14, RZ, RZ, R216.reuse ;  /* 0x000000ffff0ea224 */ /* 0x108fe200078e00d8 */
        /* <DEDUP_REMOVED lines=12> */
.L_x_2127:
[----:B------:R-:W-:Y:S05]  /*2450*/  BSYNC.RECONVERGENT B0 ;  /* 0x0000000000007941 */ /* 0x000fea0003800200 */
.L_x_2126:
        /* <DEDUP_REMOVED lines=20> */
.L_x_2129:
[----:B------:R-:W-:Y:S05]  /*25a0*/  BSYNC.RECONVERGENT B0 ;  /* 0x0000000000007941 */ /* 0x000fea0003800200 */
.L_x_2128:
        /* <DEDUP_REMOVED lines=19> */
.L_x_2131:
[----:B------:R-:W-:Y:S05]  /*26e0*/  BSYNC.RECONVERGENT B0 ;  /* 0x0000000000007941 */ /* 0x000fea0003800200 */
.L_x_2130:
        /* <DEDUP_REMOVED lines=19> */
.L_x_2133:
[----:B------:R-:W-:Y:S05]  /*2820*/  BSYNC.RECONVERGENT B0 ;  /* 0x0000000000007941 */ /* 0x000fea0003800200 */
.L_x_2132:
        /* <DEDUP_REMOVED lines=21> */
.L_x_2135:
[----:B------:R-:W-:Y:S05]  /*2980*/  BSYNC.RECONVERGENT B0 ;  /* 0x0000000000007941 */ /* 0x000fea0003800200 */
.L_x_2134:
        /* <DEDUP_REMOVED lines=17> */
.L_x_2137:
[----:B------:R-:W-:Y:S05]  /*2aa0*/  BSYNC.RECONVERGENT B0 ;  /* 0x0000000000007941 */ /* 0x000fea0003800200 */
.L_x_2136:
        /* <DEDUP_REMOVED lines=20> */
.L_x_2139:
[----:B------:R-:W-:Y:S05]  /*2bf0*/  BSYNC.RECONVERGENT B0 ;  /* 0x0000000000007941 */ /* 0x000fea0003800200 */
.L_x_2138:
        /* <DEDUP_REMOVED lines=18> */
.L_x_2141:
[----:B------:R-:W-:Y:S05]  /*2d20*/  BSYNC.RECONVERGENT B0 ;  /* 0x0000000000007941 */ /* 0x000fea0003800200 */
.L_x_2140:
        /* <DEDUP_REMOVED lines=10> */
[----:B------:R1:W5:Y:S01]  /*2dd0*/  LDG.E R5, desc[UR14][R26.64] ;  /* 0x0000000e1a057981 */ /* 0x000362000c1e1900 */
[----:B--2---:R-:W5:Y:S01]  /*2de0*/  MUFU.RCP R4, UR4 ;  /* 0x0000000400047d08 */ /* 0x004f620008001000 */
[----:B------:R-:W-:Y:S01]  /*2df0*/  LOP3.LUT R23, R208, 0x1f0, RZ, 0xc0, !PT ;  /* 0x000001f0d0177812 */ /* 0x000fe200078ec0ff */
[----:B------:R-:W-:Y:S01]  /*2e00*/  BSSY.RECONVERGENT B0, `(.L_x_2142) ;  /* 0x000001f000007945 */ /* 0x000fe20003800200 */
[----:B------:R-:W-:Y:S02]  /*2e10*/  SHF.R.U32.HI R8, RZ, 0x2, R209 ;  /* 0x00000002ff087819 */ /* 0x000fe400000116d1 */
[----:B------:R-:W-:Y:S02]  /*2e20*/  IADD3 R0, PT, PT, R23, 0x1, R0 ;  /* 0x0000000117007810 */ /* 0x000fe40007ffe000 */
[----:B------:R-:W-:-:S04]  /*2e30*/  LOP3.LUT R8, R8, 0x7, RZ, 0xc0, !PT ;  /* 0x0000000708087812 */ /* 0x000fc800078ec0ff */
[----:B------:R-:W-:-:S04]  /*2e40*/  IADD3 R129, PT, PT, -R21, R0, R8 ;  /* 0x0000000015817210 */ /* 0x000fc80007ffe108 */
[----:B------:R-:W-:Y:S01]  /*2e50*/  IADD3 R129, PT, PT, R129, UR16, R130 ;  /* 0x0000001081817c10 */ /* 0x000fe2000fffe082 */
[----:B-1----:R-:W-:Y:S01]  /*2e60*/  IMAD.SHL.U32 R27, R209, 0x40, RZ ;  /* 0x00000040d11b7824 */ /* 0x002fe200078e00ff */
[----:B------:R-:W-:Y:S01]  /*2e70*/  BAR.SYNC.DEFER_BLOCKING 0x0 ;  /* 0x0000000000007b1d */ /* 0x000fe20000010000 */
[----:B-----5:R-:W-:Y:S01]  /*2e80*/  FMUL.FTZ R0, R5, R4 ;  /* 0x0000000405007220 */ /* 0x020fe20000410000 */
[C---:B------:R-:W-:Y:S01]  /*2e90*/  SHF.L.U64.HI R4, R24.reuse, 0x4, R25 ;  /* 0x0000000418047819 */ /* 0x040fe20000010219 */
[----:B------:R-:W-:-:S03]  /*2ea0*/  IMAD.SHL.U32 R5, R24, 0x10, RZ ;  /* 0x0000001018057824 */ /* 0x000fc600078e00ff */
[----:B------:R-:W-:Y:S05]  /*2eb0*/  @P6 BRA `(.L_x_2143) ;  /* 0x0000000000446947 */ /* 0x000fea0003800000 */
[----:B------:R-:W1:Y:S02]  /*2ec0*/  LDCU UR4, c[0x0][0x440] ;  /* 0x00008800ff0477ac */ /* 0x000e640008000800 */
[----:B-1----:R-:W-:Y:S02]  /*2ed0*/  ISETP.GE.AND P1, PT, R206, UR4, PT ;  /* 0x00000004ce007c0c */ /* 0x002fe4000bf26270 */
        /* <DEDUP_REMOVED lines=15> */
.L_x_2143:
[----:B------:R2:W-:Y:S04]  /*2fd0*/  STS.128 [R231+0xc000], RZ ;  /* 0x00c000ffe7007388 */ /* 0x0005e80000000c00 */
[----:B------:R2:W-:Y:S02]  /*2fe0*/  STS.128 [R231+0x10000], RZ ;  /* 0x010000ffe7007388 */ /* 0x0005e40000000c00 */
.L_x_2144:
[----:B------:R-:W-:Y:S05]  /*2ff0*/  BSYNC.RECONVERGENT B0 ;  /* 0x0000000000007941 */ /* 0x000fea0003800200 */
.L_x_2142:
        /* <DEDUP_REMOVED lines=33> */
.L_x_2146:
[----:B------:R-:W-:Y:S05]  /*3210*/  BSYNC.RECONVERGENT B0 ;  /* 0x0000000000007941 */ /* 0x000fea0003800200 */
.L_x_2145:
        /* <DEDUP_REMOVED lines=21> */
.L_x_2148:
[----:B------:R-:W-:Y:S05]  /*3370*/  BSYNC.RECONVERGENT B0 ;  /* 0x0000000000007941 */ /* 0x000fea0003800200 */
.L_x_2147:
[----:B------:R2:W-:Y:S01]  /*3380*/  @P0 STS.128 [R231+0xd800], RZ ;  /* 0x00d800ffe7000388 */ /* 0x0005e20000000c00 */
[----:B------:R-:W-:Y:S01]  /*3390*/  LOP3.LUT R204, R27, 0x400, RZ, 0xc0, !PT ;  /* 0x000004001bcc7812 */ /* 0x000fe200078ec0ff */
[----:B------:R-:W-:Y:S01]  /*33a0*/  BSSY.RECONVERGENT B0, `(.L_x_2149) ;  /* 0x0000017000007945 */ /* 0x000fe20003800200 */
[----:B-1----:R-:W-:Y:S01]  /*33b0*/  LOP3.LUT R5, R26, 0x8, R209, 0x78, !PT ;  /* 0x000000081a057812 */ /* 0x002fe200078e78d1 */
[----:B------:R2:W-:Y:S01]  /*33c0*/  @P0 STS.128 [R231+0x11800], RZ ;  /* 0x011800ffe7000388 */ /* 0x0005e20000000c00 */
[----:B------:R-:W-:Y:S02]  /*33d0*/  LOP3.LUT R11, R11, R200, RZ, 0xfc, !PT ;  /* 0x000000c80b0b7212 */ /* 0x000fe400078efcff */
[----:B------:R-:W-:Y:S01]  /*33e0*/  ISETP.GE.AND P3, PT, R7, R6, PT ;  /* 0x000000060700720c */ /* 0x000fe20003f66270 */
[----:B------:R-:W-:Y:S01]  /*33f0*/  IMAD R204, R5, 0x2, R204 ;  /* 0x0000000205cc7824 */ /* 0x000fe200078e02cc */
[----:B------:R-:W-:Y:S01]  /*3400*/  LEA R137, R11, UR5, 0x1 ;  /* 0x000000050b897c11 */ /* 0x000fe2000f8e08ff */
[----:B------:R-:W-:Y:S10]  /*3410*/  @P0 BRA `(.L_x_2150) ;  /* 0x00000000003c0947 */ /* 0x000ff40003800000 */
[----:B------:R-:W1:Y:S01]  /*3420*/  LDCU UR4, c[0x0][0x440] ;  /* 0x00008800ff0477ac */ /* 0x000e620008000800 */
[----:B------:R-:W-:-:S04]  /*3430*/  LEA R4, P2, R24, R8, 0x6 ;  /* 0x0000000818047211 */ /* 0x000fc800078430ff */
[----:B------:R-:W-:Y:S02]  /*3440*/  LEA.HI.X R5, R24, R9, R25, 0x6, P2 ;  /* 0x0000000918057211 */ /* 0x000fe400010f3419 */
        /* <DEDUP_REMOVED lines=12> */
.L_x_2150:
[----:B------:R-:W-:Y:S05]  /*3510*/  BSYNC.RECONVERGENT B0 ;  /* 0x0000000000007941 */ /* 0x000fea0003800200 */
.L_x_2149:
        /* <DEDUP_REMOVED lines=22> */
.L_x_2152:
[----:B------:R-:W-:Y:S05]  /*3680*/  BSYNC.RECONVERGENT B0 ;  /* 0x0000000000007941 */ /* 0x000fea0003800200 */
.L_x_2151:
        /* <DEDUP_REMOVED lines=19> */
.L_x_2154:
[----:B------:R-:W-:Y:S05]  /*37c0*/  BSYNC.RECONVERGENT B0 ;  /* 0x0000000000007941 */ /* 0x000fea0003800200 */
.L_x_2153:
        /* <DEDUP_REMOVED lines=22> */
.L_x_2156:
[----:B------:R-:W-:Y:S05]  /*3930*/  BSYNC.RECONVERGENT B0 ;  /* 0x0000000000007941 */ /* 0x000fea0003800200 */
.L_x_2155:
        /* <DEDUP_REMOVED lines=20> */
.L_x_2158:
[----:B------:R-:W-:Y:S05]  /*3a80*/  BSYNC.RECONVERGENT B0 ;  /* 0x0000000000007941 */ /* 0x000fea0003800200 */
.L_x_2157:
[----:B------:R-:W-:Y:S01]  /*3a90*/  LDSM.16.M88.4 R20, [R137] ;  /* 0x000000008914783b */ /* 0x000fe20000000200 */
[----:B------:R-:W-:Y:S01]  /*3aa0*/  IMAD.MOV.U32 R207, RZ, RZ, 0x20 ;  /* 0x00000020ffcf7424 */ /* 0x000fe200078e00ff */
[----:B------:R-:W-:Y:S01]  /*3ab0*/  LOP3.LUT P6, RZ, R209, 0x2, RZ, 0xc0, !PT ;  /* 0x00000002d1ff7812 */ /* 0x000fe200078cc0ff */
[----:B------:R-:W-:Y:S01]  /*3ac0*/  VIADD R131, R204, UR5 ;  /* 0x00000005cc837c36 */ /* 0x000fe20008000000 */
[----:B------:R-:W5:Y:S01]  /*3ad0*/  LDSM.16.M88.4 R80, [R204+UR5+0x4000] ;  /* 0x00400005cc50783b */ /* 0x000f620008000200 */
[----:B------:R-:W-:Y:S01]  /*3ae0*/  IMAD.MOV.U32 R148, RZ, RZ, 0x40 ;  /* 0x00000040ff947424 */ /* 0x000fe200078e00ff */
[----:B------:R-:W-:Y:S01]  /*3af0*/  SEL R128, R207, 0xffffffe0, !P6 ;  /* 0xffffffe0cf807807 */ /* 0x000fe20007000000 */
[----:B------:R-:W2:Y:S01]  /*3b00*/  LDCU UR4, c[0x0][0x50c] ;  /* 0x0000a180ff0477ac */ /* 0x000ea20008000800 */
[----:B------:R-:W3:Y:S01]  /*3b10*/  LDSM.16.M88.4 R72, [R204+UR5+0x4800] ;  /* 0x00480005cc48783b */ /* 0x000ee20008000200 */
[----:B------:R-:W-:Y:S02]  /*3b20*/  LOP3.LUT P0, RZ, R209, 0x4, RZ, 0xc0, !PT ;  /* 0x00000004d1ff7812 */ /* 0x000fe4000780c0ff */
[--C-:B------:R-:W-:Y:S01]  /*3b30*/  IMAD.IADD R132, R131, 0x1, R128.reuse ;  /* 0x0000000183847824 */ /* 0x100fe200078e0280 */
[----:B------:R-:W4:Y:S01]  /*3b40*/  LDSM.16.M88.4 R64, [R204+UR5+0x5000] ;  /* 0x00500005cc40783b */ /* 0x000f220008000200 */
[----:B------:R-:W-:Y:S01]  /*3b50*/  IMAD.IADD R136, R137, 0x1, R128 ;  /* 0x0000000189887824 */ /* 0x000fe200078e0280 */
[----:B------:R-:W-:-:S02]  /*3b60*/  SEL R148, R148, 0xffffffc0, !P0 ;  /* 0xffffffc094947807 */ /* 0x000fc40004000000 */
[----:B------:R-:W1:Y:S01]  /*3b70*/  LDSM.16.M88.4 R56, [R204+UR5+0x5800] ;  /* 0x00580005cc38783b */ /* 0x000e620008000200 */
[----:B------:R-:W-:Y:S02]  /*3b80*/  VIMNMX R197, PT, PT, R129, R130, PT ;  /* 0x0000008281c57248 */ /* 0x000fe40003fe0100 */
[--C-:B------:R-:W-:Y:S01]  /*3b90*/  IMAD.IADD R133, R137, 0x1, R148.reuse ;  /* 0x0000000189857824 */ /* 0x100fe200078e0294 */
[----:B------:R-:W2:Y:S01]  /*3ba0*/  LDSM.16.M88.4 R48, [R204+UR5+0x6000] ;  /* 0x00600005cc30783b */ /* 0x000ea20008000200 */
[----:B------:R-:W-:Y:S01]  /*3bb0*/  IMAD.IADD R131, R131, 0x1, R148 ;  /* 0x0000000183837824 */ /* 0x000fe200078e0294 */
[----:B------:R-:W-:Y:S01]  /*3bc0*/  VIADDMNMX R196, R129, 0x8, R130, PT ;  /* 0x0000000881c47846 */ /* 0x000fe20003800182 */
[C---:B------:R-:W-:Y:S01]  /*3bd0*/  IMAD.IADD R135, R128.reuse, 0x1, R133 ;  /* 0x0000000180877824 */ /* 0x040fe200078e0285 */
[----:B------:R-:W2:Y:S01]  /*3be0*/  LDSM.16.M88.4 R40, [R204+UR5+0x6800] ;  /* 0x00680005cc28783b */ /* 0x000ea20008000200 */
[----:B------:R-:W-:-:S03]  /*3bf0*/  IMAD.IADD R134, R128, 0x1, R131 ;  /* 0x0000000180867824 */ /* 0x000fc600078e0283 */
[----:B------:R-:W2:Y:S04]  /*3c00*/  LDSM.16.M88.4 R32, [R204+UR5+0x7000] ;  /* 0x00700005cc20783b */ /* 0x000ea80008000200 */
[----:B------:R-:W2:Y:S04]  /*3c10*/  LDSM.16.M88.4 R116, [R204+UR5+0x7800] ;  /* 0x00780005cc74783b */ /* 0x000ea80008000200 */
[----:B------:R-:W-:Y:S04]  /*3c20*/  LDSM.16.M88.4 R88, [R136] ;  /* 0x000000008858783b */ /* 0x000fe80000000200 */
[----:B------:R-:W2:Y:S04]  /*3c30*/  LDSM.16.M88.4 R112, [R132+0x4000] ;  /* 0x004000008470783b */ /* 0x000ea80000000200 */
[----:B------:R-:W2:Y:S01]  /*3c40*/  LDSM.16.M88.4 R16, [R132+0x4800] ;  /* 0x004800008410783b */ /* 0x000ea20000000200 */
[C---:B-----5:R-:W-:Y:S03]  /*3c50*/  HMMA.16816.F32.BF16 R84, R20.reuse, R80, RZ ;  /* 0x000000501454723c */ /* 0x060fe600000418ff */
[----:B------:R-:W5:Y:S04]  /*3c60*/  LDSM.16.M88.4 R12, [R132+0x5000] ;  /* 0x00500000840c783b */ /* 0x000f680000000200 */
[----:B------:R-:W5:Y:S01]  /*3c70*/  LDSM.16.M88.4 R108, [R132+0x5800] ;  /* 0x00580000846c783b */ /* 0x000f620000000200 */
[C---:B---3--:R-:W-:Y:S03]  /*3c80*/  HMMA.16816.F32.BF16 R76, R20.reuse, R72, RZ ;  /* 0x00000048144c723c */ /* 0x048fe600000418ff */
[----:B------:R-:W3:Y:S04]  /*3c90*/  LDSM.16.M88.4 R104, [R132+0x6000] ;  /* 0x006000008468783b */ /* 0x000ee80000000200 */
[----:B------:R-:W3:Y:S01]  /*3ca0*/  LDSM.16.M88.4 R100, [R132+0x6800] ;  /* 0x006800008464783b */ /* 0x000ee20000000200 */
[C---:B----4-:R-:W-:Y:S03]  /*3cb0*/  HMMA.16816.F32.BF16 R68, R20.reuse, R64, RZ ;  /* 0x000000401444723c */ /* 0x050fe600000418ff */
[----:B------:R-:W4:Y:S04]  /*3cc0*/  LDSM.16.M88.4 R96, [R132+0x7000] ;  /* 0x007000008460783b */ /* 0x000f280000000200 */
[----:B------:R-:W4:Y:S01]  /*3cd0*/  LDSM.16.M88.4 R92, [R132+0x7800] ;  /* 0x00780000845c783b */ /* 0x000f220000000200 */
[C---:B-1----:R-:W-:Y:S03]  /*3ce0*/  HMMA.16816.F32.BF16 R60, R20.reuse, R56, RZ ;  /* 0x00000038143c723c */ /* 0x042fe600000418ff */
[----:B------:R-:W-:Y:S04]  /*3cf0*/  LDSM.16.M88.4 R8, [R133] ;  /* 0x000000008508783b */ /* 0x000fe80000000200 */
[----:B------:R-:W1:Y:S01]  /*3d00*/  LDSM.16.M88.4 R4, [R131+0x4000] ;  /* 0x004000008304783b */ /* 0x000e620000000200 */
[C---:B--2---:R-:W-:Y:S03]  /*3d10*/  HMMA.16816.F32.BF16 R52, R20.reuse, R48, RZ ;  /* 0x000000301434723c */ /* 0x044fe600000418ff */
        /* <DEDUP_REMOVED lines=14> */
[----:B------:R-:W-:Y:S07]  /*3e00*/  LDSM.16.M88.4 R116, [R131+0x6000] ;  /* 0x006000008374783b */ /* 0x000fee0000000200 */
[C---:B------:R-:W-:Y:S08]  /*3e10*/  HMMA.16816.F32.BF16 R84, R88.reuse, R112, R84 ;  /* 0x000000705854723c */ /* 0x040ff00000041854 */
[C---:B------:R-:W-:Y:S01]  /*3e20*/  HMMA.16816.F32.BF16 R80, R88.reuse, R114, R80 ;  /* 0x000000725850723c */ /* 0x040fe20000041850 */
[----:B------:R-:W-:Y:S07]  /*3e30*/  LDSM.16.M88.4 R112, [R131+0x6800] ;  /* 0x006800008370783b */ /* 0x000fee0000000200 */
[C---:B------:R-:W-:Y:S08]  /*3e40*/  HMMA.16816.F32.BF16 R76, R88.reuse, R16, R76 ;  /* 0x00000010584c723c */ /* 0x040ff0000004184c */
[C---:B------:R-:W-:Y:S01]  /*3e50*/  HMMA.16816.F32.BF16 R72, R88.reuse, R18, R72 ;  /* 0x000000125848723c */ /* 0x040fe20000041848 */
[----:B------:R-:W2:Y:S07]  /*3e60*/  LDSM.16.M88.4 R16, [R131+0x4800] ;  /* 0x004800008310783b */ /* 0x000eae0000000200 */
[C---:B-----5:R-:W-:Y:S08]  /*3e70*/  HMMA.16816.F32.BF16 R68, R88.reuse, R12, R68 ;  /* 0x0000000c5844723c */ /* 0x060ff00000041844 */
[C---:B------:R-:W-:Y:S01]  /*3e80*/  HMMA.16816.F32.BF16 R64, R88.reuse, R14, R64 ;  /* 0x0000000e5840723c */ /* 0x040fe20000041840 */
[----:B------:R-:W5:Y:S07]  /*3e90*/  LDSM.16.M88.4 R12, [R131+0x5000] ;  /* 0x00500000830c783b */ /* 0x000f6e0000000200 */
[C---:B------:R-:W-:Y:S08]  /*3ea0*/  HMMA.16816.F32.BF16 R60, R88.reuse, R108, R60 ;  /* 0x0000006c583c723c */ /* 0x040ff0000004183c */
[C---:B------:R-:W-:Y:S01]  /*3eb0*/  HMMA.16816.F32.BF16 R56, R88.reuse, R110, R56 ;  /* 0x0000006e5838723c */ /* 0x040fe20000041838 */
[----:B------:R-:W5:Y:S07]  /*3ec0*/  LDSM.16.M88.4 R108, [R131+0x7000] ;  /* 0x00700000836c783b */ /* 0x000f6e0000000200 */
        /* <DEDUP_REMOVED lines=15> */
[----:B------:R-:W1:Y:S07]  /*3fc0*/  LDSM.16.M88.4 R4, [R135] ;  /* 0x000000008704783b */ /* 0x000e6e0000000200 */
[C---:B--2---:R-:W-:Y:S08]  /*3fd0*/  HMMA.16816.F32.BF16 R76, R8.reuse, R16, R76 ;  /* 0x00000010084c723c */ /* 0x044ff0000004184c */
[C---:B------:R-:W-:Y:S01]  /*3fe0*/  HMMA.16816.F32.BF16 R72, R8.reuse, R18, R72 ;  /* 0x000000120848723c */ /* 0x040fe20000041848 */
[----:B------:R-:W2:Y:S07]  /*3ff0*/  LDSM.16.M88.4 R16, [R134+0x6000] ;  /* 0x006000008610783b */ /* 0x000eae0000000200 */
[C---:B-----5:R-:W-:Y:S08]  /*4000*/  HMMA.16816.F32.BF16 R68, R8.reuse, R12, R68 ;  /* 0x0000000c0844723c */ /* 0x060ff00000041844 */
[C---:B------:R-:W-:Y:S01]  /*4010*/  HMMA.16816.F32.BF16 R64, R8.reuse, R14, R64 ;  /* 0x0000000e0840723c */ /* 0x040fe20000041840 */
[----:B------:R-:W4:Y:S07]  /*4020*/  LDSM.16.M88.4 R12, [R134+0x6800] ;  /* 0x00680000860c783b */ /* 0x000f2e0000000200 */
        /* <DEDUP_REMOVED lines=13> */
[----:B------:R-:W-:Y:S01]  /*4100*/  HMMA.16816.F32.BF16 R20, R8, R106, R20 ;  /* 0x0000006a0814723c */ /* 0x000fe20000041814 */
[----:B------:R-:W3:Y:S04]  /*4110*/  LDSM.16.M88.4 R8, [R134+0x7000] ;  /* 0x007000008608783b */ /* 0x000ee80000000200 */
[----:B------:R-:W-:Y:S03]  /*4120*/  LDSM.16.M88.4 R104, [R204+UR5+0x9800] ;  /* 0x00980005cc68783b */ /* 0x000fe60008000200 */
[C---:B-1----:R-:W-:Y:S08]  /*4130*/  HMMA.16816.F32.BF16 R84, R4.reuse, R100, R84 ;  /* 0x000000640454723c */ /* 0x042ff00000041854 */
[C---:B------:R-:W-:Y:S01]  /*4140*/  HMMA.16816.F32.BF16 R80, R4.reuse, R102, R80 ;  /* 0x000000660450723c */ /* 0x040fe20000041850 */
[----:B------:R-:W-:Y:S07]  /*4150*/  LDSM.16.M88.4 R100, [R204+UR5+0xa000] ;  /* 0x00a00005cc64783b */ /* 0x000fee0008000200 */
[C---:B------:R-:W-:Y:S08]  /*4160*/  HMMA.16816.F32.BF16 R76, R4.reuse, R96, R76 ;  /* 0x00000060044c723c */ /* 0x040ff0000004184c */
[C---:B------:R-:W-:Y:S01]  /*4170*/  HMMA.16816.F32.BF16 R72, R4.reuse, R98, R72 ;  /* 0x000000620448723c */ /* 0x040fe20000041848 */
[----:B------:R-:W-:Y:S07]  /*4180*/  LDSM.16.M88.4 R96, [R204+UR5+0xa800] ;  /* 0x00a80005cc60783b */ /* 0x000fee0008000200 */
[C---:B------:R-:W-:Y:S08]  /*4190*/  HMMA.16816.F32.BF16 R68, R4.reuse, R92, R68 ;  /* 0x0000005c0444723c */ /* 0x040ff00000041844 */
[C---:B------:R-:W-:Y:S01]  /*41a0*/  HMMA.16816.F32.BF16 R64, R4.reuse, R94, R64 ;  /* 0x0000005e0440723c */ /* 0x040fe20000041840 */
[----:B------:R-:W1:Y:S07]  /*41b0*/  LDSM.16.M88.4 R92, [R204+UR5+0xb000] ;  /* 0x00b00005cc5c783b */ /* 0x000e6e0008000200 */
[C---:B------:R-:W-:Y:S08]  /*41c0*/  HMMA.16816.F32.BF16 R60, R4.reuse, R88, R60 ;  /* 0x00000058043c723c */ /* 0x040ff0000004183c */
[C---:B------:R-:W-:Y:S01]  /*41d0*/  HMMA.16816.F32.BF16 R56, R4.reuse, R90, R56 ;  /* 0x0000005a0438723c */ /* 0x040fe20000041838 */
[----:B------:R-:W-:Y:S07]  /*41e0*/  LDSM.16.M88.4 R88, [R204+UR5+0xb800] ;  /* 0x00b80005cc58783b */ /* 0x000fee0008000200 */
[C---:B--2---:R-:W-:Y:S08]  /*41f0*/  HMMA.16816.F32.BF16 R52, R4.reuse, R16, R52 ;  /* 0x000000100434723c */ /* 0x044ff00000041834 */
[C---:B------:R-:W-:Y:S01]  /*4200*/  HMMA.16816.F32.BF16 R48, R4.reuse, R18, R48 ;  /* 0x000000120430723c */ /* 0x040fe20000041830 */
[----:B------:R2:W-:Y:S07]  /*4210*/  LDSM.16.M88.4 R16, [R136+0x2000] ;  /* 0x002000008810783b */ /* 0x0005ee0000000200 */
[C---:B----4-:R-:W-:Y:S08]  /*4220*/  HMMA.16816.F32.BF16 R44, R4.reuse, R12, R44 ;  /* 0x0000000c042c723c */ /* 0x050ff0000004182c */
[C---:B------:R-:W-:Y:S01]  /*4230*/  HMMA.16816.F32.BF16 R40, R4.reuse, R14, R40 ;  /* 0x0000000e0428723c */ /* 0x040fe20000041828 */
[----:B------:R-:W-:Y:S07]  /*4240*/  LDSM.16.M88.4 R12, [R132+0x8000] ;  /* 0x00800000840c783b */ /* 0x000fee0000000200 */
[----:B---3--:R-:W-:Y:S01]  /*4250*/  HMMA.16816.F32.BF16 R36, R4, R8, R36 ;  /* 0x000000080424723c */ /* 0x008fe20000041824 */
[----:B--2---:R-:W-:-:S05]  /*4260*/  IMAD.SHL.U32 R136, R209, 0x2, RZ ;  /* 0x00000002d1887824 */ /* 0x004fca00078e00ff */
[----:B------:R-:W-:Y:S02]  /*4270*/  LOP3.LUT R136, R136, 0x6, RZ, 0xc0, !PT ;  /* 0x0000000688887812 */ /* 0x000fe400078ec0ff */
[C---:B------:R-:W-:Y:S01]  /*4280*/  HMMA.16816.F32.BF16 R32, R4.reuse, R10, R32 ;  /* 0x0000000a0420723c */ /* 0x040fe20000041820 */
[----:B------:R-:W-:Y:S07]  /*4290*/  LDSM.16.M88.4 R8, [R132+0x8800] ;  /* 0x008800008408783b */ /* 0x000fee0000000200 */
[C---:B------:R-:W-:Y:S08]  /*42a0*/  HMMA.16816.F32.BF16 R28, R4.reuse, R124, R28 ;  /* 0x0000007c041c723c */ /* 0x040ff0000004181c */
[----:B------:R-:W-:Y:S01]  /*42b0*/  HMMA.16816.F32.BF16 R20, R4, R126, R20 ;  /* 0x0000007e0414723c */ /* 0x000fe20000041814 */
[----:B------:R-:W2:Y:S07]  /*42c0*/  LDSM.16.M88.4 R4, [R132+0x9000] ;  /* 0x009000008404783b */ /* 0x000eae0000000200 */
[C---:B------:R-:W-:Y:S08]  /*42d0*/  HMMA.16816.F32.BF16 R68, R120.reuse, R108, R68 ;  /* 0x0000006c7844723c */ /* 0x040ff00000041844 */
[C---:B------:R-:W-:Y:S08]  /*42e0*/  HMMA.16816.F32.BF16 R64, R120.reuse, R110, R64 ;  /* 0x0000006e7840723c */ /* 0x040ff00000041840 */
[C---:B-1----:R-:W-:Y:S08]  /*42f0*/  HMMA.16816.F32.BF16 R36, R120.reuse, R92, R36 ;  /* 0x0000005c7824723c */ /* 0x042ff00000041824 */
[C---:B------:R-:W-:Y:S01]  /*4300*/  HMMA.16816.F32.BF16 R32, R120.reuse, R94, R32 ;  /* 0x0000005e7820723c */ /* 0x040fe20000041820 */
[----:B------:R-:W-:Y:S07]  /*4310*/  LDSM.16.M88.4 R92, [R134+0x8000] ;  /* 0x00800000865c783b */ /* 0x000fee0000000200 */
[----:B------:R-:W-:Y:S08]  /*4320*/  HMMA.16816.F32.BF16 R76, R120, R112, R76 ;  /* 0x00000070784c723c */ /* 0x000ff0000004184c */
[C---:B--2---:R-:W-:Y:S08]  /*4330*/  HMMA.16816.F32.BF16 R68, R16.reuse, R4, R68 ;  /* 0x000000041044723c */ /* 0x044ff00000041844 */
[----:B------:R-:W-:Y:S01]  /*4340*/  HMMA.16816.F32.BF16 R64, R16, R6, R64 ;  /* 0x000000061040723c */ /* 0x000fe20000041840 */
[----:B------:R-:W1:Y:S07]  /*4350*/  LDSM.16.M88.4 R4, [R132+0xb000] ;  /* 0x00b000008404783b */ /* 0x000e6e0000000200 */
[C---:B------:R-:W-:Y:S08]  /*4360*/  HMMA.16816.F32.BF16 R72, R120.reuse, R114, R72 ;  /* 0x000000727848723c */ /* 0x040ff00000041848 */
[C---:B------:R-:W-:Y:S08]  /*4370*/  HMMA.16816.F32.BF16 R60, R120.reuse, R104, R60 ;  /* 0x00000068783c723c */ /* 0x040ff0000004183c */
[C---:B------:R-:W-:Y:S01]  /*4380*/  HMMA.16816.F32.BF16 R56, R120.reuse, R106, R56 ;  /* 0x0000006a7838723c */ /* 0x040fe20000041838 */
        /* <DEDUP_REMOVED lines=9> */
[C---:B------:R-:W-:Y:S08]  /*4420*/  HMMA.16816.F32.BF16 R76, R16.reuse, R8, R76 ;  /* 0x00000008104c723c */ /* 0x040ff0000004184c */
[----:B------:R-:W-:Y:S01]  /*4430*/  HMMA.16816.F32.BF16 R72, R16, R10, R72 ;  /* 0x0000000a1048723c */ /* 0x000fe20000041848 */
[----:B------:R-:W3:Y:S07]  /*4440*/  LDSM.16.M88.4 R8, [R132+0xa800] ;  /* 0x00a800008408783b */ /* 0x000eee0000000200 */
[C---:B------:R-:W-:Y:S08]  /*4450*/  HMMA.16816.F32.BF16 R52, R120.reuse, R100, R52 ;  /* 0x000000647834723c */ /* 0x040ff00000041834 */
[----:B------:R-:W-:Y:S01]  /*4460*/  HMMA.16816.F32.BF16 R48, R120, R102, R48 ;  /* 0x000000667830723c */ /* 0x000fe20000041830 */
[----:B------:R-:W4:Y:S07]  /*4470*/  LDSM.16.M88.4 R100, [R132+0x9800] ;  /* 0x009800008464783b */ /* 0x000f2e0000000200 */
[C---:B------:R-:W-:Y:S08]  /*4480*/  HMMA.16816.F32.BF16 R84, R16.reuse, R12, R84 ;  /* 0x0000000c1054723c */ /* 0x040ff00000041854 */
[----:B------:R-:W-:Y:S01]  /*4490*/  HMMA.16816.F32.BF16 R80, R16, R14, R80 ;  /* 0x0000000e1050723c */ /* 0x000fe20000041850 */
[----:B------:R-:W5:Y:S07]  /*44a0*/  LDSM.16.M88.4 R12, [R131+0x8000] ;  /* 0x00800000830c783b */ /* 0x000f6e0000000200 */
[C---:B------:R-:W-:Y:S08]  /*44b0*/  HMMA.16816.F32.BF16 R44, R120.reuse, R96, R44 ;  /* 0x00000060782c723c */ /* 0x040ff0000004182c */
[----:B------:R-:W-:Y:S08]  /*44c0*/  HMMA.16816.F32.BF16 R40, R120, R98, R40 ;  /* 0x000000627828723c */ /* 0x000ff00000041828 */
[----:B--2---:R-:W-:Y:S01]  /*44d0*/  HMMA.16816.F32.BF16 R96, R16, R104, R52 ;  /* 0x000000681060723c */ /* 0x004fe20000041834 */
[----:B------:R-:W-:Y:S07]  /*44e0*/  LDSM.16.M88.4 R52, [R135+0x2000] ;  /* 0x002000008734783b */ /* 0x000fee0000000200 */
[C---:B-1----:R-:W-:Y:S08]  /*44f0*/  HMMA.16816.F32.BF16 R68, R88.reuse, R4, R68 ;  /* 0x000000045844723c */ /* 0x042ff00000041844 */
[----:B------:R-:W-:Y:S01]  /*4500*/  HMMA.16816.F32.BF16 R64, R88, R6, R64 ;  /* 0x000000065840723c */ /* 0x000fe20000041840 */
[----:B------:R-:W1:Y:S07]  /*4510*/  LDSM.16.M88.4 R4, [R131+0xa800] ;  /* 0x00a800008304783b */ /* 0x000e6e0000000200 */
[C---:B---3--:R-:W-:Y:S08]  /*4520*/  HMMA.16816.F32.BF16 R44, R16.reuse, R8, R44 ;  /* 0x00000008102c723c */ /* 0x048ff0000004182c */
[C---:B------:R-:W-:Y:S01]  /*4530*/  HMMA.16816.F32.BF16 R40, R16.reuse, R10, R40 ;  /* 0x0000000a1028723c */ /* 0x040fe20000041828 */
[----:B------:R-:W2:Y:S07]  /*4540*/  LDSM.16.M88.4 R8, [R131+0x8800] ;  /* 0x008800008308783b */ /* 0x000eae0000000200 */
[C---:B----4-:R-:W-:Y:S08]  /*4550*/  HMMA.16816.F32.BF16 R60, R16.reuse, R100, R60 ;  /* 0x00000064103c723c */ /* 0x050ff0000004183c */
[C---:B------:R-:W-:Y:S01]  /*4560*/  HMMA.16816.F32.BF16 R56, R16.reuse, R102, R56 ;  /* 0x000000661038723c */ /* 0x040fe20000041838 */
[----:B------:R-:W3:Y:S07]  /*4570*/  LDSM.16.M88.4 R100, [R132+0xb800] ;  /* 0x00b800008464783b */ /* 0x000eee0000000200 */
[----:B------:R-:W-:Y:S01]  /*4580*/  HMMA.16816.F32.BF16 R48, R16, R106, R48 ;  /* 0x0000006a1030723c */ /* 0x000fe20000041830 */
[----:B------:R-:W4:Y:S07]  /*4590*/  LDSM.16.M88.4 R104, [R131+0x9800] ;  /* 0x009800008368783b */ /* 0x000f2e0000000200 */
[C---:B-----5:R-:W-:Y:S08]  /*45a0*/  HMMA.16816.F32.BF16 R80, R88.reuse, R14, R80 ;  /* 0x0000000e5850723c */ /* 0x060ff00000041850 */
[C---:B------:R-:W-:Y:S01]  /*45b0*/  HMMA.16816.F32.BF16 R84, R88.reuse, R12, R84 ;  /* 0x0000000c5854723c */ /* 0x040fe20000041854 */
[----:B------:R-:W5:Y:S07]  /*45c0*/  LDSM.16.M88.4 R12, [R134+0x8800] ;  /* 0x00880000860c783b */ /* 0x000f6e0000000200 */
[----:B-1----:R-:W-:Y:S08]  /*45d0*/  HMMA.16816.F32.BF16 R44, R88, R4, R44 ;  /* 0x00000004582c723c */ /* 0x002ff0000004182c */
[----:B------:R-:W-:Y:S08]  /*45e0*/  HMMA.16816.F32.BF16 R80, R52, R94, R80 ;  /* 0x0000005e3450723c */ /* 0x000ff00000041850 */
[C---:B------:R-:W-:Y:S01]  /*45f0*/  HMMA.16816.F32.BF16 R40, R88.reuse, R6, R40 ;  /* 0x000000065828723c */ /* 0x040fe20000041828 */
[----:B------:R-:W1:Y:S07]  /*4600*/  LDSM.16.M88.4 R4, [R134+0x9800] ;  /* 0x009800008604783b */ /* 0x000e6e0000000200 */
[----:B--2---:R-:W-:Y:S03]  /*4610*/  HMMA.16816.F32.BF16 R76, R88, R8, R76 ;  /* 0x00000008584c723c */ /* 0x004fe6000004184c */
[----:B------:R-:W-:-:S05]  /*4620*/  FMUL.FTZ R95, R80, UR4 ;  /* 0x00000004505f7c20 */ /* 0x000fca0008410000 */
[----:B------:R-:W-:Y:S01]  /*4630*/  HMMA.16816.F32.BF16 R72, R88, R10, R72 ;  /* 0x0000000a5848723c */ /* 0x000fe20000041848 */
[----:B------:R-:W-:Y:S01]  /*4640*/  LDSM.16.M88.4 R8, [R134+0x9000] ;  /* 0x009000008608783b */ /* 0x000fe20000000200 */
[----:B------:R-:W-:Y:S06]  /*4650*/  MUFU.TANH R95, R95 ;  /* 0x0000005f005f7308 */ /* 0x000fec0000002400 */
[----:B---3--:R-:W-:Y:S01]  /*4660*/  HMMA.16816.F32.BF16 R28, R16, R100, R28 ;  /* 0x00000064101c723c */ /* 0x008fe2000004181c */
[----:B------:R-:W-:-:S06]  /*4670*/  FMUL.FTZ R101, R81, UR4 ;  /* 0x0000000451657c20 */ /* 0x000fcc0008410000 */
[----:B------:R-:W-:Y:S01]  /*4680*/  MUFU.TANH R101, R101 ;  /* 0x0000006500657308 */ /* 0x000fe20000002400 */
[----:B------:R-:W-:Y:S01]  /*4690*/  HMMA.16816.F32.BF16 R20, R16, R102, R20 ;  /* 0x000000661014723c */ /* 0x000fe20000041814 */
[----:B------:R-:W-:Y:S01]  /*46a0*/  FMUL.FTZ R103, R82, UR4 ;  /* 0x0000000452677c20 */ /* 0x000fe20008410000 */
[----:B------:R-:W2:Y:S05]  /*46b0*/  LDSM.16.M88.4 R16, [R131+0xa000] ;  /* 0x00a000008310783b */ /* 0x000eaa0000000200 */
[----:B------:R-:W-:Y:S01]  /*46c0*/  MUFU.TANH R103, R103 ;  /* 0x0000006700677308 */ /* 0x000fe20000002400 */
[----:B----4-:R-:W-:Y:S01]  /*46d0*/  HMMA.16816.F32.BF16 R60, R88, R104, R60 ;  /* 0x00000068583c723c */ /* 0x010fe2000004183c */
[----:B------:R-:W-:-:S02]  /*46e0*/  FMUL.FTZ R105, R83, UR4 ;  /* 0x0000000453697c20 */ /* 0x000fc40008410000 */
[----:B------:R-:W3:Y:S04]  /*46f0*/  LDSM.16.M88.4 R80, [R131+0xb000] ;  /* 0x00b000008350783b */ /* 0x000ee80000000200 */
[----:B------:R-:W-:Y:S01]  /*4700*/  MUFU.TANH R105, R105 ;  /* 0x0000006900697308 */ /* 0x000fe20000002400 */
[----:B-----5:R-:W-:Y:S08]  /*4710*/  HMMA.16816.F32.BF16 R76, R52, R12, R76 ;  /* 0x0000000c344c723c */ /* 0x020ff0000004184c */
[----:B------:R-:W-:Y:S08]  /*4720*/  HMMA.16816.F32.BF16 R56, R88, R106, R56 ;  /* 0x0000006a5838723c */ /* 0x000ff00000041838 */
[C---:B------:R-:W-:Y:S01]  /*4730*/  HMMA.16816.F32.BF16 R72, R52.reuse, R14, R72 ;  /* 0x0000000e3448723c */ /* 0x040fe20000041848 */
[----:B------:R-:W4:Y:S02]  /*4740*/  LDSM.16.M88.4 R12, [R131+0xb800] ;  /* 0x00b80000830c783b */ /* 0x000f240000000200 */
[----:B------:R-:W-:Y:S01]  /*4750*/  FMUL.FTZ R76, R76, UR4 ;  /* 0x000000044c4c7c20 */ /* 0x000fe20008410000 */
[----:B------:R-:W-:Y:S01]  /*4760*/  FMUL.FTZ R78, R78, UR4 ;  /* 0x000000044e4e7c20 */ /* 0x000fe20008410000 */
[----:B------:R-:W-:Y:S01]  /*4770*/  FMUL.FTZ R77, R77, UR4 ;  /* 0x000000044d4d7c20 */ /* 0x000fe20008410000 */
[----:B------:R-:W-:Y:S01]  /*4780*/  FMUL.FTZ R79, R79, UR4 ;  /* 0x000000044f4f7c20 */ /* 0x000fe20008410000 */
[----:B------:R-:W-:Y:S01]  /*4790*/  MUFU.TANH R107, R76 ;  /* 0x0000004c006b7308 */ /* 0x000fe20000002400 */
[C---:B-1----:R-:W-:Y:S07]  /*47a0*/  HMMA.16816.F32.BF16 R60, R52.reuse, R4, R60 ;  /* 0x00000004343c723c */ /* 0x042fee000004183c */
[----:B------:R-:W-:Y:S01]  /*47b0*/  MUFU.TANH R109, R78 ;  /* 0x0000004e006d7308 */ /* 0x000fe20000002400 */
[----:B------:R-:W-:Y:S01]  /*47c0*/  HMMA.16816.F32.BF16 R56, R52, R6, R56 ;  /* 0x000000063438723c */ /* 0x000fe20000041838 */
[----:B------:R-:W-:Y:S02]  /*47d0*/  LDSM.16.M88.4 R4, [R134+0xb800] ;  /* 0x00b800008604783b */ /* 0x000fe40000000200 */
[----:B------:R-:W-:Y:S01]  /*47e0*/  FMUL.FTZ R72, R72, UR4 ;  /* 0x0000000448487c20 */ /* 0x000fe20008410000 */
[----:B------:R-:W-:-:S03]  /*47f0*/  FMUL.FTZ R113, R73, UR4 ;  /* 0x0000000449717c20 */ /* 0x000fc60008410000 */
[----:B------:R1:W-:Y:S01]  /*4800*/  MUFU.TANH R111, R72 ;  /* 0x00000048006f7308 */ /* 0x0003e20000002400 */
[C---:B--2---:R-:W-:Y:S03]  /*4810*/  HMMA.16816.F32.BF16 R96, R88.reuse, R16, R96 ;  /* 0x000000105860723c */ /* 0x044fe60000041860 */
[----:B------:R-:W-:Y:S01]  /*4820*/  FMUL.FTZ R60, R60, UR4 ;  /* 0x000000043c3c7c20 */ /* 0x000fe20008410000 */
[----:B------:R-:W-:Y:S01]  /*4830*/  FMUL.FTZ R61, R61, UR4 ;  /* 0x000000043d3d7c20 */ /* 0x000fe20008410000 */
[----:B------:R-:W-:Y:S02]  /*4840*/  FMUL.FTZ R62, R62, UR4 ;  /* 0x000000043e3e7c20 */ /* 0x000fe40008410000 */
[----:B------:R-:W-:Y:S01]  /*4850*/  MUFU.TANH R77, R77 ;  /* 0x0000004d004d7308 */ /* 0x000fe20000002400 */
[----:B------:R-:W-:Y:S01]  /*4860*/  HMMA.16816.F32.BF16 R48, R88, R18, R48 ;  /* 0x000000125830723c */ /* 0x000fe20000041830 */
[----:B------:R-:W2:Y:S02]  /*4870*/  LDSM.16.M88.4 R16, [R134+0xa000] ;  /* 0x00a000008610783b */ /* 0x000ea40000000200 */
[----:B------:R-:W-:-:S04]  /*4880*/  FMUL.FTZ R56, R56, UR4 ;  /* 0x0000000438387c20 */ /* 0x000fc80008410000 */
[----:B------:R-:W-:Y:S01]  /*4890*/  MUFU.TANH R79, R79 ;  /* 0x0000004f004f7308 */ /* 0x000fe20000002400 */
[----:B---3--:R-:W-:Y:S01]  /*48a0*/  HMMA.16816.F32.BF16 R36, R88, R80, R36 ;  /* 0x000000505824723c */ /* 0x008fe20000041824 */
[----:B------:R-:W-:-:S06]  /*48b0*/  FMUL.FTZ R81, R74, UR4 ;  /* 0x000000044a517c20 */ /* 0x000fcc0008410000 */
[----:B------:R-:W-:Y:S01]  /*48c0*/  MUFU.TANH R113, R113 ;  /* 0x0000007100717308 */ /* 0x000fe20000002400 */
[----:B------:R-:W-:Y:S01]  /*48d0*/  HMMA.16816.F32.BF16 R32, R88, R82, R32 ;  /* 0x000000525820723c */ /* 0x000fe20000041820 */
[----:B------:R-:W-:Y:S02]  /*48e0*/  FMUL.FTZ R83, R75, UR4 ;  /* 0x000000044b537c20 */ /* 0x000fe40008410000 */
[----:B-1----:R-:W1:Y:S04]  /*48f0*/  LDSM.16.M88.4 R72, [R134+0xa800] ;  /* 0x00a800008648783b */ /* 0x002e680000000200 */
[----:B------:R-:W-:Y:S01]  /*4900*/  MUFU.TANH R81, R81 ;  /* 0x0000005100517308 */ /* 0x000fe20000002400 */
[C---:B------:R-:W-:Y:S07]  /*4910*/  HMMA.16816.F32.BF16 R68, R52.reuse, R8, R68 ;  /* 0x000000083444723c */ /* 0x040fee0000041844 */
[----:B------:R-:W-:Y:S01]  /*4920*/  MUFU.TANH R83, R83 ;  /* 0x0000005300537308 */ /* 0x000fe20000002400 */
[----:B------:R-:W-:Y:S01]  /*4930*/  HMMA.16816.F32.BF16 R64, R52, R10, R64 ;  /* 0x0000000a3440723c */ /* 0x000fe20000041840 */
[----:B------:R-:W3:Y:S01]  /*4940*/  LDSM.16.M88.4 R8, [R134+0xb000] ;  /* 0x00b000008608783b */ /* 0x000ee20000000200 */
[----:B------:R-:W-:-:S05]  /*4950*/  DEPBAR.LE SB0, 0x0 ;  /* 0x000080000000791a */ /* 0x000fca0000000000 */
[----:B------:R-:W-:Y:S01]  /*4960*/  MUFU.TANH R61, R61 ;  /* 0x0000003d003d7308 */ /* 0x000fe20000002400 */
[----:B----4-:R-:W-:Y:S03]  /*4970*/  HMMA.16816.F32.BF16 R20, R88, R14, R20 ;  /* 0x0000000e5814723c */ /* 0x010fe60000041814 */
[----:B------:R-:W-:Y:S01]  /*4980*/  FMUL.FTZ R68, R68, UR4 ;  /* 0x0000000444447c20 */ /* 0x000fe20008410000 */
[----:B------:R-:W-:Y:S01]  /*4990*/  FMUL.FTZ R70, R70, UR4 ;  /* 0x0000000446467c20 */ /* 0x000fe20008410000 */
[----:B------:R-:W-:Y:S01]  /*49a0*/  FMUL.FTZ R69, R69, UR4 ;  /* 0x0000000445457c20 */ /* 0x000fe20008410000 */
[----:B------:R-:W-:Y:S01]  /*49b0*/  FMUL.FTZ R71, R71, UR4 ;  /* 0x0000000447477c20 */ /* 0x000fe20008410000 */
[----:B------:R-:W-:Y:S01]  /*49c0*/  MUFU.TANH R115, R68 ;  /* 0x0000004400737308 */ /* 0x000fe20000002400 */
[----:B------:R-:W-:Y:S03]  /*49d0*/  HMMA.16816.F32.BF16 R84, R52, R92, R84 ;  /* 0x0000005c3454723c */ /* 0x000fe60000041854 */
[----:B------:R-:W-:-:S04]  /*49e0*/  FMUL.FTZ R64, R64, UR4 ;  /* 0x0000000440407c20 */ /* 0x000fc80008410000 */
[----:B------:R-:W-:Y:S01]  /*49f0*/  MUFU.TANH R69, R69 ;  /* 0x0000004500457308 */ /* 0x000fe20000002400 */
[----:B--2---:R-:W-:Y:S01]  /*4a00*/  HMMA.16816.F32.BF16 R48, R52, R18, R48 ;  /* 0x000000123430723c */ /* 0x004fe20000041830 */
[----:B------:R-:W-:-:S06]  /*4a10*/  FMUL.FTZ R19, R66, UR4 ;  /* 0x0000000442137c20 */ /* 0x000fcc0008410000 */
[----:B------:R-:W-:Y:S01]  /*4a20*/  MUFU.TANH R71, R71 ;  /* 0x0000004700477308 */ /* 0x000fe20000002400 */
[C---:B------:R-:W-:Y:S01]  /*4a30*/  HMMA.16816.F32.BF16 R20, R52.reuse, R6, R20 ;  /* 0x000000063414723c */ /* 0x040fe20000041814 */
[----:B------:R-:W-:Y:S02]  /*4a40*/  LOP3.LUT R7, R198, R136, RZ, 0xfc, !PT ;  /* 0x00000088c6077212 */ /* 0x000fe400078efcff */
[----:B------:R-:W-:Y:S01]  /*4a50*/  FMUL.FTZ R85, R85, UR4 ;  /* 0x0000000455557c20 */ /* 0x000fe20008410000 */
[----:B------:R-:W-:Y:S01]  /*4a60*/  FMUL.FTZ R87, R87, UR4 ;  /* 0x0000000457577c20 */ /* 0x000fe20008410000 */
[C---:B------:R-:W-:Y:S01]  /*4a70*/  LOP3.LUT R15, R7.reuse, 0x78, RZ, 0xfc, !PT ;  /* 0x00000078070f7812 */ /* 0x040fe200078efcff */
[----:B------:R-:W-:Y:S01]  /*4a80*/  FMUL.FTZ R84, R84, UR4 ;  /* 0x0000000454547c20 */ /* 0x000fe20008410000 */
[----:B------:R-:W-:Y:S01]  /*4a90*/  LOP3.LUT R6, R7, 0x9, RZ, 0xfc, !PT ;  /* 0x0000000907067812 */ /* 0x000fe200078efcff */
[----:B-1----:R-:W-:Y:S01]  /*4aa0*/  HMMA.16816.F32.BF16 R44, R52, R72, R44 ;  /* 0x00000048342c723c */ /* 0x002fe2000004182c */
[----:B------:R-:W1:Y:S01]  /*4ab0*/  MUFU.TANH R85, R85 ;  /* 0x0000005500557308 */ /* 0x000e620000002400 */
[C---:B------:R-:W-:Y:S01]  /*4ac0*/  ISETP.GE.AND P4, PT, R15.reuse, R197, PT ;  /* 0x000000c50f00720c */ /* 0x040fe20003f86270 */
[----:B------:R-:W-:Y:S01]  /*4ad0*/  FMUL.FTZ R86, R86, UR4 ;  /* 0x0000000456567c20 */ /* 0x000fe20008410000 */
[----:B------:R-:W-:-:S02]  /*4ae0*/  ISETP.GE.AND P2, PT, R15, R196, PT ;  /* 0x000000c40f00720c */ /* 0x000fc40003f46270 */
[----:B------:R-:W-:Y:S02]  /*4af0*/  I2FP.F32.U32 R15, R15 ;  /* 0x0000000f000f7245 */ /* 0x000fe40000201000 */
[C---:B---3--:R-:W-:Y:S01]  /*4b00*/  HMMA.16816.F32.BF16 R36, R52.reuse, R8, R36 ;  /* 0x000000083424723c */ /* 0x048fe20000041824 */
[----:B------:R-:W2:Y:S01]  /*4b10*/  MUFU.TANH R87, R87 ;  /* 0x0000005700577308 */ /* 0x000ea20000002400 */
[----:B------:R-:W-:Y:S01]  /*4b20*/  LOP3.LUT R14, R7, 0x10, RZ, 0xfc, !PT ;  /* 0x00000010070e7812 */ /* 0x000fe200078efcff */
[----:B------:R-:W-:Y:S01]  /*4b30*/  FMUL.FTZ R22, R22, UR4 ;  /* 0x0000000416167c20 */ /* 0x000fe20008410000 */
[----:B------:R-:W-:Y:S01]  /*4b40*/  FMUL.FTZ R8, R48, UR4 ;  /* 0x0000000430087c20 */ /* 0x000fe20008410000 */
[----:B------:R-:W-:Y:S01]  /*4b50*/  FMUL.FTZ R9, R51, UR4 ;  /* 0x0000000433097c20 */ /* 0x000fe20008410000 */
[----:B------:R-:W-:Y:S01]  /*4b60*/  LOP3.LUT R164, R7, 0x31, RZ, 0xfc, !PT ;  /* 0x0000003107a47812 */ /* 0x000fe200078efcff */
[----:B------:R-:W-:Y:S01]  /*4b70*/  FMUL.FTZ R21, R21, UR4 ;  /* 0x0000000415157c20 */ /* 0x000fe20008410000 */
[----:B------:R-:W-:Y:S01]  /*4b80*/  HMMA.16816.F32.BF16 R32, R52, R10, R32 ;  /* 0x0000000a3420723c */ /* 0x000fe20000041820 */
[----:B------:R-:W-:Y:S01]  /*4b90*/  LOP3.LUT R10, R7, 0x1, RZ, 0xfc, !PT ;  /* 0x00000001070a7812 */ /* 0x000fe200078efcff */
[----:B------:R-:W-:Y:S01]  /*4ba0*/  FMUL.FTZ R11, R49, UR4 ;  /* 0x00000004310b7c20 */ /* 0x000fe20008410000 */
[----:B------:R-:W-:Y:S01]  /*4bb0*/  MUFU.TANH R19, R19 ;  /* 0x0000001300137308 */ /* 0x000fe20000002400 */
[----:B------:R-:W-:Y:S01]  /*4bc0*/  LOP3.LUT R174, R7, 0x38, RZ, 0xfc, !PT ;  /* 0x0000003807ae7812 */ /* 0x000fe200078efcff */
[----:B------:R-:W-:Y:S01]  /*4bd0*/  FMUL.FTZ R23, R23, UR4 ;  /* 0x0000000417177c20 */ /* 0x000fe20008410000 */
[----:B------:R-:W-:-:S02]  /*4be0*/  ISETP.GE.AND P3, PT, R10, R197, PT ;  /* 0x000000c50a00720c */ /* 0x000fc40003f66270 */
[----:B------:R-:W-:Y:S01]  /*4bf0*/  HMMA.16816.F32.BF16 R28, R88, R12, R28 ;  /* 0x0000000c581c723c */ /* 0x000fe2000004181c */
[----:B------:R-:W-:Y:S01]  /*4c00*/  FMUL.FTZ R13, R20, UR4 ;  /* 0x00000004140d7c20 */ /* 0x000fe20008410000 */
[----:B------:R-:W-:Y:S01]  /*4c10*/  FMUL.FTZ R12, R50, UR4 ;  /* 0x00000004320c7c20 */ /* 0x000fe20008410000 */
[----:B------:R-:W-:Y:S01]  /*4c20*/  FMUL.FTZ R50, R44, UR4 ;  /* 0x000000042c327c20 */ /* 0x000fe20008410000 */
[----:B------:R-:W-:Y:S01]  /*4c30*/  FMUL.FTZ R44, R36, UR4 ;  /* 0x00000004242c7c20 */ /* 0x000fe20008410000 */
[----:B------:R-:W-:Y:S01]  /*4c40*/  ISETP.GE.AND P1, PT, R10, R196, PT ;  /* 0x000000c40a00720c */ /* 0x000fe20003f26270 */
[----:B------:R-:W-:Y:S01]  /*4c50*/  MUFU.TANH R89, R70 ;  /* 0x0000004600597308 */ /* 0x000fe20000002400 */
[----:B------:R-:W-:Y:S01]  /*4c60*/  I2FP.F32.U32 R10, R10 ;  /* 0x0000000a000a7245 */ /* 0x000fe20000201000 */
[C---:B------:R-:W-:Y:S01]  /*4c70*/  HMMA.16816.F32.BF16 R40, R52.reuse, R74, R40 ;  /* 0x0000004a3428723c */ /* 0x040fe20000041828 */
[----:B------:R-:W-:Y:S01]  /*4c80*/  FMUL.FTZ R38, R38, UR4 ;  /* 0x0000000426267c20 */ /* 0x000fe20008410000 */
[----:B------:R-:W-:Y:S01]  /*4c90*/  FMUL.FTZ R37, R37, UR4 ;  /* 0x0000000425257c20 */ /* 0x000fe20008410000 */
[----:B------:R-:W-:Y:S01]  /*4ca0*/  FMUL.FTZ R36, R32, UR4 ;  /* 0x0000000420247c20 */ /* 0x000fe20008410000 */
[----:B------:R-:W-:Y:S01]  /*4cb0*/  FMUL.FTZ R32, R33, UR4 ;  /* 0x0000000421207c20 */ /* 0x000fe20008410000 */
[CC--:B-1----:R-:W-:Y:S01]  /*4cc0*/  FFMA.FTZ R85, R0.reuse, R10.reuse, R85 ;  /* 0x0000000a00557223 */ /* 0x0c2fe20000010055 */
[----:B------:R-:W1:Y:S01]  /*4cd0*/  MUFU.TANH R13, R13 ;  /* 0x0000000d000d7308 */ /* 0x000e620000002400 */
[----:B--2---:R-:W-:Y:S01]  /*4ce0*/  FFMA.FTZ R10, R0, R10, R87 ;  /* 0x0000000a000a7223 */ /* 0x004fe20000010057 */
[C---:B------:R-:W-:Y:S01]  /*4cf0*/  HMMA.16816.F32.BF16 R96, R52.reuse, R16, R96 ;  /* 0x000000103460723c */ /* 0x040fe20000041860 */
[----:B------:R-:W-:Y:S01]  /*4d00*/  LOP3.LUT R16, R7, 0x11, RZ, 0xfc, !PT ;  /* 0x0000001107107812 */ /* 0x000fe200078efcff */
[----:B------:R-:W-:Y:S01]  /*4d10*/  FMUL.FTZ R17, R65, UR4 ;  /* 0x0000000441117c20 */ /* 0x000fe20008410000 */
[----:B------:R-:W-:Y:S01]  /*4d20*/  FMUL.FTZ R65, R67, UR4 ;  /* 0x0000000443417c20 */ /* 0x000fe20008410000 */
[----:B------:R-:W-:Y:S01]  /*4d30*/  FSEL R10, R10, -INF , !P1 ;  /* 0xff8000000a0a7808 */ /* 0x000fe20004800000 */
[----:B------:R-:W-:Y:S01]  /*4d40*/  FMUL.FTZ R39, R39, UR4 ;  /* 0x0000000427277c20 */ /* 0x000fe20008410000 */
[----:B------:R-:W2:Y:S01]  /*4d50*/  MUFU.TANH R33, R22 ;  /* 0x0000001600217308 */ /* 0x000ea20000002400 */
[----:B------:R-:W-:Y:S01]  /*4d60*/  ISETP.GE.AND P1, PT, R14, R197, PT ;  /* 0x000000c50e00720c */ /* 0x000fe20003f26270 */
[----:B------:R-:W-:Y:S01]  /*4d70*/  HMMA.16816.F32.BF16 R28, R52, R4, R28 ;  /* 0x00000004341c723c */ /* 0x000fe2000004181c */
[----:B------:R-:W-:Y:S01]  /*4d80*/  FMUL.FTZ R4, R58, UR4 ;  /* 0x000000043a047c20 */ /* 0x000fe20008410000 */
[----:B------:R-:W-:Y:S01]  /*4d90*/  FMUL.FTZ R58, R47, UR4 ;  /* 0x000000042f3a7c20 */ /* 0x000fe20008410000 */
[----:B------:R-:W-:Y:S01]  /*4da0*/  FMUL.FTZ R54, R40, UR4 ;  /* 0x0000000428367c20 */ /* 0x000fe20008410000 */
[----:B------:R-:W-:Y:S01]  /*4db0*/  LOP3.LUT R40, R7, 0x19, RZ, 0xfc, !PT ;  /* 0x0000001907287812 */ /* 0x000fe200078efcff */
[----:B------:R-:W-:Y:S01]  /*4dc0*/  FMUL.FTZ R55, R57, UR4 ;  /* 0x0000000439377c20 */ /* 0x000fe20008410000 */
[----:B------:R3:W-:Y:S01]  /*4dd0*/  MUFU.TANH R49, R4 ;  /* 0x0000000400317308 */ /* 0x0007e20000002400 */
[----:B------:R-:W-:Y:S01]  /*4de0*/  FMUL.FTZ R57, R59, UR4 ;  /* 0x000000043b397c20 */ /* 0x000fe20008410000 */
[-C--:B-1----:R-:W-:Y:S01]  /*4df0*/  FFMA.FTZ R13, R0, R15.reuse, R13 ;  /* 0x0000000f000d7223 */ /* 0x082fe2000001000d */
[----:B------:R-:W-:Y:S01]  /*4e00*/  FMUL.FTZ R59, R45, UR4 ;  /* 0x000000042d3b7c20 */ /* 0x000fe20008410000 */
[----:B------:R-:W-:Y:S01]  /*4e10*/  FMUL.FTZ R5, R63, UR4 ;  /* 0x000000043f057c20 */ /* 0x000fe20008410000 */
[----:B------:R-:W-:Y:S01]  /*4e20*/  FMUL.FTZ R48, R43, UR4 ;  /* 0x000000042b307c20 */ /* 0x000fe20008410000 */
[----:B------:R-:W-:Y:S01]  /*4e30*/  FMUL.FTZ R51, R41, UR4 ;  /* 0x0000000429337c20 */ /* 0x000fe20008410000 */
[----:B------:R-:W-:Y:S01]  /*4e40*/  FSEL R145, R13, -INF , !P4 ;  /* 0xff8000000d917808 */ /* 0x000fe20006000000 */
[----:B------:R-:W1:Y:S01]  /*4e50*/  MUFU.TANH R91, R64 ;  /* 0x00000040005b7308 */ /* 0x000e620000002400 */
[----:B------:R-:W-:Y:S01]  /*4e60*/  FMUL.FTZ R75, R96, UR4 ;  /* 0x00000004604b7c20 */ /* 0x000fe20008410000 */
[----:B--2---:R-:W-:Y:S01]  /*4e70*/  FFMA.FTZ R33, R0, R15, R33 ;  /* 0x0000000f00217223 */ /* 0x004fe20000010021 */
[----:B------:R-:W-:Y:S01]  /*4e80*/  LOP3.LUT R22, R7, 0x20, RZ, 0xfc, !PT ;  /* 0x0000002007167812 */ /* 0x000fe200078efcff */
[----:B------:R-:W-:Y:S01]  /*4e90*/  FMUL.FTZ R98, R98, UR4 ;  /* 0x0000000462627c20 */ /* 0x000fe20008410000 */
[----:B------:R-:W-:Y:S01]  /*4ea0*/  FMUL.FTZ R18, R31, UR4 ;  /* 0x000000041f127c20 */ /* 0x000fe20008410000 */
[----:B------:R-:W-:Y:S01]  /*4eb0*/  FMUL.FTZ R20, R29, UR4 ;  /* 0x000000041d147c20 */ /* 0x000fe20008410000 */
[----:B------:R-:W-:Y:S01]  /*4ec0*/  FSEL R139, R33, -INF , !P2 ;  /* 0xff800000218b7808 */ /* 0x000fe20005000000 */
[----:B------:R2:W-:Y:S01]  /*4ed0*/  MUFU.TANH R53, R56 ;  /* 0x0000003800357308 */ /* 0x0005e20000002400 */
[----:B------:R-:W-:Y:S01]  /*4ee0*/  FSEL R33, R85, -INF , !P3 ;  /* 0xff80000055217808 */ /* 0x000fe20005800000 */
[----:B------:R-:W-:Y:S01]  /*4ef0*/  FMUL.FTZ R52, R42, UR4 ;  /* 0x000000042a347c20 */ /* 0x000fe20008410000 */
[----:B---3--:R-:W-:Y:S01]  /*4f00*/  LOP3.LUT R4, R7, 0x8, RZ, 0xfc, !PT ;  /* 0x0000000807047812 */ /* 0x008fe200078efcff */
[----:B------:R-:W-:Y:S01]  /*4f10*/  FMUL.FTZ R99, R99, UR4 ;  /* 0x0000000463637c20 */ /* 0x000fe20008410000 */
[-C--:B------:R-:W-:Y:S01]  /*4f20*/  ISETP.GE.AND P2, PT, R6, R197.reuse, PT ;  /* 0x000000c50600720c */ /* 0x080fe20003f46270 */
[----:B------:R-:W-:Y:S01]  /*4f30*/  FMUL.FTZ R63, R97, UR4 ;  /* 0x00000004613f7c20 */ /* 0x000fe20008410000 */
[C---:B------:R-:W-:Y:S01]  /*4f40*/  ISETP.GE.AND P5, PT, R4.reuse, R197, PT ;  /* 0x000000c50400720c */ /* 0x040fe20003fa6270 */
[----:B------:R3:W-:Y:S01]  /*4f50*/  MUFU.TANH R85, R8 ;  /* 0x0000000800557308 */ /* 0x0007e20000002400 */
[----:B------:R-:W-:Y:S01]  /*4f60*/  ISETP.GE.AND P4, PT, R4, R196, PT ;  /* 0x000000c40400720c */ /* 0x000fe20003f86270 */
[----:B------:R-:W-:Y:S01]  /*4f70*/  FMUL.FTZ R34, R34, UR4 ;  /* 0x0000000422227c20 */ /* 0x000fe20008410000 */
[----:B------:R-:W-:Y:S01]  /*4f80*/  I2FP.F32.U32 R4, R4 ;  /* 0x0000000400047245 */ /* 0x000fe20000201000 */
[----:B------:R-:W-:Y:S01]  /*4f90*/  FMUL.FTZ R28, R28, UR4 ;  /* 0x000000041c1c7c20 */ /* 0x000fe20008410000 */
[----:B------:R-:W-:Y:S01]  /*4fa0*/  ISETP.GE.AND P3, PT, R6, R196, PT ;  /* 0x000000c40600720c */ /* 0x000fe20003f66270 */
[----:B------:R-:W-:Y:S01]  /*4fb0*/  FMUL.FTZ R35, R35, UR4 ;  /* 0x0000000423237c20 */ /* 0x000fe20008410000 */
[----:B------:R-:W-:Y:S01]  /*4fc0*/  I2FP.F32.U32 R6, R6 ;  /* 0x0000000600067245 */ /* 0x000fe20000201000 */
[CC--:B------:R-:W-:Y:S01]  /*4fd0*/  FFMA.FTZ R31, R0.reuse, R4.reuse, R95 ;  /* 0x00000004001f7223 */ /* 0x0c0fe2000001005f */
[----:B------:R-:W-:Y:S01]  /*4fe0*/  FFMA.FTZ R4, R0, R4, R103 ;  /* 0x0000000400047223 */ /* 0x000fe20000010067 */
[----:B--2---:R-:W-:Y:S01]  /*4ff0*/  FMUL.FTZ R56, R46, UR4 ;  /* 0x000000042e387c20 */ /* 0x004fe20008410000 */
[----:B------:R-:W-:Y:S01]  /*5000*/  LOP3.LUT R46, R7, 0x21, RZ, 0xfc, !PT ;  /* 0x00000021072e7812 */ /* 0x000fe200078efcff */
[CC--:B------:R-:W-:Y:S01]  /*5010*/  FFMA.FTZ R29, R0.reuse, R6.reuse, R101 ;  /* 0x00000006001d7223 */ /* 0x0c0fe20000010065 */
[----:B------:R-:W-:Y:S01]  /*5020*/  FSEL R31, R31, -INF , !P5 ;  /* 0xff8000001f1f7808 */ /* 0x000fe20006800000 */
[----:B------:R-:W-:Y:S01]  /*5030*/  FFMA.FTZ R6, R0, R6, R105 ;  /* 0x0000000600067223 */ /* 0x000fe20000010069 */
[----:B------:R-:W-:Y:S01]  /*5040*/  ISETP.GE.AND P5, PT, R14, R196, PT ;  /* 0x000000c40e00720c */ /* 0x000fe20003fa6270 */
[----:B------:R-:W-:Y:S01]  /*5050*/  MUFU.TANH R95, R9 ;  /* 0x00000009005f7308 */ /* 0x000fe20000002400 */
[----:B------:R-:W-:Y:S01]  /*5060*/  I2FP.F32.U32 R14, R14 ;  /* 0x0000000e000e7245 */ /* 0x000fe20000201000 */
[----:B------:R-:W-:Y:S01]  /*5070*/  FMUL.FTZ R30, R30, UR4 ;  /* 0x000000041e1e7c20 */ /* 0x000fe20008410000 */
[----:B------:R-:W-:-:S02]  /*5080*/  FSEL R4, R4, -INF , !P4 ;  /* 0xff80000004047808 */ /* 0x000fc40006000000 */
[----:B------:R-:W-:Y:S01]  /*5090*/  FSEL R29, R29, -INF , !P2 ;  /* 0xff8000001d1d7808 */ /* 0x000fe20005000000 */
[CC--:B------:R-:W-:Y:S01]  /*50a0*/  FFMA.FTZ R13, R0.reuse, R14.reuse, R107 ;  /* 0x0000000e000d7223 */ /* 0x0c0fe2000001006b */
[----:B------:R-:W-:Y:S01]  /*50b0*/  FFMA.FTZ R109, R0, R14, R109 ;  /* 0x0000000e006d7223 */ /* 0x000fe2000001006d */
[CC--:B------:R-:W-:Y:S01]  /*50c0*/  ISETP.GE.AND P4, PT, R16.reuse, R197.reuse, PT ;  /* 0x000000c51000720c */ /* 0x0c0fe20003f86270 */
[----:B------:R-:W2:Y:S01]  /*50d0*/  MUFU.TANH R17, R17 ;  /* 0x0000001100117308 */ /* 0x000ea20000002400 */
[----:B------:R-:W-:Y:S02]  /*50e0*/  ISETP.GE.AND P2, PT, R16, R196, PT ;  /* 0x000000c41000720c */ /* 0x000fe40003f46270 */
[----:B------:R-:W-:Y:S02]  /*50f0*/  LOP3.LUT R14, R7, 0x18, RZ, 0xfc, !PT ;  /* 0x00000018070e7812 */ /* 0x000fe400078efcff */
[----:B------:R-:W-:Y:S02]  /*5100*/  I2FP.F32.U32 R16, R16 ;  /* 0x0000001000107245 */ /* 0x000fe40000201000 */
[----:B------:R-:W-:Y:S01]  /*5110*/  FSEL R6, R6, -INF , !P3 ;  /* 0xff80000006067808 */ /* 0x000fe20005800000 */
[----:B------:R-:W4:Y:S01]  /*5120*/  MUFU.TANH R65, R65 ;  /* 0x0000004100417308 */ /* 0x000f220000002400 */
[----:B------:R-:W-:Y:S01]  /*5130*/  FSEL R13, R13, -INF , !P1 ;  /* 0xff8000000d0d7808 */ /* 0x000fe20004800000 */
[-C--:B------:R-:W-:Y:S01]  /*5140*/  FFMA.FTZ R15, R0, R16.reuse, R77 ;  /* 0x00000010000f7223 */ /* 0x080fe2000001004d */
[----:B------:R-:W-:Y:S01]  /*5150*/  ISETP.GE.AND P3, PT, R14, R197, PT ;  /* 0x000000c50e00720c */ /* 0x000fe20003f66270 */
[----:B------:R-:W-:Y:S01]  /*5160*/  FFMA.FTZ R16, R0, R16, R79 ;  /* 0x0000001000107223 */ /* 0x000fe2000001004f */
[----:B------:R-:W-:-:S02]  /*5170*/  ISETP.GE.AND P1, PT, R14, R196, PT ;  /* 0x000000c40e00720c */ /* 0x000fc40003f26270 */
[----:B------:R-:W-:Y:S01]  /*5180*/  I2FP.F32.U32 R14, R14 ;  /* 0x0000000e000e7245 */ /* 0x000fe20000201000 */
[----:B------:R5:W-:Y:S01]  /*5190*/  MUFU.TANH R77, R11 ;  /* 0x0000000b004d7308 */ /* 0x000be20000002400 */
[----:B---3--:R-:W-:Y:S02]  /*51a0*/  FSEL R8, R109, -INF , !P5 ;  /* 0xff8000006d087808 */ /* 0x008fe40006800000 */
[----:B------:R-:W-:Y:S01]  /*51b0*/  FSEL R15, R15, -INF , !P4 ;  /* 0xff8000000f0f7808 */ /* 0x000fe20006000000 */
[-C--:B------:R-:W-:Y:S01]  /*51c0*/  FFMA.FTZ R111, R0, R14.reuse, R111 ;  /* 0x0000000e006f7223 */ /* 0x080fe2000001006f */
[----:B------:R-:W-:Y:S01]  /*51d0*/  ISETP.GE.AND P5, PT, R40, R197, PT ;  /* 0x000000c52800720c */ /* 0x000fe20003fa6270 */
[----:B------:R-:W-:Y:S01]  /*51e0*/  FFMA.FTZ R14, R0, R14, R81 ;  /* 0x0000000e000e7223 */ /* 0x000fe20000010051 */
[----:B------:R-:W-:Y:S01]  /*51f0*/  ISETP.GE.AND P4, PT, R40, R196, PT ;  /* 0x000000c42800720c */ /* 0x000fe20003f86270 */
[----:B------:R3:W-:Y:S01]  /*5200*/  MUFU.TANH R79, R12 ;  /* 0x0000000c004f7308 */ /* 0x0007e20000002400 */
[----:B------:R-:W-:-:S02]  /*5210*/  I2FP.F32.U32 R40, R40 ;  /* 0x0000002800287245 */ /* 0x000fc40000201000 */
[----:B------:R-:W-:Y:S02]  /*5220*/  FSEL R16, R16, -INF , !P2 ;  /* 0xff80000010107808 */ /* 0x000fe40005000000 */
[-C--:B------:R-:W-:Y:S01]  /*5230*/  ISETP.GE.AND P2, PT, R22, R197.reuse, PT ;  /* 0x000000c51600720c */ /* 0x080fe20003f46270 */
[----:B------:R-:W-:Y:S01]  /*5240*/  FFMA.FTZ R113, R0, R40, R113 ;  /* 0x0000002800717223 */ /* 0x000fe20000010071 */
[----:B------:R-:W-:Y:S01]  /*5250*/  FSEL R14, R14, -INF , !P1 ;  /* 0xff8000000e0e7808 */ /* 0x000fe20004800000 */
[----:B------:R-:W4:Y:S01]  /*5260*/  MUFU.TANH R67, R60 ;  /* 0x0000003c00437308 */ /* 0x000f220000002400 */
[----:B------:R-:W-:Y:S02]  /*5270*/  ISETP.GE.AND P1, PT, R46, R197, PT ;  /* 0x000000c52e00720c */ /* 0x000fe40003f26270 */
[----:B-----5:R-:W-:Y:S02]  /*5280*/  FSEL R11, R111, -INF , !P3 ;  /* 0xff8000006f0b7808 */ /* 0x020fe40005800000 */
[----:B------:R-:W-:-:S02]  /*5290*/  ISETP.GE.AND P3, PT, R22, R196, PT ;  /* 0x000000c41600720c */ /* 0x000fc40003f66270 */
[----:B------:R-:W-:Y:S01]  /*52a0*/  I2FP.F32.U32 R22, R22 ;  /* 0x0000001600167245 */ /* 0x000fe20000201000 */
[----:B------:R5:W-:Y:S01]  /*52b0*/  MUFU.TANH R81, R50 ;  /* 0x0000003200517308 */ /* 0x000be20000002400 */
[----:B------:R-:W-:Y:S01]  /*52c0*/  FSEL R9, R113, -INF , !P5 ;  /* 0xff80000071097808 */ /* 0x000fe20006800000 */
[----:B---3--:R-:W-:Y:S01]  /*52d0*/  FFMA.FTZ R12, R0, R40, R83 ;  /* 0x00000028000c7223 */ /* 0x008fe20000010053 */
[----:B------:R-:W-:Y:S01]  /*52e0*/  ISETP.GE.AND P5, PT, R46, R196, PT ;  /* 0x000000c42e00720c */ /* 0x000fe20003fa6270 */
[CC--:B------:R-:W-:Y:S01]  /*52f0*/  FFMA.FTZ R47, R0.reuse, R22.reuse, R115 ;  /* 0x00000016002f7223 */ /* 0x0c0fe20000010073 */
[----:B------:R-:W-:Y:S01]  /*5300*/  FFMA.FTZ R89, R0, R22, R89 ;  /* 0x0000001600597223 */ /* 0x000fe20000010059 */
[----:B------:R-:W-:Y:S02]  /*5310*/  LOP3.LUT R22, R7, 0x28, RZ, 0xfc, !PT ;  /* 0x0000002807167812 */ /* 0x000fe400078efcff */
[----:B------:R-:W-:Y:S01]  /*5320*/  I2FP.F32.U32 R46, R46 ;  /* 0x0000002e002e7245 */ /* 0x000fe20000201000 */
[----:B------:R-:W3:Y:S01]  /*5330*/  MUFU.TANH R73, R62 ;  /* 0x0000003e00497308 */ /* 0x000ee20000002400 */
[----:B------:R-:W-:-:S02]  /*5340*/  FSEL R12, R12, -INF , !P4 ;  /* 0xff8000000c0c7808 */ /* 0x000fc40006000000 */
[----:B------:R-:W-:Y:S01]  /*5350*/  FSEL R47, R47, -INF , !P2 ;  /* 0xff8000002f2f7808 */ /* 0x000fe20005000000 */
[-C--:B------:R-:W-:Y:S01]  /*5360*/  FFMA.FTZ R45, R0, R46.reuse, R69 ;  /* 0x0000002e002d7223 */ /* 0x080fe20000010045 */
[-C--:B------:R-:W-:Y:S01]  /*5370*/  ISETP.GE.AND P4, PT, R22, R197.reuse, PT ;  /* 0x000000c51600720c */ /* 0x080fe20003f86270 */
[----:B------:R-:W-:Y:S01]  /*5380*/  FFMA.FTZ R46, R0, R46, R71 ;  /* 0x0000002e002e7223 */ /* 0x000fe20000010047 */
[----:B------:R-:W-:Y:S01]  /*5390*/  ISETP.GE.AND P2, PT, R22, R196, PT ;  /* 0x000000c41600720c */ /* 0x000fe20003f46270 */
[----:B------:R-:W3:Y:S01]  /*53a0*/  MUFU.TANH R5, R5 ;  /* 0x0000000500057308 */ /* 0x000ee20000002400 */
[----:B------:R-:W-:Y:S02]  /*53b0*/  I2FP.F32.U32 R22, R22 ;  /* 0x0000001600167245 */ /* 0x000fe40000201000 */
[----:B------:R-:W-:Y:S02]  /*53c0*/  LOP3.LUT R40, R7, 0x29, RZ, 0xfc, !PT ;  /* 0x0000002907287812 */ /* 0x000fe400078efcff */
[----:B-----5:R-:W-:Y:S01]  /*53d0*/  FSEL R50, R89, -INF , !P3 ;  /* 0xff80000059327808 */ /* 0x020fe20005800000 */
[CC--:B-1----:R-:W-:Y:S01]  /*53e0*/  FFMA.FTZ R43, R0.reuse, R22.reuse, R91 ;  /* 0x00000016002b7223 */ /* 0x0c2fe2000001005b */
[----:B------:R-:W-:Y:S01]  /*53f0*/  FSEL R45, R45, -INF , !P1 ;  /* 0xff8000002d2d7808 */ /* 0x000fe20004800000 */
[----:B------:R-:W-:Y:S01]  /*5400*/  FFMA.FTZ R19, R0, R22, R19 ;  /* 0x0000001600137223 */ /* 0x000fe20000010013 */
[C---:B------:R-:W-:Y:S01]  /*5410*/  ISETP.GE.AND P3, PT, R40.reuse, R197, PT ;  /* 0x000000c52800720c */ /* 0x040fe20003f66270 */
[----:B------:R-:W1:Y:S01]  /*5420*/  MUFU.TANH R55, R55 ;  /* 0x0000003700377308 */ /* 0x000e620000002400 */
[----:B------:R-:W-:-:S02]  /*5430*/  ISETP.GE.AND P1, PT, R40, R196, PT ;  /* 0x000000c42800720c */ /* 0x000fc40003f26270 */
[----:B------:R-:W-:Y:S02]  /*5440*/  LOP3.LUT R22, R7, 0x30, RZ, 0xfc, !PT ;  /* 0x0000003007167812 */ /* 0x000fe400078efcff */
[----:B------:R-:W-:Y:S02]  /*5450*/  I2FP.F32.U32 R40, R40 ;  /* 0x0000002800287245 */ /* 0x000fe40000201000 */
[----:B------:R-:W-:Y:S01]  /*5460*/  FSEL R46, R46, -INF , !P5 ;  /* 0xff8000002e2e7808 */ /* 0x000fe20006800000 */
[----:B------:R-:W5:Y:S01]  /*5470*/  MUFU.TANH R57, R57 ;  /* 0x0000003900397308 */ /* 0x000f620000002400 */
[----:B------:R-:W-:Y:S01]  /*5480*/  FSEL R43, R43, -INF , !P4 ;  /* 0xff8000002b2b7808 */ /* 0x000fe20006000000 */
[-C--:B--2---:R-:W-:Y:S01]  /*5490*/  FFMA.FTZ R41, R0, R40.reuse, R17 ;  /* 0x0000002800297223 */ /* 0x084fe20000010011 */
[----:B------:R-:W-:Y:S01]  /*54a0*/  ISETP.GE.AND P5, PT, R22, R197, PT ;  /* 0x000000c51600720c */ /* 0x000fe20003fa6270 */
[----:B----4-:R-:W-:Y:S01]  /*54b0*/  FFMA.FTZ R40, R0, R40, R65 ;  /* 0x0000002800287223 */ /* 0x010fe20000010041 */
[----:B------:R-:W-:-:S02]  /*54c0*/  ISETP.GE.AND P4, PT, R22, R196, PT ;  /* 0x000000c41600720c */ /* 0x000fc40003f86270 */
[----:B------:R-:W-:Y:S01]  /*54d0*/  I2FP.F32.U32 R22, R22 ;  /* 0x0000001600167245 */ /* 0x000fe20000201000 */
[----:B------:R-:W2:Y:S01]  /*54e0*/  MUFU.TANH R75, R75 ;  /* 0x0000004b004b7308 */ /* 0x000ea20000002400 */
[----:B------:R-:W-:Y:S02]  /*54f0*/  FSEL R42, R19, -INF , !P2 ;  /* 0xff800000132a7808 */ /* 0x000fe40005000000 */
[----:B------:R-:W-:Y:S01]  /*5500*/  FSEL R41, R41, -INF , !P3 ;  /* 0xff80000029297808 */ /* 0x000fe20005800000 */
[-C--:B------:R-:W-:Y:S01]  /*5510*/  FFMA.FTZ R67, R0, R22.reuse, R67 ;  /* 0x0000001600437223 */ /* 0x080fe20000010043 */
[----:B------:R-:W-:Y:S01]  /*5520*/  ISETP.GE.AND P2, PT, R164, R197, PT ;  /* 0x000000c5a400720c */ /* 0x000fe20003f46270 */
[----:B---3--:R-:W-:Y:S01]  /*5530*/  FFMA.FTZ R73, R0, R22, R73 ;  /* 0x0000001600497223 */ /* 0x008fe20000010049 */
[----:B------:R-:W-:Y:S01]  /*5540*/  ISETP.GE.AND P3, PT, R164, R196, PT ;  /* 0x000000c4a400720c */ /* 0x000fe20003f66270 */
[----:B------:R-:W3:Y:S01]  /*5550*/  MUFU.TANH R87, R98 ;  /* 0x0000006200577308 */ /* 0x000ee20000002400 */
[----:B------:R-:W-:-:S02]  /*5560*/  I2FP.F32.U32 R164, R164 ;  /* 0x000000a400a47245 */ /* 0x000fc40000201000 */
[----:B------:R-:W-:Y:S02]  /*5570*/  FSEL R40, R40, -INF , !P1 ;  /* 0xff80000028287808 */ /* 0x000fe40004800000 */
[----:B------:R-:W-:Y:S01]  /*5580*/  FSEL R165, R67, -INF , !P5 ;  /* 0xff80000043a57808 */ /* 0x000fe20006800000 */
[----:B------:R-:W-:Y:S01]  /*5590*/  FFMA.FTZ R61, R0, R164, R61 ;  /* 0x000000a4003d7223 */ /* 0x000fe2000001003d */
[C---:B------:R-:W-:Y:S01]  /*55a0*/  ISETP.GE.AND P1, PT, R174.reuse, R197, PT ;  /* 0x000000c5ae00720c */ /* 0x040fe20003f26270 */
[----:B------:R4:W-:Y:S01]  /*55b0*/  MUFU.TANH R19, R54 ;  /* 0x0000003600137308 */ /* 0x0009e20000002400 */
[----:B------:R-:W-:Y:S01]  /*55c0*/  ISETP.GE.AND P5, PT, R174, R196, PT ;  /* 0x000000c4ae00720c */ /* 0x000fe20003fa6270 */
[----:B------:R-:W-:Y:S01]  /*55d0*/  FFMA.FTZ R164, R0, R164, R5 ;  /* 0x000000a400a47223 */ /* 0x000fe20000010005 */
[----:B------:R-:W-:Y:S02]  /*55e0*/  I2FP.F32.U32 R174, R174 ;  /* 0x000000ae00ae7245 */ /* 0x000fe40000201000 */
[----:B------:R-:W-:-:S02]  /*55f0*/  LOP3.LUT R5, R7, 0x40, RZ, 0xfc, !PT ;  /* 0x0000004007057812 */ /* 0x000fc400078efcff */
[----:B------:R-:W-:Y:S01]  /*5600*/  FSEL R176, R73, -INF , !P4 ;  /* 0xff80000049b07808 */ /* 0x000fe20006000000 */
[CC--:B------:R-:W-:Y:S01]  /*5610*/  FFMA.FTZ R161, R0.reuse, R174.reuse, R53 ;  /* 0x000000ae00a17223 */ /* 0x0c0fe20000010035 */
[----:B------:R-:W-:Y:S01]  /*5620*/  FFMA.FTZ R174, R0, R174, R49 ;  /* 0x000000ae00ae7223 */ /* 0x000fe20000010031 */
[----:B------:R-:W-:Y:S01]  /*5630*/  FSEL R163, R61, -INF , !P2 ;  /* 0xff8000003da37808 */ /* 0x000fe20005000000 */
[----:B------:R-:W3:Y:S01]  /*5640*/  MUFU.TANH R99, R99 ;  /* 0x0000006300637308 */ /* 0x000ee20000002400 */
[----:B------:R-:W-:Y:S02]  /*5650*/  FSEL R164, R164, -INF , !P3 ;  /* 0xff800000a4a47808 */ /* 0x000fe40005800000 */
[----:B------:R-:W-:Y:S02]  /*5660*/  ISETP.GE.AND P3, PT, R5, R197, PT ;  /* 0x000000c50500720c */ /* 0x000fe40003f66270 */
[C---:B------:R-:W-:Y:S02]  /*5670*/  LOP3.LUT R22, R7.reuse, 0x41, RZ, 0xfc, !PT ;  /* 0x0000004107167812 */ /* 0x040fe400078efcff */
[----:B----4-:R-:W-:Y:S01]  /*5680*/  LOP3.LUT R54, R7, 0x39, RZ, 0xfc, !PT ;  /* 0x0000003907367812 */ /* 0x010fe200078efcff */
[----:B------:R4:W-:Y:S01]  /*5690*/  MUFU.TANH R49, R52 ;  /* 0x0000003400317308 */ /* 0x0009e20000002400 */
[----:B------:R-:W-:-:S02]  /*56a0*/  FSEL R161, R161, -INF , !P1 ;  /* 0xff800000a1a17808 */ /* 0x000fc40004800000 */
[CC--:B------:R-:W-:Y:S02]  /*56b0*/  ISETP.GE.AND P4, PT, R54.reuse, R197.reuse, PT ;  /* 0x000000c53600720c */ /* 0x0c0fe40003f86270 */
[----:B------:R-:W-:Y:S02]  /*56c0*/  ISETP.GE.AND P2, PT, R54, R196, PT ;  /* 0x000000c43600720c */ /* 0x000fe40003f46270 */
[----:B------:R-:W-:Y:S01]  /*56d0*/  I2FP.F32.U32 R54, R54 ;  /* 0x0000003600367245 */ /* 0x000fe20000201000 */
[----:B------:R-:W3:Y:S01]  /*56e0*/  MUFU.TANH R63, R63 ;  /* 0x0000003f003f7308 */ /* 0x000ee20000002400 */
[----:B------:R-:W-:Y:S02]  /*56f0*/  ISETP.GE.AND P1, PT, R5, R196, PT ;  /* 0x000000c40500720c */ /* 0x000fe40003f26270 */
[----:B------:R-:W-:Y:S01]  /*5700*/  FSEL R174, R174, -INF , !P5 ;  /* 0xff800000aeae7808 */ /* 0x000fe20006800000 */
[CC--:B-1----:R-:W-:Y:S01]  /*5710*/  FFMA.FTZ R55, R0.reuse, R54.reuse, R55 ;  /* 0x0000003600377223 */ /* 0x0c2fe20000010037 */
[----:B-----5:R-:W-:Y:S01]  /*5720*/  FFMA.FTZ R57, R0, R54, R57 ;  /* 0x0000003600397223 */ /* 0x020fe20000010039 */
[----:B------:R-:W-:-:S02]  /*5730*/  ISETP.GE.AND P5, PT, R22, R197, PT ;  /* 0x000000c51600720c */ /* 0x000fc40003fa6270 */
[----:B------:R1:W-:Y:S01]  /*5740*/  MUFU.TANH R53, R48 ;  /* 0x0000003000357308 */ /* 0x0003e20000002400 */
[----:B------:R-:W-:Y:S02]  /*5750*/  FSEL R159, R55, -INF , !P4 ;  /* 0xff800000379f7808 */ /* 0x000fe40006000000 */
[----:B----4-:R-:W-:Y:S02]  /*5760*/  I2FP.F32.U32 R52, R5 ;  /* 0x0000000500347245 */ /* 0x010fe40000201000 */
[----:B------:R-:W-:Y:S02]  /*5770*/  FSEL R162, R57, -INF , !P2 ;  /* 0xff80000039a27808 */ /* 0x000fe40005000000 */
[----:B------:R-:W-:Y:S01]  /*5780*/  ISETP.GE.AND P4, PT, R22, R196, PT ;  /* 0x000000c41600720c */ /* 0x000fe20003f86270 */
[CC--:B--2---:R-:W-:Y:S01]  /*5790*/  FFMA.FTZ R75, R0.reuse, R52.reuse, R75 ;  /* 0x00000034004b7223 */ /* 0x0c4fe2000001004b */
[----:B---3--:R-:W-:Y:S01]  /*57a0*/  FFMA.FTZ R87, R0, R52, R87 ;  /* 0x0000003400577223 */ /* 0x008fe20000010057 */
[----:B------:R-:W-:Y:S01]  /*57b0*/  LOP3.LUT R52, R7, 0x49, RZ, 0xfc, !PT ;  /* 0x0000004907347812 */ /* 0x000fe200078efcff */
[----:B------:R-:W-:Y:S01]  /*57c0*/  MUFU.TANH R59, R59 ;  /* 0x0000003b003b7308 */ /* 0x000fe20000002400 */
[----:B------:R-:W-:-:S02]  /*57d0*/  I2FP.F32.U32 R22, R22 ;  /* 0x0000001600167245 */ /* 0x000fc40000201000 */
[----:B------:R-:W-:Y:S02]  /*57e0*/  FSEL R181, R75, -INF , !P3 ;  /* 0xff8000004bb57808 */ /* 0x000fe40005800000 */
[----:B------:R-:W-:Y:S01]  /*57f0*/  FSEL R184, R87, -INF , !P1 ;  /* 0xff80000057b87808 */ /* 0x000fe20004800000 */
[CC--:B------:R-:W-:Y:S01]  /*5800*/  FFMA.FTZ R99, R0.reuse, R22.reuse, R99 ;  /* 0x0000001600637223 */ /* 0x0c0fe20000010063 */
[----:B-1----:R-:W-:Y:S01]  /*5810*/  LOP3.LUT R48, R7, 0x48, RZ, 0xfc, !PT ;  /* 0x0000004807307812 */ /* 0x002fe200078efcff */
[----:B------:R-:W1:Y:S01]  /*5820*/  MUFU.TANH R69, R56 ;  /* 0x0000003800457308 */ /* 0x000e620000002400 */
[----:B------:R-:W-:Y:S01]  /*5830*/  FFMA.FTZ R63, R0, R22, R63 ;  /* 0x00000016003f7223 */ /* 0x000fe2000001003f */
[-C--:B------:R-:W-:Y:S02]  /*5840*/  ISETP.GE.AND P1, PT, R52, R197.reuse, PT ;  /* 0x000000c53400720c */ /* 0x080fe40003f26270 */
[C---:B------:R-:W-:Y:S02]  /*5850*/  ISETP.GE.AND P2, PT, R48.reuse, R197, PT ;  /* 0x000000c53000720c */ /* 0x040fe40003f46270 */
[----:B------:R-:W-:-:S02]  /*5860*/  ISETP.GE.AND P3, PT, R48, R196, PT ;  /* 0x000000c43000720c */ /* 0x000fc40003f66270 */
[----:B------:R2:W-:Y:S01]  /*5870*/  MUFU.TANH R5, R44 ;  /* 0x0000002c00057308 */ /* 0x0005e20000002400 */
[----:B------:R-:W-:Y:S02]  /*5880*/  I2FP.F32.U32 R48, R48 ;  /* 0x0000003000307245 */ /* 0x000fe40000201000 */
[----:B------:R-:W-:Y:S02]  /*5890*/  LOP3.LUT R22, R7, 0x50, RZ, 0xfc, !PT ;  /* 0x0000005007167812 */ /* 0x000fe400078efcff */
[----:B------:R-:W-:Y:S01]  /*58a0*/  FSEL R182, R99, -INF , !P4 ;  /* 0xff80000063b67808 */ /* 0x000fe20006000000 */
[CC--:B------:R-:W-:Y:S01]  /*58b0*/  FFMA.FTZ R85, R0.reuse, R48.reuse, R85 ;  /* 0x0000003000557223 */ /* 0x0c0fe20000010055 */
[----:B------:R-:W-:Y:S01]  /*58c0*/  FFMA.FTZ R79, R0, R48, R79 ;  /* 0x00000030004f7223 */ /* 0x000fe2000001004f */
[----:B------:R3:W-:Y:S01]  /*58d0*/  MUFU.TANH R55, R38 ;  /* 0x0000002600377308 */ /* 0x0007e20000002400 */
[----:B------:R-:W-:Y:S02]  /*58e0*/  ISETP.GE.AND P4, PT, R22, R197, PT ;  /* 0x000000c51600720c */ /* 0x000fe40003f86270 */
[----:B------:R-:W-:-:S02]  /*58f0*/  FSEL R169, R85, -INF , !P2 ;  /* 0xff80000055a97808 */ /* 0x000fc40005000000 */
[----:B------:R-:W-:Y:S02]  /*5900*/  FSEL R180, R79, -INF , !P3 ;  /* 0xff8000004fb47808 */ /* 0x000fe40005800000 */
[----:B------:R-:W-:Y:S01]  /*5910*/  ISETP.GE.AND P2, PT, R22, R196, PT ;  /* 0x000000c41600720c */ /* 0x000fe20003f46270 */
[----:B------:R-:W-:Y:S01]  /*5920*/  MUFU.TANH R51, R51 ;  /* 0x0000003300337308 */ /* 0x000fe20000002400 */
[----:B------:R-:W-:Y:S02]  /*5930*/  I2FP.F32.U32 R22, R22 ;  /* 0x0000001600167245 */ /* 0x000fe40000201000 */
[----:B--2---:R-:W-:Y:S02]  /*5940*/  I2FP.F32.U32 R44, R52 ;  /* 0x00000034002c7245 */ /* 0x004fe40000201000 */
[----:B------:R-:W-:Y:S01]  /*5950*/  FSEL R175, R63, -INF , !P5 ;  /* 0xff8000003faf7808 */ /* 0x000fe20006800000 */
[CC--:B-1----:R-:W-:Y:S01]  /*5960*/  FFMA.FTZ R69, R0.reuse, R22.reuse, R69 ;  /* 0x0000001600457223 */ /* 0x0c2fe20000010045 */
[C---:B------:R-:W-:Y:S01]  /*5970*/  FFMA.FTZ R81, R0.reuse, R22, R81 ;  /* 0x0000001600517223 */ /* 0x040fe20000010051 */
[CC--:B------:R-:W-:Y:S01]  /*5980*/  FFMA.FTZ R77, R0.reuse, R44.reuse, R77 ;  /* 0x0000002c004d7223 */ /* 0x0c0fe2000001004d */
[----:B------:R-:W1:Y:S01]  /*5990*/  MUFU.TANH R17, R58 ;  /* 0x0000003a00117308 */ /* 0x000e620000002400 */
[C---:B---3--:R-:W-:Y:S01]  /*59a0*/  LOP3.LUT R38, R7.reuse, 0x51, RZ, 0xfc, !PT ;  /* 0x0000005107267812 */ /* 0x048fe200078efcff */
[----:B------:R-:W-:Y:S01]  /*59b0*/  FFMA.FTZ R95, R0, R44, R95 ;  /* 0x0000002c005f7223 */ /* 0x000fe2000001005f */
[----:B------:R-:W-:-:S02]  /*59c0*/  LOP3.LUT R22, R7, 0x59, RZ, 0xfc, !PT ;  /* 0x0000005907167812 */ /* 0x000fc400078efcff */
[----:B------:R-:W-:Y:S02]  /*59d0*/  FSEL R171, R77, -INF , !P1 ;  /* 0xff8000004dab7808 */ /* 0x000fe40004800000 */
[CC--:B------:R-:W-:Y:S01]  /*59e0*/  ISETP.GE.AND P3, PT, R38.reuse, R197.reuse, PT ;  /* 0x000000c52600720c */ /* 0x0c0fe20003f66270 */
[----:B------:R-:W2:Y:S01]  /*59f0*/  MUFU.TANH R37, R37 ;  /* 0x0000002500257308 */ /* 0x000ea20000002400 */
[----:B------:R-:W-:Y:S02]  /*5a00*/  ISETP.GE.AND P1, PT, R38, R196, PT ;  /* 0x000000c42600720c */ /* 0x000fe40003f26270 */
[----:B------:R-:W-:Y:S02]  /*5a10*/  I2FP.F32.U32 R38, R38 ;  /* 0x0000002600267245 */ /* 0x000fe40000201000 */
[----:B------:R-:W-:Y:S02]  /*5a20*/  LOP3.LUT R44, R7, 0x58, RZ, 0xfc, !PT ;  /* 0x00000058072c7812 */ /* 0x000fe400078efcff */
[----:B------:R-:W-:Y:S01]  /*5a30*/  FSEL R172, R69, -INF , !P2 ;  /* 0xff80000045ac7808 */ /* 0x000fe20005000000 */
[-C--:B------:R-:W-:Y:S01]  /*5a40*/  FFMA.FTZ R59, R0, R38.reuse, R59 ;  /* 0x00000026003b7223 */ /* 0x080fe2000001003b */
[----:B------:R3:W-:Y:S01]  /*5a50*/  MUFU.TANH R61, R36 ;  /* 0x00000024003d7308 */ /* 0x0007e20000002400 */
[----:B------:R-:W-:Y:S01]  /*5a60*/  ISETP.GE.AND P2, PT, R22, R197, PT ;  /* 0x000000c51600720c */ /* 0x000fe20003f46270 */
[----:B-1----:R-:W-:Y:S01]  /*5a70*/  FFMA.FTZ R17, R0, R38, R17 ;  /* 0x0000002600117223 */ /* 0x002fe20000010011 */
[----:B------:R-:W-:-:S02]  /*5a80*/  ISETP.GE.AND P5, PT, R52, R196, PT ;  /* 0x000000c43400720c */ /* 0x000fc40003fa6270 */
[----:B------:R-:W-:Y:S02]  /*5a90*/  FSEL R177, R59, -INF , !P3 ;  /* 0xff8000003bb17808 */ /* 0x000fe40005800000 */
[----:B------:R-:W-:Y:S01]  /*5aa0*/  ISETP.GE.AND P3, PT, R22, R196, PT ;  /* 0x000000c41600720c */ /* 0x000fe20003f66270 */
[----:B------:R1:W-:Y:S01]  /*5ab0*/  MUFU.TANH R57, R32 ;  /* 0x0000002000397308 */ /* 0x0003e20000002400 */
[----:B------:R-:W-:Y:S02]  /*5ac0*/  I2FP.F32.U32 R22, R22 ;  /* 0x0000001600167245 */ /* 0x000fe40000201000 */
[----:B------:R-:W-:Y:S02]  /*5ad0*/  FSEL R179, R81, -INF , !P4 ;  /* 0xff80000051b37808 */ /* 0x000fe40006000000 */
[----:B------:R-:W-:Y:S01]  /*5ae0*/  ISETP.GE.AND P4, PT, R44, R196, PT ;  /* 0x000000c42c00720c */ /* 0x000fe20003f86270 */
[CC--:B------:R-:W-:Y:S01]  /*5af0*/  FFMA.FTZ R51, R0.reuse, R22.reuse, R51 ;  /* 0x0000001600337223 */ /* 0x0c0fe20000010033 */
[----:B------:R-:W-:Y:S01]  /*5b00*/  FSEL R178, R95, -INF , !P5 ;  /* 0xff8000005fb27808 */ /* 0x000fe20006800000 */
[----:B------:R-:W-:Y:S01]  /*5b10*/  FFMA.FTZ R53, R0, R22, R53 ;  /* 0x0000001600357223 */ /* 0x000fe20000010035 */
[----:B------:R-:W-:Y:S01]  /*5b20*/  ISETP.GE.AND P5, PT, R44, R197, PT ;  /* 0x000000c52c00720c */ /* 0x000fe20003fa6270 */
[----:B------:R-:W4:Y:S01]  /*5b30*/  MUFU.TANH R39, R39 ;  /* 0x0000002700277308 */ /* 0x000f220000002400 */
[----:B---3--:R-:W-:-:S02]  /*5b40*/  I2FP.F32.U32 R36, R44 ;  /* 0x0000002c00247245 */ /* 0x008fc40000201000 */
[----:B------:R-:W-:Y:S02]  /*5b50*/  LOP3.LUT R22, R7, 0x60, RZ, 0xfc, !PT ;  /* 0x0000006007167812 */ /* 0x000fe400078efcff */
[----:B------:R-:W-:Y:S01]  /*5b60*/  FSEL R167, R51, -INF , !P2 ;  /* 0xff80000033a77808 */ /* 0x000fe20005000000 */
[CC--:B------:R-:W-:Y:S01]  /*5b70*/  FFMA.FTZ R49, R0.reuse, R36.reuse, R49 ;  /* 0x0000002400317223 */ /* 0x0c0fe20000010031 */
[----:B------:R-:W-:Y:S01]  /*5b80*/  FFMA.FTZ R19, R0, R36, R19 ;  /* 0x0000002400137223 */ /* 0x000fe20000010013 */
[----:B-1----:R-:W-:Y:S01]  /*5b90*/  LOP3.LUT R32, R7, 0x61, RZ, 0xfc, !PT ;  /* 0x0000006107207812 */ /* 0x002fe200078efcff */
[----:B------:R-:W1:Y:S01]  /*5ba0*/  MUFU.TANH R59, R34 ;  /* 0x00000022003b7308 */ /* 0x000e620000002400 */
[----:B------:R-:W-:Y:S02]  /*5bb0*/  FSEL R170, R17, -INF , !P1 ;  /* 0xff80000011aa7808 */ /* 0x000fe40004800000 */
[----:B------:R-:W-:Y:S02]  /*5bc0*/  FSEL R168, R49, -INF , !P4 ;  /* 0xff80000031a87808 */ /* 0x000fe40006000000 */
[----:B------:R-:W-:-:S02]  /*5bd0*/  ISETP.GE.AND P4, PT, R32, R197, PT ;  /* 0x000000c52000720c */ /* 0x000fc40003f86270 */
[----:B------:R-:W-:Y:S01]  /*5be0*/  ISETP.GE.AND P2, PT, R32, R196, PT ;  /* 0x000000c42000720c */ /* 0x000fe20003f46270 */
[----:B------:R3:W-:Y:S01]  /*5bf0*/  MUFU.TANH R17, R28 ;  /* 0x0000001c00117308 */ /* 0x0007e20000002400 */
[----:B------:R-:W-:Y:S02]  /*5c00*/  FSEL R173, R19, -INF , !P5 ;  /* 0xff80000013ad7808 */ /* 0x000fe40006800000 */
[----:B------:R-:W-:Y:S02]  /*5c10*/  I2FP.F32.U32 R32, R32 ;  /* 0x0000002000207245 */ /* 0x000fe40000201000 */
[----:B------:R-:W-:Y:S02]  /*5c20*/  I2FP.F32.U32 R19, R22 ;  /* 0x0000001600137245 */ /* 0x000fe40000201000 */
[----:B------:R-:W-:Y:S01]  /*5c30*/  ISETP.GE.AND P1, PT, R22, R197, PT ;  /* 0x000000c51600720c */ /* 0x000fe20003f26270 */
[----:B--2---:R-:W-:Y:S01]  /*5c40*/  FFMA.FTZ R37, R0, R32, R37 ;  /* 0x0000002000257223 */ /* 0x004fe20000010025 */
[----:B------:R-:W-:Y:S01]  /*5c50*/  ISETP.GE.AND P5, PT, R22, R196, PT ;  /* 0x000000c41600720c */ /* 0x000fe20003fa6270 */
[CC--:B------:R-:W-:Y:S01]  /*5c60*/  FFMA.FTZ R5, R0.reuse, R19.reuse, R5 ;  /* 0x0000001300057223 */ /* 0x0c0fe20000010005 */
[----:B------:R-:W-:Y:S01]  /*5c70*/  LOP3.LUT R22, R7, 0x68, RZ, 0xfc, !PT ;  /* 0x0000006807167812 */ /* 0x000fe200078efcff */
[----:B------:R-:W-:Y:S01]  /*5c80*/  MUFU.TANH R35, R35 ;  /* 0x0000002300237308 */ /* 0x000fe20000002400 */
[----:B------:R-:W-:Y:S01]  /*5c90*/  FSEL R155, R37, -INF , !P4 ;  /* 0xff800000259b7808 */ /* 0x000fe20006000000 */
[C---:B----4-:R-:W-:Y:S01]  /*5ca0*/  FFMA.FTZ R39, R0.reuse, R32, R39 ;  /* 0x0000002000277223 */ /* 0x050fe20000010027 */
[----:B------:R-:W-:Y:S01]  /*5cb0*/  FSEL R166, R53, -INF , !P3 ;  /* 0xff80000035a67808 */ /* 0x000fe20005800000 */
[----:B------:R-:W-:Y:S01]  /*5cc0*/  FFMA.FTZ R55, R0, R19, R55 ;  /* 0x0000001300377223 */ /* 0x000fe20000010037 */
[----:B------:R-:W-:-:S02]  /*5cd0*/  FSEL R157, R5, -INF , !P1 ;  /* 0xff800000059d7808 */ /* 0x000fc40004800000 */
[C---:B------:R-:W-:Y:S01]  /*5ce0*/  ISETP.GE.AND P3, PT, R22.reuse, R197, PT ;  /* 0x000000c51600720c */ /* 0x040fe20003f66270 */
[----:B------:R2:W4:Y:S01]  /*5cf0*/  MUFU.TANH R37, R18 ;  /* 0x0000001200257308 */ /* 0x0005220000002400 */
[----:B------:R-:W-:Y:S02]  /*5d00*/  ISETP.GE.AND P1, PT, R22, R196, PT ;  /* 0x000000c41600720c */ /* 0x000fe40003f26270 */
[----:B------:R-:W-:Y:S02]  /*5d10*/  I2FP.F32.U32 R22, R22 ;  /* 0x0000001600167245 */ /* 0x000fe40000201000 */
[C---:B---3--:R-:W-:Y:S02]  /*5d20*/  LOP3.LUT R28, R7.reuse, 0x69, RZ, 0xfc, !PT ;  /* 0x00000069071c7812 */ /* 0x048fe400078efcff */
[C---:B------:R-:W-:Y:S01]  /*5d30*/  LOP3.LUT R19, R7.reuse, 0x71, RZ, 0xfc, !PT ;  /* 0x0000007107137812 */ /* 0x040fe200078efcff */
[----:B------:R3:W5:Y:S01]  /*5d40*/  MUFU.TANH R5, R20 ;  /* 0x0000001400057308 */ /* 0x0007620000002400 */
[CC--:B------:R-:W-:Y:S01]  /*5d50*/  FFMA.FTZ R61, R0.reuse, R22.reuse, R61 ;  /* 0x00000016003d7223 */ /* 0x0c0fe2000001003d */
[----:B-1----:R-:W-:Y:S01]  /*5d60*/  FFMA.FTZ R59, R0, R22, R59 ;  /* 0x00000016003b7223 */ /* 0x002fe2000001003b */
[----:B------:R-:W-:-:S02]  /*5d70*/  LOP3.LUT R22, R7, 0x70, RZ, 0xfc, !PT ;  /* 0x0000007007167812 */ /* 0x000fc400078efcff */
[----:B------:R-:W-:Y:S02]  /*5d80*/  FSEL R154, R39, -INF , !P2 ;  /* 0xff800000279a7808 */ /* 0x000fe40005000000 */
[----:B------:R-:W-:Y:S01]  /*5d90*/  FSEL R153, R61, -INF , !P3 ;  /* 0xff8000003d997808 */ /* 0x000fe20005800000 */
[----:B------:R-:W1:Y:S01]  /*5da0*/  MUFU.TANH R49, R30 ;  /* 0x0000001e00317308 */ /* 0x000e620000002400 */
[----:B------:R-:W-:Y:S02]  /*5db0*/  FSEL R156, R55, -INF , !P5 ;  /* 0xff800000379c7808 */ /* 0x000fe40006800000 */
[C---:B------:R-:W-:Y:S02]  /*5dc0*/  ISETP.GE.AND P2, PT, R22.reuse, R197, PT ;  /* 0x000000c51600720c */ /* 0x040fe40003f46270 */
[----:B------:R-:W-:Y:S02]  /*5dd0*/  ISETP.GE.AND P3, PT, R22, R196, PT ;  /* 0x000000c41600720c */ /* 0x000fe40003f66270 */
[----:B--2---:R-:W-:Y:S01]  /*5de0*/  I2FP.F32.U32 R18, R19 ;  /* 0x0000001300127245 */ /* 0x004fe20000201000 */
[----:B------:R-:W2:Y:S01]  /*5df0*/  MUFU.TANH R93, R84 ;  /* 0x00000054005d7308 */ /* 0x000ea20000002400 */
[----:B------:R-:W-:-:S02]  /*5e00*/  ISETP.GE.AND P5, PT, R28, R197, PT ;  /* 0x000000c51c00720c */ /* 0x000fc40003fa6270 */
[----:B---3--:R-:W-:Y:S01]  /*5e10*/  I2FP.F32.U32 R20, R28 ;  /* 0x0000001c00147245 */ /* 0x008fe20000201000 */
[C---:B----4-:R-:W-:Y:S01]  /*5e20*/  FFMA.FTZ R37, R0.reuse, R18, R37 ;  /* 0x0000001200257223 */ /* 0x050fe20000010025 */
[----:B------:R-:W-:Y:S01]  /*5e30*/  I2FP.F32.U32 R22, R22 ;  /* 0x0000001600167245 */ /* 0x000fe20000201000 */
[----:B-----5:R-:W-:Y:S01]  /*5e40*/  FFMA.FTZ R5, R0, R18, R5 ;  /* 0x0000001200057223 */ /* 0x020fe20000010005 */
[----:B------:R-:W-:Y:S01]  /*5e50*/  ISETP.GE.AND P4, PT, R28, R196, PT ;  /* 0x000000c41c00720c */ /* 0x000fe20003f86270 */
[C---:B------:R-:W-:Y:S01]  /*5e60*/  FFMA.FTZ R57, R0.reuse, R20, R57 ;  /* 0x0000001400397223 */ /* 0x040fe20000010039 */
[----:B------:R-:W3:Y:S01]  /*5e70*/  MUFU.TANH R39, R86 ;  /* 0x0000005600277308 */ /* 0x000ee20000002400 */
[C---:B------:R-:W-:Y:S01]  /*5e80*/  FFMA.FTZ R17, R0.reuse, R22, R17 ;  /* 0x0000001600117223 */ /* 0x040fe20000010011 */
[C---:B------:R-:W-:Y:S01]  /*5e90*/  FFMA.FTZ R35, R0.reuse, R20, R35 ;  /* 0x0000001400237223 */ /* 0x040fe20000010023 */
[----:B------:R-:W-:Y:S01]  /*5ea0*/  FSEL R152, R59, -INF , !P1 ;  /* 0xff8000003b987808 */ /* 0x000fe20004800000 */
[----:B-1----:R-:W-:Y:S01]  /*5eb0*/  FFMA.FTZ R49, R0, R22, R49 ;  /* 0x0000001600317223 */ /* 0x002fe20000010031 */
[----:B------:R-:W-:Y:S01]  /*5ec0*/  FSEL R151, R57, -INF , !P5 ;  /* 0xff80000039977808 */ /* 0x000fe20006800000 */
[----:B------:R-:W-:Y:S01]  /*5ed0*/  BAR.SYNC.DEFER_BLOCKING 0x0 ;  /* 0x0000000000007b1d */ /* 0x000fe20000010000 */
[----:B------:R-:W-:-:S02]  /*5ee0*/  ISETP.GE.AND P5, PT, R19, R196, PT ;  /* 0x000000c41300720c */ /* 0x000fc40003fa6270 */
[----:B------:R-:W-:Y:S02]  /*5ef0*/  FSEL R149, R17, -INF , !P2 ;  /* 0xff80000011957808 */ /* 0x000fe40005000000 */
[----:B------:R-:W-:Y:S01]  /*5f00*/  FSEL R140, R37, -INF , !P5 ;  /* 0xff800000258c7808 */ /* 0x000fe20006800000 */
[----:B------:R-:W1:Y:S01]  /*5f10*/  MUFU.TANH R21, R21 ;  /* 0x0000001500157308 */ /* 0x000e620000002400 */
[----:B------:R-:W-:Y:S02]  /*5f20*/  ISETP.NE.AND P5, PT, R199, 0x1, PT ;  /* 0x00000001c700780c */ /* 0x000fe40003fa5270 */
[----:B------:R-:W-:Y:S02]  /*5f30*/  LOP3.LUT R17, R7, 0x79, RZ, 0xfc, !PT ;  /* 0x0000007907117812 */ /* 0x000fe400078efcff */
[----:B------:R-:W-:Y:S02]  /*5f40*/  FSEL R150, R35, -INF , !P4 ;  /* 0xff80000023967808 */ /* 0x000fe40006000000 */
[C---:B------:R-:W-:Y:S01]  /*5f50*/  ISETP.GE.AND P4, PT, R7.reuse, R197, PT ;  /* 0x000000c50700720c */ /* 0x040fe20003f86270 */
[----:B------:R-:W4:Y:S01]  /*5f60*/  MUFU.TANH R23, R23 ;  /* 0x0000001700177308 */ /* 0x000f220000002400 */
[----:B------:R-:W-:-:S02]  /*5f70*/  ISETP.GE.AND P2, PT, R7, R196, PT ;  /* 0x000000c40700720c */ /* 0x000fc40003f46270 */
[----:B------:R-:W-:Y:S02]  /*5f80*/  ISETP.GE.AND P1, PT, R19, R197, PT ;  /* 0x000000c51300720c */ /* 0x000fe40003f26270 */
[----:B------:R-:W-:Y:S02]  /*5f90*/  I2FP.F32.U32 R7, R7 ;  /* 0x0000000700077245 */ /* 0x000fe40000201000 */
[----:B------:R-:W-:Y:S02]  /*5fa0*/  I2FP.F32.U32 R18, R17 ;  /* 0x0000001100127245 */ /* 0x000fe40000201000 */
[----:B------:R-:W-:Y:S01]  /*5fb0*/  FSEL R147, R5, -INF , !P1 ;  /* 0xff80000005937808 */ /* 0x000fe20004800000 */
[CC--:B--2---:R-:W-:Y:S01]  /*5fc0*/  FFMA.FTZ R5, R0.reuse, R7.reuse, R93 ;  /* 0x0000000700057223 */ /* 0x0c4fe2000001005d */
[----:B------:R-:W-:Y:S01]  /*5fd0*/  FSEL R142, R49, -INF , !P3 ;  /* 0xff800000318e7808 */ /* 0x000fe20005800000 */
[C---:B---3--:R-:W-:Y:S01]  /*5fe0*/  FFMA.FTZ R39, R0.reuse, R7, R39 ;  /* 0x0000000700277223 */ /* 0x048fe20000010027 */
[----:B-1----:R-:W-:Y:S01]  /*5ff0*/  FFMA.FTZ R21, R0, R18, R21 ;  /* 0x0000001200157223 */ /* 0x002fe20000010015 */
[----:B------:R-:W-:-:S02]  /*6000*/  ISETP.GE.AND P3, PT, R17, R197, PT ;  /* 0x000000c51100720c */ /* 0x000fc40003f66270 */
[----:B------:R-:W-:Y:S01]  /*6010*/  ISETP.GE.AND P1, PT, R17, R196, PT ;  /* 0x000000c41100720c */ /* 0x000fe20003f26270 */
[----:B----4-:R-:W-:Y:S01]  /*6020*/  FFMA.FTZ R23, R0, R18, R23 ;  /* 0x0000001200177223 */ /* 0x010fe20000010017 */
[----:B------:R-:W-:Y:S02]  /*6030*/  FSEL R5, R5, -INF , !P4 ;  /* 0xff80000005057808 */ /* 0x000fe40006000000 */
[----:B------:R-:W-:Y:S02]  /*6040*/  FSEL R18, R39, -INF , !P2 ;  /* 0xff80000027127808 */ /* 0x000fe40005000000 */
        /* <DEDUP_REMOVED lines=14> */
.L_x_2160:
        /* <DEDUP_REMOVED lines=59> */
.L_x_2161:
        /* <DEDUP_REMOVED lines=110> */
.L_x_2159:
        /* <DEDUP_REMOVED lines=50> */
[----:B------:R-:W4:Y:S04]  /*6ee0*/  LDSM.16.MT88.4 R92, [R67+0x10000] ;  /* 0x01000000435c783b */ /* 0x000f280000004200 */
[----:B------:R-:W5:Y:S04]  /*6ef0*/  LDSM.16.MT88.4 R76, [R49+0x10000] ;  /* 0x01000000314c783b */ /* 0x000f680000004200 */
[----:B------:R-:W-:Y:S01]  /*6f00*/  LDSM.16.MT88.4 R36, [R143+0xc800] ;  /* 0x00c800008f24783b */ /* 0x000fe20000004200 */
[----:B--2---:R-:W-:-:S03]  /*6f10*/  FMNMX.FTZ R133, R20, R133, !PT ;  /* 0x0000008514857209 */ /* 0x004fc60007810000 */
[----:B------:R-:W-:Y:S01]  /*6f20*/  LDSM.16.MT88.4 R20, [R49+0xc800] ;  /* 0x00c800003114783b */ /* 0x000fe20000004200 */
        /* <DEDUP_REMOVED lines=8> */
[--C-:B------:R-:W-:Y:S01]  /*6fb0*/  FFMA.FTZ R134, R33, UR4, -R146.reuse ;  /* 0x0000000421867c23 */ /* 0x100fe20008010892 */
[--C-:B------:R-:W-:Y:S01]  /*6fc0*/  FFMA.FTZ R65, R31, UR4, -R146.reuse ;  /* 0x000000041f417c23 */ /* 0x100fe20008010892 */
[--C-:B------:R-:W-:Y:S01]  /*6fd0*/  FFMA.FTZ R64, R29, UR4, -R146.reuse ;  /* 0x000000041d407c23 */ /* 0x100fe20008010892 */
[--C-:B------:R-:W-:Y:S01]  /*6fe0*/  FFMA.FTZ R57, R11, UR4, -R146.reuse ;  /* 0x000000040b397c23 */ /* 0x100fe20008010892 */
[--C-:B------:R-:W-:Y:S01]  /*6ff0*/  FFMA.FTZ R63, R4, UR4, -R141.reuse ;  /* 0x00000004043f7c23 */ /* 0x100fe2000801088d */
[--C-:B------:R-:W-:Y:S01]  /*7000*/  FFMA.FTZ R62, R6, UR4, -R141.reuse ;  /* 0x00000004063e7c23 */ /* 0x100fe2000801088d */
[--C-:B------:R-:W-:Y:S01]  /*7010*/  FFMA.FTZ R135, R18, UR4, -R141.reuse ;  /* 0x0000000412877c23 */ /* 0x100fe2000801088d */
[----:B------:R-:W1:Y:S01]  /*7020*/  LDSM.16.MT88.4 R4, [R44+0x10000] ;  /* 0x010000002c04783b */ /* 0x000e620000004200 */
[--C-:B------:R-:W-:Y:S01]  /*7030*/  FFMA.FTZ R66, R10, UR4, -R141.reuse ;  /* 0x000000040a427c23 */ /* 0x100fe2000801088d */
[----:B------:R-:W-:Y:S01]  /*7040*/  MUFU.EX2 R137, R137 ;  /* 0x0000008900897308 */ /* 0x000fe20000000800 */
[--C-:B------:R-:W-:Y:S01]  /*7050*/  FFMA.FTZ R56, R9, UR4, -R146.reuse ;  /* 0x0000000409387c23 */ /* 0x100fe20008010892 */
[--C-:B------:R-:W-:Y:S01]  /*7060*/  FFMA.FTZ R59, R8, UR4, -R141.reuse ;  /* 0x00000004083b7c23 */ /* 0x100fe2000801088d */
[--C-:B------:R-:W-:Y:S01]  /*7070*/  FFMA.FTZ R61, R13, UR4, -R146.reuse ;  /* 0x000000040d3d7c23 */ /* 0x100fe20008010892 */
[----:B------:R-:W2:Y:S01]  /*7080*/  MUFU.EX2 R134, R134 ;  /* 0x0000008600867308 */ /* 0x000ea20000000800 */
[----:B------:R-:W3:Y:S01]  /*7090*/  LDSM.16.MT88.4 R8, [R44+0xc800] ;  /* 0x00c800002c08783b */ /* 0x000ee20000004200 */
[--C-:B------:R-:W-:Y:S01]  /*70a0*/  FFMA.FTZ R60, R15, UR4, -R146.reuse ;  /* 0x000000040f3c7c23 */ /* 0x100fe20008010892 */
[--C-:B------:R-:W-:Y:S01]  /*70b0*/  FFMA.FTZ R58, R16, UR4, -R141.reuse ;  /* 0x00000004103a7c23 */ /* 0x100fe2000801088d */
[----:B------:R-:W-:Y:S01]  /*70c0*/  MUFU.EX2 R65, R65 ;  /* 0x0000004100417308 */ /* 0x000fe20000000800 */
[--C-:B------:R-:W-:Y:S01]  /*70d0*/  FFMA.FTZ R55, R14, UR4, -R141.reuse ;  /* 0x000000040e377c23 */ /* 0x100fe2000801088d */
[--C-:B------:R-:W-:Y:S01]  /*70e0*/  FFMA.FTZ R54, R12, UR4, -R141.reuse ;  /* 0x000000040c367c23 */ /* 0x100fe2000801088d */
[----:B------:R-:W-:Y:S01]  /*70f0*/  LDSM.16.MT88.4 R16, [R67+0x10800] ;  /* 0x010800004310783b */ /* 0x000fe20000004200 */
[----:B------:R-:W4:Y:S01]  /*7100*/  MUFU.EX2 R64, R64 ;  /* 0x0000004000407308 */ /* 0x000f220000000800 */
[--C-:B------:R-:W-:Y:S01]  /*7110*/  FFMA.FTZ R51, R50, UR4, -R141.reuse ;  /* 0x0000000432337c23 */ /* 0x100fe2000801088d */
[--C-:B------:R-:W-:Y:S01]  /*7120*/  FFMA.FTZ R53, R47, UR4, -R146.reuse ;  /* 0x000000042f357c23 */ /* 0x100fe20008010892 */
[----:B------:R-:W3:Y:S01]  /*7130*/  LDSM.16.MT88.4 R12, [R49+0x10800] ;  /* 0x01080000310c783b */ /* 0x000ee20000004200 */
[----:B------:R-:W-:Y:S01]  /*7140*/  MUFU.EX2 R135, R135 ;  /* 0x0000008700877308 */ /* 0x000fe20000000800 */
[--C-:B------:R-:W-:Y:S01]  /*7150*/  FFMA.FTZ R52, R45, UR4, -R146.reuse ;  /* 0x000000042d347c23 */ /* 0x100fe20008010892 */
[----:B--2---:R-:W-:Y:S01]  /*7160*/  F2FP.BF16.F32.PACK_AB R68, R134, R137 ;  /* 0x000000898644723e */ /* 0x004fe200000010ff */
[----:B------:R-:W-:Y:S01]  /*7170*/  LDSM.16.MT88.4 R32, [R143+0x10800] ;  /* 0x010800008f20783b */ /* 0x000fe20000004200 */
[----:B------:R-:W2:Y:S01]  /*7180*/  MUFU.EX2 R66, R66 ;  /* 0x0000004200427308 */ /* 0x000ea20000000800 */
[--C-:B------:R-:W-:Y:S01]  /*7190*/  FFMA.FTZ R50, R46, UR4, -R141.reuse ;  /* 0x000000042e327c23 */ /* 0x100fe2000801088d */
[--C-:B------:R-:W-:Y:S01]  /*71a0*/  FFMA.FTZ R48, R43, UR4, -R146.reuse ;  /* 0x000000042b307c23 */ /* 0x100fe20008010892 */
[----:B------:R-:W-:Y:S01]  /*71b0*/  LDSM.16.MT88.4 R28, [R67+0xc800] ;  /* 0x00c80000431c783b */ /* 0x000fe20000004200 */
[----:B------:R-:W-:Y:S01]  /*71c0*/  MUFU.EX2 R63, R63 ;  /* 0x0000003f003f7308 */ /* 0x000fe20000000800 */
[--C-:B------:R-:W-:Y:S01]  /*71d0*/  FFMA.FTZ R47, R41, UR4, -R146.reuse ;  /* 0x00000004292f7c23 */ /* 0x100fe20008010892 */
[----:B----4-:R-:W-:Y:S01]  /*71e0*/  F2FP.BF16.F32.PACK_AB R70, R64, R65 ;  /* 0x000000414046723e */ /* 0x010fe200000010ff */
[--C-:B------:R-:W-:Y:S01]  /*71f0*/  FFMA.FTZ R46, R42, UR4, -R141.reuse ;  /* 0x000000042a2e7c23 */ /* 0x100fe2000801088d */
[----:B------:R-:W4:Y:S01]  /*7200*/  MUFU.EX2 R62, R62 ;  /* 0x0000003e003e7308 */ /* 0x000f220000000800 */
[--C-:B------:R-:W-:Y:S01]  /*7210*/  FFMA.FTZ R45, R40, UR4, -R141.reuse ;  /* 0x00000004282d7c23 */ /* 0x100fe2000801088d */
[--C-:B------:R-:W-:Y:S01]  /*7220*/  FFMA.FTZ R163, R163, UR4, -R146.reuse ;  /* 0x00000004a3a37c23 */ /* 0x100fe20008010892 */
[----:B------:R-:W-:Y:S01]  /*7230*/  LDSM.16.MT88.4 R40, [R44+0x11000] ;  /* 0x011000002c28783b */ /* 0x000fe20000004200 */
        /* <DEDUP_REMOVED lines=10> */
[----:B----4-:R-:W-:Y:S01]  /*72e0*/  F2FP.BF16.F32.PACK_AB R71, R62, R63 ;  /* 0x0000003f3e47723e */ /* 0x010fe200000010ff */
[--C-:B------:R-:W-:Y:S01]  /*72f0*/  FFMA.FTZ R171, R171, UR4, -R146.reuse ;  /* 0x00000004abab7c23 */ /* 0x100fe20008010892 */
[----:B------:R-:W-:Y:S01]  /*7300*/  MUFU.EX2 R56, R56 ;  /* 0x0000003800387308 */ /* 0x000fe20000000800 */
[--C-:B------:R-:W-:Y:S01]  /*7310*/  FFMA.FTZ R178, R178, UR4, -R141.reuse ;  /* 0x00000004b2b27c23 */ /* 0x100fe2000801088d */
[--C-:B------:R-:W-:Y:S01]  /*7320*/  FFMA.FTZ R182, R182, UR4, -R141.reuse ;  /* 0x00000004b6b67c23 */ /* 0x100fe2000801088d */
[--C-:B------:R-:W-:Y:S01]  /*7330*/  FFMA.FTZ R183, R167, UR4, -R146.reuse ;  /* 0x00000004a7b77c23 */ /* 0x100fe20008010892 */
[----:B------:R-:W-:Y:S01]  /*7340*/  MUFU.EX2 R59, R59 ;  /* 0x0000003b003b7308 */ /* 0x000fe20000000800 */
[C---:B------:R-:W-:Y:S01]  /*7350*/  HMMA.16816.F32.BF16 R104, R68.reuse, R100, RZ ;  /* 0x000000644468723c */ /* 0x040fe200000418ff */
[--C-:B------:R-:W-:Y:S01]  /*7360*/  FFMA.FTZ R166, R166, UR4, -R141.reuse ;  /* 0x00000004a6a67c23 */ /* 0x100fe2000801088d */
[----:B------:R-:W-:Y:S01]  /*7370*/  FFMA.FTZ R155, R155, UR4, -R146 ;  /* 0x000000049b9b7c23 */ /* 0x000fe20008010892 */
[----:B------:R-:W4:Y:S01]  /*7380*/  MUFU.EX2 R58, R58 ;  /* 0x0000003a003a7308 */ /* 0x000f220000000800 */
[--C-:B------:R-:W-:Y:S01]  /*7390*/  FFMA.FTZ R152, R152, UR4, -R141.reuse ;  /* 0x0000000498987c23 */ /* 0x100fe2000801088d */
        /* <DEDUP_REMOVED lines=22> */
[----:B------:R1:W-:Y:S01]  /*7500*/  MUFU.EX2 R161, R163 ;  /* 0x000000a300a17308 */ /* 0x0003e20000000800 */
[C---:B------:R-:W-:Y:S03]  /*7510*/  HMMA.16816.F32.BF16 R96, R68.reuse, R92, RZ ;  /* 0x0000005c4460723c */ /* 0x040fe600000418ff */
[----:B------:R-:W3:Y:S04]  /*7520*/  MUFU.EX2 R158, R158 ;  /* 0x0000009e009e7308 */ /* 0x000ee80000000800 */
[----:B------:R-:W-:Y:S01]  /*7530*/  MUFU.EX2 R160, R160 ;  /* 0x000000a000a07308 */ /* 0x000fe20000000800 */
[----:B-----5:R-:W-:Y:S03]  /*7540*/  HMMA.16816.F32.BF16 R80, R68, R76, RZ ;  /* 0x0000004c4450723c */ /* 0x020fe600000418ff */
[----:B------:R-:W-:Y:S01]  /*7550*/  MUFU.EX2 R159, R159 ;  /* 0x0000009f009f7308 */ /* 0x000fe20000000800 */
[----:B-1----:R-:W-:-:S03]  /*7560*/  FFMA.FTZ R163, R164, UR4, -R141 ;  /* 0x00000004a4a37c23 */ /* 0x002fc6000801088d */
[----:B------:R1:W-:Y:S01]  /*7570*/  MUFU.EX2 R164, R176 ;  /* 0x000000b000a47308 */ /* 0x0003e20000000800 */
[C---:B------:R-:W-:Y:S03]  /*7580*/  HMMA.16816.F32.BF16 R116, R68.reuse, R118, RZ ;  /* 0x000000764474723c */ /* 0x040fe600000418ff */
[----:B------:R-:W5:Y:S04]  /*7590*/  MUFU.EX2 R163, R163 ;  /* 0x000000a300a37308 */ /* 0x000f680000000800 */
[----:B------:R2:W-:Y:S01]  /*75a0*/  MUFU.EX2 R162, R174 ;  /* 0x000000ae00a27308 */ /* 0x0005e20000000800 */
[----:B------:R-:W-:Y:S03]  /*75b0*/  HMMA.16816.F32.BF16 R84, R68, R86, RZ ;  /* 0x000000564454723c */ /* 0x000fe600000418ff */
[----:B------:R-:W5:Y:S01]  /*75c0*/  MUFU.EX2 R165, R165 ;  /* 0x000000a500a57308 */ /* 0x000f620000000800 */
[----:B-1----:R-:W-:-:S03]  /*75d0*/  FFMA.FTZ R176, R169, UR4, -R146 ;  /* 0x00000004a9b07c23 */ /* 0x002fc60008010892 */
[----:B------:R-:W-:Y:S01]  /*75e0*/  MUFU.EX2 R171, R171 ;  /* 0x000000ab00ab7308 */ /* 0x000fe20000000800 */
[C---:B------:R-:W-:Y:S03]  /*75f0*/  HMMA.16816.F32.BF16 R124, R68.reuse, R126, RZ ;  /* 0x0000007e447c723c */ /* 0x040fe600000418ff */
        /* <DEDUP_REMOVED lines=11> */
[----:B-1----:R-:W-:-:S07]  /*76b0*/  FFMA.FTZ R182, R177, UR4, -R146 ;  /* 0x00000004b1b67c23 */ /* 0x002fce0008010892 */
[C---:B------:R-:W-:Y:S01]  /*76c0*/  HMMA.16816.F32.BF16 R72, R68.reuse, R4, RZ ;  /* 0x000000044448723c */ /* 0x040fe200000418ff */
[----:B------:R-:W-:Y:S01]  /*76d0*/  F2FP.BF16.F32.PACK_AB R4, R60, R61 ;  /* 0x0000003d3c04723e */ /* 0x000fe200000010ff */
[----:B------:R-:W-:Y:S01]  /*76e0*/  FADD.FTZ R61, R61, R64 ;  /* 0x000000403d3d7221 */ /* 0x000fe20000010000 */
[----:B----4-:R-:W-:Y:S01]  /*76f0*/  F2FP.BF16.F32.PACK_AB R5, R58, R59 ;  /* 0x0000003b3a05723e */ /* 0x010fe200000010ff */
[----:B------:R-:W-:Y:S01]  /*7700*/  MUFU.EX2 R182, R182 ;  /* 0x000000b600b67308 */ /* 0x000fe20000000800 */
[----:B------:R-:W-:Y:S01]  /*7710*/  FADD.FTZ R59, R59, R62 ;  /* 0x0000003e3b3b7221 */ /* 0x000fe20000010000 */
[----:B------:R-:W-:Y:S02]  /*7720*/  FADD.FTZ R60, R60, R61 ;  /* 0x0000003d3c3c7221 */ /* 0x000fe40000010000 */
[----:B------:R-:W-:Y:S01]  /*7730*/  HMMA.16816.F32.BF16 R68, R68, R6, RZ ;  /* 0x000000064444723c */ /* 0x000fe200000418ff */
[----:B------:R-:W-:Y:S01]  /*7740*/  F2FP.BF16.F32.PACK_AB R6, R56, R57 ;  /* 0x000000393806723e */ /* 0x000fe200000010ff */
[----:B------:R-:W-:Y:S01]  /*7750*/  FADD.FTZ R58, R58, R59 ;  /* 0x0000003b3a3a7221 */ /* 0x000fe20000010000 */
[----:B---3--:R-:W-:Y:S01]  /*7760*/  F2FP.BF16.F32.PACK_AB R7, R54, R55 ;  /* 0x000000373607723e */ /* 0x008fe200000010ff */
[----:B------:R-:W-:-:S02]  /*7770*/  FADD.FTZ R57, R57, R60 ;  /* 0x0000003c39397221 */ /* 0x000fc40000010000 */
[----:B------:R-:W-:Y:S02]  /*7780*/  FADD.FTZ R55, R55, R58 ;  /* 0x0000003a37377221 */ /* 0x000fe40000010000 */
[----:B------:R-:W-:Y:S02]  /*7790*/  FADD.FTZ R56, R56, R57 ;  /* 0x0000003938387221 */ /* 0x000fe40000010000 */
[----:B------:R-:W-:Y:S01]  /*77a0*/  HMMA.16816.F32.BF16 R104, R4, R8, R104 ;  /* 0x000000080468723c */ /* 0x000fe20000041868 */
[----:B------:R-:W-:-:S07]  /*77b0*/  FADD.FTZ R54, R54, R55 ;  /* 0x0000003736367221 */ /* 0x000fce0000010000 */
        /* <DEDUP_REMOVED lines=24> */
[----:B------:R-:W-:Y:S02]  /*7940*/  F2FP.BF16.F32.PACK_AB R5, R50, R51 ;  /* 0x000000333205723e */ /* 0x000fe400000010ff */
[----:B------:R-:W-:Y:S02]  /*7950*/  F2FP.BF16.F32.PACK_AB R6, R47, R48 ;  /* 0x000000302f06723e */ /* 0x000fe400000010ff */
[----:B------:R-:W-:-:S07]  /*7960*/  F2FP.BF16.F32.PACK_AB R7, R45, R46 ;  /* 0x0000002e2d07723e */ /* 0x000fce00000010ff */
[C---:B--2---:R-:W-:Y:S08]  /*7970*/  HMMA.16816.F32.BF16 R120, R4.reuse, R36, R120 ;  /* 0x000000240478723c */ /* 0x044ff00000041878 */
        /* <DEDUP_REMOVED lines=29> */
[----:B------:R-:W2:Y:S07]  /*7b50*/  LDSM.16.MT88.4 R36, [R44+0x11800] ;  /* 0x011800002c24783b */ /* 0x000eae0000004200 */
[----:B---3--:R-:W-:Y:S01]  /*7b60*/  HMMA.16816.F32.BF16 R96, R4, R12, R96 ;  /* 0x0000000c0460723c */ /* 0x008fe20000041860 */
[----:B------:R-:W-:Y:S01]  /*7b70*/  FFMA.FTZ R12, R175, UR4, -R146 ;  /* 0x00000004af0c7c23 */ /* 0x000fe20008010892 */
[----:B------:R-:W-:-:S03]  /*7b80*/  FFMA.FTZ R175, R184, UR4, -R141 ;  /* 0x00000004b8af7c23 */ /* 0x000fc6000801088d */
[----:B------:R3:W2:Y:S03]  /*7b90*/  MUFU.EX2 R169, R12 ;  /* 0x0000000c00a97308 */ /* 0x0006a60000000800 */
[C---:B------:R-:W-:Y:S01]  /*7ba0*/  HMMA.16816.F32.BF16 R92, R4.reuse, R14, R92 ;  /* 0x0000000e045c723c */ /* 0x040fe2000004185c */
[----:B------:R-:W2:Y:S07]  /*7bb0*/  MUFU.EX2 R175, R175 ;  /* 0x000000af00af7308 */ /* 0x000eae0000000800 */
[C---:B-1----:R-:W-:Y:S01]  /*7bc0*/  HMMA.16816.F32.BF16 R80, R4.reuse, R8, R80 ;  /* 0x000000080450723c */ /* 0x042fe20000041850 */
[----:B---3--:R-:W1:Y:S07]  /*7bd0*/  LDSM.16.MT88.4 R12, [R44+0xe000] ;  /* 0x00e000002c0c783b */ /* 0x008e6e0000004200 */
        /* <DEDUP_REMOVED lines=39> */
[C---:B-----5:R-:W-:Y:S01]  /*7e50*/  HMMA.16816.F32.BF16 R128, R4.reuse, R20, R128 ;  /* 0x000000140480723c */ /* 0x060fe20000041880 */
[----:B------:R-:W-:Y:S04]  /*7e60*/  MUFU.EX2 R167, R16 ;  /* 0x0000001000a77308 */ /* 0x000fe80000000800 */
[----:B------:R-:W4:Y:S03]  /*7e70*/  MUFU.EX2 R41, R173 ;  /* 0x000000ad00297308 */ /* 0x000f260000000800 */
[C---:B------:R-:W-:Y:S01]  /*7e80*/  HMMA.16816.F32.BF16 R124, R4.reuse, R22, R124 ;  /* 0x00000016047c723c */ /* 0x040fe2000004187c */
[----:B------:R-:W5:Y:S07]  /*7e90*/  LDSM.16.MT88.4 R20, [R49+0xe800] ;  /* 0x00e800003114783b */ /* 0x000f6e0000004200 */
[----:B------:R-:W-:Y:S01]  /*7ea0*/  HMMA.16816.F32.BF16 R76, R4, R42, R76 ;  /* 0x0000002a044c723c */ /* 0x000fe2000004184c */
[----:B------:R3:W2:Y:S01]  /*7eb0*/  MUFU.EX2 R43, R166 ;  /* 0x000000a6002b7308 */ /* 0x0006a20000000800 */
[--C-:B------:R-:W-:Y:S01]  /*7ec0*/  FFMA.FTZ R42, R157, UR4, -R146.reuse ;  /* 0x000000049d2a7c23 */ /* 0x100fe20008010892 */
[----:B------:R-:W-:-:S02]  /*7ed0*/  FFMA.FTZ R157, R153, UR4, -R146 ;  /* 0x00000004999d7c23 */ /* 0x000fc40008010892 */
[----:B------:R4:W-:Y:S03]  /*7ee0*/  MUFU.EX2 R153, R155 ;  /* 0x0000009b00997308 */ /* 0x0009e60000000800 */
[C---:B-1----:R-:W-:Y:S01]  /*7ef0*/  HMMA.16816.F32.BF16 R72, R4.reuse, R12, R72 ;  /* 0x0000000c0448723c */ /* 0x042fe20000041848 */
[----:B------:R1:W-:Y:S04]  /*7f00*/  MUFU.EX2 R151, R157 ;  /* 0x0000009d00977308 */ /* 0x0003e80000000800 */
[----:B------:R-:W5:Y:S01]  /*7f10*/  MUFU.EX2 R42, R42 ;  /* 0x0000002a002a7308 */ /* 0x000f620000000800 */
[--C-:B---3--:R-:W-:Y:S02]  /*7f20*/  FFMA.FTZ R166, R156, UR4, -R141.reuse ;  /* 0x000000049ca67c23 */ /* 0x108fe4000801088d */
[----:B------:R-:W-:Y:S01]  /*7f30*/  HMMA.16816.F32.BF16 R68, R4, R14, R68 ;  /* 0x0000000e0444723c */ /* 0x000fe20000041844 */
[----:B------:R-:W3:Y:S01]  /*7f40*/  LDSM.16.MT88.4 R12, [R49+0x12800] ;  /* 0x01280000310c783b */ /* 0x000ee20000004200 */
[----:B------:R-:W-:Y:S01]  /*7f50*/  MUFU.EX2 R156, R168 ;  /* 0x000000a8009c7308 */ /* 0x000fe20000000800 */
[----:B----4-:R-:W-:-:S03]  /*7f60*/  FFMA.FTZ R155, R154, UR4, -R141 ;  /* 0x000000049a9b7c23 */ /* 0x010fc6000801088d */
[----:B------:R-:W-:Y:S01]  /*7f70*/  MUFU.EX2 R154, R166 ;  /* 0x000000a6009a7308 */ /* 0x000fe20000000800 */
[----:B-1----:R-:W-:Y:S01]  /*7f80*/  FFMA.FTZ R157, R150, UR4, -R141 ;  /* 0x00000004969d7c23 */ /* 0x002fe2000801088d */
[C---:B------:R-:W-:Y:S02]  /*7f90*/  HMMA.16816.F32.BF16 R120, R4.reuse, R32, R120 ;  /* 0x000000200478723c */ /* 0x040fe40000041878 */
[----:B------:R-:W1:Y:S04]  /*7fa0*/  MUFU.EX2 R155, R155 ;  /* 0x0000009b009b7308 */ /* 0x000e680000000800 */
[----:B------:R-:W-:Y:S02]  /*7fb0*/  MUFU.EX2 R150, R152 ;  /* 0x0000009800967308 */ /* 0x000fe40000000800 */
[C---:B------:R-:W-:Y:S01]  /*7fc0*/  HMMA.16816.F32.BF16 R116, R4.reuse, R34, R116 ;  /* 0x000000220474723c */ /* 0x040fe20000041874 */
[----:B------:R-:W4:Y:S01]  /*7fd0*/  LDSM.16.MT88.4 R32, [R143+0x12800] ;  /* 0x012800008f20783b */ /* 0x000f220000004200 */
[----:B------:R-:W1:Y:S06]  /*7fe0*/  MUFU.EX2 R157, R157 ;  /* 0x0000009d009d7308 */ /* 0x000e6c0000000800 */
[C---:B------:R-:W-:Y:S08]  /*7ff0*/  HMMA.16816.F32.BF16 R88, R4.reuse, R28, R88 ;  /* 0x0000001c0458723c */ /* 0x040ff00000041858 */
[C---:B------:R-:W-:Y:S01]  /*8000*/  HMMA.16816.F32.BF16 R84, R4.reuse, R30, R84 ;  /* 0x0000001e0454723c */ /* 0x040fe20000041854 */
[----:B------:R-:W1:Y:S07]  /*8010*/  LDSM.16.MT88.4 R28, [R67+0xe800] ;  /* 0x00e80000431c783b */ /* 0x000e6e0000004200 */
[----:B------:R-:W-:Y:S01]  /*8020*/  HMMA.16816.F32.BF16 R108, R4, R18, R108 ;  /* 0x00000012046c723c */ /* 0x000fe2000004186c */
[----:B------:R-:W-:Y:S01]  /*8030*/  F2FP.BF16.F32.PACK_AB R4, R182, R177 ;  /* 0x000000b1b604723e */ /* 0x000fe200000010ff */
[----:B------:R-:W-:Y:S01]  /*8040*/  LDSM.16.MT88.4 R16, [R67+0x12800] ;  /* 0x012800004310783b */ /* 0x000fe20000004200 */
[----:B------:R-:W-:-:S02]  /*8050*/  F2FP.BF16.F32.PACK_AB R5, R41, R170 ;  /* 0x000000aa2905723e */ /* 0x000fc400000010ff */
[----:B------:R-:W-:Y:S02]  /*8060*/  F2FP.BF16.F32.PACK_AB R6, R172, R167 ;  /* 0x000000a7ac06723e */ /* 0x000fe400000010ff */
[----:B--2---:R-:W-:-:S07]  /*8070*/  F2FP.BF16.F32.PACK_AB R7, R43, R40 ;  /* 0x000000282b07723e */ /* 0x004fce00000010ff */
[C---:B------:R-:W-:Y:S08]  /*8080*/  HMMA.16816.F32.BF16 R104, R4.reuse, R8, R104 ;  /* 0x000000080468723c */ /* 0x040ff00000041868 */
[C---:B------:R-:W-:Y:S01]  /*8090*/  HMMA.16816.F32.BF16 R100, R4.reuse, R10, R100 ;  /* 0x0000000a0464723c */ /* 0x040fe20000041864 */
[----:B------:R-:W2:Y:S07]  /*80a0*/  LDSM.16.MT88.4 R8, [R44+0x12800] ;  /* 0x012800002c08783b */ /* 0x000eae0000004200 */
[C---:B-----5:R-:W-:Y:S08]  /*80b0*/  HMMA.16816.F32.BF16 R112, R4.reuse, R20, R112 ;  /* 0x000000140470723c */ /* 0x060ff00000041870 */
[C---:B------:R-:W-:Y:S01]  /*80c0*/  HMMA.16816.F32.BF16 R108, R4.reuse, R22, R108 ;  /* 0x00000016046c723c */ /* 0x040fe2000004186c */
[----:B------:R-:W5:Y:S07]  /*80d0*/  LDSM.16.MT88.4 R20, [R49+0xf000] ;  /* 0x00f000003114783b */ /* 0x000f6e0000004200 */
        /* <DEDUP_REMOVED lines=16> */
[----:B------:R-:W-:Y:S01]  /*81e0*/  HMMA.16816.F32.BF16 R116, R4, R38, R116 ;  /* 0x000000260474723c */ /* 0x000fe20000041874 */
[----:B------:R-:W-:Y:S01]  /*81f0*/  F2FP.BF16.F32.PACK_AB R4, R153, R42 ;  /* 0x0000002a9904723e */ /* 0x000fe200000010ff */
[----:B------:R-:W2:Y:S01]  /*8200*/  LDSM.16.MT88.4 R36, [R143+0xf000] ;  /* 0x00f000008f24783b */ /* 0x000ea20000004200 */
[----:B------:R-:W-:-:S02]  /*8210*/  F2FP.BF16.F32.PACK_AB R5, R155, R154 ;  /* 0x0000009a9b05723e */ /* 0x000fc400000010ff */
[----:B------:R-:W-:Y:S02]  /*8220*/  F2FP.BF16.F32.PACK_AB R6, R156, R151 ;  /* 0x000000979c06723e */ /* 0x000fe400000010ff */
[----:B------:R-:W-:-:S07]  /*8230*/  F2FP.BF16.F32.PACK_AB R7, R157, R150 ;  /* 0x000000969d07723e */ /* 0x000fce00000010ff */
[C---:B-----5:R-:W-:Y:S08]  /*8240*/  HMMA.16816.F32.BF16 R112, R4.reuse, R20, R112 ;  /* 0x000000140470723c */ /* 0x060ff00000041870 */
[C---:B------:R-:W-:Y:S01]  /*8250*/  HMMA.16816.F32.BF16 R108, R4.reuse, R22, R108 ;  /* 0x00000016046c723c */ /* 0x040fe2000004186c */
[----:B------:R-:W5:Y:S07]  /*8260*/  LDSM.16.MT88.4 R20, [R44+0x13000] ;  /* 0x013000002c14783b */ /* 0x000f6e0000004200 */
        /* <DEDUP_REMOVED lines=11> */
[----:B-1----:R-:W-:Y:S01]  /*8320*/  HMMA.16816.F32.BF16 R128, R4, R28, R128 ;  /* 0x0000001c0480723c */ /* 0x002fe20000041880 */
[--C-:B------:R-:W-:Y:S01]  /*8330*/  FFMA.FTZ R28, R149, UR4, -R146.reuse ;  /* 0x00000004951c7c23 */ /* 0x100fe20008010892 */
[----:B------:R-:W-:-:S05]  /*8340*/  FFMA.FTZ R29, R147, UR4, -R146 ;  /* 0x00000004931d7c23 */ /* 0x000fca0008010892 */
[----:B------:R-:W-:Y:S01]  /*8350*/  MUFU.EX2 R28, R28 ;  /* 0x0000001c001c7308 */ /* 0x000fe20000000800 */
[C---:B------:R-:W-:Y:S01]  /*8360*/  HMMA.16816.F32.BF16 R124, R4.reuse, R30, R124 ;  /* 0x0000001e047c723c */ /* 0x040fe2000004187c */
[--C-:B------:R-:W-:Y:S01]  /*8370*/  FFMA.FTZ R30, R145, UR4, -R146.reuse ;  /* 0x00000004911e7c23 */ /* 0x100fe20008010892 */
[----:B------:R-:W-:Y:S01]  /*8380*/  FFMA.FTZ R31, R144, UR4, -R146 ;  /* 0x00000004901f7c23 */ /* 0x000fe20008010892 */
[----:B------:R-:W1:Y:S04]  /*8390*/  MUFU.EX2 R29, R29 ;  /* 0x0000001d001d7308 */ /* 0x000e680000000800 */
[----:B------:R-:W-:Y:S01]  /*83a0*/  MUFU.EX2 R30, R30 ;  /* 0x0000001e001e7308 */ /* 0x000fe20000000800 */
[C---:B--2---:R-:W-:Y:S03]  /*83b0*/  HMMA.16816.F32.BF16 R80, R4.reuse, R8, R80 ;  /* 0x000000080450723c */ /* 0x044fe60000041850 */
[----:B------:R-:W2:Y:S05]  /*83c0*/  MUFU.EX2 R31, R31 ;  /* 0x0000001f001f7308 */ /* 0x000eaa0000000800 */
[C---:B------:R-:W-:Y:S01]  /*83d0*/  HMMA.16816.F32.BF16 R76, R4.reuse, R10, R76 ;  /* 0x0000000a044c723c */ /* 0x040fe2000004184c */
[----:B------:R-:W4:Y:S07]  /*83e0*/  LDSM.16.MT88.4 R8, [R67+0xf800] ;  /* 0x00f800004308783b */ /* 0x000f2e0000004200 */
[C---:B------:R-:W-:Y:S08]  /*83f0*/  HMMA.16816.F32.BF16 R104, R4.reuse, R16, R104 ;  /* 0x000000100468723c */ /* 0x040ff00000041868 */
[C---:B------:R-:W-:Y:S01]  /*8400*/  HMMA.16816.F32.BF16 R100, R4.reuse, R18, R100 ;  /* 0x000000120464723c */ /* 0x040fe20000041864 */
[----:B------:R-:W4:Y:S07]  /*8410*/  LDSM.16.MT88.4 R16, [R143+0xf800] ;  /* 0x00f800008f10783b */ /* 0x000f2e0000004200 */
[C---:B------:R-:W-:Y:S08]  /*8420*/  HMMA.16816.F32.BF16 R120, R4.reuse, R36, R120 ;  /* 0x000000240478723c */ /* 0x040ff00000041878 */
[C---:B------:R-:W-:Y:S08]  /*8430*/  HMMA.16816.F32.BF16 R116, R4.reuse, R38, R116 ;  /* 0x000000260474723c */ /* 0x040ff00000041874 */
[----:B-----5:R-:W-:Y:S01]  /*8440*/  HMMA.16816.F32.BF16 R72, R4, R20, R72 ;  /* 0x000000140448723c */ /* 0x020fe20000041848 */
[----:B------:R-:W-:-:S04]  /*8450*/  FADD.FTZ R21, R53, R56 ;  /* 0x0000003835157221 */ /* 0x000fc80000010000 */
[----:B------:R-:W-:-:S03]  /*8460*/  FADD.FTZ R21, R52, R21 ;  /* 0x0000001534157221 */ /* 0x000fc60000010000 */
[----:B------:R-:W-:Y:S01]  /*8470*/  HMMA.16816.F32.BF16 R68, R4, R22, R68 ;  /* 0x000000160444723c */ /* 0x000fe20000041844 */
[----:B-1----:R-:W-:Y:S01]  /*8480*/  F2FP.BF16.F32.PACK_AB R4, R29, R28 ;  /* 0x0000001c1d04723e */ /* 0x002fe200000010ff */
[----:B------:R-:W-:Y:S01]  /*8490*/  FADD.FTZ R23, R51, R54 ;  /* 0x0000003633177221 */ /* 0x000fe20000010000 */
[----:B------:R-:W-:Y:S01]  /*84a0*/  F2FP.BF16.F32.PACK_AB R5, R33, R32 ;  /* 0x000000202105723e */ /* 0x000fe200000010ff */
[----:B------:R-:W-:Y:S01]  /*84b0*/  FADD.FTZ R48, R48, R21 ;  /* 0x0000001530307221 */ /* 0x000fe20000010000 */
[----:B--2---:R-:W-:Y:S01]  /*84c0*/  F2FP.BF16.F32.PACK_AB R6, R31, R30 ;  /* 0x0000001e1f06723e */ /* 0x004fe200000010ff */
[----:B------:R-:W-:Y:S01]  /*84d0*/  FADD.FTZ R23, R50, R23 ;  /* 0x0000001732177221 */ /* 0x000fe20000010000 */
[----:B------:R-:W-:Y:S01]  /*84e0*/  F2FP.BF16.F32.PACK_AB R7, R233, R34 ;  /* 0x00000022e907723e */ /* 0x000fe200000010ff */
[----:B------:R-:W-:Y:S02]  /*84f0*/  FADD.FTZ R47, R47, R48 ;  /* 0x000000302f2f7221 */ /* 0x000fe40000010000 */
[----:B------:R-:W-:-:S02]  /*8500*/  FADD.FTZ R46, R46, R23 ;  /* 0x000000172e2e7221 */ /* 0x000fc40000010000 */
        /* <DEDUP_REMOVED lines=9> */
[----:B------:R-:W-:-:S04]  /*85a0*/  FADD.FTZ R159, R159, R160 ;  /* 0x000000a09f9f7221 */ /* 0x000fc80000010000 */
[----:B------:R-:W-:Y:S01]  /*85b0*/  FADD.FTZ R174, R174, R159 ;  /* 0x0000009faeae7221 */ /* 0x000fe20000010000 */
[----:B----4-:R-:W-:Y:S03]  /*85c0*/  HMMA.16816.F32.BF16 R128, R4, R8, R128 ;  /* 0x000000080480723c */ /* 0x010fe60000041880 */
[----:B------:R-:W-:-:S05]  /*85d0*/  FADD.FTZ R169, R169, R174 ;  /* 0x000000aea9a97221 */ /* 0x000fca0000010000 */
        /* <DEDUP_REMOVED lines=75> */
[----:B------:R-:W-:Y:S01]  /*8a90*/  IMAD R7, R6, R4, R7 ;  /* 0x0000000406077224 */ /* 0x000fe200078e0207 */
        /* <DEDUP_REMOVED lines=39> */
.L_x_2163:
[----:B------:R-:W-:Y:S01]  /*8d10*/  UMOV UR4, URZ ;  /* 0x000000ff00047c82 */ /* 0x000fe20008000000 */
[----:B------:R-:W-:Y:S01]  /*8d20*/  IMAD.SHL.U32 R4, R24, 0x80, RZ ;  /* 0x0000008018047824 */ /* 0x000fe200078e00ff */
[----:B------:R-:W-:-:S05]  /*8d30*/  IADD3 R5, P1, PT, RZ, -UR4, RZ ;  /* 0x80000004ff057c10 */ /* 0x000fca000ff3e0ff */
[----:B------:R-:W-:-:S05]  /*8d40*/  IMAD.X R4, RZ, RZ, ~R4, P1 ;  /* 0x000000ffff047224 */ /* 0x000fca00008e0e04 */
[----:B------:R-:W-:-:S04]  /*8d50*/  SHF.R.S64 R5, R5, 0x1f, R4 ;  /* 0x0000001f05057819 */ /* 0x000fc80000001004 */
[----:B------:R-:W-:-:S04]  /*8d60*/  IADD3 R218, P1, PT, R5, R218, RZ ;  /* 0x000000da05da7210 */ /* 0x000fc80007f3e0ff */
[----:B------:R-:W-:-:S09]  /*8d70*/  LEA.HI.X.SX32 R217, R4, R217, 0x1, P1 ;  /* 0x000000d904d97211 */ /* 0x000fd200008f0eff */
.L_x_2164:
        /* <DEDUP_REMOVED lines=11> */
[----:B------:R-:W-:Y:S02]  /*8e30*/  LOP3.LUT R200, R26, R7, RZ, 0x3c, !PT ;  /* 0x000000071ac87212 */ /* 0x000fe400078e3cff */
[----:B------:R-:W-:Y:S01]  /*8e40*/  LOP3.LUT R210, R210, 0x7c00, RZ, 0xc0, !PT ;  /* 0x00007c00d2d27812 */ /* 0x000fe200078ec0ff */
[----:B------:R-:W-:Y:S01]  /*8e50*/  IMAD.X R13, R9, 0x1, R24, P1 ;  /* 0x00000001090d7824 */ /* 0x000fe200008e0618 */
[----:B-1----:R-:W-:Y:S02]  /*8e60*/  ISETP.GE.AND P4, PT, R206, UR4, PT ;  /* 0x00000004ce007c0c */ /* 0x002fe4000bf86270 */
[----:B------:R-:W-:Y:S01]  /*8e70*/  ISETP.GE.AND P3, PT, R229, UR4, PT ;  /* 0x00000004e5007c0c */ /* 0x000fe2000bf66270 */
[----:B------:R-:W1:Y:S01]  /*8e80*/  LDCU UR4, c[0x0][0x50c] ;  /* 0x0000a180ff0477ac */ /* 0x000e620008000800 */
[----:B------:R-:W-:Y:S02]  /*8e90*/  IADD3 R6, P1, PT, R12, R5, RZ ;  /* 0x000000050c067210 */ /* 0x000fe40007f3e0ff */
[----:B------:R-:W-:-:S03]  /*8ea0*/  SEL R135, R207, 0xffffffe0, !P6 ;  /* 0xffffffe0cf877807 */ /* 0x000fc60007000000 */
[--C-:B------:R-:W-:Y:S01]  /*8eb0*/  IMAD.X R7, R13, 0x1, R24.reuse, P1 ;  /* 0x000000010d077824 */ /* 0x100fe200008e0618 */
[----:B------:R-:W-:Y:S01]  /*8ec0*/  IADD3 R10, P1, PT, R6, R5, RZ ;  /* 0x00000005060a7210 */ /* 0x000fe20007f3e0ff */
[C---:B------:R-:W-:Y:S02]  /*8ed0*/  IMAD.IADD R134, R202.reuse, 0x1, R135 ;  /* 0x00000001ca867824 */ /* 0x040fe400078e0287 */
[--C-:B------:R-:W-:Y:S02]  /*8ee0*/  @!P4 IMAD.MOV.U32 R219, RZ, RZ, R217.reuse ;  /* 0x000000ffffdbc224 */ /* 0x100fe400078e00d9 */
[----:B------:R-:W-:Y:S02]  /*8ef0*/  IMAD.X R11, R7, 0x1, R24, P1 ;  /* 0x00000001070b7824 */ /* 0x000fe400008e0618 */
[----:B------:R-:W-:Y:S01]  /*8f00*/  IMAD.IADD R202, R202, 0x1, R148 ;  /* 0x00000001caca7824 */ /* 0x000fe200078e0294 */
[----:B------:R-:W-:Y:S01]  /*8f10*/  @!PT LDS RZ, [RZ] ;  /* 0x00000000fffff984 */ /* 0x000fe20000000800 */
[----:B------:R-:W-:Y:S01]  /*8f20*/  @!PT LDS RZ, [RZ] ;  /* 0x00000000fffff984 */ /* 0x000fe20000000800 */
[----:B------:R-:W-:Y:S01]  /*8f30*/  @!PT LDS RZ, [RZ] ;  /* 0x00000000fffff984 */ /* 0x000fe20000000800 */
[----:B------:R2:W-:Y:S03]  /*8f40*/  @!P4 LDGSTS.E.BYPASS.LTC128B.128 [R231+0xc000], desc[UR14][R218.64] ;  /* 0x0c000000dae7cfae */ /* 0x0005e6000b981a0e */
[----:B------:R-:W-:Y:S01]  /*8f50*/  IMAD.IADD R203, R135, 0x1, R202 ;  /* 0x0000000187cb7824 */ /* 0x000fe200078e02ca */
[----:B------:R-:W-:Y:S01]  /*8f60*/  @P4 STS.128 [R231+0xc000], RZ ;  /* 0x00c000ffe7004388 */ /* 0x000fe20000000c00 */
[----:B--2---:R-:W-:-:S05]  /*8f70*/  @!P3 IMAD.MOV.U32 R219, RZ, RZ, R217 ;  /* 0x000000ffffdbb224 */ /* 0x004fca00078e00d9 */
        /* <DEDUP_REMOVED lines=28> */
[----:B------:R4:W-:Y:S01]  /*9140*/  @!P4 LDGSTS.E.BYPASS.LTC128B.128 [R231+0xd800], desc[UR14][R6.64] ;  /* 0x0d80000006e7cfae */ /* 0x0009e2000b981a0e */
[----:B--2---:R-:W-:-:S03]  /*9150*/  IADD3 R8, P1, PT, R10, R5, RZ ;  /* 0x000000050a087210 */ /* 0x004fc60007f3e0ff */
[----:B------:R-:W-:Y:S01]  /*9160*/  @P4 STS.128 [R231+0xd800], RZ ;  /* 0x00d800ffe7004388 */ /* 0x000fe20000000c00 */
[----:B------:R-:W-:Y:S01]  /*9170*/  IADD3 R4, P2, PT, R8, R5, RZ ;  /* 0x0000000508047210 */ /* 0x000fe20007f5e0ff */
[----:B------:R-:W-:Y:S02]  /*9180*/  IMAD.X R9, R11, 0x1, R24, P1 ;  /* 0x000000010b097824 */ /* 0x000fe400008e0618 */
[----:B---3--:R-:W-:Y:S02]  /*9190*/  @!P3 IMAD.MOV.U32 R12, RZ, RZ, R6 ;  /* 0x000000ffff0cb224 */ /* 0x008fe400078e0006 */
[----:B------:R-:W-:-:S05]  /*91a0*/  @!P3 IMAD.MOV.U32 R13, RZ, RZ, R7 ;  /* 0x000000ffff0db224 */ /* 0x000fca00078e0007 */
[----:B------:R-:W-:Y:S01]  /*91b0*/  @!PT LDS RZ, [RZ] ;  /* 0x00000000fffff984 */ /* 0x000fe20000000800 */
[----:B------:R-:W-:Y:S01]  /*91c0*/  @!PT LDS RZ, [RZ] ;  /* 0x00000000fffff984 */ /* 0x000fe20000000800 */
[----:B------:R-:W-:Y:S01]  /*91d0*/  @!PT LDS RZ, [RZ] ;  /* 0x00000000fffff984 */ /* 0x000fe20000000800 */
[----:B------:R-:W-:Y:S01]  /*91e0*/  @!P3 LDGSTS.E.BYPASS.LTC128B.128 [R231+0x11800], desc[UR14][R12.64+0x80] ;  /* 0x118000800ce7bfae */ /* 0x000fe2000b981a0e */
[----:B----4-:R-:W-:Y:S02]  /*91f0*/  LOP3.LUT R7, R201, R210, RZ, 0xfc, !PT ;  /* 0x000000d2c9077212 */ /* 0x010fe400078efcff */
[----:B------:R-:W-:Y:S01]  /*9200*/  IADD3 R6, P1, PT, R4, R5, RZ ;  /* 0x0000000504067210 */ /* 0x000fe20007f3e0ff */
[----:B------:R-:W-:Y:S01]  /*9210*/  @P3 STS.128 [R231+0x11800], RZ ;  /* 0x011800ffe7003388 */ /* 0x000fe20000000c00 */
[--C-:B------:R-:W-:Y:S01]  /*9220*/  IMAD.X R5, R9, 0x1, R24.reuse, P2 ;  /* 0x0000000109057824 */ /* 0x100fe200010e0618 */
[----:B------:R-:W-:Y:S02]  /*9230*/  LOP3.LUT R172, R7, R200, RZ, 0xfc, !PT ;  /* 0x000000c807ac7212 */ /* 0x000fe400078efcff */
[----:B------:R-:W-:Y:S01]  /*9240*/  @!PT LDS RZ, [RZ] ;  /* 0x00000000fffff984 */ /* 0x000fe20000000800 */
[----:B------:R-:W-:Y:S01]  /*9250*/  @!PT LDS RZ, [RZ] ;  /* 0x00000000fffff984 */ /* 0x000fe20000000800 */
[----:B------:R-:W-:Y:S01]  /*9260*/  @!PT LDS RZ, [RZ] ;  /* 0x00000000fffff984 */ /* 0x000fe20000000800 */
[----:B------:R-:W-:Y:S01]  /*9270*/  @!P4 LDGSTS.E.BYPASS.LTC128B.128 [R231+0xe000], desc[UR14][R10.64] ;  /* 0x0e0000000ae7cfae */ /* 0x000fe2000b981a0e */
[----:B------:R-:W-:Y:S01]  /*9280*/  IMAD.X R7, R5, 0x1, R24, P1 ;  /* 0x0000000105077824 */ /* 0x000fe200008e0618 */
[----:B------:R-:W-:-:S02]  /*9290*/  LEA R172, R172, UR5, 0x1 ;  /* 0x00000005acac7c11 */ /* 0x000fc4000f8e08ff */
[----:B------:R-:W-:Y:S03]  /*92a0*/  @P4 STS.128 [R231+0xe000], RZ ;  /* 0x00e000ffe7004388 */ /* 0x000fe60000000c00 */
[C---:B------:R-:W-:Y:S01]  /*92b0*/  IMAD.IADD R205, R172.reuse, 0x1, R135 ;  /* 0x00000001accd7824 */ /* 0x040fe200078e0287 */
[----:B------:R-:W-:Y:S01]  /*92c0*/  @!PT LDS RZ, [RZ] ;  /* 0x00000000fffff984 */ /* 0x000fe20000000800 */
[----:B------:R-:W-:Y:S01]  /*92d0*/  @!PT LDS RZ, [RZ] ;  /* 0x00000000fffff984 */ /* 0x000fe20000000800 */
[----:B------:R-:W-:Y:S01]  /*92e0*/  @!PT LDS RZ, [RZ] ;  /* 0x00000000fffff984 */ /* 0x000fe20000000800 */
[----:B------:R-:W-:Y:S01]  /*92f0*/  @!P3 LDGSTS.E.BYPASS.LTC128B.128 [R231+0x12000], desc[UR14][R10.64+0x80] ;  /* 0x120000800ae7bfae */ /* 0x000fe2000b981a0e */
[----:B------:R-:W-:-:S03]  /*9300*/  IMAD.IADD R212, R172, 0x1, R148 ;  /* 0x00000001acd47824 */ /* 0x000fc600078e0294 */
[----:B------:R-:W-:Y:S01]  /*9310*/  @P3 STS.128 [R231+0x12000], RZ ;  /* 0x012000ffe7003388 */ /* 0x000fe20000000c00 */
[----:B------:R-:W-:-:S03]  /*9320*/  IMAD.IADD R211, R135, 0x1, R212 ;  /* 0x0000000187d37824 */ /* 0x000fc600078e02d4 */
        /* <DEDUP_REMOVED lines=34> */
[----:B------:R-:W-:Y:S04]  /*9550*/  LDSM.16.M88.4 R16, [R205] ;  /* 0x00000000cd10783b */ /* 0x000fe80000000200 */
[----:B--2---:R-:W2:Y:S04]  /*9560*/  LDSM.16.M88.4 R4, [R134+0x4000] ;  /* 0x004000008604783b */ /* 0x004ea80000000200 */
[----:B------:R-:W1:Y:S04]  /*9570*/  LDSM.16.M88.4 R56, [R204+UR5+0x5000] ;  /* 0x00500005cc38783b */ /* 0x000e680008000200 */
[----:B------:R-:W1:Y:S04]  /*9580*/  LDSM.16.M88.4 R48, [R204+UR5+0x5800] ;  /* 0x00580005cc30783b */ /* 0x000e680008000200 */
[----:B------:R-:W1:Y:S04]  /*9590*/  LDSM.16.M88.4 R40, [R204+UR5+0x6000] ;  /* 0x00600005cc28783b */ /* 0x000e680008000200 */
[----:B------:R-:W1:Y:S04]  /*95a0*/  LDSM.16.M88.4 R32, [R204+UR5+0x6800] ;  /* 0x00680005cc20783b */ /* 0x000e680008000200 */
[----:B------:R-:W1:Y:S01]  /*95b0*/  LDSM.16.M88.4 R8, [R204+UR5+0x7800] ;  /* 0x00780005cc08783b */ /* 0x000e620008000200 */
[C---:B---3--:R-:W-:Y:S03]  /*95c0*/  HMMA.16816.F32.BF16 R12, R176.reuse, R140, RZ ;  /* 0x0000008cb00c723c */ /* 0x048fe600000418ff */
[----:B------:R-:W3:Y:S04]  /*95d0*/  LDSM.16.M88.4 R168, [R134+0x4800] ;  /* 0x0048000086a8783b */ /* 0x000ee80000000200 */
[----:B------:R-:W3:Y:S01]  /*95e0*/  LDSM.16.M88.4 R20, [R134+0x7000] ;  /* 0x007000008614783b */ /* 0x000ee20000000200 */
[C---:B------:R-:W-:Y:S03]  /*95f0*/  HMMA.16816.F32.BF16 R140, R176.reuse, R142, RZ ;  /* 0x0000008eb08c723c */ /* 0x040fe600000418ff */
[----:B------:R-:W3:Y:S04]  /*9600*/  LDSM.16.M88.4 R164, [R134+0x5000] ;  /* 0x0050000086a4783b */ /* 0x000ee80000000200 */
[----:B------:R-:W3:Y:S01]  /*9610*/  LDSM.16.M88.4 R160, [R134+0x5800] ;  /* 0x0058000086a0783b */ /* 0x000ee20000000200 */
[C---:B----4-:R-:W-:Y:S03]  /*9620*/  HMMA.16816.F32.BF16 R136, R176.reuse, R64, RZ ;  /* 0x00000040b088723c */ /* 0x050fe600000418ff */
[----:B------:R-:W4:Y:S04]  /*9630*/  LDSM.16.M88.4 R156, [R134+0x6000] ;  /* 0x00600000869c783b */ /* 0x000f280000000200 */
[----:B------:R-:W4:Y:S01]  /*9640*/  LDSM.16.M88.4 R152, [R134+0x6800] ;  /* 0x006800008698783b */ /* 0x000f220000000200 */
[----:B-----5:R-:W-:Y:S03]  /*9650*/  HMMA.16816.F32.BF16 R28, R176, R24, RZ ;  /* 0x00000018b01c723c */ /* 0x020fe600000418ff */
[----:B------:R-:W5:Y:S04]  /*9660*/  LDSM.16.M88.4 R144, [R134+0x7800] ;  /* 0x007800008690783b */ /* 0x000f680000000200 */
[----:B------:R-:W-:Y:S01]  /*9670*/  LDSM.16.M88.4 R148, [R212] ;  /* 0x00000000d494783b */ /* 0x000fe20000000200 */
[C---:B--2---:R-:W-:Y:S03]  /*9680*/  HMMA.16816.F32.BF16 R12, R16.reuse, R4, R12 ;  /* 0x00000004100c723c */ /* 0x044fe6000004180c */
[----:B------:R-:W-:Y:S04]  /*9690*/  LDSM.16.M88.4 R188, [R211] ;  /* 0x00000000d3bc783b */ /* 0x000fe80000000200 */
[----:B------:R-:W-:Y:S01]  /*96a0*/  LDSM.16.M88.4 R172, [R172+0x2000] ;  /* 0x00200000acac783b */ /* 0x000fe20000000200 */
[----:B------:R-:W-:Y:S03]  /*96b0*/  HMMA.16816.F32.BF16 R140, R16, R6, R140 ;  /* 0x00000006108c723c */ /* 0x000fe6000004188c */
[----:B------:R-:W2:Y:S04]  /*96c0*/  LDSM.16.M88.4 R4, [R202+0x4800] ;  /* 0x00480000ca04783b */ /* 0x000ea80000000200 */
[----:B------:R-:W-:Y:S01]  /*96d0*/  LDSM.16.M88.4 R192, [R204+UR5+0x8000] ;  /* 0x00800005ccc0783b */ /* 0x000fe20008000200 */
[C---:B------:R-:W-:Y:S03]  /*96e0*/  HMMA.16816.F32.BF16 R64, R176.reuse, R66, RZ ;  /* 0x00000042b040723c */ /* 0x040fe600000418ff */
[----:B------:R-:W-:Y:S04]  /*96f0*/  LDSM.16.M88.4 R184, [R203+0x7800] ;  /* 0x00780000cbb8783b */ /* 0x000fe80000000200 */
[----:B------:R-:W0:Y:S01]  /*9700*/  LDGDEPBAR ;  /* 0x00000000000079af */ /* 0x000e220000000000 */
        /* <DEDUP_REMOVED lines=12> */
[C---:B---3--:R-:W-:Y:S08]  /*97d0*/  HMMA.16816.F32.BF16 R136, R16.reuse, R168, R136 ;  /* 0x000000a81088723c */ /* 0x048ff00000041888 */
[C---:B------:R-:W-:Y:S01]  /*97e0*/  HMMA.16816.F32.BF16 R64, R16.reuse, R170, R64 ;  /* 0x000000aa1040723c */ /* 0x040fe20000041840 */
[----:B------:R-:W-:Y:S07]  /*97f0*/  LDSM.16.M88.4 R168, [R204+UR5+0x8800] ;  /* 0x00880005cca8783b */ /* 0x000fee0008000200 */
        /* <DEDUP_REMOVED lines=9> */
[C---:B----4-:R-:W-:Y:S08]  /*9890*/  HMMA.16816.F32.BF16 R44, R16.reuse, R156, R44 ;  /* 0x0000009c102c723c */ /* 0x050ff0000004182c */
[C---:B------:R-:W-:Y:S01]  /*98a0*/  HMMA.16816.F32.BF16 R40, R16.reuse, R158, R40 ;  /* 0x0000009e1028723c */ /* 0x040fe20000041828 */
[----:B------:R-:W-:Y:S07]  /*98b0*/  LDSM.16.M88.4 R156, [R202+0x7000] ;  /* 0x00700000ca9c783b */ /* 0x000fee0000000200 */
[C---:B------:R-:W-:Y:S08]  /*98c0*/  HMMA.16816.F32.BF16 R36, R16.reuse, R152, R36 ;  /* 0x000000981024723c */ /* 0x040ff00000041824 */
[C---:B------:R-:W-:Y:S01]  /*98d0*/  HMMA.16816.F32.BF16 R32, R16.reuse, R154, R32 ;  /* 0x0000009a1020723c */ /* 0x040fe20000041820 */
[----:B------:R-:W-:Y:S07]  /*98e0*/  LDSM.16.M88.4 R152, [R202+0x7800] ;  /* 0x00780000ca98783b */ /* 0x000fee0000000200 */
[C---:B-----5:R-:W-:Y:S08]  /*98f0*/  HMMA.16816.F32.BF16 R180, R16.reuse, R144, R180 ;  /* 0x0000009010b4723c */ /* 0x060ff000000418b4 */
[----:B------:R-:W-:Y:S01]  /*9900*/  HMMA.16816.F32.BF16 R176, R16, R146, R176 ;  /* 0x0000009210b0723c */ /* 0x000fe200000418b0 */
[----:B------:R-:W4:Y:S04]  /*9910*/  LDSM.16.M88.4 R16, [R202+0x6000] ;  /* 0x00600000ca10783b */ /* 0x000f280000000200 */
[----:B------:R-:W-:Y:S03]  /*9920*/  LDSM.16.M88.4 R144, [R203+0x4000] ;  /* 0x00400000cb90783b */ /* 0x000fe60000000200 */
        /* <DEDUP_REMOVED lines=27> */
[C---:B------:R-:W-:Y:S08]  /*9ae0*/  HMMA.16816.F32.BF16 R180, R148.reuse, R152, R180 ;  /* 0x0000009894b4723c */ /* 0x040ff000000418b4 */
[----:B------:R-:W-:Y:S01]  /*9af0*/  HMMA.16816.F32.BF16 R176, R148, R154, R176 ;  /* 0x0000009a94b0723c */ /* 0x000fe200000418b0 */
[----:B------:R-:W5:Y:S04]  /*9b00*/  LDSM.16.M88.4 R148, [R204+UR5+0xb000] ;  /* 0x00b00005cc94783b */ /* 0x000f680008000200 */
[----:B------:R-:W-:Y:S03]  /*9b10*/  LDSM.16.M88.4 R152, [R204+UR5+0xa800] ;  /* 0x00a80005cc98783b */ /* 0x000fe60008000200 */
[C---:B---3--:R-:W-:Y:S08]  /*9b20*/  HMMA.16816.F32.BF16 R52, R188.reuse, R20, R52 ;  /* 0x00000014bc34723c */ /* 0x048ff00000041834 */
[C---:B------:R-:W-:Y:S01]  /*9b30*/  HMMA.16816.F32.BF16 R48, R188.reuse, R22, R48 ;  /* 0x00000016bc30723c */ /* 0x040fe20000041830 */
[----:B------:R-:W-:Y:S07]  /*9b40*/  LDSM.16.M88.4 R20, [R205+0x2000] ;  /* 0x00200000cd14783b */ /* 0x000fee0000000200 */
[C---:B----4-:R-:W-:Y:S08]  /*9b50*/  HMMA.16816.F32.BF16 R44, R188.reuse, R16, R44 ;  /* 0x00000010bc2c723c */ /* 0x050ff0000004182c */
[C---:B------:R-:W-:Y:S01]  /*9b60*/  HMMA.16816.F32.BF16 R40, R188.reuse, R18, R40 ;  /* 0x00000012bc28723c */ /* 0x040fe20000041828 */
[----:B------:R-:W3:Y:S07]  /*9b70*/  LDSM.16.M88.4 R16, [R134+0x8000] ;  /* 0x008000008610783b */ /* 0x000eee0000000200 */
[C---:B------:R-:W-:Y:S08]  /*9b80*/  HMMA.16816.F32.BF16 R12, R188.reuse, R144, R12 ;  /* 0x00000090bc0c723c */ /* 0x040ff0000004180c */
[C---:B------:R-:W-:Y:S01]  /*9b90*/  HMMA.16816.F32.BF16 R140, R188.reuse, R146, R140 ;  /* 0x00000092bc8c723c */ /* 0x040fe2000004188c */
[----:B------:R-:W4:Y:S07]  /*9ba0*/  LDSM.16.M88.4 R144, [R204+UR5+0xb800] ;  /* 0x00b80005cc90783b */ /* 0x000f2e0008000200 */
[C---:B--2---:R-:W-:Y:S08]  /*9bb0*/  HMMA.16816.F32.BF16 R28, R188.reuse, R4, R28 ;  /* 0x00000004bc1c723c */ /* 0x044ff0000004181c */
[C---:B------:R-:W-:Y:S01]  /*9bc0*/  HMMA.16816.F32.BF16 R24, R188.reuse, R6, R24 ;  /* 0x00000006bc18723c */ /* 0x040fe20000041818 */
[----:B------:R-:W-:Y:S07]  /*9bd0*/  LDSM.16.M88.4 R4, [R202+0x8000] ;  /* 0x00800000ca04783b */ /* 0x000fee0000000200 */
[C---:B-1----:R-:W-:Y:S08]  /*9be0*/  HMMA.16816.F32.BF16 R36, R188.reuse, R8, R36 ;  /* 0x00000008bc24723c */ /* 0x042ff00000041824 */
[----:B------:R-:W-:Y:S01]  /*9bf0*/  HMMA.16816.F32.BF16 R32, R188, R10, R32 ;  /* 0x0000000abc20723c */ /* 0x000fe20000041820 */
[----:B------:R-:W1:Y:S07]  /*9c00*/  LDSM.16.M88.4 R8, [R212+0x2000] ;  /* 0x00200000d408783b */ /* 0x000e6e0000000200 */
[C---:B------:R-:W-:Y:S08]  /*9c10*/  HMMA.16816.F32.BF16 R12, R172.reuse, R192, R12 ;  /* 0x000000c0ac0c723c */ /* 0x040ff0000004180c */
[C---:B------:R-:W-:Y:S08]  /*9c20*/  HMMA.16816.F32.BF16 R140, R172.reuse, R194, R140 ;  /* 0x000000c2ac8c723c */ /* 0x040ff0000004188c */
[C---:B-----5:R-:W-:Y:S08]  /*9c30*/  HMMA.16816.F32.BF16 R28, R172.reuse, R148, R28 ;  /* 0x00000094ac1c723c */ /* 0x060ff0000004181c */
[----:B------:R-:W-:Y:S01]  /*9c40*/  HMMA.16816.F32.BF16 R24, R172, R150, R24 ;  /* 0x00000096ac18723c */ /* 0x000fe20000041818 */
[----:B------:R-:W2:Y:S07]  /*9c50*/  LDSM.16.M88.4 R148, [R134+0x8800] ;  /* 0x008800008694783b */ /* 0x000eae0000000200 */
[C---:B------:R-:W-:Y:S08]  /*9c60*/  HMMA.16816.F32.BF16 R180, R188.reuse, R184, R180 ;  /* 0x000000b8bcb4723c */ /* 0x040ff000000418b4 */
[----:B------:R-:W-:Y:S08]  /*9c70*/  HMMA.16816.F32.BF16 R176, R188, R186, R176 ;  /* 0x000000babcb0723c */ /* 0x000ff000000418b0 */
[C---:B------:R-:W-:Y:S08]  /*9c80*/  HMMA.16816.F32.BF16 R60, R172.reuse, R164, R60 ;  /* 0x000000a4ac3c723c */ /* 0x040ff0000004183c */
[----:B------:R-:W-:Y:S08]  /*9c90*/  HMMA.16816.F32.BF16 R56, R172, R166, R56 ;  /* 0x000000a6ac38723c */ /* 0x000ff00000041838 */
[C---:B---3--:R-:W-:Y:S01]  /*9ca0*/  HMMA.16816.F32.BF16 R164, R20.reuse, R16, R12 ;  /* 0x0000001014a4723c */ /* 0x048fe2000004180c */
[----:B------:R-:W-:Y:S07]  /*9cb0*/  LDSM.16.M88.4 R12, [R203+0x8000] ;  /* 0x00800000cb0c783b */ /* 0x000fee0000000200 */
[----:B------:R-:W-:Y:S01]  /*9cc0*/  HMMA.16816.F32.BF16 R140, R20, R18, R140 ;  /* 0x00000012148c723c */ /* 0x000fe2000004188c */
[----:B------:R-:W-:Y:S07]  /*9cd0*/  LDSM.16.M88.4 R16, [R202+0x8800] ;  /* 0x00880000ca10783b */ /* 0x000fee0000000200 */
[C---:B------:R-:W-:Y:S08]  /*9ce0*/  HMMA.16816.F32.BF16 R136, R172.reuse, R168, R136 ;  /* 0x000000a8ac88723c */ /* 0x040ff00000041888 */
[C---:B------:R-:W-:Y:S08]  /*9cf0*/  HMMA.16816.F32.BF16 R64, R172.reuse, R170, R64 ;  /* 0x000000aaac40723c */ /* 0x040ff00000041840 */
[C---:B------:R-:W-:Y:S08]  /*9d00*/  HMMA.16816.F32.BF16 R52, R172.reuse, R160, R52 ;  /* 0x000000a0ac34723c */ /* 0x040ff00000041834 */
[C---:B------:R-:W-:Y:S01]  /*9d10*/  HMMA.16816.F32.BF16 R48, R172.reuse, R162, R48 ;  /* 0x000000a2ac30723c */ /* 0x040fe20000041830 */
[----:B------:R-:W3:Y:S07]  /*9d20*/  LDSM.16.M88.4 R160, [R211+0x2000] ;  /* 0x00200000d3a0783b */ /* 0x000eee0000000200 */
[C---:B----4-:R-:W-:Y:S08]  /*9d30*/  HMMA.16816.F32.BF16 R180, R172.reuse, R144, R180 ;  /* 0x00000090acb4723c */ /* 0x050ff000000418b4 */
[----:B------:R-:W-:Y:S01]  /*9d40*/  HMMA.16816.F32.BF16 R176, R172, R146, R176 ;  /* 0x00000092acb0723c */ /* 0x000fe200000418b0 */
[----:B------:R-:W4:Y:S07]  /*9d50*/  LDSM.16.M88.4 R144, [R134+0x9000] ;  /* 0x009000008690783b */ /* 0x000f2e0000000200 */
[C---:B-1----:R-:W-:Y:S08]  /*9d60*/  HMMA.16816.F32.BF16 R164, R8.reuse, R4, R164 ;  /* 0x0000000408a4723c */ /* 0x042ff000000418a4 */
[----:B------:R-:W-:Y:S01]  /*9d70*/  HMMA.16816.F32.BF16 R140, R8, R6, R140 ;  /* 0x00000006088c723c */ /* 0x000fe2000004188c */
[----:B------:R-:W1:Y:S07]  /*9d80*/  LDSM.16.M88.4 R4, [R203+0x8800] ;  /* 0x00880000cb04783b */ /* 0x000e6e0000000200 */
[C---:B--2---:R-:W-:Y:S08]  /*9d90*/  HMMA.16816.F32.BF16 R136, R20.reuse, R148, R136 ;  /* 0x000000941488723c */ /* 0x044ff00000041888 */
[----:B------:R-:W-:Y:S01]  /*9da0*/  HMMA.16816.F32.BF16 R64, R20, R150, R64 ;  /* 0x000000961440723c */ /* 0x000fe20000041840 */
[----:B------:R-:W2:Y:S07]  /*9db0*/  LDSM.16.M88.4 R148, [R134+0xb800] ;  /* 0x00b800008694783b */ /* 0x000eae0000000200 */
[----:B---3--:R-:W-:Y:S08]  /*9dc0*/  HMMA.16816.F32.BF16 R164, R160, R12, R164 ;  /* 0x0000000ca0a4723c */ /* 0x008ff000000418a4 */
[C---:B------:R-:W-:Y:S08]  /*9dd0*/  HMMA.16816.F32.BF16 R136, R8.reuse, R16, R136 ;  /* 0x000000100888723c */ /* 0x040ff00000041888 */
[----:B------:R-:W-:Y:S01]  /*9de0*/  HMMA.16816.F32.BF16 R64, R8, R18, R64 ;  /* 0x000000120840723c */ /* 0x000fe20000041840 */
[----:B------:R-:W-:Y:S02]  /*9df0*/  LDSM.16.M88.4 R16, [R203+0x9000] ;  /* 0x00900000cb10783b */ /* 0x000fe40000000200 */
[----:B------:R-:W-:-:S04]  /*9e00*/  FMUL.FTZ R166, R166, UR4 ;  /* 0x00000004a6a67c20 */ /* 0x000fc80008410000 */
[----:B------:R-:W-:Y:S01]  /*9e10*/  MUFU.TANH R169, R166 ;  /* 0x000000a600a97308 */ /* 0x000fe20000002400 */
[----:B------:R-:W-:Y:S01]  /*9e20*/  HMMA.16816.F32.BF16 R140, R160, R14, R140 ;  /* 0x0000000ea08c723c */ /* 0x000fe2000004188c */
[----:B------:R-:W3:Y:S07]  /*9e30*/  LDSM.16.M88.4 R12, [R134+0x9800] ;  /* 0x00980000860c783b */ /* 0x000eee0000000200 */
[C---:B----4-:R-:W-:Y:S08]  /*9e40*/  HMMA.16816.F32.BF16 R60, R20.reuse, R144, R60 ;  /* 0x00000090143c723c */ /* 0x050ff0000004183c */
[----:B------:R-:W-:Y:S01]  /*9e50*/  HMMA.16816.F32.BF16 R56, R20, R146, R56 ;  /* 0x000000921438723c */ /* 0x000fe20000041838 */
[----:B------:R-:W4:Y:S02]  /*9e60*/  LDSM.16.M88.4 R144, [R202+0x9000] ;  /* 0x00900000ca90783b */ /* 0x000f240000000200 */
[----:B------:R-:W-:Y:S01]  /*9e70*/  FMUL.FTZ R140, R140, UR4 ;  /* 0x000000048c8c7c20 */ /* 0x000fe20008410000 */
[----:B------:R-:W-:Y:S01]  /*9e80*/  FMUL.FTZ R141, R141, UR4 ;  /* 0x000000048d8d7c20 */ /* 0x000fe20008410000 */
[----:B------:R-:W-:Y:S01]  /*9e90*/  FMUL.FTZ R142, R142, UR4 ;  /* 0x000000048e8e7c20 */ /* 0x000fe20008410000 */
[----:B------:R-:W-:-:S02]  /*9ea0*/  FMUL.FTZ R143, R143, UR4 ;  /* 0x000000048f8f7c20 */ /* 0x000fc40008410000 */
[C---:B-1----:R-:W-:Y:S02]  /*9eb0*/  HMMA.16816.F32.BF16 R136, R160.reuse, R4, R136 ;  /* 0x00000004a088723c */ /* 0x042fe40000041888 */
[----:B------:R-:W-:Y:S06]  /*9ec0*/  MUFU.TANH R171, R143 ;  /* 0x0000008f00ab7308 */ /* 0x000fec0000002400 */
[----:B------:R-:W-:Y:S01]  /*9ed0*/  HMMA.16816.F32.BF16 R64, R160, R6, R64 ;  /* 0x00000006a040723c */ /* 0x000fe20000041840 */
[----:B------:R-:W1:Y:S07]  /*9ee0*/  LDSM.16.M88.4 R4, [R202+0xb800] ;  /* 0x00b80000ca04783b */ /* 0x000e6e0000000200 */
[----:B------:R-:W-:Y:S01]  /*9ef0*/  HMMA.16816.F32.BF16 R44, R172, R156, R44 ;  /* 0x0000009cac2c723c */ /* 0x000fe2000004182c */
[----:B------:R-:W-:-:S02]  /*9f00*/  FMUL.FTZ R157, R167, UR4 ;  /* 0x00000004a79d7c20 */ /* 0x000fc40008410000 */
[----:B------:R-:W-:Y:S01]  /*9f10*/  MUFU.TANH R167, R142 ;  /* 0x0000008e00a77308 */ /* 0x000fe20000002400 */
[----:B------:R-:W-:Y:S01]  /*9f20*/  FMUL.FTZ R136, R136, UR4 ;  /* 0x0000000488887c20 */ /* 0x000fe20008410000 */
[----:B------:R-:W-:Y:S01]  /*9f30*/  FMUL.FTZ R137, R137, UR4 ;  /* 0x0000000489897c20 */ /* 0x000fe20008410000 */
[----:B------:R-:W-:Y:S02]  /*9f40*/  FMUL.FTZ R185, R138, UR4 ;  /* 0x000000048ab97c20 */ /* 0x000fe40008410000 */
[C---:B------:R-:W-:Y:S01]  /*9f50*/  HMMA.16816.F32.BF16 R36, R172.reuse, R152, R36 ;  /* 0x00000098ac24723c */ /* 0x040fe20000041824 */
[----:B------:R-:W-:Y:S02]  /*9f60*/  FMUL.FTZ R153, R165, UR4 ;  /* 0x00000004a5997c20 */ /* 0x000fe40008410000 */
[----:B------:R-:W-:Y:S01]  /*9f70*/  MUFU.TANH R165, R140 ;  /* 0x0000008c00a57308 */ /* 0x000fe20000002400 */
[----:B------:R-:W-:Y:S01]  /*9f80*/  FMUL.FTZ R67, R67, UR4 ;  /* 0x0000000443437c20 */ /* 0x000fe20008410000 */
[----:B------:R-:W-:Y:S01]  /*9f90*/  FMUL.FTZ R64, R64, UR4 ;  /* 0x0000000440407c20 */ /* 0x000fe20008410000 */
[----:B------:R-:W-:Y:S01]  /*9fa0*/  FMUL.FTZ R65, R65, UR4 ;  /* 0x0000000441417c20 */ /* 0x000fe20008410000 */
[----:B------:R-:W-:Y:S01]  /*9fb0*/  FMUL.FTZ R66, R66, UR4 ;  /* 0x0000000442427c20 */ /* 0x000fe20008410000 */
[----:B------:R-:W-:Y:S03]  /*9fc0*/  HMMA.16816.F32.BF16 R40, R172, R158, R40 ;  /* 0x0000009eac28723c */ /* 0x000fe60000041828 */
[----:B------:R5:W-:Y:S05]  /*9fd0*/  MUFU.TANH R159, R141 ;  /* 0x0000008d009f7308 */ /* 0x000bea0000002400 */
[----:B--2---:R-:W-:Y:S01]  /*9fe0*/  HMMA.16816.F32.BF16 R176, R20, R150, R176 ;  /* 0x0000009614b0723c */ /* 0x004fe200000418b0 */
[----:B------:R-:W-:-:S02]  /*9ff0*/  FMUL.FTZ R151, R139, UR4 ;  /* 0x000000048b977c20 */ /* 0x000fc40008410000 */
[----:B------:R-:W-:Y:S05]  /*a000*/  MUFU.TANH R153, R153 ;  /* 0x0000009900997308 */ /* 0x000fea0000002400 */
[C---:B---3--:R-:W-:Y:S03]  /*a010*/  HMMA.16816.F32.BF16 R52, R20.reuse, R12, R52 ;  /* 0x0000000c1434723c */ /* 0x048fe60000041834 */
[----:B------:R-:W-:Y:S01]  /*a020*/  MUFU.TANH R157, R157 ;  /* 0x0000009d009d7308 */ /* 0x000fe20000002400 */
[----:B-----5:R-:W2:Y:S04]  /*a030*/  LDSM.16.M88.4 R140, [R203+0xb800] ;  /* 0x00b80000cb8c783b */ /* 0x020ea80000000200 */
[----:B------:R-:W-:Y:S01]  /*a040*/  HMMA.16816.F32.BF16 R48, R20, R14, R48 ;  /* 0x0000000e1430723c */ /* 0x000fe20000041830 */
[----:B------:R-:W3:Y:S02]  /*a050*/  LDSM.16.M88.4 R12, [R134+0xa000] ;  /* 0x00a00000860c783b */ /* 0x000ee40000000200 */
[----:B------:R-:W-:Y:S05]  /*a060*/  MUFU.TANH R185, R185 ;  /* 0x000000b900b97308 */ /* 0x000fea0000002400 */
[----:B------:R-:W-:Y:S01]  /*a070*/  HMMA.16816.F32.BF16 R32, R172, R154, R32 ;  /* 0x0000009aac20723c */ /* 0x000fe20000041820 */
[----:B------:R-:W-:-:S02]  /*a080*/  FMUL.FTZ R155, R164, UR4 ;  /* 0x00000004a49b7c20 */ /* 0x000fc40008410000 */
[----:B------:R-:W-:Y:S05]  /*a090*/  MUFU.TANH R173, R136 ;  /* 0x0000008800ad7308 */ /* 0x000fea0000002400 */
[C---:B----4-:R-:W-:Y:S03]  /*a0a0*/  HMMA.16816.F32.BF16 R60, R8.reuse, R144, R60 ;  /* 0x00000090083c723c */ /* 0x050fe6000004183c */
[----:B------:R4:W-:Y:S05]  /*a0b0*/  MUFU.TANH R175, R137 ;  /* 0x0000008900af7308 */ /* 0x0009ea0000002400 */
[C---:B------:R-:W-:Y:S01]  /*a0c0*/  HMMA.16816.F32.BF16 R56, R8.reuse, R146, R56 ;  /* 0x000000920838723c */ /* 0x040fe20000041838 */
[----:B------:R-:W-:Y:S02]  /*a0d0*/  LDSM.16.M88.4 R144, [R134+0xa800] ;  /* 0x00a800008690783b */ /* 0x000fe40000000200 */
[----:B------:R-:W5:Y:S05]  /*a0e0*/  MUFU.TANH R155, R155 ;  /* 0x0000009b009b7308 */ /* 0x000f6a0000002400 */
[----:B-1----:R-:W-:Y:S03]  /*a0f0*/  HMMA.16816.F32.BF16 R176, R8, R6, R176 ;  /* 0x0000000608b0723c */ /* 0x002fe600000418b0 */
[----:B------:R-:W-:Y:S01]  /*a100*/  MUFU.TANH R191, R67 ;  /* 0x0000004300bf7308 */ /* 0x000fe20000002400 */
[----:B----4-:R-:W1:Y:S04]  /*a110*/  LDSM.16.M88.4 R136, [R202+0x9800] ;  /* 0x00980000ca88783b */ /* 0x010e680000000200 */
[C---:B------:R-:W-:Y:S03]  /*a120*/  HMMA.16816.F32.BF16 R60, R160.reuse, R16, R60 ;  /* 0x00000010a03c723c */ /* 0x040fe6000004183c */
[----:B------:R-:W-:Y:S05]  /*a130*/  MUFU.TANH R151, R151 ;  /* 0x0000009700977308 */ /* 0x000fea0000002400 */
[C---:B------:R-:W-:Y:S01]  /*a140*/  HMMA.16816.F32.BF16 R56, R160.reuse, R18, R56 ;  /* 0x00000012a038723c */ /* 0x040fe20000041838 */
[----:B------:R-:W4:Y:S02]  /*a150*/  LDSM.16.M88.4 R16, [R203+0x9800] ;  /* 0x00980000cb10783b */ /* 0x000f240000000200 */
[----:B------:R-:W-:Y:S05]  /*a160*/  MUFU.TANH R187, R64 ;  /* 0x0000004000bb7308 */ /* 0x000fea0000002400 */
[----:B--2---:R-:W-:Y:S03]  /*a170*/  HMMA.16816.F32.BF16 R176, R160, R142, R176 ;  /* 0x0000008ea0b0723c */ /* 0x004fe600000418b0 */
[----:B------:R-:W-:Y:S01]  /*a180*/  FMUL.FTZ R7, R60, UR4 ;  /* 0x000000043c077c20 */ /* 0x000fe20008410000 */
[----:B------:R-:W-:Y:S01]  /*a190*/  FMUL.FTZ R61, R61, UR4 ;  /* 0x000000043d3d7c20 */ /* 0x000fe20008410000 */
[----:B------:R-:W-:Y:S01]  /*a1a0*/  FMUL.FTZ R62, R62, UR4 ;  /* 0x000000043e3e7c20 */ /* 0x000fe20008410000 */
[----:B------:R-:W-:Y:S01]  /*a1b0*/  FMUL.FTZ R63, R63, UR4 ;  /* 0x000000043f3f7c20 */ /* 0x000fe20008410000 */
[----:B------:R-:W-:Y:S01]  /*a1c0*/  MUFU.TANH R189, R65 ;  /* 0x0000004100bd7308 */ /* 0x000fe20000002400 */
[----:B---3--:R-:W-:Y:S03]  /*a1d0*/  HMMA.16816.F32.BF16 R44, R20, R12, R44 ;  /* 0x0000000c142c723c */ /* 0x008fe6000004182c */
[----:B------:R-:W-:Y:S01]  /*a1e0*/  FMUL.FTZ R143, R57, UR4 ;  /* 0x00000004398f7c20 */ /* 0x000fe20008410000 */
[----:B------:R-:W-:Y:S01]  /*a1f0*/  FMUL.FTZ R56, R56, UR4 ;  /* 0x0000000438387c20 */ /* 0x000fe20008410000 */
[----:B------:R-:W-:-:S02]  /*a200*/  FMUL.FTZ R58, R58, UR4 ;  /* 0x000000043a3a7c20 */ /* 0x000fc40008410000 */
[----:B------:R-:W-:Y:S01]  /*a210*/  MUFU.TANH R195, R61 ;  /* 0x0000003d00c37308 */ /* 0x000fe20000002400 */
[----:B------:R-:W-:Y:S01]  /*a220*/  HMMA.16816.F32.BF16 R40, R20, R14, R40 ;  /* 0x0000000e1428723c */ /* 0x000fe20000041828 */
[----:B------:R-:W2:Y:S02]  /*a230*/  LDSM.16.M88.4 R12, [R202+0xa000] ;  /* 0x00a00000ca0c783b */ /* 0x000ea40000000200 */
[----:B------:R-:W-:Y:S01]  /*a240*/  FMUL.FTZ R57, R176, UR4 ;  /* 0x00000004b0397c20 */ /* 0x000fe20008410000 */
[----:B------:R-:W-:-:S03]  /*a250*/  FMUL.FTZ R179, R179, UR4 ;  /* 0x00000004b3b37c20 */ /* 0x000fc60008410000 */
[----:B------:R3:W-:Y:S01]  /*a260*/  MUFU.TANH R227, R56 ;  /* 0x0000003800e37308 */ /* 0x0007e20000002400 */
[----:B-1----:R-:W-:Y:S01]  /*a270*/  HMMA.16816.F32.BF16 R52, R8, R136, R52 ;  /* 0x000000880834723c */ /* 0x002fe20000041834 */
[----:B------:R-:W-:-:S05]  /*a280*/  IMAD.SHL.U32 R136, R209, 0x2, RZ ;  /* 0x00000002d1887824 */ /* 0x000fca00078e00ff */
[----:B------:R-:W-:Y:S01]  /*a290*/  LOP3.LUT R136, R136, 0x6, RZ, 0xc0, !PT ;  /* 0x0000000688887812 */ /* 0x000fe200078ec0ff */
[----:B------:R-:W1:Y:S01]  /*a2a0*/  MUFU.TANH R57, R57 ;  /* 0x0000003900397308 */ /* 0x000e620000002400 */
[----:B------:R-:W-:Y:S03]  /*a2b0*/  HMMA.16816.F32.BF16 R48, R8, R138, R48 ;  /* 0x0000008a0830723c */ /* 0x000fe60000041830 */
[----:B------:R-:W-:-:S04]  /*a2c0*/  IMAD R60, R199, 0x80, R136 ;  /* 0x00000080c73c7824 */ /* 0x000fc800078e0288 */
[C---:B------:R-:W-:Y:S01]  /*a2d0*/  VIADD R6, R60.reuse, 0xffffff00 ;  /* 0xffffff003c067836 */ /* 0x040fe20000000000 */
[----:B------:R-:W-:Y:S01]  /*a2e0*/  HMMA.16816.F32.BF16 R36, R20, R144, R36 ;  /* 0x000000901424723c */ /* 0x000fe20000041824 */
[----:B---3--:R-:W-:Y:S01]  /*a2f0*/  VIADD R56, R60, 0xffffff78 ;  /* 0xffffff783c387836 */ /* 0x008fe20000000000 */
[----:B------:R3:W-:Y:S01]  /*a300*/  MUFU.TANH R205, R62 ;  /* 0x0000003e00cd7308 */ /* 0x0007e20000002400 */
[----:B------:R-:W-:Y:S01]  /*a310*/  FMUL.FTZ R145, R59, UR4 ;  /* 0x000000043b917c20 */ /* 0x000fe20008410000 */
[C---:B------:R-:W-:Y:S02]  /*a320*/  ISETP.GE.AND P2, PT, R6.reuse, R197, PT ;  /* 0x000000c50600720c */ /* 0x040fe40003f46270 */
[----:B------:R-:W-:Y:S02]  /*a330*/  ISETP.GE.AND P1, PT, R6, R196, PT ;  /* 0x000000c40600720c */ /* 0x000fe40003f26270 */
[----:B----4-:R-:W-:Y:S01]  /*a340*/  HMMA.16816.F32.BF16 R52, R160, R16, R52 ;  /* 0x00000010a034723c */ /* 0x010fe20000041834 */
[----:B------:R-:W-:Y:S01]  /*a350*/  FMUL.FTZ R17, R178, UR4 ;  /* 0x00000004b2117c20 */ /* 0x000fe20008410000 */
[----:B------:R-:W-:Y:S01]  /*a360*/  I2FP.F32.U32 R16, R6 ;  /* 0x0000000600107245 */ /* 0x000fe20000201000 */
[----:B------:R-:W-:Y:S01]  /*a370*/  MUFU.TANH R211, R63 ;  /* 0x0000003f00d37308 */ /* 0x000fe20000002400 */
[----:B------:R-:W-:-:S02]  /*a380*/  I2FP.F32.U32 R6, R56 ;  /* 0x0000003800067245 */ /* 0x000fc40000201000 */
[-C--:B------:R-:W-:Y:S01]  /*a390*/  ISETP.GE.AND P5, PT, R56, R197.reuse, PT ;  /* 0x000000c53800720c */ /* 0x080fe20003fa6270 */
[C---:B-----5:R-:W-:Y:S01]  /*a3a0*/  FFMA.FTZ R61, R0.reuse, R16, R155 ;  /* 0x00000010003d7223 */ /* 0x060fe2000001009b */
[----:B------:R-:W-:Y:S01]  /*a3b0*/  HMMA.16816.F32.BF16 R48, R160, R18, R48 ;  /* 0x00000012a030723c */ /* 0x000fe20000041830 */
[C---:B-1----:R-:W-:Y:S02]  /*a3c0*/  FFMA.FTZ R57, R0.reuse, R6, R57 ;  /* 0x0000000600397223 */ /* 0x042fe40000010039 */
[----:B------:R-:W1:Y:S01]  /*a3d0*/  MUFU.TANH R17, R17 ;  /* 0x0000001100117308 */ /* 0x000e620000002400 */
[----:B------:R-:W-:Y:S01]  /*a3e0*/  FSEL R61, R61, -INF , !P2 ;  /* 0xff8000003d3d7808 */ /* 0x000fe20005000000 */
[----:B---3--:R-:W-:Y:S01]  /*a3f0*/  FFMA.FTZ R62, R0, R16, R169 ;  /* 0x00000010003e7223 */ /* 0x008fe200000100a9 */
[----:B------:R-:W-:Y:S01]  /*a400*/  ISETP.GE.AND P2, PT, R56, R196, PT ;  /* 0x000000c43800720c */ /* 0x000fe20003f46270 */
[----:B------:R-:W-:Y:S01]  /*a410*/  VIADD R16, R60, 0xffffff01 ;  /* 0xffffff013c107836 */ /* 0x000fe20000000000 */
[----:B------:R-:W-:Y:S01]  /*a420*/  FSEL R137, R57, -INF , !P5 ;  /* 0xff80000039897808 */ /* 0x000fe20006800000 */
[----:B--2---:R-:W-:Y:S01]  /*a430*/  HMMA.16816.F32.BF16 R44, R8, R12, R44 ;  /* 0x0000000c082c723c */ /* 0x004fe2000004182c */
[----:B------:R-:W-:Y:S01]  /*a440*/  FSEL R62, R62, -INF , !P1 ;  /* 0xff8000003e3e7808 */ /* 0x000fe20004800000 */
[----:B------:R2:W-:Y:S01]  /*a450*/  MUFU.TANH R155, R58 ;  /* 0x0000003a009b7308 */ /* 0x0005e20000002400 */
[----:B------:R-:W-:Y:S01]  /*a460*/  I2FP.F32.U32 R12, R16 ;  /* 0x00000010000c7245 */ /* 0x000fe20000201000 */
[----:B------:R-:W-:Y:S01]  /*a470*/  FMUL.FTZ R139, R53, UR4 ;  /* 0x00000004358b7c20 */ /* 0x000fe20008410000 */
[-C--:B------:R-:W-:Y:S01]  /*a480*/  ISETP.GE.AND P1, PT, R16, R197.reuse, PT ;  /* 0x000000c51000720c */ /* 0x080fe20003f26270 */
[----:B------:R-:W-:Y:S01]  /*a490*/  FMUL.FTZ R52, R52, UR4 ;  /* 0x0000000434347c20 */ /* 0x000fe20008410000 */
[----:B------:R-:W-:Y:S01]  /*a4a0*/  ISETP.GE.AND P5, PT, R16, R196, PT ;  /* 0x000000c41000720c */ /* 0x000fe20003fa6270 */
[CC--:B------:R-:W-:Y:S01]  /*a4b0*/  FFMA.FTZ R153, R0.reuse, R12.reuse, R153 ;  /* 0x0000000c00997223 */ /* 0x0c0fe20000010099 */
[C---:B------:R-:W-:Y:S01]  /*a4c0*/  FFMA.FTZ R13, R0.reuse, R12, R157 ;  /* 0x0000000c000d7223 */ /* 0x040fe2000001009d */
[----:B------:R-:W-:Y:S01]  /*a4d0*/  FMUL.FTZ R157, R55, UR4 ;  /* 0x00000004379d7c20 */ /* 0x000fe20008410000 */
[----:B------:R-:W-:Y:S01]  /*a4e0*/  HMMA.16816.F32.BF16 R32, R20, R146, R32 ;  /* 0x000000921420723c */ /* 0x000fe20000041820 */
[----:B-1----:R-:W-:Y:S01]  /*a4f0*/  FFMA.FTZ R17, R0, R6, R17 ;  /* 0x0000000600117223 */ /* 0x002fe20000010011 */
[C---:B------:R-:W-:Y:S01]  /*a500*/  VIADD R6, R60.reuse, 0xffffff08 ;  /* 0xffffff083c067836 */ /* 0x040fe20000000000 */
[----:B------:R-:W-:Y:S01]  /*a510*/  FSEL R53, R153, -INF , !P1 ;  /* 0xff80000099357808 */ /* 0x000fe20004800000 */
[----:B------:R-:W-:Y:S01]  /*a520*/  VIADD R12, R60, 0xffffff09 ;  /* 0xffffff093c0c7836 */ /* 0x000fe20000000000 */
[----:B------:R1:W-:Y:S01]  /*a530*/  MUFU.TANH R147, R52 ;  /* 0x0000003400937308 */ /* 0x0003e20000002400 */
[----:B------:R-:W-:Y:S01]  /*a540*/  FSEL R138, R17, -INF , !P2 ;  /* 0xff800000118a7808 */ /* 0x000fe20005000000 */
[----:B------:R-:W-:Y:S01]  /*a550*/  FMUL.FTZ R153, R54, UR4 ;  /* 0x0000000436997c20 */ /* 0x000fe20008410000 */
[C---:B------:R-:W-:Y:S01]  /*a560*/  ISETP.GE.AND P2, PT, R6.reuse, R197, PT ;  /* 0x000000c50600720c */ /* 0x040fe20003f46270 */
[----:B--2---:R-:W2:Y:S01]  /*a570*/  LDSM.16.M88.4 R56, [R203+0xa000] ;  /* 0x00a00000cb38783b */ /* 0x004ea20000000200 */
[----:B------:R-:W-:Y:S01]  /*a580*/  ISETP.GE.AND P1, PT, R6, R196, PT ;  /* 0x000000c40600720c */ /* 0x000fe20003f26270 */
[----:B------:R-:W-:Y:S01]  /*a590*/  HMMA.16816.F32.BF16 R40, R8, R14, R40 ;  /* 0x0000000e0828723c */ /* 0x000fe20000041828 */
[----:B------:R-:W-:Y:S01]  /*a5a0*/  I2FP.F32.U32 R6, R6 ;  /* 0x0000000600067245 */ /* 0x000fe20000201000 */
[----:B------:R-:W3:Y:S01]  /*a5b0*/  LDSM.16.M88.4 R16, [R202+0xa800] ;  /* 0x00a80000ca10783b */ /* 0x000ee20000000200 */
[----:B------:R-:W4:Y:S01]  /*a5c0*/  MUFU.TANH R193, R66 ;  /* 0x0000004200c17308 */ /* 0x000f220000002400 */
[----:B------:R-:W-:Y:S01]  /*a5d0*/  FMUL.FTZ R49, R49, UR4 ;  /* 0x0000000431317c20 */ /* 0x000fe20008410000 */
[----:B------:R-:W-:Y:S01]  /*a5e0*/  FMUL.FTZ R50, R50, UR4 ;  /* 0x0000000432327c20 */ /* 0x000fe20008410000 */
[CC--:B------:R-:W-:Y:S01]  /*a5f0*/  FFMA.FTZ R55, R0.reuse, R6.reuse, R165 ;  /* 0x0000000600377223 */ /* 0x0c0fe200000100a5 */
[----:B------:R-:W-:Y:S01]  /*a600*/  FFMA.FTZ R54, R0, R6, R167 ;  /* 0x0000000600367223 */ /* 0x000fe200000100a7 */
[----:B------:R-:W-:Y:S01]  /*a610*/  FMUL.FTZ R64, R51, UR4 ;  /* 0x0000000433407c20 */ /* 0x000fe20008410000 */
[----:B------:R-:W-:Y:S02]  /*a620*/  HMMA.16816.F32.BF16 R180, R20, R148, R180 ;  /* 0x0000009414b4723c */ /* 0x000fe400000418b4 */
[----:B------:R-:W-:Y:S01]  /*a630*/  FSEL R55, R55, -INF , !P2 ;  /* 0xff80000037377808 */ /* 0x000fe20005000000 */
[----:B------:R-:W5:Y:S01]  /*a640*/  MUFU.TANH R7, R7 ;  /* 0x0000000700077308 */ /* 0x000f620000002400 */
[----:B-1----:R-:W-:-:S02]  /*a650*/  FSEL R52, R13, -INF , !P5 ;  /* 0xff8000000d347808 */ /* 0x002fc40006800000 */
[----:B------:R-:W-:Y:S02]  /*a660*/  IADD3 R13, PT, PT, R60, -0xf0, RZ ;  /* 0xffffff103c0d7810 */ /* 0x000fe40007ffe0ff */
[C---:B------:R-:W-:Y:S02]  /*a670*/  ISETP.GE.AND P5, PT, R12.reuse, R197, PT ;  /* 0x000000c50c00720c */ /* 0x040fe40003fa6270 */
[----:B------:R-:W-:Y:S01]  /*a680*/  ISETP.GE.AND P2, PT, R12, R196, PT ;  /* 0x000000c40c00720c */ /* 0x000fe20003f46270 */
[----:B------:R-:W1:Y:S01]  /*a690*/  MUFU.TANH R143, R143 ;  /* 0x0000008f008f7308 */ /* 0x000e620000002400 */
[----:B------:R-:W-:Y:S02]  /*a6a0*/  I2FP.F32.U32 R12, R12 ;  /* 0x0000000c000c7245 */ /* 0x000fe40000201000 */
[----:B------:R-:W-:Y:S02]  /*a6b0*/  I2FP.F32.U32 R6, R13 ;  /* 0x0000000d00067245 */ /* 0x000fe40000201000 */
[----:B------:R-:W-:Y:S01]  /*a6c0*/  FSEL R54, R54, -INF , !P1 ;  /* 0xff80000036367808 */ /* 0x000fe20004800000 */
[-C--:B------:R-:W-:Y:S01]  /*a6d0*/  FFMA.FTZ R63, R0, R12.reuse, R159 ;  /* 0x0000000c003f7223 */ /* 0x080fe2000001009f */
[----:B------:R-:W-:Y:S01]  /*a6e0*/  FMUL.FTZ R159, R48, UR4 ;  /* 0x00000004309f7c20 */ /* 0x000fe20008410000 */
[C---:B------:R-:W-:Y:S01]  /*a6f0*/  FFMA.FTZ R171, R0.reuse, R12, R171 ;  /* 0x0000000c00ab7223 */ /* 0x040fe200000100ab */
[-C--:B------:R-:W-:Y:S01]  /*a700*/  FFMA.FTZ R67, R0, R6.reuse, R173 ;  /* 0x0000000600437223 */ /* 0x080fe200000100ad */
[----:B------:R-:W-:Y:S01]  /*a710*/  ISETP.GE.AND P1, PT, R13, R197, PT ;  /* 0x000000c50d00720c */ /* 0x000fe20003f26270 */
[----:B------:R-:W-:Y:S01]  /*a720*/  VIADD R48, R60, 0xffffff11 ;  /* 0xffffff113c307836 */ /* 0x000fe20000000000 */
[----:B------:R-:W-:Y:S01]  /*a730*/  FSEL R63, R63, -INF , !P5 ;  /* 0xff8000003f3f7808 */ /* 0x000fe20006800000 */
[----:B------:R-:W-:Y:S01]  /*a740*/  FFMA.FTZ R185, R0, R6, R185 ;  /* 0x0000000600b97223 */ /* 0x000fe200000100b9 */
[----:B------:R-:W-:Y:S01]  /*a750*/  FSEL R67, R67, -INF , !P1 ;  /* 0xff80000043437808 */ /* 0x000fe20004800000 */
[----:B------:R-:W-:Y:S01]  /*a760*/  VIADD R6, R60, 0xffffff18 ;  /* 0xffffff183c067836 */ /* 0x000fe20000000000 */
[----:B------:R-:W-:Y:S01]  /*a770*/  ISETP.GE.AND P1, PT, R48, R196, PT ;  /* 0x000000c43000720c */ /* 0x000fe20003f26270 */
[----:B------:R-:W1:Y:S01]  /*a780*/  MUFU.TANH R145, R145 ;  /* 0x0000009100917308 */ /* 0x000e620000002400 */
[----:B--2---:R-:W-:Y:S01]  /*a790*/  HMMA.16816.F32.BF16 R44, R160, R56, R44 ;  /* 0x00000038a02c723c */ /* 0x004fe2000004182c */
[----:B------:R-:W-:-:S02]  /*a7a0*/  FSEL R56, R171, -INF , !P2 ;  /* 0xff800000ab387808 */ /* 0x000fc40005000000 */
[-C--:B------:R-:W-:Y:S02]  /*a7b0*/  ISETP.GE.AND P2, PT, R48, R197.reuse, PT ;  /* 0x000000c53000720c */ /* 0x080fe40003f46270 */
[----:B------:R-:W-:Y:S02]  /*a7c0*/  I2FP.F32.U32 R48, R48 ;  /* 0x0000003000307245 */ /* 0x000fe40000201000 */
[----:B------:R-:W-:Y:S01]  /*a7d0*/  ISETP.GE.AND P5, PT, R13, R196, PT ;  /* 0x000000c40d00720c */ /* 0x000fe20003fa6270 */
[----:B---3--:R-:W-:Y:S01]  /*a7e0*/  HMMA.16816.F32.BF16 R36, R8, R16, R36 ;  /* 0x000000100824723c */ /* 0x008fe20000041824 */
[----:B------:R-:W2:Y:S01]  /*a7f0*/  LDSM.16.M88.4 R12, [R134+0xb000] ;  /* 0x00b00000860c783b */ /* 0x000ea20000000200 */
[CC--:B------:R-:W-:Y:S01]  /*a800*/  FFMA.FTZ R65, R0.reuse, R48.reuse, R175 ;  /* 0x0000003000417223 */ /* 0x0c0fe200000100af */
[----:B------:R-:W-:Y:S01]  /*a810*/  FSEL R220, R185, -INF , !P5 ;  /* 0xff800000b9dc7808 */ /* 0x000fe20006800000 */
[----:B------:R-:W-:Y:S01]  /*a820*/  FFMA.FTZ R151, R0, R48, R151 ;  /* 0x0000003000977223 */ /* 0x000fe20000010097 */
[-C--:B------:R-:W-:Y:S01]  /*a830*/  ISETP.GE.AND P5, PT, R6, R197.reuse, PT ;  /* 0x000000c50600720c */ /* 0x080fe20003fa6270 */
[----:B------:R-:W-:Y:S01]  /*a840*/  VIADD R16, R60, 0xffffff19 ;  /* 0xffffff193c107836 */ /* 0x000fe20000000000 */
[----:B------:R-:W-:Y:S01]  /*a850*/  FSEL R65, R65, -INF , !P2 ;  /* 0xff80000041417808 */ /* 0x000fe20005000000 */
[----:B------:R-:W-:Y:S01]  /*a860*/  HMMA.16816.F32.BF16 R40, R160, R58, R40 ;  /* 0x0000003aa028723c */ /* 0x000fe20000041828 */
[----:B------:R-:W-:Y:S01]  /*a870*/  ISETP.GE.AND P2, PT, R6, R196, PT ;  /* 0x000000c40600720c */ /* 0x000fe20003f46270 */
[----:B------:R-:W-:Y:S01]  /*a880*/  MUFU.TANH R57, R49 ;  /* 0x0000003100397308 */ /* 0x000fe20000002400 */
[----:B------:R-:W-:Y:S01]  /*a890*/  I2FP.F32.U32 R6, R6 ;  /* 0x0000000600067245 */ /* 0x000fe20000201000 */
[----:B------:R-:W-:Y:S01]  /*a8a0*/  FMUL.FTZ R44, R44, UR4 ;  /* 0x000000042c2c7c20 */ /* 0x000fe20008410000 */
[----:B------:R-:W-:Y:S01]  /*a8b0*/  FSEL R214, R151, -INF , !P1 ;  /* 0xff80000097d67808 */ /* 0x000fe20004800000 */
[----:B------:R-:W-:Y:S01]  /*a8c0*/  FMUL.FTZ R45, R45, UR4 ;  /* 0x000000042d2d7c20 */ /* 0x000fe20008410000 */
[----:B------:R-:W-:Y:S01]  /*a8d0*/  ISETP.GE.AND P1, PT, R16, R197, PT ;  /* 0x000000c51000720c */ /* 0x000fe20003f26270 */
[CC--:B------:R-:W-:Y:S01]  /*a8e0*/  FFMA.FTZ R187, R0.reuse, R6.reuse, R187 ;  /* 0x0000000600bb7223 */ /* 0x0c0fe200000100bb */
[----:B----4-:R-:W-:Y:S01]  /*a8f0*/  FFMA.FTZ R193, R0, R6, R193 ;  /* 0x0000000600c17223 */ /* 0x010fe200000100c1 */
[----:B------:R-:W-:-:S02]  /*a900*/  VIADD R6, R60, 0xffffff20 ;  /* 0xffffff203c067836 */ /* 0x000fc40000000000 */
[----:B------:R-:W-:Y:S01]  /*a910*/  FMUL.FTZ R46, R46, UR4 ;  /* 0x000000042e2e7c20 */ /* 0x000fe20008410000 */
[----:B------:R-:W-:Y:S01]  /*a920*/  FMUL.FTZ R47, R47, UR4 ;  /* 0x000000042f2f7c20 */ /* 0x000fe20008410000 */
[----:B------:R-:W-:Y:S01]  /*a930*/  FSEL R223, R187, -INF , !P5 ;  /* 0xff800000bbdf7808 */ /* 0x000fe20006800000 */
[----:B------:R-:W-:Y:S01]  /*a940*/  MUFU.TANH R151, R44 ;  /* 0x0000002c00977308 */ /* 0x000fe20000002400 */
[----:B------:R-:W-:Y:S01]  /*a950*/  ISETP.GE.AND P5, PT, R16, R196, PT ;  /* 0x000000c41000720c */ /* 0x000fe20003fa6270 */
[----:B------:R-:W-:Y:S01]  /*a960*/  HMMA.16816.F32.BF16 R32, R8, R18, R32 ;  /* 0x000000120820723c */ /* 0x000fe20000041820 */
[----:B------:R-:W-:Y:S01]  /*a970*/  I2FP.F32.U32 R16, R16 ;  /* 0x0000001000107245 */ /* 0x000fe20000201000 */
[----:B------:R-:W-:Y:S01]  /*a980*/  VIADD R18, R60, 0xffffff40 ;  /* 0xffffff403c127836 */ /* 0x000fe20000000000 */
[----:B------:R-:W-:Y:S01]  /*a990*/  I2FP.F32.U32 R166, R6 ;  /* 0x0000000600a67245 */ /* 0x000fe20000201000 */
[----:B------:R-:W-:Y:S01]  /*a9a0*/  FMUL.FTZ R40, R40, UR4 ;  /* 0x0000000428287c20 */ /* 0x000fe20008410000 */
[----:B------:R-:W-:Y:S01]  /*a9b0*/  FSEL R222, R193, -INF , !P2 ;  /* 0xff800000c1de7808 */ /* 0x000fe20005000000 */
[CC--:B------:R-:W-:Y:S01]  /*a9c0*/  FFMA.FTZ R189, R0.reuse, R16.reuse, R189 ;  /* 0x0000001000bd7223 */ /* 0x0c0fe200000100bd */
[----:B------:R-:W-:Y:S01]  /*a9d0*/  FFMA.FTZ R191, R0, R16, R191 ;  /* 0x0000001000bf7223 */ /* 0x000fe200000100bf */
[----:B------:R-:W-:Y:S01]  /*a9e0*/  VIADD R16, R60, 0xffffff21 ;  /* 0xffffff213c107836 */ /* 0x000fe20000000000 */
[-C--:B------:R-:W-:Y:S01]  /*a9f0*/  ISETP.GE.AND P2, PT, R6, R197.reuse, PT ;  /* 0x000000c50600720c */ /* 0x080fe20003f46270 */
[CC--:B-----5:R-:W-:Y:S01]  /*aa00*/  FFMA.FTZ R7, R0.reuse, R166.reuse, R7 ;  /* 0x000000a600077223 */ /* 0x0e0fe20000010007 */
[----:B------:R-:W-:Y:S01]  /*aa10*/  FSEL R219, R189, -INF , !P1 ;  /* 0xff800000bddb7808 */ /* 0x000fe20004800000 */
[----:B------:R-:W-:Y:S01]  /*aa20*/  FFMA.FTZ R166, R0, R166, R205 ;  /* 0x000000a600a67223 */ /* 0x000fe200000100cd */
[----:B------:R-:W-:Y:S01]  /*aa30*/  ISETP.GE.AND P1, PT, R6, R196, PT ;  /* 0x000000c40600720c */ /* 0x000fe20003f26270 */
[----:B------:R-:W-:Y:S01]  /*aa40*/  MUFU.TANH R59, R45 ;  /* 0x0000002d003b7308 */ /* 0x000fe20000002400 */
[----:B------:R-:W-:Y:S01]  /*aa50*/  I2FP.F32.U32 R6, R16 ;  /* 0x0000001000067245 */ /* 0x000fe20000201000 */
[----:B------:R-:W-:Y:S01]  /*aa60*/  FMUL.FTZ R41, R41, UR4 ;  /* 0x0000000429297c20 */ /* 0x000fe20008410000 */
[----:B------:R-:W-:Y:S01]  /*aa70*/  FSEL R226, R191, -INF , !P5 ;  /* 0xff800000bfe27808 */ /* 0x000fe20006800000 */
[C---:B--2---:R-:W-:Y:S01]  /*aa80*/  HMMA.16816.F32.BF16 R28, R20.reuse, R12, R28 ;  /* 0x0000000c141c723c */ /* 0x044fe2000004181c */
[----:B------:R-:W-:Y:S01]  /*aa90*/  FSEL R165, R7, -INF , !P2 ;  /* 0xff80000007a57808 */ /* 0x000fe20005000000 */
[-C--:B------:R-:W-:Y:S01]  /*aaa0*/  FFMA.FTZ R167, R0, R6.reuse, R195 ;  /* 0x0000000600a77223 */ /* 0x080fe200000100c3 */
[-C--:B------:R-:W-:Y:S01]  /*aab0*/  ISETP.GE.AND P5, PT, R16, R197.reuse, PT ;  /* 0x000000c51000720c */ /* 0x080fe20003fa6270 */
[----:B------:R-:W-:Y:S01]  /*aac0*/  FFMA.FTZ R211, R0, R6, R211 ;  /* 0x0000000600d37223 */ /* 0x000fe200000100d3 */
[-C--:B------:R-:W-:Y:S01]  /*aad0*/  ISETP.GE.AND P2, PT, R16, R196.reuse, PT ;  /* 0x000000c41000720c */ /* 0x080fe20003f46270 */
[----:B------:R-:W-:Y:S01]  /*aae0*/  VIADD R16, R60, 0xffffff28 ;  /* 0xffffff283c107836 */ /* 0x000fe20000000000 */
[----:B------:R-:W-:Y:S01]  /*aaf0*/  FSEL R166, R166, -INF , !P1 ;  /* 0xff800000a6a67808 */ /* 0x000fe20004800000 */
[----:B------:R-:W-:Y:S01]  /*ab00*/  VIADD R12, R60, 0xffffff29 ;  /* 0xffffff293c0c7836 */ /* 0x000fe20000000000 */
[----:B------:R-:W-:Y:S01]  /*ab10*/  FSEL R167, R167, -INF , !P5 ;  /* 0xff800000a7a77808 */ /* 0x000fe20006800000 */
[----:B------:R-:W-:Y:S01]  /*ab20*/  MUFU.TANH R187, R46 ;  /* 0x0000002e00bb7308 */ /* 0x000fe20000002400 */
[-C--:B------:R-:W-:Y:S01]  /*ab30*/  ISETP.GE.AND P1, PT, R16, R197.reuse, PT ;  /* 0x000000c51000720c */ /* 0x080fe20003f26270 */
[----:B------:R-:W-:Y:S01]  /*ab40*/  VIADD R6, R60, 0xffffff30 ;  /* 0xffffff303c067836 */ /* 0x000fe20000000000 */
[----:B------:R-:W-:Y:S01]  /*ab50*/  ISETP.GE.AND P5, PT, R16, R196, PT ;  /* 0x000000c41000720c */ /* 0x000fe20003fa6270 */
[----:B------:R-:W-:Y:S01]  /*ab60*/  HMMA.16816.F32.BF16 R24, R20, R14, R24 ;  /* 0x0000000e1418723c */ /* 0x000fe20000041818 */
[----:B------:R-:W-:Y:S01]  /*ab70*/  I2FP.F32.U32 R16, R16 ;  /* 0x0000001000107245 */ /* 0x000fe20000201000 */
[----:B------:R-:W-:Y:S01]  /*ab80*/  FMUL.FTZ R19, R43, UR4 ;  /* 0x000000042b137c20 */ /* 0x000fe20008410000 */
[----:B------:R-:W-:Y:S01]  /*ab90*/  FSEL R212, R211, -INF , !P2 ;  /* 0xff800000d3d47808 */ /* 0x000fe20005000000 */
[----:B------:R2:W-:Y:S01]  /*aba0*/  MUFU.TANH R7, R47 ;  /* 0x0000002f00077308 */ /* 0x0005e20000002400 */
[----:B------:R-:W-:Y:S01]  /*abb0*/  ISETP.GE.AND P2, PT, R12, R197, PT ;  /* 0x000000c50c00720c */ /* 0x000fe20003f46270 */
[CC--:B------:R-:W-:Y:S01]  /*abc0*/  FFMA.FTZ R227, R0.reuse, R16.reuse, R227 ;  /* 0x0000001000e37223 */ /* 0x0c0fe200000100e3 */
[----:B------:R-:W-:Y:S01]  /*abd0*/  FFMA.FTZ R155, R0, R16, R155 ;  /* 0x00000010009b7223 */ /* 0x000fe2000001009b */
[----:B------:R-:W-:-:S02]  /*abe0*/  VIADD R16, R60, 0xffffff31 ;  /* 0xffffff313c107836 */ /* 0x000fc40000000000 */
[----:B------:R-:W-:Y:S01]  /*abf0*/  FMUL.FTZ R42, R42, UR4 ;  /* 0x000000042a2a7c20 */ /* 0x000fe20008410000 */
[----:B------:R-:W-:Y:S01]  /*ac00*/  FSEL R211, R227, -INF , !P1 ;  /* 0xff800000e3d37808 */ /* 0x000fe20004800000 */
[----:B------:R3:W-:Y:S01]  /*ac10*/  MUFU.TANH R169, R50 ;  /* 0x0000003200a97308 */ /* 0x0007e20000002400 */
[----:B------:R-:W-:Y:S02]  /*ac20*/  ISETP.GE.AND P1, PT, R12, R196, PT ;  /* 0x000000c40c00720c */ /* 0x000fe40003f26270 */
[----:B------:R-:W-:Y:S02]  /*ac30*/  I2FP.F32.U32 R12, R12 ;  /* 0x0000000c000c7245 */ /* 0x000fe40000201000 */
[----:B------:R-:W-:Y:S02]  /*ac40*/  FSEL R178, R155, -INF , !P5 ;  /* 0xff8000009bb27808 */ /* 0x000fe40006800000 */
[----:B------:R-:W-:Y:S01]  /*ac50*/  ISETP.GE.AND P5, PT, R6, R197, PT ;  /* 0x000000c50600720c */ /* 0x000fe20003fa6270 */
[CC--:B-1----:R-:W-:Y:S01]  /*ac60*/  FFMA.FTZ R143, R0.reuse, R12.reuse, R143 ;  /* 0x0000000c008f7223 */ /* 0x0c2fe2000001008f */
[----:B------:R-:W-:Y:S01]  /*ac70*/  MUFU.TANH R139, R139 ;  /* 0x0000008b008b7308 */ /* 0x000fe20000002400 */
[----:B--2---:R-:W1:Y:S01]  /*ac80*/  LDSM.16.M88.4 R44, [R202+0xb000] ;  /* 0x00b00000ca2c783b */ /* 0x004e620000000200 */
[----:B------:R-:W-:-:S02]  /*ac90*/  FFMA.FTZ R145, R0, R12, R145 ;  /* 0x0000000c00917223 */ /* 0x000fc40000010091 */
[----:B------:R-:W-:Y:S01]  /*aca0*/  FSEL R205, R143, -INF , !P2 ;  /* 0xff8000008fcd7808 */ /* 0x000fe20005000000 */
[----:B------:R-:W-:Y:S01]  /*acb0*/  LDSM.16.M88.4 R12, [R203+0xb000] ;  /* 0x00b00000cb0c783b */ /* 0x000fe20000000200 */
[----:B------:R-:W-:Y:S02]  /*acc0*/  ISETP.GE.AND P2, PT, R6, R196, PT ;  /* 0x000000c40600720c */ /* 0x000fe40003f46270 */
[----:B------:R-:W2:Y:S01]  /*acd0*/  MUFU.TANH R153, R153 ;  /* 0x0000009900997308 */ /* 0x000ea20000002400 */
[----:B---3--:R-:W3:Y:S01]  /*ace0*/  LDSM.16.M88.4 R48, [R203+0xa800] ;  /* 0x00a80000cb30783b */ /* 0x008ee20000000200 */
[----:B------:R-:W-:Y:S01]  /*acf0*/  I2FP.F32.U32 R6, R6 ;  /* 0x0000000600067245 */ /* 0x000fe20000201000 */
[----:B------:R-:W-:-:S04]  /*ad00*/  DEPBAR.LE SB0, 0x0 ;  /* 0x000080000000791a */ /* 0x000fc80000000000 */
[----:B------:R-:W-:Y:S01]  /*ad10*/  FFMA.FTZ R147, R0, R6, R147 ;  /* 0x0000000600937223 */ /* 0x000fe20000010093 */
[----:B------:R-:W-:Y:S01]  /*ad20*/  FSEL R176, R145, -INF , !P1 ;  /* 0xff80000091b07808 */ /* 0x000fe20004800000 */
[----:B------:R-:W4:Y:S01]  /*ad30*/  MUFU.TANH R157, R157 ;  /* 0x0000009d009d7308 */ /* 0x000f220000002400 */
[C---:B------:R-:W-:Y:S02]  /*ad40*/  ISETP.GE.AND P1, PT, R16.reuse, R197, PT ;  /* 0x000000c51000720c */ /* 0x040fe40003f26270 */
[----:B------:R-:W-:Y:S02]  /*ad50*/  FSEL R171, R147, -INF , !P5 ;  /* 0xff80000093ab7808 */ /* 0x000fe40006800000 */
[----:B------:R-:W-:Y:S02]  /*ad60*/  ISETP.GE.AND P5, PT, R16, R196, PT ;  /* 0x000000c41000720c */ /* 0x000fe40003fa6270 */
[----:B------:R-:W-:Y:S01]  /*ad70*/  I2FP.F32.U32 R16, R16 ;  /* 0x0000001000107245 */ /* 0x000fe20000201000 */
[----:B------:R-:W5:Y:S01]  /*ad80*/  MUFU.TANH R159, R159 ;  /* 0x0000009f009f7308 */ /* 0x000f620000002400 */
[----:B--2---:R-:W-:Y:S01]  /*ad90*/  FFMA.FTZ R153, R0, R6, R153 ;  /* 0x0000000600997223 */ /* 0x004fe20000010099 */
[----:B------:R-:W-:-:S02]  /*ada0*/  VIADD R6, R60, 0xffffff38 ;  /* 0xffffff383c067836 */ /* 0x000fc40000000000 */
[CC--:B------:R-:W-:Y:S02]  /*adb0*/  FFMA.FTZ R139, R0.reuse, R16.reuse, R139 ;  /* 0x00000010008b7223 */ /* 0x0c0fe4000001008b */
[----:B------:R-:W-:Y:S02]  /*adc0*/  FSEL R194, R153, -INF , !P2 ;  /* 0xff80000099c27808 */ /* 0x000fe40005000000 */
[----:B------:R-:W2:Y:S01]  /*add0*/  MUFU.TANH R17, R64 ;  /* 0x0000004000117308 */ /* 0x000ea20000002400 */
[----:B------:R-:W-:Y:S01]  /*ade0*/  FSEL R173, R139, -INF , !P1 ;  /* 0xff8000008bad7808 */ /* 0x000fe20004800000 */
[----:B----4-:R-:W-:Y:S01]  /*adf0*/  FFMA.FTZ R157, R0, R16, R157 ;  /* 0x00000010009d7223 */ /* 0x010fe2000001009d */
[-C--:B------:R-:W-:Y:S01]  /*ae00*/  ISETP.GE.AND P2, PT, R6, R197.reuse, PT ;  /* 0x000000c50600720c */ /* 0x080fe20003f46270 */
[----:B------:R-:W-:Y:S01]  /*ae10*/  VIADD R16, R60, 0xffffff39 ;  /* 0xffffff393c107836 */ /* 0x000fe20000000000 */
[----:B------:R-:W-:Y:S02]  /*ae20*/  ISETP.GE.AND P1, PT, R6, R196, PT ;  /* 0x000000c40600720c */ /* 0x000fe40003f26270 */
[----:B------:R-:W-:Y:S01]  /*ae30*/  I2FP.F32.U32 R6, R6 ;  /* 0x0000000600067245 */ /* 0x000fe20000201000 */
[----:B-1----:R-:W-:Y:S01]  /*ae40*/  HMMA.16816.F32.BF16 R28, R8, R44, R28 ;  /* 0x0000002c081c723c */ /* 0x002fe2000004181c */
[----:B------:R-:W-:Y:S01]  /*ae50*/  FSEL R192, R157, -INF , !P5 ;  /* 0xff8000009dc07808 */ /* 0x000fe20006800000 */
[----:B------:R-:W1:Y:S01]  /*ae60*/  MUFU.TANH R175, R40 ;  /* 0x0000002800af7308 */ /* 0x000e620000002400 */
[----:B------:R-:W-:Y:S01]  /*ae70*/  ISETP.GE.AND P5, PT, R16, R197, PT ;  /* 0x000000c51000720c */ /* 0x000fe20003fa6270 */
[CC--:B-----5:R-:W-:Y:S01]  /*ae80*/  FFMA.FTZ R159, R0.reuse, R6.reuse, R159 ;  /* 0x00000006009f7223 */ /* 0x0e0fe2000001009f */
[----:B------:R-:W-:Y:S01]  /*ae90*/  FFMA.FTZ R169, R0, R6, R169 ;  /* 0x0000000600a97223 */ /* 0x000fe200000100a9 */
[----:B------:R-:W-:-:S02]  /*aea0*/  I2FP.F32.U32 R6, R18 ;  /* 0x0000001200067245 */ /* 0x000fc40000201000 */
[----:B---3--:R-:W-:Y:S01]  /*aeb0*/  HMMA.16816.F32.BF16 R36, R160, R48, R36 ;  /* 0x00000030a024723c */ /* 0x008fe20000041824 */
[----:B------:R-:W-:Y:S01]  /*aec0*/  FSEL R195, R159, -INF , !P2 ;  /* 0xff8000009fc37808 */ /* 0x000fe20005000000 */
[----:B------:R-:W-:Y:S01]  /*aed0*/  MUFU.TANH R41, R41 ;  /* 0x0000002900297308 */ /* 0x000fe20000002400 */
[----:B------:R-:W-:Y:S01]  /*aee0*/  ISETP.GE.AND P2, PT, R16, R196, PT ;  /* 0x000000c41000720c */ /* 0x000fe20003f46270 */
[C---:B------:R-:W-:Y:S01]  /*aef0*/  FFMA.FTZ R187, R0.reuse, R6, R187 ;  /* 0x0000000600bb7223 */ /* 0x040fe200000100bb */
[----:B------:R-:W-:Y:S01]  /*af00*/  I2FP.F32.U32 R16, R16 ;  /* 0x0000001000107245 */ /* 0x000fe20000201000 */
[----:B------:R-:W-:Y:S01]  /*af10*/  FFMA.FTZ R151, R0, R6, R151 ;  /* 0x0000000600977223 */ /* 0x000fe20000010097 */
[----:B------:R-:W-:Y:S01]  /*af20*/  IADD3 R6, PT, PT, R60, -0xb8, RZ ;  /* 0xffffff483c067810 */ /* 0x000fe20007ffe0ff */
[----:B------:R-:W-:Y:S01]  /*af30*/  HMMA.16816.F32.BF16 R24, R8, R46, R24 ;  /* 0x0000002e0818723c */ /* 0x000fe20000041818 */
[----:B------:R-:W-:Y:S01]  /*af40*/  FSEL R202, R169, -INF , !P1 ;  /* 0xff800000a9ca7808 */ /* 0x000fe20004800000 */
[CC--:B------:R-:W-:Y:S01]  /*af50*/  FFMA.FTZ R57, R0.reuse, R16.reuse, R57 ;  /* 0x0000001000397223 */ /* 0x0c0fe20000010039 */
[----:B--2---:R-:W-:Y:S01]  /*af60*/  FFMA.FTZ R204, R0, R16, R17 ;  /* 0x0000001000cc7223 */ /* 0x004fe20000010011 */
[----:B------:R-:W-:Y:S01]  /*af70*/  VIADD R16, R60, 0xffffff41 ;  /* 0xffffff413c107836 */ /* 0x000fe20000000000 */
[----:B------:R-:W2:Y:S01]  /*af80*/  MUFU.TANH R49, R42 ;  /* 0x0000002a00317308 */ /* 0x000ea20000002400 */
[----:B------:R-:W-:-:S02]  /*af90*/  ISETP.GE.AND P1, PT, R18, R197, PT ;  /* 0x000000c51200720c */ /* 0x000fc40003f26270 */
[C---:B------:R-:W-:Y:S01]  /*afa0*/  HMMA.16816.F32.BF16 R28, R160.reuse, R12, R28 ;  /* 0x0000000ca01c723c */ /* 0x040fe2000004181c */
[----:B------:R-:W-:Y:S02]  /*afb0*/  I2FP.F32.U32 R12, R16 ;  /* 0x00000010000c7245 */ /* 0x000fe40000201000 */
[----:B------:R-:W-:Y:S01]  /*afc0*/  FSEL R193, R57, -INF , !P5 ;  /* 0xff80000039c17808 */ /* 0x000fe20006800000 */
[----:B------:R-:W-:Y:S01]  /*afd0*/  FMUL.FTZ R37, R37, UR4 ;  /* 0x0000000425257c20 */ /* 0x000fe20008410000 */
[----:B------:R-:W-:Y:S01]  /*afe0*/  FSEL R204, R204, -INF , !P2 ;  /* 0xff800000cccc7808 */ /* 0x000fe20005000000 */
[----:B------:R-:W-:Y:S01]  /*aff0*/  FFMA.FTZ R59, R0, R12, R59 ;  /* 0x0000000c003b7223 */ /* 0x000fe2000001003b */
[----:B------:R-:W3:Y:S01]  /*b000*/  MUFU.TANH R19, R19 ;  /* 0x0000001300137308 */ /* 0x000ee20000002400 */
[C---:B------:R-:W-:Y:S01]  /*b010*/  HMMA.16816.F32.BF16 R32, R160.reuse, R50, R32 ;  /* 0x00000032a020723c */ /* 0x040fe20000041820 */
[----:B------:R-:W-:Y:S01]  /*b020*/  ISETP.GE.AND P5, PT, R18, R196, PT ;  /* 0x000000c41200720c */ /* 0x000fe20003fa6270 */
[----:B------:R-:W-:Y:S01]  /*b030*/  FMUL.FTZ R36, R36, UR4 ;  /* 0x0000000424247c20 */ /* 0x000fe20008410000 */
[-C--:B------:R-:W-:Y:S01]  /*b040*/  ISETP.GE.AND P2, PT, R16, R197.reuse, PT ;  /* 0x000000c51000720c */ /* 0x080fe20003f46270 */
[----:B------:R-:W-:Y:S01]  /*b050*/  FMUL.FTZ R38, R38, UR4 ;  /* 0x0000000426267c20 */ /* 0x000fe20008410000 */
[----:B------:R-:W-:Y:S01]  /*b060*/  FSEL R190, R187, -INF , !P5 ;  /* 0xff800000bbbe7808 */ /* 0x000fe20006800000 */
[----:B------:R-:W-:Y:S01]  /*b070*/  FFMA.FTZ R7, R0, R12, R7 ;  /* 0x0000000c00077223 */ /* 0x000fe20000010007 */
[----:B------:R-:W-:Y:S01]  /*b080*/  FSEL R191, R59, -INF , !P2 ;  /* 0xff8000003bbf7808 */ /* 0x000fe20005000000 */
[----:B------:R-:W-:Y:S01]  /*b090*/  HMMA.16816.F32.BF16 R24, R160, R14, R24 ;  /* 0x0000000ea018723c */ /* 0x000fe20000041818 */
[-C--:B------:R-:W-:Y:S01]  /*b0a0*/  ISETP.GE.AND P5, PT, R6, R197.reuse, PT ;  /* 0x000000c50600720c */ /* 0x080fe20003fa6270 */
[----:B------:R-:W-:Y:S01]  /*b0b0*/  VIADD R14, R60, 0xffffff49 ;  /* 0xffffff493c0e7836 */ /* 0x000fe20000000000 */
[----:B------:R-:W-:Y:S01]  /*b0c0*/  ISETP.GE.AND P2, PT, R6, R196, PT ;  /* 0x000000c40600720c */ /* 0x000fe20003f46270 */
[----:B------:R-:W4:Y:S01]  /*b0d0*/  MUFU.TANH R43, R36 ;  /* 0x00000024002b7308 */ /* 0x000f220000002400 */
[----:B------:R-:W-:Y:S01]  /*b0e0*/  I2FP.F32.U32 R6, R6 ;  /* 0x0000000600067245 */ /* 0x000fe20000201000 */
[----:B------:R-:W-:Y:S01]  /*b0f0*/  FMUL.FTZ R39, R39, UR4 ;  /* 0x0000000427277c20 */ /* 0x000fe20008410000 */
[----:B------:R-:W-:Y:S01]  /*b100*/  FSEL R185, R151, -INF , !P1 ;  /* 0xff80000097b97808 */ /* 0x000fe20004800000 */
[----:B------:R-:W-:Y:S01]  /*b110*/  FMUL.FTZ R28, R28, UR4 ;  /* 0x000000041c1c7c20 */ /* 0x000fe20008410000 */
[----:B------:R-:W-:Y:S01]  /*b120*/  ISETP.GE.AND P1, PT, R16, R196, PT ;  /* 0x000000c41000720c */ /* 0x000fe20003f26270 */
[----:B-1----:R-:W-:Y:S01]  /*b130*/  FFMA.FTZ R175, R0, R6, R175 ;  /* 0x0000000600af7223 */ /* 0x002fe200000100af */
[----:B------:R-:W-:Y:S01]  /*b140*/  I2FP.F32.U32 R12, R14 ;  /* 0x0000000e000c7245 */ /* 0x000fe20000201000 */
[----:B------:R-:W-:Y:S01]  /*b150*/  MUFU.TANH R37, R37 ;  /* 0x0000002500257308 */ /* 0x000fe20000002400 */
[----:B------:R-:W-:Y:S01]  /*b160*/  FSEL R188, R7, -INF , !P1 ;  /* 0xff80000007bc7808 */ /* 0x000fe20004800000 */
[----:B------:R-:W-:Y:S01]  /*b170*/  FMUL.FTZ R13, R34, UR4 ;  /* 0x00000004220d7c20 */ /* 0x000fe20008410000 */
[----:B------:R-:W-:Y:S01]  /*b180*/  FSEL R189, R175, -INF , !P5 ;  /* 0xff800000afbd7808 */ /* 0x000fe20006800000 */
[----:B--2---:R-:W-:Y:S01]  /*b190*/  FFMA.FTZ R49, R0, R6, R49 ;  /* 0x0000000600317223 */ /* 0x004fe20000010031 */
[----:B------:R-:W-:Y:S01]  /*b1a0*/  ISETP.GE.AND P1, PT, R14, R197, PT ;  /* 0x000000c50e00720c */ /* 0x000fe20003f26270 */
[----:B------:R-:W-:Y:S01]  /*b1b0*/  FFMA.FTZ R41, R0, R12, R41 ;  /* 0x0000000c00297223 */ /* 0x000fe20000010029 */
[----:B------:R-:W-:Y:S01]  /*b1c0*/  ISETP.GE.AND P5, PT, R14, R196, PT ;  /* 0x000000c40e00720c */ /* 0x000fe20003fa6270 */
[----:B------:R-:W1:Y:S01]  /*b1d0*/  MUFU.TANH R51, R38 ;  /* 0x0000002600337308 */ /* 0x000e620000002400 */
[----:B------:R-:W-:-:S02]  /*b1e0*/  VIADD R14, R60, 0xffffff50 ;  /* 0xffffff503c0e7836 */ /* 0x000fc40000000000 */
[----:B---3--:R-:W-:Y:S01]  /*b1f0*/  FFMA.FTZ R19, R0, R12, R19 ;  /* 0x0000000c00137223 */ /* 0x008fe20000010013 */
[----:B------:R-:W-:Y:S01]  /*b200*/  FMUL.FTZ R32, R32, UR4 ;  /* 0x0000000420207c20 */ /* 0x000fe20008410000 */
[----:B------:R-:W-:Y:S01]  /*b210*/  VIADD R12, R60, 0xffffff51 ;  /* 0xffffff513c0c7836 */ /* 0x000fe20000000000 */
[----:B------:R-:W-:Y:S01]  /*b220*/  FSEL R186, R49, -INF , !P2 ;  /* 0xff80000031ba7808 */ /* 0x000fe20005000000 */
[----:B------:R-:W-:Y:S01]  /*b230*/  HMMA.16816.F32.BF16 R4, R8, R4, R180 ;  /* 0x000000040804723c */ /* 0x000fe200000418b4 */
[----:B------:R-:W-:Y:S01]  /*b240*/  FSEL R187, R41, -INF , !P1 ;  /* 0xff80000029bb7808 */ /* 0x000fe20004800000 */
[----:B------:R-:W2:Y:S01]  /*b250*/  MUFU.TANH R39, R39 ;  /* 0x0000002700277308 */ /* 0x000ea20000002400 */
[CC--:B------:R-:W-:Y:S01]  /*b260*/  ISETP.GE.AND P2, PT, R14.reuse, R197.reuse, PT ;  /* 0x000000c50e00720c */ /* 0x0c0fe20003f46270 */
[----:B------:R-:W-:Y:S01]  /*b270*/  FMUL.FTZ R33, R33, UR4 ;  /* 0x0000000421217c20 */ /* 0x000fe20008410000 */
[----:B------:R-:W-:Y:S01]  /*b280*/  ISETP.GE.AND P1, PT, R14, R196, PT ;  /* 0x000000c40e00720c */ /* 0x000fe20003f26270 */
[----:B------:R-:W-:Y:S01]  /*b290*/  FMUL.FTZ R35, R35, UR4 ;  /* 0x0000000423237c20 */ /* 0x000fe20008410000 */
[----:B------:R-:W-:Y:S01]  /*b2a0*/  I2FP.F32.U32 R14, R14 ;  /* 0x0000000e000e7245 */ /* 0x000fe20000201000 */
[----:B------:R-:W-:Y:S01]  /*b2b0*/  VIADD R8, R60, 0xffffff58 ;  /* 0xffffff583c087836 */ /* 0x000fe20000000000 */
[----:B------:R-:W-:Y:S01]  /*b2c0*/  I2FP.F32.U32 R10, R12 ;  /* 0x0000000c000a7245 */ /* 0x000fe20000201000 */
[----:B------:R-:W3:Y:S01]  /*b2d0*/  MUFU.TANH R45, R32 ;  /* 0x00000020002d7308 */ /* 0x000ee20000002400 */
[----:B------:R-:W-:Y:S01]  /*b2e0*/  FSEL R184, R19, -INF , !P5 ;  /* 0xff80000013b87808 */ /* 0x000fe20006800000 */
[CC--:B----4-:R-:W-:Y:S01]  /*b2f0*/  FFMA.FTZ R43, R0.reuse, R14.reuse, R43 ;  /* 0x0000000e002b7223 */ /* 0x0d0fe2000001002b */
[C---:B-1----:R-:W-:Y:S01]  /*b300*/  FFMA.FTZ R51, R0.reuse, R14, R51 ;  /* 0x0000000e00337223 */ /* 0x042fe20000010033 */
[-C--:B------:R-:W-:Y:S01]  /*b310*/  FFMA.FTZ R37, R0, R10.reuse, R37 ;  /* 0x0000000a00257223 */ /* 0x080fe20000010025 */
[-C--:B------:R-:W-:Y:S01]  /*b320*/  ISETP.GE.AND P5, PT, R12, R197.reuse, PT ;  /* 0x000000c50c00720c */ /* 0x080fe20003fa6270 */
[----:B------:R-:W-:Y:S01]  /*b330*/  FMUL.FTZ R9, R30, UR4 ;  /* 0x000000041e097c20 */ /* 0x000fe20008410000 */
[----:B------:R-:W-:Y:S01]  /*b340*/  FSEL R181, R43, -INF , !P2 ;  /* 0xff8000002bb57808 */ /* 0x000fe20005000000 */
[----:B------:R-:W1:Y:S01]  /*b350*/  MUFU.TANH R13, R13 ;  /* 0x0000000d000d7308 */ /* 0x000e620000002400 */
[----:B------:R-:W-:Y:S01]  /*b360*/  FSEL R172, R51, -INF , !P1 ;  /* 0xff80000033ac7808 */ /* 0x000fe20004800000 */
[----:B--2---:R-:W-:Y:S01]  /*b370*/  FFMA.FTZ R39, R0, R10, R39 ;  /* 0x0000000a00277223 */ /* 0x004fe20000010027 */
[----:B------:R-:W-:Y:S01]  /*b380*/  FSEL R175, R37, -INF , !P5 ;  /* 0xff80000025af7808 */ /* 0x000fe20006800000 */
[----:B------:R-:W-:Y:S01]  /*b390*/  FMUL.FTZ R11, R31, UR4 ;  /* 0x000000041f0b7c20 */ /* 0x000fe20008410000 */
[-C--:B------:R-:W-:Y:S01]  /*b3a0*/  ISETP.GE.AND P2, PT, R12, R196.reuse, PT ;  /* 0x000000c40c00720c */ /* 0x080fe20003f46270 */
[----:B------:R-:W-:Y:S01]  /*b3b0*/  VIADD R12, R60, 0xffffff59 ;  /* 0xffffff593c0c7836 */ /* 0x000fe20000000000 */
[CC--:B------:R-:W-:Y:S01]  /*b3c0*/  ISETP.GE.AND P1, PT, R8.reuse, R197.reuse, PT ;  /* 0x000000c50800720c */ /* 0x0c0fe20003f26270 */
[----:B------:R-:W2:Y:S01]  /*b3d0*/  MUFU.TANH R17, R33 ;  /* 0x0000002100117308 */ /* 0x000ea20000002400 */
[----:B------:R-:W-:Y:S01]  /*b3e0*/  ISETP.GE.AND P5, PT, R8, R196, PT ;  /* 0x000000c40800720c */ /* 0x000fe20003fa6270 */
[----:B------:R-:W-:Y:S01]  /*b3f0*/  HMMA.16816.F32.BF16 R4, R160, R140, R4 ;  /* 0x0000008ca004723c */ /* 0x000fe20000041804 */
[----:B------:R-:W-:Y:S01]  /*b400*/  I2FP.F32.U32 R8, R8 ;  /* 0x0000000800087245 */ /* 0x000fe20000201000 */
[----:B------:R-:W-:Y:S01]  /*b410*/  FMUL.FTZ R19, R24, UR4 ;  /* 0x0000000418137c20 */ /* 0x000fe20008410000 */
[----:B------:R-:W-:Y:S01]  /*b420*/  I2FP.F32.U32 R10, R12 ;  /* 0x0000000c000a7245 */ /* 0x000fe20000201000 */
[----:B------:R-:W-:Y:S01]  /*b430*/  FMUL.FTZ R23, R29, UR4 ;  /* 0x000000041d177c20 */ /* 0x000fe20008410000 */
[----:B------:R-:W-:Y:S01]  /*b440*/  FSEL R174, R39, -INF , !P2 ;  /* 0xff80000027ae7808 */ /* 0x000fe20005000000 */
[----:B------:R-:W4:Y:S01]  /*b450*/  MUFU.TANH R21, R35 ;  /* 0x0000002300157308 */ /* 0x000f220000002400 */
[CC--:B---3--:R-:W-:Y:S01]  /*b460*/  FFMA.FTZ R45, R0.reuse, R8.reuse, R45 ;  /* 0x00000008002d7223 */ /* 0x0c8fe2000001002d */
[----:B-1----:R-:W-:Y:S01]  /*b470*/  FFMA.FTZ R170, R0, R8, R13 ;  /* 0x0000000800aa7223 */ /* 0x002fe2000001000d */
[----:B------:R-:W-:Y:S01]  /*b480*/  VIADD R8, R60, 0xffffff60 ;  /* 0xffffff603c087836 */ /* 0x000fe20000000000 */
[-C--:B------:R-:W-:Y:S01]  /*b490*/  ISETP.GE.AND P2, PT, R12, R197.reuse, PT ;  /* 0x000000c50c00720c */ /* 0x080fe20003f46270 */
[----:B------:R-:W-:Y:S01]  /*b4a0*/  FMUL.FTZ R26, R26, UR4 ;  /* 0x000000041a1a7c20 */ /* 0x000fe20008410000 */
[----:B------:R-:W-:Y:S01]  /*b4b0*/  FSEL R183, R45, -INF , !P1 ;  /* 0xff8000002db77808 */ /* 0x000fe20004800000 */
[----:B------:R-:W-:Y:S01]  /*b4c0*/  FMUL.FTZ R25, R25, UR4 ;  /* 0x0000000419197c20 */ /* 0x000fe20008410000 */
[----:B------:R-:W1:Y:S01]  /*b4d0*/  MUFU.TANH R15, R28 ;  /* 0x0000001c000f7308 */ /* 0x000e620000002400 */
[----:B------:R-:W-:Y:S01]  /*b4e0*/  I2FP.F32.U32 R164, R8 ;  /* 0x0000000800a47245 */ /* 0x000fe20000201000 */
[----:B--2---:R-:W-:Y:S01]  /*b4f0*/  FFMA.FTZ R169, R0, R10, R17 ;  /* 0x0000000a00a97223 */ /* 0x004fe20000010011 */
[----:B------:R-:W-:Y:S01]  /*b500*/  FSEL R170, R170, -INF , !P5 ;  /* 0xff800000aaaa7808 */ /* 0x000fe20006800000 */
[----:B------:R-:W-:Y:S01]  /*b510*/  FMUL.FTZ R17, R27, UR4 ;  /* 0x000000041b117c20 */ /* 0x000fe20008410000 */
[C---:B------:R-:W-:Y:S01]  /*b520*/  ISETP.GE.AND P5, PT, R8.reuse, R197, PT ;  /* 0x000000c50800720c */ /* 0x040fe20003fa6270 */
[----:B------:R-:W-:Y:S01]  /*b530*/  FMUL.FTZ R7, R7, UR4 ;  /* 0x0000000407077c20 */ /* 0x000fe20008410000 */
[----:B------:R-:W-:Y:S01]  /*b540*/  FSEL R169, R169, -INF , !P2 ;  /* 0xff800000a9a97808 */ /* 0x000fe20005000000 */
[----:B------:R-:W2:Y:S01]  /*b550*/  MUFU.TANH R9, R9 ;  /* 0x0000000900097308 */ /* 0x000ea20000002400 */
[----:B------:R-:W-:Y:S01]  /*b560*/  ISETP.GE.AND P2, PT, R8, R196, PT ;  /* 0x000000c40800720c */ /* 0x000fe20003f46270 */
[----:B----4-:R-:W-:Y:S01]  /*b570*/  FFMA.FTZ R21, R0, R10, R21 ;  /* 0x0000000a00157223 */ /* 0x010fe20000010015 */
[----:B------:R-:W-:Y:S01]  /*b580*/  ISETP.GE.AND P1, PT, R12, R196, PT ;  /* 0x000000c40c00720c */ /* 0x000fe20003f26270 */
[----:B------:R-:W-:-:S02]  /*b590*/  VIADD R8, R60, 0xffffff61 ;  /* 0xffffff613c087836 */ /* 0x000fc40000000000 */
[----:B------:R-:W-:Y:S01]  /*b5a0*/  FMUL.FTZ R5, R5, UR4 ;  /* 0x0000000405057c20 */ /* 0x000fe20008410000 */
[----:B------:R-:W-:Y:S01]  /*b5b0*/  FSEL R168, R21, -INF , !P1 ;  /* 0xff80000015a87808 */ /* 0x000fe20004800000 */
[----:B------:R-:W3:Y:S01]  /*b5c0*/  MUFU.TANH R11, R11 ;  /* 0x0000000b000b7308 */ /* 0x000ee20000002400 */
[----:B------:R-:W-:Y:S01]  /*b5d0*/  ISETP.GE.AND P1, PT, R8, R197, PT ;  /* 0x000000c50800720c */ /* 0x000fe20003f26270 */
[----:B-1----:R-:W-:Y:S01]  /*b5e0*/  FFMA.FTZ R15, R0, R164, R15 ;  /* 0x000000a4000f7223 */ /* 0x002fe2000001000f */
[----:B------:R-:W-:-:S04]  /*b5f0*/  I2FP.F32.U32 R10, R8 ;  /* 0x00000008000a7245 */ /* 0x000fc80000201000 */
[----:B------:R-:W-:Y:S01]  /*b600*/  FSEL R163, R15, -INF , !P5 ;  /* 0xff8000000fa37808 */ /* 0x000fe20006800000 */
[----:B------:R-:W1:Y:S01]  /*b610*/  MUFU.TANH R19, R19 ;  /* 0x0000001300137308 */ /* 0x000e620000002400 */
[----:B------:R-:W-:Y:S01]  /*b620*/  ISETP.GE.AND P5, PT, R8, R196, PT ;  /* 0x000000c40800720c */ /* 0x000fe20003fa6270 */
[----:B------:R-:W-:Y:S02]  /*b630*/  VIADD R8, R60, 0xffffff68 ;  /* 0xffffff683c087836 */ /* 0x000fe40000000000 */
[----:B--2---:R-:W-:Y:S01]  /*b640*/  FFMA.FTZ R164, R0, R164, R9 ;  /* 0x000000a400a47223 */ /* 0x004fe20000010009 */
[----:B------:R-:W-:Y:S02]  /*b650*/  FMUL.FTZ R9, R4, UR4 ;  /* 0x0000000404097c20 */ /* 0x000fe40008410000 */
[----:B------:R-:W-:Y:S01]  /*b660*/  I2FP.F32.U32 R4, R8 ;  /* 0x0000000800047245 */ /* 0x000fe20000201000 */
[----:B------:R-:W2:Y:S01]  /*b670*/  MUFU.TANH R23, R23 ;  /* 0x0000001700177308 */ /* 0x000ea20000002400 */
[----:B------:R-:W-:Y:S01]  /*b680*/  FSEL R164, R164, -INF , !P2 ;  /* 0xff800000a4a47808 */ /* 0x000fe20005000000 */
[----:B---3--:R-:W-:Y:S01]  /*b690*/  FFMA.FTZ R162, R0, R10, R11 ;  /* 0x0000000a00a27223 */ /* 0x008fe2000001000b */
[----:B------:R-:W-:Y:S01]  /*b6a0*/  FMUL.FTZ R11, R6, UR4 ;  /* 0x00000004060b7c20 */ /* 0x000fe20008410000 */
[----:B------:R-:W-:Y:S01]  /*b6b0*/  ISETP.GE.AND P2, PT, R8, R197, PT ;  /* 0x000000c50800720c */ /* 0x000fe20003f46270 */
[----:B------:R-:W-:-:S02]  /*b6c0*/  VIADD R6, R60, 0xffffff69 ;  /* 0xffffff693c067836 */ /* 0x000fc40000000000 */
[----:B------:R-:W-:Y:S01]  /*b6d0*/  FSEL R162, R162, -INF , !P5 ;  /* 0xff800000a2a27808 */ /* 0x000fe20006800000 */
[----:B------:R-:W3:Y:S01]  /*b6e0*/  MUFU.TANH R13, R26 ;  /* 0x0000001a000d7308 */ /* 0x000ee20000002400 */
[----:B-1----:R-:W-:Y:S01]  /*b6f0*/  FFMA.FTZ R19, R0, R4, R19 ;  /* 0x0000000400137223 */ /* 0x002fe20000010013 */
[----:B------:R-:W-:-:S04]  /*b700*/  ISETP.GE.AND P5, PT, R6, R197, PT ;  /* 0x000000c50600720c */ /* 0x000fc80003fa6270 */
[----:B------:R-:W-:Y:S02]  /*b710*/  FSEL R159, R19, -INF , !P2 ;  /* 0xff800000139f7808 */ /* 0x000fe40005000000 */
[----:B------:R-:W1:Y:S01]  /*b720*/  MUFU.TANH R25, R25 ;  /* 0x0000001900197308 */ /* 0x000e620000002400 */
[----:B------:R-:W-:Y:S01]  /*b730*/  ISETP.GE.AND P2, PT, R6, R196, PT ;  /* 0x000000c40600720c */ /* 0x000fe20003f46270 */
[----:B--2---:R-:W-:Y:S01]  /*b740*/  FFMA.FTZ R23, R0, R10, R23 ;  /* 0x0000000a00177223 */ /* 0x004fe20000010017 */
[----:B------:R-:W-:-:S04]  /*b750*/  I2FP.F32.U32 R6, R6 ;  /* 0x0000000600067245 */ /* 0x000fc80000201000 */
[----:B------:R-:W-:Y:S01]  /*b760*/  FSEL R161, R23, -INF , !P1 ;  /* 0xff80000017a17808 */ /* 0x000fe20004800000 */
[----:B------:R-:W2:Y:S01]  /*b770*/  MUFU.TANH R17, R17 ;  /* 0x0000001100117308 */ /* 0x000ea20000002400 */
[----:B------:R-:W-:Y:S01]  /*b780*/  ISETP.GE.AND P1, PT, R8, R196, PT ;  /* 0x000000c40800720c */ /* 0x000fe20003f26270 */
[----:B---3--:R-:W-:Y:S01]  /*b790*/  FFMA.FTZ R13, R0, R4, R13 ;  /* 0x00000004000d7223 */ /* 0x008fe2000001000d */
[----:B------:R-:W-:-:S04]  /*b7a0*/  VIADD R4, R60, 0xffffff70 ;  /* 0xffffff703c047836 */ /* 0x000fc80000000000 */
[----:B------:R-:W-:Y:S01]  /*b7b0*/  FSEL R160, R13, -INF , !P1 ;  /* 0xff8000000da07808 */ /* 0x000fe20004800000 */
[----:B------:R-:W3:Y:S01]  /*b7c0*/  MUFU.TANH R9, R9 ;  /* 0x0000000900097308 */ /* 0x000ee20000002400 */
[----:B------:R-:W-:Y:S01]  /*b7d0*/  I2FP.F32.U32 R8, R4 ;  /* 0x0000000400087245 */ /* 0x000fe20000201000 */
[----:B-1----:R-:W-:Y:S01]  /*b7e0*/  FFMA.FTZ R25, R0, R6, R25 ;  /* 0x0000000600197223 */ /* 0x002fe20000010019 */
[----:B------:R-:W-:Y:S01]  /*b7f0*/  ISETP.GE.AND P1, PT, R4, R197, PT ;  /* 0x000000c50400720c */ /* 0x000fe20003f26270 */
[----:B------:R-:W-:-:S03]  /*b800*/  FMUL.FTZ R13, R177, UR4 ;  /* 0x00000004b10d7c20 */ /* 0x000fc60008410000 */
[----:B------:R-:W-:Y:S01]  /*b810*/  FSEL R157, R25, -INF , !P5 ;  /* 0xff800000199d7808 */ /* 0x000fe20006800000 */
[----:B------:R-:W1:Y:S01]  /*b820*/  MUFU.TANH R7, R7 ;  /* 0x0000000700077308 */ /* 0x000e620000002400 */
[----:B------:R-:W-:Y:S01]  /*b830*/  BAR.SYNC.DEFER_BLOCKING 0x0 ;  /* 0x0000000000007b1d */ /* 0x000fe20000010000 */
[----:B------:R-:W-:Y:S01]  /*b840*/  ISETP.GE.AND P5, PT, R4, R196, PT ;  /* 0x000000c40400720c */ /* 0x000fe20003fa6270 */
[----:B--2---:R-:W-:Y:S01]  /*b850*/  FFMA.FTZ R17, R0, R6, R17 ;  /* 0x0000000600117223 */ /* 0x004fe20000010011 */
[C---:B------:R-:W-:Y:S02]  /*b860*/  VIADD R4, R60.reuse, 0xffffff71 ;  /* 0xffffff713c047836 */ /* 0x040fe40000000000 */
[----:B------:R-:W-:Y:S02]  /*b870*/  VIADD R60, R60, 0xffffff79 ;  /* 0xffffff793c3c7836 */ /* 0x000fe40000000000 */
[----:B------:R-:W2:Y:S01]  /*b880*/  MUFU.TANH R5, R5 ;  /* 0x0000000500057308 */ /* 0x000ea20000002400 */
[----:B------:R-:W-:Y:S01]  /*b890*/  FSEL R158, R17, -INF , !P2 ;  /* 0xff800000119e7808 */ /* 0x000fe20005000000 */
[----:B---3--:R-:W-:Y:S01]  /*b8a0*/  FFMA.FTZ R9, R0, R8, R9 ;  /* 0x0000000800097223 */ /* 0x008fe20000010009 */
[----:B------:R-:W-:-:S04]  /*b8b0*/  ISETP.GE.AND P2, PT, R4, R197, PT ;  /* 0x000000c50400720c */ /* 0x000fc80003f46270 */
[----:B------:R-:W-:Y:S01]  /*b8c0*/  FSEL R139, R9, -INF , !P1 ;  /* 0xff800000098b7808 */ /* 0x000fe20004800000 */
[----:B------:R-:W3:Y:S01]  /*b8d0*/  MUFU.TANH R11, R11 ;  /* 0x0000000b000b7308 */ /* 0x000ee20000002400 */
[----:B------:R-:W-:Y:S02]  /*b8e0*/  ISETP.GE.AND P1, PT, R4, R196, PT ;  /* 0x000000c40400720c */ /* 0x000fe40003f26270 */
[----:B------:R-:W-:-:S05]  /*b8f0*/  I2FP.F32.U32 R4, R4 ;  /* 0x0000000400047245 */ /* 0x000fca0000201000 */
[----:B------:R-:W4:Y:S01]  /*b900*/  MUFU.TANH R13, R13 ;  /* 0x0000000d000d7308 */ /* 0x000f220000002400 */
[CC--:B-1----:R-:W-:Y:S01]  /*b910*/  FFMA.FTZ R7, R0.reuse, R4.reuse, R7 ;  /* 0x0000000400077223 */ /* 0x0c2fe20000010007 */
[----:B--2---:R-:W-:Y:S01]  /*b920*/  FFMA.FTZ R5, R0, R4, R5 ;  /* 0x0000000400057223 */ /* 0x004fe20000010005 */
[----:B------:R-:W-:-:S03]  /*b930*/  I2FP.F32.U32 R4, R60 ;  /* 0x0000003c00047245 */ /* 0x000fc60000201000 */
[----:B------:R-:W-:Y:S02]  /*b940*/  FSEL R143, R7, -INF , !P1 ;  /* 0xff800000078f7808 */ /* 0x000fe40004800000 */
[----:B------:R-:W1:Y:S01]  /*b950*/  MUFU.TANH R179, R179 ;  /* 0x000000b300b37308 */ /* 0x000e620000002400 */
[----:B------:R-:W-:Y:S01]  /*b960*/  ISETP.GE.U32.AND P1, PT, R199, 0x3, PT ;  /* 0x00000003c700780c */ /* 0x000fe20003f26070 */
[----:B---3--:R-:W-:Y:S01]  /*b970*/  FFMA.FTZ R11, R0, R8, R11 ;  /* 0x00000008000b7223 */ /* 0x008fe2000001000b */
[----:B------:R-:W-:Y:S02]  /*b980*/  FSEL R140, R5, -INF , !P2 ;  /* 0xff800000058c7808 */ /* 0x000fe40005000000 */
[C---:B------:R-:W-:Y:S02]  /*b990*/  ISETP.GE.AND P2, PT, R60.reuse, R196, PT ;  /* 0x000000c43c00720c */ /* 0x040fe40003f46270 */
[----:B------:R-:W-:Y:S02]  /*b9a0*/  FSEL R134, R11, -INF , !P5 ;  /* 0xff8000000b867808 */ /* 0x000fe40006800000 */
[----:B------:R-:W-:Y:S01]  /*b9b0*/  ISETP.GE.AND P5, PT, R60, R197, PT ;  /* 0x000000c53c00720c */ /* 0x000fe20003fa6270 */
[----:B----4-:R-:W-:-:S05]  /*b9c0*/  FFMA.FTZ R13, R0, R4, R13 ;  /* 0x00000004000d7223 */ /* 0x010fca000001000d */
[----:B------:R-:W-:Y:S01]  /*b9d0*/  FSEL R142, R13, -INF , !P5 ;  /* 0xff8000000d8e7808 */ /* 0x000fe20006800000 */
[----:B-1----:R-:W-:-:S05]  /*b9e0*/  FFMA.FTZ R141, R0, R4, R179 ;  /* 0x00000004008d7223 */ /* 0x002fca00000100b3 */
        /* <DEDUP_REMOVED lines=64> */
.L_x_2166:
[----:B------:R-:W-:Y:S01]  /*bdf0*/  UMOV UR4, URZ ;  /* 0x000000ff00047c82 */ /* 0x000fe20008000000 */
[----:B------:R-:W-:Y:S01]  /*be00*/  IMAD.SHL.U32 R4, R2, 0x80, RZ ;  /* 0x0000008002047824 */ /* 0x000fe200078e00ff */
[----:B------:R-:W-:-:S05]  /*be10*/  IADD3 R5, P1, PT, RZ, -UR4, RZ ;  /* 0x80000004ff057c10 */ /* 0x000fca000ff3e0ff */
[----:B------:R-:W-:-:S05]  /*be20*/  IMAD.X R4, RZ, RZ, ~R4, P1 ;  /* 0x000000ffff047224 */ /* 0x000fca00008e0e04 */
[----:B------:R-:W-:-:S04]  /*be30*/  SHF.R.S64 R5, R5, 0x1f, R4 ;  /* 0x0000001f05057819 */ /* 0x000fc80000001004 */
[----:B------:R-:W-:-:S04]  /*be40*/  IADD3 R216, P1, PT, R5, R216, RZ ;  /* 0x000000d805d87210 */ /* 0x000fc80007f3e0ff */
[----:B------:R-:W-:-:S09]  /*be50*/  LEA.HI.X.SX32 R215, R4, R215, 0x1, P1 ;  /* 0x000000d704d77211 */ /* 0x000fd200008f0eff */
.L_x_2167:
[C---:B------:R-:W-:Y:S01]  /*be60*/  LEA R6, P1, R2.reuse, R216, 0x5 ;  /* 0x000000d802067211 */ /* 0x040fe200078228ff */
[C---:B------:R-:W-:Y:S01]  /*be70*/  IMAD.SHL.U32 R4, R2.reuse, 0x20, RZ ;  /* 0x0000002002047824 */ /* 0x040fe200078e00ff */
[C-C-:B------:R-:W-:Y:S02]  /*be80*/  SHF.L.U64.HI R5, R2.reuse, 0x5, R3.reuse ;  /* 0x0000000502057819 */ /* 0x140fe40000010203 */
[----:B------:R-:W-:Y:S01]  /*be90*/  LEA.HI.X R7, R2, R215, R3, 0x5, P1 ;  /* 0x000000d702077211 */ /* 0x000fe200008f2c03 */
[----:B------:R-:W-:Y:S01]  /*bea0*/  @!P4 IMAD.MOV.U32 R2, RZ, RZ, R216 ;  /* 0x000000ffff02c224 */ /* 0x000fe200078e00d8 */
[----:B------:R-:W-:Y:S01]  /*beb0*/  IADD3 R10, P1, PT, R6, R4, RZ ;  /* 0x00000004060a7210 */ /* 0x000fe20007f3e0ff */
[----:B------:R-:W-:-:S04]  /*bec0*/  @!P4 IMAD.MOV.U32 R3, RZ, RZ, R215 ;  /* 0x000000ffff03c224 */ /* 0x000fc800078e00d7 */
[----:B------:R-:W-:Y:S01]  /*bed0*/  IMAD.X R11, R7, 0x1, R5, P1 ;  /* 0x00000001070b7824 */ /* 0x000fe200008e0605 */
[----:B------:R-:W-:Y:S01]  /*bee0*/  @!PT LDS RZ, [RZ] ;  /* 0x00000000fffff984 */ /* 0x000fe20000000800 */
[----:B------:R-:W-:Y:S01]  /*bef0*/  @!PT LDS RZ, [RZ] ;  /* 0x00000000fffff984 */ /* 0x000fe20000000800 */
[----:B------:R-:W-:Y:S01]  /*bf00*/  @!PT LDS RZ, [RZ] ;  /* 0x00000000fffff984 */ /* 0x000fe20000000800 */
[----:B------:R1:W-:Y:S01]  /*bf10*/  @!P4 LDGSTS.E.BYPASS.LTC128B.128 [R231+0x4000], desc[UR14][R2.64] ;  /* 0x0400000002e7cfae */ /* 0x0003e2000b981a0e */
[----:B------:R-:W-:-:S03]  /*bf20*/  IADD3 R8, P1, PT, R10, R4, RZ ;  /* 0x000000040a087210 */ /* 0x000fc60007f3e0ff */
[----:B------:R2:W-:Y:S02]  /*bf30*/  @P4 STS.128 [R231+0x4000], RZ ;  /* 0x004000ffe7004388 */ /* 0x0005e40000000c00 */
[----:B------:R-:W-:Y:S01]  /*bf40*/  IMAD.X R9, R11, 0x1, R5, P1 ;  /* 0x000000010b097824 */ /* 0x000fe200008e0605 */
[----:B------:R-:W-:-:S05]  /*bf50*/  IADD3 R12, P1, PT, R8, R4, RZ ;  /* 0x00000004080c7210 */ /* 0x000fca0007f3e0ff */
[----:B------:R-:W-:Y:S01]  /*bf60*/  IMAD.X R13, R9, 0x1, R5, P1 ;  /* 0x00000001090d7824 */ /* 0x000fe200008e0605 */
[----:B------:R-:W-:-:S05]  /*bf70*/  IADD3 R14, P1, PT, R12, R4, RZ ;  /* 0x000000040c0e7210 */ /* 0x000fca0007f3e0ff */
[----:B------:R-:W-:Y:S01]  /*bf80*/  IMAD.X R15, R13, 0x1, R5, P1 ;  /* 0x000000010d0f7824 */ /* 0x000fe200008e0605 */
        /* <DEDUP_REMOVED lines=17> */
[----:B------:R1:W-:Y:S01]  /*c0a0*/  @!P3 LDGSTS.E.BYPASS.LTC128B.128 [R231+0x8800], desc[UR14][R2.64+0x80] ;  /* 0x0880008002e7bfae */ /* 0x0003e2000b981a0e */
[----:B---3--:R-:W-:-:S03]  /*c0b0*/  IADD3 R6, P2, PT, R14, R4, RZ ;  /* 0x000000040e067210 */ /* 0x008fc60007f5e0ff */
[----:B------:R2:W-:Y:S01]  /*c0c0*/  @P3 STS.128 [R231+0x8800], RZ ;  /* 0x008800ffe7003388 */ /* 0x0005e20000000c00 */
[----:B------:R-:W-:-:S03]  /*c0d0*/  IADD3.X R7, PT, PT, R15, R5, RZ, P2, !PT ;  /* 0x000000050f077210 */ /* 0x000fc600017fe4ff */
[----:B------:R-:W-:Y:S01]  /*c0e0*/  @!PT LDS RZ, [RZ] ;  /* 0x00000000fffff984 */ /* 0x000fe20000000800 */
[----:B------:R-:W-:Y:S01]  /*c0f0*/  @!PT LDS RZ, [RZ] ;  /* 0x00000000fffff984 */ /* 0x000fe20000000800 */
[----:B------:R-:W-:Y:S01]  /*c100*/  @!PT LDS RZ, [RZ] ;  /* 0x00000000fffff984 */ /* 0x000fe20000000800 */
[----:B------:R-:W-:Y:S01]  /*c110*/  @!P4 LDGSTS.E.BYPASS.LTC128B.128 [R231+0x5000], desc[UR14][R10.64] ;  /* 0x050000000ae7cfae */ /* 0x000fe2000b981a0e */
[----:B------:R-:W-:-:S03]  /*c120*/  IADD3 R4, P1, PT, R6, R4, RZ ;  /* 0x0000000406047210 */ /* 0x000fc60007f3e0ff */
[----:B------:R2:W-:Y:S01]  /*c130*/  @P4 STS.128 [R231+0x5000], RZ ;  /* 0x005000ffe7004388 */ /* 0x0005e20000000c00 */
        /* <DEDUP_REMOVED lines=34> */
[----:B-1----:R-:W-:-:S03]  /*c360*/  @!P3 IMAD.MOV.U32 R2, RZ, RZ, R14 ;  /* 0x000000ffff02b224 */ /* 0x002fc600078e000e */
[----:B------:R2:W-:Y:S01]  /*c370*/  @P4 STS.128 [R231+0x6800], RZ ;  /* 0x006800ffe7004388 */ /* 0x0005e20000000c00 */
        /* <DEDUP_REMOVED lines=29> */
.L_x_2165:
        /* <DEDUP_REMOVED lines=34> */
[----:B------:R-:W2:Y:S03]  /*c770*/  SHFL.BFLY PT, R5, R4, 0x2, 0x1f ;  /* 0x0c401f0004057f89 */ /* 0x000ea600000e0000 */
        /* <DEDUP_REMOVED lines=17> */
[----:B------:R-:W-:Y:S01]  /*c890*/  FMUL.FTZ R148, R151, UR4 ;  /* 0x0000000497947c20 */ /* 0x000fe20008410000 */
[----:B------:R-:W-:Y:S02]  /*c8a0*/  FSEL R3, R3, RZ, P1 ;  /* 0x000000ff03037208 */ /* 0x000fe40000800000 */
[----:B------:R-:W-:Y:S02]  /*c8b0*/  FSEL R5, R150, RZ, P1 ;  /* 0x000000ff96057208 */ /* 0x000fe40000800000 */
[----:B------:R-:W-:Y:S01]  /*c8c0*/  FSEL R4, R151, RZ, P2 ;  /* 0x000000ff97047208 */ /* 0x000fe20001000000 */
[----:B------:R-:W-:Y:S01]  /*c8d0*/  FFMA.FTZ R54, R54, UR4, -R3 ;  /* 0x0000000436367c23 */ /* 0x000fe20008010803 */
[----:B------:R-:W-:Y:S01]  /*c8e0*/  FSEL R148, R148, RZ, P2 ;  /* 0x000000ff94947208 */ /* 0x000fe20001000000 */
[----:B------:R-:W-:Y:S01]  /*c8f0*/  FADD.FTZ R5, R132, -R5 ;  /* 0x8000000584057221 */ /* 0x000fe20000010000 */
[----:B------:R-:W-:Y:S01]  /*c900*/  IADD3 R132, PT, PT, R135, R152, RZ ;  /* 0x0000009887847210 */ /* 0x000fe20007ffe0ff */
[----:B------:R-:W-:Y:S01]  /*c910*/  FADD.FTZ R4, R133, -R4 ;  /* 0x8000000485047221 */ /* 0x000fe20000010000 */
[--C-:B------:R-:W-:Y:S01]  /*c920*/  FFMA.FTZ R2, R52, UR4, -R3.reuse ;  /* 0x0000000434027c23 */ /* 0x100fe20008010803 */
[--C-:B------:R-:W-:Y:S01]  /*c930*/  FFMA.FTZ R147, R53, UR4, -R148.reuse ;  /* 0x0000000435937c23 */ /* 0x100fe20008010894 */
[--C-:B------:R-:W-:Y:S01]  /*c940*/  FFMA.FTZ R146, R55, UR4, -R148.reuse ;  /* 0x0000000437927c23 */ /* 0x100fe20008010894 */
[----:B------:R1:W-:Y:S01]  /*c950*/  MUFU.EX2 R133, R54 ;  /* 0x0000003600857308 */ /* 0x0003e20000000800 */
[--C-:B------:R-:W-:Y:S01]  /*c960*/  FFMA.FTZ R149, R61, UR4, -R148.reuse ;  /* 0x000000043d957c23 */ /* 0x100fe20008010894 */
[--C-:B------:R-:W-:Y:S01]  /*c970*/  FFMA.FTZ R145, R63, UR4, -R148.reuse ;  /* 0x000000043f917c23 */ /* 0x100fe20008010894 */
[--C-:B------:R-:W-:Y:S01]  /*c980*/  FFMA.FTZ R144, R62, UR4, -R3.reuse ;  /* 0x000000043e907c23 */ /* 0x100fe20008010803 */
[--C-:B------:R-:W-:Y:S01]  /*c990*/  FFMA.FTZ R154, R56, UR4, -R3.reuse ;  /* 0x00000004389a7c23 */ /* 0x100fe20008010803 */
[----:B------:R-:W-:Y:S01]  /*c9a0*/  FMUL.FTZ R155, R4, UR4 ;  /* 0x00000004049b7c20 */ /* 0x000fe20008410000 */
[----:B------:R-:W-:Y:S01]  /*c9b0*/  FMUL.FTZ R153, R5, UR4 ;  /* 0x0000000405997c20 */ /* 0x000fe20008410000 */
[----:B------:R-:W-:Y:S01]  /*c9c0*/  MUFU.EX2 R149, R149 ;  /* 0x0000009500957308 */ /* 0x000fe20000000800 */
[----:B------:R-:W-:Y:S01]  /*c9d0*/  IADD3 R135, PT, PT, R135, R156, RZ ;  /* 0x0000009c87877210 */ /* 0x000fe20007ffe0ff */
[----:B------:R-:W-:Y:S01]  /*c9e0*/  LDSM.16.MT88.4 R20, [R132+0xc000] ;  /* 0x00c000008414783b */ /* 0x000fe20000004200 */
[--C-:B------:R-:W-:Y:S01]  /*c9f0*/  FFMA.FTZ R182, R194, UR4, -R3.reuse ;  /* 0x00000004c2b67c23 */ /* 0x100fe20008010803 */
[----:B------:R-:W2:Y:S01]  /*ca00*/  MUFU.EX2 R147, R147 ;  /* 0x0000009300937308 */ /* 0x000ea20000000800 */
[--C-:B------:R-:W-:Y:S01]  /*ca10*/  FFMA.FTZ R179, R192, UR4, -R3.reuse ;  /* 0x00000004c0b37c23 */ /* 0x100fe20008010803 */
[----:B------:R-:W-:Y:S01]  /*ca20*/  LDSM.16.MT88.4 R36, [R135] ;  /* 0x000000008724783b */ /* 0x000fe20000004200 */
[--C-:B------:R-:W-:Y:S01]  /*ca30*/  FFMA.FTZ R177, R202, UR4, -R3.reuse ;  /* 0x00000004cab17c23 */ /* 0x100fe20008010803 */
[----:B------:R-:W-:Y:S01]  /*ca40*/  MUFU.EX2 R146, R146 ;  /* 0x0000009200927308 */ /* 0x000fe20000000800 */
[--C-:B------:R-:W-:Y:S01]  /*ca50*/  FFMA.FTZ R180, R204, UR4, -R3.reuse ;  /* 0x00000004ccb47c23 */ /* 0x100fe20008010803 */
[----:B-1----:R-:W1:Y:S01]  /*ca60*/  LDSM.16.MT88.4 R52, [R132+0x10000] ;  /* 0x010000008434783b */ /* 0x002e620000004200 */
[--C-:B------:R-:W-:Y:S01]  /*ca70*/  FFMA.FTZ R192, R185, UR4, -R148.reuse ;  /* 0x00000004b9c07c23 */ /* 0x100fe20008010894 */
[----:B------:R-:W3:Y:S01]  /*ca80*/  MUFU.EX2 R145, R145 ;  /* 0x0000009100917308 */ /* 0x000ee20000000800 */
[--C-:B------:R-:W-:Y:S01]  /*ca90*/  FFMA.FTZ R185, R191, UR4, -R148.reuse ;  /* 0x00000004bfb97c23 */ /* 0x100fe20008010894 */
[----:B------:R-:W4:Y:S01]  /*caa0*/  LDSM.16.MT88.4 R60, [R156+0x4000] ;  /* 0x004000009c3c783b */ /* 0x000f220000004200 */
        /* <DEDUP_REMOVED lines=9> */
[----:B------:R-:W5:Y:S01]  /*cb40*/  MUFU.EX2 R154, R154 ;  /* 0x0000009a009a7308 */ /* 0x000f620000000800 */
[--C-:B------:R-:W-:Y:S01]  /*cb50*/  FFMA.FTZ R181, R181, UR4, -R148.reuse ;  /* 0x00000004b5b57c23 */ /* 0x100fe20008010894 */
[----:B---3--:R-:W-:Y:S01]  /*cb60*/  F2FP.BF16.F32.PACK_AB R6, R145, R146 ;  /* 0x000000929106723e */ /* 0x008fe200000010ff */
[--C-:B------:R-:W-:Y:S01]  /*cb70*/  FFMA.FTZ R186, R175, UR4, -R148.reuse ;  /* 0x00000004afba7c23 */ /* 0x100fe20008010894 */
[----:B------:R-:W3:Y:S01]  /*cb80*/  MUFU.EX2 R155, R155 ;  /* 0x0000009b009b7308 */ /* 0x000ee20000000800 */
[--C-:B------:R-:W-:Y:S01]  /*cb90*/  FFMA.FTZ R169, R169, UR4, -R148.reuse ;  /* 0x00000004a9a97c23 */ /* 0x100fe20008010894 */
[--C-:B------:R-:W-:Y:S01]  /*cba0*/  FFMA.FTZ R172, R172, UR4, -R3.reuse ;  /* 0x00000004acac7c23 */ /* 0x100fe20008010803 */
[--C-:B------:R-:W-:Y:S01]  /*cbb0*/  FFMA.FTZ R170, R170, UR4, -R3.reuse ;  /* 0x00000004aaaa7c23 */ /* 0x100fe20008010803 */
[----:B------:R-:W1:Y:S01]  /*cbc0*/  MUFU.EX2 R153, R153 ;  /* 0x0000009900997308 */ /* 0x000e620000000800 */
[--C-:B------:R-:W-:Y:S01]  /*cbd0*/  FFMA.FTZ R163, R163, UR4, -R148.reuse ;  /* 0x00000004a3a37c23 */ /* 0x100fe20008010894 */
[----:B--2---:R-:W-:Y:S01]  /*cbe0*/  F2FP.BF16.F32.PACK_AB R5, R2, R144 ;  /* 0x000000900205723e */ /* 0x004fe200000010ff */
[--C-:B------:R-:W-:Y:S01]  /*cbf0*/  FFMA.FTZ R157, R157, UR4, -R148.reuse ;  /* 0x000000049d9d7c23 */ /* 0x100fe20008010894 */
[----:B------:R-:W-:Y:S01]  /*cc00*/  MUFU.EX2 R182, R182 ;  /* 0x000000b600b67308 */ /* 0x000fe20000000800 */
[--C-:B------:R-:W-:Y:S01]  /*cc10*/  FFMA.FTZ R164, R164, UR4, -R3.reuse ;  /* 0x00000004a4a47c23 */ /* 0x100fe20008010803 */
[----:B-----5:R-:W-:Y:S01]  /*cc20*/  F2FP.BF16.F32.PACK_AB R7, R154, R133 ;  /* 0x000000859a07723e */ /* 0x020fe200000010ff */
[--C-:B------:R-:W-:Y:S01]  /*cc30*/  FFMA.FTZ R160, R160, UR4, -R3.reuse ;  /* 0x00000004a0a07c23 */ /* 0x100fe20008010803 */
[----:B------:R-:W-:Y:S01]  /*cc40*/  MUFU.EX2 R179, R179 ;  /* 0x000000b300b37308 */ /* 0x000fe20000000800 */
[--C-:B------:R-:W-:Y:S01]  /*cc50*/  FFMA.FTZ R139, R139, UR4, -R148.reuse ;  /* 0x000000048b8b7c23 */ /* 0x100fe20008010894 */
[-C--:B---3--:R-:W-:Y:S01]  /*cc60*/  FMUL.FTZ R48, R88, R155.reuse ;  /* 0x0000009b58307220 */ /* 0x088fe20000410000 */
        /* <DEDUP_REMOVED lines=98> */
[--C-:B------:R-:W-:Y:S01]  /*d290*/  FFMA.FTZ R167, R212, UR4, -R3.reuse ;  /* 0x00000004d4a77c23 */ /* 0x100fe20008010803 */
[----:B------:R-:W2:Y:S01]  /*d2a0*/  LDSM.16.MT88.4 R68, [R156+0x4800] ;  /* 0x004800009c44783b */ /* 0x000ea20000004200 */
[----:B------:R-:W-:Y:S01]  /*d2b0*/  FFMA.FTZ R165, R176, UR4, -R3 ;  /* 0x00000004b0a57c23 */ /* 0x000fe20008010803 */
[----:B------:R-:W-:Y:S01]  /*d2c0*/  MUFU.EX2 R115, R115 ;  /* 0x0000007300737308 */ /* 0x000fe20000000800 */
[C---:B------:R-:W-:Y:S01]  /*d2d0*/  HMMA.16816.F32.BF16 R16, R4.reuse, R20, R16 ;  /* 0x000000140410723c */ /* 0x040fe20000041810 */
[----:B------:R-:W-:Y:S01]  /*d2e0*/  LDSM.16.MT88.4 R80, [R132+0x10800] ;  /* 0x010800008450783b */ /* 0x000fe20000004200 */
[----:B------:R-:W-:Y:S01]  /*d2f0*/  FFMA.FTZ R176, R195, UR4, -R148 ;  /* 0x00000004c3b07c23 */ /* 0x000fe20008010894 */
[----:B------:R-:W-:Y:S01]  /*d300*/  MUFU.EX2 R112, R112 ;  /* 0x0000007000707308 */ /* 0x000fe20000000800 */
[----:B------:R-:W-:Y:S01]  /*d310*/  FFMA.FTZ R230, R230, R155, R149 ;  /* 0x0000009be6e67223 */ /* 0x000fe20000010095 */
[----:B------:R-:W-:Y:S01]  /*d320*/  FFMA.FTZ R153, R233, R153, R144 ;  /* 0x00000099e9997223 */ /* 0x000fe20000010090 */
[----:B------:R-:W-:Y:S01]  /*d330*/  LDSM.16.MT88.4 R124, [R152+0xf800] ;  /* 0x00f80000987c783b */ /* 0x000fe20000004200 */
[----:B------:R-:W-:Y:S01]  /*d340*/  MUFU.EX2 R114, R114 ;  /* 0x0000007200727308 */ /* 0x000fe20000000800 */
[C---:B----4-:R-:W-:Y:S01]  /*d350*/  HMMA.16816.F32.BF16 R56, R4.reuse, R60, R56 ;  /* 0x0000003c0438723c */ /* 0x050fe20000041838 */
[----:B------:R-:W-:Y:S01]  /*d360*/  FADD.FTZ R147, R147, R230 ;  /* 0x000000e693937221 */ /* 0x000fe20000010000 */
[----:B------:R-:W-:Y:S01]  /*d370*/  FADD.FTZ R2, R2, R153 ;  /* 0x0000009902027221 */ /* 0x000fe20000010000 */
[----:B------:R-:W-:Y:S01]  /*d380*/  MUFU.EX2 R113, R113 ;  /* 0x0000007100717308 */ /* 0x000fe20000000800 */
[----:B------:R-:W-:Y:S01]  /*d390*/  FFMA.FTZ R140, R140, UR4, -R148 ;  /* 0x000000048c8c7c23 */ /* 0x000fe20008010894 */
[----:B------:R-:W-:Y:S01]  /*d3a0*/  FADD.FTZ R146, R146, R147 ;  /* 0x0000009392927221 */ /* 0x000fe20000010000 */
[----:B------:R-:W-:Y:S01]  /*d3b0*/  FADD.FTZ R133, R133, R2 ;  /* 0x0000000285857221 */ /* 0x000fe20000010000 */
[----:B------:R-:W-:Y:S01]  /*d3c0*/  MUFU.EX2 R167, R167 ;  /* 0x000000a700a77308 */ /* 0x000fe20000000800 */
[C---:B------:R-:W-:Y:S01]  /*d3d0*/  HMMA.16816.F32.BF16 R20, R4.reuse, R22, R116 ;  /* 0x000000160414723c */ /* 0x040fe20000041874 */
[--C-:B------:R-:W-:Y:S01]  /*d3e0*/  FFMA.FTZ R116, R166, UR4, -R3.reuse ;  /* 0x00000004a6747c23 */ /* 0x100fe20008010803 */
[----:B------:R-:W-:Y:S01]  /*d3f0*/  FFMA.FTZ R166, R178, UR4, -R3 ;  /* 0x00000004b2a67c23 */ /* 0x000fe20008010803 */
[----:B------:R-:W-:Y:S01]  /*d400*/  MUFU.EX2 R165, R165 ;  /* 0x000000a500a57308 */ /* 0x000fe20000000800 */
[----:B------:R-:W-:Y:S01]  /*d410*/  FFMA.FTZ R178, R173, UR4, -R148 ;  /* 0x00000004adb27c23 */ /* 0x000fe20008010894 */
[----:B------:R-:W-:Y:S01]  /*d420*/  FADD.FTZ R146, R145, R146 ;  /* 0x0000009291927221 */ /* 0x000fe20000010000 */
[----:B------:R-:W-:Y:S01]  /*d430*/  FADD.FTZ R133, R154, R133 ;  /* 0x000000859a857221 */ /* 0x000fe20000010000 */
[----:B------:R-:W4:Y:S01]  /*d440*/  MUFU.EX2 R116, R116 ;  /* 0x0000007400747308 */ /* 0x000f220000000800 */
[C---:B------:R-:W-:Y:S01]  /*d450*/  HMMA.16816.F32.BF16 R60, R4.reuse, R62, R76 ;  /* 0x0000003e043c723c */ /* 0x040fe2000004184c */
[----:B------:R-:W4:Y:S01]  /*d460*/  LDSM.16.MT88.4 R76, [R135+0x800] ;  /* 0x00080000874c783b */ /* 0x000f220000004200 */
[--C-:B------:R-:W-:Y:S01]  /*d470*/  FFMA.FTZ R137, R137, UR4, -R148.reuse ;  /* 0x0000000489897c23 */ /* 0x100fe20008010894 */
[----:B------:R-:W4:Y:S01]  /*d480*/  MUFU.EX2 R166, R166 ;  /* 0x000000a600a67308 */ /* 0x000f220000000800 */
[----:B------:R-:W-:Y:S01]  /*d490*/  FFMA.FTZ R142, R142, UR4, -R148 ;  /* 0x000000048e8e7c23 */ /* 0x000fe20008010894 */
[----:B------:R-:W-:Y:S01]  /*d4a0*/  FFMA.FTZ R134, R134, UR4, -R3 ;  /* 0x0000000486867c23 */ /* 0x000fe20008010803 */
[----:B------:R-:W-:Y:S01]  /*d4b0*/  IADD3 R222, PT, PT, R199, -0x3, RZ ;  /* 0xfffffffdc7de7810 */ /* 0x000fe20007ffe0ff */
[----:B------:R-:W-:Y:S01]  /*d4c0*/  MUFU.EX2 R178, R178 ;  /* 0x000000b200b27308 */ /* 0x000fe20000000800 */
[----:B-1----:R-:W-:Y:S01]  /*d4d0*/  HMMA.16816.F32.BF16 R72, R4, R84, R72 ;  /* 0x000000540448723c */ /* 0x002fe20000041848 */
[----:B---3--:R-:W-:Y:S01]  /*d4e0*/  F2FP.BF16.F32.PACK_AB R84, R106, R111 ;  /* 0x0000006f6a54723e */ /* 0x008fe200000010ff */
[----:B------:R-:W-:Y:S01]  /*d4f0*/  FADD.FTZ R111, R111, R146 ;  /* 0x000000926f6f7221 */ /* 0x000fe20000010000 */
[----:B-----5:R-:W-:Y:S01]  /*d500*/  F2FP.BF16.F32.PACK_AB R85, R109, R110 ;  /* 0x0000006e6d55723e */ /* 0x020fe200000010ff */
[----:B------:R-:W-:Y:S01]  /*d510*/  MUFU.EX2 R176, R176 ;  /* 0x000000b000b07308 */ /* 0x000fe20000000800 */
[----:B------:R-:W-:Y:S01]  /*d520*/  FADD.FTZ R110, R110, R133 ;  /* 0x000000856e6e7221 */ /* 0x000fe20000010000 */
[----:B------:R-:W-:-:S02]  /*d530*/  FADD.FTZ R106, R106, R111 ;  /* 0x0000006f6a6a7221 */ /* 0x000fc40000010000 */
[----:B------:R-:W-:Y:S01]  /*d540*/  HMMA.16816.F32.BF16 R4, R4, R86, R100 ;  /* 0x000000560404723c */ /* 0x000fe20000041864 */
[----:B------:R-:W-:Y:S01]  /*d550*/  F2FP.BF16.F32.PACK_AB R86, R104, R107 ;  /* 0x0000006b6856723e */ /* 0x000fe200000010ff */
[----:B------:R-:W-:Y:S01]  /*d560*/  LDSM.16.MT88.4 R100, [R152+0xd000] ;  /* 0x00d000009864783b */ /* 0x000fe20000004200 */
[----:B--2---:R-:W-:Y:S01]  /*d570*/  F2FP.BF16.F32.PACK_AB R87, R105, R108 ;  /* 0x0000006c6957723e */ /* 0x004fe200000010ff */
[----:B------:R-:W-:Y:S01]  /*d580*/  MUFU.EX2 R177, R177 ;  /* 0x000000b100b17308 */ /* 0x000fe20000000800 */
[----:B------:R-:W-:Y:S01]  /*d590*/  FADD.FTZ R109, R109, R110 ;  /* 0x0000006e6d6d7221 */ /* 0x000fe20000010000 */
[----:B------:R-:W-:Y:S02]  /*d5a0*/  FADD.FTZ R107, R107, R106 ;  /* 0x0000006a6b6b7221 */ /* 0x000fe40000010000 */
[----:B------:R-:W-:Y:S01]  /*d5b0*/  MUFU.EX2 R180, R180 ;  /* 0x000000b400b47308 */ /* 0x000fe20000000800 */
[----:B------:R-:W-:Y:S01]  /*d5c0*/  FADD.FTZ R108, R108, R109 ;  /* 0x0000006d6c6c7221 */ /* 0x000fe20000010000 */
[----:B------:R-:W-:Y:S01]  /*d5d0*/  HMMA.16816.F32.BF16 R8, R84, R96, R8 ;  /* 0x000000605408723c */ /* 0x000fe20000041808 */
[----:B------:R-:W-:Y:S01]  /*d5e0*/  FADD.FTZ R104, R104, R107 ;  /* 0x0000006b68687221 */ /* 0x000fe20000010000 */
[----:B------:R-:W-:Y:S01]  /*d5f0*/  MUFU.EX2 R192, R192 ;  /* 0x000000c000c07308 */ /* 0x000fe20000000800 */
[----:B------:R-:W-:-:S03]  /*d600*/  FADD.FTZ R105, R105, R108 ;  /* 0x0000006c69697221 */ /* 0x000fc60000010000 */
[----:B------:R-:W-:Y:S01]  /*d610*/  MUFU.EX2 R185, R185 ;  /* 0x000000b900b97308 */ /* 0x000fe20000000800 */
[----:B----4-:R-:W-:Y:S01]  /*d620*/  FADD.FTZ R2, R116, R105 ;  /* 0x0000006974027221 */ /* 0x010fe20000010000 */
        /* <DEDUP_REMOVED lines=8> */
[----:B------:R-:W3:Y:S01]  /*d6b0*/  LDSM.16.MT88.4 R64, [R152+0x11000] ;  /* 0x011000009840783b */ /* 0x000ee20000004200 */
[----:B------:R-:W-:Y:S04]  /*d6c0*/  MUFU.EX2 R191, R191 ;  /* 0x000000bf00bf7308 */ /* 0x000fe80000000800 */
[----:B------:R-:W-:Y:S02]  /*d6d0*/  MUFU.EX2 R184, R184 ;  /* 0x000000b800b87308 */ /* 0x000fe40000000800 */
[----:B------:R-:W-:Y:S01]  /*d6e0*/  HMMA.16816.F32.BF16 R16, R84, R92, R16 ;  /* 0x0000005c5410723c */ /* 0x000fe20000041810 */
[----:B--2---:R-:W-:Y:S01]  /*d6f0*/  FFMA.FTZ R190, R183, UR4, -R148 ;  /* 0x00000004b7be7c23 */ /* 0x004fe20008010894 */
[----:B------:R2:W-:Y:S01]  /*d700*/  MUFU.EX2 R175, R181 ;  /* 0x000000b500af7308 */ /* 0x0005e20000000800 */
[----:B------:R-:W-:-:S03]  /*d710*/  FFMA.FTZ R183, R168, UR4, -R3 ;  /* 0x00000004a8b77c23 */ /* 0x000fc60008010803 */
[----:B------:R-:W-:Y:S02]  /*d720*/  MUFU.EX2 R186, R186 ;  /* 0x000000ba00ba7308 */ /* 0x000fe40000000800 */
[C---:B------:R-:W-:Y:S01]  /*d730*/  HMMA.16816.F32.BF16 R20, R84.reuse, R94, R20 ;  /* 0x0000005e5414723c */ /* 0x040fe20000041814 */
[----:B------:R-:W4:Y:S01]  /*d740*/  LDSM.16.MT88.4 R92, [R132+0xd000] ;  /* 0x00d00000845c783b */ /* 0x000f220000004200 */
[----:B------:R-:W-:Y:S04]  /*d750*/  MUFU.EX2 R190, R190 ;  /* 0x000000be00be7308 */ /* 0x000fe80000000800 */
[----:B------:R-:W-:Y:S02]  /*d760*/  MUFU.EX2 R169, R169 ;  /* 0x000000a900a97308 */ /* 0x000fe40000000800 */
[----:B------:R-:W-:Y:S01]  /*d770*/  HMMA.16816.F32.BF16 R56, R84, R68, R56 ;  /* 0x000000445438723c */ /* 0x000fe20000041838 */
[--C-:B--2---:R-:W-:Y:S01]  /*d780*/  FFMA.FTZ R181, R174, UR4, -R3.reuse ;  /* 0x00000004aeb57c23 */ /* 0x104fe20008010803 */
[----:B------:R-:W-:Y:S01]  /*d790*/  MUFU.EX2 R172, R172 ;  /* 0x000000ac00ac7308 */ /* 0x000fe20000000800 */
[----:B------:R-:W-:Y:S01]  /*d7a0*/  FFMA.FTZ R174, R159, UR4, -R148 ;  /* 0x000000049fae7c23 */ /* 0x000fe20008010894 */
[----:B------:R-:W-:-:S02]  /*d7b0*/  FFMA.FTZ R159, R162, UR4, -R3 ;  /* 0x00000004a29f7c23 */ /* 0x000fc40008010803 */
[----:B------:R2:W-:Y:S02]  /*d7c0*/  MUFU.EX2 R168, R170 ;  /* 0x000000aa00a87308 */ /* 0x0005e40000000800 */
[C---:B------:R-:W-:Y:S01]  /*d7d0*/  HMMA.16816.F32.BF16 R60, R84.reuse, R70, R60 ;  /* 0x00000046543c723c */ /* 0x040fe2000004183c */
[----:B------:R-:W5:Y:S01]  /*d7e0*/  LDSM.16.MT88.4 R68, [R135+0x1000] ;  /* 0x001000008744783b */ /* 0x000f620000004200 */
[----:B------:R-:W-:Y:S04]  /*d7f0*/  MUFU.EX2 R181, R181 ;  /* 0x000000b500b57308 */ /* 0x000fe80000000800 */
[----:B------:R-:W-:Y:S02]  /*d800*/  MUFU.EX2 R183, R183 ;  /* 0x000000b700b77308 */ /* 0x000fe40000000800 */
[----:B------:R-:W-:Y:S02]  /*d810*/  HMMA.16816.F32.BF16 R24, R84, R88, R24 ;  /* 0x000000585418723c */ /* 0x000fe40000041818 */
[----:B------:R-:W-:Y:S01]  /*d820*/  MUFU.EX2 R174, R174 ;  /* 0x000000ae00ae7308 */ /* 0x000fe20000000800 */
[----:B--2---:R-:W-:-:S03]  /*d830*/  FFMA.FTZ R170, R161, UR4, -R148 ;  /* 0x00000004a1aa7c23 */ /* 0x004fc60008010894 */
[----:B------:R2:W-:Y:S02]  /*d840*/  MUFU.EX2 R161, R163 ;  /* 0x000000a300a17308 */ /* 0x0005e40000000800 */
[C---:B------:R-:W-:Y:S01]  /*d850*/  HMMA.16816.F32.BF16 R28, R84.reuse, R90, R28 ;  /* 0x0000005a541c723c */ /* 0x040fe2000004181c */
[----:B------:R-:W-:Y:S01]  /*d860*/  LDSM.16.MT88.4 R88, [R156+0x1000] ;  /* 0x001000009c58783b */ /* 0x000fe20000004200 */
[----:B------:R-:W-:Y:S04]  /*d870*/  MUFU.EX2 R170, R170 ;  /* 0x000000aa00aa7308 */ /* 0x000fe80000000800 */
[----:B------:R-:W-:Y:S02]  /*d880*/  MUFU.EX2 R157, R157 ;  /* 0x0000009d009d7308 */ /* 0x000fe40000000800 */
[----:B------:R-:W-:Y:S02]  /*d890*/  HMMA.16816.F32.BF16 R32, R84, R76, R32 ;  /* 0x0000004c5420723c */ /* 0x000fe40000041820 */
[----:B------:R-:W-:Y:S01]  /*d8a0*/  MUFU.EX2 R162, R164 ;  /* 0x000000a400a27308 */ /* 0x000fe20000000800 */
[----:B--2---:R-:W-:-:S03]  /*d8b0*/  FFMA.FTZ R163, R158, UR4, -R3 ;  /* 0x000000049ea37c23 */ /* 0x004fc60008010803 */
[----:B------:R-:W-:Y:S02]  /*d8c0*/  MUFU.EX2 R159, R159 ;  /* 0x0000009f009f7308 */ /* 0x000fe40000000800 */
[C---:B------:R-:W-:Y:S01]  /*d8d0*/  HMMA.16816.F32.BF16 R36, R84.reuse, R78, R36 ;  /* 0x0000004e5424723c */ /* 0x040fe20000041824 */
[----:B------:R-:W2:Y:S01]  /*d8e0*/  LDSM.16.MT88.4 R76, [R132+0x11000] ;  /* 0x01100000844c783b */ /* 0x000ea20000004200 */
[----:B------:R-:W-:Y:S04]  /*d8f0*/  MUFU.EX2 R158, R160 ;  /* 0x000000a0009e7308 */ /* 0x000fe80000000800 */
[----:B------:R-:W-:Y:S02]  /*d900*/  MUFU.EX2 R163, R163 ;  /* 0x000000a300a37308 */ /* 0x000fe40000000800 */
[----:B------:R-:W-:Y:S01]  /*d910*/  HMMA.16816.F32.BF16 R48, R84, R80, R48 ;  /* 0x000000505430723c */ /* 0x000fe20000041830 */
[C---:B------:R-:W-:Y:S01]  /*d920*/  F2FP.BF16.F32.PACK_AB R80, R112.reuse, R115 ;  /* 0x000000737050723e */ /* 0x040fe200000010ff */
[----:B------:R-:W-:Y:S01]  /*d930*/  FADD.FTZ R115, R115, R104 ;  /* 0x0000006873737221 */ /* 0x000fe20000010000 */
[C---:B------:R-:W-:Y:S01]  /*d940*/  F2FP.BF16.F32.PACK_AB R81, R167.reuse, R116 ;  /* 0x00000074a751723e */ /* 0x040fe200000010ff */
[----:B------:R-:W-:Y:S01]  /*d950*/  FADD.FTZ R167, R167, R2 ;  /* 0x00000002a7a77221 */ /* 0x000fe20000010000 */
[----:B------:R-:W-:Y:S01]  /*d960*/  MUFU.EX2 R139, R139 ;  /* 0x0000008b008b7308 */ /* 0x000fe20000000800 */
[----:B------:R-:W-:-:S02]  /*d970*/  FADD.FTZ R115, R112, R115 ;  /* 0x0000007370737221 */ /* 0x000fc40000010000 */
[C---:B------:R-:W-:Y:S01]  /*d980*/  HMMA.16816.F32.BF16 R52, R84.reuse, R82, R52 ;  /* 0x000000525434723c */ /* 0x040fe20000041834 */
[----:B------:R-:W-:Y:S01]  /*d990*/  F2FP.BF16.F32.PACK_AB R82, R113, R114 ;  /* 0x000000727152723e */ /* 0x000fe200000010ff */
[----:B------:R-:W-:Y:S01]  /*d9a0*/  FADD.FTZ R114, R114, R115 ;  /* 0x0000007372727221 */ /* 0x000fe20000010000 */
[----:B------:R-:W-:Y:S01]  /*d9b0*/  F2FP.BF16.F32.PACK_AB R83, R165, R166 ;  /* 0x000000a6a553723e */ /* 0x000fe200000010ff */
[----:B------:R-:W-:Y:S01]  /*d9c0*/  FADD.FTZ R166, R166, R167 ;  /* 0x000000a7a6a67221 */ /* 0x000fe20000010000 */
[----:B------:R-:W-:Y:S01]  /*d9d0*/  MUFU.EX2 R140, R140 ;  /* 0x0000008c008c7308 */ /* 0x000fe20000000800 */
[----:B------:R-:W-:Y:S02]  /*d9e0*/  FADD.FTZ R114, R113, R114 ;  /* 0x0000007271727221 */ /* 0x000fe40000010000 */
[----:B-1----:R-:W-:Y:S01]  /*d9f0*/  HMMA.16816.F32.BF16 R72, R84, R96, R72 ;  /* 0x000000605448723c */ /* 0x002fe20000041848 */
[----:B------:R-:W-:Y:S01]  /*da00*/  MUFU.EX2 R137, R137 ;  /* 0x0000008900897308 */ /* 0x000fe20000000800 */
[----:B------:R-:W-:-:S03]  /*da10*/  FADD.FTZ R165, R165, R166 ;  /* 0x000000a6a5a57221 */ /* 0x000fc60000010000 */
[----:B------:R-:W-:Y:S03]  /*da20*/  MUFU.EX2 R142, R142 ;  /* 0x0000008e008e7308 */ /* 0x000fe60000000800 */
        /* <DEDUP_REMOVED lines=9> */
[----:B-----5:R-:W-:Y:S01]  /*dac0*/  HMMA.16816.F32.BF16 R32, R80, R68, R32 ;  /* 0x000000445020723c */ /* 0x020fe20000041820 */
[--C-:B------:R-:W-:Y:S01]  /*dad0*/  FFMA.FTZ R68, R171, UR4, -R148.reuse ;  /* 0x00000004ab447c23 */ /* 0x100fe20008010894 */
[----:B------:R-:W-:Y:S01]  /*dae0*/  FFMA.FTZ R171, R193, UR4, -R148 ;  /* 0x00000004c1ab7c23 */ /* 0x000fe20008010894 */
[----:B------:R-:W-:-:S02]  /*daf0*/  FFMA.FTZ R148, R141, UR4, -R3 ;  /* 0x000000048d947c23 */ /* 0x000fc40008010803 */
[----:B------:R5:W3:Y:S03]  /*db00*/  MUFU.EX2 R173, R68 ;  /* 0x0000004400ad7308 */ /* 0x000ae60000000800 */
[C---:B------:R-:W-:Y:S01]  /*db10*/  HMMA.16816.F32.BF16 R36, R80.reuse, R70, R36 ;  /* 0x000000465024723c */ /* 0x040fe20000041824 */
[----:B------:R-:W3:Y:S04]  /*db20*/  MUFU.EX2 R171, R171 ;  /* 0x000000ab00ab7308 */ /* 0x000ee80000000800 */
[----:B------:R-:W-:Y:S03]  /*db30*/  MUFU.EX2 R148, R148 ;  /* 0x0000009400947308 */ /* 0x000fe60000000800 */
[C---:B--2---:R-:W-:Y:S01]  /*db40*/  HMMA.16816.F32.BF16 R48, R80.reuse, R76, R48 ;  /* 0x0000004c5030723c */ /* 0x044fe20000041830 */
[----:B-----5:R-:W2:Y:S07]  /*db50*/  LDSM.16.MT88.4 R68, [R152+0x11800] ;  /* 0x011800009844783b */ /* 0x020eae0000004200 */
[C---:B------:R-:W-:Y:S01]  /*db60*/  HMMA.16816.F32.BF16 R52, R80.reuse, R78, R52 ;  /* 0x0000004e5034723c */ /* 0x040fe20000041834 */
[----:B------:R-:W5:Y:S07]  /*db70*/  LDSM.16.MT88.4 R76, [R135+0x1800] ;  /* 0x00180000874c783b */ /* 0x000f6e0000004200 */
[C---:B-1----:R-:W-:Y:S08]  /*db80*/  HMMA.16816.F32.BF16 R56, R80.reuse, R84, R56 ;  /* 0x000000545038723c */ /* 0x042ff00000041838 */
[C---:B------:R-:W-:Y:S01]  /*db90*/  HMMA.16816.F32.BF16 R60, R80.reuse, R86, R60 ;  /* 0x00000056503c723c */ /* 0x040fe2000004183c */
[----:B------:R-:W1:Y:S07]  /*dba0*/  LDSM.16.MT88.4 R84, [R132+0x11800] ;  /* 0x011800008454783b */ /* 0x000e6e0000004200 */
        /* <DEDUP_REMOVED lines=36> */
[C---:B---3--:R-:W-:Y:S08]  /*ddf0*/  HMMA.16816.F32.BF16 R24, R64.reuse, R88, R24 ;  /* 0x000000584018723c */ /* 0x048ff00000041818 */
[C---:B------:R-:W-:Y:S01]  /*de00*/  HMMA.16816.F32.BF16 R28, R64.reuse, R90, R28 ;  /* 0x0000005a401c723c */ /* 0x040fe2000004181c */
[----:B------:R-:W-:Y:S07]  /*de10*/  LDSM.16.MT88.4 R88, [R156+0x2000] ;  /* 0x002000009c58783b */ /* 0x000fee0000004200 */
        /* <DEDUP_REMOVED lines=15> */
[----:B--2---:R-:W-:Y:S01]  /*df10*/  HMMA.16816.F32.BF16 R40, R64, R68, R40 ;  /* 0x000000444028723c */ /* 0x004fe20000041828 */
        /* <DEDUP_REMOVED lines=14> */
[C---:B-----5:R-:W-:Y:S08]  /*e000*/  HMMA.16816.F32.BF16 R16, R64.reuse, R96, R16 ;  /* 0x000000604010723c */ /* 0x060ff00000041810 */
        /* <DEDUP_REMOVED lines=18> */
[----:B------:R-:W2:Y:S07]  /*e130*/  LDSM.16.MT88.4 R88, [R156+0x2800] ;  /* 0x002800009c58783b */ /* 0x000eae0000004200 */
[C---:B-1----:R-:W-:Y:S08]  /*e140*/  HMMA.16816.F32.BF16 R56, R64.reuse, R84, R56 ;  /* 0x000000544038723c */ /* 0x042ff00000041838 */
        /* <DEDUP_REMOVED lines=21> */
[C---:B-1----:R-:W-:Y:S08]  /*e2a0*/  HMMA.16816.F32.BF16 R56, R68.reuse, R64, R56 ;  /* 0x000000404438723c */ /* 0x042ff00000041838 */
[C---:B------:R-:W-:Y:S01]  /*e2b0*/  HMMA.16816.F32.BF16 R60, R68.reuse, R66, R60 ;  /* 0x00000042443c723c */ /* 0x040fe2000004183c */
[----:B------:R-:W1:Y:S07]  /*e2c0*/  LDSM.16.MT88.4 R64, [R156+0x7000] ;  /* 0x007000009c40783b */ /* 0x000e6e0000004200 */
[C---:B---3--:R-:W-:Y:S08]  /*e2d0*/  HMMA.16816.F32.BF16 R72, R68.reuse, R76, R72 ;  /* 0x0000004c4448723c */ /* 0x048ff00000041848 */
[----:B------:R-:W-:Y:S01]  /*e2e0*/  HMMA.16816.F32.BF16 R4, R68, R78, R4 ;  /* 0x0000004e4404723c */ /* 0x000fe20000041804 */
[----:B------:R-:W3:Y:S01]  /*e2f0*/  LDSM.16.MT88.4 R76, [R135+0x7000] ;  /* 0x00700000874c783b */ /* 0x000ee20000004200 */
        /* <DEDUP_REMOVED lines=12> */
[----:B------:R-:W-:Y:S01]  /*e3c0*/  FFMA.FTZ R81, R138, UR4, -R3 ;  /* 0x000000048a517c23 */ /* 0x000fe20008010803 */
[----:B------:R4:W-:Y:S01]  /*e3d0*/  MUFU.EX2 R143, R134 ;  /* 0x00000086008f7308 */ /* 0x0009e20000000800 */
[----:B------:R-:W-:Y:S01]  /*e3e0*/  FADD.FTZ R174, R157, R174 ;  /* 0x000000ae9dae7221 */ /* 0x000fe20000010000 */
[----:B------:R-:W-:Y:S02]  /*e3f0*/  FADD.FTZ R158, R163, R158 ;  /* 0x0000009ea39e7221 */ /* 0x000fe40000010000 */
[----:B------:R-:W3:Y:S01]  /*e400*/  MUFU.EX2 R138, R80 ;  /* 0x00000050008a7308 */ /* 0x000ee20000000800 */
[C---:B-----5:R-:W-:Y:S03]  /*e410*/  HMMA.16816.F32.BF16 R8, R68.reuse, R96, R8 ;  /* 0x000000604408723c */ /* 0x060fe60000041808 */
[----:B------:R-:W5:Y:S05]  /*e420*/  MUFU.EX2 R3, R81 ;  /* 0x0000005100037308 */ /* 0x000f6a0000000800 */
[C---:B------:R-:W-:Y:S08]  /*e430*/  HMMA.16816.F32.BF16 R12, R68.reuse, R98, R12 ;  /* 0x00000062440c723c */ /* 0x040ff0000004180c */
[C---:B------:R-:W-:Y:S08]  /*e440*/  HMMA.16816.F32.BF16 R16, R68.reuse, R92, R16 ;  /* 0x0000005c4410723c */ /* 0x040ff00000041810 */
[C---:B------:R-:W-:Y:S01]  /*e450*/  HMMA.16816.F32.BF16 R20, R68.reuse, R94, R20 ;  /* 0x0000005e4414723c */ /* 0x040fe20000041814 */
[----:B------:R-:W5:Y:S07]  /*e460*/  LDSM.16.MT88.4 R92, [R152+0x13800] ;  /* 0x01380000985c783b */ /* 0x000f6e0000004200 */
[C---:B--2---:R-:W-:Y:S08]  /*e470*/  HMMA.16816.F32.BF16 R24, R68.reuse, R88, R24 ;  /* 0x000000584418723c */ /* 0x044ff00000041818 */
[C---:B------:R-:W-:Y:S08]  /*e480*/  HMMA.16816.F32.BF16 R28, R68.reuse, R90, R28 ;  /* 0x0000005a441c723c */ /* 0x040ff0000004181c */
[C---:B------:R-:W-:Y:S08]  /*e490*/  HMMA.16816.F32.BF16 R32, R68.reuse, R84, R32 ;  /* 0x000000544420723c */ /* 0x040ff00000041820 */
[C---:B------:R-:W-:Y:S01]  /*e4a0*/  HMMA.16816.F32.BF16 R36, R68.reuse, R86, R36 ;  /* 0x000000564424723c */ /* 0x040fe20000041824 */
[----:B------:R-:W2:Y:S07]  /*e4b0*/  LDSM.16.MT88.4 R84, [R132+0x13800] ;  /* 0x013800008454783b */ /* 0x000eae0000004200 */
[C---:B------:R-:W-:Y:S08]  /*e4c0*/  HMMA.16816.F32.BF16 R44, R68.reuse, R82, R44 ;  /* 0x00000052442c723c */ /* 0x040ff0000004182c */
[C---:B------:R-:W-:Y:S08]  /*e4d0*/  HMMA.16816.F32.BF16 R48, R68.reuse, R100, R48 ;  /* 0x000000644430723c */ /* 0x040ff00000041830 */
[C---:B------:R-:W-:Y:S01]  /*e4e0*/  HMMA.16816.F32.BF16 R52, R68.reuse, R102, R52 ;  /* 0x000000664434723c */ /* 0x040fe20000041834 */
[----:B------:R-:W2:Y:S07]  /*e4f0*/  LDSM.16.MT88.4 R100, [R135+0x3800] ;  /* 0x003800008764783b */ /* 0x000eae0000004200 */
[C---:B-1----:R-:W-:Y:S08]  /*e500*/  HMMA.16816.F32.BF16 R56, R68.reuse, R64, R56 ;  /* 0x000000404438723c */ /* 0x042ff00000041838 */
[C---:B------:R-:W-:Y:S01]  /*e510*/  HMMA.16816.F32.BF16 R60, R68.reuse, R66, R60 ;  /* 0x00000042443c723c */ /* 0x040fe2000004183c */
[----:B------:R-:W-:Y:S04]  /*e520*/  LDSM.16.MT88.4 R64, [R132+0xf800] ;  /* 0x00f800008440783b */ /* 0x000fe80000004200 */
[----:B----4-:R-:W-:Y:S03]  /*e530*/  LDSM.16.MT88.4 R132, [R135+0x7800] ;  /* 0x007800008784783b */ /* 0x010fe60000004200 */
[C---:B---3--:R-:W-:Y:S08]  /*e540*/  HMMA.16816.F32.BF16 R72, R68.reuse, R76, R72 ;  /* 0x0000004c4448723c */ /* 0x048ff00000041848 */
[----:B------:R-:W-:Y:S01]  /*e550*/  HMMA.16816.F32.BF16 R4, R68, R78, R4 ;  /* 0x0000004e4404723c */ /* 0x000fe20000041804 */
[----:B------:R-:W-:Y:S01]  /*e560*/  F2FP.BF16.F32.PACK_AB R68, R140, R139 ;  /* 0x0000008b8c44723e */ /* 0x000fe200000010ff */
[----:B------:R-:W1:Y:S01]  /*e570*/  LDSM.16.MT88.4 R76, [R156+0x7800] ;  /* 0x007800009c4c783b */ /* 0x000e620000004200 */
[----:B------:R-:W-:Y:S01]  /*e580*/  F2FP.BF16.F32.PACK_AB R69, R138, R143 ;  /* 0x0000008f8a45723e */ /* 0x000fe200000010ff */
        /* <DEDUP_REMOVED lines=8> */
[----:B------:R-:W3:Y:S01]  /*e610*/  LDSM.16.MT88.4 R8, [R156+0x3800] ;  /* 0x003800009c08783b */ /* 0x000ee20000004200 */
[----:B------:R-:W-:Y:S01]  /*e620*/  FADD.FTZ R3, R3, R138 ;  /* 0x0000008a03037221 */ /* 0x000fe20000010000 */
[----:B------:R-:W-:-:S03]  /*e630*/  FADD.FTZ R230, R142, R137 ;  /* 0x000000898ee67221 */ /* 0x000fc60000010000 */
[----:B------:R-:W-:Y:S02]  /*e640*/  FADD.FTZ R233, R148, R3 ;  /* 0x0000000394e97221 */ /* 0x000fe40000010000 */
[C---:B------:R-:W-:Y:S08]  /*e650*/  HMMA.16816.F32.BF16 R96, R68.reuse, R92, R40 ;  /* 0x0000005c4460723c */ /* 0x040ff00000041828 */
[C---:B--2---:R-:W-:Y:S08]  /*e660*/  HMMA.16816.F32.BF16 R88, R68.reuse, R84, R48 ;  /* 0x000000544458723c */ /* 0x044ff00000041830 */
[C---:B------:R-:W-:Y:S08]  /*e670*/  HMMA.16816.F32.BF16 R104, R68.reuse, R100, R32 ;  /* 0x000000644468723c */ /* 0x040ff00000041820 */
[C---:B-1----:R-:W-:Y:S08]  /*e680*/  HMMA.16816.F32.BF16 R80, R68.reuse, R76, R56 ;  /* 0x0000004c4450723c */ /* 0x042ff00000041838 */
[C---:B------:R-:W-:Y:S08]  /*e690*/  HMMA.16816.F32.BF16 R124, R68.reuse, R126, R12 ;  /* 0x0000007e447c723c */ /* 0x040ff0000004180c */
[C---:B------:R-:W-:Y:S08]  /*e6a0*/  HMMA.16816.F32.BF16 R92, R68.reuse, R94, R44 ;  /* 0x0000005e445c723c */ /* 0x040ff0000004182c */
[C---:B------:R-:W-:Y:S08]  /*e6b0*/  HMMA.16816.F32.BF16 R120, R68.reuse, R64, R16 ;  /* 0x000000404478723c */ /* 0x040ff00000041810 */
[C---:B------:R-:W-:Y:S08]  /*e6c0*/  HMMA.16816.F32.BF16 R116, R68.reuse, R66, R20 ;  /* 0x000000424474723c */ /* 0x040ff00000041814 */
[C---:B------:R-:W-:Y:S08]  /*e6d0*/  HMMA.16816.F32.BF16 R84, R68.reuse, R86, R52 ;  /* 0x000000564454723c */ /* 0x040ff00000041834 */
[C---:B---3--:R-:W-:Y:S08]  /*e6e0*/  HMMA.16816.F32.BF16 R112, R68.reuse, R8, R24 ;  /* 0x000000084470723c */ /* 0x048ff00000041818 */
[C---:B------:R-:W-:Y:S08]  /*e6f0*/  HMMA.16816.F32.BF16 R108, R68.reuse, R10, R28 ;  /* 0x0000000a446c723c */ /* 0x040ff0000004181c */
[C---:B------:R-:W-:Y:S08]  /*e700*/  HMMA.16816.F32.BF16 R76, R68.reuse, R78, R60 ;  /* 0x0000004e444c723c */ /* 0x040ff0000004183c */
[C---:B------:R-:W-:Y:S08]  /*e710*/  HMMA.16816.F32.BF16 R100, R68.reuse, R102, R36 ;  /* 0x000000664464723c */ /* 0x040ff00000041824 */
[----:B------:R-:W-:Y:S01]  /*e720*/  HMMA.16816.F32.BF16 R72, R68, R132, R72 ;  /* 0x000000844448723c */ /* 0x000fe20000041848 */
[----:B------:R-:W-:-:S02]  /*e730*/  MOV R132, R150 ;  /* 0x0000009600847202 */ /* 0x000fc40000000f00 */
[----:B------:R-:W-:-:S05]  /*e740*/  MOV R133, R151 ;  /* 0x0000009700857202 */ /* 0x000fca0000000f00 */
[----:B------:R-:W-:-:S15]  /*e750*/  HMMA.16816.F32.BF16 R68, R68, R134, R4 ;  /* 0x000000864444723c */ /* 0x000fde0000041804 */
[----:B------:R-:W-:-:S05]  /*e760*/  NOP ;  /* 0x0000000000007918 */ /* 0x000fca0000000000 */
.L_x_2162:
        /* <DEDUP_REMOVED lines=21> */
[----:B------:R-:W1:Y:S05]  /*e8c0*/  LDCU UR4, c[0x0][0x45c] ;  /* 0x00008b80ff0477ac */ /* 0x000e6a0008000800 */
[----:B------:R-:W-:Y:S01]  /*e8d0*/  LEA R205, R205, UR5, 0x1 ;  /* 0x00000005cdcd7c11 */ /* 0x000fe2000f8e08ff */
[----:B------:R-:W1:Y:S03]  /*e8e0*/  LDCU.64 UR6, c[0x0][0x3a0] ;  /* 0x00007400ff0677ac */ /* 0x000e660008000a00 */
[----:B------:R-:W-:Y:S01]  /*e8f0*/  IADD3 R204, PT, PT, R204, R205, RZ ;  /* 0x000000cdcccc7210 */ /* 0x000fe20007ffe0ff */
[C---:B------:R-:W-:Y:S01]  /*e900*/  VIADD R228, R205.reuse, 0xc000 ;  /* 0x0000c000cde47836 */ /* 0x040fe20000000000 */
[----:B------:R-:W-:Y:S01]  /*e910*/  IADD3 R227, PT, PT, R205, 0xc040, RZ ;  /* 0x0000c040cde37810 */ /* 0x000fe20007ffe0ff */
[----:B------:R-:W1:Y:S01]  /*e920*/  LDCU.64 UR8, c[0x0][0x3a8] ;  /* 0x00007500ff0877ac */ /* 0x000e620008000a00 */
[----:B--234-:R-:W-:-:S12]  /*e930*/  ULEA UR10, UR10, UR13, 0x18 ;  /* 0x0000000d0a0a7291 */ /* 0x01cfd8000f8ec0ff */
.L_x_2172:
        /* <DEDUP_REMOVED lines=91> */
.L_x_2169:
[----:B------:R-:W-:Y:S01]  /*eef0*/  UMOV UR5, UR10 ;  /* 0x0000000a00057c82 */ /* 0x000fe20008000000 */
[-C--:B------:R-:W-:Y:S02]  /*ef00*/  @!P2 MOV R219, R217.reuse ;  /* 0x000000d900dba202 */ /* 0x080fe40000000f00 */
[----:B------:R-:W-:Y:S02]  /*ef10*/  LEA R231, R231, UR5, 0x1 ;  /* 0x00000005e7e77c11 */ /* 0x000fe4000f8e08ff */
[C---:B------:R-:W-:Y:S02]  /*ef20*/  SHF.L.U32 R29, R28.reuse, 0x5, RZ ;  /* 0x000000051c1d7819 */ /* 0x040fe400000006ff */
[----:B------:R-:W-:Y:S01]  /*ef30*/  SHF.L.U64.HI R28, R28, 0x5, R31 ;  /* 0x000000051c1c7819 */ /* 0x000fe2000001021f */
[----:B------:R-:W-:Y:S01]  /*ef40*/  @!PT LDS RZ, [RZ] ;  /* 0x00000000fffff984 */ /* 0x000fe20000000800 */
[----:B------:R-:W-:Y:S01]  /*ef50*/  @!PT LDS RZ, [RZ] ;  /* 0x00000000fffff984 */ /* 0x000fe20000000800 */
[----:B------:R-:W-:Y:S01]  /*ef60*/  @!PT LDS RZ, [RZ] ;  /* 0x00000000fffff984 */ /* 0x000fe20000000800 */
[----:B------:R2:W-:Y:S01]  /*ef70*/  @!P2 LDGSTS.E.BYPASS.LTC128B.128 [R231+0xc000], desc[UR14][R218.64] ;  /* 0x0c000000dae7afae */ /* 0x0005e2000b981a0e */
[----:B------:R-:W-:Y:S02]  /*ef80*/  IADD3 R30, P0, PT, R29, R218, RZ ;  /* 0x000000da1d1e7210 */ /* 0x000fe40007f1e0ff */
[----:B------:R-:W-:Y:S03]  /*ef90*/  LOP3.LUT R189, R133, 0x400, RZ, 0xc0, !PT ;  /* 0x0000040085bd7812 */ /* 0x000fe600078ec0ff */
[----:B------:R-:W-:Y:S01]  /*efa0*/  @P2 STS.128 [R231+0xc000], RZ ;  /* 0x00c000ffe7002388 */ /* 0x000fe20000000c00 */
[----:B------:R-:W-:Y:S02]  /*efb0*/  IADD3.X R31, PT, PT, R28, R217, RZ, P0, !PT ;  /* 0x000000d91c1f7210 */ /* 0x000fe400007fe4ff */
[-C--:B------:R-:W-:Y:S02]  /*efc0*/  IADD3 R32, P0, PT, R30, R29.reuse, RZ ;  /* 0x0000001d1e207210 */ /* 0x080fe40007f1e0ff */
[----:B------:R-:W-:Y:S02]  /*efd0*/  LOP3.LUT R132, R132, 0x8, R209, 0x78, !PT ;  /* 0x0000000884847812 */ /* 0x000fe400078e78d1 */
[-C--:B------:R-:W-:Y:S02]  /*efe0*/  IADD3.X R33, PT, PT, R31, R28.reuse, RZ, P0, !PT ;  /* 0x0000001c1f217210 */ /* 0x080fe400007fe4ff */
[----:B------:R-:W-:Y:S02]  /*eff0*/  IADD3 R34, P0, PT, R32, R29, RZ ;  /* 0x0000001d20227210 */ /* 0x000fe40007f1e0ff */
[----:B------:R-:W-:Y:S02]  /*f000*/  LEA R189, R132, R189, 0x1 ;  /* 0x000000bd84bd7211 */ /* 0x000fe400078e08ff */
[-C--:B------:R-:W-:Y:S02]  /*f010*/  IADD3.X R35, PT, PT, R33, R28.reuse, RZ, P0, !PT ;  /* 0x0000001c21237210 */ /* 0x080fe400007fe4ff */
[----:B------:R-:W-:Y:S02]  /*f020*/  IADD3 R36, P0, PT, R34, R29, RZ ;  /* 0x0000001d22247210 */ /* 0x000fe40007f1e0ff */
[----:B------:R-:W-:Y:S02]  /*f030*/  LEA R190, R190, UR5, 0x1 ;  /* 0x00000005bebe7c11 */ /* 0x000fe4000f8e08ff */
[-C--:B------:R-:W-:Y:S02]  /*f040*/  IADD3.X R37, PT, PT, R35, R28.reuse, RZ, P0, !PT ;  /* 0x0000001c23257210 */ /* 0x080fe400007fe4ff */
[----:B------:R-:W-:Y:S02]  /*f050*/  IADD3 R214, PT, PT, R189, UR5, RZ ;  /* 0x00000005bdd67c10 */ /* 0x000fe4000fffe0ff */
[----:B--2---:R-:W-:Y:S02]  /*f060*/  @!P1 MOV R219, R217 ;  /* 0x000000d900db9202 */ /* 0x004fe40000000f00 */
[----:B------:R-:W-:Y:S03]  /*f070*/  ISETP.NE.AND P4, PT, R222, 0x1, PT ;  /* 0x00000001de00780c */ /* 0x000fe60003f85270 */
        /* <DEDUP_REMOVED lines=41> */
[-C--:B---3--:R-:W-:Y:S05]  /*f310*/  IADD3 R32, P0, PT, R30, R29.reuse, RZ ;  /* 0x0000001d1e207210 */ /* 0x088fea0007f1e0ff */
        /* <DEDUP_REMOVED lines=11> */
[----:B--2---:R-:W-:Y:S05]  /*f3d0*/  IADD3 R34, P0, PT, R32, R29, RZ ;  /* 0x0000001d20227210 */ /* 0x004fea0007f1e0ff */
        /* <DEDUP_REMOVED lines=33> */
[----:B------:R-:W4:Y:S06]  /*f5f0*/  LDSM.16.M88.4 R144, [R189+UR5+0x4000] ;  /* 0x00400005bd90783b */ /* 0x000f2c0008000200 */
[----:B------:R-:W5:Y:S06]  /*f600*/  LDSM.16.M88.4 R148, [R189+UR5+0x4800] ;  /* 0x00480005bd94783b */ /* 0x000f6c0008000200 */
[----:B------:R-:W1:Y:S06]  /*f610*/  LDSM.16.M88.4 R152, [R189+UR5+0x5000] ;  /* 0x00500005bd98783b */ /* 0x000e6c0008000200 */
[----:B------:R-:W0:Y:S06]  /*f620*/  LDGDEPBAR ;  /* 0x00000000000079af */ /* 0x000e2c0000000000 */
[----:B------:R-:W2:Y:S06]  /*f630*/  LDSM.16.M88.4 R156, [R189+UR5+0x5800] ;  /* 0x00580005bd9c783b */ /* 0x000eac0008000200 */
[----:B------:R-:W3:Y:S06]  /*f640*/  LDSM.16.M88.4 R160, [R189+UR5+0x6000] ;  /* 0x00600005bda0783b */ /* 0x000eec0008000200 */
[----:B------:R-:W3:Y:S01]  /*f650*/  LDSM.16.M88.4 R164, [R189+UR5+0x6800] ;  /* 0x00680005bda4783b */ /* 0x000ee20008000200 */
[C---:B----4-:R-:W-:Y:S05]  /*f660*/  HMMA.16816.F32.BF16 R4, R140.reuse, R144, RZ ;  /* 0x000000908c04723c */ /* 0x050fea00000418ff */
[----:B------:R-:W4:Y:S06]  /*f670*/  LDSM.16.M88.4 R168, [R189+UR5+0x7000] ;  /* 0x00700005bda8783b */ /* 0x000f2c0008000200 */
[----:B------:R-:W4:Y:S01]  /*f680*/  LDSM.16.M88.4 R172, [R189+UR5+0x7800] ;  /* 0x00780005bdac783b */ /* 0x000f220008000200 */
[C---:B------:R-:W-:Y:S05]  /*f690*/  HMMA.16816.F32.BF16 R8, R140.reuse, R146, RZ ;  /* 0x000000928c08723c */ /* 0x040fea00000418ff */
[----:B------:R-:W-:Y:S03]  /*f6a0*/  LDSM.16.M88.4 R176, [R188] ;  /* 0x00000000bcb0783b */ /* 0x000fe60000000200 */
[C---:B-----5:R-:W-:Y:S03]  /*f6b0*/  HMMA.16816.F32.BF16 R12, R140.reuse, R148, RZ ;  /* 0x000000948c0c723c */ /* 0x060fe600000418ff */
[----:B------:R-:W5:Y:S05]  /*f6c0*/  LDSM.16.M88.4 R180, [R196+0x4000] ;  /* 0x00400000c4b4783b */ /* 0x000f6a0000000200 */
[C---:B------:R-:W-:Y:S01]  /*f6d0*/  HMMA.16816.F32.BF16 R16, R140.reuse, R150, RZ ;  /* 0x000000968c10723c */ /* 0x040fe200000418ff */
[----:B------:R-:W5:Y:S06]  /*f6e0*/  LDSM.16.M88.4 R184, [R196+0x4800] ;  /* 0x00480000c4b8783b */ /* 0x000f6c0000000200 */
[----:B------:R-:W5:Y:S01]  /*f6f0*/  LDSM.16.M88.4 R132, [R196+0x5000] ;  /* 0x00500000c484783b */ /* 0x000f620000000200 */
[C---:B-1----:R-:W-:Y:S01]  /*f700*/  HMMA.16816.F32.BF16 R20, R140.reuse, R152, RZ ;  /* 0x000000988c14723c */ /* 0x042fe200000418ff */
[----:B------:R-:W-:Y:S04]  /*f710*/  MOV R152, 0x40 ;  /* 0x0000004000987802 */ /* 0x000fe80000000f00 */
[----:B------:R-:W1:Y:S01]  /*f720*/  LDSM.16.M88.4 R136, [R196+0x5800] ;  /* 0x00580000c488783b */ /* 0x000e620000000200 */
[----:B------:R-:W-:Y:S02]  /*f730*/  SEL R153, R152, 0xffffffc0, !P0 ;  /* 0xffffffc098997807 */ /* 0x000fe40004000000 */
[C---:B------:R-:W-:Y:S02]  /*f740*/  HMMA.16816.F32.BF16 R24, R140.reuse, R154, RZ ;  /* 0x0000009a8c18723c */ /* 0x040fe400000418ff */
[-C--:B------:R-:W-:Y:S01]  /*f750*/  IADD3 R198, PT, PT, R190, R153.reuse, RZ ;  /* 0x00000099bec67210 */ /* 0x080fe20007ffe0ff */
[----:B------:R-:W-:Y:S01]  /*f760*/  LDSM.16.M88.4 R144, [R196+0x6800] ;  /* 0x00680000c490783b */ /* 0x000fe20000000200 */
[----:B------:R-:W-:Y:S02]  /*f770*/  IADD3 R214, PT, PT, R214, R153, RZ ;  /* 0x00000099d6d67210 */ /* 0x000fe40007ffe0ff */
[C---:B------:R-:W-:Y:S02]  /*f780*/  IADD3 R197, PT, PT, R211.reuse, R198, RZ ;  /* 0x000000c6d3c57210 */ /* 0x040fe40007ffe0ff */
[C---:B--2---:R-:W-:Y:S01]  /*f790*/  HMMA.16816.F32.BF16 R28, R140.reuse, R156, RZ ;  /* 0x0000009c8c1c723c */ /* 0x044fe200000418ff */
[----:B------:R-:W-:Y:S01]  /*f7a0*/  LDSM.16.M88.4 R148, [R196+0x7000] ;  /* 0x00700000c494783b */ /* 0x000fe20000000200 */
[----:B------:R-:W-:Y:S05]  /*f7b0*/  IADD3 R212, PT, PT, R211, R214, RZ ;  /* 0x000000d6d3d47210 */ /* 0x000fea0007ffe0ff */
[----:B------:R-:W-:Y:S01]  /*f7c0*/  LDSM.16.M88.4 R152, [R196+0x7800] ;  /* 0x00780000c498783b */ /* 0x000fe20000000200 */
[C---:B---3--:R-:W-:Y:S05]  /*f7d0*/  HMMA.16816.F32.BF16 R32, R140.reuse, R158, RZ ;  /* 0x0000009e8c20723c */ /* 0x048fea00000418ff */
[----:B------:R-:W-:Y:S03]  /*f7e0*/  LDSM.16.M88.4 R156, [R198] ;  /* 0x00000000c69c783b */ /* 0x000fe60000000200 */
[C---:B------:R-:W-:Y:S03]  /*f7f0*/  HMMA.16816.F32.BF16 R36, R140.reuse, R160, RZ ;  /* 0x000000a08c24723c */ /* 0x040fe600000418ff */
[----:B------:R-:W-:Y:S05]  /*f800*/  LDSM.16.M88.4 R192, [R214+0xb000] ;  /* 0x00b00000d6c0783b */ /* 0x000fea0000000200 */
[C---:B------:R-:W-:Y:S01]  /*f810*/  HMMA.16816.F32.BF16 R40, R140.reuse, R162, RZ ;  /* 0x000000a28c28723c */ /* 0x040fe200000418ff */
[----:B------:R-:W-:Y:S06]  /*f820*/  LDSM.16.M88.4 R160, [R214+0x4000] ;  /* 0x00400000d6a0783b */ /* 0x000fec0000000200 */
[----:B------:R-:W-:Y:S01]  /*f830*/  LDSM.16.M88.4 R200, [R212+0x8000] ;  /* 0x00800000d4c8783b */ /* 0x000fe20000000200 */
[C---:B------:R-:W-:Y:S08]  /*f840*/  HMMA.16816.F32.BF16 R44, R140.reuse, R164, RZ ;  /* 0x000000a48c2c723c */ /* 0x040ff000000418ff */
[C---:B------:R-:W-:Y:S01]  /*f850*/  HMMA.16816.F32.BF16 R48, R140.reuse, R166, RZ ;  /* 0x000000a68c30723c */ /* 0x040fe200000418ff */
[----:B------:R-:W-:Y:S07]  /*f860*/  LDSM.16.M88.4 R164, [R214+0x4800] ;  /* 0x00480000d6a4783b */ /* 0x000fee0000000200 */
[C---:B----4-:R-:W-:Y:S08]  /*f870*/  HMMA.16816.F32.BF16 R52, R140.reuse, R168, RZ ;  /* 0x000000a88c34723c */ /* 0x050ff000000418ff */
[C---:B------:R-:W-:Y:S01]  /*f880*/  HMMA.16816.F32.BF16 R56, R140.reuse, R170, RZ ;  /* 0x000000aa8c38723c */ /* 0x040fe200000418ff */
[----:B------:R-:W-:Y:S07]  /*f890*/  LDSM.16.M88.4 R168, [R214+0x5000] ;  /* 0x00500000d6a8783b */ /* 0x000fee0000000200 */
[C---:B------:R-:W-:Y:S08]  /*f8a0*/  HMMA.16816.F32.BF16 R60, R140.reuse, R172, RZ ;  /* 0x000000ac8c3c723c */ /* 0x040ff000000418ff */
[----:B------:R-:W-:Y:S01]  /*f8b0*/  HMMA.16816.F32.BF16 R64, R140, R174, RZ ;  /* 0x000000ae8c40723c */ /* 0x000fe200000418ff */
[----:B------:R-:W2:Y:S06]  /*f8c0*/  LDSM.16.M88.4 R140, [R196+0x6000] ;  /* 0x00600000c48c783b */ /* 0x000eac0000000200 */
[----:B------:R-:W-:Y:S01]  /*f8d0*/  LDSM.16.M88.4 R172, [R189+UR5+0xb800] ;  /* 0x00b80005bdac783b */ /* 0x000fe20008000200 */
        /* <DEDUP_REMOVED lines=23> */
[----:B------:R-:W-:Y:S06]  /*fa50*/  LDSM.16.M88.4 R152, [R212+0x4800] ;  /* 0x00480000d498783b */ /* 0x000fec0000000200 */
[----:B------:R-:W-:Y:S01]  /*fa60*/  LDSM.16.M88.4 R176, [R214+0x9000] ;  /* 0x00900000d6b0783b */ /* 0x000fe20000000200 */
        /* <DEDUP_REMOVED lines=11> */
[----:B------:R-:W3:Y:S07]  /*fb20*/  LDSM.16.M88.4 R132, [R214+0x7800] ;  /* 0x00780000d684783b */ /* 0x000eee0000000200 */
[C---:B-1----:R-:W-:Y:S08]  /*fb30*/  HMMA.16816.F32.BF16 R36, R156.reuse, R136, R36 ;  /* 0x000000889c24723c */ /* 0x042ff00000041824 */
[C---:B------:R-:W-:Y:S01]  /*fb40*/  HMMA.16816.F32.BF16 R40, R156.reuse, R138, R40 ;  /* 0x0000008a9c28723c */ /* 0x040fe20000041828 */
[----:B------:R-:W1:Y:S07]  /*fb50*/  LDSM.16.M88.4 R136, [R197] ;  /* 0x00000000c588783b */ /* 0x000e6e0000000200 */
[C---:B--2---:R-:W-:Y:S08]  /*fb60*/  HMMA.16816.F32.BF16 R44, R156.reuse, R140, R44 ;  /* 0x0000008c9c2c723c */ /* 0x044ff0000004182c */
[C---:B------:R-:W-:Y:S01]  /*fb70*/  HMMA.16816.F32.BF16 R48, R156.reuse, R142, R48 ;  /* 0x0000008e9c30723c */ /* 0x040fe20000041830 */
[----:B------:R-:W2:Y:S07]  /*fb80*/  LDSM.16.M88.4 R140, [R212+0x6800] ;  /* 0x00680000d48c783b */ /* 0x000eae0000000200 */
[C---:B----4-:R-:W-:Y:S08]  /*fb90*/  HMMA.16816.F32.BF16 R52, R156.reuse, R144, R52 ;  /* 0x000000909c34723c */ /* 0x050ff00000041834 */
[C---:B------:R-:W-:Y:S01]  /*fba0*/  HMMA.16816.F32.BF16 R56, R156.reuse, R146, R56 ;  /* 0x000000929c38723c */ /* 0x040fe20000041838 */
[----:B------:R-:W4:Y:S07]  /*fbb0*/  LDSM.16.M88.4 R144, [R212+0x7000] ;  /* 0x00700000d490783b */ /* 0x000f2e0000000200 */
[C---:B---3--:R-:W-:Y:S08]  /*fbc0*/  HMMA.16816.F32.BF16 R60, R156.reuse, R132, R60 ;  /* 0x000000849c3c723c */ /* 0x048ff0000004183c */
[----:B------:R-:W-:Y:S01]  /*fbd0*/  HMMA.16816.F32.BF16 R64, R156, R134, R64 ;  /* 0x000000869c40723c */ /* 0x000fe20000041840 */
[----:B------:R-:W3:Y:S06]  /*fbe0*/  LDSM.16.M88.4 R132, [R212+0x7800] ;  /* 0x00780000d484783b */ /* 0x000eec0000000200 */
        /* <DEDUP_REMOVED lines=19> */
[C---:B----4-:R-:W-:Y:S08]  /*fd20*/  HMMA.16816.F32.BF16 R52, R136.reuse, R144, R52 ;  /* 0x000000908834723c */ /* 0x050ff00000041834 */
[C---:B------:R-:W-:Y:S01]  /*fd30*/  HMMA.16816.F32.BF16 R56, R136.reuse, R146, R56 ;  /* 0x000000928838723c */ /* 0x040fe20000041838 */
[----:B------:R-:W4:Y:S07]  /*fd40*/  LDSM.16.M88.4 R144, [R189+UR5+0x9800] ;  /* 0x00980005bd90783b */ /* 0x000f2e0008000200 */
[C---:B---3--:R-:W-:Y:S08]  /*fd50*/  HMMA.16816.F32.BF16 R60, R136.reuse, R132, R60 ;  /* 0x00000084883c723c */ /* 0x048ff0000004183c */
[----:B------:R-:W-:Y:S01]  /*fd60*/  HMMA.16816.F32.BF16 R64, R136, R134, R64 ;  /* 0x000000868840723c */ /* 0x000fe20000041840 */
[----:B------:R-:W-:Y:S06]  /*fd70*/  LDSM.16.M88.4 R132, [R188+0x2000] ;  /* 0x00200000bc84783b */ /* 0x000fec0000000200 */
[----:B------:R-:W3:Y:S01]  /*fd80*/  LDSM.16.M88.4 R136, [R196+0x8000] ;  /* 0x00800000c488783b */ /* 0x000ee20000000200 */
[C---:B-1----:R-:W-:Y:S05]  /*fd90*/  HMMA.16816.F32.BF16 R4, R148.reuse, R152, R4 ;  /* 0x000000989404723c */ /* 0x042fea0000041804 */
[----:B------:R-:W-:Y:S03]  /*fda0*/  LDSM.16.M88.4 R188, [R214+0xa800] ;  /* 0x00a80000d6bc783b */ /* 0x000fe60000000200 */
[C---:B------:R-:W-:Y:S03]  /*fdb0*/  HMMA.16816.F32.BF16 R8, R148.reuse, R154, R8 ;  /* 0x0000009a9408723c */ /* 0x040fe60000041808 */
[----:B------:R-:W1:Y:S05]  /*fdc0*/  LDSM.16.M88.4 R152, [R196+0x8800] ;  /* 0x00880000c498783b */ /* 0x000e6a0000000200 */
        /* <DEDUP_REMOVED lines=20> */
[----:B------:R-:W5:Y:S06]  /*ff10*/  LDSM.16.M88.4 R148, [R196+0xa000] ;  /* 0x00a00000c494783b */ /* 0x000f6c0000000200 */
[----:B------:R-:W5:Y:S01]  /*ff20*/  LDSM.16.M88.4 R172, [R214+0x8000] ;  /* 0x00800000d6ac783b */ /* 0x000f620000000200 */
[C---:B---3--:R-:W-:Y:S05]  /*ff30*/  HMMA.16816.F32.BF16 R4, R132.reuse, R136, R4 ;  /* 0x000000888404723c */ /* 0x048fea0000041804 */
[----:B------:R-:W-:Y:S03]  /*ff40*/  LDSM.16.M88.4 R196, [R197+0x2000] ;  /* 0x00200000c5c4783b */ /* 0x000fe60000000200 */
[C---:B------:R-:W-:Y:S03]  /*ff50*/  HMMA.16816.F32.BF16 R8, R132.reuse, R138, R8 ;  /* 0x0000008a8408723c */ /* 0x040fe60000041808 */
[----:B------:R-:W3:Y:S05]  /*ff60*/  LDSM.16.M88.4 R136, [R214+0x8800] ;  /* 0x00880000d688783b */ /* 0x000eea0000000200 */
[C---:B-1----:R-:W-:Y:S08]  /*ff70*/  HMMA.16816.F32.BF16 R12, R132.reuse, R152, R12 ;  /* 0x00000098840c723c */ /* 0x042ff0000004180c */
[C---:B------:R-:W-:Y:S01]  /*ff80*/  HMMA.16816.F32.BF16 R16, R132.reuse, R154, R16 ;  /* 0x0000009a8410723c */ /* 0x040fe20000041810 */
[----:B------:R-:W1:Y:S07]  /*ff90*/  LDSM.16.M88.4 R152, [R214+0xb800] ;  /* 0x00b80000d698783b */ /* 0x000e6e0000000200 */
[C---:B--2---:R-:W-:Y:S08]  /*ffa0*/  HMMA.16816.F32.BF16 R20, R132.reuse, R140, R20 ;  /* 0x0000008c8414723c */ /* 0x044ff00000041814 */
        /* <DEDUP_REMOVED lines=12> */
[C---:B------:R-:W-:Y:S08]  /*10070*/  HMMA.16816.F32.BF16 R4, R168.reuse, R172, R4 ;  /* 0x000000aca804723c */ /* 0x040ff00000041804 */
[C---:B------:R-:W-:Y:S08]  /*10080*/  HMMA.16816.F32.BF16 R8, R168.reuse, R174, R8 ;  /* 0x000000aea808723c */ /* 0x040ff00000041808 */
[C---:B---3--:R-:W-:Y:S08]  /*10090*/  HMMA.16816.F32.BF16 R12, R168.reuse, R136, R12 ;  /* 0x00000088a80c723c */ /* 0x048ff0000004180c */
[C---:B------:R-:W-:Y:S01]  /*100a0*/  HMMA.16816.F32.BF16 R16, R168.reuse, R138, R16 ;  /* 0x0000008aa810723c */ /* 0x040fe20000041810 */
[----:B------:R-:W3:Y:S07]  /*100b0*/  LDSM.16.M88.4 R136, [R212+0x9000] ;  /* 0x00900000d488783b */ /* 0x000eee0000000200 */
        /* <DEDUP_REMOVED lines=19> */
[C---:B------:R-:W-:Y:S01]  /*101f0*/  HMMA.16816.F32.BF16 R16, R196.reuse, R134, R16 ;  /* 0x00000086c410723c */ /* 0x040fe20000041810 */
[----:B------:R-:W1:Y:S01]  /*10200*/  MUFU.TANH R195, R195 ;  /* 0x000000c300c37308 */ /* 0x000e620000002400 */
[----:B------:R-:W2:Y:S01]  /*10210*/  LDSM.16.M88.4 R132, [R212+0x9800] ;  /* 0x00980000d484783b */ /* 0x000ea20000000200 */
[----:B------:R-:W-:Y:S01]  /*10220*/  FMUL.FTZ R235, R8, UR11 ;  /* 0x0000000b08eb7c20 */ /* 0x000fe20008410000 */
[----:B------:R-:W-:Y:S01]  /*10230*/  FMUL.FTZ R237, R9, UR11 ;  /* 0x0000000b09ed7c20 */ /* 0x000fe20008410000 */
[----:B------:R-:W-:Y:S01]  /*10240*/  FMUL.FTZ R239, R10, UR11 ;  /* 0x0000000b0aef7c20 */ /* 0x000fe20008410000 */
[----:B------:R-:W-:Y:S02]  /*10250*/  FMUL.FTZ R241, R11, UR11 ;  /* 0x0000000b0bf17c20 */ /* 0x000fe40008410000 */
[C---:B---3--:R-:W-:Y:S03]  /*10260*/  HMMA.16816.F32.BF16 R20, R196.reuse, R136, R20 ;  /* 0x00000088c414723c */ /* 0x048fe60000041814 */
[----:B------:R-:W3:Y:S01]  /*10270*/  MUFU.TANH R201, R201 ;  /* 0x000000c900c97308 */ /* 0x000ee20000002400 */
[----:B------:R-:W-:Y:S01]  /*10280*/  FMUL.FTZ R191, R15, UR11 ;  /* 0x0000000b0fbf7c20 */ /* 0x000fe20008410000 */
[----:B------:R-:W-:Y:S01]  /*10290*/  FMUL.FTZ R243, R12, UR11 ;  /* 0x0000000b0cf37c20 */ /* 0x000fe20008410000 */
[----:B------:R-:W-:Y:S01]  /*102a0*/  FMUL.FTZ R193, R13, UR11 ;  /* 0x0000000b0dc17c20 */ /* 0x000fe20008410000 */
[----:B------:R-:W-:Y:S01]  /*102b0*/  FMUL.FTZ R245, R14, UR11 ;  /* 0x0000000b0ef57c20 */ /* 0x000fe20008410000 */
[C---:B------:R-:W-:Y:S05]  /*102c0*/  HMMA.16816.F32.BF16 R24, R196.reuse, R138, R24 ;  /* 0x0000008ac418723c */ /* 0x040fea0000041818 */
[----:B------:R4:W1:Y:S01]  /*102d0*/  MUFU.TANH R174, R191 ;  /* 0x000000bf00ae7308 */ /* 0x0008620000002400 */
[----:B------:R-:W5:Y:S01]  /*102e0*/  LDSM.16.M88.4 R136, [R212+0xa000] ;  /* 0x00a00000d488783b */ /* 0x000f620000000200 */
[----:B------:R-:W-:Y:S01]  /*102f0*/  FMUL.FTZ R251, R16, UR11 ;  /* 0x0000000b10fb7c20 */ /* 0x000fe20008410000 */
[----:B------:R-:W-:Y:S01]  /*10300*/  FMUL.FTZ R247, R17, UR11 ;  /* 0x0000000b11f77c20 */ /* 0x000fe20008410000 */
[----:B------:R-:W-:Y:S01]  /*10310*/  FMUL.FTZ R200, R18, UR11 ;  /* 0x0000000b12c87c20 */ /* 0x000fe20008410000 */
[----:B------:R-:W-:Y:S05]  /*10320*/  FMUL.FTZ R249, R19, UR11 ;  /* 0x0000000b13f97c20 */ /* 0x000fea0008410000 */
[----:B------:R-:W1:Y:S01]  /*10330*/  MUFU.TANH R203, R203 ;  /* 0x000000cb00cb7308 */ /* 0x000e620000002400 */
[----:B------:R-:W-:Y:S01]  /*10340*/  FMUL.FTZ R234, R23, UR11 ;  /* 0x0000000b17ea7c20 */ /* 0x000fe20008410000 */
[----:B------:R-:W-:Y:S01]  /*10350*/  FMUL.FTZ R232, R21, UR11 ;  /* 0x0000000b15e87c20 */ /* 0x000fe20008410000 */
[----:B------:R-:W-:Y:S07]  /*10360*/  FMUL.FTZ R202, R22, UR11 ;  /* 0x0000000b16ca7c20 */ /* 0x000fee0008410000 */
[----:B------:R-:W1:Y:S01]  /*10370*/  MUFU.TANH R168, R234 ;  /* 0x000000ea00a87308 */ /* 0x000e620000002400 */
[----:B----4-:R-:W-:Y:S01]  /*10380*/  FMUL.FTZ R191, R20, UR11 ;  /* 0x0000000b14bf7c20 */ /* 0x010fe20008410000 */
[----:B------:R-:W-:Y:S01]  /*10390*/  FMUL.FTZ R192, R24, UR11 ;  /* 0x0000000b18c07c20 */ /* 0x000fe20008410000 */
[----:B------:R-:W-:Y:S07]  /*103a0*/  FMUL.FTZ R194, R25, UR11 ;  /* 0x0000000b19c27c20 */ /* 0x000fee0008410000 */
[----:B------:R4:W1:Y:S01]  /*103b0*/  MUFU.TANH R171, R191 ;  /* 0x000000bf00ab7308 */ /* 0x0008620000002400 */
[C---:B--2---:R-:W-:Y:S09]  /*103c0*/  HMMA.16816.F32.BF16 R28, R196.reuse, R132, R28 ;  /* 0x00000084c41c723c */ /* 0x044ff2000004181c */
[----:B------:R2:W1:Y:S01]  /*103d0*/  MUFU.TANH R169, R192 ;  /* 0x000000c000a97308 */ /* 0x0004620000002400 */
[C---:B------:R-:W-:Y:S09]  /*103e0*/  HMMA.16816.F32.BF16 R32, R196.reuse, R134, R32 ;  /* 0x00000086c420723c */ /* 0x040ff20000041820 */
[----:B------:R3:W1:Y:S01]  /*103f0*/  MUFU.TANH R165, R232 ;  /* 0x000000e800a57308 */ /* 0x0006620000002400 */
[C---:B-----5:R-:W-:Y:S03]  /*10400*/  HMMA.16816.F32.BF16 R36, R196.reuse, R136, R36 ;  /* 0x00000088c424723c */ /* 0x060fe60000041824 */
[----:B----4-:R-:W-:Y:S01]  /*10410*/  FMUL.FTZ R191, R28, UR11 ;  /* 0x0000000b1cbf7c20 */ /* 0x010fe20008410000 */
[----:B------:R-:W-:Y:S01]  /*10420*/  FMUL.FTZ R234, R29, UR11 ;  /* 0x0000000b1dea7c20 */ /* 0x000fe20008410000 */
[----:B------:R-:W-:Y:S04]  /*10430*/  FMUL.FTZ R135, R31, UR11 ;  /* 0x0000000b1f877c20 */ /* 0x000fe80008410000 */
[----:B------:R-:W4:Y:S01]  /*10440*/  MUFU.TANH R187, R191 ;  /* 0x000000bf00bb7308 */ /* 0x000f220000002400 */
[C---:B------:R-:W-:Y:S03]  /*10450*/  HMMA.16816.F32.BF16 R40, R196.reuse, R138, R40 ;  /* 0x0000008ac428723c */ /* 0x040fe60000041828 */
[----:B--2---:R-:W-:Y:S01]  /*10460*/  FMUL.FTZ R192, R30, UR11 ;  /* 0x0000000b1ec07c20 */ /* 0x004fe20008410000 */
[----:B------:R-:W-:Y:S01]  /*10470*/  FMUL.FTZ R33, R33, UR11 ;  /* 0x0000000b21217c20 */ /* 0x000fe20008410000 */
[----:B------:R-:W2:Y:S01]  /*10480*/  LDSM.16.M88.4 R28, [R212+0xa800] ;  /* 0x00a80000d41c783b */ /* 0x000ea20000000200 */
[----:B------:R-:W-:Y:S03]  /*10490*/  FMUL.FTZ R34, R34, UR11 ;  /* 0x0000000b22227c20 */ /* 0x000fe60008410000 */
[----:B------:R5:W1:Y:S01]  /*104a0*/  MUFU.TANH R172, R202 ;  /* 0x000000ca00ac7308 */ /* 0x000a620000002400 */
[----:B------:R-:W-:Y:S01]  /*104b0*/  FMUL.FTZ R35, R35, UR11 ;  /* 0x0000000b23237c20 */ /* 0x000fe20008410000 */
[----:B------:R-:W-:Y:S01]  /*104c0*/  FMUL.FTZ R134, R32, UR11 ;  /* 0x0000000b20867c20 */ /* 0x000fe20008410000 */
[----:B---3--:R-:W-:Y:S01]  /*104d0*/  FMUL.FTZ R232, R26, UR11 ;  /* 0x0000000b1ae87c20 */ /* 0x008fe20008410000 */
[----:B------:R-:W-:Y:S01]  /*104e0*/  FMUL.FTZ R36, R36, UR11 ;  /* 0x0000000b24247c20 */ /* 0x000fe20008410000 */
[----:B------:R-:W-:Y:S01]  /*104f0*/  FMUL.FTZ R38, R38, UR11 ;  /* 0x0000000b26267c20 */ /* 0x000fe20008410000 */
[----:B------:R-:W-:Y:S04]  /*10500*/  FMUL.FTZ R39, R39, UR11 ;  /* 0x0000000b27277c20 */ /* 0x000fe80008410000 */
[----:B------:R-:W3:Y:S01]  /*10510*/  MUFU.TANH R177, R33 ;  /* 0x0000002100b17308 */ /* 0x000ee20000002400 */
[----:B------:R-:W-:Y:S01]  /*10520*/  FMUL.FTZ R41, R41, UR11 ;  /* 0x0000000b29297c20 */ /* 0x000fe20008410000 */
[----:B------:R-:W-:Y:S01]  /*10530*/  FMUL.FTZ R42, R42, UR11 ;  /* 0x0000000b2a2a7c20 */ /* 0x000fe20008410000 */
[----:B------:R-:W-:Y:S07]  /*10540*/  FMUL.FTZ R43, R43, UR11 ;  /* 0x0000000b2b2b7c20 */ /* 0x000fee0008410000 */
[----:B------:R-:W1:Y:S01]  /*10550*/  MUFU.TANH R186, R34 ;  /* 0x0000002200ba7308 */ /* 0x000e620000002400 */
[----:B-----5:R-:W-:Y:S09]  /*10560*/  FMUL.FTZ R202, R27, UR11 ;  /* 0x0000000b1bca7c20 */ /* 0x020ff20008410000 */
[----:B------:R5:W1:Y:S10]  /*10570*/  MUFU.TANH R184, R35 ;  /* 0x0000002300b87308 */ /* 0x000a740000002400 */
[----:B------:R4:W1:Y:S01]  /*10580*/  MUFU.TANH R185, R134 ;  /* 0x0000008600b97308 */ /* 0x0008620000002400 */
[C---:B--2---:R-:W-:Y:S09]  /*10590*/  HMMA.16816.F32.BF16 R44, R196.reuse, R28, R44 ;  /* 0x0000001cc42c723c */ /* 0x044ff2000004182c */
[----:B------:R2:W1:Y:S01]  /*105a0*/  MUFU.TANH R191, R36 ;  /* 0x0000002400bf7308 */ /* 0x0004620000002400 */
[----:B-----5:R-:W5:Y:S01]  /*105b0*/  LDSM.16.M88.4 R32, [R212+0xb000] ;  /* 0x00b00000d420783b */ /* 0x020f620000000200 */
[C---:B------:R-:W-:Y:S08]  /*105c0*/  HMMA.16816.F32.BF16 R48, R196.reuse, R30, R48 ;  /* 0x0000001ec430723c */ /* 0x040ff00000041830 */
[----:B------:R-:W1:Y:S01]  /*105d0*/  MUFU.TANH R167, R194 ;  /* 0x000000c200a77308 */ /* 0x000e620000002400 */
[----:B------:R-:W3:Y:S01]  /*105e0*/  LDSM.16.M88.4 R28, [R212+0xb800] ;  /* 0x00b80000d41c783b */ /* 0x000ee20000000200 */
[----:B------:R-:W-:Y:S04]  /*105f0*/  DEPBAR.LE SB0, 0x0 ;  /* 0x000080000000791a */ /* 0x000fe80000000000 */
[----:B----4-:R-:W-:Y:S04]  /*10600*/  FMUL.FTZ R134, R37, UR11 ;  /* 0x0000000b25867c20 */ /* 0x010fe80008410000 */
[----:B------:R-:W4:Y:S01]  /*10610*/  MUFU.TANH R194, R192 ;  /* 0x000000c000c27308 */ /* 0x000f220000002400 */
[----:B------:R-:W-:Y:S01]  /*10620*/  BAR.SYNC.DEFER_BLOCKING 0x0 ;  /* 0x0000000000007b1d */ /* 0x000fe20000010000 */
[----:B------:R-:W-:Y:S01]  /*10630*/  FMUL.FTZ R37, R40, UR11 ;  /* 0x0000000b28257c20 */ /* 0x000fe20008410000 */
[----:B--2---:R-:W-:Y:S01]  /*10640*/  FMUL.FTZ R36, R44, UR11 ;  /* 0x0000000b2c247c20 */ /* 0x004fe20008410000 */
[----:B------:R-:W-:Y:S01]  /*10650*/  FMUL.FTZ R45, R45, UR11 ;  /* 0x0000000b2d2d7c20 */ /* 0x000fe20008410000 */
[----:B------:R-:W-:Y:S01]  /*10660*/  FMUL.FTZ R46, R46, UR11 ;  /* 0x0000000b2e2e7c20 */ /* 0x000fe20008410000 */
[----:B------:R-:W-:Y:S04]  /*10670*/  FMUL.FTZ R47, R47, UR11 ;  /* 0x0000000b2f2f7c20 */ /* 0x000fe80008410000 */
[----:B------:R-:W2:Y:S01]  /*10680*/  MUFU.TANH R188, R135 ;  /* 0x0000008700bc7308 */ /* 0x000ea20000002400 */
[----:B------:R-:W-:Y:S01]  /*10690*/  FMUL.FTZ R49, R49, UR11 ;  /* 0x0000000b31317c20 */ /* 0x000fe20008410000 */
[----:B------:R-:W-:Y:S01]  /*106a0*/  FMUL.FTZ R50, R50, UR11 ;  /* 0x0000000b32327c20 */ /* 0x000fe20008410000 */
[----:B------:R-:W-:Y:S07]  /*106b0*/  FMUL.FTZ R51, R51, UR11 ;  /* 0x0000000b33337c20 */ /* 0x000fee0008410000 */
[----:B------:R-:W1:Y:S10]  /*106c0*/  MUFU.TANH R189, R134 ;  /* 0x0000008600bd7308 */ /* 0x000e740000002400 */
[----:B------:R-:W1:Y:S01]  /*106d0*/  MUFU.TANH R219, R219 ;  /* 0x000000db00db7308 */ /* 0x000e620000002400 */
[C---:B-----5:R-:W-:Y:S05]  /*106e0*/  HMMA.16816.F32.BF16 R52, R196.reuse, R32, R52 ;  /* 0x00000020c434723c */ /* 0x060fea0000041834 */
[----:B------:R-:W-:Y:S04]  /*106f0*/  FMUL.FTZ R32, R48, UR11 ;  /* 0x0000000b30207c20 */ /* 0x000fe80008410000 */
[----:B------:R-:W1:Y:S01]  /*10700*/  MUFU.TANH R235, R235 ;  /* 0x000000eb00eb7308 */ /* 0x000e620000002400 */
[C---:B------:R-:W-:Y:S09]  /*10710*/  HMMA.16816.F32.BF16 R56, R196.reuse, R34, R56 ;  /* 0x00000022c438723c */ /* 0x040ff20000041838 */
[----:B------:R5:W1:Y:S01]  /*10720*/  MUFU.TANH R163, R32 ;  /* 0x0000002000a37308 */ /* 0x000a620000002400 */
[C---:B---3--:R-:W-:Y:S03]  /*10730*/  HMMA.16816.F32.BF16 R60, R196.reuse, R28, R60 ;  /* 0x0000001cc43c723c */ /* 0x048fe6000004183c */
[----:B------:R-:W-:Y:S01]  /*10740*/  FMUL.FTZ R52, R52, UR11 ;  /* 0x0000000b34347c20 */ /* 0x000fe20008410000 */
[----:B------:R-:W-:Y:S01]  /*10750*/  FMUL.FTZ R53, R53, UR11 ;  /* 0x0000000b35357c20 */ /* 0x000fe20008410000 */
[----:B------:R-:W-:Y:S04]  /*10760*/  FMUL.FTZ R54, R54, UR11 ;  /* 0x0000000b36367c20 */ /* 0x000fe80008410000 */
[----:B------:R-:W3:Y:S01]  /*10770*/  MUFU.TANH R237, R237 ;  /* 0x000000ed00ed7308 */ /* 0x000ee20000002400 */
[----:B------:R-:W-:Y:S01]  /*10780*/  FMUL.FTZ R55, R55, UR11 ;  /* 0x0000000b37377c20 */ /* 0x000fe20008410000 */
[----:B------:R-:W-:Y:S03]  /*10790*/  HMMA.16816.F32.BF16 R64, R196, R30, R64 ;  /* 0x0000001ec440723c */ /* 0x000fe60000041840 */
[----:B------:R-:W-:Y:S01]  /*107a0*/  FMUL.FTZ R57, R57, UR11 ;  /* 0x0000000b39397c20 */ /* 0x000fe20008410000 */
[----:B------:R-:W-:Y:S01]  /*107b0*/  FMUL.FTZ R58, R58, UR11 ;  /* 0x0000000b3a3a7c20 */ /* 0x000fe20008410000 */
[----:B------:R-:W-:Y:S03]  /*107c0*/  FMUL.FTZ R59, R59, UR11 ;  /* 0x0000000b3b3b7c20 */ /* 0x000fe60008410000 */
[----:B------:R-:W1:Y:S01]  /*107d0*/  MUFU.TANH R239, R239 ;  /* 0x000000ef00ef7308 */ /* 0x000e620000002400 */
[----:B-----5:R-:W-:Y:S01]  /*107e0*/  FMUL.FTZ R32, R56, UR11 ;  /* 0x0000000b38207c20 */ /* 0x020fe20008410000 */
        /* <DEDUP_REMOVED lines=125> */
.L_x_2171:
        /* <DEDUP_REMOVED lines=18> */
[----:B------:R-:W-:Y:S02]  /*110e0*/  IMAD.X R17, R15, 0x1, R6, P4 ;  /* 0x000000010f117824 */ /* 0x000fe400020e0606 */
        /* <DEDUP_REMOVED lines=80> */
.L_x_2170:
[C---:B------:R-:W-:Y:S01]  /*115f0*/  IADD3 R6, PT, PT, R223.reuse, -0x40, RZ ;  /* 0xffffffc0df067810 */ /* 0x040fe20007ffe0ff */
[----:B---3--:R-:W-:Y:S01]  /*11600*/  LDSM.16.MT88.4 R12, [R205+0xc000] ;  /* 0x00c00000cd0c783b */ /* 0x008fe20000004200 */
[C---:B------:R-:W-:Y:S02]  /*11610*/  IADD3 R4, PT, PT, R223.reuse, -0x38, RZ ;  /* 0xffffffc8df047810 */ /* 0x040fe40007ffe0ff */
[----:B------:R-:W-:Y:S02]  /*11620*/  I2FP.F32.U32 R6, R6 ;  /* 0x0000000600067245 */ /* 0x000fe40000201000 */
[----:B------:R-:W-:Y:S02]  /*11630*/  I2FP.F32.U32 R4, R4 ;  /* 0x0000000400047245 */ /* 0x000fe40000201000 */
[----:B------:R-:W-:Y:S01]  /*11640*/  I2FP.F32.U32 R5, R223 ;  /* 0x000000df00057245 */ /* 0x000fe20000201000 */
[CC--:B-1----:R-:W-:Y:S01]  /*11650*/  FFMA.FTZ R203, R0.reuse, R6.reuse, R203 ;  /* 0x0000000600cb7223 */ /* 0x0c2fe200000100cb */
[C---:B------:R-:W-:Y:S01]  /*11660*/  FFMA.FTZ R195, R0.reuse, R6, R195 ;  /* 0x0000000600c37223 */ /* 0x040fe200000100c3 */
[C---:B------:R-:W-:Y:S01]  /*11670*/  IADD3 R6, PT, PT, R223.reuse, -0x37, RZ ;  /* 0xffffffc9df067810 */ /* 0x040fe20007ffe0ff */
[CC--:B------:R-:W-:Y:S01]  /*11680*/  FFMA.FTZ R235, R0.reuse, R4.reuse, R235 ;  /* 0x0000000400eb7223 */ /* 0x0c0fe200000100eb */
[C---:B------:R-:W-:Y:S01]  /*11690*/  FFMA.FTZ R239, R0.reuse, R4, R239 ;  /* 0x0000000400ef7223 */ /* 0x040fe200000100ef */
[C---:B------:R-:W-:Y:S01]  /*116a0*/  IADD3 R4, PT, PT, R223.reuse, -0x2f, RZ ;  /* 0xffffffd1df047810 */ /* 0x040fe20007ffe0ff */
[CC--:B------:R-:W-:Y:S01]  /*116b0*/  FFMA.FTZ R192, R0.reuse, R5.reuse, R192 ;  /* 0x0000000500c07223 */ /* 0x0c0fe200000100c0 */
[----:B------:R-:W-:Y:S01]  /*116c0*/  I2FP.F32.U32 R6, R6 ;  /* 0x0000000600067245 */ /* 0x000fe20000201000 */
[C---:B------:R-:W-:Y:S01]  /*116d0*/  FFMA.FTZ R191, R0.reuse, R5, R191 ;  /* 0x0000000500bf7223 */ /* 0x040fe200000100bf */
[----:B------:R-:W-:Y:S01]  /*116e0*/  I2FP.F32.U32 R4, R4 ;  /* 0x0000000400047245 */ /* 0x000fe20000201000 */
[----:B------:R-:W-:Y:S01]  /*116f0*/  LDSM.16.MT88.4 R20, [R204+0xc000] ;  /* 0x00c00000cc14783b */ /* 0x000fe20000004200 */
[C---:B------:R-:W-:Y:S01]  /*11700*/  IADD3 R5, PT, PT, R223.reuse, -0x20, RZ ;  /* 0xffffffe0df057810 */ /* 0x040fe20007ffe0ff */
[CC--:B------:R-:W-:Y:S01]  /*11710*/  FFMA.FTZ R237, R0.reuse, R6.reuse, R237 ;  /* 0x0000000600ed7223 */ /* 0x0c0fe200000100ed */
[C---:B------:R-:W-:Y:S01]  /*11720*/  FFMA.FTZ R241, R0.reuse, R6, R241 ;  /* 0x0000000600f17223 */ /* 0x040fe200000100f1 */
[C---:B------:R-:W-:Y:S01]  /*11730*/  IADD3 R6, PT, PT, R223.reuse, -0x1f, RZ ;  /* 0xffffffe1df067810 */ /* 0x040fe20007ffe0ff */
[CC--:B------:R-:W-:Y:S01]  /*11740*/  FFMA.FTZ R193, R0.reuse, R4.reuse, R193 ;  /* 0x0000000400c17223 */ /* 0x0c0fe200000100c1 */
[C---:B------:R-:W-:Y:S01]  /*11750*/  FFMA.FTZ R174, R0.reuse, R4, R174 ;  /* 0x0000000400ae7223 */ /* 0x040fe200000100ae */
[----:B------:R-:W-:Y:S01]  /*11760*/  I2FP.F32.U32 R5, R5 ;  /* 0x0000000500057245 */ /* 0x000fe20000201000 */
[----:B------:R-:W-:Y:S01]  /*11770*/  LDSM.16.MT88.4 R44, [R205+0x10000] ;  /* 0x01000000cd2c783b */ /* 0x000fe20000004200 */
[----:B------:R-:W-:Y:S02]  /*11780*/  I2FP.F32.U32 R6, R6 ;  /* 0x0000000600067245 */ /* 0x000fe40000201000 */
[C---:B------:R-:W-:Y:S01]  /*11790*/  IADD3 R4, PT, PT, R223.reuse, -0x18, RZ ;  /* 0xffffffe8df047810 */ /* 0x040fe20007ffe0ff */
[CC--:B------:R-:W-:Y:S01]  /*117a0*/  FFMA.FTZ R171, R0.reuse, R5.reuse, R171 ;  /* 0x0000000500ab7223 */ /* 0x0c0fe200000100ab */
[C---:B------:R-:W-:Y:S01]  /*117b0*/  FFMA.FTZ R172, R0.reuse, R5, R172 ;  /* 0x0000000500ac7223 */ /* 0x040fe200000100ac */
[C---:B------:R-:W-:Y:S01]  /*117c0*/  FFMA.FTZ R168, R0.reuse, R6, R168 ;  /* 0x0000000600a87223 */ /* 0x040fe200000100a8 */
[----:B------:R-:W-:Y:S01]  /*117d0*/  I2FP.F32.U32 R4, R4 ;  /* 0x0000000400047245 */ /* 0x000fe20000201000 */
[C---:B------:R-:W-:Y:S01]  /*117e0*/  FFMA.FTZ R165, R0.reuse, R6, R165 ;  /* 0x0000000600a57223 */ /* 0x040fe200000100a5 */
[C---:B------:R-:W-:Y:S01]  /*117f0*/  IADD3 R5, PT, PT, R223.reuse, -0x17, RZ ;  /* 0xffffffe9df057810 */ /* 0x040fe20007ffe0ff */
[----:B------:R-:W-:Y:S01]  /*11800*/  LDSM.16.MT88.4 R52, [R204+0x10000] ;  /* 0x01000000cc34783b */ /* 0x000fe20000004200 */
[C---:B------:R-:W-:Y:S01]  /*11810*/  IADD3 R6, PT, PT, R223.reuse, -0x10, RZ ;  /* 0xfffffff0df067810 */ /* 0x040fe20007ffe0ff */
[CC--:B------:R-:W-:Y:S01]  /*11820*/  FFMA.FTZ R169, R0.reuse, R4.reuse, R169 ;  /* 0x0000000400a97223 */ /* 0x0c0fe200000100a9 */
[----:B------:R-:W-:Y:S01]  /*11830*/  I2FP.F32.U32 R5, R5 ;  /* 0x0000000500057245 */ /* 0x000fe20000201000 */
[C---:B------:R-:W-:Y:S01]  /*11840*/  FFMA.FTZ R182, R0.reuse, R4, R182 ;  /* 0x0000000400b67223 */ /* 0x040fe200000100b6 */
[----:B------:R-:W-:Y:S02]  /*11850*/  I2FP.F32.U32 R6, R6 ;  /* 0x0000000600067245 */ /* 0x000fe40000201000 */
[C---:B------:R-:W-:Y:S01]  /*11860*/  IADD3 R4, PT, PT, R223.reuse, -0xf, RZ ;  /* 0xfffffff1df047810 */ /* 0x040fe20007ffe0ff */
[CC--:B------:R-:W-:Y:S01]  /*11870*/  FFMA.FTZ R167, R0.reuse, R5.reuse, R167 ;  /* 0x0000000500a77223 */ /* 0x0c0fe200000100a7 */
[C---:B------:R-:W-:Y:S01]  /*11880*/  FFMA.FTZ R166, R0.reuse, R5, R166 ;  /* 0x0000000500a67223 */ /* 0x040fe200000100a6 */
[C---:B------:R-:W-:Y:S01]  /*11890*/  IADD3 R5, PT, PT, R223.reuse, -0x8, RZ ;  /* 0xfffffff8df057810 */ /* 0x040fe20007ffe0ff */
[C---:B------:R-:W-:Y:S01]  /*118a0*/  FFMA.FTZ R187, R0.reuse, R6, R187 ;  /* 0x0000000600bb7223 */ /* 0x040fe200000100bb */
[----:B------:R-:W-:Y:S01]  /*118b0*/  I2FP.F32.U32 R4, R4 ;  /* 0x0000000400047245 */ /* 0x000fe20000201000 */
[C---:B------:R-:W-:Y:S01]  /*118c0*/  FFMA.FTZ R194, R0.reuse, R6, R194 ;  /* 0x0000000600c27223 */ /* 0x040fe200000100c2 */
[C---:B------:R-:W-:Y:S02]  /*118d0*/  IADD3 R6, PT, PT, R223.reuse, -0x7, RZ ;  /* 0xfffffff9df067810 */ /* 0x040fe40007ffe0ff */
[----:B------:R-:W-:Y:S01]  /*118e0*/  I2FP.F32.U32 R5, R5 ;  /* 0x0000000500057245 */ /* 0x000fe20000201000 */
[CC--:B------:R-:W-:Y:S01]  /*118f0*/  FFMA.FTZ R181, R0.reuse, R4.reuse, R181 ;  /* 0x0000000400b57223 */ /* 0x0c0fe200000100b5 */
[C---:B------:R-:W-:Y:S01]  /*11900*/  FFMA.FTZ R188, R0.reuse, R4, R188 ;  /* 0x0000000400bc7223 */ /* 0x040fe200000100bc */
[----:B------:R-:W-:Y:S02]  /*11910*/  I2FP.F32.U32 R6, R6 ;  /* 0x0000000600067245 */ /* 0x000fe40000201000 */
[C---:B------:R-:W-:Y:S01]  /*11920*/  IADD3 R4, PT, PT, R223.reuse, 0x1, RZ ;  /* 0x00000001df047810 */ /* 0x040fe20007ffe0ff */
[CC--:B------:R-:W-:Y:S01]  /*11930*/  FFMA.FTZ R185, R0.reuse, R5.reuse, R185 ;  /* 0x0000000500b97223 */ /* 0x0c0fe200000100b9 */
[C---:B------:R-:W-:Y:S01]  /*11940*/  FFMA.FTZ R186, R0.reuse, R5, R186 ;  /* 0x0000000500ba7223 */ /* 0x040fe200000100ba */
[C---:B------:R-:W-:Y:S01]  /*11950*/  FFMA.FTZ R177, R0.reuse, R6, R177 ;  /* 0x0000000600b17223 */ /* 0x040fe200000100b1 */
[----:B------:R-:W-:Y:S01]  /*11960*/  I2FP.F32.U32 R4, R4 ;  /* 0x0000000400047245 */ /* 0x000fe20000201000 */
[C---:B------:R-:W-:Y:S01]  /*11970*/  FFMA.FTZ R184, R0.reuse, R6, R184 ;  /* 0x0000000600b87223 */ /* 0x040fe200000100b8 */
[C---:B------:R-:W-:Y:S02]  /*11980*/  IADD3 R5, PT, PT, R223.reuse, 0x8, RZ ;  /* 0x00000008df057810 */ /* 0x040fe40007ffe0ff */
[C---:B------:R-:W-:Y:S01]  /*11990*/  IADD3 R6, PT, PT, R223.reuse, 0x9, RZ ;  /* 0x00000009df067810 */ /* 0x040fe20007ffe0ff */
[CC--:B------:R-:W-:Y:S01]  /*119a0*/  FFMA.FTZ R189, R0.reuse, R4.reuse, R189 ;  /* 0x0000000400bd7223 */ /* 0x0c0fe200000100bd */
[C---:B------:R-:W-:Y:S01]  /*119b0*/  FFMA.FTZ R190, R0.reuse, R4, R190 ;  /* 0x0000000400be7223 */ /* 0x040fe200000100be */
[----:B------:R-:W-:Y:S02]  /*119c0*/  I2FP.F32.U32 R5, R5 ;  /* 0x0000000500057245 */ /* 0x000fe40000201000 */
[C---:B------:R-:W-:Y:S02]  /*119d0*/  IADD3 R4, PT, PT, R223.reuse, 0x10, RZ ;  /* 0x00000010df047810 */ /* 0x040fe40007ffe0ff */
[----:B------:R-:W-:Y:S01]  /*119e0*/  I2FP.F32.U32 R6, R6 ;  /* 0x0000000600067245 */ /* 0x000fe20000201000 */
[CC--:B------:R-:W-:Y:S01]  /*119f0*/  FFMA.FTZ R183, R0.reuse, R5.reuse, R183 ;  /* 0x0000000500b77223 */ /* 0x0c0fe200000100b7 */
[C---:B------:R-:W-:Y:S01]  /*11a00*/  FFMA.FTZ R180, R0.reuse, R5, R180 ;  /* 0x0000000500b47223 */ /* 0x040fe200000100b4 */
[----:B------:R-:W-:Y:S02]  /*11a10*/  I2FP.F32.U32 R4, R4 ;  /* 0x0000000400047245 */ /* 0x000fe40000201000 */
[CC--:B------:R-:W-:Y:S01]  /*11a20*/  FFMA.FTZ R179, R0.reuse, R6.reuse, R179 ;  /* 0x0000000600b37223 */ /* 0x0c0fe200000100b3 */
[C---:B------:R-:W-:Y:S01]  /*11a30*/  IADD3 R5, PT, PT, R223.reuse, 0x11, RZ ;  /* 0x00000011df057810 */ /* 0x040fe20007ffe0ff */
[C---:B------:R-:W-:Y:S01]  /*11a40*/  FFMA.FTZ R178, R0.reuse, R6, R178 ;  /* 0x0000000600b27223 */ /* 0x040fe200000100b2 */
[C---:B------:R-:W-:Y:S01]  /*11a50*/  IADD3 R6, PT, PT, R223.reuse, 0x18, RZ ;  /* 0x00000018df067810 */ /* 0x040fe20007ffe0ff */
[CC--:B------:R-:W-:Y:S01]  /*11a60*/  FFMA.FTZ R176, R0.reuse, R4.reuse, R176 ;  /* 0x0000000400b07223 */ /* 0x0c0fe200000100b0 */
[C---:B------:R-:W-:Y:S01]  /*11a70*/  IADD3 R8, PT, PT, R223.reuse, -0x3f, RZ ;  /* 0xffffffc1df087810 */ /* 0x040fe20007ffe0ff */
[C---:B------:R-:W-:Y:S01]  /*11a80*/  FFMA.FTZ R175, R0.reuse, R4, R175 ;  /* 0x0000000400af7223 */ /* 0x040fe200000100af */
[----:B------:R-:W-:Y:S02]  /*11a90*/  I2FP.F32.U32 R5, R5 ;  /* 0x0000000500057245 */ /* 0x000fe40000201000 */
[----:B------:R-:W-:Y:S02]  /*11aa0*/  I2FP.F32.U32 R6, R6 ;  /* 0x0000000600067245 */ /* 0x000fe40000201000 */
[C---:B------:R-:W-:Y:S01]  /*11ab0*/  IADD3 R4, PT, PT, R223.reuse, 0x19, RZ ;  /* 0x00000019df047810 */ /* 0x040fe20007ffe0ff */
[CC--:B------:R-:W-:Y:S01]  /*11ac0*/  FFMA.FTZ R170, R0.reuse, R5.reuse, R170 ;  /* 0x0000000500aa7223 */ /* 0x0c0fe200000100aa */
[----:B------:R-:W-:Y:S01]  /*11ad0*/  I2FP.F32.U32 R8, R8 ;  /* 0x0000000800087245 */ /* 0x000fe20000201000 */
[C---:B------:R-:W-:Y:S01]  /*11ae0*/  FFMA.FTZ R173, R0.reuse, R5, R173 ;  /* 0x0000000500ad7223 */ /* 0x040fe200000100ad */
[----:B------:R-:W-:Y:S01]  /*11af0*/  I2FP.F32.U32 R4, R4 ;  /* 0x0000000400047245 */ /* 0x000fe20000201000 */
[CC--:B------:R-:W-:Y:S01]  /*11b00*/  FFMA.FTZ R163, R0.reuse, R6.reuse, R163 ;  /* 0x0000000600a37223 */ /* 0x0c0fe200000100a3 */
[C---:B------:R-:W-:Y:S01]  /*11b10*/  IADD3 R196, PT, PT, R223.reuse, -0x30, RZ ;  /* 0xffffffd0dfc47810 */ /* 0x040fe20007ffe0ff */
[C---:B------:R-:W-:Y:S01]  /*11b20*/  FFMA.FTZ R164, R0.reuse, R6, R164 ;  /* 0x0000000600a47223 */ /* 0x040fe200000100a4 */
[C---:B------:R-:W-:Y:S01]  /*11b30*/  IADD3 R5, PT, PT, R223.reuse, 0x20, RZ ;  /* 0x00000020df057810 */ /* 0x040fe20007ffe0ff */
[CC--:B------:R-:W-:Y:S01]  /*11b40*/  FFMA.FTZ R219, R0.reuse, R8.reuse, R219 ;  /* 0x0000000800db7223 */ /* 0x0c0fe200000100db */
[C---:B------:R-:W-:Y:S01]  /*11b50*/  IADD3 R6, PT, PT, R223.reuse, 0x21, RZ ;  /* 0x00000021df067810 */ /* 0x040fe20007ffe0ff */
[C---:B------:R-:W-:Y:S01]  /*11b60*/  FFMA.FTZ R201, R0.reuse, R8, R201 ;  /* 0x0000000800c97223 */ /* 0x040fe200000100c9 */
[----:B------:R-:W-:Y:S01]  /*11b70*/  I2FP.F32.U32 R196, R196 ;  /* 0x000000c400c47245 */ /* 0x000fe20000201000 */
[CC--:B------:R-:W-:Y:S01]  /*11b80*/  FFMA.FTZ R161, R0.reuse, R4.reuse, R161 ;  /* 0x0000000400a17223 */ /* 0x0c0fe200000100a1 */
[C---:B------:R-:W-:Y:S01]  /*11b90*/  IADD3 R66, PT, PT, R223.reuse, -0x28, RZ ;  /* 0xffffffd8df427810 */ /* 0x040fe20007ffe0ff */
[C---:B------:R-:W-:Y:S01]  /*11ba0*/  FFMA.FTZ R162, R0.reuse, R4, R162 ;  /* 0x0000000400a27223 */ /* 0x040fe200000100a2 */
[----:B------:R-:W-:Y:S01]  /*11bb0*/  IADD3 R64, PT, PT, R223, -0x27, RZ ;  /* 0xffffffd9df407810 */ /* 0x000fe20007ffe0ff */
[CC--:B------:R-:W-:Y:S01]  /*11bc0*/  FFMA.FTZ R57, R0.reuse, R196.reuse, R243 ;  /* 0x000000c400397223 */ /* 0x0c0fe200000100f3 */
[----:B------:R-:W-:Y:S01]  /*11bd0*/  I2FP.F32.U32 R5, R5 ;  /* 0x0000000500057245 */ /* 0x000fe20000201000 */
[----:B------:R-:W-:Y:S01]  /*11be0*/  FFMA.FTZ R196, R0, R196, R245 ;  /* 0x000000c400c47223 */ /* 0x000fe200000100f5 */
[----:B------:R-:W-:Y:S02]  /*11bf0*/  I2FP.F32.U32 R4, R6 ;  /* 0x0000000600047245 */ /* 0x000fe40000201000 */
[----:B------:R-:W-:Y:S01]  /*11c00*/  FMNMX3.FTZ R8, R2, R195, R201, !PT ;  /* 0x000000c302087276 */ /* 0x000fe200078100c9 */
[C---:B------:R-:W-:Y:S01]  /*11c10*/  FFMA.FTZ R160, R0.reuse, R5, R160 ;  /* 0x0000000500a07223 */ /* 0x040fe200000100a0 */
[----:B------:R-:W-:Y:S01]  /*11c20*/  FMNMX3.FTZ R6, R3, R203, R219, !PT ;  /* 0x000000cb03067276 */ /* 0x000fe200078100db */
[C---:B------:R-:W-:Y:S01]  /*11c30*/  FFMA.FTZ R159, R0.reuse, R5, R159 ;  /* 0x00000005009f7223 */ /* 0x040fe2000001009f */
[----:B------:R-:W-:Y:S01]  /*11c40*/  I2FP.F32.U32 R66, R66 ;  /* 0x0000004200427245 */ /* 0x000fe20000201000 */
[C---:B------:R-:W-:Y:S01]  /*11c50*/  FFMA.FTZ R157, R0.reuse, R4, R157 ;  /* 0x00000004009d7223 */ /* 0x040fe2000001009d */
[----:B------:R-:W-:Y:S01]  /*11c60*/  I2FP.F32.U32 R64, R64 ;  /* 0x0000004000407245 */ /* 0x000fe20000201000 */
[----:B------:R-:W-:Y:S01]  /*11c70*/  FFMA.FTZ R158, R0, R4, R158 ;  /* 0x00000004009e7223 */ /* 0x000fe2000001009e */
[----:B------:R-:W-:Y:S01]  /*11c80*/  FMNMX3.FTZ R8, R8, R235, R237, !PT ;  /* 0x000000eb08087276 */ /* 0x000fe200078100ed */
[----:B------:R-:W-:Y:S01]  /*11c90*/  FFMA.FTZ R67, R0, R66, R251 ;  /* 0x0000004200437223 */ /* 0x000fe200000100fb */
[----:B------:R-:W-:Y:S01]  /*11ca0*/  FMNMX3.FTZ R5, R6, R239, R241, !PT ;  /* 0x000000ef06057276 */ /* 0x000fe200078100f1 */
[C---:B------:R-:W-:Y:S01]  /*11cb0*/  FFMA.FTZ R65, R0.reuse, R64, R247 ;  /* 0x0000004000417223 */ /* 0x040fe200000100f7 */
[C---:B------:R-:W-:Y:S01]  /*11cc0*/  FFMA.FTZ R66, R0.reuse, R66, R200 ;  /* 0x0000004200427223 */ /* 0x040fe200000100c8 */
[----:B------:R-:W-:Y:S01]  /*11cd0*/  FFMA.FTZ R64, R0, R64, R249 ;  /* 0x0000004000407223 */ /* 0x000fe200000100f9 */
        /* <DEDUP_REMOVED lines=8> */
[----:B------:R-:W-:Y:S02]  /*11d60*/  IADD3 R7, PT, PT, R223, 0x29, RZ ;  /* 0x00000029df077810 */ /* 0x000fe40007ffe0ff */
        /* <DEDUP_REMOVED lines=9> */
[----:B------:R-:W-:Y:S02]  /*11e00*/  FMNMX3.FTZ R4, R4, R183, R179, !PT ;  /* 0x000000b704047276 */ /* 0x000fe400078100b3 */
[----:B------:R-:W-:Y:S02]  /*11e10*/  FMNMX3.FTZ R7, R7, R180, R178, !PT ;  /* 0x000000b407077276 */ /* 0x000fe400078100b2 */
[C---:B------:R-:W-:Y:S02]  /*11e20*/  IADD3 R5, PT, PT, R223.reuse, 0x30, RZ ;  /* 0x00000030df057810 */ /* 0x040fe40007ffe0ff */
[----:B------:R-:W-:Y:S02]  /*11e30*/  IADD3 R11, PT, PT, R223, 0x28, RZ ;  /* 0x00000028df0b7810 */ /* 0x000fe40007ffe0ff */
[----:B------:R-:W-:Y:S02]  /*11e40*/  FMNMX3.FTZ R7, R7, R176, R170, !PT ;  /* 0x000000b007077276 */ /* 0x000fe400078100aa */
[----:B------:R-:W-:Y:S02]  /*11e50*/  FMNMX3.FTZ R8, R4, R175, R173, !PT ;  /* 0x000000af04087276 */ /* 0x000fe400078100ad */
[----:B------:R-:W-:Y:S02]  /*11e60*/  I2FP.F32.U32 R5, R5 ;  /* 0x0000000500057245 */ /* 0x000fe40000201000 */
[----:B------:R-:W-:Y:S02]  /*11e70*/  I2FP.F32.U32 R11, R11 ;  /* 0x0000000b000b7245 */ /* 0x000fe40000201000 */
[----:B------:R-:W-:Y:S01]  /*11e80*/  IADD3 R9, PT, PT, R223, 0x31, RZ ;  /* 0x00000031df097810 */ /* 0x000fe20007ffe0ff */
[----:B------:R-:W-:Y:S01]  /*11e90*/  FFMA.FTZ R150, R0, R5, R150 ;  /* 0x0000000500967223 */ /* 0x000fe20000010096 */
[----:B------:R-:W-:Y:S01]  /*11ea0*/  FMNMX3.FTZ R8, R8, R163, R161, !PT ;  /* 0x000000a308087276 */ /* 0x000fe200078100a1 */
[C---:B------:R-:W-:Y:S01]  /*11eb0*/  FFMA.FTZ R137, R0.reuse, R5, R137 ;  /* 0x0000000500897223 */ /* 0x040fe20000010089 */
[----:B------:R-:W-:Y:S01]  /*11ec0*/  FMNMX3.FTZ R7, R7, R164, R162, !PT ;  /* 0x000000a407077276 */ /* 0x000fe200078100a2 */
[C---:B------:R-:W-:Y:S01]  /*11ed0*/  FFMA.FTZ R155, R0.reuse, R11, R155 ;  /* 0x0000000b009b7223 */ /* 0x040fe2000001009b */
[----:B------:R-:W-:Y:S01]  /*11ee0*/  I2FP.F32.U32 R9, R9 ;  /* 0x0000000900097245 */ /* 0x000fe20000201000 */
[C---:B------:R-:W-:Y:S01]  /*11ef0*/  FFMA.FTZ R156, R0.reuse, R11, R156 ;  /* 0x0000000b009c7223 */ /* 0x040fe2000001009c */
[C---:B------:R-:W-:Y:S02]  /*11f00*/  IADD3 R5, PT, PT, R223.reuse, 0x39, RZ ;  /* 0x00000039df057810 */ /* 0x040fe40007ffe0ff */
[----:B------:R-:W-:Y:S01]  /*11f10*/  IADD3 R6, PT, PT, R223, 0x38, RZ ;  /* 0x00000038df067810 */ /* 0x000fe20007ffe0ff */
[CC--:B------:R-:W-:Y:S01]  /*11f20*/  FFMA.FTZ R149, R0.reuse, R9.reuse, R149 ;  /* 0x0000000900957223 */ /* 0x0c0fe20000010095 */
[----:B------:R-:W-:Y:S01]  /*11f30*/  FMNMX3.FTZ R7, R7, R160, R158, !PT ;  /* 0x000000a007077276 */ /* 0x000fe2000781009e */
[----:B------:R-:W-:Y:S01]  /*11f40*/  FFMA.FTZ R136, R0, R9, R136 ;  /* 0x0000000900887223 */ /* 0x000fe20000010088 */
[----:B------:R-:W-:Y:S02]  /*11f50*/  FMNMX3.FTZ R8, R8, R159, R157, !PT ;  /* 0x0000009f08087276 */ /* 0x000fe4000781009d */
[----:B------:R-:W-:Y:S02]  /*11f60*/  I2FP.F32.U32 R5, R5 ;  /* 0x0000000500057245 */ /* 0x000fe40000201000 */
[----:B------:R-:W-:Y:S02]  /*11f70*/  I2FP.F32.U32 R6, R6 ;  /* 0x0000000600067245 */ /* 0x000fe40000201000 */
[----:B------:R-:W-:Y:S01]  /*11f80*/  FMNMX3.FTZ R8, R8, R155, R153, !PT ;  /* 0x0000009b08087276 */ /* 0x000fe20007810099 */
[CC--:B------:R-:W-:Y:S01]  /*11f90*/  FFMA.FTZ R134, R0.reuse, R5.reuse, R134 ;  /* 0x0000000500867223 */ /* 0x0c0fe20000010086 */
        /* <DEDUP_REMOVED lines=15> */
[----:B------:R-:W-:Y:S01]  /*12090*/  LDSM.16.MT88.4 R28, [R138] ;  /* 0x000000008a1c783b */ /* 0x000fe20000004200 */
[----:B------:R-:W-:Y:S07]  /*120a0*/  IADD3 R223, PT, PT, R223, -0x80, RZ ;  /* 0xffffff80dfdf7810 */ /* 0x000fee0007ffe0ff */
        /* <DEDUP_REMOVED lines=15> */
[----:B------:R-:W-:Y:S02]  /*121a0*/  FMUL.FTZ R3, R2, UR4 ;  /* 0x0000000402037c20 */ /* 0x000fe40008410000 */
        /* <DEDUP_REMOVED lines=27> */
[C---:B------:R-:W-:Y:S01]  /*12360*/  FMUL.FTZ R8, R3.reuse, R124 ;  /* 0x0000007c03087220 */ /* 0x040fe20000410000 */
[C---:B--2---:R-:W-:Y:S01]  /*12370*/  FMUL.FTZ R6, R2.reuse, R130 ;  /* 0x0000008202067220 */ /* 0x044fe20000410000 */
[C---:B------:R-:W-:Y:S07]  /*12380*/  FMUL.FTZ R7, R2.reuse, R131 ;  /* 0x0000008302077220 */ /* 0x040fee0000410000 */
[----:B------:R-:W1:Y:S01]  /*12390*/  MUFU.EX2 R143, R143 ;  /* 0x0000008f008f7308 */ /* 0x000e620000000800 */
[C---:B------:R-:W-:Y:S01]  /*123a0*/  FMUL.FTZ R9, R3.reuse, R125 ;  /* 0x0000007d03097220 */ /* 0x040fe20000410000 */
[C---:B------:R-:W-:Y:S01]  /*123b0*/  FMUL.FTZ R10, R2.reuse, R126 ;  /* 0x0000007e020a7220 */ /* 0x040fe20000410000 */
[----:B------:R-:W-:Y:S07]  /*123c0*/  FMUL.FTZ R11, R2, R127 ;  /* 0x0000007f020b7220 */ /* 0x000fee0000410000 */
[----:B------:R-:W-:Y:S01]  /*123d0*/  MUFU.EX2 R142, R142 ;  /* 0x0000008e008e7308 */ /* 0x000fe20000000800 */
[----:B------:R-:W-:Y:S01]  /*123e0*/  LDSM.16.MT88.4 R124, [R205+0xf800] ;  /* 0x00f80000cd7c783b */ /* 0x000fe20000004200 */
[----:B---3--:R-:W-:Y:S01]  /*123f0*/  F2FP.BF16.F32.PACK_AB R128, R144, R146 ;  /* 0x000000929080723e */ /* 0x008fe200000010ff */
[C---:B------:R-:W-:Y:S07]  /*12400*/  FMUL.FTZ R16, R3.reuse, R116 ;  /* 0x0000007403107220 */ /* 0x040fee0000410000 */
[----:B------:R-:W2:Y:S01]  /*12410*/  MUFU.EX2 R141, R141 ;  /* 0x0000008d008d7308 */ /* 0x000ea20000000800 */
[----:B------:R-:W-:Y:S01]  /*12420*/  FMUL.FTZ R17, R3, R117 ;  /* 0x0000007503117220 */ /* 0x000fe20000410000 */
[C---:B------:R-:W-:Y:S01]  /*12430*/  FMUL.FTZ R18, R2.reuse, R118 ;  /* 0x0000007602127220 */ /* 0x040fe20000410000 */
[C---:B------:R-:W-:Y:S07]  /*12440*/  FMUL.FTZ R19, R2.reuse, R119 ;  /* 0x0000007702137220 */ /* 0x040fee0000410000 */
[----:B------:R-:W-:Y:S01]  /*12450*/  MUFU.EX2 R140, R140 ;  /* 0x0000008c008c7308 */ /* 0x000fe20000000800 */
[----:B------:R-:W-:Y:S01]  /*12460*/  LDSM.16.MT88.4 R116, [R204+0xf800] ;  /* 0x00f80000cc74783b */ /* 0x000fe20000004200 */
[----:B-1----:R-:W-:Y:S01]  /*12470*/  F2FP.BF16.F32.PACK_AB R129, R143, R145 ;  /* 0x000000918f81723e */ /* 0x002fe200000010ff */
[C---:B------:R-:W-:Y:S07]  /*12480*/  FMUL.FTZ R33, R3.reuse, R101 ;  /* 0x0000006503217220 */ /* 0x040fee0000410000 */
[----:B------:R-:W1:Y:S01]  /*12490*/  MUFU.EX2 R139, R139 ;  /* 0x0000008b008b7308 */ /* 0x000e620000000800 */
[C---:B------:R-:W-:Y:S01]  /*124a0*/  FMUL.FTZ R34, R2.reuse, R102 ;  /* 0x0000006602227220 */ /* 0x040fe20000410000 */
[C---:B------:R-:W-:Y:S01]  /*124b0*/  FMUL.FTZ R35, R2.reuse, R103 ;  /* 0x0000006702237220 */ /* 0x040fe20000410000 */
[C---:B------:R-:W-:Y:S01]  /*124c0*/  FMUL.FTZ R40, R3.reuse, R92 ;  /* 0x0000005c03287220 */ /* 0x040fe20000410000 */
[----:B------:R-:W-:Y:S01]  /*124d0*/  FMUL.FTZ R41, R3, R93 ;  /* 0x0000005d03297220 */ /* 0x000fe20000410000 */
[C---:B------:R-:W-:Y:S01]  /*124e0*/  FMUL.FTZ R42, R2.reuse, R94 ;  /* 0x0000005e022a7220 */ /* 0x040fe20000410000 */
[----:B--2---:R-:W-:Y:S01]  /*124f0*/  F2FP.BF16.F32.PACK_AB R130, R141, R142 ;  /* 0x0000008e8d82723e */ /* 0x004fe200000010ff */
[C---:B------:R-:W-:Y:S01]  /*12500*/  FMUL.FTZ R43, R2.reuse, R95 ;  /* 0x0000005f022b7220 */ /* 0x040fe20000410000 */
[C---:B------:R-:W-:Y:S01]  /*12510*/  FMUL.FTZ R48, R3.reuse, R84 ;  /* 0x0000005403307220 */ /* 0x040fe20000410000 */
[----:B------:R-:W-:Y:S01]  /*12520*/  LDSM.16.MT88.4 R92, [R205+0x10800] ;  /* 0x01080000cd5c783b */ /* 0x000fe20000004200 */
[C---:B------:R-:W-:Y:S01]  /*12530*/  FMUL.FTZ R49, R3.reuse, R85 ;  /* 0x0000005503317220 */ /* 0x040fe20000410000 */
[C---:B------:R-:W-:Y:S01]  /*12540*/  FMUL.FTZ R50, R2.reuse, R86 ;  /* 0x0000005602327220 */ /* 0x040fe20000410000 */
[C---:B------:R-:W-:Y:S01]  /*12550*/  FMUL.FTZ R51, R2.reuse, R87 ;  /* 0x0000005702337220 */ /* 0x040fe20000410000 */
[----:B------:R-:W-:Y:S01]  /*12560*/  FMUL.FTZ R56, R3, R76 ;  /* 0x0000004c03387220 */ /* 0x000fe20000410000 */
[----:B-1----:R-:W-:Y:S01]  /*12570*/  F2FP.BF16.F32.PACK_AB R131, R139, R140 ;  /* 0x0000008c8b83723e */ /* 0x002fe200000010ff */
[C---:B------:R-:W-:Y:S01]  /*12580*/  FMUL.FTZ R58, R2.reuse, R78 ;  /* 0x0000004e023a7220 */ /* 0x040fe20000410000 */
[C---:B------:R-:W-:Y:S01]  /*12590*/  FMUL.FTZ R59, R2.reuse, R79 ;  /* 0x0000004f023b7220 */ /* 0x040fe20000410000 */
[----:B------:R-:W1:Y:S01]  /*125a0*/  LDSM.16.MT88.4 R84, [R211+0x4000] ;  /* 0x00400000d354783b */ /* 0x000e620000004200 */
[----:B------:R-:W-:Y:S01]  /*125b0*/  FMUL.FTZ R27, R2, R111 ;  /* 0x0000006f021b7220 */ /* 0x000fe20000410000 */
[--C-:B------:R-:W-:Y:S01]  /*125c0*/  FFMA.FTZ R111, R190, UR4, -R151.reuse ;  /* 0x00000004be6f7c23 */ /* 0x100fe20008010897 */
[----:B------:R-:W-:Y:S01]  /*125d0*/  FMUL.FTZ R32, R3, R100 ;  /* 0x0000006403207220 */ /* 0x000fe20000410000 */
[C---:B------:R-:W-:Y:S01]  /*125e0*/  HMMA.16816.F32.BF16 R4, R128.reuse, R12, R4 ;  /* 0x0000000c8004723c */ /* 0x040fe20000041804 */
[----:B------:R-:W-:Y:S04]  /*125f0*/  MUFU.EX2 R172, R172 ;  /* 0x000000ac00ac7308 */ /* 0x000fe80000000800 */
[--C-:B------:R-:W-:Y:S01]  /*12600*/  FFMA.FTZ R100, R168, UR4, -R151.reuse ;  /* 0x00000004a8647c23 */ /* 0x100fe20008010897 */
[--C-:B------:R-:W-:Y:S01]  /*12610*/  FFMA.FTZ R168, R169, UR4, -R152.reuse ;  /* 0x00000004a9a87c23 */ /* 0x100fe20008010898 */
[C---:B------:R-:W-:Y:S01]  /*12620*/  FMUL.FTZ R12, R3.reuse, R120 ;  /* 0x00000078030c7220 */ /* 0x040fe20000410000 */
[C---:B------:R-:W-:Y:S03]  /*12630*/  HMMA.16816.F32.BF16 R8, R128.reuse, R14, R8 ;  /* 0x0000000e8008723c */ /* 0x040fe60000041808 */
[----:B------:R2:W-:Y:S01]  /*12640*/  MUFU.EX2 R169, R100 ;  /* 0x0000006400a97308 */ /* 0x0005e20000000800 */
[C---:B------:R-:W-:Y:S01]  /*12650*/  FMUL.FTZ R13, R3.reuse, R121 ;  /* 0x00000079030d7220 */ /* 0x040fe20000410000 */
[C---:B------:R-:W-:Y:S01]  /*12660*/  FMUL.FTZ R14, R2.reuse, R122 ;  /* 0x0000007a020e7220 */ /* 0x040fe20000410000 */
[C---:B------:R-:W-:Y:S01]  /*12670*/  FMUL.FTZ R15, R2.reuse, R123 ;  /* 0x0000007b020f7220 */ /* 0x040fe20000410000 */
[----:B------:R-:W-:Y:S01]  /*12680*/  FMUL.FTZ R24, R3, R108 ;  /* 0x0000006c03187220 */ /* 0x000fe20000410000 */
[--C-:B------:R-:W-:Y:S01]  /*12690*/  FFMA.FTZ R108, R179, UR4, -R152.reuse ;  /* 0x00000004b36c7c23 */ /* 0x100fe20008010898 */
[----:B------:R-:W-:Y:S01]  /*126a0*/  FMUL.FTZ R25, R3, R109 ;  /* 0x0000006d03197220 */ /* 0x000fe20000410000 */
[----:B------:R-:W-:Y:S01]  /*126b0*/  FMUL.FTZ R26, R2, R110 ;  /* 0x0000006e021a7220 */ /* 0x000fe20000410000 */
[--C-:B------:R-:W-:Y:S02]  /*126c0*/  FFMA.FTZ R110, R183, UR4, -R152.reuse ;  /* 0x00000004b76e7c23 */ /* 0x100fe40008010898 */
[----:B------:R-:W-:Y:S01]  /*126d0*/  MUFU.EX2 R168, R168 ;  /* 0x000000a800a87308 */ /* 0x000fe20000000800 */
[C---:B------:R-:W-:Y:S01]  /*126e0*/  HMMA.16816.F32.BF16 R12, R128.reuse, R20, R12 ;  /* 0x00000014800c723c */ /* 0x040fe2000004180c */
[----:B--2---:R-:W-:Y:S08]  /*126f0*/  LDSM.16.MT88.4 R100, [R138+0x5000] ;  /* 0x005000008a64783b */ /* 0x004ff00000004200 */
[----:B------:R-:W-:Y:S01]  /*12700*/  MUFU.EX2 R183, R111 ;  /* 0x0000006f00b77308 */ /* 0x000fe20000000800 */
[C---:B------:R-:W-:Y:S01]  /*12710*/  FMUL.FTZ R20, R3.reuse, R112 ;  /* 0x0000007003147220 */ /* 0x040fe20000410000 */
[----:B------:R-:W-:Y:S01]  /*12720*/  FMUL.FTZ R21, R3, R113 ;  /* 0x0000007103157220 */ /* 0x000fe20000410000 */
[--C-:B------:R-:W-:Y:S01]  /*12730*/  FFMA.FTZ R112, R174, UR4, -R151.reuse ;  /* 0x00000004ae707c23 */ /* 0x100fe20008010897 */
[C---:B------:R-:W-:Y:S06]  /*12740*/  HMMA.16816.F32.BF16 R16, R128.reuse, R22, R16 ;  /* 0x000000168010723c */ /* 0x040fec0000041810 */
[----:B------:R2:W-:Y:S01]  /*12750*/  MUFU.EX2 R179, R110 ;  /* 0x0000006e00b37308 */ /* 0x0005e20000000800 */
[C---:B------:R-:W-:Y:S01]  /*12760*/  FMUL.FTZ R22, R2.reuse, R114 ;  /* 0x0000007202167220 */ /* 0x040fe20000410000 */
[----:B------:R-:W-:Y:S01]  /*12770*/  FMUL.FTZ R23, R2, R115 ;  /* 0x0000007302177220 */ /* 0x000fe20000410000 */
[--C-:B------:R-:W-:Y:S01]  /*12780*/  FFMA.FTZ R115, R196, UR4, -R151.reuse ;  /* 0x00000004c4737c23 */ /* 0x100fe20008010897 */
[--C-:B------:R-:W-:Y:S01]  /*12790*/  FFMA.FTZ R113, R65, UR4, -R152.reuse ;  /* 0x0000000441717c23 */ /* 0x100fe20008010898 */
[C---:B------:R-:W-:Y:S01]  /*127a0*/  FMUL.FTZ R65, R3.reuse, R69 ;  /* 0x0000004503417220 */ /* 0x040fe20000410000 */
[--C-:B------:R-:W-:Y:S01]  /*127b0*/  FFMA.FTZ R114, R64, UR4, -R151.reuse ;  /* 0x0000000440727c23 */ /* 0x100fe20008010897 */
[C---:B------:R-:W-:Y:S03]  /*127c0*/  FMUL.FTZ R64, R3.reuse, R68 ;  /* 0x0000004403407220 */ /* 0x040fe60000410000 */
[----:B------:R-:W-:Y:S01]  /*127d0*/  MUFU.EX2 R112, R112 ;  /* 0x0000007000707308 */ /* 0x000fe20000000800 */
[C---:B------:R-:W-:Y:S03]  /*127e0*/  HMMA.16816.F32.BF16 R20, R128.reuse, R28, R20 ;  /* 0x0000001c8014723c */ /* 0x040fe60000041814 */
[----:B------:R-:W-:Y:S01]  /*127f0*/  FMUL.FTZ R28, R3, R104 ;  /* 0x00000068031c7220 */ /* 0x000fe20000410000 */
[--C-:B--2---:R-:W-:Y:S01]  /*12800*/  FFMA.FTZ R110, R161, UR4, -R152.reuse ;  /* 0x00000004a16e7c23 */ /* 0x104fe20008010898 */
[----:B------:R-:W-:Y:S01]  /*12810*/  FMUL.FTZ R29, R3, R105 ;  /* 0x00000069031d7220 */ /* 0x000fe20000410000 */
[--C-:B------:R-:W-:Y:S01]  /*12820*/  FFMA.FTZ R104, R67, UR4, -R152.reuse ;  /* 0x0000000443687c23 */ /* 0x100fe20008010898 */
[C---:B------:R-:W-:Y:S01]  /*12830*/  FMUL.FTZ R67, R2.reuse, R71 ;  /* 0x0000004702437220 */ /* 0x040fe20000410000 */
[C---:B------:R-:W-:Y:S01]  /*12840*/  HMMA.16816.F32.BF16 R24, R128.reuse, R30, R24 ;  /* 0x0000001e8018723c */ /* 0x040fe20000041818 */
[----:B------:R-:W2:Y:S02]  /*12850*/  MUFU.EX2 R115, R115 ;  /* 0x0000007300737308 */ /* 0x000ea40000000800 */
[C---:B------:R-:W-:Y:S01]  /*12860*/  FMUL.FTZ R30, R2.reuse, R106 ;  /* 0x0000006a021e7220 */ /* 0x040fe20000410000 */
[----:B------:R-:W-:Y:S01]  /*12870*/  FMUL.FTZ R31, R2, R107 ;  /* 0x0000006b021f7220 */ /* 0x000fe20000410000 */
[--C-:B------:R-:W-:Y:S01]  /*12880*/  FFMA.FTZ R106, R57, UR4, -R152.reuse ;  /* 0x00000004396a7c23 */ /* 0x100fe20008010898 */
[C---:B------:R-:W-:Y:S01]  /*12890*/  FMUL.FTZ R57, R3.reuse, R77 ;  /* 0x0000004d03397220 */ /* 0x040fe20000410000 */
[--C-:B------:R-:W-:Y:S01]  /*128a0*/  FFMA.FTZ R107, R66, UR4, -R151.reuse ;  /* 0x00000004426b7c23 */ /* 0x100fe20008010897 */
[----:B------:R-:W3:Y:S01]  /*128b0*/  LDSM.16.MT88.4 R76, [R205+0xc800] ;  /* 0x00c80000cd4c783b */ /* 0x000ee20000004200 */
[----:B------:R-:W-:Y:S02]  /*128c0*/  FMUL.FTZ R66, R2, R70 ;  /* 0x0000004602427220 */ /* 0x000fe40000410000 */
[----:B------:R-:W-:Y:S01]  /*128d0*/  MUFU.EX2 R104, R104 ;  /* 0x0000006800687308 */ /* 0x000fe20000000800 */
[C---:B------:R-:W-:Y:S03]  /*128e0*/  HMMA.16816.F32.BF16 R28, R128.reuse, R36, R28 ;  /* 0x00000024801c723c */ /* 0x040fe6000004181c */
[C---:B------:R-:W-:Y:S01]  /*128f0*/  FMUL.FTZ R36, R3.reuse, R96 ;  /* 0x0000006003247220 */ /* 0x040fe20000410000 */
[----:B------:R-:W-:Y:S01]  /*12900*/  FMUL.FTZ R37, R3, R97 ;  /* 0x0000006103257220 */ /* 0x000fe20000410000 */
[----:B--2---:R-:W-:Y:S04]  /*12910*/  F2FP.BF16.F32.PACK_AB R69, R112, R115 ;  /* 0x000000737045723e */ /* 0x004fe800000010ff */
[----:B------:R-:W-:Y:S01]  /*12920*/  MUFU.EX2 R106, R106 ;  /* 0x0000006a006a7308 */ /* 0x000fe20000000800 */
[----:B------:R-:W-:Y:S01]  /*12930*/  FFMA.FTZ R109, R180, UR4, -R151 ;  /* 0x00000004b46d7c23 */ /* 0x000fe20008010897 */
[C---:B------:R-:W-:Y:S08]  /*12940*/  HMMA.16816.F32.BF16 R32, R128.reuse, R38, R32 ;  /* 0x000000268020723c */ /* 0x040ff00000041820 */
[----:B------:R2:W-:Y:S01]  /*12950*/  MUFU.EX2 R180, R108 ;  /* 0x0000006c00b47308 */ /* 0x0005e20000000800 */
[C---:B------:R-:W-:Y:S01]  /*12960*/  FMUL.FTZ R38, R2.reuse, R98 ;  /* 0x0000006202267220 */ /* 0x040fe20000410000 */
[C---:B------:R-:W-:Y:S01]  /*12970*/  FMUL.FTZ R39, R2.reuse, R99 ;  /* 0x0000006302277220 */ /* 0x040fe20000410000 */
[--C-:B------:R-:W-:Y:S01]  /*12980*/  FFMA.FTZ R105, R193, UR4, -R152.reuse ;  /* 0x00000004c1697c23 */ /* 0x100fe20008010898 */
[----:B------:R-:W-:Y:S06]  /*12990*/  LDSM.16.MT88.4 R96, [R204+0x10800] ;  /* 0x01080000cc60783b */ /* 0x000fec0000004200 */
[----:B------:R-:W4:Y:S01]  /*129a0*/  MUFU.EX2 R113, R113 ;  /* 0x0000007100717308 */ /* 0x000f220000000800 */
[--C-:B------:R-:W-:Y:S01]  /*129b0*/  FFMA.FTZ R174, R165, UR4, -R152.reuse ;  /* 0x00000004a5ae7c23 */ /* 0x100fe20008010898 */
[--C-:B------:R-:W-:Y:S01]  /*129c0*/  FFMA.FTZ R181, R181, UR4, -R152.reuse ;  /* 0x00000004b5b57c23 */ /* 0x100fe20008010898 */
[--C-:B------:R-:W-:Y:S01]  /*129d0*/  FFMA.FTZ R191, R191, UR4, -R152.reuse ;  /* 0x00000004bfbf7c23 */ /* 0x100fe20008010898 */
[C---:B------:R-:W-:Y:S06]  /*129e0*/  HMMA.16816.F32.BF16 R36, R128.reuse, R44, R36 ;  /* 0x0000002c8024723c */ /* 0x040fec0000041824 */
[----:B------:R-:W5:Y:S01]  /*129f0*/  MUFU.EX2 R105, R105 ;  /* 0x0000006900697308 */ /* 0x000f620000000800 */
[C---:B------:R-:W-:Y:S01]  /*12a00*/  FMUL.FTZ R44, R3.reuse, R88 ;  /* 0x00000058032c7220 */ /* 0x040fe20000410000 */
[----:B------:R-:W-:Y:S01]  /*12a10*/  FMUL.FTZ R45, R3, R89 ;  /* 0x00000059032d7220 */ /* 0x000fe20000410000 */
[----:B--2---:R-:W-:Y:S07]  /*12a20*/  FFMA.FTZ R108, R163, UR4, -R152 ;  /* 0x00000004a36c7c23 */ /* 0x004fee0008010898 */
[----:B------:R-:W-:Y:S01]  /*12a30*/  MUFU.EX2 R107, R107 ;  /* 0x0000006b006b7308 */ /* 0x000fe20000000800 */
[----:B------:R-:W-:Y:S01]  /*12a40*/  FFMA.FTZ R146, R3, R230, R146 ;  /* 0x000000e603927223 */ /* 0x000fe20000010092 */
[C---:B------:R-:W-:Y:S08]  /*12a50*/  HMMA.16816.F32.BF16 R40, R128.reuse, R46, R40 ;  /* 0x0000002e8028723c */ /* 0x040ff00000041828 */
[----:B------:R-:W-:Y:S01]  /*12a60*/  MUFU.EX2 R161, R108 ;  /* 0x0000006c00a17308 */ /* 0x000fe20000000800 */
[C---:B------:R-:W-:Y:S01]  /*12a70*/  FMUL.FTZ R46, R2.reuse, R90 ;  /* 0x0000005a022e7220 */ /* 0x040fe20000410000 */
[C---:B------:R-:W-:Y:S01]  /*12a80*/  FMUL.FTZ R47, R2.reuse, R91 ;  /* 0x0000005b022f7220 */ /* 0x040fe20000410000 */
[----:B----4-:R-:W-:Y:S01]  /*12a90*/  F2FP.BF16.F32.PACK_AB R70, R113, R104 ;  /* 0x000000687146723e */ /* 0x010fe200000010ff */
[----:B------:R-:W-:Y:S01]  /*12aa0*/  LDSM.16.MT88.4 R88, [R211+0x800] ;  /* 0x00080000d358783b */ /* 0x000fe20000004200 */
[----:B-----5:R-:W-:Y:S05]  /*12ab0*/  F2FP.BF16.F32.PACK_AB R68, R105, R106 ;  /* 0x0000006a6944723e */ /* 0x020fea00000010ff */
[----:B------:R-:W2:Y:S01]  /*12ac0*/  MUFU.EX2 R114, R114 ;  /* 0x0000007200727308 */ /* 0x000ea20000000800 */
[----:B------:R-:W-:Y:S01]  /*12ad0*/  FFMA.FTZ R145, R2, R233, R145 ;  /* 0x000000e902917223 */ /* 0x000fe20000010091 */
[----:B------:R-:W-:Y:S01]  /*12ae0*/  ISETP.NE.AND P1, PT, R222, RZ, PT ;  /* 0x000000ffde00720c */ /* 0x000fe20003f25270 */
[C---:B------:R-:W-:Y:S07]  /*12af0*/  HMMA.16816.F32.BF16 R44, R128.reuse, R52, R44 ;  /* 0x00000034802c723c */ /* 0x040fee000004182c */
[----:B------:R4:W-:Y:S01]  /*12b00*/  MUFU.EX2 R165, R171 ;  /* 0x000000ab00a57308 */ /* 0x0009e20000000800 */
[C---:B------:R-:W-:Y:S01]  /*12b10*/  FMUL.FTZ R52, R3.reuse, R80 ;  /* 0x0000005003347220 */ /* 0x040fe20000410000 */
[----:B------:R-:W-:Y:S08]  /*12b20*/  FMUL.FTZ R53, R3, R81 ;  /* 0x0000005103357220 */ /* 0x000ff00000410000 */
[----:B------:R-:W5:Y:S01]  /*12b30*/  MUFU.EX2 R174, R174 ;  /* 0x000000ae00ae7308 */ /* 0x000f620000000800 */
[----:B------:R-:W-:Y:S01]  /*12b40*/  FADD.FTZ R145, R143, R145 ;  /* 0x000000918f917221 */ /* 0x000fe20000010000 */
[C---:B------:R-:W-:Y:S08]  /*12b50*/  HMMA.16816.F32.BF16 R48, R128.reuse, R54, R48 ;  /* 0x000000368030723c */ /* 0x040ff00000041830 */
[----:B------:R-:W5:Y:S01]  /*12b60*/  MUFU.EX2 R167, R167 ;  /* 0x000000a700a77308 */ /* 0x000f620000000800 */
[C---:B------:R-:W-:Y:S01]  /*12b70*/  FMUL.FTZ R54, R2.reuse, R82 ;  /* 0x0000005202367220 */ /* 0x040fe20000410000 */
[----:B------:R-:W-:Y:S01]  /*12b80*/  FMUL.FTZ R55, R2, R83 ;  /* 0x0000005302377220 */ /* 0x000fe20000410000 */
[----:B--2---:R-:W-:Y:S01]  /*12b90*/  F2FP.BF16.F32.PACK_AB R71, R114, R107 ;  /* 0x0000006b7247723e */ /* 0x004fe200000010ff */
[----:B------:R-:W2:Y:S01]  /*12ba0*/  LDSM.16.MT88.4 R80, [R204+0xc800] ;  /* 0x00c80000cc50783b */ /* 0x000ea20000004200 */
[--C-:B----4-:R-:W-:Y:S05]  /*12bb0*/  FFMA.FTZ R171, R166, UR4, -R151.reuse ;  /* 0x00000004a6ab7c23 */ /* 0x110fea0008010897 */
[----:B------:R-:W-:Y:S01]  /*12bc0*/  MUFU.EX2 R181, R181 ;  /* 0x000000b500b57308 */ /* 0x000fe20000000800 */
[C---:B------:R-:W-:Y:S09]  /*12bd0*/  HMMA.16816.F32.BF16 R52, R128.reuse, R60, R52 ;  /* 0x0000003c8034723c */ /* 0x040ff20000041834 */
[----:B------:R4:W-:Y:S01]  /*12be0*/  MUFU.EX2 R166, R182 ;  /* 0x000000b600a67308 */ /* 0x0009e20000000800 */
[C---:B------:R-:W-:Y:S01]  /*12bf0*/  FMUL.FTZ R60, R3.reuse, R72 ;  /* 0x00000048033c7220 */ /* 0x040fe20000410000 */
[----:B------:R-:W-:Y:S08]  /*12c00*/  FMUL.FTZ R61, R3, R73 ;  /* 0x00000049033d7220 */ /* 0x000ff00000410000 */
[----:B------:R-:W5:Y:S01]  /*12c10*/  MUFU.EX2 R171, R171 ;  /* 0x000000ab00ab7308 */ /* 0x000f620000000800 */
[----:B------:R-:W-:Y:S01]  /*12c20*/  FADD.FTZ R3, R144, R146 ;  /* 0x0000009290037221 */ /* 0x000fe20000010000 */
[C---:B------:R-:W-:Y:S08]  /*12c30*/  HMMA.16816.F32.BF16 R56, R128.reuse, R62, R56 ;  /* 0x0000003e8038723c */ /* 0x040ff00000041838 */
[----:B------:R-:W-:Y:S01]  /*12c40*/  MUFU.EX2 R184, R184 ;  /* 0x000000b800b87308 */ /* 0x000fe20000000800 */
[C---:B------:R-:W-:Y:S01]  /*12c50*/  FMUL.FTZ R62, R2.reuse, R74 ;  /* 0x0000004a023e7220 */ /* 0x040fe20000410000 */
[----:B------:R-:W-:Y:S08]  /*12c60*/  FMUL.FTZ R63, R2, R75 ;  /* 0x0000004b023f7220 */ /* 0x000ff00000410000 */
[----:B------:R-:W-:Y:S01]  /*12c70*/  MUFU.EX2 R154, R154 ;  /* 0x0000009a009a7308 */ /* 0x000fe20000000800 */
[----:B------:R-:W5:Y:S01]  /*12c80*/  LDSM.16.MT88.4 R72, [R138+0x800] ;  /* 0x000800008a48783b */ /* 0x000f620000004200 */
[----:B----4-:R-:W-:Y:S01]  /*12c90*/  FFMA.FTZ R182, R187, UR4, -R152 ;  /* 0x00000004bbb67c23 */ /* 0x010fe20008010898 */
[----:B------:R-:W-:Y:S07]  /*12ca0*/  FFMA.FTZ R187, R188, UR4, -R151 ;  /* 0x00000004bcbb7c23 */ /* 0x000fee0008010897 */
[----:B------:R-:W-:Y:S01]  /*12cb0*/  MUFU.EX2 R137, R137 ;  /* 0x0000008900897308 */ /* 0x000fe20000000800 */
[----:B------:R-:W-:Y:S01]  /*12cc0*/  FADD.FTZ R142, R142, R3 ;  /* 0x000000038e8e7221 */ /* 0x000fe20000010000 */
[C---:B-1----:R-:W-:Y:S08]  /*12cd0*/  HMMA.16816.F32.BF16 R60, R128.reuse, R84, R60 ;  /* 0x00000054803c723c */ /* 0x042ff0000004183c */
[----:B------:R-:W1:Y:S01]  /*12ce0*/  MUFU.EX2 R182, R182 ;  /* 0x000000b600b67308 */ /* 0x000e620000000800 */
[----:B------:R-:W-:Y:S01]  /*12cf0*/  FADD.FTZ R2, R140, R145 ;  /* 0x000000918c027221 */ /* 0x000fe20000010000 */
[----:B------:R-:W-:Y:S08]  /*12d00*/  FADD.FTZ R141, R141, R142 ;  /* 0x0000008e8d8d7221 */ /* 0x000ff00000010000 */
[----:B------:R-:W-:Y:S01]  /*12d10*/  MUFU.EX2 R187, R187 ;  /* 0x000000bb00bb7308 */ /* 0x000fe20000000800 */
[----:B------:R-:W-:Y:S01]  /*12d20*/  FADD.FTZ R2, R139, R2 ;  /* 0x000000028b027221 */ /* 0x000fe20000010000 */
[----:B------:R-:W-:Y:S01]  /*12d30*/  HMMA.16816.F32.BF16 R64, R128, R86, R64 ;  /* 0x000000568040723c */ /* 0x000fe20000041840 */
[----:B------:R-:W4:Y:S07]  /*12d40*/  LDSM.16.MT88.4 R84, [R138+0x4800] ;  /* 0x004800008a54783b */ /* 0x000f2e0000004200 */
[----:B------:R-:W1:Y:S01]  /*12d50*/  MUFU.EX2 R188, R194 ;  /* 0x000000c200bc7308 */ /* 0x000e620000000800 */
[----:B------:R-:W-:Y:S01]  /*12d60*/  FADD.FTZ R115, R115, R2 ;  /* 0x0000000273737221 */ /* 0x000fe20000010000 */
[----:B------:R-:W-:Y:S03]  /*12d70*/  FADD.FTZ R106, R106, R141 ;  /* 0x0000008d6a6a7221 */ /* 0x000fe60000010000 */
[----:B------:R-:W-:Y:S01]  /*12d80*/  FADD.FTZ R112, R112, R115 ;  /* 0x0000007370707221 */ /* 0x000fe20000010000 */
[C---:B---3--:R-:W-:Y:S05]  /*12d90*/  HMMA.16816.F32.BF16 R4, R68.reuse, R76, R4 ;  /* 0x0000004c4404723c */ /* 0x048fea0000041804 */
[----:B------:R-:W-:Y:S01]  /*12da0*/  FADD.FTZ R3, R107, R112 ;  /* 0x000000706b037221 */ /* 0x000fe20000010000 */
[----:B------:R-:W-:Y:S02]  /*12db0*/  FADD.FTZ R105, R105, R106 ;  /* 0x0000006a69697221 */ /* 0x000fe40000010000 */
[C---:B------:R-:W-:Y:S01]  /*12dc0*/  HMMA.16816.F32.BF16 R8, R68.reuse, R78, R8 ;  /* 0x0000004e4408723c */ /* 0x040fe20000041808 */
[----:B------:R-:W-:Y:S02]  /*12dd0*/  LDSM.16.MT88.4 R76, [R205+0xd000] ;  /* 0x00d00000cd4c783b */ /* 0x000fe40000004200 */
[----:B------:R-:W-:Y:S01]  /*12de0*/  FADD.FTZ R3, R114, R3 ;  /* 0x0000000372037221 */ /* 0x000fe20000010000 */
[----:B------:R-:W-:Y:S04]  /*12df0*/  FADD.FTZ R2, R104, R105 ;  /* 0x0000006968027221 */ /* 0x000fe80000010000 */
[C---:B--2---:R-:W-:Y:S03]  /*12e00*/  HMMA.16816.F32.BF16 R12, R68.reuse, R80, R12 ;  /* 0x00000050440c723c */ /* 0x044fe6000004180c */
[----:B------:R-:W-:Y:S05]  /*12e10*/  FADD.FTZ R2, R113, R2 ;  /* 0x0000000271027221 */ /* 0x000fea0000010000 */
[C---:B------:R-:W-:Y:S01]  /*12e20*/  HMMA.16816.F32.BF16 R16, R68.reuse, R82, R16 ;  /* 0x000000524410723c */ /* 0x040fe20000041810 */
[----:B------:R-:W-:Y:S07]  /*12e30*/  LDSM.16.MT88.4 R80, [R204+0xd000] ;  /* 0x00d00000cc50783b */ /* 0x000fee0000004200 */
        /* <DEDUP_REMOVED lines=12> */
[C---:B----4-:R-:W-:Y:S08]  /*12f00*/  HMMA.16816.F32.BF16 R52, R68.reuse, R84, R52 ;  /* 0x000000544434723c */ /* 0x050ff00000041834 */
[C---:B------:R-:W-:Y:S01]  /*12f10*/  HMMA.16816.F32.BF16 R56, R68.reuse, R86, R56 ;  /* 0x000000564438723c */ /* 0x040fe20000041838 */
[----:B------:R-:W4:Y:S07]  /*12f20*/  LDSM.16.MT88.4 R84, [R204+0x11000] ;  /* 0x01100000cc54783b */ /* 0x000f2e0000004200 */
[C---:B--2---:R-:W-:Y:S08]  /*12f30*/  HMMA.16816.F32.BF16 R60, R68.reuse, R72, R60 ;  /* 0x00000048443c723c */ /* 0x044ff0000004183c */
[----:B------:R-:W-:Y:S01]  /*12f40*/  HMMA.16816.F32.BF16 R64, R68, R74, R64 ;  /* 0x0000004a4440723c */ /* 0x000fe20000041840 */
[----:B------:R-:W2:Y:S02]  /*12f50*/  LDSM.16.MT88.4 R72, [R211+0x5000] ;  /* 0x00500000d348783b */ /* 0x000ea40000004200 */
        /* <DEDUP_REMOVED lines=14> */
[----:B------:R-:W2:Y:S02]  /*13040*/  LDSM.16.MT88.4 R76, [R205+0xd800] ;  /* 0x00d80000cd4c783b */ /* 0x000ea40000004200 */
[----:B-1----:R-:W-:Y:S04]  /*13050*/  FADD.FTZ R2, R182, R167 ;  /* 0x000000a7b6027221 */ /* 0x002fe80000010000 */
[----:B------:R-:W-:Y:S01]  /*13060*/  FADD.FTZ R2, R181, R2 ;  /* 0x00000002b5027221 */ /* 0x000fe20000010000 */
[C---:B------:R-:W-:Y:S08]  /*13070*/  HMMA.16816.F32.BF16 R12, R68.reuse, R80, R12 ;  /* 0x00000050440c723c */ /* 0x040ff0000004180c */
[C---:B------:R-:W-:Y:S01]  /*13080*/  HMMA.16816.F32.BF16 R16, R68.reuse, R82, R16 ;  /* 0x000000524410723c */ /* 0x040fe20000041810 */
[----:B------:R-:W1:Y:S07]  /*13090*/  LDSM.16.MT88.4 R80, [R204+0xd800] ;  /* 0x00d80000cc50783b */ /* 0x000e6e0000004200 */
[C---:B---3--:R-:W-:Y:S08]  /*130a0*/  HMMA.16816.F32.BF16 R20, R68.reuse, R88, R20 ;  /* 0x000000584414723c */ /* 0x048ff00000041814 */
[C---:B------:R-:W-:Y:S01]  /*130b0*/  HMMA.16816.F32.BF16 R24, R68.reuse, R90, R24 ;  /* 0x0000005a4418723c */ /* 0x040fe20000041818 */
[----:B------:R-:W-:Y:S07]  /*130c0*/  LDSM.16.MT88.4 R88, [R211+0x1800] ;  /* 0x00180000d358783b */ /* 0x000fee0000004200 */
[C---:B-----5:R-:W-:Y:S08]  /*130d0*/  HMMA.16816.F32.BF16 R28, R68.reuse, R92, R28 ;  /* 0x0000005c441c723c */ /* 0x060ff0000004181c */
[C---:B------:R-:W-:Y:S01]  /*130e0*/  HMMA.16816.F32.BF16 R32, R68.reuse, R94, R32 ;  /* 0x0000005e4420723c */ /* 0x040fe20000041820 */
[----:B------:R-:W-:Y:S07]  /*130f0*/  LDSM.16.MT88.4 R92, [R205+0x11800] ;  /* 0x01180000cd5c783b */ /* 0x000fee0000004200 */
[C---:B------:R-:W-:Y:S03]  /*13100*/  HMMA.16816.F32.BF16 R36, R68.reuse, R96, R36 ;  /* 0x000000604424723c */ /* 0x040fe60000041824 */
[--C-:B------:R-:W-:Y:S01]  /*13110*/  FFMA.FTZ R96, R185, UR4, -R152.reuse ;  /* 0x00000004b9607c23 */ /* 0x100fe20008010898 */
[--C-:B------:R-:W-:Y:S04]  /*13120*/  FFMA.FTZ R185, R186, UR4, -R151.reuse ;  /* 0x00000004bab97c23 */ /* 0x100fe80008010897 */
[C---:B------:R-:W-:Y:S02]  /*13130*/  HMMA.16816.F32.BF16 R40, R68.reuse, R98, R40 ;  /* 0x000000624428723c */ /* 0x040fe40000041828 */
[----:B------:R-:W-:Y:S06]  /*13140*/  MUFU.EX2 R185, R185 ;  /* 0x000000b900b97308 */ /* 0x000fec0000000800 */
[C---:B----4-:R-:W-:Y:S08]  /*13150*/  HMMA.16816.F32.BF16 R44, R68.reuse, R84, R44 ;  /* 0x00000054442c723c */ /* 0x050ff0000004182c */
[C---:B------:R-:W-:Y:S01]  /*13160*/  HMMA.16816.F32.BF16 R48, R68.reuse, R86, R48 ;  /* 0x000000564430723c */ /* 0x040fe20000041830 */
[----:B------:R-:W3:Y:S07]  /*13170*/  LDSM.16.MT88.4 R84, [R138+0x1800] ;  /* 0x001800008a54783b */ /* 0x000eee0000004200 */
[C---:B------:R-:W-:Y:S03]  /*13180*/  HMMA.16816.F32.BF16 R52, R68.reuse, R100, R52 ;  /* 0x000000644434723c */ /* 0x040fe60000041834 */
[--C-:B------:R-:W-:Y:S01]  /*13190*/  FFMA.FTZ R100, R177, UR4, -R152.reuse ;  /* 0x00000004b1647c23 */ /* 0x100fe20008010898 */
[----:B------:R-:W-:Y:S01]  /*131a0*/  FFMA.FTZ R101, R189, UR4, -R152 ;  /* 0x00000004bd657c23 */ /* 0x000fe20008010898 */
[----:B------:R4:W-:Y:S03]  /*131b0*/  MUFU.EX2 R177, R96 ;  /* 0x0000006000b17308 */ /* 0x0009e60000000800 */
[C---:B------:R-:W-:Y:S07]  /*131c0*/  HMMA.16816.F32.BF16 R56, R68.reuse, R102, R56 ;  /* 0x000000664438723c */ /* 0x040fee0000041838 */
[----:B------:R5:W1:Y:S10]  /*131d0*/  MUFU.EX2 R186, R100 ;  /* 0x0000006400ba7308 */ /* 0x000a740000000800 */
[----:B------:R3:W-:Y:S01]  /*131e0*/  MUFU.EX2 R189, R191 ;  /* 0x000000bf00bd7308 */ /* 0x0007e20000000800 */
[C---:B--2---:R-:W-:Y:S01]  /*131f0*/  HMMA.16816.F32.BF16 R60, R68.reuse, R72, R60 ;  /* 0x00000048443c723c */ /* 0x044fe2000004183c */
[----:B----4-:R-:W2:Y:S02]  /*13200*/  LDSM.16.MT88.4 R96, [R204+0x11800] ;  /* 0x01180000cc60783b */ /* 0x010ea40000004200 */
[--C-:B-----5:R-:W-:Y:S05]  /*13210*/  FFMA.FTZ R100, R192, UR4, -R151.reuse ;  /* 0x00000004c0647c23 */ /* 0x120fea0008010897 */
[----:B------:R-:W-:Y:S01]  /*13220*/  HMMA.16816.F32.BF16 R64, R68, R74, R64 ;  /* 0x0000004a4440723c */ /* 0x000fe20000041840 */
[----:B------:R-:W4:Y:S02]  /*13230*/  MUFU.EX2 R192, R101 ;  /* 0x0000006500c07308 */ /* 0x000f240000000800 */
[----:B------:R-:W-:Y:S01]  /*13240*/  F2FP.BF16.F32.PACK_AB R68, R181, R182 ;  /* 0x000000b6b544723e */ /* 0x000fe200000010ff */
[----:B------:R-:W5:Y:S01]  /*13250*/  LDSM.16.MT88.4 R72, [R138+0x5800] ;  /* 0x005800008a48783b */ /* 0x000f620000004200 */
[----:B------:R-:W-:Y:S06]  /*13260*/  F2FP.BF16.F32.PACK_AB R69, R187, R188 ;  /* 0x000000bcbb45723e */ /* 0x000fec00000010ff */
[----:B------:R4:W5:Y:S01]  /*13270*/  MUFU.EX2 R190, R100 ;  /* 0x0000006400be7308 */ /* 0x0009620000000800 */
[----:B-1----:R-:W-:Y:S01]  /*13280*/  F2FP.BF16.F32.PACK_AB R70, R186, R177 ;  /* 0x000000b1ba46723e */ /* 0x002fe200000010ff */
[----:B---3--:R-:W-:Y:S01]  /*13290*/  FFMA.FTZ R191, R178, UR4, -R151 ;  /* 0x00000004b2bf7c23 */ /* 0x008fe20008010897 */
[----:B------:R-:W-:Y:S07]  /*132a0*/  F2FP.BF16.F32.PACK_AB R71, R184, R185 ;  /* 0x000000b9b847723e */ /* 0x000fee00000010ff */
[----:B------:R1:W-:Y:S01]  /*132b0*/  MUFU.EX2 R178, R109 ;  /* 0x0000006d00b27308 */ /* 0x0003e20000000800 */
[----:B------:R-:W-:Y:S09]  /*132c0*/  FADD.FTZ R177, R177, R2 ;  /* 0x00000002b1b17221 */ /* 0x000ff20000010000 */
[----:B------:R-:W3:Y:S01]  /*132d0*/  MUFU.EX2 R191, R191 ;  /* 0x000000bf00bf7308 */ /* 0x000ee20000000800 */
[----:B------:R-:W-:Y:S01]  /*132e0*/  FADD.FTZ R186, R186, R177 ;  /* 0x000000b1baba7221 */ /* 0x000fe20000010000 */
[C---:B------:R-:W-:Y:S01]  /*132f0*/  HMMA.16816.F32.BF16 R4, R68.reuse, R76, R4 ;  /* 0x0000004c4404723c */ /* 0x040fe20000041804 */
[----:B----4-:R-:W-:Y:S07]  /*13300*/  LDSM.16.MT88.4 R100, [R204+0x12000] ;  /* 0x01200000cc64783b */ /* 0x010fee0000004200 */
[C---:B------:R-:W-:Y:S03]  /*13310*/  HMMA.16816.F32.BF16 R8, R68.reuse, R78, R8 ;  /* 0x0000004e4408723c */ /* 0x040fe60000041808 */
[----:B-1----:R-:W-:Y:S01]  /*13320*/  FFMA.FTZ R109, R173, UR4, -R152 ;  /* 0x00000004ad6d7c23 */ /* 0x002fe20008010898 */
[----:B------:R-:W1:Y:S01]  /*13330*/  LDSM.16.MT88.4 R76, [R211+0x5800] ;  /* 0x00580000d34c783b */ /* 0x000e620000004200 */
[----:B------:R4:W-:Y:S03]  /*13340*/  MUFU.EX2 R173, R175 ;  /* 0x000000af00ad7308 */ /* 0x0009e60000000800 */
[C---:B------:R-:W-:Y:S08]  /*13350*/  HMMA.16816.F32.BF16 R12, R68.reuse, R80, R12 ;  /* 0x00000050440c723c */ /* 0x040ff0000004180c */
[C---:B------:R-:W-:Y:S01]  /*13360*/  HMMA.16816.F32.BF16 R16, R68.reuse, R82, R16 ;  /* 0x000000524410723c */ /* 0x040fe20000041810 */
[----:B------:R-:W3:Y:S02]  /*13370*/  LDSM.16.MT88.4 R80, [R205+0xe000] ;  /* 0x00e00000cd50783b */ /* 0x000ee40000004200 */
[----:B----4-:R-:W-:Y:S05]  /*13380*/  FFMA.FTZ R175, R162, UR4, -R151 ;  /* 0x00000004a2af7c23 */ /* 0x010fea0008010897 */
[C---:B------:R-:W-:Y:S01]  /*13390*/  HMMA.16816.F32.BF16 R20, R68.reuse, R84, R20 ;  /* 0x000000544414723c */ /* 0x040fe20000041814 */
[----:B------:R-:W-:Y:S07]  /*133a0*/  MUFU.EX2 R175, R175 ;  /* 0x000000af00af7308 */ /* 0x000fee0000000800 */
        /* <DEDUP_REMOVED lines=15> */
[----:B------:R-:W-:Y:S01]  /*134a0*/  HMMA.16816.F32.BF16 R64, R68, R78, R64 ;  /* 0x0000004e4440723c */ /* 0x000fe20000041840 */
[----:B------:R-:W1:Y:S02]  /*134b0*/  LDSM.16.MT88.4 R76, [R211+0x6000] ;  /* 0x00600000d34c783b */ /* 0x000e640000004200 */
[----:B------:R-:W-:Y:S01]  /*134c0*/  F2FP.BF16.F32.PACK_AB R68, R192, R189 ;  /* 0x000000bdc044723e */ /* 0x000fe200000010ff */
[----:B------:R-:W-:Y:S01]  /*134d0*/  FADD.FTZ R189, R189, R186 ;  /* 0x000000babdbd7221 */ /* 0x000fe20000010000 */
[----:B------:R-:W-:Y:S02]  /*134e0*/  F2FP.BF16.F32.PACK_AB R69, R183, R190 ;  /* 0x000000beb745723e */ /* 0x000fe400000010ff */
[----:B------:R-:W-:Y:S01]  /*134f0*/  F2FP.BF16.F32.PACK_AB R70, R180, R179 ;  /* 0x000000b3b446723e */ /* 0x000fe200000010ff */
[----:B------:R-:W-:Y:S01]  /*13500*/  FADD.FTZ R192, R192, R189 ;  /* 0x000000bdc0c07221 */ /* 0x000fe20000010000 */
[----:B---3--:R-:W-:Y:S03]  /*13510*/  F2FP.BF16.F32.PACK_AB R71, R191, R178 ;  /* 0x000000b2bf47723e */ /* 0x008fe600000010ff */
[----:B------:R-:W-:Y:S04]  /*13520*/  FADD.FTZ R179, R179, R192 ;  /* 0x000000c0b3b37221 */ /* 0x000fe80000010000 */
[C---:B------:R-:W-:Y:S03]  /*13530*/  HMMA.16816.F32.BF16 R4, R68.reuse, R80, R4 ;  /* 0x000000504404723c */ /* 0x040fe60000041804 */
[----:B------:R-:W-:Y:S05]  /*13540*/  FADD.FTZ R180, R180, R179 ;  /* 0x000000b3b4b47221 */ /* 0x000fea0000010000 */
        /* <DEDUP_REMOVED lines=14> */
[C---:B------:R-:W-:Y:S03]  /*13630*/  HMMA.16816.F32.BF16 R44, R68.reuse, R100, R44 ;  /* 0x00000064442c723c */ /* 0x040fe6000004182c */
[--C-:B------:R-:W-:Y:S01]  /*13640*/  FFMA.FTZ R101, R176, UR4, -R151.reuse ;  /* 0x00000004b0657c23 */ /* 0x100fe20008010897 */
[--C-:B------:R-:W-:Y:S01]  /*13650*/  FFMA.FTZ R100, R170, UR4, -R151.reuse ;  /* 0x00000004aa647c23 */ /* 0x100fe20008010897 */
[----:B------:R1:W3:Y:S03]  /*13660*/  MUFU.EX2 R176, R109 ;  /* 0x0000006d00b07308 */ /* 0x0002e60000000800 */
[C---:B------:R-:W-:Y:S07]  /*13670*/  HMMA.16816.F32.BF16 R48, R68.reuse, R102, R48 ;  /* 0x000000664430723c */ /* 0x040fee0000041830 */
[----:B------:R-:W-:Y:S10]  /*13680*/  MUFU.EX2 R170, R101 ;  /* 0x0000006500aa7308 */ /* 0x000ff40000000800 */
[----:B------:R4:W2:Y:S01]  /*13690*/  MUFU.EX2 R163, R100 ;  /* 0x0000006400a37308 */ /* 0x0008a20000000800 */
[C---:B-----5:R-:W-:Y:S03]  /*136a0*/  HMMA.16816.F32.BF16 R52, R68.reuse, R72, R52 ;  /* 0x000000484434723c */ /* 0x060fe60000041834 */
[----:B-1----:R-:W-:Y:S06]  /*136b0*/  FFMA.FTZ R109, R164, UR4, -R151 ;  /* 0x00000004a46d7c23 */ /* 0x002fec0008010897 */
[----:B------:R-:W1:Y:S01]  /*136c0*/  MUFU.EX2 R164, R110 ;  /* 0x0000006e00a47308 */ /* 0x000e620000000800 */
[C---:B------:R-:W-:Y:S09]  /*136d0*/  HMMA.16816.F32.BF16 R56, R68.reuse, R74, R56 ;  /* 0x0000004a4438723c */ /* 0x040ff20000041838 */
[----:B------:R-:W5:Y:S01]  /*136e0*/  MUFU.EX2 R162, R109 ;  /* 0x0000006d00a27308 */ /* 0x000f620000000800 */
[----:B------:R-:W5:Y:S01]  /*136f0*/  LDSM.16.MT88.4 R72, [R204+0x12800] ;  /* 0x01280000cc48783b */ /* 0x000f620000004200 */
[C---:B------:R-:W-:Y:S07]  /*13700*/  HMMA.16816.F32.BF16 R60, R68.reuse, R76, R60 ;  /* 0x0000004c443c723c */ /* 0x040fee000004183c */
[----:B----4-:R-:W4:Y:S01]  /*13710*/  LDSM.16.MT88.4 R100, [R138+0x6800] ;  /* 0x006800008a64783b */ /* 0x010f220000004200 */
[----:B------:R-:W-:Y:S07]  /*13720*/  HMMA.16816.F32.BF16 R64, R68, R78, R64 ;  /* 0x0000004e4440723c */ /* 0x000fee0000041840 */
[----:B------:R-:W4:Y:S01]  /*13730*/  LDSM.16.MT88.4 R76, [R211+0x6800] ;  /* 0x00680000d34c783b */ /* 0x000f220000004200 */
[----:B---3--:R-:W-:Y:S01]  /*13740*/  F2FP.BF16.F32.PACK_AB R68, R176, R173 ;  /* 0x000000adb044723e */ /* 0x008fe200000010ff */
[----:B------:R-:W-:Y:S01]  /*13750*/  FADD.FTZ R173, R173, R180 ;  /* 0x000000b4adad7221 */ /* 0x000fe20000010000 */
[----:B--2---:R-:W-:Y:S02]  /*13760*/  F2FP.BF16.F32.PACK_AB R69, R163, R170 ;  /* 0x000000aaa345723e */ /* 0x004fe400000010ff */
[----:B-1----:R-:W-:Y:S01]  /*13770*/  F2FP.BF16.F32.PACK_AB R70, R164, R161 ;  /* 0x000000a1a446723e */ /* 0x002fe200000010ff */
[----:B------:R-:W-:Y:S01]  /*13780*/  FADD.FTZ R176, R176, R173 ;  /* 0x000000adb0b07221 */ /* 0x000fe20000010000 */
[----:B-----5:R-:W-:Y:S01]  /*13790*/  F2FP.BF16.F32.PACK_AB R71, R175, R162 ;  /* 0x000000a2af47723e */ /* 0x020fe200000010ff */
[----:B------:R-:W-:Y:S02]  /*137a0*/  LDSM.16.MT88.4 R108, [R138+0x3800] ;  /* 0x003800008a6c783b */ /* 0x000fe40000004200 */
[----:B------:R-:W-:Y:S04]  /*137b0*/  FADD.FTZ R161, R161, R176 ;  /* 0x000000b0a1a17221 */ /* 0x000fe80000010000 */
[C---:B------:R-:W-:Y:S03]  /*137c0*/  HMMA.16816.F32.BF16 R4, R68.reuse, R80, R4 ;  /* 0x000000504404723c */ /* 0x040fe60000041804 */
[----:B------:R-:W-:Y:S05]  /*137d0*/  FADD.FTZ R164, R164, R161 ;  /* 0x000000a1a4a47221 */ /* 0x000fea0000010000 */
[C---:B------:R-:W-:Y:S01]  /*137e0*/  HMMA.16816.F32.BF16 R8, R68.reuse, R82, R8 ;  /* 0x000000524408723c */ /* 0x040fe20000041808 */
[----:B------:R-:W-:Y:S07]  /*137f0*/  LDSM.16.MT88.4 R80, [R204+0xf000] ;  /* 0x00f00000cc50783b */ /* 0x000fee0000004200 */
[C---:B------:R-:W-:Y:S03]  /*13800*/  HMMA.16816.F32.BF16 R12, R68.reuse, R84, R12 ;  /* 0x00000054440c723c */ /* 0x040fe6000004180c */
[--C-:B------:R-:W-:Y:S02]  /*13810*/  FFMA.FTZ R84, R157, UR4, -R152.reuse ;  /* 0x000000049d547c23 */ /* 0x100fe40008010898 */
[----:B------:R1:W-:Y:S03]  /*13820*/  MUFU.EX2 R157, R159 ;  /* 0x0000009f009d7308 */ /* 0x0003e60000000800 */
[C---:B------:R-:W-:Y:S08]  /*13830*/  HMMA.16816.F32.BF16 R16, R68.reuse, R86, R16 ;  /* 0x000000564410723c */ /* 0x040ff00000041810 */
[C---:B------:R-:W-:Y:S03]  /*13840*/  HMMA.16816.F32.BF16 R20, R68.reuse, R88, R20 ;  /* 0x000000584414723c */ /* 0x040fe60000041814 */
[--C-:B-1----:R-:W-:Y:S05]  /*13850*/  FFMA.FTZ R159, R156, UR4, -R151.reuse ;  /* 0x000000049c9f7c23 */ /* 0x102fea0008010897 */
[C---:B------:R-:W-:Y:S01]  /*13860*/  HMMA.16816.F32.BF16 R24, R68.reuse, R90, R24 ;  /* 0x0000005a4418723c */ /* 0x040fe20000041818 */
[----:B------:R-:W-:Y:S01]  /*13870*/  LDSM.16.MT88.4 R88, [R211+0x3000] ;  /* 0x00300000d358783b */ /* 0x000fe20000004200 */
[----:B------:R-:W-:Y:S06]  /*13880*/  MUFU.EX2 R159, R159 ;  /* 0x0000009f009f7308 */ /* 0x000fec0000000800 */
[C---:B------:R-:W-:Y:S03]  /*13890*/  HMMA.16816.F32.BF16 R28, R68.reuse, R92, R28 ;  /* 0x0000005c441c723c */ /* 0x040fe6000004181c */
[--C-:B------:R-:W-:Y:S01]  /*138a0*/  FFMA.FTZ R92, R160, UR4, -R151.reuse ;  /* 0x00000004a05c7c23 */ /* 0x100fe20008010897 */
[----:B------:R-:W-:Y:S01]  /*138b0*/  FFMA.FTZ R93, R158, UR4, -R151 ;  /* 0x000000049e5d7c23 */ /* 0x000fe20008010897 */
[----:B------:R1:W2:Y:S03]  /*138c0*/  MUFU.EX2 R160, R84 ;  /* 0x0000005400a07308 */ /* 0x0002a60000000800 */
[C---:B------:R-:W-:Y:S07]  /*138d0*/  HMMA.16816.F32.BF16 R32, R68.reuse, R94, R32 ;  /* 0x0000005e4420723c */ /* 0x040fee0000041820 */
[----:B------:R-:W-:Y:S01]  /*138e0*/  MUFU.EX2 R158, R92 ;  /* 0x0000005c009e7308 */ /* 0x000fe20000000800 */
[C---:B------:R-:W-:Y:S01]  /*138f0*/  HMMA.16816.F32.BF16 R36, R68.reuse, R96, R36 ;  /* 0x000000604424723c */ /* 0x040fe20000041824 */
[----:B-1----:R-:W-:Y:S02]  /*13900*/  LDSM.16.MT88.4 R84, [R138+0x3000] ;  /* 0x003000008a54783b */ /* 0x002fe40000004200 */
[--C-:B------:R-:W-:Y:S06]  /*13910*/  FFMA.FTZ R96, R155, UR4, -R152.reuse ;  /* 0x000000049b607c23 */ /* 0x100fec0008010898 */
[----:B------:R1:W3:Y:S01]  /*13920*/  MUFU.EX2 R155, R93 ;  /* 0x0000005d009b7308 */ /* 0x0002e20000000800 */
[C---:B------:R-:W-:Y:S08]  /*13930*/  HMMA.16816.F32.BF16 R40, R68.reuse, R98, R40 ;  /* 0x000000624428723c */ /* 0x040ff00000041828 */
[C---:B------:R-:W-:Y:S01]  /*13940*/  HMMA.16816.F32.BF16 R44, R68.reuse, R72, R44 ;  /* 0x00000048442c723c */ /* 0x040fe2000004182c */
[----:B-1----:R-:W-:Y:S07]  /*13950*/  LDSM.16.MT88.4 R92, [R205+0x13000] ;  /* 0x01300000cd5c783b */ /* 0x002fee0000004200 */
[C---:B------:R-:W-:Y:S01]  /*13960*/  HMMA.16816.F32.BF16 R48, R68.reuse, R74, R48 ;  /* 0x0000004a4430723c */ /* 0x040fe20000041830 */
[----:B------:R-:W1:Y:S07]  /*13970*/  LDSM.16.MT88.4 R72, [R205+0xf000] ;  /* 0x00f00000cd48783b */ /* 0x000e6e0000004200 */
[C---:B----4-:R-:W-:Y:S03]  /*13980*/  HMMA.16816.F32.BF16 R52, R68.reuse, R100, R52 ;  /* 0x000000644434723c */ /* 0x050fe60000041834 */
[----:B------:R-:W-:Y:S02]  /*13990*/  FFMA.FTZ R100, R153, UR4, -R152 ;  /* 0x0000000499647c23 */ /* 0x000fe40008010898 */
[----:B------:R4:W-:Y:S03]  /*139a0*/  MUFU.EX2 R153, R96 ;  /* 0x0000006000997308 */ /* 0x0009e60000000800 */
[C---:B------:R-:W-:Y:S07]  /*139b0*/  HMMA.16816.F32.BF16 R56, R68.reuse, R102, R56 ;  /* 0x000000664438723c */ /* 0x040fee0000041838 */
[----:B------:R-:W5:Y:S01]  /*139c0*/  MUFU.EX2 R156, R100 ;  /* 0x00000064009c7308 */ /* 0x000f620000000800 */
[C---:B------:R-:W-:Y:S01]  /*139d0*/  HMMA.16816.F32.BF16 R60, R68.reuse, R76, R60 ;  /* 0x0000004c443c723c */ /* 0x040fe2000004183c */
[----:B----4-:R-:W4:Y:S07]  /*139e0*/  LDSM.16.MT88.4 R96, [R204+0x13000] ;  /* 0x01300000cc60783b */ /* 0x010f2e0000004200 */
[----:B------:R-:W-:Y:S03]  /*139f0*/  HMMA.16816.F32.BF16 R64, R68, R78, R64 ;  /* 0x0000004e4440723c */ /* 0x000fe60000041840 */
[----:B--2---:R-:W-:Y:S01]  /*13a00*/  F2FP.BF16.F32.PACK_AB R68, R160, R157 ;  /* 0x0000009da044723e */ /* 0x004fe200000010ff */
[----:B------:R-:W2:Y:S01]  /*13a10*/  LDSM.16.MT88.4 R76, [R138+0x7000] ;  /* 0x007000008a4c783b */ /* 0x000ea20000004200 */
[----:B---3--:R-:W-:Y:S01]  /*13a20*/  F2FP.BF16.F32.PACK_AB R69, R155, R158 ;  /* 0x0000009e9b45723e */ /* 0x008fe200000010ff */
[----:B------:R-:W-:Y:S01]  /*13a30*/  FADD.FTZ R157, R157, R164 ;  /* 0x000000a49d9d7221 */ /* 0x000fe20000010000 */
[----:B-----5:R-:W-:Y:S02]  /*13a40*/  F2FP.BF16.F32.PACK_AB R70, R156, R153 ;  /* 0x000000999c46723e */ /* 0x020fe400000010ff */
[----:B------:R-:W-:Y:S01]  /*13a50*/  F2FP.BF16.F32.PACK_AB R71, R154, R159 ;  /* 0x0000009f9a47723e */ /* 0x000fe200000010ff */
[----:B------:R-:W-:Y:S02]  /*13a60*/  FADD.FTZ R160, R160, R157 ;  /* 0x0000009da0a07221 */ /* 0x000fe40000010000 */
[----:B------:R-:W-:Y:S02]  /*13a70*/  LDSM.16.MT88.4 R100, [R211+0x3800] ;  /* 0x00380000d364783b */ /* 0x000fe40000004200 */
[----:B------:R-:W-:Y:S02]  /*13a80*/  FADD.FTZ R153, R153, R160 ;  /* 0x000000a099997221 */ /* 0x000fe40000010000 */
[C---:B-1----:R-:W-:Y:S03]  /*13a90*/  HMMA.16816.F32.BF16 R4, R68.reuse, R72, R4 ;  /* 0x000000484404723c */ /* 0x042fe60000041804 */
[----:B------:R-:W-:Y:S05]  /*13aa0*/  FADD.FTZ R156, R156, R153 ;  /* 0x000000999c9c7221 */ /* 0x000fea0000010000 */
[C---:B------:R-:W-:Y:S01]  /*13ab0*/  HMMA.16816.F32.BF16 R8, R68.reuse, R74, R8 ;  /* 0x0000004a4408723c */ /* 0x040fe20000041808 */
[----:B------:R-:W1:Y:S07]  /*13ac0*/  LDSM.16.MT88.4 R72, [R211+0x7000] ;  /* 0x00700000d348783b */ /* 0x000e6e0000004200 */
[C---:B------:R-:W-:Y:S03]  /*13ad0*/  HMMA.16816.F32.BF16 R12, R68.reuse, R80, R12 ;  /* 0x00000050440c723c */ /* 0x040fe6000004180c */
[--C-:B------:R-:W-:Y:S01]  /*13ae0*/  FFMA.FTZ R80, R136, UR4, -R151.reuse ;  /* 0x0000000488507c23 */ /* 0x100fe20008010897 */
[--C-:B------:R-:W-:Y:S01]  /*13af0*/  FFMA.FTZ R81, R150, UR4, -R152.reuse ;  /* 0x0000000496517c23 */ /* 0x100fe20008010898 */
[--C-:B------:R-:W-:Y:S01]  /*13b00*/  FFMA.FTZ R150, R149, UR4, -R152.reuse ;  /* 0x0000000495967c23 */ /* 0x100fe20008010898 */
[--C-:B------:R-:W-:Y:S01]  /*13b10*/  FFMA.FTZ R136, R148, UR4, -R152.reuse ;  /* 0x0000000494887c23 */ /* 0x100fe20008010898 */
[----:B------:R-:W-:Y:S01]  /*13b20*/  FFMA.FTZ R152, R147, UR4, -R152 ;  /* 0x0000000493987c23 */ /* 0x000fe20008010898 */
[C---:B------:R-:W-:Y:S01]  /*13b30*/  HMMA.16816.F32.BF16 R16, R68.reuse, R82, R16 ;  /* 0x000000524410723c */ /* 0x040fe20000041810 */
[----:B------:R-:W-:Y:S10]  /*13b40*/  MUFU.EX2 R149, R81 ;  /* 0x0000005100957308 */ /* 0x000ff40000000800 */
[----:B------:R-:W3:Y:S01]  /*13b50*/  MUFU.EX2 R150, R150 ;  /* 0x0000009600967308 */ /* 0x000ee20000000800 */
[C---:B------:R-:W-:Y:S09]  /*13b60*/  HMMA.16816.F32.BF16 R20, R68.reuse, R84, R20 ;  /* 0x000000544414723c */ /* 0x040ff20000041814 */
[----:B------:R-:W5:Y:S10]  /*13b70*/  MUFU.EX2 R148, R80 ;  /* 0x0000005000947308 */ /* 0x000f740000000800 */
[----:B------:R-:W-:Y:S01]  /*13b80*/  MUFU.EX2 R136, R136 ;  /* 0x0000008800887308 */ /* 0x000fe20000000800 */
[C---:B------:R-:W-:Y:S01]  /*13b90*/  HMMA.16816.F32.BF16 R24, R68.reuse, R86, R24 ;  /* 0x000000564418723c */ /* 0x040fe20000041818 */
[----:B------:R-:W-:Y:S07]  /*13ba0*/  LDSM.16.MT88.4 R84, [R204+0x13800] ;  /* 0x01380000cc54783b */ /* 0x000fee0000004200 */
[C---:B------:R-:W-:Y:S08]  /*13bb0*/  HMMA.16816.F32.BF16 R28, R68.reuse, R88, R28 ;  /* 0x00000058441c723c */ /* 0x040ff0000004181c */
[C---:B------:R-:W-:Y:S08]  /*13bc0*/  HMMA.16816.F32.BF16 R32, R68.reuse, R90, R32 ;  /* 0x0000005a4420723c */ /* 0x040ff00000041820 */
[C---:B------:R-:W-:Y:S08]  /*13bd0*/  HMMA.16816.F32.BF16 R36, R68.reuse, R92, R36 ;  /* 0x0000005c4424723c */ /* 0x040ff00000041824 */
[C---:B------:R-:W-:Y:S01]  /*13be0*/  HMMA.16816.F32.BF16 R40, R68.reuse, R94, R40 ;  /* 0x0000005e4428723c */ /* 0x040fe20000041828 */
[----:B------:R-:W5:Y:S07]  /*13bf0*/  LDSM.16.MT88.4 R92, [R205+0x13800] ;  /* 0x01380000cd5c783b */ /* 0x000f6e0000004200 */
[C---:B----4-:R-:W-:Y:S08]  /*13c00*/  HMMA.16816.F32.BF16 R44, R68.reuse, R96, R44 ;  /* 0x00000060442c723c */ /* 0x050ff0000004182c */
[C---:B------:R-:W-:Y:S08]  /*13c10*/  HMMA.16816.F32.BF16 R48, R68.reuse, R98, R48 ;  /* 0x000000624430723c */ /* 0x040ff00000041830 */
[C---:B--2---:R-:W-:Y:S03]  /*13c20*/  HMMA.16816.F32.BF16 R52, R68.reuse, R76, R52 ;  /* 0x0000004c4434723c */ /* 0x044fe60000041834 */
[--C-:B------:R-:W-:Y:S01]  /*13c30*/  FFMA.FTZ R76, R135, UR4, -R151.reuse ;  /* 0x00000004874c7c23 */ /* 0x100fe20008010897 */
[----:B------:R-:W-:Y:S01]  /*13c40*/  FFMA.FTZ R151, R134, UR4, -R151 ;  /* 0x0000000486977c23 */ /* 0x000fe20008010897 */
[----:B------:R-:W2:Y:S03]  /*13c50*/  MUFU.EX2 R135, R152 ;  /* 0x0000009800877308 */ /* 0x000ea60000000800 */
[C---:B------:R-:W-:Y:S07]  /*13c60*/  HMMA.16816.F32.BF16 R56, R68.reuse, R78, R56 ;  /* 0x0000004e4438723c */ /* 0x040fee0000041838 */
[----:B------:R4:W-:Y:S10]  /*13c70*/  MUFU.EX2 R134, R76 ;  /* 0x0000004c00867308 */ /* 0x0009f40000000800 */
[----:B------:R-:W2:Y:S01]  /*13c80*/  MUFU.EX2 R151, R151 ;  /* 0x0000009700977308 */ /* 0x000ea20000000800 */
[C---:B-1----:R-:W-:Y:S01]  /*13c90*/  HMMA.16816.F32.BF16 R60, R68.reuse, R72, R60 ;  /* 0x00000048443c723c */ /* 0x042fe2000004183c */
[----:B----4-:R-:W1:Y:S07]  /*13ca0*/  LDSM.16.MT88.4 R76, [R138+0x7800] ;  /* 0x007800008a4c783b */ /* 0x010e6e0000004200 */
[----:B------:R-:W-:Y:S03]  /*13cb0*/  HMMA.16816.F32.BF16 R64, R68, R74, R64 ;  /* 0x0000004a4440723c */ /* 0x000fe60000041840 */
[----:B---3--:R-:W-:Y:S02]  /*13cc0*/  F2FP.BF16.F32.PACK_AB R68, R150, R149 ;  /* 0x000000959644723e */ /* 0x008fe400000010ff */
[----:B-----5:R-:W-:Y:S02]  /*13cd0*/  F2FP.BF16.F32.PACK_AB R69, R148, R137 ;  /* 0x000000899445723e */ /* 0x020fe400000010ff */
[----:B--2---:R-:W-:Y:S02]  /*13ce0*/  F2FP.BF16.F32.PACK_AB R70, R135, R136 ;  /* 0x000000888746723e */ /* 0x004fe400000010ff */
[----:B------:R-:W-:Y:S07]  /*13cf0*/  F2FP.BF16.F32.PACK_AB R71, R151, R134 ;  /* 0x000000869747723e */ /* 0x000fee00000010ff */
        /* <DEDUP_REMOVED lines=9> */
[----:B------:R-:W-:Y:S03]  /*13d90*/  FADD.FTZ R3, R149, R156 ;  /* 0x0000009c95037221 */ /* 0x000fe60000010000 */
[----:B------:R-:W-:Y:S01]  /*13da0*/  FADD.FTZ R183, R183, R190 ;  /* 0x000000beb7b77221 */ /* 0x000fe20000010000 */
[C---:B------:R-:W-:Y:S03]  /*13db0*/  HMMA.16816.F32.BF16 R116, R68.reuse, R118, R16 ;  /* 0x000000764474723c */ /* 0x040fe60000041810 */
[----:B------:R-:W-:Y:S01]  /*13dc0*/  FADD.FTZ R178, R178, R183 ;  /* 0x000000b7b2b27221 */ /* 0x000fe20000010000 */
[----:B------:R-:W-:Y:S03]  /*13dd0*/  FADD.FTZ R3, R150, R3 ;  /* 0x0000000396037221 */ /* 0x000fe60000010000 */
[----:B------:R-:W-:Y:S01]  /*13de0*/  FADD.FTZ R191, R191, R178 ;  /* 0x000000b2bfbf7221 */ /* 0x000fe20000010000 */
[C---:B------:R-:W-:Y:S03]  /*13df0*/  HMMA.16816.F32.BF16 R112, R68.reuse, R108, R20 ;  /* 0x0000006c4470723c */ /* 0x040fe60000041814 */
[----:B------:R-:W-:Y:S01]  /*13e00*/  FADD.FTZ R170, R170, R191 ;  /* 0x000000bfaaaa7221 */ /* 0x000fe20000010000 */
[----:B------:R-:W-:Y:S01]  /*13e10*/  FADD.FTZ R136, R136, R3 ;  /* 0x0000000388887221 */ /* 0x000fe20000010000 */
[----:B------:R-:W-:Y:S02]  /*13e20*/  MOV R3, R132 ;  /* 0x0000008400037202 */ /* 0x000fe40000000f00 */
[----:B------:R-:W-:Y:S01]  /*13e30*/  FADD.FTZ R163, R163, R170 ;  /* 0x000000aaa3a37221 */ /* 0x000fe20000010000 */
        /* <DEDUP_REMOVED lines=8> */
[----:B------:R-:W-:Y:S01]  /*13ec0*/  FADD.FTZ R159, R159, R2 ;  /* 0x000000029f9f7221 */ /* 0x000fe20000010000 */
[----:B------:R-:W-:Y:S03]  /*13ed0*/  MOV R2, R133 ;  /* 0x0000008500027202 */ /* 0x000fe60000000f00 */
[----:B------:R-:W-:Y:S01]  /*13ee0*/  FADD.FTZ R154, R154, R159 ;  /* 0x0000009f9a9a7221 */ /* 0x000fe20000010000 */
[C---:B------:R-:W-:Y:S08]  /*13ef0*/  HMMA.16816.F32.BF16 R96, R68.reuse, R92, R36 ;  /* 0x0000005c4460723c */ /* 0x040ff00000041824 */
        /* <DEDUP_REMOVED lines=13> */
.L_x_2168:
        /* <DEDUP_REMOVED lines=9> */
[----:B------:R-:W-:Y:S01]  /*14060*/  LOP3.LUT R208, R208, 0x30, RZ, 0xc0, !PT ;  /* 0x00000030d0d07812 */ /* 0x000fe200078ec0ff */
        /* <DEDUP_REMOVED lines=163> */
[----:B----4-:R-:W4:Y:S03]  /*14aa0*/  @!P4 LDC R7, c[0x0][0x3e0] ;  /* 0x0000f800ff07cb82 */ /* 0x010f260000000800 */
        /* <DEDUP_REMOVED lines=8> */
[----:B-----5:R-:W5:Y:S01]  /*14b30*/  @P1 LDC R15, c[0x0][0x458] ;  /* 0x00011600ff0f1b82 */ /* 0x020f620000000800 */
[----:B------:R-:W4:Y:S01]  /*14b40*/  S2R R6, SR_CTAID.Y ;  /* 0x0000000000067919 */ /* 0x000f220000002600 */
[----:B---3--:R-:W-:-:S04]  /*14b50*/  SHF.R.U32.HI R17, RZ, 0x2, R209 ;  /* 0x00000002ff117819 */ /* 0x008fc800000116d1 */
[----:B------:R-:W-:Y:S02]  /*14b60*/  LOP3.LUT R208, R208, 0x7, R17, 0xf8, !PT ;  /* 0x00000007d0d07812 */ /* 0x000fe400078ef811 */
[----:B------:R-:W-:Y:S01]  /*14b70*/  MOV R17, 0x7f800000 ;  /* 0x7f80000000117802 */ /* 0x000fe20000000f00 */
[----:B--2---:R-:W-:Y:S01]  /*14b80*/  @P3 IMAD.WIDE.U32 R18, R221, R20, RZ ;  /* 0x00000014dd123225 */ /* 0x004fe200078e00ff */
[----:B------:R2:W3:Y:S03]  /*14b90*/  LDS.128 R8, [R231+0x1800] ;  /* 0x00180000e7087984 */ /* 0x0004e60000000c00 */
[C---:B----4-:R-:W-:Y:S02]  /*14ba0*/  @!P3 IMAD.WIDE.U32 R22, R6.reuse, R4, RZ ;  /* 0x000000040616b225 */ /* 0x050fe400078e00ff */
[----:B------:R-:W4:Y:S02]  /*14bb0*/  @P2 LDC R4, c[0x0][0x458] ;  /* 0x00011600ff042b82 */ /* 0x000f240000000800 */
[----:B------:R-:W-:-:S02]  /*14bc0*/  @!P3 IMAD R5, R6, R5, R23 ;  /* 0x000000050605b224 */ /* 0x000fc400078e0217 */
[----:B------:R-:W-:Y:S02]  /*14bd0*/  @P3 IMAD R5, R221, R21, R19 ;  /* 0x00000015dd053224 */ /* 0x000fe400078e0213 */
[----:B------:R-:W-:Y:S01]  /*14be0*/  @P1 FMUL.FTZ R21, R0, 0.69314718246459960938 ;  /* 0x3f31721800151820 */ /* 0x000fe20000410000 */
[C---:B------:R-:W-:Y:S01]  /*14bf0*/  @!P4 IMAD R20, R6.reuse, R7, R12 ;  /* 0x000000070614c224 */ /* 0x040fe200078e020c */
[----:B------:R-:W-:Y:S01]  /*14c00*/  MOV R7, 0x7f800000 ;  /* 0x7f80000000077802 */ /* 0x000fe20000000f00 */
[----:B-1----:R-:W-:Y:S02]  /*14c10*/  @!P0 IMAD R221, R6, R13, RZ ;  /* 0x0000000d06dd8224 */ /* 0x002fe400078e02ff */
[----:B-----5:R-:W-:Y:S01]  /*14c20*/  @P1 FFMA.FTZ R7, R132, R15, R21 ;  /* 0x0000000f84071223 */ /* 0x020fe20000010015 */
[----:B------:R-:W-:Y:S02]  /*14c30*/  @!P4 IMAD R20, R20, R13, RZ ;  /* 0x0000000d1414c224 */ /* 0x000fe400078e02ff */
[----:B------:R-:W-:-:S02]  /*14c40*/  @P4 IMAD R20, R12, R16, R221 ;  /* 0x000000100c144224 */ /* 0x000fc400078e02dd */
[----:B----4-:R-:W-:Y:S01]  /*14c50*/  @P2 FFMA.FTZ R17, R133, R4, R14 ;  /* 0x0000000485112223 */ /* 0x010fe2000001000e */
[----:B--23--:R-:W-:Y:S06]  /*14c60*/  @P5 BRA `(.L_x_2174) ;  /* 0x00000000002c5947 */ /* 0x00cfec0003800000 */
        /* <DEDUP_REMOVED lines=11> */
.L_x_2174:
[----:B------:R-:W-:Y:S05]  /*14d20*/  BSYNC.RECONVERGENT B0 ;  /* 0x0000000000007941 */ /* 0x000fea0003800200 */
.L_x_2173:
[----:B------:R-:W2:Y:S01]  /*14d30*/  LDCU.64 UR4, c[0x0][0x410] ;  /* 0x00008200ff0477ac */ /* 0x000ea20008000a00 */
[----:B------:R-:W-:Y:S01]  /*14d40*/  IMAD.MOV.U32 R207, RZ, RZ, RZ ;  /* 0x000000ffffcf7224 */ /* 0x000fe200078e00ff */
[----:B------:R-:W-:Y:S01]  /*14d50*/  SHF.R.U32.HI R0, RZ, 0x3, R209 ;  /* 0x00000003ff007819 */ /* 0x000fe200000116d1 */
[----:B------:R-:W-:Y:S01]  /*14d60*/  @P3 IMAD.MOV.U32 R22, RZ, RZ, R18 ;  /* 0x000000ffff163224 */ /* 0x000fe200078e0012 */
[----:B------:R-:W-:Y:S01]  /*14d70*/  BSSY.RECONVERGENT B0, `(.L_x_2175) ;  /* 0x000001c000007945 */ /* 0x000fe20003800200 */
[----:B-1----:R-:W-:Y:S01]  /*14d80*/  IMAD.WIDE.U32 R6, R2, UR6, R206 ;  /* 0x0000000602067c25 */ /* 0x002fe2000f8e00ce */
[C---:B------:R-:W-:Y:S02]  /*14d90*/  IADD3 R14, PT, PT, R0.reuse, 0x10, RZ ;  /* 0x00000010000e7810 */ /* 0x040fe40007ffe0ff */
[-C--:B------:R-:W-:Y:S01]  /*14da0*/  ISETP.GE.AND P3, PT, R0, R213.reuse, PT ;  /* 0x000000d50000720c */ /* 0x080fe20003f66270 */
        /* <DEDUP_REMOVED lines=24> */
.L_x_2176:
[----:B------:R-:W-:Y:S05]  /*14f30*/  BSYNC.RECONVERGENT B0 ;  /* 0x0000000000007941 */ /* 0x000fea0003800200 */
.L_x_2175:
        /* <DEDUP_REMOVED lines=20> */
.L_x_2178:
[----:B------:R-:W-:Y:S05]  /*15080*/  BSYNC.RECONVERGENT B0 ;  /* 0x0000000000007941 */ /* 0x000fea0003800200 */
.L_x_2177:
        /* <DEDUP_REMOVED lines=20> */
.L_x_2180:
[----:B------:R-:W-:Y:S05]  /*151d0*/  BSYNC.RECONVERGENT B0 ;  /* 0x0000000000007941 */ /* 0x000fea0003800200 */
.L_x_2179:
[----:B------:R-:W-:Y:S05]  /*151e0*/  @P0 EXIT ;  /* 0x000000000000094d */ /* 0x000fea0003800000 */
[----:B--23--:R2:W3:Y:S01]  /*151f0*/  LDS.128 R4, [R231+0x3800] ;  /* 0x00380000e7047984 */ /* 0x00c4e20000000c00 */
[----:B------:R-:W5:Y:S01]  /*15200*/  LDCU UR6, c[0x0][0x440] ;  /* 0x00008800ff0677ac */ /* 0x000f620008000800 */
[----:B----4-:R-:W-:Y:S01]  /*15210*/  IADD3 R13, P0, PT, R0, 0x30, RZ ;  /* 0x00000030000d7810 */ /* 0x010fe20007f1e0ff */
[----:B------:R-:W-:Y:S01]  /*15220*/  IMAD.MOV.U32 R14, RZ, RZ, R16 ;  /* 0x000000ffff0e7224 */ /* 0x000fe200078e0010 */
        /* <DEDUP_REMOVED lines=15> */
.L_x_2181:
        /* <DEDUP_REMOVED lines=14> */
.L_x_7209:


//--------------------- .text._ZN5flash24flash_fwd_splitkv_kernelI23Flash_fwd_kernel_traitsILi128ELi64ELi128ELi4ELb0ELb0EN7cutlass10bfloat16_tE19Flash_kernel_traitsILi128ELi64ELi128ELi4ES3_EELb1ELb0ELb0ELb0ELb1ELb0ELb0ELb1EEEvNS_16Flash_fwd_paramsE --------------------------
	.section	.text._ZN5flash24flash_fwd_splitkv_kernelI23Flash_fwd_kernel_traitsILi128ELi64ELi128ELi4ELb0ELb0EN7cutlass10bfloat16_tE19Flash_kernel_traitsILi128ELi64ELi128ELi4ES3_EELb1ELb0ELb0ELb0ELb1ELb0ELb0ELb1EEEvNS_16Flash_fwd_paramsE,"ax",@progbits
	.align	128
        .global         _ZN5flash24flash_fwd_splitkv_kernelI23Flash_fwd_kernel_traitsILi128ELi64ELi128ELi4ELb0ELb0EN7cutlass10bfloat16_tE19Flash_kernel_traitsILi128ELi64ELi128ELi4ES3_EELb1ELb0ELb0ELb0ELb1ELb0ELb0ELb1EEEvNS_16Flash_fwd_paramsE
        .type           _ZN5flash24flash_fwd_splitkv_kernelI23Flash_fwd_kernel_traitsILi128ELi64ELi128ELi4ELb0ELb0EN7cutlass10bfloat16_tE19Flash_kernel_traitsILi128ELi64ELi128ELi4ES3_EELb1ELb0ELb0ELb0ELb1ELb0ELb0ELb1EEEvNS_16Flash_fwd_paramsE,@function
        .size           _ZN5flash24flash_fwd_splitkv_kernelI23Flash_fwd_kernel_traitsILi128ELi64ELi128ELi4ELb0ELb0EN7cutlass10bfloat16_tE19Flash_kernel_traitsILi128ELi64ELi128ELi4ES3_EELb1ELb0ELb0ELb0ELb1ELb0ELb0ELb1EEEvNS_16Flash_fwd_paramsE,(.L_x_7210 - _ZN5flash24flash_fwd_splitkv_kernelI23Flash_fwd_kernel_traitsILi128ELi64ELi128ELi4ELb0ELb0EN7cutlass10bfloat16_tE19Flash_kernel_traitsILi128ELi64ELi128ELi4ES3_EELb1ELb0ELb0ELb0ELb1ELb0ELb0ELb1EEEvNS_16Flash_fwd_paramsE)
        .other          _ZN5flash24flash_fwd_splitkv_kernelI23Flash_fwd_kernel_traitsILi128ELi64ELi128ELi4ELb0ELb0EN7cutlass10bfloat16_tE19Flash_kernel_traitsILi128ELi64ELi128ELi4ES3_EELb1ELb0ELb0ELb0ELb1ELb0ELb0ELb1EEEvNS_16Flash_fwd_paramsE,@"STO_CUDA_ENTRY STV_DEFAULT"
_ZN5flash24flash_fwd_splitkv_kernelI23Flash_fwd_kernel_traitsILi128ELi64ELi128ELi4ELb0ELb0EN7cutlass10bfloat16_tE19Flash_kernel_traitsILi128ELi64ELi128ELi4ES3_EELb1ELb0ELb0ELb0ELb1ELb0ELb0ELb1EEEvNS_16Flash_fwd_paramsE:
.text._ZN5flash24flash_fwd_splitkv_kernelI23Flash_fwd_kernel_traitsILi128ELi64ELi128ELi4ELb0ELb0EN7cutlass10bfloat16_tE19Flash_kernel_traitsILi128ELi64ELi128ELi4ES3_EELb1ELb0ELb0ELb0ELb1ELb0ELb0ELb1EEEvNS_16Flash_fwd_paramsE:
[----:B------:R-:W-:Y:S01]  /*0000*/  LDC R1, c[0x0][0x37c] ;  /* 0x0000df00ff017b82 */ /* 0x000fe20000000800 */
[----:B------:R-:W1:Y:S07]  /*0010*/  S2R R9, SR_CTAID.Y ;  /* 0x0000000000097919 */ /* 0x000e6e0000002600 */
[----:B------:R-:W2:Y:S01]  /*0020*/  LDC.64 R2, c[0x0][0x478] ;  /* 0x00011e00ff027b82 */ /* 0x000ea20000000a00 */
[----:B------:R-:W3:Y:S01]  /*0030*/  LDCU.64 UR8, c[0x0][0x460] ;  /* 0x00008c00ff0877ac */ /* 0x000ee20008000a00 */
[----:B------:R-:W-:Y:S01]  /*0040*/  IMAD.MOV.U32 R203, RZ, RZ, -0x1 ;  /* 0xffffffffffcb7424 */ /* 0x000fe200078e00ff */
[----:B------:R-:W4:Y:S05]  /*0050*/  LDCU.64 UR4, c[0x0][0x470] ;  /* 0x00008e00ff0477ac */ /* 0x000f2a0008000a00 */
[----:B------:R-:W1:Y:S01]  /*0060*/  LDC.64 R4, c[0x0][0x460] ;  /* 0x00011800ff047b82 */ /* 0x000e620000000a00 */
[----:B------:R-:W4:Y:S01]  /*0070*/  LDCU.64 UR6, c[0x0][0x358] ;  /* 0x00006b00ff0677ac */ /* 0x000f220008000a00 */
[----:B---3--:R-:W-:-:S02]  /*0080*/  ISETP.NE.U32.AND P1, PT, RZ, UR8, PT ;  /* 0x00000008ff007c0c */ /* 0x008fc4000bf25070 */
[----:B------:R-:W-:Y:S02]  /*0090*/  ISETP.NE.U32.AND P0, PT, RZ, UR8, PT ;  /* 0x00000008ff007c0c */ /* 0x000fe4000bf05070 */
[----:B------:R-:W-:Y:S02]  /*00a0*/  ISETP.NE.AND.EX P2, PT, RZ, UR9, PT, P1 ;  /* 0x00000009ff007c0c */ /* 0x000fe4000bf45310 */
[----:B------:R-:W-:Y:S02]  /*00b0*/  ISETP.NE.AND.EX P3, PT, RZ, UR9, PT, P0 ;  /* 0x00000009ff007c0c */ /* 0x000fe4000bf65300 */
[----:B--2---:R-:W-:-:S04]  /*00c0*/  ISETP.NE.U32.AND P0, PT, R2, RZ, PT ;  /* 0x000000ff0200720c */ /* 0x004fc80003f05070 */
[----:B------:R-:W-:Y:S01]  /*00d0*/  ISETP.NE.AND.EX P1, PT, R3, RZ, PT, P0 ;  /* 0x000000ff0300720c */ /* 0x000fe20003f25300 */
[----:B-1----:R-:W-:Y:S01]  /*00e0*/  IMAD.WIDE.U32 R4, R9, 0x4, R4 ;  /* 0x0000000409047825 */ /* 0x002fe200078e0004 */
[----:B----4-:R-:W-:-:S03]  /*00f0*/  ISETP.NE.U32.AND P0, PT, RZ, UR4, PT ;  /* 0x00000004ff007c0c */ /* 0x010fc6000bf05070 */
[----:B------:R-:W-:Y:S01]  /*0100*/  IMAD.SHL.U32 R13, R9, 0x4, RZ ;  /* 0x00000004090d7824 */ /* 0x000fe200078e00ff */
[----:B------:R-:W-:Y:S01]  /*0110*/  ISETP.NE.AND.EX P5, PT, RZ, UR5, PT, P0 ;  /* 0x00000005ff007c0c */ /* 0x000fe2000bfa5300 */
[----:B------:R-:W2:Y:S01]  /*0120*/  @P2 LDG.E R203, desc[UR6][R4.64] ;  /* 0x0000000604cb2981 */ /* 0x000ea2000c1e1900 */
[----:B------:R-:W-:Y:S02]  /*0130*/  SHF.R.U32.HI R8, RZ, 0x1e, R9 ;  /* 0x0000001eff087819 */ /* 0x000fe40000011609 */
[C---:B------:R-:W-:Y:S01]  /*0140*/  IADD3 R132, P2, PT, R13.reuse, UR4, RZ ;  /* 0x000000040d847c10 */ /* 0x040fe2000ff5e0ff */
[----:B------:R1:W2:Y:S01]  /*0150*/  @P3 LDG.E R10, desc[UR6][R4.64+0x4] ;  /* 0x00000406040a3981 */ /* 0x0002a2000c1e1900 */
[----:B------:R-:W-:Y:S01]  /*0160*/  IMAD.MOV.U32 R0, RZ, RZ, RZ ;  /* 0x000000ffff007224 */ /* 0x000fe200078e00ff */
[----:B------:R-:W-:Y:S01]  /*0170*/  @P1 IADD3 R2, P0, PT, R13, R2, RZ ;  /* 0x000000020d021210 */ /* 0x000fe20007f1e0ff */
[----:B------:R-:W3:Y:S01]  /*0180*/  S2R R15, SR_CTAID.X ;  /* 0x00000000000f7919 */ /* 0x000ee20000002500 */
[C---:B------:R-:W-:Y:S01]  /*0190*/  IADD3.X R133, PT, PT, R8.reuse, UR5, RZ, P2, !PT ;  /* 0x0000000508857c10 */ /* 0x040fe200097fe4ff */
[----:B------:R-:W4:Y:S02]  /*01a0*/  LDCU.U8 UR4, c[0x0][0x532] ;  /* 0x0000a640ff0477ac */ /* 0x000f240008000000 */
[----:B------:R-:W-:Y:S01]  /*01b0*/  @P1 IMAD.X R3, R8, 0x1, R3, P0 ;  /* 0x0000000108031824 */ /* 0x000fe200000e0603 */
[----:B------:R-:W2:Y:S01]  /*01c0*/  @!P3 LDC R204, c[0x0][0x434] ;  /* 0x00010d00ffccbb82 */ /* 0x000ea20000000800 */
[----:B------:R2:W5:Y:S04]  /*01d0*/  @P5 LDG.E R0, desc[UR6][R132.64] ;  /* 0x0000000684005981 */ /* 0x000568000c1e1900 */
[----:B------:R2:W5:Y:S03]  /*01e0*/  @P1 LDG.E R69, desc[UR6][R2.64] ;  /* 0x0000000602451981 */ /* 0x000566000c1e1900 */
[----:B------:R-:W2:Y:S08]  /*01f0*/  @!P1 LDC R6, c[0x0][0x43c] ;  /* 0x00010f00ff069b82 */ /* 0x000eb00000000800 */
[----:B-1----:R-:W1:Y:S01]  /*0200*/  LDC.64 R4, c[0x0][0x468] ;  /* 0x00011a00ff047b82 */ /* 0x002e620000000a00 */
[----:B----4-:R-:W-:-:S07]  /*0210*/  ISETP.NE.AND P4, PT, RZ, UR4, PT ;  /* 0x00000004ff007c0c */ /* 0x010fce000bf85270 */
[----:B------:R-:W4:Y:S01]  /*0220*/  @!P1 LDC.64 R2, c[0x0][0x488] ;  /* 0x00012200ff029b82 */ /* 0x000f220000000a00 */
[----:B-1----:R-:W-:-:S04]  /*0230*/  ISETP.EQ.U32.AND P0, PT, R4, RZ, PT ;  /* 0x000000ff0400720c */ /* 0x002fc80003f02070 */
[----:B------:R-:W-:Y:S02]  /*0240*/  ISETP.EQ.OR.EX P2, PT, R5, RZ, !P4, P0 ;  /* 0x000000ff0500720c */ /* 0x000fe40006742700 */
[----:B------:R-:W-:-:S05]  /*0250*/  IADD3 R16, P0, PT, R13, R4, RZ ;  /* 0x000000040d107210 */ /* 0x000fca0007f1e0ff */
[----:B------:R-:W-:Y:S01]  /*0260*/  IMAD.X R17, R8, 0x1, R5, P0 ;  /* 0x0000000108117824 */ /* 0x000fe200000e0605 */
[----:B------:R-:W-:-:S04]  /*0270*/  ISETP.NE.U32.AND P0, PT, R4, RZ, PT ;  /* 0x000000ff0400720c */ /* 0x000fc80003f05070 */
[----:B------:R-:W-:-:S13]  /*0280*/  ISETP.NE.AND.EX P0, PT, R5, RZ, PT, P0 ;  /* 0x000000ff0500720c */ /* 0x000fda0003f05300 */
[----:B------:R-:W1:Y:S01]  /*0290*/  @!P0 LDC R73, c[0x0][0x438] ;  /* 0x00010e00ff498b82 */ /* 0x000e620000000800 */
[----:B------:R-:W-:Y:S02]  /*02a0*/  IMAD.MOV.U32 R11, RZ, RZ, -0x1 ;  /* 0xffffffffff0b7424 */ /* 0x000fe400078e00ff */
[----:B---3--:R-:W-:-:S04]  /*02b0*/  IMAD.SHL.U32 R77, R15, 0x40, RZ ;  /* 0x000000400f4d7824 */ /* 0x008fc800078e00ff */
[----:B------:R3:W5:Y:S01]  /*02c0*/  @!P2 LDG.E R11, desc[UR6][R16.64] ;  /* 0x00000006100ba981 */ /* 0x000762000c1e1900 */
[----:B--2---:R-:W-:-:S05]  /*02d0*/  @P3 IMAD.IADD R204, R10, 0x1, -R203 ;  /* 0x000000010acc3824 */ /* 0x004fca00078e0acb */
[----:B------:R-:W-:Y:S01]  /*02e0*/  ISETP.GT.AND P2, PT, R204, R77, PT ;  /* 0x0000004dcc00720c */ /* 0x000fe20003f44270 */
[----:B-1-34-:R-:W-:-:S12]  /*02f0*/  @!P0 BRA `(.L_x_2182) ;  /* 0x00000000000c8947 */ /* 0x01afd80003800000 */
[----:B------:R-:W2:Y:S02]  /*0300*/  @P4 LDG.E R4, desc[UR6][R16.64+0x4] ;  /* 0x0000040610044981 */ /* 0x000ea4000c1e1900 */
[----:B--2--5:R-:W-:-:S06]  /*0310*/  @P4 IADD3 R73, PT, PT, R4, -R11, RZ ;  /* 0x8000000b04494210 */ /* 0x024fcc0007ffe0ff */
[----:B------:R1:W5:Y:S02]  /*0320*/  @!P4 LDG.E R73, desc[UR6][R16.64] ;  /* 0x000000061049c981 */ /* 0x000364000c1e1900 */
.L_x_2182:
[----:B------:R-:W-:Y:S01]  /*0330*/  @!P1 ISETP.NE.U32.AND P0, PT, R2, RZ, PT ;  /* 0x000000ff0200920c */ /* 0x000fe20003f05070 */
[----:B------:R-:W-:-:S12]  /*0340*/  @!P2 EXIT ;  /* 0x000000000000a94d */ /* 0x000fd80003800000 */
[----:B------:R-:W2:Y:S01]  /*0350*/  LDC R2, c[0x0][0x508] ;  /* 0x00014200ff027b82 */ /* 0x000ea20000000800 */
[----:B------:R-:W-:Y:S01]  /*0360*/  @!P1 ISETP.NE.AND.EX P0, PT, R3, RZ, PT, P0 ;  /* 0x000000ff0300920c */ /* 0x000fe20003f05300 */
[----:B------:R-:W3:Y:S01]  /*0370*/  LDCU UR5, c[0x0][0x438] ;  /* 0x00008700ff0577ac */ /* 0x000ee20008000800 */
[--C-:B-----5:R-:W-:Y:S01]  /*0380*/  IMAD.IADD R73, R73, 0x1, -R0.reuse ;  /* 0x0000000149497824 */ /* 0x120fe200078e0a00 */
[----:B------:R-:W4:Y:S01]  /*0390*/  S2R R7, SR_CTAID.Z ;  /* 0x0000000000077919 */ /* 0x000f220000002700 */
[----:B------:R-:W-:Y:S01]  /*03a0*/  @!P1 SEL R6, R6, RZ, P0 ;  /* 0x000000ff06069207 */ /* 0x000fe20000000000 */
[----:B------:R-:W-:Y:S01]  /*03b0*/  @P1 IMAD.IADD R69, R69, 0x1, -R0 ;  /* 0x0000000145451824 */ /* 0x000fe200078e0a00 */
[----:B------:R-:W1:Y:S03]  /*03c0*/  S2R R80, SR_TID.X ;  /* 0x0000000000507919 */ /* 0x000e660000002100 */
[----:B------:R-:W-:-:S02]  /*03d0*/  @!P1 IMAD.IADD R69, R73, 0x1, R6 ;  /* 0x0000000149459824 */ /* 0x000fc400078e0206 */
[----:B------:R-:W-:Y:S02]  /*03e0*/  IMAD.MOV.U32 R6, RZ, RZ, R9 ;  /* 0x000000ffff067224 */ /* 0x000fe400078e0009 */
[----:B------:R-:W-:-:S05]  /*03f0*/  VIADD R5, R69, 0x7f ;  /* 0x0000007f45057836 */ /* 0x000fca0000000000 */
[----:B------:R-:W-:Y:S01]  /*0400*/  IADD3 R3, PT, PT, R5, R77, -R204 ;  /* 0x0000004d05037210 */ /* 0x000fe20007ffe8cc */
[----:B---3--:R-:W-:Y:S01]  /*0410*/  UIADD3 UR5, UPT, UPT, UR5, 0x7f, URZ ;  /* 0x0000007f05057890 */ /* 0x008fe2000fffe0ff */
[----:B------:R-:W-:Y:S02]  /*0420*/  SHF.R.S32.HI R4, RZ, 0x1f, R5 ;  /* 0x0000001fff047819 */ /* 0x000fe40000011405 */
[----:B--2---:R-:W-:Y:S01]  /*0430*/  IADD3 R3, PT, PT, R3, 0x40, R2 ;  /* 0x0000004003037810 */ /* 0x004fe20007ffe002 */
        /* <DEDUP_REMOVED lines=8> */
[----:B------:R-:W-:-:S04]  /*04c0*/  VIMNMX3 R62, R4, UR4, R3, PT ;  /* 0x00000004043e7c0f */ /* 0x000fc8000b800103 */
[----:B------:R-:W-:-:S13]  /*04d0*/  ISETP.GT.AND P0, PT, R62, RZ, PT ;  /* 0x000000ff3e00720c */ /* 0x000fda0003f04270 */
[----:B-1--4-:R-:W-:Y:S05]  /*04e0*/  @P0 BRA `(.L_x_2183) ;  /* 0x0000000400b40947 */ /* 0x012fea0003800000 */
[----:B------:R-:W-:Y:S01]  /*04f0*/  ISETP.NE.AND P0, PT, R203, -0x1, PT ;  /* 0xffffffffcb00780c */ /* 0x000fe20003f05270 */
[----:B------:R-:W1:Y:S01]  /*0500*/  LDC.64 R2, c[0x0][0x408] ;  /* 0x00010200ff027b82 */ /* 0x000e620000000a00 */
[----:B------:R-:W-:Y:S01]  /*0510*/  SHF.L.U32 R0, R80, 0x3, RZ ;  /* 0x0000000350007819 */ /* 0x000fe200000006ff */
[----:B------:R-:W-:Y:S01]  /*0520*/  IMAD.MOV.U32 R13, RZ, RZ, RZ ;  /* 0x000000ffff0d7224 */ /* 0x000fe200078e00ff */
[----:B------:R-:W2:Y:S01]  /*0530*/  LDCU UR9, c[0x0][0x3e0] ;  /* 0x00007c00ff0977ac */ /* 0x000ea20008000800 */
[----:B------:R-:W-:Y:S01]  /*0540*/  BSSY.RECONVERGENT B0, `(.L_x_2184) ;  /* 0x0000024000007945 */ /* 0x000fe20003800200 */
[----:B------:R-:W-:Y:S01]  /*0550*/  LOP3.LUT R12, R0, 0x38, RZ, 0xc0, !PT ;  /* 0x00000038000c7812 */ /* 0x000fe200078ec0ff */
[----:B------:R-:W3:Y:S01]  /*0560*/  LDCU.64 UR4, c[0x0][0x410] ;  /* 0x00008200ff0477ac */ /* 0x000ee20008000a00 */
[----:B------:R-:W-:Y:S01]  /*0570*/  SHF.R.U32.HI R0, RZ, 0x3, R80 ;  /* 0x00000003ff007819 */ /* 0x000fe20000011650 */
[----:B------:R-:W4:Y:S04]  /*0580*/  LDCU UR8, c[0x0][0x434] ;  /* 0x00008680ff0877ac */ /* 0x000f280008000800 */
[----:B------:R-:W5:Y:S01]  /*0590*/  @!P0 LDC.64 R4, c[0x0][0x400] ;  /* 0x00010000ff048b82 */ /* 0x000f620000000a00 */
[----:B--2---:R-:W-:-:S02]  /*05a0*/  IMAD R6, R6, UR9, R7 ;  /* 0x0000000906067c24 */ /* 0x004fc4000f8e0207 */
[----:B-1----:R-:W-:-:S04]  /*05b0*/  IMAD.WIDE.U32 R12, R77, R2, R12 ;  /* 0x000000024d0c7225 */ /* 0x002fc800078e000c */
[----:B-----5:R-:W-:-:S04]  /*05c0*/  @!P0 IMAD.WIDE.U32 R10, R9, R4, RZ ;  /* 0x00000004090a8225 */ /* 0x020fc800078e00ff */
[----:B------:R-:W-:Y:S02]  /*05d0*/  @!P0 IMAD R5, R9, R5, R11 ;  /* 0x0000000509058224 */ /* 0x000fe400078e020b */
[----:B------:R-:W-:-:S04]  /*05e0*/  @P0 IMAD.WIDE.U32 R8, R203, R2, RZ ;  /* 0x00000002cb080225 */ /* 0x000fc800078e00ff */
[-C--:B------:R-:W-:Y:S01]  /*05f0*/  @P0 IMAD R5, R203, R3.reuse, R9 ;  /* 0x00000003cb050224 */ /* 0x080fe200078e0209 */
[----:B------:R-:W-:Y:S01]  /*0600*/  @P0 MOV R10, R8 ;  /* 0x00000008000a0202 */ /* 0x000fe20000000f00 */
[----:B------:R-:W-:Y:S01]  /*0610*/  IMAD R4, R77, R3, R13 ;  /* 0x000000034d047224 */ /* 0x000fe200078e020d */
[----:B------:R-:W-:Y:S01]  /*0620*/  IADD3 R8, PT, PT, R0, 0x10, RZ ;  /* 0x0000001000087810 */ /* 0x000fe20007ffe0ff */
[--C-:B------:R-:W-:Y:S01]  /*0630*/  IMAD.IADD R9, R204, 0x1, -R77.reuse ;  /* 0x00000001cc097824 */ /* 0x100fe200078e0a4d */
[----:B------:R-:W-:Y:S01]  /*0640*/  IADD3 R12, P0, PT, R10, R12, RZ ;  /* 0x0000000c0a0c7210 */ /* 0x000fe20007f1e0ff */
[----:B------:R-:W-:Y:S02]  /*0650*/  VIADD R10, R0, 0x20 ;  /* 0x00000020000a7836 */ /* 0x000fe40000000000 */
[----:B----4-:R-:W-:Y:S01]  /*0660*/  IMAD R77, R6, UR8, R77 ;  /* 0x00000008064d7c24 */ /* 0x010fe2000f8e024d */
[----:B------:R-:W-:Y:S02]  /*0670*/  IADD3.X R13, PT, PT, R5, R4, RZ, P0, !PT ;  /* 0x00000004050d7210 */ /* 0x000fe400007fe4ff */
[----:B------:R-:W-:-:S02]  /*0680*/  ISETP.GE.AND P0, PT, R0, R9, PT ;  /* 0x000000090000720c */ /* 0x000fc40003f06270 */
[-C--:B------:R-:W-:Y:S01]  /*0690*/  ISETP.GE.AND P1, PT, R8, R9.reuse, PT ;  /* 0x000000090800720c */ /* 0x080fe20003f26270 */
[C---:B---3--:R-:W-:Y:S01]  /*06a0*/  IMAD.WIDE.U32 R12, R7.reuse, UR4, R12 ;  /* 0x00000004070c7c25 */ /* 0x048fe2000f8e000c */
[----:B------:R-:W-:Y:S02]  /*06b0*/  IADD3 R8, PT, PT, R0, 0x30, RZ ;  /* 0x0000003000087810 */ /* 0x000fe40007ffe0ff */
        /* <DEDUP_REMOVED lines=12> */
.L_x_2185:
[----:B------:R-:W-:Y:S05]  /*0780*/  BSYNC.RECONVERGENT B0 ;  /* 0x0000000000007941 */ /* 0x000fea0003800200 */
.L_x_2184:
        /* <DEDUP_REMOVED lines=15> */
.L_x_2187:
[----:B------:R-:W-:Y:S05]  /*0880*/  BSYNC.RECONVERGENT B0 ;  /* 0x0000000000007941 */ /* 0x000fea0003800200 */
.L_x_2186:
        /* <DEDUP_REMOVED lines=15> */
.L_x_2189:
[----:B------:R-:W-:Y:S05]  /*0980*/  BSYNC.RECONVERGENT B0 ;  /* 0x0000000000007941 */ /* 0x000fea0003800200 */
.L_x_2188:
        /* <DEDUP_REMOVED lines=14> */
.L_x_2191:
[----:B------:R-:W-:Y:S05]  /*0a70*/  BSYNC.RECONVERGENT B0 ;  /* 0x0000000000007941 */ /* 0x000fea0003800200 */
.L_x_2190:
[----:B------:R-:W5:Y:S01]  /*0a80*/  LDCU.64 UR4, c[0x0][0x420] ;  /* 0x00008400ff0477ac */ /* 0x000f620008000a00 */
[----:B------:R-:W-:-:S04]  /*0a90*/  LOP3.LUT P0, R80, R80, 0x7, RZ, 0xc0, !PT ;  /* 0x0000000750507812 */ /* 0x000fc8000780c0ff */
[----:B------:R-:W-:Y:S02]  /*0aa0*/  ISETP.GE.OR P2, PT, R0, R9, P0 ;  /* 0x000000090000720c */ /* 0x000fe40000746670 */
[C---:B------:R-:W-:Y:S02]  /*0ab0*/  ISETP.NE.OR P1, PT, R80.reuse, RZ, P1 ;  /* 0x000000ff5000720c */ /* 0x040fe40000f25670 */
[C---:B------:R-:W-:Y:S02]  /*0ac0*/  ISETP.NE.OR P0, PT, R80.reuse, RZ, P3 ;  /* 0x000000ff5000720c */ /* 0x040fe40001f05670 */
[C---:B------:R-:W-:Y:S02]  /*0ad0*/  IADD3 R0, P3, PT, R77.reuse, R0, RZ ;  /* 0x000000004d007210 */ /* 0x040fe40007f7e0ff */
        /* <DEDUP_REMOVED lines=14> */
.L_x_2183:
        /* <DEDUP_REMOVED lines=10> */
.L_x_2192:
[----:B------:R-:W-:Y:S05]  /*0c60*/  BRA.U !UP0, `(.L_x_2193) ;  /* 0x0000000508987547 */ /* 0x000fea000b800000 */
[----:B------:R-:W1:Y:S01]  /*0c70*/  LDC R5, c[0x0][0x4f0] ;  /* 0x00013c00ff057b82 */ /* 0x000e620000000800 */
[----:B------:R-:W-:Y:S01]  /*0c80*/  LEA R8, R62, 0xffffff80, 0x7 ;  /* 0xffffff803e087811 */ /* 0x000fe200078e38ff */
[----:B------:R-:W2:Y:S03]  /*0c90*/  LDCU.64 UR4, c[0x0][0x4e8] ;  /* 0x00009d00ff0477ac */ /* 0x000ea60008000a00 */
[----:B------:R-:W-:Y:S01]  /*0ca0*/  IABS R0, R8 ;  /* 0x0000000800007213 */ /* 0x000fe20000000000 */
[----:B------:R-:W3:Y:S01]  /*0cb0*/  LDCU.64 UR8, c[0x0][0x3a0] ;  /* 0x00007400ff0877ac */ /* 0x000ee20008000a00 */
[----:B------:R-:W4:Y:S01]  /*0cc0*/  LDCU.64 UR14, c[0x0][0x3b8] ;  /* 0x00007700ff0e77ac */ /* 0x000f220008000a00 */
[----:B-1----:R-:W-:Y:S02]  /*0cd0*/  IABS R3, R5 ;  /* 0x0000000500037213 */ /* 0x002fe40000000000 */
[----:B------:R-:W-:-:S02]  /*0ce0*/  ISETP.NE.AND P3, PT, R5, RZ, PT ;  /* 0x000000ff0500720c */ /* 0x000fc40003f65270 */
        /* <DEDUP_REMOVED lines=18> */
[----:B------:R-:W-:Y:S02]  /*0e10*/  LEA R210, P0, R10, UR12, 0x2 ;  /* 0x0000000c0ad27c11 */ /* 0x000fe4000f8010ff */
[----:B------:R-:W-:Y:S02]  /*0e20*/  ISETP.GE.U32.AND P1, PT, R0, R3, PT ;  /* 0x000000030000720c */ /* 0x000fe40003f26070 */
[----:B------:R-:W-:Y:S02]  /*0e30*/  LOP3.LUT R0, R8, R5, RZ, 0x3c, !PT ;  /* 0x0000000508007212 */ /* 0x000fe400078e3cff */
[----:B------:R-:W-:Y:S02]  /*0e40*/  LEA.HI.X R211, R10, UR13, R211, 0x2, P0 ;  /* 0x0000000d0ad37c11 */ /* 0x000fe400080f14d3 */
[----:B------:R-:W-:-:S02]  /*0e50*/  ISETP.GE.AND P2, PT, R0, RZ, PT ;  /* 0x000000ff0000720c */ /* 0x000fc40003f46270 */
[----:B------:R-:W2:Y:S05]  /*0e60*/  LDC R0, c[0x0][0x3e8] ;  /* 0x0000fa00ff007b82 */ /* 0x000eaa0000000800 */
[----:B------:R-:W-:-:S05]  /*0e70*/  @P1 VIADD R4, R4, 0x1 ;  /* 0x0000000104041836 */ /* 0x000fca0000000000 */
[----:B------:R-:W-:-:S05]  /*0e80*/  MOV R3, R4 ;  /* 0x0000000400037202 */ /* 0x000fca0000000f00 */
[----:B------:R-:W-:Y:S01]  /*0e90*/  @!P2 IMAD.MOV R3, RZ, RZ, -R3 ;  /* 0x000000ffff03a224 */ /* 0x000fe200078e0a03 */
[----:B------:R-:W-:-:S05]  /*0ea0*/  @!P3 LOP3.LUT R3, RZ, R5, RZ, 0x33, !PT ;  /* 0x00000005ff03b212 */ /* 0x000fca00078e33ff */
[----:B------:R-:W-:-:S05]  /*0eb0*/  IMAD.WIDE R16, R3, 0x4, R210 ;  /* 0x0000000403107825 */ /* 0x000fca00078e02d2 */
[----:B------:R-:W3:Y:S01]  /*0ec0*/  LDG.E R10, desc[UR6][R16.64] ;  /* 0x00000006100a7981 */ /* 0x000ee2000c1e1900 */
[----:B--2---:R-:W-:Y:S02]  /*0ed0*/  IABS R2, R0 ;  /* 0x0000000000027213 */ /* 0x004fe40000000000 */
[----:B------:R-:W-:Y:S02]  /*0ee0*/  IADD3 R3, PT, PT, -R3, RZ, RZ ;  /* 0x000000ff03037210 */ /* 0x000fe40007ffe1ff */
[----:B------:R-:W2:Y:S01]  /*0ef0*/  I2F.RP R11, R2 ;  /* 0x00000002000b7306 */ /* 0x000ea20000209400 */
[----:B------:R-:W-:Y:S02]  /*0f00*/  ISETP.NE.AND P2, PT, R0, RZ, PT ;  /* 0x000000ff0000720c */ /* 0x000fe40003f45270 */
[----:B------:R-:W-:Y:S01]  /*0f10*/  IMAD R8, R5, R3, R8 ;  /* 0x0000000305087224 */ /* 0x000fe200078e0208 */
[----:B----4-:R-:W-:-:S04]  /*0f20*/  MOV R5, UR15 ;  /* 0x0000000f00057c02 */ /* 0x010fc80008000f00 */
        /* <DEDUP_REMOVED lines=8> */
[----:B------:R-:W-:-:S04]  /*0fb0*/  IMAD.HI.U32 R6, R13, R4, RZ ;  /* 0x000000040d067227 */ /* 0x000fc800078e00ff */
[----:B------:R-:W-:-:S04]  /*0fc0*/  IMAD.MOV R11, RZ, RZ, -R6 ;  /* 0x000000ffff0b7224 */ /* 0x000fc800078e0a06 */
[----:B------:R-:W-:Y:S01]  /*0fd0*/  IMAD R13, R2, R11, R4 ;  /* 0x0000000b020d7224 */ /* 0x000fe200078e0204 */
[----:B------:R-:W-:-:S04]  /*0fe0*/  MOV R4, UR14 ;  /* 0x0000000e00047c02 */ /* 0x000fc80008000f00 */
[----:B------:R-:W-:-:S13]  /*0ff0*/  ISETP.GT.U32.AND P0, PT, R2, R13, PT ;  /* 0x0000000d0200720c */ /* 0x000fda0003f04070 */
[----:B------:R-:W-:Y:S01]  /*1000*/  @!P0 IADD3 R13, PT, PT, R13, -R2, RZ ;  /* 0x800000020d0d8210 */ /* 0x000fe20007ffe0ff */
[----:B------:R-:W-:-:S03]  /*1010*/  @!P0 VIADD R6, R6, 0x1 ;  /* 0x0000000106068836 */ /* 0x000fc60000000000 */
[----:B------:R-:W-:Y:S02]  /*1020*/  ISETP.GE.U32.AND P1, PT, R13, R2, PT ;  /* 0x000000020d00720c */ /* 0x000fe40003f26070 */
[-C--:B------:R-:W-:Y:S02]  /*1030*/  LOP3.LUT R2, R7, R0.reuse, RZ, 0x3c, !PT ;  /* 0x0000000007027212 */ /* 0x080fe400078e3cff */
[----:B------:R-:W-:Y:S02]  /*1040*/  LOP3.LUT R0, RZ, R0, RZ, 0x33, !PT ;  /* 0x00000000ff007212 */ /* 0x000fe400078e33ff */
[----:B------:R-:W-:-:S07]  /*1050*/  ISETP.GE.AND P3, PT, R2, RZ, PT ;  /* 0x000000ff0200720c */ /* 0x000fce0003f66270 */
[----:B------:R-:W-:Y:S02]  /*1060*/  @P1 IADD3 R6, PT, PT, R6, 0x1, RZ ;  /* 0x0000000106061810 */ /* 0x000fe40007ffe0ff */
[----:B---3--:R-:W-:Y:S01]  /*1070*/  SHF.R.S32.HI R11, RZ, 0x1f, R10 ;  /* 0x0000001fff0b7819 */ /* 0x008fe2000001140a */
[----:B------:R-:W-:-:S04]  /*1080*/  IMAD.WIDE.U32 R12, R10, UR8, RZ ;  /* 0x000000080a0c7c25 */ /* 0x000fc8000f8e00ff */
[C---:B------:R-:W-:Y:S02]  /*1090*/  IMAD R17, R11.reuse, UR8, RZ ;  /* 0x000000080b117c24 */ /* 0x040fe4000f8e02ff */
[----:B-1----:R-:W-:Y:S02]  /*10a0*/  IMAD R11, R11, UR4, RZ ;  /* 0x000000040b0b7c24 */ /* 0x002fe4000f8e02ff */
[C---:B------:R-:W-:Y:S01]  /*10b0*/  IMAD R18, R10.reuse, UR9, R17 ;  /* 0x000000090a127c24 */ /* 0x040fe2000f8e0211 */
[----:B------:R-:W1:Y:S01]  /*10c0*/  LDCU.128 UR8, c[0x0][0x3d0] ;  /* 0x00007a00ff0877ac */ /* 0x000e620008000c00 */
[C---:B------:R-:W-:Y:S02]  /*10d0*/  IMAD R16, R10.reuse, UR5, R11 ;  /* 0x000000050a107c24 */ /* 0x040fe4000f8e020b */
[----:B------:R-:W-:Y:S01]  /*10e0*/  IMAD.WIDE.U32 R10, R10, UR4, RZ ;  /* 0x000000040a0a7c25 */ /* 0x000fe2000f8e00ff */
[----:B------:R-:W2:Y:S01]  /*10f0*/  LDCU.64 UR4, c[0x0][0x3c0] ;  /* 0x00007800ff0477ac */ /* 0x000ea20008000a00 */
[----:B------:R-:W-:-:S02]  /*1100*/  IADD3 R19, PT, PT, R13, R18, RZ ;  /* 0x000000120d137210 */ /* 0x000fc40007ffe0ff */
[----:B------:R-:W-:Y:S01]  /*1110*/  IMAD.MOV.U32 R13, RZ, RZ, R6 ;  /* 0x000000ffff0d7224 */ /* 0x000fe200078e0006 */
[----:B------:R-:W-:Y:S01]  /*1120*/  MOV R18, R12 ;  /* 0x0000000c00127202 */ /* 0x000fe20000000f00 */
[----:B------:R-:W-:Y:S01]  /*1130*/  IMAD.IADD R17, R11, 0x1, R16 ;  /* 0x000000010b117824 */ /* 0x000fe200078e0210 */
[----:B------:R-:W-:Y:S01]  /*1140*/  SHF.R.S32.HI R11, RZ, 0x1f, R8 ;  /* 0x0000001fff0b7819 */ /* 0x000fe20000011408 */
[----:B------:R-:W-:Y:S01]  /*1150*/  IMAD.MOV.U32 R16, RZ, RZ, R10 ;  /* 0x000000ffff107224 */ /* 0x000fe200078e000a */
[----:B------:R-:W-:Y:S01]  /*1160*/  @!P3 IADD3 R13, PT, PT, -R13, RZ, RZ ;  /* 0x000000ff0d0db210 */ /* 0x000fe20007ffe1ff */
[----:B------:R-:W-:-:S03]  /*1170*/  IMAD.WIDE.U32 R18, R8, R4, R18 ;  /* 0x0000000408127225 */ /* 0x000fc600078e0012 */
[----:B------:R-:W-:Y:S01]  /*1180*/  SEL R12, R0, R13, !P2 ;  /* 0x0000000d000c7207 */ /* 0x000fe20005000000 */
[----:B------:R-:W-:-:S04]  /*1190*/  IMAD R10, R11, R4, RZ ;  /* 0x000000040b0a7224 */ /* 0x000fc800078e02ff */
[----:B------:R-:W-:Y:S01]  /*11a0*/  IMAD R10, R8, R5, R10 ;  /* 0x00000005080a7224 */ /* 0x000fe200078e020a */
[----:B--2---:R-:W-:Y:S01]  /*11b0*/  MOV R2, UR4 ;  /* 0x0000000400027c02 */ /* 0x004fe20008000f00 */
[----:B------:R-:W-:-:S03]  /*11c0*/  IMAD.U32 R3, RZ, RZ, UR5 ;  /* 0x00000005ff037e24 */ /* 0x000fc6000f8e00ff */
[----:B------:R-:W-:Y:S01]  /*11d0*/  IADD3 R19, PT, PT, R19, R10, RZ ;  /* 0x0000000a13137210 */ /* 0x000fe20007ffe0ff */
[-C--:B------:R-:W-:Y:S02]  /*11e0*/  IMAD R11, R11, R2.reuse, RZ ;  /* 0x000000020b0b7224 */ /* 0x080fe400078e02ff */
[----:B------:R-:W-:-:S04]  /*11f0*/  IMAD.WIDE.U32 R16, R8, R2, R16 ;  /* 0x0000000208107225 */ /* 0x000fc800078e0010 */
[----:B------:R-:W-:Y:S01]  /*1200*/  IMAD R11, R8, R3, R11 ;  /* 0x00000003080b7224 */ /* 0x000fe200078e020b */
[----:B------:R-:W-:Y:S01]  /*1210*/  SHF.R.S32.HI R8, RZ, 0x1f, R12 ;  /* 0x0000001fff087819 */ /* 0x000fe2000001140c */
[----:B-1----:R-:W-:-:S03]  /*1220*/  IMAD.WIDE.U32 R18, R12, UR8, R18 ;  /* 0x000000080c127c25 */ /* 0x002fc6000f8e0012 */
[----:B------:R-:W-:Y:S01]  /*1230*/  IADD3 R17, PT, PT, R17, R11, RZ ;  /* 0x0000000b11117210 */ /* 0x000fe20007ffe0ff */
[C---:B------:R-:W-:Y:S01]  /*1240*/  IMAD R13, R8.reuse, UR10, RZ ;  /* 0x0000000a080d7c24 */ /* 0x040fe2000f8e02ff */
[----:B------:R-:W-:Y:S01]  /*1250*/  MOV R14, R18 ;  /* 0x00000012000e7202 */ /* 0x000fe20000000f00 */
[----:B------:R-:W-:Y:S02]  /*1260*/  IMAD R11, R8, UR8, RZ ;  /* 0x00000008080b7c24 */ /* 0x000fe4000f8e02ff */
[C---:B------:R-:W-:Y:S02]  /*1270*/  IMAD R13, R12.reuse, UR11, R13 ;  /* 0x0000000b0c0d7c24 */ /* 0x040fe4000f8e020d */
[----:B------:R-:W-:-:S04]  /*1280*/  IMAD.WIDE.U32 R16, R12, UR10, R16 ;  /* 0x0000000a0c107c25 */ /* 0x000fc8000f8e0010 */
[----:B------:R-:W-:Y:S01]  /*1290*/  IMAD R11, R12, UR9, R11 ;  /* 0x000000090c0b7c24 */ /* 0x000fe2000f8e020b */
[----:B------:R-:W-:-:S03]  /*12a0*/  IADD3 R8, PT, PT, R17, R13, RZ ;  /* 0x0000000d11087210 */ /* 0x000fc60007ffe0ff */
[----:B------:R-:W-:Y:S01]  /*12b0*/  IMAD.IADD R10, R19, 0x1, R11 ;  /* 0x00000001130a7824 */ /* 0x000fe200078e020b */
[----:B------:R-:W-:Y:S06]  /*12c0*/  BRA `(.L_x_2194) ;  /* 0x00000004005c7947 */ /* 0x000fec0003800000 */
.L_x_2193:
        /* <DEDUP_REMOVED lines=15> */
.L_x_2195:
[----:B------:R-:W2:Y:S01]  /*13c0*/  LDC.64 R4, c[0x0][0x3b8] ;  /* 0x0000ee00ff047b82 */ /* 0x000ea20000000a00 */
[----:B-1----:R-:W-:-:S05]  /*13d0*/  IADD3 R2, PT, PT, R0, R11, RZ ;  /* 0x0000000b00027210 */ /* 0x002fca0007ffe0ff */
[C---:B--2---:R-:W-:Y:S02]  /*13e0*/  IMAD R17, R2.reuse, R5, RZ ;  /* 0x0000000502117224 */ /* 0x044fe400078e02ff */
[----:B------:R-:W-:-:S05]  /*13f0*/  IMAD.WIDE.U32 R2, R2, R4, RZ ;  /* 0x0000000402027225 */ /* 0x000fca00078e00ff */
[----:B------:R-:W-:Y:S02]  /*1400*/  IADD3 R17, PT, PT, R3, R17, RZ ;  /* 0x0000001103117210 */ /* 0x000fe40007ffe0ff */
[----:B------:R-:W-:Y:S02]  /*1410*/  MOV R16, R2 ;  /* 0x0000000200107202 */ /* 0x000fe40000000f00 */
.L_x_2196:
[----:B------:R-:W-:Y:S05]  /*1420*/  @P0 BRA `(.L_x_2197) ;  /* 0x0000000000340947 */ /* 0x000fea0003800000 */
[----:B------:R-:W1:Y:S01]  /*1430*/  LDC.64 R2, c[0x0][0x3c0] ;  /* 0x0000f000ff027b82 */ /* 0x000e620000000a00 */
[----:B------:R-:W2:Y:S01]  /*1440*/  LDCU.64 UR4, c[0x0][0x3a8] ;  /* 0x00007500ff0477ac */ /* 0x000ea20008000a00 */
[----:B------:R-:W-:Y:S02]  /*1450*/  SHF.R.S32.HI R11, RZ, 0x1f, R0 ;  /* 0x0000001fff0b7819 */ /* 0x000fe40000011400 */
[----:B-----5:R-:W-:-:S03]  /*1460*/  SHF.R.S32.HI R8, RZ, 0x1f, R6 ;  /* 0x0000001fff087819 */ /* 0x020fc60000011406 */
[-C--:B-1----:R-:W-:Y:S02]  /*1470*/  IMAD R10, R11, R2.reuse, RZ ;  /* 0x000000020b0a7224 */ /* 0x082fe400078e02ff */
        /* <DEDUP_REMOVED lines=8> */
.L_x_2197:
[----:B------:R-:W1:Y:S01]  /*1500*/  LDC.64 R2, c[0x0][0x3c0] ;  /* 0x0000f000ff027b82 */ /* 0x000e620000000a00 */
[----:B------:R-:W-:-:S05]  /*1510*/  IADD3 R0, PT, PT, R0, R11, RZ ;  /* 0x0000000b00007210 */ /* 0x000fca0007ffe0ff */
[C---:B-1----:R-:W-:Y:S02]  /*1520*/  IMAD R19, R0.reuse, R3, RZ ;  /* 0x0000000300137224 */ /* 0x042fe400078e02ff */
[----:B------:R-:W-:-:S05]  /*1530*/  IMAD.WIDE.U32 R10, R0, R2, RZ ;  /* 0x00000002000a7225 */ /* 0x000fca00078e00ff */
[----:B------:R-:W-:Y:S02]  /*1540*/  IADD3 R19, PT, PT, R11, R19, RZ ;  /* 0x000000130b137210 */ /* 0x000fe40007ffe0ff */
[----:B------:R-:W-:-:S07]  /*1550*/  MOV R18, R10 ;  /* 0x0000000a00127202 */ /* 0x000fce0000000f00 */
.L_x_2198:
[----:B------:R-:W1:Y:S01]  /*1560*/  LDC R0, c[0x0][0x3e8] ;  /* 0x0000fa00ff007b82 */ /* 0x000e620000000800 */
[----:B------:R-:W-:Y:S02]  /*1570*/  CS2R R210, SRZ ;  /* 0x0000000000d27805 */ /* 0x000fe4000001ff00 */
[----:B-1----:R-:W-:Y:S02]  /*1580*/  IABS R8, R0 ;  /* 0x0000000000087213 */ /* 0x002fe40000000000 */
[----:B------:R-:W-:Y:S02]  /*1590*/  ISETP.NE.AND P2, PT, R0, RZ, PT ;  /* 0x000000ff0000720c */ /* 0x000fe40003f45270 */
[----:B------:R-:W1:Y:S08]  /*15a0*/  I2F.RP R11, R8 ;  /* 0x00000008000b7306 */ /* 0x000e700000209400 */
[----:B-1----:R-:W1:Y:S02]  /*15b0*/  MUFU.RCP R12, R11 ;  /* 0x0000000b000c7308 */ /* 0x002e640000001000 */
[----:B-1----:R-:W-:-:S06]  /*15c0*/  IADD3 R12, PT, PT, R12, 0xffffffe, RZ ;  /* 0x0ffffffe0c0c7810 */ /* 0x002fcc0007ffe0ff */
[----:B------:R-:W1:Y:S02]  /*15d0*/  F2I.FTZ.U32.TRUNC.NTZ R13, R12 ;  /* 0x0000000c000d7305 */ /* 0x000e64000021f000 */
[----:B-1---5:R-:W-:Y:S01]  /*15e0*/  IMAD.MOV R6, RZ, RZ, -R13 ;  /* 0x000000ffff067224 */ /* 0x022fe200078e0a0d */
        /* <DEDUP_REMOVED lines=11> */
[----:B------:R-:W-:-:S04]  /*16a0*/  @!P0 IADD3 R6, PT, PT, R6, 0x1, RZ ;  /* 0x0000000106068810 */ /* 0x000fc80007ffe0ff */
[----:B------:R-:W-:Y:S02]  /*16b0*/  ISETP.GE.U32.AND P1, PT, R11, R8, PT ;  /* 0x000000080b00720c */ /* 0x000fe40003f26070 */
[-C--:B------:R-:W-:Y:S01]  /*16c0*/  LOP3.LUT R8, R7, R0.reuse, RZ, 0x3c, !PT ;  /* 0x0000000007087212 */ /* 0x080fe200078e3cff */
[----:B------:R-:W2:Y:S01]  /*16d0*/  LDC.64 R10, c[0x0][0x3d0] ;  /* 0x0000f400ff0a7b82 */ /* 0x000ea20000000a00 */
[----:B------:R-:W-:Y:S02]  /*16e0*/  LOP3.LUT R0, RZ, R0, RZ, 0x33, !PT ;  /* 0x00000000ff007212 */ /* 0x000fe400078e33ff */
[----:B------:R-:W-:Y:S02]  /*16f0*/  ISETP.GE.AND P3, PT, R8, RZ, PT ;  /* 0x000000ff0800720c */ /* 0x000fe40003f66270 */
[----:B------:R-:W-:-:S05]  /*1700*/  LEA R8, R62, 0xffffff80, 0x7 ;  /* 0xffffff803e087811 */ /* 0x000fca00078e38ff */
[----:B------:R-:W-:Y:S02]  /*1710*/  @P1 VIADD R6, R6, 0x1 ;  /* 0x0000000106061836 */ /* 0x000fe40000000000 */
[----:B------:R-:W-:-:S03]  /*1720*/  IMAD.WIDE.U32 R18, R8, R2, R18 ;  /* 0x0000000208127225 */ /* 0x000fc600078e0012 */
[----:B------:R-:W-:Y:S01]  /*1730*/  MOV R21, R6 ;  /* 0x0000000600157202 */ /* 0x000fe20000000f00 */
[----:B------:R-:W-:-:S04]  /*1740*/  IMAD R19, R8, R3, R19 ;  /* 0x0000000308137224 */ /* 0x000fc800078e0213 */
[----:B------:R-:W-:-:S05]  /*1750*/  @!P3 IMAD.MOV R21, RZ, RZ, -R21 ;  /* 0x000000ffff15b224 */ /* 0x000fca00078e0a15 */
[----:B------:R-:W-:Y:S01]  /*1760*/  SEL R14, R0, R21, !P2 ;  /* 0x00000015000e7207 */ /* 0x000fe20005000000 */
[----:B------:R-:W-:-:S03]  /*1770*/  IMAD.WIDE.U32 R20, R8, R4, R16 ;  /* 0x0000000408147225 */ /* 0x000fc600078e0010 */
[----:B------:R-:W-:Y:S01]  /*1780*/  SHF.R.S32.HI R17, RZ, 0x1f, R14 ;  /* 0x0000001fff117819 */ /* 0x000fe2000001140e */
[----:B------:R-:W-:Y:S02]  /*1790*/  IMAD R21, R8, R5, R21 ;  /* 0x0000000508157224 */ /* 0x000fe400078e0215 */
[----:B-1----:R-:W-:-:S04]  /*17a0*/  IMAD.WIDE.U32 R18, R14, R12, R18 ;  /* 0x0000000c0e127225 */ /* 0x002fc800078e0012 */
[C---:B------:R-:W-:Y:S01]  /*17b0*/  IMAD R8, R17.reuse, R12, RZ ;  /* 0x0000000c11087224 */ /* 0x040fe200078e02ff */
[----:B------:R-:W-:Y:S01]  /*17c0*/  MOV R16, R18 ;  /* 0x0000001200107202 */ /* 0x000fe20000000f00 */
[-C--:B--2---:R-:W-:Y:S02]  /*17d0*/  IMAD R17, R17, R10.reuse, RZ ;  /* 0x0000000a11117224 */ /* 0x084fe400078e02ff */
[----:B------:R-:W-:-:S04]  /*17e0*/  IMAD.WIDE.U32 R20, R14, R10, R20 ;  /* 0x0000000a0e147225 */ /* 0x000fc800078e0014 */
[C---:B------:R-:W-:Y:S02]  /*17f0*/  IMAD R11, R14.reuse, R11, R17 ;  /* 0x0000000b0e0b7224 */ /* 0x040fe400078e0211 */
[----:B------:R-:W-:Y:S01]  /*1800*/  IMAD R8, R14, R13, R8 ;  /* 0x0000000d0e087224 */ /* 0x000fe200078e0208 */
[----:B------:R-:W-:Y:S02]  /*1810*/  MOV R14, R20 ;  /* 0x00000014000e7202 */ /* 0x000fe40000000f00 */
[----:B------:R-:W-:Y:S01]  /*1820*/  IADD3 R10, PT, PT, R21, R11, RZ ;  /* 0x0000000b150a7210 */ /* 0x000fe20007ffe0ff */
[----:B------:R-:W-:-:S07]  /*1830*/  IMAD.IADD R8, R19, 0x1, R8 ;  /* 0x0000000113087824 */ /* 0x000fce00078e0208 */
.L_x_2194:
[----:B------:R-:W-:Y:S01]  /*1840*/  IMAD.MOV.U32 R11, RZ, RZ, RZ ;  /* 0x000000ffff0b7224 */ /* 0x000fe200078e00ff */
[----:B------:R-:W-:Y:S01]  /*1850*/  ISETP.NE.AND P0, PT, R203, -0x1, PT ;  /* 0xffffffffcb00780c */ /* 0x000fe20003f05270 */
[----:B------:R-:W1:Y:S01]  /*1860*/  LDC.64 R128, c[0x0][0x3b0] ;  /* 0x0000ec00ff807b82 */ /* 0x000e620000000a00 */
[----:B------:R-:W-:Y:S01]  /*1870*/  IMAD.SHL.U32 R72, R80, 0x8, RZ ;  /* 0x0000000850487824 */ /* 0x000fe200078e00ff */
[----:B------:R-:W2:Y:S02]  /*1880*/  LDCU.64 UR4, c[0x0][0x3c8] ;  /* 0x00007900ff0477ac */ /* 0x000ea40008000a00 */
[----:B------:R3:W5:Y:S01]  /*1890*/  @P5 LDG.E R11, desc[UR6][R132.64] ;  /* 0x00000006840b5981 */ /* 0x000762000c1e1900 */
[----:B------:R-:W-:Y:S01]  /*18a0*/  SHF.R.U32.HI R130, RZ, 0x3, R80 ;  /* 0x00000003ff827819 */ /* 0x000fe20000011650 */
[----:B------:R-:W-:Y:S01]  /*18b0*/  IMAD.SHL.U32 R75, R4, 0x10, RZ ;  /* 0x00000010044b7824 */ /* 0x000fe200078e00ff */
[----:B------:R-:W-:Y:S01]  /*18c0*/  LOP3.LUT R22, R72, 0x38, RZ, 0xc0, !PT ;  /* 0x0000003848167812 */ /* 0x000fe200078ec0ff */
[----:B------:R-:W4:Y:S01]  /*18d0*/  LDCU.64 UR8, c[0x0][0x388] ;  /* 0x00007100ff0877ac */ /* 0x000f220008000a00 */
[----:B------:R-:W-:Y:S01]  /*18e0*/  SHF.L.U64.HI R70, R4, 0x4, R5 ;  /* 0x0000000404467819 */ /* 0x000fe20000010205 */
[----:B------:R-:W-:Y:S01]  /*18f0*/  IMAD.SHL.U32 R71, R2, 0x10, RZ ;  /* 0x0000001002477824 */ /* 0x000fe200078e00ff */
[----:B------:R-:W-:Y:S01]  /*1900*/  MOV R131, RZ ;  /* 0x000000ff00837202 */ /* 0x000fe20000000f00 */
[----:B------:R-:W2:Y:S01]  /*1910*/  @!P0 LDC.64 R12, c[0x0][0x398] ;  /* 0x0000e600ff0c8b82 */ /* 0x000ea20000000a00 */
[----:B------:R-:W-:-:S02]  /*1920*/  SHF.L.U32 R81, R80, 0x2, RZ ;  /* 0x0000000250517819 */ /* 0x000fc400000006ff */
[----:B------:R-:W-:Y:S02]  /*1930*/  SHF.L.U32 R63, R62, 0x7, RZ ;  /* 0x000000073e3f7819 */ /* 0x000fe400000006ff */
[----:B------:R-:W-:Y:S02]  /*1940*/  LOP3.LUT R81, R81, 0x1c, RZ, 0xc0, !PT ;  /* 0x0000001c51517812 */ /* 0x000fe400078ec0ff */
[----:B------:R-:W-:Y:S01]  /*1950*/  SHF.L.U64.HI R68, R2, 0x4, R3 ;  /* 0x0000000402447819 */ /* 0x000fe20000010203 */
[----:B------:R-:W-:Y:S02]  /*1960*/  VIADD R74, R63, 0xffffff80 ;  /* 0xffffff803f4a7836 */ /* 0x000fe40000000000 */
[----:B-1----:R-:W-:-:S04]  /*1970*/  @P0 IMAD.WIDE.U32 R20, R203, R128, RZ ;  /* 0x00000080cb140225 */ /* 0x002fc800078e00ff */
[----:B--2---:R-:W-:-:S04]  /*1980*/  @!P0 IMAD.WIDE.U32 R18, R9, R12, RZ ;  /* 0x0000000c09128225 */ /* 0x004fc800078e00ff */
[----:B------:R-:W-:Y:S01]  /*1990*/  @!P0 IMAD R13, R9, R13, R19 ;  /* 0x0000000d090d8224 */ /* 0x000fe200078e0213 */
[----:B------:R-:W-:Y:S01]  /*19a0*/  @!P0 MOV R12, R18 ;  /* 0x00000012000c8202 */ /* 0x000fe20000000f00 */
[----:B------:R-:W-:Y:S01]  /*19b0*/  @P0 IMAD R13, R203, R129, R21 ;  /* 0x00000081cb0d0224 */ /* 0x000fe200078e0215 */
[C---:B------:R-:W-:Y:S01]  /*19c0*/  IADD3 R18, P1, PT, R22.reuse, R14, RZ ;  /* 0x0000000e16127210 */ /* 0x040fe20007f3e0ff */
[----:B------:R-:W-:Y:S01]  /*19d0*/  @P0 IMAD.MOV.U32 R12, RZ, RZ, R20 ;  /* 0x000000ffff0c0224 */ /* 0x000fe200078e0014 */
[----:B------:R-:W-:Y:S01]  /*19e0*/  IADD3 R16, P0, PT, R22, R16, RZ ;  /* 0x0000001016107210 */ /* 0x000fe20007f1e0ff */
[----:B------:R-:W1:Y:S01]  /*19f0*/  LDC R20, c[0x0][0x450] ;  /* 0x00011400ff147b82 */ /* 0x000e620000000800 */
[----:B------:R-:W-:-:S04]  /*1a00*/  IMAD.WIDE.U32 R14, R15, 0x40, R130 ;  /* 0x000000400f0e7825 */ /* 0x000fc800078e0082 */
[----:B------:R-:W-:Y:S01]  /*1a10*/  IMAD.X R17, RZ, RZ, R8, P0 ;  /* 0x000000ffff117224 */ /* 0x000fe200000e0608 */
[----:B------:R-:W-:Y:S01]  /*1a20*/  IADD3 R12, P0, PT, R22, R12, RZ ;  /* 0x0000000c160c7210 */ /* 0x000fe20007f1e0ff */
[----:B------:R-:W-:Y:S02]  /*1a30*/  IMAD.X R19, RZ, RZ, R10, P1 ;  /* 0x000000ffff137224 */ /* 0x000fe400008e060a */
[----:B------:R-:W-:-:S04]  /*1a40*/  IMAD.WIDE.U32 R16, R130, R2, R16 ;  /* 0x0000000282107225 */ /* 0x000fc800078e0010 */
[----:B------:R-:W-:Y:S02]  /*1a50*/  IMAD.X R13, RZ, RZ, R13, P0 ;  /* 0x000000ffff0d7224 */ /* 0x000fe400000e060d */
[----:B------:R-:W-:Y:S02]  /*1a60*/  IMAD R87, R130, R3, R17 ;  /* 0x0000000382577224 */ /* 0x000fe400078e0211 */
[----:B------:R-:W-:-:S03]  /*1a70*/  IMAD.WIDE.U32 R12, R7, UR4, R12 ;  /* 0x00000004070c7c25 */ /* 0x000fc6000f8e000c */
[----:B------:R-:W-:Y:S01]  /*1a80*/  SHF.L.U64.HI R87, R16, 0x1, R87 ;  /* 0x0000000110577819 */ /* 0x000fe20000010257 */
[----:B------:R-:W-:Y:S01]  /*1a90*/  IMAD R17, R7, UR5, R13 ;  /* 0x0000000507117c24 */ /* 0x000fe2000f8e020d */
[----:B------:R-:W2:Y:S01]  /*1aa0*/  LDCU.64 UR4, c[0x0][0x390] ;  /* 0x00007200ff0477ac */ /* 0x000ea20008000a00 */
[----:B------:R-:W-:Y:S01]  /*1ab0*/  IMAD.WIDE.U32 R18, R130, R4, R18 ;  /* 0x0000000482127225 */ /* 0x000fe200078e0012 */
[----:B------:R-:W-:Y:S02]  /*1ac0*/  SHF.R.S32.HI R4, RZ, 0x1f, R73 ;  /* 0x0000001fff047819 */ /* 0x000fe40000011449 */
[----:B-1----:R-:W-:Y:S01]  /*1ad0*/  LEA.HI R20, R20, R20, RZ, 0x1 ;  /* 0x0000001414147211 */ /* 0x002fe200078f08ff */
[----:B------:R-:W-:Y:S01]  /*1ae0*/  IMAD.SHL.U32 R88, R16, 0x2, RZ ;  /* 0x0000000210587824 */ /* 0x000fe200078e00ff */
[----:B------:R-:W-:Y:S01]  /*1af0*/  LEA.HI R7, R4, R73, RZ, 0x7 ;  /* 0x0000004904077211 */ /* 0x000fe200078f38ff */
[----:B------:R-:W-:Y:S01]  /*1b00*/  IMAD R91, R130, R5, R19 ;  /* 0x00000005825b7224 */ /* 0x000fe200078e0213 */
[----:B------:R-:W-:Y:S01]  /*1b10*/  SHF.R.S32.HI R20, RZ, 0x1, R20 ;  /* 0x00000001ff147819 */ /* 0x000fe20000011414 */
[----:B------:R-:W-:Y:S01]  /*1b20*/  IMAD R8, R15, R128, RZ ;  /* 0x000000800f087224 */ /* 0x000fe200078e02ff */
[----:B------:R-:W-:Y:S01]  /*1b30*/  SHF.R.S32.HI R7, RZ, 0x7, R7 ;  /* 0x00000007ff077819 */ /* 0x000fe20000011407 */
[----:B------:R-:W-:Y:S01]  /*1b40*/  IMAD.MOV.U32 R16, RZ, RZ, R12 ;  /* 0x000000ffff107224 */ /* 0x000fe200078e000c */
[----:B------:R-:W-:Y:S01]  /*1b50*/  SHF.L.U32 R90, R18, 0x1, RZ ;  /* 0x00000001125a7819 */ /* 0x000fe200000006ff */
[----:B------:R-:W-:Y:S01]  /*1b60*/  IMAD R82, R130, R20, R81 ;  /* 0x0000001482527224 */ /* 0x000fe200078e0251 */
[----:B------:R-:W-:Y:S01]  /*1b70*/  SHF.L.U64.HI R91, R18, 0x1, R91 ;  /* 0x00000001125b7819 */ /* 0x000fe2000001025b */
[----:B------:R-:W-:Y:S01]  /*1b80*/  IMAD R13, R14, R129, R8 ;  /* 0x000000810e0d7224 */ /* 0x000fe200078e0208 */
[----:B----4-:R-:W-:Y:S01]  /*1b90*/  IADD3 R90, P1, PT, R90, UR8, RZ ;  /* 0x000000085a5a7c10 */ /* 0x010fe2000ff3e0ff */
[----:B------:R-:W-:Y:S01]  /*1ba0*/  IMAD.WIDE.U32 R128, R14, R128, R16 ;  /* 0x000000800e807225 */ /* 0x000fe200078e0010 */
[----:B--2---:R-:W-:-:S02]  /*1bb0*/  IADD3 R88, P0, PT, R88, UR4, RZ ;  /* 0x0000000458587c10 */ /* 0x004fc4000ff1e0ff */
[----:B------:R-:W-:Y:S01]  /*1bc0*/  IADD3.X R91, PT, PT, R91, UR9, RZ, P1, !PT ;  /* 0x000000095b5b7c10 */ /* 0x000fe20008ffe4ff */
[----:B------:R-:W-:Y:S01]  /*1bd0*/  IMAD.IADD R81, R81, 0x1, R82 ;  /* 0x0000000151517824 */ /* 0x000fe200078e0252 */
[----:B------:R-:W-:Y:S01]  /*1be0*/  IADD3.X R87, PT, PT, R87, UR5, RZ, P0, !PT ;  /* 0x0000000557577c10 */ /* 0x000fe200087fe4ff */
[----:B------:R-:W-:Y:S01]  /*1bf0*/  IMAD.MOV.U32 R208, RZ, RZ, R88 ;  /* 0x000000ffffd07224 */ /* 0x000fe200078e0058 */
[----:B------:R-:W-:Y:S02]  /*1c00*/  ISETP.GE.AND P0, PT, R7, R62, PT ;  /* 0x0000003e0700720c */ /* 0x000fe40003f06270 */
[----:B------:R-:W-:Y:S01]  /*1c10*/  SHF.R.S32.HI R79, RZ, 0x1f, R82 ;  /* 0x0000001fff4f7819 */ /* 0x000fe20000011452 */
[----:B------:R-:W-:Y:S01]  /*1c20*/  IMAD.MOV.U32 R209, RZ, RZ, R87 ;  /* 0x000000ffffd17224 */ /* 0x000fe200078e0057 */
[----:B------:R-:W-:Y:S02]  /*1c30*/  SHF.R.S32.HI R78, RZ, 0x1f, R81 ;  /* 0x0000001fff4e7819 */ /* 0x000fe40000011451 */
[----:B------:R-:W-:-:S02]  /*1c40*/  MOV R206, R90 ;  /* 0x0000005a00ce7202 */ /* 0x000fc40000000f00 */
[----:B------:R-:W-:Y:S02]  /*1c50*/  MOV R205, R91 ;  /* 0x0000005b00cd7202 */ /* 0x000fe40000000f00 */
[----:B------:R-:W-:-:S03]  /*1c60*/  IADD3 R76, PT, PT, R129, R13, RZ ;  /* 0x0000000d814c7210 */ /* 0x000fc60007ffe0ff */
[----:B---3--:R-:W-:Y:S05]  /*1c70*/  @P0 BRA `(.L_x_2199) ;  /* 0x000000a800280947 */ /* 0x008fea0003800000 */
[----:B------:R-:W1:Y:S01]  /*1c80*/  LDC.64 R4, c[0x0][0x4a0] ;  /* 0x00012800ff047b82 */ /* 0x000e620000000a00 */
[----:B------:R-:W2:Y:S01]  /*1c90*/  LDCU.128 UR8, c[0x0][0x490] ;  /* 0x00009200ff0877ac */ /* 0x000ea20008000c00 */
[----:B------:R-:W-:Y:S01]  /*1ca0*/  IMAD.MOV.U32 R23, RZ, RZ, RZ ;  /* 0x000000ffff177224 */ /* 0x000fe200078e00ff */
[----:B------:R-:W-:Y:S01]  /*1cb0*/  SHF.L.U32 R116, R20, 0x5, RZ ;  /* 0x0000000514747819 */ /* 0x000fe200000006ff */
[----:B------:R-:W-:Y:S01]  /*1cc0*/  @!P3 IMAD.MOV R6, RZ, RZ, -R6 ;  /* 0x000000ffff06b224 */ /* 0x000fe200078e0a06 */
[----:B------:R-:W3:Y:S01]  /*1cd0*/  LDCU.128 UR16, c[0x0][0x4b0] ;  /* 0x00009600ff1077ac */ /* 0x000ee20008000c00 */
[----:B-----5:R-:W-:Y:S01]  /*1ce0*/  IMAD.IADD R11, R74, 0x1, R11 ;  /* 0x000000014a0b7824 */ /* 0x020fe200078e020b */
[----:B------:R-:W-:Y:S01]  /*1cf0*/  VIMNMX R86, PT, PT, RZ, R7, !PT ;  /* 0x00000007ff567248 */ /* 0x000fe20007fe0100 */
[----:B------:R-:W4:Y:S01]  /*1d00*/  LDC.64 R2, c[0x0][0x4a8] ;  /* 0x00012a00ff027b82 */ /* 0x000f220000000a00 */
[----:B------:R-:W4:Y:S01]  /*1d10*/  LDCU.128 UR12, c[0x0][0x4c0] ;  /* 0x00009800ff0c77ac */ /* 0x000f220008000c00 */
[----:B------:R-:W-:Y:S01]  /*1d20*/  SEL R0, R0, R6, !P2 ;  /* 0x0000000600007207 */ /* 0x000fe20005000000 */
[----:B------:R-:W-:Y:S01]  /*1d30*/  IMAD R60, R11, R20, RZ ;  /* 0x000000140b3c7224 */ /* 0x000fe200078e02ff */
[----:B------:R-:W-:Y:S01]  /*1d40*/  IADD3 R85, PT, PT, R130, 0x10, RZ ;  /* 0x0000001082557810 */ /* 0x000fe20007ffe0ff */
[----:B------:R-:W4:Y:S01]  /*1d50*/  LDCU.64 UR4, c[0x0][0x488] ;  /* 0x00009100ff0477ac */ /* 0x000f220008000a00 */
[----:B------:R-:W-:Y:S01]  /*1d60*/  IMAD.SHL.U32 R125, R20, 0x10, RZ ;  /* 0x00000010147d7824 */ /* 0x000fe200078e00ff */
[----:B------:R-:W-:Y:S01]  /*1d70*/  IADD3 R124, PT, PT, R130, 0x40, RZ ;  /* 0x00000040827c7810 */ /* 0x000fe20007ffe0ff */
[----:B------:R-:W-:Y:S01]  /*1d80*/  IMAD R120, R20, 0x30, RZ ;  /* 0x0000003014787824 */ /* 0x000fe200078e02ff */
[----:B------:R-:W-:Y:S01]  /*1d90*/  IADD3 R122, PT, PT, R130, 0x60, RZ ;  /* 0x00000060827a7810 */ /* 0x000fe20007ffe0ff */
[----:B------:R-:W-:Y:S01]  /*1da0*/  IMAD R119, R20, 0x50, RZ ;  /* 0x0000005014777824 */ /* 0x000fe200078e02ff */
[----:B------:R-:W-:Y:S01]  /*1db0*/  LOP3.LUT R19, R22, 0x40, RZ, 0xfc, !PT ;  /* 0x0000004016137812 */ /* 0x000fe200078efcff */
[----:B--2---:R-:W-:Y:S01]  /*1dc0*/  IMAD.WIDE.U32 R16, R9, UR10, R22 ;  /* 0x0000000a09107c25 */ /* 0x004fe2000f8e0016 */
[----:B------:R-:W-:-:S02]  /*1dd0*/  MOV R112, R74 ;  /* 0x0000004a00707202 */ /* 0x000fc40000000f00 */
[----:B------:R-:W-:Y:S01]  /*1de0*/  SHF.R.S32.HI R110, RZ, 0x1f, R125 ;  /* 0x0000001fff6e7819 */ /* 0x000fe2000001147d */
[----:B-1----:R-:W-:Y:S01]  /*1df0*/  IMAD.WIDE.U32 R12, R9, R4, R22 ;  /* 0x00000004090c7225 */ /* 0x002fe200078e0016 */
[----:B------:R-:W-:Y:S02]  /*1e00*/  IADD3 R4, P0, PT, -R73, R130, RZ ;  /* 0x0000008249047210 */ /* 0x000fe40007f1e1ff */
[----:B------:R-:W-:Y:S01]  /*1e10*/  SHF.R.S32.HI R109, RZ, 0x1f, R116 ;  /* 0x0000001fff6d7819 */ /* 0x000fe20000011474 */
[C---:B------:R-:W-:Y:S01]  /*1e20*/  IMAD R13, R9.reuse, R5, R13 ;  /* 0x00000005090d7224 */ /* 0x040fe200078e020d */
[----:B------:R-:W-:Y:S01]  /*1e30*/  SHF.R.S32.HI R5, RZ, 0x1f, R0 ;  /* 0x0000001fff057819 */ /* 0x000fe20000011400 */
[----:B------:R-:W-:Y:S01]  /*1e40*/  IMAD R17, R9, UR11, R17 ;  /* 0x0000000b09117c24 */ /* 0x000fe2000f8e0211 */
[----:B------:R-:W1:Y:S01]  /*1e50*/  LDCU.64 UR10, c[0x0][0x4d0] ;  /* 0x00009a00ff0a77ac */ /* 0x000e620008000a00 */
[----:B---3--:R-:W-:Y:S01]  /*1e60*/  IMAD.WIDE.U32 R14, R74, UR16, R12 ;  /* 0x000000104a0e7c25 */ /* 0x008fe2000f8e000c */
[----:B----4-:R-:W-:-:S02]  /*1e70*/  SHF.L.U64.HI R102, R2, 0x4, R3 ;  /* 0x0000000402667819 */ /* 0x010fc40000010203 */
[----:B------:R-:W-:Y:S01]  /*1e80*/  SHF.L.U32 R103, R2, 0x4, RZ ;  /* 0x0000000402677819 */ /* 0x000fe200000006ff */
[C---:B------:R-:W-:Y:S01]  /*1e90*/  IMAD R13, R5.reuse, UR12, RZ ;  /* 0x0000000c050d7c24 */ /* 0x040fe2000f8e02ff */
[----:B------:R-:W-:Y:S01]  /*1ea0*/  SHF.R.S32.HI R108, RZ, 0x1f, R120 ;  /* 0x0000001fff6c7819 */ /* 0x000fe20000011478 */
[----:B------:R-:W-:Y:S01]  /*1eb0*/  IMAD R5, R5, UR18, RZ ;  /* 0x0000001205057c24 */ /* 0x000fe2000f8e02ff */
[----:B------:R-:W-:Y:S01]  /*1ec0*/  SHF.R.S32.HI R106, RZ, 0x1f, R119 ;  /* 0x0000001fff6a7819 */ /* 0x000fe20000011477 */
[----:B------:R-:W-:Y:S02]  /*1ed0*/  IMAD R8, R0, UR13, R13 ;  /* 0x0000000d00087c24 */ /* 0x000fe4000f8e020d */
[----:B------:R-:W-:Y:S01]  /*1ee0*/  IMAD.WIDE.U32 R12, R74, R2, R16 ;  /* 0x000000024a0c7225 */ /* 0x000fe200078e0010 */
[----:B------:R-:W-:-:S03]  /*1ef0*/  SHF.R.S32.HI R17, RZ, 0x1f, R73 ;  /* 0x0000001fff117819 */ /* 0x000fc60000011449 */
[----:B------:R-:W-:Y:S01]  /*1f00*/  IMAD R10, R0, UR19, R5 ;  /* 0x00000013000a7c24 */ /* 0x000fe2000f8e0205 */
[----:B------:R-:W-:Y:S01]  /*1f10*/  IADD3.X R17, PT, PT, RZ, ~R17, RZ, P0, !PT ;  /* 0x80000011ff117210 */ /* 0x000fe200007fe4ff */
[C---:B------:R-:W-:Y:S01]  /*1f20*/  IMAD R15, R74.reuse, UR17, R15 ;  /* 0x000000114a0f7c24 */ /* 0x040fe2000f8e020f */
[----:B------:R-:W-:Y:S01]  /*1f30*/  SHF.R.S32.HI R5, RZ, 0x1f, R60 ;  /* 0x0000001fff057819 */ /* 0x000fe2000001143c */
[----:B------:R-:W-:Y:S01]  /*1f40*/  IMAD R13, R74, R3, R13 ;  /* 0x000000034a0d7224 */ /* 0x000fe200078e020d */
[----:B------:R-:W-:Y:S01]  /*1f50*/  IADD3 R94, P0, PT, R60, R81, RZ ;  /* 0x000000513c5e7210 */ /* 0x000fe20007f1e0ff */
[----:B------:R-:W-:Y:S01]  /*1f60*/  IMAD.WIDE.U32 R14, R0, UR12, R14 ;  /* 0x0000000c000e7c25 */ /* 0x000fe2000f8e000e */
[----:B------:R-:W-:Y:S01]  /*1f70*/  IADD3 R60, P1, PT, R60, R82, RZ ;  /* 0x000000523c3c7210 */ /* 0x000fe20007f3e0ff */
[----:B------:R-:W-:Y:S01]  /*1f80*/  UMOV UR19, URZ ;  /* 0x000000ff00137c82 */ /* 0x000fe20008000000 */
[----:B------:R-:W2:Y:S01]  /*1f90*/  LDCU.64 UR12, c[0x0][0x4e0] ;  /* 0x00009c00ff0c77ac */ /* 0x000ea20008000a00 */
[----:B------:R-:W-:Y:S01]  /*1fa0*/  IMAD.X R95, R5, 0x1, R78, P0 ;  /* 0x00000001055f7824 */ /* 0x000fe200000e064e */
[----:B------:R-:W-:Y:S01]  /*1fb0*/  IADD3 R9, PT, PT, R15, R8, RZ ;  /* 0x000000080f097210 */ /* 0x000fe20007ffe0ff */
[----:B------:R-:W-:-:S02]  /*1fc0*/  IMAD.X R5, R5, 0x1, R79, P1 ;  /* 0x0000000105057824 */ /* 0x000fc400008e064f */
[----:B------:R-:W-:Y:S01]  /*1fd0*/  IMAD.WIDE.U32 R12, R0, UR18, R12 ;  /* 0x00000012000c7c25 */ /* 0x000fe2000f8e000c */
[----:B------:R-:W-:Y:S01]  /*1fe0*/  USHF.L.U32 UR18, UR16, 0x7, URZ ;  /* 0x0000000710127899 */ /* 0x000fe200080006ff */
[----:B------:R-:W-:Y:S02]  /*1ff0*/  SHF.L.U64.HI R95, R94, 0x1, R95 ;  /* 0x000000015e5f7819 */ /* 0x000fe4000001025f */
[C---:B------:R-:W-:Y:S01]  /*2000*/  SHF.L.U64.HI R0, R60.reuse, 0x1, R5 ;  /* 0x000000013c007819 */ /* 0x040fe20000010205 */
[----:B------:R-:W-:Y:S01]  /*2010*/  IMAD.SHL.U32 R60, R60, 0x2, RZ ;  /* 0x000000023c3c7824 */ /* 0x000fe200078e00ff */
[----:B------:R-:W-:Y:S01]  /*2020*/  IADD3 R11, PT, PT, R13, R10, RZ ;  /* 0x0000000a0d0b7210 */ /* 0x000fe20007ffe0ff */
[----:B------:R-:W-:Y:S01]  /*2030*/  IMAD.MOV.U32 R8, RZ, RZ, R14 ;  /* 0x000000ffff087224 */ /* 0x000fe200078e000e */
[----:B------:R-:W-:Y:S01]  /*2040*/  MOV R10, R12 ;  /* 0x0000000c000a7202 */ /* 0x000fe20000000f00 */
[C---:B------:R-:W-:Y:S01]  /*2050*/  IMAD R93, R17.reuse, UR16, RZ ;  /* 0x00000010115d7c24 */ /* 0x040fe2000f8e02ff */
[----:B------:R-:W-:Y:S01]  /*2060*/  IADD3 R24, P0, PT, R60, UR14, RZ ;  /* 0x0000000e3c187c10 */ /* 0x000fe2000ff1e0ff */
[----:B------:R-:W-:Y:S01]  /*2070*/  IMAD.WIDE.U32 R8, R4, UR16, R8 ;  /* 0x0000001004087c25 */ /* 0x000fe2000f8e0008 */
[----:B------:R-:W3:Y:S02]  /*2080*/  LDCU UR16, c[0x0][0x450] ;  /* 0x00008a00ff1077ac */ /* 0x000ee40008000800 */
[----:B------:R-:W-:Y:S01]  /*2090*/  IADD3.X R25, PT, PT, R0, UR15, RZ, P0, !PT ;  /* 0x0000000f00197c10 */ /* 0x000fe200087fe4ff */
[----:B------:R-:W-:Y:S01]  /*20a0*/  IMAD R93, R4, UR17, R93 ;  /* 0x00000011045d7c24 */ /* 0x000fe2000f8e025d */
[----:B-1----:R-:W-:Y:S01]  /*20b0*/  IADD3 R60, P0, PT, R60, UR10, RZ ;  /* 0x0000000a3c3c7c10 */ /* 0x002fe2000ff1e0ff */
[----:B------:R-:W1:Y:S01]  /*20c0*/  LDCU.U8 UR17, c[0x0][0x533] ;  /* 0x0000a660ff1177ac */ /* 0x000e620008000000 */
[----:B------:R-:W-:Y:S01]  /*20d0*/  IMAD.SHL.U32 R94, R94, 0x2, RZ ;  /* 0x000000025e5e7824 */ /* 0x000fe200078e00ff */
[----:B------:R-:W-:Y:S01]  /*20e0*/  LEA R92, P3, R8, UR8, 0x1 ;  /* 0x00000008085c7c11 */ /* 0x000fe2000f8608ff */
[-C--:B------:R-:W-:Y:S01]  /*20f0*/  IMAD R17, R17, R2.reuse, RZ ;  /* 0x0000000211117224 */ /* 0x080fe200078e02ff */
[----:B------:R-:W-:Y:S01]  /*2100*/  IADD3.X R61, PT, PT, R0, UR11, RZ, P0, !PT ;  /* 0x0000000b003d7c10 */ /* 0x000fe200087fe4ff */
[----:B------:R-:W-:Y:S01]  /*2110*/  IMAD.SHL.U32 R100, R2, 0x80, RZ ;  /* 0x0000008002647824 */ /* 0x000fe200078e00ff */
[----:B------:R-:W-:Y:S01]  /*2120*/  IADD3 R101, P0, PT, RZ, -UR19, RZ ;  /* 0x80000013ff657c10 */ /* 0x000fe2000ff1e0ff */
[----:B------:R-:W-:Y:S01]  /*2130*/  IMAD R17, R4, R3, R17 ;  /* 0x0000000304117224 */ /* 0x000fe200078e0211 */
[----:B------:R-:W-:Y:S01]  /*2140*/  IADD3 R96, P1, PT, R94, UR14, RZ ;  /* 0x0000000e5e607c10 */ /* 0x000fe2000ff3e0ff */
[----:B------:R-:W-:Y:S01]  /*2150*/  IMAD.WIDE.U32 R4, R4, R2, R10 ;  /* 0x0000000204047225 */ /* 0x000fe200078e000a */
[----:B------:R-:W-:-:S02]  /*2160*/  IADD3.X R98, PT, PT, RZ, ~UR18, RZ, P0, !PT ;  /* 0x80000012ff627c10 */ /* 0x000fc400087fe4ff */
[----:B------:R-:W-:Y:S01]  /*2170*/  IADD3.X R97, PT, PT, R95, UR15, RZ, P1, !PT ;  /* 0x0000000f5f617c10 */ /* 0x000fe20008ffe4ff */
[----:B------:R-:W-:Y:S01]  /*2180*/  IMAD.X R100, RZ, RZ, ~R100, P0 ;  /* 0x000000ffff647224 */ /* 0x000fe200000e0e64 */
[----:B------:R-:W-:Y:S01]  /*2190*/  LEA R18, P2, R4, UR4, 0x1 ;  /* 0x0000000404127c11 */ /* 0x000fe2000f8408ff */
[----:B------:R-:W-:Y:S01]  /*21a0*/  IMAD R118, R20, 0x60, RZ ;  /* 0x0000006014767824 */ /* 0x000fe200078e02ff */
[----:B------:R-:W-:Y:S01]  /*21b0*/  IADD3 R94, P1, PT, R94, UR10, RZ ;  /* 0x0000000a5e5e7c10 */ /* 0x000fe2000ff3e0ff */
[C---:B------:R-:W-:Y:S01]  /*21c0*/  IMAD R117, R20.reuse, 0x70, RZ ;  /* 0x0000007014757824 */ /* 0x040fe200078e02ff */
[C---:B------:R-:W-:Y:S01]  /*21d0*/  SHF.R.S64 R99, R101.reuse, 0x1f, R98 ;  /* 0x0000001f65637819 */ /* 0x040fe20000001062 */
[----:B------:R-:W-:Y:S01]  /*21e0*/  IMAD.SHL.U32 R115, R20, 0x40, RZ ;  /* 0x0000004014737824 */ /* 0x000fe200078e00ff */
[----:B------:R-:W-:Y:S01]  /*21f0*/  SHF.R.S64 R101, R101, 0x1f, R100 ;  /* 0x0000001f65657819 */ /* 0x000fe20000001064 */
[----:B------:R-:W-:Y:S01]  /*2200*/  IMAD.IADD R93, R9, 0x1, R93 ;  /* 0x00000001095d7824 */ /* 0x000fe200078e025d */
[----:B------:R-:W-:Y:S01]  /*2210*/  SHF.R.S32.HI R105, RZ, 0x1f, R118 ;  /* 0x0000001fff697819 */ /* 0x000fe20000011476 */
[----:B------:R-:W-:Y:S01]  /*2220*/  IMAD.IADD R17, R5, 0x1, R17 ;  /* 0x0000000105117824 */ /* 0x000fe200078e0211 */
[----:B------:R-:W-:Y:S01]  /*2230*/  SHF.R.S32.HI R107, RZ, 0x1f, R115 ;  /* 0x0000001fff6b7819 */ /* 0x000fe20000011473 */
[C---:B------:R-:W-:Y:S01]  /*2240*/  VIADD R84, R130.reuse, 0x20 ;  /* 0x0000002082547836 */ /* 0x040fe20000000000 */
[----:B------:R-:W-:Y:S01]  /*2250*/  SHF.R.S32.HI R104, RZ, 0x1f, R117 ;  /* 0x0000001fff687819 */ /* 0x000fe20000011475 */
[C---:B------:R-:W-:Y:S01]  /*2260*/  VIADD R83, R130.reuse, 0x30 ;  /* 0x0000003082537836 */ /* 0x040fe20000000000 */
[----:B---3--:R-:W-:Y:S01]  /*2270*/  MOV R21, UR16 ;  /* 0x0000001000157c02 */ /* 0x008fe20008000f00 */
[C---:B------:R-:W-:Y:S01]  /*2280*/  VIADD R123, R130.reuse, 0x50 ;  /* 0x00000050827b7836 */ /* 0x040fe20000000000 */
[----:B------:R-:W-:Y:S01]  /*2290*/  SHF.R.S32.HI R98, RZ, 0x1f, R98 ;  /* 0x0000001fff627819 */ /* 0x000fe20000011462 */
[----:B------:R-:W-:Y:S01]  /*22a0*/  VIADD R121, R130, 0x70 ;  /* 0x0000007082797836 */ /* 0x000fe20000000000 */
[----:B------:R-:W-:Y:S01]  /*22b0*/  SHF.R.S32.HI R100, RZ, 0x1f, R100 ;  /* 0x0000001fff647819 */ /* 0x000fe20000011464 */
[----:B------:R-:W-:Y:S01]  /*22c0*/  IMAD R114, R62, -0x80, R73 ;  /* 0xffffff803e727824 */ /* 0x000fe200078e0249 */
[----:B------:R-:W-:Y:S01]  /*22d0*/  LEA.HI.X R93, R8, UR9, R93, 0x1, P3 ;  /* 0x00000009085d7c11 */ /* 0x000fe200098f0c5d */
[----:B------:R-:W-:Y:S01]  /*22e0*/  IMAD R113, R62, -0x80, R69 ;  /* 0xffffff803e717824 */ /* 0x000fe200078e0245 */
[----:B------:R-:W-:Y:S01]  /*22f0*/  LEA.HI.X R17, R4, UR5, R17, 0x1, P2 ;  /* 0x0000000504117c11 */ /* 0x000fe200090f0c11 */
[----:B------:R-:W-:Y:S01]  /*2300*/  IMAD.MOV.U32 R111, RZ, RZ, R62 ;  /* 0x000000ffff6f7224 */ /* 0x000fe200078e003e */
[----:B------:R-:W-:Y:S01]  /*2310*/  IADD3.X R95, PT, PT, R95, UR11, RZ, P1, !PT ;  /* 0x0000000b5f5f7c10 */ /* 0x000fe20008ffe4ff */
[----:B------:R-:W3:Y:S01]  /*2320*/  LDCU.64 UR4, c[0x0][0x3b8] ;  /* 0x00007700ff0477ac */ /* 0x000ee20008000a00 */
[----:B------:R-:W4:Y:S01]  /*2330*/  LDCU.64 UR14, c[0x0][0x3c0] ;  /* 0x00007800ff0e77ac */ /* 0x000f220008000a00 */
[----:B------:R-:W2:Y:S01]  /*2340*/  LDCU.128 UR8, c[0x0][0x3a0] ;  /* 0x00007400ff0877ac */ /* 0x000ea20008000c00 */
[----:B-1----:R-:W-:-:S11]  /*2350*/  UISETP.NE.AND UP0, UPT, UR17, URZ, UPT ;  /* 0x000000ff1100728c */ /* 0x002fd6000bf05270 */
.L_x_2237:
[----:B------:R-:W-:Y:S01]  /*2360*/  VIADD R113, R113, 0x80 ;  /* 0x0000008071717836 */ /* 0x000fe20000000000 */
[----:B------:R-:W-:Y:S01]  /*2370*/  BSSY.RECONVERGENT B1, `(.L_x_2200) ;  /* 0x00009ba000017945 */ /* 0x000fe20003800200 */
[----:B------:R-:W-:Y:S02]  /*2380*/  VIADD R114, R114, 0x80 ;  /* 0x0000008072727836 */ /* 0x000fe40000000000 */
[----:B------:R-:W-:Y:S01]  /*2390*/  VIADD R111, R111, 0xffffffff ;  /* 0xffffffff6f6f7836 */ /* 0x000fe20000000000 */
[-C--:B------:R-:W-:Y:S01]  /*23a0*/  ISETP.GE.AND P0, PT, R130, R113.reuse, PT ;  /* 0x000000718200720c */ /* 0x080fe20003f06270 */
[----:B------:R-:W-:Y:S02]  /*23b0*/  IMAD.MOV.U32 R126, RZ, RZ, R112 ;  /* 0x000000ffff7e7224 */ /* 0x000fe400078e0070 */
[----:B------:R-:W-:Y:S01]  /*23c0*/  VIADD R112, R112, 0xffffff80 ;  /* 0xffffff8070707836 */ /* 0x000fe20000000000 */
[-C--:B------:R-:W-:Y:S02]  /*23d0*/  ISETP.GE.AND P2, PT, R130, R114.reuse, !P0 ;  /* 0x000000728200720c */ /* 0x080fe40004746270 */
[C---:B------:R-:W-:Y:S02]  /*23e0*/  ISETP.GE.AND P0, PT, R85.reuse, R113, PT ;  /* 0x000000715500720c */ /* 0x040fe40003f06270 */
[----:B------:R-:W-:Y:S02]  /*23f0*/  P2R R0, PR, RZ, 0x4 ;  /* 0x00000004ff007803 */ /* 0x000fe40000000000 */
[----:B------:R-:W-:Y:S07]  /*2400*/  ISETP.LT.OR P3, PT, R85, R114, P0 ;  /* 0x000000725500720c */ /* 0x000fee0000761670 */
[----:B------:R-:W5:Y:S01]  /*2410*/  @P2 LDG.E.128 R8, desc[UR6][R92.64] ;  /* 0x000000065c082981 */ /* 0x000f62000c1e1d00 */
[----:B------:R-:W-:Y:S05]  /*2420*/  @P2 IMAD.MOV.U32 R89, RZ, RZ, R87 ;  /* 0x000000ffff592224 */ /* 0x000fea00078e0057 */
[----:B------:R-:W1:Y:S01]  /*2430*/  @!P3 LDC.64 R2, c[0x0][0x4b0] ;  /* 0x00012c00ff02bb82 */ /* 0x000e620000000a00 */
[----:B-----5:R5:W-:Y:S01]  /*2440*/  @P2 STG.E.128 desc[UR6][R88.64], R8 ;  /* 0x0000000858002986 */ /* 0x020be2000c101d06 */
[C---:B-1----:R-:W-:Y:S03]  /*2450*/  @!P3 LEA R36, P0, R2.reuse, R92, 0x5 ;  /* 0x0000005c0224b211 */ /* 0x042fe600078028ff */
[----:B------:R-:W3:Y:S01]  /*2460*/  @P2 LDG.E.128 R4, desc[UR6][R92.64+0x80] ;  /* 0x000080065c042981 */ /* 0x000ee2000c1e1d00 */
[----:B------:R-:W-:Y:S02]  /*2470*/  @!P3 LEA.HI.X R37, R2, R93, R3, 0x5, P0 ;  /* 0x0000005d0225b211 */ /* 0x000fe400000f2c03 */
[C---:B------:R-:W-:Y:S04]  /*2480*/  @!P3 LEA R32, P0, R71.reuse, R88, 0x1 ;  /* 0x000000584720b211 */ /* 0x040fe800078008ff */
[----:B------:R-:W-:Y:S02]  /*2490*/  @!P3 LEA.HI.X R33, R71, R87, R68, 0x1, P0 ;  /* 0x000000574721b211 */ /* 0x000fe400000f0c44 */
[C---:B------:R-:W-:Y:S04]  /*24a0*/  ISETP.GE.AND P0, PT, R84.reuse, R113, PT ;  /* 0x000000715400720c */ /* 0x040fe80003f06270 */
[----:B------:R-:W-:Y:S11]  /*24b0*/  ISETP.LT.OR P1, PT, R84, R114, P0 ;  /* 0x000000725400720c */ /* 0x000ff60000721670 */
[----:B------:R-:W-:Y:S02]  /*24c0*/  @!UPT UIADD3 URZ, UPT, UPT, URZ, URZ, URZ ;  /* 0x000000fffffff290 */ /* 0x000fe4000fffe0ff */
[----:B------:R-:W1:Y:S02]  /*24d0*/  @!P1 LDC.64 R2, c[0x0][0x4b0] ;  /* 0x00012c00ff029b82 */ /* 0x000e640000000a00 */
[C---:B-1----:R-:W-:Y:S04]  /*24e0*/  @!P1 LEA R34, P0, R2.reuse, R92, 0x6 ;  /* 0x0000005c02229211 */ /* 0x042fe800078030ff */
[----:B------:R-:W-:Y:S02]  /*24f0*/  @!P1 LEA.HI.X R35, R2, R93, R3, 0x6, P0 ;  /* 0x0000005d02239211 */ /* 0x000fe400000f3403 */
[----:B------:R-:W1:Y:S02]  /*2500*/  @!P1 LDC.64 R2, c[0x0][0x3c0] ;  /* 0x0000f000ff029b82 */ /* 0x000e640000000a00 */
[C---:B-1----:R-:W-:Y:S04]  /*2510*/  @!P1 LEA R26, P0, R2.reuse, R88, 0x6 ;  /* 0x00000058021a9211 */ /* 0x042fe800078030ff */
[----:B------:R-:W-:Y:S02]  /*2520*/  @!P1 LEA.HI.X R27, R2, R87, R3, 0x6, P0 ;  /* 0x00000057021b9211 */ /* 0x000fe400000f3403 */
[CC--:B------:R-:W-:Y:S04]  /*2530*/  ISETP.GE.AND P0, PT, R83.reuse, R113.reuse, PT ;  /* 0x000000715300720c */ /* 0x0c0fe80003f06270 */
[-C--:B------:R-:W-:Y:S02]  /*2540*/  ISETP.GE.AND P4, PT, R83, R114.reuse, !P0 ;  /* 0x000000725300720c */ /* 0x080fe40004786270 */
[C---:B------:R-:W-:Y:S04]  /*2550*/  ISETP.GE.AND P0, PT, R124.reuse, R113, PT ;  /* 0x000000717c00720c */ /* 0x040fe80003f06270 */
[----:B------:R-:W-:Y:S04]  /*2560*/  ISETP.LT.OR P6, PT, R124, R114, P0 ;  /* 0x000000727c00720c */ /* 0x000fe800007c1670 */
[----:B------:R-:W-:Y:S03]  /*2570*/  P2R R136, PR, RZ, 0x40 ;  /* 0x00000040ff887803 */ /* 0x000fe60000000000 */
[----:B------:R-:W1:Y:S02]  /*2580*/  @P4 LDC.64 R2, c[0x0][0x4b0] ;  /* 0x00012c00ff024b82 */ /* 0x000e640000000a00 */
[----:B-1----:R-:W-:Y:S01]  /*2590*/  @P4 IMAD R3, R3, 0x60, RZ ;  /* 0x0000006003034824 */ /* 0x002fe200078e02ff */
[----:B---3--:R-:W-:Y:S04]  /*25a0*/  @P2 STG.E.128 desc[UR6][R88.64+0x80], R4 ;  /* 0x0000800458002986 */ /* 0x008fe8000c101d06 */
[----:B------:R-:W3:Y:S04]  /*25b0*/  @!P3 LDG.E.128 R28, desc[UR6][R36.64] ;  /* 0x00000006241cb981 */ /* 0x000ee8000c1e1d00 */
[----:B---3--:R-:W-:Y:S04]  /*25c0*/  @!P3 STG.E.128 desc[UR6][R32.64], R28 ;  /* 0x0000001c2000b986 */ /* 0x008fe8000c101d06 */
[----:B------:R-:W3:Y:S04]  /*25d0*/  @!P3 LDG.E.128 R12, desc[UR6][R36.64+0x80] ;  /* 0x00008006240cb981 */ /* 0x000ee8000c1e1d00 */
[----:B---3--:R1:W-:Y:S04]  /*25e0*/  @!P3 STG.E.128 desc[UR6][R32.64+0x80], R12 ;  /* 0x0000800c2000b986 */ /* 0x0083e8000c101d06 */
[----:B-----5:R-:W3:Y:S01]  /*25f0*/  @!P1 LDG.E.128 R8, desc[UR6][R34.64] ;  /* 0x0000000622089981 */ /* 0x020ee2000c1e1d00 */
[----:B-1----:R-:W-:Y:S04]  /*2600*/  @P4 IMAD.WIDE.U32 R32, R2, 0x60, R92 ;  /* 0x0000006002204825 */ /* 0x002fe800078e005c */
[----:B------:R-:W-:Y:S02]  /*2610*/  @P4 IMAD.IADD R33, R33, 0x1, R3 ;  /* 0x0000000121214824 */ /* 0x000fe400078e0203 */
[----:B------:R-:W1:Y:S01]  /*2620*/  @P4 LDC.64 R2, c[0x0][0x3c0] ;  /* 0x0000f000ff024b82 */ /* 0x000e620000000a00 */
[----:B------:R-:W-:Y:S02]  /*2630*/  @P4 IMAD.MOV.U32 R89, RZ, RZ, R87 ;  /* 0x000000ffff594224 */ /* 0x000fe400078e0057 */
[----:B-1----:R-:W-:Y:S02]  /*2640*/  @P4 IMAD R3, R3, 0x60, RZ ;  /* 0x0000006003034824 */ /* 0x002fe400078e02ff */
[----:B------:R-:W-:Y:S04]  /*2650*/  @P4 IMAD.WIDE.U32 R28, R2, 0x60, R88 ;  /* 0x00000060021c4825 */ /* 0x000fe800078e0058 */
[----:B------:R-:W-:Y:S02]  /*2660*/  @P4 IMAD.IADD R29, R29, 0x1, R3 ;  /* 0x000000011d1d4824 */ /* 0x000fe400078e0203 */
[----:B------:R-:W1:Y:S02]  /*2670*/  @!P6 LDC.64 R2, c[0x0][0x4b0] ;  /* 0x00012c00ff02eb82 */ /* 0x000e640000000a00 */
[C---:B-1----:R-:W-:Y:S04]  /*2680*/  @!P6 LEA R30, P0, R2.reuse, R92, 0x7 ;  /* 0x0000005c021ee211 */ /* 0x042fe800078038ff */
[----:B------:R-:W-:Y:S02]  /*2690*/  @!P6 LEA.HI.X R31, R2, R93, R3, 0x7, P0 ;  /* 0x0000005d021fe211 */ /* 0x000fe400000f3c03 */
[----:B------:R-:W1:Y:S01]  /*26a0*/  @!P6 LDC.64 R2, c[0x0][0x3c0] ;  /* 0x0000f000ff02eb82 */ /* 0x000e620000000a00 */
[----:B---3--:R3:W-:Y:S04]  /*26b0*/  @!P1 STG.E.128 desc[UR6][R26.64], R8 ;  /* 0x000000081a009986 */ /* 0x0087e8000c101d06 */
[----:B------:R-:W5:Y:S04]  /*26c0*/  @!P1 LDG.E.128 R4, desc[UR6][R34.64+0x80] ;  /* 0x0000800622049981 */ /* 0x000f68000c1e1d00 */
[----:B-----5:R1:W-:Y:S04]  /*26d0*/  @!P1 STG.E.128 desc[UR6][R26.64+0x80], R4 ;  /* 0x000080041a009986 */ /* 0x0203e8000c101d06 */
[----:B---3--:R-:W3:Y:S01]  /*26e0*/  @P4 LDG.E.128 R8, desc[UR6][R32.64] ;  /* 0x0000000620084981 */ /* 0x008ee2000c1e1d00 */
[C---:B-1----:R-:W-:Y:S04]  /*26f0*/  @!P6 LEA R26, P0, R2.reuse, R88, 0x7 ;  /* 0x00000058021ae211 */ /* 0x042fe800078038ff */
[----:B------:R-:W-:Y:S02]  /*2700*/  @!P6 LEA.HI.X R27, R2, R87, R3, 0x7, P0 ;  /* 0x00000057021be211 */ /* 0x000fe400000f3c03 */
[CC--:B------:R-:W-:Y:S04]  /*2710*/  ISETP.GE.AND P0, PT, R123.reuse, R113.reuse, PT ;  /* 0x000000717b00720c */ /* 0x0c0fe80003f06270 */
[-C--:B------:R-:W-:Y:S02]  /*2720*/  ISETP.GE.AND P5, PT, R123, R114.reuse, !P0 ;  /* 0x000000727b00720c */ /* 0x080fe400047a6270 */
[-C--:B------:R-:W-:Y:S11]  /*2730*/  ISETP.GE.AND P0, PT, R122, R113.reuse, PT ;  /* 0x000000717a00720c */ /* 0x080ff60003f06270 */
[----:B------:R-:W1:Y:S02]  /*2740*/  @P5 LDC.64 R2, c[0x0][0x4b0] ;  /* 0x00012c00ff025b82 */ /* 0x000e640000000a00 */
[----:B-1----:R-:W-:Y:S01]  /*2750*/  @P5 IMAD R3, R3, 0xa0, RZ ;  /* 0x000000a003035824 */ /* 0x002fe200078e02ff */
[----:B---3--:R-:W-:Y:S04]  /*2760*/  @P4 STG.E.128 desc[UR6][R28.64], R8 ;  /* 0x000000081c004986 */ /* 0x008fe8000c101d06 */
[----:B------:R-:W3:Y:S04]  /*2770*/  @P4 LDG.E.128 R12, desc[UR6][R32.64+0x80] ;  /* 0x00008006200c4981 */ /* 0x000ee8000c1e1d00 */
[----:B---3--:R1:W-:Y:S04]  /*2780*/  @P4 STG.E.128 desc[UR6][R28.64+0x80], R12 ;  /* 0x0000800c1c004986 */ /* 0x0083e8000c101d06 */
[----:B------:R-:W3:Y:S01]  /*2790*/  @!P6 LDG.E.128 R4, desc[UR6][R30.64] ;  /* 0x000000061e04e981 */ /* 0x000ee2000c1e1d00 */
[----:B-1----:R-:W-:Y:S04]  /*27a0*/  @P5 IMAD.WIDE.U32 R28, R2, 0xa0, R92 ;  /* 0x000000a0021c5825 */ /* 0x002fe800078e005c */
[----:B------:R-:W-:Y:S02]  /*27b0*/  @P5 IMAD.IADD R29, R29, 0x1, R3 ;  /* 0x000000011d1d5824 */ /* 0x000fe400078e0203 */
[----:B------:R-:W1:Y:S01]  /*27c0*/  @P5 LDC.64 R2, c[0x0][0x3c0] ;  /* 0x0000f000ff025b82 */ /* 0x000e620000000a00 */
[----:B------:R-:W-:Y:S02]  /*27d0*/  @P5 IMAD.MOV.U32 R89, RZ, RZ, R87 ;  /* 0x000000ffff595224 */ /* 0x000fe400078e0057 */
[----:B-1----:R-:W-:Y:S02]  /*27e0*/  @P5 IMAD R3, R3, 0xa0, RZ ;  /* 0x000000a003035824 */ /* 0x002fe400078e02ff */
[----:B------:R-:W-:Y:S04]  /*27f0*/  @P5 IMAD.WIDE.U32 R32, R2, 0xa0, R88 ;  /* 0x000000a002205825 */ /* 0x000fe800078e0058 */
[----:B------:R-:W-:Y:S01]  /*2800*/  @P5 IMAD.IADD R33, R33, 0x1, R3 ;  /* 0x0000000121215824 */ /* 0x000fe200078e0203 */
[----:B---3--:R1:W-:Y:S04]  /*2810*/  @!P6 STG.E.128 desc[UR6][R26.64], R4 ;  /* 0x000000041a00e986 */ /* 0x0083e8000c101d06 */
[----:B------:R-:W3:Y:S04]  /*2820*/  @!P6 LDG.E.128 R8, desc[UR6][R30.64+0x80] ;  /* 0x000080061e08e981 */ /* 0x000ee8000c1e1d00 */
[----:B---3--:R3:W-:Y:S01]  /*2830*/  @!P6 STG.E.128 desc[UR6][R26.64+0x80], R8 ;  /* 0x000080081a00e986 */ /* 0x0087e2000c101d06 */
[-C--:B------:R-:W-:Y:S02]  /*2840*/  ISETP.GE.AND P6, PT, R122, R114.reuse, !P0 ;  /* 0x000000727a00720c */ /* 0x080fe400047c6270 */
[C---:B------:R-:W-:Y:S01]  /*2850*/  ISETP.GE.AND P0, PT, R121.reuse, R113, PT ;  /* 0x000000717900720c */ /* 0x040fe20003f06270 */
[----:B-1----:R-:W5:Y:S03]  /*2860*/  @P5 LDG.E.128 R4, desc[UR6][R28.64] ;  /* 0x000000061c045981 */ /* 0x002f66000c1e1d00 */
[----:B------:R-:W-:Y:S02]  /*2870*/  ISETP.GE.AND P2, PT, R121, R114, !P0 ;  /* 0x000000727900720c */ /* 0x000fe40004746270 */
[----:B------:R-:W-:Y:S02]  /*2880*/  ISETP.NE.AND P0, PT, R21, RZ, PT ;  /* 0x000000ff1500720c */ /* 0x000fe40003f05270 */
[----:B------:R-:W-:Y:S03]  /*2890*/  P2R R127, PR, RZ, 0x4 ;  /* 0x00000004ff7f7803 */ /* 0x000fe60000000000 */
[----:B------:R-:W1:Y:S02]  /*28a0*/  @P6 LDC.64 R2, c[0x0][0x4b0] ;  /* 0x00012c00ff026b82 */ /* 0x000e640000000a00 */
[----:B-1----:R-:W-:Y:S02]  /*28b0*/  @P6 IMAD R3, R3, 0xc0, RZ ;  /* 0x000000c003036824 */ /* 0x002fe400078e02ff */
[----:B------:R-:W-:Y:S04]  /*28c0*/  @P6 IMAD.WIDE.U32 R30, R2, 0xc0, R92 ;  /* 0x000000c0021e6825 */ /* 0x000fe800078e005c */
[----:B------:R-:W-:Y:S02]  /*28d0*/  @P6 IMAD.IADD R31, R31, 0x1, R3 ;  /* 0x000000011f1f6824 */ /* 0x000fe400078e0203 */
[----:B------:R-:W1:Y:S01]  /*28e0*/  @P6 LDC.64 R2, c[0x0][0x3c0] ;  /* 0x0000f000ff026b82 */ /* 0x000e620000000a00 */
[----:B------:R-:W-:Y:S02]  /*28f0*/  @P6 IMAD.MOV.U32 R89, RZ, RZ, R87 ;  /* 0x000000ffff596224 */ /* 0x000fe400078e0057 */
[----:B-1----:R-:W-:Y:S01]  /*2900*/  @P6 IMAD R3, R3, 0xc0, RZ ;  /* 0x000000c003036824 */ /* 0x002fe200078e02ff */
[----:B-----5:R1:W-:Y:S04]  /*2910*/  @P5 STG.E.128 desc[UR6][R32.64], R4 ;  /* 0x0000000420005986 */ /* 0x0203e8000c101d06 */
[----:B------:R5:W4:Y:S02]  /*2920*/  @P5 LDG.E.128 R12, desc[UR6][R28.64+0x80] ;  /* 0x000080061c0c5981 */ /* 0x000b24000c1e1d00 */
[----:B-----5:R-:W-:Y:S04]  /*2930*/  @P6 IMAD.WIDE.U32 R28, R2, 0xc0, R88 ;  /* 0x000000c0021c6825 */ /* 0x020fe800078e0058 */
[----:B------:R-:W-:Y:S02]  /*2940*/  @P6 IMAD.IADD R29, R29, 0x1, R3 ;  /* 0x000000011d1d6824 */ /* 0x000fe400078e0203 */
[----:B------:R-:W5:Y:S02]  /*2950*/  @P2 LDC.64 R2, c[0x0][0x4b0] ;  /* 0x00012c00ff022b82 */ /* 0x000f640000000a00 */
[----:B-----5:R-:W-:Y:S02]  /*2960*/  @P2 IMAD R3, R3, 0xe0, RZ ;  /* 0x000000e003032824 */ /* 0x020fe400078e02ff */
[----:B---3--:R-:W-:Y:S04]  /*2970*/  @P2 IMAD.WIDE.U32 R26, R2, 0xe0, R92 ;  /* 0x000000e0021a2825 */ /* 0x008fe800078e005c */
[----:B------:R-:W-:Y:S02]  /*2980*/  @P2 IMAD.IADD R27, R27, 0x1, R3 ;  /* 0x000000011b1b2824 */ /* 0x000fe400078e0203 */
[----:B------:R-:W3:Y:S01]  /*2990*/  @P2 LDC.64 R2, c[0x0][0x3c0] ;  /* 0x0000f000ff022b82 */ /* 0x000ee20000000a00 */
[----:B------:R-:W-:Y:S02]  /*29a0*/  @P2 IMAD.MOV.U32 R89, RZ, RZ, R87 ;  /* 0x000000ffff592224 */ /* 0x000fe400078e0057 */
[----:B---3--:R-:W-:Y:S01]  /*29b0*/  @P2 IMAD R3, R3, 0xe0, RZ ;  /* 0x000000e003032824 */ /* 0x008fe200078e02ff */
[----:B----4-:R-:W-:Y:S04]  /*29c0*/  @P5 STG.E.128 desc[UR6][R32.64+0x80], R12 ;  /* 0x0000800c20005986 */ /* 0x010fe8000c101d06 */
[----:B-1----:R-:W3:Y:S04]  /*29d0*/  @P6 LDG.E.128 R4, desc[UR6][R30.64] ;  /* 0x000000061e046981 */ /* 0x002ee8000c1e1d00 */
[----:B---3--:R1:W-:Y:S04]  /*29e0*/  @P6 STG.E.128 desc[UR6][R28.64], R4 ;  /* 0x000000041c006986 */ /* 0x0083e8000c101d06 */
[----:B------:R3:W4:Y:S02]  /*29f0*/  @P6 LDG.E.128 R8, desc[UR6][R30.64+0x80] ;  /* 0x000080061e086981 */ /* 0x000724000c1e1d00 */
[----:B---3--:R-:W-:Y:S04]  /*2a00*/  @P2 IMAD.WIDE.U32 R30, R2, 0xe0, R88 ;  /* 0x000000e0021e2825 */ /* 0x008fe800078e0058 */
[----:B------:R-:W-:Y:S01]  /*2a10*/  @P2 IMAD.IADD R31, R31, 0x1, R3 ;  /* 0x000000011f1f2824 */ /* 0x000fe200078e0203 */
[----:B----4-:R3:W-:Y:S04]  /*2a20*/  @P6 STG.E.128 desc[UR6][R28.64+0x80], R8 ;  /* 0x000080081c006986 */ /* 0x0107e8000c101d06 */
[----:B-1----:R-:W4:Y:S04]  /*2a30*/  @P2 LDG.E.128 R4, desc[UR6][R26.64] ;  /* 0x000000061a042981 */ /* 0x002f28000c1e1d00 */
[----:B----4-:R3:W-:Y:S04]  /*2a40*/  @P2 STG.E.128 desc[UR6][R30.64], R4 ;  /* 0x000000041e002986 */ /* 0x0107e8000c101d06 */
[----:B------:R-:W4:Y:S04]  /*2a50*/  @P2 LDG.E.128 R12, desc[UR6][R26.64+0x80] ;  /* 0x000080061a0c2981 */ /* 0x000f28000c1e1d00 */
[----:B----4-:R3:W-:Y:S01]  /*2a60*/  @P2 STG.E.128 desc[UR6][R30.64+0x80], R12 ;  /* 0x0000800c1e002986 */ /* 0x0107e2000c101d06 */
[----:B------:R-:W-:Y:S04]  /*2a70*/  ISETP.GT.AND P2, PT, R111, R86, PT ;  /* 0x000000566f00720c */ /* 0x000fe80003f44270 */
[----:B------:R-:W-:Y:S02]  /*2a80*/  P2R R89, PR, RZ, 0x4 ;  /* 0x00000004ff597803 */ /* 0x000fe40000000000 */
[----:B------:R-:W-:Y:S01]  /*2a90*/  ISETP.NE.AND P2, PT, R0, RZ, PT ;  /* 0x000000ff0000720c */ /* 0x000fe20003f45270 */
[----:B------:R-:W-:Y:S01]  /*2aa0*/  @!UPT UIADD3 URZ, UPT, UPT, URZ, URZ, URZ ;  /* 0x000000fffffff290 */ /* 0x000fe2000fffe0ff */
[----:B------:R-:W-:Y:S11]  /*2ab0*/  @P0 BRA `(.L_x_2201) ;  /* 0x0000000400680947 */ /* 0x000ff60003800000 */
[----:B------:R-:W-:Y:S01]  /*2ac0*/  @P2 IMAD.MOV.U32 R16, RZ, RZ, R18 ;  /* 0x000000ffff102224 */ /* 0x000fe200078e0012 */
[----:B------:R-:W1:Y:S01]  /*2ad0*/  @!P1 LDC.64 R2, c[0x0][0x4a8] ;  /* 0x00012a00ff029b82 */ /* 0x000e620000000a00 */
[----:B------:R-:W-:Y:S03]  /*2ae0*/  IMAD.MOV.U32 R21, RZ, RZ, RZ ;  /* 0x000000ffff157224 */ /* 0x000fe600078e00ff */
[----:B---3--:R-:W3:Y:S04]  /*2af0*/  @P2 LDG.E.128 R8, desc[UR6][R16.64] ;  /* 0x0000000610082981 */ /* 0x008ee8000c1e1d00 */
[----:B---3--:R3:W-:Y:S01]  /*2b00*/  @P2 STG.E.128 desc[UR6][R90.64], R8 ;  /* 0x000000085a002986 */ /* 0x0087e2000c101d06 */
[CC--:B-1----:R-:W-:Y:S03]  /*2b10*/  @!P1 LEA R36, P0, R2.reuse, R18.reuse, 0x6 ;  /* 0x0000001202249211 */ /* 0x0c2fe600078030ff */
[----:B------:R1:W4:Y:S01]  /*2b20*/  @P2 LDG.E.128 R4, desc[UR6][R16.64+0x80] ;  /* 0x0000800610042981 */ /* 0x000322000c1e1d00 */
[----:B------:R-:W-:Y:S02]  /*2b30*/  @!P1 LEA.HI.X R37, R2, R17, R3, 0x6, P0 ;  /* 0x0000001102259211 */ /* 0x000fe400000f3403 */
[----:B------:R-:W5:Y:S01]  /*2b40*/  @!P1 LDC.64 R2, c[0x0][0x3b8] ;  /* 0x0000ee00ff029b82 */ /* 0x000f620000000a00 */
[----:B-1----:R-:W-:Y:S02]  /*2b50*/  @P4 MOV R16, R18 ;  /* 0x0000001200104202 */ /* 0x002fe40000000f00 */
[C---:B-----5:R-:W-:Y:S04]  /*2b60*/  @!P1 LEA R26, P0, R2.reuse, R90, 0x6 ;  /* 0x0000005a021a9211 */ /* 0x060fe800078030ff */
[----:B------:R-:W-:Y:S02]  /*2b70*/  @!P1 LEA.HI.X R27, R2, R91, R3, 0x6, P0 ;  /* 0x0000005b021b9211 */ /* 0x000fe400000f3403 */
[C---:B------:R-:W-:Y:S01]  /*2b80*/  @!P3 LEA R42, P0, R103.reuse, R18, 0x1 ;  /* 0x00000012672ab211 */ /* 0x040fe200078008ff */
[----:B------:R-:W1:Y:S03]  /*2b90*/  @P4 LDC.64 R2, c[0x0][0x4a8] ;  /* 0x00012a00ff024b82 */ /* 0x000e660000000a00 */
[----:B------:R-:W-:Y:S02]  /*2ba0*/  @!P3 LEA.HI.X R43, R103, R17, R102, 0x1, P0 ;  /* 0x00000011672bb211 */ /* 0x000fe400000f0c66 */
[C---:B------:R-:W-:Y:S04]  /*2bb0*/  @!P3 LEA R40, P0, R75.reuse, R90, 0x1 ;  /* 0x0000005a4b28b211 */ /* 0x040fe800078008ff */
[----:B------:R-:W-:Y:S01]  /*2bc0*/  @!P3 LEA.HI.X R41, R75, R91, R70, 0x1, P0 ;  /* 0x0000005b4b29b211 */ /* 0x000fe200000f0c46 */
[----:B-1----:R-:W-:Y:S04]  /*2bd0*/  @P4 IMAD.WIDE.U32 R38, R2, 0x60, R16 ;  /* 0x0000006002264825 */ /* 0x002fe800078e0010 */
[----:B------:R-:W-:Y:S02]  /*2be0*/  @P4 IMAD R3, R3, 0x60, RZ ;  /* 0x0000006003034824 */ /* 0x000fe400078e02ff */
[----:B------:R-:W-:Y:S02]  /*2bf0*/  @P5 IMAD.MOV.U32 R16, RZ, RZ, R18 ;  /* 0x000000ffff105224 */ /* 0x000fe400078e0012 */
[----:B------:R-:W-:Y:S02]  /*2c00*/  @P4 IMAD.IADD R39, R39, 0x1, R3 ;  /* 0x0000000127274824 */ /* 0x000fe400078e0203 */
[----:B------:R-:W1:Y:S02]  /*2c10*/  @P4 LDC.64 R2, c[0x0][0x3b8] ;  /* 0x0000ee00ff024b82 */ /* 0x000e640000000a00 */
[----:B-1----:R-:W-:Y:S01]  /*2c20*/  @P4 IMAD R3, R3, 0x60, RZ ;  /* 0x0000006003034824 */ /* 0x002fe200078e02ff */
[----:B----4-:R-:W-:Y:S01]  /*2c30*/  @P2 STG.E.128 desc[UR6][R90.64+0x80], R4 ;  /* 0x000080045a002986 */ /* 0x010fe2000c101d06 */
[----:B------:R-:W-:Y:S03]  /*2c40*/  ISETP.NE.AND P2, PT, R127, RZ, PT ;  /* 0x000000ff7f00720c */ /* 0x000fe60003f45270 */
[----:B------:R-:W4:Y:S04]  /*2c50*/  @!P3 LDG.E.128 R28, desc[UR6][R42.64] ;  /* 0x000000062a1cb981 */ /* 0x000f28000c1e1d00 */
[----:B----4-:R-:W-:Y:S04]  /*2c60*/  @!P3 STG.E.128 desc[UR6][R40.64], R28 ;  /* 0x0000001c2800b986 */ /* 0x010fe8000c101d06 */
[----:B------:R-:W4:Y:S04]  /*2c70*/  @!P3 LDG.E.128 R12, desc[UR6][R42.64+0x80] ;  /* 0x000080062a0cb981 */ /* 0x000f28000c1e1d00 */
[----:B----4-:R-:W-:Y:S01]  /*2c80*/  @!P3 STG.E.128 desc[UR6][R40.64+0x80], R12 ;  /* 0x0000800c2800b986 */ /* 0x010fe2000c101d06 */
[----:B------:R-:W-:Y:S03]  /*2c90*/  ISETP.NE.AND P3, PT, R136, RZ, PT ;  /* 0x000000ff8800720c */ /* 0x000fe60003f65270 */
[----:B------:R-:W4:Y:S04]  /*2ca0*/  @!P1 LDG.E.128 R32, desc[UR6][R36.64] ;  /* 0x0000000624209981 */ /* 0x000f28000c1e1d00 */
[----:B----4-:R1:W-:Y:S04]  /*2cb0*/  @!P1 STG.E.128 desc[UR6][R26.64], R32 ;  /* 0x000000201a009986 */ /* 0x0103e8000c101d06 */
[----:B---3--:R-:W3:Y:S01]  /*2cc0*/  @!P1 LDG.E.128 R8, desc[UR6][R36.64+0x80] ;  /* 0x0000800624089981 */ /* 0x008ee2000c1e1d00 */
[----:B-1----:R-:W-:Y:S05]  /*2cd0*/  @P4 IMAD.WIDE.U32 R32, R2, 0x60, R90 ;  /* 0x0000006002204825 */ /* 0x002fea00078e005a */
[----:B------:R-:W-:Y:S02]  /*2ce0*/  @P4 IADD3 R33, PT, PT, R33, R3, RZ ;  /* 0x0000000321214210 */ /* 0x000fe40007ffe0ff */
[----:B------:R-:W1:Y:S02]  /*2cf0*/  @!P3 LDC.64 R2, c[0x0][0x4a8] ;  /* 0x00012a00ff02bb82 */ /* 0x000e640000000a00 */
[C---:B-1----:R-:W-:Y:S04]  /*2d00*/  @!P3 LEA R28, P0, R2.reuse, R18, 0x7 ;  /* 0x00000012021cb211 */ /* 0x042fe800078038ff */
[----:B------:R-:W-:Y:S02]  /*2d10*/  @!P3 LEA.HI.X R29, R2, R17, R3, 0x7, P0 ;  /* 0x00000011021db211 */ /* 0x000fe400000f3c03 */
[----:B------:R-:W1:Y:S01]  /*2d20*/  @!P3 LDC.64 R2, c[0x0][0x3b8] ;  /* 0x0000ee00ff02bb82 */ /* 0x000e620000000a00 */
[----:B---3--:R1:W-:Y:S04]  /*2d30*/  @!P1 STG.E.128 desc[UR6][R26.64+0x80], R8 ;  /* 0x000080081a009986 */ /* 0x0083e8000c101d06 */
[----:B------:R-:W3:Y:S01]  /*2d40*/  @P4 LDG.E.128 R4, desc[UR6][R38.64] ;  /* 0x0000000626044981 */ /* 0x000ee2000c1e1d00 */
[C---:B-1----:R-:W-:Y:S04]  /*2d50*/  @!P3 LEA R26, P0, R2.reuse, R90, 0x7 ;  /* 0x0000005a021ab211 */ /* 0x042fe800078038ff */
[----:B------:R-:W-:Y:S02]  /*2d60*/  @!P3 LEA.HI.X R27, R2, R91, R3, 0x7, P0 ;  /* 0x0000005b021bb211 */ /* 0x000fe400000f3c03 */
[----:B------:R-:W1:Y:S02]  /*2d70*/  @P5 LDC.64 R2, c[0x0][0x4a8] ;  /* 0x00012a00ff025b82 */ /* 0x000e640000000a00 */
[----:B-1----:R-:W-:Y:S01]  /*2d80*/  @P5 IMAD.WIDE.U32 R30, R2, 0xa0, R16 ;  /* 0x000000a0021e5825 */ /* 0x002fe200078e0010 */
[----:B------:R-:W-:Y:S03]  /*2d90*/  @P6 MOV R16, R18 ;  /* 0x0000001200106202 */ /* 0x000fe60000000f00 */
[----:B------:R-:W-:Y:S05]  /*2da0*/  @P5 IMAD R3, R3, 0xa0, RZ ;  /* 0x000000a003035824 */ /* 0x000fea00078e02ff */
[----:B------:R-:W-:Y:S02]  /*2db0*/  @P5 IADD3 R31, PT, PT, R31, R3, RZ ;  /* 0x000000031f1f5210 */ /* 0x000fe40007ffe0ff */
[----:B------:R-:W1:Y:S02]  /*2dc0*/  @P5 LDC.64 R2, c[0x0][0x3b8] ;  /* 0x0000ee00ff025b82 */ /* 0x000e640000000a00 */
[----:B-1----:R-:W-:Y:S01]  /*2dd0*/  @P5 IMAD R3, R3, 0xa0, RZ ;  /* 0x000000a003035824 */ /* 0x002fe200078e02ff */
[----:B---3--:R1:W-:Y:S04]  /*2de0*/  @P4 STG.E.128 desc[UR6][R32.64], R4 ;  /* 0x0000000420004986 */ /* 0x0083e8000c101d06 */
[----:B------:R-:W3:Y:S04]  /*2df0*/  @P4 LDG.E.128 R12, desc[UR6][R38.64+0x80] ;  /* 0x00008006260c4981 */ /* 0x000ee8000c1e1d00 */
[----:B---3--:R3:W-:Y:S04]  /*2e00*/  @P4 STG.E.128 desc[UR6][R32.64+0x80], R12 ;  /* 0x0000800c20004986 */ /* 0x0087e8000c101d06 */
[----:B------:R-:W4:Y:S04]  /*2e10*/  @!P3 LDG.E.128 R8, desc[UR6][R28.64] ;  /* 0x000000061c08b981 */ /* 0x000f28000c1e1d00 */
[----:B----4-:R-:W-:Y:S04]  /*2e20*/  @!P3 STG.E.128 desc[UR6][R26.64], R8 ;  /* 0x000000081a00b986 */ /* 0x010fe8000c101d06 */
[----:B-1----:R1:W4:Y:S02]  /*2e30*/  @!P3 LDG.E.128 R4, desc[UR6][R28.64+0x80] ;  /* 0x000080061c04b981 */ /* 0x002324000c1e1d00 */
[----:B-1----:R-:W-:Y:S04]  /*2e40*/  @P5 IMAD.WIDE.U32 R28, R2, 0xa0, R90 ;  /* 0x000000a0021c5825 */ /* 0x002fe800078e005a */
[----:B------:R-:W-:Y:S02]  /*2e50*/  @P5 IMAD.IADD R29, R29, 0x1, R3 ;  /* 0x000000011d1d5824 */ /* 0x000fe400078e0203 */
[----:B------:R-:W1:Y:S02]  /*2e60*/  @P6 LDC.64 R2, c[0x0][0x4a8] ;  /* 0x00012a00ff026b82 */ /* 0x000e640000000a00 */
[----:B-1----:R-:W-:Y:S01]  /*2e70*/  @P6 IMAD R3, R3, 0xc0, RZ ;  /* 0x000000c003036824 */ /* 0x002fe200078e02ff */
[----:B----4-:R1:W-:Y:S04]  /*2e80*/  @!P3 STG.E.128 desc[UR6][R26.64+0x80], R4 ;  /* 0x000080041a00b986 */ /* 0x0103e8000c101d06 */
[----:B---3--:R-:W3:Y:S01]  /*2e90*/  @P5 LDG.E.128 R12, desc[UR6][R30.64] ;  /* 0x000000061e0c5981 */ /* 0x008ee2000c1e1d00 */
[----:B-1----:R-:W-:Y:S04]  /*2ea0*/  @P6 IMAD.WIDE.U32 R26, R2, 0xc0, R16 ;  /* 0x000000c0021a6825 */ /* 0x002fe800078e0010 */
[----:B------:R-:W-:Y:S02]  /*2eb0*/  @P6 IMAD.IADD R27, R27, 0x1, R3 ;  /* 0x000000011b1b6824 */ /* 0x000fe400078e0203 */
[----:B------:R-:W1:Y:S02]  /*2ec0*/  @P6 LDC.64 R2, c[0x0][0x3b8] ;  /* 0x0000ee00ff026b82 */ /* 0x000e640000000a00 */
[----:B-1----:R-:W-:Y:S01]  /*2ed0*/  @P6 IMAD R3, R3, 0xc0, RZ ;  /* 0x000000c003036824 */ /* 0x002fe200078e02ff */
[----:B---3--:R1:W-:Y:S04]  /*2ee0*/  @P5 STG.E.128 desc[UR6][R28.64], R12 ;  /* 0x0000000c1c005986 */ /* 0x0083e8000c101d06 */
[----:B------:R3:W4:Y:S02]  /*2ef0*/  @P5 LDG.E.128 R8, desc[UR6][R30.64+0x80] ;  /* 0x000080061e085981 */ /* 0x000724000c1e1d00 */
[----:B---3--:R-:W-:Y:S05]  /*2f00*/  @P6 IMAD.WIDE.U32 R30, R2, 0xc0, R90 ;  /* 0x000000c0021e6825 */ /* 0x008fea00078e005a */
[----:B------:R-:W-:Y:S01]  /*2f10*/  @P6 IADD3 R31, PT, PT, R31, R3, RZ ;  /* 0x000000031f1f6210 */ /* 0x000fe20007ffe0ff */
[----:B----4-:R3:W-:Y:S04]  /*2f20*/  @P5 STG.E.128 desc[UR6][R28.64+0x80], R8 ;  /* 0x000080081c005986 */ /* 0x0107e8000c101d06 */
[----:B------:R-:W4:Y:S04]  /*2f30*/  @P6 LDG.E.128 R4, desc[UR6][R26.64] ;  /* 0x000000061a046981 */ /* 0x000f28000c1e1d00 */
[----:B----4-:R3:W-:Y:S04]  /*2f40*/  @P6 STG.E.128 desc[UR6][R30.64], R4 ;  /* 0x000000041e006986 */ /* 0x0107e8000c101d06 */
[----:B-1----:R-:W4:Y:S04]  /*2f50*/  @P6 LDG.E.128 R12, desc[UR6][R26.64+0x80] ;  /* 0x000080061a0c6981 */ /* 0x002f28000c1e1d00 */
[----:B----4-:R3:W-:Y:S01]  /*2f60*/  @P6 STG.E.128 desc[UR6][R30.64+0x80], R12 ;  /* 0x0000800c1e006986 */ /* 0x0107e2000c101d06 */
[----:B------:R-:W-:Y:S05]  /*2f70*/  @!P2 BRA `(.L_x_2202) ;  /* 0x0000008c00e4a947 */ /* 0x000fea0003800000 */
[----:B------:R-:W3:Y:S01]  /*2f80*/  LDC.64 R2, c[0x0][0x4a8] ;  /* 0x00012a00ff027b82 */ /* 0x000ee20000000a00 */
[----:B------:R-:W-:Y:S05]  /*2f90*/  MOV R16, R18 ;  /* 0x0000001200107202 */ /* 0x000fea0000000f00 */
[----:B---3--:R-:W-:Y:S04]  /*2fa0*/  IMAD.WIDE.U32 R12, R2, 0xe0, R16 ;  /* 0x000000e0020c7825 */ /* 0x008fe800078e0010 */
[----:B------:R-:W-:Y:S05]  /*2fb0*/  IMAD R3, R3, 0xe0, RZ ;  /* 0x000000e003037824 */ /* 0x000fea00078e02ff */
[----:B------:R-:W-:Y:S02]  /*2fc0*/  IADD3 R13, PT, PT, R13, R3, RZ ;  /* 0x000000030d0d7210 */ /* 0x000fe40007ffe0ff */
[----:B------:R-:W1:Y:S03]  /*2fd0*/  LDC.64 R2, c[0x0][0x3b8] ;  /* 0x0000ee00ff027b82 */ /* 0x000e660000000a00 */
[----:B------:R-:W3:Y:S01]  /*2fe0*/  LDG.E.128 R4, desc[UR6][R12.64] ;  /* 0x000000060c047981 */ /* 0x000ee2000c1e1d00 */
[----:B-1----:R-:W-:Y:S04]  /*2ff0*/  IMAD.WIDE.U32 R14, R2, 0xe0, R90 ;  /* 0x000000e0020e7825 */ /* 0x002fe800078e005a */
[----:B------:R-:W-:Y:S05]  /*3000*/  IMAD R3, R3, 0xe0, RZ ;  /* 0x000000e003037824 */ /* 0x000fea00078e02ff */
[----:B------:R-:W-:Y:S05]  /*3010*/  IADD3 R15, PT, PT, R15, R3, RZ ;  /* 0x000000030f0f7210 */ /* 0x000fea0007ffe0ff */
[----:B---3--:R1:W-:Y:S04]  /*3020*/  STG.E.128 desc[UR6][R14.64], R4 ;  /* 0x000000040e007986 */ /* 0x0083e8000c101d06 */
[----:B------:R-:W3:Y:S04]  /*3030*/  LDG.E.128 R8, desc[UR6][R12.64+0x80] ;  /* 0x000080060c087981 */ /* 0x000ee8000c1e1d00 */
[----:B---3--:R1:W-:Y:S01]  /*3040*/  STG.E.128 desc[UR6][R14.64+0x80], R8 ;  /* 0x000080080e007986 */ /* 0x0083e2000c101d06 */
[----:B------:R-:W-:Y:S05]  /*3050*/  BRA `(.L_x_2202) ;  /* 0x0000008c00ac7947 */ /* 0x000fea0003800000 */
.L_x_2201:
[C---:B------:R-:W-:Y:S04]  /*3060*/  ISETP.GE.AND P0, PT, R84.reuse, R113, PT ;  /* 0x000000715400720c */ /* 0x040fe80003f06270 */
[----:B------:R-:W-:Y:S04]  /*3070*/  ISETP.GE.AND P1, PT, R84, R114, !P0 ;  /* 0x000000725400720c */ /* 0x000fe80004726270 */
[----:B------:R-:W-:Y:S01]  /*3080*/  P2R R137, PR, RZ, 0x2 ;  /* 0x00000002ff897803 */ /* 0x000fe20000000000 */
[----:B------:R-:W-:Y:S08]  /*3090*/  BRA.U !UP0, `(.L_x_2203) ;  /* 0x00000035081c7547 */ /* 0x000ff0000b800000 */
[C---:B------:R-:W-:Y:S01]  /*30a0*/  SHF.L.U64.HI R3, R125.reuse, 0x1, R110 ;  /* 0x000000017d037819 */ /* 0x040fe2000001026e */
[----:B---3--:R-:W-:Y:S01]  /*30b0*/  IMAD.SHL.U32 R5, R125, 0x2, RZ ;  /* 0x000000027d057824 */ /* 0x008fe200078e00ff */
[----:B------:R-:W1:Y:S01]  /*30c0*/  LDC R48, c[0x0][0x450] ;  /* 0x00011400ff307b82 */ /* 0x000e620000000800 */
[----:B------:R-:W-:Y:S03]  /*30d0*/  BSSY.RECONVERGENT B0, `(.L_x_2204) ;  /* 0x0000061000007945 */ /* 0x000fe60003800200 */
[-C--:B------:R-:W-:Y:S05]  /*30e0*/  IADD3 R10, P0, PT, R24, R5.reuse, RZ ;  /* 0x00000005180a7210 */ /* 0x080fea0007f1e0ff */
[--C-:B------:R-:W-:Y:S01]  /*30f0*/  IMAD.X R11, R25, 0x1, R3.reuse, P0 ;  /* 0x00000001190b7824 */ /* 0x100fe200000e0603 */
[----:B------:R-:W-:Y:S05]  /*3100*/  IADD3 R44, P0, PT, R60, R5, RZ ;  /* 0x000000053c2c7210 */ /* 0x000fea0007f1e0ff */
[----:B------:R-:W-:Y:S01]  /*3110*/  IMAD.X R45, R61, 0x1, R3, P0 ;  /* 0x000000013d2d7824 */ /* 0x000fe200000e0603 */
[----:B------:R-:W-:Y:S07]  /*3120*/  @!P2 BRA `(.L_x_2205) ;  /* 0x00000004006ca947 */ /* 0x000fee0003800000 */
[----:B------:R-:W-:Y:S02]  /*3130*/  ISETP.GE.AND P0, PT, R22, R21, PT ;  /* 0x000000151600720c */ /* 0x000fe40003f06270 */
[----:B------:R-:W-:Y:S05]  /*3140*/  MOV R16, R18 ;  /* 0x0000001200107202 */ /* 0x000fea0000000f00 */
[----:B------:R-:W3:Y:S08]  /*3150*/  LDG.E.128 R32, desc[UR6][R16.64] ;  /* 0x0000000610207981 */ /* 0x000ef0000c1e1d00 */
[----:B------:R-:W4:Y:S06]  /*3160*/  @!P0 LDG.E.64 R40, desc[UR6][R60.64] ;  /* 0x000000063c288981 */ /* 0x000f2c000c1e1b00 */
[----:B------:R-:W5:Y:S01]  /*3170*/  @!P0 LDG.E.64 R12, desc[UR6][R24.64] ;  /* 0x00000006180c8981 */ /* 0x000f62000c1e1b00 */
[C---:B---3--:R-:W-:Y:S01]  /*3180*/  @!P0 LOP3.LUT R15, R32.reuse, 0xffff0000, RZ, 0xc0, !PT ;  /* 0xffff0000200f8812 */ /* 0x048fe200078ec0ff */
[----:B------:R-:W-:Y:S01]  /*3190*/  @!P0 IMAD.U32 R37, R32, 0x10000, RZ ;  /* 0x0001000020258824 */ /* 0x000fe200078e00ff */
[C---:B------:R-:W-:Y:S01]  /*31a0*/  @!P0 LOP3.LUT R26, R34.reuse, 0xffff0000, RZ, 0xc0, !PT ;  /* 0xffff0000221a8812 */ /* 0x040fe200078ec0ff */
[----:B------:R-:W-:Y:S01]  /*31b0*/  @!P0 IMAD.U32 R38, R34, 0x10000, RZ ;  /* 0x0001000022268824 */ /* 0x000fe200078e00ff */
[C---:B----4-:R-:W-:Y:S01]  /*31c0*/  @!P0 LOP3.LUT R39, R40.reuse, 0xffff0000, RZ, 0xc0, !PT ;  /* 0xffff000028278812 */ /* 0x050fe200078ec0ff */
[----:B------:R-:W-:Y:S01]  /*31d0*/  @!P0 IMAD.U32 R27, R40, 0x10000, RZ ;  /* 0x00010000281b8824 */ /* 0x000fe200078e00ff */
[C---:B------:R-:W-:Y:S02]  /*31e0*/  @!P0 SHF.L.U32 R36, R41.reuse, 0x10, RZ ;  /* 0x0000001029248819 */ /* 0x040fe400000006ff */
[----:B------:R-:W-:Y:S01]  /*31f0*/  @!P0 LOP3.LUT R41, R41, 0xffff0000, RZ, 0xc0, !PT ;  /* 0xffff000029298812 */ /* 0x000fe200078ec0ff */
[----:B------:R-:W-:Y:S01]  /*3200*/  @!P0 FMUL.FTZ R43, R15, R27 ;  /* 0x0000001b0f2b8220 */ /* 0x000fe20000410000 */
[C---:B-----5:R-:W-:Y:S01]  /*3210*/  @!P0 SHF.L.U32 R9, R13.reuse, 0x10, RZ ;  /* 0x000000100d098819 */ /* 0x060fe200000006ff */
[C---:B------:R-:W-:Y:S01]  /*3220*/  @!P0 IMAD.U32 R14, R12.reuse, 0x10000, RZ ;  /* 0x000100000c0e8824 */ /* 0x040fe200078e00ff */
[----:B------:R-:W-:Y:S01]  /*3230*/  @!P0 LOP3.LUT R12, R12, 0xffff0000, RZ, 0xc0, !PT ;  /* 0xffff00000c0c8812 */ /* 0x000fe200078ec0ff */
[----:B------:R-:W-:Y:S01]  /*3240*/  @!P0 FMUL.FTZ R42, R26, R36 ;  /* 0x000000241a2a8220 */ /* 0x000fe20000410000 */
[----:B------:R-:W-:Y:S01]  /*3250*/  @!P0 LOP3.LUT R13, R13, 0xffff0000, RZ, 0xc0, !PT ;  /* 0xffff00000d0d8812 */ /* 0x000fe200078ec0ff */
[-C--:B------:R-:W-:Y:S01]  /*3260*/  @!P0 FMUL.FTZ R0, R15, R14.reuse ;  /* 0x0000000e0f008220 */ /* 0x080fe20000410000 */
[----:B------:R-:W-:Y:S01]  /*3270*/  @!P0 LOP3.LUT R15, R33, 0xffff0000, RZ, 0xc0, !PT ;  /* 0xffff0000210f8812 */ /* 0x000fe200078ec0ff */
[----:B------:R-:W-:Y:S01]  /*3280*/  @!P0 FFMA.FTZ R43, R37, R14, -R43 ;  /* 0x0000000e252b8223 */ /* 0x000fe2000001082b */
[----:B------:R-:W-:Y:S01]  /*3290*/  @!P0 LOP3.LUT R14, R35, 0xffff0000, RZ, 0xc0, !PT ;  /* 0xffff0000230e8812 */ /* 0x000fe200078ec0ff */
[----:B------:R-:W-:Y:S01]  /*32a0*/  @!P0 FFMA.FTZ R0, R27, R37, R0 ;  /* 0x000000251b008223 */ /* 0x000fe20000010000 */
[----:B------:R-:W-:Y:S01]  /*32b0*/  @!P0 SHF.L.U32 R27, R33, 0x10, RZ ;  /* 0x00000010211b8819 */ /* 0x000fe200000006ff */
[-C--:B------:R-:W-:Y:S01]  /*32c0*/  @!P0 FMUL.FTZ R2, R15, R12.reuse ;  /* 0x0000000c0f028220 */ /* 0x080fe20000410000 */
[----:B------:R-:W-:Y:S01]  /*32d0*/  @!P0 SHF.L.U32 R40, R35, 0x10, RZ ;  /* 0x0000001023288819 */ /* 0x000fe200000006ff */
[----:B------:R-:W-:Y:S01]  /*32e0*/  @!P0 FMUL.FTZ R47, R15, R39 ;  /* 0x000000270f2f8220 */ /* 0x000fe20000410000 */
[----:B------:R-:W-:Y:S01]  /*32f0*/  @!P0 F2FP.BF16.F32.PACK_AB R43, R0, R43 ;  /* 0x0000002b002b823e */ /* 0x000fe200000010ff */
[----:B------:R-:W-:Y:S01]  /*3300*/  @!P0 FMUL.FTZ R3, R26, R9 ;  /* 0x000000091a038220 */ /* 0x000fe20000410000 */
[C---:B------:R-:W-:Y:S01]  /*3310*/  @!P0 FMUL.FTZ R4, R14.reuse, R13 ;  /* 0x0000000d0e048220 */ /* 0x040fe20000410000 */
[----:B------:R-:W-:Y:S01]  /*3320*/  @!P0 FMUL.FTZ R49, R14, R41 ;  /* 0x000000290e318220 */ /* 0x000fe20000410000 */
[----:B------:R-:W-:Y:S01]  /*3330*/  @!P0 MOV R32, R43 ;  /* 0x0000002b00208202 */ /* 0x000fe20000000f00 */
[----:B------:R-:W-:Y:S01]  /*3340*/  @!P0 FFMA.FTZ R2, R39, R27, R2 ;  /* 0x0000001b27028223 */ /* 0x000fe20000010002 */
[----:B------:R-:W-:Y:S01]  /*3350*/  @!P0 FFMA.FTZ R47, R27, R12, -R47 ;  /* 0x0000000c1b2f8223 */ /* 0x000fe2000001082f */
[----:B------:R-:W-:Y:S01]  /*3360*/  @!P0 FFMA.FTZ R3, R36, R38, R3 ;  /* 0x0000002624038223 */ /* 0x000fe20000010003 */
[----:B------:R-:W-:Y:S01]  /*3370*/  @!P0 FFMA.FTZ R42, R38, R9, -R42 ;  /* 0x00000009262a8223 */ /* 0x000fe2000001082a */
[----:B------:R-:W-:Y:S01]  /*3380*/  @!P0 FFMA.FTZ R49, R40, R13, -R49 ;  /* 0x0000000d28318223 */ /* 0x000fe20000010831 */
[----:B------:R-:W-:Y:S01]  /*3390*/  @!P0 FFMA.FTZ R4, R41, R40, R4 ;  /* 0x0000002829048223 */ /* 0x000fe20000010004 */
[----:B------:R-:W-:Y:S02]  /*33a0*/  @!P0 F2FP.BF16.F32.PACK_AB R46, R2, R47 ;  /* 0x0000002f022e823e */ /* 0x000fe400000010ff */
[----:B------:R-:W-:Y:S02]  /*33b0*/  @!P0 F2FP.BF16.F32.PACK_AB R42, R3, R42 ;  /* 0x0000002a032a823e */ /* 0x000fe400000010ff */
[----:B------:R-:W-:Y:S01]  /*33c0*/  @!P0 F2FP.BF16.F32.PACK_AB R49, R4, R49 ;  /* 0x000000310431823e */ /* 0x000fe200000010ff */
[----:B------:R-:W-:Y:S01]  /*33d0*/  @!P0 IMAD.MOV.U32 R33, RZ, RZ, R46 ;  /* 0x000000ffff218224 */ /* 0x000fe200078e002e */
[----:B------:R-:W-:Y:S02]  /*33e0*/  @!P0 MOV R34, R42 ;  /* 0x0000002a00228202 */ /* 0x000fe40000000f00 */
[----:B------:R-:W-:Y:S02]  /*33f0*/  @!P0 MOV R35, R49 ;  /* 0x0000003100238202 */ /* 0x000fe40000000f00 */
[----:B------:R-:W-:Y:S03]  /*3400*/  ISETP.GE.AND P0, PT, R19, R21, PT ;  /* 0x000000151300720c */ /* 0x000fe60003f06270 */
[----:B------:R3:W-:Y:S08]  /*3410*/  STG.E.128 desc[UR6][R90.64], R32 ;  /* 0x000000205a007986 */ /* 0x0007f0000c101d06 */
[----:B------:R-:W4:Y:S08]  /*3420*/  LDG.E.128 R28, desc[UR6][R16.64+0x80] ;  /* 0x00008006101c7981 */ /* 0x000f30000c1e1d00 */
[----:B------:R-:W5:Y:S06]  /*3430*/  @!P0 LDG.E.64 R38, desc[UR6][R60.64+0x40] ;  /* 0x000040063c268981 */ /* 0x000f6c000c1e1b00 */
[----:B------:R-:W2:Y:S01]  /*3440*/  @!P0 LDG.E.64 R12, desc[UR6][R24.64+0x40] ;  /* 0x00004006180c8981 */ /* 0x000ea2000c1e1b00 */
[C---:B----4-:R-:W-:Y:S02]  /*3450*/  @!P0 LOP3.LUT R15, R28.reuse, 0xffff0000, RZ, 0xc0, !PT ;  /* 0xffff00001c0f8812 */ /* 0x050fe400078ec0ff */
[----:B------:R-:W-:Y:S02]  /*3460*/  @!P0 SHF.L.U32 R27, R28, 0x10, RZ ;  /* 0x000000101c1b8819 */ /* 0x000fe400000006ff */
[----:B------:R-:W-:Y:S02]  /*3470*/  @!P0 LOP3.LUT R26, R30, 0xffff0000, RZ, 0xc0, !PT ;  /* 0xffff00001e1a8812 */ /* 0x000fe400078ec0ff */
[----:B------:R-:W-:Y:S02]  /*3480*/  @!P0 SHF.L.U32 R40, R31, 0x10, RZ ;  /* 0x000000101f288819 */ /* 0x000fe400000006ff */
[C---:B-----5:R-:W-:Y:S02]  /*3490*/  @!P0 SHF.L.U32 R36, R38.reuse, 0x10, RZ ;  /* 0x0000001026248819 */ /* 0x060fe400000006ff */
[----:B------:R-:W-:Y:S01]  /*34a0*/  @!P0 LOP3.LUT R37, R38, 0xffff0000, RZ, 0xc0, !PT ;  /* 0xffff000026258812 */ /* 0x000fe200078ec0ff */
[C---:B------:R-:W-:Y:S01]  /*34b0*/  @!P0 IMAD.U32 R38, R39.reuse, 0x10000, RZ ;  /* 0x0001000027268824 */ /* 0x040fe200078e00ff */
[----:B------:R-:W-:Y:S01]  /*34c0*/  @!P0 LOP3.LUT R39, R39, 0xffff0000, RZ, 0xc0, !PT ;  /* 0xffff000027278812 */ /* 0x000fe200078ec0ff */
[----:B------:R-:W-:Y:S01]  /*34d0*/  @!P0 FMUL.FTZ R16, R15, R36 ;  /* 0x000000240f108220 */ /* 0x000fe20000410000 */
[C---:B--2---:R-:W-:Y:S01]  /*34e0*/  @!P0 SHF.L.U32 R9, R13.reuse, 0x10, RZ ;  /* 0x000000100d098819 */ /* 0x044fe200000006ff */
        /* <DEDUP_REMOVED lines=10> */
[C---:B------:R-:W-:Y:S01]  /*3590*/  @!P0 FMUL.FTZ R6, R15.reuse, R12 ;  /* 0x0000000c0f068220 */ /* 0x040fe20000410000 */
[----:B------:R-:W-:Y:S02]  /*35a0*/  @!P0 IMAD.U32 R36, R30, 0x10000, RZ ;  /* 0x000100001e248824 */ /* 0x000fe400078e00ff */
        /* <DEDUP_REMOVED lines=17> */
[----:B------:R-:W-:Y:S05]  /*36c0*/  @!P0 MOV R31, R47 ;  /* 0x0000002f001f8202 */ /* 0x000fea0000000f00 */
[----:B------:R3:W-:Y:S02]  /*36d0*/  STG.E.128 desc[UR6][R90.64+0x80], R28 ;  /* 0x0000801c5a007986 */ /* 0x0007e4000c101d06 */
.L_x_2205:
[----:B--2---:R-:W-:Y:S05]  /*36e0*/  BSYNC.RECONVERGENT B0 ;  /* 0x0000000000007941 */ /* 0x004fea0003800200 */
.L_x_2204:
[----:B------:R-:W-:Y:S04]  /*36f0*/  BSSY.RECONVERGENT B0, `(.L_x_2206) ;  /* 0x0000061000007945 */ /* 0x000fe80003800200 */
[----:B------:R-:W-:Y:S05]  /*3700*/  @P3 BRA `(.L_x_2207) ;  /* 0x00000004007c3947 */ /* 0x000fea0003800000 */
[C---:B------:R-:W-:Y:S04]  /*3710*/  LEA R50, P0, R103.reuse, R18, 0x1 ;  /* 0x0000001267327211 */ /* 0x040fe800078008ff */
[----:B------:R-:W-:Y:S02]  /*3720*/  LEA.HI.X R51, R103, R17, R102, 0x1, P0 ;  /* 0x0000001167337211 */ /* 0x000fe400000f0c66 */
[C---:B------:R-:W-:Y:S03]  /*3730*/  LEA R42, P0, R75.reuse, R90, 0x1 ;  /* 0x0000005a4b2a7211 */ /* 0x040fe600078008ff */
[----:B---3--:R-:W2:Y:S01]  /*3740*/  LDG.E.128 R32, desc[UR6][R50.64] ;  /* 0x0000000632207981 */ /* 0x008ea2000c1e1d00 */
[----:B------:R-:W-:Y:S02]  /*3750*/  LEA.HI.X R43, R75, R91, R70, 0x1, P0 ;  /* 0x0000005b4b2b7211 */ /* 0x000fe400000f0c46 */
[----:B------:R-:W-:Y:S11]  /*3760*/  ISETP.GE.AND P0, PT, R22, R21, PT ;  /* 0x000000151600720c */ /* 0x000ff60003f06270 */
[----:B------:R-:W-:Y:S02]  /*3770*/  @!UPT UIADD3 URZ, UPT, UPT, URZ, URZ, URZ ;  /* 0x000000fffffff290 */ /* 0x000fe4000fffe0ff */
[----:B------:R-:W3:Y:S06]  /*3780*/  @!P0 LDG.E.64 R40, desc[UR6][R44.64] ;  /* 0x000000062c288981 */ /* 0x000eec000c1e1b00 */
[----:B------:R-:W4:Y:S01]  /*3790*/  @!P0 LDG.E.64 R12, desc[UR6][R10.64] ;  /* 0x000000060a0c8981 */ /* 0x000f22000c1e1b00 */
[C---:B--2---:R-:W-:Y:S01]  /*37a0*/  @!P0 LOP3.LUT R15, R32.reuse, 0xffff0000, RZ, 0xc0, !PT ;  /* 0xffff0000200f8812 */ /* 0x044fe200078ec0ff */
[----:B------:R-:W-:Y:S01]  /*37b0*/  @!P0 IMAD.U32 R38, R35, 0x10000, RZ ;  /* 0x0001000023268824 */ /* 0x000fe200078e00ff */
[----:B------:R-:W-:Y:S02]  /*37c0*/  @!P0 SHF.L.U32 R37, R32, 0x10, RZ ;  /* 0x0000001020258819 */ /* 0x000fe400000006ff */
[C---:B------:R-:W-:Y:S02]  /*37d0*/  @!P0 LOP3.LUT R16, R34.reuse, 0xffff0000, RZ, 0xc0, !PT ;  /* 0xffff000022108812 */ /* 0x040fe400078ec0ff */
[----:B------:R-:W-:Y:S02]  /*37e0*/  @!P0 SHF.L.U32 R36, R34, 0x10, RZ ;  /* 0x0000001022248819 */ /* 0x000fe400000006ff */
[C---:B---3--:R-:W-:Y:S01]  /*37f0*/  @!P0 SHF.L.U32 R27, R40.reuse, 0x10, RZ ;  /* 0x00000010281b8819 */ /* 0x048fe200000006ff */
[C---:B------:R-:W-:Y:S01]  /*3800*/  @!P0 IMAD.U32 R26, R41.reuse, 0x10000, RZ ;  /* 0x00010000291a8824 */ /* 0x040fe200078e00ff */
[----:B------:R-:W-:Y:S02]  /*3810*/  @!P0 LOP3.LUT R39, R40, 0xffff0000, RZ, 0xc0, !PT ;  /* 0xffff000028278812 */ /* 0x000fe400078ec0ff */
[----:B------:R-:W-:Y:S01]  /*3820*/  @!P0 LOP3.LUT R41, R41, 0xffff0000, RZ, 0xc0, !PT ;  /* 0xffff000029298812 */ /* 0x000fe200078ec0ff */
[----:B------:R-:W-:Y:S01]  /*3830*/  @!P0 FMUL.FTZ R47, R15, R27 ;  /* 0x0000001b0f2f8220 */ /* 0x000fe20000410000 */
[C---:B----4-:R-:W-:Y:S01]  /*3840*/  @!P0 SHF.L.U32 R14, R12.reuse, 0x10, RZ ;  /* 0x000000100c0e8819 */ /* 0x050fe200000006ff */
[C---:B------:R-:W-:Y:S01]  /*3850*/  @!P0 IMAD.U32 R9, R13.reuse, 0x10000, RZ ;  /* 0x000100000d098824 */ /* 0x040fe200078e00ff */
[----:B------:R-:W-:Y:S01]  /*3860*/  @!P0 LOP3.LUT R12, R12, 0xffff0000, RZ, 0xc0, !PT ;  /* 0xffff00000c0c8812 */ /* 0x000fe200078ec0ff */
[C---:B------:R-:W-:Y:S01]  /*3870*/  @!P0 FMUL.FTZ R46, R16.reuse, R26 ;  /* 0x0000001a102e8220 */ /* 0x040fe20000410000 */
[----:B------:R-:W-:Y:S01]  /*3880*/  @!P0 LOP3.LUT R13, R13, 0xffff0000, RZ, 0xc0, !PT ;  /* 0xffff00000d0d8812 */ /* 0x000fe200078ec0ff */
[-C--:B------:R-:W-:Y:S01]  /*3890*/  @!P0 FMUL.FTZ R0, R15, R14.reuse ;  /* 0x0000000e0f008220 */ /* 0x080fe20000410000 */
[----:B------:R-:W-:Y:S01]  /*38a0*/  @!P0 LOP3.LUT R15, R33, 0xffff0000, RZ, 0xc0, !PT ;  /* 0xffff0000210f8812 */ /* 0x000fe200078ec0ff */
[----:B------:R-:W-:Y:S01]  /*38b0*/  @!P0 FFMA.FTZ R47, R37, R14, -R47 ;  /* 0x0000000e252f8223 */ /* 0x000fe2000001082f */
[----:B------:R-:W-:Y:S01]  /*38c0*/  @!P0 LOP3.LUT R14, R35, 0xffff0000, RZ, 0xc0, !PT ;  /* 0xffff0000230e8812 */ /* 0x000fe200078ec0ff */
[----:B------:R-:W-:Y:S01]  /*38d0*/  @!P0 FFMA.FTZ R0, R27, R37, R0 ;  /* 0x000000251b008223 */ /* 0x000fe20000010000 */
[----:B------:R-:W-:Y:S02]  /*38e0*/  @!P0 IMAD.U32 R27, R33, 0x10000, RZ ;  /* 0x00010000211b8824 */ /* 0x000fe400078e00ff */
[C---:B------:R-:W-:Y:S01]  /*38f0*/  @!P0 FMUL.FTZ R2, R15.reuse, R12 ;  /* 0x0000000c0f028220 */ /* 0x040fe20000410000 */
[----:B------:R-:W-:Y:S01]  /*3900*/  @!P0 FMUL.FTZ R3, R16, R9 ;  /* 0x0000000910038220 */ /* 0x000fe20000410000 */
[----:B------:R-:W-:Y:S01]  /*3910*/  @!P0 FMUL.FTZ R49, R15, R39 ;  /* 0x000000270f318220 */ /* 0x000fe20000410000 */
[----:B------:R-:W-:Y:S01]  /*3920*/  @!P0 F2FP.BF16.F32.PACK_AB R47, R0, R47 ;  /* 0x0000002f002f823e */ /* 0x000fe200000010ff */
[C---:B------:R-:W-:Y:S01]  /*3930*/  @!P0 FMUL.FTZ R4, R14.reuse, R13 ;  /* 0x0000000d0e048220 */ /* 0x040fe20000410000 */
[----:B------:R-:W-:Y:S01]  /*3940*/  @!P0 FMUL.FTZ R53, R14, R41 ;  /* 0x000000290e358220 */ /* 0x000fe20000410000 */
[----:B------:R-:W-:Y:S01]  /*3950*/  @!P0 FFMA.FTZ R2, R39, R27, R2 ;  /* 0x0000001b27028223 */ /* 0x000fe20000010002 */
[----:B------:R-:W-:Y:S01]  /*3960*/  @!P0 MOV R32, R47 ;  /* 0x0000002f00208202 */ /* 0x000fe20000000f00 */
[----:B------:R-:W-:Y:S01]  /*3970*/  @!P0 FFMA.FTZ R3, R26, R36, R3 ;  /* 0x000000241a038223 */ /* 0x000fe20000010003 */
[----:B------:R-:W-:Y:S01]  /*3980*/  @!P0 FFMA.FTZ R49, R27, R12, -R49 ;  /* 0x0000000c1b318223 */ /* 0x000fe20000010831 */
[----:B------:R-:W-:Y:S01]  /*3990*/  @!P0 FFMA.FTZ R53, R38, R13, -R53 ;  /* 0x0000000d26358223 */ /* 0x000fe20000010835 */
[----:B------:R-:W-:Y:S01]  /*39a0*/  @!P0 FFMA.FTZ R4, R41, R38, R4 ;  /* 0x0000002629048223 */ /* 0x000fe20000010004 */
[----:B------:R-:W-:Y:S02]  /*39b0*/  @!P0 FFMA.FTZ R46, R36, R9, -R46 ;  /* 0x00000009242e8223 */ /* 0x000fe4000001082e */
[----:B------:R-:W-:Y:S02]  /*39c0*/  @!P0 F2FP.BF16.F32.PACK_AB R52, R2, R49 ;  /* 0x000000310234823e */ /* 0x000fe400000010ff */
[----:B------:R-:W-:Y:S02]  /*39d0*/  @!P0 F2FP.BF16.F32.PACK_AB R53, R4, R53 ;  /* 0x000000350435823e */ /* 0x000fe400000010ff */
[----:B------:R-:W-:Y:S01]  /*39e0*/  @!P0 F2FP.BF16.F32.PACK_AB R46, R3, R46 ;  /* 0x0000002e032e823e */ /* 0x000fe200000010ff */
[----:B------:R-:W-:Y:S02]  /*39f0*/  @!P0 IMAD.MOV.U32 R33, RZ, RZ, R52 ;  /* 0x000000ffff218224 */ /* 0x000fe400078e0034 */
[----:B------:R-:W-:Y:S01]  /*3a00*/  @!P0 IMAD.MOV.U32 R35, RZ, RZ, R53 ;  /* 0x000000ffff238224 */ /* 0x000fe200078e0035 */
[----:B------:R-:W-:Y:S02]  /*3a10*/  @!P0 MOV R34, R46 ;  /* 0x0000002e00228202 */ /* 0x000fe40000000f00 */
[----:B------:R-:W-:Y:S03]  /*3a20*/  ISETP.GE.AND P0, PT, R19, R21, PT ;  /* 0x000000151300720c */ /* 0x000fe60003f06270 */
[----:B------:R2:W-:Y:S08]  /*3a30*/  STG.E.128 desc[UR6][R42.64], R32 ;  /* 0x000000202a007986 */ /* 0x0005f0000c101d06 */
[----:B------:R-:W3:Y:S08]  /*3a40*/  LDG.E.128 R28, desc[UR6][R50.64+0x80] ;  /* 0x00008006321c7981 */ /* 0x000ef0000c1e1d00 */
[----:B------:R-:W4:Y:S06]  /*3a50*/  @!P0 LDG.E.64 R38, desc[UR6][R44.64+0x40] ;  /* 0x000040062c268981 */ /* 0x000f2c000c1e1b00 */
[----:B------:R-:W5:Y:S01]  /*3a60*/  @!P0 LDG.E.64 R12, desc[UR6][R10.64+0x40] ;  /* 0x000040060a0c8981 */ /* 0x000f62000c1e1b00 */
[C---:B---3--:R-:W-:Y:S02]  /*3a70*/  @!P0 LOP3.LUT R15, R28.reuse, 0xffff0000, RZ, 0xc0, !PT ;  /* 0xffff00001c0f8812 */ /* 0x048fe400078ec0ff */
[----:B------:R-:W-:Y:S02]  /*3a80*/  @!P0 SHF.L.U32 R27, R28, 0x10, RZ ;  /* 0x000000101c1b8819 */ /* 0x000fe400000006ff */
[----:B------:R-:W-:Y:S02]  /*3a90*/  @!P0 LOP3.LUT R16, R30, 0xffff0000, RZ, 0xc0, !PT ;  /* 0xffff00001e108812 */ /* 0x000fe400078ec0ff */
[C---:B----4-:R-:W-:Y:S01]  /*3aa0*/  @!P0 SHF.L.U32 R26, R38.reuse, 0x10, RZ ;  /* 0x00000010261a8819 */ /* 0x050fe200000006ff */
[----:B------:R-:W-:Y:S01]  /*3ab0*/  @!P0 IMAD.U32 R36, R39, 0x10000, RZ ;  /* 0x0001000027248824 */ /* 0x000fe200078e00ff */
[----:B------:R-:W-:Y:S01]  /*3ac0*/  @!P0 LOP3.LUT R37, R38, 0xffff0000, RZ, 0xc0, !PT ;  /* 0xffff000026258812 */ /* 0x000fe200078ec0ff */
[----:B------:R-:W-:Y:S01]  /*3ad0*/  @!P0 IMAD.U32 R38, R31, 0x10000, RZ ;  /* 0x000100001f268824 */ /* 0x000fe200078e00ff */
        /* <DEDUP_REMOVED lines=13> */
[----:B------:R-:W-:Y:S02]  /*3bb0*/  @!P0 IMAD.U32 R27, R29, 0x10000, RZ ;  /* 0x000100001d1b8824 */ /* 0x000fe400078e00ff */
[C---:B------:R-:W-:Y:S01]  /*3bc0*/  @!P0 FMUL.FTZ R6, R15.reuse, R12 ;  /* 0x0000000c0f068220 */ /* 0x040fe20000410000 */
        /* <DEDUP_REMOVED lines=19> */
.L_x_2207:
[----:B------:R-:W-:Y:S05]  /*3d00*/  BSYNC.RECONVERGENT B0 ;  /* 0x0000000000007941 */ /* 0x000fea0003800200 */
.L_x_2206:
[----:B------:R-:W-:Y:S04]  /*3d10*/  BSSY.RECONVERGENT B0, `(.L_x_2208) ;  /* 0x0000067000007945 */ /* 0x000fe80003800200 */
[----:B------:R-:W-:Y:S05]  /*3d20*/  @!P1 BRA `(.L_x_2209) ;  /* 0x0000000400949947 */ /* 0x000fea0003800000 */
[C---:B------:R-:W-:Y:S01]  /*3d30*/  LEA R26, P0, R20.reuse, R10, 0x5 ;  /* 0x0000000a141a7211 */ /* 0x040fe200078028ff */
[----:B------:R-:W4:Y:S03]  /*3d40*/  LDC.64 R52, c[0x0][0x4a8] ;  /* 0x00012a00ff347b82 */ /* 0x000f260000000a00 */
[----:B------:R-:W-:Y:S05]  /*3d50*/  LEA.HI.X.SX32 R27, R20, R11, 0x5, P0 ;  /* 0x0000000b141b7211 */ /* 0x000fea00000f2eff */
[----:B------:R-:W5:Y:S01]  /*3d60*/  LDC.64 R50, c[0x0][0x3b8] ;  /* 0x0000ee00ff327b82 */ /* 0x000f620000000a00 */
[C---:B----4-:R-:W-:Y:S04]  /*3d70*/  LEA R54, P0, R52.reuse, R18, 0x6 ;  /* 0x0000001234367211 */ /* 0x050fe800078030ff */
[----:B------:R-:W-:Y:S02]  /*3d80*/  LEA.HI.X R55, R52, R17, R53, 0x6, P0 ;  /* 0x0000001134377211 */ /* 0x000fe400000f3435 */
[C---:B-----5:R-:W-:Y:S03]  /*3d90*/  LEA R52, P0, R50.reuse, R90, 0x6 ;  /* 0x0000005a32347211 */ /* 0x060fe600078030ff */
[----:B--23--:R-:W2:Y:S01]  /*3da0*/  LDG.E.128 R32, desc[UR6][R54.64] ;  /* 0x0000000636207981 */ /* 0x00cea2000c1e1d00 */
[----:B------:R-:W-:Y:S02]  /*3db0*/  LEA.HI.X R53, R50, R91, R51, 0x6, P0 ;  /* 0x0000005b32357211 */ /* 0x000fe400000f3433 */
[C---:B------:R-:W-:Y:S04]  /*3dc0*/  LEA R46, P0, R20.reuse, R44, 0x5 ;  /* 0x0000002c142e7211 */ /* 0x040fe800078028ff */
[----:B------:R-:W-:Y:S02]  /*3dd0*/  LEA.HI.X.SX32 R47, R20, R45, 0x5, P0 ;  /* 0x0000002d142f7211 */ /* 0x000fe400000f2eff */
        /* <DEDUP_REMOVED lines=14> */
[C---:B----4-:R-:W-:Y:S01]  /*3ec0*/  @!P0 IMAD.U32 R14, R12.reuse, 0x10000, RZ ;  /* 0x000100000c0e8824 */ /* 0x050fe200078e00ff */
[----:B------:R-:W-:Y:S01]  /*3ed0*/  @!P0 LOP3.LUT R12, R12, 0xffff0000, RZ, 0xc0, !PT ;  /* 0xffff00000c0c8812 */ /* 0x000fe200078ec0ff */
[C---:B------:R-:W-:Y:S01]  /*3ee0*/  @!P0 IMAD.U32 R9, R13.reuse, 0x10000, RZ ;  /* 0x000100000d098824 */ /* 0x040fe200078e00ff */
        /* <DEDUP_REMOVED lines=13> */
[----:B------:R-:W-:Y:S01]  /*3fc0*/  @!P0 FMUL.FTZ R50, R16, R36 ;  /* 0x0000002410328220 */ /* 0x000fe20000410000 */
[----:B------:R-:W-:Y:S01]  /*3fd0*/  @!P0 MOV R32, R49 ;  /* 0x0000003100208202 */ /* 0x000fe20000000f00 */
[----:B------:R-:W-:Y:S01]  /*3fe0*/  @!P0 FFMA.FTZ R2, R41, R37, R2 ;  /* 0x0000002529028223 */ /* 0x000fe20000010002 */
        /* <DEDUP_REMOVED lines=13> */
[----:B------:R-:W2:Y:S08]  /*40c0*/  LDG.E.128 R28, desc[UR6][R54.64+0x80] ;  /* 0x00008006361c7981 */ /* 0x000eb0000c1e1d00 */
[----:B------:R-:W3:Y:S06]  /*40d0*/  @!P0 LDG.E.64 R40, desc[UR6][R46.64+0x40] ;  /* 0x000040062e288981 */ /* 0x000eec000c1e1b00 */
[----:B------:R-:W5:Y:S01]  /*40e0*/  @!P0 LDG.E.64 R12, desc[UR6][R26.64+0x40] ;  /* 0x000040061a0c8981 */ /* 0x000f62000c1e1b00 */
[C---:B--2---:R-:W-:Y:S02]  /*40f0*/  @!P0 LOP3.LUT R15, R28.reuse, 0xffff0000, RZ, 0xc0, !PT ;  /* 0xffff00001c0f8812 */ /* 0x044fe400078ec0ff */
[----:B------:R-:W-:Y:S02]  /*4100*/  @!P0 SHF.L.U32 R37, R28, 0x10, RZ ;  /* 0x000000101c258819 */ /* 0x000fe400000006ff */
[----:B------:R-:W-:Y:S02]  /*4110*/  @!P0 LOP3.LUT R16, R30, 0xffff0000, RZ, 0xc0, !PT ;  /* 0xffff00001e108812 */ /* 0x000fe400078ec0ff */
[C---:B---3--:R-:W-:Y:S01]  /*4120*/  @!P0 SHF.L.U32 R36, R40.reuse, 0x10, RZ ;  /* 0x0000001028248819 */ /* 0x048fe200000006ff */
        /* <DEDUP_REMOVED lines=17> */
[----:B------:R-:W-:Y:S01]  /*4240*/  @!P0 FMUL.FTZ R6, R15, R12 ;  /* 0x0000000c0f068220 */ /* 0x000fe20000410000 */
[----:B------:R-:W-:Y:S01]  /*4250*/  @!P0 FMUL.FTZ R7, R16, R9 ;  /* 0x0000000910078220 */ /* 0x000fe20000410000 */
[----:B------:R-:W-:Y:S01]  /*4260*/  @!P0 F2FP.BF16.F32.PACK_AB R50, R5, R50 ;  /* 0x000000320532823e */ /* 0x000fe200000010ff */
[----:B------:R-:W-:Y:S01]  /*4270*/  @!P0 FMUL.FTZ R49, R15, R39 ;  /* 0x000000270f318220 */ /* 0x000fe20000410000 */
[C---:B------:R-:W-:Y:S01]  /*4280*/  @!P0 FMUL.FTZ R51, R14.reuse, R41 ;  /* 0x000000290e338220 */ /* 0x040fe20000410000 */
        /* <DEDUP_REMOVED lines=13> */
[----:B------:R-:W-:Y:S05]  /*4360*/  @!P0 MOV R30, R54 ;  /* 0x00000036001e8202 */ /* 0x000fea0000000f00 */
[----:B------:R4:W-:Y:S02]  /*4370*/  STG.E.128 desc[UR6][R52.64+0x80], R28 ;  /* 0x0000801c34007986 */ /* 0x0009e4000c101d06 */
.L_x_2209:
[----:B------:R-:W-:Y:S05]  /*4380*/  BSYNC.RECONVERGENT B0 ;  /* 0x0000000000007941 */ /* 0x000fea0003800200 */
.L_x_2208:
[----:B------:R-:W-:Y:S04]  /*4390*/  BSSY.RECONVERGENT B0, `(.L_x_2210) ;  /* 0x000006a000007945 */ /* 0x000fe80003800200 */
[----:B------:R-:W-:Y:S05]  /*43a0*/  @!P4 BRA `(.L_x_2211) ;  /* 0x0000000400a0c947 */ /* 0x000fea0003800000 */
[----:B------:R-:W-:Y:S01]  /*43b0*/  LEA R26, P1, R20, R10, 0x6 ;  /* 0x0000000a141a7211 */ /* 0x000fe200078230ff */
[----:B------:R-:W4:Y:S01]  /*43c0*/  LDC.64 R50, c[0x0][0x4a8] ;  /* 0x00012a00ff327b82 */ /* 0x000f220000000a00 */
[----:B------:R-:W-:Y:S02]  /*43d0*/  MOV R16, R18 ;  /* 0x0000001200107202 */ /* 0x000fe40000000f00 */
[----:B------:R-:W-:Y:S02]  /*43e0*/  ISETP.GE.AND P0, PT, R22, R21, PT ;  /* 0x000000151600720c */ /* 0x000fe40003f06270 */
[C---:B------:R-:W-:Y:S02]  /*43f0*/  LEA.HI.X.SX32 R27, R20.reuse, R11, 0x6, P1 ;  /* 0x0000000b141b7211 */ /* 0x040fe400008f36ff */
[C---:B------:R-:W-:Y:S04]  /*4400*/  LEA R46, P1, R20.reuse, R44, 0x6 ;  /* 0x0000002c142e7211 */ /* 0x040fe800078230ff */
[----:B------:R-:W-:Y:S02]  /*4410*/  LEA.HI.X.SX32 R47, R20, R45, 0x6, P1 ;  /* 0x0000002d142f7211 */ /* 0x000fe400008f36ff */
[----:B------:R-:W-:Y:S03]  /*4420*/  ISETP.GE.AND P1, PT, R19, R21, PT ;  /* 0x000000151300720c */ /* 0x000fe60003f26270 */
[----:B--2---:R-:W2:Y:S06]  /*4430*/  @!P0 LDG.E.64 R42, desc[UR6][R46.64] ;  /* 0x000000062e2a8981 */ /* 0x004eac000c1e1b00 */
[----:B------:R-:W5:Y:S01]  /*4440*/  @!P0 LDG.E.64 R12, desc[UR6][R26.64] ;  /* 0x000000061a0c8981 */ /* 0x000f62000c1e1b00 */
[----:B--2---:R-:W-:Y:S01]  /*4450*/  @!P0 SHF.L.U32 R37, R42, 0x10, RZ ;  /* 0x000000102a258819 */ /* 0x004fe200000006ff */
[----:B----4-:R-:W-:Y:S01]  /*4460*/  IMAD.WIDE.U32 R52, R50, 0x60, R16 ;  /* 0x0000006032347825 */ /* 0x010fe200078e0010 */
[----:B------:R-:W-:Y:S03]  /*4470*/  @!P0 LOP3.LUT R41, R42, 0xffff0000, RZ, 0xc0, !PT ;  /* 0xffff00002a298812 */ /* 0x000fe600078ec0ff */
[----:B------:R-:W-:Y:S01]  /*4480*/  IMAD R51, R51, 0x60, RZ ;  /* 0x0000006033337824 */ /* 0x000fe200078e02ff */
[C---:B-----5:R-:W-:Y:S01]  /*4490*/  @!P0 SHF.L.U32 R14, R12.reuse, 0x10, RZ ;  /* 0x000000100c0e8819 */ /* 0x060fe200000006ff */
[----:B------:R-:W-:Y:S01]  /*44a0*/  @!P0 IMAD.U32 R9, R13, 0x10000, RZ ;  /* 0x000100000d098824 */ /* 0x000fe200078e00ff */
[----:B------:R-:W-:Y:S01]  /*44b0*/  @!P0 LOP3.LUT R12, R12, 0xffff0000, RZ, 0xc0, !PT ;  /* 0xffff00000c0c8812 */ /* 0x000fe200078ec0ff */
[----:B------:R-:W-:Y:S01]  /*44c0*/  IMAD.IADD R53, R53, 0x1, R51 ;  /* 0x0000000135357824 */ /* 0x000fe200078e0233 */
[----:B------:R-:W-:Y:S01]  /*44d0*/  @!P0 LOP3.LUT R13, R13, 0xffff0000, RZ, 0xc0, !PT ;  /* 0xffff00000d0d8812 */ /* 0x000fe200078ec0ff */
[----:B------:R-:W2:Y:S01]  /*44e0*/  LDC.64 R50, c[0x0][0x3b8] ;  /* 0x0000ee00ff327b82 */ /* 0x000ea20000000a00 */
[C---:B------:R-:W-:Y:S01]  /*44f0*/  @!P0 IMAD.U32 R36, R43.reuse, 0x10000, RZ ;  /* 0x000100002b248824 */ /* 0x040fe200078e00ff */
[----:B------:R-:W-:Y:S01]  /*4500*/  @!P0 LOP3.LUT R43, R43, 0xffff0000, RZ, 0xc0, !PT ;  /* 0xffff00002b2b8812 */ /* 0x000fe200078ec0ff */
[----:B---3--:R-:W3:Y:S01]  /*4510*/  LDG.E.128 R32, desc[UR6][R52.64] ;  /* 0x0000000634207981 */ /* 0x008ee2000c1e1d00 */
[----:B--2---:R-:W-:Y:S04]  /*4520*/  IMAD.WIDE.U32 R58, R50, 0x60, R90 ;  /* 0x00000060323a7825 */ /* 0x004fe800078e005a */
[----:B------:R-:W-:Y:S01]  /*4530*/  IMAD R54, R51, 0x60, RZ ;  /* 0x0000006033367824 */ /* 0x000fe200078e02ff */
[----:B------:R-:W-:Y:S04]  /*4540*/  MOV R50, R58 ;  /* 0x0000003a00327202 */ /* 0x000fe80000000f00 */
[----:B------:R-:W-:Y:S02]  /*4550*/  IADD3 R51, PT, PT, R59, R54, RZ ;  /* 0x000000363b337210 */ /* 0x000fe40007ffe0ff */
[C---:B---3--:R-:W-:Y:S01]  /*4560*/  @!P0 LOP3.LUT R15, R32.reuse, 0xffff0000, RZ, 0xc0, !PT ;  /* 0xffff0000200f8812 */ /* 0x048fe200078ec0ff */
[----:B------:R-:W-:Y:S01]  /*4570*/  @!P0 IMAD.U32 R40, R35, 0x10000, RZ ;  /* 0x0001000023288824 */ /* 0x000fe200078e00ff */
[----:B------:R-:W-:Y:S02]  /*4580*/  @!P0 SHF.L.U32 R39, R32, 0x10, RZ ;  /* 0x0000001020278819 */ /* 0x000fe400000006ff */
[C---:B------:R-:W-:Y:S01]  /*4590*/  @!P0 LOP3.LUT R28, R34.reuse, 0xffff0000, RZ, 0xc0, !PT ;  /* 0xffff0000221c8812 */ /* 0x040fe200078ec0ff */
[C---:B------:R-:W-:Y:S01]  /*45a0*/  @!P0 FMUL.FTZ R49, R15.reuse, R37 ;  /* 0x000000250f318220 */ /* 0x040fe20000410000 */
[----:B------:R-:W-:Y:S01]  /*45b0*/  @!P0 SHF.L.U32 R38, R34, 0x10, RZ ;  /* 0x0000001022268819 */ /* 0x000fe200000006ff */
[-C--:B------:R-:W-:Y:S01]  /*45c0*/  @!P0 FMUL.FTZ R0, R15, R14.reuse ;  /* 0x0000000e0f008220 */ /* 0x080fe20000410000 */
[----:B------:R-:W-:Y:S01]  /*45d0*/  @!P0 LOP3.LUT R15, R33, 0xffff0000, RZ, 0xc0, !PT ;  /* 0xffff0000210f8812 */ /* 0x000fe200078ec0ff */
[----:B------:R-:W-:Y:S01]  /*45e0*/  @!P0 FFMA.FTZ R49, R39, R14, -R49 ;  /* 0x0000000e27318223 */ /* 0x000fe20000010831 */
[----:B------:R-:W-:Y:S01]  /*45f0*/  @!P0 LOP3.LUT R14, R35, 0xffff0000, RZ, 0xc0, !PT ;  /* 0xffff0000230e8812 */ /* 0x000fe200078ec0ff */
[----:B------:R-:W-:Y:S01]  /*4600*/  @!P0 FFMA.FTZ R0, R37, R39, R0 ;  /* 0x0000002725008223 */ /* 0x000fe20000010000 */
[----:B------:R-:W-:Y:S02]  /*4610*/  @!P0 IMAD.U32 R37, R33, 0x10000, RZ ;  /* 0x0001000021258824 */ /* 0x000fe400078e00ff */
[C---:B------:R-:W-:Y:S01]  /*4620*/  @!P0 FMUL.FTZ R2, R15.reuse, R12 ;  /* 0x0000000c0f028220 */ /* 0x040fe20000410000 */
[C---:B------:R-:W-:Y:S01]  /*4630*/  @!P0 FMUL.FTZ R16, R28.reuse, R36 ;  /* 0x000000241c108220 */ /* 0x040fe20000410000 */
[----:B------:R-:W-:Y:S01]  /*4640*/  @!P0 FMUL.FTZ R3, R28, R9 ;  /* 0x000000091c038220 */ /* 0x000fe20000410000 */
[----:B------:R-:W-:Y:S01]  /*4650*/  @!P0 F2FP.BF16.F32.PACK_AB R49, R0, R49 ;  /* 0x000000310031823e */ /* 0x000fe200000010ff */
[----:B------:R-:W-:Y:S01]  /*4660*/  @!P0 FMUL.FTZ R55, R15, R41 ;  /* 0x000000290f378220 */ /* 0x000fe20000410000 */
[C---:B------:R-:W-:Y:S01]  /*4670*/  @!P0 FMUL.FTZ R4, R14.reuse, R13 ;  /* 0x0000000d0e048220 */ /* 0x040fe20000410000 */
[----:B------:R-:W-:Y:S01]  /*4680*/  @!P0 FMUL.FTZ R57, R14, R43 ;  /* 0x0000002b0e398220 */ /* 0x000fe20000410000 */
[----:B------:R-:W-:Y:S01]  /*4690*/  @!P0 FFMA.FTZ R2, R41, R37, R2 ;  /* 0x0000002529028223 */ /* 0x000fe20000010002 */
[----:B------:R-:W-:Y:S01]  /*46a0*/  @!P0 FFMA.FTZ R3, R36, R38, R3 ;  /* 0x0000002624038223 */ /* 0x000fe20000010003 */
[----:B------:R-:W-:Y:S01]  /*46b0*/  @!P0 FFMA.FTZ R16, R38, R9, -R16 ;  /* 0x0000000926108223 */ /* 0x000fe20000010810 */
[----:B------:R-:W-:Y:S01]  /*46c0*/  @!P0 FFMA.FTZ R55, R37, R12, -R55 ;  /* 0x0000000c25378223 */ /* 0x000fe20000010837 */
[----:B------:R-:W-:Y:S01]  /*46d0*/  @!P0 FFMA.FTZ R57, R40, R13, -R57 ;  /* 0x0000000d28398223 */ /* 0x000fe20000010839 */
[----:B------:R-:W-:Y:S01]  /*46e0*/  @!P0 FFMA.FTZ R4, R43, R40, R4 ;  /* 0x000000282b048223 */ /* 0x000fe20000010004 */
[----:B------:R-:W-:Y:S01]  /*46f0*/  @!P0 IMAD.MOV.U32 R32, RZ, RZ, R49 ;  /* 0x000000ffff208224 */ /* 0x000fe200078e0031 */
[----:B------:R-:W-:Y:S02]  /*4700*/  @!P0 F2FP.BF16.F32.PACK_AB R16, R3, R16 ;  /* 0x000000100310823e */ /* 0x000fe400000010ff */
[----:B------:R-:W-:Y:S02]  /*4710*/  @!P0 F2FP.BF16.F32.PACK_AB R56, R2, R55 ;  /* 0x000000370238823e */ /* 0x000fe400000010ff */
[----:B------:R-:W-:Y:S01]  /*4720*/  @!P0 F2FP.BF16.F32.PACK_AB R57, R4, R57 ;  /* 0x000000390439823e */ /* 0x000fe200000010ff */
[----:B------:R-:W-:Y:S01]  /*4730*/  @!P0 IMAD.MOV.U32 R34, RZ, RZ, R16 ;  /* 0x000000ffff228224 */ /* 0x000fe200078e0010 */
[----:B------:R-:W-:Y:S02]  /*4740*/  @!P0 MOV R33, R56 ;  /* 0x0000003800218202 */ /* 0x000fe40000000f00 */
[----:B------:R-:W-:Y:S05]  /*4750*/  @!P0 MOV R35, R57 ;  /* 0x0000003900238202 */ /* 0x000fea0000000f00 */
[----:B------:R2:W-:Y:S08]  /*4760*/  STG.E.128 desc[UR6][R50.64], R32 ;  /* 0x0000002032007986 */ /* 0x0005f0000c101d06 */
[----:B------:R-:W3:Y:S06]  /*4770*/  @!P1 LDG.E.64 R40, desc[UR6][R46.64+0x40] ;  /* 0x000040062e289981 */ /* 0x000eec000c1e1b00 */
[----:B------:R-:W4:Y:S08]  /*4780*/  LDG.E.128 R28, desc[UR6][R52.64+0x80] ;  /* 0x00008006341c7981 */ /* 0x000f30000c1e1d00 */
[----:B------:R5:W2:Y:S01]  /*4790*/  @!P1 LDG.E.64 R12, desc[UR6][R26.64+0x40] ;  /* 0x000040061a0c9981 */ /* 0x000aa2000c1e1b00 */
[C---:B---3--:R-:W-:Y:S01]  /*47a0*/  @!P1 SHF.L.U32 R36, R40.reuse, 0x10, RZ ;  /* 0x0000001028249819 */ /* 0x048fe200000006ff */
[C---:B------:R-:W-:Y:S01]  /*47b0*/  @!P1 IMAD.U32 R38, R41.reuse, 0x10000, RZ ;  /* 0x0001000029269824 */ /* 0x040fe200078e00ff */
[----:B------:R-:W-:Y:S02]  /*47c0*/  @!P1 LOP3.LUT R39, R40, 0xffff0000, RZ, 0xc0, !PT ;  /* 0xffff000028279812 */ /* 0x000fe400078ec0ff */
[----:B------:R-:W-:Y:S02]  /*47d0*/  @!P1 LOP3.LUT R41, R41, 0xffff0000, RZ, 0xc0, !PT ;  /* 0xffff000029299812 */ /* 0x000fe400078ec0ff */
[C---:B----4-:R-:W-:Y:S02]  /*47e0*/  @!P1 LOP3.LUT R15, R28.reuse, 0xffff0000, RZ, 0xc0, !PT ;  /* 0xffff00001c0f9812 */ /* 0x050fe400078ec0ff */
[----:B------:R-:W-:Y:S02]  /*47f0*/  @!P1 SHF.L.U32 R37, R28, 0x10, RZ ;  /* 0x000000101c259819 */ /* 0x000fe400000006ff */
[----:B-----5:R-:W-:Y:S01]  /*4800*/  @!P1 LOP3.LUT R26, R30, 0xffff0000, RZ, 0xc0, !PT ;  /* 0xffff00001e1a9812 */ /* 0x020fe200078ec0ff */
[----:B------:R-:W-:Y:S01]  /*4810*/  @!P1 FMUL.FTZ R16, R15, R36 ;  /* 0x000000240f109220 */ /* 0x000fe20000410000 */
[----:B------:R-:W-:Y:S02]  /*4820*/  @!P1 SHF.L.U32 R40, R31, 0x10, RZ ;  /* 0x000000101f289819 */ /* 0x000fe400000006ff */
        /* <DEDUP_REMOVED lines=32> */
.L_x_2211:
[----:B------:R-:W-:Y:S05]  /*4a30*/  BSYNC.RECONVERGENT B0 ;  /* 0x0000000000007941 */ /* 0x000fea0003800200 */
.L_x_2210:
[----:B------:R-:W-:Y:S01]  /*4a40*/  ISETP.NE.AND P0, PT, R136, RZ, PT ;  /* 0x000000ff8800720c */ /* 0x000fe20003f05270 */
[----:B------:R-:W-:Y:S11]  /*4a50*/  BSSY.RECONVERGENT B0, `(.L_x_2212) ;  /* 0x0000065000007945 */ /* 0x000ff60003800200 */
[----:B------:R-:W-:Y:S01]  /*4a60*/  @!UPT UIADD3 URZ, UPT, UPT, URZ, URZ, URZ ;  /* 0x000000fffffff290 */ /* 0x000fe2000fffe0ff */
[----:B------:R-:W-:Y:S05]  /*4a70*/  @P0 BRA `(.L_x_2213) ;  /* 0x0000000400880947 */ /* 0x000fea0003800000 */
[----:B------:R-:W-:Y:S01]  /*4a80*/  ISETP.GE.AND P0, PT, R22, R21, PT ;  /* 0x000000151600720c */ /* 0x000fe20003f06270 */
[----:B--2---:R-:W4:Y:S01]  /*4a90*/  LDC.64 R50, c[0x0][0x4a8] ;  /* 0x00012a00ff327b82 */ /* 0x004f220000000a00 */
[C---:B------:R-:W-:Y:S04]  /*4aa0*/  IMAD.WIDE R46, R20.reuse, 0x60, R44 ;  /* 0x00000060142e7825 */ /* 0x040fe800078e022c */
[----:B------:R-:W-:Y:S07]  /*4ab0*/  IMAD.WIDE R26, R20, 0x60, R10 ;  /* 0x00000060141a7825 */ /* 0x000fee00078e020a */
[----:B------:R-:W2:Y:S06]  /*4ac0*/  @!P0 LDG.E.64 R42, desc[UR6][R46.64] ;  /* 0x000000062e2a8981 */ /* 0x000eac000c1e1b00 */
[----:B------:R-:W5:Y:S01]  /*4ad0*/  @!P0 LDG.E.64 R12, desc[UR6][R26.64] ;  /* 0x000000061a0c8981 */ /* 0x000f62000c1e1b00 */
[C---:B----4-:R-:W-:Y:S04]  /*4ae0*/  LEA R52, P1, R50.reuse, R18, 0x7 ;  /* 0x0000001232347211 */ /* 0x050fe800078238ff */
[----:B------:R-:W-:Y:S02]  /*4af0*/  LEA.HI.X R53, R50, R17, R51, 0x7, P1 ;  /* 0x0000001132357211 */ /* 0x000fe400008f3c33 */
[----:B------:R-:W-:Y:S01]  /*4b00*/  ISETP.GE.AND P1, PT, R19, R21, PT ;  /* 0x000000151300720c */ /* 0x000fe20003f26270 */
[----:B------:R-:W4:Y:S02]  /*4b10*/  LDC.64 R50, c[0x0][0x3b8] ;  /* 0x0000ee00ff327b82 */ /* 0x000f240000000a00 */
[----:B---3--:R-:W3:Y:S01]  /*4b20*/  LDG.E.128 R32, desc[UR6][R52.64] ;  /* 0x0000000634207981 */ /* 0x008ee2000c1e1d00 */
[----:B----4-:R-:W-:Y:S02]  /*4b30*/  LEA R54, P2, R50, R90, 0x7 ;  /* 0x0000005a32367211 */ /* 0x010fe400078438ff */
[C---:B--2---:R-:W-:Y:S01]  /*4b40*/  @!P0 SHF.L.U32 R37, R42.reuse, 0x10, RZ ;  /* 0x000000102a258819 */ /* 0x044fe200000006ff */
[C---:B------:R-:W-:Y:S01]  /*4b50*/  @!P0 IMAD.U32 R36, R43.reuse, 0x10000, RZ ;  /* 0x000100002b248824 */ /* 0x040fe200078e00ff */
[----:B------:R-:W-:Y:S02]  /*4b60*/  @!P0 LOP3.LUT R41, R42, 0xffff0000, RZ, 0xc0, !PT ;  /* 0xffff00002a298812 */ /* 0x000fe400078ec0ff */
[----:B------:R-:W-:Y:S02]  /*4b70*/  @!P0 LOP3.LUT R43, R43, 0xffff0000, RZ, 0xc0, !PT ;  /* 0xffff00002b2b8812 */ /* 0x000fe400078ec0ff */
[C---:B-----5:R-:W-:Y:S01]  /*4b80*/  @!P0 SHF.L.U32 R14, R12.reuse, 0x10, RZ ;  /* 0x000000100c0e8819 */ /* 0x060fe200000006ff */
[C---:B------:R-:W-:Y:S01]  /*4b90*/  @!P0 IMAD.U32 R9, R13.reuse, 0x10000, RZ ;  /* 0x000100000d098824 */ /* 0x040fe200078e00ff */
[----:B------:R-:W-:Y:S02]  /*4ba0*/  @!P0 LOP3.LUT R12, R12, 0xffff0000, RZ, 0xc0, !PT ;  /* 0xffff00000c0c8812 */ /* 0x000fe400078ec0ff */
[----:B------:R-:W-:Y:S02]  /*4bb0*/  @!P0 LOP3.LUT R13, R13, 0xffff0000, RZ, 0xc0, !PT ;  /* 0xffff00000d0d8812 */ /* 0x000fe400078ec0ff */
        /* <DEDUP_REMOVED lines=29> */
[----:B------:R-:W-:Y:S01]  /*4d90*/  @!P0 IMAD.MOV.U32 R33, RZ, RZ, R58 ;  /* 0x000000ffff218224 */ /* 0x000fe200078e003a */
[----:B------:R-:W-:Y:S01]  /*4da0*/  LEA.HI.X R55, R50, R91, R51, 0x7, P2 ;  /* 0x0000005b32377211 */ /* 0x000fe200010f3c33 */
[----:B------:R-:W-:Y:S01]  /*4db0*/  @!P0 IMAD.MOV.U32 R35, RZ, RZ, R57 ;  /* 0x000000ffff238224 */ /* 0x000fe200078e0039 */
[----:B------:R-:W-:Y:S05]  /*4dc0*/  @!P0 MOV R34, R56 ;  /* 0x0000003800228202 */ /* 0x000fea0000000f00 */
[----:B------:R2:W-:Y:S08]  /*4dd0*/  STG.E.128 desc[UR6][R54.64], R32 ;  /* 0x0000002036007986 */ /* 0x0005f0000c101d06 */
[----:B------:R-:W3:Y:S06]  /*4de0*/  @!P1 LDG.E.64 R40, desc[UR6][R46.64+0x40] ;  /* 0x000040062e289981 */ /* 0x000eec000c1e1b00 */
[----:B------:R-:W4:Y:S08]  /*4df0*/  LDG.E.128 R28, desc[UR6][R52.64+0x80] ;  /* 0x00008006341c7981 */ /* 0x000f30000c1e1d00 */
[----:B------:R-:W5:Y:S01]  /*4e00*/  @!P1 LDG.E.64 R12, desc[UR6][R26.64+0x40] ;  /* 0x000040061a0c9981 */ /* 0x000f62000c1e1b00 */
[C---:B---3--:R-:W-:Y:S01]  /*4e10*/  @!P1 SHF.L.U32 R36, R40.reuse, 0x10, RZ ;  /* 0x0000001028249819 */ /* 0x048fe200000006ff */
[C---:B------:R-:W-:Y:S01]  /*4e20*/  @!P1 IMAD.U32 R38, R41.reuse, 0x10000, RZ ;  /* 0x0001000029269824 */ /* 0x040fe200078e00ff */
[----:B------:R-:W-:Y:S02]  /*4e30*/  @!P1 LOP3.LUT R39, R40, 0xffff0000, RZ, 0xc0, !PT ;  /* 0xffff000028279812 */ /* 0x000fe400078ec0ff */
[----:B------:R-:W-:Y:S02]  /*4e40*/  @!P1 LOP3.LUT R41, R41, 0xffff0000, RZ, 0xc0, !PT ;  /* 0xffff000029299812 */ /* 0x000fe400078ec0ff */
[C---:B----4-:R-:W-:Y:S02]  /*4e50*/  @!P1 LOP3.LUT R15, R28.reuse, 0xffff0000, RZ, 0xc0, !PT ;  /* 0xffff00001c0f9812 */ /* 0x050fe400078ec0ff */
[----:B------:R-:W-:Y:S02]  /*4e60*/  @!P1 SHF.L.U32 R37, R28, 0x10, RZ ;  /* 0x000000101c259819 */ /* 0x000fe400000006ff */
[----:B------:R-:W-:Y:S01]  /*4e70*/  @!P1 LOP3.LUT R16, R30, 0xffff0000, RZ, 0xc0, !PT ;  /* 0xffff00001e109812 */ /* 0x000fe200078ec0ff */
[----:B------:R-:W-:Y:S01]  /*4e80*/  @!P1 FMUL.FTZ R50, R15, R36 ;  /* 0x000000240f329220 */ /* 0x000fe20000410000 */
[----:B------:R-:W-:Y:S02]  /*4e90*/  @!P1 SHF.L.U32 R40, R31, 0x10, RZ ;  /* 0x000000101f289819 */ /* 0x000fe400000006ff */
        /* <DEDUP_REMOVED lines=32> */
.L_x_2213:
[----:B------:R-:W-:Y:S05]  /*50a0*/  BSYNC.RECONVERGENT B0 ;  /* 0x0000000000007941 */ /* 0x000fea0003800200 */
.L_x_2212:
[----:B------:R-:W-:Y:S04]  /*50b0*/  BSSY.RECONVERGENT B0, `(.L_x_2214) ;  /* 0x000006a000007945 */ /* 0x000fe80003800200 */
[----:B------:R-:W-:Y:S05]  /*50c0*/  @!P5 BRA `(.L_x_2215) ;  /* 0x0000000400a0d947 */ /* 0x000fea0003800000 */
[----:B------:R-:W-:Y:S01]  /*50d0*/  MOV R16, R18 ;  /* 0x0000001200107202 */ /* 0x000fe20000000f00 */
[----:B--2---:R-:W4:Y:S01]  /*50e0*/  LDC.64 R50, c[0x0][0x4a8] ;  /* 0x00012a00ff327b82 */ /* 0x004f220000000a00 */
[----:B------:R-:W-:Y:S02]  /*50f0*/  ISETP.GE.AND P0, PT, R22, R21, PT ;  /* 0x000000151600720c */ /* 0x000fe40003f06270 */
[C---:B------:R-:W-:Y:S02]  /*5100*/  LEA R46, P1, R20.reuse, R44, 0x7 ;  /* 0x0000002c142e7211 */ /* 0x040fe400078238ff */
[C---:B------:R-:W-:Y:S02]  /*5110*/  LEA R26, P2, R20.reuse, R10, 0x7 ;  /* 0x0000000a141a7211 */ /* 0x040fe400078438ff */
[C---:B------:R-:W-:Y:S02]  /*5120*/  LEA.HI.X.SX32 R47, R20.reuse, R45, 0x7, P1 ;  /* 0x0000002d142f7211 */ /* 0x040fe400008f3eff */
[----:B------:R-:W-:Y:S02]  /*5130*/  LEA.HI.X.SX32 R27, R20, R11, 0x7, P2 ;  /* 0x0000000b141b7211 */ /* 0x000fe400010f3eff */
[----:B------:R-:W-:Y:S03]  /*5140*/  ISETP.GE.AND P1, PT, R19, R21, PT ;  /* 0x000000151300720c */ /* 0x000fe60003f26270 */
[----:B------:R-:W2:Y:S06]  /*5150*/  @!P0 LDG.E.64 R42, desc[UR6][R46.64] ;  /* 0x000000062e2a8981 */ /* 0x000eac000c1e1b00 */
        /* <DEDUP_REMOVED lines=95> */
.L_x_2215:
[----:B------:R-:W-:Y:S05]  /*5750*/  BSYNC.RECONVERGENT B0 ;  /* 0x0000000000007941 */ /* 0x000fea0003800200 */
.L_x_2214:
[----:B------:R-:W-:Y:S04]  /*5760*/  BSSY.RECONVERGENT B0, `(.L_x_2216) ;  /* 0x0000068000007945 */ /* 0x000fe80003800200 */
[----:B------:R-:W-:Y:S05]  /*5770*/  @!P6 BRA `(.L_x_2217) ;  /* 0x000000040098e947 */ /* 0x000fea0003800000 */
[----:B------:R-:W-:Y:S01]  /*5780*/  MOV R16, R18 ;  /* 0x0000001200107202 */ /* 0x000fe20000000f00 */
[----:B--2---:R-:W4:Y:S01]  /*5790*/  LDC.64 R50, c[0x0][0x4a8] ;  /* 0x00012a00ff327b82 */ /* 0x004f220000000a00 */
[-C--:B------:R-:W-:Y:S01]  /*57a0*/  ISETP.GE.AND P0, PT, R22, R21.reuse, PT ;  /* 0x000000151600720c */ /* 0x080fe20003f06270 */
[C---:B------:R-:W-:Y:S01]  /*57b0*/  IMAD.WIDE R46, R20.reuse, 0xa0, R44 ;  /* 0x000000a0142e7825 */ /* 0x040fe200078e022c */
[----:B------:R-:W-:Y:S03]  /*57c0*/  ISETP.GE.AND P1, PT, R19, R21, PT ;  /* 0x000000151300720c */ /* 0x000fe60003f26270 */
[----:B------:R-:W-:Y:S08]  /*57d0*/  IMAD.WIDE R26, R20, 0xa0, R10 ;  /* 0x000000a0141a7825 */ /* 0x000ff000078e020a */
[----:B------:R-:W2:Y:S06]  /*57e0*/  @!P0 LDG.E.64 R42, desc[UR6][R46.64] ;  /* 0x000000062e2a8981 */ /* 0x000eac000c1e1b00 */
[----:B------:R-:W5:Y:S01]  /*57f0*/  @!P0 LDG.E.64 R12, desc[UR6][R26.64] ;  /* 0x000000061a0c8981 */ /* 0x000f62000c1e1b00 */
[----:B--2---:R-:W-:Y:S01]  /*5800*/  @!P0 SHF.L.U32 R37, R42, 0x10, RZ ;  /* 0x000000102a258819 */ /* 0x004fe200000006ff */
[----:B----4-:R-:W-:Y:S01]  /*5810*/  IMAD.WIDE.U32 R52, R50, 0xc0, R16 ;  /* 0x000000c032347825 */ /* 0x010fe200078e0010 */
[----:B------:R-:W-:Y:S03]  /*5820*/  @!P0 LOP3.LUT R41, R42, 0xffff0000, RZ, 0xc0, !PT ;  /* 0xffff00002a298812 */ /* 0x000fe600078ec0ff */
[----:B------:R-:W-:Y:S01]  /*5830*/  IMAD R51, R51, 0xc0, RZ ;  /* 0x000000c033337824 */ /* 0x000fe200078e02ff */
[----:B-----5:R-:W-:Y:S01]  /*5840*/  @!P0 SHF.L.U32 R9, R13, 0x10, RZ ;  /* 0x000000100d098819 */ /* 0x020fe200000006ff */
[C---:B------:R-:W-:Y:S01]  /*5850*/  @!P0 IMAD.U32 R14, R12.reuse, 0x10000, RZ ;  /* 0x000100000c0e8824 */ /* 0x040fe200078e00ff */
[----:B------:R-:W-:Y:S01]  /*5860*/  @!P0 LOP3.LUT R12, R12, 0xffff0000, RZ, 0xc0, !PT ;  /* 0xffff00000c0c8812 */ /* 0x000fe200078ec0ff */
[----:B------:R-:W-:Y:S01]  /*5870*/  @!P0 IMAD.U32 R36, R43, 0x10000, RZ ;  /* 0x000100002b248824 */ /* 0x000fe200078e00ff */
[----:B------:R-:W-:Y:S02]  /*5880*/  IADD3 R53, PT, PT, R53, R51, RZ ;  /* 0x0000003335357210 */ /* 0x000fe40007ffe0ff */
[----:B------:R-:W-:Y:S01]  /*5890*/  @!P0 LOP3.LUT R13, R13, 0xffff0000, RZ, 0xc0, !PT ;  /* 0xffff00000d0d8812 */ /* 0x000fe200078ec0ff */
[----:B------:R-:W2:Y:S01]  /*58a0*/  LDC.64 R50, c[0x0][0x3b8] ;  /* 0x0000ee00ff327b82 */ /* 0x000ea20000000a00 */
[----:B------:R-:W-:Y:S01]  /*58b0*/  @!P0 LOP3.LUT R43, R43, 0xffff0000, RZ, 0xc0, !PT ;  /* 0xffff00002b2b8812 */ /* 0x000fe200078ec0ff */
[----:B---3--:R-:W3:Y:S01]  /*58c0*/  LDG.E.128 R32, desc[UR6][R52.64] ;  /* 0x0000000634207981 */ /* 0x008ee2000c1e1d00 */
[----:B--2---:R-:W-:Y:S04]  /*58d0*/  IMAD.WIDE.U32 R58, R50, 0xc0, R90 ;  /* 0x000000c0323a7825 */ /* 0x004fe800078e005a */
[----:B------:R-:W-:Y:S01]  /*58e0*/  IMAD R54, R51, 0xc0, RZ ;  /* 0x000000c033367824 */ /* 0x000fe200078e02ff */
[----:B------:R-:W-:Y:S04]  /*58f0*/  MOV R50, R58 ;  /* 0x0000003a00327202 */ /* 0x000fe80000000f00 */
[----:B------:R-:W-:Y:S02]  /*5900*/  IADD3 R51, PT, PT, R59, R54, RZ ;  /* 0x000000363b337210 */ /* 0x000fe40007ffe0ff */
[----:B---3--:R-:W-:Y:S01]  /*5910*/  @!P0 LOP3.LUT R15, R32, 0xffff0000, RZ, 0xc0, !PT ;  /* 0xffff0000200f8812 */ /* 0x008fe200078ec0ff */
[----:B------:R-:W-:Y:S01]  /*5920*/  @!P0 IMAD.U32 R38, R34, 0x10000, RZ ;  /* 0x0001000022268824 */ /* 0x000fe200078e00ff */
[----:B------:R-:W-:Y:S02]  /*5930*/  @!P0 SHF.L.U32 R39, R32, 0x10, RZ ;  /* 0x0000001020278819 */ /* 0x000fe400000006ff */
[----:B------:R-:W-:Y:S01]  /*5940*/  @!P0 LOP3.LUT R28, R34, 0xffff0000, RZ, 0xc0, !PT ;  /* 0xffff0000221c8812 */ /* 0x000fe200078ec0ff */
[----:B------:R-:W-:Y:S01]  /*5950*/  @!P0 FMUL.FTZ R49, R15, R37 ;  /* 0x000000250f318220 */ /* 0x000fe20000410000 */
[----:B------:R-:W-:Y:S01]  /*5960*/  @!P0 SHF.L.U32 R40, R35, 0x10, RZ ;  /* 0x0000001023288819 */ /* 0x000fe200000006ff */
[-C--:B------:R-:W-:Y:S01]  /*5970*/  @!P0 FMUL.FTZ R0, R15, R14.reuse ;  /* 0x0000000e0f008220 */ /* 0x080fe20000410000 */
[----:B------:R-:W-:Y:S01]  /*5980*/  @!P0 LOP3.LUT R15, R33, 0xffff0000, RZ, 0xc0, !PT ;  /* 0xffff0000210f8812 */ /* 0x000fe200078ec0ff */
[----:B------:R-:W-:Y:S01]  /*5990*/  @!P0 FFMA.FTZ R49, R39, R14, -R49 ;  /* 0x0000000e27318223 */ /* 0x000fe20000010831 */
[----:B------:R-:W-:Y:S01]  /*59a0*/  @!P0 LOP3.LUT R14, R35, 0xffff0000, RZ, 0xc0, !PT ;  /* 0xffff0000230e8812 */ /* 0x000fe200078ec0ff */
[----:B------:R-:W-:Y:S01]  /*59b0*/  @!P0 FFMA.FTZ R0, R37, R39, R0 ;  /* 0x0000002725008223 */ /* 0x000fe20000010000 */
[----:B------:R-:W-:Y:S01]  /*59c0*/  @!P0 SHF.L.U32 R37, R33, 0x10, RZ ;  /* 0x0000001021258819 */ /* 0x000fe200000006ff */
[C---:B------:R-:W-:Y:S01]  /*59d0*/  @!P0 FMUL.FTZ R2, R15.reuse, R12 ;  /* 0x0000000c0f028220 */ /* 0x040fe20000410000 */
[----:B------:R-:W-:Y:S01]  /*59e0*/  @!P0 FMUL.FTZ R3, R28, R9 ;  /* 0x000000091c038220 */ /* 0x000fe20000410000 */
[----:B------:R-:W-:Y:S01]  /*59f0*/  @!P0 FMUL.FTZ R4, R14, R13 ;  /* 0x0000000d0e048220 */ /* 0x000fe20000410000 */
[----:B------:R-:W-:Y:S01]  /*5a00*/  @!P0 F2FP.BF16.F32.PACK_AB R49, R0, R49 ;  /* 0x000000310031823e */ /* 0x000fe200000010ff */
[----:B------:R-:W-:Y:S01]  /*5a10*/  @!P0 FMUL.FTZ R57, R14, R43 ;  /* 0x0000002b0e398220 */ /* 0x000fe20000410000 */
[----:B------:R-:W-:Y:S01]  /*5a20*/  @!P0 FMUL.FTZ R55, R15, R41 ;  /* 0x000000290f378220 */ /* 0x000fe20000410000 */
[----:B------:R-:W-:Y:S01]  /*5a30*/  @!P0 FMUL.FTZ R16, R28, R36 ;  /* 0x000000241c108220 */ /* 0x000fe20000410000 */
[----:B------:R-:W-:Y:S01]  /*5a40*/  @!P0 FFMA.FTZ R2, R41, R37, R2 ;  /* 0x0000002529028223 */ /* 0x000fe20000010002 */
[----:B------:R-:W-:Y:S01]  /*5a50*/  @!P0 FFMA.FTZ R3, R36, R38, R3 ;  /* 0x0000002624038223 */ /* 0x000fe20000010003 */
[----:B------:R-:W-:Y:S01]  /*5a60*/  @!P0 FFMA.FTZ R57, R40, R13, -R57 ;  /* 0x0000000d28398223 */ /* 0x000fe20000010839 */
[----:B------:R-:W-:Y:S01]  /*5a70*/  @!P0 FFMA.FTZ R4, R43, R40, R4 ;  /* 0x000000282b048223 */ /* 0x000fe20000010004 */
[----:B------:R-:W-:Y:S01]  /*5a80*/  @!P0 FFMA.FTZ R55, R37, R12, -R55 ;  /* 0x0000000c25378223 */ /* 0x000fe20000010837 */
[----:B------:R-:W-:Y:S01]  /*5a90*/  @!P0 FFMA.FTZ R16, R38, R9, -R16 ;  /* 0x0000000926108223 */ /* 0x000fe20000010810 */
[----:B------:R-:W-:Y:S02]  /*5aa0*/  @!P0 IMAD.MOV.U32 R32, RZ, RZ, R49 ;  /* 0x000000ffff208224 */ /* 0x000fe400078e0031 */
        /* <DEDUP_REMOVED lines=10> */
[C---:B---3--:R-:W-:Y:S02]  /*5b50*/  @!P1 SHF.L.U32 R36, R40.reuse, 0x10, RZ ;  /* 0x0000001028249819 */ /* 0x048fe400000006ff */
[C---:B------:R-:W-:Y:S02]  /*5b60*/  @!P1 SHF.L.U32 R38, R41.reuse, 0x10, RZ ;  /* 0x0000001029269819 */ /* 0x040fe400000006ff */
[----:B------:R-:W-:Y:S02]  /*5b70*/  @!P1 LOP3.LUT R39, R40, 0xffff0000, RZ, 0xc0, !PT ;  /* 0xffff000028279812 */ /* 0x000fe400078ec0ff */
[C---:B----4-:R-:W-:Y:S01]  /*5b80*/  @!P1 LOP3.LUT R15, R28.reuse, 0xffff0000, RZ, 0xc0, !PT ;  /* 0xffff00001c0f9812 */ /* 0x050fe200078ec0ff */
[----:B------:R-:W-:Y:S01]  /*5b90*/  @!P1 IMAD.U32 R37, R28, 0x10000, RZ ;  /* 0x000100001c259824 */ /* 0x000fe200078e00ff */
[----:B-----5:R-:W-:Y:S02]  /*5ba0*/  @!P1 LOP3.LUT R26, R30, 0xffff0000, RZ, 0xc0, !PT ;  /* 0xffff00001e1a9812 */ /* 0x020fe400078ec0ff */
[----:B------:R-:W-:Y:S01]  /*5bb0*/  @!P1 LOP3.LUT R41, R41, 0xffff0000, RZ, 0xc0, !PT ;  /* 0xffff000029299812 */ /* 0x000fe200078ec0ff */
[----:B------:R-:W-:Y:S01]  /*5bc0*/  @!P1 FMUL.FTZ R16, R15, R36 ;  /* 0x000000240f109220 */ /* 0x000fe20000410000 */
[----:B------:R-:W-:Y:S01]  /*5bd0*/  @!P1 SHF.L.U32 R40, R31, 0x10, RZ ;  /* 0x000000101f289819 */ /* 0x000fe200000006ff */
[----:B------:R-:W-:Y:S01]  /*5be0*/  @!P1 FMUL.FTZ R52, R26, R38 ;  /* 0x000000261a349220 */ /* 0x000fe20000410000 */
[C---:B--2---:R-:W-:Y:S01]  /*5bf0*/  @!P1 SHF.L.U32 R14, R12.reuse, 0x10, RZ ;  /* 0x000000100c0e9819 */ /* 0x044fe200000006ff */
[C---:B------:R-:W-:Y:S01]  /*5c00*/  @!P1 IMAD.U32 R9, R13.reuse, 0x10000, RZ ;  /* 0x000100000d099824 */ /* 0x040fe200078e00ff */
[----:B------:R-:W-:Y:S02]  /*5c10*/  @!P1 LOP3.LUT R12, R12, 0xffff0000, RZ, 0xc0, !PT ;  /* 0xffff00000c0c9812 */ /* 0x000fe400078ec0ff */
[----:B------:R-:W-:Y:S01]  /*5c20*/  @!P1 LOP3.LUT R13, R13, 0xffff0000, RZ, 0xc0, !PT ;  /* 0xffff00000d0d9812 */ /* 0x000fe200078ec0ff */
[-C--:B------:R-:W-:Y:S01]  /*5c30*/  @!P1 FMUL.FTZ R5, R15, R14.reuse ;  /* 0x0000000e0f059220 */ /* 0x080fe20000410000 */
[----:B------:R-:W-:Y:S01]  /*5c40*/  @!P1 LOP3.LUT R15, R29, 0xffff0000, RZ, 0xc0, !PT ;  /* 0xffff00001d0f9812 */ /* 0x000fe200078ec0ff */
[----:B------:R-:W-:Y:S01]  /*5c50*/  @!P1 FFMA.FTZ R16, R37, R14, -R16 ;  /* 0x0000000e25109223 */ /* 0x000fe20000010810 */
[----:B------:R-:W-:Y:S01]  /*5c60*/  @!P1 LOP3.LUT R14, R31, 0xffff0000, RZ, 0xc0, !PT ;  /* 0xffff00001f0e9812 */ /* 0x000fe200078ec0ff */
[----:B------:R-:W-:Y:S01]  /*5c70*/  @!P1 FFMA.FTZ R5, R36, R37, R5 ;  /* 0x0000002524059223 */ /* 0x000fe20000010005 */
[----:B------:R-:W-:Y:S01]  /*5c80*/  @!P1 SHF.L.U32 R37, R29, 0x10, RZ ;  /* 0x000000101d259819 */ /* 0x000fe200000006ff */
[----:B------:R-:W-:Y:S01]  /*5c90*/  @!P1 FMUL.FTZ R6, R15, R12 ;  /* 0x0000000c0f069220 */ /* 0x000fe20000410000 */
[----:B------:R-:W-:Y:S01]  /*5ca0*/  @!P1 SHF.L.U32 R36, R30, 0x10, RZ ;  /* 0x000000101e249819 */ /* 0x000fe200000006ff */
        /* <DEDUP_REMOVED lines=14> */
[----:B------:R-:W-:Y:S02]  /*5d90*/  @!P1 F2FP.BF16.F32.PACK_AB R53, R8, R53 ;  /* 0x000000350835923e */ /* 0x000fe400000010ff */
[----:B------:R-:W-:Y:S02]  /*5da0*/  @!P1 MOV R29, R49 ;  /* 0x00000031001d9202 */ /* 0x000fe40000000f00 */
[----:B------:R-:W-:Y:S02]  /*5db0*/  @!P1 MOV R30, R52 ;  /* 0x00000034001e9202 */ /* 0x000fe40000000f00 */
[----:B------:R-:W-:Y:S05]  /*5dc0*/  @!P1 MOV R31, R53 ;  /* 0x00000035001f9202 */ /* 0x000fea0000000f00 */
[----:B------:R2:W-:Y:S02]  /*5dd0*/  STG.E.128 desc[UR6][R50.64+0x80], R28 ;  /* 0x0000801c32007986 */ /* 0x0005e4000c101d06 */
.L_x_2217:
[----:B------:R-:W-:Y:S05]  /*5de0*/  BSYNC.RECONVERGENT B0 ;  /* 0x0000000000007941 */ /* 0x000fea0003800200 */
.L_x_2216:
[----:B------:R-:W-:Y:S01]  /*5df0*/  ISETP.NE.AND P0, PT, R127, RZ, PT ;  /* 0x000000ff7f00720c */ /* 0x000fe20003f05270 */
[----:B------:R-:W-:Y:S11]  /*5e00*/  BSSY.RECONVERGENT B0, `(.L_x_2218) ;  /* 0x0000069000007945 */ /* 0x000ff60003800200 */
[----:B------:R-:W-:Y:S01]  /*5e10*/  @!UPT UIADD3 URZ, UPT, UPT, URZ, URZ, URZ ;  /* 0x000000fffffff290 */ /* 0x000fe2000fffe0ff */
[----:B------:R-:W-:Y:S05]  /*5e20*/  @!P0 BRA `(.L_x_2219) ;  /* 0x0000000400988947 */ /* 0x000fea0003800000 */
[----:B------:R-:W-:Y:S01]  /*5e30*/  MOV R16, R18 ;  /* 0x0000001200107202 */ /* 0x000fe20000000f00 */
[----:B------:R-:W5:Y:S01]  /*5e40*/  LDC.64 R40, c[0x0][0x4a8] ;  /* 0x00012a00ff287b82 */ /* 0x000f620000000a00 */
[-C--:B------:R-:W-:Y:S01]  /*5e50*/  ISETP.GE.AND P0, PT, R22, R21.reuse, PT ;  /* 0x000000151600720c */ /* 0x080fe20003f06270 */
[C---:B------:R-:W-:Y:S01]  /*5e60*/  IMAD.WIDE R44, R20.reuse, 0xc0, R44 ;  /* 0x000000c0142c7825 */ /* 0x040fe200078e022c */
[----:B------:R-:W-:Y:S03]  /*5e70*/  ISETP.GE.AND P1, PT, R19, R21, PT ;  /* 0x000000151300720c */ /* 0x000fe60003f26270 */
[----:B------:R-:W-:Y:S08]  /*5e80*/  IMAD.WIDE R10, R20, 0xc0, R10 ;  /* 0x000000c0140a7825 */ /* 0x000ff000078e020a */
[----:B------:R-:W2:Y:S06]  /*5e90*/  @!P0 LDG.E.64 R38, desc[UR6][R44.64] ;  /* 0x000000062c268981 */ /* 0x000eac000c1e1b00 */
[----:B------:R-:W5:Y:S01]  /*5ea0*/  @!P0 LDG.E.64 R12, desc[UR6][R10.64] ;  /* 0x000000060a0c8981 */ /* 0x000f62000c1e1b00 */
[----:B--234-:R-:W-:Y:S01]  /*5eb0*/  @!P0 SHF.L.U32 R33, R38, 0x10, RZ ;  /* 0x0000001026218819 */ /* 0x01cfe200000006ff */
[----:B-----5:R-:W-:Y:S01]  /*5ec0*/  IMAD.WIDE.U32 R46, R40, 0xe0, R16 ;  /* 0x000000e0282e7825 */ /* 0x020fe200078e0010 */
[----:B------:R-:W-:Y:S03]  /*5ed0*/  @!P0 LOP3.LUT R37, R38, 0xffff0000, RZ, 0xc0, !PT ;  /* 0xffff000026258812 */ /* 0x000fe600078ec0ff */
[----:B------:R-:W-:Y:S01]  /*5ee0*/  IMAD R41, R41, 0xe0, RZ ;  /* 0x000000e029297824 */ /* 0x000fe200078e02ff */
[----:B------:R-:W-:Y:S01]  /*5ef0*/  @!P0 SHF.L.U32 R9, R13, 0x10, RZ ;  /* 0x000000100d098819 */ /* 0x000fe200000006ff */
[C---:B------:R-:W-:Y:S01]  /*5f00*/  @!P0 IMAD.U32 R14, R12.reuse, 0x10000, RZ ;  /* 0x000100000c0e8824 */ /* 0x040fe200078e00ff */
[----:B------:R-:W-:Y:S01]  /*5f10*/  @!P0 LOP3.LUT R12, R12, 0xffff0000, RZ, 0xc0, !PT ;  /* 0xffff00000c0c8812 */ /* 0x000fe200078ec0ff */
[----:B------:R-:W-:Y:S01]  /*5f20*/  @!P0 IMAD.U32 R34, R39, 0x10000, RZ ;  /* 0x0001000027228824 */ /* 0x000fe200078e00ff */
[----:B------:R-:W-:Y:S02]  /*5f30*/  IADD3 R47, PT, PT, R47, R41, RZ ;  /* 0x000000292f2f7210 */ /* 0x000fe40007ffe0ff */
[----:B------:R-:W-:Y:S01]  /*5f40*/  @!P0 LOP3.LUT R13, R13, 0xffff0000, RZ, 0xc0, !PT ;  /* 0xffff00000d0d8812 */ /* 0x000fe200078ec0ff */
[----:B------:R-:W2:Y:S01]  /*5f50*/  LDC.64 R40, c[0x0][0x3b8] ;  /* 0x0000ee00ff287b82 */ /* 0x000ea20000000a00 */
[----:B------:R-:W-:Y:S01]  /*5f60*/  @!P0 LOP3.LUT R39, R39, 0xffff0000, RZ, 0xc0, !PT ;  /* 0xffff000027278812 */ /* 0x000fe200078ec0ff */
[----:B------:R-:W3:Y:S01]  /*5f70*/  LDG.E.128 R28, desc[UR6][R46.64] ;  /* 0x000000062e1c7981 */ /* 0x000ee2000c1e1d00 */
[----:B--2---:R-:W-:Y:S04]  /*5f80*/  IMAD.WIDE.U32 R52, R40, 0xe0, R90 ;  /* 0x000000e028347825 */ /* 0x004fe800078e005a */
[----:B------:R-:W-:Y:S01]  /*5f90*/  IMAD R42, R41, 0xe0, RZ ;  /* 0x000000e0292a7824 */ /* 0x000fe200078e02ff */
[----:B------:R-:W-:Y:S04]  /*5fa0*/  MOV R40, R52 ;  /* 0x0000003400287202 */ /* 0x000fe80000000f00 */
[----:B------:R-:W-:Y:S02]  /*5fb0*/  IADD3 R41, PT, PT, R53, R42, RZ ;  /* 0x0000002a35297210 */ /* 0x000fe40007ffe0ff */
[----:B---3--:R-:W-:Y:S01]  /*5fc0*/  @!P0 LOP3.LUT R15, R28, 0xffff0000, RZ, 0xc0, !PT ;  /* 0xffff00001c0f8812 */ /* 0x008fe200078ec0ff */
[----:B------:R-:W-:Y:S01]  /*5fd0*/  @!P0 IMAD.U32 R36, R30, 0x10000, RZ ;  /* 0x000100001e248824 */ /* 0x000fe200078e00ff */
[----:B------:R-:W-:Y:S02]  /*5fe0*/  @!P0 SHF.L.U32 R35, R28, 0x10, RZ ;  /* 0x000000101c238819 */ /* 0x000fe400000006ff */
[----:B------:R-:W-:Y:S01]  /*5ff0*/  @!P0 SHF.L.U32 R38, R31, 0x10, RZ ;  /* 0x000000101f268819 */ /* 0x000fe200000006ff */
[C---:B------:R-:W-:Y:S01]  /*6000*/  @!P0 FMUL.FTZ R43, R15.reuse, R33 ;  /* 0x000000210f2b8220 */ /* 0x040fe20000410000 */
        /* <DEDUP_REMOVED lines=35> */
[C---:B----4-:R-:W-:Y:S01]  /*6240*/  @!P1 LOP3.LUT R32, R12.reuse, 0xffff0000, RZ, 0xc0, !PT ;  /* 0xffff00000c209812 */ /* 0x050fe200078ec0ff */
[----:B------:R-:W-:Y:S01]  /*6250*/  @!P1 IMAD.U32 R36, R12, 0x10000, RZ ;  /* 0x000100000c249824 */ /* 0x000fe200078e00ff */
[----:B------:R-:W-:Y:S02]  /*6260*/  @!P1 LOP3.LUT R11, R13, 0xffff0000, RZ, 0xc0, !PT ;  /* 0xffff00000d0b9812 */ /* 0x000fe400078ec0ff */
[----:B--2---:R-:W-:Y:S01]  /*6270*/  @!P1 LOP3.LUT R28, R14, 0xffff0000, RZ, 0xc0, !PT ;  /* 0xffff00000e1c9812 */ /* 0x004fe200078ec0ff */
[----:B------:R-:W-:Y:S01]  /*6280*/  @!P1 FMUL.FTZ R5, R32, R27 ;  /* 0x0000001b20059220 */ /* 0x000fe20000410000 */
[----:B------:R-:W-:Y:S01]  /*6290*/  @!P1 LOP3.LUT R10, R15, 0xffff0000, RZ, 0xc0, !PT ;  /* 0xffff00000f0a9812 */ /* 0x000fe200078ec0ff */
[----:B------:R-:W-:Y:S01]  /*62a0*/  @!P1 FMUL.FTZ R6, R11, R26 ;  /* 0x0000001a0b069220 */ /* 0x000fe20000410000 */
[----:B-----5:R-:W-:Y:S01]  /*62b0*/  @!P1 SHF.L.U32 R34, R44, 0x10, RZ ;  /* 0x000000102c229819 */ /* 0x020fe200000006ff */
[----:B------:R-:W-:Y:S01]  /*62c0*/  @!P1 FMUL.FTZ R7, R28, R21 ;  /* 0x000000151c079220 */ /* 0x000fe20000410000 */
[----:B------:R-:W-:Y:S01]  /*62d0*/  @!P1 LOP3.LUT R33, R44, 0xffff0000, RZ, 0xc0, !PT ;  /* 0xffff00002c219812 */ /* 0x000fe200078ec0ff */
[----:B------:R-:W-:Y:S01]  /*62e0*/  @!P1 FMUL.FTZ R8, R10, R9 ;  /* 0x000000090a089220 */ /* 0x000fe20000410000 */
[C---:B------:R-:W-:Y:S01]  /*62f0*/  @!P1 SHF.L.U32 R38, R45.reuse, 0x10, RZ ;  /* 0x000000102d269819 */ /* 0x040fe200000006ff */
[----:B------:R-:W-:Y:S01]  /*6300*/  @!P1 FMUL.FTZ R16, R32, R34 ;  /* 0x0000002220109220 */ /* 0x000fe20000410000 */
[----:B------:R-:W-:Y:S01]  /*6310*/  @!P1 LOP3.LUT R37, R45, 0xffff0000, RZ, 0xc0, !PT ;  /* 0xffff00002d259812 */ /* 0x000fe200078ec0ff */
[----:B------:R-:W-:Y:S01]  /*6320*/  @!P1 FFMA.FTZ R5, R34, R36, R5 ;  /* 0x0000002422059223 */ /* 0x000fe20000010005 */
[----:B------:R-:W-:Y:S01]  /*6330*/  @!P1 SHF.L.U32 R35, R13, 0x10, RZ ;  /* 0x000000100d239819 */ /* 0x000fe200000006ff */
[----:B------:R-:W-:Y:S01]  /*6340*/  @!P1 FFMA.FTZ R16, R36, R27, -R16 ;  /* 0x0000001b24109223 */ /* 0x000fe20000010810 */
[----:B------:R-:W-:Y:S01]  /*6350*/  @!P1 SHF.L.U32 R34, R14, 0x10, RZ ;  /* 0x000000100e229819 */ /* 0x000fe200000006ff */
[----:B------:R-:W-:Y:S01]  /*6360*/  @!P1 FMUL.FTZ R43, R11, R33 ;  /* 0x000000210b2b9220 */ /* 0x000fe20000410000 */
[----:B------:R-:W-:Y:S01]  /*6370*/  @!P1 SHF.L.U32 R36, R15, 0x10, RZ ;  /* 0x000000100f249819 */ /* 0x000fe200000006ff */
[----:B------:R-:W-:Y:S01]  /*6380*/  @!P1 FMUL.FTZ R42, R28, R38 ;  /* 0x000000261c2a9220 */ /* 0x000fe20000410000 */
[----:B------:R-:W-:Y:S01]  /*6390*/  @!P1 F2FP.BF16.F32.PACK_AB R16, R5, R16 ;  /* 0x000000100510923e */ /* 0x000fe200000010ff */
        /* <DEDUP_REMOVED lines=15> */
.L_x_2219:
[----:B------:R-:W-:Y:S05]  /*6490*/  BSYNC.RECONVERGENT B0 ;  /* 0x0000000000007941 */ /* 0x000fea0003800200 */
.L_x_2218:
[----:B------:R-:W2:Y:S01]  /*64a0*/  LDC R21, c[0x0][0x450] ;  /* 0x00011400ff157b82 */ /* 0x000ea20000000800 */
[----:B-1----:R-:W-:Y:S05]  /*64b0*/  IMAD.U32 R3, R48, -0x40, RZ ;  /* 0xffffffc030037824 */ /* 0x002fea00078e00ff */
[C---:B------:R-:W-:Y:S02]  /*64c0*/  LEA R24, P1, R3.reuse, R24, 0x1 ;  /* 0x0000001803187211 */ /* 0x040fe400078208ff */
[C---:B------:R-:W-:Y:S02]  /*64d0*/  LEA R60, P0, R3.reuse, R60, 0x1 ;  /* 0x0000003c033c7211 */ /* 0x040fe400078008ff */
[C---:B------:R-:W-:Y:S02]  /*64e0*/  LEA.HI.X.SX32 R25, R3.reuse, R25, 0x1, P1 ;  /* 0x0000001903197211 */ /* 0x040fe400008f0eff */
[----:B------:R-:W-:Y:S01]  /*64f0*/  LEA.HI.X.SX32 R61, R3, R61, 0x1, P0 ;  /* 0x0000003d033d7211 */ /* 0x000fe200000f0eff */
[----:B------:R-:W-:Y:S05]  /*6500*/  BRA `(.L_x_2202) ;  /* 0x0000005800807947 */ /* 0x000fea0003800000 */
.L_x_2203:
[----:B------:R-:W-:Y:S01]  /*6510*/  LEA.HI R27, R21, R21, RZ, 0x1 ;  /* 0x00000015151b7211 */ /* 0x000fe200078f08ff */
[----:B------:R-:W1:Y:S01]  /*6520*/  LDC R134, c[0x0][0x450] ;  /* 0x00011400ff867b82 */ /* 0x000e620000000800 */
[----:B------:R-:W-:Y:S01]  /*6530*/  SHF.R.U32.HI R26, RZ, 0x1, R21 ;  /* 0x00000001ff1a7819 */ /* 0x000fe20000011615 */
[----:B------:R-:W-:Y:S01]  /*6540*/  BSSY.RECONVERGENT B0, `(.L_x_2220) ;  /* 0x00000ac000007945 */ /* 0x000fe20003800200 */
[----:B------:R-:W-:Y:S05]  /*6550*/  SHF.R.S32.HI R27, RZ, 0x1, R27 ;  /* 0x00000001ff1b7819 */ /* 0x000fea000001141b */
[----:B------:R-:W-:Y:S05]  /*6560*/  IMAD.MOV R27, RZ, RZ, -R27 ;  /* 0x000000ffff1b7224 */ /* 0x000fea00078e0a1b */
[----:B------:R-:W-:Y:S01]  /*6570*/  SHF.R.S32.HI R135, RZ, 0x1f, R27 ;  /* 0x0000001fff877819 */ /* 0x000fe2000001141b */
[----:B------:R-:W-:Y:S06]  /*6580*/  @!P2 BRA `(.L_x_2221) ;  /* 0x00000008009ca947 */ /* 0x000fec0003800000 */
[C---:B------:R-:W-:Y:S02]  /*6590*/  ISETP.GE.AND P0, PT, R22.reuse, R21, PT ;  /* 0x000000151600720c */ /* 0x040fe40003f06270 */
[----:B------:R-:W-:Y:S05]  /*65a0*/  MOV R16, R18 ;  /* 0x0000001200107202 */ /* 0x000fea0000000f00 */
[----:B------:R-:W4:Y:S06]  /*65b0*/  LDG.E.128 R64, desc[UR6][R16.64] ;  /* 0x0000000610407981 */ /* 0x000f2c000c1e1d00 */
[----:B------:R-:W-:Y:S04]  /*65c0*/  @!P0 ISETP.GE.U32.AND P1, PT, R22, R26, PT ;  /* 0x0000001a1600820c */ /* 0x000fe80003f26070 */
[----:B------:R-:W-:Y:S02]  /*65d0*/  @!P0 SEL R143, R27, RZ, P1 ;  /* 0x000000ff1b8f8207 */ /* 0x000fe40000800000 */
[----:B------:R-:W-:Y:S02]  /*65e0*/  @!P0 SEL R140, R135, RZ, P1 ;  /* 0x000000ff878c8207 */ /* 0x000fe40000800000 */
[----:B---3--:R-:W-:Y:S01]  /*65f0*/  @!P0 SEL R29, R26, R27, !P1 ;  /* 0x0000001b1a1d8207 */ /* 0x008fe20004800000 */
[----:B------:R-:W-:Y:S01]  /*6600*/  @!P0 IMAD.SHL.U32 R141, R143, 0x2, RZ ;  /* 0x000000028f8d8824 */ /* 0x000fe200078e00ff */
[----:B------:R-:W-:Y:S02]  /*6610*/  ISETP.GE.AND P1, PT, R19, R21, PT ;  /* 0x000000151300720c */ /* 0x000fe40003f26270 */
[----:B------:R-:W-:Y:S01]  /*6620*/  @!P0 SHF.L.U64.HI R140, R143, 0x1, R140 ;  /* 0x000000018f8c8819 */ /* 0x000fe2000001028c */
[----:B------:R-:W-:Y:S05]  /*6630*/  @!P0 IMAD.WIDE R46, R29, 0x2, R16 ;  /* 0x000000021d2e8825 */ /* 0x000fea00078e0210 */
[----:B------:R-:W3:Y:S05]  /*6640*/  @!P0 LDG.E.128 R28, desc[UR6][R46.64] ;  /* 0x000000062e1c8981 */ /* 0x000eea000c1e1d00 */
[----:B------:R-:W-:Y:S05]  /*6650*/  @!P1 IADD3 R139, P2, PT, R27, 0x40, RZ ;  /* 0x000000401b8b9810 */ /* 0x000fea0007f5e0ff */
[----:B------:R-:W-:Y:S01]  /*6660*/  @!P1 IMAD.X R138, RZ, RZ, R135, P2 ;  /* 0x000000ffff8a9224 */ /* 0x000fe200010e0687 */
[C---:B------:R-:W-:Y:S04]  /*6670*/  @!P0 IADD3 R142, P2, PT, R141.reuse, R94, RZ ;  /* 0x0000005e8d8e8210 */ /* 0x040fe80007f5e0ff */
[C---:B------:R-:W-:Y:S02]  /*6680*/  @!P0 IADD3.X R143, PT, PT, R140.reuse, R95, RZ, P2, !PT ;  /* 0x0000005f8c8f8210 */ /* 0x040fe400017fe4ff */
[----:B------:R-:W-:Y:S05]  /*6690*/  @!P0 IADD3 R48, P2, PT, R141, R96, RZ ;  /* 0x000000608d308210 */ /* 0x000fea0007f5e0ff */
[----:B------:R-:W-:Y:S01]  /*66a0*/  @!P0 IMAD.X R49, R140, 0x1, R97, P2 ;  /* 0x000000018c318824 */ /* 0x000fe200010e0661 */
[----:B------:R-:W-:Y:S01]  /*66b0*/  ISETP.GE.U32.OR P2, PT, R22, R26, P0 ;  /* 0x0000001a1600720c */ /* 0x000fe20000746470 */
[----:B------:R-:W5:Y:S08]  /*66c0*/  @!P0 LDG.E.128 R140, desc[UR6][R142.64] ;  /* 0x000000068e8c8981 */ /* 0x000f70000c1e1d00 */
[----:B------:R4:W2:Y:S02]  /*66d0*/  @!P0 LDG.E.128 R56, desc[UR6][R48.64] ;  /* 0x0000000630388981 */ /* 0x0008a4000c1e1d00 */
[C---:B----4-:R-:W-:Y:S01]  /*66e0*/  @!P0 LOP3.LUT R49, R64.reuse, 0xffff0000, RZ, 0xc0, !PT ;  /* 0xffff000040318812 */ /* 0x050fe200078ec0ff */
[----:B------:R-:W-:Y:S02]  /*66f0*/  @!P0 IMAD.U32 R45, R64, 0x10000, RZ ;  /* 0x00010000402d8824 */ /* 0x000fe400078e00ff */
[----:B------:R-:W-:Y:S01]  /*6700*/  @!P0 IMAD.U32 R52, R65, 0x10000, RZ ;  /* 0x0001000041348824 */ /* 0x000fe200078e00ff */
[C---:B---3--:R-:W-:Y:S01]  /*6710*/  @!P0 LOP3.LUT R42, R28.reuse, 0xffff0000, RZ, 0xc0, !PT ;  /* 0xffff00001c2a8812 */ /* 0x048fe200078ec0ff */
[----:B------:R-:W-:Y:S01]  /*6720*/  @!P0 IMAD.U32 R44, R28, 0x10000, RZ ;  /* 0x000100001c2c8824 */ /* 0x000fe200078e00ff */
[----:B------:R-:W-:Y:S01]  /*6730*/  @!P0 LOP3.LUT R41, R29, 0xffff0000, RZ, 0xc0, !PT ;  /* 0xffff00001d298812 */ /* 0x000fe200078ec0ff */
[----:B------:R-:W-:Y:S01]  /*6740*/  @!P0 IMAD.U32 R28, R31, 0x10000, RZ ;  /* 0x000100001f1c8824 */ /* 0x000fe200078e00ff */
[C---:B------:R-:W-:Y:S01]  /*6750*/  @!P0 SHF.L.U32 R38, R30.reuse, 0x10, RZ ;  /* 0x000000101e268819 */ /* 0x040fe200000006ff */
[----:B------:R-:W-:Y:S01]  /*6760*/  @!P0 IMAD.U32 R40, R29, 0x10000, RZ ;  /* 0x000100001d288824 */ /* 0x000fe200078e00ff */
[----:B------:R-:W-:Y:S02]  /*6770*/  @!P0 LOP3.LUT R29, R30, 0xffff0000, RZ, 0xc0, !PT ;  /* 0xffff00001e1d8812 */ /* 0x000fe400078ec0ff */
[----:B------:R-:W-:Y:S02]  /*6780*/  @!P0 LOP3.LUT R31, R31, 0xffff0000, RZ, 0xc0, !PT ;  /* 0xffff00001f1f8812 */ /* 0x000fe400078ec0ff */
[C---:B-----5:R-:W-:Y:S01]  /*6790*/  @!P0 LOP3.LUT R39, R140.reuse, 0xffff0000, RZ, 0xc0, !PT ;  /* 0xffff00008c278812 */ /* 0x060fe200078ec0ff */
        /* <DEDUP_REMOVED lines=8> */
[C---:B--2---:R-:W-:Y:S01]  /*6820*/  @!P0 IMAD.U32 R48, R56.reuse, 0x10000, RZ ;  /* 0x0001000038308824 */ /* 0x044fe200078e00ff */
[----:B------:R-:W-:Y:S01]  /*6830*/  @!P0 LOP3.LUT R50, R56, 0xffff0000, RZ, 0xc0, !PT ;  /* 0xffff000038328812 */ /* 0x000fe200078ec0ff */
[----:B------:R-:W-:Y:S01]  /*6840*/  @!P0 FMUL.FTZ R0, R44, R43 ;  /* 0x0000002b2c008220 */ /* 0x000fe20000410000 */
[----:B------:R-:W-:Y:S01]  /*6850*/  @!P0 SHF.L.U32 R51, R57, 0x10, RZ ;  /* 0x0000001039338819 */ /* 0x000fe200000006ff */
[----:B------:R-:W-:Y:S01]  /*6860*/  @!P2 FADD.FTZ R37, -R37, -RZ ;  /* 0x800000ff2525a221 */ /* 0x000fe20000010100 */
[----:B------:R-:W-:Y:S01]  /*6870*/  @!P0 LOP3.LUT R53, R57, 0xffff0000, RZ, 0xc0, !PT ;  /* 0xffff000039358812 */ /* 0x000fe200078ec0ff */
[----:B------:R-:W-:Y:S01]  /*6880*/  @!P0 IMAD.U32 R33, R143, 0x10000, RZ ;  /* 0x000100008f218824 */ /* 0x000fe200078e00ff */
        /* <DEDUP_REMOVED lines=8> */
[----:B------:R-:W-:Y:S01]  /*6910*/  @!P2 FADD.FTZ R34, -R34, -RZ ;  /* 0x800000ff2222a221 */ /* 0x000fe20000010100 */
[----:B------:R-:W-:Y:S01]  /*6920*/  @!P0 SHF.L.U32 R48, R66, 0x10, RZ ;  /* 0x0000001042308819 */ /* 0x000fe200000006ff */
[----:B------:R-:W-:Y:S01]  /*6930*/  @!P0 FMUL.FTZ R3, R40, R37 ;  /* 0x0000002528038220 */ /* 0x000fe20000410000 */
[----:B------:R-:W-:Y:S01]  /*6940*/  @!P2 FADD.FTZ R33, -R33, -RZ ;  /* 0x800000ff2121a221 */ /* 0x000fe20000010100 */
[----:B------:R-:W-:Y:S01]  /*6950*/  @!P2 FADD.FTZ R32, -R32, -RZ ;  /* 0x800000ff2020a221 */ /* 0x000fe20000010100 */
[----:B------:R-:W-:Y:S01]  /*6960*/  @!P0 FFMA.FTZ R2, R49, R50, R2 ;  /* 0x0000003231028223 */ /* 0x000fe20000010002 */
[----:B------:R-:W-:Y:S01]  /*6970*/  @!P0 LOP3.LUT R49, R66, 0xffff0000, RZ, 0xc0, !PT ;  /* 0xffff000042318812 */ /* 0x000fe200078ec0ff */
[----:B------:R-:W-:Y:S01]  /*6980*/  @!P0 FMUL.FTZ R4, R41, R36 ;  /* 0x0000002429048220 */ /* 0x000fe20000410000 */
[----:B------:R-:W-:Y:S01]  /*6990*/  @!P0 FMUL.FTZ R5, R38, R35 ;  /* 0x0000002326058220 */ /* 0x000fe20000410000 */
[----:B------:R-:W-:Y:S01]  /*69a0*/  @!P0 FMUL.FTZ R6, R29, R34 ;  /* 0x000000221d068220 */ /* 0x000fe20000410000 */
[----:B------:R-:W-:Y:S01]  /*69b0*/  @!P0 F2FP.BF16.F32.PACK_AB R140, R2, R0 ;  /* 0x00000000028c823e */ /* 0x000fe200000010ff */
[----:B------:R-:W-:Y:S01]  /*69c0*/  @!P0 FFMA.FTZ R3, R52, R51, R3 ;  /* 0x0000003334038223 */ /* 0x000fe20000010003 */
[----:B------:R-:W-:Y:S01]  /*69d0*/  @!P0 LOP3.LUT R51, R67, 0xffff0000, RZ, 0xc0, !PT ;  /* 0xffff000043338812 */ /* 0x000fe200078ec0ff */
[----:B------:R-:W-:Y:S01]  /*69e0*/  @!P0 FMUL.FTZ R7, R28, R33 ;  /* 0x000000211c078220 */ /* 0x000fe20000410000 */
[----:B------:R-:W-:Y:S01]  /*69f0*/  @!P0 MOV R64, R140 ;  /* 0x0000008c00408202 */ /* 0x000fe20000000f00 */
[----:B------:R-:W-:Y:S02]  /*6a00*/  @!P0 IMAD.U32 R56, R59, 0x10000, RZ ;  /* 0x000100003b388824 */ /* 0x000fe400078e00ff */
[----:B------:R-:W-:Y:S01]  /*6a10*/  @!P0 FMUL.FTZ R8, R31, R32 ;  /* 0x000000201f088220 */ /* 0x000fe20000410000 */
[----:B------:R-:W-:Y:S02]  /*6a20*/  @!P0 IMAD.U32 R50, R67, 0x10000, RZ ;  /* 0x0001000043328824 */ /* 0x000fe400078e00ff */
[----:B------:R-:W-:Y:S01]  /*6a30*/  @!P0 FFMA.FTZ R4, R45, R53, R4 ;  /* 0x000000352d048223 */ /* 0x000fe20000010004 */
[----:B------:R-:W-:Y:S01]  /*6a40*/  @!P0 FFMA.FTZ R5, R48, R54, R5 ;  /* 0x0000003630058223 */ /* 0x000fe20000010005 */
[----:B------:R-:W-:Y:S01]  /*6a50*/  @!P0 FFMA.FTZ R6, R49, R55, R6 ;  /* 0x0000003731068223 */ /* 0x000fe20000010006 */
[----:B------:R-:W-:Y:S01]  /*6a60*/  @!P0 FFMA.FTZ R7, R50, R56, R7 ;  /* 0x0000003832078223 */ /* 0x000fe20000010007 */
[----:B------:R-:W-:Y:S01]  /*6a70*/  @!P0 FFMA.FTZ R8, R51, R57, R8 ;  /* 0x0000003933088223 */ /* 0x000fe20000010008 */
[----:B------:R-:W-:Y:S02]  /*6a80*/  @!P0 F2FP.BF16.F32.PACK_AB R141, R4, R3 ;  /* 0x00000003048d823e */ /* 0x000fe400000010ff */
[----:B------:R-:W-:Y:S02]  /*6a90*/  @!P0 F2FP.BF16.F32.PACK_AB R142, R6, R5 ;  /* 0x00000005068e823e */ /* 0x000fe400000010ff */
[----:B------:R-:W-:Y:S01]  /*6aa0*/  @!P0 F2FP.BF16.F32.PACK_AB R143, R8, R7 ;  /* 0x00000007088f823e */ /* 0x000fe200000010ff */
[----:B------:R-:W-:Y:S01]  /*6ab0*/  @!P0 IMAD.MOV.U32 R65, RZ, RZ, R141 ;  /* 0x000000ffff418224 */ /* 0x000fe200078e008d */
[----:B------:R-:W-:Y:S03]  /*6ac0*/  @!P0 MOV R66, R142 ;  /* 0x0000008e00428202 */ /* 0x000fe60000000f00 */
[----:B------:R-:W-:Y:S01]  /*6ad0*/  @!P0 IMAD.MOV.U32 R67, RZ, RZ, R143 ;  /* 0x000000ffff438224 */ /* 0x000fe200078e008f */
[----:B------:R-:W-:Y:S04]  /*6ae0*/  @!P1 ISETP.GE.U32.AND P0, PT, R19, R26, PT ;  /* 0x0000001a1300920c */ /* 0x000fe80003f06070 */
[----:B------:R-:W-:Y:S01]  /*6af0*/  @!P1 SEL R139, R139, 0x40, P0 ;  /* 0x000000408b8b9807 */ /* 0x000fe20000000000 */
[----:B------:R2:W-:Y:S01]  /*6b00*/  STG.E.128 desc[UR6][R90.64], R64 ;  /* 0x000000405a007986 */ /* 0x0005e2000c101d06 */
[----:B------:R-:W-:Y:S02]  /*6b10*/  @!P1 SEL R138, R138, RZ, P0 ;  /* 0x000000ff8a8a9207 */ /* 0x000fe40000000000 */
[C---:B------:R-:W-:Y:S02]  /*6b20*/  @!P1 SHF.L.U32 R141, R139.reuse, 0x1, RZ ;  /* 0x000000018b8d9819 */ /* 0x040fe400000006ff */
[----:B------:R-:W-:Y:S02]  /*6b30*/  @!P1 SEL R29, R26, R27, !P0 ;  /* 0x0000001b1a1d9207 */ /* 0x000fe40004000000 */
[----:B------:R-:W-:Y:S02]  /*6b40*/  @!P1 SHF.L.U64.HI R138, R139, 0x1, R138 ;  /* 0x000000018b8a9819 */ /* 0x000fe4000001028a */
[----:B------:R-:W-:Y:S01]  /*6b50*/  @!P1 IADD3 R142, P0, PT, R141, R94, RZ ;  /* 0x0000005e8d8e9210 */ /* 0x000fe20007f1e0ff */
[----:B------:R-:W-:Y:S04]  /*6b60*/  @!P1 IMAD.WIDE R46, R29, 0x2, R16 ;  /* 0x000000021d2e9825 */ /* 0x000fe800078e0210 */
[C---:B------:R-:W-:Y:S01]  /*6b70*/  @!P1 IMAD.X R143, R138.reuse, 0x1, R95, P0 ;  /* 0x000000018a8f9824 */ /* 0x040fe200000e065f */
[----:B------:R-:W-:Y:S01]  /*6b80*/  @!P1 IADD3 R48, P0, PT, R141, R96, RZ ;  /* 0x000000608d309210 */ /* 0x000fe20007f1e0ff */
[----:B------:R-:W3:Y:S03]  /*6b90*/  @!P1 LDG.E.128 R28, desc[UR6][R46.64+0x80] ;  /* 0x000080062e1c9981 */ /* 0x000ee6000c1e1d00 */
[----:B------:R-:W-:Y:S02]  /*6ba0*/  @!P1 IADD3.X R49, PT, PT, R138, R97, RZ, P0, !PT ;  /* 0x000000618a319210 */ /* 0x000fe400007fe4ff */
[----:B------:R-:W-:Y:S03]  /*6bb0*/  ISETP.GE.U32.OR P0, PT, R19, R26, P1 ;  /* 0x0000001a1300720c */ /* 0x000fe60000f06470 */
[----:B------:R-:W4:Y:S08]  /*6bc0*/  @!P1 LDG.E.128 R140, desc[UR6][R142.64] ;  /* 0x000000068e8c9981 */ /* 0x000f30000c1e1d00 */
[----:B------:R-:W5:Y:S08]  /*6bd0*/  @!P1 LDG.E.128 R56, desc[UR6][R48.64] ;  /* 0x0000000630389981 */ /* 0x000f70000c1e1d00 */
[----:B--2---:R-:W2:Y:S01]  /*6be0*/  LDG.E.128 R64, desc[UR6][R16.64+0x80] ;  /* 0x0000800610407981 */ /* 0x004ea2000c1e1d00 */
        /* <DEDUP_REMOVED lines=22> */
[C---:B--2---:R-:W-:Y:S01]  /*6d50*/  @!P1 LOP3.LUT R49, R64.reuse, 0xffff0000, RZ, 0xc0, !PT ;  /* 0xffff000040319812 */ /* 0x044fe200078ec0ff */
[----:B------:R-:W-:Y:S01]  /*6d60*/  @!P1 IMAD.U32 R48, R64, 0x10000, RZ ;  /* 0x0001000040309824 */ /* 0x000fe200078e00ff */
        /* <DEDUP_REMOVED lines=16> */
[----:B------:R-:W-:Y:S01]  /*6e70*/  @!P1 SHF.L.U32 R50, R67, 0x10, RZ ;  /* 0x0000001043329819 */ /* 0x000fe200000006ff */
[----:B------:R-:W-:Y:S01]  /*6e80*/  @!P0 FADD.FTZ R32, -R32, -RZ ;  /* 0x800000ff20208221 */ /* 0x000fe20000010100 */
[----:B------:R-:W-:Y:S01]  /*6e90*/  @!P1 LOP3.LUT R57, R59, 0xffff0000, RZ, 0xc0, !PT ;  /* 0xffff00003b399812 */ /* 0x000fe200078ec0ff */
[----:B------:R-:W-:Y:S01]  /*6ea0*/  @!P1 IMAD.U32 R48, R66, 0x10000, RZ ;  /* 0x0001000042309824 */ /* 0x000fe200078e00ff */
[----:B------:R-:W-:Y:S01]  /*6eb0*/  @!P1 F2FP.BF16.F32.PACK_AB R138, R10, R9 ;  /* 0x000000090a8a923e */ /* 0x000fe200000010ff */
        /* <DEDUP_REMOVED lines=20> */
.L_x_2221:
[----:B--2---:R-:W-:Y:S05]  /*7000*/  BSYNC.RECONVERGENT B0 ;  /* 0x0000000000007941 */ /* 0x004fea0003800200 */
.L_x_2220:
[----:B------:R-:W-:Y:S04]  /*7010*/  BSSY.RECONVERGENT B0, `(.L_x_2222) ;  /* 0x00000af000007945 */ /* 0x000fe80003800200 */
[----:B------:R-:W-:Y:S05]  /*7020*/  @P3 BRA `(.L_x_2223) ;  /* 0x0000000800b43947 */ /* 0x000fea0003800000 */
[C---:B------:R-:W-:Y:S04]  /*7030*/  LEA R36, P0, R103.reuse, R18, 0x1 ;  /* 0x0000001267247211 */ /* 0x040fe800078008ff */
[----:B------:R-:W-:Y:S02]  /*7040*/  LEA.HI.X R37, R103, R17, R102, 0x1, P0 ;  /* 0x0000001167257211 */ /* 0x000fe400000f0c66 */
[C---:B------:R-:W-:Y:S03]  /*7050*/  LEA R138, P0, R75.reuse, R90, 0x1 ;  /* 0x0000005a4b8a7211 */ /* 0x040fe600078008ff */
[----:B----4-:R-:W2:Y:S01]  /*7060*/  LDG.E.128 R64, desc[UR6][R36.64] ;  /* 0x0000000624407981 */ /* 0x010ea2000c1e1d00 */
[----:B------:R-:W-:Y:S02]  /*7070*/  LEA.HI.X R139, R75, R91, R70, 0x1, P0 ;  /* 0x0000005b4b8b7211 */ /* 0x000fe400000f0c46 */
[C---:B------:R-:W-:Y:S11]  /*7080*/  ISETP.GE.AND P0, PT, R22.reuse, R21, PT ;  /* 0x000000151600720c */ /* 0x040ff60003f06270 */
[----:B------:R-:W-:Y:S02]  /*7090*/  @!UPT UIADD3 URZ, UPT, UPT, URZ, URZ, URZ ;  /* 0x000000fffffff290 */ /* 0x000fe4000fffe0ff */
[----:B------:R-:W-:Y:S04]  /*70a0*/  @!P0 ISETP.GE.U32.AND P1, PT, R22, R26, PT ;  /* 0x0000001a1600820c */ /* 0x000fe80003f26070 */
[----:B------:R-:W-:Y:S02]  /*70b0*/  @!P0 SEL R140, R27, RZ, P1 ;  /* 0x000000ff1b8c8207 */ /* 0x000fe40000800000 */
[----:B------:R-:W-:Y:S02]  /*70c0*/  @!P0 SEL R141, R135, RZ, P1 ;  /* 0x000000ff878d8207 */ /* 0x000fe40000800000 */
[----:B---3--:R-:W-:Y:S02]  /*70d0*/  @!P0 SEL R29, R26, R27, !P1 ;  /* 0x0000001b1a1d8207 */ /* 0x008fe40004800000 */
        /* <DEDUP_REMOVED lines=12> */
[----:B------:R5:W4:Y:S01]  /*71a0*/  @!P0 LDG.E.128 R56, desc[UR6][R50.64] ;  /* 0x0000000632388981 */ /* 0x000b22000c1e1d00 */
[C---:B--2---:R-:W-:Y:S01]  /*71b0*/  @!P0 SHF.L.U32 R47, R64.reuse, 0x10, RZ ;  /* 0x00000010402f8819 */ /* 0x044fe200000006ff */
[----:B------:R-:W-:Y:S01]  /*71c0*/  @!P0 IMAD.U32 R54, R65, 0x10000, RZ ;  /* 0x0001000041368824 */ /* 0x000fe200078e00ff */
[----:B-----5:R-:W-:Y:S02]  /*71d0*/  @!P0 LOP3.LUT R51, R64, 0xffff0000, RZ, 0xc0, !PT ;  /* 0xffff000040338812 */ /* 0x020fe400078ec0ff */
[----:B---3--:R-:W-:Y:S01]  /*71e0*/  @!P0 SHF.L.U32 R46, R28, 0x10, RZ ;  /* 0x000000101c2e8819 */ /* 0x008fe200000006ff */
[----:B------:R-:W-:Y:S01]  /*71f0*/  @!P0 IMAD.U32 R40, R30, 0x10000, RZ ;  /* 0x000100001e288824 */ /* 0x000fe200078e00ff */
[----:B------:R-:W-:Y:S01]  /*7200*/  @!P0 LOP3.LUT R44, R28, 0xffff0000, RZ, 0xc0, !PT ;  /* 0xffff00001c2c8812 */ /* 0x000fe200078ec0ff */
        /* <DEDUP_REMOVED lines=14> */
[----:B------:R-:W-:Y:S01]  /*72f0*/  @!P0 FMUL.FTZ R0, R46, R45 ;  /* 0x0000002d2e008220 */ /* 0x000fe20000410000 */
[C---:B------:R-:W-:Y:S01]  /*7300*/  @!P0 LOP3.LUT R52, R56.reuse, 0xffff0000, RZ, 0xc0, !PT ;  /* 0xffff000038348812 */ /* 0x040fe200078ec0ff */
[----:B------:R-:W-:Y:S01]  /*7310*/  @!P0 IMAD.U32 R50, R56, 0x10000, RZ ;  /* 0x0001000038328824 */ /* 0x000fe200078e00ff */
[----:B------:R-:W-:Y:S01]  /*7320*/  @!P0 LOP3.LUT R55, R57, 0xffff0000, RZ, 0xc0, !PT ;  /* 0xffff000039378812 */ /* 0x000fe200078ec0ff */
[----:B------:R-:W-:Y:S01]  /*7330*/  @!P1 FADD.FTZ R39, -R39, -RZ ;  /* 0x800000ff27279221 */ /* 0x000fe20000010100 */
[----:B------:R-:W-:Y:S02]  /*7340*/  @!P0 IMAD.U32 R33, R143, 0x10000, RZ ;  /* 0x000100008f218824 */ /* 0x000fe400078e00ff */
[----:B------:R-:W-:Y:S01]  /*7350*/  @!P0 FMUL.FTZ R2, R44, R41 ;  /* 0x000000292c028220 */ /* 0x000fe20000410000 */
[----:B------:R-:W-:Y:S01]  /*7360*/  @!P1 FADD.FTZ R38, -R38, -RZ ;  /* 0x800000ff26269221 */ /* 0x000fe20000010100 */
[----:B------:R-:W-:Y:S01]  /*7370*/  @!P1 FADD.FTZ R35, -R35, -RZ ;  /* 0x800000ff23239221 */ /* 0x000fe20000010100 */
[----:B------:R-:W-:Y:S01]  /*7380*/  @!P0 FMUL.FTZ R3, R42, R39 ;  /* 0x000000272a038220 */ /* 0x000fe20000410000 */
[----:B------:R-:W-:Y:S01]  /*7390*/  @!P0 IMAD.U32 R53, R57, 0x10000, RZ ;  /* 0x0001000039358824 */ /* 0x000fe200078e00ff */
[----:B------:R-:W-:Y:S01]  /*73a0*/  @!P0 LOP3.LUT R57, R58, 0xffff0000, RZ, 0xc0, !PT ;  /* 0xffff00003a398812 */ /* 0x000fe200078ec0ff */
[----:B------:R-:W-:Y:S01]  /*73b0*/  @!P0 FFMA.FTZ R0, R47, R50, R0 ;  /* 0x000000322f008223 */ /* 0x000fe20000010000 */
[----:B------:R-:W-:Y:S01]  /*73c0*/  @!P0 LOP3.LUT R47, R65, 0xffff0000, RZ, 0xc0, !PT ;  /* 0xffff0000412f8812 */ /* 0x000fe200078ec0ff */
[----:B------:R-:W-:Y:S01]  /*73d0*/  @!P1 FADD.FTZ R34, -R34, -RZ ;  /* 0x800000ff22229221 */ /* 0x000fe20000010100 */
[----:B------:R-:W-:Y:S01]  /*73e0*/  @!P1 FADD.FTZ R33, -R33, -RZ ;  /* 0x800000ff21219221 */ /* 0x000fe20000010100 */
[----:B------:R-:W-:Y:S01]  /*73f0*/  @!P1 FADD.FTZ R32, -R32, -RZ ;  /* 0x800000ff20209221 */ /* 0x000fe20000010100 */
[----:B------:R-:W-:Y:S01]  /*7400*/  @!P0 FMUL.FTZ R4, R43, R38 ;  /* 0x000000262b048220 */ /* 0x000fe20000410000 */
[----:B------:R-:W-:Y:S01]  /*7410*/  @!P0 FFMA.FTZ R2, R51, R52, R2 ;  /* 0x0000003433028223 */ /* 0x000fe20000010002 */
[----:B------:R-:W-:Y:S01]  /*7420*/  @!P0 LOP3.LUT R51, R66, 0xffff0000, RZ, 0xc0, !PT ;  /* 0xffff000042338812 */ /* 0x000fe200078ec0ff */
[----:B------:R-:W-:Y:S01]  /*7430*/  @!P0 IMAD.U32 R56, R58, 0x10000, RZ ;  /* 0x000100003a388824 */ /* 0x000fe200078e00ff */
[C---:B------:R-:W-:Y:S01]  /*7440*/  @!P0 SHF.L.U32 R58, R59.reuse, 0x10, RZ ;  /* 0x000000103b3a8819 */ /* 0x040fe200000006ff */
[----:B------:R-:W-:Y:S01]  /*7450*/  @!P0 FMUL.FTZ R5, R40, R35 ;  /* 0x0000002328058220 */ /* 0x000fe20000410000 */
[----:B------:R-:W-:Y:S01]  /*7460*/  @!P0 LOP3.LUT R59, R59, 0xffff0000, RZ, 0xc0, !PT ;  /* 0xffff00003b3b8812 */ /* 0x000fe200078ec0ff */
[----:B------:R-:W-:Y:S01]  /*7470*/  @!P0 IMAD.U32 R50, R66, 0x10000, RZ ;  /* 0x0001000042328824 */ /* 0x000fe200078e00ff */
[----:B------:R-:W-:Y:S01]  /*7480*/  @!P0 F2FP.BF16.F32.PACK_AB R140, R2, R0 ;  /* 0x00000000028c823e */ /* 0x000fe200000010ff */
[----:B------:R-:W-:Y:S01]  /*7490*/  @!P0 FMUL.FTZ R6, R29, R34 ;  /* 0x000000221d068220 */ /* 0x000fe20000410000 */
[----:B------:R-:W-:Y:S01]  /*74a0*/  @!P0 FFMA.FTZ R3, R54, R53, R3 ;  /* 0x0000003536038223 */ /* 0x000fe20000010003 */
[C---:B------:R-:W-:Y:S01]  /*74b0*/  @!P0 LOP3.LUT R53, R67.reuse, 0xffff0000, RZ, 0xc0, !PT ;  /* 0xffff000043358812 */ /* 0x040fe200078ec0ff */
[----:B------:R-:W-:Y:S01]  /*74c0*/  @!P0 FMUL.FTZ R7, R28, R33 ;  /* 0x000000211c078220 */ /* 0x000fe20000410000 */
[----:B------:R-:W-:Y:S01]  /*74d0*/  @!P0 MOV R64, R140 ;  /* 0x0000008c00408202 */ /* 0x000fe20000000f00 */
[----:B------:R-:W-:Y:S02]  /*74e0*/  @!P0 IMAD.U32 R52, R67, 0x10000, RZ ;  /* 0x0001000043348824 */ /* 0x000fe400078e00ff */
[----:B------:R-:W-:Y:S01]  /*74f0*/  @!P0 FMUL.FTZ R8, R31, R32 ;  /* 0x000000201f088220 */ /* 0x000fe20000410000 */
        /* <DEDUP_REMOVED lines=8> */
[----:B------:R-:W-:Y:S02]  /*7580*/  @!P0 IMAD.MOV.U32 R65, RZ, RZ, R141 ;  /* 0x000000ffff418224 */ /* 0x000fe400078e008d */
[----:B------:R-:W-:Y:S01]  /*7590*/  @!P0 IMAD.MOV.U32 R66, RZ, RZ, R142 ;  /* 0x000000ffff428224 */ /* 0x000fe200078e008e */
[----:B------:R-:W-:Y:S02]  /*75a0*/  @!P0 MOV R67, R143 ;  /* 0x0000008f00438202 */ /* 0x000fe40000000f00 */
[C---:B------:R-:W-:Y:S03]  /*75b0*/  ISETP.GE.AND P0, PT, R19.reuse, R21, PT ;  /* 0x000000151300720c */ /* 0x040fe60003f06270 */
[----:B------:R2:W-:Y:S10]  /*75c0*/  STG.E.128 desc[UR6][R138.64], R64 ;  /* 0x000000408a007986 */ /* 0x0005f4000c101d06 */
        /* <DEDUP_REMOVED lines=10> */
[C---:B------:R-:W-:Y:S02]  /*7670*/  @!P0 IADD3 R144, P1, PT, R141.reuse, R94, RZ ;  /* 0x0000005e8d908210 */ /* 0x040fe40007f3e0ff */
[----:B--2---:R-:W2:Y:S02]  /*7680*/  LDG.E.128 R64, desc[UR6][R36.64+0x80] ;  /* 0x0000800624407981 */ /* 0x004ea4000c1e1d00 */
[C---:B------:R-:W-:Y:S02]  /*7690*/  @!P0 IADD3.X R145, PT, PT, R140.reuse, R95, RZ, P1, !PT ;  /* 0x0000005f8c918210 */ /* 0x040fe40000ffe4ff */
[----:B------:R-:W-:Y:S05]  /*76a0*/  @!P0 IADD3 R50, P1, PT, R141, R96, RZ ;  /* 0x000000608d328210 */ /* 0x000fea0007f3e0ff */
[----:B------:R-:W-:Y:S01]  /*76b0*/  @!P0 IMAD.X R51, R140, 0x1, R97, P1 ;  /* 0x000000018c338824 */ /* 0x000fe200008e0661 */
[----:B------:R-:W-:Y:S01]  /*76c0*/  ISETP.GE.U32.OR P1, PT, R19, R26, P0 ;  /* 0x0000001a1300720c */ /* 0x000fe20000726470 */
[----:B------:R-:W4:Y:S08]  /*76d0*/  @!P0 LDG.E.128 R140, desc[UR6][R144.64+0x80] ;  /* 0x00008006908c8981 */ /* 0x000f30000c1e1d00 */
[----:B------:R2:W5:Y:S01]  /*76e0*/  @!P0 LDG.E.128 R56, desc[UR6][R50.64+0x80] ;  /* 0x0000800632388981 */ /* 0x000562000c1e1d00 */
[C---:B---3--:R-:W-:Y:S01]  /*76f0*/  @!P0 SHF.L.U32 R46, R28.reuse, 0x10, RZ ;  /* 0x000000101c2e8819 */ /* 0x048fe200000006ff */
[C---:B------:R-:W-:Y:S01]  /*7700*/  @!P0 IMAD.U32 R44, R29.reuse, 0x10000, RZ ;  /* 0x000100001d2c8824 */ /* 0x040fe200078e00ff */
[----:B------:R-:W-:Y:S01]  /*7710*/  @!P0 LOP3.LUT R45, R28, 0xffff0000, RZ, 0xc0, !PT ;  /* 0xffff00001c2d8812 */ /* 0x000fe200078ec0ff */
[C---:B------:R-:W-:Y:S01]  /*7720*/  @!P0 IMAD.U32 R42, R30.reuse, 0x10000, RZ ;  /* 0x000100001e2a8824 */ /* 0x040fe200078e00ff */
[----:B------:R-:W-:Y:S02]  /*7730*/  @!P0 LOP3.LUT R43, R29, 0xffff0000, RZ, 0xc0, !PT ;  /* 0xffff00001d2b8812 */ /* 0x000fe400078ec0ff */
[----:B------:R-:W-:Y:S02]  /*7740*/  @!P0 LOP3.LUT R29, R30, 0xffff0000, RZ, 0xc0, !PT ;  /* 0xffff00001e1d8812 */ /* 0x000fe400078ec0ff */
[C---:B--2---:R-:W-:Y:S01]  /*7750*/  @!P0 LOP3.LUT R51, R64.reuse, 0xffff0000, RZ, 0xc0, !PT ;  /* 0xffff000040338812 */ /* 0x044fe200078ec0ff */
[----:B------:R-:W-:Y:S01]  /*7760*/  @!P0 IMAD.U32 R50, R64, 0x10000, RZ ;  /* 0x0001000040328824 */ /* 0x000fe200078e00ff */
[----:B------:R-:W-:Y:S02]  /*7770*/  @!P0 SHF.L.U32 R54, R65, 0x10, RZ ;  /* 0x0000001041368819 */ /* 0x000fe400000006ff */
        /* <DEDUP_REMOVED lines=16> */
[----:B------:R-:W-:Y:S01]  /*7880*/  @!P0 LOP3.LUT R55, R57, 0xffff0000, RZ, 0xc0, !PT ;  /* 0xffff000039378812 */ /* 0x000fe200078ec0ff */
[----:B------:R-:W-:Y:S01]  /*7890*/  @!P0 IMAD.U32 R33, R143, 0x10000, RZ ;  /* 0x000100008f218824 */ /* 0x000fe200078e00ff */
[----:B------:R-:W-:Y:S01]  /*78a0*/  @!P0 LOP3.LUT R57, R58, 0xffff0000, RZ, 0xc0, !PT ;  /* 0xffff00003a398812 */ /* 0x000fe200078ec0ff */
[----:B------:R-:W-:Y:S01]  /*78b0*/  @!P0 FMUL.FTZ R10, R45, R40 ;  /* 0x000000282d0a8220 */ /* 0x000fe20000410000 */
[----:B------:R-:W-:Y:S01]  /*78c0*/  @!P1 FADD.FTZ R38, -R38, -RZ ;  /* 0x800000ff26269221 */ /* 0x000fe20000010100 */
        /* <DEDUP_REMOVED lines=35> */
.L_x_2223:
[----:B------:R-:W-:Y:S05]  /*7b00*/  BSYNC.RECONVERGENT B0 ;  /* 0x0000000000007941 */ /* 0x000fea0003800200 */
.L_x_2222:
[----:B------:R-:W-:Y:S01]  /*7b10*/  ISETP.NE.AND P0, PT, R137, RZ, PT ;  /* 0x000000ff8900720c */ /* 0x000fe20003f05270 */
[----:B------:R-:W-:Y:S11]  /*7b20*/  BSSY.RECONVERGENT B0, `(.L_x_2224) ;  /* 0x00000b2000007945 */ /* 0x000ff60003800200 */
[----:B------:R-:W-:Y:S01]  /*7b30*/  @!UPT UIADD3 URZ, UPT, UPT, URZ, URZ, URZ ;  /* 0x000000fffffff290 */ /* 0x000fe2000fffe0ff */
[----:B------:R-:W-:Y:S05]  /*7b40*/  @!P0 BRA `(.L_x_2225) ;  /* 0x0000000800bc8947 */ /* 0x000fea0003800000 */
[----:B---3--:R-:W3:Y:S08]  /*7b50*/  LDC.64 R4, c[0x0][0x4a8] ;  /* 0x00012a00ff047b82 */ /* 0x008ef00000000a00 */
[----:B------:R-:W5:Y:S01]  /*7b60*/  LDC.64 R2, c[0x0][0x3b8] ;  /* 0x0000ee00ff027b82 */ /* 0x000f620000000a00 */
[C---:B---3--:R-:W-:Y:S04]  /*7b70*/  LEA R28, P0, R4.reuse, R18, 0x6 ;  /* 0x00000012041c7211 */ /* 0x048fe800078030ff */
[----:B------:R-:W-:Y:S02]  /*7b80*/  LEA.HI.X R29, R4, R17, R5, 0x6, P0 ;  /* 0x00000011041d7211 */ /* 0x000fe400000f3405 */
[C---:B-----5:R-:W-:Y:S03]  /*7b90*/  LEA R50, P0, R2.reuse, R90, 0x6 ;  /* 0x0000005a02327211 */ /* 0x060fe600078030ff */
[----:B------:R-:W3:Y:S01]  /*7ba0*/  LDG.E.128 R52, desc[UR6][R28.64] ;  /* 0x000000061c347981 */ /* 0x000ee2000c1e1d00 */
[----:B------:R-:W-:Y:S02]  /*7bb0*/  LEA.HI.X R51, R2, R91, R3, 0x6, P0 ;  /* 0x0000005b02337211 */ /* 0x000fe400000f3403 */
[C---:B------:R-:W-:Y:S11]  /*7bc0*/  ISETP.GE.AND P0, PT, R22.reuse, R21, PT ;  /* 0x000000151600720c */ /* 0x040ff60003f06270 */
[----:B------:R-:W-:Y:S02]  /*7bd0*/  @!UPT UIADD3 URZ, UPT, UPT, URZ, URZ, URZ ;  /* 0x000000fffffff290 */ /* 0x000fe4000fffe0ff */
[----:B------:R-:W-:Y:S04]  /*7be0*/  @!P0 ISETP.GE.U32.AND P1, PT, R22, R26, PT ;  /* 0x0000001a1600820c */ /* 0x000fe80003f26070 */
[----:B------:R-:W-:Y:S02]  /*7bf0*/  @!P0 SEL R5, R27, RZ, P1 ;  /* 0x000000ff1b058207 */ /* 0x000fe40000800000 */
[----:B------:R-:W-:Y:S02]  /*7c00*/  @!P0 SEL R0, R135, RZ, P1 ;  /* 0x000000ff87008207 */ /* 0x000fe40000800000 */
[----:B------:R-:W-:Y:S02]  /*7c10*/  @!P0 SEL R13, R26, R27, !P1 ;  /* 0x0000001b1a0d8207 */ /* 0x000fe40004800000 */
[----:B------:R-:W-:Y:S03]  /*7c20*/  @!P0 IADD3 R5, P1, PT, R116, R5, RZ ;  /* 0x0000000574058210 */ /* 0x000fe60007f3e0ff */
[----:B------:R-:W-:Y:S04]  /*7c30*/  @!P0 IMAD.WIDE R14, R13, 0x2, R28 ;  /* 0x000000020d0e8825 */ /* 0x000fe800078e021c */
[----:B------:R-:W-:Y:S02]  /*7c40*/  @!P0 IMAD.SHL.U32 R3, R5, 0x2, RZ ;  /* 0x0000000205038824 */ /* 0x000fe400078e00ff */
[----:B------:R-:W-:Y:S01]  /*7c50*/  @!P0 IMAD.X R0, R109, 0x1, R0, P1 ;  /* 0x000000016d008824 */ /* 0x000fe200008e0600 */
[----:B------:R-:W5:Y:S02]  /*7c60*/  @!P0 LDG.E.128 R12, desc[UR6][R14.64] ;  /* 0x000000060e0c8981 */ /* 0x000f64000c1e1d00 */
[----:B------:R-:W-:Y:S02]  /*7c70*/  @!P0 IADD3 R6, P1, PT, R3, R94, RZ ;  /* 0x0000005e03068210 */ /* 0x000fe40007f3e0ff */
[----:B------:R-:W-:Y:S04]  /*7c80*/  @!P0 SHF.L.U64.HI R0, R5, 0x1, R0 ;  /* 0x0000000105008819 */ /* 0x000fe80000010200 */
[C---:B------:R-:W-:Y:S02]  /*7c90*/  @!P0 IADD3.X R7, PT, PT, R0.reuse, R95, RZ, P1, !PT ;  /* 0x0000005f00078210 */ /* 0x040fe40000ffe4ff */
[----:B------:R-:W-:Y:S04]  /*7ca0*/  @!P0 IADD3 R38, P1, PT, R3, R96, RZ ;  /* 0x0000006003268210 */ /* 0x000fe80007f3e0ff */
[----:B------:R-:W4:Y:S01]  /*7cb0*/  @!P0 LDG.E.128 R4, desc[UR6][R6.64] ;  /* 0x0000000606048981 */ /* 0x000f22000c1e1d00 */
[----:B------:R-:W-:Y:S01]  /*7cc0*/  @!P0 IMAD.X R39, R0, 0x1, R97, P1 ;  /* 0x0000000100278824 */ /* 0x000fe200008e0661 */
[----:B------:R-:W-:Y:S06]  /*7cd0*/  ISETP.GE.U32.OR P1, PT, R22, R26, P0 ;  /* 0x0000001a1600720c */ /* 0x000fec0000726470 */
[----:B------:R3:W2:Y:S02]  /*7ce0*/  @!P0 LDG.E.128 R44, desc[UR6][R38.64] ;  /* 0x00000006262c8981 */ /* 0x0006a4000c1e1d00 */
[C---:B---3--:R-:W-:Y:S01]  /*7cf0*/  @!P0 SHF.L.U32 R39, R52.reuse, 0x10, RZ ;  /* 0x0000001034278819 */ /* 0x048fe200000006ff */
[----:B------:R-:W-:Y:S01]  /*7d00*/  @!P0 IMAD.U32 R40, R53, 0x10000, RZ ;  /* 0x0001000035288824 */ /* 0x000fe200078e00ff */
[----:B------:R-:W-:Y:S02]  /*7d10*/  @!P0 LOP3.LUT R41, R52, 0xffff0000, RZ, 0xc0, !PT ;  /* 0xffff000034298812 */ /* 0x000fe400078ec0ff */
[C---:B-----5:R-:W-:Y:S02]  /*7d20*/  @!P0 SHF.L.U32 R37, R12.reuse, 0x10, RZ ;  /* 0x000000100c258819 */ /* 0x060fe400000006ff */
[----:B------:R-:W-:Y:S01]  /*7d30*/  @!P0 LOP3.LUT R35, R12, 0xffff0000, RZ, 0xc0, !PT ;  /* 0xffff00000c238812 */ /* 0x000fe200078ec0ff */
[C---:B------:R-:W-:Y:S01]  /*7d40*/  @!P0 IMAD.U32 R12, R13.reuse, 0x10000, RZ ;  /* 0x000100000d0c8824 */ /* 0x040fe200078e00ff */
[----:B------:R-:W-:Y:S01]  /*7d50*/  @!P0 LOP3.LUT R33, R13, 0xffff0000, RZ, 0xc0, !PT ;  /* 0xffff00000d218812 */ /* 0x000fe200078ec0ff */
[----:B------:R-:W-:Y:S01]  /*7d60*/  @!P0 IMAD.U32 R13, R14, 0x10000, RZ ;  /* 0x000100000e0d8824 */ /* 0x000fe200078e00ff */
        /* <DEDUP_REMOVED lines=9> */
[----:B------:R-:W-:Y:S01]  /*7e00*/  @!P0 LOP3.LUT R9, R7, 0xffff0000, RZ, 0xc0, !PT ;  /* 0xffff000007098812 */ /* 0x000fe200078ec0ff */
[----:B------:R-:W-:Y:S01]  /*7e10*/  @!P0 FMUL.FTZ R0, R37, R34 ;  /* 0x0000002225008220 */ /* 0x000fe20000410000 */
[C---:B--2---:R-:W-:Y:S01]  /*7e20*/  @!P0 LOP3.LUT R38, R44.reuse, 0xffff0000, RZ, 0xc0, !PT ;  /* 0xffff00002c268812 */ /* 0x044fe200078ec0ff */
[----:B------:R-:W-:Y:S01]  /*7e30*/  @!P0 IMAD.U32 R36, R44, 0x10000, RZ ;  /* 0x000100002c248824 */ /* 0x000fe200078e00ff */
[----:B------:R-:W-:Y:S01]  /*7e40*/  @!P0 LOP3.LUT R6, R14, 0xffff0000, RZ, 0xc0, !PT ;  /* 0xffff00000e068812 */ /* 0x000fe200078ec0ff */
[----:B------:R-:W-:Y:S01]  /*7e50*/  @!P0 IMAD.U32 R10, R7, 0x10000, RZ ;  /* 0x00010000070a8824 */ /* 0x000fe200078e00ff */
[----:B------:R-:W-:Y:S01]  /*7e60*/  @!P0 SHF.L.U32 R7, R15, 0x10, RZ ;  /* 0x000000100f078819 */ /* 0x000fe200000006ff */
[----:B------:R-:W-:Y:S01]  /*7e70*/  @!P1 FADD.FTZ R31, -R31, -RZ ;  /* 0x800000ff1f1f9221 */ /* 0x000fe20000010100 */
[----:B------:R-:W-:Y:S01]  /*7e80*/  @!P0 LOP3.LUT R43, R45, 0xffff0000, RZ, 0xc0, !PT ;  /* 0xffff00002d2b8812 */ /* 0x000fe200078ec0ff */
[----:B------:R-:W-:Y:S01]  /*7e90*/  @!P0 FMUL.FTZ R2, R35, R32 ;  /* 0x0000002023028220 */ /* 0x000fe20000410000 */
[----:B------:R-:W-:Y:S01]  /*7ea0*/  @!P0 LOP3.LUT R48, R47, 0xffff0000, RZ, 0xc0, !PT ;  /* 0xffff00002f308812 */ /* 0x000fe200078ec0ff */
[----:B------:R-:W-:Y:S01]  /*7eb0*/  @!P1 FADD.FTZ R30, -R30, -RZ ;  /* 0x800000ff1e1e9221 */ /* 0x000fe20000010100 */
[----:B------:R-:W-:Y:S01]  /*7ec0*/  @!P1 FADD.FTZ R16, -R16, -RZ ;  /* 0x800000ff10109221 */ /* 0x000fe20000010100 */
[----:B------:R-:W-:Y:S01]  /*7ed0*/  @!P0 FFMA.FTZ R0, R39, R36, R0 ;  /* 0x0000002427008223 */ /* 0x000fe20000010000 */
[----:B------:R-:W-:Y:S01]  /*7ee0*/  @!P0 LOP3.LUT R39, R53, 0xffff0000, RZ, 0xc0, !PT ;  /* 0xffff000035278812 */ /* 0x000fe200078ec0ff */
[----:B------:R-:W-:Y:S01]  /*7ef0*/  @!P1 FADD.FTZ R11, -R11, -RZ ;  /* 0x800000ff0b0b9221 */ /* 0x000fe20000010100 */
[----:B------:R-:W-:Y:S01]  /*7f00*/  @!P0 IMAD.U32 R42, R45, 0x10000, RZ ;  /* 0x000100002d2a8824 */ /* 0x000fe200078e00ff */
[----:B------:R-:W-:Y:S01]  /*7f10*/  @!P0 LOP3.LUT R45, R46, 0xffff0000, RZ, 0xc0, !PT ;  /* 0xffff00002e2d8812 */ /* 0x000fe200078ec0ff */
[----:B------:R-:W-:Y:S01]  /*7f20*/  @!P0 FMUL.FTZ R3, R12, R31 ;  /* 0x0000001f0c038220 */ /* 0x000fe20000410000 */
[----:B------:R-:W-:Y:S01]  /*7f30*/  @!P1 FADD.FTZ R10, -R10, -RZ ;  /* 0x800000ff0a0a9221 */ /* 0x000fe20000010100 */
[----:B------:R-:W-:Y:S01]  /*7f40*/  @!P0 FMUL.FTZ R4, R33, R30 ;  /* 0x0000001e21048220 */ /* 0x000fe20000410000 */
[----:B------:R-:W-:Y:S01]  /*7f50*/  @!P0 FFMA.FTZ R2, R41, R38, R2 ;  /* 0x0000002629028223 */ /* 0x000fe20000010002 */
[----:B------:R-:W-:Y:S01]  /*7f60*/  @!P0 LOP3.LUT R41, R54, 0xffff0000, RZ, 0xc0, !PT ;  /* 0xffff000036298812 */ /* 0x000fe200078ec0ff */
[----:B------:R-:W-:Y:S01]  /*7f70*/  @!P1 FADD.FTZ R9, -R9, -RZ ;  /* 0x800000ff09099221 */ /* 0x000fe20000010100 */
[----:B------:R-:W-:Y:S01]  /*7f80*/  @!P0 IMAD.U32 R44, R46, 0x10000, RZ ;  /* 0x000100002e2c8824 */ /* 0x000fe200078e00ff */
[----:B------:R-:W-:Y:S01]  /*7f90*/  @!P0 SHF.L.U32 R46, R47, 0x10, RZ ;  /* 0x000000102f2e8819 */ /* 0x000fe200000006ff */
[----:B------:R-:W-:Y:S01]  /*7fa0*/  @!P0 FMUL.FTZ R5, R13, R16 ;  /* 0x000000100d058220 */ /* 0x000fe20000410000 */
[----:B------:R-:W-:Y:S01]  /*7fb0*/  @!P0 LOP3.LUT R47, R55, 0xffff0000, RZ, 0xc0, !PT ;  /* 0xffff0000372f8812 */ /* 0x000fe200078ec0ff */
[----:B------:R-:W-:Y:S01]  /*7fc0*/  @!P0 IMAD.U32 R36, R54, 0x10000, RZ ;  /* 0x0001000036248824 */ /* 0x000fe200078e00ff */
[----:B------:R-:W-:Y:S01]  /*7fd0*/  @!P0 F2FP.BF16.F32.PACK_AB R0, R2, R0 ;  /* 0x000000000200823e */ /* 0x000fe200000010ff */
[----:B------:R-:W-:Y:S01]  /*7fe0*/  @!P0 FMUL.FTZ R6, R6, R11 ;  /* 0x0000000b06068220 */ /* 0x000fe20000410000 */
[----:B------:R-:W-:Y:S01]  /*7ff0*/  @!P0 FFMA.FTZ R3, R40, R42, R3 ;  /* 0x0000002a28038223 */ /* 0x000fe20000010003 */
[----:B------:R-:W-:Y:S01]  /*8000*/  @!P0 FMUL.FTZ R7, R7, R10 ;  /* 0x0000000a07078220 */ /* 0x000fe20000410000 */
[----:B------:R-:W-:Y:S01]  /*8010*/  @!P0 MOV R52, R0 ;  /* 0x0000000000348202 */ /* 0x000fe20000000f00 */
[----:B------:R-:W-:Y:S02]  /*8020*/  @!P0 IMAD.U32 R38, R55, 0x10000, RZ ;  /* 0x0001000037268824 */ /* 0x000fe400078e00ff */
[----:B------:R-:W-:Y:S01]  /*8030*/  @!P0 FFMA.FTZ R4, R39, R43, R4 ;  /* 0x0000002b27048223 */ /* 0x000fe20000010004 */
[----:B------:R-:W-:Y:S01]  /*8040*/  @!P0 FMUL.FTZ R8, R8, R9 ;  /* 0x0000000908088220 */ /* 0x000fe20000410000 */
[----:B------:R-:W-:Y:S01]  /*8050*/  @!P0 FFMA.FTZ R5, R36, R44, R5 ;  /* 0x0000002c24058223 */ /* 0x000fe20000010005 */
[----:B------:R-:W-:Y:S01]  /*8060*/  @!P0 FFMA.FTZ R6, R41, R45, R6 ;  /* 0x0000002d29068223 */ /* 0x000fe20000010006 */
[----:B------:R-:W-:Y:S01]  /*8070*/  @!P0 FFMA.FTZ R7, R38, R46, R7 ;  /* 0x0000002e26078223 */ /* 0x000fe20000010007 */
[----:B------:R-:W-:Y:S01]  /*8080*/  @!P0 F2FP.BF16.F32.PACK_AB R3, R4, R3 ;  /* 0x000000030403823e */ /* 0x000fe200000010ff */
[----:B------:R-:W-:Y:S02]  /*8090*/  @!P0 FFMA.FTZ R8, R47, R48, R8 ;  /* 0x000000302f088223 */ /* 0x000fe40000010008 */
[----:B------:R-:W-:Y:S02]  /*80a0*/  @!P0 F2FP.BF16.F32.PACK_AB R5, R6, R5 ;  /* 0x000000050605823e */ /* 0x000fe400000010ff */
[----:B------:R-:W-:Y:S01]  /*80b0*/  @!P0 IMAD.MOV.U32 R53, RZ, RZ, R3 ;  /* 0x000000ffff358224 */ /* 0x000fe200078e0003 */
[----:B------:R-:W-:Y:S02]  /*80c0*/  @!P0 F2FP.BF16.F32.PACK_AB R8, R8, R7 ;  /* 0x000000070808823e */ /* 0x000fe400000010ff */
[----:B------:R-:W-:Y:S02]  /*80d0*/  @!P0 IMAD.MOV.U32 R54, RZ, RZ, R5 ;  /* 0x000000ffff368224 */ /* 0x000fe400078e0005 */
[----:B------:R-:W-:Y:S02]  /*80e0*/  @!P0 MOV R55, R8 ;  /* 0x0000000800378202 */ /* 0x000fe40000000f00 */
[C---:B------:R-:W-:Y:S03]  /*80f0*/  ISETP.GE.AND P0, PT, R19.reuse, R21, PT ;  /* 0x000000151300720c */ /* 0x040fe60003f06270 */
[----:B------:R2:W-:Y:S10]  /*8100*/  STG.E.128 desc[UR6][R50.64], R52 ;  /* 0x0000003432007986 */ /* 0x0005f4000c101d06 */
[----:B------:R-:W-:Y:S04]  /*8110*/  @!P0 ISETP.GE.U32.AND P1, PT, R19, R26, PT ;  /* 0x0000001a1300820c */ /* 0x000fe80003f26070 */
[----:B------:R-:W-:Y:S02]  /*8120*/  @!P0 SEL R7, R27, RZ, P1 ;  /* 0x000000ff1b078207 */ /* 0x000fe40000800000 */
[----:B------:R-:W-:Y:S02]  /*8130*/  @!P0 SEL R0, R135, RZ, P1 ;  /* 0x000000ff87008207 */ /* 0x000fe40000800000 */
[----:B------:R-:W-:Y:S02]  /*8140*/  @!P0 SEL R5, R26, R27, !P1 ;  /* 0x0000001b1a058207 */ /* 0x000fe40004800000 */
[----:B------:R-:W-:Y:S05]  /*8150*/  @!P0 IADD3 R7, P1, PT, R116, R7, RZ ;  /* 0x0000000774078210 */ /* 0x000fea0007f3e0ff */
[----:B------:R-:W-:Y:S02]  /*8160*/  @!P0 IMAD.X R0, R109, 0x1, R0, P1 ;  /* 0x000000016d008824 */ /* 0x000fe400008e0600 */
[C---:B------:R-:W-:Y:S03]  /*8170*/  @!P0 IMAD.SHL.U32 R3, R7.reuse, 0x2, RZ ;  /* 0x0000000207038824 */ /* 0x040fe600078e00ff */
[----:B------:R-:W-:Y:S01]  /*8180*/  @!P0 SHF.L.U64.HI R0, R7, 0x1, R0 ;  /* 0x0000000107008819 */ /* 0x000fe20000010200 */
[----:B------:R-:W-:Y:S01]  /*8190*/  @!P0 IMAD.WIDE R6, R5, 0x2, R28 ;  /* 0x0000000205068825 */ /* 0x000fe200078e021c */
[C---:B------:R-:W-:Y:S01]  /*81a0*/  @!P0 IADD3 R40, P1, PT, R3.reuse, R94, RZ ;  /* 0x0000005e03288210 */ /* 0x040fe20007f3e0ff */
[----:B--2---:R-:W2:Y:S03]  /*81b0*/  LDG.E.128 R52, desc[UR6][R28.64+0x80] ;  /* 0x000080061c347981 */ /* 0x004ea6000c1e1d00 */
[C---:B------:R-:W-:Y:S02]  /*81c0*/  @!P0 IADD3.X R41, PT, PT, R0.reuse, R95, RZ, P1, !PT ;  /* 0x0000005f00298210 */ /* 0x040fe40000ffe4ff */
[----:B------:R-:W-:Y:S03]  /*81d0*/  @!P0 IADD3 R38, P1, PT, R3, R96, RZ ;  /* 0x0000006003268210 */ /* 0x000fe60007f3e0ff */
[----:B------:R-:W3:Y:S02]  /*81e0*/  @!P0 LDG.E.128 R4, desc[UR6][R6.64+0x80] ;  /* 0x0000800606048981 */ /* 0x000ee4000c1e1d00 */
[----:B------:R-:W-:Y:S01]  /*81f0*/  @!P0 IMAD.X R39, R0, 0x1, R97, P1 ;  /* 0x0000000100278824 */ /* 0x000fe200008e0661 */
[----:B------:R-:W-:Y:S05]  /*8200*/  ISETP.GE.U32.OR P1, PT, R19, R26, P0 ;  /* 0x0000001a1300720c */ /* 0x000fea0000726470 */
[----:B------:R-:W4:Y:S08]  /*8210*/  @!P0 LDG.E.128 R40, desc[UR6][R40.64+0x80] ;  /* 0x0000800628288981 */ /* 0x000f30000c1e1d00 */
[----:B------:R2:W5:Y:S02]  /*8220*/  @!P0 LDG.E.128 R44, desc[UR6][R38.64+0x80] ;  /* 0x00008006262c8981 */ /* 0x000564000c1e1d00 */
[----:B--2---:R-:W-:Y:S01]  /*8230*/  @!P0 IMAD.U32 R39, R52, 0x10000, RZ ;  /* 0x0001000034278824 */ /* 0x004fe200078e00ff */
[----:B---3--:R-:W-:Y:S01]  /*8240*/  @!P0 SHF.L.U32 R33, R4, 0x10, RZ ;  /* 0x0000001004218819 */ /* 0x008fe200000006ff */
[----:B------:R-:W-:Y:S01]  /*8250*/  @!P0 IMAD.U32 R16, R6, 0x10000, RZ ;  /* 0x0001000006108824 */ /* 0x000fe200078e00ff */
[----:B------:R-:W-:Y:S01]  /*8260*/  @!P0 LOP3.LUT R31, R4, 0xffff0000, RZ, 0xc0, !PT ;  /* 0xffff0000041f8812 */ /* 0x000fe200078ec0ff */
[C---:B------:R-:W-:Y:S01]  /*8270*/  @!P0 IMAD.U32 R4, R5.reuse, 0x10000, RZ ;  /* 0x0001000005048824 */ /* 0x040fe200078e00ff */
        /* <DEDUP_REMOVED lines=14> */
[----:B------:R-:W-:Y:S01]  /*8360*/  @!P0 LOP3.LUT R41, R52, 0xffff0000, RZ, 0xc0, !PT ;  /* 0xffff000034298812 */ /* 0x000fe200078ec0ff */
[----:B------:R-:W-:Y:S01]  /*8370*/  @!P0 IMAD.U32 R9, R43, 0x10000, RZ ;  /* 0x000100002b098824 */ /* 0x000fe200078e00ff */
[----:B------:R-:W-:Y:S01]  /*8380*/  @!P0 SHF.L.U32 R14, R7, 0x10, RZ ;  /* 0x00000010070e8819 */ /* 0x000fe200000006ff */
[----:B------:R-:W-:Y:S01]  /*8390*/  @!P1 FADD.FTZ R3, -R3, -RZ ;  /* 0x800000ff03039221 */ /* 0x000fe20000010100 */
[----:B------:R-:W-:Y:S01]  /*83a0*/  @!P0 SHF.L.U32 R42, R45, 0x10, RZ ;  /* 0x000000102d2a8819 */ /* 0x000fe200000006ff */
        /* <DEDUP_REMOVED lines=8> */
[----:B------:R-:W-:Y:S01]  /*8430*/  @!P1 FADD.FTZ R10, -R10, -RZ ;  /* 0x800000ff0a0a9221 */ /* 0x000fe20000010100 */
[----:B------:R-:W-:Y:S01]  /*8440*/  @!P0 LOP3.LUT R45, R46, 0xffff0000, RZ, 0xc0, !PT ;  /* 0xffff00002e2d8812 */ /* 0x000fe200078ec0ff */
[----:B------:R-:W-:Y:S01]  /*8450*/  @!P0 FMUL.FTZ R3, R4, R3 ;  /* 0x0000000304038220 */ /* 0x000fe20000410000 */
[----:B------:R-:W-:Y:S01]  /*8460*/  @!P0 LOP3.LUT R48, R47, 0xffff0000, RZ, 0xc0, !PT ;  /* 0xffff00002f308812 */ /* 0x000fe200078ec0ff */
        /* <DEDUP_REMOVED lines=10> */
[----:B------:R-:W-:Y:S01]  /*8510*/  @!P0 SHF.L.U32 R46, R47, 0x10, RZ ;  /* 0x000000102f2e8819 */ /* 0x000fe200000006ff */
[----:B------:R-:W-:Y:S01]  /*8520*/  @!P0 FMUL.FTZ R6, R15, R10 ;  /* 0x0000000a0f068220 */ /* 0x000fe20000410000 */
[----:B------:R-:W-:Y:S01]  /*8530*/  @!P0 LOP3.LUT R47, R55, 0xffff0000, RZ, 0xc0, !PT ;  /* 0xffff0000372f8812 */ /* 0x000fe200078ec0ff */
[----:B------:R-:W-:Y:S01]  /*8540*/  @!P0 FFMA.FTZ R3, R40, R42, R3 ;  /* 0x0000002a28038223 */ /* 0x000fe20000010003 */
        /* <DEDUP_REMOVED lines=15> */
.L_x_2225:
[----:B------:R-:W-:Y:S05]  /*8640*/  BSYNC.RECONVERGENT B0 ;  /* 0x0000000000007941 */ /* 0x000fea0003800200 */
.L_x_2224:
[----:B------:R-:W-:Y:S04]  /*8650*/  BSSY.RECONVERGENT B0, `(.L_x_2226) ;  /* 0x00000b3000007945 */ /* 0x000fe80003800200 */
[----:B------:R-:W-:Y:S05]  /*8660*/  @!P4 BRA `(.L_x_2227) ;  /* 0x0000000800c4c947 */ /* 0x000fea0003800000 */
[C---:B------:R-:W-:Y:S01]  /*8670*/  ISETP.GE.AND P0, PT, R22.reuse, R21, PT ;  /* 0x000000151600720c */ /* 0x040fe20003f06270 */
[----:B---3--:R-:W3:Y:S01]  /*8680*/  LDC.64 R28, c[0x0][0x4a8] ;  /* 0x00012a00ff1c7b82 */ /* 0x008ee20000000a00 */
[----:B------:R-:W-:Y:S11]  /*8690*/  IMAD.MOV.U32 R16, RZ, RZ, R18 ;  /* 0x000000ffff107224 */ /* 0x000ff600078e0012 */
[-C--:B------:R-:W-:Y:S04]  /*86a0*/  @!P0 ISETP.GE.U32.AND P1, PT, R22, R26.reuse, PT ;  /* 0x0000001a1600820c */ /* 0x080fe80003f26070 */
[----:B------:R-:W-:Y:S02]  /*86b0*/  @!P0 SEL R7, R27, RZ, P1 ;  /* 0x000000ff1b078207 */ /* 0x000fe40000800000 */
[----:B------:R-:W-:Y:S02]  /*86c0*/  @!P0 SEL R3, R135, RZ, P1 ;  /* 0x000000ff87038207 */ /* 0x000fe40000800000 */
[----:B------:R-:W-:Y:S02]  /*86d0*/  @!P0 SEL R5, R26, R27, !P1 ;  /* 0x0000001b1a058207 */ /* 0x000fe40004800000 */
[----:B------:R-:W-:Y:S01]  /*86e0*/  @!P0 IADD3 R7, P1, PT, R120, R7, RZ ;  /* 0x0000000778078210 */ /* 0x000fe20007f3e0ff */
[----:B---3--:R-:W-:Y:S03]  /*86f0*/  IMAD R29, R29, 0x60, RZ ;  /* 0x000000601d1d7824 */ /* 0x008fe600078e02ff */
[----:B------:R-:W-:Y:S01]  /*8700*/  @!P0 SHF.L.U32 R41, R7, 0x1, RZ ;  /* 0x0000000107298819 */ /* 0x000fe200000006ff */
[----:B------:R-:W-:Y:S01]  /*8710*/  @!P0 IMAD.X R0, R108, 0x1, R3, P1 ;  /* 0x000000016c008824 */ /* 0x000fe200008e0603 */
[----:B------:R-:W-:Y:S04]  /*8720*/  ISETP.GE.AND P1, PT, R19, R21, PT ;  /* 0x000000151300720c */ /* 0x000fe80003f26270 */
[----:B------:R-:W-:Y:S09]  /*8730*/  @!P0 SHF.L.U64.HI R0, R7, 0x1, R0 ;  /* 0x0000000107008819 */ /* 0x000ff20000010200 */
[----:B------:R-:W-:Y:S04]  /*8740*/  @!P1 ISETP.GE.U32.AND P2, PT, R19, R26, PT ;  /* 0x0000001a1300920c */ /* 0x000fe80003f46070 */
[----:B------:R-:W-:Y:S02]  /*8750*/  @!P1 SEL R3, R27, RZ, P2 ;  /* 0x000000ff1b039207 */ /* 0x000fe40001000000 */
[----:B------:R-:W-:Y:S02]  /*8760*/  @!P1 SEL R9, R135, RZ, P2 ;  /* 0x000000ff87099207 */ /* 0x000fe40001000000 */
[----:B------:R-:W-:Y:S04]  /*8770*/  @!P1 IADD3 R3, P3, PT, R120, R3, RZ ;  /* 0x0000000378039210 */ /* 0x000fe80007f7e0ff */
[----:B------:R-:W-:Y:S01]  /*8780*/  @!P1 SHF.L.U32 R45, R3, 0x1, RZ ;  /* 0x00000001032d9819 */ /* 0x000fe200000006ff */
[----:B------:R-:W-:Y:S01]  /*8790*/  @!P1 IMAD.X R44, R108, 0x1, R9, P3 ;  /* 0x000000016c2c9824 */ /* 0x000fe200018e0609 */
[----:B------:R-:W-:Y:S04]  /*87a0*/  @!P0 IADD3 R14, P3, PT, R41, R94, RZ ;  /* 0x0000005e290e8210 */ /* 0x000fe80007f7e0ff */
[----:B------:R-:W-:Y:S01]  /*87b0*/  @!P1 SHF.L.U64.HI R44, R3, 0x1, R44 ;  /* 0x00000001032c9819 */ /* 0x000fe2000001022c */
[C---:B------:R-:W-:Y:S01]  /*87c0*/  @!P0 IMAD.X R15, R0.reuse, 0x1, R95, P3 ;  /* 0x00000001000f8824 */ /* 0x040fe200018e065f */
[----:B------:R-:W-:Y:S05]  /*87d0*/  @!P0 IADD3 R40, P3, PT, R41, R96, RZ ;  /* 0x0000006029288210 */ /* 0x000fea0007f7e0ff */
[----:B------:R-:W3:Y:S01]  /*87e0*/  @!P0 LDG.E.128 R12, desc[UR6][R14.64] ;  /* 0x000000060e0c8981 */ /* 0x000ee2000c1e1d00 */
[----:B------:R-:W-:Y:S01]  /*87f0*/  @!P0 IMAD.X R41, R0, 0x1, R97, P3 ;  /* 0x0000000100298824 */ /* 0x000fe200018e0661 */
[----:B------:R-:W-:Y:S05]  /*8800*/  @!P1 IADD3 R48, P3, PT, R45, R94, RZ ;  /* 0x0000005e2d309210 */ /* 0x000fea0007f7e0ff */
[----:B------:R-:W-:Y:S01]  /*8810*/  @!P1 IMAD.X R49, R44, 0x1, R95, P3 ;  /* 0x000000012c319824 */ /* 0x000fe200018e065f */
[----:B------:R-:W-:Y:S01]  /*8820*/  ISETP.GE.U32.OR P3, PT, R22, R26, P0 ;  /* 0x0000001a1600720c */ /* 0x000fe20000766470 */
[----:B------:R-:W5:Y:S01]  /*8830*/  @!P0 LDG.E.128 R40, desc[UR6][R40.64] ;  /* 0x0000000628288981 */ /* 0x000f62000c1e1d00 */
[C---:B---3--:R-:W-:Y:S01]  /*8840*/  @!P0 LOP3.LUT R10, R14.reuse, 0xffff0000, RZ, 0xc0, !PT ;  /* 0xffff00000e0a8812 */ /* 0x048fe200078ec0ff */
[----:B------:R-:W-:Y:S01]  /*8850*/  @!P0 IMAD.U32 R11, R14, 0x10000, RZ ;  /* 0x000100000e0b8824 */ /* 0x000fe200078e00ff */
[C---:B------:R-:W-:Y:S01]  /*8860*/  @!P0 SHF.L.U32 R9, R15.reuse, 0x10, RZ ;  /* 0x000000100f098819 */ /* 0x040fe200000006ff */
[----:B------:R-:W-:Y:S01]  /*8870*/  @!P0 IMAD.U32 R0, R12, 0x10000, RZ ;  /* 0x000100000c008824 */ /* 0x000fe200078e00ff */
[----:B------:R-:W-:Y:S01]  /*8880*/  @!P0 LOP3.LUT R8, R15, 0xffff0000, RZ, 0xc0, !PT ;  /* 0xffff00000f088812 */ /* 0x000fe200078ec0ff */
[----:B------:R-:W-:Y:S01]  /*8890*/  IMAD.WIDE.U32 R14, R28, 0x60, R16 ;  /* 0x000000601c0e7825 */ /* 0x000fe200078e0010 */
[----:B------:R-:W-:Y:S02]  /*88a0*/  @!P0 LOP3.LUT R2, R12, 0xffff0000, RZ, 0xc0, !PT ;  /* 0xffff00000c028812 */ /* 0x000fe400078ec0ff */
[----:B------:R-:W-:Y:S03]  /*88b0*/  @!P0 SHF.L.U32 R3, R13, 0x10, RZ ;  /* 0x000000100d038819 */ /* 0x000fe600000006ff */
[----:B------:R-:W-:Y:S01]  /*88c0*/  @!P3 FADD.FTZ R10, -R10, -RZ ;  /* 0x800000ff0a0ab221 */ /* 0x000fe20000010100 */
[----:B------:R-:W-:Y:S01]  /*88d0*/  IADD3 R15, PT, PT, R15, R29, RZ ;  /* 0x0000001d0f0f7210 */ /* 0x000fe20007ffe0ff */
[----:B------:R-:W-:Y:S01]  /*88e0*/  @!P3 FADD.FTZ R0, -R0, -RZ ;  /* 0x800000ff0000b221 */ /* 0x000fe20000010100 */
[----:B------:R-:W-:Y:S01]  /*88f0*/  @!P0 LOP3.LUT R13, R13, 0xffff0000, RZ, 0xc0, !PT ;  /* 0xffff00000d0d8812 */ /* 0x000fe200078ec0ff */
[----:B------:R-:W-:Y:S01]  /*8900*/  @!P3 FADD.FTZ R9, -R9, -RZ ;  /* 0x800000ff0909b221 */ /* 0x000fe20000010100 */
[----:B-----5:R-:W-:Y:S01]  /*8910*/  @!P0 LOP3.LUT R30, R42, 0xffff0000, RZ, 0xc0, !PT ;  /* 0xffff00002a1e8812 */ /* 0x020fe200078ec0ff */
[----:B------:R-:W-:Y:S01]  /*8920*/  @!P0 IMAD.WIDE R6, R5, 0x2, R14 ;  /* 0x0000000205068825 */ /* 0x000fe200078e020e */
[----:B------:R-:W-:Y:S01]  /*8930*/  @!P0 LOP3.LUT R32, R43, 0xffff0000, RZ, 0xc0, !PT ;  /* 0xffff00002b208812 */ /* 0x000fe200078ec0ff */
[----:B------:R-:W3:Y:S02]  /*8940*/  LDG.E.128 R36, desc[UR6][R14.64] ;  /* 0x000000060e247981 */ /* 0x000ee4000c1e1d00 */
[----:B------:R-:W-:Y:S01]  /*8950*/  @!P3 FADD.FTZ R3, -R3, -RZ ;  /* 0x800000ff0303b221 */ /* 0x000fe20000010100 */
[----:B------:R-:W-:Y:S01]  /*8960*/  @!P3 FADD.FTZ R11, -R11, -RZ ;  /* 0x800000ff0b0bb221 */ /* 0x000fe20000010100 */
[----:B------:R-:W-:Y:S01]  /*8970*/  @!P3 FADD.FTZ R13, -R13, -RZ ;  /* 0x800000ff0d0db221 */ /* 0x000fe20000010100 */
[----:B------:R-:W-:Y:S01]  /*8980*/  @!P3 FADD.FTZ R2, -R2, -RZ ;  /* 0x800000ff0202b221 */ /* 0x000fe20000010100 */
[----:B------:R-:W-:Y:S02]  /*8990*/  @!P3 FADD.FTZ R8, -R8, -RZ ;  /* 0x800000ff0808b221 */ /* 0x000fe40000010100 */
[----:B------:R-:W5:Y:S02]  /*89a0*/  @!P0 LDG.E.128 R4, desc[UR6][R6.64] ;  /* 0x0000000606048981 */ /* 0x000f64000c1e1d00 */
[----:B-----5:R-:W-:Y:S01]  /*89b0*/  @!P0 LOP3.LUT R31, R6, 0xffff0000, RZ, 0xc0, !PT ;  /* 0xffff0000061f8812 */ /* 0x020fe200078ec0ff */
[----:B------:R-:W-:Y:S01]  /*89c0*/  @!P0 IMAD.U32 R35, R4, 0x10000, RZ ;  /* 0x0001000004238824 */ /* 0x000fe200078e00ff */
[----:B------:R-:W-:Y:S01]  /*89d0*/  @!P0 SHF.L.U32 R12, R7, 0x10, RZ ;  /* 0x00000010070c8819 */ /* 0x000fe200000006ff */
[----:B------:R-:W-:Y:S01]  /*89e0*/  @!P0 IMAD.U32 R16, R6, 0x10000, RZ ;  /* 0x0001000006108824 */ /* 0x000fe200078e00ff */
[----:B------:R-:W-:Y:S01]  /*89f0*/  @!P0 LOP3.LUT R33, R4, 0xffff0000, RZ, 0xc0, !PT ;  /* 0xffff000004218812 */ /* 0x000fe200078ec0ff */
[----:B------:R-:W-:Y:S01]  /*8a00*/  @!P0 FMUL.FTZ R0, R35, R0 ;  /* 0x0000000023008220 */ /* 0x000fe20000410000 */
[----:B------:R-:W-:Y:S01]  /*8a10*/  @!P0 SHF.L.U32 R4, R5, 0x10, RZ ;  /* 0x0000001005048819 */ /* 0x000fe200000006ff */
[----:B------:R-:W-:Y:S01]  /*8a20*/  @!P0 FMUL.FTZ R6, R31, R10 ;  /* 0x0000000a1f068220 */ /* 0x000fe20000410000 */
[----:B------:R-:W-:Y:S01]  /*8a30*/  @!P0 LOP3.LUT R28, R5, 0xffff0000, RZ, 0xc0, !PT ;  /* 0xffff0000051c8812 */ /* 0x000fe200078ec0ff */
[----:B------:R-:W-:Y:S01]  /*8a40*/  @!P0 IMAD.U32 R10, R40, 0x10000, RZ ;  /* 0x00010000280a8824 */ /* 0x000fe200078e00ff */
[----:B------:R-:W-:Y:S01]  /*8a50*/  @!P0 LOP3.LUT R29, R7, 0xffff0000, RZ, 0xc0, !PT ;  /* 0xffff0000071d8812 */ /* 0x000fe200078ec0ff */
[----:B------:R-:W-:Y:S01]  /*8a60*/  @!P0 FMUL.FTZ R7, R12, R9 ;  /* 0x000000090c078220 */ /* 0x000fe20000410000 */
[----:B------:R-:W-:Y:S01]  /*8a70*/  @!P0 LOP3.LUT R12, R40, 0xffff0000, RZ, 0xc0, !PT ;  /* 0xffff0000280c8812 */ /* 0x000fe200078ec0ff */
[----:B---3--:R-:W-:Y:S01]  /*8a80*/  @!P0 IMAD.U32 R9, R36, 0x10000, RZ ;  /* 0x0001000024098824 */ /* 0x008fe200078e00ff */
[----:B------:R-:W-:Y:S01]  /*8a90*/  @!P0 SHF.L.U32 R31, R43, 0x10, RZ ;  /* 0x000000102b1f8819 */ /* 0x000fe200000006ff */
[----:B------:R-:W-:Y:S01]  /*8aa0*/  @!P0 FMUL.FTZ R3, R4, R3 ;  /* 0x0000000304038220 */ /* 0x000fe20000410000 */
[----:B------:R-:W-:Y:S01]  /*8ab0*/  @!P0 FMUL.FTZ R5, R16, R11 ;  /* 0x0000000b10058220 */ /* 0x000fe20000410000 */
[----:B------:R-:W-:Y:S01]  /*8ac0*/  @!P0 LOP3.LUT R11, R36, 0xffff0000, RZ, 0xc0, !PT ;  /* 0xffff0000240b8812 */ /* 0x000fe200078ec0ff */
[----:B------:R-:W-:Y:S01]  /*8ad0*/  @!P0 FMUL.FTZ R4, R28, R13 ;  /* 0x0000000d1c048220 */ /* 0x000fe20000410000 */
[----:B------:R-:W-:Y:S01]  /*8ae0*/  @!P0 SHF.L.U32 R13, R41, 0x10, RZ ;  /* 0x00000010290d8819 */ /* 0x000fe200000006ff */
[----:B------:R-:W-:Y:S01]  /*8af0*/  @!P0 FMUL.FTZ R2, R33, R2 ;  /* 0x0000000221028220 */ /* 0x000fe20000410000 */
[----:B------:R-:W-:Y:S01]  /*8b00*/  @!P0 SHF.L.U32 R16, R37, 0x10, RZ ;  /* 0x0000001025108819 */ /* 0x000fe200000006ff */
[----:B------:R-:W-:Y:S01]  /*8b10*/  @!P0 FFMA.FTZ R0, R9, R10, R0 ;  /* 0x0000000a09008223 */ /* 0x000fe20000010000 */
[----:B------:R-:W-:Y:S01]  /*8b20*/  @!P0 LOP3.LUT R28, R41, 0xffff0000, RZ, 0xc0, !PT ;  /* 0xffff0000291c8812 */ /* 0x000fe200078ec0ff */
[----:B------:R-:W-:Y:S01]  /*8b30*/  @!P0 FFMA.FTZ R2, R11, R12, R2 ;  /* 0x0000000c0b028223 */ /* 0x000fe20000010002 */
[----:B------:R-:W-:Y:S01]  /*8b40*/  @!P0 LOP3.LUT R9, R37, 0xffff0000, RZ, 0xc0, !PT ;  /* 0xffff000025098812 */ /* 0x000fe200078ec0ff */
[----:B------:R-:W-:Y:S01]  /*8b50*/  @!P0 FFMA.FTZ R3, R16, R13, R3 ;  /* 0x0000000d10038223 */ /* 0x000fe20000010003 */
[----:B------:R-:W-:Y:S01]  /*8b60*/  @!P0 LOP3.LUT R11, R38, 0xffff0000, RZ, 0xc0, !PT ;  /* 0xffff0000260b8812 */ /* 0x000fe200078ec0ff */
[----:B------:R-:W-:Y:S01]  /*8b70*/  @!P0 FMUL.FTZ R8, R29, R8 ;  /* 0x000000081d088220 */ /* 0x000fe20000410000 */
[----:B------:R-:W-:Y:S01]  /*8b80*/  @!P0 F2FP.BF16.F32.PACK_AB R0, R2, R0 ;  /* 0x000000000200823e */ /* 0x000fe200000010ff */
[----:B------:R-:W-:Y:S01]  /*8b90*/  @!P0 FFMA.FTZ R4, R9, R28, R4 ;  /* 0x0000001c09048223 */ /* 0x000fe20000010004 */
[C---:B------:R-:W-:Y:S01]  /*8ba0*/  @!P0 SHF.L.U32 R12, R39.reuse, 0x10, RZ ;  /* 0x00000010270c8819 */ /* 0x040fe200000006ff */
[----:B------:R-:W-:Y:S01]  /*8bb0*/  @!P0 IMAD.U32 R29, R42, 0x10000, RZ ;  /* 0x000100002a1d8824 */ /* 0x000fe200078e00ff */
[----:B------:R-:W-:Y:S01]  /*8bc0*/  @!P0 LOP3.LUT R13, R39, 0xffff0000, RZ, 0xc0, !PT ;  /* 0xffff0000270d8812 */ /* 0x000fe200078ec0ff */
[----:B------:R-:W-:Y:S01]  /*8bd0*/  @!P0 IMAD.MOV.U32 R36, RZ, RZ, R0 ;  /* 0x000000ffff248224 */ /* 0x000fe200078e0000 */
[----:B------:R-:W-:Y:S01]  /*8be0*/  @!P0 F2FP.BF16.F32.PACK_AB R3, R4, R3 ;  /* 0x000000030403823e */ /* 0x000fe200000010ff */
[----:B------:R-:W-:Y:S03]  /*8bf0*/  @!P0 IMAD.U32 R10, R38, 0x10000, RZ ;  /* 0x00010000260a8824 */ /* 0x000fe600078e00ff */
[----:B------:R-:W-:Y:S01]  /*8c00*/  @!P0 MOV R37, R3 ;  /* 0x0000000300258202 */ /* 0x000fe20000000f00 */
[----:B------:R-:W-:Y:S01]  /*8c10*/  @!P0 FFMA.FTZ R5, R10, R29, R5 ;  /* 0x0000001d0a058223 */ /* 0x000fe20000010005 */
[----:B------:R-:W2:Y:S01]  /*8c20*/  LDC.64 R2, c[0x0][0x3b8] ;  /* 0x0000ee00ff027b82 */ /* 0x000ea20000000a00 */
[----:B------:R-:W-:Y:S01]  /*8c30*/  @!P0 FFMA.FTZ R6, R11, R30, R6 ;  /* 0x0000001e0b068223 */ /* 0x000fe20000010006 */
[----:B------:R-:W-:Y:S01]  /*8c40*/  @!P0 FFMA.FTZ R7, R12, R31, R7 ;  /* 0x0000001f0c078223 */ /* 0x000fe20000010007 */
[----:B------:R-:W-:Y:S03]  /*8c50*/  @!P0 FFMA.FTZ R8, R13, R32, R8 ;  /* 0x000000200d088223 */ /* 0x000fe60000010008 */
[----:B------:R-:W-:Y:S02]  /*8c60*/  @!P0 F2FP.BF16.F32.PACK_AB R5, R6, R5 ;  /* 0x000000050605823e */ /* 0x000fe400000010ff */
[----:B------:R-:W-:Y:S03]  /*8c70*/  @!P0 F2FP.BF16.F32.PACK_AB R8, R8, R7 ;  /* 0x000000070808823e */ /* 0x000fe600000010ff */
[----:B------:R-:W-:Y:S01]  /*8c80*/  @!P0 IMAD.MOV.U32 R38, RZ, RZ, R5 ;  /* 0x000000ffff268224 */ /* 0x000fe200078e0005 */
[----:B------:R-:W-:Y:S02]  /*8c90*/  @!P0 MOV R39, R8 ;  /* 0x0000000800278202 */ /* 0x000fe40000000f00 */
[----:B------:R-:W-:Y:S04]  /*8ca0*/  @!P1 IADD3 R28, P0, PT, R45, R96, RZ ;  /* 0x000000602d1c9210 */ /* 0x000fe80007f1e0ff */
[----:B------:R-:W-:Y:S02]  /*8cb0*/  @!P1 IADD3.X R29, PT, PT, R44, R97, RZ, P0, !PT ;  /* 0x000000612c1d9210 */ /* 0x000fe400007fe4ff */
[----:B------:R-:W-:Y:S01]  /*8cc0*/  ISETP.GE.U32.OR P0, PT, R19, R26, P1 ;  /* 0x0000001a1300720c */ /* 0x000fe20000f06470 */
[----:B--2---:R-:W-:Y:S04]  /*8cd0*/  IMAD.WIDE.U32 R50, R2, 0x60, R90 ;  /* 0x0000006002327825 */ /* 0x004fe800078e005a */
[----:B------:R-:W-:Y:S04]  /*8ce0*/  IMAD R3, R3, 0x60, RZ ;  /* 0x0000006003037824 */ /* 0x000fe800078e02ff */
[----:B------:R-:W-:Y:S01]  /*8cf0*/  IMAD.IADD R51, R51, 0x1, R3 ;  /* 0x0000000133337824 */ /* 0x000fe200078e0203 */
[----:B------:R-:W-:Y:S04]  /*8d00*/  @!P1 SEL R3, R26, R27, !P2 ;  /* 0x0000001b1a039207 */ /* 0x000fe80005000000 */
[----:B------:R2:W-:Y:S01]  /*8d10*/  STG.E.128 desc[UR6][R50.64], R36 ;  /* 0x0000002432007986 */ /* 0x0005e2000c101d06 */
[----:B------:R-:W-:Y:S07]  /*8d20*/  @!P1 IMAD.WIDE R4, R3, 0x2, R14 ;  /* 0x0000000203049825 */ /* 0x000fee00078e020e */
[----:B------:R-:W3:Y:S08]  /*8d30*/  @!P1 LDG.E.128 R32, desc[UR6][R48.64+0x80] ;  /* 0x0000800630209981 */ /* 0x000ef0000c1e1d00 */
[----:B------:R-:W5:Y:S08]  /*8d40*/  @!P1 LDG.E.128 R4, desc[UR6][R4.64+0x80] ;  /* 0x0000800604049981 */ /* 0x000f70000c1e1d00 */
[----:B------:R-:W4:Y:S08]  /*8d50*/  @!P1 LDG.E.128 R44, desc[UR6][R28.64+0x80] ;  /* 0x000080061c2c9981 */ /* 0x000f30000c1e1d00 */
[----:B------:R5:W2:Y:S01]  /*8d60*/  LDG.E.128 R40, desc[UR6][R14.64+0x80] ;  /* 0x000080060e287981 */ /* 0x000aa2000c1e1d00 */
[C---:B---3--:R-:W-:Y:S01]  /*8d70*/  @!P1 LOP3.LUT R10, R34.reuse, 0xffff0000, RZ, 0xc0, !PT ;  /* 0xffff0000220a9812 */ /* 0x048fe200078ec0ff */
[----:B------:R-:W-:Y:S01]  /*8d80*/  @!P1 IMAD.U32 R11, R34, 0x10000, RZ ;  /* 0x00010000220b9824 */ /* 0x000fe200078e00ff */
[----:B------:R-:W-:Y:S01]  /*8d90*/  @!P1 SHF.L.U32 R9, R35, 0x10, RZ ;  /* 0x0000001023099819 */ /* 0x000fe200000006ff */
[C---:B------:R-:W-:Y:S01]  /*8da0*/  @!P1 IMAD.U32 R0, R32.reuse, 0x10000, RZ ;  /* 0x0001000020009824 */ /* 0x040fe200078e00ff */
[----:B------:R-:W-:Y:S01]  /*8db0*/  @!P1 SHF.L.U32 R3, R33, 0x10, RZ ;  /* 0x0000001021039819 */ /* 0x000fe200000006ff */
[----:B------:R-:W-:Y:S01]  /*8dc0*/  @!P0 FADD.FTZ R11, -R11, -RZ ;  /* 0x800000ff0b0b8221 */ /* 0x000fe20000010100 */
[----:B------:R-:W-:Y:S01]  /*8dd0*/  @!P1 LOP3.LUT R2, R32, 0xffff0000, RZ, 0xc0, !PT ;  /* 0xffff000020029812 */ /* 0x000fe200078ec0ff */
[----:B------:R-:W-:Y:S01]  /*8de0*/  @!P0 FADD.FTZ R9, -R9, -RZ ;  /* 0x800000ff09098221 */ /* 0x000fe20000010100 */
[----:B------:R-:W-:Y:S01]  /*8df0*/  @!P1 LOP3.LUT R13, R33, 0xffff0000, RZ, 0xc0, !PT ;  /* 0xffff0000210d9812 */ /* 0x000fe200078ec0ff */
[C---:B-----5:R-:W-:Y:S01]  /*8e00*/  @!P1 IMAD.U32 R14, R6.reuse, 0x10000, RZ ;  /* 0x00010000060e9824 */ /* 0x060fe200078e00ff */
[----:B------:R-:W-:Y:S01]  /*8e10*/  @!P1 LOP3.LUT R29, R6, 0xffff0000, RZ, 0xc0, !PT ;  /* 0xffff0000061d9812 */ /* 0x000fe200078ec0ff */
[----:B------:R-:W-:Y:S01]  /*8e20*/  @!P0 FADD.FTZ R10, -R10, -RZ ;  /* 0x800000ff0a0a8221 */ /* 0x000fe20000010100 */
[----:B------:R-:W-:Y:S01]  /*8e30*/  @!P1 SHF.L.U32 R12, R7, 0x10, RZ ;  /* 0x00000010070c9819 */ /* 0x000fe200000006ff */
[----:B------:R-:W-:Y:S01]  /*8e40*/  @!P0 FADD.FTZ R13, -R13, -RZ ;  /* 0x800000ff0d0d8221 */ /* 0x000fe20000010100 */
[----:B------:R-:W-:Y:S01]  /*8e50*/  @!P1 LOP3.LUT R8, R35, 0xffff0000, RZ, 0xc0, !PT ;  /* 0xffff000023089812 */ /* 0x000fe200078ec0ff */
[----:B------:R-:W-:Y:S01]  /*8e60*/  @!P1 FMUL.FTZ R6, R29, R10 ;  /* 0x0000000a1d069220 */ /* 0x000fe20000410000 */
[C---:B------:R-:W-:Y:S01]  /*8e70*/  @!P1 LOP3.LUT R31, R4.reuse, 0xffff0000, RZ, 0xc0, !PT ;  /* 0xffff0000041f9812 */ /* 0x040fe200078ec0ff */
[----:B------:R-:W-:Y:S01]  /*8e80*/  @!P1 IMAD.U32 R33, R4, 0x10000, RZ ;  /* 0x0001000004219824 */ /* 0x000fe200078e00ff */
[C---:B------:R-:W-:Y:S01]  /*8e90*/  @!P1 SHF.L.U32 R4, R5.reuse, 0x10, RZ ;  /* 0x0000001005049819 */ /* 0x040fe200000006ff */
[----:B------:R-:W-:Y:S01]  /*8ea0*/  @!P0 FADD.FTZ R0, -R0, -RZ ;  /* 0x800000ff00008221 */ /* 0x000fe20000010100 */
[----:B------:R-:W-:Y:S01]  /*8eb0*/  @!P1 LOP3.LUT R16, R5, 0xffff0000, RZ, 0xc0, !PT ;  /* 0xffff000005109812 */ /* 0x000fe200078ec0ff */
[----:B------:R-:W-:Y:S01]  /*8ec0*/  @!P0 FADD.FTZ R3, -R3, -RZ ;  /* 0x800000ff03038221 */ /* 0x000fe20000010100 */
[----:B------:R-:W-:Y:S01]  /*8ed0*/  @!P1 LOP3.LUT R15, R7, 0xffff0000, RZ, 0xc0, !PT ;  /* 0xffff0000070f9812 */ /* 0x000fe200078ec0ff */
[----:B------:R-:W-:Y:S01]  /*8ee0*/  @!P0 FADD.FTZ R2, -R2, -RZ ;  /* 0x800000ff02028221 */ /* 0x000fe20000010100 */
[----:B----4-:R-:W-:Y:S01]  /*8ef0*/  @!P1 LOP3.LUT R28, R46, 0xffff0000, RZ, 0xc0, !PT ;  /* 0xffff00002e1c9812 */ /* 0x010fe200078ec0ff */
[----:B------:R-:W-:Y:S01]  /*8f00*/  @!P1 FMUL.FTZ R7, R12, R9 ;  /* 0x000000090c079220 */ /* 0x000fe20000410000 */
[----:B------:R-:W-:Y:S01]  /*8f10*/  @!P1 LOP3.LUT R12, R44, 0xffff0000, RZ, 0xc0, !PT ;  /* 0xffff00002c0c9812 */ /* 0x000fe200078ec0ff */
[----:B--2---:R-:W-:Y:S01]  /*8f20*/  @!P1 IMAD.U32 R9, R40, 0x10000, RZ ;  /* 0x0001000028099824 */ /* 0x004fe200078e00ff */
[----:B------:R-:W-:Y:S01]  /*8f30*/  @!P1 SHF.L.U32 R29, R47, 0x10, RZ ;  /* 0x000000102f1d9819 */ /* 0x000fe200000006ff */
[----:B------:R-:W-:Y:S01]  /*8f40*/  @!P1 FMUL.FTZ R5, R14, R11 ;  /* 0x0000000b0e059220 */ /* 0x000fe20000410000 */
[----:B------:R-:W-:Y:S01]  /*8f50*/  @!P1 LOP3.LUT R11, R40, 0xffff0000, RZ, 0xc0, !PT ;  /* 0xffff0000280b9812 */ /* 0x000fe200078ec0ff */
[----:B------:R-:W-:Y:S01]  /*8f60*/  @!P1 IMAD.U32 R10, R44, 0x10000, RZ ;  /* 0x000100002c0a9824 */ /* 0x000fe200078e00ff */
[----:B------:R-:W-:Y:S01]  /*8f70*/  @!P1 SHF.L.U32 R14, R41, 0x10, RZ ;  /* 0x00000010290e9819 */ /* 0x000fe200000006ff */
[----:B------:R-:W-:Y:S01]  /*8f80*/  @!P1 FMUL.FTZ R0, R33, R0 ;  /* 0x0000000021009220 */ /* 0x000fe20000410000 */
[----:B------:R-:W-:Y:S01]  /*8f90*/  @!P1 LOP3.LUT R30, R47, 0xffff0000, RZ, 0xc0, !PT ;  /* 0xffff00002f1e9812 */ /* 0x000fe200078ec0ff */
[----:B------:R-:W-:Y:S01]  /*8fa0*/  @!P0 FADD.FTZ R8, -R8, -RZ ;  /* 0x800000ff08088221 */ /* 0x000fe20000010100 */
[----:B------:R-:W-:Y:S01]  /*8fb0*/  @!P1 FMUL.FTZ R3, R4, R3 ;  /* 0x0000000304039220 */ /* 0x000fe20000410000 */
[----:B------:R-:W-:Y:S01]  /*8fc0*/  @!P1 FMUL.FTZ R2, R31, R2 ;  /* 0x000000021f029220 */ /* 0x000fe20000410000 */
[----:B------:R-:W-:Y:S01]  /*8fd0*/  @!P1 FMUL.FTZ R4, R16, R13 ;  /* 0x0000000d10049220 */ /* 0x000fe20000410000 */
[----:B------:R-:W-:Y:S01]  /*8fe0*/  @!P1 SHF.L.U32 R13, R45, 0x10, RZ ;  /* 0x000000102d0d9819 */ /* 0x000fe200000006ff */
[----:B------:R-:W-:Y:S01]  /*8ff0*/  @!P1 FFMA.FTZ R0, R9, R10, R0 ;  /* 0x0000000a09009223 */ /* 0x000fe20000010000 */
[----:B------:R-:W-:Y:S01]  /*9000*/  @!P1 LOP3.LUT R9, R41, 0xffff0000, RZ, 0xc0, !PT ;  /* 0xffff000029099812 */ /* 0x000fe200078ec0ff */
[----:B------:R-:W-:Y:S01]  /*9010*/  @!P1 FMUL.FTZ R8, R15, R8 ;  /* 0x000000080f089220 */ /* 0x000fe20000410000 */
[----:B------:R-:W-:Y:S01]  /*9020*/  @!P1 LOP3.LUT R15, R45, 0xffff0000, RZ, 0xc0, !PT ;  /* 0xffff00002d0f9812 */ /* 0x000fe200078ec0ff */
[----:B------:R-:W-:Y:S01]  /*9030*/  @!P1 FFMA.FTZ R2, R11, R12, R2 ;  /* 0x0000000c0b029223 */ /* 0x000fe20000010002 */
[C---:B------:R-:W-:Y:S01]  /*9040*/  @!P1 LOP3.LUT R11, R42.reuse, 0xffff0000, RZ, 0xc0, !PT ;  /* 0xffff00002a0b9812 */ /* 0x040fe200078ec0ff */
[----:B------:R-:W-:Y:S01]  /*9050*/  @!P1 IMAD.U32 R10, R42, 0x10000, RZ ;  /* 0x000100002a0a9824 */ /* 0x000fe200078e00ff */
[C---:B------:R-:W-:Y:S01]  /*9060*/  @!P1 SHF.L.U32 R12, R43.reuse, 0x10, RZ ;  /* 0x000000102b0c9819 */ /* 0x040fe200000006ff */
[----:B------:R-:W-:Y:S01]  /*9070*/  @!P1 IMAD.U32 R16, R46, 0x10000, RZ ;  /* 0x000100002e109824 */ /* 0x000fe200078e00ff */
[----:B------:R-:W-:Y:S01]  /*9080*/  @!P1 F2FP.BF16.F32.PACK_AB R0, R2, R0 ;  /* 0x000000000200923e */ /* 0x000fe200000010ff */
[----:B------:R-:W-:Y:S01]  /*9090*/  @!P1 FFMA.FTZ R3, R14, R13, R3 ;  /* 0x0000000d0e039223 */ /* 0x000fe20000010003 */
[----:B------:R-:W-:Y:S01]  /*90a0*/  @!P1 LOP3.LUT R13, R43, 0xffff0000, RZ, 0xc0, !PT ;  /* 0xffff00002b0d9812 */ /* 0x000fe200078ec0ff */
[----:B------:R-:W-:Y:S01]  /*90b0*/  @!P1 FFMA.FTZ R4, R9, R15, R4 ;  /* 0x0000000f09049223 */ /* 0x000fe20000010004 */
[----:B------:R-:W-:Y:S01]  /*90c0*/  @!P1 FFMA.FTZ R5, R10, R16, R5 ;  /* 0x000000100a059223 */ /* 0x000fe20000010005 */
[----:B------:R-:W-:Y:S01]  /*90d0*/  @!P1 FFMA.FTZ R6, R11, R28, R6 ;  /* 0x0000001c0b069223 */ /* 0x000fe20000010006 */
[----:B------:R-:W-:Y:S01]  /*90e0*/  @!P1 FFMA.FTZ R7, R12, R29, R7 ;  /* 0x0000001d0c079223 */ /* 0x000fe20000010007 */
[----:B------:R-:W-:Y:S01]  /*90f0*/  @!P1 FFMA.FTZ R8, R13, R30, R8 ;  /* 0x0000001e0d089223 */ /* 0x000fe20000010008 */
[----:B------:R-:W-:Y:S01]  /*9100*/  @!P1 F2FP.BF16.F32.PACK_AB R3, R4, R3 ;  /* 0x000000030403923e */ /* 0x000fe200000010ff */
[----:B------:R-:W-:Y:S01]  /*9110*/  @!P1 IMAD.MOV.U32 R40, RZ, RZ, R0 ;  /* 0x000000ffff289224 */ /* 0x000fe200078e0000 */
[----:B------:R-:W-:Y:S02]  /*9120*/  @!P1 F2FP.BF16.F32.PACK_AB R5, R6, R5 ;  /* 0x000000050605923e */ /* 0x000fe400000010ff */
[----:B------:R-:W-:Y:S02]  /*9130*/  @!P1 F2FP.BF16.F32.PACK_AB R8, R8, R7 ;  /* 0x000000070808923e */ /* 0x000fe400000010ff */
[----:B------:R-:W-:Y:S01]  /*9140*/  @!P1 MOV R41, R3 ;  /* 0x0000000300299202 */ /* 0x000fe20000000f00 */
[----:B------:R-:W-:Y:S01]  /*9150*/  @!P1 IMAD.MOV.U32 R42, RZ, RZ, R5 ;  /* 0x000000ffff2a9224 */ /* 0x000fe200078e0005 */
[----:B------:R-:W-:Y:S05]  /*9160*/  @!P1 MOV R43, R8 ;  /* 0x00000008002b9202 */ /* 0x000fea0000000f00 */
[----:B------:R2:W-:Y:S02]  /*9170*/  STG.E.128 desc[UR6][R50.64+0x80], R40 ;  /* 0x0000802832007986 */ /* 0x0005e4000c101d06 */
.L_x_2227:
[----:B------:R-:W-:Y:S05]  /*9180*/  BSYNC.RECONVERGENT B0 ;  /* 0x0000000000007941 */ /* 0x000fea0003800200 */
.L_x_2226:
[----:B------:R-:W-:Y:S01]  /*9190*/  ISETP.NE.AND P0, PT, R136, RZ, PT ;  /* 0x000000ff8800720c */ /* 0x000fe20003f05270 */
[----:B------:R-:W-:Y:S11]  /*91a0*/  BSSY.RECONVERGENT B0, `(.L_x_2228) ;  /* 0x00000b1000007945 */ /* 0x000ff60003800200 */
[----:B------:R-:W-:Y:S01]  /*91b0*/  @!UPT UIADD3 URZ, UPT, UPT, URZ, URZ, URZ ;  /* 0x000000fffffff290 */ /* 0x000fe2000fffe0ff */
[----:B------:R-:W-:Y:S05]  /*91c0*/  @P0 BRA `(.L_x_2229) ;  /* 0x0000000800b80947 */ /* 0x000fea0003800000 */
[----:B------:R-:W-:Y:S01]  /*91d0*/  ISETP.GE.AND P0, PT, R22, R21, PT ;  /* 0x000000151600720c */ /* 0x000fe20003f06270 */
[----:B---3--:R-:W3:Y:S08]  /*91e0*/  LDC.64 R4, c[0x0][0x4a8] ;  /* 0x00012a00ff047b82 */ /* 0x008ef00000000a00 */
[----:B------:R-:W5:Y:S01]  /*91f0*/  LDC.64 R2, c[0x0][0x3b8] ;  /* 0x0000ee00ff027b82 */ /* 0x000f620000000a00 */
[C---:B---3--:R-:W-:Y:S04]  /*9200*/  LEA R14, P2, R4.reuse, R18, 0x7 ;  /* 0x00000012040e7211 */ /* 0x048fe800078438ff */
[----:B------:R-:W-:Y:S02]  /*9210*/  LEA.HI.X R15, R4, R17, R5, 0x7, P2 ;  /* 0x00000011040f7211 */ /* 0x000fe400010f3c05 */
[----:B-----5:R-:W-:Y:S02]  /*9220*/  LEA R48, P1, R2, R90, 0x7 ;  /* 0x0000005a02307211 */ /* 0x020fe400078238ff */
[----:B------:R-:W-:Y:S01]  /*9230*/  @!P0 ISETP.GE.U32.AND P2, PT, R22, R26, PT ;  /* 0x0000001a1600820c */ /* 0x000fe20003f46070 */
[----:B------:R-:W3:Y:S01]  /*9240*/  LDG.E.128 R36, desc[UR6][R14.64] ;  /* 0x000000060e247981 */ /* 0x000ee2000c1e1d00 */
[----:B------:R-:W-:Y:S02]  /*9250*/  LEA.HI.X R49, R2, R91, R3, 0x7, P1 ;  /* 0x0000005b02317211 */ /* 0x000fe400008f3c03 */
[----:B------:R-:W-:Y:S02]  /*9260*/  ISETP.GE.AND P1, PT, R19, R21, PT ;  /* 0x000000151300720c */ /* 0x000fe40003f26270 */
[----:B------:R-:W-:Y:S02]  /*9270*/  @!P0 SEL R2, R27, RZ, P2 ;  /* 0x000000ff1b028207 */ /* 0x000fe40001000000 */
[----:B------:R-:W-:Y:S02]  /*9280*/  @!P0 SEL R0, R135, RZ, P2 ;  /* 0x000000ff87008207 */ /* 0x000fe40001000000 */
[----:B------:R-:W-:Y:S02]  /*9290*/  @!P0 SEL R5, R26, R27, !P2 ;  /* 0x0000001b1a058207 */ /* 0x000fe40005000000 */
[----:B------:R-:W-:Y:S04]  /*92a0*/  @!P0 IADD3 R7, P2, PT, R115, R2, RZ ;  /* 0x0000000273078210 */ /* 0x000fe80007f5e0ff */
[----:B--2---:R-:W-:Y:S01]  /*92b0*/  @!P0 SHF.L.U32 R41, R7, 0x1, RZ ;  /* 0x0000000107298819 */ /* 0x004fe200000006ff */
[----:B------:R-:W-:Y:S01]  /*92c0*/  @!P0 IMAD.X R0, R107, 0x1, R0, P2 ;  /* 0x000000016b008824 */ /* 0x000fe200010e0600 */
[----:B------:R-:W-:Y:S04]  /*92d0*/  @!P1 ISETP.GE.U32.AND P2, PT, R19, R26, PT ;  /* 0x0000001a1300920c */ /* 0x000fe80003f46070 */
[----:B------:R-:W-:Y:S02]  /*92e0*/  @!P1 SEL R2, R27, RZ, P2 ;  /* 0x000000ff1b029207 */ /* 0x000fe40001000000 */
[----:B------:R-:W-:Y:S02]  /*92f0*/  @!P1 SEL R44, R135, RZ, P2 ;  /* 0x000000ff872c9207 */ /* 0x000fe40001000000 */
[----:B------:R-:W-:Y:S02]  /*9300*/  @!P1 IADD3 R3, P3, PT, R115, R2, RZ ;  /* 0x0000000273039210 */ /* 0x000fe40007f7e0ff */
[----:B------:R-:W-:Y:S01]  /*9310*/  @!P0 SHF.L.U64.HI R0, R7, 0x1, R0 ;  /* 0x0000000107008819 */ /* 0x000fe20000010200 */
[----:B------:R-:W-:Y:S01]  /*9320*/  @!P0 IMAD.WIDE R6, R5, 0x2, R14 ;  /* 0x0000000205068825 */ /* 0x000fe200078e020e */
[----:B------:R-:W-:Y:S03]  /*9330*/  @!P1 SHF.L.U32 R45, R3, 0x1, RZ ;  /* 0x00000001032d9819 */ /* 0x000fe600000006ff */
[----:B------:R-:W-:Y:S01]  /*9340*/  @!P1 IMAD.X R44, R107, 0x1, R44, P3 ;  /* 0x000000016b2c9824 */ /* 0x000fe200018e062c */
[----:B------:R-:W-:Y:S01]  /*9350*/  @!P0 IADD3 R28, P3, PT, R41, R94, RZ ;  /* 0x0000005e291c8210 */ /* 0x000fe20007f7e0ff */
[----:B------:R-:W2:Y:S03]  /*9360*/  @!P0 LDG.E.128 R4, desc[UR6][R6.64] ;  /* 0x0000000606048981 */ /* 0x000ea6000c1e1d00 */
[----:B------:R-:W-:Y:S01]  /*9370*/  @!P1 SHF.L.U64.HI R44, R3, 0x1, R44 ;  /* 0x00000001032c9819 */ /* 0x000fe2000001022c */
[C---:B------:R-:W-:Y:S01]  /*9380*/  @!P0 IMAD.X R29, R0.reuse, 0x1, R95, P3 ;  /* 0x00000001001d8824 */ /* 0x040fe200018e065f */
[----:B------:R-:W-:Y:S05]  /*9390*/  @!P0 IADD3 R40, P3, PT, R41, R96, RZ ;  /* 0x0000006029288210 */ /* 0x000fea0007f7e0ff */
[----:B------:R-:W5:Y:S01]  /*93a0*/  @!P0 LDG.E.128 R28, desc[UR6][R28.64] ;  /* 0x000000061c1c8981 */ /* 0x000f62000c1e1d00 */
[----:B------:R-:W-:Y:S01]  /*93b0*/  @!P0 IMAD.X R41, R0, 0x1, R97, P3 ;  /* 0x0000000100298824 */ /* 0x000fe200018e0661 */
[----:B------:R-:W-:Y:S05]  /*93c0*/  @!P1 IADD3 R50, P3, PT, R45, R94, RZ ;  /* 0x0000005e2d329210 */ /* 0x000fea0007f7e0ff */
[----:B------:R-:W-:Y:S01]  /*93d0*/  @!P1 IMAD.X R51, R44, 0x1, R95, P3 ;  /* 0x000000012c339824 */ /* 0x000fe200018e065f */
[----:B------:R-:W-:Y:S01]  /*93e0*/  ISETP.GE.U32.OR P3, PT, R22, R26, P0 ;  /* 0x0000001a1600720c */ /* 0x000fe20000766470 */
[----:B------:R-:W4:Y:S01]  /*93f0*/  @!P0 LDG.E.128 R40, desc[UR6][R40.64] ;  /* 0x0000000628288981 */ /* 0x000f22000c1e1d00 */
[----:B--2---:R-:W-:Y:S01]  /*9400*/  @!P0 SHF.L.U32 R12, R7, 0x10, RZ ;  /* 0x00000010070c8819 */ /* 0x004fe200000006ff */
[----:B------:R-:W-:Y:S01]  /*9410*/  @!P0 IMAD.U32 R16, R6, 0x10000, RZ ;  /* 0x0001000006108824 */ /* 0x000fe200078e00ff */
[C---:B------:R-:W-:Y:S02]  /*9420*/  @!P0 SHF.L.U32 R35, R4.reuse, 0x10, RZ ;  /* 0x0000001004238819 */ /* 0x040fe400000006ff */
[----:B------:R-:W-:Y:S01]  /*9430*/  @!P0 LOP3.LUT R33, R4, 0xffff0000, RZ, 0xc0, !PT ;  /* 0xffff000004218812 */ /* 0x000fe200078ec0ff */
[----:B------:R-:W-:Y:S01]  /*9440*/  @!P0 IMAD.U32 R4, R5, 0x10000, RZ ;  /* 0x0001000005048824 */ /* 0x000fe200078e00ff */
[----:B-----5:R-:W-:Y:S01]  /*9450*/  @!P0 LOP3.LUT R10, R30, 0xffff0000, RZ, 0xc0, !PT ;  /* 0xffff00001e0a8812 */ /* 0x020fe200078ec0ff */
[----:B------:R-:W-:Y:S01]  /*9460*/  @!P0 IMAD.U32 R9, R31, 0x10000, RZ ;  /* 0x000100001f098824 */ /* 0x000fe200078e00ff */
[C---:B------:R-:W-:Y:S01]  /*9470*/  @!P0 LOP3.LUT R2, R28.reuse, 0xffff0000, RZ, 0xc0, !PT ;  /* 0xffff00001c028812 */ /* 0x040fe200078ec0ff */
[----:B------:R-:W-:Y:S01]  /*9480*/  @!P0 IMAD.U32 R0, R28, 0x10000, RZ ;  /* 0x000100001c008824 */ /* 0x000fe200078e00ff */
[----:B------:R-:W-:Y:S01]  /*9490*/  @!P0 SHF.L.U32 R3, R29, 0x10, RZ ;  /* 0x000000101d038819 */ /* 0x000fe200000006ff */
[----:B------:R-:W-:Y:S01]  /*94a0*/  @!P0 IMAD.U32 R11, R30, 0x10000, RZ ;  /* 0x000100001e0b8824 */ /* 0x000fe200078e00ff */
[----:B------:R-:W-:Y:S01]  /*94b0*/  @!P0 LOP3.LUT R8, R31, 0xffff0000, RZ, 0xc0, !PT ;  /* 0xffff00001f088812 */ /* 0x000fe200078ec0ff */
[----:B------:R-:W-:Y:S01]  /*94c0*/  @!P3 FADD.FTZ R10, -R10, -RZ ;  /* 0x800000ff0a0ab221 */ /* 0x000fe20000010100 */
        /* <DEDUP_REMOVED lines=8> */
[----:B----4-:R-:W-:Y:S01]  /*9550*/  @!P0 LOP3.LUT R30, R42, 0xffff0000, RZ, 0xc0, !PT ;  /* 0xffff00002a1e8812 */ /* 0x010fe200078ec0ff */
[----:B------:R-:W-:Y:S01]  /*9560*/  @!P0 FMUL.FTZ R7, R12, R9 ;  /* 0x000000090c078220 */ /* 0x000fe20000410000 */
[----:B---3--:R-:W-:Y:S01]  /*9570*/  @!P0 SHF.L.U32 R9, R36, 0x10, RZ ;  /* 0x0000001024098819 */ /* 0x008fe200000006ff */
[----:B------:R-:W-:Y:S01]  /*9580*/  @!P3 FADD.FTZ R3, -R3, -RZ ;  /* 0x800000ff0303b221 */ /* 0x000fe20000010100 */
[C---:B------:R-:W-:Y:S01]  /*9590*/  @!P0 LOP3.LUT R12, R40.reuse, 0xffff0000, RZ, 0xc0, !PT ;  /* 0xffff0000280c8812 */ /* 0x040fe200078ec0ff */
[----:B------:R-:W-:Y:S01]  /*95a0*/  @!P3 FADD.FTZ R13, -R13, -RZ ;  /* 0x800000ff0d0db221 */ /* 0x000fe20000010100 */
[----:B------:R-:W-:Y:S01]  /*95b0*/  @!P0 LOP3.LUT R32, R43, 0xffff0000, RZ, 0xc0, !PT ;  /* 0xffff00002b208812 */ /* 0x000fe200078ec0ff */
[----:B------:R-:W-:Y:S01]  /*95c0*/  @!P0 FMUL.FTZ R6, R31, R10 ;  /* 0x0000000a1f068220 */ /* 0x000fe20000410000 */
[----:B------:R-:W-:Y:S01]  /*95d0*/  @!P0 SHF.L.U32 R31, R43, 0x10, RZ ;  /* 0x000000102b1f8819 */ /* 0x000fe200000006ff */
[----:B------:R-:W-:Y:S01]  /*95e0*/  @!P0 FMUL.FTZ R0, R35, R0 ;  /* 0x0000000023008220 */ /* 0x000fe20000410000 */
[----:B------:R-:W-:Y:S02]  /*95f0*/  @!P0 IMAD.U32 R10, R40, 0x10000, RZ ;  /* 0x00010000280a8824 */ /* 0x000fe400078e00ff */
[----:B------:R-:W-:Y:S01]  /*9600*/  @!P0 FMUL.FTZ R5, R16, R11 ;  /* 0x0000000b10058220 */ /* 0x000fe20000410000 */
[----:B------:R-:W-:Y:S01]  /*9610*/  @!P0 LOP3.LUT R11, R36, 0xffff0000, RZ, 0xc0, !PT ;  /* 0xffff0000240b8812 */ /* 0x000fe200078ec0ff */
[----:B------:R-:W-:Y:S01]  /*9620*/  @!P0 FMUL.FTZ R2, R33, R2 ;  /* 0x0000000221028220 */ /* 0x000fe20000410000 */
[----:B------:R-:W-:Y:S01]  /*9630*/  @!P0 FMUL.FTZ R3, R4, R3 ;  /* 0x0000000304038220 */ /* 0x000fe20000410000 */
[----:B------:R-:W-:Y:S01]  /*9640*/  @!P3 FADD.FTZ R8, -R8, -RZ ;  /* 0x800000ff0808b221 */ /* 0x000fe20000010100 */
[----:B------:R-:W-:Y:S01]  /*9650*/  @!P0 FMUL.FTZ R4, R28, R13 ;  /* 0x0000000d1c048220 */ /* 0x000fe20000410000 */
[C---:B------:R-:W-:Y:S01]  /*9660*/  @!P0 LOP3.LUT R28, R41.reuse, 0xffff0000, RZ, 0xc0, !PT ;  /* 0xffff0000291c8812 */ /* 0x040fe200078ec0ff */
[----:B------:R-:W-:Y:S02]  /*9670*/  @!P0 IMAD.U32 R13, R41, 0x10000, RZ ;  /* 0x00010000290d8824 */ /* 0x000fe400078e00ff */
[----:B------:R-:W-:Y:S01]  /*9680*/  @!P0 FFMA.FTZ R0, R9, R10, R0 ;  /* 0x0000000a09008223 */ /* 0x000fe20000010000 */
[C---:B------:R-:W-:Y:S01]  /*9690*/  @!P0 LOP3.LUT R9, R37.reuse, 0xffff0000, RZ, 0xc0, !PT ;  /* 0xffff000025098812 */ /* 0x040fe200078ec0ff */
[----:B------:R-:W-:Y:S02]  /*96a0*/  @!P0 IMAD.U32 R16, R37, 0x10000, RZ ;  /* 0x0001000025108824 */ /* 0x000fe400078e00ff */
[----:B------:R-:W-:Y:S01]  /*96b0*/  @!P0 FMUL.FTZ R8, R29, R8 ;  /* 0x000000081d088220 */ /* 0x000fe20000410000 */
[----:B------:R-:W-:Y:S01]  /*96c0*/  @!P0 FFMA.FTZ R2, R11, R12, R2 ;  /* 0x0000000c0b028223 */ /* 0x000fe20000010002 */
[----:B------:R-:W-:Y:S01]  /*96d0*/  @!P0 LOP3.LUT R11, R38, 0xffff0000, RZ, 0xc0, !PT ;  /* 0xffff0000260b8812 */ /* 0x000fe200078ec0ff */
[----:B------:R-:W-:Y:S02]  /*96e0*/  @!P0 IMAD.U32 R29, R42, 0x10000, RZ ;  /* 0x000100002a1d8824 */ /* 0x000fe400078e00ff */
[----:B------:R-:W-:Y:S01]  /*96f0*/  @!P0 FFMA.FTZ R3, R16, R13, R3 ;  /* 0x0000000d10038223 */ /* 0x000fe20000010003 */
[C---:B------:R-:W-:Y:S01]  /*9700*/  @!P0 LOP3.LUT R13, R39.reuse, 0xffff0000, RZ, 0xc0, !PT ;  /* 0xffff0000270d8812 */ /* 0x040fe200078ec0ff */
[----:B------:R-:W-:Y:S01]  /*9710*/  @!P0 IMAD.U32 R10, R38, 0x10000, RZ ;  /* 0x00010000260a8824 */ /* 0x000fe200078e00ff */
[----:B------:R-:W-:Y:S01]  /*9720*/  @!P0 F2FP.BF16.F32.PACK_AB R0, R2, R0 ;  /* 0x000000000200823e */ /* 0x000fe200000010ff */
[----:B------:R-:W-:Y:S02]  /*9730*/  @!P0 IMAD.U32 R12, R39, 0x10000, RZ ;  /* 0x00010000270c8824 */ /* 0x000fe400078e00ff */
[----:B------:R-:W-:Y:S01]  /*9740*/  @!P0 FFMA.FTZ R4, R9, R28, R4 ;  /* 0x0000001c09048223 */ /* 0x000fe20000010004 */
[----:B------:R-:W-:Y:S01]  /*9750*/  @!P0 FFMA.FTZ R5, R10, R29, R5 ;  /* 0x0000001d0a058223 */ /* 0x000fe20000010005 */
[----:B------:R-:W-:Y:S01]  /*9760*/  @!P0 MOV R36, R0 ;  /* 0x0000000000248202 */ /* 0x000fe20000000f00 */
[----:B------:R-:W-:Y:S01]  /*9770*/  @!P0 FFMA.FTZ R6, R11, R30, R6 ;  /* 0x0000001e0b068223 */ /* 0x000fe20000010006 */
[----:B------:R-:W-:Y:S01]  /*9780*/  @!P0 FFMA.FTZ R7, R12, R31, R7 ;  /* 0x0000001f0c078223 */ /* 0x000fe20000010007 */
[----:B------:R-:W-:Y:S01]  /*9790*/  @!P0 F2FP.BF16.F32.PACK_AB R3, R4, R3 ;  /* 0x000000030403823e */ /* 0x000fe200000010ff */
[----:B------:R-:W-:Y:S02]  /*97a0*/  @!P0 FFMA.FTZ R8, R13, R32, R8 ;  /* 0x000000200d088223 */ /* 0x000fe40000010008 */
[----:B------:R-:W-:Y:S02]  /*97b0*/  @!P0 F2FP.BF16.F32.PACK_AB R6, R6, R5 ;  /* 0x000000050606823e */ /* 0x000fe400000010ff */
[----:B------:R-:W-:Y:S01]  /*97c0*/  @!P0 IMAD.MOV.U32 R37, RZ, RZ, R3 ;  /* 0x000000ffff258224 */ /* 0x000fe200078e0003 */
[----:B------:R-:W-:Y:S02]  /*97d0*/  @!P0 F2FP.BF16.F32.PACK_AB R7, R8, R7 ;  /* 0x000000070807823e */ /* 0x000fe400000010ff */
[----:B------:R-:W-:Y:S01]  /*97e0*/  @!P1 SEL R3, R26, R27, !P2 ;  /* 0x0000001b1a039207 */ /* 0x000fe20005000000 */
[----:B------:R-:W-:Y:S01]  /*97f0*/  @!P0 IMAD.MOV.U32 R38, RZ, RZ, R6 ;  /* 0x000000ffff268224 */ /* 0x000fe200078e0006 */
[----:B------:R-:W-:Y:S02]  /*9800*/  @!P0 MOV R39, R7 ;  /* 0x0000000700278202 */ /* 0x000fe40000000f00 */
[----:B------:R-:W-:Y:S01]  /*9810*/  @!P1 IADD3 R28, P0, PT, R45, R96, RZ ;  /* 0x000000602d1c9210 */ /* 0x000fe20007f1e0ff */
[----:B------:R-:W-:Y:S02]  /*9820*/  @!P1 IMAD.WIDE R4, R3, 0x2, R14 ;  /* 0x0000000203049825 */ /* 0x000fe400078e020e */
[----:B------:R2:W-:Y:S02]  /*9830*/  STG.E.128 desc[UR6][R48.64], R36 ;  /* 0x0000002430007986 */ /* 0x0005e4000c101d06 */
[----:B------:R-:W-:Y:S01]  /*9840*/  @!P1 IMAD.X R29, R44, 0x1, R97, P0 ;  /* 0x000000012c1d9824 */ /* 0x000fe200000e0661 */
[----:B------:R-:W-:Y:S05]  /*9850*/  ISETP.GE.U32.OR P0, PT, R19, R26, P1 ;  /* 0x0000001a1300720c */ /* 0x000fea0000f06470 */
[----:B------:R-:W3:Y:S08]  /*9860*/  @!P1 LDG.E.128 R32, desc[UR6][R50.64+0x80] ;  /* 0x0000800632209981 */ /* 0x000ef0000c1e1d00 */
[----:B------:R-:W4:Y:S08]  /*9870*/  @!P1 LDG.E.128 R4, desc[UR6][R4.64+0x80] ;  /* 0x0000800604049981 */ /* 0x000f30000c1e1d00 */
[----:B------:R4:W5:Y:S08]  /*9880*/  @!P1 LDG.E.128 R44, desc[UR6][R28.64+0x80] ;  /* 0x000080061c2c9981 */ /* 0x000970000c1e1d00 */
[----:B------:R1:W2:Y:S01]  /*9890*/  LDG.E.128 R40, desc[UR6][R14.64+0x80] ;  /* 0x000080060e287981 */ /* 0x0002a2000c1e1d00 */
[C---:B---3--:R-:W-:Y:S01]  /*98a0*/  @!P1 LOP3.LUT R10, R34.reuse, 0xffff0000, RZ, 0xc0, !PT ;  /* 0xffff0000220a9812 */ /* 0x048fe200078ec0ff */
[----:B------:R-:W-:Y:S01]  /*98b0*/  @!P1 IMAD.U32 R9, R35, 0x10000, RZ ;  /* 0x0001000023099824 */ /* 0x000fe200078e00ff */
[C---:B------:R-:W-:Y:S01]  /*98c0*/  @!P1 SHF.L.U32 R3, R33.reuse, 0x10, RZ ;  /* 0x0000001021039819 */ /* 0x040fe200000006ff */
[----:B------:R-:W-:Y:S01]  /*98d0*/  @!P1 IMAD.U32 R11, R34, 0x10000, RZ ;  /* 0x00010000220b9824 */ /* 0x000fe200078e00ff */
[C---:B------:R-:W-:Y:S01]  /*98e0*/  @!P1 LOP3.LUT R2, R32.reuse, 0xffff0000, RZ, 0xc0, !PT ;  /* 0xffff000020029812 */ /* 0x040fe200078ec0ff */
[----:B------:R-:W-:Y:S01]  /*98f0*/  @!P1 IMAD.U32 R0, R32, 0x10000, RZ ;  /* 0x0001000020009824 */ /* 0x000fe200078e00ff */
[----:B------:R-:W-:Y:S01]  /*9900*/  @!P1 LOP3.LUT R13, R33, 0xffff0000, RZ, 0xc0, !PT ;  /* 0xffff0000210d9812 */ /* 0x000fe200078ec0ff */
[----:B------:R-:W-:Y:S01]  /*9910*/  @!P0 FADD.FTZ R9, -R9, -RZ ;  /* 0x800000ff09098221 */ /* 0x000fe20000010100 */
[C---:B----4-:R-:W-:Y:S01]  /*9920*/  @!P1 LOP3.LUT R29, R6.reuse, 0xffff0000, RZ, 0xc0, !PT ;  /* 0xffff0000061d9812 */ /* 0x050fe200078ec0ff */
[----:B-1----:R-:W-:Y:S01]  /*9930*/  @!P1 IMAD.U32 R14, R6, 0x10000, RZ ;  /* 0x00010000060e9824 */ /* 0x002fe200078e00ff */
[----:B------:R-:W-:Y:S01]  /*9940*/  @!P1 SHF.L.U32 R12, R7, 0x10, RZ ;  /* 0x00000010070c9819 */ /* 0x000fe200000006ff */
[----:B------:R-:W-:Y:S01]  /*9950*/  @!P0 FADD.FTZ R11, -R11, -RZ ;  /* 0x800000ff0b0b8221 */ /* 0x000fe20000010100 */
[----:B------:R-:W-:Y:S01]  /*9960*/  @!P1 LOP3.LUT R8, R35, 0xffff0000, RZ, 0xc0, !PT ;  /* 0xffff000023089812 */ /* 0x000fe200078ec0ff */
[----:B------:R-:W-:Y:S01]  /*9970*/  @!P0 FADD.FTZ R10, -R10, -RZ ;  /* 0x800000ff0a0a8221 */ /* 0x000fe20000010100 */
[C---:B------:R-:W-:Y:S01]  /*9980*/  @!P1 SHF.L.U32 R33, R4.reuse, 0x10, RZ ;  /* 0x0000001004219819 */ /* 0x040fe200000006ff */
[----:B------:R-:W-:Y:S01]  /*9990*/  @!P0 FADD.FTZ R13, -R13, -RZ ;  /* 0x800000ff0d0d8221 */ /* 0x000fe20000010100 */
[----:B------:R-:W-:Y:S01]  /*99a0*/  @!P1 LOP3.LUT R31, R4, 0xffff0000, RZ, 0xc0, !PT ;  /* 0xffff0000041f9812 */ /* 0x000fe200078ec0ff */
[----:B------:R-:W-:Y:S01]  /*99b0*/  @!P0 FADD.FTZ R0, -R0, -RZ ;  /* 0x800000ff00008221 */ /* 0x000fe20000010100 */
[C---:B------:R-:W-:Y:S01]  /*99c0*/  @!P1 LOP3.LUT R16, R5.reuse, 0xffff0000, RZ, 0xc0, !PT ;  /* 0xffff000005109812 */ /* 0x040fe200078ec0ff */
[----:B------:R-:W-:Y:S01]  /*99d0*/  @!P1 IMAD.U32 R4, R5, 0x10000, RZ ;  /* 0x0001000005049824 */ /* 0x000fe200078e00ff */
[----:B------:R-:W-:Y:S01]  /*99e0*/  @!P1 LOP3.LUT R15, R7, 0xffff0000, RZ, 0xc0, !PT ;  /* 0xffff0000070f9812 */ /* 0x000fe200078ec0ff */
[----:B------:R-:W-:Y:S01]  /*99f0*/  @!P0 FADD.FTZ R3, -R3, -RZ ;  /* 0x800000ff03038221 */ /* 0x000fe20000010100 */
[----:B-----5:R-:W-:Y:S01]  /*9a00*/  @!P1 LOP3.LUT R28, R46, 0xffff0000, RZ, 0xc0, !PT ;  /* 0xffff00002e1c9812 */ /* 0x020fe200078ec0ff */
[----:B------:R-:W-:Y:S01]  /*9a10*/  @!P0 FADD.FTZ R2, -R2, -RZ ;  /* 0x800000ff02028221 */ /* 0x000fe20000010100 */
[----:B------:R-:W-:Y:S01]  /*9a20*/  @!P1 LOP3.LUT R30, R47, 0xffff0000, RZ, 0xc0, !PT ;  /* 0xffff00002f1e9812 */ /* 0x000fe200078ec0ff */
[----:B------:R-:W-:Y:S01]  /*9a30*/  @!P1 FMUL.FTZ R7, R12, R9 ;  /* 0x000000090c079220 */ /* 0x000fe20000410000 */
[----:B------:R-:W-:Y:S01]  /*9a40*/  @!P1 LOP3.LUT R12, R44, 0xffff0000, RZ, 0xc0, !PT ;  /* 0xffff00002c0c9812 */ /* 0x000fe200078ec0ff */
[----:B------:R-:W-:Y:S01]  /*9a50*/  @!P1 FMUL.FTZ R6, R29, R10 ;  /* 0x0000000a1d069220 */ /* 0x000fe20000410000 */
[----:B------:R-:W-:Y:S01]  /*9a60*/  @!P1 SHF.L.U32 R29, R47, 0x10, RZ ;  /* 0x000000102f1d9819 */ /* 0x000fe200000006ff */
[----:B--2---:R-:W-:Y:S02]  /*9a70*/  @!P1 IMAD.U32 R9, R40, 0x10000, RZ ;  /* 0x0001000028099824 */ /* 0x004fe400078e00ff */
[----:B------:R-:W-:Y:S01]  /*9a80*/  @!P1 FMUL.FTZ R5, R14, R11 ;  /* 0x0000000b0e059220 */ /* 0x000fe20000410000 */
[----:B------:R-:W-:Y:S01]  /*9a90*/  @!P1 LOP3.LUT R11, R40, 0xffff0000, RZ, 0xc0, !PT ;  /* 0xffff0000280b9812 */ /* 0x000fe200078ec0ff */
[----:B------:R-:W-:Y:S01]  /*9aa0*/  @!P1 IMAD.U32 R10, R44, 0x10000, RZ ;  /* 0x000100002c0a9824 */ /* 0x000fe200078e00ff */
[----:B------:R-:W-:Y:S01]  /*9ab0*/  @!P1 SHF.L.U32 R14, R41, 0x10, RZ ;  /* 0x00000010290e9819 */ /* 0x000fe200000006ff */
[----:B------:R-:W-:Y:S01]  /*9ac0*/  @!P1 FMUL.FTZ R0, R33, R0 ;  /* 0x0000000021009220 */ /* 0x000fe20000410000 */
        /* <DEDUP_REMOVED lines=30> */
.L_x_2229:
[----:B------:R-:W-:Y:S05]  /*9cb0*/  BSYNC.RECONVERGENT B0 ;  /* 0x0000000000007941 */ /* 0x000fea0003800200 */
.L_x_2228:
[----:B------:R-:W-:Y:S04]  /*9cc0*/  BSSY.RECONVERGENT B0, `(.L_x_2230) ;  /* 0x00000b3000007945 */ /* 0x000fe80003800200 */
[----:B------:R-:W-:Y:S05]  /*9cd0*/  @!P5 BRA `(.L_x_2231) ;  /* 0x0000000800c4d947 */ /* 0x000fea0003800000 */
[C---:B------:R-:W-:Y:S01]  /*9ce0*/  ISETP.GE.AND P0, PT, R22.reuse, R21, PT ;  /* 0x000000151600720c */ /* 0x040fe20003f06270 */
[----:B------:R-:W5:Y:S01]  /*9cf0*/  LDC.64 R2, c[0x0][0x4a8] ;  /* 0x00012a00ff027b82 */ /* 0x000f620000000a00 */
[----:B------:R-:W-:Y:S11]  /*9d00*/  IMAD.MOV.U32 R16, RZ, RZ, R18 ;  /* 0x000000ffff107224 */ /* 0x000ff600078e0012 */
[----:B------:R-:W-:Y:S04]  /*9d10*/  @!P0 ISETP.GE.U32.AND P1, PT, R22, R26, PT ;  /* 0x0000001a1600820c */ /* 0x000fe80003f26070 */
[----:B------:R-:W-:Y:S02]  /*9d20*/  @!P0 SEL R0, R27, RZ, P1 ;  /* 0x000000ff1b008207 */ /* 0x000fe40000800000 */
[----:B---3--:R-:W-:Y:S02]  /*9d30*/  @!P0 SEL R9, R135, RZ, P1 ;  /* 0x000000ff87098207 */ /* 0x008fe40000800000 */
[----:B------:R-:W-:Y:S04]  /*9d40*/  @!P0 IADD3 R7, P2, PT, R119, R0, RZ ;  /* 0x0000000077078210 */ /* 0x000fe80007f5e0ff */
[----:B------:R-:W-:Y:S01]  /*9d50*/  @!P0 IADD3.X R0, PT, PT, R106, R9, RZ, P2, !PT ;  /* 0x000000096a008210 */ /* 0x000fe200017fe4ff */
[----:B-----5:R-:W-:Y:S01]  /*9d60*/  IMAD.WIDE.U32 R14, R2, 0xa0, R16 ;  /* 0x000000a0020e7825 */ /* 0x020fe200078e0010 */
[----:B------:R-:W-:Y:S02]  /*9d70*/  ISETP.GE.U32.OR P2, PT, R22, R26, P0 ;  /* 0x0000001a1600720c */ /* 0x000fe40000746470 */
[----:B------:R-:W-:Y:S01]  /*9d80*/  @!P0 SHF.L.U64.HI R0, R7, 0x1, R0 ;  /* 0x0000000107008819 */ /* 0x000fe20000010200 */
[----:B------:R-:W-:Y:S02]  /*9d90*/  IMAD R3, R3, 0xa0, RZ ;  /* 0x000000a003037824 */ /* 0x000fe400078e02ff */
[----:B------:R-:W-:Y:S02]  /*9da0*/  @!P0 IMAD.SHL.U32 R9, R7, 0x2, RZ ;  /* 0x0000000207098824 */ /* 0x000fe400078e00ff */
[----:B------:R-:W-:Y:S01]  /*9db0*/  IMAD.IADD R15, R15, 0x1, R3 ;  /* 0x000000010f0f7824 */ /* 0x000fe200078e0203 */
[----:B------:R-:W-:Y:S02]  /*9dc0*/  @!P0 SEL R3, R26, R27, !P1 ;  /* 0x0000001b1a038207 */ /* 0x000fe40004800000 */
[----:B-12---:R-:W-:Y:S02]  /*9dd0*/  @!P0 IADD3 R40, P1, PT, R9, R94, RZ ;  /* 0x0000005e09288210 */ /* 0x006fe40007f3e0ff */
[----:B------:R-:W2:Y:S01]  /*9de0*/  LDG.E.128 R32, desc[UR6][R14.64] ;  /* 0x000000060e207981 */ /* 0x000ea2000c1e1d00 */
[----:B------:R-:W-:Y:S04]  /*9df0*/  @!P0 IMAD.WIDE R4, R3, 0x2, R14 ;  /* 0x0000000203048825 */ /* 0x000fe800078e020e */
[C---:B------:R-:W-:Y:S01]  /*9e00*/  @!P0 IMAD.X R41, R0.reuse, 0x1, R95, P1 ;  /* 0x0000000100298824 */ /* 0x040fe200008e065f */
[----:B------:R-:W-:Y:S02]  /*9e10*/  @!P0 IADD3 R12, P1, PT, R9, R96, RZ ;  /* 0x00000060090c8210 */ /* 0x000fe40007f3e0ff */
[----:B------:R-:W3:Y:S02]  /*9e20*/  @!P0 LDG.E.128 R4, desc[UR6][R4.64] ;  /* 0x0000000604048981 */ /* 0x000ee4000c1e1d00 */
[----:B------:R-:W-:Y:S02]  /*9e30*/  @!P0 IADD3.X R13, PT, PT, R0, R97, RZ, P1, !PT ;  /* 0x00000061000d8210 */ /* 0x000fe40000ffe4ff */
[----:B------:R-:W-:Y:S04]  /*9e40*/  ISETP.GE.AND P1, PT, R19, R21, PT ;  /* 0x000000151300720c */ /* 0x000fe80003f26270 */
[----:B------:R-:W5:Y:S08]  /*9e50*/  @!P0 LDG.E.128 R40, desc[UR6][R40.64] ;  /* 0x0000000628288981 */ /* 0x000f70000c1e1d00 */
[----:B------:R1:W4:Y:S01]  /*9e60*/  @!P0 LDG.E.128 R36, desc[UR6][R12.64] ;  /* 0x000000060c248981 */ /* 0x000322000c1e1d00 */
[C---:B---3--:R-:W-:Y:S01]  /*9e70*/  @!P0 LOP3.LUT R2, R4.reuse, 0xffff0000, RZ, 0xc0, !PT ;  /* 0xffff000004028812 */ /* 0x048fe200078ec0ff */
[----:B------:R-:W-:Y:S01]  /*9e80*/  @!P0 IMAD.U32 R0, R4, 0x10000, RZ ;  /* 0x0001000004008824 */ /* 0x000fe200078e00ff */
[C---:B------:R-:W-:Y:S01]  /*9e90*/  @!P0 LOP3.LUT R4, R5.reuse, 0xffff0000, RZ, 0xc0, !PT ;  /* 0xffff000005048812 */ /* 0x040fe200078ec0ff */
[----:B------:R-:W-:Y:S01]  /*9ea0*/  @!P0 IMAD.U32 R3, R5, 0x10000, RZ ;  /* 0x0001000005038824 */ /* 0x000fe200078e00ff */
[C---:B------:R-:W-:Y:S01]  /*9eb0*/  @!P0 SHF.L.U32 R5, R6.reuse, 0x10, RZ ;  /* 0x0000001006058819 */ /* 0x040fe200000006ff */
[----:B------:R-:W-:Y:S01]  /*9ec0*/  @!P0 IMAD.U32 R8, R7, 0x10000, RZ ;  /* 0x0001000007088824 */ /* 0x000fe200078e00ff */
[----:B------:R-:W-:Y:S02]  /*9ed0*/  @!P0 LOP3.LUT R6, R6, 0xffff0000, RZ, 0xc0, !PT ;  /* 0xffff000006068812 */ /* 0x000fe400078ec0ff */
[----:B-----5:R-:W-:Y:S01]  /*9ee0*/  @!P0 SHF.L.U32 R31, R40, 0x10, RZ ;  /* 0x00000010281f8819 */ /* 0x020fe200000006ff */
[C---:B------:R-:W-:Y:S01]  /*9ef0*/  @!P0 IMAD.U32 R16, R41.reuse, 0x10000, RZ ;  /* 0x0001000029108824 */ /* 0x040fe200078e00ff */
[C---:B------:R-:W-:Y:S02]  /*9f00*/  @!P0 LOP3.LUT R11, R42.reuse, 0xffff0000, RZ, 0xc0, !PT ;  /* 0xffff00002a0b8812 */ /* 0x040fe400078ec0ff */
[----:B-1----:R-:W-:Y:S01]  /*9f10*/  @!P0 LOP3.LUT R13, R41, 0xffff0000, RZ, 0xc0, !PT ;  /* 0xffff0000290d8812 */ /* 0x002fe200078ec0ff */
[----:B------:R-:W-:Y:S01]  /*9f20*/  @!P2 FADD.FTZ R31, -R31, -RZ ;  /* 0x800000ff1f1fa221 */ /* 0x000fe20000010100 */
[----:B------:R-:W-:Y:S01]  /*9f30*/  @!P0 SHF.L.U32 R12, R42, 0x10, RZ ;  /* 0x000000102a0c8819 */ /* 0x000fe200000006ff */
[----:B------:R-:W-:Y:S01]  /*9f40*/  @!P2 FADD.FTZ R16, -R16, -RZ ;  /* 0x800000ff1010a221 */ /* 0x000fe20000010100 */
[----:B------:R-:W-:Y:S01]  /*9f50*/  @!P0 LOP3.LUT R29, R40, 0xffff0000, RZ, 0xc0, !PT ;  /* 0xffff0000281d8812 */ /* 0x000fe200078ec0ff */
[----:B------:R-:W-:Y:S01]  /*9f60*/  @!P0 FMUL.FTZ R0, R0, R31 ;  /* 0x0000001f00008220 */ /* 0x000fe20000410000 */
[----:B------:R-:W-:Y:S01]  /*9f70*/  @!P0 LOP3.LUT R10, R7, 0xffff0000, RZ, 0xc0, !PT ;  /* 0xffff0000070a8812 */ /* 0x000fe200078ec0ff */
[----:B------:R-:W1:Y:S01]  /*9f80*/  LDC.64 R30, c[0x0][0x3b8] ;  /* 0x0000ee00ff1e7b82 */ /* 0x000e620000000a00 */
[C---:B------:R-:W-:Y:S01]  /*9f90*/  @!P0 LOP3.LUT R9, R43.reuse, 0xffff0000, RZ, 0xc0, !PT ;  /* 0xffff00002b098812 */ /* 0x040fe200078ec0ff */
[----:B------:R-:W-:Y:S01]  /*9fa0*/  @!P0 IMAD.U32 R7, R43, 0x10000, RZ ;  /* 0x000100002b078824 */ /* 0x000fe200078e00ff */
[----:B----4-:R-:W-:Y:S01]  /*9fb0*/  @!P0 LOP3.LUT R28, R37, 0xffff0000, RZ, 0xc0, !PT ;  /* 0xffff0000251c8812 */ /* 0x010fe200078ec0ff */
[----:B------:R-:W-:Y:S01]  /*9fc0*/  @!P2 FADD.FTZ R11, -R11, -RZ ;  /* 0x800000ff0b0ba221 */ /* 0x000fe20000010100 */
[----:B------:R-:W-:Y:S01]  /*9fd0*/  @!P2 FADD.FTZ R12, -R12, -RZ ;  /* 0x800000ff0c0ca221 */ /* 0x000fe20000010100 */
[----:B------:R-:W-:Y:S01]  /*9fe0*/  @!P2 FADD.FTZ R13, -R13, -RZ ;  /* 0x800000ff0d0da221 */ /* 0x000fe20000010100 */
[----:B------:R-:W-:Y:S01]  /*9ff0*/  @!P2 FADD.FTZ R29, -R29, -RZ ;  /* 0x800000ff1d1da221 */ /* 0x000fe20000010100 */
[----:B------:R-:W-:Y:S01]  /*a000*/  @!P0 FMUL.FTZ R6, R6, R11 ;  /* 0x0000000b06068220 */ /* 0x000fe20000410000 */
[----:B--2---:R-:W-:Y:S01]  /*a010*/  @!P0 SHF.L.U32 R11, R32, 0x10, RZ ;  /* 0x00000010200b8819 */ /* 0x004fe200000006ff */
[----:B------:R-:W-:Y:S01]  /*a020*/  @!P2 FADD.FTZ R7, -R7, -RZ ;  /* 0x800000ff0707a221 */ /* 0x000fe20000010100 */
[----:B------:R-:W-:Y:S01]  /*a030*/  @!P0 FMUL.FTZ R3, R3, R16 ;  /* 0x0000001003038220 */ /* 0x000fe20000410000 */
[----:B------:R-:W-:Y:S01]  /*a040*/  @!P0 LOP3.LUT R16, R36, 0xffff0000, RZ, 0xc0, !PT ;  /* 0xffff000024108812 */ /* 0x000fe200078ec0ff */
[----:B------:R-:W-:Y:S01]  /*a050*/  @!P0 FMUL.FTZ R4, R4, R13 ;  /* 0x0000000d04048220 */ /* 0x000fe20000410000 */
[----:B------:R-:W-:Y:S01]  /*a060*/  @!P0 LOP3.LUT R13, R32, 0xffff0000, RZ, 0xc0, !PT ;  /* 0xffff0000200d8812 */ /* 0x000fe200078ec0ff */
[----:B------:R-:W-:Y:S01]  /*a070*/  @!P0 FMUL.FTZ R5, R5, R12 ;  /* 0x0000000c05058220 */ /* 0x000fe20000410000 */
[----:B------:R-:W-:Y:S01]  /*a080*/  @!P2 FADD.FTZ R9, -R9, -RZ ;  /* 0x800000ff0909a221 */ /* 0x000fe20000010100 */
[----:B------:R-:W-:Y:S01]  /*a090*/  @!P1 ISETP.GE.U32.AND P2, PT, R19, R26, PT ;  /* 0x0000001a1300920c */ /* 0x000fe20003f46070 */
[----:B------:R-:W-:Y:S02]  /*a0a0*/  @!P0 IMAD.U32 R12, R36, 0x10000, RZ ;  /* 0x00010000240c8824 */ /* 0x000fe400078e00ff */
[----:B------:R-:W-:Y:S01]  /*a0b0*/  @!P0 FMUL.FTZ R2, R2, R29 ;  /* 0x0000001d02028220 */ /* 0x000fe20000410000 */
[----:B------:R-:W-:Y:S01]  /*a0c0*/  @!P0 LOP3.LUT R29, R39, 0xffff0000, RZ, 0xc0, !PT ;  /* 0xffff0000271d8812 */ /* 0x000fe200078ec0ff */
[----:B------:R-:W-:Y:S01]  /*a0d0*/  @!P0 FMUL.FTZ R7, R8, R7 ;  /* 0x0000000708078220 */ /* 0x000fe20000410000 */
[----:B------:R-:W-:Y:S01]  /*a0e0*/  @!P0 FMUL.FTZ R8, R10, R9 ;  /* 0x000000090a088220 */ /* 0x000fe20000410000 */
[----:B------:R-:W-:Y:S01]  /*a0f0*/  @!P0 SHF.L.U32 R9, R37, 0x10, RZ ;  /* 0x0000001025098819 */ /* 0x000fe200000006ff */
[----:B------:R-:W-:Y:S01]  /*a100*/  @!P0 FFMA.FTZ R0, R11, R12, R0 ;  /* 0x0000000c0b008223 */ /* 0x000fe20000010000 */
[----:B------:R-:W-:Y:S01]  /*a110*/  @!P0 LOP3.LUT R11, R33, 0xffff0000, RZ, 0xc0, !PT ;  /* 0xffff0000210b8812 */ /* 0x000fe200078ec0ff */
[----:B------:R-:W-:Y:S01]  /*a120*/  @!P0 FFMA.FTZ R2, R13, R16, R2 ;  /* 0x000000100d028223 */ /* 0x000fe20000010002 */
[C---:B------:R-:W-:Y:S01]  /*a130*/  @!P0 SHF.L.U32 R12, R38.reuse, 0x10, RZ ;  /* 0x00000010260c8819 */ /* 0x040fe200000006ff */
[----:B------:R-:W-:Y:S01]  /*a140*/  @!P0 IMAD.U32 R10, R33, 0x10000, RZ ;  /* 0x00010000210a8824 */ /* 0x000fe200078e00ff */
[----:B------:R-:W-:Y:S01]  /*a150*/  @!P0 LOP3.LUT R13, R38, 0xffff0000, RZ, 0xc0, !PT ;  /* 0xffff0000260d8812 */ /* 0x000fe200078ec0ff */
[----:B------:R-:W-:Y:S01]  /*a160*/  @!P0 IMAD.U32 R16, R39, 0x10000, RZ ;  /* 0x0001000027108824 */ /* 0x000fe200078e00ff */
[----:B------:R-:W-:Y:S01]  /*a170*/  @!P1 SEL R37, R135, RZ, P2 ;  /* 0x000000ff87259207 */ /* 0x000fe20001000000 */
[----:B------:R-:W-:Y:S01]  /*a180*/  @!P0 FFMA.FTZ R3, R10, R9, R3 ;  /* 0x000000090a038223 */ /* 0x000fe20000010003 */
[----:B------:R-:W-:Y:S01]  /*a190*/  @!P0 F2FP.BF16.F32.PACK_AB R10, R2, R0 ;  /* 0x00000000020a823e */ /* 0x000fe200000010ff */
[----:B-1----:R-:W-:Y:S01]  /*a1a0*/  IMAD.WIDE.U32 R48, R30, 0xa0, R90 ;  /* 0x000000a01e307825 */ /* 0x002fe200078e005a */
[C---:B------:R-:W-:Y:S02]  /*a1b0*/  @!P0 SHF.L.U32 R0, R34.reuse, 0x10, RZ ;  /* 0x0000001022008819 */ /* 0x040fe400000006ff */
[----:B------:R-:W-:Y:S01]  /*a1c0*/  @!P0 LOP3.LUT R9, R34, 0xffff0000, RZ, 0xc0, !PT ;  /* 0xffff000022098812 */ /* 0x000fe200078ec0ff */
[----:B------:R-:W-:Y:S01]  /*a1d0*/  @!P0 FFMA.FTZ R4, R11, R28, R4 ;  /* 0x0000001c0b048223 */ /* 0x000fe20000010004 */
[C---:B------:R-:W-:Y:S01]  /*a1e0*/  @!P0 LOP3.LUT R11, R35.reuse, 0xffff0000, RZ, 0xc0, !PT ;  /* 0xffff0000230b8812 */ /* 0x040fe200078ec0ff */
[----:B------:R-:W-:Y:S01]  /*a1f0*/  @!P0 IMAD.U32 R2, R35, 0x10000, RZ ;  /* 0x0001000023028824 */ /* 0x000fe200078e00ff */
[----:B------:R-:W-:Y:S01]  /*a200*/  @!P1 SEL R28, R27, RZ, P2 ;  /* 0x000000ff1b1c9207 */ /* 0x000fe20001000000 */
[----:B------:R-:W-:Y:S01]  /*a210*/  @!P0 FFMA.FTZ R5, R0, R12, R5 ;  /* 0x0000000c00058223 */ /* 0x000fe20000010005 */
[----:B------:R-:W-:Y:S01]  /*a220*/  @!P0 F2FP.BF16.F32.PACK_AB R3, R4, R3 ;  /* 0x000000030403823e */ /* 0x000fe200000010ff */
[----:B------:R-:W-:Y:S01]  /*a230*/  @!P0 FFMA.FTZ R6, R9, R13, R6 ;  /* 0x0000000d09068223 */ /* 0x000fe20000010006 */
[----:B------:R-:W-:Y:S01]  /*a240*/  @!P1 IADD3 R28, P3, PT, R119, R28, RZ ;  /* 0x0000001c771c9210 */ /* 0x000fe20007f7e0ff */
[----:B------:R-:W-:Y:S01]  /*a250*/  @!P0 FFMA.FTZ R7, R2, R16, R7 ;  /* 0x0000001002078223 */ /* 0x000fe20000010007 */
[----:B------:R-:W-:Y:S01]  /*a260*/  @!P0 MOV R32, R10 ;  /* 0x0000000a00208202 */ /* 0x000fe20000000f00 */
[----:B------:R-:W-:Y:S01]  /*a270*/  @!P0 FFMA.FTZ R8, R11, R29, R8 ;  /* 0x0000001d0b088223 */ /* 0x000fe20000010008 */
[----:B------:R-:W-:Y:S01]  /*a280*/  @!P0 F2FP.BF16.F32.PACK_AB R5, R6, R5 ;  /* 0x000000050605823e */ /* 0x000fe200000010ff */
[----:B------:R-:W-:Y:S01]  /*a290*/  @!P0 IMAD.MOV.U32 R33, RZ, RZ, R3 ;  /* 0x000000ffff218224 */ /* 0x000fe200078e0003 */
[----:B------:R-:W-:Y:S01]  /*a2a0*/  @!P1 IADD3.X R37, PT, PT, R106, R37, RZ, P3, !PT ;  /* 0x000000256a259210 */ /* 0x000fe20001ffe4ff */
[----:B------:R-:W-:Y:S01]  /*a2b0*/  @!P1 IMAD.SHL.U32 R29, R28, 0x2, RZ ;  /* 0x000000021c1d9824 */ /* 0x000fe200078e00ff */
[----:B------:R-:W-:Y:S01]  /*a2c0*/  @!P0 F2FP.BF16.F32.PACK_AB R8, R8, R7 ;  /* 0x000000070808823e */ /* 0x000fe200000010ff */
[----:B------:R-:W-:Y:S01]  /*a2d0*/  IMAD R31, R31, 0xa0, RZ ;  /* 0x000000a01f1f7824 */ /* 0x000fe200078e02ff */
[----:B------:R-:W-:Y:S02]  /*a2e0*/  @!P0 MOV R34, R5 ;  /* 0x0000000500228202 */ /* 0x000fe40000000f00 */
[----:B------:R-:W-:Y:S01]  /*a2f0*/  @!P1 SHF.L.U64.HI R0, R28, 0x1, R37 ;  /* 0x000000011c009819 */ /* 0x000fe20000010225 */
[----:B------:R-:W-:Y:S01]  /*a300*/  @!P0 IMAD.MOV.U32 R35, RZ, RZ, R8 ;  /* 0x000000ffff238224 */ /* 0x000fe200078e0008 */
[C---:B------:R-:W-:Y:S02]  /*a310*/  @!P1 IADD3 R44, P3, PT, R29.reuse, R94, RZ ;  /* 0x0000005e1d2c9210 */ /* 0x040fe40007f7e0ff */
[----:B------:R-:W-:Y:S02]  /*a320*/  @!P1 SEL R3, R26, R27, !P2 ;  /* 0x0000001b1a039207 */ /* 0x000fe40005000000 */
[----:B------:R-:W-:Y:S01]  /*a330*/  @!P1 IADD3 R28, P0, PT, R29, R96, RZ ;  /* 0x000000601d1c9210 */ /* 0x000fe20007f1e0ff */
[C---:B------:R-:W-:Y:S01]  /*a340*/  @!P1 IMAD.X R45, R0.reuse, 0x1, R95, P3 ;  /* 0x00000001002d9824 */ /* 0x040fe200018e065f */
[----:B------:R-:W-:Y:S01]  /*a350*/  IADD3 R49, PT, PT, R49, R31, RZ ;  /* 0x0000001f31317210 */ /* 0x000fe20007ffe0ff */
[----:B------:R-:W-:Y:S01]  /*a360*/  @!P1 IMAD.WIDE R4, R3, 0x2, R14 ;  /* 0x0000000203049825 */ /* 0x000fe200078e020e */
[----:B------:R-:W-:Y:S02]  /*a370*/  @!P1 IADD3.X R29, PT, PT, R0, R97, RZ, P0, !PT ;  /* 0x00000061001d9210 */ /* 0x000fe400007fe4ff */
[----:B------:R-:W-:Y:S01]  /*a380*/  ISETP.GE.U32.OR P0, PT, R19, R26, P1 ;  /* 0x0000001a1300720c */ /* 0x000fe20000f06470 */
[----:B------:R1:W-:Y:S08]  /*a390*/  STG.E.128 desc[UR6][R48.64], R32 ;  /* 0x0000002030007986 */ /* 0x0003f0000c101d06 */
[----:B------:R-:W2:Y:S08]  /*a3a0*/  @!P1 LDG.E.128 R44, desc[UR6][R44.64+0x80] ;  /* 0x000080062c2c9981 */ /* 0x000eb0000c1e1d00 */
[----:B------:R-:W3:Y:S08]  /*a3b0*/  @!P1 LDG.E.128 R4, desc[UR6][R4.64+0x80] ;  /* 0x0000800604049981 */ /* 0x000ef0000c1e1d00 */
[----:B------:R-:W4:Y:S08]  /*a3c0*/  @!P1 LDG.E.128 R40, desc[UR6][R28.64+0x80] ;  /* 0x000080061c289981 */ /* 0x000f30000c1e1d00 */
[----:B------:R3:W5:Y:S01]  /*a3d0*/  LDG.E.128 R36, desc[UR6][R14.64+0x80] ;  /* 0x000080060e247981 */ /* 0x000762000c1e1d00 */
[C---:B--2---:R-:W-:Y:S01]  /*a3e0*/  @!P1 LOP3.LUT R10, R46.reuse, 0xffff0000, RZ, 0xc0, !PT ;  /* 0xffff00002e0a9812 */ /* 0x044fe200078ec0ff */
        /* <DEDUP_REMOVED lines=8> */
[C---:B---3--:R-:W-:Y:S01]  /*a470*/  @!P1 IMAD.U32 R14, R6.reuse, 0x10000, RZ ;  /* 0x00010000060e9824 */ /* 0x048fe200078e00ff */
[----:B------:R-:W-:Y:S01]  /*a480*/  @!P1 LOP3.LUT R29, R6, 0xffff0000, RZ, 0xc0, !PT ;  /* 0xffff0000061d9812 */ /* 0x000fe200078ec0ff */
[----:B------:R-:W-:Y:S01]  /*a490*/  @!P0 FADD.FTZ R10, -R10, -RZ ;  /* 0x800000ff0a0a8221 */ /* 0x000fe20000010100 */
[----:B------:R-:W-:Y:S01]  /*a4a0*/  @!P1 SHF.L.U32 R12, R7, 0x10, RZ ;  /* 0x00000010070c9819 */ /* 0x000fe200000006ff */
[----:B------:R-:W-:Y:S01]  /*a4b0*/  @!P0 FADD.FTZ R13, -R13, -RZ ;  /* 0x800000ff0d0d8221 */ /* 0x000fe20000010100 */
[----:B------:R-:W-:Y:S01]  /*a4c0*/  @!P1 LOP3.LUT R8, R47, 0xffff0000, RZ, 0xc0, !PT ;  /* 0xffff00002f089812 */ /* 0x000fe200078ec0ff */
[----:B------:R-:W-:Y:S01]  /*a4d0*/  @!P1 FMUL.FTZ R6, R29, R10 ;  /* 0x0000000a1d069220 */ /* 0x000fe20000410000 */
[C---:B------:R-:W-:Y:S01]  /*a4e0*/  @!P1 LOP3.LUT R31, R4.reuse, 0xffff0000, RZ, 0xc0, !PT ;  /* 0xffff0000041f9812 */ /* 0x040fe200078ec0ff */
[----:B-1----:R-:W-:Y:S01]  /*a4f0*/  @!P1 IMAD.U32 R33, R4, 0x10000, RZ ;  /* 0x0001000004219824 */ /* 0x002fe200078e00ff */
        /* <DEDUP_REMOVED lines=9> */
[----:B-----5:R-:W-:Y:S01]  /*a590*/  @!P1 IMAD.U32 R9, R36, 0x10000, RZ ;  /* 0x0001000024099824 */ /* 0x020fe200078e00ff */
        /* <DEDUP_REMOVED lines=37> */
.L_x_2231:
[----:B------:R-:W-:Y:S05]  /*a7f0*/  BSYNC.RECONVERGENT B0 ;  /* 0x0000000000007941 */ /* 0x000fea0003800200 */
.L_x_2230:
[----:B------:R-:W-:Y:S04]  /*a800*/  BSSY.RECONVERGENT B0, `(.L_x_2232) ;  /* 0x00000b3000007945 */ /* 0x000fe80003800200 */
[----:B------:R-:W-:Y:S05]  /*a810*/  @!P6 BRA `(.L_x_2233) ;  /* 0x0000000800c4e947 */ /* 0x000fea0003800000 */
[C---:B------:R-:W-:Y:S01]  /*a820*/  ISETP.GE.AND P0, PT, R22.reuse, R21, PT ;  /* 0x000000151600720c */ /* 0x040fe20003f06270 */
[----:B------:R-:W5:Y:S01]  /*a830*/  LDC.64 R2, c[0x0][0x4a8] ;  /* 0x00012a00ff027b82 */ /* 0x000f620000000a00 */
[----:B------:R-:W-:Y:S11]  /*a840*/  IMAD.MOV.U32 R16, RZ, RZ, R18 ;  /* 0x000000ffff107224 */ /* 0x000ff600078e0012 */
[----:B------:R-:W-:Y:S04]  /*a850*/  @!P0 ISETP.GE.U32.AND P1, PT, R22, R26, PT ;  /* 0x0000001a1600820c */ /* 0x000fe80003f26070 */
[----:B---3--:R-:W-:Y:S02]  /*a860*/  @!P0 SEL R7, R27, RZ, P1 ;  /* 0x000000ff1b078207 */ /* 0x008fe40000800000 */
[----:B------:R-:W-:Y:S02]  /*a870*/  @!P0 SEL R0, R135, RZ, P1 ;  /* 0x000000ff87008207 */ /* 0x000fe40000800000 */
        /* <DEDUP_REMOVED lines=26> */
[C---:B-----5:R-:W-:Y:S01]  /*aa20*/  @!P0 LOP3.LUT R11, R42.reuse, 0xffff0000, RZ, 0xc0, !PT ;  /* 0xffff00002a0b8812 */ /* 0x060fe200078ec0ff */
[----:B------:R-:W-:Y:S01]  /*aa30*/  @!P0 IMAD.U32 R16, R41, 0x10000, RZ ;  /* 0x0001000029108824 */ /* 0x000fe200078e00ff */
[----:B-1----:R-:W-:Y:S02]  /*aa40*/  @!P0 SHF.L.U32 R12, R42, 0x10, RZ ;  /* 0x000000102a0c8819 */ /* 0x002fe400000006ff */
[----:B------:R-:W-:Y:S01]  /*aa50*/  @!P0 SHF.L.U32 R31, R40, 0x10, RZ ;  /* 0x00000010281f8819 */ /* 0x000fe200000006ff */
[----:B------:R-:W-:Y:S01]  /*aa60*/  @!P2 FADD.FTZ R11, -R11, -RZ ;  /* 0x800000ff0b0ba221 */ /* 0x000fe20000010100 */
[----:B------:R-:W-:Y:S01]  /*aa70*/  @!P0 LOP3.LUT R13, R41, 0xffff0000, RZ, 0xc0, !PT ;  /* 0xffff0000290d8812 */ /* 0x000fe200078ec0ff */
[----:B------:R-:W-:Y:S01]  /*aa80*/  @!P2 FADD.FTZ R12, -R12, -RZ ;  /* 0x800000ff0c0ca221 */ /* 0x000fe20000010100 */
[----:B------:R-:W-:Y:S01]  /*aa90*/  @!P0 LOP3.LUT R10, R7, 0xffff0000, RZ, 0xc0, !PT ;  /* 0xffff0000070a8812 */ /* 0x000fe200078ec0ff */
[----:B------:R-:W-:Y:S01]  /*aaa0*/  @!P0 IMAD.U32 R7, R43, 0x10000, RZ ;  /* 0x000100002b078824 */ /* 0x000fe200078e00ff */
[----:B------:R-:W-:Y:S01]  /*aab0*/  @!P0 LOP3.LUT R29, R40, 0xffff0000, RZ, 0xc0, !PT ;  /* 0xffff0000281d8812 */ /* 0x000fe200078ec0ff */
[----:B------:R-:W-:Y:S01]  /*aac0*/  @!P2 FADD.FTZ R31, -R31, -RZ ;  /* 0x800000ff1f1fa221 */ /* 0x000fe20000010100 */
[----:B------:R-:W-:Y:S01]  /*aad0*/  @!P0 LOP3.LUT R9, R43, 0xffff0000, RZ, 0xc0, !PT ;  /* 0xffff00002b098812 */ /* 0x000fe200078ec0ff */
[----:B------:R-:W-:Y:S01]  /*aae0*/  @!P2 FADD.FTZ R16, -R16, -RZ ;  /* 0x800000ff1010a221 */ /* 0x000fe20000010100 */
[----:B----4-:R-:W-:Y:S01]  /*aaf0*/  @!P0 LOP3.LUT R28, R37, 0xffff0000, RZ, 0xc0, !PT ;  /* 0xffff0000251c8812 */ /* 0x010fe200078ec0ff */
[----:B------:R-:W-:Y:S01]  /*ab00*/  @!P2 FADD.FTZ R13, -R13, -RZ ;  /* 0x800000ff0d0da221 */ /* 0x000fe20000010100 */
[----:B------:R-:W-:Y:S01]  /*ab10*/  @!P0 FMUL.FTZ R6, R6, R11 ;  /* 0x0000000b06068220 */ /* 0x000fe20000410000 */
[----:B--2---:R-:W-:Y:S01]  /*ab20*/  @!P0 SHF.L.U32 R11, R32, 0x10, RZ ;  /* 0x00000010200b8819 */ /* 0x004fe200000006ff */
[----:B------:R-:W-:Y:S01]  /*ab30*/  @!P2 FADD.FTZ R7, -R7, -RZ ;  /* 0x800000ff0707a221 */ /* 0x000fe20000010100 */
[----:B------:R-:W-:Y:S01]  /*ab40*/  @!P2 FADD.FTZ R29, -R29, -RZ ;  /* 0x800000ff1d1da221 */ /* 0x000fe20000010100 */
[----:B------:R-:W-:Y:S01]  /*ab50*/  @!P0 FMUL.FTZ R5, R5, R12 ;  /* 0x0000000c05058220 */ /* 0x000fe20000410000 */
[----:B------:R-:W-:Y:S01]  /*ab60*/  @!P2 FADD.FTZ R9, -R9, -RZ ;  /* 0x800000ff0909a221 */ /* 0x000fe20000010100 */
[----:B------:R-:W-:Y:S01]  /*ab70*/  @!P1 ISETP.GE.U32.AND P2, PT, R19, R26, PT ;  /* 0x0000001a1300920c */ /* 0x000fe20003f46070 */
[----:B------:R-:W-:Y:S01]  /*ab80*/  @!P0 FMUL.FTZ R0, R0, R31 ;  /* 0x0000001f00008220 */ /* 0x000fe20000410000 */
[C---:B------:R-:W-:Y:S02]  /*ab90*/  @!P0 IMAD.U32 R12, R36.reuse, 0x10000, RZ ;  /* 0x00010000240c8824 */ /* 0x040fe400078e00ff */
[----:B------:R-:W-:Y:S01]  /*aba0*/  @!P0 FMUL.FTZ R3, R3, R16 ;  /* 0x0000001003038220 */ /* 0x000fe20000410000 */
[----:B------:R-:W-:Y:S01]  /*abb0*/  @!P0 LOP3.LUT R16, R36, 0xffff0000, RZ, 0xc0, !PT ;  /* 0xffff000024108812 */ /* 0x000fe200078ec0ff */
[----:B------:R-:W-:Y:S01]  /*abc0*/  @!P0 FMUL.FTZ R4, R4, R13 ;  /* 0x0000000d04048220 */ /* 0x000fe20000410000 */
[----:B------:R-:W-:Y:S01]  /*abd0*/  @!P0 LOP3.LUT R13, R32, 0xffff0000, RZ, 0xc0, !PT ;  /* 0xffff0000200d8812 */ /* 0x000fe200078ec0ff */
[----:B------:R-:W1:Y:S01]  /*abe0*/  LDC.64 R30, c[0x0][0x3b8] ;  /* 0x0000ee00ff1e7b82 */ /* 0x000e620000000a00 */
[----:B------:R-:W-:Y:S01]  /*abf0*/  @!P1 SEL R36, R135, RZ, P2 ;  /* 0x000000ff87249207 */ /* 0x000fe20001000000 */
[----:B------:R-:W-:Y:S01]  /*ac00*/  @!P0 FMUL.FTZ R7, R8, R7 ;  /* 0x0000000708078220 */ /* 0x000fe20000410000 */
[----:B------:R-:W-:Y:S01]  /*ac10*/  @!P0 FMUL.FTZ R2, R2, R29 ;  /* 0x0000001d02028220 */ /* 0x000fe20000410000 */
[----:B------:R-:W-:Y:S01]  /*ac20*/  @!P0 LOP3.LUT R29, R39, 0xffff0000, RZ, 0xc0, !PT ;  /* 0xffff0000271d8812 */ /* 0x000fe200078ec0ff */
[----:B------:R-:W-:Y:S01]  /*ac30*/  @!P0 FMUL.FTZ R8, R10, R9 ;  /* 0x000000090a088220 */ /* 0x000fe20000410000 */
[----:B------:R-:W-:Y:S01]  /*ac40*/  @!P0 SHF.L.U32 R9, R37, 0x10, RZ ;  /* 0x0000001025098819 */ /* 0x000fe200000006ff */
[----:B------:R-:W-:Y:S01]  /*ac50*/  @!P0 FFMA.FTZ R0, R11, R12, R0 ;  /* 0x0000000c0b008223 */ /* 0x000fe20000010000 */
[C---:B------:R-:W-:Y:S01]  /*ac60*/  @!P0 LOP3.LUT R11, R33.reuse, 0xffff0000, RZ, 0xc0, !PT ;  /* 0xffff0000210b8812 */ /* 0x040fe200078ec0ff */
[----:B------:R-:W-:Y:S01]  /*ac70*/  @!P0 IMAD.U32 R10, R33, 0x10000, RZ ;  /* 0x00010000210a8824 */ /* 0x000fe200078e00ff */
[C---:B------:R-:W-:Y:S01]  /*ac80*/  @!P0 SHF.L.U32 R12, R38.reuse, 0x10, RZ ;  /* 0x00000010260c8819 */ /* 0x040fe200000006ff */
[----:B------:R-:W-:Y:S01]  /*ac90*/  @!P0 FFMA.FTZ R2, R13, R16, R2 ;  /* 0x000000100d028223 */ /* 0x000fe20000010002 */
[----:B------:R-:W-:Y:S01]  /*aca0*/  @!P0 LOP3.LUT R13, R38, 0xffff0000, RZ, 0xc0, !PT ;  /* 0xffff0000260d8812 */ /* 0x000fe200078ec0ff */
[----:B------:R-:W-:Y:S01]  /*acb0*/  @!P0 FFMA.FTZ R3, R10, R9, R3 ;  /* 0x000000090a038223 */ /* 0x000fe20000010003 */
[----:B------:R-:W-:Y:S01]  /*acc0*/  @!P0 LOP3.LUT R9, R34, 0xffff0000, RZ, 0xc0, !PT ;  /* 0xffff000022098812 */ /* 0x000fe200078ec0ff */
[----:B------:R-:W-:Y:S01]  /*acd0*/  @!P0 FFMA.FTZ R4, R11, R28, R4 ;  /* 0x0000001c0b048223 */ /* 0x000fe20000010004 */
[----:B------:R-:W-:Y:S01]  /*ace0*/  @!P1 SEL R11, R27, RZ, P2 ;  /* 0x000000ff1b0b9207 */ /* 0x000fe20001000000 */
[----:B------:R-:W-:Y:S01]  /*acf0*/  @!P0 IMAD.U32 R16, R39, 0x10000, RZ ;  /* 0x0001000027108824 */ /* 0x000fe200078e00ff */
[----:B------:R-:W-:Y:S01]  /*ad00*/  @!P0 F2FP.BF16.F32.PACK_AB R10, R2, R0 ;  /* 0x00000000020a823e */ /* 0x000fe200000010ff */
[C---:B------:R-:W-:Y:S01]  /*ad10*/  @!P0 IMAD.U32 R2, R35.reuse, 0x10000, RZ ;  /* 0x0001000023028824 */ /* 0x040fe200078e00ff */
[----:B------:R-:W-:Y:S02]  /*ad20*/  @!P0 SHF.L.U32 R0, R34, 0x10, RZ ;  /* 0x0000001022008819 */ /* 0x000fe400000006ff */
[----:B------:R-:W-:Y:S02]  /*ad30*/  @!P1 IADD3 R28, P3, PT, R118, R11, RZ ;  /* 0x0000000b761c9210 */ /* 0x000fe40007f7e0ff */
[----:B------:R-:W-:Y:S01]  /*ad40*/  @!P0 LOP3.LUT R11, R35, 0xffff0000, RZ, 0xc0, !PT ;  /* 0xffff0000230b8812 */ /* 0x000fe200078ec0ff */
[----:B------:R-:W-:Y:S01]  /*ad50*/  @!P0 FFMA.FTZ R5, R0, R12, R5 ;  /* 0x0000000c00058223 */ /* 0x000fe20000010005 */
[----:B------:R-:W-:Y:S01]  /*ad60*/  @!P0 F2FP.BF16.F32.PACK_AB R3, R4, R3 ;  /* 0x000000030403823e */ /* 0x000fe200000010ff */
[----:B------:R-:W-:Y:S01]  /*ad70*/  @!P0 FFMA.FTZ R6, R9, R13, R6 ;  /* 0x0000000d09068223 */ /* 0x000fe20000010006 */
[----:B------:R-:W-:Y:S01]  /*ad80*/  @!P1 IADD3.X R9, PT, PT, R105, R36, RZ, P3, !PT ;  /* 0x0000002469099210 */ /* 0x000fe20001ffe4ff */
[----:B------:R-:W-:Y:S01]  /*ad90*/  @!P0 FFMA.FTZ R7, R2, R16, R7 ;  /* 0x0000001002078223 */ /* 0x000fe20000010007 */
[----:B------:R-:W-:Y:S01]  /*ada0*/  @!P0 MOV R32, R10 ;  /* 0x0000000a00208202 */ /* 0x000fe20000000f00 */
[----:B------:R-:W-:Y:S01]  /*adb0*/  @!P0 FFMA.FTZ R8, R11, R29, R8 ;  /* 0x0000001d0b088223 */ /* 0x000fe20000010008 */
[----:B------:R-:W-:Y:S01]  /*adc0*/  @!P0 F2FP.BF16.F32.PACK_AB R5, R6, R5 ;  /* 0x000000050605823e */ /* 0x000fe200000010ff */
[----:B------:R-:W-:Y:S01]  /*add0*/  @!P0 IMAD.MOV.U32 R33, RZ, RZ, R3 ;  /* 0x000000ffff218224 */ /* 0x000fe200078e0003 */
[----:B------:R-:W-:Y:S01]  /*ade0*/  @!P1 SHF.L.U64.HI R0, R28, 0x1, R9 ;  /* 0x000000011c009819 */ /* 0x000fe20000010209 */
[----:B-1----:R-:W-:Y:S01]  /*adf0*/  IMAD.WIDE.U32 R48, R30, 0xc0, R90 ;  /* 0x000000c01e307825 */ /* 0x002fe200078e005a */
[----:B------:R-:W-:Y:S02]  /*ae00*/  @!P0 F2FP.BF16.F32.PACK_AB R8, R8, R7 ;  /* 0x000000070808823e */ /* 0x000fe400000010ff */
[----:B------:R-:W-:Y:S01]  /*ae10*/  @!P0 MOV R34, R5 ;  /* 0x0000000500228202 */ /* 0x000fe20000000f00 */
[----:B------:R-:W-:Y:S01]  /*ae20*/  IMAD R31, R31, 0xc0, RZ ;  /* 0x000000c01f1f7824 */ /* 0x000fe200078e02ff */
[----:B------:R-:W-:Y:S01]  /*ae30*/  @!P1 SEL R3, R26, R27, !P2 ;  /* 0x0000001b1a039207 */ /* 0x000fe20005000000 */
[----:B------:R-:W-:Y:S02]  /*ae40*/  @!P1 IMAD.SHL.U32 R29, R28, 0x2, RZ ;  /* 0x000000021c1d9824 */ /* 0x000fe400078e00ff */
[----:B------:R-:W-:Y:S01]  /*ae50*/  @!P0 IMAD.MOV.U32 R35, RZ, RZ, R8 ;  /* 0x000000ffff238224 */ /* 0x000fe200078e0008 */
[----:B------:R-:W-:Y:S01]  /*ae60*/  IADD3 R49, PT, PT, R49, R31, RZ ;  /* 0x0000001f31317210 */ /* 0x000fe20007ffe0ff */
[----:B------:R-:W-:Y:S01]  /*ae70*/  @!P1 IMAD.WIDE R4, R3, 0x2, R14 ;  /* 0x0000000203049825 */ /* 0x000fe200078e020e */
[C---:B------:R-:W-:Y:S02]  /*ae80*/  @!P1 IADD3 R44, P3, PT, R29.reuse, R94, RZ ;  /* 0x0000005e1d2c9210 */ /* 0x040fe40007f7e0ff */
[----:B------:R-:W-:Y:S01]  /*ae90*/  @!P1 IADD3 R28, P0, PT, R29, R96, RZ ;  /* 0x000000601d1c9210 */ /* 0x000fe20007f1e0ff */
[----:B------:R1:W-:Y:S02]  /*aea0*/  STG.E.128 desc[UR6][R48.64], R32 ;  /* 0x0000002030007986 */ /* 0x0003e4000c101d06 */
[C---:B------:R-:W-:Y:S01]  /*aeb0*/  @!P1 IMAD.X R45, R0.reuse, 0x1, R95, P3 ;  /* 0x00000001002d9824 */ /* 0x040fe200018e065f */
[----:B------:R-:W-:Y:S02]  /*aec0*/  @!P1 IADD3.X R29, PT, PT, R0, R97, RZ, P0, !PT ;  /* 0x00000061001d9210 */ /* 0x000fe400007fe4ff */
[----:B------:R-:W-:Y:S03]  /*aed0*/  ISETP.GE.U32.OR P0, PT, R19, R26, P1 ;  /* 0x0000001a1300720c */ /* 0x000fe60000f06470 */
        /* <DEDUP_REMOVED lines=69> */
.L_x_2233:
[----:B------:R-:W-:Y:S05]  /*b330*/  BSYNC.RECONVERGENT B0 ;  /* 0x0000000000007941 */ /* 0x000fea0003800200 */
.L_x_2232:
[----:B------:R-:W-:Y:S01]  /*b340*/  ISETP.NE.AND P0, PT, R127, RZ, PT ;  /* 0x000000ff7f00720c */ /* 0x000fe20003f05270 */
[----:B------:R-:W-:Y:S11]  /*b350*/  BSSY.RECONVERGENT B0, `(.L_x_2234) ;  /* 0x00000b5000007945 */ /* 0x000ff60003800200 */
[----:B------:R-:W-:Y:S01]  /*b360*/  @!UPT UIADD3 URZ, UPT, UPT, URZ, URZ, URZ ;  /* 0x000000fffffff290 */ /* 0x000fe2000fffe0ff */
[----:B------:R-:W-:Y:S05]  /*b370*/  @!P0 BRA `(.L_x_2235) ;  /* 0x0000000800c88947 */ /* 0x000fea0003800000 */
[C---:B------:R-:W-:Y:S01]  /*b380*/  ISETP.GE.AND P0, PT, R22.reuse, R21, PT ;  /* 0x000000151600720c */ /* 0x040fe20003f06270 */
[----:B------:R-:W5:Y:S01]  /*b390*/  LDC.64 R2, c[0x0][0x4a8] ;  /* 0x00012a00ff027b82 */ /* 0x000f620000000a00 */
[----:B------:R-:W-:Y:S07]  /*b3a0*/  IMAD.MOV.U32 R16, RZ, RZ, R18 ;  /* 0x000000ffff107224 */ /* 0x000fee00078e0012 */
[----:B---3--:R-:W3:Y:S04]  /*b3b0*/  LDC.64 R30, c[0x0][0x3b8] ;  /* 0x0000ee00ff1e7b82 */ /* 0x008ee80000000a00 */
[----:B------:R-:W-:Y:S04]  /*b3c0*/  @!P0 ISETP.GE.U32.AND P1, PT, R22, R26, PT ;  /* 0x0000001a1600820c */ /* 0x000fe80003f26070 */
[----:B------:R-:W-:Y:S02]  /*b3d0*/  @!P0 SEL R0, R27, RZ, P1 ;  /* 0x000000ff1b008207 */ /* 0x000fe40000800000 */
[----:B------:R-:W-:Y:S02]  /*b3e0*/  @!P0 SEL R9, R135, RZ, P1 ;  /* 0x000000ff87098207 */ /* 0x000fe40000800000 */
[----:B------:R-:W-:Y:S04]  /*b3f0*/  @!P0 IADD3 R7, P2, PT, R117, R0, RZ ;  /* 0x0000000075078210 */ /* 0x000fe80007f5e0ff */
[----:B------:R-:W-:Y:S01]  /*b400*/  @!P0 IADD3.X R0, PT, PT, R104, R9, RZ, P2, !PT ;  /* 0x0000000968008210 */ /* 0x000fe200017fe4ff */
[C---:B------:R-:W-:Y:S01]  /*b410*/  @!P0 IMAD.SHL.U32 R9, R7.reuse, 0x2, RZ ;  /* 0x0000000207098824 */ /* 0x040fe200078e00ff */
[----:B------:R-:W-:Y:S02]  /*b420*/  ISETP.GE.U32.OR P2, PT, R22, R26, P0 ;  /* 0x0000001a1600720c */ /* 0x000fe40000746470 */
[----:B------:R-:W-:Y:S01]  /*b430*/  @!P0 SHF.L.U64.HI R0, R7, 0x1, R0 ;  /* 0x0000000107008819 */ /* 0x000fe20000010200 */
[----:B---3--:R-:W-:Y:S02]  /*b440*/  IMAD R31, R31, 0xe0, RZ ;  /* 0x000000e01f1f7824 */ /* 0x008fe400078e02ff */
[----:B-----5:R-:W-:Y:S04]  /*b450*/  IMAD.WIDE.U32 R14, R2, 0xe0, R16 ;  /* 0x000000e0020e7825 */ /* 0x020fe800078e0010 */
[----:B------:R-:W-:Y:S04]  /*b460*/  IMAD R3, R3, 0xe0, RZ ;  /* 0x000000e003037824 */ /* 0x000fe800078e02ff */
        /* <DEDUP_REMOVED lines=16> */
[C---:B------:R-:W-:Y:S01]  /*b570*/  @!P0 LOP3.LUT R10, R7.reuse, 0xffff0000, RZ, 0xc0, !PT ;  /* 0xffff0000070a8812 */ /* 0x040fe200078ec0ff */
[----:B------:R-:W-:Y:S01]  /*b580*/  @!P0 IMAD.U32 R8, R7, 0x10000, RZ ;  /* 0x0001000007088824 */ /* 0x000fe200078e00ff */
[----:B------:R-:W-:Y:S02]  /*b590*/  @!P0 SHF.L.U32 R5, R6, 0x10, RZ ;  /* 0x0000001006058819 */ /* 0x000fe400000006ff */
[C---:B-----5:R-:W-:Y:S01]  /*b5a0*/  @!P0 SHF.L.U32 R16, R41.reuse, 0x10, RZ ;  /* 0x0000001029108819 */ /* 0x060fe200000006ff */
[----:B-1----:R-:W-:Y:S01]  /*b5b0*/  @!P0 IMAD.U32 R12, R42, 0x10000, RZ ;  /* 0x000100002a0c8824 */ /* 0x002fe200078e00ff */
[----:B------:R-:W-:Y:S01]  /*b5c0*/  @!P0 LOP3.LUT R13, R41, 0xffff0000, RZ, 0xc0, !PT ;  /* 0xffff0000290d8812 */ /* 0x000fe200078ec0ff */
[----:B------:R-:W-:Y:S01]  /*b5d0*/  @!P0 IMAD.U32 R29, R40, 0x10000, RZ ;  /* 0x00010000281d8824 */ /* 0x000fe200078e00ff */
[----:B------:R-:W-:Y:S01]  /*b5e0*/  @!P0 LOP3.LUT R11, R42, 0xffff0000, RZ, 0xc0, !PT ;  /* 0xffff00002a0b8812 */ /* 0x000fe200078ec0ff */
[----:B------:R-:W-:Y:S01]  /*b5f0*/  @!P2 FADD.FTZ R12, -R12, -RZ ;  /* 0x800000ff0c0ca221 */ /* 0x000fe20000010100 */
        /* <DEDUP_REMOVED lines=8> */
[C---:B----4-:R-:W-:Y:S01]  /*b680*/  @!P0 SHF.L.U32 R12, R36.reuse, 0x10, RZ ;  /* 0x00000010240c8819 */ /* 0x050fe200000006ff */
[----:B------:R-:W-:Y:S01]  /*b690*/  @!P2 FADD.FTZ R13, -R13, -RZ ;  /* 0x800000ff0d0da221 */ /* 0x000fe20000010100 */
[----:B------:R-:W-:Y:S01]  /*b6a0*/  @!P0 LOP3.LUT R28, R39, 0xffff0000, RZ, 0xc0, !PT ;  /* 0xffff0000271c8812 */ /* 0x000fe200078ec0ff */
[----:B------:R-:W-:Y:S01]  /*b6b0*/  @!P2 FADD.FTZ R11, -R11, -RZ ;  /* 0x800000ff0b0ba221 */ /* 0x000fe20000010100 */
[----:B------:R-:W-:Y:S01]  /*b6c0*/  @!P2 FADD.FTZ R7, -R7, -RZ ;  /* 0x800000ff0707a221 */ /* 0x000fe20000010100 */
[----:B------:R-:W-:Y:S01]  /*b6d0*/  @!P0 FMUL.FTZ R3, R3, R16 ;  /* 0x0000001003038220 */ /* 0x000fe20000410000 */
[----:B------:R-:W-:Y:S01]  /*b6e0*/  @!P0 LOP3.LUT R16, R36, 0xffff0000, RZ, 0xc0, !PT ;  /* 0xffff000024108812 */ /* 0x000fe200078ec0ff */
[----:B------:R-:W-:Y:S01]  /*b6f0*/  @!P0 FMUL.FTZ R4, R4, R13 ;  /* 0x0000000d04048220 */ /* 0x000fe20000410000 */
[----:B--2---:R-:W-:Y:S01]  /*b700*/  @!P0 LOP3.LUT R13, R32, 0xffff0000, RZ, 0xc0, !PT ;  /* 0xffff0000200d8812 */ /* 0x004fe200078ec0ff */
[----:B------:R-:W-:Y:S01]  /*b710*/  @!P0 FMUL.FTZ R6, R6, R11 ;  /* 0x0000000b06068220 */ /* 0x000fe20000410000 */
[----:B------:R-:W-:Y:S01]  /*b720*/  @!P2 FADD.FTZ R9, -R9, -RZ ;  /* 0x800000ff0909a221 */ /* 0x000fe20000010100 */
[----:B------:R-:W-:Y:S01]  /*b730*/  @!P1 ISETP.GE.U32.AND P2, PT, R19, R26, PT ;  /* 0x0000001a1300920c */ /* 0x000fe20003f46070 */
[----:B------:R-:W-:Y:S01]  /*b740*/  @!P0 FMUL.FTZ R0, R0, R29 ;  /* 0x0000001d00008220 */ /* 0x000fe20000410000 */
[----:B------:R-:W-:Y:S02]  /*b750*/  @!P0 IMAD.U32 R11, R32, 0x10000, RZ ;  /* 0x00010000200b8824 */ /* 0x000fe400078e00ff */
[----:B------:R-:W-:Y:S01]  /*b760*/  @!P0 FMUL.FTZ R2, R2, R21 ;  /* 0x0000001502028220 */ /* 0x000fe20000410000 */
[----:B------:R-:W-:Y:S01]  /*b770*/  @!P0 LOP3.LUT R21, R37, 0xffff0000, RZ, 0xc0, !PT ;  /* 0xffff000025158812 */ /* 0x000fe200078ec0ff */
[----:B------:R-:W-:Y:S01]  /*b780*/  @!P0 FMUL.FTZ R7, R8, R7 ;  /* 0x0000000708078220 */ /* 0x000fe20000410000 */
[----:B------:R-:W-:Y:S01]  /*b790*/  @!P1 SEL R36, R27, RZ, P2 ;  /* 0x000000ff1b249207 */ /* 0x000fe20001000000 */
[----:B------:R-:W-:Y:S01]  /*b7a0*/  @!P0 FMUL.FTZ R8, R10, R9 ;  /* 0x000000090a088220 */ /* 0x000fe20000410000 */
[----:B------:R-:W-:Y:S01]  /*b7b0*/  @!P0 SHF.L.U32 R10, R33, 0x10, RZ ;  /* 0x00000010210a8819 */ /* 0x000fe200000006ff */
[----:B------:R-:W-:Y:S01]  /*b7c0*/  @!P0 FFMA.FTZ R0, R11, R12, R0 ;  /* 0x0000000c0b008223 */ /* 0x000fe20000010000 */
[----:B------:R-:W-:Y:S01]  /*b7d0*/  @!P0 LOP3.LUT R11, R33, 0xffff0000, RZ, 0xc0, !PT ;  /* 0xffff0000210b8812 */ /* 0x000fe200078ec0ff */
[----:B------:R-:W-:Y:S01]  /*b7e0*/  @!P0 IMAD.U32 R9, R37, 0x10000, RZ ;  /* 0x0001000025098824 */ /* 0x000fe200078e00ff */
[----:B------:R-:W-:Y:S01]  /*b7f0*/  @!P1 SEL R135, R135, RZ, P2 ;  /* 0x000000ff87879207 */ /* 0x000fe20001000000 */
[----:B------:R-:W-:Y:S01]  /*b800*/  @!P0 FFMA.FTZ R2, R13, R16, R2 ;  /* 0x000000100d028223 */ /* 0x000fe20000010002 */
[----:B------:R-:W-:Y:S01]  /*b810*/  @!P0 LOP3.LUT R13, R38, 0xffff0000, RZ, 0xc0, !PT ;  /* 0xffff0000260d8812 */ /* 0x000fe200078ec0ff */
[----:B------:R-:W-:Y:S01]  /*b820*/  @!P0 FFMA.FTZ R3, R10, R9, R3 ;  /* 0x000000090a038223 */ /* 0x000fe20000010003 */
[----:B------:R-:W-:Y:S01]  /*b830*/  @!P0 LOP3.LUT R9, R34, 0xffff0000, RZ, 0xc0, !PT ;  /* 0xffff000022098812 */ /* 0x000fe200078ec0ff */
[----:B------:R-:W-:Y:S01]  /*b840*/  @!P0 IMAD.U32 R12, R38, 0x10000, RZ ;  /* 0x00010000260c8824 */ /* 0x000fe200078e00ff */
[----:B------:R-:W-:Y:S01]  /*b850*/  @!P0 F2FP.BF16.F32.PACK_AB R10, R2, R0 ;  /* 0x00000000020a823e */ /* 0x000fe200000010ff */
[----:B------:R-:W-:Y:S01]  /*b860*/  @!P0 IMAD.U32 R0, R34, 0x10000, RZ ;  /* 0x0001000022008824 */ /* 0x000fe200078e00ff */
[----:B------:R-:W-:Y:S01]  /*b870*/  @!P0 SHF.L.U32 R16, R39, 0x10, RZ ;  /* 0x0000001027108819 */ /* 0x000fe200000006ff */
[----:B------:R-:W-:Y:S01]  /*b880*/  @!P0 FFMA.FTZ R4, R11, R21, R4 ;  /* 0x000000150b048223 */ /* 0x000fe20000010004 */
[C---:B------:R-:W-:Y:S01]  /*b890*/  @!P0 SHF.L.U32 R2, R35.reuse, 0x10, RZ ;  /* 0x0000001023028819 */ /* 0x040fe200000006ff */
[----:B------:R-:W-:Y:S01]  /*b8a0*/  @!P0 IMAD.MOV.U32 R32, RZ, RZ, R10 ;  /* 0x000000ffff208224 */ /* 0x000fe200078e000a */
[----:B------:R-:W-:Y:S01]  /*b8b0*/  @!P0 LOP3.LUT R11, R35, 0xffff0000, RZ, 0xc0, !PT ;  /* 0xffff0000230b8812 */ /* 0x000fe200078ec0ff */
[----:B------:R-:W-:Y:S01]  /*b8c0*/  @!P0 FFMA.FTZ R5, R0, R12, R5 ;  /* 0x0000000c00058223 */ /* 0x000fe20000010005 */
[----:B------:R-:W-:Y:S01]  /*b8d0*/  @!P1 IADD3 R21, P3, PT, R117, R36, RZ ;  /* 0x0000002475159210 */ /* 0x000fe20007f7e0ff */
[----:B------:R-:W-:Y:S01]  /*b8e0*/  @!P0 FFMA.FTZ R6, R9, R13, R6 ;  /* 0x0000000d09068223 */ /* 0x000fe20000010006 */
[----:B------:R-:W-:Y:S01]  /*b8f0*/  @!P0 F2FP.BF16.F32.PACK_AB R3, R4, R3 ;  /* 0x000000030403823e */ /* 0x000fe200000010ff */
[----:B------:R-:W-:Y:S01]  /*b900*/  @!P0 FFMA.FTZ R7, R2, R16, R7 ;  /* 0x0000001002078223 */ /* 0x000fe20000010007 */
[----:B------:R-:W-:Y:S01]  /*b910*/  @!P0 FFMA.FTZ R8, R11, R28, R8 ;  /* 0x0000001c0b088223 */ /* 0x000fe20000010008 */
[----:B------:R-:W-:Y:S01]  /*b920*/  @!P1 IMAD.X R0, R104, 0x1, R135, P3 ;  /* 0x0000000168009824 */ /* 0x000fe200018e0687 */
[----:B------:R-:W-:Y:S01]  /*b930*/  @!P0 F2FP.BF16.F32.PACK_AB R5, R6, R5 ;  /* 0x000000050605823e */ /* 0x000fe200000010ff */
[----:B------:R-:W-:Y:S01]  /*b940*/  IMAD.WIDE.U32 R12, R30, 0xe0, R90 ;  /* 0x000000e01e0c7825 */ /* 0x000fe200078e005a */
[----:B------:R-:W-:Y:S02]  /*b950*/  @!P0 MOV R33, R3 ;  /* 0x0000000300218202 */ /* 0x000fe40000000f00 */
[----:B------:R-:W-:Y:S01]  /*b960*/  @!P0 F2FP.BF16.F32.PACK_AB R8, R8, R7 ;  /* 0x000000070808823e */ /* 0x000fe200000010ff */
[----:B------:R-:W-:Y:S01]  /*b970*/  @!P0 IMAD.MOV.U32 R34, RZ, RZ, R5 ;  /* 0x000000ffff228224 */ /* 0x000fe200078e0005 */
[----:B------:R-:W-:Y:S01]  /*b980*/  @!P1 SHF.L.U64.HI R0, R21, 0x1, R0 ;  /* 0x0000000115009819 */ /* 0x000fe20000010200 */
[----:B------:R-:W-:Y:S01]  /*b990*/  IMAD.IADD R31, R13, 0x1, R31 ;  /* 0x000000010d1f7824 */ /* 0x000fe200078e021f */
[----:B------:R-:W-:Y:S01]  /*b9a0*/  @!P1 SHF.L.U32 R21, R21, 0x1, RZ ;  /* 0x0000000115159819 */ /* 0x000fe200000006ff */
[----:B------:R-:W-:Y:S01]  /*b9b0*/  IMAD.MOV.U32 R30, RZ, RZ, R12 ;  /* 0x000000ffff1e7224 */ /* 0x000fe200078e000c */
[----:B------:R-:W-:Y:S02]  /*b9c0*/  @!P0 MOV R35, R8 ;  /* 0x0000000800238202 */ /* 0x000fe40000000f00 */
[C---:B------:R-:W-:Y:S02]  /*b9d0*/  @!P1 IADD3 R44, P3, PT, R21.reuse, R94, RZ ;  /* 0x0000005e152c9210 */ /* 0x040fe40007f7e0ff */
[----:B------:R-:W-:Y:S01]  /*b9e0*/  @!P1 SEL R3, R26, R27, !P2 ;  /* 0x0000001b1a039207 */ /* 0x000fe20005000000 */
[----:B------:R1:W-:Y:S01]  /*b9f0*/  STG.E.128 desc[UR6][R30.64], R32 ;  /* 0x000000201e007986 */ /* 0x0003e2000c101d06 */
[C---:B------:R-:W-:Y:S02]  /*ba00*/  @!P1 IADD3.X R45, PT, PT, R0.reuse, R95, RZ, P3, !PT ;  /* 0x0000005f002d9210 */ /* 0x040fe40001ffe4ff */
[----:B------:R-:W-:Y:S01]  /*ba10*/  @!P1 IADD3 R28, P0, PT, R21, R96, RZ ;  /* 0x00000060151c9210 */ /* 0x000fe20007f1e0ff */
[----:B------:R-:W-:Y:S03]  /*ba20*/  @!P1 IMAD.WIDE R4, R3, 0x2, R14 ;  /* 0x0000000203049825 */ /* 0x000fe600078e020e */
[----:B------:R-:W-:Y:S01]  /*ba30*/  @!P1 IADD3.X R29, PT, PT, R0, R97, RZ, P0, !PT ;  /* 0x00000061001d9210 */ /* 0x000fe200007fe4ff */
[----:B------:R-:W2:Y:S01]  /*ba40*/  @!P1 LDG.E.128 R44, desc[UR6][R44.64+0x80] ;  /* 0x000080062c2c9981 */ /* 0x000ea2000c1e1d00 */
[----:B------:R-:W-:Y:S07]  /*ba50*/  ISETP.GE.U32.OR P0, PT, R19, R26, P1 ;  /* 0x0000001a1300720c */ /* 0x000fee0000f06470 */
        /* <DEDUP_REMOVED lines=40> */
[----:B------:R-:W-:Y:S01]  /*bce0*/  @!P1 LOP3.LUT R27, R43, 0xffff0000, RZ, 0xc0, !PT ;  /* 0xffff00002b1b9812 */ /* 0x000fe200078ec0ff */
        /* <DEDUP_REMOVED lines=27> */
.L_x_2235:
[----:B------:R-:W-:Y:S05]  /*bea0*/  BSYNC.RECONVERGENT B0 ;  /* 0x0000000000007941 */ /* 0x000fea0003800200 */
.L_x_2234:
[----:B------:R-:W2:Y:S01]  /*beb0*/  LDC R21, c[0x0][0x450] ;  /* 0x00011400ff157b82 */ /* 0x000ea20000000800 */
[----:B-1----:R-:W-:Y:S05]  /*bec0*/  IMAD.U32 R3, R134, -0x40, RZ ;  /* 0xffffffc086037824 */ /* 0x002fea00078e00ff */
[C---:B------:R-:W-:Y:S02]  /*bed0*/  LEA R96, P1, R3.reuse, R96, 0x1 ;  /* 0x0000006003607211 */ /* 0x040fe400078208ff */
[C---:B------:R-:W-:Y:S02]  /*bee0*/  LEA R94, P0, R3.reuse, R94, 0x1 ;  /* 0x0000005e035e7211 */ /* 0x040fe400078008ff */
[C---:B------:R-:W-:Y:S02]  /*bef0*/  LEA.HI.X.SX32 R97, R3.reuse, R97, 0x1, P1 ;  /* 0x0000006103617211 */ /* 0x040fe400008f0eff */
[----:B------:R-:W-:Y:S09]  /*bf00*/  LEA.HI.X.SX32 R95, R3, R95, 0x1, P0 ;  /* 0x0000005f035f7211 */ /* 0x000ff200000f0eff */
.L_x_2202:
[----:B--2---:R-:W-:Y:S05]  /*bf10*/  BSYNC.RECONVERGENT B1 ;  /* 0x0000000000017941 */ /* 0x004fea0003800200 */
.L_x_2200:
[----:B------:R-:W-:Y:S04]  /*bf20*/  ISETP.NE.U32.AND P0, PT, RZ, UR12, PT ;  /* 0x0000000cff007c0c */ /* 0x000fe8000bf05070 */
[----:B------:R-:W-:Y:S11]  /*bf30*/  ISETP.NE.AND.EX P0, PT, RZ, UR13, PT, P0 ;  /* 0x0000000dff007c0c */ /* 0x000ff6000bf05300 */
[----:B------:R-:W-:Y:S02]  /*bf40*/  @!UPT UIADD3 URZ, UPT, UPT, URZ, URZ, URZ ;  /* 0x000000fffffff290 */ /* 0x000fe4000fffe0ff */
[----:B------:R-:W2:Y:S01]  /*bf50*/  @!P0 LDC R2, c[0x0][0x3c0] ;  /* 0x0000f000ff028b82 */ /* 0x000ea20000000800 */
[----:B------:R-:W-:Y:S07]  /*bf60*/  @!P0 IMAD.MOV.U32 R3, RZ, RZ, RZ ;  /* 0x000000ffff038224 */ /* 0x000fee00078e00ff */
[----:B------:R-:W5:Y:S01]  /*bf70*/  @!P0 LDC R0, c[0x0][0x3b8] ;  /* 0x0000ee00ff008b82 */ /* 0x000f620000000800 */
[----:B------:R-:W-:Y:S01]  /*bf80*/  @!P0 IADD3 R3, P1, PT, RZ, -R3, RZ ;  /* 0x80000003ff038210 */ /* 0x000fe20007f3e0ff */
[----:B-----5:R-:W-:Y:S02]  /*bf90*/  @!P0 IMAD.SHL.U32 R0, R0, 0x80, RZ ;  /* 0x0000008000008824 */ /* 0x020fe400078e00ff */
[----:B--2---:R-:W-:Y:S02]  /*bfa0*/  @!P0 IMAD.SHL.U32 R2, R2, 0x80, RZ ;  /* 0x0000008002028824 */ /* 0x004fe400078e00ff */
[----:B------:R-:W-:Y:S02]  /*bfb0*/  @!P0 IMAD.X R0, RZ, RZ, ~R0, P1 ;  /* 0x000000ffff008224 */ /* 0x000fe400008e0e00 */
[----:B------:R-:W-:Y:S05]  /*bfc0*/  @!P0 IMAD.X R2, RZ, RZ, ~R2, P1 ;  /* 0x000000ffff028224 */ /* 0x000fea00008e0e02 */
[C---:B-1-3--:R-:W-:Y:S02]  /*bfd0*/  @!P0 SHF.R.S64 R5, R3.reuse, 0x1f, R2 ;  /* 0x0000001f03058819 */ /* 0x04afe40000001002 */
[----:B------:R-:W-:Y:S02]  /*bfe0*/  @!P0 SHF.R.S64 R3, R3, 0x1f, R0 ;  /* 0x0000001f03038819 */ /* 0x000fe40000001000 */
[----:B------:R-:W-:Y:S02]  /*bff0*/  @!P0 IADD3 R88, P2, PT, R5, R88, RZ ;  /* 0x0000005805588210 */ /* 0x000fe40007f5e0ff */
[----:B----4-:R-:W-:Y:S02]  /*c000*/  @!P0 IADD3 R90, P1, PT, R3, R90, RZ ;  /* 0x0000005a035a8210 */ /* 0x010fe40007f3e0ff */
        /* <DEDUP_REMOVED lines=75> */
.L_x_2236:
[----:B------:R-:W-:Y:S02]  /*c4c0*/  ISETP.NE.AND P2, PT, R89, RZ, PT ;  /* 0x000000ff5900720c */ /* 0x000fe40003f45270 */
[----:B------:R-:W-:Y:S02]  /*c4d0*/  IADD3 R92, P1, PT, R92, R99, RZ ;  /* 0x000000635c5c7210 */ /* 0x000fe40007f3e0ff */
[----:B------:R-:W-:Y:S03]  /*c4e0*/  IADD3 R18, P0, PT, R18, R101, RZ ;  /* 0x0000006512127210 */ /* 0x000fe60007f1e0ff */
[----:B------:R-:W-:Y:S02]  /*c4f0*/  IMAD.X R93, R93, 0x1, R98, P1 ;  /* 0x000000015d5d7824 */ /* 0x000fe400008e0662 */
[----:B------:R-:W-:Y:S04]  /*c500*/  IMAD.X R17, R17, 0x1, R100, P0 ;  /* 0x0000000111117824 */ /* 0x000fe800000e0664 */
[----:B------:R-:W-:Y:S05]  /*c510*/  @P2 BRA `(.L_x_2237) ;  /* 0xffffff5c00902947 */ /* 0x000fea000383ffff */
.L_x_2199:
        /* <DEDUP_REMOVED lines=20> */
[-C--:B------:R-:W-:Y:S02]  /*c660*/  ISETP.GE.AND P2, PT, R130, R77.reuse, PT ;  /* 0x0000004d8200720c */ /* 0x080fe40003f46270 */
[----:B------:R-:W-:Y:S02]  /*c670*/  ISETP.GE.AND P0, PT, R28, R77, PT ;  /* 0x0000004d1c00720c */ /* 0x000fe40003f06270 */
[----:B-1----:R-:W-:-:S04]  /*c680*/  LEA R4, P1, R128, UR8, 0x1 ;  /* 0x0000000880047c11 */ /* 0x002fc8000f8208ff */
[----:B------:R-:W-:-:S07]  /*c690*/  LEA.HI.X R5, R128, UR9, R76, 0x1, P1 ;  /* 0x0000000980057c11 */ /* 0x000fce00088f0c4c */
[C---:B------:R-:W-:Y:S01]  /*c6a0*/  @!P0 LEA R6, P1, R37.reuse, R4, 0x1 ;  /* 0x0000000425068211 */ /* 0x040fe200078208ff */
[----:B------:R-:W-:Y:S01]  /*c6b0*/  @!PT LDS RZ, [RZ] ;  /* 0x00000000fffff984 */ /* 0x000fe20000000800 */
[----:B------:R-:W-:Y:S01]  /*c6c0*/  @!PT LDS RZ, [RZ] ;  /* 0x00000000fffff984 */ /* 0x000fe20000000800 */
[----:B------:R-:W-:Y:S01]  /*c6d0*/  @!PT LDS RZ, [RZ] ;  /* 0x00000000fffff984 */ /* 0x000fe20000000800 */
[----:B------:R1:W-:Y:S03]  /*c6e0*/  @!P2 LDGSTS.E.BYPASS.LTC128B.128 [R213], desc[UR6][R4.64] ;  /* 0x0000000004d5afae */ /* 0x0003e6000b981a06 */
[----:B------:R-:W-:Y:S01]  /*c6f0*/  @!P0 LEA.HI.X R7, R37, R5, R34, 0x1, P1 ;  /* 0x0000000525078211 */ /* 0x000fe200008f0c22 */
[----:B------:R-:W-:Y:S01]  /*c700*/  VIADD R34, R130, 0x30 ;  /* 0x0000003082227836 */ /* 0x000fe20000000000 */
[----:B------:R1:W-:Y:S04]  /*c710*/  @!P2 LDGSTS.E.BYPASS.LTC128B.128 [R213+0x2000], desc[UR6][R4.64+0x80] ;  /* 0x0200008004d5afae */ /* 0x0003e8000b981a06 */
[-C--:B------:R-:W-:Y:S01]  /*c720*/  ISETP.GE.AND P1, PT, R34, R77.reuse, PT ;  /* 0x0000004d2200720c */ /* 0x080fe20003f26270 */
[----:B------:R1:W-:Y:S04]  /*c730*/  @!P0 LDGSTS.E.BYPASS.LTC128B.128 [R213+0x800], desc[UR6][R6.64] ;  /* 0x0080000006d58fae */ /* 0x0003e8000b981a06 */
[----:B------:R1:W-:Y:S01]  /*c740*/  @!P0 LDGSTS.E.BYPASS.LTC128B.128 [R213+0x2800], desc[UR6][R6.64+0x80] ;  /* 0x0280008006d58fae */ /* 0x0003e2000b981a06 */
[----:B------:R-:W-:-:S13]  /*c750*/  ISETP.GE.AND P0, PT, R36, R77, PT ;  /* 0x0000004d2400720c */ /* 0x000fda0003f06270 */
[----:B------:R-:W-:Y:S05]  /*c760*/  @P0 BRA `(.L_x_2241) ;  /* 0x00000000001c0947 */ /* 0x000fea0003800000 */
[----:B-1----:R-:W-:-:S04]  /*c770*/  LEA R6, P0, R2, R4, 0x6 ;  /* 0x0000000402067211 */ /* 0x002fc800078030ff */
[----:B------:R-:W-:-:S05]  /*c780*/  LEA.HI.X R7, R2, R5, R3, 0x6, P0 ;  /* 0x0000000502077211 */ /* 0x000fca00000f3403 */
[----:B------:R-:W-:Y:S01]  /*c790*/  @!PT LDS RZ, [RZ] ;  /* 0x00000000fffff984 */ /* 0x000fe20000000800 */
[----:B------:R-:W-:Y:S01]  /*c7a0*/  @!PT LDS RZ, [RZ] ;  /* 0x00000000fffff984 */ /* 0x000fe20000000800 */
[----:B------:R-:W-:Y:S01]  /*c7b0*/  @!PT LDS RZ, [RZ] ;  /* 0x00000000fffff984 */ /* 0x000fe20000000800 */
[----:B------:R2:W-:Y:S04]  /*c7c0*/  LDGSTS.E.BYPASS.LTC128B.128 [R213+0x1000], desc[UR6][R6.64] ;  /* 0x0100000006d57fae */ /* 0x0005e8000b981a06 */
[----:B------:R2:W-:Y:S02]  /*c7d0*/  LDGSTS.E.BYPASS.LTC128B.128 [R213+0x3000], desc[UR6][R6.64+0x80] ;  /* 0x0300008006d57fae */ /* 0x0005e4000b981a06 */
.L_x_2241:
[----:B------:R-:W-:Y:S05]  /*c7e0*/  BSYNC.RECONVERGENT B0 ;  /* 0x0000000000007941 */ /* 0x000fea0003800200 */
.L_x_2240:
[----:B------:R-:W-:Y:S05]  /*c7f0*/  @P1 BRA `(.L_x_2242) ;  /* 0x0000004800e01947 */ /* 0x000fea0003800000 */
[----:B------:R-:W-:Y:S02]  /*c800*/  IMAD R3, R3, 0x60, RZ ;  /* 0x0000006003037824 */ /* 0x000fe400078e02ff */
[----:B-1----:R-:W-:-:S05]  /*c810*/  IMAD.WIDE.U32 R4, R2, 0x60, R4 ;  /* 0x0000006002047825 */ /* 0x002fca00078e0004 */
[----:B------:R-:W-:-:S05]  /*c820*/  IADD3 R5, PT, PT, R5, R3, RZ ;  /* 0x0000000305057210 */ /* 0x000fca0007ffe0ff */
[----:B------:R-:W-:Y:S01]  /*c830*/  @!PT LDS RZ, [RZ] ;  /* 0x00000000fffff984 */ /* 0x000fe20000000800 */
[----:B------:R-:W-:Y:S01]  /*c840*/  @!PT LDS RZ, [RZ] ;  /* 0x00000000fffff984 */ /* 0x000fe20000000800 */
[----:B------:R-:W-:Y:S01]  /*c850*/  @!PT LDS RZ, [RZ] ;  /* 0x00000000fffff984 */ /* 0x000fe20000000800 */
[----:B------:R3:W-:Y:S04]  /*c860*/  LDGSTS.E.BYPASS.LTC128B.128 [R213+0x1800], desc[UR6][R4.64] ;  /* 0x0180000004d57fae */ /* 0x0007e8000b981a06 */
[----:B------:R3:W-:Y:S01]  /*c870*/  LDGSTS.E.BYPASS.LTC128B.128 [R213+0x3800], desc[UR6][R4.64+0x80] ;  /* 0x0380008004d57fae */ /* 0x0007e2000b981a06 */
[----:B------:R-:W-:Y:S05]  /*c880*/  BRA `(.L_x_2242) ;  /* 0x0000004800bc7947 */ /* 0x000fea0003800000 */
.L_x_2239:
        /* <DEDUP_REMOVED lines=23> */
[----:B-----5:R1:W5:Y:S01]  /*ca00*/  LDG.E.128 R8, desc[UR6][R38.64+0x80] ;  /* 0x0000800626087981 */ /* 0x020362000c1e1d00 */
[----:B------:R-:W2:Y:S03]  /*ca10*/  LDCU.64 UR10, c[0x0][0x4c8] ;  /* 0x00009900ff0a77ac */ /* 0x000ea60008000a00 */
[----:B------:R1:W5:Y:S01]  /*ca20*/  LDG.E.128 R16, desc[UR6][R38.64] ;  /* 0x0000000626107981 */ /* 0x000362000c1e1d00 */
[----:B------:R-:W3:Y:S01]  /*ca30*/  LDCU.64 UR8, c[0x0][0x4d0] ;  /* 0x00009a00ff0877ac */ /* 0x000ee20008000a00 */
[----:B------:R-:W-:Y:S01]  /*ca40*/  ISETP.GE.AND P2, PT, R22, R21, PT ;  /* 0x000000151600720c */ /* 0x000fe20003f46270 */
[C---:B------:R-:W-:Y:S01]  /*ca50*/  IMAD.SHL.U32 R42, R12.reuse, 0x2, RZ ;  /* 0x000000020c2a7824 */ /* 0x040fe200078e00ff */
[----:B------:R-:W-:Y:S01]  /*ca60*/  SHF.L.U64.HI R0, R12, 0x1, R14 ;  /* 0x000000010c007819 */ /* 0x000fe2000001020e */
[----:B------:R-:W-:Y:S03]  /*ca70*/  BSSY.RECONVERGENT B0, `(.L_x_2246) ;  /* 0x000002c000007945 */ /* 0x000fe60003800200 */
[----:B--2---:R-:W-:-:S02]  /*ca80*/  IADD3 R40, P1, PT, R42, UR10, RZ ;  /* 0x0000000a2a287c10 */ /* 0x004fc4000ff3e0ff */
[----:B---3--:R-:W-:Y:S02]  /*ca90*/  IADD3 R42, P0, PT, R42, UR8, RZ ;  /* 0x000000082a2a7c10 */ /* 0x008fe4000ff1e0ff */
[C---:B------:R-:W-:Y:S02]  /*caa0*/  IADD3.X R41, PT, PT, R0.reuse, UR11, RZ, P1, !PT ;  /* 0x0000000b00297c10 */ /* 0x040fe40008ffe4ff */
[----:B------:R-:W-:Y:S01]  /*cab0*/  IADD3.X R43, PT, PT, R0, UR9, RZ, P0, !PT ;  /* 0x00000009002b7c10 */ /* 0x000fe200087fe4ff */
[----:B------:R-:W-:Y:S08]  /*cac0*/  @P2 BRA `(.L_x_2247) ;  /* 0x0000000000982947 */ /* 0x000ff00003800000 */
[----:B------:R-:W2:Y:S04]  /*cad0*/  LDG.E.64 R4, desc[UR6][R42.64] ;  /* 0x000000062a047981 */ /* 0x000ea8000c1e1b00 */
[----:B------:R-:W3:Y:S01]  /*cae0*/  LDG.E.64 R6, desc[UR6][R40.64] ;  /* 0x0000000628067981 */ /* 0x000ee2000c1e1b00 */
[C---:B-----5:R-:W-:Y:S01]  /*caf0*/  LOP3.LUT R0, R17.reuse, 0xffff0000, RZ, 0xc0, !PT ;  /* 0xffff000011007812 */ /* 0x060fe200078ec0ff */
[----:B------:R-:W-:Y:S01]  /*cb00*/  IMAD.U32 R29, R18, 0x10000, RZ ;  /* 0x00010000121d7824 */ /* 0x000fe200078e00ff */
[----:B------:R-:W-:Y:S02]  /*cb10*/  SHF.L.U32 R15, R17, 0x10, RZ ;  /* 0x00000010110f7819 */ /* 0x000fe400000006ff */
[C---:B------:R-:W-:Y:S02]  /*cb20*/  SHF.L.U32 R28, R19.reuse, 0x10, RZ ;  /* 0x00000010131c7819 */ /* 0x040fe400000006ff */
[----:B------:R-:W-:-:S02]  /*cb30*/  LOP3.LUT R26, R19, 0xffff0000, RZ, 0xc0, !PT ;  /* 0xffff0000131a7812 */ /* 0x000fc400078ec0ff */
[C---:B------:R-:W-:Y:S02]  /*cb40*/  SHF.L.U32 R17, R16.reuse, 0x10, RZ ;  /* 0x0000001010117819 */ /* 0x040fe400000006ff */
[----:B------:R-:W-:Y:S02]  /*cb50*/  LOP3.LUT R30, R16, 0xffff0000, RZ, 0xc0, !PT ;  /* 0xffff0000101e7812 */ /* 0x000fe400078ec0ff */
[----:B------:R-:W-:Y:S02]  /*cb60*/  LOP3.LUT R18, R18, 0xffff0000, RZ, 0xc0, !PT ;  /* 0xffff000012127812 */ /* 0x000fe400078ec0ff */
[----:B--2---:R-:W-:Y:S02]  /*cb70*/  LOP3.LUT R24, R4, 0xffff0000, RZ, 0xc0, !PT ;  /* 0xffff000004187812 */ /* 0x004fe400078ec0ff */
[----:B------:R-:W-:Y:S02]  /*cb80*/  LOP3.LUT R19, R5, 0xffff0000, RZ, 0xc0, !PT ;  /* 0xffff000005137812 */ /* 0x000fe400078ec0ff */
        /* <DEDUP_REMOVED lines=8> */
[----:B------:R-:W-:-:S02]  /*cc10*/  IMAD.U32 R6, R6, 0x10000, RZ ;  /* 0x0001000006067824 */ /* 0x000fc400078e00ff */
[----:B------:R-:W-:Y:S01]  /*cc20*/  FFMA.FTZ R31, R15, R24, R31 ;  /* 0x000000180f1f7223 */ /* 0x000fe2000001001f */
[-C--:B------:R-:W-:Y:S01]  /*cc30*/  FMUL.FTZ R15, R26, R25.reuse ;  /* 0x000000191a0f7220 */ /* 0x080fe20000410000 */
[----:B------:R-:W-:Y:S01]  /*cc40*/  SHF.L.U32 R7, R7, 0x10, RZ ;  /* 0x0000001007077819 */ /* 0x000fe200000006ff */
[----:B------:R-:W-:Y:S01]  /*cc50*/  FFMA.FTZ R33, R28, R25, -R33 ;  /* 0x000000191c217223 */ /* 0x000fe20000010821 */
[----:B------:R-:W-:Y:S01]  /*cc60*/  FMUL.FTZ R24, R18, R5 ;  /* 0x0000000512187220 */ /* 0x000fe20000410000 */
[----:B------:R-:W-:Y:S01]  /*cc70*/  FFMA.FTZ R28, R28, R19, R15 ;  /* 0x000000131c1c7223 */ /* 0x000fe2000001000f */
[C---:B------:R-:W-:Y:S01]  /*cc80*/  FMUL.FTZ R0, R30.reuse, R4 ;  /* 0x000000041e007220 */ /* 0x040fe20000410000 */
[-C--:B------:R-:W-:Y:S01]  /*cc90*/  FMUL.FTZ R15, R30, R6.reuse ;  /* 0x000000061e0f7220 */ /* 0x080fe20000410000 */
        /* <DEDUP_REMOVED lines=9> */
.L_x_2247:
[----:B------:R-:W-:Y:S05]  /*cd30*/  BSYNC.RECONVERGENT B0 ;  /* 0x0000000000007941 */ /* 0x000fea0003800200 */
.L_x_2246:
[----:B-----5:R2:W-:Y:S01]  /*cd40*/  STS.128 [R213], R16 ;  /* 0x00000010d5007388 */ /* 0x0205e20000000c00 */
[----:B------:R-:W-:Y:S01]  /*cd50*/  LOP3.LUT R0, R22, 0x40, RZ, 0xfc, !PT ;  /* 0x0000004016007812 */ /* 0x000fe200078efcff */
[----:B------:R-:W-:Y:S03]  /*cd60*/  BSSY.RECONVERGENT B0, `(.L_x_2248) ;  /* 0x000002a000007945 */ /* 0x000fe60003800200 */
[----:B------:R-:W-:-:S13]  /*cd70*/  ISETP.GE.AND P0, PT, R0, R21, PT ;  /* 0x000000150000720c */ /* 0x000fda0003f06270 */
[----:B------:R-:W-:Y:S05]  /*cd80*/  @P0 BRA `(.L_x_2249) ;  /* 0x00000000009c0947 */ /* 0x000fea0003800000 */
[----:B------:R-:W3:Y:S04]  /*cd90*/  LDG.E.64 R4, desc[UR6][R42.64+0x40] ;  /* 0x000040062a047981 */ /* 0x000ee8000c1e1b00 */
[----:B------:R-:W4:Y:S01]  /*cda0*/  LDG.E.64 R6, desc[UR6][R40.64+0x40] ;  /* 0x0000400628067981 */ /* 0x000f22000c1e1b00 */
[C---:B------:R-:W-:Y:S01]  /*cdb0*/  LOP3.LUT R0, R9.reuse, 0xffff0000, RZ, 0xc0, !PT ;  /* 0xffff000009007812 */ /* 0x040fe200078ec0ff */
[----:B------:R-:W-:Y:S01]  /*cdc0*/  IMAD.U32 R25, R10, 0x10000, RZ ;  /* 0x000100000a197824 */ /* 0x000fe200078e00ff */
[----:B------:R-:W-:Y:S02]  /*cdd0*/  SHF.L.U32 R15, R9, 0x10, RZ ;  /* 0x00000010090f7819 */ /* 0x000fe400000006ff */
[C---:B------:R-:W-:Y:S02]  /*cde0*/  SHF.L.U32 R24, R11.reuse, 0x10, RZ ;  /* 0x000000100b187819 */ /* 0x040fe400000006ff */
[----:B--2---:R-:W-:-:S02]  /*cdf0*/  LOP3.LUT R18, R11, 0xffff0000, RZ, 0xc0, !PT ;  /* 0xffff00000b127812 */ /* 0x004fc400078ec0ff */
[C---:B------:R-:W-:Y:S02]  /*ce00*/  SHF.L.U32 R9, R8.reuse, 0x10, RZ ;  /* 0x0000001008097819 */ /* 0x040fe400000006ff */
[----:B------:R-:W-:Y:S02]  /*ce10*/  LOP3.LUT R26, R8, 0xffff0000, RZ, 0xc0, !PT ;  /* 0xffff0000081a7812 */ /* 0x000fe400078ec0ff */
[----:B------:R-:W-:Y:S02]  /*ce20*/  LOP3.LUT R10, R10, 0xffff0000, RZ, 0xc0, !PT ;  /* 0xffff00000a0a7812 */ /* 0x000fe400078ec0ff */
[----:B---3--:R-:W-:Y:S02]  /*ce30*/  LOP3.LUT R16, R4, 0xffff0000, RZ, 0xc0, !PT ;  /* 0xffff000004107812 */ /* 0x008fe400078ec0ff */
[C---:B------:R-:W-:Y:S01]  /*ce40*/  LOP3.LUT R11, R5.reuse, 0xffff0000, RZ, 0xc0, !PT ;  /* 0xffff0000050b7812 */ /* 0x040fe200078ec0ff */
[----:B------:R-:W-:Y:S01]  /*ce50*/  IMAD.U32 R5, R5, 0x10000, RZ ;  /* 0x0001000005057824 */ /* 0x000fe200078e00ff */
[----:B----4-:R-:W-:Y:S01]  /*ce60*/  LOP3.LUT R19, R6, 0xffff0000, RZ, 0xc0, !PT ;  /* 0xffff000006137812 */ /* 0x010fe200078ec0ff */
[-C--:B------:R-:W-:Y:S01]  /*ce70*/  FMUL.FTZ R8, R0, R16.reuse ;  /* 0x0000001000087220 */ /* 0x080fe20000410000 */
        /* <DEDUP_REMOVED lines=10> */
[----:B------:R-:W-:Y:S01]  /*cf20*/  FMUL.FTZ R0, R26, R4 ;  /* 0x000000041a007220 */ /* 0x000fe20000410000 */
[----:B------:R-:W-:Y:S01]  /*cf30*/  FMUL.FTZ R16, R10, R5 ;  /* 0x000000050a107220 */ /* 0x000fe20000410000 */
[----:B------:R-:W-:Y:S01]  /*cf40*/  FFMA.FTZ R24, R24, R11, R15 ;  /* 0x0000000b18187223 */ /* 0x000fe2000001000f */
[-C--:B------:R-:W-:Y:S01]  /*cf50*/  FMUL.FTZ R11, R26, R6.reuse ;  /* 0x000000061a0b7220 */ /* 0x080fe20000410000 */
[-C--:B------:R-:W-:Y:S01]  /*cf60*/  FMUL.FTZ R10, R10, R7.reuse ;  /* 0x000000070a0a7220 */ /* 0x080fe20000410000 */
[----:B------:R-:W-:Y:S01]  /*cf70*/  FFMA.FTZ R0, R9, R6, -R0 ;  /* 0x0000000609007223 */ /* 0x000fe20000010800 */
[----:B------:R-:W-:Y:S01]  /*cf80*/  FFMA.FTZ R16, R25, R7, -R16 ;  /* 0x0000000719107223 */ /* 0x000fe20000010810 */
[----:B------:R-:W-:Y:S01]  /*cf90*/  FFMA.FTZ R11, R9, R4, R11 ;  /* 0x00000004090b7223 */ /* 0x000fe2000001000b */
[----:B------:R-:W-:Y:S01]  /*cfa0*/  FFMA.FTZ R5, R25, R5, R10 ;  /* 0x0000000519057223 */ /* 0x000fe2000001000a */
[----:B------:R-:W-:-:S02]  /*cfb0*/  F2FP.BF16.F32.PACK_AB R24, R24, R29 ;  /* 0x0000001d1818723e */ /* 0x000fc400000010ff */
[----:B------:R-:W-:Y:S02]  /*cfc0*/  F2FP.BF16.F32.PACK_AB R9, R27, R8 ;  /* 0x000000081b09723e */ /* 0x000fe400000010ff */
[----:B------:R-:W-:Y:S02]  /*cfd0*/  F2FP.BF16.F32.PACK_AB R8, R11, R0 ;  /* 0x000000000b08723e */ /* 0x000fe400000010ff */
[----:B------:R-:W-:Y:S02]  /*cfe0*/  F2FP.BF16.F32.PACK_AB R10, R5, R16 ;  /* 0x00000010050a723e */ /* 0x000fe400000010ff */
[----:B------:R-:W-:Y:S02]  /*cff0*/  MOV R11, R24 ;  /* 0x00000018000b7202 */ /* 0x000fe40000000f00 */
.L_x_2249:
[----:B------:R-:W-:Y:S05]  /*d000*/  BSYNC.RECONVERGENT B0 ;  /* 0x0000000000007941 */ /* 0x000fea0003800200 */
.L_x_2248:
[----:B------:R3:W-:Y:S02]  /*d010*/  STS.128 [R213+0x2000], R8 ;  /* 0x00200008d5007388 */ /* 0x0007e40000000c00 */
.L_x_2245:
[----:B------:R-:W-:Y:S05]  /*d020*/  BSYNC.RECONVERGENT B1 ;  /* 0x0000000000017941 */ /* 0x000fea0003800200 */
.L_x_2244:
[----:B------:R-:W-:Y:S01]  /*d030*/  IADD3 R28, PT, PT, R130, 0x10, RZ ;  /* 0x00000010821c7810 */ /* 0x000fe20007ffe0ff */
[----:B------:R-:W-:Y:S03]  /*d040*/  BSSY.RECONVERGENT B1, `(.L_x_2250) ;  /* 0x0000073000017945 */ /* 0x000fe60003800200 */
[----:B------:R-:W-:-:S13]  /*d050*/  ISETP.GE.AND P0, PT, R28, R13, PT ;  /* 0x0000000d1c00720c */ /* 0x000fda0003f06270 */
[----:B------:R-:W-:Y:S05]  /*d060*/  @P0 BRA `(.L_x_2251) ;  /* 0x0000000400c00947 */ /* 0x000fea0003800000 */
[----:B------:R-:W-:-:S04]  /*d070*/  LEA R4, P0, R37, R38, 0x1 ;  /* 0x0000002625047211 */ /* 0x000fc800078008ff */
[----:B------:R-:W-:-:S05]  /*d080*/  LEA.HI.X R5, R37, R39, R34, 0x1, P0 ;  /* 0x0000002725057211 */ /* 0x000fca00000f0c22 */
[----:B---3-5:R3:W5:Y:S04]  /*d090*/  LDG.E.128 R8, desc[UR6][R4.64+0x80] ;  /* 0x0000800604087981 */ /* 0x028768000c1e1d00 */
[----:B--2---:R3:W5:Y:S01]  /*d0a0*/  LDG.E.128 R16, desc[UR6][R4.64] ;  /* 0x0000000604107981 */ /* 0x004762000c1e1d00 */
[----:B------:R-:W-:Y:S01]  /*d0b0*/  ISETP.GE.AND P0, PT, R22, R21, PT ;  /* 0x000000151600720c */ /* 0x000fe20003f06270 */
[----:B------:R-:W-:-:S12]  /*d0c0*/  BSSY.RECONVERGENT B0, `(.L_x_2252) ;  /* 0x0000032000007945 */ /* 0x000fd80003800200 */
[----:B------:R-:W-:Y:S05]  /*d0d0*/  @P0 BRA `(.L_x_2253) ;  /* 0x0000000000c00947 */ /* 0x000fea0003800000 */
[----:B------:R-:W2:Y:S01]  /*d0e0*/  LDCU.64 UR10, c[0x0][0x4c8] ;  /* 0x00009900ff0a77ac */ /* 0x000ea20008000a00 */
[C---:B---3--:R-:W-:Y:S01]  /*d0f0*/  IADD3 R5, P0, PT, R35.reuse, R12, RZ ;  /* 0x0000000c23057210 */ /* 0x048fe20007f1e0ff */
[----:B------:R-:W3:Y:S03]  /*d100*/  LDCU.64 UR8, c[0x0][0x4d0] ;  /* 0x00009a00ff0877ac */ /* 0x000ee60008000a00 */
[----:B------:R-:W-:Y:S01]  /*d110*/  LEA.HI.X.SX32 R0, R35, R14, 0x1, P0 ;  /* 0x0000000e23007211 */ /* 0x000fe200000f0eff */
[----:B------:R-:W-:-:S03]  /*d120*/  IMAD.SHL.U32 R4, R5, 0x2, RZ ;  /* 0x0000000205047824 */ /* 0x000fc600078e00ff */
[----:B------:R-:W-:Y:S02]  /*d130*/  SHF.L.U64.HI R0, R5, 0x1, R0 ;  /* 0x0000000105007819 */ /* 0x000fe40000010200 */
[C---:B--2---:R-:W-:Y:S02]  /*d140*/  IADD3 R6, P1, PT, R4.reuse, UR10, RZ ;  /* 0x0000000a04067c10 */ /* 0x044fe4000ff3e0ff */
[----:B---3--:R-:W-:Y:S02]  /*d150*/  IADD3 R4, P0, PT, R4, UR8, RZ ;  /* 0x0000000804047c10 */ /* 0x008fe4000ff1e0ff */
        /* <DEDUP_REMOVED lines=28> */
[-C--:B------:R-:W-:Y:S01]  /*d320*/  FMUL.FTZ R31, R31, R6.reuse ;  /* 0x000000061f1f7220 */ /* 0x080fe20000410000 */
        /* <DEDUP_REMOVED lines=11> */
.L_x_2253:
[----:B------:R-:W-:Y:S05]  /*d3e0*/  BSYNC.RECONVERGENT B0 ;  /* 0x0000000000007941 */ /* 0x000fea0003800200 */
.L_x_2252:
[----:B-----5:R2:W-:Y:S01]  /*d3f0*/  STS.128 [R213+0x800], R16 ;  /* 0x00080010d5007388 */ /* 0x0205e20000000c00 */
[----:B------:R-:W-:Y:S01]  /*d400*/  LOP3.LUT R0, R22, 0x40, RZ, 0xfc, !PT ;  /* 0x0000004016007812 */ /* 0x000fe200078efcff */
[----:B------:R-:W-:Y:S03]  /*d410*/  BSSY.RECONVERGENT B0, `(.L_x_2254) ;  /* 0x0000034000007945 */ /* 0x000fe60003800200 */
[----:B------:R-:W-:-:S13]  /*d420*/  ISETP.GE.AND P0, PT, R0, R21, PT ;  /* 0x000000150000720c */ /* 0x000fda0003f06270 */
[----:B------:R-:W-:Y:S05]  /*d430*/  @P0 BRA `(.L_x_2255) ;  /* 0x0000000000c40947 */ /* 0x000fea0003800000 */
[----:B------:R-:W4:Y:S01]  /*d440*/  LDCU.64 UR10, c[0x0][0x4c8] ;  /* 0x00009900ff0a77ac */ /* 0x000f220008000a00 */
[C---:B------:R-:W-:Y:S01]  /*d450*/  IADD3 R0, P0, PT, R35.reuse, R12, RZ ;  /* 0x0000000c23007210 */ /* 0x040fe20007f1e0ff */
[----:B------:R-:W5:Y:S03]  /*d460*/  LDCU.64 UR8, c[0x0][0x4d0] ;  /* 0x00009a00ff0877ac */ /* 0x000f660008000a00 */
[----:B------:R-:W-:Y:S01]  /*d470*/  LEA.HI.X.SX32 R35, R35, R14, 0x1, P0 ;  /* 0x0000000e23237211 */ /* 0x000fe200000f0eff */
[----:B---3--:R-:W-:-:S03]  /*d480*/  IMAD.SHL.U32 R4, R0, 0x2, RZ ;  /* 0x0000000200047824 */ /* 0x008fc600078e00ff */
[----:B------:R-:W-:Y:S02]  /*d490*/  SHF.L.U64.HI R35, R0, 0x1, R35 ;  /* 0x0000000100237819 */ /* 0x000fe40000010223 */
[C---:B----4-:R-:W-:Y:S02]  /*d4a0*/  IADD3 R6, P1, PT, R4.reuse, UR10, RZ ;  /* 0x0000000a04067c10 */ /* 0x050fe4000ff3e0ff */
[----:B-----5:R-:W-:Y:S02]  /*d4b0*/  IADD3 R4, P0, PT, R4, UR8, RZ ;  /* 0x0000000804047c10 */ /* 0x020fe4000ff1e0ff */
[C---:B------:R-:W-:Y:S02]  /*d4c0*/  IADD3.X R7, PT, PT, R35.reuse, UR11, RZ, P1, !PT ;  /* 0x0000000b23077c10 */ /* 0x040fe40008ffe4ff */
[----:B------:R-:W-:-:S04]  /*d4d0*/  IADD3.X R5, PT, PT, R35, UR9, RZ, P0, !PT ;  /* 0x0000000923057c10 */ /* 0x000fc800087fe4ff */
[----:B------:R-:W3:Y:S04]  /*d4e0*/  LDG.E.64 R6, desc[UR6][R6.64+0x40] ;  /* 0x0000400606067981 */ /* 0x000ee8000c1e1b00 */
[----:B------:R-:W4:Y:S01]  /*d4f0*/  LDG.E.64 R4, desc[UR6][R4.64+0x40] ;  /* 0x0000400604047981 */ /* 0x000f22000c1e1b00 */
[C---:B------:R-:W-:Y:S01]  /*d500*/  LOP3.LUT R0, R9.reuse, 0xffff0000, RZ, 0xc0, !PT ;  /* 0xffff000009007812 */ /* 0x040fe200078ec0ff */
[----:B------:R-:W-:Y:S01]  /*d510*/  IMAD.U32 R15, R9, 0x10000, RZ ;  /* 0x00010000090f7824 */ /* 0x000fe200078e00ff */
[C---:B--2---:R-:W-:Y:S01]  /*d520*/  LOP3.LUT R18, R11.reuse, 0xffff0000, RZ, 0xc0, !PT ;  /* 0xffff00000b127812 */ /* 0x044fe200078ec0ff */
[----:B------:R-:W-:Y:S01]  /*d530*/  IMAD.U32 R24, R11, 0x10000, RZ ;  /* 0x000100000b187824 */ /* 0x000fe200078e00ff */
[C---:B------:R-:W-:Y:S02]  /*d540*/  SHF.L.U32 R9, R8.reuse, 0x10, RZ ;  /* 0x0000001008097819 */ /* 0x040fe400000006ff */
[----:B------:R-:W-:-:S02]  /*d550*/  LOP3.LUT R26, R8, 0xffff0000, RZ, 0xc0, !PT ;  /* 0xffff0000081a7812 */ /* 0x000fc400078ec0ff */
[C---:B------:R-:W-:Y:S02]  /*d560*/  SHF.L.U32 R25, R10.reuse, 0x10, RZ ;  /* 0x000000100a197819 */ /* 0x040fe400000006ff */
[----:B------:R-:W-:Y:S02]  /*d570*/  LOP3.LUT R10, R10, 0xffff0000, RZ, 0xc0, !PT ;  /* 0xffff00000a0a7812 */ /* 0x000fe400078ec0ff */
[----:B---3--:R-:W-:Y:S02]  /*d580*/  LOP3.LUT R19, R6, 0xffff0000, RZ, 0xc0, !PT ;  /* 0xffff000006137812 */ /* 0x008fe400078ec0ff */
[----:B----4-:R-:W-:-:S03]  /*d590*/  LOP3.LUT R16, R4, 0xffff0000, RZ, 0xc0, !PT ;  /* 0xffff000004107812 */ /* 0x010fc600078ec0ff */
[C---:B------:R-:W-:Y:S01]  /*d5a0*/  FMUL.FTZ R27, R0.reuse, R19 ;  /* 0x00000013001b7220 */ /* 0x040fe20000410000 */
[----:B------:R-:W-:Y:S02]  /*d5b0*/  LOP3.LUT R11, R5, 0xffff0000, RZ, 0xc0, !PT ;  /* 0xffff0000050b7812 */ /* 0x000fe400078ec0ff */
[----:B------:R-:W-:Y:S01]  /*d5c0*/  LOP3.LUT R17, R7, 0xffff0000, RZ, 0xc0, !PT ;  /* 0xffff000007117812 */ /* 0x000fe200078ec0ff */
[-C--:B------:R-:W-:Y:S01]  /*d5d0*/  FMUL.FTZ R8, R0, R16.reuse ;  /* 0x0000001000087220 */ /* 0x080fe20000410000 */
[C---:B------:R-:W-:Y:S01]  /*d5e0*/  FFMA.FTZ R27, R15.reuse, R16, R27 ;  /* 0x000000100f1b7223 */ /* 0x040fe2000001001b */
[----:B------:R-:W-:Y:S01]  /*d5f0*/  FMUL.FTZ R29, R18, R11 ;  /* 0x0000000b121d7220 */ /* 0x000fe20000410000 */
[----:B------:R-:W-:Y:S01]  /*d600*/  SHF.L.U32 R6, R6, 0x10, RZ ;  /* 0x0000001006067819 */ /* 0x000fe200000006ff */
[----:B------:R-:W-:Y:S01]  /*d610*/  FFMA.FTZ R8, R15, R19, -R8 ;  /* 0x000000130f087223 */ /* 0x000fe20000010808 */
[----:B------:R-:W-:Y:S01]  /*d620*/  FMUL.FTZ R15, R18, R17 ;  /* 0x00000011120f7220 */ /* 0x000fe20000410000 */
[----:B------:R-:W-:Y:S01]  /*d630*/  IMAD.U32 R4, R4, 0x10000, RZ ;  /* 0x0001000004047824 */ /* 0x000fe200078e00ff */
[----:B------:R-:W-:Y:S01]  /*d640*/  SHF.L.U32 R7, R7, 0x10, RZ ;  /* 0x0000001007077819 */ /* 0x000fe200000006ff */
[----:B------:R-:W-:-:S02]  /*d650*/  IMAD.U32 R5, R5, 0x10000, RZ ;  /* 0x0001000005057824 */ /* 0x000fc400078e00ff */
[C---:B------:R-:W-:Y:S01]  /*d660*/  FFMA.FTZ R29, R24.reuse, R17, -R29 ;  /* 0x00000011181d7223 */ /* 0x040fe2000001081d */
[----:B------:R-:W-:Y:S01]  /*d670*/  FFMA.FTZ R24, R24, R11, R15 ;  /* 0x0000000b18187223 */ /* 0x000fe2000001000f */
[C---:B------:R-:W-:Y:S01]  /*d680*/  FMUL.FTZ R0, R26.reuse, R4 ;  /* 0x000000041a007220 */ /* 0x040fe20000410000 */
[-C--:B------:R-:W-:Y:S01]  /*d690*/  FMUL.FTZ R11, R26, R6.reuse ;  /* 0x000000061a0b7220 */ /* 0x080fe20000410000 */
[C---:B------:R-:W-:Y:S01]  /*d6a0*/  FMUL.FTZ R16, R10.reuse, R5 ;  /* 0x000000050a107220 */ /* 0x040fe20000410000 */
[-C--:B------:R-:W-:Y:S01]  /*d6b0*/  FMUL.FTZ R10, R10, R7.reuse ;  /* 0x000000070a0a7220 */ /* 0x080fe20000410000 */
        /* <DEDUP_REMOVED lines=9> */
.L_x_2255:
[----:B------:R-:W-:Y:S05]  /*d750*/  BSYNC.RECONVERGENT B0 ;  /* 0x0000000000007941 */ /* 0x000fea0003800200 */
.L_x_2254:
[----:B------:R4:W-:Y:S02]  /*d760*/  STS.128 [R213+0x2800], R8 ;  /* 0x00280008d5007388 */ /* 0x0009e40000000c00 */
.L_x_2251:
[----:B------:R-:W-:Y:S05]  /*d770*/  BSYNC.RECONVERGENT B1 ;  /* 0x0000000000017941 */ /* 0x000fea0003800200 */
.L_x_2250:
[----:B------:R-:W-:Y:S01]  /*d780*/  IADD3 R36, PT, PT, R130, 0x20, RZ ;  /* 0x0000002082247810 */ /* 0x000fe20007ffe0ff */
[----:B------:R-:W-:Y:S03]  /*d790*/  BSSY.RECONVERGENT B1, `(.L_x_2256) ;  /* 0x0000074000017945 */ /* 0x000fe60003800200 */
[----:B------:R-:W-:-:S13]  /*d7a0*/  ISETP.GE.AND P0, PT, R36, R13, PT ;  /* 0x0000000d2400720c */ /* 0x000fda0003f06270 */
[----:B------:R-:W-:Y:S05]  /*d7b0*/  @P0 BRA `(.L_x_2257) ;  /* 0x0000000400c40947 */ /* 0x000fea0003800000 */
[----:B---3--:R-:W-:-:S04]  /*d7c0*/  LEA R4, P0, R2, R38, 0x6 ;  /* 0x0000002602047211 */ /* 0x008fc800078030ff */
[----:B------:R-:W-:-:S05]  /*d7d0*/  LEA.HI.X R5, R2, R39, R3, 0x6, P0 ;  /* 0x0000002702057211 */ /* 0x000fca00000f3403 */
[----:B----45:R3:W5:Y:S04]  /*d7e0*/  LDG.E.128 R8, desc[UR6][R4.64+0x80] ;  /* 0x0000800604087981 */ /* 0x030768000c1e1d00 */
[----:B--2---:R3:W5:Y:S01]  /*d7f0*/  LDG.E.128 R16, desc[UR6][R4.64] ;  /* 0x0000000604107981 */ /* 0x004762000c1e1d00 */
[----:B------:R-:W-:Y:S01]  /*d800*/  ISETP.GE.AND P0, PT, R22, R21, PT ;  /* 0x000000151600720c */ /* 0x000fe20003f06270 */
[----:B------:R-:W-:Y:S01]  /*d810*/  BSSY.RECONVERGENT B0, `(.L_x_2258) ;  /* 0x0000033000007945 */ /* 0x000fe20003800200 */
[----:B------:R-:W-:-:S11]  /*d820*/  IMAD.SHL.U32 R15, R20, 0x20, RZ ;  /* 0x00000020140f7824 */ /* 0x000fd600078e00ff */
        /* <DEDUP_REMOVED lines=15> */
[C---:B------:R-:W-:Y:S01]  /*d920*/  SHF.L.U32 R17, R16.reuse, 0x10, RZ ;  /* 0x0000001010117819 */ /* 0x040fe200000006ff */
[C---:B------:R-:W-:Y:S01]  /*d930*/  IMAD.U32 R31, R19.reuse, 0x10000, RZ ;  /* 0x00010000131f7824 */ /* 0x040fe200078e00ff */
[----:B------:R-:W-:Y:S02]  /*d940*/  LOP3.LUT R32, R16, 0xffff0000, RZ, 0xc0, !PT ;  /* 0xffff000010207812 */ /* 0x000fe400078ec0ff */
[----:B------:R-:W-:-:S02]  /*d950*/  LOP3.LUT R29, R19, 0xffff0000, RZ, 0xc0, !PT ;  /* 0xffff0000131d7812 */ /* 0x000fc400078ec0ff */
[C---:B------:R-:W-:Y:S02]  /*d960*/  SHF.L.U32 R30, R18.reuse, 0x10, RZ ;  /* 0x00000010121e7819 */ /* 0x040fe400000006ff */
[----:B------:R-:W-:Y:S02]  /*d970*/  LOP3.LUT R33, R18, 0xffff0000, RZ, 0xc0, !PT ;  /* 0xffff000012217812 */ /* 0x000fe400078ec0ff */
[----:B--2---:R-:W-:Y:S02]  /*d980*/  LOP3.LUT R27, R6, 0xffff0000, RZ, 0xc0, !PT ;  /* 0xffff0000061b7812 */ /* 0x004fe400078ec0ff */
[----:B---3--:R-:W-:Y:S02]  /*d990*/  LOP3.LUT R25, R4, 0xffff0000, RZ, 0xc0, !PT ;  /* 0xffff000004197812 */ /* 0x008fe400078ec0ff */
[----:B------:R-:W-:Y:S02]  /*d9a0*/  LOP3.LUT R16, R5, 0xffff0000, RZ, 0xc0, !PT ;  /* 0xffff000005107812 */ /* 0x000fe400078ec0ff */
[----:B------:R-:W-:Y:S01]  /*d9b0*/  LOP3.LUT R26, R7, 0xffff0000, RZ, 0xc0, !PT ;  /* 0xffff0000071a7812 */ /* 0x000fe200078ec0ff */
[C---:B------:R-:W-:Y:S01]  /*d9c0*/  FMUL.FTZ R19, R0.reuse, R25 ;  /* 0x0000001900137220 */ /* 0x040fe20000410000 */
[-C--:B------:R-:W-:Y:S01]  /*d9d0*/  FMUL.FTZ R0, R0, R27.reuse ;  /* 0x0000001b00007220 */ /* 0x080fe20000410000 */
[C---:B------:R-:W-:Y:S01]  /*d9e0*/  FMUL.FTZ R18, R29.reuse, R16 ;  /* 0x000000101d127220 */ /* 0x040fe20000410000 */
[----:B------:R-:W-:Y:S01]  /*d9f0*/  SHF.L.U32 R6, R6, 0x10, RZ ;  /* 0x0000001006067819 */ /* 0x000fe200000006ff */
[C---:B------:R-:W-:Y:S01]  /*da00*/  FFMA.FTZ R19, R24.reuse, R27, -R19 ;  /* 0x0000001b18137223 */ /* 0x040fe20000010813 */
[----:B------:R-:W-:Y:S01]  /*da10*/  FFMA.FTZ R0, R24, R25, R0 ;  /* 0x0000001918007223 */ /* 0x000fe20000010000 */
[----:B------:R-:W-:Y:S01]  /*da20*/  FMUL.FTZ R24, R29, R26 ;  /* 0x0000001a1d187220 */ /* 0x000fe20000410000 */
[----:B------:R-:W-:Y:S01]  /*da30*/  SHF.L.U32 R7, R7, 0x10, RZ ;  /* 0x0000001007077819 */ /* 0x000fe200000006ff */
[----:B------:R-:W-:-:S02]  /*da40*/  IMAD.U32 R4, R4, 0x10000, RZ ;  /* 0x0001000004047824 */ /* 0x000fc400078e00ff */
[----:B------:R-:W-:Y:S02]  /*da50*/  IMAD.U32 R5, R5, 0x10000, RZ ;  /* 0x0001000005057824 */ /* 0x000fe400078e00ff */
        /* <DEDUP_REMOVED lines=14> */
.L_x_2259:
[----:B------:R-:W-:Y:S05]  /*db40*/  BSYNC.RECONVERGENT B0 ;  /* 0x0000000000007941 */ /* 0x000fea0003800200 */
.L_x_2258:
        /* <DEDUP_REMOVED lines=54> */
.L_x_2261:
[----:B------:R-:W-:Y:S05]  /*deb0*/  BSYNC.RECONVERGENT B0 ;  /* 0x0000000000007941 */ /* 0x000fea0003800200 */
.L_x_2260:
[----:B------:R4:W-:Y:S02]  /*dec0*/  STS.128 [R213+0x3000], R8 ;  /* 0x00300008d5007388 */ /* 0x0009e40000000c00 */
.L_x_2257:
[----:B------:R-:W-:Y:S05]  /*ded0*/  BSYNC.RECONVERGENT B1 ;  /* 0x0000000000017941 */ /* 0x000fea0003800200 */
.L_x_2256:
[----:B------:R-:W-:-:S04]  /*dee0*/  IADD3 R34, PT, PT, R130, 0x30, RZ ;  /* 0x0000003082227810 */ /* 0x000fc80007ffe0ff */
[----:B------:R-:W-:-:S13]  /*def0*/  ISETP.GE.AND P0, PT, R34, R13, PT ;  /* 0x0000000d2200720c */ /* 0x000fda0003f06270 */
[----:B------:R-:W-:Y:S05]  /*df00*/  @P0 BRA `(.L_x_2242) ;  /* 0x00000034001c0947 */ /* 0x000fea0003800000 */
[----:B------:R-:W-:Y:S02]  /*df10*/  IMAD R3, R3, 0x60, RZ ;  /* 0x0000006003037824 */ /* 0x000fe400078e02ff */
[----:B-1----:R-:W-:-:S05]  /*df20*/  IMAD.WIDE.U32 R38, R2, 0x60, R38 ;  /* 0x0000006002267825 */ /* 0x002fca00078e0026 */
[----:B------:R-:W-:Y:S02]  /*df30*/  IADD3 R3, PT, PT, R3, R39, RZ ;  /* 0x0000002703037210 */ /* 0x000fe40007ffe0ff */
[----:B------:R-:W-:-:S05]  /*df40*/  MOV R2, R38 ;  /* 0x0000002600027202 */ /* 0x000fca0000000f00 */
[----:B---345:R1:W5:Y:S04]  /*df50*/  LDG.E.128 R8, desc[UR6][R2.64+0x80] ;  /* 0x0000800602087981 */ /* 0x038368000c1e1d00 */
[----:B--2---:R1:W5:Y:S01]  /*df60*/  LDG.E.128 R16, desc[UR6][R2.64] ;  /* 0x0000000602107981 */ /* 0x004362000c1e1d00 */
[----:B------:R-:W-:Y:S01]  /*df70*/  ISETP.GE.AND P0, PT, R22, R21, PT ;  /* 0x000000151600720c */ /* 0x000fe20003f06270 */
[----:B------:R-:W-:Y:S01]  /*df80*/  BSSY.RECONVERGENT B0, `(.L_x_2262) ;  /* 0x0000034000007945 */ /* 0x000fe20003800200 */
[----:B------:R-:W-:-:S11]  /*df90*/  IMAD R7, R20, 0x30, RZ ;  /* 0x0000003014077824 */ /* 0x000fd600078e02ff */
[----:B------:R-:W-:Y:S05]  /*dfa0*/  @P0 BRA `(.L_x_2263) ;  /* 0x0000000000c40947 */ /* 0x000fea0003800000 */
[----:B------:R-:W2:Y:S01]  /*dfb0*/  LDCU.64 UR10, c[0x0][0x4c8] ;  /* 0x00009900ff0a77ac */ /* 0x000ea20008000a00 */
[C---:B-1----:R-:W-:Y:S01]  /*dfc0*/  IADD3 R3, P0, PT, R7.reuse, R12, RZ ;  /* 0x0000000c07037210 */ /* 0x042fe20007f1e0ff */
[----:B------:R-:W1:Y:S03]  /*dfd0*/  LDCU.64 UR8, c[0x0][0x4d0] ;  /* 0x00009a00ff0877ac */ /* 0x000e660008000a00 */
[----:B------:R-:W-:Y:S01]  /*dfe0*/  LEA.HI.X.SX32 R0, R7, R14, 0x1, P0 ;  /* 0x0000000e07007211 */ /* 0x000fe200000f0eff */
[----:B------:R-:W-:-:S03]  /*dff0*/  IMAD.SHL.U32 R2, R3, 0x2, RZ ;  /* 0x0000000203027824 */ /* 0x000fc600078e00ff */
[----:B------:R-:W-:Y:S02]  /*e000*/  SHF.L.U64.HI R0, R3, 0x1, R0 ;  /* 0x0000000103007819 */ /* 0x000fe40000010200 */
[C---:B--2---:R-:W-:Y:S02]  /*e010*/  IADD3 R4, P1, PT, R2.reuse, UR10, RZ ;  /* 0x0000000a02047c10 */ /* 0x044fe4000ff3e0ff */
[----:B-1----:R-:W-:Y:S02]  /*e020*/  IADD3 R2, P0, PT, R2, UR8, RZ ;  /* 0x0000000802027c10 */ /* 0x002fe4000ff1e0ff */
[C---:B------:R-:W-:Y:S02]  /*e030*/  IADD3.X R5, PT, PT, R0.reuse, UR11, RZ, P1, !PT ;  /* 0x0000000b00057c10 */ /* 0x040fe40008ffe4ff */
[----:B------:R-:W-:-:S04]  /*e040*/  IADD3.X R3, PT, PT, R0, UR9, RZ, P0, !PT ;  /* 0x0000000900037c10 */ /* 0x000fc800087fe4ff */
[----:B------:R-:W2:Y:S04]  /*e050*/  LDG.E.64 R4, desc[UR6][R4.64] ;  /* 0x0000000604047981 */ /* 0x000ea8000c1e1b00 */
[----:B------:R-:W3:Y:S01]  /*e060*/  LDG.E.64 R2, desc[UR6][R2.64] ;  /* 0x0000000602027981 */ /* 0x000ee2000c1e1b00 */
        /* <DEDUP_REMOVED lines=8> */
[----:B--2---:R-:W-:Y:S02]  /*e0f0*/  LOP3.LUT R25, R4, 0xffff0000, RZ, 0xc0, !PT ;  /* 0xffff000004197812 */ /* 0x004fe400078ec0ff */
[----:B---3--:R-:W-:Y:S02]  /*e100*/  LOP3.LUT R17, R2, 0xffff0000, RZ, 0xc0, !PT ;  /* 0xffff000002117812 */ /* 0x008fe400078ec0ff */
[----:B------:R-:W-:-:S03]  /*e110*/  LOP3.LUT R19, R5, 0xffff0000, RZ, 0xc0, !PT ;  /* 0xffff000005137812 */ /* 0x000fc600078ec0ff */
[C---:B------:R-:W-:Y:S01]  /*e120*/  FMUL.FTZ R15, R0.reuse, R17 ;  /* 0x00000011000f7220 */ /* 0x040fe20000410000 */
[----:B------:R-:W-:Y:S01]  /*e130*/  FMUL.FTZ R0, R0, R25 ;  /* 0x0000001900007220 */ /* 0x000fe20000410000 */
[C---:B------:R-:W-:Y:S01]  /*e140*/  LOP3.LUT R16, R3.reuse, 0xffff0000, RZ, 0xc0, !PT ;  /* 0xffff000003107812 */ /* 0x040fe200078ec0ff */
[----:B------:R-:W-:Y:S02]  /*e150*/  IMAD.U32 R3, R3, 0x10000, RZ ;  /* 0x0001000003037824 */ /* 0x000fe400078e00ff */
[----:B------:R-:W-:Y:S01]  /*e160*/  FFMA.FTZ R0, R6, R17, R0 ;  /* 0x0000001106007223 */ /* 0x000fe20000010000 */
[----:B------:R-:W-:Y:S01]  /*e170*/  FMUL.FTZ R17, R20, R19 ;  /* 0x0000001314117220 */ /* 0x000fe20000410000 */
[----:B------:R-:W-:Y:S01]  /*e180*/  SHF.L.U32 R5, R5, 0x10, RZ ;  /* 0x0000001005057819 */ /* 0x000fe200000006ff */
[----:B------:R-:W-:Y:S01]  /*e190*/  IMAD.U32 R2, R2, 0x10000, RZ ;  /* 0x0001000002027824 */ /* 0x000fe200078e00ff */
[----:B------:R-:W-:Y:S01]  /*e1a0*/  SHF.L.U32 R4, R4, 0x10, RZ ;  /* 0x0000001004047819 */ /* 0x000fe200000006ff */
[-C--:B------:R-:W-:Y:S01]  /*e1b0*/  FMUL.FTZ R29, R20, R16.reuse ;  /* 0x00000010141d7220 */ /* 0x080fe20000410000 */
[----:B------:R-:W-:Y:S01]  /*e1c0*/  FFMA.FTZ R16, R24, R16, R17 ;  /* 0x0000001018107223 */ /* 0x000fe20000010011 */
[----:B------:R-:W-:Y:S01]  /*e1d0*/  FFMA.FTZ R15, R6, R25, -R15 ;  /* 0x00000019060f7223 */ /* 0x000fe2000001080f */
[C---:B------:R-:W-:Y:S01]  /*e1e0*/  FMUL.FTZ R17, R18.reuse, R3 ;  /* 0x0000000312117220 */ /* 0x040fe20000410000 */
[C---:B------:R-:W-:Y:S01]  /*e1f0*/  FMUL.FTZ R6, R27.reuse, R2 ;  /* 0x000000021b067220 */ /* 0x040fe20000410000 */
[----:B------:R-:W-:Y:S01]  /*e200*/  FMUL.FTZ R18, R18, R5 ;  /* 0x0000000512127220 */ /* 0x000fe20000410000 */
[-C--:B------:R-:W-:Y:S01]  /*e210*/  FMUL.FTZ R27, R27, R4.reuse ;  /* 0x000000041b1b7220 */ /* 0x080fe20000410000 */
        /* <DEDUP_REMOVED lines=10> */
.L_x_2263:
[----:B------:R-:W-:Y:S05]  /*e2c0*/  BSYNC.RECONVERGENT B0 ;  /* 0x0000000000007941 */ /* 0x000fea0003800200 */
.L_x_2262:
[----:B-----5:R2:W-:Y:S01]  /*e2d0*/  STS.128 [R213+0x1800], R16 ;  /* 0x00180010d5007388 */ /* 0x0205e20000000c00 */
[----:B------:R-:W-:Y:S01]  /*e2e0*/  LOP3.LUT R22, R22, 0x40, RZ, 0xfc, !PT ;  /* 0x0000004016167812 */ /* 0x000fe200078efcff */
[----:B------:R-:W-:Y:S03]  /*e2f0*/  BSSY.RECONVERGENT B0, `(.L_x_2264) ;  /* 0x0000034000007945 */ /* 0x000fe60003800200 */
[----:B------:R-:W-:-:S13]  /*e300*/  ISETP.GE.AND P0, PT, R22, R21, PT ;  /* 0x000000151600720c */ /* 0x000fda0003f06270 */
[----:B------:R-:W-:Y:S05]  /*e310*/  @P0 BRA `(.L_x_2265) ;  /* 0x0000000000c40947 */ /* 0x000fea0003800000 */
[----:B------:R-:W1:Y:S01]  /*e320*/  LDCU.64 UR8, c[0x0][0x4d0] ;  /* 0x00009a00ff0877ac */ /* 0x000e620008000a00 */
[C---:B------:R-:W-:Y:S01]  /*e330*/  IADD3 R12, P0, PT, R7.reuse, R12, RZ ;  /* 0x0000000c070c7210 */ /* 0x040fe20007f1e0ff */
[----:B------:R-:W3:Y:S03]  /*e340*/  LDCU.64 UR10, c[0x0][0x4c8] ;  /* 0x00009900ff0a77ac */ /* 0x000ee60008000a00 */
[----:B------:R-:W-:Y:S01]  /*e350*/  LEA.HI.X.SX32 R7, R7, R14, 0x1, P0 ;  /* 0x0000000e07077211 */ /* 0x000fe200000f0eff */
[----:B------:R-:W-:-:S03]  /*e360*/  IMAD.SHL.U32 R0, R12, 0x2, RZ ;  /* 0x000000020c007824 */ /* 0x000fc600078e00ff */
[----:B------:R-:W-:Y:S02]  /*e370*/  SHF.L.U64.HI R7, R12, 0x1, R7 ;  /* 0x000000010c077819 */ /* 0x000fe40000010207 */
[C---:B-1----:R-:W-:Y:S02]  /*e380*/  IADD3 R2, P0, PT, R0.reuse, UR8, RZ ;  /* 0x0000000800027c10 */ /* 0x042fe4000ff1e0ff */
[----:B---3--:R-:W-:Y:S02]  /*e390*/  IADD3 R4, P1, PT, R0, UR10, RZ ;  /* 0x0000000a00047c10 */ /* 0x008fe4000ff3e0ff */
[C---:B------:R-:W-:Y:S02]  /*e3a0*/  IADD3.X R3, PT, PT, R7.reuse, UR9, RZ, P0, !PT ;  /* 0x0000000907037c10 */ /* 0x040fe400087fe4ff */
[----:B------:R-:W-:-:S04]  /*e3b0*/  IADD3.X R5, PT, PT, R7, UR11, RZ, P1, !PT ;  /* 0x0000000b07057c10 */ /* 0x000fc80008ffe4ff */
[----:B------:R-:W3:Y:S04]  /*e3c0*/  LDG.E.64 R2, desc[UR6][R2.64+0x40] ;  /* 0x0000400602027981 */ /* 0x000ee8000c1e1b00 */
[----:B------:R-:W4:Y:S01]  /*e3d0*/  LDG.E.64 R4, desc[UR6][R4.64+0x40] ;  /* 0x0000400604047981 */ /* 0x000f22000c1e1b00 */
[C---:B--2---:R-:W-:Y:S01]  /*e3e0*/  IMAD.U32 R17, R11.reuse, 0x10000, RZ ;  /* 0x000100000b117824 */ /* 0x044fe200078e00ff */
[----:B------:R-:W-:Y:S01]  /*e3f0*/  LOP3.LUT R15, R11, 0xffff0000, RZ, 0xc0, !PT ;  /* 0xffff00000b0f7812 */ /* 0x000fe200078ec0ff */
[C---:B------:R-:W-:Y:S01]  /*e400*/  IMAD.U32 R6, R9.reuse, 0x10000, RZ ;  /* 0x0001000009067824 */ /* 0x040fe200078e00ff */
[----:B------:R-:W-:Y:S02]  /*e410*/  LOP3.LUT R0, R9, 0xffff0000, RZ, 0xc0, !PT ;  /* 0xffff000009007812 */ /* 0x000fe400078ec0ff */
[----:B------:R-:W-:-:S02]  /*e420*/  SHF.L.U32 R7, R8, 0x10, RZ ;  /* 0x0000001008077819 */ /* 0x000fc400000006ff */
[----:B------:R-:W-:Y:S02]  /*e430*/  LOP3.LUT R16, R8, 0xffff0000, RZ, 0xc0, !PT ;  /* 0xffff000008107812 */ /* 0x000fe400078ec0ff */
[C---:B------:R-:W-:Y:S02]  /*e440*/  SHF.L.U32 R14, R10.reuse, 0x10, RZ ;  /* 0x000000100a0e7819 */ /* 0x040fe400000006ff */
[----:B------:R-:W-:Y:S02]  /*e450*/  LOP3.LUT R18, R10, 0xffff0000, RZ, 0xc0, !PT ;  /* 0xffff00000a127812 */ /* 0x000fe400078ec0ff */
        /* <DEDUP_REMOVED lines=16> */
[-C--:B------:R-:W-:Y:S01]  /*e560*/  FMUL.FTZ R18, R18, R5.reuse ;  /* 0x0000000512127220 */ /* 0x080fe20000410000 */
[C---:B------:R-:W-:Y:S01]  /*e570*/  FMUL.FTZ R13, R16.reuse, R4 ;  /* 0x00000004100d7220 */ /* 0x040fe20000410000 */
[----:B------:R-:W-:Y:S01]  /*e580*/  FFMA.FTZ R17, R17, R8, R6 ;  /* 0x0000000811117223 */ /* 0x000fe20000010006 */
[-C--:B------:R-:W-:Y:S01]  /*e590*/  FMUL.FTZ R6, R16, R2.reuse ;  /* 0x0000000210067220 */ /* 0x080fe20000410000 */
[C---:B------:R-:W-:Y:S01]  /*e5a0*/  FFMA.FTZ R11, R14.reuse, R5, -R11 ;  /* 0x000000050e0b7223 */ /* 0x040fe2000001080b */
[----:B------:R-:W-:Y:S01]  /*e5b0*/  FFMA.FTZ R18, R14, R3, R18 ;  /* 0x000000030e127223 */ /* 0x000fe20000010012 */
[C---:B------:R-:W-:Y:S01]  /*e5c0*/  FFMA.FTZ R13, R7.reuse, R2, R13 ;  /* 0x00000002070d7223 */ /* 0x040fe2000001000d */
[----:B------:R-:W-:Y:S01]  /*e5d0*/  FFMA.FTZ R6, R7, R4, -R6 ;  /* 0x0000000407067223 */ /* 0x000fe20000010806 */
[----:B------:R-:W-:-:S02]  /*e5e0*/  F2FP.BF16.F32.PACK_AB R17, R17, R10 ;  /* 0x0000000a1111723e */ /* 0x000fc400000010ff */
[----:B------:R-:W-:Y:S02]  /*e5f0*/  F2FP.BF16.F32.PACK_AB R10, R18, R11 ;  /* 0x0000000b120a723e */ /* 0x000fe400000010ff */
[----:B------:R-:W-:Y:S01]  /*e600*/  F2FP.BF16.F32.PACK_AB R9, R0, R9 ;  /* 0x000000090009723e */ /* 0x000fe200000010ff */
[----:B------:R-:W-:Y:S01]  /*e610*/  IMAD.MOV.U32 R11, RZ, RZ, R17 ;  /* 0x000000ffff0b7224 */ /* 0x000fe200078e0011 */
[----:B------:R-:W-:Y:S02]  /*e620*/  F2FP.BF16.F32.PACK_AB R8, R13, R6 ;  /* 0x000000060d08723e */ /* 0x000fe400000010ff */
.L_x_2265:
[----:B------:R-:W-:Y:S05]  /*e630*/  BSYNC.RECONVERGENT B0 ;  /* 0x0000000000007941 */ /* 0x000fea0003800200 */
.L_x_2264:
[----:B------:R3:W-:Y:S01]  /*e640*/  STS.128 [R213+0x3800], R8 ;  /* 0x00380008d5007388 */ /* 0x0007e20000000c00 */
[----:B------:R-:W-:Y:S05]  /*e650*/  BRA `(.L_x_2242) ;  /* 0x0000002c00487947 */ /* 0x000fea0003800000 */
.L_x_2243:
        /* <DEDUP_REMOVED lines=9> */
[----:B------:R1:W5:Y:S04]  /*e6f0*/  LDG.E.128 R4, desc[UR6][R38.64+0x80] ;  /* 0x0000800626047981 */ /* 0x000368000c1e1d00 */
        /* <DEDUP_REMOVED lines=16> */
[----:B------:R-:W-:-:S04]  /*e800*/  IMAD.WIDE R16, R15, 0x2, R38 ;  /* 0x000000020f107825 */ /* 0x000fc800078e0226 */
[----:B-----5:R-:W3:Y:S04]  /*e810*/  LDG.E.128 R8, desc[UR6][R8.64] ;  /* 0x0000000608087981 */ /* 0x020ee8000c1e1d00 */
[----:B------:R-:W4:Y:S01]  /*e820*/  LDG.E.128 R16, desc[UR6][R16.64] ;  /* 0x0000000610107981 */ /* 0x000f22000c1e1d00 */
[----:B--2---:R-:W-:-:S04]  /*e830*/  IADD3 R14, P1, PT, R13, UR8, RZ ;  /* 0x000000080d0e7c10 */ /* 0x004fc8000ff3e0ff */
[----:B------:R-:W-:-:S06]  /*e840*/  IADD3.X R15, PT, PT, R12, UR9, RZ, P1, !PT ;  /* 0x000000090c0f7c10 */ /* 0x000fcc0008ffe4ff */
[----:B------:R-:W2:Y:S01]  /*e850*/  LDG.E.128 R12, desc[UR6][R14.64] ;  /* 0x000000060e0c7981 */ /* 0x000ea2000c1e1d00 */
[C---:B------:R-:W-:Y:S01]  /*e860*/  SHF.L.U32 R36, R24.reuse, 0x10, RZ ;  /* 0x0000001018247819 */ /* 0x040fe200000006ff */
        /* <DEDUP_REMOVED lines=60> */
.L_x_2269:
[----:B------:R-:W-:Y:S05]  /*ec30*/  BSYNC.RECONVERGENT B0 ;  /* 0x0000000000007941 */ /* 0x000fea0003800200 */
.L_x_2268:
[----:B-----5:R2:W-:Y:S01]  /*ec40*/  STS.128 [R213], R24 ;  /* 0x00000018d5007388 */ /* 0x0205e20000000c00 */
[----:B------:R-:W-:Y:S01]  /*ec50*/  LOP3.LUT R8, R22, 0x40, RZ, 0xfc, !PT ;  /* 0x0000004016087812 */ /* 0x000fe200078efcff */
[----:B------:R-:W-:Y:S03]  /*ec60*/  BSSY.RECONVERGENT B0, `(.L_x_2270) ;  /* 0x0000052000007945 */ /* 0x000fe60003800200 */
[----:B------:R-:W-:-:S13]  /*ec70*/  ISETP.GE.AND P0, PT, R8, R21, PT ;  /* 0x000000150800720c */ /* 0x000fda0003f06270 */
[----:B------:R-:W-:Y:S05]  /*ec80*/  @P0 BRA `(.L_x_2271) ;  /* 0x00000004003c0947 */ /* 0x000fea0003800000 */
[----:B------:R-:W3:Y:S01]  /*ec90*/  LDCU.64 UR8, c[0x0][0x4d0] ;  /* 0x00009a00ff0877ac */ /* 0x000ee20008000a00 */
        /* <DEDUP_REMOVED lines=10> */
[----:B------:R-:W3:Y:S01]  /*ed40*/  LDCU.64 UR8, c[0x0][0x4c8] ;  /* 0x00009900ff0877ac */ /* 0x000ee20008000a00 */
[----:B------:R-:W-:-:S04]  /*ed50*/  IMAD.WIDE R16, R15, 0x2, R38 ;  /* 0x000000020f107825 */ /* 0x000fc800078e0226 */
[----:B------:R-:W4:Y:S04]  /*ed60*/  LDG.E.128 R8, desc[UR6][R8.64+0x80] ;  /* 0x0000800608087981 */ /* 0x000f28000c1e1d00 */
[----:B------:R-:W5:Y:S01]  /*ed70*/  LDG.E.128 R16, desc[UR6][R16.64+0x80] ;  /* 0x0000800610107981 */ /* 0x000f62000c1e1d00 */
[----:B---3--:R-:W-:-:S04]  /*ed80*/  IADD3 R14, P1, PT, R13, UR8, RZ ;  /* 0x000000080d0e7c10 */ /* 0x008fc8000ff3e0ff */
[----:B------:R-:W-:-:S06]  /*ed90*/  IADD3.X R15, PT, PT, R12, UR9, RZ, P1, !PT ;  /* 0x000000090c0f7c10 */ /* 0x000fcc0008ffe4ff */
[----:B------:R-:W3:Y:S01]  /*eda0*/  LDG.E.128 R12, desc[UR6][R14.64+0x80] ;  /* 0x000080060e0c7981 */ /* 0x000ee2000c1e1d00 */
[C---:B--2---:R-:W-:Y:S01]  /*edb0*/  SHF.L.U32 R25, R4.reuse, 0x10, RZ ;  /* 0x0000001004197819 */ /* 0x044fe200000006ff */
[C---:B------:R-:W-:Y:S01]  /*edc0*/  IMAD.U32 R27, R5.reuse, 0x10000, RZ ;  /* 0x00010000051b7824 */ /* 0x040fe200078e00ff */
[----:B------:R-:W-:Y:S01]  /*edd0*/  LOP3.LUT R24, R4, 0xffff0000, RZ, 0xc0, !PT ;  /* 0xffff000004187812 */ /* 0x000fe200078ec0ff */
[C---:B------:R-:W-:Y:S01]  /*ede0*/  IMAD.U32 R26, R6.reuse, 0x10000, RZ ;  /* 0x00010000061a7824 */ /* 0x040fe200078e00ff */
[----:B------:R-:W-:Y:S02]  /*edf0*/  LOP3.LUT R4, R5, 0xffff0000, RZ, 0xc0, !PT ;  /* 0xffff000005047812 */ /* 0x000fe400078ec0ff */
[C---:B------:R-:W-:Y:S02]  /*ee00*/  LOP3.LUT R5, R7.reuse, 0xffff0000, RZ, 0xc0, !PT ;  /* 0xffff000007057812 */ /* 0x040fe400078ec0ff */
[----:B------:R-:W-:Y:S02]  /*ee10*/  SHF.L.U32 R36, R7, 0x10, RZ ;  /* 0x0000001007247819 */ /* 0x000fe400000006ff */
        /* <DEDUP_REMOVED lines=9> */
[----:B------:R-:W-:Y:S01]  /*eeb0*/  IMAD.U32 R9, R11, 0x10000, RZ ;  /* 0x000100000b097824 */ /* 0x000fe200078e00ff */
[----:B-----5:R-:W-:Y:S01]  /*eec0*/  SHF.L.U32 R45, R16, 0x10, RZ ;  /* 0x00000010102d7819 */ /* 0x020fe200000006ff */
[----:B------:R-:W-:Y:S01]  /*eed0*/  @!P0 FADD.FTZ R8, -R8, -RZ ;  /* 0x800000ff08088221 */ /* 0x000fe20000010100 */
[----:B------:R-:W-:Y:S01]  /*eee0*/  LOP3.LUT R43, R16, 0xffff0000, RZ, 0xc0, !PT ;  /* 0xffff0000102b7812 */ /* 0x000fe200078ec0ff */
[C---:B------:R-:W-:Y:S01]  /*eef0*/  IMAD.U32 R16, R17.reuse, 0x10000, RZ ;  /* 0x0001000011107824 */ /* 0x040fe200078e00ff */
[----:B------:R-:W-:Y:S01]  /*ef00*/  LOP3.LUT R42, R17, 0xffff0000, RZ, 0xc0, !PT ;  /* 0xffff0000112a7812 */ /* 0x000fe200078ec0ff */
[----:B------:R-:W-:Y:S01]  /*ef10*/  @!P0 FADD.FTZ R10, -R10, -RZ ;  /* 0x800000ff0a0a8221 */ /* 0x000fe20000010100 */
[C---:B------:R-:W-:Y:S01]  /*ef20*/  LOP3.LUT R17, R18.reuse, 0xffff0000, RZ, 0xc0, !PT ;  /* 0xffff000012117812 */ /* 0x040fe200078ec0ff */
[----:B------:R-:W-:Y:S01]  /*ef30*/  @!P0 FADD.FTZ R9, -R9, -RZ ;  /* 0x800000ff09098221 */ /* 0x000fe20000010100 */
[----:B------:R-:W-:Y:S01]  /*ef40*/  LOP3.LUT R11, R11, 0xffff0000, RZ, 0xc0, !PT ;  /* 0xffff00000b0b7812 */ /* 0x000fe200078ec0ff */
[----:B------:R-:W-:Y:S01]  /*ef50*/  FMUL.FTZ R43, R43, R8 ;  /* 0x000000082b2b7220 */ /* 0x000fe20000410000 */
[----:B------:R-:W-:Y:S01]  /*ef60*/  SHF.L.U32 R47, R18, 0x10, RZ ;  /* 0x00000010122f7819 */ /* 0x000fe200000006ff */
[C---:B------:R-:W-:Y:S01]  /*ef70*/  IMAD.U32 R18, R19.reuse, 0x10000, RZ ;  /* 0x0001000013127824 */ /* 0x040fe200078e00ff */
[----:B------:R-:W-:Y:S01]  /*ef80*/  LOP3.LUT R44, R19, 0xffff0000, RZ, 0xc0, !PT ;  /* 0xffff0000132c7812 */ /* 0x000fe200078ec0ff */
[----:B------:R-:W-:Y:S01]  /*ef90*/  FMUL.FTZ R17, R17, R10 ;  /* 0x0000000a11117220 */ /* 0x000fe20000410000 */
[----:B------:R-:W-:Y:S01]  /*efa0*/  @!P0 FADD.FTZ R41, -R41, -RZ ;  /* 0x800000ff29298221 */ /* 0x000fe20000010100 */
[----:B------:R-:W-:Y:S01]  /*efb0*/  @!P0 FADD.FTZ R11, -R11, -RZ ;  /* 0x800000ff0b0b8221 */ /* 0x000fe20000010100 */
[C---:B---3--:R-:W-:Y:S01]  /*efc0*/  SHF.L.U32 R10, R12.reuse, 0x10, RZ ;  /* 0x000000100c0a7819 */ /* 0x048fe200000006ff */
[----:B------:R-:W-:Y:S01]  /*efd0*/  FMUL.FTZ R28, R45, R28 ;  /* 0x0000001c2d1c7220 */ /* 0x000fe20000410000 */
[----:B------:R-:W-:Y:S01]  /*efe0*/  LOP3.LUT R8, R12, 0xffff0000, RZ, 0xc0, !PT ;  /* 0xffff00000c087812 */ /* 0x000fe200078ec0ff */
[----:B------:R-:W-:Y:S01]  /*eff0*/  FMUL.FTZ R16, R16, R7 ;  /* 0x0000000710107220 */ /* 0x000fe20000410000 */
[----:B------:R-:W-:Y:S01]  /*f000*/  @!P0 FADD.FTZ R40, -R40, -RZ ;  /* 0x800000ff28288221 */ /* 0x000fe20000010100 */
[----:B------:R-:W-:Y:S01]  /*f010*/  FMUL.FTZ R9, R18, R9 ;  /* 0x0000000912097220 */ /* 0x000fe20000410000 */
[C---:B------:R-:W-:Y:S01]  /*f020*/  IMAD.U32 R7, R13.reuse, 0x10000, RZ ;  /* 0x000100000d077824 */ /* 0x040fe200078e00ff */
        /* <DEDUP_REMOVED lines=21> */
.L_x_2271:
[----:B------:R-:W-:Y:S05]  /*f180*/  BSYNC.RECONVERGENT B0 ;  /* 0x0000000000007941 */ /* 0x000fea0003800200 */
.L_x_2270:
[----:B------:R3:W-:Y:S02]  /*f190*/  STS.128 [R213+0x2000], R4 ;  /* 0x00200004d5007388 */ /* 0x0007e40000000c00 */
.L_x_2267:
[----:B------:R-:W-:Y:S05]  /*f1a0*/  BSYNC.RECONVERGENT B1 ;  /* 0x0000000000017941 */ /* 0x000fea0003800200 */
.L_x_2266:
[----:B------:R-:W-:Y:S01]  /*f1b0*/  IADD3 R28, PT, PT, R130, 0x10, RZ ;  /* 0x00000010821c7810 */ /* 0x000fe20007ffe0ff */
[----:B------:R-:W-:Y:S03]  /*f1c0*/  BSSY.RECONVERGENT B1, `(.L_x_2272) ;  /* 0x00000b2000017945 */ /* 0x000fe60003800200 */
[----:B------:R-:W-:-:S13]  /*f1d0*/  ISETP.GE.AND P0, PT, R28, R31, PT ;  /* 0x0000001f1c00720c */ /* 0x000fda0003f06270 */
[----:B------:R-:W-:Y:S05]  /*f1e0*/  @P0 BRA `(.L_x_2273) ;  /* 0x0000000800bc0947 */ /* 0x000fea0003800000 */
[----:B------:R-:W-:-:S04]  /*f1f0*/  LEA R50, P0, R37, R38, 0x1 ;  /* 0x0000002625327211 */ /* 0x000fc800078008ff */
[----:B------:R-:W-:-:S05]  /*f200*/  LEA.HI.X R51, R37, R39, R34, 0x1, P0 ;  /* 0x0000002725337211 */ /* 0x000fca00000f0c22 */
[----:B---3--:R3:W5:Y:S04]  /*f210*/  LDG.E.128 R4, desc[UR6][R50.64+0x80] ;  /* 0x0000800632047981 */ /* 0x008768000c1e1d00 */
[----:B--2---:R3:W5:Y:S01]  /*f220*/  LDG.E.128 R24, desc[UR6][R50.64] ;  /* 0x0000000632187981 */ /* 0x004762000c1e1d00 */
[----:B------:R-:W-:Y:S01]  /*f230*/  ISETP.GE.AND P0, PT, R22, R21, PT ;  /* 0x000000151600720c */ /* 0x000fe20003f06270 */
[----:B------:R-:W-:-:S12]  /*f240*/  BSSY.RECONVERGENT B0, `(.L_x_2274) ;  /* 0x0000051000007945 */ /* 0x000fd80003800200 */
[----:B------:R-:W-:Y:S05]  /*f250*/  @P0 BRA `(.L_x_2275) ;  /* 0x00000004003c0947 */ /* 0x000fea0003800000 */
[----:B------:R-:W2:Y:S01]  /*f260*/  LDCU.64 UR8, c[0x0][0x4d0] ;  /* 0x00009a00ff0877ac */ /* 0x000ea20008000a00 */
        /* <DEDUP_REMOVED lines=9> */
[----:B--2---:R-:W-:-:S04]  /*f300*/  IADD3 R8, P1, PT, R13, UR8, RZ ;  /* 0x000000080d087c10 */ /* 0x004fc8000ff3e0ff */
[----:B------:R-:W-:Y:S01]  /*f310*/  IADD3.X R9, PT, PT, R12, UR9, RZ, P1, !PT ;  /* 0x000000090c097c10 */ /* 0x000fe20008ffe4ff */
[----:B------:R-:W2:Y:S01]  /*f320*/  LDCU.64 UR8, c[0x0][0x4c8] ;  /* 0x00009900ff0877ac */ /* 0x000ea20008000a00 */
[----:B------:R-:W-:-:S04]  /*f330*/  IMAD.WIDE R16, R15, 0x2, R50 ;  /* 0x000000020f107825 */ /* 0x000fc800078e0232 */
[----:B-----5:R-:W4:Y:S04]  /*f340*/  LDG.E.128 R8, desc[UR6][R8.64] ;  /* 0x0000000608087981 */ /* 0x020f28000c1e1d00 */
[----:B------:R-:W3:Y:S01]  /*f350*/  LDG.E.128 R16, desc[UR6][R16.64] ;  /* 0x0000000610107981 */ /* 0x000ee2000c1e1d00 */
[----:B--2---:R-:W-:-:S04]  /*f360*/  IADD3 R14, P1, PT, R13, UR8, RZ ;  /* 0x000000080d0e7c10 */ /* 0x004fc8000ff3e0ff */
[----:B------:R-:W-:-:S06]  /*f370*/  IADD3.X R15, PT, PT, R12, UR9, RZ, P1, !PT ;  /* 0x000000090c0f7c10 */ /* 0x000fcc0008ffe4ff */
[----:B------:R-:W2:Y:S01]  /*f380*/  LDG.E.128 R12, desc[UR6][R14.64] ;  /* 0x000000060e0c7981 */ /* 0x000ea2000c1e1d00 */
[C---:B------:R-:W-:Y:S01]  /*f390*/  IMAD.U32 R36, R24.reuse, 0x10000, RZ ;  /* 0x0001000018247824 */ /* 0x040fe200078e00ff */
[----:B------:R-:W-:Y:S01]  /*f3a0*/  LOP3.LUT R34, R24, 0xffff0000, RZ, 0xc0, !PT ;  /* 0xffff000018227812 */ /* 0x000fe200078ec0ff */
[----:B------:R-:W-:Y:S01]  /*f3b0*/  IMAD.U32 R42, R27, 0x10000, RZ ;  /* 0x000100001b2a7824 */ /* 0x000fe200078e00ff */
[C---:B------:R-:W-:Y:S01]  /*f3c0*/  LOP3.LUT R24, R25.reuse, 0xffff0000, RZ, 0xc0, !PT ;  /* 0xffff000019187812 */ /* 0x040fe200078ec0ff */
[C---:B------:R-:W-:Y:S01]  /*f3d0*/  IMAD.U32 R37, R26.reuse, 0x10000, RZ ;  /* 0x000100001a257824 */ /* 0x040fe200078e00ff */
        /* <DEDUP_REMOVED lines=8> */
[----:B---3--:R-:W-:Y:S01]  /*f460*/  IMAD.U32 R45, R17, 0x10000, RZ ;  /* 0x00010000112d7824 */ /* 0x008fe200078e00ff */
        /* <DEDUP_REMOVED lines=46> */
.L_x_2275:
[----:B------:R-:W-:Y:S05]  /*f750*/  BSYNC.RECONVERGENT B0 ;  /* 0x0000000000007941 */ /* 0x000fea0003800200 */
.L_x_2274:
[----:B-----5:R2:W-:Y:S01]  /*f760*/  STS.128 [R213+0x800], R24 ;  /* 0x00080018d5007388 */ /* 0x0205e20000000c00 */
[----:B------:R-:W-:Y:S01]  /*f770*/  LOP3.LUT R8, R22, 0x40, RZ, 0xfc, !PT ;  /* 0x0000004016087812 */ /* 0x000fe200078efcff */
[----:B------:R-:W-:Y:S03]  /*f780*/  BSSY.RECONVERGENT B0, `(.L_x_2276) ;  /* 0x0000054000007945 */ /* 0x000fe60003800200 */
[----:B------:R-:W-:-:S13]  /*f790*/  ISETP.GE.AND P0, PT, R8, R21, PT ;  /* 0x000000150800720c */ /* 0x000fda0003f06270 */
[----:B------:R-:W-:Y:S05]  /*f7a0*/  @P0 BRA `(.L_x_2277) ;  /* 0x0000000400440947 */ /* 0x000fea0003800000 */
[----:B------:R-:W-:Y:S01]  /*f7b0*/  ISETP.GE.U32.AND P0, PT, R8, R33, PT ;  /* 0x000000210800720c */ /* 0x000fe20003f06070 */
[----:B------:R-:W4:Y:S01]  /*f7c0*/  LDCU.64 UR8, c[0x0][0x4d0] ;  /* 0x00009a00ff0877ac */ /* 0x000f220008000a00 */
        /* <DEDUP_REMOVED lines=8> */
[----:B----4-:R-:W-:-:S04]  /*f850*/  IADD3 R8, P1, PT, R13, UR8, RZ ;  /* 0x000000080d087c10 */ /* 0x010fc8000ff3e0ff */
[----:B------:R-:W-:Y:S01]  /*f860*/  IADD3.X R9, PT, PT, R12, UR9, RZ, P1, !PT ;  /* 0x000000090c097c10 */ /* 0x000fe20008ffe4ff */
[----:B------:R-:W4:Y:S01]  /*f870*/  LDCU.64 UR8, c[0x0][0x4c8] ;  /* 0x00009900ff0877ac */ /* 0x000f220008000a00 */
[----:B------:R-:W-:-:S04]  /*f880*/  IMAD.WIDE R16, R15, 0x2, R50 ;  /* 0x000000020f107825 */ /* 0x000fc800078e0232 */
[----:B------:R-:W5:Y:S04]  /*f890*/  LDG.E.128 R8, desc[UR6][R8.64+0x80] ;  /* 0x0000800608087981 */ /* 0x000f68000c1e1d00 */
[----:B------:R-:W3:Y:S01]  /*f8a0*/  LDG.E.128 R16, desc[UR6][R16.64+0x80] ;  /* 0x0000800610107981 */ /* 0x000ee2000c1e1d00 */
[----:B----4-:R-:W-:-:S04]  /*f8b0*/  IADD3 R14, P1, PT, R13, UR8, RZ ;  /* 0x000000080d0e7c10 */ /* 0x010fc8000ff3e0ff */
[----:B------:R-:W-:-:S06]  /*f8c0*/  IADD3.X R15, PT, PT, R12, UR9, RZ, P1, !PT ;  /* 0x000000090c0f7c10 */ /* 0x000fcc0008ffe4ff */
[----:B------:R-:W4:Y:S01]  /*f8d0*/  LDG.E.128 R12, desc[UR6][R14.64+0x80] ;  /* 0x000080060e0c7981 */ /* 0x000f22000c1e1d00 */
[C---:B--2---:R-:W-:Y:S01]  /*f8e0*/  IMAD.U32 R25, R4.reuse, 0x10000, RZ ;  /* 0x0001000004197824 */ /* 0x044fe200078e00ff */
[----:B------:R-:W-:Y:S01]  /*f8f0*/  LOP3.LUT R24, R4, 0xffff0000, RZ, 0xc0, !PT ;  /* 0xffff000004187812 */ /* 0x000fe200078ec0ff */
[----:B------:R-:W-:Y:S01]  /*f900*/  IMAD.U32 R35, R7, 0x10000, RZ ;  /* 0x0001000007237824 */ /* 0x000fe200078e00ff */
[C---:B------:R-:W-:Y:S01]  /*f910*/  LOP3.LUT R4, R5.reuse, 0xffff0000, RZ, 0xc0, !PT ;  /* 0xffff000005047812 */ /* 0x040fe200078ec0ff */
[C---:B------:R-:W-:Y:S01]  /*f920*/  IMAD.U32 R26, R6.reuse, 0x10000, RZ ;  /* 0x00010000061a7824 */ /* 0x040fe200078e00ff */
[----:B------:R-:W-:Y:S02]  /*f930*/  SHF.L.U32 R27, R5, 0x10, RZ ;  /* 0x00000010051b7819 */ /* 0x000fe400000006ff */
[----:B------:R-:W-:Y:S02]  /*f940*/  LOP3.LUT R5, R7, 0xffff0000, RZ, 0xc0, !PT ;  /* 0xffff000007057812 */ /* 0x000fe400078ec0ff */
[----:B------:R-:W-:-:S02]  /*f950*/  LOP3.LUT R6, R6, 0xffff0000, RZ, 0xc0, !PT ;  /* 0xffff000006067812 */ /* 0x000fc400078ec0ff */
[C---:B-----5:R-:W-:Y:S01]  /*f960*/  SHF.L.U32 R34, R8.reuse, 0x10, RZ ;  /* 0x0000001008227819 */ /* 0x060fe200000006ff */
[C---:B------:R-:W-:Y:S01]  /*f970*/  IMAD.U32 R7, R9.reuse, 0x10000, RZ ;  /* 0x0001000009077824 */ /* 0x040fe200078e00ff */
[----:B------:R-:W-:Y:S01]  /*f980*/  LOP3.LUT R8, R8, 0xffff0000, RZ, 0xc0, !PT ;  /* 0xffff000008087812 */ /* 0x000fe200078ec0ff */
[----:B------:R-:W-:Y:S01]  /*f990*/  IMAD.U32 R36, R10, 0x10000, RZ ;  /* 0x000100000a247824 */ /* 0x000fe200078e00ff */
[----:B------:R-:W-:Y:S01]  /*f9a0*/  LOP3.LUT R37, R9, 0xffff0000, RZ, 0xc0, !PT ;  /* 0xffff000009257812 */ /* 0x000fe200078ec0ff */
[----:B---3--:R-:W-:Y:S01]  /*f9b0*/  IMAD.U32 R43, R16, 0x10000, RZ ;  /* 0x00010000102b7824 */ /* 0x008fe200078e00ff */
        /* <DEDUP_REMOVED lines=48> */
.L_x_2277:
[----:B------:R-:W-:Y:S05]  /*fcc0*/  BSYNC.RECONVERGENT B0 ;  /* 0x0000000000007941 */ /* 0x000fea0003800200 */
.L_x_2276:
[----:B------:R4:W-:Y:S02]  /*fcd0*/  STS.128 [R213+0x2800], R4 ;  /* 0x00280004d5007388 */ /* 0x0009e40000000c00 */
.L_x_2273:
[----:B------:R-:W-:Y:S05]  /*fce0*/  BSYNC.RECONVERGENT B1 ;  /* 0x0000000000017941 */ /* 0x000fea0003800200 */
.L_x_2272:
[----:B------:R-:W-:Y:S01]  /*fcf0*/  IADD3 R36, PT, PT, R130, 0x20, RZ ;  /* 0x0000002082247810 */ /* 0x000fe20007ffe0ff */
[----:B------:R-:W-:Y:S03]  /*fd00*/  BSSY.RECONVERGENT B1, `(.L_x_2278) ;  /* 0x00000b4000017945 */ /* 0x000fe60003800200 */
[----:B------:R-:W-:-:S13]  /*fd10*/  ISETP.GE.AND P0, PT, R36, R31, PT ;  /* 0x0000001f2400720c */ /* 0x000fda0003f06270 */
[----:B------:R-:W-:Y:S05]  /*fd20*/  @P0 BRA `(.L_x_2279) ;  /* 0x0000000800c40947 */ /* 0x000fea0003800000 */
[----:B------:R-:W-:-:S04]  /*fd30*/  LEA R52, P0, R2, R38, 0x6 ;  /* 0x0000002602347211 */ /* 0x000fc800078030ff */
[----:B------:R-:W-:-:S05]  /*fd40*/  LEA.HI.X R53, R2, R39, R3, 0x6, P0 ;  /* 0x0000002702357211 */ /* 0x000fca00000f3403 */
[----:B---34-:R3:W5:Y:S04]  /*fd50*/  LDG.E.128 R4, desc[UR6][R52.64+0x80] ;  /* 0x0000800634047981 */ /* 0x018768000c1e1d00 */
[----:B--2---:R3:W5:Y:S01]  /*fd60*/  LDG.E.128 R24, desc[UR6][R52.64] ;  /* 0x0000000634187981 */ /* 0x004762000c1e1d00 */
[----:B------:R-:W-:Y:S01]  /*fd70*/  ISETP.GE.AND P0, PT, R22, R21, PT ;  /* 0x000000151600720c */ /* 0x000fe20003f06270 */
[----:B------:R-:W-:Y:S01]  /*fd80*/  BSSY.RECONVERGENT B0, `(.L_x_2280) ;  /* 0x0000053000007945 */ /* 0x000fe20003800200 */
[----:B------:R-:W-:-:S11]  /*fd90*/  IMAD.SHL.U32 R35, R20, 0x20, RZ ;  /* 0x0000002014237824 */ /* 0x000fd600078e00ff */
        /* <DEDUP_REMOVED lines=81> */
.L_x_2281:
[----:B------:R-:W-:Y:S05]  /*102b0*/  BSYNC.RECONVERGENT B0 ;  /* 0x0000000000007941 */ /* 0x000fea0003800200 */
.L_x_2280:
        /* <DEDUP_REMOVED lines=86> */
.L_x_2283:
[----:B------:R-:W-:Y:S05]  /*10820*/  BSYNC.RECONVERGENT B0 ;  /* 0x0000000000007941 */ /* 0x000fea0003800200 */
.L_x_2282:
[----:B------:R4:W-:Y:S02]  /*10830*/  STS.128 [R213+0x3000], R4 ;  /* 0x00300004d5007388 */ /* 0x0009e40000000c00 */
.L_x_2279:
[----:B------:R-:W-:Y:S05]  /*10840*/  BSYNC.RECONVERGENT B1 ;  /* 0x0000000000017941 */ /* 0x000fea0003800200 */
.L_x_2278:
[----:B------:R-:W-:-:S04]  /*10850*/  IADD3 R34, PT, PT, R130, 0x30, RZ ;  /* 0x0000003082227810 */ /* 0x000fc80007ffe0ff */
[----:B------:R-:W-:-:S13]  /*10860*/  ISETP.GE.AND P0, PT, R34, R31, PT ;  /* 0x0000001f2200720c */ /* 0x000fda0003f06270 */
[----:B------:R-:W-:Y:S05]  /*10870*/  @P0 BRA `(.L_x_2242) ;  /* 0x0000000800c00947 */ /* 0x000fea0003800000 */
[----:B------:R-:W-:Y:S02]  /*10880*/  IMAD R3, R3, 0x60, RZ ;  /* 0x0000006003037824 */ /* 0x000fe400078e02ff */
[----:B------:R-:W-:-:S05]  /*10890*/  IMAD.WIDE.U32 R48, R2, 0x60, R38 ;  /* 0x0000006002307825 */ /* 0x000fca00078e0026 */
[----:B------:R-:W-:-:S05]  /*108a0*/  IADD3 R49, PT, PT, R3, R49, RZ ;  /* 0x0000003103317210 */ /* 0x000fca0007ffe0ff */
[----:B---34-:R3:W5:Y:S04]  /*108b0*/  LDG.E.128 R4, desc[UR6][R48.64+0x80] ;  /* 0x0000800630047981 */ /* 0x018768000c1e1d00 */
[----:B-----5:R3:W5:Y:S01]  /*108c0*/  LDG.E.128 R8, desc[UR6][R48.64] ;  /* 0x0000000630087981 */ /* 0x020762000c1e1d00 */
[----:B------:R-:W-:Y:S01]  /*108d0*/  ISETP.GE.AND P0, PT, R22, R21, PT ;  /* 0x000000151600720c */ /* 0x000fe20003f06270 */
[----:B------:R-:W-:Y:S01]  /*108e0*/  BSSY.RECONVERGENT B0, `(.L_x_2284) ;  /* 0x0000052000007945 */ /* 0x000fe20003800200 */
[----:B------:R-:W-:-:S11]  /*108f0*/  IMAD R3, R20, 0x30, RZ ;  /* 0x0000003014037824 */ /* 0x000fd600078e02ff */
[----:B------:R-:W-:Y:S05]  /*10900*/  @P0 BRA `(.L_x_2285) ;  /* 0x00000004003c0947 */ /* 0x000fea0003800000 */
[----:B------:R-:W4:Y:S01]  /*10910*/  LDCU.64 UR8, c[0x0][0x4d0] ;  /* 0x00009a00ff0877ac */ /* 0x000f220008000a00 */
        /* <DEDUP_REMOVED lines=12> */
[----:B--2---:R-:W-:-:S04]  /*109e0*/  IMAD.WIDE R24, R17, 0x2, R48 ;  /* 0x0000000211187825 */ /* 0x004fc800078e0230 */
[----:B------:R-:W2:Y:S04]  /*109f0*/  LDG.E.128 R12, desc[UR6][R12.64] ;  /* 0x000000060c0c7981 */ /* 0x000ea8000c1e1d00 */
[----:B------:R-:W3:Y:S01]  /*10a00*/  LDG.E.128 R24, desc[UR6][R24.64] ;  /* 0x0000000618187981 */ /* 0x000ee2000c1e1d00 */
[----:B----4-:R-:W-:-:S04]  /*10a10*/  IADD3 R16, P1, PT, R16, UR8, RZ ;  /* 0x0000000810107c10 */ /* 0x010fc8000ff3e0ff */
[----:B------:R-:W-:-:S06]  /*10a20*/  IADD3.X R17, PT, PT, R2, UR9, RZ, P1, !PT ;  /* 0x0000000902117c10 */ /* 0x000fcc0008ffe4ff */
[----:B------:R-:W4:Y:S01]  /*10a30*/  LDG.E.128 R16, desc[UR6][R16.64] ;  /* 0x0000000610107981 */ /* 0x000f22000c1e1d00 */
[----:B-----5:R-:W-:Y:S01]  /*10a40*/  LOP3.LUT R2, R9, 0xffff0000, RZ, 0xc0, !PT ;  /* 0xffff000009027812 */ /* 0x020fe200078ec0ff */
[----:B-1----:R-:W-:Y:S01]  /*10a50*/  IMAD.U32 R38, R11, 0x10000, RZ ;  /* 0x000100000b267824 */ /* 0x002fe200078e00ff */
[----:B------:R-:W-:Y:S01]  /*10a60*/  SHF.L.U32 R35, R9, 0x10, RZ ;  /* 0x0000001009237819 */ /* 0x000fe200000006ff */
[----:B------:R-:W-:Y:S01]  /*10a70*/  IMAD.U32 R20, R8, 0x10000, RZ ;  /* 0x0001000008147824 */ /* 0x000fe200078e00ff */
[----:B------:R-:W-:Y:S01]  /*10a80*/  LOP3.LUT R9, R11, 0xffff0000, RZ, 0xc0, !PT ;  /* 0xffff00000b097812 */ /* 0x000fe200078ec0ff */
[----:B------:R-:W-:Y:S01]  /*10a90*/  IMAD.U32 R31, R10, 0x10000, RZ ;  /* 0x000100000a1f7824 */ /* 0x000fe200078e00ff */
[----:B------:R-:W-:Y:S02]  /*10aa0*/  LOP3.LUT R8, R8, 0xffff0000, RZ, 0xc0, !PT ;  /* 0xffff000008087812 */ /* 0x000fe400078ec0ff */
[----:B------:R-:W-:Y:S02]  /*10ab0*/  LOP3.LUT R10, R10, 0xffff0000, RZ, 0xc0, !PT ;  /* 0xffff00000a0a7812 */ /* 0x000fe400078ec0ff */
[----:B--2---:R-:W-:Y:S01]  /*10ac0*/  SHF.L.U32 R37, R12, 0x10, RZ ;  /* 0x000000100c257819 */ /* 0x004fe200000006ff */
[C---:B------:R-:W-:Y:S01]  /*10ad0*/  IMAD.U32 R11, R13.reuse, 0x10000, RZ ;  /* 0x000100000d0b7824 */ /* 0x040fe200078e00ff */
[----:B------:R-:W-:Y:S01]  /*10ae0*/  LOP3.LUT R40, R13, 0xffff0000, RZ, 0xc0, !PT ;  /* 0xffff00000d287812 */ /* 0x000fe200078ec0ff */
[----:B------:R-:W-:Y:S01]  /*10af0*/  IMAD.U32 R39, R14, 0x10000, RZ ;  /* 0x000100000e277824 */ /* 0x000fe200078e00ff */
[----:B------:R-:W-:Y:S01]  /*10b00*/  LOP3.LUT R12, R12, 0xffff0000, RZ, 0xc0, !PT ;  /* 0xffff00000c0c7812 */ /* 0x000fe200078ec0ff */
[----:B---3--:R-:W-:Y:S01]  /*10b10*/  IMAD.U32 R42, R24, 0x10000, RZ ;  /* 0x00010000182a7824 */ /* 0x008fe200078e00ff */
        /* <DEDUP_REMOVED lines=16> */
[----:B------:R-:W-:Y:S01]  /*10c20*/  @!P0 FADD.FTZ R37, -R37, -RZ ;  /* 0x800000ff25258221 */ /* 0x000fe20000010100 */
[----:B------:R-:W-:Y:S01]  /*10c30*/  FMUL.FTZ R41, R41, R12 ;  /* 0x0000000c29297220 */ /* 0x000fe20000410000 */
[----:B------:R-:W-:Y:S01]  /*10c40*/  FMUL.FTZ R24, R24, R11 ;  /* 0x0000000b18187220 */ /* 0x000fe20000410000 */
[----:B------:R-:W-:Y:S01]  /*10c50*/  @!P0 FADD.FTZ R39, -R39, -RZ ;  /* 0x800000ff27278221 */ /* 0x000fe20000010100 */
[----:B------:R-:W-:Y:S01]  /*10c60*/  FMUL.FTZ R25, R25, R14 ;  /* 0x0000000e19197220 */ /* 0x000fe20000410000 */
[----:B------:R-:W-:Y:S01]  /*10c70*/  FMUL.FTZ R13, R26, R13 ;  /* 0x0000000d1a0d7220 */ /* 0x000fe20000410000 */
[C---:B----4-:R-:W-:Y:S01]  /*10c80*/  IMAD.U32 R14, R16.reuse, 0x10000, RZ ;  /* 0x00010000100e7824 */ /* 0x050fe200078e00ff */
[----:B------:R-:W-:Y:S01]  /*10c90*/  LOP3.LUT R12, R16, 0xffff0000, RZ, 0xc0, !PT ;  /* 0xffff0000100c7812 */ /* 0x000fe200078ec0ff */
[----:B------:R-:W-:Y:S01]  /*10ca0*/  FMUL.FTZ R46, R46, R15 ;  /* 0x0000000f2e2e7220 */ /* 0x000fe20000410000 */
[----:B------:R-:W-:Y:S01]  /*10cb0*/  SHF.L.U32 R11, R17, 0x10, RZ ;  /* 0x00000010110b7819 */ /* 0x000fe200000006ff */
[----:B------:R-:W-:Y:S01]  /*10cc0*/  FMUL.FTZ R43, R43, R40 ;  /* 0x000000282b2b7220 */ /* 0x000fe20000410000 */
[----:B------:R-:W-:Y:S01]  /*10cd0*/  LOP3.LUT R26, R17, 0xffff0000, RZ, 0xc0, !PT ;  /* 0xffff0000111a7812 */ /* 0x000fe200078ec0ff */
[C---:B------:R-:W-:Y:S01]  /*10ce0*/  IMAD.U32 R17, R18.reuse, 0x10000, RZ ;  /* 0x0001000012117824 */ /* 0x040fe200078e00ff */
        /* <DEDUP_REMOVED lines=17> */
.L_x_2285:
[----:B------:R-:W-:Y:S05]  /*10e00*/  BSYNC.RECONVERGENT B0 ;  /* 0x0000000000007941 */ /* 0x000fea0003800200 */
.L_x_2284:
[----:B-----5:R4:W-:Y:S01]  /*10e10*/  STS.128 [R213+0x1800], R8 ;  /* 0x00180008d5007388 */ /* 0x0209e20000000c00 */
[----:B------:R-:W-:Y:S01]  /*10e20*/  LOP3.LUT R22, R22, 0x40, RZ, 0xfc, !PT ;  /* 0x0000004016167812 */ /* 0x000fe200078efcff */
[----:B------:R-:W-:Y:S03]  /*10e30*/  BSSY.RECONVERGENT B0, `(.L_x_2286) ;  /* 0x0000053000007945 */ /* 0x000fe60003800200 */
[----:B------:R-:W-:-:S13]  /*10e40*/  ISETP.GE.AND P0, PT, R22, R21, PT ;  /* 0x000000151600720c */ /* 0x000fda0003f06270 */
[----:B------:R-:W-:Y:S05]  /*10e50*/  @P0 BRA `(.L_x_2287) ;  /* 0x0000000400400947 */ /* 0x000fea0003800000 */
[----:B------:R-:W-:Y:S01]  /*10e60*/  ISETP.GE.U32.AND P0, PT, R22, R33, PT ;  /* 0x000000211600720c */ /* 0x000fe20003f06070 */
[----:B------:R-:W5:Y:S01]  /*10e70*/  LDCU.64 UR8, c[0x0][0x4d0] ;  /* 0x00009a00ff0877ac */ /* 0x000f620008000a00 */
[--C-:B------:R-:W-:Y:S02]  /*10e80*/  SHF.R.S32.HI R2, RZ, 0x1f, R3.reuse ;  /* 0x0000001fff027819 */ /* 0x100fe40000011403 */
[----:B----4-:R-:W-:Y:S02]  /*10e90*/  SEL R8, R30, RZ, P0 ;  /* 0x000000ff1e087207 */ /* 0x010fe40000000000 */
[----:B------:R-:W-:Y:S02]  /*10ea0*/  SEL R32, R32, RZ, P0 ;  /* 0x000000ff20207207 */ /* 0x000fe40000000000 */
[----:B------:R-:W-:Y:S02]  /*10eb0*/  IADD3 R8, P2, P1, R8, R0, R3 ;  /* 0x0000000008087210 */ /* 0x000fe4000795e003 */
[----:B------:R-:W-:-:S02]  /*10ec0*/  SEL R33, R33, R30, !P0 ;  /* 0x0000001e21217207 */ /* 0x000fc40004000000 */
[----:B------:R-:W-:Y:S01]  /*10ed0*/  IADD3.X R29, PT, PT, R32, R29, R2, P2, P1 ;  /* 0x0000001d201d7210 */ /* 0x000fe200017e2402 */
[C---:B------:R-:W-:Y:S02]  /*10ee0*/  IMAD.SHL.U32 R0, R8.reuse, 0x2, RZ ;  /* 0x0000000208007824 */ /* 0x040fe400078e00ff */
[----:B------:R-:W-:Y:S01]  /*10ef0*/  IMAD.WIDE R16, R33, 0x2, R48 ;  /* 0x0000000221107825 */ /* 0x000fe200078e0230 */
[----:B------:R-:W-:Y:S02]  /*10f00*/  SHF.L.U64.HI R2, R8, 0x1, R29 ;  /* 0x0000000108027819 */ /* 0x000fe4000001021d */
[----:B-----5:R-:W-:-:S03]  /*10f10*/  IADD3 R8, P1, PT, R0, UR8, RZ ;  /* 0x0000000800087c10 */ /* 0x020fc6000ff3e0ff */
[----:B------:R-:W4:Y:S01]  /*10f20*/  LDG.E.128 R16, desc[UR6][R16.64+0x80] ;  /* 0x0000800610107981 */ /* 0x000f22000c1e1d00 */
[----:B------:R-:W-:Y:S01]  /*10f30*/  IADD3.X R9, PT, PT, R2, UR9, RZ, P1, !PT ;  /* 0x0000000902097c10 */ /* 0x000fe20008ffe4ff */
[----:B------:R-:W5:Y:S05]  /*10f40*/  LDCU.64 UR8, c[0x0][0x4c8] ;  /* 0x00009900ff0877ac */ /* 0x000f6a0008000a00 */
[----:B------:R-:W3:Y:S01]  /*10f50*/  LDG.E.128 R8, desc[UR6][R8.64+0x80] ;  /* 0x0000800608087981 */ /* 0x000ee2000c1e1d00 */
[----:B-----5:R-:W-:-:S04]  /*10f60*/  IADD3 R12, P1, PT, R0, UR8, RZ ;  /* 0x00000008000c7c10 */ /* 0x020fc8000ff3e0ff */
[----:B------:R-:W-:-:S06]  /*10f70*/  IADD3.X R13, PT, PT, R2, UR9, RZ, P1, !PT ;  /* 0x00000009020d7c10 */ /* 0x000fcc0008ffe4ff */
[----:B------:R-:W5:Y:S01]  /*10f80*/  LDG.E.128 R12, desc[UR6][R12.64+0x80] ;  /* 0x000080060c0c7981 */ /* 0x000f62000c1e1d00 */
[C---:B------:R-:W-:Y:S01]  /*10f90*/  LOP3.LUT R0, R5.reuse, 0xffff0000, RZ, 0xc0, !PT ;  /* 0xffff000005007812 */ /* 0x040fe200078ec0ff */
[----:B------:R-:W-:Y:S01]  /*10fa0*/  IMAD.U32 R3, R4, 0x10000, RZ ;  /* 0x0001000004037824 */ /* 0x000fe200078e00ff */
[----:B------:R-:W-:Y:S01]  /*10fb0*/  SHF.L.U32 R21, R5, 0x10, RZ ;  /* 0x0000001005157819 */ /* 0x000fe200000006ff */
[----:B------:R-:W-:Y:S01]  /*10fc0*/  IMAD.U32 R20, R6, 0x10000, RZ ;  /* 0x0001000006147824 */ /* 0x000fe200078e00ff */
[----:B------:R-:W-:Y:S01]  /*10fd0*/  LOP3.LUT R2, R4, 0xffff0000, RZ, 0xc0, !PT ;  /* 0xffff000004027812 */ /* 0x000fe200078ec0ff */
[C---:B------:R-:W-:Y:S01]  /*10fe0*/  IMAD.U32 R23, R7.reuse, 0x10000, RZ ;  /* 0x0001000007177824 */ /* 0x040fe200078e00ff */
[----:B------:R-:W-:Y:S02]  /*10ff0*/  LOP3.LUT R5, R6, 0xffff0000, RZ, 0xc0, !PT ;  /* 0xffff000006057812 */ /* 0x000fe400078ec0ff */
[----:B------:R-:W-:Y:S01]  /*11000*/  LOP3.LUT R4, R7, 0xffff0000, RZ, 0xc0, !PT ;  /* 0xffff000007047812 */ /* 0x000fe200078ec0ff */
[C---:B----4-:R-:W-:Y:S01]  /*11010*/  IMAD.U32 R6, R17.reuse, 0x10000, RZ ;  /* 0x0001000011067824 */ /* 0x050fe200078e00ff */
[----:B--2---:R-:W-:Y:S01]  /*11020*/  LOP3.LUT R25, R17, 0xffff0000, RZ, 0xc0, !PT ;  /* 0xffff000011197812 */ /* 0x004fe200078ec0ff */
[----:B------:R-:W-:Y:S01]  /*11030*/  IMAD.U32 R24, R18, 0x10000, RZ ;  /* 0x0001000012187824 */ /* 0x000fe200078e00ff */
[----:B------:R-:W-:-:S02]  /*11040*/  SHF.L.U32 R22, R16, 0x10, RZ ;  /* 0x0000001010167819 */ /* 0x000fc400000006ff */
[----:B------:R-:W-:Y:S02]  /*11050*/  LOP3.LUT R7, R16, 0xffff0000, RZ, 0xc0, !PT ;  /* 0xffff000010077812 */ /* 0x000fe400078ec0ff */
[----:B------:R-:W-:Y:S01]  /*11060*/  LOP3.LUT R17, R18, 0xffff0000, RZ, 0xc0, !PT ;  /* 0xffff000012117812 */ /* 0x000fe200078ec0ff */
[C---:B---3--:R-:W-:Y:S01]  /*11070*/  IMAD.U32 R27, R8.reuse, 0x10000, RZ ;  /* 0x00010000081b7824 */ /* 0x048fe200078e00ff */
[C---:B------:R-:W-:Y:S02]  /*11080*/  SHF.L.U32 R16, R19.reuse, 0x10, RZ ;  /* 0x0000001013107819 */ /* 0x040fe400000006ff */
[----:B------:R-:W-:Y:S01]  /*11090*/  LOP3.LUT R18, R19, 0xffff0000, RZ, 0xc0, !PT ;  /* 0xffff000013127812 */ /* 0x000fe200078ec0ff */
[----:B------:R-:W-:Y:S01]  /*110a0*/  IMAD.U32 R19, R9, 0x10000, RZ ;  /* 0x0001000009137824 */ /* 0x000fe200078e00ff */
[----:B------:R-:W-:Y:S01]  /*110b0*/  LOP3.LUT R8, R8, 0xffff0000, RZ, 0xc0, !PT ;  /* 0xffff000008087812 */ /* 0x000fe200078ec0ff */
[----:B------:R-:W-:Y:S01]  /*110c0*/  @!P0 FADD.FTZ R27, -R27, -RZ ;  /* 0x800000ff1b1b8221 */ /* 0x000fe20000010100 */
        /* <DEDUP_REMOVED lines=8> */
[----:B------:R-:W-:Y:S01]  /*11150*/  FMUL.FTZ R6, R6, R19 ;  /* 0x0000001306067220 */ /* 0x000fe20000410000 */
[----:B------:R-:W-:Y:S01]  /*11160*/  @!P0 FADD.FTZ R11, -R11, -RZ ;  /* 0x800000ff0b0b8221 */ /* 0x000fe20000010100 */
[----:B------:R-:W-:Y:S01]  /*11170*/  @!P0 FADD.FTZ R9, -R9, -RZ ;  /* 0x800000ff09098221 */ /* 0x000fe20000010100 */
[----:B------:R-:W-:Y:S01]  /*11180*/  @!P0 FADD.FTZ R10, -R10, -RZ ;  /* 0x800000ff0a0a8221 */ /* 0x000fe20000010100 */
[----:B------:R-:W-:Y:S01]  /*11190*/  FMUL.FTZ R7, R7, R8 ;  /* 0x0000000807077220 */ /* 0x000fe20000410000 */
[----:B------:R-:W-:Y:S01]  /*111a0*/  @!P0 FADD.FTZ R29, -R29, -RZ ;  /* 0x800000ff1d1d8221 */ /* 0x000fe20000010100 */
[----:B------:R-:W-:Y:S01]  /*111b0*/  FMUL.FTZ R25, R25, R26 ;  /* 0x0000001a19197220 */ /* 0x000fe20000410000 */
[----:B------:R-:W-:Y:S01]  /*111c0*/  FMUL.FTZ R11, R18, R11 ;  /* 0x0000000b120b7220 */ /* 0x000fe20000410000 */
[C---:B-----5:R-:W-:Y:S01]  /*111d0*/  LOP3.LUT R19, R13.reuse, 0xffff0000, RZ, 0xc0, !PT ;  /* 0xffff00000d137812 */ /* 0x060fe200078ec0ff */
[----:B------:R-:W-:-:S02]  /*111e0*/  IMAD.U32 R8, R13, 0x10000, RZ ;  /* 0x000100000d087824 */ /* 0x000fc400078e00ff */
[----:B------:R-:W-:Y:S01]  /*111f0*/  FMUL.FTZ R10, R17, R10 ;  /* 0x0000000a110a7220 */ /* 0x000fe20000410000 */
[----:B------:R-:W-:Y:S01]  /*11200*/  FMUL.FTZ R16, R16, R9 ;  /* 0x0000000910107220 */ /* 0x000fe20000410000 */
[----:B------:R-:W-:Y:S01]  /*11210*/  SHF.L.U32 R18, R14, 0x10, RZ ;  /* 0x000000100e127819 */ /* 0x000fe200000006ff */
        /* <DEDUP_REMOVED lines=20> */
.L_x_2287:
[----:B------:R-:W-:Y:S05]  /*11360*/  BSYNC.RECONVERGENT B0 ;  /* 0x0000000000007941 */ /* 0x000fea0003800200 */
.L_x_2286:
[----:B------:R1:W-:Y:S02]  /*11370*/  STS.128 [R213+0x3800], R4 ;  /* 0x00380004d5007388 */ /* 0x0003e40000000c00 */
.L_x_2242:
[----:B------:R-:W-:Y:S05]  /*11380*/  BSYNC.RECONVERGENT B2 ;  /* 0x0000000000027941 */ /* 0x000fea0003800200 */
.L_x_2238:
[----:B------:R-:W-:Y:S01]  /*11390*/  IMAD.IADD R15, R69, 0x1, -R74 ;  /* 0x00000001450f7824 */ /* 0x000fe200078e0a4a */
[----:B------:R-:W3:Y:S01]  /*113a0*/  S2R R197, SR_TID.X ;  /* 0x0000000000c57919 */ /* 0x000ee20000002100 */
[----:B--2---:R-:W-:Y:S01]  /*113b0*/  VIADD R16, R130, 0x40 ;  /* 0x0000004082107836 */ /* 0x004fe20000000000 */
[----:B-1----:R-:W-:Y:S01]  /*113c0*/  LOP3.LUT R2, R2, 0xfffffffd, RZ, 0xc0, !PT ;  /* 0xfffffffd02027812 */ /* 0x002fe200078ec0ff */
[C---:B------:R-:W-:Y:S01]  /*113d0*/  VIADD R14, R130.reuse, 0x50 ;  /* 0x00000050820e7836 */ /* 0x040fe20000000000 */
[CC--:B------:R-:W-:Y:S01]  /*113e0*/  ISETP.GE.AND P2, PT, R130.reuse, R15.reuse, PT ;  /* 0x0000000f8200720c */ /* 0x0c0fe20003f46270 */
[----:B------:R-:W-:Y:S01]  /*113f0*/  VIADD R0, R130, 0x60 ;  /* 0x0000006082007836 */ /* 0x000fe20000000000 */
[-C--:B------:R-:W-:Y:S01]  /*11400*/  ISETP.GE.AND P5, PT, R36, R15.reuse, PT ;  /* 0x0000000f2400720c */ /* 0x080fe20003fa6270 */
[----:B------:R-:W-:Y:S01]  /*11410*/  VIADD R130, R130, 0x70 ;  /* 0x0000007082827836 */ /* 0x000fe20000000000 */
[-C--:B------:R-:W-:Y:S01]  /*11420*/  ISETP.GE.AND P0, PT, R28, R15.reuse, PT ;  /* 0x0000000f1c00720c */ /* 0x080fe20003f06270 */
[----:B------:R-:W-:Y:S01]  /*11430*/  IMAD.MOV.U32 R199, RZ, RZ, 0x20 ;  /* 0x00000020ffc77424 */ /* 0x000fe200078e00ff */
[-C--:B------:R-:W-:Y:S01]  /*11440*/  ISETP.GE.AND P3, PT, R34, R15.reuse, PT ;  /* 0x0000000f2200720c */ /* 0x080fe20003f66270 */
[----:B------:R-:W-:Y:S01]  /*11450*/  IMAD.MOV.U32 R152, RZ, RZ, 0x40 ;  /* 0x00000040ff987424 */ /* 0x000fe200078e00ff */
[----:B------:R-:W-:Y:S01]  /*11460*/  ISETP.GE.AND P4, PT, R16, R15, PT ;  /* 0x0000000f1000720c */ /* 0x000fe20003f86270 */
[----:B------:R-:W1:Y:S01]  /*11470*/  LDCU UR4, c[0x0][0x508] ;  /* 0x0000a100ff0477ac */ /* 0x000e620008000800 */
[----:B------:R-:W-:-:S03]  /*11480*/  P2R R3, PR, RZ, 0x4 ;  /* 0x00000004ff037803 */ /* 0x000fc60000000000 */
[----:B------:R-:W-:Y:S02]  /*11490*/  @!P2 IMAD.MOV.U32 R207, RZ, RZ, R205 ;  /* 0x000000ffffcfa224 */ /* 0x000fe400078e00cd */
[----:B---34-:R-:W2:Y:S02]  /*114a0*/  @!P5 LDC.64 R4, c[0x0][0x3b8] ;  /* 0x0000ee00ff04db82 */ /* 0x018ea40000000a00 */
[C---:B------:R-:W-:Y:S01]  /*114b0*/  @!P0 LEA R22, P1, R75.reuse, R206, 0x1 ;  /* 0x000000ce4b168211 */ /* 0x040fe200078208ff */
[----:B------:R-:W-:Y:S01]  /*114c0*/  @!PT LDS RZ, [RZ] ;  /* 0x00000000fffff984 */ /* 0x000fe20000000800 */
[----:B------:R-:W-:Y:S01]  /*114d0*/  @!PT LDS RZ, [RZ] ;  /* 0x00000000fffff984 */ /* 0x000fe20000000800 */
[----:B------:R-:W-:Y:S01]  /*114e0*/  @!PT LDS RZ, [RZ] ;  /* 0x00000000fffff984 */ /* 0x000fe20000000800 */
[----:B------:R-:W-:Y:S03]  /*114f0*/  @!P2 LDGSTS.E.BYPASS.LTC128B.128 [R213+0x4000], desc[UR6][R206.64] ;  /* 0x04000000ced5afae */ /* 0x000fe6000b981a06 */
[----:B------:R-:W-:Y:S01]  /*11500*/  @!P0 LEA.HI.X R23, R75, R205, R70, 0x1, P1 ;  /* 0x000000cd4b178211 */ /* 0x000fe200008f0c46 */
[----:B------:R3:W-:Y:S01]  /*11510*/  @!P2 LDGSTS.E.BYPASS.LTC128B.128 [R213+0x8000], desc[UR6][R206.64+0x80] ;  /* 0x08000080ced5afae */ /* 0x0007e2000b981a06 */
[-C--:B------:R-:W-:Y:S01]  /*11520*/  ISETP.GE.AND P2, PT, R14, R15.reuse, PT ;  /* 0x0000000f0e00720c */ /* 0x080fe20003f46270 */
[----:B------:R-:W4:Y:S01]  /*11530*/  @!P3 LDC.64 R12, c[0x0][0x3b8] ;  /* 0x0000ee00ff0cbb82 */ /* 0x000f220000000a00 */
[----:B------:R-:W-:Y:S01]  /*11540*/  ISETP.GE.AND P1, PT, R0, R15, PT ;  /* 0x0000000f0000720c */ /* 0x000fe20003f26270 */
[----:B------:R-:W-:Y:S01]  /*11550*/  @!P0 LDGSTS.E.BYPASS.LTC128B.128 [R213+0x4800], desc[UR6][R22.64] ;  /* 0x0480000016d58fae */ /* 0x000fe2000b981a06 */
[----:B------:R-:W-:-:S03]  /*11560*/  IMAD.SHL.U32 R40, R197, 0x8, RZ ;  /* 0x00000008c5287824 */ /* 0x000fc600078e00ff */
[----:B------:R1:W-:Y:S01]  /*11570*/  @!P0 LDGSTS.E.BYPASS.LTC128B.128 [R213+0x8800], desc[UR6][R22.64+0x80] ;  /* 0x0880008016d58fae */ /* 0x0003e2000b981a06 */
[----:B------:R-:W-:Y:S01]  /*11580*/  ISETP.GE.AND P0, PT, R130, R15, PT ;  /* 0x0000000f8200720c */ /* 0x000fe20003f06270 */
[----:B-----5:R-:W1:Y:S01]  /*11590*/  @!P4 LDC.64 R10, c[0x0][0x3b8] ;  /* 0x0000ee00ff0acb82 */ /* 0x020e620000000a00 */
[----:B------:R-:W-:Y:S02]  /*115a0*/  LOP3.LUT R198, R40, 0x38, RZ, 0xc0, !PT ;  /* 0x0000003828c67812 */ /* 0x000fe400078ec0ff */
[----:B--2---:R-:W-:-:S05]  /*115b0*/  @!P5 LEA R18, P6, R4, R206, 0x6 ;  /* 0x000000ce0412d211 */ /* 0x004fca00078c30ff */
[----:B------:R-:W2:Y:S01]  /*115c0*/  @!P2 LDC.64 R8, c[0x0][0x3b8] ;  /* 0x0000ee00ff08ab82 */ /* 0x000ea20000000a00 */
[----:B------:R-:W-:Y:S02]  /*115d0*/  @!P5 LEA.HI.X R19, R4, R205, R5, 0x6, P6 ;  /* 0x000000cd0413d211 */ /* 0x000fe400030f3405 */
[----:B------:R-:W-:-:S05]  /*115e0*/  ISETP.GE.AND P6, PT, R28, R15, PT ;  /* 0x0000000f1c00720c */ /* 0x000fca0003fc6270 */
[----:B------:R-:W2:Y:S01]  /*115f0*/  @!P1 LDC.64 R6, c[0x0][0x3b8] ;  /* 0x0000ee00ff069b82 */ /* 0x000ea20000000a00 */
[----:B---3--:R-:W-:Y:S01]  /*11600*/  @!P3 IMAD.MOV.U32 R207, RZ, RZ, R205 ;  /* 0x000000ffffcfb224 */ /* 0x008fe200078e00cd */
[----:B------:R-:W-:Y:S01]  /*11610*/  @!P5 LDGSTS.E.BYPASS.LTC128B.128 [R213+0x5000], desc[UR6][R18.64] ;  /* 0x0500000012d5dfae */ /* 0x000fe2000b981a06 */
[----:B----4-:R-:W-:Y:S02]  /*11620*/  @!P3 IMAD R13, R13, 0x60, RZ ;  /* 0x000000600d0db824 */ /* 0x010fe400078e02ff */
[----:B------:R-:W-:Y:S01]  /*11630*/  @!P3 IMAD.WIDE.U32 R20, R12, 0x60, R206 ;  /* 0x000000600c14b825 */ /* 0x000fe200078e00ce */
[----:B------:R-:W-:Y:S02]  /*11640*/  @!P5 LDGSTS.E.BYPASS.LTC128B.128 [R213+0x9000], desc[UR6][R18.64+0x80] ;  /* 0x0900008012d5dfae */ /* 0x000fe4000b981a06 */
[----:B------:R-:W3:Y:S01]  /*11650*/  @!P0 LDC.64 R4, c[0x0][0x3b8] ;  /* 0x0000ee00ff048b82 */ /* 0x000ee20000000a00 */
[----:B-1----:R-:W-:Y:S01]  /*11660*/  @!P4 LEA R12, P5, R10, R206, 0x7 ;  /* 0x000000ce0a0cc211 */ /* 0x002fe200078a38ff */
[----:B------:R-:W-:-:S02]  /*11670*/  @!P2 IMAD.MOV.U32 R207, RZ, RZ, R205 ;  /* 0x000000ffffcfa224 */ /* 0x000fc400078e00cd */
[----:B------:R-:W-:Y:S01]  /*11680*/  @!P3 IMAD.IADD R21, R13, 0x1, R21 ;  /* 0x000000010d15b824 */ /* 0x000fe200078e0215 */
[----:B------:R-:W-:Y:S02]  /*11690*/  @!P4 LEA.HI.X R13, R10, R205, R11, 0x7, P5 ;  /* 0x000000cd0a0dc211 */ /* 0x000fe400028f3c0b */
[-C--:B------:R-:W-:Y:S01]  /*116a0*/  ISETP.GE.AND P5, PT, R36, R15.reuse, PT ;  /* 0x0000000f2400720c */ /* 0x080fe20003fa6270 */
[----:B--2---:R-:W-:Y:S01]  /*116b0*/  @!P2 IMAD.WIDE.U32 R10, R8, 0xa0, R206 ;  /* 0x000000a0080aa825 */ /* 0x004fe200078e00ce */
[----:B------:R-:W-:Y:S03]  /*116c0*/  @!P3 LDGSTS.E.BYPASS.LTC128B.128 [R213+0x5800], desc[UR6][R20.64] ;  /* 0x0580000014d5bfae */ /* 0x000fe6000b981a06 */
[----:B------:R-:W-:Y:S01]  /*116d0*/  @!P1 IMAD.MOV.U32 R207, RZ, RZ, R205 ;  /* 0x000000ffffcf9224 */ /* 0x000fe200078e00cd */
[----:B------:R-:W-:Y:S01]  /*116e0*/  @!P3 LDGSTS.E.BYPASS.LTC128B.128 [R213+0x9800], desc[UR6][R20.64+0x80] ;  /* 0x0980008014d5bfae */ /* 0x000fe2000b981a06 */
[----:B------:R-:W-:Y:S01]  /*116f0*/  @!P2 IMAD R9, R9, 0xa0, RZ ;  /* 0x000000a00909a824 */ /* 0x000fe200078e02ff */
[-C--:B------:R-:W-:Y:S01]  /*11700*/  ISETP.GE.AND P3, PT, R34, R15.reuse, PT ;  /* 0x0000000f2200720c */ /* 0x080fe20003f66270 */
[----:B------:R-:W-:Y:S01]  /*11710*/  @!P1 IMAD.WIDE.U32 R22, R6, 0xc0, R206 ;  /* 0x000000c006169825 */ /* 0x000fe200078e00ce */
[----:B------:R-:W-:Y:S03]  /*11720*/  @!P4 LDGSTS.E.BYPASS.LTC128B.128 [R213+0x6000], desc[UR6][R12.64] ;  /* 0x060000000cd5cfae */ /* 0x000fe6000b981a06 */
[----:B------:R-:W-:Y:S01]  /*11730*/  @!P0 IMAD.MOV.U32 R207, RZ, RZ, R205 ;  /* 0x000000ffffcf8224 */ /* 0x000fe200078e00cd */
[----:B------:R1:W-:Y:S01]  /*11740*/  @!P4 LDGSTS.E.BYPASS.LTC128B.128 [R213+0xa000], desc[UR6][R12.64+0x80] ;  /* 0x0a0000800cd5cfae */ /* 0x0003e2000b981a06 */
[----:B------:R-:W-:Y:S01]  /*11750*/  @!P1 IMAD R7, R7, 0xc0, RZ ;  /* 0x000000c007079824 */ /* 0x000fe200078e02ff */
[----:B------:R-:W-:Y:S01]  /*11760*/  ISETP.GE.AND P4, PT, R16, R15, PT ;  /* 0x0000000f1000720c */ /* 0x000fe20003f86270 */
[----:B---3--:R-:W-:-:S04]  /*11770*/  @!P0 IMAD.WIDE.U32 R24, R4, 0xe0, R206 ;  /* 0x000000e004188825 */ /* 0x008fc800078e00ce */
[----:B------:R-:W-:Y:S02]  /*11780*/  @!P0 IMAD R5, R5, 0xe0, RZ ;  /* 0x000000e005058824 */ /* 0x000fe400078e02ff */
[----:B------:R-:W-:Y:S02]  /*11790*/  @!P2 IMAD.IADD R11, R9, 0x1, R11 ;  /* 0x00000001090ba824 */ /* 0x000fe400078e020b */
[----:B------:R-:W-:Y:S01]  /*117a0*/  @!P1 IMAD.IADD R23, R7, 0x1, R23 ;  /* 0x0000000107179824 */ /* 0x000fe200078e0217 */
[----:B------:R-:W2:Y:S01]  /*117b0*/  @!P5 LDC.64 R8, c[0x0][0x3c0] ;  /* 0x0000f000ff08db82 */ /* 0x000ea20000000a00 */
[----:B------:R-:W-:Y:S01]  /*117c0*/  @!P0 IMAD.IADD R25, R5, 0x1, R25 ;  /* 0x0000000105198824 */ /* 0x000fe200078e0219 */
[----:B------:R-:W-:Y:S04]  /*117d0*/  @!P2 LDGSTS.E.BYPASS.LTC128B.128 [R213+0x6800], desc[UR6][R10.64] ;  /* 0x068000000ad5afae */ /* 0x000fe8000b981a06 */
[----:B------:R3:W-:Y:S01]  /*117e0*/  @!P2 LDGSTS.E.BYPASS.LTC128B.128 [R213+0xa800], desc[UR6][R10.64+0x80] ;  /* 0x0a8000800ad5afae */ /* 0x0007e2000b981a06 */
[----:B------:R-:W-:Y:S01]  /*117f0*/  ISETP.GE.AND P2, PT, R14, R15, PT ;  /* 0x0000000f0e00720c */ /* 0x000fe20003f46270 */
[----:B------:R-:W4:Y:S02]  /*11800*/  @!P3 LDC.64 R6, c[0x0][0x3c0] ;  /* 0x0000f000ff06bb82 */ /* 0x000f240000000a00 */
[----:B------:R-:W-:Y:S04]  /*11810*/  @!P1 LDGSTS.E.BYPASS.LTC128B.128 [R213+0x7000], desc[UR6][R22.64] ;  /* 0x0700000016d59fae */ /* 0x000fe8000b981a06 */
[----:B------:R-:W-:Y:S01]  /*11820*/  @!P1 LDGSTS.E.BYPASS.LTC128B.128 [R213+0xb000], desc[UR6][R22.64+0x80] ;  /* 0x0b00008016d59fae */ /* 0x000fe2000b981a06 */
[----:B------:R-:W-:Y:S01]  /*11830*/  ISETP.NE.AND P1, PT, R3, RZ, PT ;  /* 0x000000ff0300720c */ /* 0x000fe20003f25270 */
[----:B------:R-:W-:Y:S01]  /*11840*/  IMAD.SHL.U32 R3, R197, 0x40, RZ ;  /* 0x00000040c5037824 */ /* 0x000fe200078e00ff */
[----:B------:R-:W2:Y:S01]  /*11850*/  @!P4 LDC.64 R4, c[0x0][0x3c0] ;  /* 0x0000f000ff04cb82 */ /* 0x000ea20000000a00 */
[----:B------:R-:W-:Y:S03]  /*11860*/  @!P0 LDGSTS.E.BYPASS.LTC128B.128 [R213+0x7800], desc[UR6][R24.64] ;  /* 0x0780000018d58fae */ /* 0x000fe6000b981a06 */
[----:B------:R-:W-:Y:S01]  /*11870*/  LOP3.LUT R42, R198, 0x1c0, R3, 0xf8, !PT ;  /* 0x000001c0c62a7812 */ /* 0x000fe200078ef803 */
[----:B------:R-:W-:Y:S01]  /*11880*/  @!P0 LDGSTS.E.BYPASS.LTC128B.128 [R213+0xb800], desc[UR6][R24.64+0x80] ;  /* 0x0b80008018d58fae */ /* 0x000fe2000b981a06 */
[----:B------:R-:W-:-:S02]  /*11890*/  @!P6 LEA R16, P0, R71, R208, 0x1 ;  /* 0x000000d04710e211 */ /* 0x000fc400078008ff */
[----:B------:R-:W-:Y:S01]  /*118a0*/  LOP3.LUT R134, R3, 0x400, RZ, 0xc0, !PT ;  /* 0x0000040003867812 */ /* 0x000fe200078ec0ff */
[----:B------:R-:W0:Y:S01]  /*118b0*/  LDGDEPBAR ;  /* 0x00000000000079af */ /* 0x000e220000000000 */
[----:B------:R-:W-:Y:S02]  /*118c0*/  @!P6 LEA.HI.X R17, R71, R209, R68, 0x1, P0 ;  /* 0x000000d14711e211 */ /* 0x000fe400000f0c44 */
[----:B------:R-:W-:Y:S02]  /*118d0*/  ISETP.GE.AND P0, PT, R130, R15, PT ;  /* 0x0000000f8200720c */ /* 0x000fe40003f06270 */
[----:B-1----:R-:W-:Y:S01]  /*118e0*/  LOP3.LUT R13, R42, 0x8, R197, 0x78, !PT ;  /* 0x000000082a0d7812 */ /* 0x002fe200078e78c5 */
[----:B---3--:R-:W1:Y:S01]  /*118f0*/  @!P2 LDC.64 R10, c[0x0][0x3c0] ;  /* 0x0000f000ff0aab82 */ /* 0x008e620000000a00 */
[----:B------:R-:W-:-:S03]  /*11900*/  LOP3.LUT R201, R3, 0x200, RZ, 0xc0, !PT ;  /* 0x0000020003c97812 */ /* 0x000fc600078ec0ff */
[----:B------:R-:W-:-:S04]  /*11910*/  IMAD R134, R13, 0x2, R134 ;  /* 0x000000020d867824 */ /* 0x000fc800078e0286 */
[----:B------:R-:W-:Y:S01]  /*11920*/  VIADD R60, R134, UR5 ;  /* 0x00000005863c7c36 */ /* 0x000fe20008000000 */
[----:B------:R-:W-:-:S04]  /*11930*/  DEPBAR.LE SB0, 0x0 ;  /* 0x000080000000791a */ /* 0x000fc80000000000 */
[----:B------:R-:W-:Y:S01]  /*11940*/  BAR.SYNC.DEFER_BLOCKING 0x0 ;  /* 0x0000000000007b1d */ /* 0x000fe20000010000 */
[----:B-1----:R-:W-:-:S05]  /*11950*/  @!P2 IMAD R11, R11, 0xa0, RZ ;  /* 0x000000a00b0ba824 */ /* 0x002fca00078e02ff */
        /* <DEDUP_REMOVED lines=8> */
[----:B------:R-:W-:-:S02]  /*119e0*/  IMAD.SHL.U32 R0, R197, 0x20, RZ ;  /* 0x00000020c5007824 */ /* 0x000fc400078e00ff */
[----:B------:R-:W-:Y:S01]  /*119f0*/  @P6 STS.128 [R213+0xc800], RZ ;  /* 0x00c800ffd5006388 */ /* 0x000fe20000000c00 */
[----:B----4-:R-:W-:Y:S02]  /*11a00*/  @!P3 IMAD.WIDE.U32 R14, R6, 0x60, R208 ;  /* 0x00000060060eb825 */ /* 0x010fe400078e00d0 */
[----:B------:R-:W-:Y:S01]  /*11a10*/  LOP3.LUT R201, R201, 0x7c00, R0, 0xf8, !PT ;  /* 0x00007c00c9c97812 */ /* 0x000fe200078ef800 */
[----:B------:R-:W-:Y:S01]  /*11a20*/  @P6 STS.128 [R213+0x10800], RZ ;  /* 0x010800ffd5006388 */ /* 0x000fe20000000c00 */
[----:B------:R-:W-:Y:S02]  /*11a30*/  @!P3 IMAD R0, R7, 0x60, RZ ;  /* 0x000000600700b824 */ /* 0x000fe400078e02ff */
[----:B------:R-:W1:Y:S01]  /*11a40*/  @!P0 LDC.64 R6, c[0x0][0x3c0] ;  /* 0x0000f000ff068b82 */ /* 0x000e620000000a00 */
[----:B------:R-:W-:Y:S01]  /*11a50*/  @!PT LDS RZ, [RZ] ;  /* 0x00000000fffff984 */ /* 0x000fe20000000800 */
[----:B------:R-:W-:Y:S01]  /*11a60*/  @!PT LDS RZ, [RZ] ;  /* 0x00000000fffff984 */ /* 0x000fe20000000800 */
[----:B------:R-:W-:Y:S01]  /*11a70*/  @!PT LDS RZ, [RZ] ;  /* 0x00000000fffff984 */ /* 0x000fe20000000800 */
[----:B------:R-:W-:Y:S01]  /*11a80*/  @!P6 LDGSTS.E.BYPASS.LTC128B.128 [R213+0xc800], desc[UR6][R16.64] ;  /* 0x0c80000010d5efae */ /* 0x000fe2000b981a06 */
[----:B------:R-:W-:Y:S01]  /*11a90*/  @!P3 IMAD.IADD R15, R0, 0x1, R15 ;  /* 0x00000001000fb824 */ /* 0x000fe200078e020f */
[----:B------:R-:W-:-:S02]  /*11aa0*/  SHF.R.U32.HI R0, RZ, 0x1, R197 ;  /* 0x00000001ff007819 */ /* 0x000fc400000116c5 */
[----:B------:R-:W-:Y:S01]  /*11ab0*/  @!P6 LDGSTS.E.BYPASS.LTC128B.128 [R213+0x10800], desc[UR6][R16.64+0x80] ;  /* 0x1080008010d5efae */ /* 0x000fe2000b981a06 */
[-C--:B--2---:R-:W-:Y:S02]  /*11ac0*/  @!P5 LEA R12, P6, R8, R208.reuse, 0x6 ;  /* 0x000000d0080cd211 */ /* 0x084fe400078c30ff */
[----:B------:R-:W-:Y:S01]  /*11ad0*/  LOP3.LUT R42, R42, 0x8, R0, 0x78, !PT ;  /* 0x000000082a2a7812 */ /* 0x000fe200078e7800 */
[----:B------:R-:W-:Y:S01]  /*11ae0*/  @P5 STS.128 [R213+0xd000], RZ ;  /* 0x00d000ffd5005388 */ /* 0x000fe20000000c00 */
[----:B------:R-:W-:Y:S02]  /*11af0*/  @!P5 LEA.HI.X R13, R8, R209, R9, 0x6, P6 ;  /* 0x000000d1080dd211 */ /* 0x000fe400030f3409 */
[----:B------:R-:W2:Y:S01]  /*11b00*/  @!P1 LDC.64 R8, c[0x0][0x3c0] ;  /* 0x0000f000ff089b82 */ /* 0x000ea20000000a00 */
[----:B------:R-:W-:Y:S01]  /*11b10*/  @!P4 LEA R18, P6, R4, R208, 0x7 ;  /* 0x000000d00412c211 */ /* 0x000fe200078c38ff */
[----:B------:R-:W-:Y:S01]  /*11b20*/  @P5 STS.128 [R213+0x11000], RZ ;  /* 0x011000ffd5005388 */ /* 0x000fe20000000c00 */
[----:B------:R-:W-:-:S02]  /*11b30*/  LOP3.LUT R201, R201, R42, RZ, 0xfc, !PT ;  /* 0x0000002ac9c97212 */ /* 0x000fc400078efcff */
[----:B------:R-:W-:Y:S01]  /*11b40*/  @!P4 LEA.HI.X R19, R4, R209, R5, 0x7, P6 ;  /* 0x000000d10413c211 */ /* 0x000fe200030f3c05 */
[----:B------:R-:W-:Y:S01]  /*11b50*/  @!P2 IMAD.WIDE.U32 R4, R10, 0xa0, R208 ;  /* 0x000000a00a04a825 */ /* 0x000fe200078e00d0 */
[----:B------:R-:W-:Y:S01]  /*11b60*/  @!PT LDS RZ, [RZ] ;  /* 0x00000000fffff984 */ /* 0x000fe20000000800 */
[----:B------:R-:W-:Y:S01]  /*11b70*/  @!PT LDS RZ, [RZ] ;  /* 0x00000000fffff984 */ /* 0x000fe20000000800 */
[----:B------:R-:W-:Y:S01]  /*11b80*/  @!PT LDS RZ, [RZ] ;  /* 0x00000000fffff984 */ /* 0x000fe20000000800 */
[----:B------:R-:W-:Y:S01]  /*11b90*/  @!P5 LDGSTS.E.BYPASS.LTC128B.128 [R213+0xd000], desc[UR6][R12.64] ;  /* 0x0d0000000cd5dfae */ /* 0x000fe2000b981a06 */
[----:B------:R-:W-:Y:S02]  /*11ba0*/  LEA R201, R201, UR5, 0x1 ;  /* 0x00000005c9c97c11 */ /* 0x000fe4000f8e08ff */
[----:B------:R-:W-:Y:S01]  /*11bb0*/  @!P2 IMAD.IADD R5, R11, 0x1, R5 ;  /* 0x000000010b05a824 */ /* 0x000fe200078e0205 */
[----:B------:R3:W-:Y:S01]  /*11bc0*/  @!P5 LDGSTS.E.BYPASS.LTC128B.128 [R213+0x11000], desc[UR6][R12.64+0x80] ;  /* 0x110000800cd5dfae */ /* 0x0007e2000b981a06 */
[----:B-1----:R-:W-:Y:S01]  /*11bd0*/  @!P0 IMAD R7, R7, 0xe0, RZ ;  /* 0x000000e007078824 */ /* 0x002fe200078e02ff */
[----:B------:R-:W-:Y:S02]  /*11be0*/  LOP3.LUT P5, RZ, R197, 0x2, RZ, 0xc0, !PT ;  /* 0x00000002c5ff7812 */ /* 0x000fe400078ac0ff */
[----:B------:R-:W-:Y:S01]  /*11bf0*/  @P3 STS.128 [R213+0xd800], RZ ;  /* 0x00d800ffd5003388 */ /* 0x000fe20000000c00 */
[----:B------:R-:W-:-:S02]  /*11c00*/  ISETP.NE.AND P6, PT, R62, 0x1, PT ;  /* 0x000000013e00780c */ /* 0x000fc40003fc5270 */
[----:B------:R-:W-:Y:S01]  /*11c10*/  SEL R41, R199, 0xffffffe0, !P5 ;  /* 0xffffffe0c7297807 */ /* 0x000fe20006800000 */
[----:B------:R-:W-:Y:S04]  /*11c20*/  @P3 STS.128 [R213+0x11800], RZ ;  /* 0x011800ffd5003388 */ /* 0x000fe80000000c00 */
[----:B------:R-:W-:Y:S01]  /*11c30*/  @!PT LDS RZ, [RZ] ;  /* 0x00000000fffff984 */ /* 0x000fe20000000800 */
[----:B------:R-:W-:Y:S01]  /*11c40*/  @!PT LDS RZ, [RZ] ;  /* 0x00000000fffff984 */ /* 0x000fe20000000800 */
[----:B------:R-:W-:Y:S01]  /*11c50*/  @!PT LDS RZ, [RZ] ;  /* 0x00000000fffff984 */ /* 0x000fe20000000800 */
[----:B------:R-:W-:Y:S01]  /*11c60*/  @!P3 LDGSTS.E.BYPASS.LTC128B.128 [R213+0xd800], desc[UR6][R14.64] ;  /* 0x0d8000000ed5bfae */ /* 0x000fe2000b981a06 */
[----:B--2---:R-:W-:Y:S02]  /*11c70*/  @!P1 IMAD.WIDE.U32 R10, R8, 0xc0, R208 ;  /* 0x000000c0080a9825 */ /* 0x004fe400078e00d0 */
[----:B------:R-:W-:Y:S01]  /*11c80*/  @P5 LOP3.LUT R2, R2, 0x2, RZ, 0xfc, !PT ;  /* 0x0000000202025812 */ /* 0x000fe200078efcff */
[----:B------:R1:W-:Y:S01]  /*11c90*/  @!P3 LDGSTS.E.BYPASS.LTC128B.128 [R213+0x11800], desc[UR6][R14.64+0x80] ;  /* 0x118000800ed5bfae */ /* 0x0003e2000b981a06 */
[----:B------:R-:W-:-:S02]  /*11ca0*/  @!P1 IMAD R9, R9, 0xc0, RZ ;  /* 0x000000c009099824 */ /* 0x000fc400078e02ff */
[----:B------:R-:W-:Y:S01]  /*11cb0*/  IMAD.IADD R70, R201, 0x1, R41 ;  /* 0x00000001c9467824 */ /* 0x000fe200078e0229 */
[----:B------:R-:W-:Y:S01]  /*11cc0*/  @P4 STS.128 [R213+0xe000], RZ ;  /* 0x00e000ffd5004388 */ /* 0x000fe20000000c00 */
[----:B------:R-:W-:Y:S02]  /*11cd0*/  @!P1 IMAD.IADD R11, R9, 0x1, R11 ;  /* 0x00000001090b9824 */ /* 0x000fe400078e020b */
[----:B------:R-:W-:Y:S01]  /*11ce0*/  IMAD.IADD R43, R60, 0x1, R41 ;  /* 0x000000013c2b7824 */ /* 0x000fe200078e0229 */
[----:B------:R-:W-:Y:S01]  /*11cf0*/  @P4 STS.128 [R213+0x12000], RZ ;  /* 0x012000ffd5004388 */ /* 0x000fe20000000c00 */
[----:B---3--:R-:W-:-:S03]  /*11d00*/  @!P0 IMAD.WIDE.U32 R12, R6, 0xe0, R208 ;  /* 0x000000e0060c8825 */ /* 0x008fc600078e00d0 */
[----:B------:R-:W-:Y:S01]  /*11d10*/  @!PT LDS RZ, [RZ] ;  /* 0x00000000fffff984 */ /* 0x000fe20000000800 */
[----:B------:R-:W-:Y:S01]  /*11d20*/  @!PT LDS RZ, [RZ] ;  /* 0x00000000fffff984 */ /* 0x000fe20000000800 */
[----:B------:R-:W-:Y:S01]  /*11d30*/  @!PT LDS RZ, [RZ] ;  /* 0x00000000fffff984 */ /* 0x000fe20000000800 */
[----:B------:R-:W-:Y:S01]  /*11d40*/  @!P4 LDGSTS.E.BYPASS.LTC128B.128 [R213+0xe000], desc[UR6][R18.64] ;  /* 0x0e00000012d5cfae */ /* 0x000fe2000b981a06 */
[----:B------:R-:W-:-:S03]  /*11d50*/  @!P0 IMAD.IADD R9, R7, 0x1, R13 ;  /* 0x0000000107098824 */ /* 0x000fc600078e020d */
[----:B------:R-:W-:Y:S01]  /*11d60*/  @!P4 LDGSTS.E.BYPASS.LTC128B.128 [R213+0x12000], desc[UR6][R18.64+0x80] ;  /* 0x1200008012d5cfae */ /* 0x000fe2000b981a06 */
[----:B------:R-:W-:-:S03]  /*11d70*/  @!P0 IMAD.MOV.U32 R8, RZ, RZ, R12 ;  /* 0x000000ffff088224 */ /* 0x000fc600078e000c */
[----:B------:R-:W-:Y:S04]  /*11d80*/  @P2 STS.128 [R213+0xe800], RZ ;  /* 0x00e800ffd5002388 */ /* 0x000fe80000000c00 */
        /* <DEDUP_REMOVED lines=12> */
[----:B------:R-:W-:Y:S04]  /*11e50*/  @!P1 LDGSTS.E.BYPASS.LTC128B.128 [R213+0x13000], desc[UR6][R10.64+0x80] ;  /* 0x130000800ad59fae */ /* 0x000fe8000b981a06 */
        /* <DEDUP_REMOVED lines=8> */
[----:B------:R-:W-:Y:S01]  /*11ee0*/  LDSM.16.M88.4 R92, [R201] ;  /* 0x00000000c95c783b */ /* 0x000fe20000000200 */
[----:B------:R-:W-:-:S03]  /*11ef0*/  SEL R152, R152, 0xffffffc0, !P0 ;  /* 0xffffffc098987807 */ /* 0x000fc60004000000 */
[----:B------:R-:W4:Y:S02]  /*11f00*/  LDSM.16.M88.4 R36, [R134+UR5+0x4000] ;  /* 0x004000058624783b */ /* 0x000f240008000200 */
[--C-:B------:R-:W-:Y:S02]  /*11f10*/  IMAD.IADD R68, R201, 0x1, R152.reuse ;  /* 0x00000001c9447824 */ /* 0x100fe400078e0298 */
[----:B------:R-:W3:Y:S01]  /*11f20*/  LDSM.16.M88.4 R28, [R134+UR5+0x4800] ;  /* 0x00480005861c783b */ /* 0x000ee20008000200 */
[----:B------:R-:W-:Y:S02]  /*11f30*/  IMAD.IADD R60, R60, 0x1, R152 ;  /* 0x000000013c3c7824 */ /* 0x000fe400078e0298 */
[C---:B------:R-:W-:Y:S01]  /*11f40*/  IMAD.IADD R61, R41.reuse, 0x1, R68 ;  /* 0x00000001293d7824 */ /* 0x040fe200078e0244 */
[----:B------:R-:W3:Y:S01]  /*11f50*/  LDSM.16.M88.4 R20, [R134+UR5+0x5000] ;  /* 0x005000058614783b */ /* 0x000ee20008000200 */
[----:B------:R-:W-:-:S03]  /*11f60*/  IMAD.IADD R2, R41, 0x1, R60 ;  /* 0x0000000129027824 */ /* 0x000fc600078e023c */
[----:B-1----:R-:W1:Y:S04]  /*11f70*/  LDSM.16.M88.4 R12, [R134+UR5+0x5800] ;  /* 0x00580005860c783b */ /* 0x002e680008000200 */
[----:B--2---:R-:W2:Y:S04]  /*11f80*/  LDSM.16.M88.4 R4, [R134+UR5+0x6000] ;  /* 0x006000058604783b */ /* 0x004ea80008000200 */
[----:B------:R-:W2:Y:S04]  /*11f90*/  LDSM.16.M88.4 R108, [R134+UR5+0x6800] ;  /* 0x00680005866c783b */ /* 0x000ea80008000200 */
[----:B------:R-:W2:Y:S04]  /*11fa0*/  LDSM.16.M88.4 R100, [R134+UR5+0x7000] ;  /* 0x007000058664783b */ /* 0x000ea80008000200 */
[----:B------:R-:W2:Y:S04]  /*11fb0*/  LDSM.16.M88.4 R56, [R134+UR5+0x7800] ;  /* 0x007800058638783b */ /* 0x000ea80008000200 */
[----:B------:R-:W-:Y:S04]  /*11fc0*/  LDSM.16.M88.4 R84, [R70] ;  /* 0x000000004654783b */ /* 0x000fe80000000200 */
[----:B------:R-:W2:Y:S01]  /*11fd0*/  LDSM.16.M88.4 R48, [R43+0x4000] ;  /* 0x004000002b30783b */ /* 0x000ea20000000200 */
[C---:B----4-:R-:W-:Y:S03]  /*11fe0*/  HMMA.16816.F32.BF16 R44, R92.reuse, R36, RZ ;  /* 0x000000245c2c723c */ /* 0x050fe600000418ff */
[----:B------:R-:W4:Y:S04]  /*11ff0*/  LDSM.16.M88.4 R52, [R43+0x4800] ;  /* 0x004800002b34783b */ /* 0x000f280000000200 */
[----:B------:R-:W4:Y:S01]  /*12000*/  LDSM.16.M88.4 R76, [R43+0x6000] ;  /* 0x006000002b4c783b */ /* 0x000f220000000200 */
[C---:B------:R-:W-:Y:S03]  /*12010*/  HMMA.16816.F32.BF16 R36, R92.reuse, R38, RZ ;  /* 0x000000265c24723c */ /* 0x040fe600000418ff */
[----:B------:R-:W-:Y:S04]  /*12020*/  LDSM.16.M88.4 R72, [R60+0x4800] ;  /* 0x004800003c48783b */ /* 0x000fe80000000200 */
[----:B------:R-:W-:Y:S01]  /*12030*/  LDSM.16.M88.4 R124, [R43+0x5000] ;  /* 0x005000002b7c783b */ /* 0x000fe20000000200 */
[C---:B---3--:R-:W-:Y:S03]  /*12040*/  HMMA.16816.F32.BF16 R32, R92.reuse, R28, RZ ;  /* 0x0000001c5c20723c */ /* 0x048fe600000418ff */
[----:B------:R-:W-:Y:S04]  /*12050*/  LDSM.16.M88.4 R120, [R43+0x5800] ;  /* 0x005800002b78783b */ /* 0x000fe80000000200 */
[----:B------:R-:W-:Y:S01]  /*12060*/  LDSM.16.M88.4 R116, [R43+0x7000] ;  /* 0x007000002b74783b */ /* 0x000fe20000000200 */
[C---:B------:R-:W-:Y:S03]  /*12070*/  HMMA.16816.F32.BF16 R24, R92.reuse, R20, RZ ;  /* 0x000000145c18723c */ /* 0x040fe600000418ff */
[----:B------:R-:W-:Y:S04]  /*12080*/  LDSM.16.M88.4 R64, [R60+0x5000] ;  /* 0x005000003c40783b */ /* 0x000fe80000000200 */
[----:B------:R-:W-:Y:S01]  /*12090*/  LDSM.16.M88.4 R88, [R43+0x7800] ;  /* 0x007800002b58783b */ /* 0x000fe20000000200 */
[C---:B-1----:R-:W-:Y:S03]  /*120a0*/  HMMA.16816.F32.BF16 R16, R92.reuse, R12, RZ ;  /* 0x0000000c5c10723c */ /* 0x042fe600000418ff */
[----:B------:R-:W-:Y:S04]  /*120b0*/  LDSM.16.M88.4 R80, [R60+0x4000] ;  /* 0x004000003c50783b */ /* 0x000fe80000000200 */
[----:B------:R-:W-:Y:S01]  /*120c0*/  LDSM.16.M88.4 R128, [R68+0x2000] ;  /* 0x002000004480783b */ /* 0x000fe20000000200 */
[C---:B--2---:R-:W-:Y:S03]  /*120d0*/  HMMA.16816.F32.BF16 R8, R92.reuse, R4, RZ ;  /* 0x000000045c08723c */ /* 0x044fe600000418ff */
        /* <DEDUP_REMOVED lines=14> */
[----:B------:R-:W2:Y:S07]  /*121c0*/  LDSM.16.M88.4 R48, [R68] ;  /* 0x000000004430783b */ /* 0x000eae0000000200 */
[C---:B----4-:R-:W-:Y:S08]  /*121d0*/  HMMA.16816.F32.BF16 R32, R84.reuse, R52, R32 ;  /* 0x000000345420723c */ /* 0x050ff00000041820 */
[C---:B------:R-:W-:Y:S01]  /*121e0*/  HMMA.16816.F32.BF16 R28, R84.reuse, R54, R28 ;  /* 0x00000036541c723c */ /* 0x040fe2000004181c */
[----:B------:R-:W3:Y:S07]  /*121f0*/  LDSM.16.M88.4 R52, [R60+0x5800] ;  /* 0x005800003c34783b */ /* 0x000eee0000000200 */
[C---:B------:R-:W-:Y:S08]  /*12200*/  HMMA.16816.F32.BF16 R8, R84.reuse, R76, R8 ;  /* 0x0000004c5408723c */ /* 0x040ff00000041808 */
[C---:B------:R-:W-:Y:S01]  /*12210*/  HMMA.16816.F32.BF16 R4, R84.reuse, R78, R4 ;  /* 0x0000004e5404723c */ /* 0x040fe20000041804 */
[----:B------:R-:W-:Y:S07]  /*12220*/  LDSM.16.M88.4 R76, [R60+0x6800] ;  /* 0x006800003c4c783b */ /* 0x000fee0000000200 */
[C---:B-1----:R-:W-:Y:S08]  /*12230*/  HMMA.16816.F32.BF16 R112, R84.reuse, R56, R112 ;  /* 0x000000385470723c */ /* 0x042ff00000041870 */
[----:B------:R-:W-:Y:S01]  /*12240*/  HMMA.16816.F32.BF16 R108, R84, R58, R108 ;  /* 0x0000003a546c723c */ /* 0x000fe2000004186c */
        /* <DEDUP_REMOVED lines=12> */
[----:B------:R-:W-:Y:S07]  /*12310*/  LDSM.16.M88.4 R116, [R2+0x4800] ;  /* 0x004800000274783b */ /* 0x000fee0000000200 */
[C---:B------:R-:W-:Y:S08]  /*12320*/  HMMA.16816.F32.BF16 R24, R48.reuse, R64, R24 ;  /* 0x000000403018723c */ /* 0x040ff00000041818 */
[----:B------:R-:W-:Y:S01]  /*12330*/  HMMA.16816.F32.BF16 R20, R48, R66, R20 ;  /* 0x000000423014723c */ /* 0x000fe20000041814 */
[----:B------:R-:W4:Y:S07]  /*12340*/  LDSM.16.M88.4 R64, [R60+0x7800] ;  /* 0x007800003c40783b */ /* 0x000f2e0000000200 */
[C---:B------:R-:W-:Y:S08]  /*12350*/  HMMA.16816.F32.BF16 R96, R84.reuse, R88, R96 ;  /* 0x000000585460723c */ /* 0x040ff00000041860 */
[----:B------:R-:W-:Y:S01]  /*12360*/  HMMA.16816.F32.BF16 R92, R84, R90, R92 ;  /* 0x0000005a545c723c */ /* 0x000fe2000004185c */
[----:B------:R-:W-:Y:S04]  /*12370*/  LDSM.16.M88.4 R88, [R2+0x5000] ;  /* 0x005000000258783b */ /* 0x000fe80000000200 */
[----:B------:R-:W-:Y:S03]  /*12380*/  LDSM.16.M88.4 R84, [R2+0x5800] ;  /* 0x005800000254783b */ /* 0x000fe60000000200 */
[C---:B------:R-:W-:Y:S08]  /*12390*/  HMMA.16816.F32.BF16 R44, R48.reuse, R80, R44 ;  /* 0x00000050302c723c */ /* 0x040ff0000004182c */
[C---:B------:R-:W-:Y:S01]  /*123a0*/  HMMA.16816.F32.BF16 R36, R48.reuse, R82, R36 ;  /* 0x000000523024723c */ /* 0x040fe20000041824 */
[----:B------:R-:W-:Y:S07]  /*123b0*/  LDSM.16.M88.4 R80, [R2+0x6800] ;  /* 0x006800000250783b */ /* 0x000fee0000000200 */
[C---:B---3--:R-:W-:Y:S08]  /*123c0*/  HMMA.16816.F32.BF16 R16, R48.reuse, R52, R16 ;  /* 0x000000343010723c */ /* 0x048ff00000041810 */
[C---:B------:R-:W-:Y:S01]  /*123d0*/  HMMA.16816.F32.BF16 R12, R48.reuse, R54, R12 ;  /* 0x00000036300c723c */ /* 0x040fe2000004180c */
[----:B------:R-:W3:Y:S07]  /*123e0*/  LDSM.16.M88.4 R52, [R61] ;  /* 0x000000003d34783b */ /* 0x000eee0000000200 */
        /* <DEDUP_REMOVED lines=10> */
[----:B------:R-:W-:Y:S01]  /*12490*/  HMMA.16816.F32.BF16 R92, R48, R66, R92 ;  /* 0x00000042305c723c */ /* 0x000fe2000004185c */
[----:B------:R-:W-:Y:S04]  /*124a0*/  LDSM.16.M88.4 R48, [R201+0x2000] ;  /* 0x00200000c930783b */ /* 0x000fe80000000200 */
[----:B------:R-:W4:Y:S03]  /*124b0*/  LDSM.16.M88.4 R64, [R134+UR5+0x8000] ;  /* 0x008000058640783b */ /* 0x000f260008000200 */
[C---:B---3--:R-:W-:Y:S08]  /*124c0*/  HMMA.16816.F32.BF16 R44, R52.reuse, R120, R44 ;  /* 0x00000078342c723c */ /* 0x048ff0000004182c */
        /* <DEDUP_REMOVED lines=11> */
[C---:B-1----:R-:W-:Y:S08]  /*12580*/  HMMA.16816.F32.BF16 R8, R52.reuse, R56, R8 ;  /* 0x000000383408723c */ /* 0x042ff00000041808 */
[C---:B------:R-:W-:Y:S01]  /*12590*/  HMMA.16816.F32.BF16 R4, R52.reuse, R58, R4 ;  /* 0x0000003a3404723c */ /* 0x040fe20000041804 */
[----:B------:R-:W1:Y:S07]  /*125a0*/  LDSM.16.M88.4 R56, [R134+UR5+0x8800] ;  /* 0x008800058638783b */ /* 0x000e6e0008000200 */
[C---:B------:R-:W-:Y:S08]  /*125b0*/  HMMA.16816.F32.BF16 R112, R52.reuse, R80, R112 ;  /* 0x000000503470723c */ /* 0x040ff00000041870 */
[C---:B------:R-:W-:Y:S01]  /*125c0*/  HMMA.16816.F32.BF16 R108, R52.reuse, R82, R108 ;  /* 0x00000052346c723c */ /* 0x040fe2000004186c */
[----:B------:R-:W3:Y:S07]  /*125d0*/  LDSM.16.M88.4 R80, [R134+UR5+0xa800] ;  /* 0x00a800058650783b */ /* 0x000eee0008000200 */
[C---:B------:R-:W-:Y:S08]  /*125e0*/  HMMA.16816.F32.BF16 R104, R52.reuse, R76, R104 ;  /* 0x0000004c3468723c */ /* 0x040ff00000041868 */
[C---:B------:R-:W-:Y:S01]  /*125f0*/  HMMA.16816.F32.BF16 R100, R52.reuse, R78, R100 ;  /* 0x0000004e3464723c */ /* 0x040fe20000041864 */
[----:B------:R-:W-:Y:S07]  /*12600*/  LDSM.16.M88.4 R76, [R70+0x2000] ;  /* 0x00200000464c783b */ /* 0x000fee0000000200 */
[C---:B--2---:R-:W-:Y:S08]  /*12610*/  HMMA.16816.F32.BF16 R96, R52.reuse, R72, R96 ;  /* 0x000000483460723c */ /* 0x044ff00000041860 */
[----:B------:R-:W-:Y:S01]  /*12620*/  HMMA.16816.F32.BF16 R92, R52, R74, R92 ;  /* 0x0000004a345c723c */ /* 0x000fe2000004185c */
[----:B------:R-:W2:Y:S04]  /*12630*/  LDSM.16.M88.4 R52, [R134+UR5+0xb000] ;  /* 0x00b000058634783b */ /* 0x000ea80008000200 */
[----:B------:R-:W2:Y:S03]  /*12640*/  LDSM.16.M88.4 R72, [R134+UR5+0xb800] ;  /* 0x00b800058648783b */ /* 0x000ea60008000200 */
        /* <DEDUP_REMOVED lines=23> */
[----:B------:R3:W2:Y:S04]  /*127c0*/  LDSM.16.M88.4 R48, [R43+0xa800] ;  /* 0x00a800002b30783b */ /* 0x0006a80000000200 */
[----:B------:R-:W-:Y:S03]  /*127d0*/  LDSM.16.M88.4 R72, [R60+0x8000] ;  /* 0x008000003c48783b */ /* 0x000fe60000000200 */
[C---:B----4-:R-:W-:Y:S08]  /*127e0*/  HMMA.16816.F32.BF16 R44, R76.reuse, R64, R44 ;  /* 0x000000404c2c723c */ /* 0x050ff0000004182c */
[C---:B------:R-:W-:Y:S01]  /*127f0*/  HMMA.16816.F32.BF16 R36, R76.reuse, R66, R36 ;  /* 0x000000424c24723c */ /* 0x040fe20000041824 */
[----:B------:R-:W-:Y:S07]  /*12800*/  LDSM.16.M88.4 R64, [R60+0x8800] ;  /* 0x008800003c40783b */ /* 0x000fee0000000200 */
[----:B-1----:R-:W-:Y:S01]  /*12810*/  HMMA.16816.F32.BF16 R32, R76, R56, R32 ;  /* 0x000000384c20723c */ /* 0x002fe20000041820 */
[----:B---3--:R-:W-:-:S04]  /*12820*/  SHF.R.U32.HI R43, RZ, 0x2, R197 ;  /* 0x00000002ff2b7819 */ /* 0x008fc800000116c5 */
[----:B------:R-:W-:-:S03]  /*12830*/  LOP3.LUT R43, R43, 0x7, RZ, 0xc0, !PT ;  /* 0x000000072b2b7812 */ /* 0x000fc600078ec0ff */
[C---:B------:R-:W-:Y:S01]  /*12840*/  HMMA.16816.F32.BF16 R28, R76.reuse, R58, R28 ;  /* 0x0000003a4c1c723c */ /* 0x040fe2000004181c */
[----:B------:R-:W-:Y:S07]  /*12850*/  LDSM.16.M88.4 R56, [R60+0x9000] ;  /* 0x009000003c38783b */ /* 0x000fee0000000200 */
[C---:B--2---:R-:W-:Y:S08]  /*12860*/  HMMA.16816.F32.BF16 R8, R76.reuse, R52, R8 ;  /* 0x000000344c08723c */ /* 0x044ff00000041808 */
[C---:B------:R-:W-:Y:S08]  /*12870*/  HMMA.16816.F32.BF16 R112, R76.reuse, R48, R112 ;  /* 0x000000304c70723c */ /* 0x040ff00000041870 */
[C---:B------:R-:W-:Y:S01]  /*12880*/  HMMA.16816.F32.BF16 R108, R76.reuse, R50, R108 ;  /* 0x000000324c6c723c */ /* 0x040fe2000004186c */
[----:B------:R-:W1:Y:S07]  /*12890*/  LDSM.16.M88.4 R48, [R60+0xa000] ;  /* 0x00a000003c30783b */ /* 0x000e6e0000000200 */
[C---:B------:R-:W-:Y:S01]  /*128a0*/  HMMA.16816.F32.BF16 R4, R76.reuse, R54, R4 ;  /* 0x000000364c04723c */ /* 0x040fe20000041804 */
[----:B------:R-:W2:Y:S07]  /*128b0*/  LDSM.16.M88.4 R52, [R60+0x9800] ;  /* 0x009800003c34783b */ /* 0x000eae0000000200 */
[C---:B------:R-:W-:Y:S08]  /*128c0*/  HMMA.16816.F32.BF16 R24, R76.reuse, R116, R24 ;  /* 0x000000744c18723c */ /* 0x040ff00000041818 */
[C---:B------:R-:W-:Y:S01]  /*128d0*/  HMMA.16816.F32.BF16 R20, R76.reuse, R118, R20 ;  /* 0x000000764c14723c */ /* 0x040fe20000041814 */
[----:B------:R-:W3:Y:S07]  /*128e0*/  LDSM.16.M88.4 R116, [R60+0xb800] ;  /* 0x00b800003c74783b */ /* 0x000eee0000000200 */
        /* <DEDUP_REMOVED lines=9> */
[----:B------:R-:W4:Y:S07]  /*12980*/  LDSM.16.M88.4 R84, [R2+0x8000] ;  /* 0x008000000254783b */ /* 0x000f2e0000000200 */
[----:B------:R-:W-:Y:S01]  /*12990*/  HMMA.16816.F32.BF16 R92, R76, R82, R92 ;  /* 0x000000524c5c723c */ /* 0x000fe2000004185c */
[----:B------:R-:W4:Y:S04]  /*129a0*/  LDSM.16.M88.4 R80, [R2+0x8800] ;  /* 0x008800000250783b */ /* 0x000f280000000200 */
[----:B------:R-:W4:Y:S03]  /*129b0*/  LDSM.16.M88.4 R76, [R2+0x9000] ;  /* 0x00900000024c783b */ /* 0x000f260000000200 */
[C---:B------:R-:W-:Y:S08]  /*129c0*/  HMMA.16816.F32.BF16 R44, R128.reuse, R72, R44 ;  /* 0x00000048802c723c */ /* 0x040ff0000004182c */
[C---:B------:R-:W-:Y:S01]  /*129d0*/  HMMA.16816.F32.BF16 R36, R128.reuse, R74, R36 ;  /* 0x0000004a8024723c */ /* 0x040fe20000041824 */
[----:B------:R-:W4:Y:S07]  /*129e0*/  LDSM.16.M88.4 R72, [R2+0x9800] ;  /* 0x009800000248783b */ /* 0x000f2e0000000200 */
[C---:B------:R-:W-:Y:S08]  /*129f0*/  HMMA.16816.F32.BF16 R32, R128.reuse, R64, R32 ;  /* 0x000000408020723c */ /* 0x040ff00000041820 */
[C---:B------:R-:W-:Y:S01]  /*12a00*/  HMMA.16816.F32.BF16 R28, R128.reuse, R66, R28 ;  /* 0x00000042801c723c */ /* 0x040fe2000004181c */
[----:B------:R-:W4:Y:S07]  /*12a10*/  LDSM.16.M88.4 R64, [R2+0xa000] ;  /* 0x00a000000240783b */ /* 0x000f2e0000000200 */
[C---:B------:R-:W-:Y:S08]  /*12a20*/  HMMA.16816.F32.BF16 R24, R128.reuse, R56, R24 ;  /* 0x000000388018723c */ /* 0x040ff00000041818 */
[C---:B------:R-:W-:Y:S01]  /*12a30*/  HMMA.16816.F32.BF16 R20, R128.reuse, R58, R20 ;  /* 0x0000003a8014723c */ /* 0x040fe20000041814 */
[----:B------:R-:W4:Y:S07]  /*12a40*/  LDSM.16.M88.4 R56, [R2+0xa800] ;  /* 0x00a800000238783b */ /* 0x000f2e0000000200 */
[C---:B--2---:R-:W-:Y:S08]  /*12a50*/  HMMA.16816.F32.BF16 R16, R128.reuse, R52, R16 ;  /* 0x000000348010723c */ /* 0x044ff00000041810 */
[----:B------:R-:W-:Y:S01]  /*12a60*/  HMMA.16816.F32.BF16 R12, R128, R54, R12 ;  /* 0x00000036800c723c */ /* 0x000fe2000004180c */
[----:B------:R2:W4:Y:S01]  /*12a70*/  LDSM.16.M88.4 R52, [R2+0xb000] ;  /* 0x00b000000234783b */ /* 0x0005220000000200 */
[----:B------:R-:W-:-:S06]  /*12a80*/  DEPBAR.LE SB0, 0x0 ;  /* 0x000080000000791a */ /* 0x000fcc0000000000 */
[C---:B---3--:R-:W-:Y:S08]  /*12a90*/  HMMA.16816.F32.BF16 R96, R128.reuse, R116, R96 ;  /* 0x000000748060723c */ /* 0x048ff00000041860 */
[C---:B------:R-:W-:Y:S01]  /*12aa0*/  HMMA.16816.F32.BF16 R112, R128.reuse, R124, R112 ;  /* 0x0000007c8070723c */ /* 0x040fe20000041870 */
[----:B--2---:R-:W2:Y:S07]  /*12ab0*/  S2R R2, SR_CTAID.X ;  /* 0x0000000000027919 */ /* 0x004eae0000002500 */
[C---:B------:R-:W-:Y:S08]  /*12ac0*/  HMMA.16816.F32.BF16 R108, R128.reuse, R126, R108 ;  /* 0x0000007e806c723c */ /* 0x040ff0000004186c */
[C---:B------:R-:W-:Y:S08]  /*12ad0*/  HMMA.16816.F32.BF16 R104, R128.reuse, R120, R104 ;  /* 0x000000788068723c */ /* 0x040ff00000041868 */
[C---:B------:R-:W-:Y:S08]  /*12ae0*/  HMMA.16816.F32.BF16 R100, R128.reuse, R122, R100 ;  /* 0x0000007a8064723c */ /* 0x040ff00000041864 */
[----:B------:R-:W-:Y:S08]  /*12af0*/  HMMA.16816.F32.BF16 R92, R128, R118, R92 ;  /* 0x00000076805c723c */ /* 0x000ff0000004185c */
[----:B-1----:R-:W-:Y:S01]  /*12b00*/  HMMA.16816.F32.BF16 R96, R88, R48, R96 ;  /* 0x000000305860723c */ /* 0x002fe20000041860 */
[----:B------:R-:W-:-:S05]  /*12b10*/  LOP3.LUT R49, R0, 0x1f0, RZ, 0xc0, !PT ;  /* 0x000001f000317812 */ /* 0x000fca00078ec0ff */
[----:B--2---:R-:W-:Y:S02]  /*12b20*/  IMAD R49, R2, 0x40, R49 ;  /* 0x0000004002317824 */ /* 0x004fe400078e0231 */
[----:B----4-:R-:W-:Y:S03]  /*12b30*/  HMMA.16816.F32.BF16 R44, R88, R84, R44 ;  /* 0x00000054582c723c */ /* 0x010fe6000004182c */
[----:B------:R-:W-:-:S04]  /*12b40*/  IADD3 R2, PT, PT, -R204, R43, R49 ;  /* 0x0000002bcc027210 */ /* 0x000fc80007ffe131 */
[--C-:B------:R-:W-:Y:S01]  /*12b50*/  IADD3 R2, PT, PT, R2, UR4, R69.reuse ;  /* 0x0000000402027c10 */ /* 0x100fe2000fffe045 */
[----:B------:R-:W-:Y:S03]  /*12b60*/  HMMA.16816.F32.BF16 R36, R88, R86, R36 ;  /* 0x000000565824723c */ /* 0x000fe60000041824 */
[C-C-:B------:R-:W-:Y:S02]  /*12b70*/  VIADDMNMX R0, R2.reuse, 0x1, R69.reuse, PT ;  /* 0x0000000102007846 */ /* 0x140fe40003800145 */
[----:B------:R-:W-:-:S03]  /*12b80*/  VIADDMNMX R2, R2, 0x9, R69, PT ;  /* 0x0000000902027846 */ /* 0x000fc60003800145 */
        /* <DEDUP_REMOVED lines=18> */
[----:B------:R-:W1:Y:S01]  /*12cb0*/  LDCU UR10, c[0x0][0x3b8] ;  /* 0x00007700ff0a77ac */ /* 0x000e620008000800 */
[----:B------:R-:W-:Y:S02]  /*12cc0*/  UMOV UR8, URZ ;  /* 0x000000ff00087c82 */ /* 0x000fe40008000000 */
[----:B------:R-:W-:Y:S01]  /*12cd0*/  IADD3 R43, P1, PT, RZ, -UR8, RZ ;  /* 0x80000008ff2b7c10 */ /* 0x000fe2000ff3e0ff */
[----:B-1----:R-:W-:-:S06]  /*12ce0*/  USHF.L.U32 UR4, UR10, 0x7, URZ ;  /* 0x000000070a047899 */ /* 0x002fcc00080006ff */
[----:B------:R-:W-:-:S05]  /*12cf0*/  IMAD.X R48, RZ, RZ, ~UR4, P1 ;  /* 0x80000004ff307e24 */ /* 0x000fca00088e06ff */
[----:B------:R-:W-:-:S04]  /*12d00*/  SHF.R.S64 R43, R43, 0x1f, R48 ;  /* 0x0000001f2b2b7819 */ /* 0x000fc80000001030 */
[----:B------:R-:W-:-:S04]  /*12d10*/  IADD3 R206, P1, PT, R43, R206, RZ ;  /* 0x000000ce2bce7210 */ /* 0x000fc80007f3e0ff */
[----:B------:R-:W-:Y:S01]  /*12d20*/  LEA.HI.X.SX32 R205, R48, R205, 0x1, P1 ;  /* 0x000000cd30cd7211 */ /* 0x000fe200008f0eff */
[----:B------:R-:W-:Y:S08]  /*12d30*/  BRA `(.L_x_2290) ;  /* 0x0000000000f47947 */ /* 0x000ff00003800000 */
.L_x_2289:
[----:B------:R-:W1:Y:S01]  /*12d40*/  LDC R48, c[0x0][0x4f0] ;  /* 0x00013c00ff307b82 */ /* 0x000e620000000800 */
[C---:B------:R-:W-:Y:S01]  /*12d50*/  IADD3 R55, PT, PT, R63.reuse, -0x100, RZ ;  /* 0xffffff003f377810 */ /* 0x040fe20007ffe0ff */
[----:B------:R-:W-:Y:S01]  /*12d60*/  VIADD R49, R63, 0xffffff80 ;  /* 0xffffff803f317836 */ /* 0x000fe20000000000 */
[----:B------:R-:W2:Y:S02]  /*12d70*/  LDCU.64 UR10, c[0x0][0x3b8] ;  /* 0x00007700ff0a77ac */ /* 0x000ea40008000a00 */
[----:B------:R-:W-:Y:S02]  /*12d80*/  IABS R51, R55 ;  /* 0x0000003700337213 */ /* 0x000fe40000000000 */
[----:B------:R-:W-:Y:S01]  /*12d90*/  IABS R53, R49 ;  /* 0x0000003100357213 */ /* 0x000fe20000000000 */
[----:B------:R-:W3:Y:S01]  /*12da0*/  LDCU.64 UR8, c[0x0][0x3a0] ;  /* 0x00007400ff0877ac */ /* 0x000ee20008000a00 */
        /* <DEDUP_REMOVED lines=37> */
[----:B------:R-:W4:Y:S04]  /*13000*/  LDG.E R50, desc[UR6][R54.64] ;  /* 0x0000000636327981 */ /* 0x000f28000c1e1900 */
[----:B------:R-:W4:Y:S01]  /*13010*/  LDG.E R49, desc[UR6][R52.64] ;  /* 0x0000000634317981 */ /* 0x000f22000c1e1900 */
[----:B------:R-:W-:-:S04]  /*13020*/  IMAD.IADD R43, R43, 0x1, -R51 ;  /* 0x000000012b2b7824 */ /* 0x000fc800078e0a33 */
[----:B------:R-:W-:-:S05]  /*13030*/  IMAD R48, R43, R48, -0x80 ;  /* 0xffffff802b307424 */ /* 0x000fca00078e0230 */
[----:B------:R-:W-:-:S05]  /*13040*/  SHF.R.S32.HI R43, RZ, 0x1f, R48 ;  /* 0x0000001fff2b7819 */ /* 0x000fca0000011430 */
[----:B--2---:R-:W-:-:S04]  /*13050*/  IMAD R43, R43, UR10, RZ ;  /* 0x0000000a2b2b7c24 */ /* 0x004fc8000f8e02ff */
[----:B------:R-:W-:Y:S01]  /*13060*/  IMAD R43, R48, UR11, R43 ;  /* 0x0000000b302b7c24 */ /* 0x000fe2000f8e022b */
[----:B----4-:R-:W-:Y:S01]  /*13070*/  IADD3 R49, PT, PT, R50, -R49, RZ ;  /* 0x8000003132317210 */ /* 0x010fe20007ffe0ff */
[----:B------:R-:W-:-:S03]  /*13080*/  IMAD.WIDE.U32 R50, R48, UR10, RZ ;  /* 0x0000000a30327c25 */ /* 0x000fc6000f8e00ff */
        /* <DEDUP_REMOVED lines=8> */
.L_x_2290:
[----:B------:R-:W1:Y:S01]  /*13110*/  LDCU UR4, c[0x0][0x3bc] ;  /* 0x00007780ff0477ac */ /* 0x000e620008000800 */
[----:B------:R-:W-:Y:S01]  /*13120*/  IMAD.MOV.U32 R207, RZ, RZ, R205 ;  /* 0x000000ffffcf7224 */ /* 0x000fe200078e00cd */
[----:B------:R-:W-:-:S04]  /*13130*/  USHF.L.U32 UR8, UR10, 0x5, URZ ;  /* 0x000000050a087899 */ /* 0x000fc800080006ff */
[----:B------:R-:W-:Y:S01]  /*13140*/  @!PT LDS RZ, [RZ] ;  /* 0x00000000fffff984 */ /* 0x000fe20000000800 */
[----:B------:R-:W-:Y:S01]  /*13150*/  @!PT LDS RZ, [RZ] ;  /* 0x00000000fffff984 */ /* 0x000fe20000000800 */
[----:B------:R-:W-:Y:S01]  /*13160*/  @!PT LDS RZ, [RZ] ;  /* 0x00000000fffff984 */ /* 0x000fe20000000800 */
[----:B------:R2:W-:Y:S02]  /*13170*/  LDGSTS.E.BYPASS.LTC128B.128 [R213+0x4000], desc[UR6][R206.64] ;  /* 0x04000000ced57fae */ /* 0x0005e4000b981a06 */
[----:B------:R-:W-:Y:S02]  /*13180*/  IADD3 R54, P1, PT, R206, UR8, RZ ;  /* 0x00000008ce367c10 */ /* 0x000fe4000ff3e0ff */
[----:B------:R2:W-:Y:S01]  /*13190*/  LDGSTS.E.BYPASS.LTC128B.128 [R213+0x8000], desc[UR6][R206.64+0x80] ;  /* 0x08000080ced57fae */ /* 0x0005e2000b981a06 */
[----:B-1----:R-:W-:-:S06]  /*131a0*/  USHF.L.U64.HI UR4, UR10, 0x5, UR4 ;  /* 0x000000050a047899 */ /* 0x002fcc0008010204 */
[----:B------:R-:W-:Y:S02]  /*131b0*/  IADD3.X R55, PT, PT, R205, UR4, RZ, P1, !PT ;  /* 0x00000004cd377c10 */ /* 0x000fe40008ffe4ff */
[----:B------:R-:W-:-:S03]  /*131c0*/  IADD3 R52, P1, PT, R54, UR8, RZ ;  /* 0x0000000836347c10 */ /* 0x000fc6000ff3e0ff */
[----:B------:R2:W-:Y:S01]  /*131d0*/  LDGSTS.E.BYPASS.LTC128B.128 [R213+0x4800], desc[UR6][R54.64] ;  /* 0x0480000036d57fae */ /* 0x0005e2000b981a06 */
[----:B------:R-:W-:Y:S02]  /*131e0*/  IADD3.X R53, PT, PT, R55, UR4, RZ, P1, !PT ;  /* 0x0000000437357c10 */ /* 0x000fe40008ffe4ff */
[----:B------:R-:W-:Y:S01]  /*131f0*/  IADD3 R50, P1, PT, R52, UR8, RZ ;  /* 0x0000000834327c10 */ /* 0x000fe2000ff3e0ff */
[----:B------:R2:W-:Y:S03]  /*13200*/  LDGSTS.E.BYPASS.LTC128B.128 [R213+0x8800], desc[UR6][R54.64+0x80] ;  /* 0x0880008036d57fae */ /* 0x0005e6000b981a06 */
[----:B------:R-:W-:Y:S01]  /*13210*/  IADD3.X R51, PT, PT, R53, UR4, RZ, P1, !PT ;  /* 0x0000000435337c10 */ /* 0x000fe20008ffe4ff */
[----:B------:R2:W-:Y:S01]  /*13220*/  LDGSTS.E.BYPASS.LTC128B.128 [R213+0x5000], desc[UR6][R52.64] ;  /* 0x0500000034d57fae */ /* 0x0005e2000b981a06 */
        /* <DEDUP_REMOVED lines=13> */
[----:B------:R2:W-:Y:S04]  /*13300*/  LDGSTS.E.BYPASS.LTC128B.128 [R213+0x6800], desc[UR6][R56.64] ;  /* 0x0680000038d57fae */ /* 0x0005e8000b981a06 */
[----:B------:R2:W-:Y:S04]  /*13310*/  LDGSTS.E.BYPASS.LTC128B.128 [R213+0xa800], desc[UR6][R56.64+0x80] ;  /* 0x0a80008038d57fae */ /* 0x0005e8000b981a06 */
[----:B------:R2:W-:Y:S04]  /*13320*/  LDGSTS.E.BYPASS.LTC128B.128 [R213+0x7000], desc[UR6][R58.64] ;  /* 0x070000003ad57fae */ /* 0x0005e8000b981a06 */
[----:B------:R2:W-:Y:S04]  /*13330*/  LDGSTS.E.BYPASS.LTC128B.128 [R213+0xb000], desc[UR6][R58.64+0x80] ;  /* 0x0b0000803ad57fae */ /* 0x0005e8000b981a06 */
[----:B------:R2:W-:Y:S04]  /*13340*/  LDGSTS.E.BYPASS.LTC128B.128 [R213+0x7800], desc[UR6][R60.64] ;  /* 0x078000003cd57fae */ /* 0x0005e8000b981a06 */
[----:B------:R2:W-:Y:S04]  /*13350*/  LDGSTS.E.BYPASS.LTC128B.128 [R213+0xb800], desc[UR6][R60.64+0x80] ;  /* 0x0b8000803cd57fae */ /* 0x0005e8000b981a06 */
[----:B------:R-:W0:Y:S02]  /*13360*/  LDGDEPBAR ;  /* 0x00000000000079af */ /* 0x000e240000000000 */
.L_x_2288:
[----:B--2---:R-:W-:Y:S01]  /*13370*/  IMAD.SHL.U32 R58, R62, 0x80, RZ ;  /* 0x000000803e3a7824 */ /* 0x004fe200078e00ff */
[----:B------:R-:W1:Y:S01]  /*13380*/  LDCU UR4, c[0x0][0x45c] ;  /* 0x00008b80ff0477ac */ /* 0x000e620008000800 */
[----:B------:R-:W-:Y:S01]  /*13390*/  IMAD.SHL.U32 R43, R197, 0x2, RZ ;  /* 0x00000002c52b7824 */ /* 0x000fe200078e00ff */
[----:B------:R-:W-:Y:S01]  /*133a0*/  LOP3.LUT R200, R42, 0x200, R3, 0xf8, !PT ;  /* 0x000002002ac87812 */ /* 0x000fe200078ef803 */
[----:B------:R-:W-:-:S03]  /*133b0*/  IMAD.MOV.U32 R215, RZ, RZ, -0x1 ;  /* 0xffffffffffd77424 */ /* 0x000fc600078e00ff */
[----:B------:R-:W-:Y:S02]  /*133c0*/  LOP3.LUT R58, R58, 0x6, R43, 0xf8, !PT ;  /* 0x000000063a3a7812 */ /* 0x000fe400078ef82b */
[----:B------:R-:W-:-:S03]  /*133d0*/  LEA R200, R200, UR5, 0x1 ;  /* 0x00000005c8c87c11 */ /* 0x000fc6000f8e08ff */
[C---:B------:R-:W-:Y:S02]  /*133e0*/  VIADD R43, R58.reuse, 0xffffff80 ;  /* 0xffffff803a2b7836 */ /* 0x040fe40000000000 */
[----:B------:R-:W-:Y:S01]  /*133f0*/  VIADD R49, R58, 0xffffff81 ;  /* 0xffffff813a317836 */ /* 0x000fe20000000000 */
[----:B------:R-:W-:Y:S01]  /*13400*/  LDSM.16.MT88.4 R68, [R200+0xc000] ;  /* 0x00c00000c844783b */ /* 0x000fe20000004200 */
[C---:B------:R-:W-:Y:S01]  /*13410*/  VIADD R217, R200.reuse, 0xc000 ;  /* 0x0000c000c8d97836 */ /* 0x040fe20000000000 */
[C---:B------:R-:W-:Y:S01]  /*13420*/  ISETP.GE.AND P2, PT, R43.reuse, R0, PT ;  /* 0x000000002b00720c */ /* 0x040fe20003f46270 */
[----:B------:R-:W-:Y:S01]  /*13430*/  VIADD R64, R200, 0xc040 ;  /* 0x0000c040c8407836 */ /* 0x000fe20000000000 */
[----:B------:R-:W-:Y:S01]  /*13440*/  ISETP.GE.AND P1, PT, R43, R2, PT ;  /* 0x000000022b00720c */ /* 0x000fe20003f26270 */
[----:B------:R-:W-:Y:S01]  /*13450*/  VIADD R43, R58, 0xffffff88 ;  /* 0xffffff883a2b7836 */ /* 0x000fe20000000000 */
[----:B------:R-:W-:Y:S01]  /*13460*/  FSEL R54, R44, -INF , !P2 ;  /* 0xff8000002c367808 */ /* 0x000fe20005000000 */
[----:B------:R-:W-:Y:S01]  /*13470*/  @P0 VIADD R64, R217, 0xffffffc0 ;  /* 0xffffffc0d9400836 */ /* 0x000fe20000000000 */
[-C--:B------:R-:W-:Y:S01]  /*13480*/  ISETP.GE.AND P4, PT, R49, R0.reuse, PT ;  /* 0x000000003100720c */ /* 0x080fe20003f86270 */
[----:B------:R-:W-:Y:S01]  /*13490*/  IMAD.IADD R139, R41, 0x1, R200 ;  /* 0x00000001298b7824 */ /* 0x000fe200078e02c8 */
[----:B------:R-:W-:Y:S01]  /*134a0*/  ISETP.GE.AND P5, PT, R43, R0, PT ;  /* 0x000000002b00720c */ /* 0x000fe20003fa6270 */
[----:B------:R-:W-:Y:S01]  /*134b0*/  IMAD.IADD R41, R41, 0x1, R64 ;  /* 0x0000000129297824 */ /* 0x000fe200078e0240 */
[-C--:B------:R-:W-:Y:S01]  /*134c0*/  ISETP.GE.AND P2, PT, R43, R2.reuse, PT ;  /* 0x000000022b00720c */ /* 0x080fe20003f46270 */
[C---:B------:R-:W-:Y:S01]  /*134d0*/  VIADD R43, R58.reuse, 0xffffff90 ;  /* 0xffffff903a2b7836 */ /* 0x040fe20000000000 */
[----:B------:R-:W-:Y:S01]  /*134e0*/  ISETP.GE.AND P3, PT, R49, R2, PT ;  /* 0x000000023100720c */ /* 0x000fe20003f66270 */
[----:B------:R-:W-:Y:S01]  /*134f0*/  VIADD R49, R58, 0xffffff89 ;  /* 0xffffff893a317836 */ /* 0x000fe20000000000 */
[----:B------:R-:W-:Y:S01]  /*13500*/  FSEL R52, R45, -INF , !P4 ;  /* 0xff8000002d347808 */ /* 0x000fe20006000000 */
[----:B------:R-:W-:Y:S01]  /*13510*/  LDSM.16.MT88.4 R76, [R139+0xc000] ;  /* 0x00c000008b4c783b */ /* 0x000fe20000004200 */
[----:B------:R-:W-:-:S02]  /*13520*/  FSEL R56, R36, -INF , !P5 ;  /* 0xff80000024387808 */ /* 0x000fc40006800000 */
[----:B------:R-:W-:Y:S01]  /*13530*/  FSEL R59, R47, -INF , !P3 ;  /* 0xff8000002f3b7808 */ /* 0x000fe20005800000 */
[----:B------:R-:W-:Y:S01]  /*13540*/  LDSM.16.MT88.4 R84, [R64] ;  /* 0x000000004054783b */ /* 0x000fe20000004200 */
[C---:B------:R-:W-:Y:S02]  /*13550*/  ISETP.GE.AND P5, PT, R43.reuse, R0, PT ;  /* 0x000000002b00720c */ /* 0x040fe40003fa6270 */
[----:B------:R-:W-:Y:S01]  /*13560*/  ISETP.GE.AND P4, PT, R43, R2, PT ;  /* 0x000000022b00720c */ /* 0x000fe20003f86270 */
[----:B------:R-:W-:Y:S01]  /*13570*/  VIADD R43, R58, 0xffffff91 ;  /* 0xffffff913a2b7836 */ /* 0x000fe20000000000 */
[-C--:B------:R-:W-:Y:S01]  /*13580*/  ISETP.GE.AND P3, PT, R49, R0.reuse, PT ;  /* 0x000000003100720c */ /* 0x080fe20003f66270 */
[----:B------:R-:W-:Y:S01]  /*13590*/  LDSM.16.MT88.4 R116, [R64+0x4000] ;  /* 0x004000004074783b */ /* 0x000fe20000004200 */
[----:B------:R-:W-:Y:S02]  /*135a0*/  FSEL R53, R38, -INF , !P2 ;  /* 0xff80000026357808 */ /* 0x000fe40005000000 */
[----:B------:R-:W-:Y:S01]  /*135b0*/  FSEL R50, R37, -INF , !P3 ;  /* 0xff80000025327808 */ /* 0x000fe20005800000 */
[----:B------:R-:W-:Y:S01]  /*135c0*/  VIADD R37, R58, 0xffffff98 ;  /* 0xffffff983a257836 */ /* 0x000fe20000000000 */
[----:B------:R-:W-:-:S02]  /*135d0*/  ISETP.GE.AND P2, PT, R43, R0, PT ;  /* 0x000000002b00720c */ /* 0x000fc40003f46270 */
[----:B------:R-:W-:Y:S02]  /*135e0*/  FSEL R55, R34, -INF , !P4 ;  /* 0xff80000022377808 */ /* 0x000fe40006000000 */
[----:B------:R-:W-:Y:S02]  /*135f0*/  FSEL R32, R32, -INF , !P5 ;  /* 0xff80000020207808 */ /* 0x000fe40006800000 */
[----:B------:R-:W-:Y:S01]  /*13600*/  FSEL R34, R33, -INF , !P2 ;  /* 0xff80000021227808 */ /* 0x000fe20005000000 */
[C---:B------:R-:W-:Y:S01]  /*13610*/  VIADD R33, R58.reuse, 0xffffffa0 ;  /* 0xffffffa03a217836 */ /* 0x040fe20000000000 */
[C---:B------:R-:W-:Y:S02]  /*13620*/  ISETP.GE.AND P5, PT, R37.reuse, R0, PT ;  /* 0x000000002500720c */ /* 0x040fe40003fa6270 */
[----:B------:R-:W-:Y:S01]  /*13630*/  ISETP.GE.AND P3, PT, R37, R2, PT ;  /* 0x000000022500720c */ /* 0x000fe20003f66270 */
[----:B------:R-:W-:Y:S01]  /*13640*/  VIADD R37, R58, 0xffffff99 ;  /* 0xffffff993a257836 */ /* 0x000fe20000000000 */
[----:B------:R-:W-:-:S02]  /*13650*/  ISETP.GE.AND P4, PT, R33, R0, PT ;  /* 0x000000002100720c */ /* 0x000fc40003f86270 */
[----:B------:R-:W-:Y:S02]  /*13660*/  FSEL R45, R30, -INF , !P3 ;  /* 0xff8000001e2d7808 */ /* 0x000fe40005800000 */
[----:B------:R-:W-:Y:S01]  /*13670*/  ISETP.GE.AND P3, PT, R33, R2, PT ;  /* 0x000000022100720c */ /* 0x000fe20003f66270 */
[----:B------:R-:W-:Y:S01]  /*13680*/  VIADD R33, R58, 0xffffffa1 ;  /* 0xffffffa13a217836 */ /* 0x000fe20000000000 */
[----:B------:R-:W-:Y:S02]  /*13690*/  ISETP.GE.AND P2, PT, R37, R0, PT ;  /* 0x000000002500720c */ /* 0x000fe40003f46270 */
[----:B------:R-:W-:Y:S02]  /*136a0*/  FSEL R65, R46, -INF , !P1 ;  /* 0xff8000002e417808 */ /* 0x000fe40004800000 */
[----:B------:R-:W-:Y:S02]  /*136b0*/  ISETP.GE.AND P1, PT, R49, R2, PT ;  /* 0x000000023100720c */ /* 0x000fe40003f26270 */
[----:B------:R-:W-:Y:S01]  /*136c0*/  FSEL R48, R29, -INF , !P2 ;  /* 0xff8000001d307808 */ /* 0x000fe20005000000 */
[----:B------:R-:W-:Y:S01]  /*136d0*/  VIADD R29, R58, 0xffffffa8 ;  /* 0xffffffa83a1d7836 */ /* 0x000fe20000000000 */
[----:B------:R-:W-:-:S02]  /*136e0*/  ISETP.GE.AND P2, PT, R33, R0, PT ;  /* 0x000000002100720c */ /* 0x000fc40003f46270 */
[----:B------:R-:W-:Y:S02]  /*136f0*/  FSEL R57, R39, -INF , !P1 ;  /* 0xff80000027397808 */ /* 0x000fe40004800000 */
[----:B------:R-:W-:Y:S02]  /*13700*/  ISETP.GE.AND P1, PT, R43, R2, PT ;  /* 0x000000022b00720c */ /* 0x000fe40003f26270 */
[----:B------:R-:W-:Y:S02]  /*13710*/  FSEL R38, R24, -INF , !P4 ;  /* 0xff80000018267808 */ /* 0x000fe40006000000 */
[----:B------:R-:W-:Y:S02]  /*13720*/  FSEL R43, R26, -INF , !P3 ;  /* 0xff8000001a2b7808 */ /* 0x000fe40005800000 */
[----:B------:R-:W-:Y:S01]  /*13730*/  FSEL R44, R25, -INF , !P2 ;  /* 0xff800000192c7808 */ /* 0x000fe20005000000 */
[----:B------:R-:W-:Y:S01]  /*13740*/  VIADD R25, R58, 0xffffffb0 ;  /* 0xffffffb03a197836 */ /* 0x000fe20000000000 */
[----:B------:R-:W-:-:S02]  /*13750*/  ISETP.GE.AND P4, PT, R29, R0, PT ;  /* 0x000000001d00720c */ /* 0x000fc40003f86270 */
[----:B------:R-:W-:Y:S01]  /*13760*/  ISETP.GE.AND P3, PT, R29, R2, PT ;  /* 0x000000021d00720c */ /* 0x000fe20003f66270 */
[----:B------:R-:W-:Y:S01]  /*13770*/  VIADD R29, R58, 0xffffffa9 ;  /* 0xffffffa93a1d7836 */ /* 0x000fe20000000000 */
[----:B------:R-:W-:Y:S02]  /*13780*/  FSEL R46, R20, -INF , !P4 ;  /* 0xff800000142e7808 */ /* 0x000fe40006000000 */
[----:B------:R-:W-:Y:S02]  /*13790*/  FSEL R39, R22, -INF , !P3 ;  /* 0xff80000016277808 */ /* 0x000fe40005800000 */
[C---:B------:R-:W-:Y:S02]  /*137a0*/  ISETP.GE.AND P4, PT, R25.reuse, R0, PT ;  /* 0x000000001900720c */ /* 0x040fe40003f86270 */
[----:B------:R-:W-:Y:S01]  /*137b0*/  ISETP.GE.AND P3, PT, R25, R2, PT ;  /* 0x000000021900720c */ /* 0x000fe20003f66270 */
[----:B------:R-:W-:Y:S01]  /*137c0*/  VIADD R25, R58, 0xffffffb1 ;  /* 0xffffffb13a197836 */ /* 0x000fe20000000000 */
[----:B------:R-:W-:-:S02]  /*137d0*/  ISETP.GE.AND P2, PT, R29, R0, PT ;  /* 0x000000001d00720c */ /* 0x000fc40003f46270 */
[----:B------:R-:W-:Y:S02]  /*137e0*/  FSEL R51, R35, -INF , !P1 ;  /* 0xff80000023337808 */ /* 0x000fe40004800000 */
[----:B------:R-:W-:Y:S02]  /*137f0*/  ISETP.GE.AND P1, PT, R37, R2, PT ;  /* 0x000000022500720c */ /* 0x000fe40003f26270 */
[----:B------:R-:W-:Y:S01]  /*13800*/  FSEL R36, R21, -INF , !P2 ;  /* 0xff80000015247808 */ /* 0x000fe20005000000 */
[----:B------:R-:W-:Y:S01]  /*13810*/  VIADD R21, R58, 0xffffffb8 ;  /* 0xffffffb83a157836 */ /* 0x000fe20000000000 */
[----:B------:R-:W-:Y:S02]  /*13820*/  ISETP.GE.AND P2, PT, R25, R0, PT ;  /* 0x000000001900720c */ /* 0x000fe40003f46270 */
[----:B------:R-:W-:Y:S02]  /*13830*/  FSEL R49, R31, -INF , !P1 ;  /* 0xff8000001f317808 */ /* 0x000fe40004800000 */
        /* <DEDUP_REMOVED lines=15> */
[----:B------:R-:W-:-:S02]  /*13930*/  FSEL R37, R23, -INF , !P1 ;  /* 0xff80000017257808 */ /* 0x000fc40004800000 */
[----:B------:R-:W-:Y:S02]  /*13940*/  ISETP.GE.AND P2, PT, R21, R0, PT ;  /* 0x000000001500720c */ /* 0x000fe40003f46270 */
[----:B------:R-:W-:Y:S02]  /*13950*/  ISETP.GE.AND P1, PT, R25, R2, PT ;  /* 0x000000021900720c */ /* 0x000fe40003f26270 */
[----:B------:R-:W-:Y:S01]  /*13960*/  FSEL R158, R13, -INF , !P2 ;  /* 0xff8000000d9e7808 */ /* 0x000fe20005000000 */
[----:B------:R-:W-:Y:S01]  /*13970*/  VIADD R13, R58, 0xffffffc8 ;  /* 0xffffffc83a0d7836 */ /* 0x000fe20000000000 */
[----:B------:R-:W-:Y:S01]  /*13980*/  FSEL R157, R19, -INF , !P1 ;  /* 0xff800000139d7808 */ /* 0x000fe20004800000 */
[----:B------:R-:W-:Y:S01]  /*13990*/  LDSM.16.MT88.4 R24, [R200+0xc800] ;  /* 0x00c80000c818783b */ /* 0x000fe20000004200 */
[----:B------:R-:W-:Y:S02]  /*139a0*/  ISETP.GE.AND P2, PT, R17, R0, PT ;  /* 0x000000001100720c */ /* 0x000fe40003f46270 */
[----:B------:R-:W-:-:S02]  /*139b0*/  ISETP.GE.AND P1, PT, R21, R2, PT ;  /* 0x000000021500720c */ /* 0x000fc40003f26270 */
[----:B------:R-:W-:Y:S01]  /*139c0*/  FSEL R178, R8, -INF , !P4 ;  /* 0xff80000008b27808 */ /* 0x000fe20006000000 */
[----:B------:R-:W-:Y:S01]  /*139d0*/  LDSM.16.MT88.4 R20, [R64+0x800] ;  /* 0x000800004014783b */ /* 0x000fe20000004200 */
[----:B------:R-:W-:Y:S02]  /*139e0*/  FSEL R171, R10, -INF , !P3 ;  /* 0xff8000000aab7808 */ /* 0x000fe40005800000 */
[----:B------:R-:W-:Y:S01]  /*139f0*/  FSEL R170, R9, -INF , !P2 ;  /* 0xff80000009aa7808 */ /* 0x000fe20005000000 */
[C---:B------:R-:W-:Y:S01]  /*13a00*/  VIADD R9, R58.reuse, 0xffffffd0 ;  /* 0xffffffd03a097836 */ /* 0x040fe20000000000 */
[----:B------:R-:W-:Y:S02]  /*13a10*/  FSEL R169, R15, -INF , !P1 ;  /* 0xff8000000fa97808 */ /* 0x000fe40004800000 */
[C---:B------:R-:W-:Y:S02]  /*13a20*/  ISETP.GE.AND P4, PT, R13.reuse, R0, PT ;  /* 0x000000000d00720c */ /* 0x040fe40003f86270 */
[-C--:B------:R-:W-:Y:S01]  /*13a30*/  ISETP.GE.AND P3, PT, R13, R2.reuse, PT ;  /* 0x000000020d00720c */ /* 0x080fe20003f66270 */
[----:B------:R-:W-:Y:S01]  /*13a40*/  VIADD R13, R58, 0xffffffc9 ;  /* 0xffffffc93a0d7836 */ /* 0x000fe20000000000 */
[----:B------:R-:W-:-:S02]  /*13a50*/  ISETP.GE.AND P1, PT, R17, R2, PT ;  /* 0x000000021100720c */ /* 0x000fc40003f26270 */
[----:B------:R-:W-:Y:S01]  /*13a60*/  FSEL R180, R4, -INF , !P4 ;  /* 0xff80000004b47808 */ /* 0x000fe20006000000 */
[----:B------:R-:W-:Y:S01]  /*13a70*/  LDSM.16.MT88.4 R16, [R200+0x10800] ;  /* 0x01080000c810783b */ /* 0x000fe20000004200 */
[----:B------:R-:W-:Y:S02]  /*13a80*/  FSEL R177, R6, -INF , !P3 ;  /* 0xff80000006b17808 */ /* 0x000fe40005800000 */
[----:B------:R-:W-:Y:S02]  /*13a90*/  FSEL R173, R11, -INF , !P1 ;  /* 0xff8000000bad7808 */ /* 0x000fe40004800000 */
[C---:B------:R-:W-:Y:S02]  /*13aa0*/  ISETP.GE.AND P4, PT, R9.reuse, R0, PT ;  /* 0x000000000900720c */ /* 0x040fe40003f86270 */
[----:B------:R-:W-:Y:S01]  /*13ab0*/  ISETP.GE.AND P3, PT, R9, R2, PT ;  /* 0x000000020900720c */ /* 0x000fe20003f66270 */
[----:B------:R-:W-:Y:S01]  /*13ac0*/  VIADD R9, R58, 0xffffffd1 ;  /* 0xffffffd13a097836 */ /* 0x000fe20000000000 */
[----:B------:R-:W-:-:S02]  /*13ad0*/  ISETP.GE.AND P2, PT, R13, R0, PT ;  /* 0x000000000d00720c */ /* 0x000fc40003f46270 */
[----:B------:R-:W-:Y:S02]  /*13ae0*/  ISETP.GE.AND P1, PT, R13, R2, PT ;  /* 0x000000020d00720c */ /* 0x000fe40003f26270 */
[----:B------:R-:W-:Y:S01]  /*13af0*/  FSEL R172, R5, -INF , !P2 ;  /* 0xff80000005ac7808 */ /* 0x000fe20005000000 */
[C---:B------:R-:W-:Y:S01]  /*13b00*/  VIADD R5, R58.reuse, 0xffffffd8 ;  /* 0xffffffd83a057836 */ /* 0x040fe20000000000 */
[----:B------:R-:W-:Y:S01]  /*13b10*/  FSEL R175, R7, -INF , !P1 ;  /* 0xff80000007af7808 */ /* 0x000fe20004800000 */
[----:B------:R-:W-:Y:S01]  /*13b20*/  VIADD R7, R58, 0xffffffd9 ;  /* 0xffffffd93a077836 */ /* 0x000fe20000000000 */
[C---:B------:R-:W-:Y:S01]  /*13b30*/  ISETP.GE.AND P2, PT, R9.reuse, R0, PT ;  /* 0x000000000900720c */ /* 0x040fe20003f46270 */
[----:B------:R-:W-:Y:S01]  /*13b40*/  LDSM.16.MT88.4 R12, [R64+0x4800] ;  /* 0x00480000400c783b */ /* 0x000fe20000004200 */
[----:B------:R-:W-:Y:S02]  /*13b50*/  ISETP.GE.AND P1, PT, R9, R2, PT ;  /* 0x000000020900720c */ /* 0x000fe40003f26270 */
[----:B------:R-:W-:-:S02]  /*13b60*/  FSEL R174, R113, -INF , !P2 ;  /* 0xff80000071ae7808 */ /* 0x000fc40005000000 */
[----:B------:R-:W-:Y:S02]  /*13b70*/  FSEL R165, R115, -INF , !P1 ;  /* 0xff80000073a57808 */ /* 0x000fe40004800000 */
[----:B------:R-:W-:Y:S02]  /*13b80*/  FMNMX3.FTZ R9, R54, R52, R56, !PT ;  /* 0x0000003436097276 */ /* 0x000fe40007810038 */
[C---:B------:R-:W-:Y:S02]  /*13b90*/  ISETP.GE.AND P2, PT, R7.reuse, R0, PT ;  /* 0x000000000700720c */ /* 0x040fe40003f46270 */
[----:B------:R-:W-:Y:S01]  /*13ba0*/  ISETP.GE.AND P1, PT, R7, R2, PT ;  /* 0x000000020700720c */ /* 0x000fe20003f26270 */
[----:B------:R-:W-:Y:S01]  /*13bb0*/  VIADD R7, R58, 0xffffffe1 ;  /* 0xffffffe13a077836 */ /* 0x000fe20000000000 */
[----:B------:R-:W-:Y:S02]  /*13bc0*/  FSEL R28, R28, -INF , !P5 ;  /* 0xff8000001c1c7808 */ /* 0x000fe40006800000 */
[----:B------:R-:W-:-:S02]  /*13bd0*/  FMNMX3.FTZ R9, R9, R50, R32, !PT ;  /* 0x0000003209097276 */ /* 0x000fc40007810020 */
[----:B------:R-:W-:Y:S02]  /*13be0*/  FMNMX3.FTZ R4, R65, R59, R53, !PT ;  /* 0x0000003b41047276 */ /* 0x000fe40007810035 */
[----:B------:R-:W-:Y:S02]  /*13bf0*/  FSEL R166, R109, -INF , !P2 ;  /* 0xff8000006da67808 */ /* 0x000fe40005000000 */
[----:B------:R-:W-:Y:S02]  /*13c00*/  FSEL R161, R111, -INF , !P1 ;  /* 0xff8000006fa17808 */ /* 0x000fe40004800000 */
[C---:B------:R-:W-:Y:S02]  /*13c10*/  ISETP.GE.AND P2, PT, R7.reuse, R0, PT ;  /* 0x000000000700720c */ /* 0x040fe40003f46270 */
[----:B------:R-:W-:Y:S02]  /*13c20*/  ISETP.GE.AND P1, PT, R7, R2, PT ;  /* 0x000000020700720c */ /* 0x000fe40003f26270 */
[----:B------:R-:W-:Y:S01]  /*13c30*/  FMNMX3.FTZ R7, R9, R34, R28, !PT ;  /* 0x0000002209077276 */ /* 0x000fe2000781001c */
[----:B------:R-:W-:Y:S01]  /*13c40*/  VIADD R9, R58, 0xfffffff1 ;  /* 0xfffffff13a097836 */ /* 0x000fe20000000000 */
[----:B------:R-:W-:-:S02]  /*13c50*/  FMNMX3.FTZ R4, R4, R57, R55, !PT ;  /* 0x0000003904047276 */ /* 0x000fc40007810037 */
[----:B------:R-:W-:Y:S02]  /*13c60*/  FMNMX3.FTZ R7, R7, R48, R38, !PT ;  /* 0x0000003007077276 */ /* 0x000fe40007810026 */
[----:B------:R-:W-:Y:S02]  /*13c70*/  FMNMX3.FTZ R4, R4, R51, R45, !PT ;  /* 0x0000003304047276 */ /* 0x000fe4000781002d */
[----:B------:R-:W-:Y:S02]  /*13c80*/  FMNMX3.FTZ R7, R7, R44, R46, !PT ;  /* 0x0000002c07077276 */ /* 0x000fe4000781002e */
[----:B------:R-:W-:Y:S02]  /*13c90*/  FSEL R176, R112, -INF , !P4 ;  /* 0xff80000070b07808 */ /* 0x000fe40006000000 */
[----:B------:R-:W-:Y:S02]  /*13ca0*/  FSEL R167, R114, -INF , !P3 ;  /* 0xff80000072a77808 */ /* 0x000fe40005800000 */
[----:B------:R-:W-:-:S02]  /*13cb0*/  FMNMX3.FTZ R4, R4, R49, R43, !PT ;  /* 0x0000003104047276 */ /* 0x000fc4000781002b */
[C---:B------:R-:W-:Y:S02]  /*13cc0*/  ISETP.GE.AND P4, PT, R5.reuse, R0, PT ;  /* 0x000000000500720c */ /* 0x040fe40003f86270 */
[----:B------:R-:W-:Y:S01]  /*13cd0*/  ISETP.GE.AND P3, PT, R5, R2, PT ;  /* 0x000000020500720c */ /* 0x000fe20003f66270 */
[C---:B------:R-:W-:Y:S01]  /*13ce0*/  VIADD R5, R58.reuse, 0xffffffe0 ;  /* 0xffffffe03a057836 */ /* 0x040fe20000000000 */
[----:B------:R-:W-:Y:S01]  /*13cf0*/  FMNMX3.FTZ R11, R7, R36, R162, !PT ;  /* 0x00000024070b7276 */ /* 0x000fe200078100a2 */
[----:B------:R-:W-:Y:S01]  /*13d00*/  VIADD R7, R58, 0xfffffff9 ;  /* 0xfffffff93a077836 */ /* 0x000fe20000000000 */
[----:B------:R-:W-:Y:S02]  /*13d10*/  FMNMX3.FTZ R4, R4, R47, R39, !PT ;  /* 0x0000002f04047276 */ /* 0x000fe40007810027 */
[----:B------:R-:W-:Y:S02]  /*13d20*/  FSEL R168, R108, -INF , !P4 ;  /* 0xff8000006ca87808 */ /* 0x000fe40006000000 */
[----:B------:R-:W-:-:S02]  /*13d30*/  FSEL R163, R110, -INF , !P3 ;  /* 0xff8000006ea37808 */ /* 0x000fc40005800000 */
[C---:B------:R-:W-:Y:S01]  /*13d40*/  ISETP.GE.AND P4, PT, R5.reuse, R0, PT ;  /* 0x000000000500720c */ /* 0x040fe20003f86270 */
[----:B------:R-:W-:Y:S01]  /*13d50*/  LDSM.16.MT88.4 R108, [R139+0x10000] ;  /* 0x010000008b6c783b */ /* 0x000fe20000004200 */
        /* <DEDUP_REMOVED lines=30> */
[-C--:B------:R-:W-:Y:S02]  /*13f40*/  ISETP.GE.AND P2, PT, R9, R0.reuse, PT ;  /* 0x000000000900720c */ /* 0x080fe40003f46270 */
[----:B------:R-:W-:Y:S02]  /*13f50*/  ISETP.GE.AND P1, PT, R5, R0, PT ;  /* 0x000000000500720c */ /* 0x000fe40003f26270 */
[----:B------:R-:W-:-:S02]  /*13f60*/  FSEL R146, R96, -INF , !P4 ;  /* 0xff80000060927808 */ /* 0x000fc40006000000 */
[----:B------:R-:W-:Y:S02]  /*13f70*/  FMNMX3.FTZ R11, R11, R154, R150, !PT ;  /* 0x0000009a0b0b7276 */ /* 0x000fe40007810096 */
[----:B------:R-:W-:Y:S02]  /*13f80*/  FSEL R147, R102, -INF , !P3 ;  /* 0xff80000066937808 */ /* 0x000fe40005800000 */
[----:B------:R-:W-:Y:S01]  /*13f90*/  FMNMX3.FTZ R4, R4, R161, R151, !PT ;  /* 0x000000a104047276 */ /* 0x000fe20007810097 */
[----:B------:R-:W-:Y:S01]  /*13fa0*/  LDSM.16.MT88.4 R100, [R200+0x10000] ;  /* 0x01000000c864783b */ /* 0x000fe20000004200 */
[----:B------:R-:W-:Y:S02]  /*13fb0*/  ISETP.GE.AND P4, PT, R7, R0, PT ;  /* 0x000000000700720c */ /* 0x000fe40003f86270 */
[----:B------:R-:W-:Y:S02]  /*13fc0*/  FSEL R144, R97, -INF , !P2 ;  /* 0xff80000061907808 */ /* 0x000fe40005000000 */
[----:B------:R-:W-:-:S02]  /*13fd0*/  FSEL R142, R92, -INF , !P1 ;  /* 0xff8000005c8e7808 */ /* 0x000fc40004800000 */
[----:B------:R-:W-:Y:S02]  /*13fe0*/  FMNMX3.FTZ R11, R11, R148, R146, !PT ;  /* 0x000000940b0b7276 */ /* 0x000fe40007810092 */
[-C--:B------:R-:W-:Y:S02]  /*13ff0*/  ISETP.GE.AND P3, PT, R9, R2.reuse, PT ;  /* 0x000000020900720c */ /* 0x080fe40003f66270 */
[----:B------:R-:W-:Y:S02]  /*14000*/  ISETP.GE.AND P2, PT, R5, R2, PT ;  /* 0x000000020500720c */ /* 0x000fe40003f46270 */
[----:B------:R-:W-:Y:S02]  /*14010*/  FSEL R137, R98, -INF , !P5 ;  /* 0xff80000062897808 */ /* 0x000fe40006800000 */
[----:B------:R-:W-:Y:S02]  /*14020*/  FMNMX3.FTZ R4, R4, R149, R147, !PT ;  /* 0x0000009504047276 */ /* 0x000fe40007810093 */
[----:B------:R-:W-:-:S02]  /*14030*/  FSEL R141, R93, -INF , !P4 ;  /* 0xff8000005d8d7808 */ /* 0x000fc40006000000 */
[----:B------:R-:W-:Y:S02]  /*14040*/  FMNMX3.FTZ R6, R11, R144, R142, !PT ;  /* 0x000000900b067276 */ /* 0x000fe4000781008e */
[----:B------:R-:W-:Y:S02]  /*14050*/  ISETP.GE.AND P1, PT, R7, R2, PT ;  /* 0x000000020700720c */ /* 0x000fe40003f26270 */
[----:B------:R-:W-:Y:S02]  /*14060*/  FSEL R138, R99, -INF , !P3 ;  /* 0xff800000638a7808 */ /* 0x000fe40005800000 */
[----:B------:R-:W-:Y:S02]  /*14070*/  FSEL R135, R94, -INF , !P2 ;  /* 0xff8000005e877808 */ /* 0x000fe40005000000 */
[----:B------:R-:W-:Y:S02]  /*14080*/  FMNMX3.FTZ R4, R4, R145, R137, !PT ;  /* 0x0000009104047276 */ /* 0x000fe40007810089 */
[----:B------:R-:W-:-:S02]  /*14090*/  FMNMX.FTZ R6, R141, R6, !PT ;  /* 0x000000068d067209 */ /* 0x000fc40007810000 */
[----:B------:R-:W-:Y:S02]  /*140a0*/  FSEL R133, R95, -INF , !P1 ;  /* 0xff8000005f857808 */ /* 0x000fe40004800000 */
[----:B------:R-:W-:Y:S01]  /*140b0*/  FMNMX3.FTZ R4, R4, R138, R135, !PT ;  /* 0x0000008a04047276 */ /* 0x000fe20007810087 */
[----:B------:R-:W2:Y:S03]  /*140c0*/  SHFL.BFLY PT, R7, R6, 0x2, 0x1f ;  /* 0x0c401f0006077f89 */ /* 0x000ea600000e0000 */
[----:B------:R-:W-:Y:S01]  /*140d0*/  FMNMX.FTZ R8, R133, R4, !PT ;  /* 0x0000000485087209 */ /* 0x000fe20007810000 */
[----:B------:R-:W-:Y:S04]  /*140e0*/  LDSM.16.MT88.4 R92, [R41] ;  /* 0x00000000295c783b */ /* 0x000fe80000004200 */
[----:B------:R-:W3:Y:S01]  /*140f0*/  SHFL.BFLY PT, R5, R8, 0x2, 0x1f ;  /* 0x0c401f0008057f89 */ /* 0x000ee200000e0000 */
[----:B--2---:R-:W-:-:S05]  /*14100*/  FMNMX.FTZ R7, R6, R7, !PT ;  /* 0x0000000706077209 */ /* 0x004fca0007810000 */
[----:B------:R-:W2:Y:S01]  /*14110*/  SHFL.BFLY PT, R132, R7, 0x1, 0x1f ;  /* 0x0c201f0007847f89 */ /* 0x000ea200000e0000 */
[----:B---3--:R-:W-:-:S03]  /*14120*/  FMNMX.FTZ R5, R8, R5, !PT ;  /* 0x0000000508057209 */ /* 0x008fc60007810000 */
[----:B------:R-:W-:Y:S04]  /*14130*/  LDSM.16.MT88.4 R8, [R41+0x800] ;  /* 0x000800002908783b */ /* 0x000fe80000004200 */
[----:B------:R-:W3:Y:S01]  /*14140*/  SHFL.BFLY PT, R4, R5, 0x1, 0x1f ;  /* 0x0c201f0005047f89 */ /* 0x000ee200000e0000 */
[----:B--2---:R-:W-:-:S04]  /*14150*/  FMNMX.FTZ R132, R7, R132, !PT ;  /* 0x0000008407847209 */ /* 0x004fc80007810000 */
[C---:B------:R-:W-:Y:S01]  /*14160*/  FSETP.NEU.FTZ.AND P1, PT, R132.reuse, -INF , PT ;  /* 0xff8000008400780b */ /* 0x040fe20003f3d000 */
[----:B-1----:R-:W-:Y:S01]  /*14170*/  FMUL.FTZ R143, R132, UR4 ;  /* 0x00000004848f7c20 */ /* 0x002fe20008410000 */
        /* <DEDUP_REMOVED lines=30> */
[----:B------:R-:W-:Y:S01]  /*14360*/  LDSM.16.MT88.4 R28, [R139+0x10800] ;  /* 0x010800008b1c783b */ /* 0x000fe20000004200 */
        /* <DEDUP_REMOVED lines=23> */
[----:B------:R-:W-:Y:S01]  /*144e0*/  FFMA.FTZ R147, R147, UR4, -R140 ;  /* 0x0000000493937c23 */ /* 0x000fe2000801088c */
[----:B---3--:R-:W-:Y:S01]  /*144f0*/  F2FP.BF16.F32.PACK_AB R123, R58, R59 ;  /* 0x0000003b3a7b723e */ /* 0x008fe200000010ff */
        /* <DEDUP_REMOVED lines=12> */
[C---:B------:R-:W-:Y:S03]  /*145c0*/  HMMA.16816.F32.BF16 R92, R120.reuse, R94, RZ ;  /* 0x0000005e785c723c */ /* 0x040fe600000418ff */
[----:B------:R-:W5:Y:S04]  /*145d0*/  MUFU.EX2 R50, R50 ;  /* 0x0000003200327308 */ /* 0x000f680000000800 */
[----:B------:R-:W-:Y:S01]  /*145e0*/  MUFU.EX2 R49, R49 ;  /* 0x0000003100317308 */ /* 0x000fe20000000800 */
[C---:B------:R-:W-:Y:S03]  /*145f0*/  HMMA.16816.F32.BF16 R72, R120.reuse, R76, RZ ;  /* 0x0000004c7848723c */ /* 0x040fe600000418ff */
[----:B------:R-:W4:Y:S04]  /*14600*/  MUFU.EX2 R48, R48 ;  /* 0x0000003000307308 */ /* 0x000f280000000800 */
        /* <DEDUP_REMOVED lines=17> */
[----:B-1----:R-:W-:-:S02]  /*14720*/  FFMA.FTZ R179, R166, UR4, -R143 ;  /* 0x00000004a6b37c23 */ /* 0x002fc4000801088f */
[----:B------:R-:W-:Y:S05]  /*14730*/  MUFU.EX2 R221, R221 ;  /* 0x000000dd00dd7308 */ /* 0x000fea0000000800 */
[C---:B------:R-:W-:Y:S08]  /*14740*/  HMMA.16816.F32.BF16 R108, R120.reuse, R110, RZ ;  /* 0x0000006e786c723c */ /* 0x040ff000000418ff */
[C---:B------:R-:W-:Y:S08]  /*14750*/  HMMA.16816.F32.BF16 R68, R120.reuse, R70, RZ ;  /* 0x000000467844723c */ /* 0x040ff000000418ff */
        /* <DEDUP_REMOVED lines=12> */
[----:B-----5:R-:W-:Y:S01]  /*14820*/  F2FP.BF16.F32.PACK_AB R7, R50, R51 ;  /* 0x000000333207723e */ /* 0x020fe200000010ff */
        /* <DEDUP_REMOVED lines=13> */
[----:B------:R-:W5:Y:S07]  /*14900*/  MUFU.EX2 R43, R43 ;  /* 0x0000002b002b7308 */ /* 0x000f6e0000000800 */
[C---:B----4-:R-:W-:Y:S01]  /*14910*/  HMMA.16816.F32.BF16 R72, R4.reuse, R32, R72 ;  /* 0x000000200448723c */ /* 0x050fe20000041848 */
[----:B--2---:R-:W2:Y:S07]  /*14920*/  LDSM.16.MT88.4 R12, [R200+0x11000] ;  /* 0x01100000c80c783b */ /* 0x004eae0000004200 */
[C---:B------:R-:W-:Y:S01]  /*14930*/  HMMA.16816.F32.BF16 R76, R4.reuse, R34, R76 ;  /* 0x00000022044c723c */ /* 0x040fe2000004184c */
[----:B------:R-:W4:Y:S07]  /*14940*/  LDSM.16.MT88.4 R32, [R139+0xd000] ;  /* 0x00d000008b20783b */ /* 0x000f2e0000004200 */
        /* <DEDUP_REMOVED lines=14> */
[----:B------:R-:W-:Y:S01]  /*14a30*/  F2FP.BF16.F32.PACK_AB R4, R48, R49 ;  /* 0x000000313004723e */ /* 0x000fe200000010ff */
[----:B------:R-:W1:Y:S01]  /*14a40*/  LDSM.16.MT88.4 R20, [R64+0x1000] ;  /* 0x001000004014783b */ /* 0x000e620000004200 */
[----:B---3--:R-:W-:Y:S01]  /*14a50*/  F2FP.BF16.F32.PACK_AB R5, R46, R47 ;  /* 0x0000002f2e05723e */ /* 0x008fe200000010ff */
[----:B------:R-:W-:Y:S01]  /*14a60*/  FADD.FTZ R49, R49, R52 ;  /* 0x0000003431317221 */ /* 0x000fe20000010000 */
[----:B------:R-:W-:Y:S01]  /*14a70*/  F2FP.BF16.F32.PACK_AB R6, R44, R45 ;  /* 0x0000002d2c06723e */ /* 0x000fe200000010ff */
[----:B------:R-:W-:Y:S01]  /*14a80*/  FADD.FTZ R47, R47, R50 ;  /* 0x000000322f2f7221 */ /* 0x000fe20000010000 */
[----:B-----5:R-:W-:Y:S01]  /*14a90*/  F2FP.BF16.F32.PACK_AB R7, R42, R43 ;  /* 0x0000002b2a07723e */ /* 0x020fe200000010ff */
[----:B------:R-:W-:-:S02]  /*14aa0*/  FADD.FTZ R48, R48, R49 ;  /* 0x0000003130307221 */ /* 0x000fc40000010000 */
[----:B------:R-:W-:Y:S02]  /*14ab0*/  FADD.FTZ R46, R46, R47 ;  /* 0x0000002f2e2e7221 */ /* 0x000fe40000010000 */
[----:B------:R-:W-:Y:S02]  /*14ac0*/  FADD.FTZ R45, R45, R48 ;  /* 0x000000302d2d7221 */ /* 0x000fe40000010000 */
[C---:B--2---:R-:W-:Y:S01]  /*14ad0*/  HMMA.16816.F32.BF16 R96, R4.reuse, R12, R96 ;  /* 0x0000000c0460723c */ /* 0x044fe20000041860 */
[----:B------:R-:W-:Y:S01]  /*14ae0*/  FFMA.FTZ R12, R160, UR4, -R143 ;  /* 0x00000004a00c7c23 */ /* 0x000fe2000801088f */
[----:B------:R-:W-:Y:S01]  /*14af0*/  FADD.FTZ R44, R44, R45 ;  /* 0x0000002d2c2c7221 */ /* 0x000fe20000010000 */
[----:B------:R2:W3:Y:S04]  /*14b00*/  MUFU.EX2 R160, R164 ;  /* 0x000000a400a07308 */ /* 0x0004e80000000800 */
[----:B------:R5:W3:Y:S01]  /*14b10*/  MUFU.EX2 R158, R12 ;  /* 0x0000000c009e7308 */ /* 0x000ae20000000800 */
[C---:B----4-:R-:W-:Y:S08]  /*14b20*/  HMMA.16816.F32.BF16 R72, R4.reuse, R32, R72 ;  /* 0x000000200448723c */ /* 0x050ff00000041848 */
[----:B------:R-:W-:Y:S01]  /*14b30*/  HMMA.16816.F32.BF16 R76, R4, R34, R76 ;  /* 0x00000022044c723c */ /* 0x000fe2000004184c */
[----:B------:R-:W4:Y:S01]  /*14b40*/  LDSM.16.MT88.4 R32, [R139+0xd800] ;  /* 0x00d800008b20783b */ /* 0x000f220000004200 */
[----:B--2---:R-:W-:Y:S01]  /*14b50*/  FFMA.FTZ R164, R169, UR4, -R140 ;  /* 0x00000004a9a47c23 */ /* 0x004fe2000801088c */
[----:B------:R-:W-:-:S02]  /*14b60*/  FFMA.FTZ R169, R170, UR4, -R143 ;  /* 0x00000004aaa97c23 */ /* 0x000fc4000801088f */
[----:B------:R2:W-:Y:S03]  /*14b70*/  MUFU.EX2 R170, R178 ;  /* 0x000000b200aa7308 */ /* 0x0005e60000000800 */
[C---:B------:R-:W-:Y:S01]  /*14b80*/  HMMA.16816.F32.BF16 R100, R4.reuse, R14, R100 ;  /* 0x0000000e0464723c */ /* 0x040fe20000041864 */
[----:B-----5:R-:W5:Y:S01]  /*14b90*/  LDSM.16.MT88.4 R12, [R200+0x11800] ;  /* 0x01180000c80c783b */ /* 0x020f620000004200 */
[----:B------:R-:W3:Y:S04]  /*14ba0*/  MUFU.EX2 R164, R164 ;  /* 0x000000a400a47308 */ /* 0x000ee80000000800 */
[----:B------:R-:W5:Y:S02]  /*14bb0*/  MUFU.EX2 R169, R169 ;  /* 0x000000a900a97308 */ /* 0x000f640000000800 */
[----:B-1----:R-:W-:Y:S01]  /*14bc0*/  HMMA.16816.F32.BF16 R112, R4, R8, R112 ;  /* 0x000000080470723c */ /* 0x002fe20000041870 */
[----:B--2---:R-:W-:Y:S01]  /*14bd0*/  FFMA.FTZ R178, R177, UR4, -R140 ;  /* 0x00000004b1b27c23 */ /* 0x004fe2000801088c */
[----:B------:R-:W-:-:S06]  /*14be0*/  FFMA.FTZ R177, R174, UR4, -R143 ;  /* 0x00000004aeb17c23 */ /* 0x000fcc000801088f */
[C---:B------:R-:W-:Y:S01]  /*14bf0*/  HMMA.16816.F32.BF16 R116, R4.reuse, R10, R116 ;  /* 0x0000000a0474723c */ /* 0x040fe20000041874 */
[----:B------:R-:W1:Y:S01]  /*14c00*/  LDSM.16.MT88.4 R8, [R64+0x5800] ;  /* 0x005800004008783b */ /* 0x000e620000004200 */
[----:B------:R-:W-:Y:S04]  /*14c10*/  MUFU.EX2 R178, R178 ;  /* 0x000000b200b27308 */ /* 0x000fe80000000800 */
[----:B------:R-:W-:Y:S02]  /*14c20*/  MUFU.EX2 R177, R177 ;  /* 0x000000b100b17308 */ /* 0x000fe40000000800 */
[C---:B------:R-:W-:Y:S08]  /*14c30*/  HMMA.16816.F32.BF16 R88, R4.reuse, R16, R88 ;  /* 0x000000100458723c */ /* 0x040ff00000041858 */
        /* <DEDUP_REMOVED lines=13> */
[----:B---3--:R-:W-:Y:S01]  /*14d10*/  F2FP.BF16.F32.PACK_AB R4, R160, R153 ;  /* 0x00000099a004723e */ /* 0x008fe200000010ff */
[----:B------:R-:W-:Y:S01]  /*14d20*/  LDSM.16.MT88.4 R36, [R64+0x6000] ;  /* 0x006000004024783b */ /* 0x000fe20000004200 */
[----:B------:R-:W-:Y:S01]  /*14d30*/  F2FP.BF16.F32.PACK_AB R5, R159, R162 ;  /* 0x000000a29f05723e */ /* 0x000fe200000010ff */
[----:B------:R-:W-:Y:S01]  /*14d40*/  FADD.FTZ R153, R153, R44 ;  /* 0x0000002c99997221 */ /* 0x000fe20000010000 */
[----:B------:R-:W-:-:S02]  /*14d50*/  F2FP.BF16.F32.PACK_AB R6, R155, R158 ;  /* 0x0000009e9b06723e */ /* 0x000fc400000010ff */
[----:B------:R-:W-:-:S07]  /*14d60*/  F2FP.BF16.F32.PACK_AB R7, R164, R157 ;  /* 0x0000009da407723e */ /* 0x000fce00000010ff */
[C---:B----4-:R-:W-:Y:S08]  /*14d70*/  HMMA.16816.F32.BF16 R72, R4.reuse, R32, R72 ;  /* 0x000000200448723c */ /* 0x050ff00000041848 */
[C---:B------:R-:W-:Y:S01]  /*14d80*/  HMMA.16816.F32.BF16 R76, R4.reuse, R34, R76 ;  /* 0x00000022044c723c */ /* 0x040fe2000004184c */
[----:B------:R-:W3:Y:S07]  /*14d90*/  LDSM.16.MT88.4 R32, [R41+0x5800] ;  /* 0x005800002920783b */ /* 0x000eee0000004200 */
[----:B-----5:R-:W-:Y:S01]  /*14da0*/  HMMA.16816.F32.BF16 R96, R4, R12, R96 ;  /* 0x0000000c0460723c */ /* 0x020fe20000041860 */
[----:B------:R-:W-:Y:S01]  /*14db0*/  FFMA.FTZ R12, R180, UR4, -R143 ;  /* 0x00000004b40c7c23 */ /* 0x000fe2000801088f */
[----:B------:R-:W-:-:S06]  /*14dc0*/  FFMA.FTZ R180, R173, UR4, -R140 ;  /* 0x00000004adb47c23 */ /* 0x000fcc000801088c */
[C---:B-1----:R-:W-:Y:S01]  /*14dd0*/  HMMA.16816.F32.BF16 R112, R4.reuse, R8, R112 ;  /* 0x000000080470723c */ /* 0x042fe20000041870 */
[----:B------:R-:W-:Y:S01]  /*14de0*/  FFMA.FTZ R9, R172, UR4, -R143 ;  /* 0x00000004ac097c23 */ /* 0x000fe2000801088f */
[----:B------:R-:W-:Y:S01]  /*14df0*/  FFMA.FTZ R8, R171, UR4, -R140 ;  /* 0x00000004ab087c23 */ /* 0x000fe2000801088c */
[----:B------:R1:W-:Y:S04]  /*14e00*/  MUFU.EX2 R172, R12 ;  /* 0x0000000c00ac7308 */ /* 0x0003e80000000800 */
[----:B------:R-:W-:Y:S01]  /*14e10*/  MUFU.EX2 R171, R9 ;  /* 0x0000000900ab7308 */ /* 0x000fe20000000800 */
[C---:B------:R-:W-:Y:S03]  /*14e20*/  HMMA.16816.F32.BF16 R100, R4.reuse, R14, R100 ;  /* 0x0000000e0464723c */ /* 0x040fe60000041864 */
[----:B------:R4:W-:Y:S04]  /*14e30*/  MUFU.EX2 R173, R8 ;  /* 0x0000000800ad7308 */ /* 0x0009e80000000800 */
[----:B------:R-:W5:Y:S01]  /*14e40*/  MUFU.EX2 R180, R180 ;  /* 0x000000b400b47308 */ /* 0x000f620000000800 */
[C---:B------:R-:W-:Y:S01]  /*14e50*/  HMMA.16816.F32.BF16 R116, R4.reuse, R10, R116 ;  /* 0x0000000a0474723c */ /* 0x040fe20000041874 */
[----:B-1----:R-:W1:Y:S07]  /*14e60*/  LDSM.16.MT88.4 R12, [R41+0x2000] ;  /* 0x00200000290c783b */ /* 0x002e6e0000004200 */
[C---:B--2---:R-:W-:Y:S01]  /*14e70*/  HMMA.16816.F32.BF16 R88, R4.reuse, R16, R88 ;  /* 0x000000100458723c */ /* 0x044fe20000041858 */
[----:B----4-:R-:W2:Y:S07]  /*14e80*/  LDSM.16.MT88.4 R8, [R200+0x12000] ;  /* 0x01200000c808783b */ /* 0x010eae0000004200 */
        /* <DEDUP_REMOVED lines=14> */
[----:B------:R-:W-:Y:S01]  /*14f70*/  LDSM.16.MT88.4 R32, [R139+0xe800] ;  /* 0x00e800008b20783b */ /* 0x000fe20000004200 */
[----:B-----5:R-:W-:-:S02]  /*14f80*/  F2FP.BF16.F32.PACK_AB R5, R180, R173 ;  /* 0x000000adb405723e */ /* 0x020fc400000010ff */
[----:B------:R-:W-:Y:S02]  /*14f90*/  F2FP.BF16.F32.PACK_AB R6, R171, R172 ;  /* 0x000000acab06723e */ /* 0x000fe400000010ff */
[----:B------:R-:W-:-:S07]  /*14fa0*/  F2FP.BF16.F32.PACK_AB R7, R175, R178 ;  /* 0x000000b2af07723e */ /* 0x000fce00000010ff */
[C---:B-1----:R-:W-:Y:S08]  /*14fb0*/  HMMA.16816.F32.BF16 R88, R4.reuse, R12, R88 ;  /* 0x0000000c0458723c */ /* 0x042ff00000041858 */
        /* <DEDUP_REMOVED lines=19> */
[----:B------:R-:W5:Y:S01]  /*150f0*/  MUFU.EX2 R168, R168 ;  /* 0x000000a800a87308 */ /* 0x000f620000000800 */
[C---:B------:R-:W-:Y:S03]  /*15100*/  HMMA.16816.F32.BF16 R72, R4.reuse, R28, R72 ;  /* 0x0000001c0448723c */ /* 0x040fe60000041848 */
        /* <DEDUP_REMOVED lines=26> */
[----:B-----5:R-:W-:Y:S01]  /*152b0*/  F2FP.BF16.F32.PACK_AB R5, R168, R165 ;  /* 0x000000a5a805723e */ /* 0x020fe200000010ff */
[----:B------:R-:W5:Y:S01]  /*152c0*/  MUFU.EX2 R150, R150 ;  /* 0x0000009600967308 */ /* 0x000f620000000800 */
[----:B------:R-:W-:-:S02]  /*152d0*/  F2FP.BF16.F32.PACK_AB R6, R167, R166 ;  /* 0x000000a6a706723e */ /* 0x000fc400000010ff */
[----:B------:R-:W-:-:S07]  /*152e0*/  F2FP.BF16.F32.PACK_AB R7, R37, R36 ;  /* 0x000000242507723e */ /* 0x000fce00000010ff */
        /* <DEDUP_REMOVED lines=25> */
[----:B-----5:R-:W-:-:S02]  /*15480*/  F2FP.BF16.F32.PACK_AB R5, R150, R149 ;  /* 0x000000959605723e */ /* 0x020fc400000010ff */
[----:B------:R-:W-:Y:S02]  /*15490*/  F2FP.BF16.F32.PACK_AB R6, R148, R39 ;  /* 0x000000279406723e */ /* 0x000fe400000010ff */
[----:B------:R-:W-:-:S07]  /*154a0*/  F2FP.BF16.F32.PACK_AB R7, R154, R145 ;  /* 0x000000919a07723e */ /* 0x000fce00000010ff */
        /* <DEDUP_REMOVED lines=56> */
[----:B------:R-:W-:Y:S03]  /*15830*/  HMMA.16816.F32.BF16 R72, R4, R16, R72 ;  /* 0x000000100448723c */ /* 0x000fe60000041848 */
[----:B------:R-:W-:-:S04]  /*15840*/  FADD.FTZ R174, R174, R171 ;  /* 0x000000abaeae7221 */ /* 0x000fc80000010000 */
[----:B------:R-:W-:Y:S01]  /*15850*/  FADD.FTZ R177, R177, R174 ;  /* 0x000000aeb1b17221 */ /* 0x000fe20000010000 */
[----:B------:R-:W-:Y:S01]  /*15860*/  HMMA.16816.F32.BF16 R76, R4, R18, R76 ;  /* 0x00000012044c723c */ /* 0x000fe2000004184c */
[----:B------:R-:W2:Y:S02]  /*15870*/  LDSM.16.MT88.4 R16, [R64+0x7800] ;  /* 0x007800004010783b */ /* 0x000ea40000004200 */
[----:B------:R-:W-:-:S04]  /*15880*/  FADD.FTZ R166, R166, R177 ;  /* 0x000000b1a6a67221 */ /* 0x000fc80000010000 */
[----:B------:R-:W-:Y:S01]  /*15890*/  FADD.FTZ R167, R167, R166 ;  /* 0x000000a6a7a77221 */ /* 0x000fe20000010000 */
[----:B---3--:R-:W-:Y:S03]  /*158a0*/  HMMA.16816.F32.BF16 R104, R4, R12, R104 ;  /* 0x0000000c0468723c */ /* 0x008fe60000041868 */
[----:B------:R-:W-:-:S05]  /*158b0*/  FADD.FTZ R38, R38, R167 ;  /* 0x000000a726267221 */ /* 0x000fca0000010000 */
        /* <DEDUP_REMOVED lines=38> */
[----:B------:R-:W-:-:S04]  /*15b20*/  UISETP.NE.U32.AND UP0, UPT, UR12, URZ, UPT ;  /* 0x000000ff0c00728c */ /* 0x000fc8000bf05070 */
        /* <DEDUP_REMOVED lines=13> */
[----:B------:R-:W-:Y:S02]  /*15c00*/  LOP3.LUT R10, R10, R5, RZ, 0x3c, !PT ;  /* 0x000000050a0a7212 */ /* 0x000fe400078e3cff */
[----:B------:R-:W-:Y:S02]  /*15c10*/  ISETP.GE.AND P4, PT, R6, RZ, PT ;  /* 0x000000ff0600720c */ /* 0x000fe40003f86270 */
        /* <DEDUP_REMOVED lines=22> */
[----:B------:R-:W-:Y:S02]  /*15d80*/  ISETP.NE.AND P1, PT, R5, RZ, PT ;  /* 0x000000ff0500720c */ /* 0x000fe40003f25270 */
[----:B------:R-:W-:-:S07]  /*15d90*/  LOP3.LUT R7, RZ, R5, RZ, 0x33, !PT ;  /* 0x00000005ff077212 */ /* 0x000fce00078e33ff */
        /* <DEDUP_REMOVED lines=14> */
[C---:B------:R-:W-:Y:S01]  /*15e80*/  IMAD R5, R6.reuse, UR11, R5 ;  /* 0x0000000b06057c24 */ /* 0x040fe2000f8e0205 */
        /* <DEDUP_REMOVED lines=9> */
[----:B------:R-:W-:Y:S01]  /*15f20*/  LEA.HI.X R209, R8, R209, R5, 0x1, P1 ;  /* 0x000000d108d17211 */ /* 0x000fe200008f0c05 */
[----:B------:R-:W-:Y:S06]  /*15f30*/  BRA `(.L_x_2293) ;  /* 0x0000000000207947 */ /* 0x000fec0003800000 */
.L_x_2292:
[----:B------:R-:W1:Y:S01]  /*15f40*/  LDCU UR4, c[0x0][0x3c0] ;  /* 0x00007800ff0477ac */ /* 0x000e620008000800 */
[----:B------:R-:W-:Y:S02]  /*15f50*/  UMOV UR8, URZ ;  /* 0x000000ff00087c82 */ /* 0x000fe40008000000 */
[----:B------:R-:W-:Y:S01]  /*15f60*/  IADD3 R5, P1, PT, RZ, -UR8, RZ ;  /* 0x80000008ff057c10 */ /* 0x000fe2000ff3e0ff */
[----:B-1----:R-:W-:-:S06]  /*15f70*/  USHF.L.U32 UR4, UR4, 0x7, URZ ;  /* 0x0000000704047899 */ /* 0x002fcc00080006ff */
[----:B------:R-:W-:-:S05]  /*15f80*/  IMAD.X R4, RZ, RZ, ~UR4, P1 ;  /* 0x80000004ff047e24 */ /* 0x000fca00088e06ff */
[----:B------:R-:W-:-:S04]  /*15f90*/  SHF.R.S64 R5, R5, 0x1f, R4 ;  /* 0x0000001f05057819 */ /* 0x000fc80000001004 */
[----:B------:R-:W-:-:S04]  /*15fa0*/  IADD3 R208, P1, PT, R5, R208, RZ ;  /* 0x000000d005d07210 */ /* 0x000fc80007f3e0ff */
[----:B------:R-:W-:-:S09]  /*15fb0*/  LEA.HI.X.SX32 R209, R4, R209, 0x1, P1 ;  /* 0x000000d104d17211 */ /* 0x000fd200008f0eff */
.L_x_2293:
[----:B------:R-:W1:Y:S01]  /*15fc0*/  LDCU.64 UR8, c[0x0][0x3c0] ;  /* 0x00007800ff0877ac */ /* 0x000e620008000a00 */
[----:B------:R-:W-:Y:S01]  /*15fd0*/  LOP3.LUT R4, R40, 0x1f8, RZ, 0xc0, !PT ;  /* 0x000001f828047812 */ /* 0x000fe200078ec0ff */
[----:B------:R-:W-:Y:S01]  /*15fe0*/  IMAD.MOV.U32 R154, RZ, RZ, 0x20 ;  /* 0x00000020ff9a7424 */ /* 0x000fe200078e00ff */
[----:B------:R-:W-:Y:S01]  /*15ff0*/  LOP3.LUT P2, RZ, R197, 0x2, RZ, 0xc0, !PT ;  /* 0x00000002c5ff7812 */ /* 0x000fe2000784c0ff */
[----:B------:R-:W-:Y:S01]  /*16000*/  VIADD R63, R134, UR5 ;  /* 0x00000005863f7c36 */ /* 0x000fe20008000000 */
[----:B------:R-:W-:Y:S01]  /*16010*/  LOP3.LUT R5, R4, 0x38, R197, 0x78, !PT ;  /* 0x0000003804057812 */ /* 0x000fe200078e78c5 */
[----:B------:R-:W-:Y:S01]  /*16020*/  IMAD.IADD R135, R201, 0x1, R152 ;  /* 0x00000001c9877824 */ /* 0x000fe200078e0298 */
[----:B------:R-:W-:Y:S02]  /*16030*/  SEL R154, R154, 0xffffffe0, !P2 ;  /* 0xffffffe09a9a7807 */ /* 0x000fe40005000000 */
[----:B------:R-:W-:Y:S02]  /*16040*/  LOP3.LUT R40, R5, 0x1e00, R40, 0xf8, !PT ;  /* 0x00001e0005287812 */ /* 0x000fe400078ef828 */
[----:B------:R-:W-:Y:S01]  /*16050*/  P2R R60, PR, RZ, 0x1 ;  /* 0x00000001ff3c7803 */ /* 0x000fe20000000000 */
[--C-:B------:R-:W-:Y:S01]  /*16060*/  IMAD.IADD R192, R201, 0x1, R154.reuse ;  /* 0x00000001c9c07824 */ /* 0x100fe200078e029a */
[----:B------:R-:W-:Y:S01]  /*16070*/  LEA R213, R40, UR5, 0x1 ;  /* 0x0000000528d57c11 */ /* 0x000fe2000f8e08ff */
[----:B------:R-:W-:-:S02]  /*16080*/  IMAD.IADD R133, R63, 0x1, R154 ;  /* 0x000000013f857824 */ /* 0x000fc400078e029a */
[----:B------:R-:W-:Y:S01]  /*16090*/  IMAD.IADD R63, R63, 0x1, R152 ;  /* 0x000000013f3f7824 */ /* 0x000fe200078e0298 */
[----:B-1----:R-:W-:Y:S01]  /*160a0*/  USHF.L.U32 UR4, UR8, 0x5, URZ ;  /* 0x0000000508047899 */ /* 0x002fe200080006ff */
[----:B------:R-:W-:Y:S01]  /*160b0*/  @!PT LDS RZ, [RZ] ;  /* 0x00000000fffff984 */ /* 0x000fe20000000800 */
[----:B------:R-:W-:Y:S01]  /*160c0*/  @!PT LDS RZ, [RZ] ;  /* 0x00000000fffff984 */ /* 0x000fe20000000800 */
[----:B------:R-:W-:Y:S01]  /*160d0*/  @!PT LDS RZ, [RZ] ;  /* 0x00000000fffff984 */ /* 0x000fe20000000800 */
[----:B------:R-:W-:Y:S01]  /*160e0*/  LDGSTS.E.BYPASS.LTC128B.128 [R213+0xc000], desc[UR6][R208.64] ;  /* 0x0c000000d0d57fae */ /* 0x000fe2000b981a06 */
[----:B------:R-:W-:Y:S01]  /*160f0*/  USHF.L.U64.HI UR9, UR8, 0x5, UR9 ;  /* 0x0000000508097899 */ /* 0x000fe20008010209 */
[----:B------:R-:W-:Y:S02]  /*16100*/  IMAD.IADD R196, R154, 0x1, R135 ;  /* 0x000000019ac47824 */ /* 0x000fe400078e0287 */
        /* <DEDUP_REMOVED lines=58> */
[----:B------:R-:W-:Y:S01]  /*164b0*/  LDSM.16.M88.4 R188, [R133+0xb000] ;  /* 0x00b0000085bc783b */ /* 0x000fe20000000200 */
[C---:B---3--:R-:W-:Y:S03]  /*164c0*/  HMMA.16816.F32.BF16 R48, R8.reuse, R64, R48 ;  /* 0x000000400830723c */ /* 0x048fe60000041830 */
[----:B------:R-:W0:Y:S05]  /*164d0*/  LDGDEPBAR ;  /* 0x00000000000079af */ /* 0x000e2a0000000000 */
        /* <DEDUP_REMOVED lines=73> */
[----:B------:R-:W-:Y:S07]  /*16970*/  LDSM.16.M88.4 R136, [R134+UR5+0x8800] ;  /* 0x008800058688783b */ /* 0x000fee0008000200 */
        /* <DEDUP_REMOVED lines=12> */
[----:B------:R-:W3:Y:S07]  /*16a40*/  LDSM.16.M88.4 R64, [R134+UR5+0xa800] ;  /* 0x00a800058640783b */ /* 0x000eee0008000200 */
[C---:B--2---:R-:W-:Y:S08]  /*16a50*/  HMMA.16816.F32.BF16 R40, R148.reuse, R8, R40 ;  /* 0x000000089428723c */ /* 0x044ff00000041828 */
[C---:B------:R-:W-:Y:S01]  /*16a60*/  HMMA.16816.F32.BF16 R36, R148.reuse, R10, R36 ;  /* 0x0000000a9424723c */ /* 0x040fe20000041824 */
[----:B------:R-:W-:Y:S07]  /*16a70*/  LDSM.16.M88.4 R8, [R133+0x9800] ;  /* 0x009800008508783b */ /* 0x000fee0000000200 */
[C---:B------:R-:W-:Y:S08]  /*16a80*/  HMMA.16816.F32.BF16 R48, R148.reuse, R136, R48 ;  /* 0x000000889430723c */ /* 0x040ff00000041830 */
[C---:B-1----:R-:W-:Y:S08]  /*16a90*/  HMMA.16816.F32.BF16 R24, R148.reuse, R4, R24 ;  /* 0x000000049418723c */ /* 0x042ff00000041818 */
[C---:B------:R-:W-:Y:S01]  /*16aa0*/  HMMA.16816.F32.BF16 R20, R148.reuse, R6, R20 ;  /* 0x000000069414723c */ /* 0x040fe20000041814 */
[----:B------:R-:W1:Y:S07]  /*16ab0*/  LDSM.16.M88.4 R4, [R133+0xa000] ;  /* 0x00a000008504783b */ /* 0x000e6e0000000200 */
[C---:B---3--:R-:W-:Y:S08]  /*16ac0*/  HMMA.16816.F32.BF16 R16, R148.reuse, R64, R16 ;  /* 0x000000409410723c */ /* 0x048ff00000041810 */
[C---:B------:R-:W-:Y:S01]  /*16ad0*/  HMMA.16816.F32.BF16 R12, R148.reuse, R66, R12 ;  /* 0x00000042940c723c */ /* 0x040fe2000004180c */
[----:B------:R-:W2:Y:S07]  /*16ae0*/  LDSM.16.M88.4 R64, [R133+0xa800] ;  /* 0x00a800008540783b */ /* 0x000eae0000000200 */
[C---:B------:R-:W-:Y:S01]  /*16af0*/  HMMA.16816.F32.BF16 R44, R148.reuse, R138, R44 ;  /* 0x0000008a942c723c */ /* 0x040fe2000004182c */
[----:B------:R-:W3:Y:S07]  /*16b00*/  LDSM.16.M88.4 R136, [R133+0x9000] ;  /* 0x009000008588783b */ /* 0x000eee0000000200 */
[C---:B------:R-:W-:Y:S08]  /*16b10*/  HMMA.16816.F32.BF16 R32, R148.reuse, R160, R32 ;  /* 0x000000a09420723c */ /* 0x040ff00000041820 */
[----:B------:R-:W-:Y:S01]  /*16b20*/  HMMA.16816.F32.BF16 R28, R148, R162, R28 ;  /* 0x000000a2941c723c */ /* 0x000fe2000004181c */
[----:B------:R-:W4:Y:S07]  /*16b30*/  LDSM.16.M88.4 R160, [R63+0x8000] ;  /* 0x008000003fa0783b */ /* 0x000f2e0000000200 */
[C---:B-1----:R-:W-:Y:S08]  /*16b40*/  HMMA.16816.F32.BF16 R24, R192.reuse, R4, R24 ;  /* 0x00000004c018723c */ /* 0x042ff00000041818 */
[C---:B------:R-:W-:Y:S08]  /*16b50*/  HMMA.16816.F32.BF16 R32, R192.reuse, R8, R32 ;  /* 0x00000008c020723c */ /* 0x040ff00000041820 */
[C---:B------:R-:W-:Y:S01]  /*16b60*/  HMMA.16816.F32.BF16 R28, R192.reuse, R10, R28 ;  /* 0x0000000ac01c723c */ /* 0x040fe2000004181c */
[----:B------:R-:W-:Y:S07]  /*16b70*/  LDSM.16.M88.4 R8, [R196+0x2000] ;  /* 0x00200000c408783b */ /* 0x000fee0000000200 */
[C---:B------:R-:W-:Y:S01]  /*16b80*/  HMMA.16816.F32.BF16 R20, R192.reuse, R6, R20 ;  /* 0x00000006c014723c */ /* 0x040fe20000041814 */
[----:B------:R-:W1:Y:S07]  /*16b90*/  LDSM.16.M88.4 R4, [R61+0x8000] ;  /* 0x008000003d04783b */ /* 0x000e6e0000000200 */
[----:B------:R-:W-:Y:S08]  /*16ba0*/  HMMA.16816.F32.BF16 R56, R192, R144, R56 ;  /* 0x00000090c038723c */ /* 0x000ff00000041838 */
[C---:B------:R-:W-:Y:S08]  /*16bb0*/  HMMA.16816.F32.BF16 R180, R148.reuse, R156, R180 ;  /* 0x0000009c94b4723c */ /* 0x040ff000000418b4 */
[----:B------:R-:W-:Y:S01]  /*16bc0*/  HMMA.16816.F32.BF16 R176, R148, R158, R176 ;  /* 0x0000009e94b0723c */ /* 0x000fe200000418b0 */
[----:B------:R-:W5:Y:S07]  /*16bd0*/  LDSM.16.M88.4 R156, [R63+0x8800] ;  /* 0x008800003f9c783b */ /* 0x000f6e0000000200 */
[C---:B------:R-:W-:Y:S01]  /*16be0*/  HMMA.16816.F32.BF16 R52, R192.reuse, R146, R52 ;  /* 0x00000092c034723c */ /* 0x040fe20000041834 */
[----:B------:R-:W-:Y:S07]  /*16bf0*/  LDSM.16.M88.4 R144, [R63+0xa000] ;  /* 0x00a000003f90783b */ /* 0x000fee0000000200 */
[C---:B--2---:R-:W-:Y:S08]  /*16c00*/  HMMA.16816.F32.BF16 R16, R192.reuse, R64, R16 ;  /* 0x00000040c010723c */ /* 0x044ff00000041810 */
[----:B------:R-:W-:Y:S01]  /*16c10*/  HMMA.16816.F32.BF16 R12, R192, R66, R12 ;  /* 0x00000042c00c723c */ /* 0x000fe2000004180c */
[----:B------:R-:W2:Y:S07]  /*16c20*/  LDSM.16.M88.4 R64, [R63+0xb800] ;  /* 0x00b800003f40783b */ /* 0x000eae0000000200 */
[----:B------:R-:W-:Y:S08]  /*16c30*/  HMMA.16816.F32.BF16 R172, R148, R152, R172 ;  /* 0x0000009894ac723c */ /* 0x000ff000000418ac */
[C---:B---3--:R-:W-:Y:S08]  /*16c40*/  HMMA.16816.F32.BF16 R40, R192.reuse, R136, R40 ;  /* 0x00000088c028723c */ /* 0x048ff00000041828 */
[----:B------:R-:W-:Y:S01]  /*16c50*/  HMMA.16816.F32.BF16 R36, R192, R138, R36 ;  /* 0x0000008ac024723c */ /* 0x000fe20000041824 */
[----:B------:R-:W3:Y:S07]  /*16c60*/  LDSM.16.M88.4 R136, [R63+0xb000] ;  /* 0x00b000003f88783b */ /* 0x000eee0000000200 */
[C---:B----4-:R-:W-:Y:S08]  /*16c70*/  HMMA.16816.F32.BF16 R56, R164.reuse, R160, R56 ;  /* 0x000000a0a438723c */ /* 0x050ff00000041838 */
[----:B------:R-:W-:Y:S01]  /*16c80*/  HMMA.16816.F32.BF16 R52, R164, R162, R52 ;  /* 0x000000a2a434723c */ /* 0x000fe20000041834 */
[----:B------:R-:W4:Y:S07]  /*16c90*/  LDSM.16.M88.4 R160, [R61+0x8800] ;  /* 0x008800003da0783b */ /* 0x000f2e0000000200 */
[C---:B------:R-:W-:Y:S08]  /*16ca0*/  HMMA.16816.F32.BF16 R48, R192.reuse, R140, R48 ;  /* 0x0000008cc030723c */ /* 0x040ff00000041830 */
[----:B------:R-:W-:Y:S08]  /*16cb0*/  HMMA.16816.F32.BF16 R172, R192, R184, R172 ;  /* 0x000000b8c0ac723c */ /* 0x000ff000000418ac */
[----:B------:R-:W-:Y:S01]  /*16cc0*/  HMMA.16816.F32.BF16 R168, R148, R154, R168 ;  /* 0x0000009a94a8723c */ /* 0x000fe200000418a8 */
[----:B------:R-:W4:Y:S04]  /*16cd0*/  LDSM.16.M88.4 R152, [R63+0x9000] ;  /* 0x009000003f98783b */ /* 0x000f280000000200 */
[----:B------:R-:W4:Y:S03]  /*16ce0*/  LDSM.16.M88.4 R148, [R63+0x9800] ;  /* 0x009800003f94783b */ /* 0x000f260000000200 */
[C---:B------:R-:W-:Y:S01]  /*16cf0*/  HMMA.16816.F32.BF16 R44, R192.reuse, R142, R44 ;  /* 0x0000008ec02c723c */ /* 0x040fe2000004182c */
[----:B------:R3:W-:Y:S07]  /*16d00*/  LDSM.16.M88.4 R140, [R63+0xa800] ;  /* 0x00a800003f8c783b */ /* 0x0007ee0000000200 */
[C---:B------:R-:W-:Y:S08]  /*16d10*/  HMMA.16816.F32.BF16 R180, R192.reuse, R188, R180 ;  /* 0x000000bcc0b4723c */ /* 0x040ff000000418b4 */
[----:B------:R-:W-:Y:S08]  /*16d20*/  HMMA.16816.F32.BF16 R176, R192, R190, R176 ;  /* 0x000000bec0b0723c */ /* 0x000ff000000418b0 */
[----:B-1----:R-:W-:Y:S01]  /*16d30*/  HMMA.16816.F32.BF16 R56, R8, R4, R56 ;  /* 0x000000040838723c */ /* 0x002fe20000041838 */
[----:B------:R-:W-:-:S02]  /*16d40*/  IMAD.SHL.U32 R5, R62, 0x80, RZ ;  /* 0x000000803e057824 */ /* 0x000fc400078e00ff */
[----:B------:R-:W-:-:S05]  /*16d50*/  IMAD.SHL.U32 R4, R197, 0x2, RZ ;  /* 0x00000002c5047824 */ /* 0x000fca00078e00ff */
[C---:B-----5:R-:W-:Y:S08]  /*16d60*/  HMMA.16816.F32.BF16 R48, R164.reuse, R156, R48 ;  /* 0x0000009ca430723c */ /* 0x060ff00000041830 */
[----:B--2---:R-:W-:Y:S01]  /*16d70*/  HMMA.16816.F32.BF16 R172, R164, R64, R172 ;  /* 0x00000040a4ac723c */ /* 0x004fe200000418ac */
[----:B------:R-:W-:-:S05]  /*16d80*/  LOP3.LUT R64, R5, 0x6, R4, 0xf8, !PT ;  /* 0x0000000605407812 */ /* 0x000fca00078ef804 */
[C---:B------:R-:W-:Y:S02]  /*16d90*/  VIADD R5, R64.reuse, 0xffffff00 ;  /* 0xffffff0040057836 */ /* 0x040fe40000000000 */
[C---:B------:R-:W-:Y:S01]  /*16da0*/  HMMA.16816.F32.BF16 R44, R164.reuse, R158, R44 ;  /* 0x0000009ea42c723c */ /* 0x040fe2000004182c */
[C---:B---3--:R-:W-:Y:S02]  /*16db0*/  VIADD R63, R64.reuse, 0xffffff09 ;  /* 0xffffff09403f7836 */ /* 0x048fe40000000000 */
[C---:B------:R-:W-:Y:S02]  /*16dc0*/  ISETP.GE.AND P3, PT, R5.reuse, R0, PT ;  /* 0x000000000500720c */ /* 0x040fe40003f66270 */
[----:B------:R-:W-:Y:S01]  /*16dd0*/  ISETP.GE.AND P1, PT, R5, R2, PT ;  /* 0x000000020500720c */ /* 0x000fe20003f26270 */
[----:B------:R-:W-:Y:S01]  /*16de0*/  VIADD R5, R64, 0xffffff08 ;  /* 0xffffff0840057836 */ /* 0x000fe20000000000 */
[----:B------:R-:W-:Y:S01]  /*16df0*/  ISETP.GE.AND P5, PT, R63, R0, PT ;  /* 0x000000003f00720c */ /* 0x000fe20003fa6270 */
[----:B------:R-:W-:Y:S01]  /*16e00*/  HMMA.16816.F32.BF16 R180, R164, R136, R180 ;  /* 0x00000088a4b4723c */ /* 0x000fe200000418b4 */
[----:B------:R-:W-:-:S02]  /*16e10*/  FSEL R58, R58, -INF , !P1 ;  /* 0xff8000003a3a7808 */ /* 0x000fc40004800000 */
[C---:B------:R-:W-:Y:S02]  /*16e20*/  ISETP.GE.AND P0, PT, R5.reuse, R0, PT ;  /* 0x000000000500720c */ /* 0x040fe40003f06270 */
[-C--:B------:R-:W-:Y:S02]  /*16e30*/  ISETP.GE.AND P6, PT, R5, R2.reuse, PT ;  /* 0x000000020500720c */ /* 0x080fe40003fc6270 */
[----:B------:R-:W-:Y:S01]  /*16e40*/  ISETP.GE.AND P1, PT, R63, R2, PT ;  /* 0x000000023f00720c */ /* 0x000fe20003f26270 */
[----:B------:R-:W-:Y:S01]  /*16e50*/  HMMA.16816.F32.BF16 R176, R164, R138, R176 ;  /* 0x0000008aa4b0723c */ /* 0x000fe200000418b0 */
[----:B------:R-:W1:Y:S07]  /*16e60*/  LDSM.16.M88.4 R136, [R61+0x9000] ;  /* 0x009000003d88783b */ /* 0x000e6e0000000200 */
[----:B------:R-:W-:Y:S01]  /*16e70*/  HMMA.16816.F32.BF16 R52, R8, R6, R52 ;  /* 0x000000060834723c */ /* 0x000fe20000041834 */
[----:B------:R-:W-:-:S05]  /*16e80*/  VIADD R7, R64, 0xffffff01 ;  /* 0xffffff0140077836 */ /* 0x000fca0000000000 */
[C---:B------:R-:W-:Y:S02]  /*16e90*/  ISETP.GE.AND P2, PT, R7.reuse, R0, PT ;  /* 0x000000000700720c */ /* 0x040fe40003f46270 */
[----:B------:R-:W-:Y:S01]  /*16ea0*/  ISETP.GE.AND P4, PT, R7, R2, PT ;  /* 0x000000020700720c */ /* 0x000fe20003f86270 */
[----:B----4-:R-:W-:Y:S01]  /*16eb0*/  HMMA.16816.F32.BF16 R48, R8, R160, R48 ;  /* 0x000000a00830723c */ /* 0x010fe20000041830 */
[----:B------:R-:W2:Y:S07]  /*16ec0*/  LDSM.16.M88.4 R4, [R61+0x9800] ;  /* 0x009800003d04783b */ /* 0x000eae0000000200 */
[----:B------:R-:W-:Y:S01]  /*16ed0*/  HMMA.16816.F32.BF16 R20, R164, R146, R20 ;  /* 0x00000092a414723c */ /* 0x000fe20000041814 */
[----:B------:R-:W-:Y:S01]  /*16ee0*/  FSEL R146, R57, -INF , !P2 ;  /* 0xff80000039927808 */ /* 0x000fe20005000000 */
[----:B------:R-:W-:Y:S01]  /*16ef0*/  VIADD R57, R64, 0xffffff10 ;  /* 0xffffff1040397836 */ /* 0x000fe20000000000 */
[----:B------:R-:W-:-:S04]  /*16f00*/  FSEL R156, R55, -INF , !P1 ;  /* 0xff800000379c7808 */ /* 0x000fc80004800000 */
[----:B------:R-:W-:Y:S01]  /*16f10*/  ISETP.GE.AND P2, PT, R57, R0, PT ;  /* 0x000000003900720c */ /* 0x000fe20003f46270 */
[----:B------:R-:W-:Y:S03]  /*16f20*/  HMMA.16816.F32.BF16 R44, R8, R162, R44 ;  /* 0x000000a2082c723c */ /* 0x000fe6000004182c */
[----:B------:R-:W-:-:S05]  /*16f30*/  FSEL R161, R48, -INF , !P2 ;  /* 0xff80000030a17808 */ /* 0x000fca0005000000 */
[C---:B------:R-:W-:Y:S08]  /*16f40*/  HMMA.16816.F32.BF16 R40, R164.reuse, R152, R40 ;  /* 0x00000098a428723c */ /* 0x040ff00000041828 */
[----:B------:R-:W-:Y:S01]  /*16f50*/  HMMA.16816.F32.BF16 R24, R164, R144, R24 ;  /* 0x00000090a418723c */ /* 0x000fe20000041818 */
[----:B------:R-:W-:Y:S02]  /*16f60*/  FSEL R144, R56, -INF , !P3 ;  /* 0xff80000038907808 */ /* 0x000fe40005800000 */
[----:B------:R-:W-:Y:S01]  /*16f70*/  FSEL R56, R59, -INF , !P4 ;  /* 0xff8000003b387808 */ /* 0x000fe20006000000 */
[----:B------:R-:W-:Y:S01]  /*16f80*/  VIADD R59, R64, 0xffffff11 ;  /* 0xffffff11403b7836 */ /* 0x000fe20000000000 */
[----:B------:R-:W-:-:S02]  /*16f90*/  ISETP.GE.AND P3, PT, R57, R2, PT ;  /* 0x000000023900720c */ /* 0x000fc40003f66270 */
[----:B------:R-:W-:Y:S01]  /*16fa0*/  FSEL R57, R53, -INF , !P5 ;  /* 0xff80000035397808 */ /* 0x000fe20006800000 */
[C---:B------:R-:W-:Y:S01]  /*16fb0*/  HMMA.16816.F32.BF16 R36, R164.reuse, R154, R36 ;  /* 0x0000009aa424723c */ /* 0x040fe20000041824 */
[----:B------:R-:W-:Y:S01]  /*16fc0*/  FSEL R154, R54, -INF , !P6 ;  /* 0xff800000369a7808 */ /* 0x000fe20007000000 */
[C---:B------:R-:W-:Y:S01]  /*16fd0*/  VIADD R53, R64.reuse, 0xffffff18 ;  /* 0xffffff1840357836 */ /* 0x040fe20000000000 */
[C---:B------:R-:W-:Y:S02]  /*16fe0*/  ISETP.GE.AND P6, PT, R59.reuse, R0, PT ;  /* 0x000000003b00720c */ /* 0x040fe40003fc6270 */
[----:B------:R-:W-:Y:S01]  /*16ff0*/  ISETP.GE.AND P5, PT, R59, R2, PT ;  /* 0x000000023b00720c */ /* 0x000fe20003fa6270 */
[----:B------:R-:W-:Y:S01]  /*17000*/  VIADD R59, R64, 0xffffff19 ;  /* 0xffffff19403b7836 */ /* 0x000fe20000000000 */
[----:B------:R-:W-:Y:S01]  /*17010*/  FSEL R248, R50, -INF , !P3 ;  /* 0xff80000032f87808 */ /* 0x000fe20005800000 */
[----:B------:R-:W-:Y:S01]  /*17020*/  HMMA.16816.F32.BF16 R32, R164, R148, R32 ;  /* 0x00000094a420723c */ /* 0x000fe20000041820 */
[----:B------:R-:W-:-:S02]  /*17030*/  ISETP.GE.AND P4, PT, R53, R0, PT ;  /* 0x000000003500720c */ /* 0x000fc40003f86270 */
[C---:B------:R-:W-:Y:S02]  /*17040*/  ISETP.GE.AND P2, PT, R59.reuse, R0, PT ;  /* 0x000000003b00720c */ /* 0x040fe40003f46270 */
[-C--:B------:R-:W-:Y:S02]  /*17050*/  ISETP.GE.AND P3, PT, R59, R2.reuse, PT ;  /* 0x000000023b00720c */ /* 0x080fe40003f66270 */
[----:B------:R-:W-:Y:S01]  /*17060*/  FSEL R252, R45, -INF , !P2 ;  /* 0xff8000002dfc7808 */ /* 0x000fe20005000000 */
[----:B------:R-:W-:Y:S01]  /*17070*/  VIADD R45, R64, 0xffffff28 ;  /* 0xffffff28402d7836 */ /* 0x000fe20000000000 */
[----:B-1----:R-:W-:Y:S01]  /*17080*/  HMMA.16816.F32.BF16 R40, R8, R136, R40 ;  /* 0x000000880828723c */ /* 0x002fe20000041828 */
[----:B------:R-:W-:Y:S02]  /*17090*/  ISETP.GE.AND P1, PT, R53, R2, PT ;  /* 0x000000023500720c */ /* 0x000fe40003f26270 */
[----:B------:R-:W-:Y:S02]  /*170a0*/  FSEL R250, R47, -INF , !P3 ;  /* 0xff8000002ffa7808 */ /* 0x000fe40005800000 */
[----:B------:R-:W-:-:S02]  /*170b0*/  FSEL R163, R44, -INF , !P4 ;  /* 0xff8000002ca37808 */ /* 0x000fc40006000000 */
[----:B------:R-:W-:Y:S01]  /*170c0*/  FSEL R244, R46, -INF , !P1 ;  /* 0xff8000002ef47808 */ /* 0x000fe20004800000 */
[----:B------:R-:W-:Y:S01]  /*170d0*/  HMMA.16816.F32.BF16 R28, R164, R150, R28 ;  /* 0x00000096a41c723c */ /* 0x000fe2000004181c */
[C---:B------:R-:W-:Y:S02]  /*170e0*/  ISETP.GE.AND P2, PT, R45.reuse, R0, PT ;  /* 0x000000002d00720c */ /* 0x040fe40003f46270 */
[----:B------:R-:W-:Y:S02]  /*170f0*/  ISETP.GE.AND P3, PT, R45, R2, PT ;  /* 0x000000022d00720c */ /* 0x000fe40003f66270 */
[----:B------:R-:W1:Y:S01]  /*17100*/  LDSM.16.M88.4 R44, [R61+0xa800] ;  /* 0x00a800003d2c783b */ /* 0x000e620000000200 */
[----:B------:R-:W-:Y:S02]  /*17110*/  FSEL R148, R52, -INF , !P0 ;  /* 0xff80000034947808 */ /* 0x000fe40004000000 */
[----:B------:R-:W-:Y:S01]  /*17120*/  FSEL R159, R49, -INF , !P6 ;  /* 0xff800000319f7808 */ /* 0x000fe20007000000 */
[----:B------:R-:W3:Y:S01]  /*17130*/  LDSM.16.M88.4 R52, [R61+0xa000] ;  /* 0x00a000003d34783b */ /* 0x000ee20000000200 */
[C---:B------:R-:W-:Y:S01]  /*17140*/  VIADD R49, R64.reuse, 0xffffff20 ;  /* 0xffffff2040317836 */ /* 0x040fe20000000000 */
[----:B------:R-:W-:Y:S01]  /*17150*/  HMMA.16816.F32.BF16 R36, R8, R138, R36 ;  /* 0x0000008a0824723c */ /* 0x000fe20000041824 */
[----:B------:R-:W-:Y:S01]  /*17160*/  FSEL R246, R51, -INF , !P5 ;  /* 0xff80000033f67808 */ /* 0x000fe20006800000 */
[----:B------:R-:W-:-:S02]  /*17170*/  VIADD R51, R64, 0xffffff21 ;  /* 0xffffff2140337836 */ /* 0x000fc40000000000 */
[C---:B------:R-:W-:Y:S02]  /*17180*/  ISETP.GE.AND P6, PT, R49.reuse, R0, PT ;  /* 0x000000003100720c */ /* 0x040fe40003fc6270 */
[----:B------:R-:W-:Y:S02]  /*17190*/  ISETP.GE.AND P5, PT, R49, R2, PT ;  /* 0x000000023100720c */ /* 0x000fe40003fa6270 */
[----:B--2---:R-:W-:Y:S01]  /*171a0*/  HMMA.16816.F32.BF16 R32, R8, R4, R32 ;  /* 0x000000040820723c */ /* 0x004fe20000041820 */
[----:B------:R-:W-:Y:S01]  /*171b0*/  VIADD R5, R64, 0xffffff29 ;  /* 0xffffff2940057836 */ /* 0x000fe20000000000 */
[----:B------:R-:W-:Y:S02]  /*171c0*/  FSEL R236, R40, -INF , !P6 ;  /* 0xff80000028ec7808 */ /* 0x000fe40007000000 */
[----:B------:R-:W-:Y:S02]  /*171d0*/  FSEL R232, R42, -INF , !P5 ;  /* 0xff8000002ae87808 */ /* 0x000fe40006800000 */
[----:B------:R-:W-:-:S02]  /*171e0*/  ISETP.GE.AND P6, PT, R5, R0, PT ;  /* 0x000000000500720c */ /* 0x000fc40003fc6270 */
[----:B------:R-:W-:Y:S01]  /*171f0*/  ISETP.GE.AND P5, PT, R5, R2, PT ;  /* 0x000000020500720c */ /* 0x000fe20003fa6270 */
[C---:B------:R-:W-:Y:S01]  /*17200*/  VIADD R5, R64.reuse, 0xffffff30 ;  /* 0xffffff3040057836 */ /* 0x040fe20000000000 */
[C---:B------:R-:W-:Y:S01]  /*17210*/  ISETP.GE.AND P4, PT, R51.reuse, R0, PT ;  /* 0x000000003300720c */ /* 0x040fe20003f86270 */
[C---:B------:R-:W-:Y:S01]  /*17220*/  HMMA.16816.F32.BF16 R16, R164.reuse, R140, R16 ;  /* 0x0000008ca410723c */ /* 0x040fe20000041810 */
[----:B------:R-:W-:Y:S02]  /*17230*/  ISETP.GE.AND P1, PT, R51, R2, PT ;  /* 0x000000023300720c */ /* 0x000fe40003f26270 */
[----:B------:R-:W-:Y:S02]  /*17240*/  FSEL R240, R41, -INF , !P4 ;  /* 0xff80000029f07808 */ /* 0x000fe40006000000 */
[----:B------:R-:W-:Y:S02]  /*17250*/  FSEL R234, R43, -INF , !P1 ;  /* 0xff8000002bea7808 */ /* 0x000fe40004800000 */
[C---:B------:R-:W-:Y:S01]  /*17260*/  ISETP.GE.AND P4, PT, R5.reuse, R0, PT ;  /* 0x000000000500720c */ /* 0x040fe20003f86270 */
[----:B------:R-:W-:Y:S01]  /*17270*/  HMMA.16816.F32.BF16 R12, R164, R142, R12 ;  /* 0x0000008ea40c723c */ /* 0x000fe2000004180c */
[----:B------:R-:W-:Y:S01]  /*17280*/  ISETP.GE.AND P1, PT, R5, R2, PT ;  /* 0x000000020500720c */ /* 0x000fe20003f26270 */
[----:B------:R-:W-:Y:S01]  /*17290*/  VIADD R5, R64, 0xffffff38 ;  /* 0xffffff3840057836 */ /* 0x000fe20000000000 */
[----:B------:R-:W-:-:S02]  /*172a0*/  FSEL R242, R36, -INF , !P2 ;  /* 0xff80000024f27808 */ /* 0x000fc40005000000 */
[----:B------:R-:W-:Y:S02]  /*172b0*/  FSEL R230, R38, -INF , !P3 ;  /* 0xff80000026e67808 */ /* 0x000fe40005800000 */
[----:B------:R-:W-:Y:S01]  /*172c0*/  FSEL R238, R37, -INF , !P6 ;  /* 0xff80000025ee7808 */ /* 0x000fe20007000000 */
[C---:B------:R-:W-:Y:S01]  /*172d0*/  HMMA.16816.F32.BF16 R28, R8.reuse, R6, R28 ;  /* 0x00000006081c723c */ /* 0x040fe2000004181c */
[C---:B------:R-:W-:Y:S01]  /*172e0*/  VIADD R7, R64.reuse, 0xffffff31 ;  /* 0xffffff3140077836 */ /* 0x040fe20000000000 */
[----:B------:R-:W-:Y:S01]  /*172f0*/  FSEL R228, R39, -INF , !P5 ;  /* 0xff80000027e47808 */ /* 0x000fe20006800000 */
[----:B------:R-:W-:Y:S01]  /*17300*/  VIADD R37, R64, 0xffffff39 ;  /* 0xffffff3940257836 */ /* 0x000fe20000000000 */
[-C--:B------:R-:W-:Y:S02]  /*17310*/  ISETP.GE.AND P6, PT, R5, R0.reuse, PT ;  /* 0x000000000500720c */ /* 0x080fe40003fc6270 */
[C---:B------:R-:W-:Y:S02]  /*17320*/  ISETP.GE.AND P2, PT, R7.reuse, R0, PT ;  /* 0x000000000700720c */ /* 0x040fe40003f46270 */
[-C--:B------:R-:W-:Y:S01]  /*17330*/  ISETP.GE.AND P3, PT, R7, R2.reuse, PT ;  /* 0x000000020700720c */ /* 0x080fe20003f66270 */
[----:B-1----:R-:W-:Y:S01]  /*17340*/  HMMA.16816.F32.BF16 R16, R8, R44, R16 ;  /* 0x0000002c0810723c */ /* 0x002fe20000041810 */
[----:B------:R-:W-:-:S02]  /*17350*/  ISETP.GE.AND P5, PT, R5, R2, PT ;  /* 0x000000020500720c */ /* 0x000fc40003fa6270 */
[----:B------:R-:W-:Y:S01]  /*17360*/  LDSM.16.M88.4 R4, [R61+0xb000] ;  /* 0x00b000003d04783b */ /* 0x000fe20000000200 */
[----:B------:R-:W-:Y:S02]  /*17370*/  FSEL R222, R32, -INF , !P4 ;  /* 0xff80000020de7808 */ /* 0x000fe40006000000 */
[----:B------:R-:W-:Y:S01]  /*17380*/  FSEL R212, R35, -INF , !P3 ;  /* 0xff80000023d47808 */ /* 0x000fe20005800000 */
[----:B------:R-:W-:Y:S01]  /*17390*/  VIADD R35, R64, 0xffffff41 ;  /* 0xffffff4140237836 */ /* 0x000fe20000000000 */
[----:B------:R-:W-:Y:S01]  /*173a0*/  HMMA.16816.F32.BF16 R44, R8, R46, R12 ;  /* 0x0000002e082c723c */ /* 0x000fe2000004180c */
[----:B------:R-:W1:Y:S01]  /*173b0*/  LDSM.16.M88.4 R12, [R61+0xb800] ;  /* 0x00b800003d0c783b */ /* 0x000e620000000200 */
[----:B------:R-:W-:Y:S01]  /*173c0*/  ISETP.GE.AND P4, PT, R37, R0, PT ;  /* 0x000000002500720c */ /* 0x000fe20003f86270 */
[----:B------:R-:W-:-:S04]  /*173d0*/  DEPBAR.LE SB0, 0x0 ;  /* 0x000080000000791a */ /* 0x000fc80000000000 */
[----:B------:R-:W-:Y:S01]  /*173e0*/  FSEL R216, R34, -INF , !P1 ;  /* 0xff80000022d87808 */ /* 0x000fe20004800000 */
[C---:B---3--:R-:W-:Y:S01]  /*173f0*/  HMMA.16816.F32.BF16 R24, R8.reuse, R52, R24 ;  /* 0x000000340818723c */ /* 0x048fe20000041818 */
[----:B------:R-:W-:Y:S02]  /*17400*/  FSEL R226, R28, -INF , !P6 ;  /* 0xff8000001ce27808 */ /* 0x000fe40007000000 */
[----:B------:R-:W-:Y:S02]  /*17410*/  FSEL R214, R30, -INF , !P5 ;  /* 0xff8000001ed67808 */ /* 0x000fe40006800000 */
[----:B------:R-:W-:Y:S01]  /*17420*/  FSEL R220, R29, -INF , !P4 ;  /* 0xff8000001ddc7808 */ /* 0x000fe20006000000 */
[C---:B------:R-:W-:Y:S01]  /*17430*/  VIADD R29, R64.reuse, 0xffffff48 ;  /* 0xffffff48401d7836 */ /* 0x040fe20000000000 */
[----:B------:R-:W-:Y:S01]  /*17440*/  FSEL R224, R33, -INF , !P2 ;  /* 0xff80000021e07808 */ /* 0x000fe20005000000 */
[----:B------:R-:W-:Y:S01]  /*17450*/  HMMA.16816.F32.BF16 R20, R8, R54, R20 ;  /* 0x000000360814723c */ /* 0x000fe20000041814 */
[----:B------:R-:W-:Y:S01]  /*17460*/  BAR.SYNC.DEFER_BLOCKING 0x0 ;  /* 0x0000000000007b1d */ /* 0x000fe20000010000 */
[----:B------:R-:W-:Y:S01]  /*17470*/  ISETP.GE.AND P1, PT, R37, R2, PT ;  /* 0x000000022500720c */ /* 0x000fe20003f26270 */
[----:B------:R-:W-:Y:S01]  /*17480*/  VIADD R33, R64, 0xffffff40 ;  /* 0xffffff4040217836 */ /* 0x000fe20000000000 */
[----:B------:R-:W-:-:S02]  /*17490*/  ISETP.GE.AND P6, PT, R35, R0, PT ;  /* 0x000000002300720c */ /* 0x000fc40003fc6270 */
[----:B------:R-:W-:Y:S02]  /*174a0*/  ISETP.GE.AND P5, PT, R35, R2, PT ;  /* 0x000000022300720c */ /* 0x000fe40003fa6270 */
[----:B------:R-:W-:Y:S01]  /*174b0*/  HMMA.16816.F32.BF16 R168, R192, R186, R168 ;  /* 0x000000bac0a8723c */ /* 0x000fe200000418a8 */
[----:B------:R-:W-:Y:S01]  /*174c0*/  FSEL R218, R31, -INF , !P1 ;  /* 0xff8000001fda7808 */ /* 0x000fe20004800000 */
[C---:B------:R-:W-:Y:S01]  /*174d0*/  VIADD R31, R64.reuse, 0xffffff49 ;  /* 0xffffff49401f7836 */ /* 0x040fe20000000000 */
[----:B------:R-:W-:Y:S01]  /*174e0*/  FSEL R196, R25, -INF , !P6 ;  /* 0xff80000019c47808 */ /* 0x000fe20007000000 */
[C---:B------:R-:W-:Y:S01]  /*174f0*/  VIADD R25, R64.reuse, 0xffffff50 ;  /* 0xffffff5040197836 */ /* 0x040fe20000000000 */
[----:B------:R-:W-:Y:S01]  /*17500*/  FSEL R192, R27, -INF , !P5 ;  /* 0xff8000001bc07808 */ /* 0x000fe20006800000 */
[----:B------:R-:W-:Y:S01]  /*17510*/  VIADD R27, R64, 0xffffff51 ;  /* 0xffffff51401b7836 */ /* 0x000fe20000000000 */
[C---:B------:R-:W-:Y:S02]  /*17520*/  ISETP.GE.AND P4, PT, R29.reuse, R0, PT ;  /* 0x000000001d00720c */ /* 0x040fe40003f86270 */
[----:B------:R-:W-:-:S02]  /*17530*/  ISETP.GE.AND P1, PT, R29, R2, PT ;  /* 0x000000021d00720c */ /* 0x000fc40003f26270 */
[C---:B------:R-:W-:Y:S02]  /*17540*/  ISETP.GE.AND P2, PT, R33.reuse, R0, PT ;  /* 0x000000002100720c */ /* 0x040fe40003f46270 */
[----:B------:R-:W-:Y:S02]  /*17550*/  ISETP.GE.AND P3, PT, R33, R2, PT ;  /* 0x000000022100720c */ /* 0x000fe40003f66270 */
[----:B------:R-:W-:Y:S02]  /*17560*/  FSEL R202, R20, -INF , !P4 ;  /* 0xff80000014ca7808 */ /* 0x000fe40006000000 */
[----:B------:R-:W-:Y:S01]  /*17570*/  FSEL R188, R22, -INF , !P1 ;  /* 0xff80000016bc7808 */ /* 0x000fe20004800000 */
[----:B-1----:R-:W-:Y:S01]  /*17580*/  HMMA.16816.F32.BF16 R172, R8, R12, R172 ;  /* 0x0000000c08ac723c */ /* 0x002fe200000418ac */
[----:B------:R-:W-:Y:S01]  /*17590*/  FSEL R190, R24, -INF , !P2 ;  /* 0xff80000018be7808 */ /* 0x000fe20005000000 */
[----:B------:R-:W-:Y:S01]  /*175a0*/  VIADD R13, R64, 0xffffff71 ;  /* 0xffffff71400d7836 */ /* 0x000fe20000000000 */
[----:B------:R-:W-:-:S02]  /*175b0*/  FSEL R186, R26, -INF , !P3 ;  /* 0xff8000001aba7808 */ /* 0x000fc40005800000 */
[C---:B------:R-:W-:Y:S02]  /*175c0*/  ISETP.GE.AND P6, PT, R25.reuse, R0, PT ;  /* 0x000000001900720c */ /* 0x040fe40003fc6270 */
[----:B------:R-:W-:Y:S01]  /*175d0*/  ISETP.GE.AND P5, PT, R25, R2, PT ;  /* 0x000000021900720c */ /* 0x000fe20003fa6270 */
[----:B------:R-:W-:Y:S01]  /*175e0*/  HMMA.16816.F32.BF16 R168, R164, R66, R168 ;  /* 0x00000042a4a8723c */ /* 0x000fe200000418a8 */
[C---:B------:R-:W-:Y:S02]  /*175f0*/  ISETP.GE.AND P4, PT, R27.reuse, R0, PT ;  /* 0x000000001b00720c */ /* 0x040fe40003f86270 */
[----:B------:R-:W-:Y:S02]  /*17600*/  ISETP.GE.AND P1, PT, R27, R2, PT ;  /* 0x000000021b00720c */ /* 0x000fe40003f26270 */
[----:B------:R-:W-:Y:S02]  /*17610*/  ISETP.GE.AND P2, PT, R31, R0, PT ;  /* 0x000000001f00720c */ /* 0x000fe40003f46270 */
[----:B------:R-:W-:Y:S01]  /*17620*/  FSEL R162, R18, -INF , !P5 ;  /* 0xff80000012a27808 */ /* 0x000fe20006800000 */
[----:B------:R-:W-:Y:S01]  /*17630*/  HMMA.16816.F32.BF16 R24, R8, R4, R180 ;  /* 0x000000040818723c */ /* 0x000fe200000418b4 */
[----:B------:R-:W-:Y:S01]  /*17640*/  VIADD R5, R64, 0xffffff59 ;  /* 0xffffff5940057836 */ /* 0x000fe20000000000 */
[----:B------:R-:W-:-:S02]  /*17650*/  FSEL R182, R16, -INF , !P6 ;  /* 0xff80000010b67808 */ /* 0x000fc40007000000 */
[----:B------:R-:W-:Y:S01]  /*17660*/  FSEL R194, R21, -INF , !P2 ;  /* 0xff80000015c27808 */ /* 0x000fe20005000000 */
[C---:B------:R-:W-:Y:S01]  /*17670*/  VIADD R21, R64.reuse, 0xffffff58 ;  /* 0xffffff5840157836 */ /* 0x040fe20000000000 */
[C---:B------:R-:W-:Y:S02]  /*17680*/  ISETP.GE.AND P6, PT, R5.reuse, R0, PT ;  /* 0x000000000500720c */ /* 0x040fe40003fc6270 */
[-C--:B------:R-:W-:Y:S02]  /*17690*/  ISETP.GE.AND P5, PT, R5, R2.reuse, PT ;  /* 0x000000020500720c */ /* 0x080fe40003fa6270 */
[C---:B------:R-:W-:Y:S01]  /*176a0*/  HMMA.16816.F32.BF16 R4, R8.reuse, R6, R176 ;  /* 0x000000060804723c */ /* 0x040fe200000418b0 */
[----:B------:R-:W-:Y:S01]  /*176b0*/  FSEL R180, R17, -INF , !P4 ;  /* 0xff80000011b47808 */ /* 0x000fe20006000000 */
[C---:B------:R-:W-:Y:S01]  /*176c0*/  VIADD R17, R64.reuse, 0xffffff60 ;  /* 0xffffff6040117836 */ /* 0x040fe20000000000 */
[----:B------:R-:W-:Y:S02]  /*176d0*/  ISETP.GE.AND P3, PT, R31, R2, PT ;  /* 0x000000021f00720c */ /* 0x000fe40003f66270 */
[----:B------:R-:W-:Y:S01]  /*176e0*/  FSEL R160, R19, -INF , !P1 ;  /* 0xff80000013a07808 */ /* 0x000fe20004800000 */
[C---:B------:R-:W-:Y:S01]  /*176f0*/  VIADD R19, R64.reuse, 0xffffff61 ;  /* 0xffffff6140137836 */ /* 0x040fe20000000000 */
[----:B------:R-:W-:Y:S01]  /*17700*/  ISETP.GE.AND P2, PT, R21, R0, PT ;  /* 0x000000001500720c */ /* 0x000fe20003f46270 */
[----:B------:R-:W-:Y:S01]  /*17710*/  HMMA.16816.F32.BF16 R168, R8, R14, R168 ;  /* 0x0000000e08a8723c */ /* 0x000fe200000418a8 */
[----:B------:R-:W-:Y:S01]  /*17720*/  FSEL R184, R23, -INF , !P3 ;  /* 0xff80000017b87808 */ /* 0x000fe20005800000 */
[----:B------:R-:W-:Y:S01]  /*17730*/  VIADD R9, R64, 0xffffff78 ;  /* 0xffffff7840097836 */ /* 0x000fe20000000000 */
[----:B------:R-:W-:-:S02]  /*17740*/  ISETP.GE.AND P3, PT, R21, R2, PT ;  /* 0x000000021500720c */ /* 0x000fc40003f66270 */
[C---:B------:R-:W-:Y:S02]  /*17750*/  ISETP.GE.AND P4, PT, R17.reuse, R0, PT ;  /* 0x000000001100720c */ /* 0x040fe40003f86270 */
[----:B------:R-:W-:Y:S01]  /*17760*/  ISETP.GE.AND P1, PT, R17, R2, PT ;  /* 0x000000021100720c */ /* 0x000fe20003f26270 */
[----:B------:R-:W-:Y:S01]  /*17770*/  VIADD R17, R64, 0xffffff69 ;  /* 0xffffff6940117836 */ /* 0x000fe20000000000 */
[----:B------:R-:W-:Y:S02]  /*17780*/  FSEL R178, R44, -INF , !P2 ;  /* 0xff8000002cb27808 */ /* 0x000fe40005000000 */
[C---:B------:R-:W-:Y:S02]  /*17790*/  ISETP.GE.AND P2, PT, R19.reuse, R0, PT ;  /* 0x000000001300720c */ /* 0x040fe40003f46270 */
[----:B------:R-:W-:Y:S02]  /*177a0*/  FSEL R158, R46, -INF , !P3 ;  /* 0xff8000002e9e7808 */ /* 0x000fe40005800000 */
[----:B------:R-:W-:Y:S01]  /*177b0*/  ISETP.GE.AND P3, PT, R19, R2, PT ;  /* 0x000000021300720c */ /* 0x000fe20003f66270 */
[----:B------:R-:W-:Y:S01]  /*177c0*/  VIADD R19, R64, 0xffffff68 ;  /* 0xffffff6840137836 */ /* 0x000fe20000000000 */
[----:B------:R-:W-:-:S02]  /*177d0*/  FSEL R134, R24, -INF , !P4 ;  /* 0xff80000018867808 */ /* 0x000fc40006000000 */
[----:B------:R-:W-:Y:S02]  /*177e0*/  ISETP.GE.AND P4, PT, R17, R0, PT ;  /* 0x000000001100720c */ /* 0x000fe40003f86270 */
[----:B------:R-:W-:Y:S02]  /*177f0*/  FSEL R63, R25, -INF , !P2 ;  /* 0xff800000193f7808 */ /* 0x000fe40005000000 */
[----:B------:R-:W-:Y:S01]  /*17800*/  ISETP.GE.AND P2, PT, R17, R2, PT ;  /* 0x000000021100720c */ /* 0x000fe20003f46270 */
[C---:B------:R-:W-:Y:S01]  /*17810*/  VIADD R17, R64.reuse, 0xffffff70 ;  /* 0xffffff7040117836 */ /* 0x040fe20000000000 */
[----:B------:R-:W-:Y:S02]  /*17820*/  FSEL R176, R45, -INF , !P6 ;  /* 0xff8000002db07808 */ /* 0x000fe40007000000 */
[----:B------:R-:W-:Y:S01]  /*17830*/  FSEL R135, R5, -INF , !P4 ;  /* 0xff80000005877808 */ /* 0x000fe20006000000 */
[----:B------:R-:W-:Y:S01]  /*17840*/  VIADD R5, R64, 0xffffff79 ;  /* 0xffffff7940057836 */ /* 0x000fe20000000000 */
[----:B------:R-:W-:-:S02]  /*17850*/  ISETP.GE.AND P6, PT, R19, R0, PT ;  /* 0x000000001300720c */ /* 0x000fc40003fc6270 */
[----:B------:R-:W-:Y:S02]  /*17860*/  FSEL R61, R26, -INF , !P1 ;  /* 0xff8000001a3d7808 */ /* 0x000fe40004800000 */
[----:B------:R-:W-:Y:S02]  /*17870*/  ISETP.GE.AND P1, PT, R17, R2, PT ;  /* 0x000000021100720c */ /* 0x000fe40003f26270 */
[----:B------:R-:W-:Y:S02]  /*17880*/  FSEL R136, R27, -INF , !P3 ;  /* 0xff8000001b887808 */ /* 0x000fe40005800000 */
[----:B------:R-:W-:Y:S02]  /*17890*/  FSEL R138, R4, -INF , !P6 ;  /* 0xff800000048a7808 */ /* 0x000fe40007000000 */
[-C--:B------:R-:W-:Y:S02]  /*178a0*/  ISETP.GE.AND P3, PT, R17, R0.reuse, PT ;  /* 0x000000001100720c */ /* 0x080fe40003f66270 */
[----:B------:R-:W-:-:S02]  /*178b0*/  ISETP.GE.AND P0, PT, R13, R0, PT ;  /* 0x000000000d00720c */ /* 0x000fc40003f06270 */
[-C--:B------:R-:W-:Y:S02]  /*178c0*/  ISETP.GE.AND P6, PT, R9, R0.reuse, PT ;  /* 0x000000000900720c */ /* 0x080fe40003fc6270 */
[----:B------:R-:W-:Y:S02]  /*178d0*/  ISETP.GE.AND P4, PT, R5, R0, PT ;  /* 0x000000000500720c */ /* 0x000fe40003f86270 */
[----:B------:R-:W-:Y:S02]  /*178e0*/  FSEL R0, R174, -INF , !P1 ;  /* 0xff800000ae007808 */ /* 0x000fe40004800000 */
[----:B------:R-:W-:Y:S02]  /*178f0*/  ISETP.GE.AND P1, PT, R62, 0x3, PT ;  /* 0x000000033e00780c */ /* 0x000fe40003f26270 */
[----:B------:R-:W-:Y:S02]  /*17900*/  FSEL R164, R47, -INF , !P5 ;  /* 0xff8000002fa47808 */ /* 0x000fe40006800000 */
[----:B------:R-:W-:-:S02]  /*17910*/  ISETP.GE.AND P5, PT, R19, R2, PT ;  /* 0x000000021300720c */ /* 0x000fc40003fa6270 */
[----:B------:R-:W-:Y:S02]  /*17920*/  FSEL R140, R7, -INF , !P2 ;  /* 0xff800000078c7808 */ /* 0x000fe40005000000 */
[----:B------:R-:W-:Y:S02]  /*17930*/  FSEL R133, R6, -INF , !P5 ;  /* 0xff80000006857808 */ /* 0x000fe40006800000 */
[----:B------:R-:W-:Y:S02]  /*17940*/  FSEL R137, R172, -INF , !P3 ;  /* 0xff800000ac897808 */ /* 0x000fe40005800000 */
[-C--:B------:R-:W-:Y:S02]  /*17950*/  ISETP.GE.AND P5, PT, R13, R2.reuse, PT ;  /* 0x000000020d00720c */ /* 0x080fe40003fa6270 */
[-C--:B------:R-:W-:Y:S02]  /*17960*/  ISETP.GE.AND P3, PT, R9, R2.reuse, PT ;  /* 0x000000020900720c */ /* 0x080fe40003f66270 */
[----:B------:R-:W-:-:S02]  /*17970*/  ISETP.GE.AND P2, PT, R5, R2, PT ;  /* 0x000000020500720c */ /* 0x000fc40003f46270 */
[----:B------:R-:W-:Y:S02]  /*17980*/  FSEL R142, R173, -INF , !P0 ;  /* 0xff800000ad8e7808 */ /* 0x000fe40004000000 */
[----:B------:R-:W-:Y:S02]  /*17990*/  ISETP.NE.AND P0, PT, R60, RZ, PT ;  /* 0x000000ff3c00720c */ /* 0x000fe40003f05270 */
[----:B------:R-:W-:Y:S02]  /*179a0*/  FSEL R141, R175, -INF , !P5 ;  /* 0xff800000af8d7808 */ /* 0x000fe40006800000 */
[----:B------:R-:W-:Y:S02]  /*179b0*/  FSEL R143, R168, -INF , !P6 ;  /* 0xff800000a88f7808 */ /* 0x000fe40007000000 */
[----:B------:R-:W-:Y:S02]  /*179c0*/  FSEL R60, R169, -INF , !P4 ;  /* 0xff800000a93c7808 */ /* 0x000fe40006000000 */
[----:B------:R-:W-:-:S02]  /*179d0*/  FSEL R139, R170, -INF , !P3 ;  /* 0xff800000aa8b7808 */ /* 0x000fc40005800000 */
[----:B------:R-:W-:Y:S01]  /*179e0*/  FSEL R2, R171, -INF , !P2 ;  /* 0xff800000ab027808 */ /* 0x000fe20005000000 */
[----:B------:R-:W-:Y:S06]  /*179f0*/  @!P1 BRA `(.L_x_2294) ;  /* 0x0000000400bc9947 */ /* 0x000fec0003800000 */
[----:B------:R-:W-:Y:S05]  /*17a00*/  BRA.U !UP0, `(.L_x_2295) ;  /* 0x0000000508007547 */ /* 0x000fea000b800000 */
[----:B------:R-:W1:Y:S01]  /*17a10*/  LDC R8, c[0x0][0x4f0] ;  /* 0x00013c00ff087b82 */ /* 0x000e620000000800 */
[----:B------:R-:W-:Y:S01]  /*17a20*/  SHF.L.U32 R9, R62, 0x7, RZ ;  /* 0x000000073e097819 */ /* 0x000fe200000006ff */
[----:B------:R-:W2:Y:S04]  /*17a30*/  LDCU.64 UR10, c[0x0][0x3b8] ;  /* 0x00007700ff0a77ac */ /* 0x000ea80008000a00 */
[C---:B------:R-:W-:Y:S01]  /*17a40*/  VIADD R13, R9.reuse, 0xfffffe80 ;  /* 0xfffffe80090d7836 */ /* 0x040fe20000000000 */
[----:B------:R-:W-:Y:S01]  /*17a50*/  IADD3 R9, PT, PT, R9, -0x100, RZ ;  /* 0xffffff0009097810 */ /* 0x000fe20007ffe0ff */
[----:B------:R-:W3:Y:S03]  /*17a60*/  LDCU.64 UR8, c[0x0][0x3a0] ;  /* 0x00007400ff0877ac */ /* 0x000ee60008000a00 */
[----:B------:R-:W-:-:S02]  /*17a70*/  IABS R10, R13 ;  /* 0x0000000d000a7213 */ /* 0x000fc40000000000 */
[----:B------:R-:W-:Y:S02]  /*17a80*/  IABS R7, R9 ;  /* 0x0000000900077213 */ /* 0x000fe40000000000 */
[-C--:B-1----:R-:W-:Y:S02]  /*17a90*/  IABS R6, R8.reuse ;  /* 0x0000000800067213 */ /* 0x082fe40000000000 */
[-C--:B------:R-:W-:Y:S02]  /*17aa0*/  LOP3.LUT R13, R13, R8.reuse, RZ, 0x3c, !PT ;  /* 0x000000080d0d7212 */ /* 0x080fe400078e3cff */
[----:B------:R-:W1:Y:S01]  /*17ab0*/  I2F.RP R4, R6 ;  /* 0x0000000600047306 */ /* 0x000e620000209400 */
[----:B------:R-:W-:Y:S02]  /*17ac0*/  LOP3.LUT R9, R9, R8, RZ, 0x3c, !PT ;  /* 0x0000000809097212 */ /* 0x000fe400078e3cff */
[----:B------:R-:W-:Y:S02]  /*17ad0*/  ISETP.GE.AND P4, PT, R13, RZ, PT ;  /* 0x000000ff0d00720c */ /* 0x000fe40003f86270 */
        /* <DEDUP_REMOVED lines=21> */
[----:B------:R-:W-:Y:S02]  /*17c30*/  ISETP.NE.AND P1, PT, R8, RZ, PT ;  /* 0x000000ff0800720c */ /* 0x000fe40003f25270 */
[----:B------:R-:W-:-:S09]  /*17c40*/  ISETP.GE.U32.AND P3, PT, R7, R6, PT ;  /* 0x000000060700720c */ /* 0x000fd20003f66070 */
[----:B------:R-:W-:-:S04]  /*17c50*/  @P5 IADD3 R12, PT, PT, R12, 0x1, RZ ;  /* 0x000000010c0c5810 */ /* 0x000fc80007ffe0ff */
[----:B------:R-:W-:Y:S02]  /*17c60*/  @P3 VIADD R5, R5, 0x1 ;  /* 0x0000000105053836 */ /* 0x000fe40000000000 */
        /* <DEDUP_REMOVED lines=14> */
[C---:B------:R-:W-:Y:S02]  /*17d50*/  IMAD R5, R8.reuse, UR11, R5 ;  /* 0x0000000b08057c24 */ /* 0x040fe4000f8e0205 */
[----:B------:R-:W-:-:S04]  /*17d60*/  IMAD.WIDE.U32 R8, R8, UR10, RZ ;  /* 0x0000000a08087c25 */ /* 0x000fc8000f8e00ff */
[----:B------:R-:W-:Y:S01]  /*17d70*/  IMAD.IADD R9, R9, 0x1, R5 ;  /* 0x0000000109097824 */ /* 0x000fe200078e0205 */
[----:B----4-:R-:W-:-:S04]  /*17d80*/  IADD3 R4, PT, PT, R7, -R4, RZ ;  /* 0x8000000407047210 */ /* 0x010fc80007ffe0ff */
[----:B------:R-:W-:Y:S01]  /*17d90*/  SHF.R.S32.HI R6, RZ, 0x1f, R4 ;  /* 0x0000001fff067819 */ /* 0x000fe20000011404 */
[----:B---3--:R-:W-:-:S04]  /*17da0*/  IMAD.WIDE.U32 R8, R4, UR8, R8 ;  /* 0x0000000804087c25 */ /* 0x008fc8000f8e0008 */
[----:B------:R-:W-:Y:S01]  /*17db0*/  IMAD R5, R6, UR8, RZ ;  /* 0x0000000806057c24 */ /* 0x000fe2000f8e02ff */
[----:B------:R-:W-:-:S03]  /*17dc0*/  LEA R206, P1, R8, R206, 0x1 ;  /* 0x000000ce08ce7211 */ /* 0x000fc600078208ff */
[----:B------:R-:W-:-:S05]  /*17dd0*/  IMAD R5, R4, UR9, R5 ;  /* 0x0000000904057c24 */ /* 0x000fca000f8e0205 */
[----:B------:R-:W-:-:S04]  /*17de0*/  IADD3 R5, PT, PT, R9, R5, RZ ;  /* 0x0000000509057210 */ /* 0x000fc80007ffe0ff */
[----:B------:R-:W-:Y:S01]  /*17df0*/  LEA.HI.X R205, R8, R205, R5, 0x1, P1 ;  /* 0x000000cd08cd7211 */ /* 0x000fe200008f0c05 */
[----:B------:R-:W-:Y:S06]  /*17e00*/  BRA `(.L_x_2296) ;  /* 0x0000000000207947 */ /* 0x000fec0003800000 */
.L_x_2295:
        /* <DEDUP_REMOVED lines=8> */
.L_x_2296:
        /* <DEDUP_REMOVED lines=38> */
.L_x_2294:
[----:B--2---:R-:W-:Y:S01]  /*180f0*/  FMNMX3.FTZ R4, R132, R144, R146, !PT ;  /* 0x0000009084047276 */ /* 0x004fe20007810092 */
[----:B------:R-:W1:Y:S01]  /*18100*/  LDCU UR4, c[0x0][0x45c] ;  /* 0x00008b80ff0477ac */ /* 0x000e620008000800 */
        /* <DEDUP_REMOVED lines=33> */
[----:B------:R-:W-:Y:S01]  /*18320*/  LOP3.LUT P3, RZ, R197, 0x2, RZ, 0xc0, !PT ;  /* 0x00000002c5ff7812 */ /* 0x000fe2000786c0ff */
[----:B------:R-:W2:Y:S01]  /*18330*/  SHFL.BFLY PT, R4, R7, 0x2, 0x1f ;  /* 0x0c401f0007047f89 */ /* 0x000ea200000e0000 */
[----:B------:R-:W-:Y:S02]  /*18340*/  IADD3 R217, PT, PT, R200, 0xc000, RZ ;  /* 0x0000c000c8d97810 */ /* 0x000fe40007ffe0ff */
[----:B------:R-:W-:Y:S01]  /*18350*/  SEL R157, R199, 0xffffffe0, !P3 ;  /* 0xffffffe0c79d7807 */ /* 0x000fe20005800000 */
[----:B------:R-:W3:Y:S01]  /*18360*/  SHFL.BFLY PT, R5, R6, 0x2, 0x1f ;  /* 0x0c401f0006057f89 */ /* 0x000ee200000e0000 */
[----:B------:R-:W-:-:S04]  /*18370*/  VIMNMX R62, PT, PT, R62, 0x2, !PT ;  /* 0x000000023e3e7848 */ /* 0x000fc80007fe0100 */
[----:B------:R-:W-:Y:S02]  /*18380*/  IADD3 R215, PT, PT, R62, -0x3, RZ ;  /* 0xfffffffd3ed77810 */ /* 0x000fe40007ffe0ff */
        /* <DEDUP_REMOVED lines=17> */
[----:B------:R-:W-:Y:S01]  /*184a0*/  FFMA.FTZ R155, R156, UR4, -R145 ;  /* 0x000000049c9b7c23 */ /* 0x000fe20008010891 */
[----:B------:R-:W-:Y:S01]  /*184b0*/  FMUL.FTZ R156, R5, UR4 ;  /* 0x00000004059c7c20 */ /* 0x000fe20008410000 */
[--C-:B------:R-:W-:Y:S01]  /*184c0*/  FFMA.FTZ R150, R144, UR4, -R151.reuse ;  /* 0x0000000490967c23 */ /* 0x100fe20008010897 */
[----:B------:R-:W-:Y:S01]  /*184d0*/  FFMA.FTZ R149, R146, UR4, -R151 ;  /* 0x0000000492957c23 */ /* 0x000fe20008010897 */
[----:B------:R-:W-:Y:S01]  /*184e0*/  FFMA.FTZ R6, R154, UR4, -R145 ;  /* 0x000000049a067c23 */ /* 0x000fe20008010891 */
[--C-:B------:R-:W-:Y:S01]  /*184f0*/  FFMA.FTZ R148, R148, UR4, -R151.reuse ;  /* 0x0000000494947c23 */ /* 0x100fe20008010897 */
[----:B------:R-:W-:Y:S01]  /*18500*/  FFMA.FTZ R147, R57, UR4, -R151 ;  /* 0x0000000439937c23 */ /* 0x000fe20008010897 */
[----:B------:R-:W1:Y:S01]  /*18510*/  MUFU.EX2 R156, R156 ;  /* 0x0000009c009c7308 */ /* 0x000e620000000800 */
[--C-:B------:R-:W-:Y:S01]  /*18520*/  FFMA.FTZ R146, R58, UR4, -R145.reuse ;  /* 0x000000043a927c23 */ /* 0x100fe20008010891 */
[--C-:B------:R-:W-:Y:S01]  /*18530*/  FFMA.FTZ R144, R56, UR4, -R145.reuse ;  /* 0x0000000438907c23 */ /* 0x100fe20008010891 */
[----:B------:R-:W-:Y:S01]  /*18540*/  FMUL.FTZ R154, R4, UR4 ;  /* 0x00000004049a7c20 */ /* 0x000fe20008410000 */
[----:B------:R-:W-:Y:S01]  /*18550*/  MUFU.EX2 R150, R150 ;  /* 0x0000009600967308 */ /* 0x000fe20000000800 */
[----:B------:R-:W2:Y:S01]  /*18560*/  LDSM.16.MT88.4 R52, [R3+0x10000] ;  /* 0x010000000334783b */ /* 0x000ea20000004200 */
[--C-:B------:R-:W-:Y:S01]  /*18570*/  FFMA.FTZ R168, R216, UR4, -R145.reuse ;  /* 0x00000004d8a87c23 */ /* 0x100fe20008010891 */
[----:B------:R-:W-:Y:S01]  /*18580*/  FFMA.FTZ R166, R218, UR4, -R145 ;  /* 0x00000004daa67c23 */ /* 0x000fe20008010891 */
[----:B------:R-:W3:Y:S01]  /*18590*/  MUFU.EX2 R149, R149 ;  /* 0x0000009500957308 */ /* 0x000ee20000000800 */
[----:B------:R-:W-:Y:S01]  /*185a0*/  LDSM.16.MT88.4 R20, [R3+0xc000] ;  /* 0x00c000000314783b */ /* 0x000fe20000004200 */
[--C-:B------:R-:W-:Y:S01]  /*185b0*/  FFMA.FTZ R170, R190, UR4, -R151.reuse ;  /* 0x00000004beaa7c23 */ /* 0x100fe20008010897 */
[----:B------:R-:W-:Y:S01]  /*185c0*/  FFMA.FTZ R172, R202, UR4, -R151 ;  /* 0x00000004caac7c23 */ /* 0x000fe20008010897 */
[----:B------:R-:W-:Y:S01]  /*185d0*/  MUFU.EX2 R148, R148 ;  /* 0x0000009400947308 */ /* 0x000fe20000000800 */
[----:B------:R-:W-:Y:S01]  /*185e0*/  FFMA.FTZ R167, R186, UR4, -R145 ;  /* 0x00000004baa77c23 */ /* 0x000fe20008010891 */
[-C--:B-1----:R-:W-:Y:S01]  /*185f0*/  FMUL.FTZ R8, R128, R156.reuse ;  /* 0x0000009c80087220 */ /* 0x082fe20000410000 */
[----:B------:R-:W-:Y:S01]  /*18600*/  IADD3 R128, PT, PT, R200, 0xc040, RZ ;  /* 0x0000c040c8807810 */ /* 0x000fe20007ffe0ff */
[----:B------:R-:W-:Y:S01]  /*18610*/  MUFU.EX2 R147, R147 ;  /* 0x0000009300937308 */ /* 0x000fe20000000800 */
[----:B------:R-:W-:Y:S01]  /*18620*/  @P0 IADD3 R128, PT, PT, R217, -0x40, RZ ;  /* 0xffffffc0d9800810 */ /* 0x000fe20007ffe0ff */
[-C--:B------:R-:W-:Y:S01]  /*18630*/  FMUL.FTZ R40, R96, R156.reuse ;  /* 0x0000009c60287220 */ /* 0x080fe20000410000 */
[-C--:B------:R-:W-:Y:S01]  /*18640*/  FMUL.FTZ R41, R97, R156.reuse ;  /* 0x0000009c61297220 */ /* 0x080fe20000410000 */
[----:B------:R-:W-:Y:S01]  /*18650*/  MUFU.EX2 R146, R146 ;  /* 0x0000009200927308 */ /* 0x000fe20000000800 */
[----:B------:R-:W-:Y:S01]  /*18660*/  FMUL.FTZ R100, R100, R156 ;  /* 0x0000009c64647220 */ /* 0x000fe20000410000 */
[----:B------:R-:W1:Y:S01]  /*18670*/  LDSM.16.MT88.4 R64, [R128+0x4000] ;  /* 0x004000008040783b */ /* 0x000e620000004200 */
[----:B---3--:R-:W-:Y:S01]  /*18680*/  F2FP.BF16.F32.PACK_AB R4, R149, R150 ;  /* 0x000000969504723e */ /* 0x008fe200000010ff */
[----:B------:R-:W3:Y:S01]  /*18690*/  MUFU.EX2 R144, R144 ;  /* 0x0000009000907308 */ /* 0x000ee20000000800 */
[----:B------:R-:W-:Y:S01]  /*186a0*/  FMUL.FTZ R101, R101, R156 ;  /* 0x0000009c65657220 */ /* 0x000fe20000410000 */
[----:B------:R-:W-:Y:S01]  /*186b0*/  IADD3 R157, PT, PT, R157, R128, RZ ;  /* 0x000000809d9d7210 */ /* 0x000fe20007ffe0ff */
[----:B------:R-:W4:Y:S01]  /*186c0*/  LDSM.16.MT88.4 R28, [R128] ;  /* 0x00000000801c783b */ /* 0x000f220000004200 */
[----:B------:R5:W-:Y:S01]  /*186d0*/  MUFU.EX2 R132, R6 ;  /* 0x0000000600847308 */ /* 0x000be20000000800 */
[-C--:B------:R-:W-:Y:S01]  /*186e0*/  FMUL.FTZ R9, R129, R156.reuse ;  /* 0x0000009c81097220 */ /* 0x080fe20000410000 */
[-C--:B------:R-:W-:Y:S01]  /*186f0*/  FMUL.FTZ R68, R68, R156.reuse ;  /* 0x0000009c44447220 */ /* 0x080fe20000410000 */
[----:B------:R-:W4:Y:S01]  /*18700*/  LDSM.16.MT88.4 R36, [R157] ;  /* 0x000000009d24783b */ /* 0x000f220000004200 */
[----:B------:R-:W2:Y:S01]  /*18710*/  MUFU.EX2 R155, R155 ;  /* 0x0000009b009b7308 */ /* 0x000ea20000000800 */
[-C--:B------:R-:W-:Y:S01]  /*18720*/  FMUL.FTZ R69, R69, R156.reuse ;  /* 0x0000009c45457220 */ /* 0x080fe20000410000 */
[-C--:B------:R-:W-:Y:S01]  /*18730*/  FMUL.FTZ R48, R104, R156.reuse ;  /* 0x0000009c68307220 */ /* 0x080fe20000410000 */
[-C--:B------:R-:W-:Y:S01]  /*18740*/  FMUL.FTZ R49, R105, R156.reuse ;  /* 0x0000009c69317220 */ /* 0x080fe20000410000 */
[----:B------:R-:W2:Y:S01]  /*18750*/  MUFU.EX2 R154, R154 ;  /* 0x0000009a009a7308 */ /* 0x000ea20000000800 */
[----:B------:R-:W-:Y:S01]  /*18760*/  FMUL.FTZ R56, R112, R156 ;  /* 0x0000009c70387220 */ /* 0x000fe20000410000 */
[----:B---3--:R-:W-:Y:S01]  /*18770*/  F2FP.BF16.F32.PACK_AB R5, R144, R146 ;  /* 0x000000929005723e */ /* 0x008fe200000010ff */
[-C--:B------:R-:W-:Y:S01]  /*18780*/  FMUL.FTZ R57, R113, R156.reuse ;  /* 0x0000009c71397220 */ /* 0x080fe20000410000 */
[-C--:B------:R-:W-:Y:S01]  /*18790*/  FMUL.FTZ R108, R108, R156.reuse ;  /* 0x0000009c6c6c7220 */ /* 0x080fe20000410000 */
[----:B------:R-:W-:Y:S01]  /*187a0*/  FMUL.FTZ R109, R109, R156 ;  /* 0x0000009c6d6d7220 */ /* 0x000fe20000410000 */
[----:B-----5:R-:W-:Y:S01]  /*187b0*/  F2FP.BF16.F32.PACK_AB R6, R147, R148 ;  /* 0x000000949306723e */ /* 0x020fe200000010ff */
[-C--:B------:R-:W-:Y:S01]  /*187c0*/  FMUL.FTZ R116, R116, R156.reuse ;  /* 0x0000009c74747220 */ /* 0x080fe20000410000 */
[----:B------:R-:W-:Y:S01]  /*187d0*/  FMUL.FTZ R117, R117, R156 ;  /* 0x0000009c75757220 */ /* 0x000fe20000410000 */
[----:B------:R-:W-:Y:S01]  /*187e0*/  FFMA.FTZ R112, R252, UR4, -R151 ;  /* 0x00000004fc707c23 */ /* 0x000fe20008010897 */
[----:B--2---:R-:W-:Y:S01]  /*187f0*/  F2FP.BF16.F32.PACK_AB R7, R155, R132 ;  /* 0x000000849b07723e */ /* 0x004fe200000010ff */
[----:B------:R-:W-:Y:S01]  /*18800*/  FFMA.FTZ R113, R250, UR4, -R145 ;  /* 0x00000004fa717c23 */ /* 0x000fe20008010891 */
[-C--:B------:R-:W-:Y:S01]  /*18810*/  FMUL.FTZ R16, R72, R156.reuse ;  /* 0x0000009c48107220 */ /* 0x080fe20000410000 */
[----:B------:R-:W-:Y:S01]  /*18820*/  FMUL.FTZ R17, R73, R156 ;  /* 0x0000009c49117220 */ /* 0x000fe20000410000 */
[-C--:B------:R-:W-:Y:S01]  /*18830*/  FMUL.FTZ R42, R98, R154.reuse ;  /* 0x0000009a622a7220 */ /* 0x080fe20000410000 */
        /* <DEDUP_REMOVED lines=18> */
[--C-:B------:R-:W-:Y:S01]  /*18960*/  FFMA.FTZ R114, R159, UR4, -R151.reuse ;  /* 0x000000049f727c23 */ /* 0x100fe20008010897 */
[--C-:B------:R-:W-:Y:S01]  /*18970*/  FFMA.FTZ R115, R163, UR4, -R151.reuse ;  /* 0x00000004a3737c23 */ /* 0x100fe20008010897 */
[-C--:B------:R-:W-:Y:S01]  /*18980*/  FMUL.FTZ R18, R74, R154.reuse ;  /* 0x0000009a4a127220 */ /* 0x080fe20000410000 */
[----:B------:R-:W-:Y:S01]  /*18990*/  FMUL.FTZ R19, R75, R154 ;  /* 0x0000009a4b137220 */ /* 0x000fe20000410000 */
[-C--:B------:R-:W-:Y:S01]  /*189a0*/  FMUL.FTZ R76, R76, R156.reuse ;  /* 0x0000009c4c4c7220 */ /* 0x080fe20000410000 */
[C---:B------:R-:W-:Y:S01]  /*189b0*/  HMMA.16816.F32.BF16 R8, R4.reuse, R12, R8 ;  /* 0x0000000c0408723c */ /* 0x040fe20000041808 */
[----:B------:R-:W-:Y:S01]  /*189c0*/  FMUL.FTZ R77, R77, R156 ;  /* 0x0000009c4d4d7220 */ /* 0x000fe20000410000 */
[-C--:B------:R-:W-:Y:S01]  /*189d0*/  FMUL.FTZ R78, R78, R154.reuse ;  /* 0x0000009a4e4e7220 */ /* 0x080fe20000410000 */
[----:B------:R-:W-:Y:S01]  /*189e0*/  FMUL.FTZ R79, R79, R154 ;  /* 0x0000009a4f4f7220 */ /* 0x000fe20000410000 */
[----:B------:R-:W-:Y:S01]  /*189f0*/  LDSM.16.MT88.4 R72, [R157+0x800] ;  /* 0x000800009d48783b */ /* 0x000fe20000004200 */
[----:B------:R-:W-:Y:S01]  /*18a00*/  MUFU.EX2 R114, R114 ;  /* 0x0000007200727308 */ /* 0x000fe20000000800 */
[-C--:B------:R-:W-:Y:S01]  /*18a10*/  FMUL.FTZ R24, R80, R156.reuse ;  /* 0x0000009c50187220 */ /* 0x080fe20000410000 */
[----:B------:R-:W-:Y:S01]  /*18a20*/  FMUL.FTZ R25, R81, R156 ;  /* 0x0000009c51197220 */ /* 0x000fe20000410000 */
[C---:B------:R-:W-:Y:S01]  /*18a30*/  HMMA.16816.F32.BF16 R12, R4.reuse, R14, R68 ;  /* 0x0000000e040c723c */ /* 0x040fe20000041844 */
[----:B------:R-:W3:Y:S01]  /*18a40*/  LDSM.16.MT88.4 R68, [R200+0x10800] ;  /* 0x01080000c844783b */ /* 0x000ee20000004200 */
[----:B------:R-:W-:Y:S01]  /*18a50*/  MUFU.EX2 R115, R115 ;  /* 0x0000007300737308 */ /* 0x000fe20000000800 */
[-C--:B------:R-:W-:Y:S01]  /*18a60*/  FMUL.FTZ R26, R82, R154.reuse ;  /* 0x0000009a521a7220 */ /* 0x080fe20000410000 */
[----:B------:R-:W-:Y:S01]  /*18a70*/  FMUL.FTZ R27, R83, R154 ;  /* 0x0000009a531b7220 */ /* 0x000fe20000410000 */
[-C--:B------:R-:W-:Y:S01]  /*18a80*/  FMUL.FTZ R32, R88, R156.reuse ;  /* 0x0000009c58207220 */ /* 0x080fe20000410000 */
[----:B------:R-:W-:Y:S01]  /*18a90*/  MUFU.EX2 R112, R112 ;  /* 0x0000007000707308 */ /* 0x000fe20000000800 */
[----:B------:R-:W-:Y:S01]  /*18aa0*/  FMUL.FTZ R33, R89, R156 ;  /* 0x0000009c59217220 */ /* 0x000fe20000410000 */
[C---:B------:R-:W-:Y:S01]  /*18ab0*/  HMMA.16816.F32.BF16 R48, R4.reuse, R52, R48 ;  /* 0x000000340430723c */ /* 0x040fe20000041830 */
[-C--:B------:R-:W-:Y:S01]  /*18ac0*/  FMUL.FTZ R34, R90, R154.reuse ;  /* 0x0000009a5a227220 */ /* 0x080fe20000410000 */
[----:B------:R-:W-:Y:S01]  /*18ad0*/  MUFU.EX2 R113, R113 ;  /* 0x0000007100717308 */ /* 0x000fe20000000800 */
        /* <DEDUP_REMOVED lines=14> */
[----:B------:R-:W-:Y:S01]  /*18bc0*/  FFMA.FTZ R109, R161, UR4, -R151 ;  /* 0x00000004a16d7c23 */ /* 0x000fe20008010897 */
[--C-:B------:R-:W-:Y:S01]  /*18bd0*/  FFMA.FTZ R108, R248, UR4, -R145.reuse ;  /* 0x00000004f86c7c23 */ /* 0x100fe20008010891 */
[----:B------:R-:W-:Y:S01]  /*18be0*/  FMUL.FTZ R91, R127, R154 ;  /* 0x0000009a7f5b7220 */ /* 0x000fe20000410000 */
[-C--:B------:R-:W-:Y:S01]  /*18bf0*/  FMUL.FTZ R120, R120, R156.reuse ;  /* 0x0000009c78787220 */ /* 0x080fe20000410000 */
[----:B------:R-:W-:Y:S01]  /*18c00*/  FMUL.FTZ R121, R121, R156 ;  /* 0x0000009c79797220 */ /* 0x000fe20000410000 */
[-C--:B------:R-:W-:Y:S01]  /*18c10*/  FMUL.FTZ R122, R122, R154.reuse ;  /* 0x0000009a7a7a7220 */ /* 0x080fe20000410000 */
[----:B------:R-:W1:Y:S01]  /*18c20*/  MUFU.EX2 R109, R109 ;  /* 0x0000006d006d7308 */ /* 0x000e620000000800 */
[C---:B------:R-:W-:Y:S01]  /*18c30*/  HMMA.16816.F32.BF16 R64, R4.reuse, R66, R116 ;  /* 0x000000420440723c */ /* 0x040fe20000041874 */
[--C-:B------:R-:W-:Y:S01]  /*18c40*/  FFMA.FTZ R117, R246, UR4, -R145.reuse ;  /* 0x00000004f6757c23 */ /* 0x100fe20008010891 */
[----:B------:R-:W-:Y:S01]  /*18c50*/  FFMA.FTZ R116, R244, UR4, -R145 ;  /* 0x00000004f4747c23 */ /* 0x000fe20008010891 */
[----:B------:R-:W-:Y:S01]  /*18c60*/  MUFU.EX2 R108, R108 ;  /* 0x0000006c006c7308 */ /* 0x000fe20000000800 */
[----:B------:R-:W-:Y:S01]  /*18c70*/  FMUL.FTZ R123, R123, R154 ;  /* 0x0000009a7b7b7220 */ /* 0x000fe20000410000 */
[----:B------:R-:W-:Y:S01]  /*18c80*/  LDSM.16.MT88.4 R96, [R128+0x4800] ;  /* 0x004800008060783b */ /* 0x000fe20000004200 */
[--C-:B------:R-:W-:Y:S01]  /*18c90*/  FFMA.FTZ R118, R240, UR4, -R151.reuse ;  /* 0x00000004f0767c23 */ /* 0x100fe20008010897 */
[----:B------:R-:W5:Y:S01]  /*18ca0*/  MUFU.EX2 R117, R117 ;  /* 0x0000007500757308 */ /* 0x000f620000000800 */
[C---:B------:R-:W-:Y:S01]  /*18cb0*/  HMMA.16816.F32.BF16 R16, R4.reuse, R20, R16 ;  /* 0x000000140410723c */ /* 0x040fe20000041810 */
[----:B------:R-:W-:Y:S01]  /*18cc0*/  LDSM.16.MT88.4 R80, [R3+0xc800] ;  /* 0x00c800000350783b */ /* 0x000fe20000004200 */
[----:B------:R-:W-:Y:S01]  /*18cd0*/  FFMA.FTZ R119, R238, UR4, -R151 ;  /* 0x00000004ee777c23 */ /* 0x000fe20008010897 */
[----:B------:R-:W3:Y:S01]  /*18ce0*/  MUFU.EX2 R116, R116 ;  /* 0x0000007400747308 */ /* 0x000ee20000000800 */
[--C-:B------:R-:W-:Y:S01]  /*18cf0*/  FFMA.FTZ R124, R234, UR4, -R145.reuse ;  /* 0x00000004ea7c7c23 */ /* 0x100fe20008010891 */
[----:B------:R-:W-:Y:S01]  /*18d00*/  FFMA.FTZ R125, R230, UR4, -R145 ;  /* 0x00000004e67d7c23 */ /* 0x000fe20008010891 */
[--C-:B------:R-:W-:Y:S01]  /*18d10*/  FFMA.FTZ R127, R222, UR4, -R151.reuse ;  /* 0x00000004de7f7c23 */ /* 0x100fe20008010897 */
[----:B------:R-:W-:Y:S01]  /*18d20*/  MUFU.EX2 R118, R118 ;  /* 0x0000007600767308 */ /* 0x000fe20000000800 */
[C---:B------:R-:W-:Y:S01]  /*18d30*/  HMMA.16816.F32.BF16 R20, R4.reuse, R22, R76 ;  /* 0x000000160414723c */ /* 0x040fe2000004184c */
[----:B------:R-:W3:Y:S01]  /*18d40*/  LDSM.16.MT88.4 R76, [R128+0x800] ;  /* 0x00080000804c783b */ /* 0x000ee20000004200 */
[--C-:B------:R-:W-:Y:S01]  /*18d50*/  FFMA.FTZ R130, R224, UR4, -R151.reuse ;  /* 0x00000004e0827c23 */ /* 0x100fe20008010897 */
[----:B------:R-:W-:Y:S01]  /*18d60*/  MUFU.EX2 R119, R119 ;  /* 0x0000007700777308 */ /* 0x000fe20000000800 */
[--C-:B------:R-:W-:Y:S01]  /*18d70*/  FFMA.FTZ R129, R226, UR4, -R151.reuse ;  /* 0x00000004e2817c23 */ /* 0x100fe20008010897 */
[----:B------:R-:W-:Y:S01]  /*18d80*/  FFMA.FTZ R126, R220, UR4, -R151 ;  /* 0x00000004dc7e7c23 */ /* 0x000fe20008010897 */
[--C-:B------:R-:W-:Y:S01]  /*18d90*/  FFMA.FTZ R159, R212, UR4, -R145.reuse ;  /* 0x00000004d49f7c23 */ /* 0x100fe20008010891 */
[----:B------:R-:W-:Y:S01]  /*18da0*/  MUFU.EX2 R124, R124 ;  /* 0x0000007c007c7308 */ /* 0x000fe20000000800 */
[C---:B----4-:R-:W-:Y:S01]  /*18db0*/  HMMA.16816.F32.BF16 R24, R4.reuse, R28, R24 ;  /* 0x0000001c0418723c */ /* 0x050fe20000041818 */
[----:B------:R-:W-:Y:S01]  /*18dc0*/  FFMA.FTZ R131, R214, UR4, -R145 ;  /* 0x00000004d6837c23 */ /* 0x000fe20008010891 */
[----:B------:R-:W-:Y:S01]  /*18dd0*/  LDSM.16.MT88.4 R104, [R128+0x5800] ;  /* 0x005800008068783b */ /* 0x000fe20000004200 */
[----:B------:R-:W-:Y:S01]  /*18de0*/  MUFU.EX2 R125, R125 ;  /* 0x0000007d007d7308 */ /* 0x000fe20000000800 */
[--C-:B------:R-:W-:Y:S01]  /*18df0*/  FFMA.FTZ R161, R196, UR4, -R151.reuse ;  /* 0x00000004c4a17c23 */ /* 0x100fe20008010897 */
[----:B------:R-:W-:Y:S01]  /*18e00*/  FFMA.FTZ R163, R194, UR4, -R151 ;  /* 0x00000004c2a37c23 */ /* 0x000fe20008010897 */
[--C-:B------:R-:W-:Y:S01]  /*18e10*/  FFMA.FTZ R174, R192, UR4, -R145.reuse ;  /* 0x00000004c0ae7c23 */ /* 0x100fe20008010891 */
[----:B------:R-:W-:Y:S01]  /*18e20*/  MUFU.EX2 R127, R127 ;  /* 0x0000007f007f7308 */ /* 0x000fe20000000800 */
[C---:B------:R-:W-:Y:S01]  /*18e30*/  HMMA.16816.F32.BF16 R32, R4.reuse, R36, R32 ;  /* 0x000000240420723c */ /* 0x040fe20000041820 */
[--C-:B------:R-:W-:Y:S01]  /*18e40*/  FFMA.FTZ R165, R184, UR4, -R145.reuse ;  /* 0x00000004b8a57c23 */ /* 0x100fe20008010891 */
[----:B------:R-:W-:Y:S01]  /*18e50*/  FFMA.FTZ R188, R188, UR4, -R145 ;  /* 0x00000004bcbc7c23 */ /* 0x000fe20008010891 */
[----:B------:R-:W-:Y:S01]  /*18e60*/  MUFU.EX2 R130, R130 ;  /* 0x0000008200827308 */ /* 0x000fe20000000800 */
[--C-:B------:R-:W-:Y:S01]  /*18e70*/  FFMA.FTZ R169, R182, UR4, -R151.reuse ;  /* 0x00000004b6a97c23 */ /* 0x100fe20008010897 */
[----:B------:R-:W-:Y:S01]  /*18e80*/  FFMA.FTZ R171, R178, UR4, -R151 ;  /* 0x00000004b2ab7c23 */ /* 0x000fe20008010897 */
        /* <DEDUP_REMOVED lines=9> */
[----:B------:R-:W-:Y:S01]  /*18f20*/  MUFU.EX2 R168, R168 ;  /* 0x000000a800a87308 */ /* 0x000fe20000000800 */
[C---:B------:R-:W-:Y:S01]  /*18f30*/  HMMA.16816.F32.BF16 R36, R4.reuse, R38, R92 ;  /* 0x000000260424723c */ /* 0x040fe2000004185c */
[----:B------:R-:W4:Y:S01]  /*18f40*/  LDSM.16.MT88.4 R92, [R3+0x10800] ;  /* 0x01080000035c783b */ /* 0x000f220000004200 */
[----:B------:R-:W-:Y:S01]  /*18f50*/  FFMA.FTZ R110, R162, UR4, -R145 ;  /* 0x00000004a26e7c23 */ /* 0x000fe20008010891 */
[----:B------:R-:W-:Y:S01]  /*18f60*/  MUFU.EX2 R159, R159 ;  /* 0x0000009f009f7308 */ /* 0x000fe20000000800 */
[--C-:B------:R-:W-:Y:S01]  /*18f70*/  FFMA.FTZ R111, R135, UR4, -R151.reuse ;  /* 0x00000004876f7c23 */ /* 0x100fe20008010897 */
[----:B------:R-:W-:Y:S01]  /*18f80*/  FFMA.FTZ R138, R138, UR4, -R151 ;  /* 0x000000048a8a7c23 */ /* 0x000fe20008010897 */
[--C-:B------:R-:W-:Y:S01]  /*18f90*/  FFMA.FTZ R164, R61, UR4, -R145.reuse ;  /* 0x000000043da47c23 */ /* 0x100fe20008010891 */
[----:B------:R-:W-:Y:S01]  /*18fa0*/  MUFU.EX2 R131, R131 ;  /* 0x0000008300837308 */ /* 0x000fe20000000800 */
[C---:B--2---:R-:W-:Y:S01]  /*18fb0*/  HMMA.16816.F32.BF16 R88, R4.reuse, R100, R88 ;  /* 0x000000640458723c */ /* 0x044fe20000041858 */
[----:B-1----:R-:W-:Y:S01]  /*18fc0*/  F2FP.BF16.F32.PACK_AB R100, R114, R109 ;  /* 0x0000006d7264723e */ /* 0x002fe200000010ff */
[----:B------:R-:W-:Y:S01]  /*18fd0*/  FFMA.FTZ R135, R133, UR4, -R145 ;  /* 0x0000000485877c23 */ /* 0x000fe20008010891 */
[----:B-----5:R-:W-:Y:S01]  /*18fe0*/  F2FP.BF16.F32.PACK_AB R101, R117, R108 ;  /* 0x0000006c7565723e */ /* 0x020fe200000010ff */
[----:B------:R-:W-:Y:S01]  /*18ff0*/  MUFU.EX2 R166, R166 ;  /* 0x000000a600a67308 */ /* 0x000fe20000000800 */
[--C-:B------:R-:W-:Y:S01]  /*19000*/  FFMA.FTZ R137, R137, UR4, -R151.reuse ;  /* 0x0000000489897c23 */ /* 0x100fe20008010897 */
[----:B------:R-:W-:Y:S01]  /*19010*/  FFMA.FTZ R150, R221, R156, R150 ;  /* 0x0000009cdd967223 */ /* 0x000fe20000010096 */
[----:B------:R-:W-:Y:S01]  /*19020*/  FFMA.FTZ R219, R219, R154, R146 ;  /* 0x0000009adbdb7223 */ /* 0x000fe20000010092 */
[----:B------:R-:W-:Y:S01]  /*19030*/  HMMA.16816.F32.BF16 R4, R4, R102, R120 ;  /* 0x000000660404723c */ /* 0x000fe20000041878 */
[----:B------:R-:W-:Y:S01]  /*19040*/  F2FP.BF16.F32.PACK_AB R102, R112, R115 ;  /* 0x000000737066723e */ /* 0x000fe200000010ff */
[--C-:B------:R-:W-:Y:S01]  /*19050*/  FFMA.FTZ R121, R236, UR4, -R151.reuse ;  /* 0x00000004ec797c23 */ /* 0x100fe20008010897 */
[----:B---3--:R-:W-:Y:S01]  /*19060*/  F2FP.BF16.F32.PACK_AB R103, R113, R116 ;  /* 0x000000747167723e */ /* 0x008fe200000010ff */
        /* <DEDUP_REMOVED lines=12> */
[----:B------:R-:W-:Y:S01]  /*19130*/  FADD.FTZ R155, R155, R132 ;  /* 0x000000849b9b7221 */ /* 0x000fe20000010000 */
[----:B------:R-:W-:Y:S01]  /*19140*/  HMMA.16816.F32.BF16 R44, R100, R70, R44 ;  /* 0x00000046642c723c */ /* 0x000fe2000004182c */
[----:B------:R-:W2:Y:S01]  /*19150*/  LDSM.16.MT88.4 R68, [R157+0x4800] ;  /* 0x004800009d44783b */ /* 0x000ea20000004200 */
[----:B------:R-:W3:Y:S01]  /*19160*/  MUFU.EX2 R123, R123 ;  /* 0x0000007b007b7308 */ /* 0x000ee20000000800 */
[----:B------:R-:W-:-:S03]  /*19170*/  MOV R132, R153 ;  /* 0x0000009900847202 */ /* 0x000fc60000000f00 */
[----:B------:R-:W5:Y:S02]  /*19180*/  MUFU.EX2 R122, R122 ;  /* 0x0000007a007a7308 */ /* 0x000f640000000800 */
[C---:B------:R-:W-:Y:S02]  /*19190*/  HMMA.16816.F32.BF16 R32, R100.reuse, R72, R32 ;  /* 0x000000486420723c */ /* 0x040fe40000041820 */
[----:B------:R-:W5:Y:S04]  /*191a0*/  MUFU.EX2 R161, R161 ;  /* 0x000000a100a17308 */ /* 0x000f680000000800 */
[----:B------:R-:W-:Y:S02]  /*191b0*/  MUFU.EX2 R172, R172 ;  /* 0x000000ac00ac7308 */ /* 0x000fe40000000800 */
[C---:B------:R-:W-:Y:S01]  /*191c0*/  HMMA.16816.F32.BF16 R36, R100.reuse, R74, R36 ;  /* 0x0000004a6424723c */ /* 0x040fe20000041824 */
[----:B------:R-:W5:Y:S01]  /*191d0*/  LDSM.16.MT88.4 R72, [R200+0xd000] ;  /* 0x00d00000c848783b */ /* 0x000f620000004200 */
[----:B------:R-:W-:Y:S04]  /*191e0*/  MUFU.EX2 R163, R163 ;  /* 0x000000a300a37308 */ /* 0x000fe80000000800 */
[----:B------:R-:W-:Y:S02]  /*191f0*/  MUFU.EX2 R167, R167 ;  /* 0x000000a700a77308 */ /* 0x000fe40000000800 */
[C---:B------:R-:W-:Y:S02]  /*19200*/  HMMA.16816.F32.BF16 R24, R100.reuse, R76, R24 ;  /* 0x0000004c6418723c */ /* 0x040fe40000041818 */
[----:B------:R-:W5:Y:S04]  /*19210*/  MUFU.EX2 R174, R174 ;  /* 0x000000ae00ae7308 */ /* 0x000f680000000800 */
[----:B------:R-:W-:Y:S02]  /*19220*/  MUFU.EX2 R184, R188 ;  /* 0x000000bc00b87308 */ /* 0x000fe40000000800 */
[C---:B------:R-:W-:Y:S01]  /*19230*/  HMMA.16816.F32.BF16 R28, R100.reuse, R78, R28 ;  /* 0x0000004e641c723c */ /* 0x040fe2000004181c */
[----:B------:R-:W5:Y:S01]  /*19240*/  LDSM.16.MT88.4 R76, [R200+0x11000] ;  /* 0x01100000c84c783b */ /* 0x000f620000004200 */
[----:B------:R-:W5:Y:S04]  /*19250*/  MUFU.EX2 R165, R165 ;  /* 0x000000a500a57308 */ /* 0x000f680000000800 */
[----:B------:R-:W-:Y:S02]  /*19260*/  MUFU.EX2 R169, R169 ;  /* 0x000000a900a97308 */ /* 0x000fe40000000800 */
[C---:B----4-:R-:W-:Y:S02]  /*19270*/  HMMA.16816.F32.BF16 R48, R100.reuse, R92, R48 ;  /* 0x0000005c6430723c */ /* 0x050fe40000041830 */
[----:B------:R-:W4:Y:S04]  /*19280*/  MUFU.EX2 R178, R180 ;  /* 0x000000b400b27308 */ /* 0x000f280000000800 */
[----:B------:R-:W-:Y:S02]  /*19290*/  MUFU.EX2 R171, R171 ;  /* 0x000000ab00ab7308 */ /* 0x000fe40000000800 */
[C---:B------:R-:W-:Y:S01]  /*192a0*/  HMMA.16816.F32.BF16 R52, R100.reuse, R94, R52 ;  /* 0x0000005e6434723c */ /* 0x040fe20000041834 */
[----:B------:R-:W4:Y:S01]  /*192b0*/  LDSM.16.MT88.4 R92, [R3+0xd000] ;  /* 0x00d00000035c783b */ /* 0x000f220000004200 */
[----:B------:R-:W-:Y:S04]  /*192c0*/  MUFU.EX2 R162, R176 ;  /* 0x000000b000a27308 */ /* 0x000fe80000000800 */
[----:B------:R1:W-:Y:S02]  /*192d0*/  MUFU.EX2 R160, R110 ;  /* 0x0000006e00a07308 */ /* 0x0003e40000000800 */
[C---:B------:R-:W-:Y:S02]  /*192e0*/  HMMA.16816.F32.BF16 R56, R100.reuse, R96, R56 ;  /* 0x000000606438723c */ /* 0x040fe40000041838 */
[----:B------:R-:W4:Y:S04]  /*192f0*/  MUFU.EX2 R173, R173 ;  /* 0x000000ad00ad7308 */ /* 0x000f280000000800 */
[----:B------:R-:W-:Y:S02]  /*19300*/  MUFU.EX2 R158, R158 ;  /* 0x0000009e009e7308 */ /* 0x000fe40000000800 */
[----:B------:R-:W-:Y:S01]  /*19310*/  HMMA.16816.F32.BF16 R64, R100, R98, R64 ;  /* 0x000000626440723c */ /* 0x000fe20000041840 */
[----:B------:R-:W4:Y:S01]  /*19320*/  LDSM.16.MT88.4 R96, [R3+0x11000] ;  /* 0x011000000360783b */ /* 0x000f220000004200 */
[----:B------:R-:W4:Y:S01]  /*19330*/  MUFU.EX2 R175, R175 ;  /* 0x000000af00af7308 */ /* 0x000f220000000800 */
[--C-:B-1----:R-:W-:Y:S01]  /*19340*/  FFMA.FTZ R110, R136, UR4, -R145.reuse ;  /* 0x00000004886e7c23 */ /* 0x102fe20008010891 */
[----:B------:R-:W-:-:S02]  /*19350*/  FFMA.FTZ R136, R140, UR4, -R145 ;  /* 0x000000048c887c23 */ /* 0x000fc40008010891 */
[----:B------:R-:W-:Y:S01]  /*19360*/  MUFU.EX2 R138, R138 ;  /* 0x0000008a008a7308 */ /* 0x000fe20000000800 */
[----:B------:R-:W-:Y:S01]  /*19370*/  FFMA.FTZ R140, R142, UR4, -R151 ;  /* 0x000000048e8c7c23 */ /* 0x000fe20008010897 */
        /* <DEDUP_REMOVED lines=13> */
[----:B--2---:R-:W-:Y:S01]  /*19450*/  HMMA.16816.F32.BF16 R88, R100, R68, R88 ;  /* 0x000000446458723c */ /* 0x004fe20000041858 */
[----:B------:R-:W-:-:S02]  /*19460*/  F2FP.BF16.F32.PACK_AB R68, R118, R121 ;  /* 0x000000797644723e */ /* 0x000fc400000010ff */
[----:B---3--:R-:W-:-:S05]  /*19470*/  F2FP.BF16.F32.PACK_AB R69, R124, R123 ;  /* 0x0000007b7c45723e */ /* 0x008fca00000010ff */
[----:B------:R-:W-:Y:S01]  /*19480*/  HMMA.16816.F32.BF16 R4, R100, R70, R4 ;  /* 0x000000466404723c */ /* 0x000fe20000041804 */
[----:B------:R-:W1:Y:S01]  /*19490*/  LDSM.16.MT88.4 R100, [R128+0x5000] ;  /* 0x005000008064783b */ /* 0x000e620000004200 */
[----:B------:R-:W-:Y:S02]  /*194a0*/  F2FP.BF16.F32.PACK_AB R70, R119, R120 ;  /* 0x000000787746723e */ /* 0x000fe400000010ff */
[----:B-----5:R-:W-:-:S07]  /*194b0*/  F2FP.BF16.F32.PACK_AB R71, R122, R125 ;  /* 0x0000007d7a47723e */ /* 0x020fce00000010ff */
[C---:B------:R-:W-:Y:S08]  /*194c0*/  HMMA.16816.F32.BF16 R8, R68.reuse, R72, R8 ;  /* 0x000000484408723c */ /* 0x040ff00000041808 */
        /* <DEDUP_REMOVED lines=24> */
[----:B------:R-:W-:-:S02]  /*19650*/  F2FP.BF16.F32.PACK_AB R69, R159, R168 ;  /* 0x000000a89f45723e */ /* 0x000fc400000010ff */
        /* <DEDUP_REMOVED lines=22> */
[----:B------:R-:W-:Y:S07]  /*197c0*/  LDSM.16.MT88.4 R104, [R3+0x12800] ;  /* 0x012800000368783b */ /* 0x000fee0000004200 */
        /* <DEDUP_REMOVED lines=25> */
[----:B--2---:R-:W-:Y:S01]  /*19960*/  HMMA.16816.F32.BF16 R56, R68, R72, R56 ;  /* 0x000000484438723c */ /* 0x004fe20000041838 */
[----:B------:R-:W-:-:S02]  /*19970*/  F2FP.BF16.F32.PACK_AB R72, R178, R169 ;  /* 0x000000a9b248723e */ /* 0x000fc400000010ff */
[----:B------:R-:W-:-:S05]  /*19980*/  F2FP.BF16.F32.PACK_AB R73, R173, R160 ;  /* 0x000000a0ad49723e */ /* 0x000fca00000010ff */
[----:B------:R-:W-:Y:S01]  /*19990*/  HMMA.16816.F32.BF16 R64, R68, R74, R64 ;  /* 0x0000004a4440723c */ /* 0x000fe20000041840 */
[----:B------:R-:W-:Y:S02]  /*199a0*/  F2FP.BF16.F32.PACK_AB R74, R162, R171 ;  /* 0x000000aba24a723e */ /* 0x000fe400000010ff */
[----:B------:R-:W-:-:S05]  /*199b0*/  F2FP.BF16.F32.PACK_AB R75, R175, R158 ;  /* 0x0000009eaf4b723e */ /* 0x000fca00000010ff */
[C---:B---3--:R-:W-:Y:S08]  /*199c0*/  HMMA.16816.F32.BF16 R88, R68.reuse, R76, R88 ;  /* 0x0000004c4458723c */ /* 0x048ff00000041858 */
[----:B------:R-:W-:Y:S01]  /*199d0*/  HMMA.16816.F32.BF16 R4, R68, R78, R4 ;  /* 0x0000004e4404723c */ /* 0x000fe20000041804 */
[----:B------:R-:W2:Y:S04]  /*199e0*/  LDSM.16.MT88.4 R68, [R128+0x6800] ;  /* 0x006800008044783b */ /* 0x000ea80000004200 */
[----:B------:R-:W3:Y:S03]  /*199f0*/  LDSM.16.MT88.4 R76, [R157+0x6800] ;  /* 0x006800009d4c783b */ /* 0x000ee60000004200 */
[C---:B----4-:R-:W-:Y:S08]  /*19a00*/  HMMA.16816.F32.BF16 R24, R72.reuse, R92, R24 ;  /* 0x0000005c4818723c */ /* 0x050ff00000041818 */
[C---:B------:R-:W-:Y:S01]  /*19a10*/  HMMA.16816.F32.BF16 R28, R72.reuse, R94, R28 ;  /* 0x0000005e481c723c */ /* 0x040fe2000004181c */
[----:B------:R-:W4:Y:S07]  /*19a20*/  LDSM.16.MT88.4 R92, [R157+0x3000] ;  /* 0x003000009d5c783b */ /* 0x000f2e0000004200 */
[C---:B-----5:R-:W-:Y:S08]  /*19a30*/  HMMA.16816.F32.BF16 R16, R72.reuse, R96, R16 ;  /* 0x000000604810723c */ /* 0x060ff00000041810 */
[C---:B------:R-:W-:Y:S01]  /*19a40*/  HMMA.16816.F32.BF16 R20, R72.reuse, R98, R20 ;  /* 0x000000624814723c */ /* 0x040fe20000041814 */
[----:B------:R-:W5:Y:S07]  /*19a50*/  LDSM.16.MT88.4 R96, [R128+0x3000] ;  /* 0x003000008060783b */ /* 0x000f6e0000004200 */
[----:B-1----:R-:W-:Y:S01]  /*19a60*/  HMMA.16816.F32.BF16 R8, R72, R100, R8 ;  /* 0x000000644808723c */ /* 0x002fe20000041808 */
[--C-:B------:R-:W-:Y:S01]  /*19a70*/  FFMA.FTZ R100, R134, UR4, -R151.reuse ;  /* 0x0000000486647c23 */ /* 0x100fe20008010897 */
[----:B------:R-:W-:-:S03]  /*19a80*/  FFMA.FTZ R134, R63, UR4, -R151 ;  /* 0x000000043f867c23 */ /* 0x000fc60008010897 */
[----:B------:R1:W-:Y:S03]  /*19a90*/  MUFU.EX2 R63, R100 ;  /* 0x00000064003f7308 */ /* 0x0003e60000000800 */
[C---:B------:R-:W-:Y:S01]  /*19aa0*/  HMMA.16816.F32.BF16 R32, R72.reuse, R84, R32 ;  /* 0x000000544820723c */ /* 0x040fe20000041820 */
[----:B------:R-:W4:Y:S07]  /*19ab0*/  MUFU.EX2 R134, R134 ;  /* 0x0000008600867308 */ /* 0x000f2e0000000800 */
[C---:B------:R-:W-:Y:S01]  /*19ac0*/  HMMA.16816.F32.BF16 R36, R72.reuse, R86, R36 ;  /* 0x000000564824723c */ /* 0x040fe20000041824 */
[----:B------:R-:W5:Y:S07]  /*19ad0*/  LDSM.16.MT88.4 R84, [R200+0xf000] ;  /* 0x00f00000c854783b */ /* 0x000f6e0000004200 */
[C---:B------:R-:W-:Y:S08]  /*19ae0*/  HMMA.16816.F32.BF16 R40, R72.reuse, R80, R40 ;  /* 0x000000504828723c */ /* 0x040ff00000041828 */
[C---:B------:R-:W-:Y:S01]  /*19af0*/  HMMA.16816.F32.BF16 R44, R72.reuse, R82, R44 ;  /* 0x00000052482c723c */ /* 0x040fe2000004182c */
[----:B------:R-:W5:Y:S07]  /*19b00*/  LDSM.16.MT88.4 R80, [R3+0xf000] ;  /* 0x00f000000350783b */ /* 0x000f6e0000004200 */
[C---:B------:R-:W-:Y:S01]  /*19b10*/  HMMA.16816.F32.BF16 R12, R72.reuse, R102, R12 ;  /* 0x00000066480c723c */ /* 0x040fe2000004180c */
[----:B-1----:R-:W1:Y:S07]  /*19b20*/  LDSM.16.MT88.4 R100, [R200+0x13000] ;  /* 0x01300000c864783b */ /* 0x002e6e0000004200 */
        /* <DEDUP_REMOVED lines=8> */
[----:B----4-:R-:W-:Y:S01]  /*19bb0*/  F2FP.BF16.F32.PACK_AB R72, R134, R63 ;  /* 0x0000003f8648723e */ /* 0x010fe200000010ff */
[----:B------:R-:W-:Y:S01]  /*19bc0*/  LDSM.16.MT88.4 R76, [R3+0xf800] ;  /* 0x00f80000034c783b */ /* 0x000fe20000004200 */
[----:B------:R-:W-:-:S02]  /*19bd0*/  F2FP.BF16.F32.PACK_AB R73, R133, R164 ;  /* 0x000000a48549723e */ /* 0x000fc400000010ff */
[----:B------:R-:W-:Y:S02]  /*19be0*/  F2FP.BF16.F32.PACK_AB R74, R61, R138 ;  /* 0x0000008a3d4a723e */ /* 0x000fe400000010ff */
[----:B------:R-:W-:-:S07]  /*19bf0*/  F2FP.BF16.F32.PACK_AB R75, R136, R135 ;  /* 0x00000087884b723e */ /* 0x000fce00000010ff */
[C---:B------:R-:W-:Y:S08]  /*19c00*/  HMMA.16816.F32.BF16 R32, R72.reuse, R92, R32 ;  /* 0x0000005c4820723c */ /* 0x040ff00000041820 */
[C---:B------:R-:W-:Y:S01]  /*19c10*/  HMMA.16816.F32.BF16 R36, R72.reuse, R94, R36 ;  /* 0x0000005e4824723c */ /* 0x040fe20000041824 */
[----:B------:R-:W3:Y:S07]  /*19c20*/  LDSM.16.MT88.4 R92, [R157+0x7000] ;  /* 0x007000009d5c783b */ /* 0x000eee0000004200 */
[C---:B-----5:R-:W-:Y:S08]  /*19c30*/  HMMA.16816.F32.BF16 R24, R72.reuse, R96, R24 ;  /* 0x000000604818723c */ /* 0x060ff00000041818 */
[C---:B------:R-:W-:Y:S01]  /*19c40*/  HMMA.16816.F32.BF16 R28, R72.reuse, R98, R28 ;  /* 0x00000062481c723c */ /* 0x040fe2000004181c */
[----:B------:R4:W5:Y:S07]  /*19c50*/  LDSM.16.MT88.4 R96, [R3+0x13800] ;  /* 0x013800000360783b */ /* 0x00096e0000004200 */
[C---:B------:R-:W-:Y:S08]  /*19c60*/  HMMA.16816.F32.BF16 R8, R72.reuse, R84, R8 ;  /* 0x000000544808723c */ /* 0x040ff00000041808 */
[C---:B------:R-:W-:Y:S08]  /*19c70*/  HMMA.16816.F32.BF16 R12, R72.reuse, R86, R12 ;  /* 0x00000056480c723c */ /* 0x040ff0000004180c */
[----:B------:R-:W-:Y:S01]  /*19c80*/  HMMA.16816.F32.BF16 R16, R72, R80, R16 ;  /* 0x000000504810723c */ /* 0x000fe20000041810 */
[----:B----4-:R-:W-:-:S04]  /*19c90*/  FADD.FTZ R3, R109, R148 ;  /* 0x000000946d037221 */ /* 0x010fc80000010000 */
[----:B------:R-:W-:-:S03]  /*19ca0*/  FADD.FTZ R114, R114, R3 ;  /* 0x0000000372727221 */ /* 0x000fc60000010000 */
[----:B------:R-:W-:Y:S01]  /*19cb0*/  HMMA.16816.F32.BF16 R20, R72, R82, R20 ;  /* 0x000000524814723c */ /* 0x000fe20000041814 */
[----:B------:R-:W-:-:S04]  /*19cc0*/  FADD.FTZ R115, R115, R114 ;  /* 0x0000007273737221 */ /* 0x000fc80000010000 */
[----:B------:R-:W-:-:S03]  /*19cd0*/  FADD.FTZ R112, R112, R115 ;  /* 0x0000007370707221 */ /* 0x000fc60000010000 */
[C---:B-1----:R-:W-:Y:S01]  /*19ce0*/  HMMA.16816.F32.BF16 R40, R72.reuse, R100, R40 ;  /* 0x000000644828723c */ /* 0x042fe20000041828 */
[--C-:B------:R-:W-:Y:S01]  /*19cf0*/  FFMA.FTZ R100, R139, UR4, -R145.reuse ;  /* 0x000000048b647c23 */ /* 0x100fe20008010891 */
[----:B------:R-:W-:Y:S01]  /*19d00*/  FFMA.FTZ R139, R2, UR4, -R145 ;  /* 0x00000004028b7c23 */ /* 0x000fe20008010891 */
[----:B------:R-:W-:Y:S02]  /*19d10*/  FADD.FTZ R121, R121, R112 ;  /* 0x0000007079797221 */ /* 0x000fe40000010000 */
[----:B------:R-:W-:Y:S02]  /*19d20*/  MUFU.EX2 R2, R100 ;  /* 0x0000006400027308 */ /* 0x000fe40000000800 */
[----:B------:R-:W-:Y:S01]  /*19d30*/  FADD.FTZ R121, R118, R121 ;  /* 0x0000007976797221 */ /* 0x000fe20000010000 */
[----:B------:R-:W-:Y:S01]  /*19d40*/  HMMA.16816.F32.BF16 R80, R72, R104, R48 ;  /* 0x000000684850723c */ /* 0x000fe20000041830 */
[--C-:B------:R-:W-:Y:S01]  /*19d50*/  FFMA.FTZ R48, R143, UR4, -R151.reuse ;  /* 0x000000048f307c23 */ /* 0x100fe20008010897 */
[----:B------:R-:W-:Y:S01]  /*19d60*/  FFMA.FTZ R143, R60, UR4, -R151 ;  /* 0x000000043c8f7c23 */ /* 0x000fe20008010897 */
[----:B------:R-:W1:Y:S01]  /*19d70*/  MUFU.EX2 R139, R139 ;  /* 0x0000008b008b7308 */ /* 0x000e620000000800 */
[----:B------:R-:W-:-:S03]  /*19d80*/  FADD.FTZ R120, R120, R121 ;  /* 0x0000007978787221 */ /* 0x000fc60000010000 */
[----:B------:R-:W-:Y:S01]  /*19d90*/  MUFU.EX2 R60, R48 ;  /* 0x00000030003c7308 */ /* 0x000fe20000000800 */
[----:B------:R-:W-:Y:S01]  /*19da0*/  HMMA.16816.F32.BF16 R84, R72, R106, R52 ;  /* 0x0000006a4854723c */ /* 0x000fe20000041834 */
[--C-:B------:R-:W-:Y:S01]  /*19db0*/  FFMA.FTZ R52, R0, UR4, -R145.reuse ;  /* 0x0000000400347c23 */ /* 0x100fe20008010891 */
[----:B------:R-:W-:Y:S01]  /*19dc0*/  FFMA.FTZ R0, R141, UR4, -R145 ;  /* 0x000000048d007c23 */ /* 0x000fe20008010891 */
[----:B------:R-:W4:Y:S01]  /*19dd0*/  MUFU.EX2 R143, R143 ;  /* 0x0000008f008f7308 */ /* 0x000f220000000800 */
[----:B------:R-:W-:-:S03]  /*19de0*/  FADD.FTZ R120, R119, R120 ;  /* 0x0000007877787221 */ /* 0x000fc60000010000 */
[----:B------:R3:W-:Y:S01]  /*19df0*/  MUFU.EX2 R141, R52 ;  /* 0x00000034008d7308 */ /* 0x0007e20000000800 */
[C---:B------:R-:W-:Y:S01]  /*19e00*/  HMMA.16816.F32.BF16 R44, R72.reuse, R102, R44 ;  /* 0x00000066482c723c */ /* 0x040fe2000004182c */
[----:B-1----:R-:W-:Y:S01]  /*19e10*/  F2FP.BF16.F32.PACK_AB R55, R139, R2 ;  /* 0x000000028b37723e */ /* 0x002fe200000010ff */
[----:B------:R-:W-:Y:S01]  /*19e20*/  FADD.FTZ R127, R127, R120 ;  /* 0x000000787f7f7221 */ /* 0x000fe20000010000 */
[----:B------:R-:W1:Y:S01]  /*19e30*/  MUFU.EX2 R0, R0 ;  /* 0x0000000000007308 */ /* 0x000e620000000800 */
[----:B------:R-:W-:Y:S02]  /*19e40*/  LDSM.16.MT88.4 R100, [R200+0x13800] ;  /* 0x01380000c864783b */ /* 0x000fe40000004200 */
[----:B------:R-:W-:Y:S02]  /*19e50*/  FADD.FTZ R130, R130, R127 ;  /* 0x0000007f82827221 */ /* 0x000fe40000010000 */
[----:B--2---:R-:W-:Y:S01]  /*19e60*/  HMMA.16816.F32.BF16 R56, R72, R68, R56 ;  /* 0x000000444838723c */ /* 0x004fe20000041838 */
[----:B----4-:R-:W-:Y:S01]  /*19e70*/  F2FP.BF16.F32.PACK_AB R54, R143, R60 ;  /* 0x0000003c8f36723e */ /* 0x010fe200000010ff */
[----:B------:R-:W-:Y:S01]  /*19e80*/  FADD.FTZ R3, R129, R130 ;  /* 0x0000008281037221 */ /* 0x000fe20000010000 */
[----:B---3--:R-:W-:-:S03]  /*19e90*/  F2FP.BF16.F32.PACK_AB R52, R140, R137 ;  /* 0x000000898c34723e */ /* 0x008fc600000010ff */
[----:B------:R-:W-:Y:S02]  /*19ea0*/  FADD.FTZ R3, R126, R3 ;  /* 0x000000037e037221 */ /* 0x000fe40000010000 */
[C---:B------:R-:W-:Y:S01]  /*19eb0*/  HMMA.16816.F32.BF16 R64, R72.reuse, R70, R64 ;  /* 0x000000464840723c */ /* 0x040fe20000041840 */
[----:B-1----:R-:W-:Y:S01]  /*19ec0*/  F2FP.BF16.F32.PACK_AB R53, R0, R141 ;  /* 0x0000008d0035723e */ /* 0x002fe200000010ff */
[----:B------:R-:W-:Y:S01]  /*19ed0*/  FADD.FTZ R170, R170, R3 ;  /* 0x00000003aaaa7221 */ /* 0x000fe20000010000 */
[----:B------:R-:W1:Y:S01]  /*19ee0*/  LDSM.16.MT88.4 R68, [R128+0x3800] ;  /* 0x003800008044783b */ /* 0x000e620000004200 */
[----:B------:R-:W-:Y:S02]  /*19ef0*/  MOV R3, R152 ;  /* 0x0000009800037202 */ /* 0x000fe40000000f00 */
[----:B------:R-:W-:Y:S02]  /*19f00*/  FADD.FTZ R161, R161, R170 ;  /* 0x000000aaa1a17221 */ /* 0x000fe40000010000 */
[----:B------:R-:W-:Y:S02]  /*19f10*/  HMMA.16816.F32.BF16 R48, R72, R92, R88 ;  /* 0x0000005c4830723c */ /* 0x000fe40000041858 */
[----:B------:R-:W-:-:S04]  /*19f20*/  FADD.FTZ R172, R172, R161 ;  /* 0x000000a1acac7221 */ /* 0x000fc80000010000 */
[----:B------:R-:W-:Y:S02]  /*19f30*/  FADD.FTZ R172, R163, R172 ;  /* 0x000000aca3ac7221 */ /* 0x000fe40000010000 */
[----:B------:R-:W-:Y:S01]  /*19f40*/  HMMA.16816.F32.BF16 R4, R72, R94, R4 ;  /* 0x0000005e4804723c */ /* 0x000fe20000041804 */
[----:B------:R-:W-:Y:S01]  /*19f50*/  LDSM.16.MT88.4 R92, [R157+0x3800] ;  /* 0x003800009d5c783b */ /* 0x000fe20000004200 */
[----:B------:R-:W-:-:S04]  /*19f60*/  FADD.FTZ R169, R169, R172 ;  /* 0x000000aca9a97221 */ /* 0x000fc80000010000 */
[----:B------:R-:W-:Y:S02]  /*19f70*/  FADD.FTZ R178, R178, R169 ;  /* 0x000000a9b2b27221 */ /* 0x000fe40000010000 */
[----:B------:R-:W-:Y:S01]  /*19f80*/  HMMA.16816.F32.BF16 R72, R52, R76, R16 ;  /* 0x0000004c3448723c */ /* 0x000fe20000041810 */
[----:B------:R-:W2:Y:S01]  /*19f90*/  LDSM.16.MT88.4 R16, [R128+0x7800] ;  /* 0x007800008010783b */ /* 0x000ea20000004200 */
[----:B------:R-:W-:-:S04]  /*19fa0*/  FADD.FTZ R171, R171, R178 ;  /* 0x000000b2abab7221 */ /* 0x000fc80000010000 */
[----:B------:R-:W-:Y:S02]  /*19fb0*/  FADD.FTZ R162, R162, R171 ;  /* 0x000000aba2a27221 */ /* 0x000fe40000010000 */
[----:B-----5:R-:W-:Y:S01]  /*19fc0*/  HMMA.16816.F32.BF16 R104, R52, R96, R80 ;  /* 0x000000603468723c */ /* 0x020fe20000041850 */
[----:B------:R-:W-:Y:S01]  /*19fd0*/  FADD.FTZ R80, R108, R155 ;  /* 0x0000009b6c507221 */ /* 0x000fe20000010000 */
[----:B------:R-:W-:-:S03]  /*19fe0*/  FADD.FTZ R63, R63, R162 ;  /* 0x000000a23f3f7221 */ /* 0x000fc60000010000 */
[----:B------:R-:W-:Y:S01]  /*19ff0*/  FADD.FTZ R117, R117, R80 ;  /* 0x0000005075757221 */ /* 0x000fe20000010000 */
[----:B------:R-:W-:Y:S02]  /*1a000*/  FADD.FTZ R63, R134, R63 ;  /* 0x0000003f863f7221 */ /* 0x000fe40000010000 */
[C---:B------:R-:W-:Y:S01]  /*1a010*/  HMMA.16816.F32.BF16 R76, R52.reuse, R78, R20 ;  /* 0x0000004e344c723c */ /* 0x040fe20000041814 */
[----:B------:R-:W-:Y:S01]  /*1a020*/  FADD.FTZ R116, R116, R117 ;  /* 0x0000007574747221 */ /* 0x000fe20000010000 */
[----:B------:R-:W-:Y:S01]  /*1a030*/  LDSM.16.MT88.4 R20, [R200+0xf800] ;  /* 0x00f80000c814783b */ /* 0x000fe20000004200 */
        /* <DEDUP_REMOVED lines=8> */
[----:B-1----:R-:W-:Y:S01]  /*1a0c0*/  HMMA.16816.F32.BF16 R80, R52, R68, R24 ;  /* 0x000000443450723c */ /* 0x002fe20000041818 */
[----:B------:R-:W-:Y:S02]  /*1a0d0*/  FADD.FTZ R125, R125, R124 ;  /* 0x0000007c7d7d7221 */ /* 0x000fe40000010000 */
[----:B------:R-:W-:Y:S02]  /*1a0e0*/  FADD.FTZ R60, R60, R137 ;  /* 0x000000893c3c7221 */ /* 0x000fe40000010000 */
[----:B------:R-:W-:-:S02]  /*1a0f0*/  FADD.FTZ R125, R122, R125 ;  /* 0x0000007d7a7d7221 */ /* 0x000fc40000010000 */
[----:B------:R-:W1:Y:S01]  /*1a100*/  LDSM.16.MT88.4 R120, [R157+0x7800] ;  /* 0x007800009d78783b */ /* 0x000e620000004200 */
[----:B------:R-:W-:Y:S01]  /*1a110*/  HMMA.16816.F32.BF16 R84, R52, R70, R28 ;  /* 0x000000463454723c */ /* 0x000fe2000004181c */
[----:B------:R-:W-:Y:S01]  /*1a120*/  FADD.FTZ R168, R168, R125 ;  /* 0x0000007da8a87221 */ /* 0x000fe20000010000 */
[----:B------:R-:W-:-:S03]  /*1a130*/  FADD.FTZ R221, R143, R60 ;  /* 0x0000003c8fdd7221 */ /* 0x000fc60000010000 */
[----:B------:R-:W-:-:S03]  /*1a140*/  FADD.FTZ R168, R159, R168 ;  /* 0x000000a89fa87221 */ /* 0x000fc60000010000 */
[----:B--2---:R-:W-:Y:S01]  /*1a150*/  HMMA.16816.F32.BF16 R112, R52, R16, R56 ;  /* 0x000000103470723c */ /* 0x004fe20000041838 */
[----:B------:R-:W-:-:S04]  /*1a160*/  FADD.FTZ R17, R131, R168 ;  /* 0x000000a883117221 */ /* 0x000fc80000010000 */
[----:B------:R-:W-:-:S03]  /*1a170*/  FADD.FTZ R166, R166, R17 ;  /* 0x00000011a6a67221 */ /* 0x000fc60000010000 */
[----:B------:R-:W-:Y:S01]  /*1a180*/  HMMA.16816.F32.BF16 R88, R52, R92, R32 ;  /* 0x0000005c3458723c */ /* 0x000fe20000041820 */
        /* <DEDUP_REMOVED lines=23> */
[----:B------:R-:W-:-:S15]  /*1a300*/  HMMA.16816.F32.BF16 R120, R52, R122, R4 ;  /* 0x0000007a3478723c */ /* 0x000fde0000041804 */
[----:B------:R-:W-:-:S05]  /*1a310*/  NOP ;  /* 0x0000000000007918 */ /* 0x000fca0000000000 */
.L_x_2291:
[----:B------:R-:W-:-:S13]  /*1a320*/  ISETP.GE.AND P1, PT, R215, RZ, PT ;  /* 0x000000ffd700720c */ /* 0x000fda0003f26270 */
[----:B------:R-:W-:Y:S05]  /*1a330*/  @!P1 BRA `(.L_x_2297) ;  /* 0x0000003c00cc9947 */ /* 0x000fea0003800000 */
[----:B------:R-:W1:Y:S01]  /*1a340*/  S2UR UR5, SR_CgaCtaId ;  /* 0x00000000000579c3 */ /* 0x000e620000008800 */
[----:B------:R-:W-:Y:S01]  /*1a350*/  UISETP.NE.U32.AND UP0, UPT, UR12, URZ, UPT ;  /* 0x000000ff0c00728c */ /* 0x000fe2000bf05070 */
[----:B------:R-:W-:Y:S01]  /*1a360*/  LOP3.LUT P2, RZ, R197, 0x2, RZ, 0xc0, !PT ;  /* 0x00000002c5ff7812 */ /* 0x000fe2000784c0ff */
[----:B------:R-:W-:Y:S01]  /*1a370*/  IMAD.MOV.U32 R0, RZ, RZ, R3 ;  /* 0x000000ffff007224 */ /* 0x000fe200078e0003 */
[----:B------:R-:W-:Y:S01]  /*1a380*/  LEA R216, R215, 0x80, 0x7 ;  /* 0x00000080d7d87811 */ /* 0x000fe200078e38ff */
[----:B------:R-:W-:Y:S01]  /*1a390*/  UISETP.NE.AND.EX UP0, UPT, UR13, URZ, UPT, UP0 ;  /* 0x000000ff0d00728c */ /* 0x000fe2000bf05300 */
[----:B------:R-:W-:Y:S01]  /*1a3a0*/  SEL R3, R199, 0xffffffe0, !P2 ;  /* 0xffffffe0c7037807 */ /* 0x000fe20005000000 */
[----:B------:R-:W-:Y:S01]  /*1a3b0*/  IMAD.MOV.U32 R133, RZ, RZ, R132 ;  /* 0x000000ffff857224 */ /* 0x000fe200078e0084 */
[----:B------:R-:W-:Y:S01]  /*1a3c0*/  IADD3 R212, PT, PT, R200, 0xc040, RZ ;  /* 0x0000c040c8d47810 */ /* 0x000fe20007ffe0ff */
[----:B------:R-:W-:Y:S01]  /*1a3d0*/  VIADD R215, R215, 0x1 ;  /* 0x00000001d7d77836 */ /* 0x000fe20000000000 */
[----:B------:R-:W-:Y:S01]  /*1a3e0*/  IADD3 R196, PT, PT, R3, R200, RZ ;  /* 0x000000c803c47210 */ /* 0x000fe20007ffe0ff */
[----:B------:R-:W-:Y:S01]  /*1a3f0*/  IMAD.MOV.U32 R214, RZ, RZ, RZ ;  /* 0x000000ffffd67224 */ /* 0x000fe200078e00ff */
[----:B------:R-:W-:Y:S01]  /*1a400*/  PLOP3.LUT P3, PT, PT, PT, UP0, 0x80, 0x8 ;  /* 0x000000000008781c */ /* 0x000fe20003f6f008 */
[----:B------:R-:W-:Y:S01]  /*1a410*/  UMOV UR12, 0x400 ;  /* 0x00000400000c7882 */ /* 0x000fe20000000000 */
[----:B------:R-:W2:Y:S01]  /*1a420*/  LDCU UR4, c[0x0][0x45c] ;  /* 0x00008b80ff0477ac */ /* 0x000ea20008000800 */
[----:B------:R-:W3:Y:S01]  /*1a430*/  LDCU.64 UR8, c[0x0][0x3a0] ;  /* 0x00007400ff0877ac */ /* 0x000ee20008000a00 */
[----:B------:R-:W4:Y:S01]  /*1a440*/  LDCU.64 UR10, c[0x0][0x3a8] ;  /* 0x00007500ff0a77ac */ /* 0x000f220008000a00 */
[----:B-1----:R-:W-:-:S12]  /*1a450*/  ULEA UR5, UR5, UR12, 0x18 ;  /* 0x0000000c05057291 */ /* 0x002fd8000f8ec0ff */
.L_x_2301:
        /* <DEDUP_REMOVED lines=8> */
[----:B------:R-:W-:Y:S04]  /*1a4e0*/  LOP3.LUT R10, R198, 0x1f8, RZ, 0xc0, !PT ;  /* 0x000001f8c60a7812 */ /* 0x000fe800078ec0ff */
[----:B------:R-:W-:Y:S04]  /*1a4f0*/  LOP3.LUT R213, R10, 0x38, R197, 0x78, !PT ;  /* 0x000000380ad57812 */ /* 0x000fe800078e78c5 */
[----:B------:R-:W-:Y:S02]  /*1a500*/  LOP3.LUT R213, R213, 0x1e00, R198, 0xf8, !PT ;  /* 0x00001e00d5d57812 */ /* 0x000fe400078ef8c6 */
[----:B------:R-:W-:Y:S01]  /*1a510*/  LOP3.LUT R198, R198, 0x38, RZ, 0xc0, !PT ;  /* 0x00000038c6c67812 */ /* 0x000fe200078ec0ff */
[----:B-1----:R-:W-:Y:S04]  /*1a520*/  @!P3 IMAD.SHL.U32 R8, R4, 0x80, RZ ;  /* 0x000000800408b824 */ /* 0x002fe800078e00ff */
[----:B------:R-:W-:Y:S05]  /*1a530*/  @!P3 IMAD.X R8, RZ, RZ, ~R8, P0 ;  /* 0x000000ffff08b224 */ /* 0x000fea00000e0e08 */
[----:B------:R-:W-:Y:S04]  /*1a540*/  @!P3 SHF.R.S64 R3, R3, 0x1f, R8 ;  /* 0x0000001f0303b819 */ /* 0x000fe80000001008 */
[----:B------:R-:W-:Y:S01]  /*1a550*/  @!P3 IADD3 R208, P0, PT, R208, R3, RZ ;  /* 0x00000003d0d0b210 */ /* 0x000fe20007f1e0ff */
[----:B------:R-:W-:Y:S03]  /*1a560*/  IMAD.SHL.U32 R3, R197, 0x40, RZ ;  /* 0x00000040c5037824 */ /* 0x000fe600078e00ff */
[----:B------:R-:W-:Y:S01]  /*1a570*/  @!P3 LEA.HI.X.SX32 R209, R8, R209, 0x1, P0 ;  /* 0x000000d108d1b211 */ /* 0x000fe200000f0eff */
[----:B--2---:R-:W-:Y:S08]  /*1a580*/  @!P3 BRA `(.L_x_2298) ;  /* 0x0000000000f4b947 */ /* 0x004ff00003800000 */
[----:B------:R-:W-:Y:S01]  /*1a590*/  VIADD R8, R216, 0xffffff80 ;  /* 0xffffff80d8087836 */ /* 0x000fe20000000000 */
[----:B------:R-:W1:Y:S01]  /*1a5a0*/  LDC R9, c[0x0][0x4f0] ;  /* 0x00013c00ff097b82 */ /* 0x000e620000000800 */
[----:B------:R-:W-:Y:S03]  /*1a5b0*/  IABS R12, R216 ;  /* 0x000000d8000c7213 */ /* 0x000fe60000000000 */
[----:B------:R-:W-:Y:S02]  /*1a5c0*/  IABS R10, R8 ;  /* 0x00000008000a7213 */ /* 0x000fe40000000000 */
        /* <DEDUP_REMOVED lines=26> */
[----:B------:R-:W-:Y:S02]  /*1a770*/  ISETP.NE.AND P0, PT, R9, RZ, PT ;  /* 0x000000ff0900720c */ /* 0x000fe40003f05270 */
        /* <DEDUP_REMOVED lines=23> */
[----:B----4-:R-:W-:Y:S01]  /*1a8f0*/  IMAD.WIDE.U32 R12, R11, UR10, R12 ;  /* 0x0000000a0b0c7c25 */ /* 0x010fe2000f8e000c */
[----:B------:R-:W-:Y:S02]  /*1a900*/  SHF.R.S32.HI R5, RZ, 0x1f, R11 ;  /* 0x0000001fff057819 */ /* 0x000fe4000001140b */
[C---:B------:R-:W-:Y:S03]  /*1a910*/  LEA R208, P0, R12.reuse, R6, 0x1 ;  /* 0x000000060cd07211 */ /* 0x040fe600078008ff */
[----:B------:R-:W-:Y:S04]  /*1a920*/  IMAD R8, R5, UR10, RZ ;  /* 0x0000000a05087c24 */ /* 0x000fe8000f8e02ff */
[----:B------:R-:W-:Y:S04]  /*1a930*/  IMAD R8, R11, UR11, R8 ;  /* 0x0000000b0b087c24 */ /* 0x000fe8000f8e0208 */
[----:B------:R-:W-:Y:S05]  /*1a940*/  IMAD.IADD R209, R13, 0x1, R8 ;  /* 0x000000010dd17824 */ /* 0x000fea00078e0208 */
[----:B------:R-:W-:Y:S07]  /*1a950*/  LEA.HI.X R209, R12, R2, R209, 0x1, P0 ;  /* 0x000000020cd17211 */ /* 0x000fee00000f0cd1 */
.L_x_2298:
        /* <DEDUP_REMOVED lines=10> */
[----:B------:R-:W-:Y:S01]  /*1aa00*/  LOP3.LUT R184, R3, 0x400, RZ, 0xc0, !PT ;  /* 0x0000040003b87812 */ /* 0x000fe200078ec0ff */
[----:B------:R-:W-:Y:S01]  /*1aa10*/  IMAD.X R7, R4, 0x1, R209, P0 ;  /* 0x0000000104077824 */ /* 0x000fe200000e06d1 */
[----:B------:R-:W-:Y:S01]  /*1aa20*/  LDGSTS.E.BYPASS.LTC128B.128 [R213+0x10000], desc[UR6][R208.64+0x80] ;  /* 0x10000080d0d57fae */ /* 0x000fe2000b981a06 */
[----:B------:R-:W-:Y:S02]  /*1aa30*/  LOP3.LUT R3, R2, 0x8, R197, 0x78, !PT ;  /* 0x0000000802037812 */ /* 0x000fe400078e78c5 */
[-C--:B------:R-:W-:Y:S02]  /*1aa40*/  IADD3 R2, P1, PT, R6, R5.reuse, RZ ;  /* 0x0000000506027210 */ /* 0x080fe40007f3e0ff */
[----:B------:R-:W-:Y:S01]  /*1aa50*/  LDGSTS.E.BYPASS.LTC128B.128 [R213+0xc800], desc[UR6][R6.64] ;  /* 0x0c80000006d57fae */ /* 0x000fe2000b981a06 */
[----:B------:R-:W-:Y:S01]  /*1aa60*/  IMAD R184, R3, 0x2, R184 ;  /* 0x0000000203b87824 */ /* 0x000fe200078e02b8 */
[-C--:B------:R-:W-:Y:S01]  /*1aa70*/  IADD3 R8, P0, PT, R2, R5.reuse, RZ ;  /* 0x0000000502087210 */ /* 0x080fe20007f1e0ff */
[--C-:B------:R-:W-:Y:S02]  /*1aa80*/  IMAD.X R3, R7, 0x1, R4.reuse, P1 ;  /* 0x0000000107037824 */ /* 0x100fe400008e0604 */
[----:B------:R-:W-:Y:S01]  /*1aa90*/  LDGSTS.E.BYPASS.LTC128B.128 [R213+0x10800], desc[UR6][R6.64+0x80] ;  /* 0x1080008006d57fae */ /* 0x000fe2000b981a06 */
[-C--:B------:R-:W-:Y:S01]  /*1aaa0*/  IADD3 R14, P1, PT, R8, R5.reuse, RZ ;  /* 0x00000005080e7210 */ /* 0x080fe20007f3e0ff */
[--C-:B------:R-:W-:Y:S03]  /*1aab0*/  IMAD.X R9, R3, 0x1, R4.reuse, P0 ;  /* 0x0000000103097824 */ /* 0x100fe600000e0604 */
[----:B------:R-:W-:Y:S01]  /*1aac0*/  LDGSTS.E.BYPASS.LTC128B.128 [R213+0xd000], desc[UR6][R2.64] ;  /* 0x0d00000002d57fae */ /* 0x000fe2000b981a06 */
[-C--:B------:R-:W-:Y:S01]  /*1aad0*/  IADD3 R12, P0, PT, R14, R5.reuse, RZ ;  /* 0x000000050e0c7210 */ /* 0x080fe20007f1e0ff */
[--C-:B------:R-:W-:Y:S03]  /*1aae0*/  IMAD.X R15, R9, 0x1, R4.reuse, P1 ;  /* 0x00000001090f7824 */ /* 0x100fe600008e0604 */
[----:B------:R1:W-:Y:S01]  /*1aaf0*/  LDGSTS.E.BYPASS.LTC128B.128 [R213+0x11000], desc[UR6][R2.64+0x80] ;  /* 0x1100008002d57fae */ /* 0x0003e2000b981a06 */
[-C--:B------:R-:W-:Y:S01]  /*1ab00*/  IADD3 R20, P1, PT, R12, R5.reuse, RZ ;  /* 0x000000050c147210 */ /* 0x080fe20007f3e0ff */
[--C-:B------:R-:W-:Y:S03]  /*1ab10*/  IMAD.X R13, R15, 0x1, R4.reuse, P0 ;  /* 0x000000010f0d7824 */ /* 0x100fe600000e0604 */
[----:B------:R-:W-:Y:S01]  /*1ab20*/  LDGSTS.E.BYPASS.LTC128B.128 [R213+0xd800], desc[UR6][R8.64] ;  /* 0x0d80000008d57fae */ /* 0x000fe2000b981a06 */
[----:B------:R-:W-:Y:S01]  /*1ab30*/  IADD3 R22, P0, PT, R20, R5, RZ ;  /* 0x0000000514167210 */ /* 0x000fe20007f1e0ff */
[--C-:B------:R-:W-:Y:S03]  /*1ab40*/  IMAD.X R21, R13, 0x1, R4.reuse, P1 ;  /* 0x000000010d157824 */ /* 0x100fe600008e0604 */
[----:B------:R2:W-:Y:S01]  /*1ab50*/  LDGSTS.E.BYPASS.LTC128B.128 [R213+0x11800], desc[UR6][R8.64+0x80] ;  /* 0x1180008008d57fae */ /* 0x0005e2000b981a06 */
[----:B------:R-:W-:Y:S01]  /*1ab60*/  ISETP.NE.AND P1, PT, R215, 0x1, PT ;  /* 0x00000001d700780c */ /* 0x000fe20003f25270 */
[----:B------:R-:W-:Y:S03]  /*1ab70*/  IMAD.X R23, R21, 0x1, R4, P0 ;  /* 0x0000000115177824 */ /* 0x000fe600000e0604 */
[----:B------:R-:W-:Y:S01]  /*1ab80*/  LDGSTS.E.BYPASS.LTC128B.128 [R213+0xe000], desc[UR6][R14.64] ;  /* 0x0e0000000ed57fae */ /* 0x000fe2000b981a06 */
[----:B------:R-:W-:Y:S04]  /*1ab90*/  LOP3.LUT P0, RZ, R197, 0x2, RZ, 0xc0, !PT ;  /* 0x00000002c5ff7812 */ /* 0x000fe8000780c0ff */
[----:B------:R-:W-:Y:S01]  /*1aba0*/  LDGSTS.E.BYPASS.LTC128B.128 [R213+0x12000], desc[UR6][R14.64+0x80] ;  /* 0x120000800ed57fae */ /* 0x000fe2000b981a06 */
[----:B------:R-:W-:Y:S02]  /*1abb0*/  SEL R202, R199, 0xffffffe0, !P0 ;  /* 0xffffffe0c7ca7807 */ /* 0x000fe40004000000 */
[----:B------:R-:W-:Y:S02]  /*1abc0*/  LOP3.LUT P0, RZ, R197, 0x4, RZ, 0xc0, !PT ;  /* 0x00000004c5ff7812 */ /* 0x000fe4000780c0ff */
[----:B------:R-:W-:Y:S01]  /*1abd0*/  LDGSTS.E.BYPASS.LTC128B.128 [R213+0xe800], desc[UR6][R12.64] ;  /* 0x0e8000000cd57fae */ /* 0x000fe2000b981a06 */
[C---:B------:R-:W-:Y:S01]  /*1abe0*/  IMAD.IADD R135, R201.reuse, 0x1, R202 ;  /* 0x00000001c9877824 */ /* 0x040fe200078e02ca */
[----:B------:R-:W-:Y:S03]  /*1abf0*/  SEL R132, R132, 0xffffffc0, !P0 ;  /* 0xffffffc084847807 */ /* 0x000fe60004000000 */
[----:B------:R5:W-:Y:S01]  /*1ac00*/  LDGSTS.E.BYPASS.LTC128B.128 [R213+0x12800], desc[UR6][R12.64+0x80] ;  /* 0x128000800cd57fae */ /* 0x000be2000b981a06 */
[----:B-1----:R-:W-:Y:S04]  /*1ac10*/  VIADD R3, R184, UR5 ;  /* 0x00000005b8037c36 */ /* 0x002fe80008000000 */
[----:B------:R-:W-:Y:S01]  /*1ac20*/  LDGSTS.E.BYPASS.LTC128B.128 [R213+0xf000], desc[UR6][R20.64] ;  /* 0x0f00000014d57fae */ /* 0x000fe2000b981a06 */
[----:B------:R-:W-:Y:S02]  /*1ac30*/  IMAD.IADD R185, R201, 0x1, R132 ;  /* 0x00000001c9b97824 */ /* 0x000fe400078e0284 */
[C---:B------:R-:W-:Y:S02]  /*1ac40*/  IMAD.IADD R2, R3.reuse, 0x1, R202 ;  /* 0x0000000103027824 */ /* 0x040fe400078e02ca */
[----:B------:R-:W-:Y:S01]  /*1ac50*/  LDGSTS.E.BYPASS.LTC128B.128 [R213+0x13000], desc[UR6][R20.64+0x80] ;  /* 0x1300008014d57fae */ /* 0x000fe2000b981a06 */
[----:B------:R-:W-:Y:S02]  /*1ac60*/  IMAD.IADD R3, R3, 0x1, R132 ;  /* 0x0000000103037824 */ /* 0x000fe400078e0284 */
[C---:B------:R-:W-:Y:S02]  /*1ac70*/  IMAD.IADD R134, R202.reuse, 0x1, R185 ;  /* 0x00000001ca867824 */ /* 0x040fe400078e02b9 */
[----:B------:R-:W-:Y:S01]  /*1ac80*/  LDGSTS.E.BYPASS.LTC128B.128 [R213+0xf800], desc[UR6][R22.64] ;  /* 0x0f80000016d57fae */ /* 0x000fe2000b981a06 */
[----:B------:R-:W-:Y:S04]  /*1ac90*/  IMAD.IADD R132, R202, 0x1, R3 ;  /* 0x00000001ca847824 */ /* 0x000fe800078e0203 */
[----:B------:R1:W-:Y:S05]  /*1aca0*/  LDGSTS.E.BYPASS.LTC128B.128 [R213+0x13800], desc[UR6][R22.64+0x80] ;  /* 0x1380008016d57fae */ /* 0x0003ea000b981a06 */
[----:B------:R-:W-:Y:S05]  /*1acb0*/  LDSM.16.M88.4 R64, [R201] ;  /* 0x00000000c940783b */ /* 0x000fea0000000200 */
[----:B--2---:R-:W2:Y:S05]  /*1acc0*/  LDSM.16.M88.4 R8, [R184+UR5+0x4000] ;  /* 0x00400005b808783b */ /* 0x004eaa0008000200 */
[----:B------:R-:W5:Y:S05]  /*1acd0*/  LDSM.16.M88.4 R16, [R184+UR5+0x4800] ;  /* 0x00480005b810783b */ /* 0x000f6a0008000200 */
[----:B------:R-:W1:Y:S05]  /*1ace0*/  LDSM.16.M88.4 R24, [R184+UR5+0x5000] ;  /* 0x00500005b818783b */ /* 0x000e6a0008000200 */
[----:B------:R-:W0:Y:S05]  /*1acf0*/  LDGDEPBAR ;  /* 0x00000000000079af */ /* 0x000e2a0000000000 */
[----:B------:R-:W3:Y:S05]  /*1ad00*/  LDSM.16.M88.4 R32, [R184+UR5+0x5800] ;  /* 0x00580005b820783b */ /* 0x000eea0008000200 */
        /* <DEDUP_REMOVED lines=13> */
[----:B------:R-:W-:Y:S02]  /*1ade0*/  LDSM.16.M88.4 R160, [R2+0x7800] ;  /* 0x0078000002a0783b */ /* 0x000fe40000000200 */
[C---:B-1----:R-:W-:Y:S03]  /*1adf0*/  HMMA.16816.F32.BF16 R20, R64.reuse, R24, RZ ;  /* 0x000000184014723c */ /* 0x042fe600000418ff */
[----:B------:R-:W-:Y:S05]  /*1ae00*/  LDSM.16.M88.4 R164, [R185] ;  /* 0x00000000b9a4783b */ /* 0x000fea0000000200 */
[C---:B------:R-:W-:Y:S01]  /*1ae10*/  HMMA.16816.F32.BF16 R24, R64.reuse, R26, RZ ;  /* 0x0000001a4018723c */ /* 0x040fe200000418ff */
[----:B------:R-:W-:Y:S05]  /*1ae20*/  LDSM.16.M88.4 R168, [R3+0x4000] ;  /* 0x0040000003a8783b */ /* 0x000fea0000000200 */
[----:B------:R-:W-:Y:S02]  /*1ae30*/  LDSM.16.M88.4 R172, [R3+0x6000] ;  /* 0x0060000003ac783b */ /* 0x000fe40000000200 */
[C---:B---3--:R-:W-:Y:S03]  /*1ae40*/  HMMA.16816.F32.BF16 R28, R64.reuse, R32, RZ ;  /* 0x00000020401c723c */ /* 0x048fe600000418ff */
[----:B------:R-:W-:Y:S05]  /*1ae50*/  LDSM.16.M88.4 R176, [R184+UR5+0xa000] ;  /* 0x00a00005b8b0783b */ /* 0x000fea0008000200 */
[C---:B------:R-:W-:Y:S01]  /*1ae60*/  HMMA.16816.F32.BF16 R32, R64.reuse, R34, RZ ;  /* 0x000000224020723c */ /* 0x040fe200000418ff */
[----:B------:R-:W-:Y:S05]  /*1ae70*/  LDSM.16.M88.4 R180, [R2+0x9800] ;  /* 0x0098000002b4783b */ /* 0x000fea0000000200 */
[----:B------:R-:W-:Y:S02]  /*1ae80*/  LDSM.16.M88.4 R188, [R3+0x8000] ;  /* 0x0080000003bc783b */ /* 0x000fe40000000200 */
[C---:B----4-:R-:W-:Y:S03]  /*1ae90*/  HMMA.16816.F32.BF16 R36, R64.reuse, R40, RZ ;  /* 0x000000284024723c */ /* 0x050fe600000418ff */
[----:B------:R-:W-:Y:S05]  /*1aea0*/  LDSM.16.M88.4 R192, [R132+0xb000] ;  /* 0x00b0000084c0783b */ /* 0x000fea0000000200 */
        /* <DEDUP_REMOVED lines=14> */
[C---:B-----5:R-:W-:Y:S08]  /*1af90*/  HMMA.16816.F32.BF16 R20, R140.reuse, R152, R20 ;  /* 0x000000988c14723c */ /* 0x060ff00000041814 */
        /* <DEDUP_REMOVED lines=16> */
[----:B------:R-:W3:Y:S05]  /*1b0a0*/  LDSM.16.M88.4 R140, [R3+0x6800] ;  /* 0x00680000038c783b */ /* 0x000eea0000000200 */
[----:B------:R-:W-:Y:S02]  /*1b0b0*/  LDSM.16.M88.4 R160, [R132+0x5000] ;  /* 0x0050000084a0783b */ /* 0x000fe40000000200 */
        /* <DEDUP_REMOVED lines=14> */
[----:B------:R-:W-:Y:S07]  /*1b1a0*/  LDSM.16.M88.4 R172, [R184+UR5+0x8800] ;  /* 0x00880005b8ac783b */ /* 0x000fee0008000200 */
        /* <DEDUP_REMOVED lines=8> */
[----:B------:R-:W2:Y:S05]  /*1b230*/  LDSM.16.M88.4 R144, [R132+0x6800] ;  /* 0x006800008490783b */ /* 0x000eaa0000000200 */
        /* <DEDUP_REMOVED lines=76> */
[----:B------:R-:W3:Y:S02]  /*1b700*/  LDSM.16.M88.4 R152, [R3+0xa800] ;  /* 0x00a800000398783b */ /* 0x000ee40000000200 */
        /* <DEDUP_REMOVED lines=23> */
[C---:B--2---:R-:W-:Y:S08]  /*1b880*/  HMMA.16816.F32.BF16 R12, R164.reuse, R144, R12 ;  /* 0x00000090a40c723c */ /* 0x044ff0000004180c */
        /* <DEDUP_REMOVED lines=91> */
.L_x_2300:
        /* <DEDUP_REMOVED lines=37> */
.L_x_2299:
        /* <DEDUP_REMOVED lines=542> */
.L_x_2297:
        /* <DEDUP_REMOVED lines=162> */
[----:B------:R1:W-:Y:S01]  /*1ec90*/  STS [R5+0x2400], R98 ;  /* 0x0024006205007388 */ /* 0x0003e20000000800 */
[----:B------:R-:W-:-:S02]  /*1eca0*/  SHF.R.U32.HI R20, RZ, 0x1, R4 ;  /* 0x00000001ff147819 */ /* 0x000fc40000011604 */
[----:B------:R-:W-:Y:S01]  /*1ecb0*/  ISETP.NE.OR P4, PT, R203, -0x1, !P3 ;  /* 0xffffffffcb00780c */ /* 0x000fe20005f85670 */
[----:B------:R-:W-:Y:S01]  /*1ecc0*/  STS [R9+0x2000], R100 ;  /* 0x0020006409007388 */ /* 0x000fe20000000800 */
[----:B------:R-:W-:-:S03]  /*1ecd0*/  LOP3.LUT R20, R20, 0x30, RZ, 0xc0, !PT ;  /* 0x0000003014147812 */ /* 0x000fc600078ec0ff */
[----:B------:R2:W-:Y:S01]  /*1ece0*/  STS [R9+0x2400], R102 ;  /* 0x0024006609007388 */ /* 0x0005e20000000800 */
[----:B------:R-:W3:Y:S03]  /*1ecf0*/  @!P0 LDC.64 R10, c[0x0][0x400] ;  /* 0x00010000ff0a8b82 */ /* 0x000ee60000000a00 */
[----:B------:R-:W-:Y:S04]  /*1ed00*/  STS [R13+0x2000], R104 ;  /* 0x002000680d007388 */ /* 0x000fe80000000800 */
[----:B------:R-:W-:Y:S01]  /*1ed10*/  STS [R13+0x2400], R106 ;  /* 0x0024006a0d007388 */ /* 0x000fe20000000800 */
[----:B------:R-:W5:Y:S03]  /*1ed20*/  @P3 LDC R18, c[0x0][0x454] ;  /* 0x00011500ff123b82 */ /* 0x000f660000000800 */
[----:B------:R-:W-:Y:S04]  /*1ed30*/  STS [R17+0x2000], R108 ;  /* 0x0020006c11007388 */ /* 0x000fe80000000800 */
[----:B------:R4:W-:Y:S01]  /*1ed40*/  STS [R17+0x2400], R110 ;  /* 0x0024006e11007388 */ /* 0x0009e20000000800 */
[----:B-1----:R-:W1:Y:S03]  /*1ed50*/  @!P3 LDC R5, c[0x0][0x3e0] ;  /* 0x0000f800ff05bb82 */ /* 0x002e660000000800 */
[----:B------:R-:W-:Y:S04]  /*1ed60*/  STS [R15+0x2000], R112 ;  /* 0x002000700f007388 */ /* 0x000fe80000000800 */
[----:B------:R-:W-:Y:S01]  /*1ed70*/  STS [R15+0x2400], R114 ;  /* 0x002400720f007388 */ /* 0x000fe20000000800 */
[----:B--2---:R-:W2:Y:S03]  /*1ed80*/  @P0 LDC.64 R8, c[0x0][0x408] ;  /* 0x00010200ff080b82 */ /* 0x004ea60000000a00 */
[----:B------:R-:W-:Y:S04]  /*1ed90*/  STS [R19+0x2000], R116 ;  /* 0x0020007413007388 */ /* 0x000fe80000000800 */
[----:B------:R3:W-:Y:S04]  /*1eda0*/  STS [R19+0x2400], R118 ;  /* 0x0024007613007388 */ /* 0x0007e80000000800 */
[----:B------:R-:W-:Y:S04]  /*1edb0*/  STS [R21+0x2000], R124 ;  /* 0x0020007c15007388 */ /* 0x000fe80000000800 */
[----:B------:R5:W-:Y:S01]  /*1edc0*/  STS [R21+0x2400], R126 ;  /* 0x0024007e15007388 */ /* 0x000be20000000800 */
[----:B----4-:R-:W4:Y:S03]  /*1edd0*/  LDC R17, c[0x0][0x434] ;  /* 0x00010d00ff117b82 */ /* 0x010f260000000800 */
[----:B------:R1:W-:Y:S04]  /*1ede0*/  STS [R23+0x2000], R120 ;  /* 0x0020007817007388 */ /* 0x0003e80000000800 */
[----:B------:R1:W-:Y:S01]  /*1edf0*/  STS [R23+0x2400], R122 ;  /* 0x0024007a17007388 */ /* 0x0003e20000000800 */
[----:B--2---:R-:W-:Y:S01]  /*1ee00*/  @P0 IMAD.WIDE.U32 R32, R203, R8, RZ ;  /* 0x00000008cb200225 */ /* 0x004fe200078e00ff */
[----:B------:R-:W-:-:S03]  /*1ee10*/  MOV R8, 0x7f800000 ;  /* 0x7f80000000087802 */ /* 0x000fc60000000f00 */
[----:B------:R-:W-:Y:S01]  /*1ee20*/  @P1 FFMA.FTZ R8, R3, R16, R6 ;  /* 0x0000001003081223 */ /* 0x000fe20000010006 */
[----:B------:R-:W-:Y:S08]  /*1ee30*/  BAR.SYNC.DEFER_BLOCKING 0x0 ;  /* 0x0000000000007b1d */ /* 0x000ff00000010000 */
[----:B---3--:R-:W2:Y:S01]  /*1ee40*/  @P2 LDC R19, c[0x0][0x458] ;  /* 0x00011600ff132b82 */ /* 0x008ea20000000800 */
[----:B------:R-:W3:Y:S01]  /*1ee50*/  S2R R0, SR_CTAID.Y ;  /* 0x0000000000007919 */ /* 0x000ee20000002600 */
[----:B------:R-:W1:Y:S01]  /*1ee60*/  S2R R2, SR_CTAID.Z ;  /* 0x0000000000027919 */ /* 0x000e620000002700 */
[----:B-----5:R-:W-:-:S04]  /*1ee70*/  SHF.R.U32.HI R21, RZ, 0x2, R4 ;  /* 0x00000002ff157819 */ /* 0x020fc80000011604 */
[----:B------:R-:W-:Y:S01]  /*1ee80*/  LOP3.LUT R20, R20, 0x7, R21, 0xf8, !PT ;  /* 0x0000000714147812 */ /* 0x000fe200078ef815 */
[----:B------:R1:W2:Y:S04]  /*1ee90*/  LDS.128 R24, [R213+0x1800] ;  /* 0x00180000d5187984 */ /* 0x0002a80000000c00 */
[----:B------:R1:W4:Y:S01]  /*1eea0*/  LDS.128 R12, [R213+0x3800] ;  /* 0x00380000d50c7984 */ /* 0x0003220000000c00 */
[----:B---3--:R-:W-:-:S04]  /*1eeb0*/  @!P0 IMAD.WIDE.U32 R28, R0, R10, RZ ;  /* 0x0000000a001c8225 */ /* 0x008fc800078e00ff */
[C---:B------:R-:W-:Y:S02]  /*1eec0*/  @!P0 IMAD R22, R0.reuse, R11, R29 ;  /* 0x0000000b00168224 */ /* 0x040fe400078e021d */
[----:B------:R-:W3:Y:S01]  /*1eed0*/  LDC.64 R10, c[0x0][0x408] ;  /* 0x00010200ff0a7b82 */ /* 0x000ee20000000a00 */
[----:B------:R-:W-:Y:S01]  /*1eee0*/  @P0 IMAD R22, R203, R9, R33 ;  /* 0x00000009cb160224 */ /* 0x000fe200078e0221 */
[----:B------:R-:W-:Y:S01]  /*1eef0*/  MOV R9, 0x7f800000 ;  /* 0x7f80000000097802 */ /* 0x000fe20000000f00 */
[----:B-1----:R-:W-:Y:S02]  /*1ef00*/  @!P3 IMAD R30, R0, R5, R2 ;  /* 0x00000005001eb224 */ /* 0x002fe400078e0202 */
[----:B--2---:R-:W-:Y:S01]  /*1ef10*/  @P2 FFMA.FTZ R9, R132, R19, R7 ;  /* 0x0000001384092223 */ /* 0x004fe20000010007 */
[-C--:B----4-:R-:W-:Y:S02]  /*1ef20*/  @!P4 IMAD R203, R0, R17.reuse, RZ ;  /* 0x0000001100cbc224 */ /* 0x090fe400078e02ff */
[----:B------:R-:W-:-:S02]  /*1ef30*/  @!P3 IMAD R30, R30, R17, RZ ;  /* 0x000000111e1eb224 */ /* 0x000fc400078e02ff */
[----:B------:R-:W-:Y:S01]  /*1ef40*/  @P3 IMAD R30, R2, R18, R203 ;  /* 0x00000012021e3224 */ /* 0x000fe200078e02cb */
[----:B------:R-:W-:Y:S06]  /*1ef50*/  @P5 BRA `(.L_x_2303) ;  /* 0x0000000000305947 */ /* 0x000fec0003800000 */
        /* <DEDUP_REMOVED lines=12> */
.L_x_2303:
[----:B------:R-:W-:Y:S05]  /*1f020*/  BSYNC.RECONVERGENT B0 ;  /* 0x0000000000007941 */ /* 0x000fea0003800200 */
.L_x_2302:
[----:B------:R-:W-:Y:S01]  /*1f030*/  IMAD.MOV.U32 R199, RZ, RZ, RZ ;  /* 0x000000ffffc77224 */ /* 0x000fe200078e00ff */
[----:B------:R-:W-:Y:S01]  /*1f040*/  @P0 MOV R28, R32 ;  /* 0x00000020001c0202 */ /* 0x000fe20000000f00 */
[----:B-1----:R-:W-:Y:S01]  /*1f050*/  VIADD R7, R204, -UR8 ;  /* 0x80000008cc077c36 */ /* 0x002fe20008000000 */
[----:B------:R-:W-:Y:S01]  /*1f060*/  SHF.R.U32.HI R0, RZ, 0x3, R4 ;  /* 0x00000003ff007819 */ /* 0x000fe20000011604 */
[----:B---3--:R-:W-:Y:S01]  /*1f070*/  IMAD.WIDE.U32 R20, R10, UR8, R198 ;  /* 0x000000080a147c25 */ /* 0x008fe2000f8e00c6 */
[----:B------:R1:W2:Y:S01]  /*1f080*/  LDS.128 R16, [R213] ;  /* 0x00000000d5107984 */ /* 0x0002a20000000c00 */
[----:B------:R-:W3:Y:S01]  /*1f090*/  LDCU.64 UR4, c[0x0][0x410] ;  /* 0x00008200ff0477ac */ /* 0x000ee20008000a00 */
[----:B------:R-:W-:Y:S01]  /*1f0a0*/  IADD3 R6, PT, PT, R0, 0x10, RZ ;  /* 0x0000001000067810 */ /* 0x000fe20007ffe0ff */
[----:B------:R-:W-:Y:S01]  /*1f0b0*/  IMAD R3, R11, UR8, R21 ;  /* 0x000000080b037c24 */ /* 0x000fe2000f8e0215 */
[----:B------:R-:W-:Y:S01]  /*1f0c0*/  IADD3 R20, P0, PT, R28, R20, RZ ;  /* 0x000000141c147210 */ /* 0x000fe20007f1e0ff */
[C---:B------:R-:W-:Y:S01]  /*1f0d0*/  VIADD R5, R0.reuse, 0x20 ;  /* 0x0000002000057836 */ /* 0x040fe20000000000 */
[----:B------:R-:W-:Y:S01]  /*1f0e0*/  IADD3 R4, PT, PT, R0, 0x30, RZ ;  /* 0x0000003000047810 */ /* 0x000fe20007ffe0ff */
[----:B------:R-:W-:Y:S01]  /*1f0f0*/  BSSY.RECONVERGENT B0, `(.L_x_2304) ;  /* 0x0000012000007945 */ /* 0x000fe20003800200 */
[-C--:B------:R-:W-:Y:S01]  /*1f100*/  ISETP.GE.AND P1, PT, R6, R7.reuse, PT ;  /* 0x000000070600720c */ /* 0x080fe20003f26270 */
[----:B------:R-:W-:Y:S01]  /*1f110*/  IMAD.X R21, R22, 0x1, R3, P0 ;  /* 0x0000000116157824 */ /* 0x000fe200000e0603 */
[----:B------:R-:W-:-:S02]  /*1f120*/  ISETP.GE.AND P2, PT, R5, R7, PT ;  /* 0x000000070500720c */ /* 0x000fc40003f46270 */
[-C--:B------:R-:W-:Y:S02]  /*1f130*/  ISETP.GE.AND P3, PT, R4, R7.reuse, PT ;  /* 0x000000070400720c */ /* 0x080fe40003f66270 */
[----:B------:R-:W-:Y:S02]  /*1f140*/  ISETP.GE.AND P0, PT, R0, R7, PT ;  /* 0x000000070000720c */ /* 0x000fe40003f06270 */
[----:B------:R1:W4:Y:S01]  /*1f150*/  LDS.128 R4, [R213+0x2000] ;  /* 0x00200000d5047984 */ /* 0x0003220000000c00 */
[----:B---3--:R-:W-:-:S04]  /*1f160*/  IMAD.WIDE.U32 R20, R2, UR4, R20 ;  /* 0x0000000402147c25 */ /* 0x008fc8000f8e0014 */
[----:B------:R-:W-:-:S06]  /*1f170*/  IMAD R23, R2, UR5, R21 ;  /* 0x0000000502177c24 */ /* 0x000fcc000f8e0215 */
[----:B------:R-:W-:Y:S05]  /*1f180*/  @P0 BRA `(.L_x_2305) ;  /* 0x0000000000200947 */ /* 0x000fea0003800000 */
[----:B------:R-:W3:Y:S01]  /*1f190*/  LDCU.64 UR4, c[0x0][0x3f0] ;  /* 0x00007e00ff0477ac */ /* 0x000ee20008000a00 */
[----:B------:R-:W-:-:S05]  /*1f1a0*/  MOV R22, R20 ;  /* 0x0000001400167202 */ /* 0x000fca0000000f00 */
[----:B------:R-:W-:-:S04]  /*1f1b0*/  IMAD.WIDE.U32 R8, R0, R10, R22 ;  /* 0x0000000a00087225 */ /* 0x000fc800078e0016 */
[----:B------:R-:W-:Y:S01]  /*1f1c0*/  IMAD R2, R0, R11, R9 ;  /* 0x0000000b00027224 */ /* 0x000fe200078e0209 */
[----:B---3--:R-:W-:-:S04]  /*1f1d0*/  LEA R28, P0, R8, UR4, 0x1 ;  /* 0x00000004081c7c11 */ /* 0x008fc8000f8008ff */
[----:B------:R-:W-:-:S05]  /*1f1e0*/  LEA.HI.X R29, R8, UR5, R2, 0x1, P0 ;  /* 0x00000005081d7c11 */ /* 0x000fca00080f0c02 */
[----:B--2---:R3:W-:Y:S04]  /*1f1f0*/  STG.E.128 desc[UR6][R28.64], R16 ;  /* 0x000000101c007986 */ /* 0x0047e8000c101d06 */
[----:B----4-:R3:W-:Y:S02]  /*1f200*/  STG.E.128 desc[UR6][R28.64+0x80], R4 ;  /* 0x000080041c007986 */ /* 0x0107e4000c101d06 */
.L_x_2305:
[----:B------:R-:W-:Y:S05]  /*1f210*/  BSYNC.RECONVERGENT B0 ;  /* 0x0000000000007941 */ /* 0x000fea0003800200 */
.L_x_2304:
[----:B--23--:R2:W3:Y:S01]  /*1f220*/  LDS.128 R16, [R213+0x800] ;  /* 0x00080000d5107984 */ /* 0x00c4e20000000c00 */
[----:B------:R-:W-:Y:S03]  /*1f230*/  BSSY.RECONVERGENT B0, `(.L_x_2306) ;  /* 0x0000010000007945 */ /* 0x000fe60003800200 */
[----:B----4-:R2:W4:Y:S01]  /*1f240*/  LDS.128 R4, [R213+0x2800] ;  /* 0x00280000d5047984 */ /* 0x0105220000000c00 */
        /* <DEDUP_REMOVED lines=12> */
[----:B---3--:R3:W-:Y:S04]  /*1f310*/  STG.E.128 desc[UR6][R28.64], R16 ;  /* 0x000000101c007986 */ /* 0x0087e8000c101d06 */
[----:B----4-:R3:W-:Y:S02]  /*1f320*/  STG.E.128 desc[UR6][R28.64+0x80], R4 ;  /* 0x000080041c007986 */ /* 0x0107e4000c101d06 */
.L_x_2307:
[----:B------:R-:W-:Y:S05]  /*1f330*/  BSYNC.RECONVERGENT B0 ;  /* 0x0000000000007941 */ /* 0x000fea0003800200 */
.L_x_2306:
        /* <DEDUP_REMOVED lines=17> */
.L_x_2309:
[----:B------:R-:W-:Y:S05]  /*1f450*/  BSYNC.RECONVERGENT B0 ;  /* 0x0000000000007941 */ /* 0x000fea0003800200 */
.L_x_2308:
        /* <DEDUP_REMOVED lines=15> */
.L_x_2310:
        /* <DEDUP_REMOVED lines=11> */
.L_x_7210:


//--------------------- .text._ZN5flash24flash_fwd_splitkv_kernelI23Flash_fwd_kernel_traitsILi128ELi64ELi128ELi4ELb0ELb0EN7cutlass10bfloat16_tE19Flash_kernel_traitsILi128ELi64ELi128ELi4ES3_EELb1ELb0ELb0ELb0ELb1ELb1ELb0ELb1EEEvNS_16Flash_fwd_paramsE --------------------------
	.section	.text._ZN5flash24flash_fwd_splitkv_kernelI23Flash_fwd_kernel_traitsILi128ELi64ELi128ELi4ELb0ELb0EN7cutlass10bfloat16_tE19Flash_kernel_traitsILi128ELi64ELi128ELi4ES3_EELb1ELb0ELb0ELb0ELb1ELb1ELb0ELb1EEEvNS_16Flash_fwd_paramsE,"ax",@progbits
	.align	128
        .global         _ZN5flash24flash_fwd_splitkv_kernelI23Flash_fwd_kernel_traitsILi128ELi64ELi128ELi4ELb0ELb0EN7cutlass10bfloat16_tE19Flash_kernel_traitsILi128ELi64ELi128ELi4ES3_EELb1ELb0ELb0ELb0ELb1ELb1ELb0ELb1EEEvNS_16Flash_fwd_paramsE
        .type           _ZN5flash24flash_fwd_splitkv_kernelI23Flash_fwd_kernel_traitsILi128ELi64ELi128ELi4ELb0ELb0EN7cutlass10bfloat16_tE19Flash_kernel_traitsILi128ELi64ELi128ELi4ES3_EELb1ELb0ELb0ELb0ELb1ELb1ELb0ELb1EEEvNS_16Flash_fwd_paramsE,@function
        .size           _ZN5flash24flash_fwd_splitkv_kernelI23Flash_fwd_kernel_traitsILi128ELi64ELi128ELi4ELb0ELb0EN7cutlass10bfloat16_tE19Flash_kernel_traitsILi128ELi64ELi128ELi4ES3_EELb1ELb0ELb0ELb0ELb1ELb1ELb0ELb1EEEvNS_16Flash_fwd_paramsE,(.L_x_7211 - _ZN5flash24flash_fwd_splitkv_kernelI23Flash_fwd_kernel_traitsILi128ELi64ELi128ELi4ELb0ELb0EN7cutlass10bfloat16_tE19Flash_kernel_traitsILi128ELi64ELi128ELi4ES3_EELb1ELb0ELb0ELb0ELb1ELb1ELb0ELb1EEEvNS_16Flash_fwd_paramsE)
        .other          _ZN5flash24flash_fwd_splitkv_kernelI23Flash_fwd_kernel_traitsILi128ELi64ELi128ELi4ELb0ELb0EN7cutlass10bfloat16_tE19Flash_kernel_traitsILi128ELi64ELi128ELi4ES3_EELb1ELb0ELb0ELb0ELb1ELb1ELb0ELb1EEEvNS_16Flash_fwd_paramsE,@"STO_CUDA_ENTRY STV_DEFAULT"
_ZN5flash24flash_fwd_splitkv_kernelI23Flash_fwd_kernel_traitsILi128ELi64ELi128ELi4ELb0ELb0EN7cutlass10bfloat16_tE19Flash_kernel_traitsILi128ELi64ELi128ELi4ES3_EELb1ELb0ELb0ELb0ELb1ELb1ELb0ELb1EEEvNS_16Flash_fwd_paramsE:
.text._ZN5flash24flash_fwd_splitkv_kernelI23Flash_fwd_kernel_traitsILi128ELi64ELi128ELi4ELb0ELb0EN7cutlass10bfloat16_tE19Flash_kernel_traitsILi128ELi64ELi128ELi4ES3_EELb1ELb0ELb0ELb0ELb1ELb1ELb0ELb1EEEvNS_16Flash_fwd_paramsE:
        /* <DEDUP_REMOVED lines=51> */
.L_x_2311:
        /* <DEDUP_REMOVED lines=37> */
[----:B------:R-:W-:Y:S01]  /*0580*/  SHF.R.U32.HI R0, RZ, 0x3, R80 ;  /* 0x00000003ff007819 */ /* 0x000fe20000011650 */
[----:B------:R-:W4:Y:S03]  /*0590*/  LDCU UR8, c[0x0][0x434] ;  /* 0x00008680ff0877ac */ /* 0x000f260008000800 */
[----:B------:R-:W5:Y:S01]  /*05a0*/  @!P0 LDC.64 R4, c[0x0][0x400] ;  /* 0x00010000ff048b82 */ /* 0x000f620000000a00 */
[----:B-1----:R-:W-:-:S04]  /*05b0*/  IMAD.WIDE.U32 R12, R72, R2, R12 ;  /* 0x00000002480c7225 */ /* 0x002fc800078e000c */
[----:B-----5:R-:W-:-:S04]  /*05c0*/  @!P0 IMAD.WIDE.U32 R10, R9, R4, RZ ;  /* 0x00000004090a8225 */ /* 0x020fc800078e00ff */
[----:B------:R-:W-:Y:S02]  /*05d0*/  @!P0 IMAD R5, R9, R5, R11 ;  /* 0x0000000509058224 */ /* 0x000fe400078e020b */
[----:B------:R-:W-:-:S04]  /*05e0*/  @P0 IMAD.WIDE.U32 R8, R214, R2, RZ ;  /* 0x00000002d6080225 */ /* 0x000fc800078e00ff */
[-C--:B------:R-:W-:Y:S01]  /*05f0*/  @P0 IMAD R5, R214, R3.reuse, R9 ;  /* 0x00000003d6050224 */ /* 0x080fe200078e0209 */
[----:B------:R-:W-:Y:S01]  /*0600*/  @P0 MOV R10, R8 ;  /* 0x00000008000a0202 */ /* 0x000fe20000000f00 */
[----:B------:R-:W-:Y:S01]  /*0610*/  IMAD R4, R72, R3, R13 ;  /* 0x0000000348047224 */ /* 0x000fe200078e020d */
[----:B------:R-:W-:Y:S02]  /*0620*/  IADD3 R8, PT, PT, R0, 0x10, RZ ;  /* 0x0000001000087810 */ /* 0x000fe40007ffe0ff */
[----:B------:R-:W-:Y:S01]  /*0630*/  IADD3 R12, P0, PT, R10, R12, RZ ;  /* 0x0000000c0a0c7210 */ /* 0x000fe20007f1e0ff */
[----:B------:R-:W-:Y:S01]  /*0640*/  VIADD R10, R0, 0x20 ;  /* 0x00000020000a7836 */ /* 0x000fe20000000000 */
[-C--:B------:R-:W-:Y:S02]  /*0650*/  ISETP.GE.AND P1, PT, R8, R215.reuse, PT ;  /* 0x000000d70800720c */ /* 0x080fe40003f26270 */
[----:B------:R-:W-:Y:S01]  /*0660*/  IADD3.X R13, PT, PT, R5, R4, RZ, P0, !PT ;  /* 0x00000004050d7210 */ /* 0x000fe200007fe4ff */
[----:B--2---:R-:W-:Y:S01]  /*0670*/  IMAD R5, R6, UR9, R7 ;  /* 0x0000000906057c24 */ /* 0x004fe2000f8e0207 */
[----:B------:R-:W-:-:S02]  /*0680*/  ISETP.GE.AND P0, PT, R0, R215, PT ;  /* 0x000000d70000720c */ /* 0x000fc40003f06270 */
[----:B------:R-:W-:Y:S01]  /*0690*/  IADD3 R8, PT, PT, R0, 0x30, RZ ;  /* 0x0000003000087810 */ /* 0x000fe20007ffe0ff */
[----:B---3--:R-:W-:Y:S01]  /*06a0*/  IMAD.WIDE.U32 R12, R7, UR4, R12 ;  /* 0x00000004070c7c25 */ /* 0x008fe2000f8e000c */
[-C--:B------:R-:W-:Y:S02]  /*06b0*/  ISETP.GE.AND P3, PT, R10, R215.reuse, PT ;  /* 0x000000d70a00720c */ /* 0x080fe40003f66270 */
[----:B------:R-:W-:Y:S01]  /*06c0*/  ISETP.GE.AND P4, PT, R8, R215, PT ;  /* 0x000000d70800720c */ /* 0x000fe20003f86270 */
[----:B----4-:R-:W-:Y:S02]  /*06d0*/  IMAD R5, R5, UR8, R72 ;  /* 0x0000000805057c24 */ /* 0x010fe4000f8e0248 */
[----:B------:R-:W-:-:S04]  /*06e0*/  IMAD R11, R7, UR5, R13 ;  /* 0x00000005070b7c24 */ /* 0x000fc8000f8e020d */
        /* <DEDUP_REMOVED lines=9> */
.L_x_2314:
[----:B------:R-:W-:Y:S05]  /*0780*/  BSYNC.RECONVERGENT B0 ;  /* 0x0000000000007941 */ /* 0x000fea0003800200 */
.L_x_2313:
[----:B------:R-:W-:Y:S04]  /*0790*/  BSSY.RECONVERGENT B0, `(.L_x_2315) ;  /* 0x000000f000007945 */ /* 0x000fe80003800200 */
[----:B------:R-:W-:Y:S05]  /*07a0*/  @P1 BRA `(.L_x_2316) ;  /* 0x0000000000341947 */ /* 0x000fea0003800000 */
[----:B------:R-:W-:Y:S01]  /*07b0*/  IADD3 R7, P0, PT, R0, 0x10, RZ ;  /* 0x0000001000077810 */ /* 0x000fe20007f1e0ff */
[----:B------:R-:W2:Y:S01]  /*07c0*/  LDCU.64 UR4, c[0x0][0x3f0] ;  /* 0x00007e00ff0477ac */ /* 0x000ea20008000a00 */
[----:B-1----:R-:W-:-:S03]  /*07d0*/  IMAD.MOV.U32 R8, RZ, RZ, R12 ;  /* 0x000000ffff087224 */ /* 0x002fc600078e000c */
[----:B------:R-:W-:-:S04]  /*07e0*/  IMAD.X R9, RZ, RZ, RZ, P0 ;  /* 0x000000ffff097224 */ /* 0x000fc800000e06ff */
[----:B------:R-:W-:Y:S01]  /*07f0*/  IMAD R4, R9, R2, RZ ;  /* 0x0000000209047224 */ /* 0x000fe200078e02ff */
[----:B------:R-:W-:-:S03]  /*0800*/  MOV R9, R11 ;  /* 0x0000000b00097202 */ /* 0x000fc60000000f00 */
[C---:B------:R-:W-:Y:S02]  /*0810*/  IMAD R4, R7.reuse, R3, R4 ;  /* 0x0000000307047224 */ /* 0x040fe400078e0204 */
[----:B------:R-:W-:-:S03]  /*0820*/  IMAD.WIDE.U32 R8, R7, R2, R8 ;  /* 0x0000000207087225 */ /* 0x000fc600078e0008 */
[----:B--2---:R-:W-:Y:S02]  /*0830*/  LEA R6, P0, R8, UR4, 0x1 ;  /* 0x0000000408067c11 */ /* 0x004fe4000f8008ff */
[----:B------:R-:W-:-:S04]  /*0840*/  IADD3 R7, PT, PT, R9, R4, RZ ;  /* 0x0000000409077210 */ /* 0x000fc80007ffe0ff */
[----:B------:R-:W-:-:S05]  /*0850*/  LEA.HI.X R7, R8, UR5, R7, 0x1, P0 ;  /* 0x0000000508077c11 */ /* 0x000fca00080f0c07 */
[----:B------:R2:W-:Y:S04]  /*0860*/  STG.E.128 desc[UR6][R6.64], RZ ;  /* 0x000000ff06007986 */ /* 0x0005e8000c101d06 */
[----:B------:R2:W-:Y:S02]  /*0870*/  STG.E.128 desc[UR6][R6.64+0x80], RZ ;  /* 0x000080ff06007986 */ /* 0x0005e4000c101d06 */
.L_x_2316:
[----:B------:R-:W-:Y:S05]  /*0880*/  BSYNC.RECONVERGENT B0 ;  /* 0x0000000000007941 */ /* 0x000fea0003800200 */
.L_x_2315:
[----:B------:R-:W-:Y:S04]  /*0890*/  BSSY.RECONVERGENT B0, `(.L_x_2317) ;  /* 0x000000f000007945 */ /* 0x000fe80003800200 */
[----:B------:R-:W-:Y:S05]  /*08a0*/  @P3 BRA `(.L_x_2318) ;  /* 0x0000000000343947 */ /* 0x000fea0003800000 */
[----:B--2---:R-:W-:Y:S01]  /*08b0*/  IADD3 R7, P0, PT, R0, 0x20, RZ ;  /* 0x0000002000077810 */ /* 0x004fe20007f1e0ff */
        /* <DEDUP_REMOVED lines=12> */
.L_x_2318:
[----:B------:R-:W-:Y:S05]  /*0980*/  BSYNC.RECONVERGENT B0 ;  /* 0x0000000000007941 */ /* 0x000fea0003800200 */
.L_x_2317:
[----:B------:R-:W-:Y:S04]  /*0990*/  BSSY.RECONVERGENT B0, `(.L_x_2319) ;  /* 0x000000e000007945 */ /* 0x000fe80003800200 */
[----:B------:R-:W-:Y:S05]  /*09a0*/  @P4 BRA `(.L_x_2320) ;  /* 0x0000000000304947 */ /* 0x000fea0003800000 */
[----:B------:R-:W4:Y:S01]  /*09b0*/  LDCU.64 UR4, c[0x0][0x3f0] ;  /* 0x00007e00ff0477ac */ /* 0x000f220008000a00 */
[----:B--23--:R-:W-:Y:S02]  /*09c0*/  IADD3 R7, P0, PT, R0, 0x30, RZ ;  /* 0x0000003000077810 */ /* 0x00cfe40007f1e0ff */
[----:B------:R-:W-:Y:S02]  /*09d0*/  MOV R10, R12 ;  /* 0x0000000c000a7202 */ /* 0x000fe40000000f00 */
[----:B-1----:R-:W-:-:S03]  /*09e0*/  IADD3.X R9, PT, PT, RZ, RZ, RZ, P0, !PT ;  /* 0x000000ffff097210 */ /* 0x002fc600007fe4ff */
        /* <DEDUP_REMOVED lines=8> */
.L_x_2320:
[----:B------:R-:W-:Y:S05]  /*0a70*/  BSYNC.RECONVERGENT B0 ;  /* 0x0000000000007941 */ /* 0x000fea0003800200 */
.L_x_2319:
        /* <DEDUP_REMOVED lines=20> */
.L_x_2312:
        /* <DEDUP_REMOVED lines=10> */
.L_x_2321:
        /* <DEDUP_REMOVED lines=103> */
.L_x_2322:
        /* <DEDUP_REMOVED lines=15> */
.L_x_2324:
[----:B------:R-:W2:Y:S01]  /*13c0*/  LDC.64 R4, c[0x0][0x3b8] ;  /* 0x0000ee00ff047b82 */ /* 0x000ea20000000a00 */
[----:B-1----:R-:W-:-:S05]  /*13d0*/  IADD3 R2, PT, PT, R0, R11, RZ ;  /* 0x0000000b00027210 */ /* 0x002fca0007ffe0ff */
[C---:B--2---:R-:W-:Y:S02]  /*13e0*/  IMAD R17, R2.reuse, R5, RZ ;  /* 0x0000000502117224 */ /* 0x044fe400078e02ff */
[----:B------:R-:W-:-:S05]  /*13f0*/  IMAD.WIDE.U32 R2, R2, R4, RZ ;  /* 0x0000000402027225 */ /* 0x000fca00078e00ff */
[----:B------:R-:W-:Y:S02]  /*1400*/  IADD3 R17, PT, PT, R3, R17, RZ ;  /* 0x0000001103117210 */ /* 0x000fe40007ffe0ff */
[----:B------:R-:W-:Y:S02]  /*1410*/  MOV R16, R2 ;  /* 0x0000000200107202 */ /* 0x000fe40000000f00 */
.L_x_2325:
        /* <DEDUP_REMOVED lines=14> */
.L_x_2326:
[----:B------:R-:W1:Y:S01]  /*1500*/  LDC.64 R2, c[0x0][0x3c0] ;  /* 0x0000f000ff027b82 */ /* 0x000e620000000a00 */
[----:B------:R-:W-:-:S05]  /*1510*/  IADD3 R0, PT, PT, R0, R11, RZ ;  /* 0x0000000b00007210 */ /* 0x000fca0007ffe0ff */
[C---:B-1----:R-:W-:Y:S02]  /*1520*/  IMAD R19, R0.reuse, R3, RZ ;  /* 0x0000000300137224 */ /* 0x042fe400078e02ff */
[----:B------:R-:W-:-:S05]  /*1530*/  IMAD.WIDE.U32 R10, R0, R2, RZ ;  /* 0x00000002000a7225 */ /* 0x000fca00078e00ff */
[----:B------:R-:W-:Y:S02]  /*1540*/  IADD3 R19, PT, PT, R11, R19, RZ ;  /* 0x000000130b137210 */ /* 0x000fe40007ffe0ff */
[----:B------:R-:W-:-:S07]  /*1550*/  MOV R18, R10 ;  /* 0x0000000a00127202 */ /* 0x000fce0000000f00 */
.L_x_2327:
        /* <DEDUP_REMOVED lines=46> */
.L_x_2323:
        /* <DEDUP_REMOVED lines=10> */
[----:B------:R-:W-:Y:S01]  /*18e0*/  SHF.L.U64.HI R70, R4, 0x4, R5 ;  /* 0x0000000404467819 */ /* 0x000fe20000010205 */
[----:B------:R-:W-:Y:S01]  /*18f0*/  IMAD.SHL.U32 R63, R62, 0x80, RZ ;  /* 0x000000803e3f7824 */ /* 0x000fe200078e00ff */
[----:B------:R-:W-:Y:S01]  /*1900*/  SHF.L.U32 R75, R4, 0x4, RZ ;  /* 0x00000004044b7819 */ /* 0x000fe200000006ff */
[----:B------:R-:W2:Y:S01]  /*1910*/  @!P0 LDC.64 R12, c[0x0][0x398] ;  /* 0x0000e600ff0c8b82 */ /* 0x000ea20000000a00 */
[----:B------:R-:W-:Y:S01]  /*1920*/  MOV R133, RZ ;  /* 0x000000ff00857202 */ /* 0x000fe20000000f00 */
[C---:B------:R-:W-:Y:S01]  /*1930*/  IMAD.SHL.U32 R71, R2.reuse, 0x10, RZ ;  /* 0x0000001002477824 */ /* 0x040fe200078e00ff */
[----:B------:R-:W-:Y:S01]  /*1940*/  LOP3.LUT R81, R81, 0x1c, RZ, 0xc0, !PT ;  /* 0x0000001c51517812 */ /* 0x000fe200078ec0ff */
[----:B------:R-:W-:Y:S01]  /*1950*/  VIADD R76, R63, 0xffffff80 ;  /* 0xffffff803f4c7836 */ /* 0x000fe20000000000 */
[----:B------:R-:W-:Y:S01]  /*1960*/  SHF.L.U64.HI R68, R2, 0x4, R3 ;  /* 0x0000000402447819 */ /* 0x000fe20000010203 */
        /* <DEDUP_REMOVED lines=15> */
[----:B------:R-:W-:Y:S01]  /*1a60*/  IMAD.WIDE.U32 R18, R132, R4, R18 ;  /* 0x0000000484127225 */ /* 0x000fe200078e0012 */
[----:B------:R-:W-:-:S03]  /*1a70*/  SHF.R.S32.HI R4, RZ, 0x1f, R73 ;  /* 0x0000001fff047819 */ /* 0x000fc60000011449 */
[----:B------:R-:W-:Y:S01]  /*1a80*/  IMAD.WIDE.U32 R12, R7, UR4, R12 ;  /* 0x00000004070c7c25 */ /* 0x000fe2000f8e000c */
[----:B------:R-:W-:-:S03]  /*1a90*/  SHF.L.U32 R90, R18, 0x1, RZ ;  /* 0x00000001125a7819 */ /* 0x000fc600000006ff */
[----:B------:R-:W-:Y:S01]  /*1aa0*/  IMAD R13, R7, UR5, R13 ;  /* 0x00000005070d7c24 */ /* 0x000fe2000f8e020d */
[----:B------:R-:W2:Y:S01]  /*1ab0*/  LDCU.64 UR4, c[0x0][0x390] ;  /* 0x00007200ff0477ac */ /* 0x000ea20008000a00 */
[----:B------:R-:W-:Y:S01]  /*1ac0*/  IMAD R87, R132, R3, R17 ;  /* 0x0000000384577224 */ /* 0x000fe200078e0211 */
[----:B------:R-:W-:Y:S01]  /*1ad0*/  LEA.HI R7, R4, R73, RZ, 0x7 ;  /* 0x0000004904077211 */ /* 0x000fe200078f38ff */
[----:B------:R-:W-:Y:S01]  /*1ae0*/  IMAD.SHL.U32 R88, R16, 0x2, RZ ;  /* 0x0000000210587824 */ /* 0x000fe200078e00ff */
[----:B-1----:R-:W-:Y:S01]  /*1af0*/  LEA.HI R20, R20, R20, RZ, 0x1 ;  /* 0x0000001414147211 */ /* 0x002fe200078f08ff */
[----:B------:R-:W-:Y:S01]  /*1b00*/  IMAD R91, R132, R5, R19 ;  /* 0x00000005845b7224 */ /* 0x000fe200078e0213 */
[----:B------:R-:W-:Y:S01]  /*1b10*/  SHF.L.U64.HI R87, R16, 0x1, R87 ;  /* 0x0000000110577819 */ /* 0x000fe20000010257 */
[-C--:B------:R-:W-:Y:S01]  /*1b20*/  IMAD R8, R15, R130.reuse, RZ ;  /* 0x000000820f087224 */ /* 0x080fe200078e02ff */
[----:B------:R-:W-:Y:S02]  /*1b30*/  SHF.R.S32.HI R7, RZ, 0x7, R7 ;  /* 0x00000007ff077819 */ /* 0x000fe40000011407 */
[----:B------:R-:W-:Y:S01]  /*1b40*/  SHF.R.S32.HI R20, RZ, 0x1, R20 ;  /* 0x00000001ff147819 */ /* 0x000fe20000011414 */
[----:B------:R-:W-:Y:S01]  /*1b50*/  IMAD R77, R14, R131, R8 ;  /* 0x000000830e4d7224 */ /* 0x000fe200078e0208 */
[----:B------:R-:W-:Y:S01]  /*1b60*/  SHF.L.U64.HI R91, R18, 0x1, R91 ;  /* 0x00000001125b7819 */ /* 0x000fe2000001025b */
[----:B------:R-:W-:Y:S01]  /*1b70*/  IMAD.WIDE.U32 R130, R14, R130, R12 ;  /* 0x000000820e827225 */ /* 0x000fe200078e000c */
[----:B----4-:R-:W-:-:S03]  /*1b80*/  IADD3 R90, P1, PT, R90, UR8, RZ ;  /* 0x000000085a5a7c10 */ /* 0x010fc6000ff3e0ff */
[----:B------:R-:W-:Y:S01]  /*1b90*/  IMAD R82, R132, R20, R81 ;  /* 0x0000001484527224 */ /* 0x000fe200078e0251 */
[----:B--2---:R-:W-:Y:S02]  /*1ba0*/  IADD3 R88, P0, PT, R88, UR4, RZ ;  /* 0x0000000458587c10 */ /* 0x004fe4000ff1e0ff */
[----:B------:R-:W-:Y:S02]  /*1bb0*/  IADD3.X R91, PT, PT, R91, UR9, RZ, P1, !PT ;  /* 0x000000095b5b7c10 */ /* 0x000fe40008ffe4ff */
[----:B------:R-:W-:Y:S01]  /*1bc0*/  IADD3.X R87, PT, PT, R87, UR5, RZ, P0, !PT ;  /* 0x0000000557577c10 */ /* 0x000fe200087fe4ff */
[----:B------:R-:W-:Y:S01]  /*1bd0*/  IMAD.MOV.U32 R218, RZ, RZ, R88 ;  /* 0x000000ffffda7224 */ /* 0x000fe200078e0058 */
[----:B------:R-:W-:Y:S02]  /*1be0*/  ISETP.GE.AND P0, PT, R7, R62, PT ;  /* 0x0000003e0700720c */ /* 0x000fe40003f06270 */
[----:B------:R-:W-:Y:S01]  /*1bf0*/  IADD3 R81, PT, PT, R81, R82, RZ ;  /* 0x0000005251517210 */ /* 0x000fe20007ffe0ff */
[----:B------:R-:W-:Y:S01]  /*1c00*/  IMAD.MOV.U32 R219, RZ, RZ, R87 ;  /* 0x000000ffffdb7224 */ /* 0x000fe200078e0057 */
[----:B------:R-:W-:-:S02]  /*1c10*/  SHF.R.S32.HI R79, RZ, 0x1f, R82 ;  /* 0x0000001fff4f7819 */ /* 0x000fc40000011452 */
[----:B------:R-:W-:Y:S02]  /*1c20*/  SHF.R.S32.HI R78, RZ, 0x1f, R81 ;  /* 0x0000001fff4e7819 */ /* 0x000fe40000011451 */
[----:B------:R-:W-:Y:S02]  /*1c30*/  MOV R216, R90 ;  /* 0x0000005a00d87202 */ /* 0x000fe40000000f00 */
[----:B------:R-:W-:Y:S02]  /*1c40*/  MOV R217, R91 ;  /* 0x0000005b00d97202 */ /* 0x000fe40000000f00 */
[----:B------:R-:W-:Y:S01]  /*1c50*/  IADD3 R77, PT, PT, R131, R77, RZ ;  /* 0x0000004d834d7210 */ /* 0x000fe20007ffe0ff */
[----:B---3--:R-:W-:Y:S06]  /*1c60*/  @P0 BRA `(.L_x_2328) ;  /* 0x000000a800280947 */ /* 0x008fec0003800000 */
        /* <DEDUP_REMOVED lines=110> */
.L_x_2366:
[----:B------:R-:W-:Y:S01]  /*2350*/  VIADD R114, R114, 0x80 ;  /* 0x0000008072727836 */ /* 0x000fe20000000000 */
[----:B------:R-:W-:Y:S01]  /*2360*/  BSSY.RECONVERGENT B1, `(.L_x_2329) ;  /* 0x00009ba000017945 */ /* 0x000fe20003800200 */
[----:B------:R-:W-:Y:S02]  /*2370*/  VIADD R116, R116, 0x80 ;  /* 0x0000008074747836 */ /* 0x000fe40000000000 */
[----:B------:R-:W-:Y:S01]  /*2380*/  VIADD R111, R111, 0xffffffff ;  /* 0xffffffff6f6f7836 */ /* 0x000fe20000000000 */
[----:B------:R-:W-:Y:S01]  /*2390*/  ISETP.GE.AND P0, PT, R132, R114, PT ;  /* 0x000000728400720c */ /* 0x000fe20003f06270 */
[----:B------:R-:W-:Y:S02]  /*23a0*/  IMAD.MOV.U32 R122, RZ, RZ, R112 ;  /* 0x000000ffff7a7224 */ /* 0x000fe400078e0070 */
[----:B------:R-:W-:Y:S01]  /*23b0*/  VIADD R112, R112, 0xffffff80 ;  /* 0xffffff8070707836 */ /* 0x000fe20000000000 */
[----:B------:R-:W-:Y:S02]  /*23c0*/  ISETP.GE.AND P2, PT, R132, R116, !P0 ;  /* 0x000000748400720c */ /* 0x000fe40004746270 */
        /* <DEDUP_REMOVED lines=21> */
[C---:B------:R-:W-:Y:S04]  /*2520*/  ISETP.GE.AND P0, PT, R83.reuse, R114, PT ;  /* 0x000000725300720c */ /* 0x040fe80003f06270 */
[----:B------:R-:W-:Y:S02]  /*2530*/  ISETP.GE.AND P3, PT, R83, R116, !P0 ;  /* 0x000000745300720c */ /* 0x000fe40004766270 */
        /* <DEDUP_REMOVED lines=28> */
[C---:B------:R-:W-:Y:S04]  /*2700*/  ISETP.GE.AND P0, PT, R125.reuse, R114, PT ;  /* 0x000000727d00720c */ /* 0x040fe80003f06270 */
[----:B------:R-:W-:Y:S02]  /*2710*/  ISETP.GE.AND P5, PT, R125, R116, !P0 ;  /* 0x000000747d00720c */ /* 0x000fe400047a6270 */
[----:B------:R-:W-:Y:S11]  /*2720*/  ISETP.GE.AND P0, PT, R123, R114, PT ;  /* 0x000000727b00720c */ /* 0x000ff60003f06270 */
        /* <DEDUP_REMOVED lines=16> */
[----:B------:R-:W-:Y:S02]  /*2830*/  ISETP.GE.AND P6, PT, R123, R116, !P0 ;  /* 0x000000747b00720c */ /* 0x000fe400047c6270 */
        /* <DEDUP_REMOVED lines=129> */
.L_x_2330:
        /* <DEDUP_REMOVED lines=104> */
.L_x_2334:
[----:B--2---:R-:W-:Y:S05]  /*36d0*/  BSYNC.RECONVERGENT B0 ;  /* 0x0000000000007941 */ /* 0x004fea0003800200 */
.L_x_2333:
[----:B------:R-:W-:Y:S04]  /*36e0*/  BSSY.RECONVERGENT B0, `(.L_x_2335) ;  /* 0x0000061000007945 */ /* 0x000fe80003800200 */
[----:B------:R-:W-:Y:S05]  /*36f0*/  @!P1 BRA `(.L_x_2336) ;  /* 0x00000004007c9947 */ /* 0x000fea0003800000 */
        /* <DEDUP_REMOVED lines=95> */
.L_x_2336:
[----:B------:R-:W-:Y:S05]  /*3cf0*/  BSYNC.RECONVERGENT B0 ;  /* 0x0000000000007941 */ /* 0x000fea0003800200 */
.L_x_2335:
[----:B------:R-:W-:Y:S04]  /*3d00*/  BSSY.RECONVERGENT B0, `(.L_x_2337) ;  /* 0x0000067000007945 */ /* 0x000fe80003800200 */
[----:B------:R-:W-:Y:S05]  /*3d10*/  @P4 BRA `(.L_x_2338) ;  /* 0x0000000400944947 */ /* 0x000fea0003800000 */
        /* <DEDUP_REMOVED lines=101> */
.L_x_2338:
[----:B------:R-:W-:Y:S05]  /*4370*/  BSYNC.RECONVERGENT B0 ;  /* 0x0000000000007941 */ /* 0x000fea0003800200 */
.L_x_2337:
        /* <DEDUP_REMOVED lines=106> */
.L_x_2340:
[----:B------:R-:W-:Y:S05]  /*4a20*/  BSYNC.RECONVERGENT B0 ;  /* 0x0000000000007941 */ /* 0x000fea0003800200 */
.L_x_2339:
        /* <DEDUP_REMOVED lines=102> */
.L_x_2342:
[----:B------:R-:W-:Y:S05]  /*5090*/  BSYNC.RECONVERGENT B0 ;  /* 0x0000000000007941 */ /* 0x000fea0003800200 */
.L_x_2341:
        /* <DEDUP_REMOVED lines=106> */
.L_x_2344:
[----:B------:R-:W-:Y:S05]  /*5740*/  BSYNC.RECONVERGENT B0 ;  /* 0x0000000000007941 */ /* 0x000fea0003800200 */
.L_x_2343:
        /* <DEDUP_REMOVED lines=104> */
.L_x_2346:
[----:B------:R-:W-:Y:S05]  /*5dd0*/  BSYNC.RECONVERGENT B0 ;  /* 0x0000000000007941 */ /* 0x000fea0003800200 */
.L_x_2345:
        /* <DEDUP_REMOVED lines=106> */
.L_x_2348:
[----:B------:R-:W-:Y:S05]  /*6480*/  BSYNC.RECONVERGENT B0 ;  /* 0x0000000000007941 */ /* 0x000fea0003800200 */
.L_x_2347:
[----:B------:R-:W2:Y:S01]  /*6490*/  LDC R21, c[0x0][0x450] ;  /* 0x00011400ff157b82 */ /* 0x000ea20000000800 */
[----:B-1----:R-:W-:Y:S05]  /*64a0*/  IMAD.U32 R3, R48, -0x40, RZ ;  /* 0xffffffc030037824 */ /* 0x002fea00078e00ff */
[C---:B------:R-:W-:Y:S02]  /*64b0*/  LEA R24, P1, R3.reuse, R24, 0x1 ;  /* 0x0000001803187211 */ /* 0x040fe400078208ff */
[C---:B------:R-:W-:Y:S02]  /*64c0*/  LEA R60, P0, R3.reuse, R60, 0x1 ;  /* 0x0000003c033c7211 */ /* 0x040fe400078008ff */
[C---:B------:R-:W-:Y:S02]  /*64d0*/  LEA.HI.X.SX32 R25, R3.reuse, R25, 0x1, P1 ;  /* 0x0000001903197211 */ /* 0x040fe400008f0eff */
[----:B------:R-:W-:Y:S01]  /*64e0*/  LEA.HI.X.SX32 R61, R3, R61, 0x1, P0 ;  /* 0x0000003d033d7211 */ /* 0x000fe200000f0eff */
[----:B------:R-:W-:Y:S05]  /*64f0*/  BRA `(.L_x_2331) ;  /* 0x0000005800807947 */ /* 0x000fea0003800000 */
.L_x_2332:
        /* <DEDUP_REMOVED lines=175> */
.L_x_2350:
[----:B--2---:R-:W-:Y:S05]  /*6ff0*/  BSYNC.RECONVERGENT B0 ;  /* 0x0000000000007941 */ /* 0x004fea0003800200 */
.L_x_2349:
[----:B------:R-:W-:Y:S01]  /*7000*/  ISETP.NE.AND P0, PT, R137, RZ, PT ;  /* 0x000000ff8900720c */ /* 0x000fe20003f05270 */
[----:B------:R-:W-:Y:S11]  /*7010*/  BSSY.RECONVERGENT B0, `(.L_x_2351) ;  /* 0x00000b0000007945 */ /* 0x000ff60003800200 */
[----:B------:R-:W-:Y:S01]  /*7020*/  @!UPT UIADD3 URZ, UPT, UPT, URZ, URZ, URZ ;  /* 0x000000fffffff290 */ /* 0x000fe2000fffe0ff */
[----:B------:R-:W-:Y:S05]  /*7030*/  @!P0 BRA `(.L_x_2352) ;  /* 0x0000000800b48947 */ /* 0x000fea0003800000 */
        /* <DEDUP_REMOVED lines=173> */
.L_x_2352:
[----:B------:R-:W-:Y:S05]  /*7b10*/  BSYNC.RECONVERGENT B0 ;  /* 0x0000000000007941 */ /* 0x000fea0003800200 */
.L_x_2351:
[----:B------:R-:W-:Y:S04]  /*7b20*/  BSSY.RECONVERGENT B0, `(.L_x_2353) ;  /* 0x00000b1000007945 */ /* 0x000fe80003800200 */
[----:B------:R-:W-:Y:S05]  /*7b30*/  @P4 BRA `(.L_x_2354) ;  /* 0x0000000800bc4947 */ /* 0x000fea0003800000 */
        /* <DEDUP_REMOVED lines=175> */
.L_x_2354:
[----:B------:R-:W-:Y:S05]  /*8630*/  BSYNC.RECONVERGENT B0 ;  /* 0x0000000000007941 */ /* 0x000fea0003800200 */
.L_x_2353:
        /* <DEDUP_REMOVED lines=179> */
.L_x_2356:
[----:B------:R-:W-:Y:S05]  /*9170*/  BSYNC.RECONVERGENT B0 ;  /* 0x0000000000007941 */ /* 0x000fea0003800200 */
.L_x_2355:
        /* <DEDUP_REMOVED lines=178> */
.L_x_2358:
[----:B------:R-:W-:Y:S05]  /*9ca0*/  BSYNC.RECONVERGENT B0 ;  /* 0x0000000000007941 */ /* 0x000fea0003800200 */
.L_x_2357:
        /* <DEDUP_REMOVED lines=179> */
.L_x_2360:
[----:B------:R-:W-:Y:S05]  /*a7e0*/  BSYNC.RECONVERGENT B0 ;  /* 0x0000000000007941 */ /* 0x000fea0003800200 */
.L_x_2359:
        /* <DEDUP_REMOVED lines=179> */
.L_x_2362:
[----:B------:R-:W-:Y:S05]  /*b320*/  BSYNC.RECONVERGENT B0 ;  /* 0x0000000000007941 */ /* 0x000fea0003800200 */
.L_x_2361:
        /* <DEDUP_REMOVED lines=182> */
.L_x_2364:
[----:B------:R-:W-:Y:S05]  /*be90*/  BSYNC.RECONVERGENT B0 ;  /* 0x0000000000007941 */ /* 0x000fea0003800200 */
.L_x_2363:
[----:B------:R-:W2:Y:S01]  /*bea0*/  LDC R21, c[0x0][0x450] ;  /* 0x00011400ff157b82 */ /* 0x000ea20000000800 */
[----:B-1----:R-:W-:Y:S05]  /*beb0*/  IMAD.U32 R3, R126, -0x40, RZ ;  /* 0xffffffc07e037824 */ /* 0x002fea00078e00ff */
[C---:B------:R-:W-:Y:S02]  /*bec0*/  LEA R96, P1, R3.reuse, R96, 0x1 ;  /* 0x0000006003607211 */ /* 0x040fe400078208ff */
[C---:B------:R-:W-:Y:S02]  /*bed0*/  LEA R94, P0, R3.reuse, R94, 0x1 ;  /* 0x0000005e035e7211 */ /* 0x040fe400078008ff */
[C---:B------:R-:W-:Y:S02]  /*bee0*/  LEA.HI.X.SX32 R97, R3.reuse, R97, 0x1, P1 ;  /* 0x0000006103617211 */ /* 0x040fe400008f0eff */
[----:B------:R-:W-:Y:S09]  /*bef0*/  LEA.HI.X.SX32 R95, R3, R95, 0x1, P0 ;  /* 0x0000005f035f7211 */ /* 0x000ff200000f0eff */
.L_x_2331:
[----:B--2---:R-:W-:Y:S05]  /*bf00*/  BSYNC.RECONVERGENT B1 ;  /* 0x0000000000017941 */ /* 0x004fea0003800200 */
.L_x_2329:
        /* <DEDUP_REMOVED lines=90> */
.L_x_2365:
[----:B------:R-:W-:Y:S02]  /*c4b0*/  ISETP.NE.AND P2, PT, R89, RZ, PT ;  /* 0x000000ff5900720c */ /* 0x000fe40003f45270 */
[----:B------:R-:W-:Y:S02]  /*c4c0*/  IADD3 R92, P1, PT, R92, R99, RZ ;  /* 0x000000635c5c7210 */ /* 0x000fe40007f3e0ff */
[----:B------:R-:W-:Y:S03]  /*c4d0*/  IADD3 R18, P0, PT, R18, R101, RZ ;  /* 0x0000006512127210 */ /* 0x000fe60007f1e0ff */
[----:B------:R-:W-:Y:S02]  /*c4e0*/  IMAD.X R93, R93, 0x1, R98, P1 ;  /* 0x000000015d5d7824 */ /* 0x000fe400008e0662 */
[----:B------:R-:W-:Y:S04]  /*c4f0*/  IMAD.X R17, R17, 0x1, R100, P0 ;  /* 0x0000000111117824 */ /* 0x000fe800000e0664 */
[----:B------:R-:W-:Y:S05]  /*c500*/  @P2 BRA `(.L_x_2366) ;  /* 0xffffff5c00902947 */ /* 0x000fea000383ffff */
.L_x_2328:
        /* <DEDUP_REMOVED lines=37> */
[----:B------:R-:W-:-:S04]  /*c760*/  LEA R4, P0, R2, R6, 0x6 ;  /* 0x0000000602047211 */ /* 0x000fc800078030ff */
[----:B------:R-:W-:-:S05]  /*c770*/  LEA.HI.X R5, R2, R7, R3, 0x6, P0 ;  /* 0x0000000702057211 */ /* 0x000fca00000f3403 */
[----:B------:R-:W-:Y:S01]  /*c780*/  @!PT LDS RZ, [RZ] ;  /* 0x00000000fffff984 */ /* 0x000fe20000000800 */
[----:B------:R-:W-:Y:S01]  /*c790*/  @!PT LDS RZ, [RZ] ;  /* 0x00000000fffff984 */ /* 0x000fe20000000800 */
[----:B------:R-:W-:Y:S01]  /*c7a0*/  @!PT LDS RZ, [RZ] ;  /* 0x00000000fffff984 */ /* 0x000fe20000000800 */
[----:B------:R2:W-:Y:S04]  /*c7b0*/  LDGSTS.E.BYPASS.LTC128B.128 [R223+0x1000], desc[UR6][R4.64] ;  /* 0x0100000004df7fae */ /* 0x0005e8000b981a06 */
[----:B------:R2:W-:Y:S02]  /*c7c0*/  LDGSTS.E.BYPASS.LTC128B.128 [R223+0x3000], desc[UR6][R4.64+0x80] ;  /* 0x0300008004df7fae */ /* 0x0005e4000b981a06 */
.L_x_2370:
[----:B------:R-:W-:Y:S05]  /*c7d0*/  BSYNC.RECONVERGENT B0 ;  /* 0x0000000000007941 */ /* 0x000fea0003800200 */
.L_x_2369:
        /* <DEDUP_REMOVED lines=10> */
.L_x_2368:
        /* <DEDUP_REMOVED lines=74> */
.L_x_2376:
[----:B------:R-:W-:Y:S05]  /*cd20*/  BSYNC.RECONVERGENT B0 ;  /* 0x0000000000007941 */ /* 0x000fea0003800200 */
.L_x_2375:
        /* <DEDUP_REMOVED lines=44> */
.L_x_2378:
[----:B------:R-:W-:Y:S05]  /*cff0*/  BSYNC.RECONVERGENT B0 ;  /* 0x0000000000007941 */ /* 0x000fea0003800200 */
.L_x_2377:
[----:B------:R3:W-:Y:S02]  /*d000*/  STS.128 [R223+0x2000], R8 ;  /* 0x00200008df007388 */ /* 0x0007e40000000c00 */
.L_x_2374:
[----:B------:R-:W-:Y:S05]  /*d010*/  BSYNC.RECONVERGENT B1 ;  /* 0x0000000000017941 */ /* 0x000fea0003800200 */
.L_x_2373:
        /* <DEDUP_REMOVED lines=59> */
.L_x_2382:
[----:B------:R-:W-:Y:S05]  /*d3d0*/  BSYNC.RECONVERGENT B0 ;  /* 0x0000000000007941 */ /* 0x000fea0003800200 */
.L_x_2381:
        /* <DEDUP_REMOVED lines=54> */
.L_x_2384:
[----:B------:R-:W-:Y:S05]  /*d740*/  BSYNC.RECONVERGENT B0 ;  /* 0x0000000000007941 */ /* 0x000fea0003800200 */
.L_x_2383:
[----:B------:R4:W-:Y:S02]  /*d750*/  STS.128 [R223+0x2800], R8 ;  /* 0x00280008df007388 */ /* 0x0009e40000000c00 */
.L_x_2380:
[----:B------:R-:W-:Y:S05]  /*d760*/  BSYNC.RECONVERGENT B1 ;  /* 0x0000000000017941 */ /* 0x000fea0003800200 */
.L_x_2379:
        /* <DEDUP_REMOVED lines=60> */
.L_x_2388:
[----:B------:R-:W-:Y:S05]  /*db30*/  BSYNC.RECONVERGENT B0 ;  /* 0x0000000000007941 */ /* 0x000fea0003800200 */
.L_x_2387:
        /* <DEDUP_REMOVED lines=54> */
.L_x_2390:
[----:B------:R-:W-:Y:S05]  /*dea0*/  BSYNC.RECONVERGENT B0 ;  /* 0x0000000000007941 */ /* 0x000fea0003800200 */
.L_x_2389:
[----:B------:R4:W-:Y:S02]  /*deb0*/  STS.128 [R223+0x3000], R8 ;  /* 0x00300008df007388 */ /* 0x0009e40000000c00 */
.L_x_2386:
[----:B------:R-:W-:Y:S05]  /*dec0*/  BSYNC.RECONVERGENT B1 ;  /* 0x0000000000017941 */ /* 0x000fea0003800200 */
.L_x_2385:
        /* <DEDUP_REMOVED lines=62> */
.L_x_2392:
[----:B------:R-:W-:Y:S05]  /*e2b0*/  BSYNC.RECONVERGENT B0 ;  /* 0x0000000000007941 */ /* 0x000fea0003800200 */
.L_x_2391:
        /* <DEDUP_REMOVED lines=54> */
.L_x_2394:
[----:B------:R-:W-:Y:S05]  /*e620*/  BSYNC.RECONVERGENT B0 ;  /* 0x0000000000007941 */ /* 0x000fea0003800200 */
.L_x_2393:
[----:B------:R3:W-:Y:S01]  /*e630*/  STS.128 [R223+0x3800], R8 ;  /* 0x00380008df007388 */ /* 0x0007e20000000c00 */
[----:B------:R-:W-:Y:S05]  /*e640*/  BRA `(.L_x_2371) ;  /* 0x0000002c00487947 */ /* 0x000fea0003800000 */
.L_x_2372:
        /* <DEDUP_REMOVED lines=93> */
.L_x_2398:
[----:B------:R-:W-:Y:S05]  /*ec20*/  BSYNC.RECONVERGENT B0 ;  /* 0x0000000000007941 */ /* 0x000fea0003800200 */
.L_x_2397:
        /* <DEDUP_REMOVED lines=84> */
.L_x_2400:
[----:B------:R-:W-:Y:S05]  /*f170*/  BSYNC.RECONVERGENT B0 ;  /* 0x0000000000007941 */ /* 0x000fea0003800200 */
.L_x_2399:
[----:B------:R3:W-:Y:S02]  /*f180*/  STS.128 [R223+0x2000], R4 ;  /* 0x00200004df007388 */ /* 0x0007e40000000c00 */
.L_x_2396:
[----:B------:R-:W-:Y:S05]  /*f190*/  BSYNC.RECONVERGENT B1 ;  /* 0x0000000000017941 */ /* 0x000fea0003800200 */
.L_x_2395:
        /* <DEDUP_REMOVED lines=90> */
.L_x_2404:
[----:B------:R-:W-:Y:S05]  /*f740*/  BSYNC.RECONVERGENT B0 ;  /* 0x0000000000007941 */ /* 0x000fea0003800200 */
.L_x_2403:
        /* <DEDUP_REMOVED lines=86> */
.L_x_2406:
[----:B------:R-:W-:Y:S05]  /*fcb0*/  BSYNC.RECONVERGENT B0 ;  /* 0x0000000000007941 */ /* 0x000fea0003800200 */
.L_x_2405:
[----:B------:R4:W-:Y:S02]  /*fcc0*/  STS.128 [R223+0x2800], R4 ;  /* 0x00280004df007388 */ /* 0x0009e40000000c00 */
.L_x_2402:
[----:B------:R-:W-:Y:S05]  /*fcd0*/  BSYNC.RECONVERGENT B1 ;  /* 0x0000000000017941 */ /* 0x000fea0003800200 */
.L_x_2401:
        /* <DEDUP_REMOVED lines=92> */
.L_x_2410:
[----:B------:R-:W-:Y:S05]  /*102a0*/  BSYNC.RECONVERGENT B0 ;  /* 0x0000000000007941 */ /* 0x000fea0003800200 */
.L_x_2409:
        /* <DEDUP_REMOVED lines=86> */
.L_x_2412:
[----:B------:R-:W-:Y:S05]  /*10810*/  BSYNC.RECONVERGENT B0 ;  /* 0x0000000000007941 */ /* 0x000fea0003800200 */
.L_x_2411:
[----:B------:R4:W-:Y:S02]  /*10820*/  STS.128 [R223+0x3000], R4 ;  /* 0x00300004df007388 */ /* 0x0009e40000000c00 */
.L_x_2408:
[----:B------:R-:W-:Y:S05]  /*10830*/  BSYNC.RECONVERGENT B1 ;  /* 0x0000000000017941 */ /* 0x000fea0003800200 */
.L_x_2407:
        /* <DEDUP_REMOVED lines=91> */
.L_x_2414:
[----:B------:R-:W-:Y:S05]  /*10df0*/  BSYNC.RECONVERGENT B0 ;  /* 0x0000000000007941 */ /* 0x000fea0003800200 */
.L_x_2413:
        /* <DEDUP_REMOVED lines=85> */
.L_x_2416:
[----:B------:R-:W-:Y:S05]  /*11350*/  BSYNC.RECONVERGENT B0 ;  /* 0x0000000000007941 */ /* 0x000fea0003800200 */
.L_x_2415:
[----:B------:R1:W-:Y:S02]  /*11360*/  STS.128 [R223+0x3800], R4 ;  /* 0x00380004df007388 */ /* 0x0003e40000000c00 */
.L_x_2371:
[----:B------:R-:W-:Y:S05]  /*11370*/  BSYNC.RECONVERGENT B2 ;  /* 0x0000000000027941 */ /* 0x000fea0003800200 */
.L_x_2367:
[----:B------:R-:W-:Y:S01]  /*11380*/  IADD3 R13, PT, PT, -R76, R69, RZ ;  /* 0x000000454c0d7210 */ /* 0x000fe20007ffe1ff */
[----:B------:R-:W2:Y:S01]  /*11390*/  S2R R139, SR_TID.X ;  /* 0x00000000008b7919 */ /* 0x000ea20000002100 */
[----:B------:R-:W-:Y:S01]  /*113a0*/  IADD3 R14, PT, PT, R132, 0x40, RZ ;  /* 0x00000040840e7810 */ /* 0x000fe20007ffe0ff */
[----:B------:R-:W2:Y:S01]  /*113b0*/  LDCU.64 UR8, c[0x0][0x508] ;  /* 0x0000a100ff0877ac */ /* 0x000ea20008000a00 */
[-C--:B------:R-:W-:Y:S02]  /*113c0*/  ISETP.GE.AND P5, PT, R36, R13.reuse, PT ;  /* 0x0000000d2400720c */ /* 0x080fe40003fa6270 */
[-C--:B------:R-:W-:Y:S02]  /*113d0*/  ISETP.GE.AND P0, PT, R28, R13.reuse, PT ;  /* 0x0000000d1c00720c */ /* 0x080fe40003f06270 */
[-C--:B------:R-:W-:Y:S02]  /*113e0*/  ISETP.GE.AND P2, PT, R132, R13.reuse, PT ;  /* 0x0000000d8400720c */ /* 0x080fe40003f46270 */
[----:B------:R-:W-:-:S02]  /*113f0*/  ISETP.GE.AND P3, PT, R34, R13, PT ;  /* 0x0000000d2200720c */ /* 0x000fc40003f66270 */
[----:B------:R-:W-:Y:S02]  /*11400*/  ISETP.GE.AND P4, PT, R14, R13, PT ;  /* 0x0000000d0e00720c */ /* 0x000fe40003f86270 */
[C---:B------:R-:W-:Y:S02]  /*11410*/  IADD3 R12, PT, PT, R132.reuse, 0x50, RZ ;  /* 0x00000050840c7810 */ /* 0x040fe40007ffe0ff */
[C---:B------:R-:W-:Y:S01]  /*11420*/  IADD3 R0, PT, PT, R132.reuse, 0x60, RZ ;  /* 0x0000006084007810 */ /* 0x040fe20007ffe0ff */
[----:B-1----:R-:W1:Y:S01]  /*11430*/  @!P5 LDC.64 R2, c[0x0][0x3b8] ;  /* 0x0000ee00ff02db82 */ /* 0x002e620000000a00 */
[----:B------:R-:W-:Y:S02]  /*11440*/  P2R R15, PR, RZ, 0x4 ;  /* 0x00000004ff0f7803 */ /* 0x000fe40000000000 */
[----:B------:R-:W-:Y:S01]  /*11450*/  @!P0 LEA R20, P1, R75, R216, 0x1 ;  /* 0x000000d84b148211 */ /* 0x000fe200078208ff */
[----:B------:R-:W-:Y:S01]  /*11460*/  @!PT LDS RZ, [RZ] ;  /* 0x00000000fffff984 */ /* 0x000fe20000000800 */
[----:B------:R-:W-:Y:S01]  /*11470*/  @!PT LDS RZ, [RZ] ;  /* 0x00000000fffff984 */ /* 0x000fe20000000800 */
[----:B------:R-:W-:Y:S01]  /*11480*/  @!PT LDS RZ, [RZ] ;  /* 0x00000000fffff984 */ /* 0x000fe20000000800 */
[----:B------:R-:W-:Y:S01]  /*11490*/  @!P2 LDGSTS.E.BYPASS.LTC128B.128 [R223+0x4000], desc[UR6][R216.64] ;  /* 0x04000000d8dfafae */ /* 0x000fe2000b981a06 */
[----:B------:R-:W-:-:S02]  /*114a0*/  IADD3 R132, PT, PT, R132, 0x70, RZ ;  /* 0x0000007084847810 */ /* 0x000fc40007ffe0ff */
[----:B------:R-:W-:Y:S01]  /*114b0*/  @!P0 LEA.HI.X R21, R75, R217, R70, 0x1, P1 ;  /* 0x000000d94b158211 */ /* 0x000fe200008f0c46 */
[----:B------:R-:W-:Y:S01]  /*114c0*/  @!P2 LDGSTS.E.BYPASS.LTC128B.128 [R223+0x8000], desc[UR6][R216.64+0x80] ;  /* 0x08000080d8dfafae */ /* 0x000fe2000b981a06 */
[-C--:B------:R-:W-:Y:S01]  /*114d0*/  ISETP.GE.AND P2, PT, R12, R13.reuse, PT ;  /* 0x0000000d0c00720c */ /* 0x080fe20003f46270 */
[----:B---345:R-:W3:Y:S01]  /*114e0*/  @!P3 LDC.64 R10, c[0x0][0x3b8] ;  /* 0x0000ee00ff0abb82 */ /* 0x038ee20000000a00 */
[-C--:B------:R-:W-:Y:S01]  /*114f0*/  ISETP.GE.AND P1, PT, R0, R13.reuse, PT ;  /* 0x0000000d0000720c */ /* 0x080fe20003f26270 */
[----:B------:R-:W-:Y:S01]  /*11500*/  @!P0 LDGSTS.E.BYPASS.LTC128B.128 [R223+0x4800], desc[UR6][R20.64] ;  /* 0x0480000014df8fae */ /* 0x000fe2000b981a06 */
[----:B------:R-:W-:Y:S02]  /*11510*/  MOV R209, 0x20 ;  /* 0x0000002000d17802 */ /* 0x000fe40000000f00 */
[----:B------:R-:W-:Y:S01]  /*11520*/  MOV R134, 0x40 ;  /* 0x0000004000867802 */ /* 0x000fe20000000f00 */
[----:B------:R4:W-:Y:S01]  /*11530*/  @!P0 LDGSTS.E.BYPASS.LTC128B.128 [R223+0x8800], desc[UR6][R20.64+0x80] ;  /* 0x0880008014df8fae */ /* 0x0009e2000b981a06 */
[----:B------:R-:W-:Y:S01]  /*11540*/  ISETP.GE.AND P0, PT, R132, R13, PT ;  /* 0x0000000d8400720c */ /* 0x000fe20003f06270 */
[----:B------:R-:W4:Y:S01]  /*11550*/  @!P4 LDC.64 R8, c[0x0][0x3b8] ;  /* 0x0000ee00ff08cb82 */ /* 0x000f220000000a00 */
[----:B--2---:R-:W-:-:S02]  /*11560*/  SHF.L.U32 R41, R139, 0x3, RZ ;  /* 0x000000038b297819 */ /* 0x004fc400000006ff */
[----:B------:R-:W-:Y:S02]  /*11570*/  LOP3.LUT R40, R40, 0xfffffffd, RZ, 0xc0, !PT ;  /* 0xfffffffd28287812 */ /* 0x000fe400078ec0ff */
[----:B------:R-:W-:Y:S02]  /*11580*/  LOP3.LUT R208, R41, 0x38, RZ, 0xc0, !PT ;  /* 0x0000003829d07812 */ /* 0x000fe400078ec0ff */
[C---:B-1----:R-:W-:Y:S01]  /*11590*/  @!P5 LEA R16, P6, R2.reuse, R216, 0x6 ;  /* 0x000000d80210d211 */ /* 0x042fe200078c30ff */
[----:B------:R-:W1:Y:S03]  /*115a0*/  @!P2 LDC.64 R6, c[0x0][0x3b8] ;  /* 0x0000ee00ff06ab82 */ /* 0x000e660000000a00 */
[----:B------:R-:W-:Y:S02]  /*115b0*/  @!P5 LEA.HI.X R17, R2, R217, R3, 0x6, P6 ;  /* 0x000000d90211d211 */ /* 0x000fe400030f3403 */
[----:B------:R-:W-:-:S03]  /*115c0*/  ISETP.GE.AND P6, PT, R28, R13, PT ;  /* 0x0000000d1c00720c */ /* 0x000fc60003fc6270 */
[----:B------:R-:W2:Y:S01]  /*115d0*/  @!P1 LDC.64 R4, c[0x0][0x3b8] ;  /* 0x0000ee00ff049b82 */ /* 0x000ea20000000a00 */
[----:B---3--:R-:W-:Y:S01]  /*115e0*/  @!P3 IMAD.WIDE.U32 R18, R10, 0x60, R216 ;  /* 0x000000600a12b825 */ /* 0x008fe200078e00d8 */
[----:B------:R-:W-:Y:S03]  /*115f0*/  @!P5 LDGSTS.E.BYPASS.LTC128B.128 [R223+0x5000], desc[UR6][R16.64] ;  /* 0x0500000010dfdfae */ /* 0x000fe6000b981a06 */
[----:B------:R-:W-:Y:S01]  /*11600*/  @!P3 IMAD R11, R11, 0x60, RZ ;  /* 0x000000600b0bb824 */ /* 0x000fe200078e02ff */
[----:B------:R3:W-:Y:S02]  /*11610*/  @!P5 LDGSTS.E.BYPASS.LTC128B.128 [R223+0x9000], desc[UR6][R16.64+0x80] ;  /* 0x0900008010dfdfae */ /* 0x0007e4000b981a06 */
[----:B------:R-:W3:Y:S01]  /*11620*/  @!P0 LDC.64 R2, c[0x0][0x3b8] ;  /* 0x0000ee00ff028b82 */ /* 0x000ee20000000a00 */
[----:B----4-:R-:W-:Y:S02]  /*11630*/  @!P4 LEA R10, P5, R8, R216, 0x7 ;  /* 0x000000d8080ac211 */ /* 0x010fe400078a38ff */
[----:B------:R-:W-:-:S02]  /*11640*/  @!P3 IADD3 R19, PT, PT, R11, R19, RZ ;  /* 0x000000130b13b210 */ /* 0x000fc40007ffe0ff */
[----:B------:R-:W-:Y:S02]  /*11650*/  @!P4 LEA.HI.X R11, R8, R217, R9, 0x7, P5 ;  /* 0x000000d9080bc211 */ /* 0x000fe400028f3c09 */
[-C--:B------:R-:W-:Y:S01]  /*11660*/  ISETP.GE.AND P5, PT, R36, R13.reuse, PT ;  /* 0x0000000d2400720c */ /* 0x080fe20003fa6270 */
[--C-:B-1----:R-:W-:Y:S01]  /*11670*/  @!P2 IMAD.WIDE.U32 R8, R6, 0xa0, R216.reuse ;  /* 0x000000a00608a825 */ /* 0x102fe200078e00d8 */
[----:B------:R-:W-:Y:S03]  /*11680*/  @!P3 LDGSTS.E.BYPASS.LTC128B.128 [R223+0x5800], desc[UR6][R18.64] ;  /* 0x0580000012dfbfae */ /* 0x000fe6000b981a06 */
[----:B------:R-:W-:Y:S01]  /*11690*/  @!P2 IMAD R7, R7, 0xa0, RZ ;  /* 0x000000a00707a824 */ /* 0x000fe200078e02ff */
[----:B------:R-:W-:Y:S01]  /*116a0*/  @!P3 LDGSTS.E.BYPASS.LTC128B.128 [R223+0x9800], desc[UR6][R18.64+0x80] ;  /* 0x0980008012dfbfae */ /* 0x000fe2000b981a06 */
[----:B------:R-:W-:Y:S01]  /*116b0*/  ISETP.GE.AND P3, PT, R34, R13, PT ;  /* 0x0000000d2200720c */ /* 0x000fe20003f66270 */
[----:B--2---:R-:W-:-:S02]  /*116c0*/  @!P1 IMAD.WIDE.U32 R20, R4, 0xc0, R216 ;  /* 0x000000c004149825 */ /* 0x004fc400078e00d8 */
[----:B------:R-:W-:Y:S01]  /*116d0*/  @!P2 IADD3 R9, PT, PT, R7, R9, RZ ;  /* 0x000000090709a210 */ /* 0x000fe20007ffe0ff */
[----:B------:R-:W-:Y:S01]  /*116e0*/  @!P4 LDGSTS.E.BYPASS.LTC128B.128 [R223+0x6000], desc[UR6][R10.64] ;  /* 0x060000000adfcfae */ /* 0x000fe2000b981a06 */
[----:B------:R-:W-:-:S03]  /*116f0*/  @!P1 IMAD R5, R5, 0xc0, RZ ;  /* 0x000000c005059824 */ /* 0x000fc600078e02ff */
[----:B------:R1:W-:Y:S01]  /*11700*/  @!P4 LDGSTS.E.BYPASS.LTC128B.128 [R223+0xa000], desc[UR6][R10.64+0x80] ;  /* 0x0a0000800adfcfae */ /* 0x0003e2000b981a06 */
[----:B------:R-:W-:Y:S01]  /*11710*/  ISETP.GE.AND P4, PT, R14, R13, PT ;  /* 0x0000000d0e00720c */ /* 0x000fe20003f86270 */
[----:B---3--:R-:W-:Y:S01]  /*11720*/  @!P0 IMAD.WIDE.U32 R22, R2, 0xe0, R216 ;  /* 0x000000e002168825 */ /* 0x008fe200078e00d8 */
[----:B------:R-:W-:Y:S01]  /*11730*/  @!P1 IADD3 R21, PT, PT, R5, R21, RZ ;  /* 0x0000001505159210 */ /* 0x000fe20007ffe0ff */
[----:B------:R-:W-:Y:S01]  /*11740*/  @!P2 LDGSTS.E.BYPASS.LTC128B.128 [R223+0x6800], desc[UR6][R8.64] ;  /* 0x0680000008dfafae */ /* 0x000fe2000b981a06 */
[----:B------:R-:W2:Y:S01]  /*11750*/  @!P3 LDC.64 R6, c[0x0][0x3c0] ;  /* 0x0000f000ff06bb82 */ /* 0x000ea20000000a00 */
[----:B------:R-:W-:Y:S01]  /*11760*/  @!P0 IMAD R3, R3, 0xe0, RZ ;  /* 0x000000e003038824 */ /* 0x000fe200078e02ff */
[----:B------:R-:W-:Y:S01]  /*11770*/  SHF.L.U32 R2, R139, 0x5, RZ ;  /* 0x000000058b027819 */ /* 0x000fe200000006ff */
[----:B------:R3:W-:Y:S01]  /*11780*/  @!P2 LDGSTS.E.BYPASS.LTC128B.128 [R223+0xa800], desc[UR6][R8.64+0x80] ;  /* 0x0a80008008dfafae */ /* 0x0007e2000b981a06 */
[----:B------:R-:W-:Y:S02]  /*11790*/  ISETP.GE.AND P2, PT, R12, R13, PT ;  /* 0x0000000d0c00720c */ /* 0x000fe40003f46270 */
[----:B------:R-:W-:Y:S01]  /*117a0*/  @!P0 IADD3 R23, PT, PT, R3, R23, RZ ;  /* 0x0000001703178210 */ /* 0x000fe20007ffe0ff */
[----:B------:R-:W-:Y:S01]  /*117b0*/  @!P1 LDGSTS.E.BYPASS.LTC128B.128 [R223+0x7000], desc[UR6][R20.64] ;  /* 0x0700000014df9fae */ /* 0x000fe2000b981a06 */
[----:B------:R-:W-:Y:S01]  /*117c0*/  SHF.L.U32 R3, R139, 0x6, RZ ;  /* 0x000000068b037819 */ /* 0x000fe200000006ff */
[----:B------:R-:W4:Y:S02]  /*117d0*/  @!P4 LDC.64 R4, c[0x0][0x3c0] ;  /* 0x0000f000ff04cb82 */ /* 0x000f240000000a00 */
[----:B------:R-:W-:Y:S01]  /*117e0*/  @!P1 LDGSTS.E.BYPASS.LTC128B.128 [R223+0xb000], desc[UR6][R20.64+0x80] ;  /* 0x0b00008014df9fae */ /* 0x000fe2000b981a06 */
[----:B------:R-:W-:-:S02]  /*117f0*/  ISETP.NE.AND P1, PT, R15, RZ, PT ;  /* 0x000000ff0f00720c */ /* 0x000fc40003f25270 */
[----:B------:R-:W-:Y:S01]  /*11800*/  LOP3.LUT R211, R3, 0x200, RZ, 0xc0, !PT ;  /* 0x0000020003d37812 */ /* 0x000fe200078ec0ff */
[----:B------:R-:W-:Y:S03]  /*11810*/  @!P0 LDGSTS.E.BYPASS.LTC128B.128 [R223+0x7800], desc[UR6][R22.64] ;  /* 0x0780000016df8fae */ /* 0x000fe6000b981a06 */
[----:B------:R-:W-:Y:S01]  /*11820*/  LOP3.LUT R211, R211, 0x7c00, R2, 0xf8, !PT ;  /* 0x00007c00d3d37812 */ /* 0x000fe200078ef802 */
[----:B------:R-:W-:Y:S01]  /*11830*/  @!P0 LDGSTS.E.BYPASS.LTC128B.128 [R223+0xb800], desc[UR6][R22.64+0x80] ;  /* 0x0b80008016df8fae */ /* 0x000fe2000b981a06 */
[C---:B------:R-:W-:Y:S01]  /*11840*/  @!P6 LEA R16, P0, R71.reuse, R218, 0x1 ;  /* 0x000000da4710e211 */ /* 0x040fe200078008ff */
[----:B-1----:R-:W1:Y:S02]  /*11850*/  @!P2 LDC.64 R10, c[0x0][0x3c0] ;  /* 0x0000f000ff0aab82 */ /* 0x002e640000000a00 */
[----:B------:R-:W0:Y:S01]  /*11860*/  LDGDEPBAR ;  /* 0x00000000000079af */ /* 0x000e220000000000 */
[----:B------:R-:W-:Y:S01]  /*11870*/  @!P6 LEA.HI.X R17, R71, R219, R68, 0x1, P0 ;  /* 0x000000db4711e211 */ /* 0x000fe200000f0c44 */
[----:B--2---:R-:W-:Y:S01]  /*11880*/  @!P3 IMAD R2, R7, 0x60, RZ ;  /* 0x000000600702b824 */ /* 0x004fe200078e02ff */
[----:B------:R-:W-:-:S02]  /*11890*/  ISETP.GE.AND P0, PT, R132, R13, PT ;  /* 0x0000000d8400720c */ /* 0x000fc40003f06270 */
[----:B------:R-:W-:Y:S01]  /*118a0*/  LOP3.LUT R68, R208, 0x1c0, R3, 0xf8, !PT ;  /* 0x000001c0d0447812 */ /* 0x000fe200078ef803 */
[----:B---3--:R-:W2:Y:S03]  /*118b0*/  @!P5 LDC.64 R8, c[0x0][0x3c0] ;  /* 0x0000f000ff08db82 */ /* 0x008ea60000000a00 */
[----:B------:R-:W-:Y:S01]  /*118c0*/  LOP3.LUT R15, R68, 0x8, R139, 0x78, !PT ;  /* 0x00000008440f7812 */ /* 0x000fe200078e788b */
[----:B-1----:R-:W-:Y:S01]  /*118d0*/  @!P2 IMAD R11, R11, 0xa0, RZ ;  /* 0x000000a00b0ba824 */ /* 0x002fe200078e02ff */
[----:B------:R-:W-:-:S04]  /*118e0*/  DEPBAR.LE SB0, 0x0 ;  /* 0x000080000000791a */ /* 0x000fc80000000000 */
[----:B------:R-:W-:Y:S06]  /*118f0*/  BAR.SYNC.DEFER_BLOCKING 0x0 ;  /* 0x0000000000007b1d */ /* 0x000fec0000010000 */
[----:B------:R-:W-:Y:S01]  /*11900*/  @!PT LDS RZ, [RZ] ;  /* 0x00000000fffff984 */ /* 0x000fe20000000800 */
[----:B------:R-:W-:Y:S01]  /*11910*/  @!PT LDS RZ, [RZ] ;  /* 0x00000000fffff984 */ /* 0x000fe20000000800 */
[----:B------:R-:W-:Y:S01]  /*11920*/  @!PT LDS RZ, [RZ] ;  /* 0x00000000fffff984 */ /* 0x000fe20000000800 */
[----:B------:R-:W-:Y:S04]  /*11930*/  @!P1 LDGSTS.E.BYPASS.LTC128B.128 [R223+0xc000], desc[UR6][R218.64] ;  /* 0x0c000000dadf9fae */ /* 0x000fe8000b981a06 */
[----:B------:R-:W-:Y:S04]  /*11940*/  @!P1 LDGSTS.E.BYPASS.LTC128B.128 [R223+0x10000], desc[UR6][R218.64+0x80] ;  /* 0x10000080dadf9fae */ /* 0x000fe8000b981a06 */
[----:B------:R-:W-:Y:S04]  /*11950*/  @P1 STS.128 [R223+0xc000], RZ ;  /* 0x00c000ffdf001388 */ /* 0x000fe80000000c00 */
[----:B------:R-:W-:Y:S01]  /*11960*/  @P1 STS.128 [R223+0x10000], RZ ;  /* 0x010000ffdf001388 */ /* 0x000fe20000000c00 */
[----:B------:R-:W-:-:S02]  /*11970*/  ISETP.GE.AND P1, PT, R0, R13, PT ;  /* 0x0000000d0000720c */ /* 0x000fc40003f26270 */
[----:B------:R-:W-:Y:S01]  /*11980*/  LOP3.LUT R0, R3, 0x400, RZ, 0xc0, !PT ;  /* 0x0000040003007812 */ /* 0x000fe200078ec0ff */
[----:B------:R-:W-:Y:S03]  /*11990*/  @P6 STS.128 [R223+0xc800], RZ ;  /* 0x00c800ffdf006388 */ /* 0x000fe60000000c00 */
[----:B------:R-:W-:Y:S01]  /*119a0*/  LEA R0, R15, R0, 0x1 ;  /* 0x000000000f007211 */ /* 0x000fe200078e08ff */
[----:B------:R-:W-:Y:S01]  /*119b0*/  @P6 STS.128 [R223+0x10800], RZ ;  /* 0x010800ffdf006388 */ /* 0x000fe20000000c00 */
[----:B------:R-:W-:Y:S02]  /*119c0*/  @!P3 IMAD.WIDE.U32 R14, R6, 0x60, R218 ;  /* 0x00000060060eb825 */ /* 0x000fe400078e00da */
[----:B------:R-:W1:Y:S01]  /*119d0*/  @!P0 LDC.64 R6, c[0x0][0x3c0] ;  /* 0x0000f000ff068b82 */ /* 0x000e620000000a00 */
[----:B------:R-:W-:Y:S01]  /*119e0*/  @!PT LDS RZ, [RZ] ;  /* 0x00000000fffff984 */ /* 0x000fe20000000800 */
[----:B------:R-:W-:Y:S01]  /*119f0*/  @!PT LDS RZ, [RZ] ;  /* 0x00000000fffff984 */ /* 0x000fe20000000800 */
[----:B------:R-:W-:Y:S01]  /*11a00*/  @!PT LDS RZ, [RZ] ;  /* 0x00000000fffff984 */ /* 0x000fe20000000800 */
[----:B------:R-:W-:Y:S01]  /*11a10*/  @!P6 LDGSTS.E.BYPASS.LTC128B.128 [R223+0xc800], desc[UR6][R16.64] ;  /* 0x0c80000010dfefae */ /* 0x000fe2000b981a06 */
[----:B------:R-:W-:-:S02]  /*11a20*/  IADD3 R43, PT, PT, R0, UR5, RZ ;  /* 0x00000005002b7c10 */ /* 0x000fc4000fffe0ff */
[----:B------:R-:W-:Y:S01]  /*11a30*/  @!P3 IADD3 R15, PT, PT, R2, R15, RZ ;  /* 0x0000000f020fb210 */ /* 0x000fe20007ffe0ff */
[----:B------:R-:W-:Y:S01]  /*11a40*/  @!P6 LDGSTS.E.BYPASS.LTC128B.128 [R223+0x10800], desc[UR6][R16.64+0x80] ;  /* 0x1080008010dfefae */ /* 0x000fe2000b981a06 */
[CC--:B--2---:R-:W-:Y:S02]  /*11a50*/  @!P5 LEA R12, P6, R8.reuse, R218.reuse, 0x6 ;  /* 0x000000da080cd211 */ /* 0x0c4fe400078c30ff */
[----:B------:R-:W-:Y:S01]  /*11a60*/  SHF.R.U32.HI R2, RZ, 0x1, R139 ;  /* 0x00000001ff027819 */ /* 0x000fe2000001168b */
[----:B------:R-:W-:Y:S01]  /*11a70*/  @P5 STS.128 [R223+0xd000], RZ ;  /* 0x00d000ffdf005388 */ /* 0x000fe20000000c00 */
[----:B------:R-:W-:Y:S02]  /*11a80*/  @!P5 LEA.HI.X R13, R8, R219, R9, 0x6, P6 ;  /* 0x000000db080dd211 */ /* 0x000fe400030f3409 */
[----:B------:R-:W2:Y:S01]  /*11a90*/  @!P1 LDC.64 R8, c[0x0][0x3c0] ;  /* 0x0000f000ff089b82 */ /* 0x000ea20000000a00 */
[----:B----4-:R-:W-:Y:S01]  /*11aa0*/  @!P4 LEA R18, P6, R4, R218, 0x7 ;  /* 0x000000da0412c211 */ /* 0x010fe200078c38ff */
[----:B------:R-:W-:Y:S01]  /*11ab0*/  @P5 STS.128 [R223+0x11000], RZ ;  /* 0x011000ffdf005388 */ /* 0x000fe20000000c00 */
[----:B------:R-:W-:-:S02]  /*11ac0*/  LOP3.LUT R68, R68, 0x8, R2, 0x78, !PT ;  /* 0x0000000844447812 */ /* 0x000fc400078e7802 */
[----:B------:R-:W-:Y:S01]  /*11ad0*/  @!P4 LEA.HI.X R19, R4, R219, R5, 0x7, P6 ;  /* 0x000000db0413c211 */ /* 0x000fe200030f3c05 */
[----:B------:R-:W-:Y:S01]  /*11ae0*/  @!P2 IMAD.WIDE.U32 R4, R10, 0xa0, R218 ;  /* 0x000000a00a04a825 */ /* 0x000fe200078e00da */
[----:B------:R-:W-:Y:S01]  /*11af0*/  @!PT LDS RZ, [RZ] ;  /* 0x00000000fffff984 */ /* 0x000fe20000000800 */
[----:B------:R-:W-:Y:S01]  /*11b00*/  @!PT LDS RZ, [RZ] ;  /* 0x00000000fffff984 */ /* 0x000fe20000000800 */
[----:B------:R-:W-:Y:S01]  /*11b10*/  @!PT LDS RZ, [RZ] ;  /* 0x00000000fffff984 */ /* 0x000fe20000000800 */
[----:B------:R-:W-:Y:S01]  /*11b20*/  @!P5 LDGSTS.E.BYPASS.LTC128B.128 [R223+0xd000], desc[UR6][R12.64] ;  /* 0x0d0000000cdfdfae */ /* 0x000fe2000b981a06 */
[----:B------:R-:W-:-:S03]  /*11b30*/  LOP3.LUT R211, R211, R68, RZ, 0xfc, !PT ;  /* 0x00000044d3d37212 */ /* 0x000fc600078efcff */
[----:B------:R3:W-:Y:S01]  /*11b40*/  @!P5 LDGSTS.E.BYPASS.LTC128B.128 [R223+0x11000], desc[UR6][R12.64+0x80] ;  /* 0x110000800cdfdfae */ /* 0x0007e2000b981a06 */
[----:B------:R-:W-:Y:S01]  /*11b50*/  @!P2 IADD3 R5, PT, PT, R11, R5, RZ ;  /* 0x000000050b05a210 */ /* 0x000fe20007ffe0ff */
[----:B-1----:R-:W-:Y:S01]  /*11b60*/  @!P0 IMAD R7, R7, 0xe0, RZ ;  /* 0x000000e007078824 */ /* 0x002fe200078e02ff */
[----:B------:R-:W-:Y:S01]  /*11b70*/  LEA R211, R211, UR5, 0x1 ;  /* 0x00000005d3d37c11 */ /* 0x000fe2000f8e08ff */
[----:B------:R-:W-:Y:S01]  /*11b80*/  @P3 STS.128 [R223+0xd800], RZ ;  /* 0x00d800ffdf003388 */ /* 0x000fe20000000c00 */
[----:B------:R-:W-:-:S03]  /*11b90*/  ISETP.NE.AND P5, PT, R62, 0x1, PT ;  /* 0x000000013e00780c */ /* 0x000fc60003fa5270 */
[----:B------:R-:W-:Y:S04]  /*11ba0*/  @P3 STS.128 [R223+0x11800], RZ ;  /* 0x011800ffdf003388 */ /* 0x000fe80000000c00 */
[----:B------:R-:W-:Y:S01]  /*11bb0*/  @!PT LDS RZ, [RZ] ;  /* 0x00000000fffff984 */ /* 0x000fe20000000800 */
[----:B------:R-:W-:Y:S01]  /*11bc0*/  @!PT LDS RZ, [RZ] ;  /* 0x00000000fffff984 */ /* 0x000fe20000000800 */
[----:B------:R-:W-:Y:S01]  /*11bd0*/  @!PT LDS RZ, [RZ] ;  /* 0x00000000fffff984 */ /* 0x000fe20000000800 */
[----:B------:R-:W-:Y:S01]  /*11be0*/  @!P3 LDGSTS.E.BYPASS.LTC128B.128 [R223+0xd800], desc[UR6][R14.64] ;  /* 0x0d8000000edfbfae */ /* 0x000fe2000b981a06 */
[----:B--2---:R-:W-:-:S03]  /*11bf0*/  @!P1 IMAD.WIDE.U32 R10, R8, 0xc0, R218 ;  /* 0x000000c0080a9825 */ /* 0x004fc600078e00da */
[----:B------:R1:W-:Y:S01]  /*11c00*/  @!P3 LDGSTS.E.BYPASS.LTC128B.128 [R223+0x11800], desc[UR6][R14.64+0x80] ;  /* 0x118000800edfbfae */ /* 0x0003e2000b981a06 */
[----:B------:R-:W-:Y:S01]  /*11c10*/  @!P1 IMAD R9, R9, 0xc0, RZ ;  /* 0x000000c009099824 */ /* 0x000fe200078e02ff */
[----:B------:R-:W-:Y:S02]  /*11c20*/  @P5 LOP3.LUT R40, R40, 0x2, RZ, 0xfc, !PT ;  /* 0x0000000228285812 */ /* 0x000fe400078efcff */
[----:B------:R-:W-:Y:S02]  /*11c30*/  @P4 STS.128 [R223+0xe000], RZ ;  /* 0x00e000ffdf004388 */ /* 0x000fe40000000c00 */
[----:B------:R-:W-:Y:S02]  /*11c40*/  @!P1 IADD3 R11, PT, PT, R9, R11, RZ ;  /* 0x0000000b090b9210 */ /* 0x000fe40007ffe0ff */
[----:B------:R-:W-:Y:S01]  /*11c50*/  @P4 STS.128 [R223+0x12000], RZ ;  /* 0x012000ffdf004388 */ /* 0x000fe20000000c00 */
[----:B---3--:R-:W-:-:S03]  /*11c60*/  @!P0 IMAD.WIDE.U32 R12, R6, 0xe0, R218 ;  /* 0x000000e0060c8825 */ /* 0x008fc600078e00da */
[----:B------:R-:W-:Y:S01]  /*11c70*/  @!PT LDS RZ, [RZ] ;  /* 0x00000000fffff984 */ /* 0x000fe20000000800 */
[----:B------:R-:W-:Y:S01]  /*11c80*/  @!PT LDS RZ, [RZ] ;  /* 0x00000000fffff984 */ /* 0x000fe20000000800 */
[----:B------:R-:W-:Y:S01]  /*11c90*/  @!PT LDS RZ, [RZ] ;  /* 0x00000000fffff984 */ /* 0x000fe20000000800 */
[----:B------:R-:W-:Y:S04]  /*11ca0*/  @!P4 LDGSTS.E.BYPASS.LTC128B.128 [R223+0xe000], desc[UR6][R18.64] ;  /* 0x0e00000012dfcfae */ /* 0x000fe8000b981a06 */
[----:B------:R-:W-:Y:S01]  /*11cb0*/  @!P4 LDGSTS.E.BYPASS.LTC128B.128 [R223+0x12000], desc[UR6][R18.64+0x80] ;  /* 0x1200008012dfcfae */ /* 0x000fe2000b981a06 */
[----:B------:R-:W-:Y:S02]  /*11cc0*/  @!P0 IADD3 R9, PT, PT, R7, R13, RZ ;  /* 0x0000000d07098210 */ /* 0x000fe40007ffe0ff */
[----:B------:R-:W-:Y:S01]  /*11cd0*/  @!P0 MOV R8, R12 ;  /* 0x0000000c00088202 */ /* 0x000fe20000000f00 */
        /* <DEDUP_REMOVED lines=21> */
[----:B------:R-:W-:-:S03]  /*11e30*/  LOP3.LUT P0, R42, R139, 0x2, RZ, 0xc0, !PT ;  /* 0x000000028b2a7812 */ /* 0x000fc6000780c0ff */
[----:B------:R-:W-:Y:S01]  /*11e40*/  LDSM.16.M88.4 R80, [R211] ;  /* 0x00000000d350783b */ /* 0x000fe20000000200 */
[----:B------:R-:W-:Y:S02]  /*11e50*/  SEL R124, R209, 0xffffffe0, !P0 ;  /* 0xffffffe0d17c7807 */ /* 0x000fe40004000000 */
[----:B------:R-:W-:Y:S01]  /*11e60*/  LOP3.LUT P0, RZ, R139, 0x4, RZ, 0xc0, !PT ;  /* 0x000000048bff7812 */ /* 0x000fe2000780c0ff */
[----:B------:R-:W4:Y:S01]  /*11e70*/  LDSM.16.M88.4 R36, [R0+UR5+0x4000] ;  /* 0x004000050024783b */ /* 0x000f220008000200 */
[-C--:B------:R-:W-:Y:S02]  /*11e80*/  IADD3 R71, PT, PT, R211, R124.reuse, RZ ;  /* 0x0000007cd3477210 */ /* 0x080fe40007ffe0ff */
[----:B------:R-:W-:Y:S01]  /*11e90*/  IADD3 R60, PT, PT, R43, R124, RZ ;  /* 0x0000007c2b3c7210 */ /* 0x000fe20007ffe0ff */
[----:B------:R-:W3:Y:S01]  /*11ea0*/  LDSM.16.M88.4 R28, [R0+UR5+0x4800] ;  /* 0x00480005001c783b */ /* 0x000ee20008000200 */
[----:B------:R-:W-:-:S03]  /*11eb0*/  SEL R134, R134, 0xffffffc0, !P0 ;  /* 0xffffffc086867807 */ /* 0x000fc60004000000 */
[----:B------:R-:W3:Y:S01]  /*11ec0*/  LDSM.16.M88.4 R20, [R0+UR5+0x5000] ;  /* 0x005000050014783b */ /* 0x000ee20008000200 */
[-C--:B------:R-:W-:Y:S02]  /*11ed0*/  IADD3 R70, PT, PT, R211, R134.reuse, RZ ;  /* 0x00000086d3467210 */ /* 0x080fe40007ffe0ff */
[----:B------:R-:W-:Y:S01]  /*11ee0*/  IADD3 R43, PT, PT, R43, R134, RZ ;  /* 0x000000862b2b7210 */ /* 0x000fe20007ffe0ff */
[----:B-1----:R-:W1:Y:S03]  /*11ef0*/  LDSM.16.M88.4 R12, [R0+UR5+0x5800] ;  /* 0x00580005000c783b */ /* 0x002e660008000200 */
[C---:B------:R-:W-:Y:S01]  /*11f00*/  IADD3 R61, PT, PT, R124.reuse, R43, RZ ;  /* 0x0000002b7c3d7210 */ /* 0x040fe20007ffe0ff */
        /* <DEDUP_REMOVED lines=11> */
[----:B------:R-:W-:Y:S01]  /*11fc0*/  LDSM.16.M88.4 R76, [R70] ;  /* 0x00000000464c783b */ /* 0x000fe20000000200 */
[C---:B---3--:R-:W-:Y:S03]  /*11fd0*/  HMMA.16816.F32.BF16 R32, R80.reuse, R28, RZ ;  /* 0x0000001c5020723c */ /* 0x048fe600000418ff */
[----:B------:R-:W-:Y:S04]  /*11fe0*/  LDSM.16.M88.4 R72, [R43+0x4000] ;  /* 0x004000002b48783b */ /* 0x000fe80000000200 */
[----:B------:R-:W-:Y:S01]  /*11ff0*/  LDSM.16.M88.4 R120, [R60+0x6000] ;  /* 0x006000003c78783b */ /* 0x000fe20000000200 */
[C---:B------:R-:W-:Y:S03]  /*12000*/  HMMA.16816.F32.BF16 R24, R80.reuse, R20, RZ ;  /* 0x000000145018723c */ /* 0x040fe600000418ff */
[----:B------:R-:W-:Y:S04]  /*12010*/  LDSM.16.M88.4 R112, [R60+0x6800] ;  /* 0x006800003c70783b */ /* 0x000fe80000000200 */
[----:B------:R-:W-:Y:S01]  /*12020*/  LDSM.16.M88.4 R108, [R60+0x7000] ;  /* 0x007000003c6c783b */ /* 0x000fe20000000200 */
[C---:B-1----:R-:W-:Y:S03]  /*12030*/  HMMA.16816.F32.BF16 R16, R80.reuse, R12, RZ ;  /* 0x0000000c5010723c */ /* 0x042fe600000418ff */
[----:B------:R-:W0:Y:S05]  /*12040*/  LDGDEPBAR ;  /* 0x00000000000079af */ /* 0x000e2a0000000000 */
        /* <DEDUP_REMOVED lines=29> */
[----:B------:R-:W1:Y:S07]  /*12220*/  LDSM.16.M88.4 R72, [R43+0x6800] ;  /* 0x006800002b48783b */ /* 0x000e6e0000000200 */
[C---:B--2---:R-:W-:Y:S08]  /*12230*/  HMMA.16816.F32.BF16 R32, R76.reuse, R64, R32 ;  /* 0x000000404c20723c */ /* 0x044ff00000041820 */
[----:B------:R-:W-:Y:S01]  /*12240*/  HMMA.16816.F32.BF16 R28, R76, R66, R28 ;  /* 0x000000424c1c723c */ /* 0x000fe2000004181c */
[----:B------:R-:W2:Y:S07]  /*12250*/  LDSM.16.M88.4 R64, [R43+0x7000] ;  /* 0x007000002b40783b */ /* 0x000eae0000000200 */
[----:B------:R-:W-:Y:S01]  /*12260*/  HMMA.16816.F32.BF16 R8, R116, R120, R8 ;  /* 0x000000787408723c */ /* 0x000fe20000041808 */
[----:B------:R-:W-:-:S07]  /*12270*/  IADD3 R120, PT, PT, R124, R70, RZ ;  /* 0x000000467c787210 */ /* 0x000fce0007ffe0ff */
        /* <DEDUP_REMOVED lines=45> */
[----:B------:R-:W3:Y:S07]  /*12550*/  LDSM.16.M88.4 R44, [R43+0x8000] ;  /* 0x008000002b2c783b */ /* 0x000eee0000000200 */
        /* <DEDUP_REMOVED lines=13> */
[C---:B------:R-:W-:Y:S08]  /*12630*/  HMMA.16816.F32.BF16 R116, R76.reuse, R44, R116 ;  /* 0x0000002c4c74723c */ /* 0x040ff00000041874 */
        /* <DEDUP_REMOVED lines=24> */
[----:B------:R-:W3:Y:S01]  /*127c0*/  LDSM.16.M88.4 R8, [R0+UR5+0xa000] ;  /* 0x00a000050008783b */ /* 0x000ee20008000200 */
[----:B------:R-:W2:Y:S06]  /*127d0*/  MUFU.TANH R118, R36 ;  /* 0x0000002400767308 */ /* 0x000eac0000002400 */
[----:B-1----:R-:W-:Y:S02]  /*127e0*/  HMMA.16816.F32.BF16 R52, R64, R32, R52 ;  /* 0x000000204034723c */ /* 0x002fe40000041834 */
[----:B------:R-:W1:Y:S06]  /*127f0*/  MUFU.TANH R119, R37 ;  /* 0x0000002500777308 */ /* 0x000e6c0000002400 */
[----:B----4-:R-:W-:Y:S01]  /*12800*/  HMMA.16816.F32.BF16 R104, R72, R48, R24 ;  /* 0x000000304868723c */ /* 0x010fe20000041818 */
[----:B------:R-:W4:Y:S01]  /*12810*/  LDSM.16.M88.4 R24, [R61+0x9000] ;  /* 0x009000003d18783b */ /* 0x000f220000000200 */
[----:B------:R-:W1:Y:S06]  /*12820*/  MUFU.TANH R120, R38 ;  /* 0x0000002600787308 */ /* 0x000e6c0000002400 */
[----:B------:R-:W-:Y:S01]  /*12830*/  HMMA.16816.F32.BF16 R28, R64, R34, R28 ;  /* 0x00000022401c723c */ /* 0x000fe2000004181c */
[----:B------:R-:W1:Y:S01]  /*12840*/  LDSM.16.M88.4 R32, [R60+0x9800] ;  /* 0x009800003c20783b */ /* 0x000e620000000200 */
        /* <DEDUP_REMOVED lines=17> */
[----:B---3--:R-:W-:Y:S02]  /*12960*/  HMMA.16816.F32.BF16 R112, R108, R8, R112 ;  /* 0x000000086c70723c */ /* 0x008fe40000041870 */
[----:B------:R-:W3:Y:S06]  /*12970*/  MUFU.TANH R54, R29 ;  /* 0x0000001d00367308 */ /* 0x000eec0000002400 */
[----:B------:R-:W-:Y:S01]  /*12980*/  HMMA.16816.F32.BF16 R20, R76, R18, R20 ;  /* 0x000000124c14723c */ /* 0x000fe20000041814 */
[----:B------:R-:W2:Y:S01]  /*12990*/  LDSM.16.M88.4 R16, [R0+UR5+0xa800] ;  /* 0x00a800050010783b */ /* 0x000ea20008000200 */
[----:B------:R-:W1:Y:S06]  /*129a0*/  MUFU.TANH R55, R30 ;  /* 0x0000001e00377308 */ /* 0x000e6c0000002400 */
[----:B------:R-:W-:Y:S01]  /*129b0*/  HMMA.16816.F32.BF16 R4, R108, R10, R4 ;  /* 0x0000000a6c04723c */ /* 0x000fe20000041804 */
[----:B------:R-:W3:Y:S01]  /*129c0*/  LDSM.16.M88.4 R8, [R60+0xa000] ;  /* 0x00a000003c08783b */ /* 0x000ee20000000200 */
[----:B------:R1:W1:Y:S06]  /*129d0*/  MUFU.TANH R121, R31 ;  /* 0x0000001f00797308 */ /* 0x00026c0000002400 */
[C---:B----4-:R-:W-:Y:S02]  /*129e0*/  HMMA.16816.F32.BF16 R104, R64.reuse, R24, R104 ;  /* 0x000000184068723c */ /* 0x050fe40000041868 */
[----:B------:R-:W4:Y:S06]  /*129f0*/  MUFU.TANH R117, R117 ;  /* 0x0000007500757308 */ /* 0x000f2c0000002400 */
[----:B------:R-:W-:Y:S01]  /*12a00*/  HMMA.16816.F32.BF16 R20, R64, R26, R20 ;  /* 0x0000001a4014723c */ /* 0x000fe20000041814 */
[----:B------:R-:W4:Y:S01]  /*12a10*/  LDSM.16.M88.4 R24, [R43+0xa000] ;  /* 0x00a000002b18783b */ /* 0x000f220000000200 */
[----:B------:R-:W2:Y:S03]  /*12a20*/  MUFU.TANH R49, R49 ;  /* 0x0000003100317308 */ /* 0x000ea60000002400 */
[----:B-1----:R-:W-:Y:S03]  /*12a30*/  LDSM.16.M88.4 R28, [R0+UR5+0xb000] ;  /* 0x00b00005001c783b */ /* 0x002fe60008000200 */
[----:B------:R-:W-:Y:S02]  /*12a40*/  HMMA.16816.F32.BF16 R12, R72, R34, R12 ;  /* 0x00000022480c723c */ /* 0x000fe4000004180c */
[----:B------:R-:W1:Y:S01]  /*12a50*/  MUFU.TANH R52, R52 ;  /* 0x0000003400347308 */ /* 0x000e620000002400 */
[----:B------:R-:W-:Y:S01]  /*12a60*/  FMUL.FTZ R104, R104, UR9 ;  /* 0x0000000968687c20 */ /* 0x000fe20008410000 */
[----:B------:R-:W-:-:S04]  /*12a70*/  FMUL.FTZ R105, R105, UR9 ;  /* 0x0000000969697c20 */ /* 0x000fc80008410000 */
[----:B------:R-:W-:Y:S01]  /*12a80*/  HMMA.16816.F32.BF16 R56, R72, R32, R56 ;  /* 0x000000204838723c */ /* 0x000fe20000041838 */
[----:B------:R-:W1:Y:S01]  /*12a90*/  LDSM.16.M88.4 R32, [R61+0xa000] ;  /* 0x00a000003d20783b */ /* 0x000e620000000200 */
[----:B------:R-:W1:Y:S01]  /*12aa0*/  MUFU.TANH R53, R53 ;  /* 0x0000003500357308 */ /* 0x000e620000002400 */
[----:B------:R-:W-:Y:S01]  /*12ab0*/  FMUL.FTZ R20, R20, UR9 ;  /* 0x0000000914147c20 */ /* 0x000fe20008410000 */
[----:B------:R-:W-:Y:S01]  /*12ac0*/  FMUL.FTZ R21, R21, UR9 ;  /* 0x0000000915157c20 */ /* 0x000fe20008410000 */
[----:B------:R-:W-:Y:S01]  /*12ad0*/  FMUL.FTZ R22, R22, UR9 ;  /* 0x0000000916167c20 */ /* 0x000fe20008410000 */
[----:B------:R-:W-:Y:S02]  /*12ae0*/  FMUL.FTZ R23, R23, UR9 ;  /* 0x0000000917177c20 */ /* 0x000fe40008410000 */
[----:B--2---:R-:W-:Y:S02]  /*12af0*/  HMMA.16816.F32.BF16 R100, R108, R16, R100 ;  /* 0x000000106c64723c */ /* 0x004fe40000041864 */
[----:B------:R-:W2:Y:S06]  /*12b00*/  MUFU.TANH R50, R50 ;  /* 0x0000003200327308 */ /* 0x000eac0000002400 */
[----:B------:R-:W-:Y:S02]  /*12b10*/  HMMA.16816.F32.BF16 R12, R76, R38, R12 ;  /* 0x000000264c0c723c */ /* 0x000fe4000004180c */
[----:B------:R-:W1:Y:S06]  /*12b20*/  MUFU.TANH R39, R22 ;  /* 0x0000001600277308 */ /* 0x000e6c0000002400 */
[----:B---3--:R-:W-:Y:S02]  /*12b30*/  HMMA.16816.F32.BF16 R4, R72, R10, R4 ;  /* 0x0000000a4804723c */ /* 0x008fe40000041804 */
[----:B------:R-:W3:Y:S06]  /*12b40*/  MUFU.TANH R38, R23 ;  /* 0x0000001700267308 */ /* 0x000eec0000002400 */
[----:B------:R-:W-:Y:S01]  /*12b50*/  HMMA.16816.F32.BF16 R56, R76, R36, R56 ;  /* 0x000000244c38723c */ /* 0x000fe20000041838 */
[----:B------:R-:W-:Y:S01]  /*12b60*/  FMUL.FTZ R36, R106, UR9 ;  /* 0x000000096a247c20 */ /* 0x000fe20008410000 */
[----:B------:R-:W-:Y:S01]  /*12b70*/  FMUL.FTZ R37, R107, UR9 ;  /* 0x000000096b257c20 */ /* 0x000fe20008410000 */
[----:B------:R-:W1:Y:S05]  /*12b80*/  MUFU.TANH R106, R20 ;  /* 0x00000014006a7308 */ /* 0x000e6a0000002400 */
[----:B------:R-:W-:Y:S01]  /*12b90*/  HMMA.16816.F32.BF16 R112, R72, R8, R112 ;  /* 0x000000084870723c */ /* 0x000fe20000041870 */
[----:B------:R-:W-:Y:S02]  /*12ba0*/  LDSM.16.M88.4 R8, [R43+0xa800] ;  /* 0x00a800002b08783b */ /* 0x000fe40000000200 */
[----:B------:R-:W1:Y:S05]  /*12bb0*/  MUFU.TANH R104, R104 ;  /* 0x0000006800687308 */ /* 0x000e6a0000002400 */
[----:B------:R-:W-:Y:S03]  /*12bc0*/  HMMA.16816.F32.BF16 R12, R64, R46, R12 ;  /* 0x0000002e400c723c */ /* 0x000fe6000004180c */
[----:B------:R-:W1:Y:S05]  /*12bd0*/  MUFU.TANH R105, R105 ;  /* 0x0000006900697308 */ /* 0x000e6a0000002400 */
[----:B----4-:R-:W-:Y:S03]  /*12be0*/  HMMA.16816.F32.BF16 R4, R76, R26, R4 ;  /* 0x0000001a4c04723c */ /* 0x010fe60000041804 */
[----:B------:R-:W4:Y:S05]  /*12bf0*/  MUFU.TANH R36, R36 ;  /* 0x0000002400247308 */ /* 0x000f2a0000002400 */
[----:B------:R-:W-:Y:S03]  /*12c00*/  HMMA.16816.F32.BF16 R56, R64, R44, R56 ;  /* 0x0000002c4038723c */ /* 0x000fe60000041838 */
[----:B------:R2:W1:Y:S01]  /*12c10*/  MUFU.TANH R45, R21 ;  /* 0x00000015002d7308 */ /* 0x0004620000002400 */
[----:B------:R-:W-:Y:S01]  /*12c20*/  FMUL.FTZ R12, R12, UR9 ;  /* 0x000000090c0c7c20 */ /* 0x000fe20008410000 */
[----:B------:R-:W-:Y:S01]  /*12c30*/  FMUL.FTZ R13, R13, UR9 ;  /* 0x000000090d0d7c20 */ /* 0x000fe20008410000 */
[----:B------:R-:W-:-:S02]  /*12c40*/  FMUL.FTZ R173, R15, UR9 ;  /* 0x000000090fad7c20 */ /* 0x000fc40008410000 */
[----:B------:R-:W-:Y:S01]  /*12c50*/  HMMA.16816.F32.BF16 R112, R76, R24, R112 ;  /* 0x000000184c70723c */ /* 0x000fe20000041870 */
[----:B------:R-:W-:Y:S02]  /*12c60*/  LDSM.16.M88.4 R24, [R61+0xa800] ;  /* 0x00a800003d18783b */ /* 0x000fe40000000200 */
[----:B------:R-:W3:Y:S05]  /*12c70*/  MUFU.TANH R37, R37 ;  /* 0x0000002500257308 */ /* 0x000eea0000002400 */
[----:B------:R-:W-:Y:S01]  /*12c80*/  HMMA.16816.F32.BF16 R96, R108, R18, R96 ;  /* 0x000000126c60723c */ /* 0x000fe20000041860 */
[----:B------:R-:W4:Y:S02]  /*12c90*/  LDSM.16.M88.4 R16, [R60+0xa800] ;  /* 0x00a800003c10783b */ /* 0x000f240000000200 */
[----:B------:R-:W-:Y:S01]  /*12ca0*/  FMUL.FTZ R44, R56, UR9 ;  /* 0x00000009382c7c20 */ /* 0x000fe20008410000 */
[----:B------:R-:W-:Y:S01]  /*12cb0*/  FMUL.FTZ R56, R58, UR9 ;  /* 0x000000093a387c20 */ /* 0x000fe20008410000 */
[----:B--2---:R-:W2:Y:S01]  /*12cc0*/  LDSM.16.M88.4 R20, [R0+UR5+0xb800] ;  /* 0x00b800050014783b */ /* 0x004ea20008000200 */
[----:B------:R-:W2:Y:S01]  /*12cd0*/  MUFU.TANH R58, R12 ;  /* 0x0000000c003a7308 */ /* 0x000ea20000002400 */
[----:B------:R-:W-:Y:S01]  /*12ce0*/  FMUL.FTZ R46, R57, UR9 ;  /* 0x00000009392e7c20 */ /* 0x000fe20008410000 */
[----:B-1----:R-:W-:Y:S01]  /*12cf0*/  HMMA.16816.F32.BF16 R4, R64, R34, R4 ;  /* 0x000000224004723c */ /* 0x002fe20000041804 */
[----:B------:R-:W-:-:S05]  /*12d00*/  FMUL.FTZ R57, R59, UR9 ;  /* 0x000000093b397c20 */ /* 0x000fca0008410000 */
[----:B------:R-:W1:Y:S02]  /*12d10*/  MUFU.TANH R44, R44 ;  /* 0x0000002c002c7308 */ /* 0x000e640000002400 */
[----:B------:R-:W-:Y:S01]  /*12d20*/  HMMA.16816.F32.BF16 R112, R64, R32, R112 ;  /* 0x000000204070723c */ /* 0x000fe20000041870 */
[----:B------:R-:W-:-:S05]  /*12d30*/  FMUL.FTZ R33, R14, UR9 ;  /* 0x000000090e217c20 */ /* 0x000fca0008410000 */
        /* <DEDUP_REMOVED lines=14> */
[----:B---3--:R-:W3:Y:S01]  /*12e20*/  LDSM.16.M88.4 R12, [R60+0xb000] ;  /* 0x00b000003c0c783b */ /* 0x008ee20000000200 */
[C---:B----4-:R-:W-:Y:S06]  /*12e30*/  HMMA.16816.F32.BF16 R100, R72.reuse, R16, R100 ;  /* 0x000000104864723c */ /* 0x050fec0000041864 */
[----:B------:R-:W4:Y:S02]  /*12e40*/  MUFU.TANH R46, R46 ;  /* 0x0000002e002e7308 */ /* 0x000f240000002400 */
[----:B------:R-:W-:Y:S01]  /*12e50*/  HMMA.16816.F32.BF16 R96, R72, R18, R96 ;  /* 0x000000124860723c */ /* 0x000fe20000041860 */
[----:B------:R-:W4:Y:S05]  /*12e60*/  LDSM.16.M88.4 R16, [R43+0xb000] ;  /* 0x00b000002b10783b */ /* 0x000f2a0000000200 */
[----:B------:R-:W3:Y:S02]  /*12e70*/  MUFU.TANH R56, R56 ;  /* 0x0000003800387308 */ /* 0x000ee40000002400 */
[C---:B--2---:R-:W-:Y:S01]  /*12e80*/  HMMA.16816.F32.BF16 R84, R108.reuse, R20, R84 ;  /* 0x000000146c54723c */ /* 0x044fe20000041854 */
[----:B-1----:R-:W1:Y:S05]  /*12e90*/  LDSM.16.M88.4 R4, [R43+0xb800] ;  /* 0x00b800002b04783b */ /* 0x002e6a0000000200 */
[----:B------:R-:W2:Y:S02]  /*12ea0*/  MUFU.TANH R57, R57 ;  /* 0x0000003900397308 */ /* 0x000ea40000002400 */
[----:B------:R-:W-:Y:S06]  /*12eb0*/  HMMA.16816.F32.BF16 R80, R108, R22, R80 ;  /* 0x000000166c50723c */ /* 0x000fec0000041850 */
[----:B------:R-:W1:Y:S02]  /*12ec0*/  MUFU.TANH R33, R33 ;  /* 0x0000002100217308 */ /* 0x000e640000002400 */
[C---:B------:R-:W-:Y:S06]  /*12ed0*/  HMMA.16816.F32.BF16 R100, R76.reuse, R8, R100 ;  /* 0x000000084c64723c */ /* 0x040fec0000041864 */
[----:B------:R-:W1:Y:S02]  /*12ee0*/  MUFU.TANH R173, R173 ;  /* 0x000000ad00ad7308 */ /* 0x000e640000002400 */
[----:B------:R-:W-:Y:S01]  /*12ef0*/  HMMA.16816.F32.BF16 R96, R76, R10, R96 ;  /* 0x0000000a4c60723c */ /* 0x000fe20000041860 */
[----:B------:R-:W2:Y:S05]  /*12f00*/  LDSM.16.M88.4 R8, [R61+0xb000] ;  /* 0x00b000003d08783b */ /* 0x000eaa0000000200 */
[----:B------:R1:W1:Y:S02]  /*12f10*/  MUFU.TANH R205, R112 ;  /* 0x0000007000cd7308 */ /* 0x0002640000002400 */
[C---:B---3--:R-:W-:Y:S06]  /*12f20*/  HMMA.16816.F32.BF16 R92, R72.reuse, R12, R92 ;  /* 0x0000000c485c723c */ /* 0x048fec000004185c */
[----:B------:R3:W1:Y:S02]  /*12f30*/  MUFU.TANH R187, R113 ;  /* 0x0000007100bb7308 */ /* 0x0006640000002400 */
[----:B------:R-:W-:Y:S01]  /*12f40*/  HMMA.16816.F32.BF16 R88, R72, R14, R88 ;  /* 0x0000000e4858723c */ /* 0x000fe20000041858 */
[----:B------:R-:W3:Y:S01]  /*12f50*/  LDSM.16.M88.4 R12, [R61+0xb800] ;  /* 0x00b800003d0c783b */ /* 0x000ee20000000200 */
[----:B------:R-:W-:-:S04]  /*12f60*/  DEPBAR.LE SB0, 0x0 ;  /* 0x000080000000791a */ /* 0x000fc80000000000 */
[----:B------:R1:W1:Y:S02]  /*12f70*/  MUFU.TANH R201, R114 ;  /* 0x0000007200c97308 */ /* 0x0002640000002400 */
[C---:B------:R-:W-:Y:S06]  /*12f80*/  HMMA.16816.F32.BF16 R84, R72.reuse, R28, R84 ;  /* 0x0000001c4854723c */ /* 0x040fec0000041854 */
[----:B------:R1:W1:Y:S02]  /*12f90*/  MUFU.TANH R199, R115 ;  /* 0x0000007300c77308 */ /* 0x0002640000002400 */
[----:B------:R-:W-:Y:S06]  /*12fa0*/  HMMA.16816.F32.BF16 R80, R72, R30, R80 ;  /* 0x0000001e4850723c */ /* 0x000fec0000041850 */
[----:B------:R-:W1:Y:S02]  /*12fb0*/  MUFU.TANH R197, R197 ;  /* 0x000000c500c57308 */ /* 0x000e640000002400 */
[C---:B----4-:R-:W-:Y:S06]  /*12fc0*/  HMMA.16816.F32.BF16 R92, R76.reuse, R16, R92 ;  /* 0x000000104c5c723c */ /* 0x050fec000004185c */
[----:B------:R-:W4:Y:S02]  /*12fd0*/  MUFU.TANH R195, R195 ;  /* 0x000000c300c37308 */ /* 0x000f240000002400 */
[C---:B------:R-:W-:Y:S08]  /*12fe0*/  HMMA.16816.F32.BF16 R88, R76.reuse, R18, R88 ;  /* 0x000000124c58723c */ /* 0x040ff00000041858 */
[----:B-1----:R-:W-:Y:S01]  /*12ff0*/  HMMA.16816.F32.BF16 R84, R76, R4, R84 ;  /* 0x000000044c54723c */ /* 0x002fe20000041854 */
[----:B------:R-:W1:Y:S01]  /*13000*/  S2R R4, SR_CTAID.X ;  /* 0x0000000000047919 */ /* 0x000e620000002500 */
[----:B------:R-:W-:-:S04]  /*13010*/  SHF.R.U32.HI R5, RZ, 0x2, R139 ;  /* 0x00000002ff057819 */ /* 0x000fc8000001168b */
[----:B------:R-:W-:Y:S02]  /*13020*/  LOP3.LUT R5, R5, 0x7, RZ, 0xc0, !PT ;  /* 0x0000000705057812 */ /* 0x000fe400078ec0ff */
[----:B------:R-:W-:Y:S01]  /*13030*/  HMMA.16816.F32.BF16 R80, R76, R6, R80 ;  /* 0x000000064c50723c */ /* 0x000fe20000041850 */
[----:B------:R-:W-:-:S07]  /*13040*/  LOP3.LUT R7, R2, 0x1f0, RZ, 0xc0, !PT ;  /* 0x000001f002077812 */ /* 0x000fce00078ec0ff */
[C---:B------:R-:W-:Y:S08]  /*13050*/  HMMA.16816.F32.BF16 R100, R64.reuse, R24, R100 ;  /* 0x000000184064723c */ /* 0x040ff00000041864 */
[C---:B------:R-:W-:Y:S08]  /*13060*/  HMMA.16816.F32.BF16 R96, R64.reuse, R26, R96 ;  /* 0x0000001a4060723c */ /* 0x040ff00000041860 */
[----:B--2---:R-:W-:Y:S01]  /*13070*/  HMMA.16816.F32.BF16 R92, R64, R8, R92 ;  /* 0x00000008405c723c */ /* 0x004fe2000004185c */
[----:B-1----:R-:W-:-:S02]  /*13080*/  LEA R4, R4, R7, 0x6 ;  /* 0x0000000704047211 */ /* 0x002fc400078e30ff */
[----:B------:R-:W-:Y:S01]  /*13090*/  FMUL.FTZ R100, R100, UR9 ;  /* 0x0000000964647c20 */ /* 0x000fe20008410000 */
[----:B------:R-:W-:Y:S01]  /*130a0*/  FMUL.FTZ R101, R101, UR9 ;  /* 0x0000000965657c20 */ /* 0x000fe20008410000 */
[----:B------:R-:W-:Y:S01]  /*130b0*/  FMUL.FTZ R102, R102, UR9 ;  /* 0x0000000966667c20 */ /* 0x000fe20008410000 */
[----:B------:R-:W-:Y:S01]  /*130c0*/  FMUL.FTZ R103, R103, UR9 ;  /* 0x0000000967677c20 */ /* 0x000fe20008410000 */
[----:B------:R1:W2:Y:S01]  /*130d0*/  MUFU.TANH R193, R100 ;  /* 0x0000006400c17308 */ /* 0x0002a20000002400 */
[C---:B------:R-:W-:Y:S01]  /*130e0*/  HMMA.16816.F32.BF16 R88, R64.reuse, R10, R88 ;  /* 0x0000000a4058723c */ /* 0x040fe20000041858 */
[----:B------:R-:W-:Y:S02]  /*130f0*/  IADD3 R4, PT, PT, -R215, R5, R4 ;  /* 0x00000005d7047210 */ /* 0x000fe40007ffe104 */
[----:B------:R-:W-:Y:S01]  /*13100*/  FMUL.FTZ R96, R96, UR9 ;  /* 0x0000000960607c20 */ /* 0x000fe20008410000 */
[----:B------:R-:W-:Y:S01]  /*13110*/  FMUL.FTZ R97, R97, UR9 ;  /* 0x0000000961617c20 */ /* 0x000fe20008410000 */
[----:B------:R-:W-:Y:S01]  /*13120*/  FMUL.FTZ R98, R98, UR9 ;  /* 0x0000000962627c20 */ /* 0x000fe20008410000 */
[----:B------:R-:W-:Y:S01]  /*13130*/  FMUL.FTZ R99, R99, UR9 ;  /* 0x0000000963637c20 */ /* 0x000fe20008410000 */
[----:B------:R1:W1:Y:S01]  /*13140*/  MUFU.TANH R191, R101 ;  /* 0x0000006500bf7308 */ /* 0x0002620000002400 */
[----:B---3--:R-:W-:Y:S01]  /*13150*/  HMMA.16816.F32.BF16 R84, R64, R12, R84 ;  /* 0x0000000c4054723c */ /* 0x008fe20000041854 */
[----:B------:R-:W-:-:S02]  /*13160*/  IADD3 R60, PT, PT, R4, UR8, R69 ;  /* 0x00000008043c7c10 */ /* 0x000fc4000fffe045 */
[----:B------:R-:W-:Y:S01]  /*13170*/  FMUL.FTZ R92, R92, UR9 ;  /* 0x000000095c5c7c20 */ /* 0x000fe20008410000 */
[----:B------:R-:W-:Y:S01]  /*13180*/  FMUL.FTZ R93, R93, UR9 ;  /* 0x000000095d5d7c20 */ /* 0x000fe20008410000 */
[----:B------:R-:W-:Y:S01]  /*13190*/  FMUL.FTZ R94, R94, UR9 ;  /* 0x000000095e5e7c20 */ /* 0x000fe20008410000 */
[----:B------:R-:W-:Y:S01]  /*131a0*/  FMUL.FTZ R95, R95, UR9 ;  /* 0x000000095f5f7c20 */ /* 0x000fe20008410000 */
[----:B------:R3:W1:Y:S01]  /*131b0*/  MUFU.TANH R181, R102 ;  /* 0x0000006600b57308 */ /* 0x0006620000002400 */
[----:B------:R-:W-:Y:S01]  /*131c0*/  HMMA.16816.F32.BF16 R80, R64, R14, R80 ;  /* 0x0000000e4050723c */ /* 0x000fe20000041850 */
[--C-:B------:R-:W-:Y:S02]  /*131d0*/  VIADDMNMX R2, R60, 0x1, R69.reuse, PT ;  /* 0x000000013c027846 */ /* 0x100fe40003800145 */
[----:B------:R-:W-:Y:S01]  /*131e0*/  FMUL.FTZ R88, R88, UR9 ;  /* 0x0000000958587c20 */ /* 0x000fe20008410000 */
[----:B------:R-:W-:Y:S01]  /*131f0*/  FMUL.FTZ R89, R89, UR9 ;  /* 0x0000000959597c20 */ /* 0x000fe20008410000 */
[----:B------:R-:W-:Y:S01]  /*13200*/  FMUL.FTZ R90, R90, UR9 ;  /* 0x000000095a5a7c20 */ /* 0x000fe20008410000 */
[----:B------:R-:W-:Y:S01]  /*13210*/  FMUL.FTZ R91, R91, UR9 ;  /* 0x000000095b5b7c20 */ /* 0x000fe20008410000 */
[----:B------:R3:W1:Y:S01]  /*13220*/  MUFU.TANH R179, R103 ;  /* 0x0000006700b37308 */ /* 0x0006620000002400 */
[----:B------:R-:W-:-:S03]  /*13230*/  VIADDMNMX R60, R60, 0x9, R69, PT ;  /* 0x000000093c3c7846 */ /* 0x000fc60003800145 */
        /* <DEDUP_REMOVED lines=29> */
[----:B--2-4-:R-:W-:Y:S05]  /*13410*/  @!P5 BRA `(.L_x_2417) ;  /* 0x0000000400b8d947 */ /* 0x014fea0003800000 */
[----:B------:R-:W-:-:S04]  /*13420*/  UISETP.NE.U32.AND UP0, UPT, UR12, URZ, UPT ;  /* 0x000000ff0c00728c */ /* 0x000fc8000bf05070 */
[----:B------:R-:W-:-:S09]  /*13430*/  UISETP.NE.AND.EX UP0, UPT, UR13, URZ, UPT, UP0 ;  /* 0x000000ff0d00728c */ /* 0x000fd2000bf05300 */
[----:B------:R-:W-:Y:S05]  /*13440*/  BRA.U UP0, `(.L_x_2418) ;  /* 0x0000000100247547 */ /* 0x000fea000b800000 */
[----:B------:R-:W2:Y:S01]  /*13450*/  LDCU UR10, c[0x0][0x3b8] ;  /* 0x00007700ff0a77ac */ /* 0x000ea20008000800 */
[----:B------:R-:W-:Y:S02]  /*13460*/  UMOV UR8, URZ ;  /* 0x000000ff00087c82 */ /* 0x000fe40008000000 */
[----:B------:R-:W-:Y:S01]  /*13470*/  IADD3 R5, P1, PT, RZ, -UR8, RZ ;  /* 0x80000008ff057c10 */ /* 0x000fe2000ff3e0ff */
[----:B--2---:R-:W-:-:S06]  /*13480*/  USHF.L.U32 UR4, UR10, 0x7, URZ ;  /* 0x000000070a047899 */ /* 0x004fcc00080006ff */
[----:B------:R-:W-:-:S05]  /*13490*/  IMAD.X R4, RZ, RZ, ~UR4, P1 ;  /* 0x80000004ff047e24 */ /* 0x000fca00088e06ff */
[----:B------:R-:W-:-:S04]  /*134a0*/  SHF.R.S64 R5, R5, 0x1f, R4 ;  /* 0x0000001f05057819 */ /* 0x000fc80000001004 */
[----:B------:R-:W-:-:S04]  /*134b0*/  IADD3 R216, P1, PT, R5, R216, RZ ;  /* 0x000000d805d87210 */ /* 0x000fc80007f3e0ff */
[----:B------:R-:W-:Y:S01]  /*134c0*/  LEA.HI.X.SX32 R217, R4, R217, 0x1, P1 ;  /* 0x000000d904d97211 */ /* 0x000fe200008f0eff */
[----:B------:R-:W-:Y:S08]  /*134d0*/  BRA `(.L_x_2419) ;  /* 0x0000000000f47947 */ /* 0x000ff00003800000 */
.L_x_2418:
[----:B------:R-:W2:Y:S01]  /*134e0*/  LDC R5, c[0x0][0x4f0] ;  /* 0x00013c00ff057b82 */ /* 0x000ea20000000800 */
[C---:B------:R-:W-:Y:S01]  /*134f0*/  IADD3 R12, PT, PT, R63.reuse, -0x100, RZ ;  /* 0xffffff003f0c7810 */ /* 0x040fe20007ffe0ff */
[----:B------:R-:W-:Y:S01]  /*13500*/  VIADD R6, R63, 0xffffff80 ;  /* 0xffffff803f067836 */ /* 0x000fe20000000000 */
[----:B------:R-:W4:Y:S02]  /*13510*/  LDCU.64 UR10, c[0x0][0x3b8] ;  /* 0x00007700ff0a77ac */ /* 0x000f240008000a00 */
[----:B------:R-:W-:Y:S02]  /*13520*/  IABS R8, R12 ;  /* 0x0000000c00087213 */ /* 0x000fe40000000000 */
[----:B------:R-:W-:Y:S01]  /*13530*/  IABS R10, R6 ;  /* 0x00000006000a7213 */ /* 0x000fe20000000000 */
[----:B------:R-:W5:Y:S01]  /*13540*/  LDCU.64 UR8, c[0x0][0x3a0] ;  /* 0x00007400ff0877ac */ /* 0x000f620008000a00 */
[-C--:B--2---:R-:W-:Y:S02]  /*13550*/  IABS R4, R5.reuse ;  /* 0x0000000500047213 */ /* 0x084fe40000000000 */
[----:B------:R-:W-:-:S02]  /*13560*/  LOP3.LUT R12, R12, R5, RZ, 0x3c, !PT ;  /* 0x000000050c0c7212 */ /* 0x000fc400078e3cff */
[----:B------:R-:W2:Y:S01]  /*13570*/  I2F.RP R7, R4 ;  /* 0x0000000400077306 */ /* 0x000ea20000209400 */
[----:B------:R-:W-:-:S04]  /*13580*/  LOP3.LUT R6, R6, R5, RZ, 0x3c, !PT ;  /* 0x0000000506067212 */ /* 0x000fc800078e3cff */
[----:B------:R-:W-:-:S03]  /*13590*/  ISETP.GE.AND P5, PT, R6, RZ, PT ;  /* 0x000000ff0600720c */ /* 0x000fc60003fa6270 */
        /* <DEDUP_REMOVED lines=37> */
[----:B----4-:R-:W-:-:S04]  /*137f0*/  IMAD R5, R5, UR10, RZ ;  /* 0x0000000a05057c24 */ /* 0x010fc8000f8e02ff */
[C---:B------:R-:W-:Y:S01]  /*13800*/  IMAD R5, R6.reuse, UR11, R5 ;  /* 0x0000000b06057c24 */ /* 0x040fe2000f8e0205 */
[----:B--2---:R-:W-:Y:S01]  /*13810*/  IADD3 R4, PT, PT, R9, -R4, RZ ;  /* 0x8000000409047210 */ /* 0x004fe20007ffe0ff */
[----:B------:R-:W-:-:S03]  /*13820*/  IMAD.WIDE.U32 R8, R6, UR10, RZ ;  /* 0x0000000a06087c25 */ /* 0x000fc6000f8e00ff */
[----:B------:R-:W-:Y:S01]  /*13830*/  SHF.R.S32.HI R6, RZ, 0x1f, R4 ;  /* 0x0000001fff067819 */ /* 0x000fe20000011404 */
[----:B------:R-:W-:-:S04]  /*13840*/  IMAD.IADD R9, R9, 0x1, R5 ;  /* 0x0000000109097824 */ /* 0x000fc800078e0205 */
[----:B-----5:R-:W-:Y:S02]  /*13850*/  IMAD R5, R6, UR8, RZ ;  /* 0x0000000806057c24 */ /* 0x020fe4000f8e02ff */
[----:B------:R-:W-:-:S04]  /*13860*/  IMAD.WIDE.U32 R8, R4, UR8, R8 ;  /* 0x0000000804087c25 */ /* 0x000fc8000f8e0008 */
[----:B------:R-:W-:Y:S01]  /*13870*/  IMAD R5, R4, UR9, R5 ;  /* 0x0000000904057c24 */ /* 0x000fe2000f8e0205 */
[----:B------:R-:W-:-:S04]  /*13880*/  LEA R216, P1, R8, R216, 0x1 ;  /* 0x000000d808d87211 */ /* 0x000fc800078208ff */
[----:B------:R-:W-:-:S04]  /*13890*/  IADD3 R5, PT, PT, R9, R5, RZ ;  /* 0x0000000509057210 */ /* 0x000fc80007ffe0ff */
[----:B------:R-:W-:-:S07]  /*138a0*/  LEA.HI.X R217, R8, R217, R5, 0x1, P1 ;  /* 0x000000d908d97211 */ /* 0x000fce00008f0c05 */
.L_x_2419:
[----:B------:R-:W2:Y:S01]  /*138b0*/  LDCU UR4, c[0x0][0x3bc] ;  /* 0x00007780ff0477ac */ /* 0x000ea20008000800 */
[----:B------:R-:W-:Y:S01]  /*138c0*/  @!PT LDS RZ, [RZ] ;  /* 0x00000000fffff984 */ /* 0x000fe20000000800 */
[----:B------:R-:W-:Y:S01]  /*138d0*/  @!PT LDS RZ, [RZ] ;  /* 0x00000000fffff984 */ /* 0x000fe20000000800 */
[----:B------:R-:W-:Y:S01]  /*138e0*/  @!PT LDS RZ, [RZ] ;  /* 0x00000000fffff984 */ /* 0x000fe20000000800 */
[----:B------:R4:W-:Y:S01]  /*138f0*/  LDGSTS.E.BYPASS.LTC128B.128 [R223+0x4000], desc[UR6][R216.64] ;  /* 0x04000000d8df7fae */ /* 0x0009e2000b981a06 */
[----:B------:R-:W-:-:S03]  /*13900*/  USHF.L.U32 UR8, UR10, 0x5, URZ ;  /* 0x000000050a087899 */ /* 0x000fc600080006ff */
[----:B------:R4:W-:Y:S03]  /*13910*/  LDGSTS.E.BYPASS.LTC128B.128 [R223+0x8000], desc[UR6][R216.64+0x80] ;  /* 0x08000080d8df7fae */ /* 0x0009e6000b981a06 */
[----:B------:R-:W-:Y:S01]  /*13920*/  IADD3 R10, P1, PT, R216, UR8, RZ ;  /* 0x00000008d80a7c10 */ /* 0x000fe2000ff3e0ff */
[----:B--2---:R-:W-:-:S06]  /*13930*/  USHF.L.U64.HI UR4, UR10, 0x5, UR4 ;  /* 0x000000050a047899 */ /* 0x004fcc0008010204 */
        /* <DEDUP_REMOVED lines=28> */
.L_x_2417:
[----:B----4-:R-:W-:Y:S01]  /*13b00*/  IMAD.SHL.U32 R4, R62, 0x80, RZ ;  /* 0x000000803e047824 */ /* 0x010fe200078e00ff */
[----:B------:R-:W-:Y:S01]  /*13b10*/  P2R R6, PR, RZ, 0x1 ;  /* 0x00000001ff067803 */ /* 0x000fe20000000000 */
[----:B------:R-:W-:Y:S01]  /*13b20*/  IMAD.SHL.U32 R5, R139, 0x2, RZ ;  /* 0x000000028b057824 */ /* 0x000fe200078e00ff */
[----:B------:R-:W2:Y:S01]  /*13b30*/  LDCU UR4, c[0x0][0x45c] ;  /* 0x00008b80ff0477ac */ /* 0x000ea20008000800 */
[----:B------:R-:W-:-:S03]  /*13b40*/  LOP3.LUT R210, R68, 0x200, R3, 0xf8, !PT ;  /* 0x0000020044d27812 */ /* 0x000fc600078ef803 */
[----:B------:R-:W-:Y:S02]  /*13b50*/  LOP3.LUT R4, R4, 0x6, R5, 0xf8, !PT ;  /* 0x0000000604047812 */ /* 0x000fe400078ef805 */
[----:B------:R-:W-:-:S03]  /*13b60*/  LEA R210, R210, UR5, 0x1 ;  /* 0x00000005d2d27c11 */ /* 0x000fc6000f8e08ff */
[C---:B------:R-:W-:Y:S02]  /*13b70*/  VIADD R5, R4.reuse, 0xffffff80 ;  /* 0xffffff8004057836 */ /* 0x040fe40000000000 */
[C---:B------:R-:W-:Y:S01]  /*13b80*/  VIADD R7, R4.reuse, 0xffffff81 ;  /* 0xffffff8104077836 */ /* 0x040fe20000000000 */
[----:B------:R-:W-:Y:S01]  /*13b90*/  LDSM.16.MT88.4 R124, [R210+0xc000] ;  /* 0x00c00000d27c783b */ /* 0x000fe20000004200 */
[C---:B------:R-:W-:Y:S01]  /*13ba0*/  VIADD R9, R4.reuse, 0xffffff98 ;  /* 0xffffff9804097836 */ /* 0x040fe20000000000 */
[C---:B------:R-:W-:Y:S01]  /*13bb0*/  ISETP.GE.AND P3, PT, R5.reuse, R2, PT ;  /* 0x000000020500720c */ /* 0x040fe20003f66270 */
[C---:B------:R-:W-:Y:S01]  /*13bc0*/  VIADD R13, R4.reuse, 0xffffff99 ;  /* 0xffffff99040d7836 */ /* 0x040fe20000000000 */
[----:B------:R-:W-:Y:S01]  /*13bd0*/  ISETP.GE.AND P1, PT, R5, R60, PT ;  /* 0x0000003c0500720c */ /* 0x000fe20003f26270 */
        /* <DEDUP_REMOVED lines=8> */
[----:B------:R-:W-:Y:S01]  /*13c60*/  VIADD R5, R4, 0xffffff90 ;  /* 0xffffff9004057836 */ /* 0x000fe20000000000 */
[----:B------:R-:W-:Y:S01]  /*13c70*/  FSEL R21, R116, -INF , !P1 ;  /* 0xff80000074157808 */ /* 0x000fe20004800000 */
[C---:B------:R-:W-:Y:S01]  /*13c80*/  VIADD R227, R210.reuse, 0xc000 ;  /* 0x0000c000d2e37836 */ /* 0x040fe20000000000 */
[C---:B------:R-:W-:Y:S01]  /*13c90*/  ISETP.GE.AND P5, PT, R7.reuse, R2, PT ;  /* 0x000000020700720c */ /* 0x040fe20003fa6270 */
[----:B------:R-:W-:Y:S01]  /*13ca0*/  VIADD R65, R210, 0xc040 ;  /* 0x0000c040d2417836 */ /* 0x000fe20000000000 */
[----:B------:R-:W-:Y:S01]  /*13cb0*/  ISETP.GE.AND P1, PT, R7, R60, PT ;  /* 0x0000003c0700720c */ /* 0x000fe20003f26270 */
[----:B------:R-:W-:Y:S01]  /*13cc0*/  VIADD R7, R4, 0xffffff91 ;  /* 0xffffff9104077836 */ /* 0x000fe20000000000 */
[----:B------:R-:W-:Y:S01]  /*13cd0*/  FSEL R25, R70, -INF , !P3 ;  /* 0xff80000046197808 */ /* 0x000fe20005800000 */
[----:B---3--:R-:W-:Y:S01]  /*13ce0*/  LDSM.16.MT88.4 R92, [R210+0x10000] ;  /* 0x01000000d25c783b */ /* 0x008fe20000004200 */
[----:B------:R-:W-:-:S02]  /*13cf0*/  FSEL R71, R71, -INF , !P2 ;  /* 0xff80000047477808 */ /* 0x000fc40005000000 */
[C---:B------:R-:W-:Y:S02]  /*13d00*/  ISETP.GE.AND P2, PT, R5.reuse, R2, PT ;  /* 0x000000020500720c */ /* 0x040fe40003f46270 */
[----:B------:R-:W-:Y:S02]  /*13d10*/  ISETP.GE.AND P3, PT, R5, R60, PT ;  /* 0x0000003c0500720c */ /* 0x000fe40003f66270 */
[----:B------:R-:W-:Y:S02]  /*13d20*/  FSEL R5, R120, -INF , !P6 ;  /* 0xff80000078057808 */ /* 0x000fe40007000000 */
[----:B------:R-:W-:Y:S02]  /*13d30*/  FSEL R23, R119, -INF , !P5 ;  /* 0xff80000077177808 */ /* 0x000fe40006800000 */
[C---:B------:R-:W-:Y:S02]  /*13d40*/  ISETP.GE.AND P6, PT, R7.reuse, R2, PT ;  /* 0x000000020700720c */ /* 0x040fe40003fc6270 */
[----:B------:R-:W-:-:S02]  /*13d50*/  ISETP.GE.AND P5, PT, R7, R60, PT ;  /* 0x0000003c0700720c */ /* 0x000fc40003fa6270 */
        /* <DEDUP_REMOVED lines=13> */
[----:B------:R-:W-:Y:S02]  /*13e30*/  FSEL R55, R55, -INF , !P1 ;  /* 0xff80000037377808 */ /* 0x000fe40004800000 */
[----:B------:R-:W-:-:S02]  /*13e40*/  ISETP.GE.AND P6, PT, R9, R2, PT ;  /* 0x000000020900720c */ /* 0x000fc40003fc6270 */
[----:B------:R-:W-:Y:S02]  /*13e50*/  ISETP.GE.AND P5, PT, R9, R60, PT ;  /* 0x0000003c0900720c */ /* 0x000fe40003fa6270 */
[C---:B------:R-:W-:Y:S02]  /*13e60*/  ISETP.GE.AND P4, PT, R13.reuse, R2, PT ;  /* 0x000000020d00720c */ /* 0x040fe40003f86270 */
[----:B------:R-:W-:Y:S02]  /*13e70*/  ISETP.GE.AND P1, PT, R13, R60, PT ;  /* 0x0000003c0d00720c */ /* 0x000fe40003f26270 */
[----:B------:R-:W-:Y:S02]  /*13e80*/  FSEL R9, R54, -INF , !P2 ;  /* 0xff80000036097808 */ /* 0x000fe40005000000 */
[----:B------:R-:W-:Y:S02]  /*13e90*/  FSEL R13, R121, -INF , !P3 ;  /* 0xff800000790d7808 */ /* 0x000fe40005800000 */
        /* <DEDUP_REMOVED lines=8> */
[----:B------:R-:W-:Y:S01]  /*13f20*/  ISETP.GE.AND P1, PT, R31, R60, PT ;  /* 0x0000003c1f00720c */ /* 0x000fe20003f26270 */
        /* <DEDUP_REMOVED lines=50> */
[----:B------:R-:W-:Y:S02]  /*14250*/  FMNMX3.FTZ R8, R25, R71, R27, !PT ;  /* 0x0000004719087276 */ /* 0x000fe4000781001b */
[----:B------:R-:W-:-:S02]  /*14260*/  FSEL R203, R203, -INF , !P4 ;  /* 0xff800000cbcb7808 */ /* 0x000fc40006000000 */
[----:B------:R-:W-:Y:S02]  /*14270*/  FMNMX3.FTZ R8, R8, R23, R11, !PT ;  /* 0x0000001708087276 */ /* 0x000fe4000781000b */
[-C--:B------:R-:W-:Y:S02]  /*14280*/  ISETP.GE.AND P0, PT, R31, R2.reuse, PT ;  /* 0x000000021f00720c */ /* 0x080fe40003f06270 */
[----:B------:R-:W-:Y:S02]  /*14290*/  FSEL R197, R197, -INF , !P1 ;  /* 0xff800000c5c57808 */ /* 0x000fe40004800000 */
[----:B------:R-:W-:Y:S02]  /*142a0*/  FMNMX3.FTZ R8, R8, R17, R51, !PT ;  /* 0x0000001108087276 */ /* 0x000fe40007810033 */
[C---:B------:R-:W-:Y:S02]  /*142b0*/  ISETP.GE.AND P4, PT, R29.reuse, R2, PT ;  /* 0x000000021d00720c */ /* 0x040fe40003f86270 */
[----:B------:R-:W-:Y:S01]  /*142c0*/  ISETP.GE.AND P1, PT, R29, R60, PT ;  /* 0x0000003c1d00720c */ /* 0x000fe20003f26270 */
[----:B------:R-:W-:Y:S01]  /*142d0*/  VIADD R29, R4, 0xffffffd9 ;  /* 0xffffffd9041d7836 */ /* 0x000fe20000000000 */
[----:B-1----:R-:W-:-:S02]  /*142e0*/  FSEL R165, R165, -INF , !P0 ;  /* 0xff800000a5a57808 */ /* 0x002fc40004000000 */
[----:B------:R-:W-:Y:S02]  /*142f0*/  ISETP.NE.AND P0, PT, R6, RZ, PT ;  /* 0x000000ff0600720c */ /* 0x000fe40003f05270 */
[----:B------:R-:W-:Y:S02]  /*14300*/  FMNMX3.FTZ R6, R8, R9, R49, !PT ;  /* 0x0000000908067276 */ /* 0x000fe40007810031 */
[----:B------:R-:W-:Y:S02]  /*14310*/  FMNMX3.FTZ R8, R21, R19, R5, !PT ;  /* 0x0000001315087276 */ /* 0x000fe40007810005 */
[----:B------:R-:W-:Y:S02]  /*14320*/  FSEL R181, R181, -INF , !P5 ;  /* 0xff800000b5b57808 */ /* 0x000fe40006800000 */
[----:B------:R-:W-:Y:S02]  /*14330*/  FSEL R191, R191, -INF , !P4 ;  /* 0xff800000bfbf7808 */ /* 0x000fe40006000000 */
[----:B------:R-:W-:-:S02]  /*14340*/  ISETP.GE.AND P5, PT, R29, R2, PT ;  /* 0x000000021d00720c */ /* 0x000fc40003fa6270 */
[----:B------:R-:W-:Y:S01]  /*14350*/  ISETP.GE.AND P4, PT, R29, R60, PT ;  /* 0x0000003c1d00720c */ /* 0x000fe20003f86270 */
[----:B------:R-:W-:Y:S01]  /*14360*/  VIADD R29, R4, 0xffffffe1 ;  /* 0xffffffe1041d7836 */ /* 0x000fe20000000000 */
[----:B------:R-:W-:Y:S01]  /*14370*/  FMNMX3.FTZ R8, R8, R7, R53, !PT ;  /* 0x0000000708087276 */ /* 0x000fe20007810035 */
[----:B------:R-:W-:Y:S01]  /*14380*/  @P0 VIADD R65, R227, 0xffffffc0 ;  /* 0xffffffc0e3410836 */ /* 0x000fe20000000000 */
[----:B------:R-:W-:Y:S02]  /*14390*/  FSEL R193, R193, -INF , !P6 ;  /* 0xff800000c1c17808 */ /* 0x000fe40007000000 */
[----:B------:R-:W-:Y:S02]  /*143a0*/  FSEL R179, R179, -INF , !P1 ;  /* 0xff800000b3b37808 */ /* 0x000fe40004800000 */
[----:B------:R-:W-:Y:S01]  /*143b0*/  FSEL R185, R185, -INF , !P2 ;  /* 0xff800000b9b97808 */ /* 0x000fe20005000000 */
[----:B------:R-:W-:Y:S01]  /*143c0*/  LDSM.16.MT88.4 R108, [R65] ;  /* 0x00000000416c783b */ /* 0x000fe20000004200 */
[----:B------:R-:W-:-:S02]  /*143d0*/  ISETP.GE.AND P6, PT, R29, R2, PT ;  /* 0x000000021d00720c */ /* 0x000fc40003fc6270 */
[-C--:B------:R-:W-:Y:S01]  /*143e0*/  ISETP.GE.AND P1, PT, R29, R60.reuse, PT ;  /* 0x0000003c1d00720c */ /* 0x080fe20003f26270 */
[----:B------:R-:W-:Y:S01]  /*143f0*/  VIADD R29, R4, 0xffffffe9 ;  /* 0xffffffe9041d7836 */ /* 0x000fe20000000000 */
[----:B------:R-:W-:Y:S01]  /*14400*/  FMNMX3.FTZ R8, R8, R15, R55, !PT ;  /* 0x0000000f08087276 */ /* 0x000fe20007810037 */
[----:B------:R-:W-:Y:S01]  /*14410*/  LDSM.16.MT88.4 R76, [R65+0x4000] ;  /* 0x00400000414c783b */ /* 0x000fe20000004200 */
[----:B------:R-:W-:Y:S01]  /*14420*/  ISETP.GE.AND P2, PT, R31, R60, PT ;  /* 0x0000003c1f00720c */ /* 0x000fe20003f46270 */
[----:B------:R-:W-:Y:S01]  /*14430*/  VIADD R31, R4, 0xffffffe8 ;  /* 0xffffffe8041f7836 */ /* 0x000fe20000000000 */
[----:B------:R-:W-:Y:S02]  /*14440*/  FMNMX3.FTZ R6, R6, R231, R233, !PT ;  /* 0x000000e706067276 */ /* 0x000fe400078100e9 */
[----:B------:R-:W-:Y:S02]  /*14450*/  FMNMX3.FTZ R8, R8, R13, R43, !PT ;  /* 0x0000000d08087276 */ /* 0x000fe4000781002b */
[----:B------:R-:W-:-:S02]  /*14460*/  FSEL R175, R175, -INF , !P4 ;  /* 0xff800000afaf7808 */ /* 0x000fc40006000000 */
[----:B------:R-:W-:Y:S02]  /*14470*/  FSEL R163, R163, -INF , !P6 ;  /* 0xff800000a3a37808 */ /* 0x000fe40007000000 */
[----:B------:R-:W-:Y:S02]  /*14480*/  FSEL R183, R183, -INF , !P5 ;  /* 0xff800000b7b77808 */ /* 0x000fe40006800000 */
[C---:B------:R-:W-:Y:S02]  /*14490*/  ISETP.GE.AND P4, PT, R29.reuse, R2, PT ;  /* 0x000000021d00720c */ /* 0x040fe40003f86270 */
[----:B------:R-:W-:Y:S01]  /*144a0*/  ISETP.GE.AND P6, PT, R29, R60, PT ;  /* 0x0000003c1d00720c */ /* 0x000fe20003fc6270 */
[----:B------:R-:W-:Y:S01]  /*144b0*/  VIADD R29, R4, 0xfffffff0 ;  /* 0xfffffff0041d7836 */ /* 0x000fe20000000000 */
[----:B------:R-:W-:Y:S02]  /*144c0*/  ISETP.GE.AND P5, PT, R31, R2, PT ;  /* 0x000000021f00720c */ /* 0x000fe40003fa6270 */
[----:B------:R-:W-:-:S02]  /*144d0*/  FMNMX3.FTZ R6, R6, R45, R229, !PT ;  /* 0x0000002d06067276 */ /* 0x000fc400078100e5 */
[----:B------:R-:W-:Y:S02]  /*144e0*/  FMNMX3.FTZ R8, R8, R47, R39, !PT ;  /* 0x0000002f08087276 */ /* 0x000fe40007810027 */
[----:B------:R-:W-:Y:S02]  /*144f0*/  FSEL R155, R155, -INF , !P1 ;  /* 0xff8000009b9b7808 */ /* 0x000fe40004800000 */
[----:B------:R-:W-:Y:S02]  /*14500*/  FMNMX3.FTZ R6, R6, R225, R169, !PT ;  /* 0x000000e106067276 */ /* 0x000fe400078100a9 */
        /* <DEDUP_REMOVED lines=9> */
[----:B------:R-:W-:Y:S02]  /*145a0*/  FSEL R159, R159, -INF , !P4 ;  /* 0xff8000009f9f7808 */ /* 0x000fe40006000000 */
[----:B------:R-:W-:Y:S01]  /*145b0*/  ISETP.GE.AND P3, PT, R31, R60, PT ;  /* 0x0000003c1f00720c */ /* 0x000fe20003f66270 */
[----:B------:R-:W-:Y:S01]  /*145c0*/  VIADD R31, R4, 0xfffffff8 ;  /* 0xfffffff8041f7836 */ /* 0x000fe20000000000 */
[----:B------:R-:W-:-:S02]  /*145d0*/  ISETP.GE.AND P2, PT, R29, R2, PT ;  /* 0x000000021d00720c */ /* 0x000fc40003f46270 */
[----:B------:R-:W-:Y:S01]  /*145e0*/  ISETP.GE.AND P4, PT, R29, R60, PT ;  /* 0x0000003c1d00720c */ /* 0x000fe20003f86270 */
[----:B------:R-:W-:Y:S01]  /*145f0*/  VIADD R29, R4, 0xfffffff9 ;  /* 0xfffffff9041d7836 */ /* 0x000fe20000000000 */
        /* <DEDUP_REMOVED lines=8> */
[----:B------:R-:W-:Y:S02]  /*14680*/  FSEL R149, R149, -INF , !P1 ;  /* 0xff80000095957808 */ /* 0x000fe40004800000 */
[----:B------:R-:W-:Y:S02]  /*14690*/  ISETP.GE.AND P1, PT, R31, R2, PT ;  /* 0x000000021f00720c */ /* 0x000fe40003f26270 */
[----:B------:R-:W-:-:S02]  /*146a0*/  FMNMX3.FTZ R6, R6, R163, R161, !PT ;  /* 0x000000a306067276 */ /* 0x000fc400078100a1 */
[----:B------:R-:W-:Y:S02]  /*146b0*/  FSEL R153, R153, -INF , !P3 ;  /* 0xff80000099997808 */ /* 0x000fe40005800000 */
[----:B------:R-:W-:Y:S02]  /*146c0*/  FMNMX3.FTZ R4, R4, R175, R157, !PT ;  /* 0x000000af04047276 */ /* 0x000fe4000781009d */
[----:B------:R-:W-:Y:S02]  /*146d0*/  FSEL R147, R147, -INF , !P2 ;  /* 0xff80000093937808 */ /* 0x000fe40005000000 */
[----:B------:R-:W-:Y:S02]  /*146e0*/  ISETP.GE.AND P3, PT, R29, R2, PT ;  /* 0x000000021d00720c */ /* 0x000fe40003f66270 */
[----:B------:R-:W-:Y:S02]  /*146f0*/  FSEL R145, R145, -INF , !P1 ;  /* 0xff80000091917808 */ /* 0x000fe40004800000 */
[----:B------:R-:W-:-:S02]  /*14700*/  FMNMX3.FTZ R6, R6, R159, R149, !PT ;  /* 0x0000009f06067276 */ /* 0x000fc40007810095 */
[----:B------:R-:W-:Y:S02]  /*14710*/  ISETP.GE.AND P2, PT, R31, R60, PT ;  /* 0x0000003c1f00720c */ /* 0x000fe40003f46270 */
[----:B------:R-:W-:Y:S02]  /*14720*/  FSEL R151, R151, -INF , !P6 ;  /* 0xff80000097977808 */ /* 0x000fe40007000000 */
[----:B------:R-:W-:Y:S02]  /*14730*/  FSEL R141, R141, -INF , !P5 ;  /* 0xff8000008d8d7808 */ /* 0x000fe40006800000 */
[----:B------:R-:W-:Y:S02]  /*14740*/  FMNMX3.FTZ R4, R4, R155, R153, !PT ;  /* 0x0000009b04047276 */ /* 0x000fe40007810099 */
[----:B------:R-:W-:Y:S02]  /*14750*/  FSEL R144, R144, -INF , !P3 ;  /* 0xff80000090907808 */ /* 0x000fe40005800000 */
[----:B------:R-:W-:-:S02]  /*14760*/  FMNMX3.FTZ R31, R6, R147, R145, !PT ;  /* 0x00000093061f7276 */ /* 0x000fc40007810091 */
[----:B------:R-:W-:Y:S02]  /*14770*/  ISETP.GE.AND P1, PT, R29, R60, PT ;  /* 0x0000003c1d00720c */ /* 0x000fe40003f26270 */
[----:B------:R-:W-:Y:S02]  /*14780*/  FSEL R140, R140, -INF , !P4 ;  /* 0xff8000008c8c7808 */ /* 0x000fe40006000000 */
[----:B------:R-:W-:Y:S02]  /*14790*/  FSEL R137, R137, -INF , !P2 ;  /* 0xff80000089897808 */ /* 0x000fe40005000000 */
[----:B------:R-:W-:Y:S02]  /*147a0*/  FMNMX3.FTZ R4, R4, R151, R141, !PT ;  /* 0x0000009704047276 */ /* 0x000fe4000781008d */
[----:B------:R-:W-:Y:S02]  /*147b0*/  FMNMX.FTZ R6, R144, R31, !PT ;  /* 0x0000001f90067209 */ /* 0x000fe40007810000 */
[----:B------:R-:W-:-:S02]  /*147c0*/  FSEL R135, R135, -INF , !P1 ;  /* 0xff80000087877808 */ /* 0x000fc40004800000 */
[----:B------:R-:W-:Y:S01]  /*147d0*/  FMNMX3.FTZ R4, R4, R140, R137, !PT ;  /* 0x0000008c04047276 */ /* 0x000fe20007810089 */
[----:B------:R-:W1:Y:S01]  /*147e0*/  SHFL.BFLY PT, R31, R6, 0x2, 0x1f ;  /* 0x0c401f00061f7f89 */ /* 0x000e6200000e0000 */
[----:B------:R-:W-:Y:S02]  /*147f0*/  ISETP.NE.AND P2, PT, R42, RZ, PT ;  /* 0x000000ff2a00720c */ /* 0x000fe40003f45270 */
[----:B------:R-:W-:Y:S02]  /*14800*/  FMNMX.FTZ R8, R135, R4, !PT ;  /* 0x0000000487087209 */ /* 0x000fe40007810000 */
[----:B------:R-:W-:Y:S02]  /*14810*/  SEL R42, R209, 0xffffffe0, !P2 ;  /* 0xffffffe0d12a7807 */ /* 0x000fe40005000000 */
[----:B------:R-:W-:Y:S01]  /*14820*/  LOP3.LUT P3, RZ, R40, 0x2, RZ, 0xc0, !PT ;  /* 0x0000000228ff7812 */ /* 0x000fe2000786c0ff */
[----:B------:R-:W3:Y:S02]  /*14830*/  SHFL.BFLY PT, R29, R8, 0x2, 0x1f ;  /* 0x0c401f00081d7f89 */ /* 0x000ee400000e0000 */
[----:B------:R-:W-:-:S02]  /*14840*/  IMAD.IADD R143, R210, 0x1, R42 ;  /* 0x00000001d28f7824 */ /* 0x000fc400078e022a */
[----:B------:R-:W-:-:S03]  /*14850*/  IMAD.IADD R42, R42, 0x1, R65 ;  /* 0x000000012a2a7824 */ /* 0x000fc600078e0241 */
[----:B------:R-:W-:Y:S04]  /*14860*/  LDSM.16.MT88.4 R116, [R143+0xc000] ;  /* 0x00c000008f74783b */ /* 0x000fe80000004200 */
[----:B------:R-:W-:Y:S04]  /*14870*/  LDSM.16.MT88.4 R100, [R42] ;  /* 0x000000002a64783b */ /* 0x000fe80000004200 */
[----:B------:R-:W-:Y:S01]  /*14880*/  LDSM.16.MT88.4 R84, [R143+0x10000] ;  /* 0x010000008f54783b */ /* 0x000fe20000004200 */
        /* <DEDUP_REMOVED lines=8> */
[----:B---3--:R-:W-:Y:S02]  /*14910*/  FMNMX.FTZ R3, R29, R4, !PT ;  /* 0x000000041d037209 */ /* 0x008fe40007810000 */
[----:B------:R-:W-:Y:S02]  /*14920*/  LDSM.16.MT88.4 R28, [R143+0x10800] ;  /* 0x010800008f1c783b */ /* 0x000fe40000004200 */
[----:B------:R-:W-:Y:S01]  /*14930*/  FSEL R146, R146, RZ, P1 ;  /* 0x000000ff92927208 */ /* 0x000fe20000800000 */
[C---:B------:R-:W-:Y:S01]  /*14940*/  FMUL.FTZ R142, R3.reuse, UR4 ;  /* 0x00000004038e7c20 */ /* 0x040fe20008410000 */
[----:B------:R-:W-:-:S03]  /*14950*/  FSETP.NEU.FTZ.AND P1, PT, R3, -INF , PT ;  /* 0xff8000000300780b */ /* 0x000fc60003f3d000 */
[--C-:B------:R-:W-:Y:S01]  /*14960*/  FFMA.FTZ R138, R25, UR4, -R146.reuse ;  /* 0x00000004198a7c23 */ /* 0x100fe20008010892 */
[----:B------:R-:W-:Y:S01]  /*14970*/  FSEL R142, R142, RZ, P1 ;  /* 0x000000ff8e8e7208 */ /* 0x000fe20000800000 */
[--C-:B------:R-:W-:Y:S01]  /*14980*/  FFMA.FTZ R133, R71, UR4, -R146.reuse ;  /* 0x0000000447857c23 */ /* 0x100fe20008010892 */
[--C-:B------:R-:W-:Y:S01]  /*14990*/  FFMA.FTZ R66, R27, UR4, -R146.reuse ;  /* 0x000000041b427c23 */ /* 0x100fe20008010892 */
[--C-:B------:R-:W-:Y:S01]  /*149a0*/  FFMA.FTZ R61, R23, UR4, -R146.reuse ;  /* 0x00000004173d7c23 */ /* 0x100fe20008010892 */
[----:B------:R-:W-:Y:S01]  /*149b0*/  FFMA.FTZ R58, R11, UR4, -R146 ;  /* 0x000000040b3a7c23 */ /* 0x000fe20008010892 */
[--C-:B------:R-:W-:Y:S01]  /*149c0*/  FFMA.FTZ R64, R5, UR4, -R142.reuse ;  /* 0x0000000405407c23 */ /* 0x100fe2000801088e */
[--C-:B------:R-:W-:Y:S01]  /*149d0*/  FFMA.FTZ R59, R7, UR4, -R142.reuse ;  /* 0x00000004073b7c23 */ /* 0x100fe2000801088e */
[--C-:B------:R-:W-:Y:S01]  /*149e0*/  FFMA.FTZ R136, R21, UR4, -R142.reuse ;  /* 0x0000000415887c23 */ /* 0x100fe2000801088e */
[----:B------:R-:W1:Y:S01]  /*149f0*/  LDSM.16.MT88.4 R4, [R42+0x4000] ;  /* 0x004000002a04783b */ /* 0x000e620000004200 */
[----:B------:R-:W-:Y:S01]  /*14a00*/  FFMA.FTZ R67, R19, UR4, -R142 ;  /* 0x0000000413437c23 */ /* 0x000fe2000801088e */
[----:B------:R-:W-:Y:S01]  /*14a10*/  MUFU.EX2 R138, R138 ;  /* 0x0000008a008a7308 */ /* 0x000fe20000000800 */
[--C-:B------:R-:W-:Y:S01]  /*14a20*/  FFMA.FTZ R12, R9, UR4, -R146.reuse ;  /* 0x00000004090c7c23 */ /* 0x100fe20008010892 */
[--C-:B------:R-:W-:Y:S01]  /*14a30*/  FFMA.FTZ R54, R51, UR4, -R146.reuse ;  /* 0x0000000433367c23 */ /* 0x100fe20008010892 */
[----:B------:R-:W2:Y:S01]  /*14a40*/  LDSM.16.MT88.4 R8, [R42+0x800] ;  /* 0x000800002a08783b */ /* 0x000ea20000004200 */
[----:B------:R-:W3:Y:S01]  /*14a50*/  MUFU.EX2 R133, R133 ;  /* 0x0000008500857308 */ /* 0x000ee20000000800 */
[----:B------:R-:W-:Y:S01]  /*14a60*/  FFMA.FTZ R57, R17, UR4, -R146 ;  /* 0x0000000411397c23 */ /* 0x000fe20008010892 */
[--C-:B------:R-:W-:Y:S01]  /*14a70*/  FFMA.FTZ R56, R53, UR4, -R142.reuse ;  /* 0x0000000435387c23 */ /* 0x100fe2000801088e */
[--C-:B------:R-:W-:Y:S01]  /*14a80*/  FFMA.FTZ R52, R55, UR4, -R142.reuse ;  /* 0x0000000437347c23 */ /* 0x100fe2000801088e */
[----:B------:R-:W-:Y:S01]  /*14a90*/  MUFU.EX2 R66, R66 ;  /* 0x0000004200427308 */ /* 0x000fe20000000800 */
[--C-:B------:R-:W-:Y:S01]  /*14aa0*/  FFMA.FTZ R51, R13, UR4, -R142.reuse ;  /* 0x000000040d337c23 */ /* 0x100fe2000801088e */
[----:B------:R-:W-:Y:S01]  /*14ab0*/  FFMA.FTZ R36, R15, UR4, -R142 ;  /* 0x000000040f247c23 */ /* 0x000fe2000801088e */
[----:B------:R-:W-:Y:S01]  /*14ac0*/  LDSM.16.MT88.4 R16, [R210+0x10800] ;  /* 0x01080000d210783b */ /* 0x000fe20000004200 */
[----:B------:R-:W4:Y:S01]  /*14ad0*/  MUFU.EX2 R61, R61 ;  /* 0x0000003d003d7308 */ /* 0x000f220000000800 */
[----:B------:R-:W-:Y:S01]  /*14ae0*/  FFMA.FTZ R50, R49, UR4, -R146 ;  /* 0x0000000431327c23 */ /* 0x000fe20008010892 */
[----:B------:R-:W-:Y:S01]  /*14af0*/  FFMA.FTZ R48, R43, UR4, -R142 ;  /* 0x000000042b307c23 */ /* 0x000fe2000801088e */
[----:B------:R-:W-:Y:S01]  /*14b00*/  LDSM.16.MT88.4 R24, [R210+0xc800] ;  /* 0x00c80000d218783b */ /* 0x000fe20000004200 */
[----:B------:R-:W-:Y:S01]  /*14b10*/  MUFU.EX2 R136, R136 ;  /* 0x0000008800887308 */ /* 0x000fe20000000800 */
[--C-:B------:R-:W-:Y:S01]  /*14b20*/  FFMA.FTZ R49, R231, UR4, -R146.reuse ;  /* 0x00000004e7317c23 */ /* 0x100fe20008010892 */
[----:B---3--:R-:W-:Y:S01]  /*14b30*/  F2FP.BF16.F32.PACK_AB R68, R133, R138 ;  /* 0x0000008a8544723e */ /* 0x008fe200000010ff */
[----:B------:R-:W-:Y:S01]  /*14b40*/  LDSM.16.MT88.4 R20, [R65+0x800] ;  /* 0x000800004114783b */ /* 0x000fe20000004200 */
[----:B------:R-:W3:Y:S01]  /*14b50*/  MUFU.EX2 R67, R67 ;  /* 0x0000004300437308 */ /* 0x000ee20000000800 */
        /* <DEDUP_REMOVED lines=16> */
[----:B------:R-:W-:Y:S01]  /*14c60*/  FFMA.FTZ R225, R225, UR4, -R146 ;  /* 0x00000004e1e17c23 */ /* 0x000fe20008010892 */
[----:B------:R-:W-:Y:S01]  /*14c70*/  FFMA.FTZ R213, R213, UR4, -R142 ;  /* 0x00000004d5d57c23 */ /* 0x000fe2000801088e */
[--C-:B------:R-:W-:Y:S01]  /*14c80*/  FFMA.FTZ R156, R187, UR4, -R146.reuse ;  /* 0x00000004bb9c7c23 */ /* 0x100fe20008010892 */
[----:B------:R-:W-:Y:S01]  /*14c90*/  MUFU.EX2 R54, R54 ;  /* 0x0000003600367308 */ /* 0x000fe20000000800 */
[----:B------:R-:W-:Y:S01]  /*14ca0*/  FFMA.FTZ R158, R189, UR4, -R146 ;  /* 0x00000004bd9e7c23 */ /* 0x000fe20008010892 */
[----:B----4-:R-:W-:Y:S01]  /*14cb0*/  F2FP.BF16.F32.PACK_AB R71, R59, R64 ;  /* 0x000000403b47723e */ /* 0x010fe200000010ff */
[--C-:B------:R-:W-:Y:S01]  /*14cc0*/  FFMA.FTZ R160, R201, UR4, -R142.reuse ;  /* 0x00000004c9a07c23 */ /* 0x100fe2000801088e */
[----:B------:R4:W-:Y:S01]  /*14cd0*/  MUFU.EX2 R53, R12 ;  /* 0x0000000c00357308 */ /* 0x0009e20000000800 */
[----:B------:R-:W-:Y:S01]  /*14ce0*/  FFMA.FTZ R162, R195, UR4, -R142 ;  /* 0x00000004c3a27c23 */ /* 0x000fe2000801088e */
[--C-:B------:R-:W-:Y:S01]  /*14cf0*/  FFMA.FTZ R205, R205, UR4, -R146.reuse ;  /* 0x00000004cdcd7c23 */ /* 0x100fe20008010892 */
[----:B------:R-:W-:Y:S01]  /*14d00*/  FFMA.FTZ R203, R203, UR4, -R146 ;  /* 0x00000004cbcb7c23 */ /* 0x000fe20008010892 */
[----:B------:R-:W-:Y:S01]  /*14d10*/  MUFU.EX2 R56, R56 ;  /* 0x0000003800387308 */ /* 0x000fe20000000800 */
[C---:B------:R-:W-:Y:S01]  /*14d20*/  HMMA.16816.F32.BF16 R104, R68.reuse, R100, RZ ;  /* 0x000000644468723c */ /* 0x040fe200000418ff */
[----:B------:R-:W-:Y:S01]  /*14d30*/  FFMA.FTZ R199, R199, UR4, -R142 ;  /* 0x00000004c7c77c23 */ /* 0x000fe2000801088e */
[--C-:B------:R-:W-:Y:S01]  /*14d40*/  FFMA.FTZ R164, R193, UR4, -R146.reuse ;  /* 0x00000004c1a47c23 */ /* 0x100fe20008010892 */
[----:B------:R5:W2:Y:S01]  /*14d50*/  MUFU.EX2 R55, R36 ;  /* 0x0000002400377308 */ /* 0x000aa20000000800 */
[----:B------:R-:W-:Y:S01]  /*14d60*/  FFMA.FTZ R166, R185, UR4, -R146 ;  /* 0x00000004b9a67c23 */ /* 0x000fe20008010892 */
[----:B------:R-:W-:Y:S01]  /*14d70*/  FFMA.FTZ R168, R181, UR4, -R142 ;  /* 0x00000004b5a87c23 */ /* 0x000fe2000801088e */
[--C-:B------:R-:W-:Y:S01]  /*14d80*/  FFMA.FTZ R191, R191, UR4, -R146.reuse ;  /* 0x00000004bfbf7c23 */ /* 0x100fe20008010892 */
[----:B------:R-:W-:Y:S01]  /*14d90*/  MUFU.EX2 R52, R52 ;  /* 0x0000003400347308 */ /* 0x000fe20000000800 */
[C---:B------:R-:W-:Y:S01]  /*14da0*/  HMMA.16816.F32.BF16 R100, R68.reuse, R102, RZ ;  /* 0x000000664464723c */ /* 0x040fe200000418ff */
[----:B----4-:R-:W4:Y:S01]  /*14db0*/  LDSM.16.MT88.4 R12, [R65+0x4800] ;  /* 0x00480000410c783b */ /* 0x010f220000004200 */
[----:B------:R-:W-:Y:S01]  /*14dc0*/  FFMA.FTZ R183, R183, UR4, -R146 ;  /* 0x00000004b7b77c23 */ /* 0x000fe20008010892 */
[----:B------:R-:W2:Y:S01]  /*14dd0*/  MUFU.EX2 R51, R51 ;  /* 0x0000003300337308 */ /* 0x000ea20000000800 */
[--C-:B------:R-:W-:Y:S01]  /*14de0*/  FFMA.FTZ R179, R179, UR4, -R142.reuse ;  /* 0x00000004b3b37c23 */ /* 0x100fe2000801088e */
[----:B------:R-:W-:Y:S01]  /*14df0*/  FFMA.FTZ R175, R175, UR4, -R142 ;  /* 0x00000004afaf7c23 */ /* 0x000fe2000801088e */
[----:B------:R-:W-:Y:S01]  /*14e00*/  FFMA.FTZ R170, R159, UR4, -R146 ;  /* 0x000000049faa7c23 */ /* 0x000fe20008010892 */
[----:B------:R-:W-:Y:S01]  /*14e10*/  MUFU.EX2 R50, R50 ;  /* 0x0000003200327308 */ /* 0x000fe20000000800 */
[C---:B------:R-:W-:Y:S01]  /*14e20*/  HMMA.16816.F32.BF16 R120, R68.reuse, R116, RZ ;  /* 0x000000744478723c */ /* 0x040fe200000418ff */
[----:B-----5:R-:W-:Y:S01]  /*14e30*/  LDSM.16.MT88.4 R36, [R42+0x5000] ;  /* 0x005000002a24783b */ /* 0x020fe20000004200 */
[--C-:B------:R-:W-:Y:S01]  /*14e40*/  FFMA.FTZ R172, R155, UR4, -R142.reuse ;  /* 0x000000049bac7c23 */ /* 0x100fe2000801088e */
[----:B------:R-:W5:Y:S01]  /*14e50*/  MUFU.EX2 R49, R49 ;  /* 0x0000003100317308 */ /* 0x000f620000000800 */
        /* <DEDUP_REMOVED lines=14> */
[----:B------:R-:W5:Y:S02]  /*14f40*/  MUFU.EX2 R47, R47 ;  /* 0x0000002f002f7308 */ /* 0x000f640000000800 */
        /* <DEDUP_REMOVED lines=30> */
[----:B---3--:R-:W-:Y:S01]  /*15130*/  F2FP.BF16.F32.PACK_AB R4, R57, R58 ;  /* 0x0000003a3904723e */ /* 0x008fe200000010ff */
        /* <DEDUP_REMOVED lines=19> */
[----:B------:R-:W1:Y:S01]  /*15270*/  LDSM.16.MT88.4 R8, [R42+0x4800] ;  /* 0x004800002a08783b */ /* 0x000e620000004200 */
[----:B------:R-:W-:Y:S06]  /*15280*/  MUFU.EX2 R231, R231 ;  /* 0x000000e700e77308 */ /* 0x000fec0000000800 */
[C---:B------:R-:W-:Y:S08]  /*15290*/  HMMA.16816.F32.BF16 R120, R4.reuse, R32, R120 ;  /* 0x000000200478723c */ /* 0x040ff00000041878 */
[C---:B------:R-:W-:Y:S01]  /*152a0*/  HMMA.16816.F32.BF16 R116, R4.reuse, R34, R116 ;  /* 0x000000220474723c */ /* 0x040fe20000041874 */
[----:B------:R-:W2:Y:S07]  /*152b0*/  LDSM.16.MT88.4 R32, [R143+0xd000] ;  /* 0x00d000008f20783b */ /* 0x000eae0000004200 */
[C---:B----4-:R-:W-:Y:S08]  /*152c0*/  HMMA.16816.F32.BF16 R80, R4.reuse, R12, R80 ;  /* 0x0000000c0450723c */ /* 0x050ff00000041850 */
        /* <DEDUP_REMOVED lines=32> */
[----:B------:R3:W5:Y:S04]  /*154d0*/  MUFU.EX2 R169, R225 ;  /* 0x000000e100a97308 */ /* 0x0007680000000800 */
[----:B------:R4:W5:Y:S01]  /*154e0*/  MUFU.EX2 R167, R12 ;  /* 0x0000000c00a77308 */ /* 0x0009620000000800 */
[C---:B------:R-:W-:Y:S08]  /*154f0*/  HMMA.16816.F32.BF16 R92, R4.reuse, R14, R92 ;  /* 0x0000000e045c723c */ /* 0x040ff0000004185c */
[C---:B-1----:R-:W-:Y:S01]  /*15500*/  HMMA.16816.F32.BF16 R80, R4.reuse, R8, R80 ;  /* 0x000000080450723c */ /* 0x042fe20000041850 */
[----:B---3--:R-:W-:Y:S01]  /*15510*/  IMAD.MOV.U32 R225, RZ, RZ, -0x1 ;  /* 0xffffffffffe17424 */ /* 0x008fe200078e00ff */
[----:B----4-:R-:W1:Y:S06]  /*15520*/  LDSM.16.MT88.4 R12, [R210+0x11800] ;  /* 0x01180000d20c783b */ /* 0x010e6c0000004200 */
        /* <DEDUP_REMOVED lines=19> */
[----:B-----5:R-:W-:Y:S01]  /*15660*/  F2FP.BF16.F32.PACK_AB R4, R169, R148 ;  /* 0x00000094a904723e */ /* 0x020fe200000010ff */
        /* <DEDUP_REMOVED lines=239> */
[----:B------:R-:W-:-:S02]  /*16560*/  ISETP.NE.AND P1, PT, R5, RZ, PT ;  /* 0x000000ff0500720c */ /* 0x000fc40003f25270 */
        /* <DEDUP_REMOVED lines=27> */
.L_x_2421:
        /* <DEDUP_REMOVED lines=8> */
.L_x_2422:
[----:B------:R-:W1:Y:S01]  /*167a0*/  LDCU.64 UR8, c[0x0][0x3c0] ;  /* 0x00007800ff0877ac */ /* 0x000e620008000a00 */
[----:B------:R-:W-:Y:S01]  /*167b0*/  LOP3.LUT R4, R41, 0x1f8, RZ, 0xc0, !PT ;  /* 0x000001f829047812 */ /* 0x000fe200078ec0ff */
[----:B------:R-:W-:Y:S01]  /*167c0*/  IMAD.MOV.U32 R138, RZ, RZ, 0x20 ;  /* 0x00000020ff8a7424 */ /* 0x000fe200078e00ff */
[----:B------:R-:W-:Y:S01]  /*167d0*/  LOP3.LUT P2, RZ, R139, 0x2, RZ, 0xc0, !PT ;  /* 0x000000028bff7812 */ /* 0x000fe2000784c0ff */
[----:B------:R-:W-:Y:S01]  /*167e0*/  VIADD R133, R0, UR5 ;  /* 0x0000000500857c36 */ /* 0x000fe20008000000 */
[----:B------:R-:W-:Y:S01]  /*167f0*/  LOP3.LUT R4, R4, 0x38, R139, 0x78, !PT ;  /* 0x0000003804047812 */ /* 0x000fe200078e788b */
[C---:B------:R-:W-:Y:S01]  /*16800*/  IMAD.IADD R135, R211.reuse, 0x1, R134 ;  /* 0x00000001d3877824 */ /* 0x040fe200078e0286 */
[----:B------:R-:W-:Y:S02]  /*16810*/  SEL R138, R138, 0xffffffe0, !P2 ;  /* 0xffffffe08a8a7807 */ /* 0x000fe40005000000 */
[----:B------:R-:W-:Y:S02]  /*16820*/  LOP3.LUT R4, R4, 0x1e00, R41, 0xf8, !PT ;  /* 0x00001e0004047812 */ /* 0x000fe400078ef829 */
[----:B------:R-:W-:Y:S01]  /*16830*/  LOP3.LUT R40, R40, 0xfffffffd, RZ, 0xc0, !PT ;  /* 0xfffffffd28287812 */ /* 0x000fe200078ec0ff */
[--C-:B------:R-:W-:Y:S01]  /*16840*/  IMAD.IADD R136, R211, 0x1, R138.reuse ;  /* 0x00000001d3887824 */ /* 0x100fe200078e028a */
[----:B------:R-:W-:Y:S01]  /*16850*/  LEA R223, R4, UR5, 0x1 ;  /* 0x0000000504df7c11 */ /* 0x000fe2000f8e08ff */
[C---:B------:R-:W-:Y:S01]  /*16860*/  IMAD.IADD R61, R133.reuse, 0x1, R138 ;  /* 0x00000001853d7824 */ /* 0x040fe200078e028a */
[----:B------:R-:W-:Y:S01]  /*16870*/  P2R R63, PR, RZ, 0x1 ;  /* 0x00000001ff3f7803 */ /* 0x000fe20000000000 */
[----:B------:R-:W-:Y:S01]  /*16880*/  IMAD.IADD R133, R133, 0x1, R134 ;  /* 0x0000000185857824 */ /* 0x000fe200078e0286 */
[----:B------:R-:W-:Y:S01]  /*16890*/  @P2 LOP3.LUT R40, R40, 0x2, RZ, 0xfc, !PT ;  /* 0x0000000228282812 */ /* 0x000fe200078efcff */
[----:B-1----:R-:W-:Y:S01]  /*168a0*/  USHF.L.U32 UR4, UR8, 0x5, URZ ;  /* 0x0000000508047899 */ /* 0x002fe200080006ff */
[----:B------:R-:W-:Y:S01]  /*168b0*/  @!PT LDS RZ, [RZ] ;  /* 0x00000000fffff984 */ /* 0x000fe20000000800 */
[----:B------:R-:W-:Y:S01]  /*168c0*/  @!PT LDS RZ, [RZ] ;  /* 0x00000000fffff984 */ /* 0x000fe20000000800 */
[----:B------:R-:W-:Y:S01]  /*168d0*/  @!PT LDS RZ, [RZ] ;  /* 0x00000000fffff984 */ /* 0x000fe20000000800 */
[----:B------:R-:W-:Y:S01]  /*168e0*/  LDGSTS.E.BYPASS.LTC128B.128 [R223+0xc000], desc[UR6][R218.64] ;  /* 0x0c000000dadf7fae */ /* 0x000fe2000b981a06 */
[----:B------:R-:W-:Y:S01]  /*168f0*/  USHF.L.U64.HI UR9, UR8, 0x5, UR9 ;  /* 0x0000000508097899 */ /* 0x000fe20008010209 */
[----:B------:R-:W-:-:S02]  /*16900*/  IMAD.IADD R137, R135, 0x1, R138 ;  /* 0x0000000187897824 */ /* 0x000fc400078e028a */
        /* <DEDUP_REMOVED lines=22> */
[----:B------:R-:W-:Y:S01]  /*16a70*/  LDGSTS.E.BYPASS.LTC128B.128 [R223+0x12000], desc[UR6][R16.64+0x80] ;  /* 0x1200008010df7fae */ /* 0x000fe2000b981a06 */
[----:B------:R-:W1:Y:S02]  /*16a80*/  LDCU UR4, c[0x0][0x50c] ;  /* 0x0000a180ff0477ac */ /* 0x000e640008000800 */
[----:B------:R-:W-:Y:S01]  /*16a90*/  IADD3.X R21, PT, PT, R19, UR9, RZ, P1, !PT ;  /* 0x0000000913157c10 */ /* 0x000fe20008ffe4ff */
[----:B------:R-:W-:Y:S04]  /*16aa0*/  LDGSTS.E.BYPASS.LTC128B.128 [R223+0xe800], desc[UR6][R4.64] ;  /* 0x0e80000004df7fae */ /* 0x000fe8000b981a06 */
[----:B------:R-:W-:Y:S04]  /*16ab0*/  LDGSTS.E.BYPASS.LTC128B.128 [R223+0x12800], desc[UR6][R4.64+0x80] ;  /* 0x1280008004df7fae */ /* 0x000fe8000b981a06 */
[----:B------:R-:W-:Y:S04]  /*16ac0*/  LDGSTS.E.BYPASS.LTC128B.128 [R223+0xf000], desc[UR6][R18.64] ;  /* 0x0f00000012df7fae */ /* 0x000fe8000b981a06 */
[----:B------:R-:W-:Y:S04]  /*16ad0*/  LDGSTS.E.BYPASS.LTC128B.128 [R223+0x13000], desc[UR6][R18.64+0x80] ;  /* 0x1300008012df7fae */ /* 0x000fe8000b981a06 */
[----:B------:R-:W-:Y:S04]  /*16ae0*/  LDGSTS.E.BYPASS.LTC128B.128 [R223+0xf800], desc[UR6][R20.64] ;  /* 0x0f80000014df7fae */ /* 0x000fe8000b981a06 */
[----:B------:R2:W-:Y:S04]  /*16af0*/  LDGSTS.E.BYPASS.LTC128B.128 [R223+0x13800], desc[UR6][R20.64+0x80] ;  /* 0x1380008014df7fae */ /* 0x0005e8000b981a06 */
[----:B------:R-:W-:Y:S04]  /*16b00*/  LDSM.16.M88.4 R12, [R211] ;  /* 0x00000000d30c783b */ /* 0x000fe80000000200 */
[----:B------:R-:W3:Y:S04]  /*16b10*/  LDSM.16.M88.4 R144, [R0+UR5+0x4000] ;  /* 0x004000050090783b */ /* 0x000ee80008000200 */
[----:B------:R-:W4:Y:S04]  /*16b20*/  LDSM.16.M88.4 R64, [R0+UR5+0x4800] ;  /* 0x004800050040783b */ /* 0x000f280008000200 */
[----:B------:R-:W5:Y:S04]  /*16b30*/  LDSM.16.M88.4 R52, [R0+UR5+0x5000] ;  /* 0x005000050034783b */ /* 0x000f680008000200 */
[----:B------:R-:W1:Y:S04]  /*16b40*/  LDSM.16.M88.4 R44, [R0+UR5+0x5800] ;  /* 0x00580005002c783b */ /* 0x000e680008000200 */
[----:B------:R-:W1:Y:S04]  /*16b50*/  LDSM.16.M88.4 R36, [R0+UR5+0x6000] ;  /* 0x006000050024783b */ /* 0x000e680008000200 */
[----:B------:R-:W1:Y:S04]  /*16b60*/  LDSM.16.M88.4 R28, [R0+UR5+0x6800] ;  /* 0x00680005001c783b */ /* 0x000e680008000200 */
[----:B--2---:R-:W2:Y:S04]  /*16b70*/  LDSM.16.M88.4 R20, [R0+UR5+0x7000] ;  /* 0x007000050014783b */ /* 0x004ea80008000200 */
[----:B------:R-:W2:Y:S04]  /*16b80*/  LDSM.16.M88.4 R4, [R0+UR5+0x7800] ;  /* 0x007800050004783b */ /* 0x000ea80008000200 */
[----:B------:R-:W-:Y:S04]  /*16b90*/  LDSM.16.M88.4 R184, [R136] ;  /* 0x0000000088b8783b */ /* 0x000fe80000000200 */
[----:B------:R-:W2:Y:S04]  /*16ba0*/  LDSM.16.M88.4 R164, [R61+0x6000] ;  /* 0x006000003da4783b */ /* 0x000ea80000000200 */
        /* <DEDUP_REMOVED lines=10> */
[C---:B-1----:R-:W-:Y:S03]  /*16c50*/  HMMA.16816.F32.BF16 R48, R12.reuse, R44, RZ ;  /* 0x0000002c0c30723c */ /* 0x042fe600000418ff */
[----:B------:R-:W-:Y:S04]  /*16c60*/  LDSM.16.M88.4 R168, [R61+0x5800] ;  /* 0x005800003da8783b */ /* 0x000fe80000000200 */
[----:B------:R-:W0:Y:S01]  /*16c70*/  LDGDEPBAR ;  /* 0x00000000000079af */ /* 0x000e220000000000 */
        /* <DEDUP_REMOVED lines=112> */
[----:B------:R-:W3:Y:S07]  /*17380*/  LDSM.16.M88.4 R36, [R133+0x9000] ;  /* 0x009000008524783b */ /* 0x000eee0000000200 */
[C---:B-1----:R-:W-:Y:S08]  /*17390*/  HMMA.16816.F32.BF16 R164, R152.reuse, R4, R164 ;  /* 0x0000000498a4723c */ /* 0x042ff000000418a4 */
[----:B------:R-:W-:Y:S01]  /*173a0*/  HMMA.16816.F32.BF16 R64, R152, R6, R64 ;  /* 0x000000069840723c */ /* 0x000fe20000041840 */
[----:B------:R-:W1:Y:S07]  /*173b0*/  LDSM.16.M88.4 R4, [R61+0x9800] ;  /* 0x009800003d04783b */ /* 0x000e6e0000000200 */
[----:B--2---:R-:W-:Y:S03]  /*173c0*/  HMMA.16816.F32.BF16 R56, R156, R24, R56 ;  /* 0x000000189c38723c */ /* 0x004fe60000041838 */
        /* <DEDUP_REMOVED lines=14> */
[----:B------:R-:W4:Y:S01]  /*174b0*/  LDSM.16.M88.4 R140, [R0+UR5+0xa800] ;  /* 0x00a80005008c783b */ /* 0x000f220008000200 */
[----:B------:R-:W-:Y:S06]  /*174c0*/  MUFU.TANH R250, R65 ;  /* 0x0000004100fa7308 */ /* 0x000fec0000002400 */
[----:B---3--:R-:W-:Y:S02]  /*174d0*/  HMMA.16816.F32.BF16 R56, R180, R36, R56 ;  /* 0x00000024b438723c */ /* 0x008fe40000041838 */
[----:B------:R3:W-:Y:S01]  /*174e0*/  MUFU.TANH R244, R66 ;  /* 0x0000004200f47308 */ /* 0x0007e20000002400 */
[----:B------:R-:W-:Y:S01]  /*174f0*/  FMUL.FTZ R144, R144, UR4 ;  /* 0x0000000490907c20 */ /* 0x000fe20008410000 */
[----:B------:R-:W-:Y:S01]  /*17500*/  FMUL.FTZ R145, R145, UR4 ;  /* 0x0000000491917c20 */ /* 0x000fe20008410000 */
[----:B------:R-:W-:-:S03]  /*17510*/  FMUL.FTZ R146, R146, UR4 ;  /* 0x0000000492927c20 */ /* 0x000fc60008410000 */
[----:B------:R-:W-:Y:S01]  /*17520*/  HMMA.16816.F32.BF16 R52, R180, R38, R52 ;  /* 0x00000026b434723c */ /* 0x000fe20000041834 */
[----:B------:R-:W5:Y:S01]  /*17530*/  LDSM.16.M88.4 R36, [R134+0x9800] ;  /* 0x009800008624783b */ /* 0x000f620000000200 */
[----:B------:R-:W-:Y:S01]  /*17540*/  MUFU.TANH R240, R167 ;  /* 0x000000a700f07308 */ /* 0x000fe20000002400 */
[----:B------:R-:W-:Y:S01]  /*17550*/  FMUL.FTZ R136, R148, UR4 ;  /* 0x0000000494887c20 */ /* 0x000fe20008410000 */
[----:B------:R-:W-:Y:S01]  /*17560*/  FMUL.FTZ R135, R149, UR4 ;  /* 0x0000000495877c20 */ /* 0x000fe20008410000 */
[----:B------:R-:W-:Y:S01]  /*17570*/  FMUL.FTZ R138, R150, UR4 ;  /* 0x00000004968a7c20 */ /* 0x000fe20008410000 */
[----:B------:R-:W-:Y:S01]  /*17580*/  FMUL.FTZ R137, R151, UR4 ;  /* 0x0000000497897c20 */ /* 0x000fe20008410000 */
[----:B------:R-:W-:Y:S01]  /*17590*/  FMUL.FTZ R151, R147, UR4 ;  /* 0x0000000493977c20 */ /* 0x000fe20008410000 */
[C---:B-1----:R-:W-:Y:S02]  /*175a0*/  HMMA.16816.F32.BF16 R48, R156.reuse, R4, R48 ;  /* 0x000000049c30723c */ /* 0x042fe40000041830 */
[----:B------:R-:W-:Y:S01]  /*175b0*/  MUFU.TANH R148, R144 ;  /* 0x0000009000947308 */ /* 0x000fe20000002400 */
[----:B---3--:R-:W-:Y:S05]  /*175c0*/  LDSM.16.M88.4 R64, [R0+UR5+0xb800] ;  /* 0x00b800050040783b */ /* 0x008fea0008000200 */
[----:B------:R-:W-:Y:S01]  /*175d0*/  HMMA.16816.F32.BF16 R44, R156, R6, R44 ;  /* 0x000000069c2c723c */ /* 0x000fe2000004182c */
[----:B------:R-:W-:Y:S01]  /*175e0*/  LDSM.16.M88.4 R4, [R133+0xa000] ;  /* 0x00a000008504783b */ /* 0x000fe20000000200 */
[----:B------:R-:W-:Y:S06]  /*175f0*/  MUFU.TANH R149, R145 ;  /* 0x0000009100957308 */ /* 0x000fec0000002400 */
[C---:B------:R-:W-:Y:S02]  /*17600*/  HMMA.16816.F32.BF16 R56, R152.reuse, R40, R56 ;  /* 0x000000289838723c */ /* 0x040fe40000041838 */
[----:B------:R1:W-:Y:S06]  /*17610*/  MUFU.TANH R150, R146 ;  /* 0x0000009200967308 */ /* 0x0003ec0000002400 */
[----:B------:R-:W-:Y:S01]  /*17620*/  HMMA.16816.F32.BF16 R52, R152, R42, R52 ;  /* 0x0000002a9834723c */ /* 0x000fe20000041834 */
[----:B------:R-:W-:Y:S01]  /*17630*/  LDSM.16.M88.4 R40, [R61+0xa000] ;  /* 0x00a000003d28783b */ /* 0x000fe20000000200 */
[----:B------:R-:W3:Y:S06]  /*17640*/  MUFU.TANH R138, R138 ;  /* 0x0000008a008a7308 */ /* 0x000eec0000002400 */
[C---:B--2---:R-:W-:Y:S02]  /*17650*/  HMMA.16816.F32.BF16 R48, R180.reuse, R24, R48 ;  /* 0x00000018b430723c */ /* 0x044fe40000041830 */
[----:B------:R-:W-:Y:S01]  /*17660*/  MUFU.TANH R136, R136 ;  /* 0x0000008800887308 */ /* 0x000fe20000002400 */
[----:B------:R-:W-:Y:S01]  /*17670*/  FMUL.FTZ R56, R56, UR4 ;  /* 0x0000000438387c20 */ /* 0x000fe20008410000 */
[----:B-1----:R1:W2:Y:S01]  /*17680*/  LDSM.16.M88.4 R144, [R0+UR5+0xb000] ;  /* 0x00b000050090783b */ /* 0x0022a20008000200 */
[----:B------:R-:W-:Y:S01]  /*17690*/  FMUL.FTZ R58, R58, UR4 ;  /* 0x000000043a3a7c20 */ /* 0x000fe20008410000 */
[----:B------:R-:W-:Y:S01]  /*176a0*/  FMUL.FTZ R57, R57, UR4 ;  /* 0x0000000439397c20 */ /* 0x000fe20008410000 */
[----:B------:R-:W-:Y:S01]  /*176b0*/  FMUL.FTZ R59, R59, UR4 ;  /* 0x000000043b3b7c20 */ /* 0x000fe20008410000 */
[----:B------:R-:W-:Y:S01]  /*176c0*/  HMMA.16816.F32.BF16 R44, R180, R26, R44 ;  /* 0x0000001ab42c723c */ /* 0x000fe2000004182c */
[----:B------:R-:W-:Y:S01]  /*176d0*/  LDSM.16.M88.4 R24, [R134+0xa000] ;  /* 0x00a000008618783b */ /* 0x000fe20000000200 */
[----:B------:R-:W3:Y:S01]  /*176e0*/  MUFU.TANH R135, R135 ;  /* 0x0000008700877308 */ /* 0x000ee20000002400 */
[----:B------:R-:W-:Y:S01]  /*176f0*/  FMUL.FTZ R52, R52, UR4 ;  /* 0x0000000434347c20 */ /* 0x000fe20008410000 */
[----:B------:R-:W-:Y:S01]  /*17700*/  FMUL.FTZ R54, R54, UR4 ;  /* 0x0000000436367c20 */ /* 0x000fe20008410000 */
[----:B------:R-:W-:Y:S01]  /*17710*/  FMUL.FTZ R53, R53, UR4 ;  /* 0x0000000435357c20 */ /* 0x000fe20008410000 */
[----:B------:R-:W-:-:S02]  /*17720*/  FMUL.FTZ R55, R55, UR4 ;  /* 0x0000000437377c20 */ /* 0x000fc40008410000 */
[----:B----4-:R-:W-:Y:S02]  /*17730*/  HMMA.16816.F32.BF16 R32, R8, R140, R32 ;  /* 0x0000008c0820723c */ /* 0x010fe40000041820 */
[----:B------:R-:W-:Y:S06]  /*17740*/  MUFU.TANH R238, R52 ;  /* 0x0000003400ee7308 */ /* 0x000fec0000002400 */
[C---:B-----5:R-:W-:Y:S02]  /*17750*/  HMMA.16816.F32.BF16 R48, R152.reuse, R36, R48 ;  /* 0x000000249830723c */ /* 0x060fe40000041830 */
[----:B------:R-:W4:Y:S06]  /*17760*/  MUFU.TANH R137, R137 ;  /* 0x0000008900897308 */ /* 0x000f2c0000002400 */
[----:B------:R-:W-:Y:S01]  /*17770*/  HMMA.16816.F32.BF16 R44, R152, R38, R44 ;  /* 0x00000026982c723c */ /* 0x000fe2000004182c */
[----:B------:R-:W5:Y:S01]  /*17780*/  LDSM.16.M88.4 R36, [R61+0xa800] ;  /* 0x00a800003d24783b */ /* 0x000f620000000200 */
[----:B------:R-:W4:Y:S06]  /*17790*/  MUFU.TANH R151, R151 ;  /* 0x0000009700977308 */ /* 0x000f2c0000002400 */
[----:B------:R-:W-:Y:S02]  /*177a0*/  HMMA.16816.F32.BF16 R28, R8, R142, R28 ;  /* 0x0000008e081c723c */ /* 0x000fe4000004181c */
[----:B------:R-:W4:Y:S01]  /*177b0*/  MUFU.TANH R248, R164 ;  /* 0x000000a400f87308 */ /* 0x000f220000002400 */
[----:B------:R-:W-:Y:S01]  /*177c0*/  FMUL.FTZ R50, R50, UR4 ;  /* 0x0000000432327c20 */ /* 0x000fe20008410000 */
[----:B------:R-:W-:Y:S01]  /*177d0*/  FMUL.FTZ R48, R48, UR4 ;  /* 0x0000000430307c20 */ /* 0x000fe20008410000 */
[----:B-1----:R-:W-:Y:S01]  /*177e0*/  FMUL.FTZ R0, R49, UR4 ;  /* 0x0000000431007c20 */ /* 0x002fe20008410000 */
[----:B------:R-:W-:-:S02]  /*177f0*/  FMUL.FTZ R51, R51, UR4 ;  /* 0x0000000433337c20 */ /* 0x000fc40008410000 */
[C---:B--2---:R-:W-:Y:S02]  /*17800*/  HMMA.16816.F32.BF16 R184, R8.reuse, R144, R184 ;  /* 0x0000009008b8723c */ /* 0x044fe400000418b8 */
[----:B------:R-:W-:Y:S01]  /*17810*/  MUFU.TANH R206, R50 ;  /* 0x0000003200ce7308 */ /* 0x000fe20000002400 */
[----:B------:R-:W-:Y:S01]  /*17820*/  FMUL.FTZ R46, R46, UR4 ;  /* 0x000000042e2e7c20 */ /* 0x000fe20008410000 */
[----:B------:R-:W-:Y:S01]  /*17830*/  FMUL.FTZ R224, R44, UR4 ;  /* 0x000000042ce07c20 */ /* 0x000fe20008410000 */
[----:B------:R-:W-:Y:S01]  /*17840*/  FMUL.FTZ R44, R45, UR4 ;  /* 0x000000042d2c7c20 */ /* 0x000fe20008410000 */
[----:B------:R-:W-:Y:S02]  /*17850*/  FMUL.FTZ R47, R47, UR4 ;  /* 0x000000042f2f7c20 */ /* 0x000fe40008410000 */
[----:B------:R-:W-:Y:S02]  /*17860*/  HMMA.16816.F32.BF16 R20, R8, R146, R20 ;  /* 0x000000920814723c */ /* 0x000fe40000041814 */
[----:B------:R3:W-:Y:S06]  /*17870*/  MUFU.TANH R204, R46 ;  /* 0x0000002e00cc7308 */ /* 0x0007ec0000002400 */
[----:B------:R-:W-:Y:S02]  /*17880*/  HMMA.16816.F32.BF16 R172, R156, R40, R172 ;  /* 0x000000289cac723c */ /* 0x000fe400000418ac */
[----:B------:R1:W-:Y:S06]  /*17890*/  MUFU.TANH R222, R48 ;  /* 0x0000003000de7308 */ /* 0x0003ec0000002400 */
[----:B------:R-:W-:Y:S02]  /*178a0*/  HMMA.16816.F32.BF16 R16, R8, R64, R16 ;  /* 0x000000400810723c */ /* 0x000fe40000041810 */
[----:B------:R-:W2:Y:S06]  /*178b0*/  MUFU.TANH R246, R166 ;  /* 0x000000a600f67308 */ /* 0x000eac0000002400 */
[----:B------:R-:W-:Y:S01]  /*178c0*/  HMMA.16816.F32.BF16 R168, R156, R42, R168 ;  /* 0x0000002a9ca8723c */ /* 0x000fe200000418a8 */
[----:B------:R-:W4:Y:S01]  /*178d0*/  LDSM.16.M88.4 R40, [R61+0xb000] ;  /* 0x00b000003d28783b */ /* 0x000f220000000200 */
[----:B------:R-:W2:Y:S06]  /*178e0*/  MUFU.TANH R242, R242 ;  /* 0x000000f200f27308 */ /* 0x000eac0000002400 */
[----:B------:R-:W-:Y:S01]  /*178f0*/  HMMA.16816.F32.BF16 R12, R8, R66, R12 ;  /* 0x00000042080c723c */ /* 0x000fe2000004180c */
[----:B------:R-:W3:Y:S01]  /*17900*/  LDSM.16.M88.4 R8, [R133+0xa800] ;  /* 0x00a800008508783b */ /* 0x000ee20000000200 */
[----:B------:R-:W2:Y:S06]  /*17910*/  MUFU.TANH R230, R56 ;  /* 0x0000003800e67308 */ /* 0x000eac0000002400 */
[C---:B------:R-:W-:Y:S02]  /*17920*/  HMMA.16816.F32.BF16 R172, R180.reuse, R4, R172 ;  /* 0x00000004b4ac723c */ /* 0x040fe400000418ac */
[----:B------:R-:W2:Y:S06]  /*17930*/  MUFU.TANH R228, R58 ;  /* 0x0000003a00e47308 */ /* 0x000eac0000002400 */
[----:B------:R-:W-:Y:S01]  /*17940*/  HMMA.16816.F32.BF16 R168, R180, R6, R168 ;  /* 0x00000006b4a8723c */ /* 0x000fe200000418a8 */
[----:B------:R-:W2:Y:S01]  /*17950*/  LDSM.16.M88.4 R4, [R134+0xa800] ;  /* 0x00a800008604783b */ /* 0x000ea20000000200 */
[----:B------:R-:W2:Y:S06]  /*17960*/  MUFU.TANH R226, R54 ;  /* 0x0000003600e27308 */ /* 0x000eac0000002400 */
[C---:B-----5:R-:W-:Y:S02]  /*17970*/  HMMA.16816.F32.BF16 R32, R156.reuse, R36, R32 ;  /* 0x000000249c20723c */ /* 0x060fe40000041820 */
[----:B------:R-:W5:Y:S06]  /*17980*/  MUFU.TANH R236, R57 ;  /* 0x0000003900ec7308 */ /* 0x000f6c0000002400 */
[C---:B------:R-:W-:Y:S01]  /*17990*/  HMMA.16816.F32.BF16 R28, R156.reuse, R38, R28 ;  /* 0x000000269c1c723c */ /* 0x040fe2000004181c */
[----:B------:R-:W-:Y:S01]  /*179a0*/  LDSM.16.M88.4 R36, [R61+0xb800] ;  /* 0x00b800003d24783b */ /* 0x000fe20000000200 */
[----:B------:R-:W5:Y:S06]  /*179b0*/  MUFU.TANH R232, R59 ;  /* 0x0000003b00e87308 */ /* 0x000f6c0000002400 */
[----:B----4-:R-:W-:Y:S01]  /*179c0*/  HMMA.16816.F32.BF16 R184, R156, R40, R184 ;  /* 0x000000289cb8723c */ /* 0x010fe200000418b8 */
[----:B------:R-:W-:Y:S01]  /*179d0*/  IMAD.SHL.U32 R40, R62, 0x80, RZ ;  /* 0x000000803e287824 */ /* 0x000fe200078e00ff */
[----:B------:R-:W4:Y:S06]  /*179e0*/  MUFU.TANH R234, R53 ;  /* 0x0000003500ea7308 */ /* 0x000f2c0000002400 */
[----:B---3--:R-:W-:Y:S01]  /*179f0*/  HMMA.16816.F32.BF16 R32, R180, R8, R32 ;  /* 0x00000008b420723c */ /* 0x008fe20000041820 */
[----:B------:R-:W-:Y:S01]  /*17a00*/  IMAD.SHL.U32 R9, R139, 0x2, RZ ;  /* 0x000000028b097824 */ /* 0x000fe200078e00ff */
[----:B------:R-:W3:Y:S04]  /*17a10*/  MUFU.TANH R160, R55 ;  /* 0x0000003700a07308 */ /* 0x000ee80000002400 */
[----:B------:R-:W-:-:S02]  /*17a20*/  LOP3.LUT R40, R40, 0x6, R9, 0xf8, !PT ;  /* 0x0000000628287812 */ /* 0x000fc400078ef809 */
[----:B------:R-:W-:Y:S02]  /*17a30*/  HMMA.16816.F32.BF16 R172, R152, R24, R172 ;  /* 0x0000001898ac723c */ /* 0x000fe400000418ac */
[----:B------:R-:W3:Y:S01]  /*17a40*/  MUFU.TANH R224, R224 ;  /* 0x000000e000e07308 */ /* 0x000ee20000002400 */
[----:B------:R-:W-:-:S05]  /*17a50*/  VIADD R9, R40, 0xffffff00 ;  /* 0xffffff0028097836 */ /* 0x000fca0000000000 */
[----:B------:R-:W-:Y:S01]  /*17a60*/  HMMA.16816.F32.BF16 R168, R152, R26, R168 ;  /* 0x0000001a98a8723c */ /* 0x000fe200000418a8 */
[----:B------:R-:W5:Y:S01]  /*17a70*/  LDSM.16.M88.4 R24, [R133+0xb000] ;  /* 0x00b000008518783b */ /* 0x000f620000000200 */
[C---:B------:R-:W-:Y:S01]  /*17a80*/  ISETP.GE.AND P1, PT, R9.reuse, R60, PT ;  /* 0x0000003c0900720c */ /* 0x040fe20003f26270 */
[----:B------:R-:W3:Y:S01]  /*17a90*/  MUFU.TANH R0, R0 ;  /* 0x0000000000007308 */ /* 0x000ee20000002400 */
[-C--:B------:R-:W-:Y:S01]  /*17aa0*/  ISETP.GE.AND P3, PT, R9, R2.reuse, PT ;  /* 0x000000020900720c */ /* 0x080fe20003f66270 */
[----:B------:R-:W-:Y:S01]  /*17ab0*/  VIADD R9, R40, 0xffffff01 ;  /* 0xffffff0128097836 */ /* 0x000fe20000000000 */
[----:B------:R-:W-:Y:S02]  /*17ac0*/  FSEL R46, R138, -INF , !P1 ;  /* 0xff8000008a2e7808 */ /* 0x000fe40004800000 */
[----:B------:R-:W-:Y:S02]  /*17ad0*/  HMMA.16816.F32.BF16 R28, R180, R10, R28 ;  /* 0x0000000ab41c723c */ /* 0x000fe4000004181c */
[C---:B------:R-:W-:Y:S01]  /*17ae0*/  ISETP.GE.AND P2, PT, R9.reuse, R2, PT ;  /* 0x000000020900720c */ /* 0x040fe20003f46270 */
[----:B------:R-:W3:Y:S01]  /*17af0*/  MUFU.TANH R212, R51 ;  /* 0x0000003300d47308 */ /* 0x000ee20000002400 */
[----:B------:R-:W-:Y:S01]  /*17b00*/  ISETP.GE.AND P4, PT, R9, R60, PT ;  /* 0x0000003c0900720c */ /* 0x000fe20003f86270 */
[----:B------:R-:W-:Y:S01]  /*17b10*/  FMUL.FTZ R172, R172, UR4 ;  /* 0x00000004acac7c20 */ /* 0x000fe20008410000 */
[----:B------:R-:W4:Y:S01]  /*17b20*/  LDSM.16.M88.4 R8, [R134+0xb000] ;  /* 0x00b000008608783b */ /* 0x000f220000000200 */
[----:B-1----:R-:W-:Y:S01]  /*17b30*/  FSEL R48, R135, -INF , !P2 ;  /* 0xff80000087307808 */ /* 0x002fe20005000000 */
[----:B--2---:R-:W-:Y:S01]  /*17b40*/  HMMA.16816.F32.BF16 R32, R152, R4, R32 ;  /* 0x000000049820723c */ /* 0x004fe20000041820 */
[----:B------:R-:W-:-:S02]  /*17b50*/  VIADD R5, R40, 0xffffff08 ;  /* 0xffffff0828057836 */ /* 0x000fc40000000000 */
[----:B------:R-:W-:Y:S01]  /*17b60*/  FMUL.FTZ R174, R174, UR4 ;  /* 0x00000004aeae7c20 */ /* 0x000fe20008410000 */
[----:B------:R-:W-:Y:S01]  /*17b70*/  FMUL.FTZ R168, R168, UR4 ;  /* 0x00000004a8a87c20 */ /* 0x000fe20008410000 */
[----:B------:R-:W1:Y:S01]  /*17b80*/  MUFU.TANH R198, R172 ;  /* 0x000000ac00c67308 */ /* 0x000e620000002400 */
[----:B------:R-:W-:Y:S01]  /*17b90*/  FMUL.FTZ R173, R173, UR4 ;  /* 0x00000004adad7c20 */ /* 0x000fe20008410000 */
[----:B------:R-:W-:Y:S01]  /*17ba0*/  ISETP.GE.AND P0, PT, R5, R2, PT ;  /* 0x000000020500720c */ /* 0x000fe20003f06270 */
[----:B------:R-:W-:Y:S01]  /*17bb0*/  FMUL.FTZ R175, R175, UR4 ;  /* 0x00000004afaf7c20 */ /* 0x000fe20008410000 */
[----:B------:R-:W-:Y:S01]  /*17bc0*/  ISETP.GE.AND P6, PT, R5, R60, PT ;  /* 0x0000003c0500720c */ /* 0x000fe20003fc6270 */
[----:B------:R-:W-:Y:S01]  /*17bd0*/  VIADD R5, R40, 0xffffff09 ;  /* 0xffffff0928057836 */ /* 0x000fe20000000000 */
[----:B------:R-:W-:Y:S01]  /*17be0*/  HMMA.16816.F32.BF16 R20, R156, R42, R20 ;  /* 0x0000002a9c14723c */ /* 0x000fe20000041814 */
[----:B------:R-:W-:Y:S01]  /*17bf0*/  FSEL R42, R136, -INF , !P3 ;  /* 0xff800000882a7808 */ /* 0x000fe20005800000 */
[----:B------:R2:W-:Y:S01]  /*17c00*/  MUFU.TANH R200, R168 ;  /* 0x000000a800c87308 */ /* 0x0005e20000002400 */
[----:B------:R-:W-:Y:S01]  /*17c10*/  FSEL R50, R150, -INF , !P6 ;  /* 0xff80000096327808 */ /* 0x000fe20007000000 */
[----:B------:R-:W-:Y:S01]  /*17c20*/  FMUL.FTZ R41, R171, UR4 ;  /* 0x00000004ab297c20 */ /* 0x000fe20008410000 */
[----:B------:R-:W-:Y:S01]  /*17c30*/  ISETP.GE.AND P5, PT, R5, R2, PT ;  /* 0x000000020500720c */ /* 0x000fe20003fa6270 */
[----:B------:R-:W-:Y:S01]  /*17c40*/  FMUL.FTZ R169, R169, UR4 ;  /* 0x00000004a9a97c20 */ /* 0x000fe20008410000 */
[----:B------:R-:W-:Y:S01]  /*17c50*/  ISETP.GE.AND P1, PT, R5, R60, PT ;  /* 0x0000003c0500720c */ /* 0x000fe20003f26270 */
[----:B------:R-:W-:Y:S01]  /*17c60*/  VIADD R5, R40, 0xffffff11 ;  /* 0xffffff1128057836 */ /* 0x000fe20000000000 */
[----:B------:R-:W-:Y:S01]  /*17c70*/  FSEL R52, R149, -INF , !P5 ;  /* 0xff80000095347808 */ /* 0x000fe20006800000 */
[----:B------:R-:W-:Y:S01]  /*17c80*/  HMMA.16816.F32.BF16 R28, R152, R6, R28 ;  /* 0x00000006981c723c */ /* 0x000fe2000004181c */
[----:B------:R-:W-:Y:S01]  /*17c90*/  FMUL.FTZ R178, R32, UR4 ;  /* 0x0000000420b27c20 */ /* 0x000fe20008410000 */
[----:B------:R-:W-:Y:S01]  /*17ca0*/  FSEL R32, R137, -INF , !P4 ;  /* 0xff80000089207808 */ /* 0x000fe20006000000 */
[----:B------:R1:W1:Y:S01]  /*17cb0*/  MUFU.TANH R190, R174 ;  /* 0x000000ae00be7308 */ /* 0x0002620000002400 */
[C---:B------:R-:W-:Y:S01]  /*17cc0*/  ISETP.GE.AND P6, PT, R5.reuse, R2, PT ;  /* 0x000000020500720c */ /* 0x040fe20003fc6270 */
[----:B------:R-:W-:Y:S01]  /*17cd0*/  FMUL.FTZ R170, R170, UR4 ;  /* 0x00000004aaaa7c20 */ /* 0x000fe20008410000 */
[----:B------:R-:W-:Y:S01]  /*17ce0*/  ISETP.GE.AND P5, PT, R5, R60, PT ;  /* 0x0000003c0500720c */ /* 0x000fe20003fa6270 */
[----:B------:R-:W-:Y:S01]  /*17cf0*/  FMUL.FTZ R33, R33, UR4 ;  /* 0x0000000421217c20 */ /* 0x000fe20008410000 */
[----:B------:R-:W3:Y:S01]  /*17d00*/  LDSM.16.M88.4 R4, [R133+0xb800] ;  /* 0x00b800008504783b */ /* 0x000ee20000000200 */
[----:B-----5:R-:W-:Y:S01]  /*17d10*/  HMMA.16816.F32.BF16 R184, R180, R24, R184 ;  /* 0x00000018b4b8723c */ /* 0x020fe200000418b8 */
[----:B------:R-:W-:-:S02]  /*17d20*/  VIADD R25, R40, 0xffffff10 ;  /* 0xffffff1028197836 */ /* 0x000fc40000000000 */
[----:B--2---:R-:W-:Y:S01]  /*17d30*/  FMUL.FTZ R168, R34, UR4 ;  /* 0x0000000422a87c20 */ /* 0x004fe20008410000 */
[----:B------:R-:W-:Y:S01]  /*17d40*/  FSEL R34, R151, -INF , !P1 ;  /* 0xff80000097227808 */ /* 0x000fe20004800000 */
[----:B------:R-:W2:Y:S01]  /*17d50*/  MUFU.TANH R196, R173 ;  /* 0x000000ad00c47308 */ /* 0x000ea20000002400 */
[----:B------:R-:W-:Y:S01]  /*17d60*/  FSEL R161, R161, -INF , !P6 ;  /* 0xff800000a1a17808 */ /* 0x000fe20007000000 */
[----:B------:R-:W-:Y:S01]  /*17d70*/  FMUL.FTZ R35, R35, UR4 ;  /* 0x0000000423237c20 */ /* 0x000fe20008410000 */
[C---:B------:R-:W-:Y:S01]  /*17d80*/  ISETP.GE.AND P2, PT, R25.reuse, R2, PT ;  /* 0x000000021900720c */ /* 0x040fe20003f46270 */
[----:B------:R-:W-:Y:S01]  /*17d90*/  HMMA.16816.F32.BF16 R16, R156, R36, R16 ;  /* 0x000000249c10723c */ /* 0x000fe20000041810 */
[----:B------:R-:W-:Y:S01]  /*17da0*/  ISETP.GE.AND P3, PT, R25, R60, PT ;  /* 0x0000003c1900720c */ /* 0x000fe20003f66270 */
[----:B------:R-:W-:Y:S01]  /*17db0*/  VIADD R25, R40, 0xffffff18 ;  /* 0xffffff1828197836 */ /* 0x000fe20000000000 */
[----:B------:R-:W-:Y:S01]  /*17dc0*/  FSEL R240, R240, -INF , !P5 ;  /* 0xff800000f0f07808 */ /* 0x000fe20006800000 */
[----:B------:R-:W-:Y:S01]  /*17dd0*/  VIADD R37, R40, 0xffffff19 ;  /* 0xffffff1928257836 */ /* 0x000fe20000000000 */
[----:B------:R-:W-:Y:S01]  /*17de0*/  FSEL R248, R248, -INF , !P2 ;  /* 0xff800000f8f87808 */ /* 0x000fe20005000000 */
[----:B------:R-:W5:Y:S01]  /*17df0*/  MUFU.TANH R192, R175 ;  /* 0x000000af00c07308 */ /* 0x000f620000002400 */
[C---:B------:R-:W-:Y:S01]  /*17e00*/  ISETP.GE.AND P4, PT, R25.reuse, R2, PT ;  /* 0x000000021900720c */ /* 0x040fe20003f86270 */
[----:B------:R-:W-:Y:S01]  /*17e10*/  HMMA.16816.F32.BF16 R20, R180, R26, R20 ;  /* 0x0000001ab414723c */ /* 0x000fe20000041814 */
[----:B------:R-:W-:Y:S01]  /*17e20*/  ISETP.GE.AND P1, PT, R25, R60, PT ;  /* 0x0000003c1900720c */ /* 0x000fe20003f26270 */
[----:B------:R-:W-:Y:S01]  /*17e30*/  VIADD R25, R40, 0xffffff20 ;  /* 0xffffff2028197836 */ /* 0x000fe20000000000 */
[----:B------:R-:W-:Y:S01]  /*17e40*/  FSEL R252, R252, -INF , !P4 ;  /* 0xff800000fcfc7808 */ /* 0x000fe20006000000 */
[----:B------:R-:W-:Y:S01]  /*17e50*/  FMUL.FTZ R29, R29, UR4 ;  /* 0x000000041d1d7c20 */ /* 0x000fe20008410000 */
[----:B------:R-:W-:Y:S01]  /*17e60*/  FSEL R244, R244, -INF , !P1 ;  /* 0xff800000f4f47808 */ /* 0x000fe20004800000 */
[----:B------:R-:W5:Y:S01]  /*17e70*/  MUFU.TANH R44, R44 ;  /* 0x0000002c002c7308 */ /* 0x000f620000002400 */
[C---:B------:R-:W-:Y:S01]  /*17e80*/  ISETP.GE.AND P6, PT, R25.reuse, R2, PT ;  /* 0x000000021900720c */ /* 0x040fe20003fc6270 */
[----:B----4-:R-:W-:Y:S01]  /*17e90*/  HMMA.16816.F32.BF16 R184, R152, R8, R184 ;  /* 0x0000000898b8723c */ /* 0x010fe200000418b8 */
[----:B------:R-:W-:Y:S01]  /*17ea0*/  ISETP.GE.AND P5, PT, R25, R60, PT ;  /* 0x0000003c1900720c */ /* 0x000fe20003fa6270 */
[----:B------:R-:W-:Y:S01]  /*17eb0*/  VIADD R25, R40, 0xffffff21 ;  /* 0xffffff2128197836 */ /* 0x000fe20000000000 */
[----:B------:R-:W-:Y:S01]  /*17ec0*/  FSEL R246, R246, -INF , !P3 ;  /* 0xff800000f6f67808 */ /* 0x000fe20005800000 */
[----:B------:R-:W-:Y:S01]  /*17ed0*/  VIADD R9, R40, 0xffffff28 ;  /* 0xffffff2828097836 */ /* 0x000fe20000000000 */
[-C--:B------:R-:W-:Y:S01]  /*17ee0*/  ISETP.GE.AND P2, PT, R37, R2.reuse, PT ;  /* 0x000000022500720c */ /* 0x080fe20003f46270 */
[----:B------:R-:W4:Y:S01]  /*17ef0*/  MUFU.TANH R202, R47 ;  /* 0x0000002f00ca7308 */ /* 0x000f220000002400 */
[C---:B------:R-:W-:Y:S01]  /*17f00*/  ISETP.GE.AND P4, PT, R25.reuse, R2, PT ;  /* 0x000000021900720c */ /* 0x040fe20003f86270 */
[----:B------:R-:W-:Y:S01]  /*17f10*/  HMMA.16816.F32.BF16 R12, R156, R38, R12 ;  /* 0x000000269c0c723c */ /* 0x000fe2000004180c */
[-C--:B------:R-:W-:Y:S01]  /*17f20*/  ISETP.GE.AND P1, PT, R25, R60.reuse, PT ;  /* 0x0000003c1900720c */ /* 0x080fe20003f26270 */
[----:B------:R-:W-:Y:S01]  /*17f30*/  FMUL.FTZ R31, R31, UR4 ;  /* 0x000000041f1f7c20 */ /* 0x000fe20008410000 */
[----:B------:R-:W-:Y:S01]  /*17f40*/  ISETP.GE.AND P3, PT, R37, R60, PT ;  /* 0x0000003c2500720c */ /* 0x000fe20003f66270 */
[----:B------:R-:W-:Y:S01]  /*17f50*/  FMUL.FTZ R28, R28, UR4 ;  /* 0x000000041c1c7c20 */ /* 0x000fe20008410000 */
[----:B------:R-:W-:Y:S01]  /*17f60*/  FSEL R250, R250, -INF , !P2 ;  /* 0xff800000fafa7808 */ /* 0x000fe20005000000 */
[----:B------:R-:W4:Y:S01]  /*17f70*/  MUFU.TANH R194, R169 ;  /* 0x000000a900c27308 */ /* 0x000f220000002400 */
[----:B------:R-:W-:Y:S01]  /*17f80*/  FSEL R242, R242, -INF , !P3 ;  /* 0xff800000f2f27808 */ /* 0x000fe20005800000 */
[----:B---3--:R-:W-:Y:S01]  /*17f90*/  HMMA.16816.F32.BF16 R24, R180, R4, R16 ;  /* 0x00000004b418723c */ /* 0x008fe20000041810 */
[----:B------:R3:W1:Y:S01]  /*17fa0*/  LDSM.16.M88.4 R16, [R134+0xb800] ;  /* 0x00b800008610783b */ /* 0x0006620000000200 */
[C---:B------:R-:W-:Y:S01]  /*17fb0*/  ISETP.GE.AND P2, PT, R9.reuse, R2, PT ;  /* 0x000000020900720c */ /* 0x040fe20003f46270 */
[C---:B------:R-:W-:Y:S01]  /*17fc0*/  VIADD R5, R40.reuse, 0xffffff31 ;  /* 0xffffff3128057836 */ /* 0x040fe20000000000 */
[----:B------:R-:W-:Y:S01]  /*17fd0*/  ISETP.GE.AND P3, PT, R9, R60, PT ;  /* 0x0000003c0900720c */ /* 0x000fe20003f66270 */
[----:B------:R-:W-:Y:S01]  /*17fe0*/  VIADD R9, R40, 0xffffff29 ;  /* 0xffffff2928097836 */ /* 0x000fe20000000000 */
[----:B------:R-:W-:Y:S01]  /*17ff0*/  FSEL R230, R230, -INF , !P6 ;  /* 0xff800000e6e67808 */ /* 0x000fe20007000000 */
[----:B------:R-:W4:Y:S01]  /*18000*/  MUFU.TANH R41, R41 ;  /* 0x0000002900297308 */ /* 0x000f220000002400 */
[----:B------:R-:W-:Y:S01]  /*18010*/  FSEL R228, R228, -INF , !P5 ;  /* 0xff800000e4e47808 */ /* 0x000fe20006800000 */
[----:B------:R-:W-:Y:S01]  /*18020*/  HMMA.16816.F32.BF16 R20, R152, R10, R20 ;  /* 0x0000000a9814723c */ /* 0x000fe20000041814 */
[C---:B------:R-:W-:Y:S01]  /*18030*/  ISETP.GE.AND P6, PT, R9.reuse, R2, PT ;  /* 0x000000020900720c */ /* 0x040fe20003fc6270 */
[----:B------:R-:W-:Y:S01]  /*18040*/  FMUL.FTZ R30, R30, UR4 ;  /* 0x000000041e1e7c20 */ /* 0x000fe20008410000 */
[----:B------:R-:W-:Y:S01]  /*18050*/  ISETP.GE.AND P5, PT, R9, R60, PT ;  /* 0x0000003c0900720c */ /* 0x000fe20003fa6270 */
[----:B------:R-:W-:Y:S01]  /*18060*/  VIADD R9, R40, 0xffffff30 ;  /* 0xffffff3028097836 */ /* 0x000fe20000000000 */
[----:B------:R-:W-:Y:S01]  /*18070*/  FSEL R238, R238, -INF , !P2 ;  /* 0xff800000eeee7808 */ /* 0x000fe20005000000 */
[----:B------:R-:W4:Y:S01]  /*18080*/  MUFU.TANH R188, R170 ;  /* 0x000000aa00bc7308 */ /* 0x000f220000002400 */
[----:B------:R-:W-:Y:S01]  /*18090*/  FSEL R226, R226, -INF , !P3 ;  /* 0xff800000e2e27808 */ /* 0x000fe20005800000 */
[----:B------:R-:W-:Y:S01]  /*180a0*/  HMMA.16816.F32.BF16 R12, R180, R6, R12 ;  /* 0x00000006b40c723c */ /* 0x000fe2000004180c */
[----:B------:R-:W-:Y:S01]  /*180b0*/  FSEL R236, R236, -INF , !P4 ;  /* 0xff800000ecec7808 */ /* 0x000fe20006000000 */
[----:B------:R-:W-:Y:S01]  /*180c0*/  FMUL.FTZ R141, R184, UR4 ;  /* 0x00000004b88d7c20 */ /* 0x000fe20008410000 */
[----:B------:R-:W-:Y:S01]  /*180d0*/  FSEL R232, R232, -INF , !P1 ;  /* 0xff800000e8e87808 */ /* 0x000fe20004800000 */
[----:B------:R-:W-:Y:S01]  /*180e0*/  FMUL.FTZ R138, R185, UR4 ;  /* 0x00000004b98a7c20 */ /* 0x000fe20008410000 */
[C---:B------:R-:W-:Y:S01]  /*180f0*/  ISETP.GE.AND P2, PT, R5.reuse, R2, PT ;  /* 0x000000020500720c */ /* 0x040fe20003f46270 */
[----:B------:R-:W4:Y:S01]  /*18100*/  MUFU.TANH R33, R33 ;  /* 0x0000002100217308 */ /* 0x000f220000002400 */
[----:B------:R-:W-:Y:S01]  /*18110*/  ISETP.GE.AND P3, PT, R5, R60, PT ;  /* 0x0000003c0500720c */ /* 0x000fe20003f66270 */
[C---:B------:R-:W-:Y:S01]  /*18120*/  VIADD R5, R40.reuse, 0xffffff39 ;  /* 0xffffff3928057836 */ /* 0x040fe20000000000 */
[C---:B------:R-:W-:Y:S01]  /*18130*/  ISETP.GE.AND P4, PT, R9.reuse, R2, PT ;  /* 0x000000020900720c */ /* 0x040fe20003f86270 */
[C---:B------:R-:W-:Y:S01]  /*18140*/  VIADD R7, R40.reuse, 0xffffff51 ;  /* 0xffffff5128077836 */ /* 0x040fe20000000000 */
[----:B------:R-:W-:Y:S01]  /*18150*/  ISETP.GE.AND P1, PT, R9, R60, PT ;  /* 0x0000003c0900720c */ /* 0x000fe20003f26270 */
[----:B------:R-:W-:Y:S01]  /*18160*/  VIADD R9, R40, 0xffffff38 ;  /* 0xffffff3828097836 */ /* 0x000fe20000000000 */
[----:B------:R-:W-:Y:S01]  /*18170*/  FSEL R222, R222, -INF , !P4 ;  /* 0xff800000dede7808 */ /* 0x000fe20006000000 */
[----:B------:R-:W4:Y:S01]  /*18180*/  MUFU.TANH R166, R35 ;  /* 0x0000002300a67308 */ /* 0x000f220000002400 */
[----:B------:R-:W-:Y:S01]  /*18190*/  FSEL R206, R206, -INF , !P1 ;  /* 0xff800000cece7808 */ /* 0x000fe20004800000 */
[----:B---3--:R-:W-:Y:S01]  /*181a0*/  FMUL.FTZ R134, R186, UR4 ;  /* 0x00000004ba867c20 */ /* 0x008fe20008410000 */
[----:B------:R-:W-:Y:S01]  /*181b0*/  FSEL R234, R234, -INF , !P6 ;  /* 0xff800000eaea7808 */ /* 0x000fe20007000000 */
[----:B------:R-:W-:Y:S01]  /*181c0*/  FMUL.FTZ R22, R22, UR4 ;  /* 0x0000000416167c20 */ /* 0x000fe20008410000 */
[----:B------:R-:W-:Y:S01]  /*181d0*/  FSEL R160, R160, -INF , !P5 ;  /* 0xff800000a0a07808 */ /* 0x000fe20006800000 */
[----:B------:R-:W-:Y:S01]  /*181e0*/  FMUL.FTZ R133, R187, UR4 ;  /* 0x00000004bb857c20 */ /* 0x000fe20008410000 */
[C---:B------:R-:W-:Y:S01]  /*181f0*/  ISETP.GE.AND P4, PT, R5.reuse, R2, PT ;  /* 0x000000020500720c */ /* 0x040fe20003f86270 */
[----:B------:R-:W3:Y:S01]  /*18200*/  MUFU.TANH R178, R178 ;  /* 0x000000b200b27308 */ /* 0x000ee20000002400 */
[----:B------:R-:W-:Y:S01]  /*18210*/  ISETP.GE.AND P1, PT, R5, R60, PT ;  /* 0x0000003c0500720c */ /* 0x000fe20003f26270 */
[C---:B------:R-:W-:Y:S01]  /*18220*/  VIADD R5, R40.reuse, 0xffffff41 ;  /* 0xffffff4128057836 */ /* 0x040fe20000000000 */
[C---:B------:R-:W-:Y:S01]  /*18230*/  ISETP.GE.AND P6, PT, R9.reuse, R2, PT ;  /* 0x000000020900720c */ /* 0x040fe20003fc6270 */
[C---:B-1----:R-:W-:Y:S01]  /*18240*/  HMMA.16816.F32.BF16 R24, R152.reuse, R16, R24 ;  /* 0x000000109818723c */ /* 0x042fe20000041818 */
[----:B------:R-:W-:Y:S01]  /*18250*/  ISETP.GE.AND P5, PT, R9, R60, PT ;  /* 0x0000003c0900720c */ /* 0x000fe20003fa6270 */
[----:B------:R-:W-:Y:S01]  /*18260*/  VIADD R9, R40, 0xffffff40 ;  /* 0xffffff4028097836 */ /* 0x000fe20000000000 */
[----:B------:R-:W-:Y:S01]  /*18270*/  FSEL R224, R224, -INF , !P6 ;  /* 0xff800000e0e07808 */ /* 0x000fe20007000000 */
[----:B------:R-:W1:Y:S01]  /*18280*/  MUFU.TANH R168, R168 ;  /* 0x000000a800a87308 */ /* 0x000e620000002400 */
[----:B------:R-:W-:Y:S01]  /*18290*/  FSEL R204, R204, -INF , !P5 ;  /* 0xff800000cccc7808 */ /* 0x000fe20006800000 */
[----:B------:R-:W-:Y:S01]  /*182a0*/  FMUL.FTZ R20, R20, UR4 ;  /* 0x0000000414147c20 */ /* 0x000fe20008410000 */
[----:B------:R-:W-:Y:S01]  /*182b0*/  FSEL R174, R0, -INF , !P2 ;  /* 0xff80000000ae7808 */ /* 0x000fe20005000000 */
[----:B------:R-:W-:Y:S01]  /*182c0*/  HMMA.16816.F32.BF16 R16, R152, R18, R12 ;  /* 0x000000129810723c */ /* 0x000fe2000004180c */
[----:B------:R-:W-:Y:S01]  /*182d0*/  FSEL R212, R212, -INF , !P3 ;  /* 0xff800000d4d47808 */ /* 0x000fe20005800000 */
[----:B------:R-:W-:Y:S01]  /*182e0*/  FMUL.FTZ R21, R21, UR4 ;  /* 0x0000000415157c20 */ /* 0x000fe20008410000 */
[C---:B------:R-:W-:Y:S01]  /*182f0*/  ISETP.GE.AND P6, PT, R5.reuse, R2, PT ;  /* 0x000000020500720c */ /* 0x040fe20003fc6270 */
[----:B------:R-:W1:Y:S01]  /*18300*/  MUFU.TANH R170, R29 ;  /* 0x0000001d00aa7308 */ /* 0x000e620000002400 */
[----:B------:R-:W-:Y:S01]  /*18310*/  ISETP.GE.AND P5, PT, R5, R60, PT ;  /* 0x0000003c0500720c */ /* 0x000fe20003fa6270 */
[C---:B------:R-:W-:Y:S01]  /*18320*/  VIADD R5, R40.reuse, 0xffffff49 ;  /* 0xffffff4928057836 */ /* 0x040fe20000000000 */
[----:B------:R-:W-:Y:S01]  /*18330*/  ISETP.GE.AND P2, PT, R9, R2, PT ;  /* 0x000000020900720c */ /* 0x000fe20003f46270 */
[----:B------:R-:W-:Y:S01]  /*18340*/  FMUL.FTZ R0, R23, UR4 ;  /* 0x0000000417007c20 */ /* 0x000fe20008410000 */
[----:B------:R-:W-:Y:S01]  /*18350*/  ISETP.GE.AND P3, PT, R9, R60, PT ;  /* 0x0000003c0900720c */ /* 0x000fe20003f66270 */
[----:B------:R-:W-:Y:S01]  /*18360*/  VIADD R9, R40, 0xffffff48 ;  /* 0xffffff4828097836 */ /* 0x000fe20000000000 */
[----:B------:R-:W-:Y:S01]  /*18370*/  FSEL R198, R198, -INF , !P2 ;  /* 0xff800000c6c67808 */ /* 0x000fe20005000000 */
[----:B------:R-:W1:Y:S01]  /*18380*/  MUFU.TANH R162, R31 ;  /* 0x0000001f00a27308 */ /* 0x000e620000002400 */
[----:B------:R-:W-:Y:S01]  /*18390*/  FSEL R190, R190, -INF , !P3 ;  /* 0xff800000bebe7808 */ /* 0x000fe20005800000 */
[----:B------:R-:W-:Y:S01]  /*183a0*/  FMUL.FTZ R4, R26, UR4 ;  /* 0x000000041a047c20 */ /* 0x000fe20008410000 */
[C---:B------:R-:W-:Y:S01]  /*183b0*/  ISETP.GE.AND P2, PT, R5.reuse, R2, PT ;  /* 0x000000020500720c */ /* 0x040fe20003f46270 */
[----:B------:R-:W-:Y:S01]  /*183c0*/  FMUL.FTZ R24, R24, UR4 ;  /* 0x0000000418187c20 */ /* 0x000fe20008410000 */
[----:B------:R-:W-:Y:S01]  /*183d0*/  ISETP.GE.AND P3, PT, R5, R60, PT ;  /* 0x0000003c0500720c */ /* 0x000fe20003f66270 */
[----:B------:R-:W-:Y:S01]  /*183e0*/  VIADD R5, R40, 0xffffff50 ;  /* 0xffffff5028057836 */ /* 0x000fe20000000000 */
[----:B--2---:R-:W-:Y:S01]  /*183f0*/  FSEL R196, R196, -INF , !P6 ;  /* 0xff800000c4c47808 */ /* 0x004fe20007000000 */
[----:B------:R-:W2:Y:S01]  /*18400*/  MUFU.TANH R176, R28 ;  /* 0x0000001c00b07308 */ /* 0x000ea20000002400 */
[----:B-----5:R-:W-:Y:S01]  /*18410*/  FSEL R192, R192, -INF , !P5 ;  /* 0xff800000c0c07808 */ /* 0x020fe20006800000 */
[----:B------:R-:W-:Y:S01]  /*18420*/  FMUL.FTZ R25, R25, UR4 ;  /* 0x0000000419197c20 */ /* 0x000fe20008410000 */
[----:B------:R-:W-:Y:S01]  /*18430*/  ISETP.GE.AND P6, PT, R5, R2, PT ;  /* 0x000000020500720c */ /* 0x000fe20003fc6270 */
[----:B------:R-:W-:Y:S01]  /*18440*/  FMUL.FTZ R6, R19, UR4 ;  /* 0x0000000413067c20 */ /* 0x000fe20008410000 */
[----:B------:R-:W-:Y:S01]  /*18450*/  ISETP.GE.AND P5, PT, R5, R60, PT ;  /* 0x0000003c0500720c */ /* 0x000fe20003fa6270 */
[----:B------:R-:W-:Y:S01]  /*18460*/  VIADD R5, R40, 0xffffff58 ;  /* 0xffffff5828057836 */ /* 0x000fe20000000000 */
[----:B------:R-:W-:Y:S01]  /*18470*/  FSEL R172, R44, -INF , !P4 ;  /* 0xff8000002cac7808 */ /* 0x000fe20006000000 */
[----:B------:R-:W5:Y:S01]  /*18480*/  MUFU.TANH R164, R30 ;  /* 0x0000001e00a47308 */ /* 0x000f620000002400 */
[----:B----4-:R-:W-:Y:S01]  /*18490*/  FSEL R202, R202, -INF , !P1 ;  /* 0xff800000caca7808 */ /* 0x010fe20004800000 */
[----:B------:R-:W-:Y:S01]  /*184a0*/  FMUL.FTZ R27, R27, UR4 ;  /* 0x000000041b1b7c20 */ /* 0x000fe20008410000 */
[C---:B------:R-:W-:Y:S01]  /*184b0*/  ISETP.GE.AND P4, PT, R9.reuse, R2, PT ;  /* 0x000000020900720c */ /* 0x040fe20003f86270 */
[----:B------:R-:W-:Y:S01]  /*184c0*/  FMUL.FTZ R16, R16, UR4 ;  /* 0x0000000410107c20 */ /* 0x000fe20008410000 */
[----:B------:R-:W-:Y:S01]  /*184d0*/  ISETP.GE.AND P1, PT, R9, R60, PT ;  /* 0x0000003c0900720c */ /* 0x000fe20003f26270 */
[----:B------:R-:W-:Y:S01]  /*184e0*/  FMUL.FTZ R17, R17, UR4 ;  /* 0x0000000411117c20 */ /* 0x000fe20008410000 */
[----:B------:R-:W-:Y:S01]  /*184f0*/  FSEL R194, R194, -INF , !P2 ;  /* 0xff800000c2c27808 */ /* 0x000fe20005000000 */
[----:B------:R-:W4:Y:S01]  /*18500*/  MUFU.TANH R141, R141 ;  /* 0x0000008d008d7308 */ /* 0x000f220000002400 */
[----:B------:R-:W-:Y:S01]  /*18510*/  FSEL R186, R41, -INF , !P3 ;  /* 0xff80000029ba7808 */ /* 0x000fe20005800000 */
[----:B------:R-:W-:Y:S01]  /*18520*/  FMUL.FTZ R18, R18, UR4 ;  /* 0x0000000412127c20 */ /* 0x000fe20008410000 */
[----:B------:R-:W-:Y:S01]  /*18530*/  FSEL R200, R200, -INF , !P4 ;  /* 0xff800000c8c87808 */ /* 0x000fe20006000000 */
[----:B------:R-:W-:Y:S01]  /*18540*/  VIADD R9, R40, 0xffffff78 ;  /* 0xffffff7828097836 */ /* 0x000fe20000000000 */
[----:B------:R-:W-:Y:S01]  /*18550*/  FSEL R188, R188, -INF , !P1 ;  /* 0xff800000bcbc7808 */ /* 0x000fe20004800000 */
[----:B------:R-:W-:-:S04]  /*18560*/  DEPBAR.LE SB0, 0x0 ;  /* 0x000080000000791a */ /* 0x000fc80000000000 */
[----:B------:R-:W4:Y:S01]  /*18570*/  MUFU.TANH R138, R138 ;  /* 0x0000008a008a7308 */ /* 0x000f220000002400 */
[C---:B------:R-:W-:Y:S02]  /*18580*/  ISETP.GE.AND P2, PT, R5.reuse, R2, PT ;  /* 0x000000020500720c */ /* 0x040fe40003f46270 */
[----:B------:R-:W-:Y:S01]  /*18590*/  ISETP.GE.AND P3, PT, R5, R60, PT ;  /* 0x0000003c0500720c */ /* 0x000fe20003f66270 */
[C---:B------:R-:W-:Y:S01]  /*185a0*/  VIADD R5, R40.reuse, 0xffffff60 ;  /* 0xffffff6028057836 */ /* 0x040fe20000000000 */
[C---:B------:R-:W-:Y:S02]  /*185b0*/  ISETP.GE.AND P4, PT, R7.reuse, R2, PT ;  /* 0x000000020700720c */ /* 0x040fe40003f86270 */
[----:B------:R-:W-:Y:S01]  /*185c0*/  ISETP.GE.AND P1, PT, R7, R60, PT ;  /* 0x0000003c0700720c */ /* 0x000fe20003f26270 */
[----:B------:R-:W4:Y:S01]  /*185d0*/  MUFU.TANH R61, R22 ;  /* 0x00000016003d7308 */ /* 0x000f220000002400 */
[----:B------:R-:W-:Y:S01]  /*185e0*/  VIADD R7, R40, 0xffffff59 ;  /* 0xffffff5928077836 */ /* 0x000fe20000000000 */
[----:B------:R-:W-:-:S02]  /*185f0*/  FSEL R184, R33, -INF , !P4 ;  /* 0xff80000021b87808 */ /* 0x000fc40006000000 */
[----:B------:R-:W-:Y:S02]  /*18600*/  FSEL R166, R166, -INF , !P1 ;  /* 0xff800000a6a67808 */ /* 0x000fe40004800000 */
[----:B---3--:R-:W-:Y:S02]  /*18610*/  FSEL R178, R178, -INF , !P6 ;  /* 0xff800000b2b27808 */ /* 0x008fe40007000000 */
[----:B------:R-:W3:Y:S01]  /*18620*/  MUFU.TANH R134, R134 ;  /* 0x0000008600867308 */ /* 0x000ee20000002400 */
[----:B-1----:R-:W-:Y:S02]  /*18630*/  FSEL R168, R168, -INF , !P5 ;  /* 0xff800000a8a87808 */ /* 0x002fe40006800000 */
[C---:B------:R-:W-:Y:S02]  /*18640*/  ISETP.GE.AND P4, PT, R5.reuse, R2, PT ;  /* 0x000000020500720c */ /* 0x040fe40003f86270 */
[----:B------:R-:W-:Y:S01]  /*18650*/  ISETP.GE.AND P1, PT, R5, R60, PT ;  /* 0x0000003c0500720c */ /* 0x000fe20003f26270 */
[C---:B------:R-:W-:Y:S01]  /*18660*/  VIADD R5, R40.reuse, 0xffffff68 ;  /* 0xffffff6828057836 */ /* 0x040fe20000000000 */
[C---:B------:R-:W-:Y:S01]  /*18670*/  ISETP.GE.AND P6, PT, R7.reuse, R2, PT ;  /* 0x000000020700720c */ /* 0x040fe20003fc6270 */
[----:B------:R-:W1:Y:S01]  /*18680*/  MUFU.TANH R133, R133 ;  /* 0x0000008500857308 */ /* 0x000e620000002400 */
[----:B------:R-:W-:Y:S01]  /*18690*/  ISETP.GE.AND P5, PT, R7, R60, PT ;  /* 0x0000003c0700720c */ /* 0x000fe20003fa6270 */
[----:B------:R-:W-:Y:S01]  /*186a0*/  VIADD R7, R40, 0xffffff61 ;  /* 0xffffff6128077836 */ /* 0x000fe20000000000 */
[----:B------:R-:W-:-:S02]  /*186b0*/  FSEL R170, R170, -INF , !P6 ;  /* 0xff800000aaaa7808 */ /* 0x000fc40007000000 */
[----:B------:R-:W-:Y:S02]  /*186c0*/  FSEL R162, R162, -INF , !P5 ;  /* 0xff800000a2a27808 */ /* 0x000fe40006800000 */
[----:B--2---:R-:W-:Y:S01]  /*186d0*/  FSEL R176, R176, -INF , !P2 ;  /* 0xff800000b0b07808 */ /* 0x004fe20005000000 */
[----:B------:R-:W2:Y:S01]  /*186e0*/  MUFU.TANH R137, R20 ;  /* 0x0000001400897308 */ /* 0x000ea20000002400 */
[C---:B------:R-:W-:Y:S02]  /*186f0*/  ISETP.GE.AND P6, PT, R5.reuse, R2, PT ;  /* 0x000000020500720c */ /* 0x040fe40003fc6270 */
[----:B------:R-:W-:Y:S01]  /*18700*/  ISETP.GE.AND P5, PT, R5, R60, PT ;  /* 0x0000003c0500720c */ /* 0x000fe20003fa6270 */
[----:B------:R-:W-:Y:S01]  /*18710*/  VIADD R5, R40, 0xffffff69 ;  /* 0xffffff6928057836 */ /* 0x000fe20000000000 */
[C---:B------:R-:W-:Y:S02]  /*18720*/  ISETP.GE.AND P2, PT, R7.reuse, R2, PT ;  /* 0x000000020700720c */ /* 0x040fe40003f46270 */
[----:B-----5:R-:W-:Y:S01]  /*18730*/  FSEL R164, R164, -INF , !P3 ;  /* 0xff800000a4a47808 */ /* 0x020fe20005800000 */
[----:B------:R-:W5:Y:S01]  /*18740*/  MUFU.TANH R136, R21 ;  /* 0x0000001500887308 */ /* 0x000f620000002400 */
[----:B------:R-:W-:Y:S01]  /*18750*/  ISETP.GE.AND P3, PT, R7, R60, PT ;  /* 0x0000003c0700720c */ /* 0x000fe20003f66270 */
[----:B------:R-:W-:Y:S01]  /*18760*/  VIADD R7, R40, 0xffffff71 ;  /* 0xffffff7128077836 */ /* 0x000fe20000000000 */
[----:B----4-:R-:W-:-:S02]  /*18770*/  FSEL R141, R141, -INF , !P4 ;  /* 0xff8000008d8d7808 */ /* 0x010fc40006000000 */
[----:B------:R-:W-:Y:S02]  /*18780*/  FSEL R138, R138, -INF , !P2 ;  /* 0xff8000008a8a7808 */ /* 0x000fe40005000000 */
[C---:B------:R-:W-:Y:S01]  /*18790*/  ISETP.GE.AND P4, PT, R5.reuse, R2, PT ;  /* 0x000000020500720c */ /* 0x040fe20003f86270 */
[----:B------:R-:W4:Y:S01]  /*187a0*/  MUFU.TANH R4, R4 ;  /* 0x0000000400047308 */ /* 0x000f220000002400 */
[----:B------:R-:W-:Y:S01]  /*187b0*/  ISETP.GE.AND P2, PT, R5, R60, PT ;  /* 0x0000003c0500720c */ /* 0x000fe20003f46270 */
[----:B------:R-:W-:Y:S01]  /*187c0*/  VIADD R5, R40, 0xffffff70 ;  /* 0xffffff7028057836 */ /* 0x000fe20000000000 */
[----:B------:R-:W-:Y:S02]  /*187d0*/  FSEL R148, R148, -INF , !P0 ;  /* 0xff80000094947808 */ /* 0x000fe40004000000 */
[----:B------:R-:W-:Y:S02]  /*187e0*/  FSEL R61, R61, -INF , !P5 ;  /* 0xff8000003d3d7808 */ /* 0x000fe40006800000 */
[C---:B------:R-:W-:Y:S01]  /*187f0*/  ISETP.GE.AND P0, PT, R7.reuse, R2, PT ;  /* 0x000000020700720c */ /* 0x040fe20003f06270 */
[----:B------:R-:W4:Y:S01]  /*18800*/  MUFU.TANH R0, R0 ;  /* 0x0000000000007308 */ /* 0x000f220000002400 */
[----:B------:R-:W-:Y:S01]  /*18810*/  ISETP.GE.AND P5, PT, R7, R60, PT ;  /* 0x0000003c0700720c */ /* 0x000fe20003fa6270 */
[----:B------:R-:W-:Y:S01]  /*18820*/  VIADD R7, R40, 0xffffff79 ;  /* 0xffffff7928077836 */ /* 0x000fe20000000000 */
[----:B---3--:R-:W-:-:S02]  /*18830*/  FSEL R134, R134, -INF , !P1 ;  /* 0xff80000086867808 */ /* 0x008fc40004800000 */
[----:B-1----:R-:W-:Y:S02]  /*18840*/  FSEL R133, R133, -INF , !P3 ;  /* 0xff80000085857808 */ /* 0x002fe40005800000 */
[C---:B------:R-:W-:Y:S01]  /*18850*/  ISETP.GE.AND P1, PT, R5.reuse, R60, PT ;  /* 0x0000003c0500720c */ /* 0x040fe20003f26270 */
[----:B------:R-:W1:Y:S01]  /*18860*/  MUFU.TANH R135, R24 ;  /* 0x0000001800877308 */ /* 0x000e620000002400 */
[-C--:B------:R-:W-:Y:S02]  /*18870*/  ISETP.GE.AND P3, PT, R5, R2.reuse, PT ;  /* 0x000000020500720c */ /* 0x080fe40003f66270 */
[----:B--2---:R-:W-:Y:S02]  /*18880*/  FSEL R137, R137, -INF , !P6 ;  /* 0xff80000089897808 */ /* 0x004fe40007000000 */
[----:B-----5:R-:W-:Y:S02]  /*18890*/  FSEL R136, R136, -INF , !P4 ;  /* 0xff80000088887808 */ /* 0x020fe40006000000 */
[-C--:B------:R-:W-:Y:S01]  /*188a0*/  ISETP.GE.AND P6, PT, R9, R2.reuse, PT ;  /* 0x000000020900720c */ /* 0x080fe20003fc6270 */
[----:B------:R-:W2:Y:S01]  /*188b0*/  MUFU.TANH R140, R25 ;  /* 0x00000019008c7308 */ /* 0x000ea20000002400 */
[----:B------:R-:W-:-:S02]  /*188c0*/  ISETP.GE.AND P4, PT, R7, R2, PT ;  /* 0x000000020700720c */ /* 0x000fc40003f86270 */
[----:B----4-:R-:W-:Y:S02]  /*188d0*/  FSEL R2, R4, -INF , !P1 ;  /* 0xff80000004027808 */ /* 0x010fe40004800000 */
[----:B------:R-:W-:Y:S02]  /*188e0*/  ISETP.GE.AND P1, PT, R62, 0x3, PT ;  /* 0x000000033e00780c */ /* 0x000fe40003f26270 */
[----:B------:R-:W-:Y:S01]  /*188f0*/  FSEL R0, R0, -INF , !P2 ;  /* 0xff80000000007808 */ /* 0x000fe20005000000 */
[----:B------:R-:W3:Y:S01]  /*18900*/  MUFU.TANH R143, R27 ;  /* 0x0000001b008f7308 */ /* 0x000ee20000002400 */
[-C--:B------:R-:W-:Y:S02]  /*18910*/  ISETP.GE.AND P2, PT, R7, R60.reuse, PT ;  /* 0x0000003c0700720c */ /* 0x080fe40003f46270 */
[----:B-1----:R-:W-:Y:S01]  /*18920*/  FSEL R135, R135, -INF , !P3 ;  /* 0xff80000087877808 */ /* 0x002fe20005800000 */
[----:B------:R-:W-:Y:S01]  /*18930*/  BAR.SYNC.DEFER_BLOCKING 0x0 ;  /* 0x0000000000007b1d */ /* 0x000fe20000010000 */
[----:B------:R-:W-:-:S05]  /*18940*/  ISETP.GE.AND P3, PT, R9, R60, PT ;  /* 0x0000003c0900720c */ /* 0x000fca0003f66270 */
[----:B------:R-:W1:Y:S01]  /*18950*/  MUFU.TANH R145, R16 ;  /* 0x0000001000917308 */ /* 0x000e620000002400 */
[----:B--2---:R-:W-:Y:S02]  /*18960*/  FSEL R140, R140, -INF , !P0 ;  /* 0xff8000008c8c7808 */ /* 0x004fe40004000000 */
[----:B------:R-:W-:-:S05]  /*18970*/  ISETP.NE.AND P0, PT, R63, RZ, PT ;  /* 0x000000ff3f00720c */ /* 0x000fca0003f05270 */
[----:B------:R-:W2:Y:S01]  /*18980*/  MUFU.TANH R142, R17 ;  /* 0x00000011008e7308 */ /* 0x000ea20000002400 */
[----:B---3--:R-:W-:-:S07]  /*18990*/  FSEL R143, R143, -INF , !P5 ;  /* 0xff8000008f8f7808 */ /* 0x008fce0006800000 */
[----:B------:R-:W3:Y:S01]  /*189a0*/  MUFU.TANH R5, R18 ;  /* 0x0000001200057308 */ /* 0x000ee20000002400 */
[----:B-1----:R-:W-:-:S07]  /*189b0*/  FSEL R145, R145, -INF , !P6 ;  /* 0xff80000091917808 */ /* 0x002fce0007000000 */
[----:B------:R-:W1:Y:S01]  /*189c0*/  MUFU.TANH R6, R6 ;  /* 0x0000000600067308 */ /* 0x000e620000002400 */
[----:B--2---:R-:W-:Y:S02]  /*189d0*/  FSEL R142, R142, -INF , !P4 ;  /* 0xff8000008e8e7808 */ /* 0x004fe40006000000 */
[----:B---3--:R-:W-:Y:S02]  /*189e0*/  FSEL R63, R5, -INF , !P3 ;  /* 0xff800000053f7808 */ /* 0x008fe40005800000 */
[----:B-1----:R-:W-:Y:S01]  /*189f0*/  FSEL R60, R6, -INF , !P2 ;  /* 0xff800000063c7808 */ /* 0x002fe20005000000 */
        /* <DEDUP_REMOVED lines=66> */
.L_x_2424:
        /* <DEDUP_REMOVED lines=8> */
.L_x_2425:
[----:B------:R-:W1:Y:S01]  /*18ea0*/  LDCU UR8, c[0x0][0x3bc] ;  /* 0x00007780ff0877ac */ /* 0x000e620008000800 */
[----:B------:R-:W-:Y:S01]  /*18eb0*/  @!PT LDS RZ, [RZ] ;  /* 0x00000000fffff984 */ /* 0x000fe20000000800 */
[----:B------:R-:W-:Y:S01]  /*18ec0*/  @!PT LDS RZ, [RZ] ;  /* 0x00000000fffff984 */ /* 0x000fe20000000800 */
[----:B------:R-:W-:Y:S01]  /*18ed0*/  @!PT LDS RZ, [RZ] ;  /* 0x00000000fffff984 */ /* 0x000fe20000000800 */
[----:B------:R2:W-:Y:S01]  /*18ee0*/  LDGSTS.E.BYPASS.LTC128B.128 [R223+0x4000], desc[UR6][R216.64] ;  /* 0x04000000d8df7fae */ /* 0x0005e2000b981a06 */
[----:B------:R-:W-:-:S03]  /*18ef0*/  USHF.L.U32 UR4, UR10, 0x5, URZ ;  /* 0x000000050a047899 */ /* 0x000fc600080006ff */
[----:B------:R2:W-:Y:S03]  /*18f00*/  LDGSTS.E.BYPASS.LTC128B.128 [R223+0x8000], desc[UR6][R216.64+0x80] ;  /* 0x08000080d8df7fae */ /* 0x0005e6000b981a06 */
[----:B------:R-:W-:Y:S01]  /*18f10*/  IADD3 R16, P1, PT, R216, UR4, RZ ;  /* 0x00000004d8107c10 */ /* 0x000fe2000ff3e0ff */
        /* <DEDUP_REMOVED lines=29> */
.L_x_2423:
[----:B--2---:R-:W-:Y:S01]  /*190f0*/  FMNMX3.FTZ R5, R132, R42, R48, !PT ;  /* 0x0000002a84057276 */ /* 0x004fe20007810030 */
        /* <DEDUP_REMOVED lines=73> */
[----:B------:R-:W-:Y:S01]  /*19590*/  FFMA.FTZ R159, R172, UR4, -R151 ;  /* 0x00000004ac9f7c23 */ /* 0x000fe20008010897 */
[----:B------:R-:W-:Y:S01]  /*195a0*/  LDSM.16.MT88.4 R20, [R3+0xc000] ;  /* 0x00c000000314783b */ /* 0x000fe20000004200 */
[-C--:B-1----:R-:W-:Y:S01]  /*195b0*/  FMUL.FTZ R8, R128, R157.reuse ;  /* 0x0000009d80087220 */ /* 0x082fe20000410000 */
[----:B------:R-:W-:Y:S01]  /*195c0*/  IADD3 R128, PT, PT, R210, 0xc040, RZ ;  /* 0x0000c040d2807810 */ /* 0x000fe20007ffe0ff */
[----:B------:R-:W-:Y:S01]  /*195d0*/  MUFU.EX2 R149, R149 ;  /* 0x0000009500957308 */ /* 0x000fe20000000800 */
[----:B------:R-:W-:Y:S01]  /*195e0*/  @P0 IADD3 R128, PT, PT, R227, -0x40, RZ ;  /* 0xffffffc0e3800810 */ /* 0x000fe20007ffe0ff */
[-C--:B------:R-:W-:Y:S01]  /*195f0*/  FMUL.FTZ R32, R104, R157.reuse ;  /* 0x0000009d68207220 */ /* 0x080fe20000410000 */
[-C--:B------:R-:W-:Y:S01]  /*19600*/  FMUL.FTZ R33, R105, R157.reuse ;  /* 0x0000009d69217220 */ /* 0x080fe20000410000 */
[----:B------:R-:W1:Y:S01]  /*19610*/  MUFU.EX2 R148, R148 ;  /* 0x0000009400947308 */ /* 0x000e620000000800 */
[----:B------:R-:W-:Y:S01]  /*19620*/  IADD3 R158, PT, PT, R25, R128, RZ ;  /* 0x00000080199e7210 */ /* 0x000fe20007ffe0ff */
[----:B------:R-:W-:Y:S01]  /*19630*/  LDSM.16.MT88.4 R64, [R128+0x4000] ;  /* 0x004000008040783b */ /* 0x000fe20000004200 */
[-C--:B------:R-:W-:Y:S01]  /*19640*/  FMUL.FTZ R100, R100, R157.reuse ;  /* 0x0000009d64647220 */ /* 0x080fe20000410000 */
[----:B------:R-:W-:Y:S01]  /*19650*/  MUFU.EX2 R146, R146 ;  /* 0x0000009200927308 */ /* 0x000fe20000000800 */
[----:B--2---:R-:W-:Y:S01]  /*19660*/  F2FP.BF16.F32.PACK_AB R4, R150, R152 ;  /* 0x000000989604723e */ /* 0x004fe200000010ff */
[----:B------:R-:W2:Y:S01]  /*19670*/  LDSM.16.MT88.4 R36, [R158] ;  /* 0x000000009e24783b */ /* 0x000ea20000004200 */
[-C--:B------:R-:W-:Y:S01]  /*19680*/  FMUL.FTZ R101, R101, R157.reuse ;  /* 0x0000009d65657220 */ /* 0x080fe20000410000 */
[----:B------:R-:W3:Y:S01]  /*19690*/  MUFU.EX2 R144, R144 ;  /* 0x0000009000907308 */ /* 0x000ee20000000800 */
[-C--:B------:R-:W-:Y:S01]  /*196a0*/  FMUL.FTZ R56, R80, R157.reuse ;  /* 0x0000009d50387220 */ /* 0x080fe20000410000 */
[----:B------:R-:W4:Y:S01]  /*196b0*/  LDSM.16.MT88.4 R28, [R128] ;  /* 0x00000000801c783b */ /* 0x000f220000004200 */
[-C--:B------:R-:W-:Y:S01]  /*196c0*/  FMUL.FTZ R57, R81, R157.reuse ;  /* 0x0000009d51397220 */ /* 0x080fe20000410000 */
[----:B------:R-:W-:Y:S01]  /*196d0*/  MUFU.EX2 R132, R50 ;  /* 0x0000003200847308 */ /* 0x000fe20000000800 */
[----:B------:R-:W-:Y:S01]  /*196e0*/  FMUL.FTZ R76, R76, R157 ;  /* 0x0000009d4c4c7220 */ /* 0x000fe20000410000 */
[----:B-1----:R-:W-:Y:S01]  /*196f0*/  F2FP.BF16.F32.PACK_AB R6, R148, R149 ;  /* 0x000000959406723e */ /* 0x002fe200000010ff */
[----:B------:R-:W1:Y:S01]  /*19700*/  LDSM.16.MT88.4 R52, [R3+0x10000] ;  /* 0x010000000334783b */ /* 0x000e620000004200 */
[----:B------:R-:W5:Y:S01]  /*19710*/  MUFU.EX2 R155, R155 ;  /* 0x0000009b009b7308 */ /* 0x000f620000000800 */
[-C--:B------:R-:W-:Y:S01]  /*19720*/  FMUL.FTZ R77, R77, R157.reuse ;  /* 0x0000009d4d4d7220 */ /* 0x080fe20000410000 */
[-C--:B------:R-:W-:Y:S01]  /*19730*/  FMUL.FTZ R24, R112, R157.reuse ;  /* 0x0000009d70187220 */ /* 0x080fe20000410000 */
[-C--:B------:R-:W-:Y:S01]  /*19740*/  FMUL.FTZ R25, R113, R157.reuse ;  /* 0x0000009d71197220 */ /* 0x080fe20000410000 */
[----:B------:R-:W5:Y:S01]  /*19750*/  MUFU.EX2 R156, R156 ;  /* 0x0000009c009c7308 */ /* 0x000f620000000800 */
[-C--:B------:R-:W-:Y:S01]  /*19760*/  FMUL.FTZ R108, R108, R157.reuse ;  /* 0x0000009d6c6c7220 */ /* 0x080fe20000410000 */
[----:B---3--:R-:W-:Y:S01]  /*19770*/  F2FP.BF16.F32.PACK_AB R5, R144, R146 ;  /* 0x000000929005723e */ /* 0x008fe200000010ff */
[-C--:B------:R-:W-:Y:S01]  /*19780*/  FMUL.FTZ R109, R109, R157.reuse ;  /* 0x0000009d6d6d7220 */ /* 0x080fe20000410000 */
[-C--:B------:R-:W-:Y:S01]  /*19790*/  FMUL.FTZ R104, R68, R157.reuse ;  /* 0x0000009d44687220 */ /* 0x080fe20000410000 */
[-C--:B------:R-:W-:Y:S01]  /*197a0*/  FMUL.FTZ R105, R69, R157.reuse ;  /* 0x0000009d45697220 */ /* 0x080fe20000410000 */
[-C--:B------:R-:W-:Y:S01]  /*197b0*/  FMUL.FTZ R40, R96, R157.reuse ;  /* 0x0000009d60287220 */ /* 0x080fe20000410000 */
[-C--:B------:R-:W-:Y:S01]  /*197c0*/  FMUL.FTZ R41, R97, R157.reuse ;  /* 0x0000009d61297220 */ /* 0x080fe20000410000 */
[-C--:B------:R-:W-:Y:S01]  /*197d0*/  FMUL.FTZ R92, R92, R157.reuse ;  /* 0x0000009d5c5c7220 */ /* 0x080fe20000410000 */
[-C--:B------:R-:W-:Y:S01]  /*197e0*/  FMUL.FTZ R93, R93, R157.reuse ;  /* 0x0000009d5d5d7220 */ /* 0x080fe20000410000 */
[----:B-----5:R-:W-:Y:S01]  /*197f0*/  F2FP.BF16.F32.PACK_AB R7, R155, R132 ;  /* 0x000000849b07723e */ /* 0x020fe200000010ff */
[--C-:B------:R-:W-:Y:S01]  /*19800*/  FFMA.FTZ R113, R240, UR4, -R147.reuse ;  /* 0x00000004f0717c23 */ /* 0x100fe20008010893 */
[----:B------:R-:W-:Y:S01]  /*19810*/  FFMA.FTZ R112, R244, UR4, -R147 ;  /* 0x00000004f4707c23 */ /* 0x000fe20008010893 */
        /* <DEDUP_REMOVED lines=13> */
[C---:B--2---:R-:W-:Y:S01]  /*198f0*/  HMMA.16816.F32.BF16 R32, R4.reuse, R36, R32 ;  /* 0x000000240420723c */ /* 0x044fe20000041820 */
[-C--:B------:R-:W-:Y:S01]  /*19900*/  FMUL.FTZ R106, R70, R156.reuse ;  /* 0x0000009c466a7220 */ /* 0x080fe20000410000 */
[-C--:B------:R-:W-:Y:S01]  /*19910*/  FMUL.FTZ R107, R71, R156.reuse ;  /* 0x0000009c476b7220 */ /* 0x080fe20000410000 */
[-C--:B------:R-:W-:Y:S01]  /*19920*/  FMUL.FTZ R42, R98, R156.reuse ;  /* 0x0000009c622a7220 */ /* 0x080fe20000410000 */
[----:B------:R-:W-:Y:S01]  /*19930*/  LDSM.16.MT88.4 R68, [R128+0x4800] ;  /* 0x004800008044783b */ /* 0x000fe20000004200 */
[-C--:B------:R-:W-:Y:S01]  /*19940*/  FMUL.FTZ R43, R99, R156.reuse ;  /* 0x0000009c632b7220 */ /* 0x080fe20000410000 */
[-C--:B------:R-:W-:Y:S01]  /*19950*/  FMUL.FTZ R94, R94, R156.reuse ;  /* 0x0000009c5e5e7220 */ /* 0x080fe20000410000 */
[-C--:B------:R-:W-:Y:S01]  /*19960*/  FMUL.FTZ R95, R95, R156.reuse ;  /* 0x0000009c5f5f7220 */ /* 0x080fe20000410000 */
[C---:B------:R-:W-:Y:S01]  /*19970*/  HMMA.16816.F32.BF16 R36, R4.reuse, R38, R100 ;  /* 0x000000260424723c */ /* 0x040fe20000041864 */
[----:B------:R-:W2:Y:S01]  /*19980*/  LDSM.16.MT88.4 R100, [R158+0x4000] ;  /* 0x004000009e64783b */ /* 0x000ea20000004200 */
[----:B------:R-:W-:Y:S01]  /*19990*/  FFMA.FTZ R115, R248, UR4, -R151 ;  /* 0x00000004f8737c23 */ /* 0x000fe20008010897 */
[----:B------:R-:W-:Y:S01]  /*199a0*/  FFMA.FTZ R114, R246, UR4, -R147 ;  /* 0x00000004f6727c23 */ /* 0x000fe20008010893 */
[----:B------:R-:W-:Y:S01]  /*199b0*/  MUFU.EX2 R113, R113 ;  /* 0x0000007100717308 */ /* 0x000fe20000000800 */
[----:B------:R-:W-:Y:S01]  /*199c0*/  LDSM.16.MT88.4 R80, [R158+0x800] ;  /* 0x000800009e50783b */ /* 0x000fe20000004200 */
        /* <DEDUP_REMOVED lines=10> */
[C---:B------:R-:W-:Y:S01]  /*19a70*/  HMMA.16816.F32.BF16 R64, R4.reuse, R66, R76 ;  /* 0x000000420440723c */ /* 0x040fe2000004184c */
[----:B------:R-:W3:Y:S01]  /*19a80*/  LDSM.16.MT88.4 R76, [R210+0x10800] ;  /* 0x01080000d24c783b */ /* 0x000ee20000004200 */
[----:B------:R-:W-:Y:S01]  /*19a90*/  MUFU.EX2 R112, R112 ;  /* 0x0000007000707308 */ /* 0x000fe20000000800 */
[-C--:B------:R-:W-:Y:S01]  /*19aa0*/  FMUL.FTZ R49, R89, R157.reuse ;  /* 0x0000009d59317220 */ /* 0x080fe20000410000 */
[-C--:B------:R-:W-:Y:S01]  /*19ab0*/  FMUL.FTZ R50, R90, R156.reuse ;  /* 0x0000009c5a327220 */ /* 0x080fe20000410000 */
[-C--:B------:R-:W-:Y:S01]  /*19ac0*/  FMUL.FTZ R51, R91, R156.reuse ;  /* 0x0000009c5b337220 */ /* 0x080fe20000410000 */
        /* <DEDUP_REMOVED lines=17> */
[----:B------:R-:W4:Y:S01]  /*19be0*/  MUFU.EX2 R110, R110 ;  /* 0x0000006e006e7308 */ /* 0x000f220000000800 */
[C---:B------:R-:W-:Y:S01]  /*19bf0*/  HMMA.16816.F32.BF16 R40, R4.reuse, R44, R40 ;  /* 0x0000002c0428723c */ /* 0x040fe20000041828 */
[-C--:B------:R-:W-:Y:S01]  /*19c00*/  FMUL.FTZ R87, R87, R156.reuse ;  /* 0x0000009c57577220 */ /* 0x080fe20000410000 */
[-C--:B------:R-:W-:Y:S01]  /*19c10*/  FMUL.FTZ R72, R72, R157.reuse ;  /* 0x0000009d48487220 */ /* 0x080fe20000410000 */
[----:B------:R-:W-:Y:S01]  /*19c20*/  MUFU.EX2 R111, R111 ;  /* 0x0000006f006f7308 */ /* 0x000fe20000000800 */
[----:B------:R-:W-:Y:S01]  /*19c30*/  FMUL.FTZ R73, R73, R157 ;  /* 0x0000009d49497220 */ /* 0x000fe20000410000 */
[-C--:B------:R-:W-:Y:S01]  /*19c40*/  FMUL.FTZ R74, R74, R156.reuse ;  /* 0x0000009c4a4a7220 */ /* 0x080fe20000410000 */
[----:B------:R-:W-:Y:S01]  /*19c50*/  FMUL.FTZ R75, R75, R156 ;  /* 0x0000009c4b4b7220 */ /* 0x000fe20000410000 */
[----:B------:R-:W5:Y:S01]  /*19c60*/  MUFU.EX2 R108, R108 ;  /* 0x0000006c006c7308 */ /* 0x000f620000000800 */
[C---:B------:R-:W-:Y:S01]  /*19c70*/  HMMA.16816.F32.BF16 R44, R4.reuse, R46, R92 ;  /* 0x0000002e042c723c */ /* 0x040fe2000004185c */
[----:B------:R-:W3:Y:S01]  /*19c80*/  LDSM.16.MT88.4 R88, [R3+0xc800] ;  /* 0x00c800000358783b */ /* 0x000ee20000004200 */
[--C-:B------:R-:W-:Y:S01]  /*19c90*/  FFMA.FTZ R130, R228, UR4, -R147.reuse ;  /* 0x00000004e4827c23 */ /* 0x100fe20008010893 */
[----:B------:R-:W5:Y:S01]  /*19ca0*/  MUFU.EX2 R109, R109 ;  /* 0x0000006d006d7308 */ /* 0x000f620000000800 */
[--C-:B------:R-:W-:Y:S01]  /*19cb0*/  FFMA.FTZ R131, R232, UR4, -R147.reuse ;  /* 0x00000004e8837c23 */ /* 0x100fe20008010893 */
[----:B------:R-:W3:Y:S01]  /*19cc0*/  LDSM.16.MT88.4 R92, [R210+0xc800] ;  /* 0x00c80000d25c783b */ /* 0x000ee20000004200 */
[----:B------:R-:W-:Y:S01]  /*19cd0*/  FFMA.FTZ R129, R160, UR4, -R147 ;  /* 0x00000004a0817c23 */ /* 0x000fe20008010893 */
[----:B------:R-:W-:Y:S01]  /*19ce0*/  FFMA.FTZ R161, R222, UR4, -R151 ;  /* 0x00000004dea17c23 */ /* 0x000fe20008010897 */
[C---:B------:R-:W-:Y:S01]  /*19cf0*/  HMMA.16816.F32.BF16 R8, R4.reuse, R12, R8 ;  /* 0x0000000c0408723c */ /* 0x040fe20000041808 */
[----:B------:R-:W3:Y:S01]  /*19d00*/  LDSM.16.MT88.4 R96, [R3+0x10800] ;  /* 0x010800000360783b */ /* 0x000ee20000004200 */
[----:B------:R-:W-:Y:S01]  /*19d10*/  MUFU.EX2 R130, R130 ;  /* 0x0000008200827308 */ /* 0x000fe20000000800 */
[--C-:B------:R-:W-:Y:S01]  /*19d20*/  FFMA.FTZ R182, R206, UR4, -R147.reuse ;  /* 0x00000004ceb67c23 */ /* 0x100fe20008010893 */
[--C-:B------:R-:W-:Y:S01]  /*19d30*/  FFMA.FTZ R165, R212, UR4, -R147.reuse ;  /* 0x00000004d4a57c23 */ /* 0x100fe20008010893 */
[--C-:B------:R-:W-:Y:S01]  /*19d40*/  FFMA.FTZ R163, R204, UR4, -R147.reuse ;  /* 0x00000004cca37c23 */ /* 0x100fe20008010893 */
[----:B------:R-:W-:Y:S01]  /*19d50*/  MUFU.EX2 R131, R131 ;  /* 0x0000008300837308 */ /* 0x000fe20000000800 */
[----:B------:R-:W-:Y:S01]  /*19d60*/  FFMA.FTZ R180, R202, UR4, -R147 ;  /* 0x00000004cab47c23 */ /* 0x000fe20008010893 */
        /* <DEDUP_REMOVED lines=8> */
[C---:B-1----:R-:W-:Y:S01]  /*19df0*/  HMMA.16816.F32.BF16 R48, R4.reuse, R52, R48 ;  /* 0x000000340430723c */ /* 0x042fe20000041830 */
[--C-:B------:R-:W-:Y:S01]  /*19e00*/  FFMA.FTZ R198, R198, UR4, -R151.reuse ;  /* 0x00000004c6c67c23 */ /* 0x100fe20008010897 */
[----:B------:R-:W-:Y:S01]  /*19e10*/  MUFU.EX2 R161, R161 ;  /* 0x000000a100a17308 */ /* 0x000fe20000000800 */
[----:B------:R-:W-:Y:S01]  /*19e20*/  FFMA.FTZ R200, R200, UR4, -R151 ;  /* 0x00000004c8c87c23 */ /* 0x000fe20008010897 */
[----:B------:R-:W-:Y:S01]  /*19e30*/  FFMA.FTZ R192, R192, UR4, -R147 ;  /* 0x00000004c0c07c23 */ /* 0x000fe20008010893 */
[--C-:B------:R-:W-:Y:S01]  /*19e40*/  FFMA.FTZ R175, R178, UR4, -R151.reuse ;  /* 0x00000004b2af7c23 */ /* 0x100fe20008010897 */
[----:B------:R-:W-:Y:S01]  /*19e50*/  MUFU.EX2 R174, R174 ;  /* 0x000000ae00ae7308 */ /* 0x000fe20000000800 */
[--C-:B------:R-:W-:Y:S01]  /*19e60*/  FFMA.FTZ R177, R176, UR4, -R151.reuse ;  /* 0x00000004b0b17c23 */ /* 0x100fe20008010897 */
[C---:B------:R-:W-:Y:S01]  /*19e70*/  HMMA.16816.F32.BF16 R12, R4.reuse, R14, R124 ;  /* 0x0000000e040c723c */ /* 0x040fe2000004187c */
[--C-:B------:R-:W-:Y:S01]  /*19e80*/  FFMA.FTZ R127, R230, UR4, -R151.reuse ;  /* 0x00000004e67f7c23 */ /* 0x100fe20008010897 */
        /* <DEDUP_REMOVED lines=11> */
[----:B------:R-:W1:Y:S01]  /*19f40*/  MUFU.EX2 R124, R124 ;  /* 0x0000007c007c7308 */ /* 0x000e620000000800 */
[----:B------:R-:W-:Y:S01]  /*19f50*/  FFMA.FTZ R164, R164, UR4, -R147 ;  /* 0x00000004a4a47c23 */ /* 0x000fe20008010893 */
[----:B------:R-:W-:Y:S01]  /*19f60*/  FFMA.FTZ R118, R136, UR4, -R151 ;  /* 0x0000000488767c23 */ /* 0x000fe20008010897 */
[C---:B------:R-:W-:Y:S01]  /*19f70*/  HMMA.16816.F32.BF16 R52, R4.reuse, R54, R84 ;  /* 0x000000360434723c */ /* 0x040fe20000041854 */
[----:B------:R-:W-:Y:S01]  /*19f80*/  LDSM.16.MT88.4 R84, [R128+0x800] ;  /* 0x000800008054783b */ /* 0x000fe20000004200 */
[----:B------:R-:W-:Y:S01]  /*19f90*/  MUFU.EX2 R126, R126 ;  /* 0x0000007e007e7308 */ /* 0x000fe20000000800 */
[--C-:B------:R-:W-:Y:S01]  /*19fa0*/  FFMA.FTZ R117, R133, UR4, -R147.reuse ;  /* 0x0000000485757c23 */ /* 0x100fe20008010893 */
[--C-:B------:R-:W-:Y:S01]  /*19fb0*/  FFMA.FTZ R136, R134, UR4, -R147.reuse ;  /* 0x0000000486887c23 */ /* 0x100fe20008010893 */
[----:B------:R-:W-:Y:S01]  /*19fc0*/  FFMA.FTZ R133, R0, UR4, -R147 ;  /* 0x0000000400857c23 */ /* 0x000fe20008010893 */
[----:B------:R-:W1:Y:S01]  /*19fd0*/  MUFU.EX2 R125, R125 ;  /* 0x0000007d007d7308 */ /* 0x000e620000000800 */
[--C-:B------:R-:W-:Y:S01]  /*19fe0*/  FFMA.FTZ R135, R135, UR4, -R151.reuse ;  /* 0x0000000487877c23 */ /* 0x100fe20008010897 */
[C---:B--2---:R-:W-:Y:S01]  /*19ff0*/  HMMA.16816.F32.BF16 R72, R4.reuse, R100, R72 ;  /* 0x000000640448723c */ /* 0x044fe20000041848 */
[----:B----4-:R-:W-:Y:S01]  /*1a000*/  F2FP.BF16.F32.PACK_AB R100, R110, R115 ;  /* 0x000000736e64723e */ /* 0x010fe200000010ff */
[----:B------:R-:W-:Y:S01]  /*1a010*/  MUFU.EX2 R159, R159 ;  /* 0x0000009f009f7308 */ /* 0x000fe20000000800 */
[----:B------:R-:W-:Y:S01]  /*1a020*/  F2FP.BF16.F32.PACK_AB R101, R113, R114 ;  /* 0x000000727165723e */ /* 0x000fe200000010ff */
[----:B------:R-:W-:Y:S01]  /*1a030*/  FFMA.FTZ R140, R140, UR4, -R151 ;  /* 0x000000048c8c7c23 */ /* 0x000fe20008010897 */
[----:B------:R-:W-:Y:S01]  /*1a040*/  FFMA.FTZ R157, R231, R157, R152 ;  /* 0x0000009de79d7223 */ /* 0x000fe20000010098 */
[----:B------:R-:W-:Y:S01]  /*1a050*/  MUFU.EX2 R182, R182 ;  /* 0x000000b600b67308 */ /* 0x000fe20000000800 */
[----:B------:R-:W-:Y:S01]  /*1a060*/  FFMA.FTZ R229, R229, R156, R146 ;  /* 0x0000009ce5e57223 */ /* 0x000fe20000010092 */
[----:B------:R-:W-:Y:S01]  /*1a070*/  HMMA.16816.F32.BF16 R4, R4, R102, R104 ;  /* 0x000000660404723c */ /* 0x000fe20000041868 */
[----:B-----5:R-:W-:Y:S01]  /*1a080*/  F2FP.BF16.F32.PACK_AB R102, R108, R111 ;  /* 0x0000006f6c66723e */ /* 0x020fe200000010ff */
[----:B------:R-:W-:Y:S01]  /*1a090*/  LDSM.16.MT88.4 R104, [R128+0x5800] ;  /* 0x005800008068783b */ /* 0x000fe20000004200 */
[----:B------:R-:W-:Y:S01]  /*1a0a0*/  F2FP.BF16.F32.PACK_AB R103, R109, R112 ;  /* 0x000000706d67723e */ /* 0x000fe200000010ff */
[----:B------:R-:W2:Y:S01]  /*1a0b0*/  MUFU.EX2 R165, R165 ;  /* 0x000000a500a57308 */ /* 0x000ea20000000800 */
[----:B------:R-:W-:Y:S01]  /*1a0c0*/  FADD.FTZ R150, R150, R157 ;  /* 0x0000009d96967221 */ /* 0x000fe20000010000 */
[----:B------:R-:W-:-:S02]  /*1a0d0*/  FADD.FTZ R229, R144, R229 ;  /* 0x000000e590e57221 */ /* 0x000fc40000010000 */
[----:B------:R-:W-:Y:S01]  /*1a0e0*/  MUFU.EX2 R163, R163 ;  /* 0x000000a300a37308 */ /* 0x000fe20000000800 */
[----:B------:R-:W-:Y:S01]  /*1a0f0*/  FADD.FTZ R149, R149, R150 ;  /* 0x0000009695957221 */ /* 0x000fe20000010000 */
[C---:B---3--:R-:W-:Y:S01]  /*1a100*/  HMMA.16816.F32.BF16 R40, R100.reuse, R76, R40 ;  /* 0x0000004c6428723c */ /* 0x048fe20000041828 */
[----:B------:R-:W-:Y:S01]  /*1a110*/  FADD.FTZ R132, R132, R229 ;  /* 0x000000e584847221 */ /* 0x000fe20000010000 */
[----:B------:R-:W3:Y:S01]  /*1a120*/  MUFU.EX2 R180, R180 ;  /* 0x000000b400b47308 */ /* 0x000ee20000000800 */
[----:B------:R-:W-:Y:S02]  /*1a130*/  FADD.FTZ R148, R148, R149 ;  /* 0x0000009594947221 */ /* 0x000fe40000010000 */
[----:B------:R-:W-:Y:S01]  /*1a140*/  FADD.FTZ R155, R155, R132 ;  /* 0x000000849b9b7221 */ /* 0x000fe20000010000 */
[----:B------:R-:W-:Y:S01]  /*1a150*/  MUFU.EX2 R196, R198 ;  /* 0x000000c600c47308 */ /* 0x000fe20000000800 */
[----:B------:R-:W-:Y:S01]  /*1a160*/  FADD.FTZ R115, R115, R148 ;  /* 0x0000009473737221 */ /* 0x000fe20000010000 */
[C---:B------:R-:W-:Y:S01]  /*1a170*/  HMMA.16816.F32.BF16 R44, R100.reuse, R78, R44 ;  /* 0x0000004e642c723c */ /* 0x040fe2000004182c */
[----:B------:R-:W4:Y:S01]  /*1a180*/  LDSM.16.MT88.4 R76, [R158+0x4800] ;  /* 0x004800009e4c783b */ /* 0x000f220000004200 */
[----:B------:R-:W5:Y:S01]  /*1a190*/  MUFU.EX2 R167, R167 ;  /* 0x000000a700a77308 */ /* 0x000f620000000800 */
[----:B------:R-:W-:Y:S01]  /*1a1a0*/  FADD.FTZ R114, R114, R155 ;  /* 0x0000009b72727221 */ /* 0x000fe20000010000 */
[----:B------:R-:W-:Y:S01]  /*1a1b0*/  FADD.FTZ R110, R110, R115 ;  /* 0x000000736e6e7221 */ /* 0x000fe20000010000 */
[----:B------:R-:W-:Y:S01]  /*1a1c0*/  MOV R132, R154 ;  /* 0x0000009a00847202 */ /* 0x000fe20000000f00 */
[----:B------:R-:W-:Y:S01]  /*1a1d0*/  MUFU.EX2 R194, R200 ;  /* 0x000000c800c27308 */ /* 0x000fe20000000800 */
[----:B------:R-:W-:Y:S01]  /*1a1e0*/  FADD.FTZ R113, R113, R114 ;  /* 0x0000007271717221 */ /* 0x000fe20000010000 */
[C---:B------:R-:W-:Y:S01]  /*1a1f0*/  HMMA.16816.F32.BF16 R56, R100.reuse, R68, R56 ;  /* 0x000000446438723c */ /* 0x040fe20000041838 */
[----:B------:R-:W-:Y:S01]  /*1a200*/  FADD.FTZ R111, R111, R110 ;  /* 0x0000006e6f6f7221 */ /* 0x000fe20000010000 */
[----:B------:R-:W-:Y:S03]  /*1a210*/  MUFU.EX2 R169, R169 ;  /* 0x000000a900a97308 */ /* 0x000fe60000000800 */
[----:B------:R-:W-:Y:S01]  /*1a220*/  FADD.FTZ R108, R108, R111 ;  /* 0x0000006f6c6c7221 */ /* 0x000fe20000010000 */
        /* <DEDUP_REMOVED lines=9> */
[----:B------:R-:W3:Y:S01]  /*1a2c0*/  LDSM.16.MT88.4 R80, [R210+0xd000] ;  /* 0x00d00000d250783b */ /* 0x000ee20000004200 */
[----:B------:R-:W-:Y:S04]  /*1a2d0*/  MUFU.EX2 R168, R170 ;  /* 0x000000aa00a87308 */ /* 0x000fe80000000800 */
[----:B------:R1:W-:Y:S02]  /*1a2e0*/  MUFU.EX2 R166, R116 ;  /* 0x0000007400a67308 */ /* 0x0003e40000000800 */
[C---:B------:R-:W-:Y:S02]  /*1a2f0*/  HMMA.16816.F32.BF16 R16, R100.reuse, R88, R16 ;  /* 0x000000586410723c */ /* 0x040fe40000041810 */
[----:B------:R-:W-:Y:S04]  /*1a300*/  MUFU.EX2 R179, R179 ;  /* 0x000000b300b37308 */ /* 0x000fe80000000800 */
[----:B------:R-:W-:Y:S02]  /*1a310*/  MUFU.EX2 R162, R164 ;  /* 0x000000a400a27308 */ /* 0x000fe40000000800 */
[----:B------:R-:W-:Y:S01]  /*1a320*/  HMMA.16816.F32.BF16 R20, R100, R90, R20 ;  /* 0x0000005a6414723c */ /* 0x000fe20000041814 */
[----:B------:R-:W5:Y:S01]  /*1a330*/  LDSM.16.MT88.4 R88, [R128+0x1000] ;  /* 0x001000008058783b */ /* 0x000f620000004200 */
[----:B------:R-:W-:Y:S01]  /*1a340*/  MUFU.EX2 R181, R181 ;  /* 0x000000b500b57308 */ /* 0x000fe20000000800 */
[----:B-1----:R-:W-:-:S03]  /*1a350*/  FFMA.FTZ R116, R61, UR4, -R147 ;  /* 0x000000043d747c23 */ /* 0x002fc60008010893 */
        /* <DEDUP_REMOVED lines=8> */
[C---:B------:R-:W-:Y:S02]  /*1a3e0*/  HMMA.16816.F32.BF16 R48, R100.reuse, R96, R48 ;  /* 0x000000606430723c */ /* 0x040fe40000041830 */
[----:B------:R-:W-:Y:S04]  /*1a3f0*/  MUFU.EX2 R135, R135 ;  /* 0x0000008700877308 */ /* 0x000fe80000000800 */
[----:B------:R-:W-:Y:S02]  /*1a400*/  MUFU.EX2 R140, R140 ;  /* 0x0000008c008c7308 */ /* 0x000fe40000000800 */
[C---:B------:R-:W-:Y:S01]  /*1a410*/  HMMA.16816.F32.BF16 R52, R100.reuse, R98, R52 ;  /* 0x000000626434723c */ /* 0x040fe20000041834 */
[----:B------:R-:W5:Y:S04]  /*1a420*/  LDSM.16.MT88.4 R96, [R3+0x11000] ;  /* 0x011000000360783b */ /* 0x000f680000004200 */
[----:B-1----:R-:W-:Y:S03]  /*1a430*/  LDSM.16.MT88.4 R116, [R3+0xf800] ;  /* 0x00f800000374783b */ /* 0x002fe60000004200 */
[----:B----4-:R-:W-:Y:S01]  /*1a440*/  HMMA.16816.F32.BF16 R72, R100, R76, R72 ;  /* 0x0000004c6448723c */ /* 0x010fe20000041848 */
        /* <DEDUP_REMOVED lines=12> */
[----:B------:R-:W4:Y:S03]  /*1a510*/  LDSM.16.MT88.4 R100, [R128+0x5000] ;  /* 0x005000008064783b */ /* 0x000f260000004200 */
[C---:B--2---:R-:W-:Y:S08]  /*1a520*/  HMMA.16816.F32.BF16 R40, R76.reuse, R68, R40 ;  /* 0x000000444c28723c */ /* 0x044ff00000041828 */
[C---:B------:R-:W-:Y:S01]  /*1a530*/  HMMA.16816.F32.BF16 R44, R76.reuse, R70, R44 ;  /* 0x000000464c2c723c */ /* 0x040fe2000004182c */
[----:B------:R-:W2:Y:S07]  /*1a540*/  LDSM.16.MT88.4 R68, [R158+0x5000] ;  /* 0x005000009e44783b */ /* 0x000eae0000004200 */
        /* <DEDUP_REMOVED lines=17> */
[----:B------:R-:W4:Y:S07]  /*1a660*/  LDSM.16.MT88.4 R92, [R3+0xd800] ;  /* 0x00d80000035c783b */ /* 0x000f2e0000004200 */
[----:B--2---:R-:W-:Y:S01]  /*1a670*/  HMMA.16816.F32.BF16 R72, R76, R68, R72 ;  /* 0x000000444c48723c */ /* 0x004fe20000041848 */
[----:B------:R-:W-:Y:S01]  /*1a680*/  F2FP.BF16.F32.PACK_AB R68, R174, R161 ;  /* 0x000000a1ae44723e */ /* 0x000fe200000010ff */
[----:B------:R-:W-:Y:S01]  /*1a690*/  FADD.FTZ R161, R161, R126 ;  /* 0x0000007ea1a17221 */ /* 0x000fe20000010000 */
[----:B------:R-:W-:-:S03]  /*1a6a0*/  F2FP.BF16.F32.PACK_AB R69, R165, R182 ;  /* 0x000000b6a545723e */ /* 0x000fc600000010ff */
[----:B------:R-:W-:Y:S02]  /*1a6b0*/  FADD.FTZ R161, R174, R161 ;  /* 0x000000a1aea17221 */ /* 0x000fe40000010000 */
[----:B------:R-:W-:Y:S01]  /*1a6c0*/  HMMA.16816.F32.BF16 R4, R76, R70, R4 ;  /* 0x000000464c04723c */ /* 0x000fe20000041804 */
[----:B------:R-:W-:Y:S01]  /*1a6d0*/  F2FP.BF16.F32.PACK_AB R70, R159, R172 ;  /* 0x000000ac9f46723e */ /* 0x000fe200000010ff */
[----:B------:R-:W2:Y:S01]  /*1a6e0*/  LDSM.16.MT88.4 R76, [R158+0x5800] ;  /* 0x005800009e4c783b */ /* 0x000ea20000004200 */
[----:B------:R-:W-:Y:S01]  /*1a6f0*/  F2FP.BF16.F32.PACK_AB R71, R180, R163 ;  /* 0x000000a3b447723e */ /* 0x000fe200000010ff */
[----:B------:R-:W-:-:S04]  /*1a700*/  FADD.FTZ R172, R172, R161 ;  /* 0x000000a1acac7221 */ /* 0x000fc80000010000 */
[----:B------:R-:W-:Y:S02]  /*1a710*/  FADD.FTZ R159, R159, R172 ;  /* 0x000000ac9f9f7221 */ /* 0x000fe40000010000 */
[C---:B---3--:R-:W-:Y:S08]  /*1a720*/  HMMA.16816.F32.BF16 R40, R68.reuse, R80, R40 ;  /* 0x000000504428723c */ /* 0x048ff00000041828 */
[C---:B------:R-:W-:Y:S01]  /*1a730*/  HMMA.16816.F32.BF16 R44, R68.reuse, R82, R44 ;  /* 0x00000052442c723c */ /* 0x040fe2000004182c */
[----:B------:R-:W3:Y:S07]  /*1a740*/  LDSM.16.MT88.4 R80, [R210+0xe000] ;  /* 0x00e00000d250783b */ /* 0x000eee0000004200 */
[----:B------:R-:W-:Y:S01]  /*1a750*/  HMMA.16816.F32.BF16 R56, R68, R104, R56 ;  /* 0x000000684438723c */ /* 0x000fe20000041838 */
[----:B------:R-:W-:-:S02]  /*1a760*/  FFMA.FTZ R104, R188, UR4, -R147 ;  /* 0x00000004bc687c23 */ /* 0x000fc40008010893 */
[----:B------:R-:W2:Y:S04]  /*1a770*/  MUFU.EX2 R188, R192 ;  /* 0x000000c000bc7308 */ /* 0x000ea80000000800 */
[----:B------:R2:W3:Y:S01]  /*1a780*/  MUFU.EX2 R186, R104 ;  /* 0x0000006800ba7308 */ /* 0x0004e20000000800 */
[C---:B-----5:R-:W-:Y:S08]  /*1a790*/  HMMA.16816.F32.BF16 R24, R68.reuse, R88, R24 ;  /* 0x000000584418723c */ /* 0x060ff00000041818 */
[C---:B------:R-:W-:Y:S01]  /*1a7a0*/  HMMA.16816.F32.BF16 R28, R68.reuse, R90, R28 ;  /* 0x0000005a441c723c */ /* 0x040fe2000004181c */
[----:B------:R-:W5:Y:S07]  /*1a7b0*/  LDSM.16.MT88.4 R88, [R158+0x2000] ;  /* 0x002000009e58783b */ /* 0x000f6e0000004200 */
[C---:B------:R-:W-:Y:S08]  /*1a7c0*/  HMMA.16816.F32.BF16 R8, R68.reuse, R96, R8 ;  /* 0x000000604408723c */ /* 0x040ff00000041808 */
[C---:B------:R-:W-:Y:S01]  /*1a7d0*/  HMMA.16816.F32.BF16 R12, R68.reuse, R98, R12 ;  /* 0x00000062440c723c */ /* 0x040fe2000004180c */
[----:B------:R-:W-:Y:S07]  /*1a7e0*/  LDSM.16.MT88.4 R96, [R3+0xe000] ;  /* 0x00e000000360783b */ /* 0x000fee0000004200 */
        /* <DEDUP_REMOVED lines=9> */
[C---:B------:R-:W-:Y:S01]  /*1a880*/  HMMA.16816.F32.BF16 R64, R68.reuse, R106, R64 ;  /* 0x0000006a4440723c */ /* 0x040fe20000041840 */
[----:B--2---:R-:W-:Y:S07]  /*1a890*/  LDSM.16.MT88.4 R104, [R3+0x12800] ;  /* 0x012800000368783b */ /* 0x004fee0000004200 */
[C---:B------:R-:W-:Y:S08]  /*1a8a0*/  HMMA.16816.F32.BF16 R72, R68.reuse, R76, R72 ;  /* 0x0000004c4448723c */ /* 0x040ff00000041848 */
[----:B------:R-:W-:Y:S01]  /*1a8b0*/  HMMA.16816.F32.BF16 R4, R68, R78, R4 ;  /* 0x0000004e4404723c */ /* 0x000fe20000041804 */
[----:B------:R-:W-:Y:S01]  /*1a8c0*/  F2FP.BF16.F32.PACK_AB R68, R167, R196 ;  /* 0x000000c4a744723e */ /* 0x000fe200000010ff */
[----:B------:R-:W2:Y:S01]  /*1a8d0*/  LDSM.16.MT88.4 R76, [R128+0x6000] ;  /* 0x00600000804c783b */ /* 0x000ea20000004200 */
[----:B------:R-:W-:Y:S01]  /*1a8e0*/  F2FP.BF16.F32.PACK_AB R69, R188, R173 ;  /* 0x000000adbc45723e */ /* 0x000fe200000010ff */
[----:B------:R-:W-:Y:S01]  /*1a8f0*/  FADD.FTZ R196, R196, R159 ;  /* 0x0000009fc4c47221 */ /* 0x000fe20000010000 */
[----:B------:R-:W-:-:S02]  /*1a900*/  F2FP.BF16.F32.PACK_AB R70, R169, R194 ;  /* 0x000000c2a946723e */ /* 0x000fc400000010ff */
[----:B---3--:R-:W-:Y:S01]  /*1a910*/  F2FP.BF16.F32.PACK_AB R71, R171, R186 ;  /* 0x000000baab47723e */ /* 0x008fe200000010ff */
[----:B------:R-:W-:-:S04]  /*1a920*/  FADD.FTZ R167, R167, R196 ;  /* 0x000000c4a7a77221 */ /* 0x000fc80000010000 */
[----:B------:R-:W-:Y:S02]  /*1a930*/  FADD.FTZ R194, R194, R167 ;  /* 0x000000a7c2c27221 */ /* 0x000fe40000010000 */
[----:B------:R-:W-:Y:S02]  /*1a940*/  HMMA.16816.F32.BF16 R8, R68, R80, R8 ;  /* 0x000000504408723c */ /* 0x000fe40000041808 */
[----:B------:R-:W-:-:S06]  /*1a950*/  FADD.FTZ R194, R169, R194 ;  /* 0x000000c2a9c27221 */ /* 0x000fcc0000010000 */
        /* <DEDUP_REMOVED lines=17> */
[----:B--2---:R-:W-:Y:S01]  /*1aa70*/  HMMA.16816.F32.BF16 R56, R68, R76, R56 ;  /* 0x0000004c4438723c */ /* 0x004fe20000041838 */
        /* <DEDUP_REMOVED lines=11> */
[----:B------:R-:W2:Y:S04]  /*1ab30*/  LDSM.16.MT88.4 R68, [R128+0x6800] ;  /* 0x006800008044783b */ /* 0x000ea80000004200 */
[----:B------:R-:W3:Y:S03]  /*1ab40*/  LDSM.16.MT88.4 R80, [R158+0x6800] ;  /* 0x006800009e50783b */ /* 0x000ee60000004200 */
[C---:B-----5:R-:W-:Y:S08]  /*1ab50*/  HMMA.16816.F32.BF16 R32, R76.reuse, R88, R32 ;  /* 0x000000584c20723c */ /* 0x060ff00000041820 */
[C---:B------:R-:W-:Y:S01]  /*1ab60*/  HMMA.16816.F32.BF16 R36, R76.reuse, R90, R36 ;  /* 0x0000005a4c24723c */ /* 0x040fe20000041824 */
[----:B------:R-:W5:Y:S07]  /*1ab70*/  LDSM.16.MT88.4 R88, [R210+0xf000] ;  /* 0x00f00000d258783b */ /* 0x000f6e0000004200 */
[C---:B-1----:R-:W-:Y:S08]  /*1ab80*/  HMMA.16816.F32.BF16 R40, R76.reuse, R84, R40 ;  /* 0x000000544c28723c */ /* 0x042ff00000041828 */
[C---:B------:R-:W-:Y:S01]  /*1ab90*/  HMMA.16816.F32.BF16 R44, R76.reuse, R86, R44 ;  /* 0x000000564c2c723c */ /* 0x040fe2000004182c */
[----:B------:R-:W1:Y:S07]  /*1aba0*/  LDSM.16.MT88.4 R84, [R3+0xf000] ;  /* 0x00f000000354783b */ /* 0x000e6e0000004200 */
[----:B----4-:R-:W-:Y:S01]  /*1abb0*/  HMMA.16816.F32.BF16 R8, R76, R100, R8 ;  /* 0x000000644c08723c */ /* 0x010fe20000041808 */
        /* <DEDUP_REMOVED lines=8> */
[C---:B--2---:R-:W-:Y:S01]  /*1ac40*/  HMMA.16816.F32.BF16 R56, R76.reuse, R68, R56 ;  /* 0x000000444c38723c */ /* 0x044fe20000041838 */
[----:B----4-:R-:W-:Y:S07]  /*1ac50*/  LDSM.16.MT88.4 R100, [R210+0x13000] ;  /* 0x01300000d264783b */ /* 0x010fee0000004200 */
[C---:B------:R-:W-:Y:S01]  /*1ac60*/  HMMA.16816.F32.BF16 R64, R76.reuse, R70, R64 ;  /* 0x000000464c40723c */ /* 0x040fe20000041840 */
[----:B------:R-:W2:Y:S07]  /*1ac70*/  LDSM.16.MT88.4 R68, [R128+0x7000] ;  /* 0x007000008044783b */ /* 0x000eae0000004200 */
[C---:B------:R-:W-:Y:S08]  /*1ac80*/  HMMA.16816.F32.BF16 R24, R76.reuse, R92, R24 ;  /* 0x0000005c4c18723c */ /* 0x040ff00000041818 */
[C---:B------:R-:W-:Y:S01]  /*1ac90*/  HMMA.16816.F32.BF16 R28, R76.reuse, R94, R28 ;  /* 0x0000005e4c1c723c */ /* 0x040fe2000004181c */
[----:B------:R-:W4:Y:S07]  /*1aca0*/  LDSM.16.MT88.4 R92, [R158+0x3000] ;  /* 0x003000009e5c783b */ /* 0x000f2e0000004200 */
[C---:B------:R-:W-:Y:S08]  /*1acb0*/  HMMA.16816.F32.BF16 R16, R76.reuse, R96, R16 ;  /* 0x000000604c10723c */ /* 0x040ff00000041810 */
[C---:B------:R-:W-:Y:S01]  /*1acc0*/  HMMA.16816.F32.BF16 R20, R76.reuse, R98, R20 ;  /* 0x000000624c14723c */ /* 0x040fe20000041814 */
[----:B------:R-:W4:Y:S07]  /*1acd0*/  LDSM.16.MT88.4 R96, [R128+0x3000] ;  /* 0x003000008060783b */ /* 0x000f2e0000004200 */
[C---:B------:R-:W-:Y:S01]  /*1ace0*/  HMMA.16816.F32.BF16 R52, R76.reuse, R106, R52 ;  /* 0x0000006a4c34723c */ /* 0x040fe20000041834 */
[----:B---3--:R-:W3:Y:S07]  /*1acf0*/  LDSM.16.MT88.4 R104, [R3+0x13000] ;  /* 0x013000000368783b */ /* 0x008eee0000004200 */
[C---:B------:R-:W-:Y:S08]  /*1ad00*/  HMMA.16816.F32.BF16 R72, R76.reuse, R80, R72 ;  /* 0x000000504c48723c */ /* 0x040ff00000041848 */
[----:B------:R-:W-:Y:S01]  /*1ad10*/  HMMA.16816.F32.BF16 R4, R76, R82, R4 ;  /* 0x000000524c04723c */ /* 0x000fe20000041804 */
[----:B-----5:R-:W-:Y:S01]  /*1ad20*/  F2FP.BF16.F32.PACK_AB R76, R137, R138 ;  /* 0x0000008a894c723e */ /* 0x020fe200000010ff */
[----:B------:R-:W5:Y:S01]  /*1ad30*/  LDSM.16.MT88.4 R80, [R158+0x7000] ;  /* 0x007000009e50783b */ /* 0x000f620000004200 */
[----:B------:R-:W-:Y:S01]  /*1ad40*/  F2FP.BF16.F32.PACK_AB R77, R61, R136 ;  /* 0x000000883d4d723e */ /* 0x000fe200000010ff */
[----:B------:R-:W-:Y:S01]  /*1ad50*/  FADD.FTZ R138, R138, R177 ;  /* 0x000000b18a8a7221 */ /* 0x000fe20000010000 */
[----:B------:R-:W-:-:S02]  /*1ad60*/  F2FP.BF16.F32.PACK_AB R78, R134, R141 ;  /* 0x0000008d864e723e */ /* 0x000fc400000010ff */
[----:B------:R-:W-:Y:S01]  /*1ad70*/  F2FP.BF16.F32.PACK_AB R79, R133, R0 ;  /* 0x00000000854f723e */ /* 0x000fe200000010ff */
[----:B------:R-:W-:-:S04]  /*1ad80*/  FADD.FTZ R138, R137, R138 ;  /* 0x0000008a898a7221 */ /* 0x000fc80000010000 */
[----:B------:R-:W-:Y:S02]  /*1ad90*/  FADD.FTZ R141, R141, R138 ;  /* 0x0000008a8d8d7221 */ /* 0x000fe40000010000 */
[C---:B------:R-:W-:Y:S01]  /*1ada0*/  HMMA.16816.F32.BF16 R8, R76.reuse, R88, R8 ;  /* 0x000000584c08723c */ /* 0x040fe20000041808 */
[--C-:B------:R-:W-:Y:S01]  /*1adb0*/  FFMA.FTZ R88, R2, UR4, -R147.reuse ;  /* 0x0000000402587c23 */ /* 0x100fe20008010893 */
[--C-:B------:R-:W-:Y:S01]  /*1adc0*/  FFMA.FTZ R89, R63, UR4, -R147.reuse ;  /* 0x000000043f597c23 */ /* 0x100fe20008010893 */
[--C-:B------:R-:W-:Y:S01]  /*1add0*/  FFMA.FTZ R2, R143, UR4, -R147.reuse ;  /* 0x000000048f027c23 */ /* 0x100fe20008010893 */
[----:B------:R-:W-:Y:S01]  /*1ade0*/  FFMA.FTZ R63, R60, UR4, -R147 ;  /* 0x000000043c3f7c23 */ /* 0x000fe20008010893 */
[----:B------:R-:W-:Y:S01]  /*1adf0*/  MUFU.EX2 R143, R88 ;  /* 0x00000058008f7308 */ /* 0x000fe20000000800 */
[----:B------:R-:W-:Y:S02]  /*1ae00*/  FADD.FTZ R134, R134, R141 ;  /* 0x0000008d86867221 */ /* 0x000fe40000010000 */
[C---:B------:R-:W-:Y:S01]  /*1ae10*/  HMMA.16816.F32.BF16 R12, R76.reuse, R90, R12 ;  /* 0x0000005a4c0c723c */ /* 0x040fe2000004180c */
[--C-:B------:R-:W-:Y:S01]  /*1ae20*/  FFMA.FTZ R90, R145, UR4, -R151.reuse ;  /* 0x00000004915a7c23 */ /* 0x100fe20008010897 */
[----:B------:R-:W-:Y:S01]  /*1ae30*/  FFMA.FTZ R145, R142, UR4, -R151 ;  /* 0x000000048e917c23 */ /* 0x000fe20008010897 */
[----:B------:R-:W4:Y:S04]  /*1ae40*/  MUFU.EX2 R2, R2 ;  /* 0x0000000200027308 */ /* 0x000f280000000800 */
[----:B------:R-:W-:Y:S01]  /*1ae50*/  MUFU.EX2 R142, R90 ;  /* 0x0000005a008e7308 */ /* 0x000fe20000000800 */
[C---:B-1----:R-:W-:Y:S03]  /*1ae60*/  HMMA.16816.F32.BF16 R16, R76.reuse, R84, R16 ;  /* 0x000000544c10723c */ /* 0x042fe60000041810 */
[----:B------:R-:W1:Y:S04]  /*1ae70*/  MUFU.EX2 R145, R145 ;  /* 0x0000009100917308 */ /* 0x000e680000000800 */
[----:B------:R-:W-:Y:S01]  /*1ae80*/  MUFU.EX2 R60, R89 ;  /* 0x00000059003c7308 */ /* 0x000fe20000000800 */
[C---:B------:R-:W-:Y:S01]  /*1ae90*/  HMMA.16816.F32.BF16 R20, R76.reuse, R86, R20 ;  /* 0x000000564c14723c */ /* 0x040fe20000041814 */
[----:B------:R3:W-:Y:S02]  /*1aea0*/  LDSM.16.MT88.4 R84, [R3+0x13800] ;  /* 0x013800000354783b */ /* 0x0007e40000004200 */
[----:B------:R-:W5:Y:S05]  /*1aeb0*/  MUFU.EX2 R63, R63 ;  /* 0x0000003f003f7308 */ /* 0x000f6a0000000800 */
[----:B--2---:R-:W-:Y:S01]  /*1aec0*/  HMMA.16816.F32.BF16 R56, R76, R68, R56 ;  /* 0x000000444c38723c */ /* 0x004fe20000041838 */
[----:B------:R-:W-:Y:S01]  /*1aed0*/  F2FP.BF16.F32.PACK_AB R68, R140, R135 ;  /* 0x000000878c44723e */ /* 0x000fe200000010ff */
[----:B------:R-:W-:Y:S01]  /*1aee0*/  FADD.FTZ R135, R135, R134 ;  /* 0x0000008687877221 */ /* 0x000fe20000010000 */
[----:B----4-:R-:W-:-:S03]  /*1aef0*/  F2FP.BF16.F32.PACK_AB R69, R2, R143 ;  /* 0x0000008f0245723e */ /* 0x010fc600000010ff */
[----:B------:R-:W-:Y:S02]  /*1af00*/  FADD.FTZ R135, R140, R135 ;  /* 0x000000878c877221 */ /* 0x000fe40000010000 */
[----:B------:R-:W-:Y:S01]  /*1af10*/  HMMA.16816.F32.BF16 R64, R76, R70, R64 ;  /* 0x000000464c40723c */ /* 0x000fe20000041840 */
[----:B-1----:R-:W-:Y:S01]  /*1af20*/  F2FP.BF16.F32.PACK_AB R70, R145, R142 ;  /* 0x0000008e9146723e */ /* 0x002fe200000010ff */
[----:B------:R-:W-:Y:S01]  /*1af30*/  FADD.FTZ R142, R142, R135 ;  /* 0x000000878e8e7221 */ /* 0x000fe20000010000 */
[----:B-----5:R-:W-:-:S03]  /*1af40*/  F2FP.BF16.F32.PACK_AB R71, R63, R60 ;  /* 0x0000003c3f47723e */ /* 0x020fc600000010ff */
[----:B------:R-:W-:Y:S02]  /*1af50*/  FADD.FTZ R231, R145, R142 ;  /* 0x0000008e91e77221 */ /* 0x000fe40000010000 */
[----:B------:R-:W-:Y:S01]  /*1af60*/  HMMA.16816.F32.BF16 R32, R76, R92, R32 ;  /* 0x0000005c4c20723c */ /* 0x000fe20000041820 */
[----:B---3--:R-:W-:-:S07]  /*1af70*/  MOV R3, R153 ;  /* 0x0000009900037202 */ /* 0x008fce0000000f00 */
[----:B------:R-:W-:Y:S01]  /*1af80*/  HMMA.16816.F32.BF16 R36, R76, R94, R36 ;  /* 0x0000005e4c24723c */ /* 0x000fe20000041824 */
[----:B------:R-:W1:Y:S07]  /*1af90*/  LDSM.16.MT88.4 R92, [R128+0x3800] ;  /* 0x00380000805c783b */ /* 0x000e6e0000004200 */
[C---:B------:R-:W-:Y:S01]  /*1afa0*/  HMMA.16816.F32.BF16 R120, R68.reuse, R116, R16 ;  /* 0x000000744478723c */ /* 0x040fe20000041810 */
[----:B------:R-:W-:Y:S07]  /*1afb0*/  LDSM.16.MT88.4 R16, [R210+0xf800] ;  /* 0x00f80000d210783b */ /* 0x000fee0000004200 */
        /* <DEDUP_REMOVED lines=12> */
[C---:B------:R-:W-:Y:S01]  /*1b080*/  HMMA.16816.F32.BF16 R44, R76.reuse, R102, R44 ;  /* 0x000000664c2c723c */ /* 0x040fe2000004182c */
[----:B------:R-:W-:Y:S01]  /*1b090*/  FADD.FTZ R163, R163, R182 ;  /* 0x000000b6a3a37221 */ /* 0x000fe20000010000 */
[----:B------:R-:W2:Y:S03]  /*1b0a0*/  LDSM.16.MT88.4 R100, [R158+0x3800] ;  /* 0x003800009e64783b */ /* 0x000ea60000004200 */
[----:B------:R-:W-:Y:S01]  /*1b0b0*/  FADD.FTZ R180, R180, R163 ;  /* 0x000000a3b4b47221 */ /* 0x000fe20000010000 */
[----:B------:R-:W-:Y:S02]  /*1b0c0*/  LDSM.16.MT88.4 R156, [R158+0x7800] ;  /* 0x007800009e9c783b */ /* 0x000fe40000004200 */
        /* <DEDUP_REMOVED lines=10> */
[----:B------:R-:W3:Y:S01]  /*1b170*/  LDSM.16.MT88.4 R76, [R128+0x7800] ;  /* 0x00780000804c783b */ /* 0x000ee20000004200 */
[----:B------:R-:W-:-:S04]  /*1b180*/  FADD.FTZ R162, R162, R179 ;  /* 0x000000b3a2a27221 */ /* 0x000fc80000010000 */
[----:B------:R-:W-:Y:S02]  /*1b190*/  FADD.FTZ R181, R181, R162 ;  /* 0x000000a2b5b57221 */ /* 0x000fe40000010000 */
[----:B-1----:R-:W-:Y:S02]  /*1b1a0*/  HMMA.16816.F32.BF16 R112, R68, R92, R24 ;  /* 0x0000005c4470723c */ /* 0x002fe40000041818 */
[----:B------:R-:W-:-:S04]  /*1b1b0*/  FADD.FTZ R136, R136, R181 ;  /* 0x000000b588887221 */ /* 0x000fc80000010000 */
        /* <DEDUP_REMOVED lines=8> */
[----:B--2---:R-:W-:Y:S02]  /*1b240*/  HMMA.16816.F32.BF16 R104, R68, R100, R32 ;  /* 0x000000644468723c */ /* 0x004fe40000041820 */
[----:B------:R-:W-:-:S04]  /*1b250*/  FADD.FTZ R60, R60, R143 ;  /* 0x0000008f3c3c7221 */ /* 0x000fc80000010000 */
[----:B------:R-:W-:Y:S02]  /*1b260*/  FADD.FTZ R229, R63, R60 ;  /* 0x0000003c3fe57221 */ /* 0x000fe40000010000 */
[C---:B------:R-:W-:Y:S08]  /*1b270*/  HMMA.16816.F32.BF16 R84, R68.reuse, R86, R52 ;  /* 0x000000564454723c */ /* 0x040ff00000041834 */
[C---:B---3--:R-:W-:Y:S08]  /*1b280*/  HMMA.16816.F32.BF16 R80, R68.reuse, R76, R56 ;  /* 0x0000004c4450723c */ /* 0x048ff00000041838 */
[C---:B------:R-:W-:Y:S08]  /*1b290*/  HMMA.16816.F32.BF16 R76, R68.reuse, R78, R64 ;  /* 0x0000004e444c723c */ /* 0x040ff00000041840 */
[C---:B-1----:R-:W-:Y:S08]  /*1b2a0*/  HMMA.16816.F32.BF16 R96, R68.reuse, R92, R40 ;  /* 0x0000005c4460723c */ /* 0x042ff00000041828 */
[C---:B------:R-:W-:Y:S08]  /*1b2b0*/  HMMA.16816.F32.BF16 R128, R68.reuse, R16, R8 ;  /* 0x000000104480723c */ /* 0x040ff00000041808 */
[C---:B------:R-:W-:Y:S08]  /*1b2c0*/  HMMA.16816.F32.BF16 R124, R68.reuse, R18, R12 ;  /* 0x00000012447c723c */ /* 0x040ff0000004180c */
[C---:B------:R-:W-:Y:S08]  /*1b2d0*/  HMMA.16816.F32.BF16 R100, R68.reuse, R102, R36 ;  /* 0x000000664464723c */ /* 0x040ff00000041824 */
[C---:B------:R-:W-:Y:S08]  /*1b2e0*/  HMMA.16816.F32.BF16 R92, R68.reuse, R94, R44 ;  /* 0x0000005e445c723c */ /* 0x040ff0000004182c */
[C---:B------:R-:W-:Y:S08]  /*1b2f0*/  HMMA.16816.F32.BF16 R72, R68.reuse, R156, R72 ;  /* 0x0000009c4448723c */ /* 0x040ff00000041848 */
[----:B------:R-:W-:-:S15]  /*1b300*/  HMMA.16816.F32.BF16 R68, R68, R158, R4 ;  /* 0x0000009e4444723c */ /* 0x000fde0000041804 */
[----:B------:R-:W-:-:S05]  /*1b310*/  NOP ;  /* 0x0000000000007918 */ /* 0x000fca0000000000 */
.L_x_2420:
        /* <DEDUP_REMOVED lines=10> */
[C---:B------:R-:W-:Y:S01]  /*1b3c0*/  IADD3 R222, PT, PT, R210.reuse, 0xc040, RZ ;  /* 0x0000c040d2de7810 */ /* 0x040fe20007ffe0ff */
[----:B------:R-:W-:Y:S01]  /*1b3d0*/  VIADD R225, R225, 0x1 ;  /* 0x00000001e1e17836 */ /* 0x000fe20000000000 */
[----:B------:R-:W-:Y:S01]  /*1b3e0*/  IADD3 R138, PT, PT, R210, R3, RZ ;  /* 0x00000003d28a7210 */ /* 0x000fe20007ffe0ff */
[----:B------:R-:W-:Y:S01]  /*1b3f0*/  IMAD.MOV.U32 R224, RZ, RZ, RZ ;  /* 0x000000ffffe07224 */ /* 0x000fe200078e00ff */
[----:B------:R-:W-:Y:S01]  /*1b400*/  PLOP3.LUT P3, PT, PT, PT, UP0, 0x80, 0x8 ;  /* 0x000000000008781c */ /* 0x000fe20003f6f008 */
[----:B------:R-:W-:Y:S01]  /*1b410*/  UMOV UR13, 0x400 ;  /* 0x00000400000d7882 */ /* 0x000fe20000000000 */
[----:B------:R-:W2:Y:S01]  /*1b420*/  LDCU UR4, c[0x0][0x45c] ;  /* 0x00008b80ff0477ac */ /* 0x000ea20008000800 */
[----:B------:R-:W3:Y:S01]  /*1b430*/  LDCU UR12, c[0x0][0x50c] ;  /* 0x0000a180ff0c77ac */ /* 0x000ee20008000800 */
[----:B------:R-:W4:Y:S01]  /*1b440*/  LDCU.64 UR8, c[0x0][0x3a0] ;  /* 0x00007400ff0877ac */ /* 0x000f220008000a00 */
[----:B------:R-:W2:Y:S01]  /*1b450*/  LDCU.64 UR10, c[0x0][0x3a8] ;  /* 0x00007500ff0a77ac */ /* 0x000ea20008000a00 */
[----:B-1----:R-:W-:-:S12]  /*1b460*/  ULEA UR5, UR5, UR13, 0x18 ;  /* 0x0000000d05057291 */ /* 0x002fd8000f8ec0ff */
.L_x_2430:
        /* <DEDUP_REMOVED lines=80> */
.L_x_2427:
        /* <DEDUP_REMOVED lines=10> */
[----:B------:R-:W-:Y:S01]  /*1ba10*/  LOP3.LUT R180, R3, 0x400, RZ, 0xc0, !PT ;  /* 0x0000040003b47812 */ /* 0x000fe200078ec0ff */
[----:B------:R-:W-:Y:S01]  /*1ba20*/  LDGSTS.E.BYPASS.LTC128B.128 [R223+0x10000], desc[UR6][R218.64+0x80] ;  /* 0x10000080dadf7fae */ /* 0x000fe2000b981a06 */
[----:B------:R-:W-:Y:S02]  /*1ba30*/  LOP3.LUT R3, R2, 0x8, R139, 0x78, !PT ;  /* 0x0000000802037812 */ /* 0x000fe400078e788b */
[-C--:B------:R-:W-:Y:S02]  /*1ba40*/  IADD3 R2, P1, PT, R6, R5.reuse, RZ ;  /* 0x0000000506027210 */ /* 0x080fe40007f3e0ff */
[----:B------:R-:W-:Y:S02]  /*1ba50*/  LEA R180, R3, R180, 0x1 ;  /* 0x000000b403b47211 */ /* 0x000fe400078e08ff */
[-C--:B------:R-:W-:Y:S01]  /*1ba60*/  IADD3.X R3, PT, PT, R7, R4.reuse, RZ, P1, !PT ;  /* 0x0000000407037210 */ /* 0x080fe20000ffe4ff */
[----:B------:R-:W-:Y:S01]  /*1ba70*/  LDGSTS.E.BYPASS.LTC128B.128 [R223+0xc800], desc[UR6][R6.64] ;  /* 0x0c80000006df7fae */ /* 0x000fe2000b981a06 */
[-C--:B------:R-:W-:Y:S02]  /*1ba80*/  IADD3 R8, P0, PT, R2, R5.reuse, RZ ;  /* 0x0000000502087210 */ /* 0x080fe40007f1e0ff */
[----:B------:R-:W-:Y:S02]  /*1ba90*/  IADD3 R213, PT, PT, R180, UR5, RZ ;  /* 0x00000005b4d57c10 */ /* 0x000fe4000fffe0ff */
[-C--:B------:R-:W-:Y:S02]  /*1baa0*/  IADD3.X R9, PT, PT, R3, R4.reuse, RZ, P0, !PT ;  /* 0x0000000403097210 */ /* 0x080fe400007fe4ff */
[-C--:B------:R-:W-:Y:S01]  /*1bab0*/  IADD3 R14, P1, PT, R8, R5.reuse, RZ ;  /* 0x00000005080e7210 */ /* 0x080fe20007f3e0ff */
[----:B------:R-:W-:Y:S03]  /*1bac0*/  LDGSTS.E.BYPASS.LTC128B.128 [R223+0x10800], desc[UR6][R6.64+0x80] ;  /* 0x1080008006df7fae */ /* 0x000fe6000b981a06 */
[-C--:B------:R-:W-:Y:S02]  /*1bad0*/  IADD3.X R15, PT, PT, R9, R4.reuse, RZ, P1, !PT ;  /* 0x00000004090f7210 */ /* 0x080fe40000ffe4ff */
[-C--:B------:R-:W-:Y:S03]  /*1bae0*/  IADD3 R12, P0, PT, R14, R5.reuse, RZ ;  /* 0x000000050e0c7210 */ /* 0x080fe60007f1e0ff */
[----:B------:R-:W-:Y:S01]  /*1baf0*/  LDGSTS.E.BYPASS.LTC128B.128 [R223+0xd000], desc[UR6][R2.64] ;  /* 0x0d00000002df7fae */ /* 0x000fe2000b981a06 */
[-C--:B------:R-:W-:Y:S02]  /*1bb00*/  IADD3.X R13, PT, PT, R15, R4.reuse, RZ, P0, !PT ;  /* 0x000000040f0d7210 */ /* 0x080fe400007fe4ff */
[-C--:B------:R-:W-:Y:S04]  /*1bb10*/  IADD3 R20, P1, PT, R12, R5.reuse, RZ ;  /* 0x000000050c147210 */ /* 0x080fe80007f3e0ff */
[-C--:B------:R-:W-:Y:S01]  /*1bb20*/  IADD3.X R21, PT, PT, R13, R4.reuse, RZ, P1, !PT ;  /* 0x000000040d157210 */ /* 0x080fe20000ffe4ff */
[----:B------:R1:W-:Y:S01]  /*1bb30*/  LDGSTS.E.BYPASS.LTC128B.128 [R223+0x11000], desc[UR6][R2.64+0x80] ;  /* 0x1100008002df7fae */ /* 0x0003e2000b981a06 */
[----:B------:R-:W-:Y:S02]  /*1bb40*/  IADD3 R22, P0, PT, R20, R5, RZ ;  /* 0x0000000514167210 */ /* 0x000fe40007f1e0ff */
[----:B------:R-:W-:Y:S02]  /*1bb50*/  ISETP.NE.AND P1, PT, R225, 0x1, PT ;  /* 0x00000001e100780c */ /* 0x000fe40003f25270 */
[----:B------:R-:W-:Y:S02]  /*1bb60*/  IADD3.X R23, PT, PT, R21, R4, RZ, P0, !PT ;  /* 0x0000000415177210 */ /* 0x000fe400007fe4ff */
[----:B------:R-:W-:Y:S01]  /*1bb70*/  LOP3.LUT P0, RZ, R139, 0x2, RZ, 0xc0, !PT ;  /* 0x000000028bff7812 */ /* 0x000fe2000780c0ff */
[----:B------:R-:W-:Y:S03]  /*1bb80*/  LDGSTS.E.BYPASS.LTC128B.128 [R223+0xd800], desc[UR6][R8.64] ;  /* 0x0d80000008df7fae */ /* 0x000fe6000b981a06 */
[----:B------:R-:W-:Y:S02]  /*1bb90*/  SEL R212, R209, 0xffffffe0, !P0 ;  /* 0xffffffe0d1d47807 */ /* 0x000fe40004000000 */
[----:B------:R-:W-:Y:S02]  /*1bba0*/  LOP3.LUT P0, RZ, R139, 0x4, RZ, 0xc0, !PT ;  /* 0x000000048bff7812 */ /* 0x000fe4000780c0ff */
[-C--:B------:R-:W-:Y:S01]  /*1bbb0*/  IADD3 R136, PT, PT, R211, R212.reuse, RZ ;  /* 0x000000d4d3887210 */ /* 0x080fe20007ffe0ff */
[----:B------:R2:W-:Y:S08]  /*1bbc0*/  LDGSTS.E.BYPASS.LTC128B.128 [R223+0x11800], desc[UR6][R8.64+0x80] ;  /* 0x1180008008df7fae */ /* 0x0005f0000b981a06 */
[----:B------:R-:W-:Y:S01]  /*1bbd0*/  LDGSTS.E.BYPASS.LTC128B.128 [R223+0xe000], desc[UR6][R14.64] ;  /* 0x0e0000000edf7fae */ /* 0x000fe2000b981a06 */
[----:B-1----:R-:W-:Y:S02]  /*1bbe0*/  IADD3 R3, PT, PT, R213, R212, RZ ;  /* 0x000000d4d5037210 */ /* 0x002fe40007ffe0ff */
[----:B------:R-:W-:Y:S05]  /*1bbf0*/  MOV R2, 0x40 ;  /* 0x0000004000027802 */ /* 0x000fea0000000f00 */
[----:B------:R-:W-:Y:S01]  /*1bc00*/  LDGSTS.E.BYPASS.LTC128B.128 [R223+0x12000], desc[UR6][R14.64+0x80] ;  /* 0x120000800edf7fae */ /* 0x000fe2000b981a06 */
[----:B------:R-:W-:Y:S04]  /*1bc10*/  SEL R2, R2, 0xffffffc0, !P0 ;  /* 0xffffffc002027807 */ /* 0x000fe80004000000 */
[-C--:B------:R-:W-:Y:S02]  /*1bc20*/  IADD3 R201, PT, PT, R211, R2.reuse, RZ ;  /* 0x00000002d3c97210 */ /* 0x080fe40007ffe0ff */
[----:B------:R-:W-:Y:S01]  /*1bc30*/  IADD3 R213, PT, PT, R213, R2, RZ ;  /* 0x00000002d5d57210 */ /* 0x000fe20007ffe0ff */
[----:B------:R-:W-:Y:S01]  /*1bc40*/  LDGSTS.E.BYPASS.LTC128B.128 [R223+0xe800], desc[UR6][R12.64] ;  /* 0x0e8000000cdf7fae */ /* 0x000fe2000b981a06 */
[----:B------:R-:W-:Y:S02]  /*1bc50*/  IADD3 R200, PT, PT, R201, R212, RZ ;  /* 0x000000d4c9c87210 */ /* 0x000fe40007ffe0ff */
[----:B------:R-:W-:Y:S05]  /*1bc60*/  IADD3 R2, PT, PT, R212, R213, RZ ;  /* 0x000000d5d4027210 */ /* 0x000fea0007ffe0ff */
[----:B------:R1:W-:Y:S08]  /*1bc70*/  LDGSTS.E.BYPASS.LTC128B.128 [R223+0x12800], desc[UR6][R12.64+0x80] ;  /* 0x128000800cdf7fae */ /* 0x0003f0000b981a06 */
[----:B------:R-:W-:Y:S08]  /*1bc80*/  LDGSTS.E.BYPASS.LTC128B.128 [R223+0xf000], desc[UR6][R20.64] ;  /* 0x0f00000014df7fae */ /* 0x000ff0000b981a06 */
[----:B------:R-:W-:Y:S08]  /*1bc90*/  LDGSTS.E.BYPASS.LTC128B.128 [R223+0x13000], desc[UR6][R20.64+0x80] ;  /* 0x1300008014df7fae */ /* 0x000ff0000b981a06 */
[----:B------:R-:W-:Y:S08]  /*1bca0*/  LDGSTS.E.BYPASS.LTC128B.128 [R223+0xf800], desc[UR6][R22.64] ;  /* 0x0f80000016df7fae */ /* 0x000ff0000b981a06 */
[----:B------:R5:W-:Y:S08]  /*1bcb0*/  LDGSTS.E.BYPASS.LTC128B.128 [R223+0x13800], desc[UR6][R22.64+0x80] ;  /* 0x1380008016df7fae */ /* 0x000bf0000b981a06 */
[----:B------:R-:W-:Y:S08]  /*1bcc0*/  LDSM.16.M88.4 R64, [R211] ;  /* 0x00000000d340783b */ /* 0x000ff00000000200 */
[----:B--2---:R-:W2:Y:S08]  /*1bcd0*/  LDSM.16.M88.4 R8, [R180+UR5+0x4000] ;  /* 0x00400005b408783b */ /* 0x004eb00008000200 */
[----:B------:R-:W1:Y:S08]  /*1bce0*/  LDSM.16.M88.4 R16, [R180+UR5+0x4800] ;  /* 0x00480005b410783b */ /* 0x000e700008000200 */
[----:B------:R-:W5:Y:S08]  /*1bcf0*/  LDSM.16.M88.4 R24, [R180+UR5+0x5000] ;  /* 0x00500005b418783b */ /* 0x000f700008000200 */
[----:B------:R-:W0:Y:S08]  /*1bd00*/  LDGDEPBAR ;  /* 0x00000000000079af */ /* 0x000e300000000000 */
[----:B------:R-:W3:Y:S08]  /*1bd10*/  LDSM.16.M88.4 R32, [R180+UR5+0x5800] ;  /* 0x00580005b420783b */ /* 0x000ef00008000200 */
[----:B------:R-:W4:Y:S01]  /*1bd20*/  LDSM.16.M88.4 R40, [R180+UR5+0x6000] ;  /* 0x00600005b428783b */ /* 0x000f220008000200 */
[C---:B--2---:R-:W-:Y:S07]  /*1bd30*/  HMMA.16816.F32.BF16 R4, R64.reuse, R8, RZ ;  /* 0x000000084004723c */ /* 0x044fee00000418ff */
[----:B------:R-:W2:Y:S01]  /*1bd40*/  LDSM.16.M88.4 R48, [R180+UR5+0x6800] ;  /* 0x00680005b430783b */ /* 0x000ea20008000200 */
[C---:B------:R-:W-:Y:S07]  /*1bd50*/  HMMA.16816.F32.BF16 R8, R64.reuse, R10, RZ ;  /* 0x0000000a4008723c */ /* 0x040fee00000418ff */
[----:B------:R-:W2:Y:S01]  /*1bd60*/  LDSM.16.M88.4 R56, [R180+UR5+0x7000] ;  /* 0x00700005b438783b */ /* 0x000ea20008000200 */
[C---:B-1----:R-:W-:Y:S07]  /*1bd70*/  HMMA.16816.F32.BF16 R12, R64.reuse, R16, RZ ;  /* 0x00000010400c723c */ /* 0x042fee00000418ff */
[----:B------:R-:W1:Y:S01]  /*1bd80*/  LDSM.16.M88.4 R132, [R180+UR5+0x7800] ;  /* 0x00780005b484783b */ /* 0x000e620008000200 */
[C---:B------:R-:W-:Y:S07]  /*1bd90*/  HMMA.16816.F32.BF16 R16, R64.reuse, R18, RZ ;  /* 0x000000124010723c */ /* 0x040fee00000418ff */
[----:B------:R-:W-:Y:S01]  /*1bda0*/  LDSM.16.M88.4 R140, [R136] ;  /* 0x00000000888c783b */ /* 0x000fe20000000200 */
[C---:B-----5:R-:W-:Y:S07]  /*1bdb0*/  HMMA.16816.F32.BF16 R20, R64.reuse, R24, RZ ;  /* 0x000000184014723c */ /* 0x060fee00000418ff */
[----:B------:R-:W5:Y:S01]  /*1bdc0*/  LDSM.16.M88.4 R144, [R3+0x4000] ;  /* 0x004000000390783b */ /* 0x000f620000000200 */
[C---:B------:R-:W-:Y:S07]  /*1bdd0*/  HMMA.16816.F32.BF16 R24, R64.reuse, R26, RZ ;  /* 0x0000001a4018723c */ /* 0x040fee00000418ff */
[----:B------:R-:W5:Y:S01]  /*1bde0*/  LDSM.16.M88.4 R148, [R3+0x4800] ;  /* 0x004800000394783b */ /* 0x000f620000000200 */
[C---:B---3--:R-:W-:Y:S07]  /*1bdf0*/  HMMA.16816.F32.BF16 R28, R64.reuse, R32, RZ ;  /* 0x00000020401c723c */ /* 0x048fee00000418ff */
[----:B------:R-:W3:Y:S01]  /*1be00*/  LDSM.16.M88.4 R152, [R3+0x5000] ;  /* 0x005000000398783b */ /* 0x000ee20000000200 */
[C---:B------:R-:W-:Y:S07]  /*1be10*/  HMMA.16816.F32.BF16 R32, R64.reuse, R34, RZ ;  /* 0x000000224020723c */ /* 0x040fee00000418ff */
[----:B------:R-:W-:Y:S01]  /*1be20*/  LDSM.16.M88.4 R156, [R3+0x6800] ;  /* 0x00680000039c783b */ /* 0x000fe20000000200 */
[C---:B----4-:R-:W-:Y:S07]  /*1be30*/  HMMA.16816.F32.BF16 R36, R64.reuse, R40, RZ ;  /* 0x000000284024723c */ /* 0x050fee00000418ff */
[----:B------:R-:W-:Y:S01]  /*1be40*/  LDSM.16.M88.4 R160, [R3+0x7000] ;  /* 0x0070000003a0783b */ /* 0x000fe20000000200 */
[C---:B------:R-:W-:Y:S07]  /*1be50*/  HMMA.16816.F32.BF16 R40, R64.reuse, R42, RZ ;  /* 0x0000002a4028723c */ /* 0x040fee00000418ff */
[----:B------:R-:W-:Y:S01]  /*1be60*/  LDSM.16.M88.4 R164, [R201] ;  /* 0x00000000c9a4783b */ /* 0x000fe20000000200 */
[C---:B--2---:R-:W-:Y:S07]  /*1be70*/  HMMA.16816.F32.BF16 R44, R64.reuse, R48, RZ ;  /* 0x00000030402c723c */ /* 0x044fee00000418ff */
[----:B------:R-:W-:Y:S01]  /*1be80*/  LDSM.16.M88.4 R168, [R213+0x4000] ;  /* 0x00400000d5a8783b */ /* 0x000fe20000000200 */
[C---:B------:R-:W-:Y:S07]  /*1be90*/  HMMA.16816.F32.BF16 R48, R64.reuse, R50, RZ ;  /* 0x000000324030723c */ /* 0x040fee00000418ff */
[----:B------:R-:W-:Y:S01]  /*1bea0*/  LDSM.16.M88.4 R172, [R213+0x4800] ;  /* 0x00480000d5ac783b */ /* 0x000fe20000000200 */
[C---:B------:R-:W-:Y:S07]  /*1beb0*/  HMMA.16816.F32.BF16 R52, R64.reuse, R56, RZ ;  /* 0x000000384034723c */ /* 0x040fee00000418ff */
[----:B------:R-:W-:Y:S01]  /*1bec0*/  LDSM.16.M88.4 R176, [R213+0x5000] ;  /* 0x00500000d5b0783b */ /* 0x000fe20000000200 */
[C---:B------:R-:W-:Y:S07]  /*1bed0*/  HMMA.16816.F32.BF16 R56, R64.reuse, R58, RZ ;  /* 0x0000003a4038723c */ /* 0x040fee00000418ff */
[----:B------:R-:W-:Y:S01]  /*1bee0*/  LDSM.16.M88.4 R184, [R213+0x9800] ;  /* 0x00980000d5b8783b */ /* 0x000fe20000000200 */
[C---:B-1----:R-:W-:Y:S07]  /*1bef0*/  HMMA.16816.F32.BF16 R60, R64.reuse, R132, RZ ;  /* 0x00000084403c723c */ /* 0x042fee00000418ff */
[----:B------:R-:W-:Y:S01]  /*1bf00*/  LDSM.16.M88.4 R188, [R213+0xa000] ;  /* 0x00a00000d5bc783b */ /* 0x000fe20000000200 */
[----:B------:R-:W-:Y:S07]  /*1bf10*/  HMMA.16816.F32.BF16 R64, R64, R134, RZ ;  /* 0x000000864040723c */ /* 0x000fee00000418ff */
[----:B------:R-:W1:Y:S01]  /*1bf20*/  LDSM.16.M88.4 R132, [R3+0x5800] ;  /* 0x005800000384783b */ /* 0x000e620000000200 */
[C---:B-----5:R-:W-:Y:S07]  /*1bf30*/  HMMA.16816.F32.BF16 R4, R140.reuse, R144, R4 ;  /* 0x000000908c04723c */ /* 0x060fee0000041804 */
[----:B------:R-:W-:Y:S01]  /*1bf40*/  LDSM.16.M88.4 R192, [R213+0xa800] ;  /* 0x00a80000d5c0783b */ /* 0x000fe20000000200 */
[C---:B------:R-:W-:Y:S07]  /*1bf50*/  HMMA.16816.F32.BF16 R8, R140.reuse, R146, R8 ;  /* 0x000000928c08723c */ /* 0x040fee0000041808 */
[----:B------:R-:W2:Y:S01]  /*1bf60*/  LDSM.16.M88.4 R144, [R3+0x6000] ;  /* 0x006000000390783b */ /* 0x000ea20000000200 */
[C---:B------:R-:W-:Y:S07]  /*1bf70*/  HMMA.16816.F32.BF16 R12, R140.reuse, R148, R12 ;  /* 0x000000948c0c723c */ /* 0x040fee000004180c */
[----:B------:R-:W-:Y:S01]  /*1bf80*/  LDSM.16.M88.4 R196, [R213+0xb000] ;  /* 0x00b00000d5c4783b */ /* 0x000fe20000000200 */
[C---:B------:R-:W-:Y:S07]  /*1bf90*/  HMMA.16816.F32.BF16 R16, R140.reuse, R150, R16 ;  /* 0x000000968c10723c */ /* 0x040fee0000041810 */
[----:B------:R-:W4:Y:S01]  /*1bfa0*/  LDSM.16.M88.4 R148, [R3+0x7800] ;  /* 0x007800000394783b */ /* 0x000f220000000200 */
[C---:B---3--:R-:W-:Y:S07]  /*1bfb0*/  HMMA.16816.F32.BF16 R20, R140.reuse, R152, R20 ;  /* 0x000000988c14723c */ /* 0x048fee0000041814 */
[----:B------:R-:W-:Y:S01]  /*1bfc0*/  LDSM.16.M88.4 R204, [R2+0x8000] ;  /* 0x0080000002cc783b */ /* 0x000fe20000000200 */
[C---:B------:R-:W-:Y:S07]  /*1bfd0*/  HMMA.16816.F32.BF16 R24, R140.reuse, R154, R24 ;  /* 0x0000009a8c18723c */ /* 0x040fee0000041818 */
[----:B------:R-:W3:Y:S01]  /*1bfe0*/  LDSM.16.M88.4 R152, [R213+0x5800] ;  /* 0x00580000d598783b */ /* 0x000ee20000000200 */
        /* <DEDUP_REMOVED lines=12> */
[C---:B----4-:R-:W-:Y:S08]  /*1c0b0*/  HMMA.16816.F32.BF16 R60, R140.reuse, R148, R60 ;  /* 0x000000948c3c723c */ /* 0x050ff0000004183c */
[----:B------:R-:W-:Y:S01]  /*1c0c0*/  HMMA.16816.F32.BF16 R64, R140, R150, R64 ;  /* 0x000000968c40723c */ /* 0x000fe20000041840 */
[----:B------:R-:W4:Y:S07]  /*1c0d0*/  LDSM.16.M88.4 R140, [R213+0x7000] ;  /* 0x00700000d58c783b */ /* 0x000f2e0000000200 */
[C---:B------:R-:W-:Y:S01]  /*1c0e0*/  HMMA.16816.F32.BF16 R4, R164.reuse, R168, R4 ;  /* 0x000000a8a404723c */ /* 0x040fe20000041804 */
[----:B------:R-:W5:Y:S07]  /*1c0f0*/  LDSM.16.M88.4 R148, [R213+0x7800] ;  /* 0x00780000d594783b */ /* 0x000f6e0000000200 */
        /* <DEDUP_REMOVED lines=8> */
[C---:B---3--:R-:W-:Y:S08]  /*1c180*/  HMMA.16816.F32.BF16 R28, R164.reuse, R152, R28 ;  /* 0x00000098a41c723c */ /* 0x048ff0000004181c */
        /* <DEDUP_REMOVED lines=10> */
[----:B------:R-:W3:Y:S07]  /*1c230*/  LDSM.16.M88.4 R140, [R2+0x7000] ;  /* 0x00700000028c783b */ /* 0x000eee0000000200 */
[C---:B-----5:R-:W-:Y:S08]  /*1c240*/  HMMA.16816.F32.BF16 R60, R164.reuse, R148, R60 ;  /* 0x00000094a43c723c */ /* 0x060ff0000004183c */
[----:B------:R-:W-:Y:S01]  /*1c250*/  HMMA.16816.F32.BF16 R64, R164, R150, R64 ;  /* 0x00000096a440723c */ /* 0x000fe20000041840 */
[----:B------:R-:W4:Y:S07]  /*1c260*/  LDSM.16.M88.4 R148, [R2+0x7800] ;  /* 0x007800000294783b */ /* 0x000f2e0000000200 */
[C---:B-1----:R-:W-:Y:S01]  /*1c270*/  HMMA.16816.F32.BF16 R4, R132.reuse, R152, R4 ;  /* 0x000000988404723c */ /* 0x042fe20000041804 */
[----:B------:R-:W-:Y:S07]  /*1c280*/  LDSM.16.M88.4 R164, [R180+UR5+0xa000] ;  /* 0x00a00005b4a4783b */ /* 0x000fee0008000200 */
        /* <DEDUP_REMOVED lines=20> */
[C---:B----4-:R-:W-:Y:S01]  /*1c3d0*/  HMMA.16816.F32.BF16 R60, R132.reuse, R148, R60 ;  /* 0x00000094843c723c */ /* 0x050fe2000004183c */
[----:B------:R-:W-:Y:S07]  /*1c3e0*/  LDSM.16.M88.4 R180, [R213+0x9000] ;  /* 0x00900000d5b4783b */ /* 0x000fee0000000200 */
[----:B------:R-:W-:Y:S01]  /*1c3f0*/  HMMA.16816.F32.BF16 R64, R132, R150, R64 ;  /* 0x000000968440723c */ /* 0x000fe20000041840 */
[----:B------:R-:W-:Y:S07]  /*1c400*/  LDSM.16.M88.4 R132, [R136+0x2000] ;  /* 0x002000008884783b */ /* 0x000fee0000000200 */
[C---:B-1----:R-:W-:Y:S01]  /*1c410*/  HMMA.16816.F32.BF16 R4, R152.reuse, R156, R4 ;  /* 0x0000009c9804723c */ /* 0x042fe20000041804 */
[----:B------:R-:W1:Y:S07]  /*1c420*/  LDSM.16.M88.4 R148, [R3+0x8000] ;  /* 0x008000000394783b */ /* 0x000e6e0000000200 */
[C---:B------:R-:W-:Y:S01]  /*1c430*/  HMMA.16816.F32.BF16 R8, R152.reuse, R158, R8 ;  /* 0x0000009e9808723c */ /* 0x040fe20000041808 */
[----:B------:R-:W4:Y:S07]  /*1c440*/  LDSM.16.M88.4 R156, [R3+0x8800] ;  /* 0x00880000039c783b */ /* 0x000f2e0000000200 */
        /* <DEDUP_REMOVED lines=21> */
[----:B------:R-:W3:Y:S07]  /*1c5a0*/  LDSM.16.M88.4 R152, [R3+0xa000] ;  /* 0x00a000000398783b */ /* 0x000eee0000000200 */
[C---:B-1----:R-:W-:Y:S01]  /*1c5b0*/  HMMA.16816.F32.BF16 R4, R132.reuse, R148, R4 ;  /* 0x000000948404723c */ /* 0x042fe20000041804 */
[----:B------:R-:W1:Y:S07]  /*1c5c0*/  LDSM.16.M88.4 R176, [R213+0x8000] ;  /* 0x00800000d5b0783b */ /* 0x000e6e0000000200 */
[C---:B------:R-:W-:Y:S01]  /*1c5d0*/  HMMA.16816.F32.BF16 R8, R132.reuse, R150, R8 ;  /* 0x000000968408723c */ /* 0x040fe20000041808 */
[----:B------:R-:W5:Y:S07]  /*1c5e0*/  LDSM.16.M88.4 R148, [R213+0x8800] ;  /* 0x00880000d594783b */ /* 0x000f6e0000000200 */
[C---:B----4-:R-:W-:Y:S08]  /*1c5f0*/  HMMA.16816.F32.BF16 R12, R132.reuse, R156, R12 ;  /* 0x0000009c840c723c */ /* 0x050ff0000004180c */
[C---:B------:R-:W-:Y:S01]  /*1c600*/  HMMA.16816.F32.BF16 R16, R132.reuse, R158, R16 ;  /* 0x0000009e8410723c */ /* 0x040fe20000041810 */
[----:B------:R-:W4:Y:S07]  /*1c610*/  LDSM.16.M88.4 R156, [R213+0xb800] ;  /* 0x00b80000d59c783b */ /* 0x000f2e0000000200 */
        /* <DEDUP_REMOVED lines=13> */
[C---:B-1----:R-:W-:Y:S08]  /*1c6f0*/  HMMA.16816.F32.BF16 R4, R172.reuse, R176, R4 ;  /* 0x000000b0ac04723c */ /* 0x042ff00000041804 */
        /* <DEDUP_REMOVED lines=93> */
[C---:B----4-:R-:W-:Y:S09]  /*1ccd0*/  HMMA.16816.F32.BF16 R52, R200.reuse, R4, R52 ;  /* 0x00000004c834723c */ /* 0x050ff20000041834 */
[----:B------:R3:W4:Y:S01]  /*1cce0*/  MUFU.TANH R189, R23 ;  /* 0x0000001700bd7308 */ /* 0x0007220000002400 */
[----:B------:R-:W-:Y:S01]  /*1ccf0*/  BAR.SYNC.DEFER_BLOCKING 0x0 ;  /* 0x0000000000007b1d */ /* 0x000fe20000010000 */
        /* <DEDUP_REMOVED lines=15> */
[----:B------:R-:W-:Y:S01]  /*1cdf0*/  FMUL.FTZ R165, R56, UR12 ;  /* 0x0000000c38a57c20 */ /* 0x000fe20008410000 */
[----:B------:R-:W-:Y:S01]  /*1ce00*/  FMUL.FTZ R57, R57, UR12 ;  /* 0x0000000c39397c20 */ /* 0x000fe20008410000 */
[----:B------:R-:W-:Y:S05]  /*1ce10*/  FMUL.FTZ R58, R58, UR12 ;  /* 0x0000000c3a3a7c20 */ /* 0x000fea0008410000 */
        /* <DEDUP_REMOVED lines=69> */
[----:B------:R-:W2:Y:S04]  /*1d270*/  LDC R4, c[0x0][0x4f0] ;  /* 0x00013c00ff047b82 */ /* 0x000ea80000000800 */
[----:B------:R-:W-:Y:S02]  /*1d280*/  IABS R6, R11 ;  /* 0x0000000b00067213 */ /* 0x000fe40000000000 */
[-C--:B--2---:R-:W-:Y:S02]  /*1d290*/  IABS R2, R4.reuse ;  /* 0x0000000400027213 */ /* 0x084fe40000000000 */
[-C--:B------:R-:W-:Y:S02]  /*1d2a0*/  LOP3.LUT R11, R11, R4.reuse, RZ, 0x3c, !PT ;  /* 0x000000040b0b7212 */ /* 0x080fe400078e3cff */
[----:B------:R-:W2:Y:S02]  /*1d2b0*/  I2F.RP R9, R2 ;  /* 0x0000000200097306 */ /* 0x000ea40000209400 */
[----:B------:R-:W-:Y:S08]  /*1d2c0*/  ISETP.GE.AND P6, PT, R11, RZ, PT ;  /* 0x000000ff0b00720c */ /* 0x000ff00003fc6270 */
[----:B--2---:R-:W1:Y:S02]  /*1d2d0*/  MUFU.RCP R3, R9 ;  /* 0x0000000900037308 */ /* 0x004e640000001000 */
        /* <DEDUP_REMOVED lines=35> */
[-C--:B---3--:R-:W-:Y:S02]  /*1d510*/  LEA.HI.X.SX32 R17, R11, R221.reuse, 0x2, P2 ;  /* 0x000000dd0b117211 */ /* 0x088fe400010f16ff */
        /* <DEDUP_REMOVED lines=18> */
.L_x_2429:
        /* <DEDUP_REMOVED lines=8> */
[-C--:B-1----:R-:W-:Y:S01]  /*1d6c0*/  IADD3 R12, P2, PT, R4, R3.reuse, RZ ;  /* 0x00000003040c7210 */ /* 0x082fe20007f5e0ff */
        /* <DEDUP_REMOVED lines=16> */
[----:B---3--:R-:W-:Y:S01]  /*1d7d0*/  IMAD.X R17, R15, 0x1, R2, P1 ;  /* 0x000000010f117824 */ /* 0x008fe200008e0602 */
        /* <DEDUP_REMOVED lines=10> */
.L_x_2428:
[----:B------:R-:W-:Y:S01]  /*1d880*/  FMNMX3.FTZ R3, R137, R147, R145, !PT ;  /* 0x0000009389037276 */ /* 0x000fe20007810091 */
[----:B-12---:R-:W-:Y:S01]  /*1d890*/  LDSM.16.MT88.4 R12, [R210+0xc000] ;  /* 0x00c00000d20c783b */ /* 0x006fe20000004200 */
        /* <DEDUP_REMOVED lines=63> */
[--C-:B------:R-:W-:Y:S04]  /*1dc90*/  FFMA.FTZ R180, R180, UR4, -R154.reuse ;  /* 0x00000004b4b47c23 */ /* 0x100fe8000801089a */
[----:B------:R-:W2:Y:S01]  /*1dca0*/  MUFU.EX2 R2, R2 ;  /* 0x0000000200027308 */ /* 0x000ea20000000800 */
[----:B------:R-:W-:Y:S01]  /*1dcb0*/  MOV R141, R222 ;  /* 0x000000de008d7202 */ /* 0x000fe20000000f00 */
[----:B------:R-:W-:Y:S01]  /*1dcc0*/  FFMA.FTZ R184, R171, UR4, -R154 ;  /* 0x00000004abb87c23 */ /* 0x000fe2000801089a */
        /* <DEDUP_REMOVED lines=71> */
[C---:B------:R-:W-:Y:S01]  /*1e140*/  FMUL.FTZ R20, R2.reuse, R112 ;  /* 0x0000007002147220 */ /* 0x040fe20000410000 */
[----:B------:R-:W-:Y:S01]  /*1e150*/  FMUL.FTZ R21, R2, R113 ;  /* 0x0000007102157220 */ /* 0x000fe20000410000 */
[----:B------:R-:W-:Y:S01]  /*1e160*/  FFMA.FTZ R112, R176, UR4, -R154 ;  /* 0x00000004b0707c23 */ /* 0x000fe2000801089a */
[--C-:B------:R-:W-:Y:S01]  /*1e170*/  FFMA.FTZ R176, R207, UR4, -R152.reuse ;  /* 0x00000004cfb07c23 */ /* 0x100fe20008010898 */
[C---:B------:R-:W-:Y:S02]  /*1e180*/  HMMA.16816.F32.BF16 R16, R128.reuse, R22, R16 ;  /* 0x000000168010723c */ /* 0x040fe40000041810 */
[----:B------:R-:W-:Y:S01]  /*1e190*/  LDSM.16.MT88.4 R116, [R138+0xf800] ;  /* 0x00f800008a74783b */ /* 0x000fe20000004200 */
[C---:B------:R-:W-:Y:S01]  /*1e1a0*/  FMUL.FTZ R22, R0.reuse, R114 ;  /* 0x0000007200167220 */ /* 0x040fe20000410000 */
[----:B------:R-:W-:Y:S01]  /*1e1b0*/  FMUL.FTZ R23, R0, R115 ;  /* 0x0000007300177220 */ /* 0x000fe20000410000 */
[----:B------:R-:W-:Y:S01]  /*1e1c0*/  MUFU.EX2 R112, R112 ;  /* 0x0000007000707308 */ /* 0x000fe20000000800 */
[----:B------:R-:W-:Y:S01]  /*1e1d0*/  FFMA.FTZ R180, R197, UR4, -R152 ;  /* 0x00000004c5b47c23 */ /* 0x000fe20008010898 */
[----:B------:R-:W-:Y:S01]  /*1e1e0*/  FFMA.FTZ R115, R178, UR4, -R154 ;  /* 0x00000004b2737c23 */ /* 0x000fe2000801089a */
[----:B------:R-:W-:Y:S07]  /*1e1f0*/  FFMA.FTZ R113, R174, UR4, -R152 ;  /* 0x00000004ae717c23 */ /* 0x000fee0008010898 */
[----:B------:R2:W-:Y:S01]  /*1e200*/  MUFU.EX2 R197, R108 ;  /* 0x0000006c00c57308 */ /* 0x0005e20000000800 */
[----:B------:R-:W-:Y:S01]  /*1e210*/  FFMA.FTZ R174, R233, UR4, -R154 ;  /* 0x00000004e9ae7c23 */ /* 0x000fe2000801089a */
        /* <DEDUP_REMOVED lines=11> */
[----:B--2---:R-:W-:Y:S01]  /*1e2d0*/  FFMA.FTZ R108, R177, UR4, -R154 ;  /* 0x00000004b16c7c23 */ /* 0x004fe2000801089a */
[----:B------:R-:W-:Y:S06]  /*1e2e0*/  FFMA.FTZ R166, R237, UR4, -R152 ;  /* 0x00000004eda67c23 */ /* 0x000fec0008010898 */
[----:B------:R-:W2:Y:S01]  /*1e2f0*/  MUFU.EX2 R104, R104 ;  /* 0x0000006800687308 */ /* 0x000ea20000000800 */
[----:B-1----:R-:W-:Y:S01]  /*1e300*/  F2FP.BF16.F32.PACK_AB R68, R112, R115 ;  /* 0x000000737044723e */ /* 0x002fe200000010ff */
[--C-:B------:R-:W-:Y:S01]  /*1e310*/  FFMA.FTZ R107, R170, UR4, -R154.reuse ;  /* 0x00000004aa6b7c23 */ /* 0x100fe2000801089a */
[--C-:B------:R-:W-:Y:S01]  /*1e320*/  FFMA.FTZ R106, R172, UR4, -R154.reuse ;  /* 0x00000004ac6a7c23 */ /* 0x100fe2000801089a */
[C---:B-----5:R-:W-:Y:S06]  /*1e330*/  HMMA.16816.F32.BF16 R28, R128.reuse, R36, R28 ;  /* 0x00000024801c723c */ /* 0x060fec000004181c */
[----:B------:R1:W-:Y:S01]  /*1e340*/  MUFU.EX2 R171, R108 ;  /* 0x0000006c00ab7308 */ /* 0x0003e20000000800 */
[C---:B------:R-:W-:Y:S01]  /*1e350*/  FMUL.FTZ R36, R2.reuse, R96 ;  /* 0x0000006002247220 */ /* 0x040fe20000410000 */
[----:B------:R-:W-:Y:S08]  /*1e360*/  FMUL.FTZ R37, R2, R97 ;  /* 0x0000006102257220 */ /* 0x000ff00000410000 */
[----:B------:R-:W-:Y:S01]  /*1e370*/  MUFU.EX2 R107, R107 ;  /* 0x0000006b006b7308 */ /* 0x000fe20000000800 */
[----:B------:R-:W-:Y:S01]  /*1e380*/  FFMA.FTZ R172, R245, UR4, -R154 ;  /* 0x00000004f5ac7c23 */ /* 0x000fe2000801089a */
[----:B------:R-:W-:Y:S01]  /*1e390*/  FFMA.FTZ R105, R168, UR4, -R152 ;  /* 0x00000004a8697c23 */ /* 0x000fe20008010898 */
[C---:B------:R-:W-:Y:S07]  /*1e3a0*/  HMMA.16816.F32.BF16 R32, R128.reuse, R38, R32 ;  /* 0x000000268020723c */ /* 0x040fee0000041820 */
[----:B------:R-:W3:Y:S01]  /*1e3b0*/  MUFU.EX2 R106, R106 ;  /* 0x0000006a006a7308 */ /* 0x000ee20000000800 */
[C---:B------:R-:W-:Y:S01]  /*1e3c0*/  FMUL.FTZ R38, R0.reuse, R98 ;  /* 0x0000006200267220 */ /* 0x040fe20000410000 */
[----:B------:R-:W-:Y:S01]  /*1e3d0*/  FMUL.FTZ R39, R0, R99 ;  /* 0x0000006300277220 */ /* 0x000fe20000410000 */
[----:B--2---:R-:W-:Y:S01]  /*1e3e0*/  F2FP.BF16.F32.PACK_AB R69, R104, R113 ;  /* 0x000000716845723e */ /* 0x004fe200000010ff */
[----:B------:R-:W-:Y:S06]  /*1e3f0*/  LDSM.16.MT88.4 R96, [R210+0x10800] ;  /* 0x01080000d260783b */ /* 0x000fec0000004200 */
[----:B------:R-:W-:Y:S01]  /*1e400*/  MUFU.EX2 R172, R172 ;  /* 0x000000ac00ac7308 */ /* 0x000fe20000000800 */
[----:B------:R-:W-:Y:S01]  /*1e410*/  FFMA.FTZ R168, R249, UR4, -R154 ;  /* 0x00000004f9a87c23 */ /* 0x000fe2000801089a */
[--C-:B------:R-:W-:Y:S01]  /*1e420*/  FFMA.FTZ R170, R243, UR4, -R152.reuse ;  /* 0x00000004f3aa7c23 */ /* 0x100fe20008010898 */
[----:B------:R-:W-:Y:S01]  /*1e430*/  FFMA.FTZ R203, R241, UR4, -R152 ;  /* 0x00000004f1cb7c23 */ /* 0x000fe20008010898 */
[C---:B------:R-:W-:Y:S06]  /*1e440*/  HMMA.16816.F32.BF16 R36, R128.reuse, R44, R36 ;  /* 0x0000002c8024723c */ /* 0x040fec0000041824 */
[----:B------:R-:W-:Y:S01]  /*1e450*/  MUFU.EX2 R105, R105 ;  /* 0x0000006900697308 */ /* 0x000fe20000000800 */
[----:B-1----:R-:W-:Y:S01]  /*1e460*/  LDSM.16.MT88.4 R108, [R141+0x3800] ;  /* 0x003800008d6c783b */ /* 0x002fe20000004200 */
[C---:B------:R-:W-:Y:S01]  /*1e470*/  FMUL.FTZ R44, R2.reuse, R88 ;  /* 0x00000058022c7220 */ /* 0x040fe20000410000 */
[----:B------:R-:W-:Y:S01]  /*1e480*/  FMUL.FTZ R45, R2, R89 ;  /* 0x00000059022d7220 */ /* 0x000fe20000410000 */
[----:B---3--:R-:W-:Y:S06]  /*1e490*/  F2FP.BF16.F32.PACK_AB R70, R106, R107 ;  /* 0x0000006b6a46723e */ /* 0x008fec00000010ff */
[----:B------:R-:W1:Y:S01]  /*1e4a0*/  MUFU.EX2 R156, R156 ;  /* 0x0000009c009c7308 */ /* 0x000e620000000800 */
[C---:B------:R-:W-:Y:S03]  /*1e4b0*/  HMMA.16816.F32.BF16 R40, R128.reuse, R46, R40 ;  /* 0x0000002e8028723c */ /* 0x040fe60000041828 */
[C---:B------:R-:W-:Y:S01]  /*1e4c0*/  FMUL.FTZ R46, R0.reuse, R90 ;  /* 0x0000005a002e7220 */ /* 0x040fe20000410000 */
[----:B------:R-:W-:Y:S05]  /*1e4d0*/  FMUL.FTZ R47, R0, R91 ;  /* 0x0000005b002f7220 */ /* 0x000fea0000410000 */
[----:B------:R-:W-:Y:S01]  /*1e4e0*/  MUFU.EX2 R168, R168 ;  /* 0x000000a800a87308 */ /* 0x000fe20000000800 */
[----:B------:R-:W-:Y:S01]  /*1e4f0*/  LDSM.16.MT88.4 R88, [R141+0x800] ;  /* 0x000800008d58783b */ /* 0x000fe20000004200 */
[--C-:B------:R-:W-:Y:S01]  /*1e500*/  FFMA.FTZ R251, R251, UR4, -R154.reuse ;  /* 0x00000004fbfb7c23 */ /* 0x100fe2000801089a */
[--C-:B------:R-:W-:Y:S07]  /*1e510*/  FFMA.FTZ R178, R205, UR4, -R154.reuse ;  /* 0x00000004cdb27c23 */ /* 0x100fee000801089a */
[----:B------:R-:W-:Y:S01]  /*1e520*/  MUFU.EX2 R166, R166 ;  /* 0x000000a600a67308 */ /* 0x000fe20000000800 */
[--C-:B------:R-:W-:Y:S01]  /*1e530*/  FFMA.FTZ R235, R235, UR4, -R154.reuse ;  /* 0x00000004ebeb7c23 */ /* 0x100fe2000801089a */
[C---:B------:R-:W-:Y:S08]  /*1e540*/  HMMA.16816.F32.BF16 R44, R128.reuse, R52, R44 ;  /* 0x00000034802c723c */ /* 0x040ff0000004182c */
[----:B------:R-:W-:Y:S01]  /*1e550*/  MUFU.EX2 R170, R170 ;  /* 0x000000aa00aa7308 */ /* 0x000fe20000000800 */
[C---:B------:R-:W-:Y:S01]  /*1e560*/  FMUL.FTZ R52, R2.reuse, R80 ;  /* 0x0000005002347220 */ /* 0x040fe20000410000 */
[----:B------:R-:W-:Y:S01]  /*1e570*/  FMUL.FTZ R53, R2, R81 ;  /* 0x0000005102357220 */ /* 0x000fe20000410000 */
[----:B-1----:R-:W-:Y:S07]  /*1e580*/  F2FP.BF16.F32.PACK_AB R71, R156, R105 ;  /* 0x000000699c47723e */ /* 0x002fee00000010ff */
        /* <DEDUP_REMOVED lines=9> */
[--C-:B------:R-:W-:Y:S01]  /*1e620*/  FFMA.FTZ R186, R181, UR4, -R152.reuse ;  /* 0x00000004b5ba7c23 */ /* 0x100fe20008010898 */
[--C-:B------:R-:W-:Y:S01]  /*1e630*/  FFMA.FTZ R173, R173, UR4, -R152.reuse ;  /* 0x00000004adad7c23 */ /* 0x100fe20008010898 */
[----:B------:R-:W-:Y:S01]  /*1e640*/  FFMA.FTZ R188, R175, UR4, -R152 ;  /* 0x00000004afbc7c23 */ /* 0x000fe20008010898 */
[C---:B----4-:R-:W-:Y:S06]  /*1e650*/  HMMA.16816.F32.BF16 R52, R128.reuse, R60, R52 ;  /* 0x0000003c8034723c */ /* 0x050fec0000041834 */
        /* <DEDUP_REMOVED lines=11> */
[----:B------:R-:W2:Y:S01]  /*1e710*/  LDSM.16.MT88.4 R72, [R141+0x4800] ;  /* 0x004800008d48783b */ /* 0x000ea20000004200 */
[--C-:B------:R-:W-:Y:S01]  /*1e720*/  FFMA.FTZ R190, R163, UR4, -R154.reuse ;  /* 0x00000004a3be7c23 */ /* 0x100fe2000801089a */
[----:B------:R-:W-:Y:S07]  /*1e730*/  FFMA.FTZ R161, R161, UR4, -R154 ;  /* 0x00000004a1a17c23 */ /* 0x000fee000801089a */
[----:B------:R-:W-:Y:S01]  /*1e740*/  MUFU.EX2 R186, R186 ;  /* 0x000000ba00ba7308 */ /* 0x000fe20000000800 */
[--C-:B------:R-:W-:Y:S01]  /*1e750*/  FFMA.FTZ R192, R167, UR4, -R152.reuse ;  /* 0x00000004a7c07c23 */ /* 0x100fe20008010898 */
        /* <DEDUP_REMOVED lines=16> */
[C---:B-1----:R-:W-:Y:S08]  /*1e860*/  HMMA.16816.F32.BF16 R60, R128.reuse, R80, R60 ;  /* 0x00000050803c723c */ /* 0x042ff0000004183c */
[----:B------:R-:W-:Y:S01]  /*1e870*/  MUFU.EX2 R190, R190 ;  /* 0x000000be00be7308 */ /* 0x000fe20000000800 */
[----:B------:R-:W-:Y:S01]  /*1e880*/  FFMA.FTZ R149, R2, R231, R149 ;  /* 0x000000e702957223 */ /* 0x000fe20000010095 */
[----:B------:R-:W-:Y:S01]  /*1e890*/  FADD.FTZ R142, R142, R147 ;  /* 0x000000938e8e7221 */ /* 0x000fe20000010000 */
[----:B------:R-:W-:Y:S07]  /*1e8a0*/  MOV R137, R132 ;  /* 0x0000008400897202 */ /* 0x000fee0000000f00 */
        /* <DEDUP_REMOVED lines=20> */
[C---:B------:R-:W-:Y:S09]  /*1e9f0*/  HMMA.16816.F32.BF16 R12, R68.reuse, R84, R12 ;  /* 0x00000054440c723c */ /* 0x040ff2000004180c */
[----:B------:R-:W-:Y:S01]  /*1ea00*/  MUFU.EX2 R153, R153 ;  /* 0x0000009900997308 */ /* 0x000fe20000000800 */
[----:B------:R-:W-:Y:S09]  /*1ea10*/  FADD.FTZ R104, R104, R113 ;  /* 0x0000007168687221 */ /* 0x000ff20000010000 */
[----:B------:R-:W-:Y:S01]  /*1ea20*/  MUFU.EX2 R198, R198 ;  /* 0x000000c600c67308 */ /* 0x000fe20000000800 */
[----:B------:R-:W-:Y:S01]  /*1ea30*/  FADD.FTZ R105, R105, R104 ;  /* 0x0000006869697221 */ /* 0x000fe20000010000 */
[C---:B------:R-:W-:Y:S01]  /*1ea40*/  HMMA.16816.F32.BF16 R16, R68.reuse, R86, R16 ;  /* 0x000000564410723c */ /* 0x040fe20000041810 */
[----:B------:R-:W3:Y:S07]  /*1ea50*/  LDSM.16.MT88.4 R84, [R138+0xd000] ;  /* 0x00d000008a54783b */ /* 0x000eee0000004200 */
[----:B------:R-:W-:Y:S01]  /*1ea60*/  MUFU.EX2 R135, R135 ;  /* 0x0000008700877308 */ /* 0x000fe20000000800 */
[----:B------:R-:W-:Y:S09]  /*1ea70*/  FADD.FTZ R156, R156, R105 ;  /* 0x000000699c9c7221 */ /* 0x000ff20000010000 */
        /* <DEDUP_REMOVED lines=14> */
[--C-:B------:R-:W-:Y:S01]  /*1eb60*/  FFMA.FTZ R189, R160, UR4, -R154.reuse ;  /* 0x00000004a0bd7c23 */ /* 0x100fe2000801089a */
[----:B------:R-:W-:Y:S01]  /*1eb70*/  FFMA.FTZ R154, R151, UR4, -R154 ;  /* 0x00000004979a7c23 */ /* 0x000fe2000801089a */
[----:B------:R-:W4:Y:S01]  /*1eb80*/  MUFU.EX2 R158, R97 ;  /* 0x00000061009e7308 */ /* 0x000f220000000800 */
[C---:B------:R-:W-:Y:S09]  /*1eb90*/  HMMA.16816.F32.BF16 R40, R68.reuse, R98, R40 ;  /* 0x000000624428723c */ /* 0x040ff20000041828 */
[----:B------:R2:W-:Y:S10]  /*1eba0*/  MUFU.EX2 R160, R96 ;  /* 0x0000006000a07308 */ /* 0x0005f40000000800 */
[----:B------:R-:W3:Y:S01]  /*1ebb0*/  MUFU.EX2 R189, R189 ;  /* 0x000000bd00bd7308 */ /* 0x000ee20000000800 */
[C---:B------:R-:W-:Y:S03]  /*1ebc0*/  HMMA.16816.F32.BF16 R44, R68.reuse, R100, R44 ;  /* 0x00000064442c723c */ /* 0x040fe6000004182c */
[--C-:B------:R-:W-:Y:S01]  /*1ebd0*/  FFMA.FTZ R100, R162, UR4, -R152.reuse ;  /* 0x00000004a2647c23 */ /* 0x100fe20008010898 */
[--C-:B------:R-:W-:Y:S05]  /*1ebe0*/  FFMA.FTZ R162, R187, UR4, -R152.reuse ;  /* 0x00000004bba27c23 */ /* 0x100fea0008010898 */
[----:B------:R-:W-:Y:S01]  /*1ebf0*/  MUFU.EX2 R151, R154 ;  /* 0x0000009a00977308 */ /* 0x000fe20000000800 */
[C---:B------:R-:W-:Y:S01]  /*1ec00*/  HMMA.16816.F32.BF16 R48, R68.reuse, R102, R48 ;  /* 0x000000664430723c */ /* 0x040fe20000041830 */
[----:B--2---:R-:W-:Y:S08]  /*1ec10*/  LDSM.16.MT88.4 R96, [R138+0x11000] ;  /* 0x011000008a60783b */ /* 0x004ff00000004200 */
[----:B------:R2:W-:Y:S10]  /*1ec20*/  MUFU.EX2 R187, R100 ;  /* 0x0000006400bb7308 */ /* 0x0005f40000000800 */
[----:B------:R-:W3:Y:S01]  /*1ec30*/  MUFU.EX2 R162, R162 ;  /* 0x000000a200a27308 */ /* 0x000ee20000000800 */
[C---:B------:R-:W-:Y:S08]  /*1ec40*/  HMMA.16816.F32.BF16 R52, R68.reuse, R72, R52 ;  /* 0x000000484434723c */ /* 0x040ff00000041834 */
[C---:B------:R-:W-:Y:S01]  /*1ec50*/  HMMA.16816.F32.BF16 R56, R68.reuse, R74, R56 ;  /* 0x0000004a4438723c */ /* 0x040fe20000041838 */
[----:B------:R-:W3:Y:S02]  /*1ec60*/  LDSM.16.MT88.4 R72, [R141+0x1000] ;  /* 0x001000008d48783b */ /* 0x000ee40000004200 */
[----:B--2---:R-:W-:Y:S02]  /*1ec70*/  FFMA.FTZ R100, R239, UR4, -R152 ;  /* 0x00000004ef647c23 */ /* 0x004fe40008010898 */
[----:B------:R-:W2:Y:S03]  /*1ec80*/  MUFU.EX2 R239, R251 ;  /* 0x000000fb00ef7308 */ /* 0x000ea60000000800 */
[C---:B-1----:R-:W-:Y:S07]  /*1ec90*/  HMMA.16816.F32.BF16 R60, R68.reuse, R76, R60 ;  /* 0x0000004c443c723c */ /* 0x042fee000004183c */
        /* <DEDUP_REMOVED lines=220> */
.L_x_2426:
        /* <DEDUP_REMOVED lines=219> */
.L_x_2432:
[----:B------:R-:W-:Y:S05]  /*20810*/  BSYNC.RECONVERGENT B0 ;  /* 0x0000000000007941 */ /* 0x000fea0003800200 */
.L_x_2431:
[----:B------:R-:W3:Y:S01]  /*20820*/  LDCU.64 UR4, c[0x0][0x410] ;  /* 0x00008200ff0477ac */ /* 0x000ee20008000a00 */
[----:B------:R-:W-:Y:S01]  /*20830*/  IMAD.MOV.U32 R209, RZ, RZ, RZ ;  /* 0x000000ffffd17224 */ /* 0x000fe200078e00ff */
[----:B------:R-:W-:Y:S01]  /*20840*/  @P0 MOV R28, R30 ;  /* 0x0000001e001c0202 */ /* 0x000fe20000000f00 */
[----:B------:R-:W-:Y:S01]  /*20850*/  VIADD R215, R215, -UR8 ;  /* 0x80000008d7d77c36 */ /* 0x000fe20008000000 */
[----:B------:R-:W-:Y:S01]  /*20860*/  SHF.R.U32.HI R0, RZ, 0x3, R4 ;  /* 0x00000003ff007819 */ /* 0x000fe20000011604 */
[----:B--2---:R-:W-:Y:S01]  /*20870*/  IMAD.WIDE.U32 R20, R10, UR8, R208 ;  /* 0x000000080a147c25 */ /* 0x004fe2000f8e00d0 */
[----:B------:R2:W4:Y:S01]  /*20880*/  LDS.128 R16, [R223] ;  /* 0x00000000df107984 */ /* 0x0005220000000c00 */
[----:B------:R-:W-:Y:S01]  /*20890*/  BSSY.RECONVERGENT B0, `(.L_x_2433) ;  /* 0x0000017000007945 */ /* 0x000fe20003800200 */
[----:B------:R-:W-:Y:S01]  /*208a0*/  IADD3 R6, PT, PT, R0, 0x10, RZ ;  /* 0x0000001000067810 */ /* 0x000fe20007ffe0ff */
[----:B-1----:R-:W-:Y:S01]  /*208b0*/  IMAD R3, R11, UR8, R21 ;  /* 0x000000080b037c24 */ /* 0x002fe2000f8e0215 */
[----:B------:R-:W-:Y:S01]  /*208c0*/  IADD3 R20, P0, PT, R28, R20, RZ ;  /* 0x000000141c147210 */ /* 0x000fe20007f1e0ff */
[----:B------:R-:W-:Y:S01]  /*208d0*/  VIADD R4, R0, 0x20 ;  /* 0x0000002000047836 */ /* 0x000fe20000000000 */
[----:B------:R-:W-:-:S02]  /*208e0*/  ISETP.GE.AND P1, PT, R6, R215, PT ;  /* 0x000000d70600720c */ /* 0x000fc40003f26270 */
[----:B------:R-:W-:Y:S01]  /*208f0*/  IADD3 R2, PT, PT, R0, 0x30, RZ ;  /* 0x0000003000027810 */ /* 0x000fe20007ffe0ff */
[----:B------:R-:W-:Y:S01]  /*20900*/  IMAD.X R21, R22, 0x1, R3, P0 ;  /* 0x0000000116157824 */ /* 0x000fe200000e0603 */
[-C--:B------:R-:W-:Y:S02]  /*20910*/  ISETP.GE.AND P2, PT, R4, R215.reuse, PT ;  /* 0x000000d70400720c */ /* 0x080fe40003f46270 */
[-C--:B------:R-:W-:Y:S01]  /*20920*/  ISETP.GE.AND P0, PT, R0, R215.reuse, PT ;  /* 0x000000d70000720c */ /* 0x080fe20003f06270 */
[----:B---3--:R-:W-:Y:S01]  /*20930*/  IMAD.WIDE.U32 R20, R5, UR4, R20 ;  /* 0x0000000405147c25 */ /* 0x008fe2000f8e0014 */
[----:B------:R-:W-:-:S03]  /*20940*/  ISETP.GE.AND P3, PT, R2, R215, PT ;  /* 0x000000d70200720c */ /* 0x000fc60003f66270 */
[----:B------:R-:W-:Y:S02]  /*20950*/  IMAD R23, R5, UR5, R21 ;  /* 0x0000000505177c24 */ /* 0x000fe4000f8e0215 */
[----:B------:R2:W1:Y:S06]  /*20960*/  LDS.128 R4, [R223+0x2000] ;  /* 0x00200000df047984 */ /* 0x00046c0000000c00 */
        /* <DEDUP_REMOVED lines=8> */
[----:B-1----:R3:W-:Y:S02]  /*209f0*/  STG.E.128 desc[UR6][R28.64+0x80], R4 ;  /* 0x000080041c007986 */ /* 0x0027e4000c101d06 */
.L_x_2434:
[----:B------:R-:W-:Y:S05]  /*20a00*/  BSYNC.RECONVERGENT B0 ;  /* 0x0000000000007941 */ /* 0x000fea0003800200 */
.L_x_2433:
[----:B---34-:R3:W4:Y:S01]  /*20a10*/  LDS.128 R16, [R223+0x800] ;  /* 0x00080000df107984 */ /* 0x0187220000000c00 */
[----:B------:R-:W-:Y:S03]  /*20a20*/  BSSY.RECONVERGENT B0, `(.L_x_2435) ;  /* 0x0000010000007945 */ /* 0x000fe60003800200 */
[----:B-1----:R3:W1:Y:S01]  /*20a30*/  LDS.128 R4, [R223+0x2800] ;  /* 0x00280000df047984 */ /* 0x0026620000000c00 */
        /* <DEDUP_REMOVED lines=14> */
.L_x_2436:
[----:B------:R-:W-:Y:S05]  /*20b20*/  BSYNC.RECONVERGENT B0 ;  /* 0x0000000000007941 */ /* 0x000fea0003800200 */
.L_x_2435:
[----:B-1--4-:R1:W4:Y:S01]  /*20b30*/  LDS.128 R4, [R223+0x1000] ;  /* 0x00100000df047984 */ /* 0x0123220000000c00 */
        /* <DEDUP_REMOVED lines=16> */
.L_x_2438:
[----:B------:R-:W-:Y:S05]  /*20c40*/  BSYNC.RECONVERGENT B0 ;  /* 0x0000000000007941 */ /* 0x000fea0003800200 */
.L_x_2437:
        /* <DEDUP_REMOVED lines=15> */
.L_x_2439:
        /* <DEDUP_REMOVED lines=12> */
.L_x_7211:


//--------------------- .text._ZN5flash24flash_fwd_splitkv_kernelI23Flash_fwd_kernel_traitsILi128ELi64ELi128ELi4ELb0ELb0EN7cutlass10bfloat16_tE19Flash_kernel_traitsILi128ELi64ELi128ELi4ES3_EELb1ELb0ELb1ELb0ELb0ELb0ELb0ELb1EEEvNS_16Flash_fwd_paramsE --------------------------
	.section	.text._ZN5flash24flash_fwd_splitkv_kernelI23Flash_fwd_kernel_traitsILi128ELi64ELi128ELi4ELb0ELb0EN7cutlass10bfloat16_tE19Flash_kernel_traitsILi128ELi64ELi128ELi4ES3_EELb1ELb0ELb1ELb0ELb0ELb0ELb0ELb1EEEvNS_16Flash_fwd_paramsE,"ax",@progbits
	.align	128
        .global         _ZN5flash24flash_fwd_splitkv_kernelI23Flash_fwd_kernel_traitsILi128ELi64ELi128ELi4ELb0ELb0EN7cutlass10bfloat16_tE19Flash_kernel_traitsILi128ELi64ELi128ELi4ES3_EELb1ELb0ELb1ELb0ELb0ELb0ELb0ELb1EEEvNS_16Flash_fwd_paramsE
        .type           _ZN5flash24flash_fwd_splitkv_kernelI23Flash_fwd_kernel_traitsILi128ELi64ELi128ELi4ELb0ELb0EN7cutlass10bfloat16_tE19Flash_kernel_traitsILi128ELi64ELi128ELi4ES3_EELb1ELb0ELb1ELb0ELb0ELb0ELb0ELb1EEEvNS_16Flash_fwd_paramsE,@function
        .size           _ZN5flash24flash_fwd_splitkv_kernelI23Flash_fwd_kernel_traitsILi128ELi64ELi128ELi4ELb0ELb0EN7cutlass10bfloat16_tE19Flash_kernel_traitsILi128ELi64ELi128ELi4ES3_EELb1ELb0ELb1ELb0ELb0ELb0ELb0ELb1EEEvNS_16Flash_fwd_paramsE,(.L_x_7212 - _ZN5flash24flash_fwd_splitkv_kernelI23Flash_fwd_kernel_traitsILi128ELi64ELi128ELi4ELb0ELb0EN7cutlass10bfloat16_tE19Flash_kernel_traitsILi128ELi64ELi128ELi4ES3_EELb1ELb0ELb1ELb0ELb0ELb0ELb0ELb1EEEvNS_16Flash_fwd_paramsE)
        .other          _ZN5flash24flash_fwd_splitkv_kernelI23Flash_fwd_kernel_traitsILi128ELi64ELi128ELi4ELb0ELb0EN7cutlass10bfloat16_tE19Flash_kernel_traitsILi128ELi64ELi128ELi4ES3_EELb1ELb0ELb1ELb0ELb0ELb0ELb0ELb1EEEvNS_16Flash_fwd_paramsE,@"STO_CUDA_ENTRY STV_DEFAULT"
_ZN5flash24flash_fwd_splitkv_kernelI23Flash_fwd_kernel_traitsILi128ELi64ELi128ELi4ELb0ELb0EN7cutlass10bfloat16_tE19Flash_kernel_traitsILi128ELi64ELi128ELi4ES3_EELb1ELb0ELb1ELb0ELb0ELb0ELb0ELb1EEEvNS_16Flash_fwd_paramsE:
.text._ZN5flash24flash_fwd_splitkv_kernelI23Flash_fwd_kernel_traitsILi128ELi64ELi128ELi4ELb0ELb0EN7cutlass10bfloat16_tE19Flash_kernel_traitsILi128ELi64ELi128ELi4ES3_EELb1ELb0ELb1ELb0ELb0ELb0ELb0ELb1EEEvNS_16Flash_fwd_paramsE:
        /* <DEDUP_REMOVED lines=27> */
[----:B------:R-:W-:Y:S02]  /*01b0*/  IMAD.MOV.U32 R0, RZ, RZ, RZ ;  /* 0x000000ffff007224 */ /* 0x000fe400078e00ff */
[----:B------:R-:W-:Y:S01]  /*01c0*/  IMAD.MOV.U32 R11, RZ, RZ, -0x1 ;  /* 0xffffffffff0b7424 */ /* 0x000fe200078e00ff */
[----:B------:R-:W3:Y:S01]  /*01d0*/  S2R R7, SR_CTAID.X ;  /* 0x0000000000077919 */ /* 0x000ee20000002500 */
[----:B------:R-:W-:Y:S01]  /*01e0*/  @P1 IMAD.X R3, R6, 0x1, R3, P0 ;  /* 0x0000000106031824 */ /* 0x000fe200000e0603 */
[----:B------:R-:W4:Y:S04]  /*01f0*/  @!P3 LDC R205, c[0x0][0x434] ;  /* 0x00010d00ffcdbb82 */ /* 0x000f280000000800 */
[----:B------:R1:W5:Y:S04]  /*0200*/  @P1 LDG.E R61, desc[UR6][R2.64] ;  /* 0x00000006023d1981 */ /* 0x000368000c1e1900 */
[----:B------:R1:W5:Y:S01]  /*0210*/  @P2 LDG.E R0, desc[UR6][R130.64] ;  /* 0x0000000682002981 */ /* 0x000362000c1e1900 */
[----:B------:R-:W2:Y:S01]  /*0220*/  @!P1 LDC R8, c[0x0][0x43c] ;  /* 0x00010f00ff089b82 */ /* 0x000ea20000000800 */
[----:B-1----:R-:W-:-:S04]  /*0230*/  ISETP.EQ.U32.AND P5, PT, R4, RZ, PT ;  /* 0x000000ff0400720c */ /* 0x002fc80003fa2070 */
[----:B------:R-:W-:Y:S02]  /*0240*/  ISETP.EQ.OR.EX P5, PT, R5, RZ, !P4, P5 ;  /* 0x000000ff0500720c */ /* 0x000fe400067a2750 */
[----:B------:R-:W-:-:S05]  /*0250*/  IADD3 R14, P0, PT, R13, R4, RZ ;  /* 0x000000040d0e7210 */ /* 0x000fca0007f1e0ff */
[----:B------:R-:W-:-:S06]  /*0260*/  IMAD.X R15, R6, 0x1, R5, P0 ;  /* 0x00000001060f7824 */ /* 0x000fcc00000e0605 */
[----:B------:R1:W5:Y:S01]  /*0270*/  @!P5 LDG.E R11, desc[UR6][R14.64] ;  /* 0x000000060e0bd981 */ /* 0x000362000c1e1900 */
[----:B------:R-:W-:Y:S01]  /*0280*/  ISETP.NE.U32.AND P0, PT, R4, RZ, PT ;  /* 0x000000ff0400720c */ /* 0x000fe20003f05070 */
[----:B------:R-:W1:Y:S03]  /*0290*/  @!P1 LDC.64 R2, c[0x0][0x488] ;  /* 0x00012200ff029b82 */ /* 0x000e660000000a00 */
        /* <DEDUP_REMOVED lines=9> */
.L_x_2440:
        /* <DEDUP_REMOVED lines=36> */
[----:B------:R-:W3:Y:S02]  /*0570*/  LDCU.64 UR4, c[0x0][0x410] ;  /* 0x00008200ff0477ac */ /* 0x000ee40008000a00 */
[----:B------:R-:W-:Y:S01]  /*0580*/  VIADD R8, R62, 0x10 ;  /* 0x000000103e087836 */ /* 0x000fe20000000000 */
[----:B------:R-:W4:Y:S03]  /*0590*/  LDCU UR8, c[0x0][0x434] ;  /* 0x00008680ff0877ac */ /* 0x000f260008000800 */
[----:B------:R-:W5:Y:S01]  /*05a0*/  @!P0 LDC.64 R4, c[0x0][0x400] ;  /* 0x00010000ff048b82 */ /* 0x000f620000000a00 */
[----:B------:R-:W-:Y:S01]  /*05b0*/  ISETP.GE.AND P3, PT, R8, R205, PT ;  /* 0x000000cd0800720c */ /* 0x000fe20003f66270 */
[----:B-1----:R-:W-:-:S04]  /*05c0*/  @P0 IMAD.WIDE.U32 R6, R204, R2, RZ ;  /* 0x00000002cc060225 */ /* 0x002fc800078e00ff */
[C---:B-----5:R-:W-:Y:S01]  /*05d0*/  @!P0 IMAD.WIDE.U32 R10, R71.reuse, R4, RZ ;  /* 0x00000004470a8225 */ /* 0x060fe200078e00ff */
[----:B------:R-:W-:Y:S02]  /*05e0*/  LOP3.LUT R4, R0, 0x38, RZ, 0xc0, !PT ;  /* 0x0000003800047812 */ /* 0x000fe400078ec0ff */
[----:B------:R-:W-:Y:S01]  /*05f0*/  @P0 MOV R10, R6 ;  /* 0x00000006000a0202 */ /* 0x000fe20000000f00 */
[----:B------:R-:W-:Y:S01]  /*0600*/  @!P0 IMAD R0, R71, R5, R11 ;  /* 0x0000000547008224 */ /* 0x000fe200078e020b */
[----:B------:R-:W-:Y:S01]  /*0610*/  IADD3 R6, PT, PT, R62, 0x20, RZ ;  /* 0x000000203e067810 */ /* 0x000fe20007ffe0ff */
[----:B------:R-:W-:Y:S02]  /*0620*/  IMAD.MOV.U32 R5, RZ, RZ, RZ ;  /* 0x000000ffff057224 */ /* 0x000fe400078e00ff */
[----:B------:R-:W-:Y:S01]  /*0630*/  @P0 IMAD R0, R204, R3, R7 ;  /* 0x00000003cc000224 */ /* 0x000fe200078e0207 */
[----:B------:R-:W-:Y:S01]  /*0640*/  ISETP.GE.AND P2, PT, R6, R205, PT ;  /* 0x000000cd0600720c */ /* 0x000fe20003f46270 */
[----:B------:R-:W-:-:S04]  /*0650*/  IMAD.WIDE.U32 R12, R64, R2, R4 ;  /* 0x00000002400c7225 */ /* 0x000fc800078e0004 */
[----:B------:R-:W-:Y:S01]  /*0660*/  IMAD R7, R64, R3, R13 ;  /* 0x0000000340077224 */ /* 0x000fe200078e020d */
[----:B------:R-:W-:Y:S02]  /*0670*/  IADD3 R10, P0, PT, R10, R12, RZ ;  /* 0x0000000c0a0a7210 */ /* 0x000fe40007f1e0ff */
[----:B------:R-:W-:-:S03]  /*0680*/  LOP3.LUT R13, R4, 0x40, RZ, 0xfc, !PT ;  /* 0x00000040040d7812 */ /* 0x000fc600078efcff */
[----:B------:R-:W-:Y:S01]  /*0690*/  IMAD.X R11, R0, 0x1, R7, P0 ;  /* 0x00000001000b7824 */ /* 0x000fe200000e0607 */
[C---:B------:R-:W-:Y:S01]  /*06a0*/  ISETP.GE.AND P0, PT, R62.reuse, R205, PT ;  /* 0x000000cd3e00720c */ /* 0x040fe20003f06270 */
[----:B--2---:R-:W-:Y:S01]  /*06b0*/  IMAD R7, R9, UR9, R126 ;  /* 0x0000000909077c24 */ /* 0x004fe2000f8e027e */
[----:B------:R-:W-:Y:S01]  /*06c0*/  IADD3 R0, PT, PT, R62, 0x30, RZ ;  /* 0x000000303e007810 */ /* 0x000fe20007ffe0ff */
[----:B---3--:R-:W-:-:S03]  /*06d0*/  IMAD.WIDE.U32 R10, R126, UR4, R10 ;  /* 0x000000047e0a7c25 */ /* 0x008fc6000f8e000a */
[----:B------:R-:W-:Y:S01]  /*06e0*/  ISETP.GE.AND P1, PT, R0, R205, PT ;  /* 0x000000cd0000720c */ /* 0x000fe20003f26270 */
[----:B----4-:R-:W-:Y:S02]  /*06f0*/  IMAD R7, R7, UR8, R64 ;  /* 0x0000000807077c24 */ /* 0x010fe4000f8e0240 */
[----:B------:R-:W-:-:S04]  /*0700*/  IMAD R127, R126, UR5, R11 ;  /* 0x000000057e7f7c24 */ /* 0x000fc8000f8e020b */
        /* <DEDUP_REMOVED lines=12> */
.L_x_2443:
[----:B------:R-:W-:Y:S05]  /*07d0*/  BSYNC.RECONVERGENT B0 ;  /* 0x0000000000007941 */ /* 0x000fea0003800200 */
.L_x_2442:
        /* <DEDUP_REMOVED lines=18> */
.L_x_2445:
[----:B------:R-:W-:Y:S05]  /*0900*/  BSYNC.RECONVERGENT B0 ;  /* 0x0000000000007941 */ /* 0x000fea0003800200 */
.L_x_2444:
        /* <DEDUP_REMOVED lines=18> */
.L_x_2447:
[----:B------:R-:W-:Y:S05]  /*0a30*/  BSYNC.RECONVERGENT B0 ;  /* 0x0000000000007941 */ /* 0x000fea0003800200 */
.L_x_2446:
        /* <DEDUP_REMOVED lines=17> */
.L_x_2449:
[----:B------:R-:W-:Y:S05]  /*0b50*/  BSYNC.RECONVERGENT B0 ;  /* 0x0000000000007941 */ /* 0x000fea0003800200 */
.L_x_2448:
        /* <DEDUP_REMOVED lines=20> */
.L_x_2441:
        /* <DEDUP_REMOVED lines=10> */
.L_x_2450:
[----:B------:R-:W-:Y:S05]  /*0d40*/  BRA.U !UP0, `(.L_x_2451) ;  /* 0x00000005088c7547 */ /* 0x000fea000b800000 */
[----:B-----5:R-:W1:Y:S01]  /*0d50*/  LDC R9, c[0x0][0x4f0] ;  /* 0x00013c00ff097b82 */ /* 0x020e620000000800 */
[----:B------:R-:W-:Y:S01]  /*0d60*/  LEA R8, R54, 0xffffff80, 0x7 ;  /* 0xffffff8036087811 */ /* 0x000fe200078e38ff */
[----:B------:R-:W2:Y:S01]  /*0d70*/  LDCU.64 UR4, c[0x0][0x4e8] ;  /* 0x00009d00ff0477ac */ /* 0x000ea20008000a00 */
        /* <DEDUP_REMOVED lines=9> */
[----:B------:R-:W-:Y:S01]  /*0e10*/  IMAD R0, R3, R2, RZ ;  /* 0x0000000203007224 */ /* 0x000fe200078e02ff */
[----:B------:R-:W-:-:S03]  /*0e20*/  IABS R3, R8 ;  /* 0x0000000800037213 */ /* 0x000fc60000000000 */
        /* <DEDUP_REMOVED lines=11> */
[----:B--2---:R-:W-:-:S04]  /*0ee0*/  IMAD.WIDE.U32 R2, R71, UR4, RZ ;  /* 0x0000000447027c25 */ /* 0x004fc8000f8e00ff */
[----:B------:R-:W-:Y:S01]  /*0ef0*/  IMAD R211, R71, UR5, R3 ;  /* 0x0000000547d37c24 */ /* 0x000fe2000f8e0203 */
[----:B------:R-:W1:Y:S01]  /*0f00*/  LDCU.64 UR4, c[0x0][0x3a8] ;  /* 0x00007500ff0477ac */ /* 0x000e620008000a00 */
[----:B------:R-:W2:Y:S06]  /*0f10*/  LDC R3, c[0x0][0x3e8] ;  /* 0x0000fa00ff037b82 */ /* 0x000eac0000000800 */
[----:B------:R-:W-:Y:S02]  /*0f20*/  @P0 IADD3 R5, PT, PT, R5, 0x1, RZ ;  /* 0x0000000105050810 */ /* 0x000fe40007ffe0ff */
[----:B------:R-:W-:-:S03]  /*0f30*/  LEA R210, P0, R2, UR12, 0x2 ;  /* 0x0000000c02d27c11 */ /* 0x000fc6000f8010ff */
[----:B------:R-:W-:Y:S01]  /*0f40*/  @!P1 IMAD.MOV R5, RZ, RZ, -R5 ;  /* 0x000000ffff059224 */ /* 0x000fe200078e0a05 */
[----:B------:R-:W-:Y:S02]  /*0f50*/  LEA.HI.X R211, R2, UR13, R211, 0x2, P0 ;  /* 0x0000000d02d37c11 */ /* 0x000fe400080f14d3 */
[----:B------:R-:W-:-:S05]  /*0f60*/  @!P3 LOP3.LUT R5, RZ, R9, RZ, 0x33, !PT ;  /* 0x00000009ff05b212 */ /* 0x000fca00078e33ff */
[----:B------:R-:W-:-:S05]  /*0f70*/  IMAD.WIDE R14, R5, 0x4, R210 ;  /* 0x00000004050e7825 */ /* 0x000fca00078e02d2 */
[----:B------:R-:W3:Y:S01]  /*0f80*/  LDG.E R10, desc[UR6][R14.64] ;  /* 0x000000060e0a7981 */ /* 0x000ee2000c1e1900 */
[----:B--2---:R-:W-:Y:S02]  /*0f90*/  IABS R0, R3 ;  /* 0x0000000300007213 */ /* 0x004fe40000000000 */
[----:B------:R-:W-:Y:S02]  /*0fa0*/  IADD3 R5, PT, PT, -R5, RZ, RZ ;  /* 0x000000ff05057210 */ /* 0x000fe40007ffe1ff */
[----:B------:R-:W2:Y:S03]  /*0fb0*/  I2F.RP R11, R0 ;  /* 0x00000000000b7306 */ /* 0x000ea60000209400 */
[----:B------:R-:W-:Y:S02]  /*0fc0*/  IMAD R8, R9, R5, R8 ;  /* 0x0000000509087224 */ /* 0x000fe400078e0208 */
[----:B----4-:R-:W-:-:S03]  /*0fd0*/  IMAD.U32 R5, RZ, RZ, UR15 ;  /* 0x0000000fff057e24 */ /* 0x010fc6000f8e00ff */
[----:B------:R-:W-:Y:S01]  /*0fe0*/  SHF.R.S32.HI R9, RZ, 0x1f, R8 ;  /* 0x0000001fff097819 */ /* 0x000fe20000011408 */
        /* <DEDUP_REMOVED lines=8> */
[----:B------:R-:W-:-:S05]  /*1070*/  MOV R4, UR14 ;  /* 0x0000000e00047c02 */ /* 0x000fca0008000f00 */
[----:B------:R-:W-:-:S05]  /*1080*/  IMAD.HI.U32 R6, R13, R2, RZ ;  /* 0x000000020d067227 */ /* 0x000fca00078e00ff */
[----:B------:R-:W-:-:S05]  /*1090*/  IADD3 R11, PT, PT, -R6, RZ, RZ ;  /* 0x000000ff060b7210 */ /* 0x000fca0007ffe1ff */
[----:B------:R-:W-:-:S05]  /*10a0*/  IMAD R13, R0, R11, R2 ;  /* 0x0000000b000d7224 */ /* 0x000fca00078e0202 */
[----:B------:R-:W-:-:S13]  /*10b0*/  ISETP.GT.U32.AND P0, PT, R0, R13, PT ;  /* 0x0000000d0000720c */ /* 0x000fda0003f04070 */
[----:B------:R-:W-:Y:S01]  /*10c0*/  @!P0 IMAD.IADD R13, R13, 0x1, -R0 ;  /* 0x000000010d0d8824 */ /* 0x000fe200078e0a00 */
[----:B------:R-:W-:-:S04]  /*10d0*/  @!P0 IADD3 R6, PT, PT, R6, 0x1, RZ ;  /* 0x0000000106068810 */ /* 0x000fc80007ffe0ff */
[----:B------:R-:W-:Y:S02]  /*10e0*/  ISETP.GE.U32.AND P1, PT, R13, R0, PT ;  /* 0x000000000d00720c */ /* 0x000fe40003f26070 */
[----:B------:R-:W-:-:S04]  /*10f0*/  LOP3.LUT R0, R126, R3, RZ, 0x3c, !PT ;  /* 0x000000037e007212 */ /* 0x000fc800078e3cff */
[----:B------:R-:W-:Y:S02]  /*1100*/  ISETP.GE.AND P0, PT, R0, RZ, PT ;  /* 0x000000ff0000720c */ /* 0x000fe40003f06270 */
[----:B------:R-:W-:-:S05]  /*1110*/  LOP3.LUT R0, RZ, R3, RZ, 0x33, !PT ;  /* 0x00000003ff007212 */ /* 0x000fca00078e33ff */
[----:B------:R-:W-:Y:S02]  /*1120*/  @P1 IADD3 R6, PT, PT, R6, 0x1, RZ ;  /* 0x0000000106061810 */ /* 0x000fe40007ffe0ff */
[----:B------:R-:W-:Y:S02]  /*1130*/  ISETP.NE.AND P1, PT, R3, RZ, PT ;  /* 0x000000ff0300720c */ /* 0x000fe40003f25270 */
        /* <DEDUP_REMOVED lines=36> */
.L_x_2451:
        /* <DEDUP_REMOVED lines=15> */
.L_x_2453:
[----:B------:R-:W2:Y:S01]  /*1470*/  LDC.64 R4, c[0x0][0x3b8] ;  /* 0x0000ee00ff047b82 */ /* 0x000ea20000000a00 */
[----:B-1----:R-:W-:-:S05]  /*1480*/  IADD3 R2, PT, PT, R0, R11, RZ ;  /* 0x0000000b00027210 */ /* 0x002fca0007ffe0ff */
[C---:B--2---:R-:W-:Y:S02]  /*1490*/  IMAD R13, R2.reuse, R5, RZ ;  /* 0x00000005020d7224 */ /* 0x044fe400078e02ff */
[----:B------:R-:W-:-:S05]  /*14a0*/  IMAD.WIDE.U32 R14, R2, R4, RZ ;  /* 0x00000004020e7225 */ /* 0x000fca00078e00ff */
[----:B------:R-:W-:Y:S02]  /*14b0*/  IADD3 R13, PT, PT, R15, R13, RZ ;  /* 0x0000000d0f0d7210 */ /* 0x000fe40007ffe0ff */
.L_x_2454:
        /* <DEDUP_REMOVED lines=14> */
.L_x_2455:
[----:B------:R-:W1:Y:S01]  /*15a0*/  LDC.64 R2, c[0x0][0x3c0] ;  /* 0x0000f000ff027b82 */ /* 0x000e620000000a00 */
[----:B------:R-:W-:-:S05]  /*15b0*/  IADD3 R0, PT, PT, R0, R11, RZ ;  /* 0x0000000b00007210 */ /* 0x000fca0007ffe0ff */
[C---:B-1----:R-:W-:Y:S02]  /*15c0*/  IMAD R15, R0.reuse, R3, RZ ;  /* 0x00000003000f7224 */ /* 0x042fe400078e02ff */
[----:B------:R-:W-:-:S05]  /*15d0*/  IMAD.WIDE.U32 R16, R0, R2, RZ ;  /* 0x0000000200107225 */ /* 0x000fca00078e00ff */
[----:B------:R-:W-:-:S07]  /*15e0*/  IADD3 R15, PT, PT, R17, R15, RZ ;  /* 0x0000000f110f7210 */ /* 0x000fce0007ffe0ff */
.L_x_2456:
[----:B------:R-:W1:Y:S01]  /*15f0*/  LDC R19, c[0x0][0x3e8] ;  /* 0x0000fa00ff137b82 */ /* 0x000e620000000800 */
[----:B------:R-:W-:Y:S01]  /*1600*/  LEA R12, R54, 0xffffff80, 0x7 ;  /* 0xffffff80360c7811 */ /* 0x000fe200078e38ff */
[----:B------:R-:W-:Y:S01]  /*1610*/  IMAD.MOV.U32 R21, RZ, RZ, R15 ;  /* 0x000000ffff157224 */ /* 0x000fe200078e000f */
[----:B------:R-:W-:Y:S02]  /*1620*/  MOV R20, R16 ;  /* 0x0000001000147202 */ /* 0x000fe40000000f00 */
[----:B------:R-:W-:Y:S02]  /*1630*/  CS2R R210, SRZ ;  /* 0x0000000000d27805 */ /* 0x000fe4000001ff00 */
[----:B------:R-:W-:Y:S01]  /*1640*/  MOV R18, R14 ;  /* 0x0000000e00127202 */ /* 0x000fe20000000f00 */
[----:B------:R-:W-:-:S03]  /*1650*/  IMAD.WIDE.U32 R20, R12, R2, R20 ;  /* 0x000000020c147225 */ /* 0x000fc600078e0014 */
[----:B------:R-:W-:Y:S02]  /*1660*/  MOV R16, R20 ;  /* 0x0000001400107202 */ /* 0x000fe40000000f00 */
[----:B-1----:R-:W-:-:S04]  /*1670*/  IABS R0, R19 ;  /* 0x0000001300007213 */ /* 0x002fc80000000000 */
[----:B-----5:R-:W1:Y:S08]  /*1680*/  I2F.RP R9, R0 ;  /* 0x0000000000097306 */ /* 0x020e700000209400 */
        /* <DEDUP_REMOVED lines=18> */
[----:B------:R-:W2:Y:S03]  /*17b0*/  LDC.64 R8, c[0x0][0x3d0] ;  /* 0x0000f400ff087b82 */ /* 0x000ea60000000a00 */
[----:B------:R-:W-:Y:S02]  /*17c0*/  ISETP.GE.AND P0, PT, R0, RZ, PT ;  /* 0x000000ff0000720c */ /* 0x000fe40003f06270 */
[----:B------:R-:W-:-:S05]  /*17d0*/  LOP3.LUT R0, RZ, R19, RZ, 0x33, !PT ;  /* 0x00000013ff007212 */ /* 0x000fca00078e33ff */
[----:B------:R-:W-:Y:S01]  /*17e0*/  @P1 VIADD R6, R6, 0x1 ;  /* 0x0000000106061836 */ /* 0x000fe20000000000 */
[----:B------:R-:W-:Y:S01]  /*17f0*/  ISETP.NE.AND P1, PT, R19, RZ, PT ;  /* 0x000000ff1300720c */ /* 0x000fe20003f25270 */
[----:B------:R-:W-:-:S03]  /*1800*/  IMAD.MOV.U32 R19, RZ, RZ, R13 ;  /* 0x000000ffff137224 */ /* 0x000fc600078e000d */
[----:B------:R-:W-:Y:S01]  /*1810*/  MOV R17, R6 ;  /* 0x0000000600117202 */ /* 0x000fe20000000f00 */
[----:B------:R-:W-:-:S04]  /*1820*/  IMAD.WIDE.U32 R18, R12, R4, R18 ;  /* 0x000000040c127225 */ /* 0x000fc800078e0012 */
[----:B------:R-:W-:Y:S02]  /*1830*/  @!P0 IMAD.MOV R17, RZ, RZ, -R17 ;  /* 0x000000ffff118224 */ /* 0x000fe400078e0a11 */
[----:B------:R-:W-:-:S03]  /*1840*/  IMAD R19, R12, R5, R19 ;  /* 0x000000050c137224 */ /* 0x000fc600078e0213 */
[----:B------:R-:W-:Y:S01]  /*1850*/  SEL R14, R0, R17, !P1 ;  /* 0x00000011000e7207 */ /* 0x000fe20004800000 */
[----:B------:R-:W-:-:S03]  /*1860*/  IMAD R17, R12, R3, R21 ;  /* 0x000000030c117224 */ /* 0x000fc600078e0215 */
[----:B------:R-:W-:Y:S01]  /*1870*/  SHF.R.S32.HI R13, RZ, 0x1f, R14 ;  /* 0x0000001fff0d7819 */ /* 0x000fe2000001140e */
[----:B--2---:R-:W-:-:S04]  /*1880*/  IMAD.WIDE.U32 R18, R14, R8, R18 ;  /* 0x000000080e127225 */ /* 0x004fc800078e0012 */
[C---:B-1----:R-:W-:Y:S02]  /*1890*/  IMAD R12, R13.reuse, R10, RZ ;  /* 0x0000000a0d0c7224 */ /* 0x042fe400078e02ff */
[----:B------:R-:W-:Y:S02]  /*18a0*/  IMAD R13, R13, R8, RZ ;  /* 0x000000080d0d7224 */ /* 0x000fe400078e02ff */
[----:B------:R-:W-:-:S04]  /*18b0*/  IMAD.WIDE.U32 R16, R14, R10, R16 ;  /* 0x0000000a0e107225 */ /* 0x000fc800078e0010 */
[C---:B------:R-:W-:Y:S02]  /*18c0*/  IMAD R9, R14.reuse, R9, R13 ;  /* 0x000000090e097224 */ /* 0x040fe400078e020d */
[----:B------:R-:W-:Y:S01]  /*18d0*/  IMAD R11, R14, R11, R12 ;  /* 0x0000000b0e0b7224 */ /* 0x000fe200078e020c */
[----:B------:R-:W-:Y:S02]  /*18e0*/  MOV R14, R18 ;  /* 0x00000012000e7202 */ /* 0x000fe40000000f00 */
[----:B------:R-:W-:Y:S01]  /*18f0*/  IADD3 R12, PT, PT, R19, R9, RZ ;  /* 0x00000009130c7210 */ /* 0x000fe20007ffe0ff */
[----:B------:R-:W-:-:S07]  /*1900*/  IMAD.IADD R11, R17, 0x1, R11 ;  /* 0x00000001110b7824 */ /* 0x000fce00078e020b */
.L_x_2452:
[----:B------:R-:W-:Y:S01]  /*1910*/  IMAD.MOV.U32 R13, RZ, RZ, RZ ;  /* 0x000000ffff0d7224 */ /* 0x000fe200078e00ff */
[----:B------:R-:W1:Y:S01]  /*1920*/  LDC.64 R124, c[0x0][0x3b0] ;  /* 0x0000ec00ff7c7b82 */ /* 0x000e620000000a00 */
[----:B------:R-:W-:Y:S01]  /*1930*/  SHF.R.U32.HI R128, RZ, 0x3, R62 ;  /* 0x00000003ff807819 */ /* 0x000fe2000001163e */
[----:B------:R-:W-:Y:S01]  /*1940*/  IMAD.MOV.U32 R129, RZ, RZ, RZ ;  /* 0x000000ffff817224 */ /* 0x000fe200078e00ff */
[----:B------:R-:W2:Y:S02]  /*1950*/  LDCU.64 UR4, c[0x0][0x3c8] ;  /* 0x00007900ff0477ac */ /* 0x000ea40008000a00 */
[----:B------:R3:W5:Y:S01]  /*1960*/  @P2 LDG.E R13, desc[UR6][R130.64] ;  /* 0x00000006820d2981 */ /* 0x000762000c1e1900 */
[----:B------:R-:W-:Y:S01]  /*1970*/  ISETP.NE.AND P2, PT, R204, -0x1, PT ;  /* 0xffffffffcc00780c */ /* 0x000fe20003f45270 */
[----:B------:R-:W-:Y:S01]  /*1980*/  IMAD.SHL.U32 R68, R62, 0x8, RZ ;  /* 0x000000083e447824 */ /* 0x000fe200078e00ff */
[----:B------:R-:W4:Y:S01]  /*1990*/  LDCU.64 UR8, c[0x0][0x388] ;  /* 0x00007100ff0877ac */ /* 0x000f220008000a00 */
[----:B------:R-:W-:Y:S01]  /*19a0*/  IMAD.WIDE.U32 R18, R7, 0x40, R128 ;  /* 0x0000004007127825 */ /* 0x000fe200078e0080 */
[----:B------:R-:W-:-:S02]  /*19b0*/  SHF.L.U64.HI R60, R2, 0x4, R3 ;  /* 0x00000004023c7819 */ /* 0x000fc40000010203 */
[----:B------:R-:W-:Y:S01]  /*19c0*/  LOP3.LUT R10, R68, 0x38, RZ, 0xc0, !PT ;  /* 0x00000038440a7812 */ /* 0x000fe200078ec0ff */
[----:B------:R-:W-:Y:S01]  /*19d0*/  IMAD.SHL.U32 R63, R2, 0x10, RZ ;  /* 0x00000010023f7824 */ /* 0x000fe200078e00ff */
[C---:B------:R-:W-:Y:S01]  /*19e0*/  SHF.L.U32 R75, R62.reuse, 0x2, RZ ;  /* 0x000000023e4b7819 */ /* 0x040fe200000006ff */
[----:B------:R-:W-:Y:S01]  /*19f0*/  IMAD.SHL.U32 R65, R62, 0x40, RZ ;  /* 0x000000403e417824 */ /* 0x000fe200078e00ff */
[----:B------:R-:W-:Y:S01]  /*1a00*/  IADD3 R16, P3, PT, R10, R16, RZ ;  /* 0x000000100a107210 */ /* 0x000fe20007f7e0ff */
[----:B------:R-:W-:Y:S01]  /*1a10*/  IMAD.SHL.U32 R55, R54, 0x80, RZ ;  /* 0x0000008036377824 */ /* 0x000fe200078e00ff */
[----:B------:R-:W-:Y:S01]  /*1a20*/  LOP3.LUT R75, R75, 0x1c, RZ, 0xc0, !PT ;  /* 0x0000001c4b4b7812 */ /* 0x000fe200078ec0ff */
[----:B------:R-:W2:Y:S01]  /*1a30*/  @!P2 LDC.64 R8, c[0x0][0x398] ;  /* 0x0000e600ff08ab82 */ /* 0x000ea20000000a00 */
[----:B------:R-:W-:Y:S01]  /*1a40*/  IADD3.X R17, PT, PT, RZ, R11, RZ, P3, !PT ;  /* 0x0000000bff117210 */ /* 0x000fe20001ffe4ff */
[----:B------:R-:W-:Y:S01]  /*1a50*/  IMAD.SHL.U32 R69, R4, 0x10, RZ ;  /* 0x0000001004457824 */ /* 0x000fe200078e00ff */
[----:B------:R-:W-:Y:S01]  /*1a60*/  LOP3.LUT R65, R65, 0x1c0, RZ, 0xc0, !PT ;  /* 0x000001c041417812 */ /* 0x000fe200078ec0ff */
[----:B-1----:R-:W-:Y:S01]  /*1a70*/  @P2 IMAD.WIDE.U32 R22, R204, R124, RZ ;  /* 0x0000007ccc162225 */ /* 0x002fe200078e00ff */
[----:B------:R-:W-:-:S02]  /*1a80*/  SHF.L.U64.HI R66, R4, 0x4, R5 ;  /* 0x0000000404427819 */ /* 0x000fc40000010205 */
[----:B------:R-:W-:Y:S01]  /*1a90*/  IADD3 R70, PT, PT, R55, -0x80, RZ ;  /* 0xffffff8037467810 */ /* 0x000fe20007ffe0ff */
[C---:B------:R-:W-:Y:S01]  /*1aa0*/  IMAD.WIDE.U32 R16, R128.reuse, R2, R16 ;  /* 0x0000000280107225 */ /* 0x040fe200078e0010 */
[----:B------:R-:W-:Y:S02]  /*1ab0*/  SHF.R.S32.HI R2, RZ, 0x1f, R67 ;  /* 0x0000001fff027819 */ /* 0x000fe40000011443 */
[----:B------:R-:W-:Y:S01]  /*1ac0*/  LOP3.LUT R65, R65, 0x38, R68, 0xf8, !PT ;  /* 0x0000003841417812 */ /* 0x000fe200078ef844 */
[----:B------:R-:W-:Y:S01]  /*1ad0*/  IMAD R81, R128, R3, R17 ;  /* 0x0000000380517224 */ /* 0x000fe200078e0211 */
[----:B------:R-:W-:Y:S01]  /*1ae0*/  SHF.L.U32 R82, R16, 0x1, RZ ;  /* 0x0000000110527819 */ /* 0x000fe200000006ff */
[----:B------:R-:W-:-:S03]  /*1af0*/  IMAD R15, R19, R124, RZ ;  /* 0x0000007c130f7224 */ /* 0x000fc600078e02ff */
[----:B------:R-:W-:Y:S01]  /*1b00*/  SHF.L.U64.HI R81, R16, 0x1, R81 ;  /* 0x0000000110517819 */ /* 0x000fe20000010251 */
[----:B------:R-:W-:Y:S02]  /*1b10*/  IMAD R15, R18, R125, R15 ;  /* 0x0000007d120f7224 */ /* 0x000fe400078e020f */
[----:B--2---:R-:W-:-:S04]  /*1b20*/  @!P2 IMAD.WIDE.U32 R20, R71, R8, RZ ;  /* 0x000000084714a225 */ /* 0x004fc800078e00ff */
[----:B------:R-:W-:Y:S01]  /*1b30*/  @!P2 IMAD R9, R71, R9, R21 ;  /* 0x000000094709a224 */ /* 0x000fe200078e0215 */
[----:B------:R-:W-:Y:S01]  /*1b40*/  @!P2 MOV R7, R20 ;  /* 0x000000140007a202 */ /* 0x000fe20000000f00 */
[----:B------:R-:W-:Y:S01]  /*1b50*/  @P2 IMAD.MOV.U32 R7, RZ, RZ, R22 ;  /* 0x000000ffff072224 */ /* 0x000fe200078e0016 */
[----:B------:R-:W-:Y:S01]  /*1b60*/  IADD3 R20, P4, PT, R10, R14, RZ ;  /* 0x0000000e0a147210 */ /* 0x000fe20007f9e0ff */
[----:B------:R-:W-:Y:S01]  /*1b70*/  @P2 IMAD R9, R204, R125, R23 ;  /* 0x0000007dcc092224 */ /* 0x000fe200078e0217 */
[----:B------:R-:W1:Y:S02]  /*1b80*/  LDC R14, c[0x0][0x450] ;  /* 0x00011400ff0e7b82 */ /* 0x000e640000000800 */
[----:B------:R-:W-:Y:S01]  /*1b90*/  IADD3 R8, P2, PT, R10, R7, RZ ;  /* 0x000000070a087210 */ /* 0x000fe20007f5e0ff */
[----:B------:R-:W-:Y:S01]  /*1ba0*/  IMAD.X R21, RZ, RZ, R12, P4 ;  /* 0x000000ffff157224 */ /* 0x000fe200020e060c */
[----:B------:R-:W-:-:S03]  /*1bb0*/  LEA.HI R7, R2, R67, RZ, 0x7 ;  /* 0x0000004302077211 */ /* 0x000fc600078f38ff */
[----:B------:R-:W-:Y:S01]  /*1bc0*/  IMAD.X R9, RZ, RZ, R9, P2 ;  /* 0x000000ffff097224 */ /* 0x000fe200010e0609 */
[----:B------:R-:W-:Y:S01]  /*1bd0*/  SHF.R.S32.HI R7, RZ, 0x7, R7 ;  /* 0x00000007ff077819 */ /* 0x000fe20000011407 */
[----:B------:R-:W-:-:S04]  /*1be0*/  IMAD.WIDE.U32 R20, R128, R4, R20 ;  /* 0x0000000480147225 */ /* 0x000fc800078e0014 */
[----:B------:R-:W-:-:S04]  /*1bf0*/  IMAD.WIDE.U32 R8, R126, UR4, R8 ;  /* 0x000000047e087c25 */ /* 0x000fc8000f8e0008 */
[----:B------:R-:W-:Y:S01]  /*1c00*/  IMAD R9, R126, UR5, R9 ;  /* 0x000000057e097c24 */ /* 0x000fe2000f8e0209 */
[----:B------:R-:W2:Y:S01]  /*1c10*/  LDCU.64 UR4, c[0x0][0x390] ;  /* 0x00007200ff0477ac */ /* 0x000ea20008000a00 */
[----:B------:R-:W-:Y:S02]  /*1c20*/  IMAD R85, R128, R5, R21 ;  /* 0x0000000580557224 */ /* 0x000fe400078e0215 */
[----:B------:R-:W-:Y:S02]  /*1c30*/  IMAD.SHL.U32 R84, R20, 0x2, RZ ;  /* 0x0000000214547824 */ /* 0x000fe400078e00ff */
[----:B------:R-:W-:Y:S01]  /*1c40*/  IMAD.WIDE.U32 R124, R18, R124, R8 ;  /* 0x0000007c127c7225 */ /* 0x000fe200078e0008 */
[----:B------:R-:W-:Y:S02]  /*1c50*/  SHF.L.U64.HI R85, R20, 0x1, R85 ;  /* 0x0000000114557819 */ /* 0x000fe40000010255 */
[----:B----4-:R-:W-:Y:S02]  /*1c60*/  IADD3 R84, P2, PT, R84, UR8, RZ ;  /* 0x0000000854547c10 */ /* 0x010fe4000ff5e0ff */
[----:B-1----:R-:W-:-:S02]  /*1c70*/  LEA.HI R14, R14, R14, RZ, 0x1 ;  /* 0x0000000e0e0e7211 */ /* 0x002fc400078f08ff */
[----:B------:R-:W-:Y:S01]  /*1c80*/  IADD3.X R85, PT, PT, R85, UR9, RZ, P2, !PT ;  /* 0x0000000955557c10 */ /* 0x000fe200097fe4ff */
[----:B------:R-:W-:Y:S01]  /*1c90*/  IMAD.MOV.U32 R206, RZ, RZ, R84 ;  /* 0x000000ffffce7224 */ /* 0x000fe200078e0054 */
[----:B------:R-:W-:Y:S02]  /*1ca0*/  SHF.R.S32.HI R14, RZ, 0x1, R14 ;  /* 0x00000001ff0e7819 */ /* 0x000fe4000001140e */
[----:B------:R-:W-:Y:S01]  /*1cb0*/  LOP3.LUT R9, R10, 0x40, RZ, 0xfc, !PT ;  /* 0x000000400a097812 */ /* 0x000fe200078efcff */
[----:B------:R-:W-:Y:S01]  /*1cc0*/  IMAD.MOV.U32 R207, RZ, RZ, R85 ;  /* 0x000000ffffcf7224 */ /* 0x000fe200078e0055 */
[----:B--2---:R-:W-:Y:S01]  /*1cd0*/  IADD3 R82, P2, PT, R82, UR4, RZ ;  /* 0x0000000452527c10 */ /* 0x004fe2000ff5e0ff */
[----:B------:R-:W-:Y:S01]  /*1ce0*/  IMAD R76, R128, R14, R75 ;  /* 0x0000000e804c7224 */ /* 0x000fe200078e024b */
[----:B------:R-:W-:Y:S02]  /*1cf0*/  IADD3 R72, PT, PT, R125, R15, RZ ;  /* 0x0000000f7d487210 */ /* 0x000fe40007ffe0ff */
[----:B------:R-:W-:Y:S01]  /*1d00*/  IADD3.X R81, PT, PT, R81, UR5, RZ, P2, !PT ;  /* 0x0000000551517c10 */ /* 0x000fe200097fe4ff */
[----:B------:R-:W-:Y:S01]  /*1d10*/  IMAD.IADD R75, R75, 0x1, R76 ;  /* 0x000000014b4b7824 */ /* 0x000fe200078e024c */
[----:B------:R-:W-:-:S02]  /*1d20*/  ISETP.GE.AND P2, PT, R7, R54, PT ;  /* 0x000000360700720c */ /* 0x000fc40003f46270 */
[----:B------:R-:W-:Y:S01]  /*1d30*/  SHF.R.S32.HI R74, RZ, 0x1f, R76 ;  /* 0x0000001fff4a7819 */ /* 0x000fe2000001144c */
[----:B------:R-:W-:Y:S01]  /*1d40*/  IMAD.MOV.U32 R209, RZ, RZ, R81 ;  /* 0x000000ffffd17224 */ /* 0x000fe200078e0051 */
[----:B------:R-:W-:Y:S02]  /*1d50*/  SHF.R.S32.HI R73, RZ, 0x1f, R75 ;  /* 0x0000001fff497819 */ /* 0x000fe4000001144b */
[----:B------:R-:W-:-:S07]  /*1d60*/  MOV R208, R82 ;  /* 0x0000005200d07202 */ /* 0x000fce0000000f00 */
[----:B---3--:R-:W-:Y:S05]  /*1d70*/  @P2 BRA `(.L_x_2457) ;  /* 0x000000b400ac2947 */ /* 0x008fea0003800000 */
[----:B------:R-:W1:Y:S01]  /*1d80*/  LDC.64 R4, c[0x0][0x4a0] ;  /* 0x00012800ff047b82 */ /* 0x000e620000000a00 */
[----:B------:R-:W2:Y:S01]  /*1d90*/  LDCU.128 UR12, c[0x0][0x4c0] ;  /* 0x00009800ff0c77ac */ /* 0x000ea20008000c00 */
[----:B------:R-:W-:Y:S01]  /*1da0*/  IMAD.MOV.U32 R11, RZ, RZ, RZ ;  /* 0x000000ffff0b7224 */ /* 0x000fe200078e00ff */
[C---:B------:R-:W-:Y:S01]  /*1db0*/  SHF.L.U32 R109, R14.reuse, 0x5, RZ ;  /* 0x000000050e6d7819 */ /* 0x040fe200000006ff */
[----:B------:R-:W-:Y:S01]  /*1dc0*/  @!P0 IMAD.MOV R6, RZ, RZ, -R6 ;  /* 0x000000ffff068224 */ /* 0x000fe200078e0a06 */
[----:B------:R-:W3:Y:S01]  /*1dd0*/  LDCU.128 UR16, c[0x0][0x4b0] ;  /* 0x00009600ff1077ac */ /* 0x000ee20008000c00 */
[----:B------:R-:W-:Y:S01]  /*1de0*/  IMAD.SHL.U32 R123, R14, 0x10, RZ ;  /* 0x000000100e7b7824 */ /* 0x000fe200078e00ff */
[----:B------:R-:W-:Y:S01]  /*1df0*/  VIMNMX R80, PT, PT, RZ, R7, !PT ;  /* 0x00000007ff507248 */ /* 0x000fe20007fe0100 */
[----:B------:R-:W4:Y:S01]  /*1e00*/  LDC.64 R2, c[0x0][0x4a8] ;  /* 0x00012a00ff027b82 */ /* 0x000f220000000a00 */
[----:B------:R-:W2:Y:S01]  /*1e10*/  LDCU.128 UR8, c[0x0][0x490] ;  /* 0x00009200ff0877ac */ /* 0x000ea20008000c00 */
[----:B------:R-:W-:Y:S01]  /*1e20*/  SEL R20, R0, R6, !P1 ;  /* 0x0000000600147207 */ /* 0x000fe20004800000 */
[----:B------:R-:W-:Y:S01]  /*1e30*/  IMAD R114, R14, 0x30, RZ ;  /* 0x000000300e727824 */ /* 0x000fe200078e02ff */
[----:B------:R-:W-:Y:S01]  /*1e40*/  IADD3 R78, PT, PT, R128, 0x20, RZ ;  /* 0x00000020804e7810 */ /* 0x000fe20007ffe0ff */
[----:B------:R-:W2:Y:S01]  /*1e50*/  LDCU.64 UR4, c[0x0][0x488] ;  /* 0x00009100ff0477ac */ /* 0x000ea20008000a00 */
[----:B------:R-:W-:Y:S01]  /*1e60*/  IMAD R113, R14, 0x50, RZ ;  /* 0x000000500e717824 */ /* 0x000fe200078e02ff */
[----:B------:R-:W-:Y:S01]  /*1e70*/  IADD3 R121, PT, PT, R128, 0x40, RZ ;  /* 0x0000004080797810 */ /* 0x000fe20007ffe0ff */
[C---:B------:R-:W-:Y:S01]  /*1e80*/  IMAD R112, R14.reuse, 0x60, RZ ;  /* 0x000000600e707824 */ /* 0x040fe200078e02ff */
[----:B------:R-:W-:Y:S01]  /*1e90*/  UMOV UR20, URZ ;  /* 0x000000ff00147c82 */ /* 0x000fe20008000000 */
[----:B------:R-:W-:Y:S01]  /*1ea0*/  IMAD R111, R14, 0x70, RZ ;  /* 0x000000700e6f7824 */ /* 0x000fe200078e02ff */
[----:B------:R-:W-:Y:S01]  /*1eb0*/  IADD3 R117, PT, PT, R128, 0x60, RZ ;  /* 0x0000006080757810 */ /* 0x000fe20007ffe0ff */
[----:B------:R-:W-:Y:S01]  /*1ec0*/  IMAD.SHL.U32 R107, R14, 0x40, RZ ;  /* 0x000000400e6b7824 */ /* 0x000fe200078e00ff */
[----:B------:R-:W-:Y:S01]  /*1ed0*/  MOV R106, R70 ;  /* 0x00000046006a7202 */ /* 0x000fe20000000f00 */
[----:B------:R-:W-:Y:S01]  /*1ee0*/  VIADD R79, R128, 0x10 ;  /* 0x00000010804f7836 */ /* 0x000fe20000000000 */
[----:B------:R-:W-:Y:S01]  /*1ef0*/  SHF.R.S32.HI R104, RZ, 0x1f, R123 ;  /* 0x0000001fff687819 */ /* 0x000fe2000001147b */
[----:B-1----:R-:W-:Y:S01]  /*1f00*/  IMAD.WIDE.U32 R16, R71, R4, R10 ;  /* 0x0000000447107225 */ /* 0x002fe200078e000a */
[----:B------:R-:W-:-:S02]  /*1f10*/  IADD3 R4, P0, PT, -R67, R128, RZ ;  /* 0x0000008043047210 */ /* 0x000fc40007f1e1ff */
[----:B------:R-:W-:Y:S01]  /*1f20*/  SHF.R.S32.HI R103, RZ, 0x1f, R109 ;  /* 0x0000001fff677819 */ /* 0x000fe2000001146d */
[----:B------:R-:W-:Y:S01]  /*1f30*/  IMAD R17, R71, R5, R17 ;  /* 0x0000000547117224 */ /* 0x000fe200078e0211 */
[----:B------:R-:W-:Y:S01]  /*1f40*/  SHF.R.S32.HI R5, RZ, 0x1f, R20 ;  /* 0x0000001fff057819 */ /* 0x000fe20000011414 */
[----:B------:R-:W-:Y:S01]  /*1f50*/  VIADD R77, R128, 0x30 ;  /* 0x00000030804d7836 */ /* 0x000fe20000000000 */
[----:B------:R-:W-:Y:S01]  /*1f60*/  SHF.R.S32.HI R102, RZ, 0x1f, R114 ;  /* 0x0000001fff667819 */ /* 0x000fe20000011472 */
[----:B---3--:R-:W-:Y:S01]  /*1f70*/  IMAD.WIDE.U32 R22, R70, UR16, R16 ;  /* 0x0000001046167c25 */ /* 0x008fe2000f8e0010 */
[C---:B----4-:R-:W-:Y:S02]  /*1f80*/  SHF.L.U32 R94, R2.reuse, 0x7, RZ ;  /* 0x00000007025e7819 */ /* 0x050fe400000006ff */
[----:B------:R-:W-:Y:S01]  /*1f90*/  SHF.L.U64.HI R96, R2, 0x4, R3 ;  /* 0x0000000402607819 */ /* 0x000fe20000010203 */
[----:B--2---:R-:W-:Y:S01]  /*1fa0*/  IMAD R15, R5, UR12, RZ ;  /* 0x0000000c050f7c24 */ /* 0x004fe2000f8e02ff */
[----:B------:R-:W-:Y:S01]  /*1fb0*/  SHF.R.S32.HI R101, RZ, 0x1f, R107 ;  /* 0x0000001fff657819 */ /* 0x000fe2000001146b */
[----:B------:R-:W-:Y:S01]  /*1fc0*/  IMAD.WIDE.U32 R16, R71, UR10, R10 ;  /* 0x0000000a47107c25 */ /* 0x000fe2000f8e000a */
[----:B------:R-:W-:-:S02]  /*1fd0*/  SHF.R.S32.HI R100, RZ, 0x1f, R113 ;  /* 0x0000001fff647819 */ /* 0x000fc40000011471 */
[----:B------:R-:W-:Y:S01]  /*1fe0*/  SHF.R.S32.HI R99, RZ, 0x1f, R112 ;  /* 0x0000001fff637819 */ /* 0x000fe20000011470 */
[----:B------:R-:W-:Y:S01]  /*1ff0*/  IMAD R18, R20, UR13, R15 ;  /* 0x0000000d14127c24 */ /* 0x000fe2000f8e020f */
[----:B------:R-:W-:Y:S01]  /*2000*/  SHF.R.S32.HI R98, RZ, 0x1f, R111 ;  /* 0x0000001fff627819 */ /* 0x000fe2000001146f */
[C---:B-----5:R-:W-:Y:S01]  /*2010*/  IMAD.IADD R15, R70.reuse, 0x1, R13 ;  /* 0x00000001460f7824 */ /* 0x060fe200078e020d */
[----:B------:R-:W-:Y:S01]  /*2020*/  SHF.R.S32.HI R13, RZ, 0x1f, R67 ;  /* 0x0000001fff0d7819 */ /* 0x000fe20000011443 */
[----:B------:R-:W-:Y:S01]  /*2030*/  IMAD R17, R71, UR11, R17 ;  /* 0x0000000b47117c24 */ /* 0x000fe2000f8e0211 */
[----:B------:R-:W1:Y:S01]  /*2040*/  LDCU.64 UR10, c[0x0][0x4d0] ;  /* 0x00009a00ff0a77ac */ /* 0x000e620008000a00 */
[----:B------:R-:W-:Y:S01]  /*2050*/  IMAD R5, R5, UR18, RZ ;  /* 0x0000001205057c24 */ /* 0x000fe2000f8e02ff */
[----:B------:R-:W-:Y:S01]  /*2060*/  IADD3.X R13, PT, PT, RZ, ~R13, RZ, P0, !PT ;  /* 0x8000000dff0d7210 */ /* 0x000fe200007fe4ff */
[----:B------:R-:W-:Y:S02]  /*2070*/  IMAD R52, R15, R14, RZ ;  /* 0x0000000e0f347224 */ /* 0x000fe400078e02ff */
[----:B------:R-:W-:-:S03]  /*2080*/  IMAD.WIDE.U32 R16, R70, R2, R16 ;  /* 0x0000000246107225 */ /* 0x000fc600078e0010 */
[----:B------:R-:W-:Y:S01]  /*2090*/  IADD3 R88, P0, PT, R52, R75, RZ ;  /* 0x0000004b34587210 */ /* 0x000fe20007f1e0ff */
[----:B------:R-:W-:Y:S01]  /*20a0*/  IMAD R0, R20, UR19, R5 ;  /* 0x0000001314007c24 */ /* 0x000fe2000f8e0205 */
[----:B------:R-:W-:Y:S01]  /*20b0*/  SHF.R.S32.HI R5, RZ, 0x1f, R52 ;  /* 0x0000001fff057819 */ /* 0x000fe20000011434 */
[----:B------:R-:W-:Y:S01]  /*20c0*/  IMAD R23, R70, UR17, R23 ;  /* 0x0000001146177c24 */ /* 0x000fe2000f8e0217 */
[----:B------:R-:W-:Y:S01]  /*20d0*/  IADD3 R52, P1, PT, R52, R76, RZ ;  /* 0x0000004c34347210 */ /* 0x000fe20007f3e0ff */
[----:B------:R-:W-:Y:S01]  /*20e0*/  IMAD R17, R70, R3, R17 ;  /* 0x0000000346117224 */ /* 0x000fe200078e0211 */
[----:B------:R-:W2:Y:S01]  /*20f0*/  LDCU.U8 UR19, c[0x0][0x533] ;  /* 0x0000a660ff1377ac */ /* 0x000ea20008000000 */
[C---:B------:R-:W-:Y:S01]  /*2100*/  IMAD.WIDE.U32 R22, R20.reuse, UR12, R22 ;  /* 0x0000000c14167c25 */ /* 0x040fe2000f8e0016 */
[----:B------:R-:W3:Y:S03]  /*2110*/  LDCU.64 UR12, c[0x0][0x4e0] ;  /* 0x00009c00ff0c77ac */ /* 0x000ee60008000a00 */
[----:B------:R-:W-:Y:S01]  /*2120*/  IMAD.WIDE.U32 R20, R20, UR18, R16 ;  /* 0x0000001214147c25 */ /* 0x000fe2000f8e0010 */
[----:B------:R-:W-:Y:S01]  /*2130*/  IADD3 R19, PT, PT, R23, R18, RZ ;  /* 0x0000001217137210 */ /* 0x000fe20007ffe0ff */
[----:B------:R-:W-:-:S02]  /*2140*/  USHF.L.U32 UR18, UR16, 0x7, URZ ;  /* 0x0000000710127899 */ /* 0x000fc400080006ff */
[----:B------:R-:W-:Y:S01]  /*2150*/  IMAD.X R89, R5, 0x1, R73, P0 ;  /* 0x0000000105597824 */ /* 0x000fe200000e0649 */
[----:B------:R-:W-:Y:S01]  /*2160*/  IADD3 R21, PT, PT, R21, R0, RZ ;  /* 0x0000000015157210 */ /* 0x000fe20007ffe0ff */
[----:B------:R-:W-:Y:S02]  /*2170*/  IMAD.X R5, R5, 0x1, R74, P1 ;  /* 0x0000000105057824 */ /* 0x000fe400008e064a */
[C---:B------:R-:W-:Y:S01]  /*2180*/  IMAD R87, R13.reuse, UR16, RZ ;  /* 0x000000100d577c24 */ /* 0x040fe2000f8e02ff */
[----:B------:R-:W-:Y:S01]  /*2190*/  SHF.L.U64.HI R89, R88, 0x1, R89 ;  /* 0x0000000158597819 */ /* 0x000fe20000010259 */
[----:B------:R-:W-:Y:S01]  /*21a0*/  IMAD.MOV.U32 R18, RZ, RZ, R22 ;  /* 0x000000ffff127224 */ /* 0x000fe200078e0016 */
[C---:B------:R-:W-:Y:S01]  /*21b0*/  SHF.L.U64.HI R0, R52.reuse, 0x1, R5 ;  /* 0x0000000134007819 */ /* 0x040fe20000010205 */
[----:B------:R-:W-:Y:S01]  /*21c0*/  IMAD.SHL.U32 R52, R52, 0x2, RZ ;  /* 0x0000000234347824 */ /* 0x000fe200078e00ff */
[----:B--2---:R-:W-:Y:S01]  /*21d0*/  UISETP.NE.AND UP0, UPT, UR19, URZ, UPT ;  /* 0x000000ff1300728c */ /* 0x004fe2000bf05270 */
[----:B------:R-:W-:Y:S01]  /*21e0*/  IMAD R87, R4, UR17, R87 ;  /* 0x0000001104577c24 */ /* 0x000fe2000f8e0257 */
[----:B------:R-:W2:Y:S01]  /*21f0*/  LDCU UR17, c[0x0][0x450] ;  /* 0x00008a00ff1177ac */ /* 0x000ea20008000800 */
[----:B------:R-:W-:Y:S01]  /*2200*/  IMAD.SHL.U32 R88, R88, 0x2, RZ ;  /* 0x0000000258587824 */ /* 0x000fe200078e00ff */
[----:B------:R-:W-:Y:S01]  /*2210*/  IADD3 R16, P0, PT, R52, UR14, RZ ;  /* 0x0000000e34107c10 */ /* 0x000fe2000ff1e0ff */
[----:B------:R-:W-:-:S02]  /*2220*/  IMAD R13, R13, R2, RZ ;  /* 0x000000020d0d7224 */ /* 0x000fc400078e02ff */
[----:B------:R-:W-:Y:S01]  /*2230*/  IMAD.WIDE.U32 R18, R4, UR16, R18 ;  /* 0x0000001004127c25 */ /* 0x000fe2000f8e0012 */
[----:B------:R-:W-:Y:S01]  /*2240*/  IADD3.X R17, PT, PT, R0, UR15, RZ, P0, !PT ;  /* 0x0000000f00117c10 */ /* 0x000fe200087fe4ff */
[----:B------:R-:W4:Y:S01]  /*2250*/  LDCU UR16, c[0x0][0x440] ;  /* 0x00008800ff1077ac */ /* 0x000f220008000800 */
[----:B-1----:R-:W-:Y:S01]  /*2260*/  IADD3 R52, P0, PT, R52, UR10, RZ ;  /* 0x0000000a34347c10 */ /* 0x002fe2000ff1e0ff */
[----:B------:R-:W-:Y:S01]  /*2270*/  IMAD R13, R4, R3, R13 ;  /* 0x00000003040d7224 */ /* 0x000fe200078e020d */
[----:B------:R-:W-:Y:S01]  /*2280*/  IADD3 R90, P1, PT, R88, UR14, RZ ;  /* 0x0000000e585a7c10 */ /* 0x000fe2000ff3e0ff */
[----:B------:R-:W-:Y:S01]  /*2290*/  IMAD.WIDE.U32 R4, R4, R2, R20 ;  /* 0x0000000204047225 */ /* 0x000fe200078e0014 */
[----:B------:R-:W-:Y:S02]  /*22a0*/  IADD3.X R53, PT, PT, R0, UR11, RZ, P0, !PT ;  /* 0x0000000b00357c10 */ /* 0x000fe400087fe4ff */
[----:B------:R-:W-:Y:S01]  /*22b0*/  IADD3 R95, P0, PT, RZ, -UR20, RZ ;  /* 0x80000014ff5f7c10 */ /* 0x000fe2000ff1e0ff */
[----:B------:R-:W-:Y:S01]  /*22c0*/  IMAD.IADD R13, R5, 0x1, R13 ;  /* 0x00000001050d7824 */ /* 0x000fe200078e020d */
[----:B------:R-:W-:Y:S01]  /*22d0*/  IADD3.X R91, PT, PT, R89, UR15, RZ, P1, !PT ;  /* 0x0000000f595b7c10 */ /* 0x000fe20008ffe4ff */
[----:B------:R-:W-:Y:S01]  /*22e0*/  IMAD.SHL.U32 R97, R2, 0x10, RZ ;  /* 0x0000001002617824 */ /* 0x000fe200078e00ff */
[----:B------:R-:W-:Y:S01]  /*22f0*/  IADD3.X R92, PT, PT, RZ, ~UR18, RZ, P0, !PT ;  /* 0x80000012ff5c7c10 */ /* 0x000fe200087fe4ff */
[----:B------:R-:W-:Y:S01]  /*2300*/  IMAD.X R94, RZ, RZ, ~R94, P0 ;  /* 0x000000ffff5e7224 */ /* 0x000fe200000e0e5e */
[----:B------:R-:W-:Y:S01]  /*2310*/  LEA R86, P3, R18, UR8, 0x1 ;  /* 0x0000000812567c11 */ /* 0x000fe2000f8608ff */
[C---:B------:R-:W-:Y:S01]  /*2320*/  VIADD R119, R128.reuse, 0x50 ;  /* 0x0000005080777836 */ /* 0x040fe20000000000 */
[----:B------:R-:W-:Y:S01]  /*2330*/  IADD3 R87, PT, PT, R19, R87, RZ ;  /* 0x0000005713577210 */ /* 0x000fe20007ffe0ff */
[----:B------:R-:W-:Y:S01]  /*2340*/  VIADD R115, R128, 0x70 ;  /* 0x0000007080737836 */ /* 0x000fe20000000000 */
[----:B------:R-:W-:Y:S01]  /*2350*/  LEA R12, P2, R4, UR4, 0x1 ;  /* 0x00000004040c7c11 */ /* 0x000fe2000f8408ff */
[----:B------:R-:W-:Y:S01]  /*2360*/  IMAD R110, R54, -0x80, R67 ;  /* 0xffffff80366e7824 */ /* 0x000fe200078e0243 */
[----:B------:R-:W-:Y:S01]  /*2370*/  IADD3 R88, P1, PT, R88, UR10, RZ ;  /* 0x0000000a58587c10 */ /* 0x000fe2000ff3e0ff */
[----:B------:R-:W-:Y:S01]  /*2380*/  IMAD R108, R54, -0x80, R61 ;  /* 0xffffff80366c7824 */ /* 0x000fe200078e023d */
[C---:B------:R-:W-:Y:S01]  /*2390*/  SHF.R.S64 R93, R95.reuse, 0x1f, R92 ;  /* 0x0000001f5f5d7819 */ /* 0x040fe2000000105c */
[----:B------:R-:W-:Y:S01]  /*23a0*/  IMAD.MOV.U32 R105, RZ, RZ, R54 ;  /* 0x000000ffff697224 */ /* 0x000fe200078e0036 */
[----:B------:R-:W-:Y:S01]  /*23b0*/  SHF.R.S64 R95, R95, 0x1f, R94 ;  /* 0x0000001f5f5f7819 */ /* 0x000fe2000000105e */
[----:B------:R-:W1:Y:S01]  /*23c0*/  LDCU.64 UR14, c[0x0][0x3c0] ;  /* 0x00007800ff0e77ac */ /* 0x000e620008000a00 */
[----:B--2---:R-:W-:-:S02]  /*23d0*/  MOV R15, UR17 ;  /* 0x00000011000f7c02 */ /* 0x004fc40008000f00 */
[----:B------:R-:W-:Y:S02]  /*23e0*/  SHF.R.S32.HI R92, RZ, 0x1f, R92 ;  /* 0x0000001fff5c7819 */ /* 0x000fe4000001145c */
[----:B------:R-:W-:Y:S02]  /*23f0*/  SHF.R.S32.HI R94, RZ, 0x1f, R94 ;  /* 0x0000001fff5e7819 */ /* 0x000fe4000001145e */
[----:B------:R-:W-:Y:S02]  /*2400*/  LEA.HI.X R87, R18, UR9, R87, 0x1, P3 ;  /* 0x0000000912577c11 */ /* 0x000fe400098f0c57 */
[----:B------:R-:W-:Y:S01]  /*2410*/  LEA.HI.X R13, R4, UR5, R13, 0x1, P2 ;  /* 0x00000005040d7c11 */ /* 0x000fe200090f0c0d */
[----:B------:R-:W2:Y:S01]  /*2420*/  LDCU.64 UR4, c[0x0][0x3b8] ;  /* 0x00007700ff0477ac */ /* 0x000ea20008000a00 */
[----:B------:R-:W-:Y:S01]  /*2430*/  IADD3.X R89, PT, PT, R89, UR11, RZ, P1, !PT ;  /* 0x0000000b59597c10 */ /* 0x000fe20008ffe4ff */
[----:B---34-:R-:W1:Y:S06]  /*2440*/  LDCU.128 UR8, c[0x0][0x3a0] ;  /* 0x00007400ff0877ac */ /* 0x018e6c0008000c00 */
.L_x_2557:
[----:B------:R-:W-:Y:S01]  /*2450*/  VIADD R108, R108, 0x80 ;  /* 0x000000806c6c7836 */ /* 0x000fe20000000000 */
[----:B------:R-:W-:Y:S01]  /*2460*/  BSSY.RECONVERGENT B0, `(.L_x_2458) ;  /* 0x0000014000007945 */ /* 0x000fe20003800200 */
[----:B------:R-:W-:Y:S03]  /*2470*/  VIADD R110, R110, 0x80 ;  /* 0x000000806e6e7836 */ /* 0x000fe60000000000 */
[CC--:B------:R-:W-:Y:S02]  /*2480*/  ISETP.GE.AND P0, PT, R128.reuse, R108.reuse, PT ;  /* 0x0000006c8000720c */ /* 0x0c0fe40003f06270 */
[C---:B------:R-:W-:Y:S02]  /*2490*/  ISETP.GE.AND P2, PT, R79.reuse, R108, PT ;  /* 0x0000006c4f00720c */ /* 0x040fe40003f46270 */
        /* <DEDUP_REMOVED lines=10> */
[----:B------:R-:W3:Y:S01]  /*2540*/  @!P2 LDG.E.128 R20, desc[UR6][R86.64] ;  /* 0x000000065614a981 */ /* 0x000ee2000c1e1d00 */
[--C-:B------:R-:W-:Y:S05]  /*2550*/  @!P2 IMAD.MOV.U32 R83, RZ, RZ, R81.reuse ;  /* 0x000000ffff53a224 */ /* 0x100fea00078e0051 */
[----:B---3--:R3:W-:Y:S04]  /*2560*/  @!P2 STG.E.128 desc[UR6][R82.64], R20 ;  /* 0x000000145200a986 */ /* 0x0087e8000c101d06 */
[----:B------:R-:W4:Y:S01]  /*2570*/  @!P1 LDG.E.128 R4, desc[UR6][R86.64+0x80] ;  /* 0x0000800656049981 */ /* 0x000f22000c1e1d00 */
[----:B---3--:R-:W-:Y:S05]  /*2580*/  @!P1 IMAD.MOV.U32 R83, RZ, RZ, R81 ;  /* 0x000000ffff539224 */ /* 0x008fea00078e0051 */
[----:B----4-:R3:W-:Y:S02]  /*2590*/  @!P1 STG.E.128 desc[UR6][R82.64+0x80], R4 ;  /* 0x0000800452009986 */ /* 0x0107e4000c101d06 */
.L_x_2459:
[----:B-12---:R-:W-:Y:S05]  /*25a0*/  BSYNC.RECONVERGENT B0 ;  /* 0x0000000000007941 */ /* 0x006fea0003800200 */
.L_x_2458:
[----:B------:R-:W-:Y:S04]  /*25b0*/  BSSY.RECONVERGENT B0, `(.L_x_2460) ;  /* 0x000000d000007945 */ /* 0x000fe80003800200 */
[----:B------:R-:W-:Y:S05]  /*25c0*/  @P3 BRA `(.L_x_2461) ;  /* 0x00000000002c3947 */ /* 0x000fea0003800000 */
[----:B------:R-:W1:Y:S01]  /*25d0*/  LDC.64 R2, c[0x0][0x4b0] ;  /* 0x00012c00ff027b82 */ /* 0x000e620000000a00 */
[----:B------:R-:W-:Y:S02]  /*25e0*/  ISETP.GE.AND P2, PT, R10, UR16, PT ;  /* 0x000000100a007c0c */ /* 0x000fe4000bf46270 */
[C---:B------:R-:W-:Y:S04]  /*25f0*/  LEA R18, P3, R63.reuse, R82, 0x1 ;  /* 0x000000523f127211 */ /* 0x040fe800078608ff */
[----:B------:R-:W-:Y:S02]  /*2600*/  LEA.HI.X R19, R63, R81, R60, 0x1, P3 ;  /* 0x000000513f137211 */ /* 0x000fe400018f0c3c */
[C---:B-1----:R-:W-:Y:S04]  /*2610*/  LEA R24, P1, R2.reuse, R86, 0x5 ;  /* 0x0000005602187211 */ /* 0x042fe800078228ff */
[----:B------:R-:W-:Y:S02]  /*2620*/  LEA.HI.X R25, R2, R87, R3, 0x5, P1 ;  /* 0x0000005702197211 */ /* 0x000fe400008f2c03 */
[----:B------:R-:W-:Y:S03]  /*2630*/  ISETP.GE.AND P1, PT, R9, UR16, PT ;  /* 0x0000001009007c0c */ /* 0x000fe6000bf26270 */
[----:B------:R-:W2:Y:S04]  /*2640*/  @!P2 LDG.E.128 R20, desc[UR6][R24.64] ;  /* 0x000000061814a981 */ /* 0x000ea8000c1e1d00 */
[----:B--2---:R1:W-:Y:S06]  /*2650*/  @!P2 STG.E.128 desc[UR6][R18.64], R20 ;  /* 0x000000141200a986 */ /* 0x0043ec000c101d06 */
[----:B---3--:R-:W2:Y:S04]  /*2660*/  @!P1 LDG.E.128 R4, desc[UR6][R24.64+0x80] ;  /* 0x0000800618049981 */ /* 0x008ea8000c1e1d00 */
[----:B--2---:R1:W-:Y:S02]  /*2670*/  @!P1 STG.E.128 desc[UR6][R18.64+0x80], R4 ;  /* 0x0000800412009986 */ /* 0x0043e4000c101d06 */
.L_x_2461:
[----:B------:R-:W-:Y:S05]  /*2680*/  BSYNC.RECONVERGENT B0 ;  /* 0x0000000000007941 */ /* 0x000fea0003800200 */
.L_x_2460:
[----:B------:R-:W-:Y:S04]  /*2690*/  BSSY.RECONVERGENT B0, `(.L_x_2462) ;  /* 0x000000e000007945 */ /* 0x000fe80003800200 */
[----:B------:R-:W-:Y:S05]  /*26a0*/  @P5 BRA `(.L_x_2463) ;  /* 0x0000000000305947 */ /* 0x000fea0003800000 */
[----:B------:R-:W2:Y:S01]  /*26b0*/  LDC.64 R2, c[0x0][0x4b0] ;  /* 0x00012c00ff027b82 */ /* 0x000ea20000000a00 */
[----:B------:R-:W-:Y:S02]  /*26c0*/  ISETP.GE.AND P2, PT, R10, UR16, PT ;  /* 0x000000100a007c0c */ /* 0x000fe4000bf46270 */
[C---:B--2---:R-:W-:Y:S04]  /*26d0*/  LEA R24, P1, R2.reuse, R86, 0x6 ;  /* 0x0000005602187211 */ /* 0x044fe800078230ff */
[----:B------:R-:W-:Y:S02]  /*26e0*/  LEA.HI.X R25, R2, R87, R3, 0x6, P1 ;  /* 0x0000005702197211 */ /* 0x000fe400008f3403 */
[----:B------:R-:W2:Y:S01]  /*26f0*/  LDC.64 R2, c[0x0][0x3c0] ;  /* 0x0000f000ff027b82 */ /* 0x000ea20000000a00 */
[----:B------:R-:W-:Y:S04]  /*2700*/  ISETP.GE.AND P1, PT, R9, UR16, PT ;  /* 0x0000001009007c0c */ /* 0x000fe8000bf26270 */
[----:B-1-3--:R-:W3:Y:S01]  /*2710*/  @!P2 LDG.E.128 R4, desc[UR6][R24.64] ;  /* 0x000000061804a981 */ /* 0x00aee2000c1e1d00 */
[C---:B--2---:R-:W-:Y:S04]  /*2720*/  LEA R18, P3, R2.reuse, R82, 0x6 ;  /* 0x0000005202127211 */ /* 0x044fe800078630ff */
[----:B------:R-:W-:Y:S05]  /*2730*/  LEA.HI.X R19, R2, R81, R3, 0x6, P3 ;  /* 0x0000005102137211 */ /* 0x000fea00018f3403 */
[----:B---3--:R2:W-:Y:S04]  /*2740*/  @!P2 STG.E.128 desc[UR6][R18.64], R4 ;  /* 0x000000041200a986 */ /* 0x0085e8000c101d06 */
[----:B------:R-:W3:Y:S04]  /*2750*/  @!P1 LDG.E.128 R20, desc[UR6][R24.64+0x80] ;  /* 0x0000800618149981 */ /* 0x000ee8000c1e1d00 */
[----:B---3--:R2:W-:Y:S02]  /*2760*/  @!P1 STG.E.128 desc[UR6][R18.64+0x80], R20 ;  /* 0x0000801412009986 */ /* 0x0085e4000c101d06 */
.L_x_2463:
[----:B------:R-:W-:Y:S05]  /*2770*/  BSYNC.RECONVERGENT B0 ;  /* 0x0000000000007941 */ /* 0x000fea0003800200 */
.L_x_2462:
[----:B------:R-:W-:Y:S01]  /*2780*/  ISETP.GE.AND P1, PT, R77, R110, !P4 ;  /* 0x0000006e4d00720c */ /* 0x000fe20006726270 */
[----:B------:R-:W-:Y:S01]  /*2790*/  BSSY.RECONVERGENT B0, `(.L_x_2464) ;  /* 0x0000014000007945 */ /* 0x000fe20003800200 */
[C---:B------:R-:W-:Y:S02]  /*27a0*/  ISETP.GE.AND P6, PT, R121.reuse, R108, PT ;  /* 0x0000006c7900720c */ /* 0x040fe40003fc6270 */
[----:B------:R-:W-:Y:S02]  /*27b0*/  P2R R118, PR, RZ, 0x2 ;  /* 0x00000002ff767803 */ /* 0x000fe40000000000 */
[----:B------:R-:W-:Y:S07]  /*27c0*/  ISETP.LT.OR P6, PT, R121, R110, P6 ;  /* 0x0000006e7900720c */ /* 0x000fee00037c1670 */
[----:B------:R-:W-:Y:S06]  /*27d0*/  @!P1 BRA `(.L_x_2465) ;  /* 0x00000000003c9947 */ /* 0x000fec0003800000 */
[----:B------:R-:W1:Y:S01]  /*27e0*/  LDC.64 R2, c[0x0][0x4b0] ;  /* 0x00012c00ff027b82 */ /* 0x000e620000000a00 */
[----:B------:R-:W-:Y:S02]  /*27f0*/  ISETP.GE.AND P2, PT, R10, UR16, PT ;  /* 0x000000100a007c0c */ /* 0x000fe4000bf46270 */
[----:B---3--:R-:W-:Y:S02]  /*2800*/  MOV R83, R81 ;  /* 0x0000005100537202 */ /* 0x008fe40000000f00 */
[----:B------:R-:W-:Y:S01]  /*2810*/  ISETP.GE.AND P1, PT, R9, UR16, PT ;  /* 0x0000001009007c0c */ /* 0x000fe2000bf26270 */
[----:B-12---:R-:W-:Y:S04]  /*2820*/  IMAD.WIDE.U32 R18, R2, 0x60, R86 ;  /* 0x0000006002127825 */ /* 0x006fe800078e0056 */
        /* <DEDUP_REMOVED lines=10> */
.L_x_2465:
[----:B------:R-:W-:Y:S05]  /*28d0*/  BSYNC.RECONVERGENT B0 ;  /* 0x0000000000007941 */ /* 0x000fea0003800200 */
.L_x_2464:
        /* <DEDUP_REMOVED lines=17> */
.L_x_2467:
[----:B------:R-:W-:Y:S05]  /*29f0*/  BSYNC.RECONVERGENT B0 ;  /* 0x0000000000007941 */ /* 0x000fea0003800200 */
.L_x_2466:
[----:B------:R-:W-:Y:S01]  /*2a00*/  ISETP.GE.AND P5, PT, R119, R110, !P5 ;  /* 0x0000006e7700720c */ /* 0x000fe20006fa6270 */
[----:B------:R-:W-:Y:S01]  /*2a10*/  BSSY.RECONVERGENT B0, `(.L_x_2468) ;  /* 0x0000014000007945 */ /* 0x000fe20003800200 */
[C---:B------:R-:W-:Y:S04]  /*2a20*/  ISETP.GE.AND P4, PT, R117.reuse, R108, PT ;  /* 0x0000006c7500720c */ /* 0x040fe80003f86270 */
[----:B------:R-:W-:Y:S07]  /*2a30*/  ISETP.GE.AND P4, PT, R117, R110, !P4 ;  /* 0x0000006e7500720c */ /* 0x000fee0006786270 */
[----:B------:R-:W-:Y:S05]  /*2a40*/  @!P5 BRA `(.L_x_2469) ;  /* 0x000000000040d947 */ /* 0x000fea0003800000 */
[----:B------:R-:W1:Y:S01]  /*2a50*/  LDC.64 R2, c[0x0][0x4b0] ;  /* 0x00012c00ff027b82 */ /* 0x000e620000000a00 */
[----:B------:R-:W-:Y:S02]  /*2a60*/  ISETP.GE.AND P1, PT, R10, UR16, PT ;  /* 0x000000100a007c0c */ /* 0x000fe4000bf26270 */
[----:B---3--:R-:W-:Y:S01]  /*2a70*/  MOV R83, R81 ;  /* 0x0000005100537202 */ /* 0x008fe20000000f00 */
[----:B-12---:R-:W-:Y:S04]  /*2a80*/  IMAD.WIDE.U32 R18, R2, 0xa0, R86 ;  /* 0x000000a002127825 */ /* 0x006fe800078e0056 */
        /* <DEDUP_REMOVED lines=12> */
.L_x_2469:
[----:B------:R-:W-:Y:S05]  /*2b50*/  BSYNC.RECONVERGENT B0 ;  /* 0x0000000000007941 */ /* 0x000fea0003800200 */
.L_x_2468:
        /* <DEDUP_REMOVED lines=23> */
.L_x_2471:
[----:B------:R-:W-:Y:S05]  /*2cd0*/  BSYNC.RECONVERGENT B0 ;  /* 0x0000000000007941 */ /* 0x000fea0003800200 */
.L_x_2470:
[----:B------:R-:W-:Y:S04]  /*2ce0*/  BSSY.RECONVERGENT B0, `(.L_x_2472) ;  /* 0x0000012000007945 */ /* 0x000fe80003800200 */
        /* <DEDUP_REMOVED lines=17> */
.L_x_2473:
[----:B------:R-:W-:Y:S05]  /*2e00*/  BSYNC.RECONVERGENT B0 ;  /* 0x0000000000007941 */ /* 0x000fea0003800200 */
.L_x_2472:
        /* <DEDUP_REMOVED lines=8> */
[----:B-12-4-:R-:W2:Y:S04]  /*2e90*/  @!P0 LDG.E.128 R20, desc[UR6][R12.64] ;  /* 0x000000060c148981 */ /* 0x016ea8000c1e1d00 */
[----:B--2---:R1:W-:Y:S01]  /*2ea0*/  @!P0 STG.E.128 desc[UR6][R84.64], R20 ;  /* 0x0000001454008986 */ /* 0x0043e2000c101d06 */
[----:B------:R-:W-:Y:S11]  /*2eb0*/  ISETP.GE.AND P0, PT, R9, UR16, PT ;  /* 0x0000001009007c0c */ /* 0x000ff6000bf06270 */
[----:B------:R-:W-:Y:S02]  /*2ec0*/  @!UPT UIADD3 URZ, UPT, UPT, URZ, URZ, URZ ;  /* 0x000000fffffff290 */ /* 0x000fe4000fffe0ff */
[----:B---3--:R-:W2:Y:S04]  /*2ed0*/  @!P0 LDG.E.128 R4, desc[UR6][R12.64+0x80] ;  /* 0x000080060c048981 */ /* 0x008ea8000c1e1d00 */
[----:B--2---:R1:W-:Y:S02]  /*2ee0*/  @!P0 STG.E.128 desc[UR6][R84.64+0x80], R4 ;  /* 0x0000800454008986 */ /* 0x0043e4000c101d06 */
.L_x_2477:
[----:B------:R-:W-:Y:S05]  /*2ef0*/  BSYNC.RECONVERGENT B0 ;  /* 0x0000000000007941 */ /* 0x000fea0003800200 */
.L_x_2476:
[----:B------:R-:W-:Y:S01]  /*2f00*/  ISETP.NE.AND P0, PT, R0, RZ, PT ;  /* 0x000000ff0000720c */ /* 0x000fe20003f05270 */
[----:B------:R-:W-:Y:S11]  /*2f10*/  BSSY.RECONVERGENT B0, `(.L_x_2478) ;  /* 0x000000f000007945 */ /* 0x000ff60003800200 */
[----:B------:R-:W-:Y:S01]  /*2f20*/  @!UPT UIADD3 URZ, UPT, UPT, URZ, URZ, URZ ;  /* 0x000000fffffff290 */ /* 0x000fe2000fffe0ff */
[----:B------:R-:W-:Y:S05]  /*2f30*/  @P0 BRA `(.L_x_2479) ;  /* 0x0000000000300947 */ /* 0x000fea0003800000 */
[C---:B-12---:R-:W-:Y:S04]  /*2f40*/  LEA R18, P0, R97.reuse, R12, 0x1 ;  /* 0x0000000c61127211 */ /* 0x046fe800078008ff */
        /* <DEDUP_REMOVED lines=9> */
[----:B---3--:R-:W2:Y:S04]  /*2fe0*/  @!P0 LDG.E.128 R4, desc[UR6][R18.64+0x80] ;  /* 0x0000800612048981 */ /* 0x008ea8000c1e1d00 */
[----:B--2---:R1:W-:Y:S02]  /*2ff0*/  @!P0 STG.E.128 desc[UR6][R2.64+0x80], R4 ;  /* 0x0000800402008986 */ /* 0x0043e4000c101d06 */
.L_x_2479:
[----:B------:R-:W-:Y:S05]  /*3000*/  BSYNC.RECONVERGENT B0 ;  /* 0x0000000000007941 */ /* 0x000fea0003800200 */
.L_x_2478:
        /* <DEDUP_REMOVED lines=18> */
.L_x_2481:
[----:B------:R-:W-:Y:S05]  /*3130*/  BSYNC.RECONVERGENT B0 ;  /* 0x0000000000007941 */ /* 0x000fea0003800200 */
.L_x_2480:
[----:B------:R-:W-:Y:S01]  /*3140*/  ISETP.NE.AND P0, PT, R118, RZ, PT ;  /* 0x000000ff7600720c */ /* 0x000fe20003f05270 */
[----:B------:R-:W-:Y:S11]  /*3150*/  BSSY.RECONVERGENT B0, `(.L_x_2482) ;  /* 0x0000011000007945 */ /* 0x000ff60003800200 */
[----:B------:R-:W-:Y:S01]  /*3160*/  @!UPT UIADD3 URZ, UPT, UPT, URZ, URZ, URZ ;  /* 0x000000fffffff290 */ /* 0x000fe2000fffe0ff */
[----:B------:R-:W-:Y:S05]  /*3170*/  @!P0 BRA `(.L_x_2483) ;  /* 0x0000000000388947 */ /* 0x000fea0003800000 */
[----:B-1----:R-:W2:Y:S01]  /*3180*/  LDC.64 R2, c[0x0][0x4a8] ;  /* 0x00012a00ff027b82 */ /* 0x002ea20000000a00 */
[----:B------:R-:W-:Y:S02]  /*3190*/  ISETP.GE.AND P1, PT, R10, UR16, PT ;  /* 0x000000100a007c0c */ /* 0x000fe4000bf26270 */
[----:B------:R-:W-:Y:S01]  /*31a0*/  ISETP.GE.AND P0, PT, R9, UR16, PT ;  /* 0x0000001009007c0c */ /* 0x000fe2000bf06270 */
[----:B--2---:R-:W-:Y:S04]  /*31b0*/  IMAD.WIDE.U32 R18, R2, 0x60, R12 ;  /* 0x0000006002127825 */ /* 0x004fe800078e000c */
[----:B------:R-:W-:Y:S05]  /*31c0*/  IMAD R3, R3, 0x60, RZ ;  /* 0x0000006003037824 */ /* 0x000fea00078e02ff */
[----:B------:R-:W-:Y:S02]  /*31d0*/  IADD3 R19, PT, PT, R19, R3, RZ ;  /* 0x0000000313137210 */ /* 0x000fe40007ffe0ff */
[----:B------:R-:W1:Y:S03]  /*31e0*/  LDC.64 R2, c[0x0][0x3b8] ;  /* 0x0000ee00ff027b82 */ /* 0x000e660000000a00 */
[----:B---34-:R-:W2:Y:S01]  /*31f0*/  @!P1 LDG.E.128 R4, desc[UR6][R18.64] ;  /* 0x0000000612049981 */ /* 0x018ea2000c1e1d00 */
[----:B-1----:R-:W-:Y:S04]  /*3200*/  IMAD.WIDE.U32 R24, R2, 0x60, R84 ;  /* 0x0000006002187825 */ /* 0x002fe800078e0054 */
[----:B------:R-:W-:Y:S05]  /*3210*/  IMAD R3, R3, 0x60, RZ ;  /* 0x0000006003037824 */ /* 0x000fea00078e02ff */
[----:B------:R-:W-:Y:S05]  /*3220*/  IADD3 R25, PT, PT, R25, R3, RZ ;  /* 0x0000000319197210 */ /* 0x000fea0007ffe0ff */
[----:B--2---:R1:W-:Y:S04]  /*3230*/  @!P1 STG.E.128 desc[UR6][R24.64], R4 ;  /* 0x0000000418009986 */ /* 0x0043e8000c101d06 */
[----:B------:R-:W2:Y:S04]  /*3240*/  @!P0 LDG.E.128 R20, desc[UR6][R18.64+0x80] ;  /* 0x0000800612148981 */ /* 0x000ea8000c1e1d00 */
[----:B--2---:R1:W-:Y:S02]  /*3250*/  @!P0 STG.E.128 desc[UR6][R24.64+0x80], R20 ;  /* 0x0000801418008986 */ /* 0x0043e4000c101d06 */
.L_x_2483:
[----:B------:R-:W-:Y:S05]  /*3260*/  BSYNC.RECONVERGENT B0 ;  /* 0x0000000000007941 */ /* 0x000fea0003800200 */
.L_x_2482:
        /* <DEDUP_REMOVED lines=14> */
.L_x_2485:
[----:B------:R-:W-:Y:S05]  /*3350*/  BSYNC.RECONVERGENT B0 ;  /* 0x0000000000007941 */ /* 0x000fea0003800200 */
.L_x_2484:
[----:B------:R-:W-:Y:S04]  /*3360*/  BSSY.RECONVERGENT B0, `(.L_x_2486) ;  /* 0x0000010000007945 */ /* 0x000fe80003800200 */
        /* <DEDUP_REMOVED lines=15> */
.L_x_2487:
[----:B------:R-:W-:Y:S05]  /*3460*/  BSYNC.RECONVERGENT B0 ;  /* 0x0000000000007941 */ /* 0x000fea0003800200 */
.L_x_2486:
        /* <DEDUP_REMOVED lines=16> */
.L_x_2489:
[----:B------:R-:W-:Y:S05]  /*3570*/  BSYNC.RECONVERGENT B0 ;  /* 0x0000000000007941 */ /* 0x000fea0003800200 */
.L_x_2488:
[----:B------:R-:W-:Y:S01]  /*3580*/  MOV R15, RZ ;  /* 0x000000ff000f7202 */ /* 0x000fe20000000f00 */
[----:B------:R-:W-:Y:S05]  /*3590*/  @!P3 BRA `(.L_x_2490) ;  /* 0x000000980024b947 */ /* 0x000fea0003800000 */
[----:B-1----:R-:W2:Y:S01]  /*35a0*/  LDC.64 R2, c[0x0][0x4a8] ;  /* 0x00012a00ff027b82 */ /* 0x002ea20000000a00 */
        /* <DEDUP_REMOVED lines=16> */
.L_x_2475:
        /* <DEDUP_REMOVED lines=12> */
[----:B-12-4-:R-:W2:Y:S11]  /*3770*/  LDG.E.128 R20, desc[UR6][R12.64] ;  /* 0x000000060c147981 */ /* 0x016eb6000c1e1d00 */
[----:B------:R-:W-:Y:S01]  /*3780*/  @!UPT UIADD3 URZ, UPT, UPT, URZ, URZ, URZ ;  /* 0x000000fffffff290 */ /* 0x000fe2000fffe0ff */
[----:B------:R-:W4:Y:S06]  /*3790*/  @!P0 LDG.E.64 R30, desc[UR6][R52.64] ;  /* 0x00000006341e8981 */ /* 0x000f2c000c1e1b00 */
[----:B---3--:R-:W3:Y:S01]  /*37a0*/  @!P0 LDG.E.64 R6, desc[UR6][R16.64] ;  /* 0x0000000610068981 */ /* 0x008ee2000c1e1b00 */
[C---:B--2---:R-:W-:Y:S01]  /*37b0*/  @!P0 LOP3.LUT R19, R20.reuse, 0xffff0000, RZ, 0xc0, !PT ;  /* 0xffff000014138812 */ /* 0x044fe200078ec0ff */
[----:B------:R-:W-:Y:S01]  /*37c0*/  @!P0 IMAD.U32 R27, R20, 0x10000, RZ ;  /* 0x00010000141b8824 */ /* 0x000fe200078e00ff */
[C---:B------:R-:W-:Y:S01]  /*37d0*/  @!P0 LOP3.LUT R18, R22.reuse, 0xffff0000, RZ, 0xc0, !PT ;  /* 0xffff000016128812 */ /* 0x040fe200078ec0ff */
[----:B------:R-:W-:Y:S01]  /*37e0*/  @!P0 IMAD.U32 R26, R22, 0x10000, RZ ;  /* 0x00010000161a8824 */ /* 0x000fe200078e00ff */
[----:B------:R-:W-:Y:S02]  /*37f0*/  @!P0 SHF.L.U32 R28, R23, 0x10, RZ ;  /* 0x00000010171c8819 */ /* 0x000fe400000006ff */
[C---:B----4-:R-:W-:Y:S01]  /*3800*/  @!P0 LOP3.LUT R29, R30.reuse, 0xffff0000, RZ, 0xc0, !PT ;  /* 0xffff00001e1d8812 */ /* 0x050fe200078ec0ff */
[----:B------:R-:W-:Y:S01]  /*3810*/  @!P0 IMAD.U32 R25, R30, 0x10000, RZ ;  /* 0x000100001e198824 */ /* 0x000fe200078e00ff */
[C---:B------:R-:W-:Y:S02]  /*3820*/  @!P0 SHF.L.U32 R24, R31.reuse, 0x10, RZ ;  /* 0x000000101f188819 */ /* 0x040fe400000006ff */
[----:B------:R-:W-:Y:S01]  /*3830*/  @!P0 LOP3.LUT R31, R31, 0xffff0000, RZ, 0xc0, !PT ;  /* 0xffff00001f1f8812 */ /* 0x000fe200078ec0ff */
[----:B------:R-:W-:Y:S01]  /*3840*/  @!P0 FMUL.FTZ R33, R19, R25 ;  /* 0x0000001913218220 */ /* 0x000fe20000410000 */
[----:B---3--:R-:W-:Y:S01]  /*3850*/  @!P0 SHF.L.U32 R8, R6, 0x10, RZ ;  /* 0x0000001006088819 */ /* 0x008fe200000006ff */
        /* <DEDUP_REMOVED lines=30> */
.L_x_2495:
[----:B------:R-:W-:Y:S05]  /*3a40*/  BSYNC.RECONVERGENT B0 ;  /* 0x0000000000007941 */ /* 0x000fea0003800200 */
.L_x_2494:
[----:B------:R-:W-:Y:S11]  /*3a50*/  ISETP.GE.AND P0, PT, R9, R32, PT ;  /* 0x000000200900720c */ /* 0x000ff60003f06270 */
        /* <DEDUP_REMOVED lines=48> */
.L_x_2493:
[----:B------:R-:W-:Y:S05]  /*3d60*/  BSYNC.RECONVERGENT B1 ;  /* 0x0000000000017941 */ /* 0x000fea0003800200 */
.L_x_2492:
[C---:B------:R-:W-:Y:S01]  /*3d70*/  SHF.L.U64.HI R3, R123.reuse, 0x1, R104 ;  /* 0x000000017b037819 */ /* 0x040fe20000010268 */
[----:B-1234-:R-:W-:Y:S01]  /*3d80*/  IMAD.SHL.U32 R5, R123, 0x2, RZ ;  /* 0x000000027b057824 */ /* 0x01efe200078e00ff */
[----:B------:R-:W-:Y:S04]  /*3d90*/  BSSY.RECONVERGENT B1, `(.L_x_2496) ;  /* 0x000006f000017945 */ /* 0x000fe80003800200 */
        /* <DEDUP_REMOVED lines=60> */
.L_x_2499:
[----:B------:R-:W-:Y:S05]  /*4160*/  BSYNC.RECONVERGENT B0 ;  /* 0x0000000000007941 */ /* 0x000fea0003800200 */
.L_x_2498:
        /* <DEDUP_REMOVED lines=49> */
.L_x_2497:
[----:B------:R-:W-:Y:S05]  /*4480*/  BSYNC.RECONVERGENT B1 ;  /* 0x0000000000017941 */ /* 0x000fea0003800200 */
.L_x_2496:
        /* <DEDUP_REMOVED lines=65> */
.L_x_2503:
[----:B------:R-:W-:Y:S05]  /*48a0*/  BSYNC.RECONVERGENT B0 ;  /* 0x0000000000007941 */ /* 0x000fea0003800200 */
.L_x_2502:
        /* <DEDUP_REMOVED lines=49> */
.L_x_2501:
[----:B------:R-:W-:Y:S05]  /*4bc0*/  BSYNC.RECONVERGENT B1 ;  /* 0x0000000000017941 */ /* 0x000fea0003800200 */
.L_x_2500:
        /* <DEDUP_REMOVED lines=67> */
.L_x_2507:
[----:B------:R-:W-:Y:S05]  /*5000*/  BSYNC.RECONVERGENT B0 ;  /* 0x0000000000007941 */ /* 0x000fea0003800200 */
.L_x_2506:
        /* <DEDUP_REMOVED lines=47> */
.L_x_2505:
[----:B------:R-:W-:Y:S05]  /*5300*/  BSYNC.RECONVERGENT B1 ;  /* 0x0000000000017941 */ /* 0x000fea0003800200 */
.L_x_2504:
[----:B------:R-:W-:Y:S04]  /*5310*/  BSSY.RECONVERGENT B1, `(.L_x_2508) ;  /* 0x000006d000017945 */ /* 0x000fe80003800200 */
[----:B------:R-:W-:Y:S05]  /*5320*/  @P6 BRA `(.L_x_2509) ;  /* 0x0000000400ac6947 */ /* 0x000fea0003800000 */
        /* <DEDUP_REMOVED lines=59> */
.L_x_2511:
[----:B------:R-:W-:Y:S05]  /*56e0*/  BSYNC.RECONVERGENT B0 ;  /* 0x0000000000007941 */ /* 0x000fea0003800200 */
.L_x_2510:
        /* <DEDUP_REMOVED lines=47> */
.L_x_2509:
[----:B------:R-:W-:Y:S05]  /*59e0*/  BSYNC.RECONVERGENT B1 ;  /* 0x0000000000017941 */ /* 0x000fea0003800200 */
.L_x_2508:
        /* <DEDUP_REMOVED lines=65> */
.L_x_2515:
[----:B------:R-:W-:Y:S05]  /*5e00*/  BSYNC.RECONVERGENT B0 ;  /* 0x0000000000007941 */ /* 0x000fea0003800200 */
.L_x_2514:
        /* <DEDUP_REMOVED lines=47> */
.L_x_2513:
[----:B------:R-:W-:Y:S05]  /*6100*/  BSYNC.RECONVERGENT B1 ;  /* 0x0000000000017941 */ /* 0x000fea0003800200 */
.L_x_2512:
        /* <DEDUP_REMOVED lines=63> */
.L_x_2519:
[----:B------:R-:W-:Y:S05]  /*6500*/  BSYNC.RECONVERGENT B0 ;  /* 0x0000000000007941 */ /* 0x000fea0003800200 */
.L_x_2518:
        /* <DEDUP_REMOVED lines=47> */
.L_x_2517:
[----:B------:R-:W-:Y:S05]  /*6800*/  BSYNC.RECONVERGENT B1 ;  /* 0x0000000000017941 */ /* 0x000fea0003800200 */
.L_x_2516:
        /* <DEDUP_REMOVED lines=12> */
[----:B-1----:R-:W-:Y:S03]  /*68d0*/  IMAD.WIDE.U32 R36, R2, 0xe0, R84 ;  /* 0x000000e002247825 */ /* 0x002fe600078e0054 */
[----:B------:R-:W-:Y:S01]  /*68e0*/  IADD3 R45, PT, PT, R45, R5, RZ ;  /* 0x000000052d2d7210 */ /* 0x000fe20007ffe0ff */
[----:B------:R-:W-:Y:S05]  /*68f0*/  IMAD R3, R3, 0xe0, RZ ;  /* 0x000000e003037824 */ /* 0x000fea00078e02ff */
[----:B------:R-:W-:Y:S01]  /*6900*/  IADD3 R37, PT, PT, R37, R3, RZ ;  /* 0x0000000325257210 */ /* 0x000fe20007ffe0ff */
[----:B------:R-:W-:Y:S06]  /*6910*/  @P0 BRA `(.L_x_2523) ;  /* 0x0000000000b80947 */ /* 0x000fec0003800000 */
[----:B------:R-:W-:Y:S01]  /*6920*/  ISETP.GE.AND P0, PT, R10, R15, PT ;  /* 0x0000000f0a00720c */ /* 0x000fe20003f06270 */
[----:B---34-:R-:W2:Y:S11]  /*6930*/  LDG.E.128 R20, desc[UR6][R44.64] ;  /* 0x000000062c147981 */ /* 0x018eb6000c1e1d00 */
        /* <DEDUP_REMOVED lines=44> */
.L_x_2523:
[----:B------:R-:W-:Y:S05]  /*6c00*/  BSYNC.RECONVERGENT B0 ;  /* 0x0000000000007941 */ /* 0x000fea0003800200 */
.L_x_2522:
[----:B------:R-:W-:Y:S05]  /*6c10*/  @P1 BRA `(.L_x_2521) ;  /* 0x0000000000b81947 */ /* 0x000fea0003800000 */
[----:B------:R-:W-:Y:S01]  /*6c20*/  ISETP.GE.AND P0, PT, R9, R15, PT ;  /* 0x0000000f0900720c */ /* 0x000fe20003f06270 */
[----:B-1-34-:R-:W2:Y:S11]  /*6c30*/  LDG.E.128 R20, desc[UR6][R44.64+0x80] ;  /* 0x000080062c147981 */ /* 0x01aeb6000c1e1d00 */
        /* <DEDUP_REMOVED lines=44> */
.L_x_2521:
[----:B------:R-:W-:Y:S05]  /*6f00*/  BSYNC.RECONVERGENT B1 ;  /* 0x0000000000017941 */ /* 0x000fea0003800200 */
.L_x_2520:
        /* <DEDUP_REMOVED lines=8> */
.L_x_2491:
[----:B-12---:R-:W-:Y:S01]  /*6f90*/  LEA.HI R19, R15, R15, RZ, 0x1 ;  /* 0x0000000f0f137211 */ /* 0x006fe200078f08ff */
[----:B------:R-:W-:Y:S01]  /*6fa0*/  BSSY.RECONVERGENT B1, `(.L_x_2524) ;  /* 0x00000b7000017945 */ /* 0x000fe20003800200 */
[----:B------:R-:W-:Y:S02]  /*6fb0*/  SHF.R.U32.HI R18, RZ, 0x1, R15 ;  /* 0x00000001ff127819 */ /* 0x000fe4000001160f */
[----:B------:R-:W-:Y:S05]  /*6fc0*/  SHF.R.S32.HI R19, RZ, 0x1, R19 ;  /* 0x00000001ff137819 */ /* 0x000fea0000011413 */
[----:B------:R-:W-:Y:S05]  /*6fd0*/  IMAD.MOV R19, RZ, RZ, -R19 ;  /* 0x000000ffff137224 */ /* 0x000fea00078e0a13 */
[----:B---3--:R-:W-:Y:S01]  /*6fe0*/  SHF.R.S32.HI R83, RZ, 0x1f, R19 ;  /* 0x0000001fff537819 */ /* 0x008fe20000011413 */
        /* <DEDUP_REMOVED lines=89> */
.L_x_2527:
[----:B------:R-:W-:Y:S05]  /*7580*/  BSYNC.RECONVERGENT B0 ;  /* 0x0000000000007941 */ /* 0x000fea0003800200 */
.L_x_2526:
        /* <DEDUP_REMOVED lines=88> */
.L_x_2525:
[----:B------:R-:W-:Y:S05]  /*7b10*/  BSYNC.RECONVERGENT B1 ;  /* 0x0000000000017941 */ /* 0x000fea0003800200 */
.L_x_2524:
        /* <DEDUP_REMOVED lines=98> */
.L_x_2531:
[----:B------:R-:W-:Y:S05]  /*8140*/  BSYNC.RECONVERGENT B0 ;  /* 0x0000000000007941 */ /* 0x000fea0003800200 */
.L_x_2530:
        /* <DEDUP_REMOVED lines=88> */
.L_x_2529:
[----:B------:R-:W-:Y:S05]  /*86d0*/  BSYNC.RECONVERGENT B1 ;  /* 0x0000000000017941 */ /* 0x000fea0003800200 */
.L_x_2528:
        /* <DEDUP_REMOVED lines=100> */
.L_x_2535:
[----:B------:R-:W-:Y:S05]  /*8d20*/  BSYNC.RECONVERGENT B0 ;  /* 0x0000000000007941 */ /* 0x000fea0003800200 */
.L_x_2534:
        /* <DEDUP_REMOVED lines=88> */
.L_x_2533:
[----:B------:R-:W-:Y:S05]  /*92b0*/  BSYNC.RECONVERGENT B1 ;  /* 0x0000000000017941 */ /* 0x000fea0003800200 */
.L_x_2532:
[----:B------:R-:W-:Y:S01]  /*92c0*/  ISETP.NE.AND P0, PT, R118, RZ, PT ;  /* 0x000000ff7600720c */ /* 0x000fe20003f05270 */
[----:B------:R-:W-:Y:S11]  /*92d0*/  BSSY.RECONVERGENT B1, `(.L_x_2536) ;  /* 0x00000be000017945 */ /* 0x000ff60003800200 */
[----:B------:R-:W-:Y:S01]  /*92e0*/  @!UPT UIADD3 URZ, UPT, UPT, URZ, URZ, URZ ;  /* 0x000000fffffff290 */ /* 0x000fe2000fffe0ff */
[----:B------:R-:W-:Y:S05]  /*92f0*/  @!P0 BRA `(.L_x_2537) ;  /* 0x0000000800ec8947 */ /* 0x000fea0003800000 */
        /* <DEDUP_REMOVED lines=97> */
.L_x_2539:
[----:B------:R-:W-:Y:S05]  /*9910*/  BSYNC.RECONVERGENT B0 ;  /* 0x0000000000007941 */ /* 0x000fea0003800200 */
.L_x_2538:
        /* <DEDUP_REMOVED lines=89> */
.L_x_2537:
[----:B------:R-:W-:Y:S05]  /*9eb0*/  BSYNC.RECONVERGENT B1 ;  /* 0x0000000000017941 */ /* 0x000fea0003800200 */
.L_x_2536:
[----:B------:R-:W-:Y:S04]  /*9ec0*/  BSSY.RECONVERGENT B1, `(.L_x_2540) ;  /* 0x00000ba000017945 */ /* 0x000fe80003800200 */
[----:B------:R-:W-:Y:S05]  /*9ed0*/  @P6 BRA `(.L_x_2541) ;  /* 0x0000000800e06947 */ /* 0x000fea0003800000 */
        /* <DEDUP_REMOVED lines=95> */
.L_x_2543:
[----:B------:R-:W-:Y:S05]  /*a4d0*/  BSYNC.RECONVERGENT B0 ;  /* 0x0000000000007941 */ /* 0x000fea0003800200 */
.L_x_2542:
        /* <DEDUP_REMOVED lines=88> */
.L_x_2541:
[----:B------:R-:W-:Y:S05]  /*aa60*/  BSYNC.RECONVERGENT B1 ;  /* 0x0000000000017941 */ /* 0x000fea0003800200 */
.L_x_2540:
        /* <DEDUP_REMOVED lines=99> */
.L_x_2547:
[----:B------:R-:W-:Y:S05]  /*b0a0*/  BSYNC.RECONVERGENT B0 ;  /* 0x0000000000007941 */ /* 0x000fea0003800200 */
.L_x_2546:
        /* <DEDUP_REMOVED lines=88> */
.L_x_2545:
[----:B------:R-:W-:Y:S05]  /*b630*/  BSYNC.RECONVERGENT B1 ;  /* 0x0000000000017941 */ /* 0x000fea0003800200 */
.L_x_2544:
        /* <DEDUP_REMOVED lines=100> */
.L_x_2551:
[----:B------:R-:W-:Y:S05]  /*bc80*/  BSYNC.RECONVERGENT B0 ;  /* 0x0000000000007941 */ /* 0x000fea0003800200 */
.L_x_2550:
        /* <DEDUP_REMOVED lines=86> */
.L_x_2549:
[----:B------:R-:W-:Y:S05]  /*c1f0*/  BSYNC.RECONVERGENT B1 ;  /* 0x0000000000017941 */ /* 0x000fea0003800200 */
.L_x_2548:
        /* <DEDUP_REMOVED lines=100> */
.L_x_2555:
[----:B------:R-:W-:Y:S05]  /*c840*/  BSYNC.RECONVERGENT B0 ;  /* 0x0000000000007941 */ /* 0x000fea0003800200 */
.L_x_2554:
        /* <DEDUP_REMOVED lines=86> */
.L_x_2553:
[----:B------:R-:W-:Y:S05]  /*cdb0*/  BSYNC.RECONVERGENT B1 ;  /* 0x0000000000017941 */ /* 0x000fea0003800200 */
.L_x_2552:
[----:B------:R-:W5:Y:S08]  /*cdc0*/  LDC R3, c[0x0][0x450] ;  /* 0x00011400ff037b82 */ /* 0x000f700000000800 */
[----:B------:R-:W1:Y:S01]  /*cdd0*/  LDC R15, c[0x0][0x450] ;  /* 0x00011400ff0f7b82 */ /* 0x000e620000000800 */
[----:B-----5:R-:W-:Y:S05]  /*cde0*/  IMAD.U32 R3, R3, -0x40, RZ ;  /* 0xffffffc003037824 */ /* 0x020fea00078e00ff */
[C---:B------:R-:W-:Y:S02]  /*cdf0*/  LEA R90, P1, R3.reuse, R90, 0x1 ;  /* 0x0000005a035a7211 */ /* 0x040fe400078208ff */
[C---:B------:R-:W-:Y:S02]  /*ce00*/  LEA R88, P0, R3.reuse, R88, 0x1 ;  /* 0x0000005803587211 */ /* 0x040fe400078008ff */
[C---:B------:R-:W-:Y:S02]  /*ce10*/  LEA.HI.X.SX32 R91, R3.reuse, R91, 0x1, P1 ;  /* 0x0000005b035b7211 */ /* 0x040fe400008f0eff */
[----:B-1----:R-:W-:Y:S09]  /*ce20*/  LEA.HI.X.SX32 R89, R3, R89, 0x1, P0 ;  /* 0x0000005903597211 */ /* 0x002ff200000f0eff */
.L_x_2490:
[----:B------:R-:W-:Y:S05]  /*ce30*/  BSYNC.RECONVERGENT B2 ;  /* 0x0000000000027941 */ /* 0x000fea0003800200 */
.L_x_2474:
        /* <DEDUP_REMOVED lines=90> */
.L_x_2556:
[----:B------:R-:W-:Y:S02]  /*d3e0*/  IADD3 R86, P1, PT, R86, R93, RZ ;  /* 0x0000005d56567210 */ /* 0x000fe40007f3e0ff */
[----:B------:R-:W-:Y:S03]  /*d3f0*/  IADD3 R12, P0, PT, R12, R95, RZ ;  /* 0x0000005f0c0c7210 */ /* 0x000fe60007f1e0ff */
[----:B------:R-:W-:Y:S02]  /*d400*/  IMAD.X R87, R87, 0x1, R92, P1 ;  /* 0x0000000157577824 */ /* 0x000fe400008e065c */
[----:B------:R-:W-:Y:S01]  /*d410*/  IMAD.X R13, R13, 0x1, R94, P0 ;  /* 0x000000010d0d7824 */ /* 0x000fe200000e065e */
[----:B------:R-:W-:Y:S07]  /*d420*/  @P2 BRA `(.L_x_2557) ;  /* 0xffffff5000082947 */ /* 0x000fee000383ffff */
.L_x_2457:
        /* <DEDUP_REMOVED lines=43> */
.L_x_2561:
[----:B------:R-:W-:Y:S05]  /*d6e0*/  BSYNC.RECONVERGENT B0 ;  /* 0x0000000000007941 */ /* 0x000fea0003800200 */
.L_x_2560:
        /* <DEDUP_REMOVED lines=17> */
.L_x_2563:
[----:B------:R-:W-:Y:S05]  /*d800*/  BSYNC.RECONVERGENT B0 ;  /* 0x0000000000007941 */ /* 0x000fea0003800200 */
.L_x_2562:
        /* <DEDUP_REMOVED lines=17> */
.L_x_2565:
[----:B------:R-:W-:Y:S05]  /*d920*/  BSYNC.RECONVERGENT B0 ;  /* 0x0000000000007941 */ /* 0x000fea0003800200 */
.L_x_2564:
        /* <DEDUP_REMOVED lines=17> */
.L_x_2559:
        /* <DEDUP_REMOVED lines=19> */
[----:B-----5:R-:W-:Y:S01]  /*db70*/  IADD3 R13, PT, PT, -R64, R205, RZ ;  /* 0x000000cd400d7210 */ /* 0x020fe20007ffe1ff */
        /* <DEDUP_REMOVED lines=32> */
[----:B------:R-:W-:Y:S02]  /*dd80*/  LOP3.LUT R19, R5, 0xffff0000, RZ, 0xc0, !PT ;  /* 0xffff000005137812 */ /* 0x000fe400078ec0ff */
[C---:B---3--:R-:W-:Y:S01]  /*dd90*/  LOP3.LUT R30, R6.reuse, 0xffff0000, RZ, 0xc0, !PT ;  /* 0xffff0000061e7812 */ /* 0x048fe200078ec0ff */
[----:B------:R-:W-:Y:S01]  /*dda0*/  FMUL.FTZ R16, R17, R26 ;  /* 0x0000001a11107220 */ /* 0x000fe20000410000 */
[----:B------:R-:W-:Y:S01]  /*ddb0*/  LOP3.LUT R28, R7, 0xffff0000, RZ, 0xc0, !PT ;  /* 0xffff0000071c7812 */ /* 0x000fe200078ec0ff */
[----:B------:R-:W-:Y:S01]  /*ddc0*/  IMAD.U32 R6, R6, 0x10000, RZ ;  /* 0x0001000006067824 */ /* 0x000fe200078e00ff */
[----:B------:R-:W-:Y:S01]  /*ddd0*/  SHF.L.U32 R4, R4, 0x10, RZ ;  /* 0x0000001004047819 */ /* 0x000fe200000006ff */
[----:B------:R-:W-:Y:S01]  /*dde0*/  FMUL.FTZ R17, R17, R30 ;  /* 0x0000001e11117220 */ /* 0x000fe20000410000 */
[----:B------:R-:W-:Y:S01]  /*ddf0*/  SHF.L.U32 R5, R5, 0x10, RZ ;  /* 0x0000001005057819 */ /* 0x000fe200000006ff */
[----:B------:R-:W-:Y:S01]  /*de00*/  FMUL.FTZ R18, R29, R19 ;  /* 0x000000131d127220 */ /* 0x000fe20000410000 */
[----:B------:R-:W-:Y:S01]  /*de10*/  SHF.L.U32 R7, R7, 0x10, RZ ;  /* 0x0000001007077819 */ /* 0x000fe200000006ff */
[C---:B------:R-:W-:Y:S01]  /*de20*/  FFMA.FTZ R17, R21.reuse, R26, R17 ;  /* 0x0000001a15117223 */ /* 0x040fe20000010011 */
[----:B------:R-:W-:Y:S01]  /*de30*/  FFMA.FTZ R16, R21, R30, -R16 ;  /* 0x0000001e15107223 */ /* 0x000fe20000010810 */
[----:B------:R-:W-:Y:S01]  /*de40*/  FMUL.FTZ R26, R29, R28 ;  /* 0x0000001c1d1a7220 */ /* 0x000fe20000410000 */
        /* <DEDUP_REMOVED lines=14> */
.L_x_2573:
[----:B------:R-:W-:Y:S05]  /*df30*/  BSYNC.RECONVERGENT B0 ;  /* 0x0000000000007941 */ /* 0x000fea0003800200 */
.L_x_2572:
[----:B-----5:R-:W-:Y:S01]  /*df40*/  IMAD.MOV.U32 R6, RZ, RZ, R18 ;  /* 0x000000ffff067224 */ /* 0x020fe200078e0012 */
[----:B------:R-:W-:Y:S01]  /*df50*/  MOV R4, R16 ;  /* 0x0000001000047202 */ /* 0x000fe20000000f00 */
[----:B------:R-:W-:Y:S01]  /*df60*/  IMAD.MOV.U32 R7, RZ, RZ, R19 ;  /* 0x000000ffff077224 */ /* 0x000fe200078e0013 */
[----:B------:R-:W-:Y:S02]  /*df70*/  MOV R5, R17 ;  /* 0x0000001100057202 */ /* 0x000fe40000000f00 */
.L_x_2571:
[----:B------:R-:W-:Y:S05]  /*df80*/  BSYNC.RECONVERGENT B1 ;  /* 0x0000000000017941 */ /* 0x000fea0003800200 */
.L_x_2570:
        /* <DEDUP_REMOVED lines=15> */
[C---:B------:R-:W-:Y:S02]  /*e080*/  LOP3.LUT R15, R17.reuse, 0xffff0000, RZ, 0xc0, !PT ;  /* 0xffff0000110f7812 */ /* 0x040fe400078ec0ff */
[----:B------:R-:W-:-:S02]  /*e090*/  SHF.L.U32 R21, R17, 0x10, RZ ;  /* 0x0000001011157819 */ /* 0x000fc400000006ff */
        /* <DEDUP_REMOVED lines=8> */
[----:B------:R-:W-:Y:S01]  /*e120*/  FMUL.FTZ R18, R28, R19 ;  /* 0x000000131c127220 */ /* 0x000fe20000410000 */
[----:B------:R-:W-:Y:S01]  /*e130*/  SHF.L.U32 R4, R4, 0x10, RZ ;  /* 0x0000001004047819 */ /* 0x000fe200000006ff */
[----:B------:R-:W-:Y:S01]  /*e140*/  FMUL.FTZ R15, R15, R26 ;  /* 0x0000001a0f0f7220 */ /* 0x000fe20000410000 */
[----:B------:R-:W-:Y:S01]  /*e150*/  SHF.L.U32 R5, R5, 0x10, RZ ;  /* 0x0000001005057819 */ /* 0x000fe200000006ff */
[----:B------:R-:W-:Y:S01]  /*e160*/  IMAD.U32 R6, R6, 0x10000, RZ ;  /* 0x0001000006067824 */ /* 0x000fe200078e00ff */
[----:B------:R-:W-:Y:S01]  /*e170*/  SHF.L.U32 R7, R7, 0x10, RZ ;  /* 0x0000001007077819 */ /* 0x000fe200000006ff */
[-C--:B------:R-:W-:Y:S01]  /*e180*/  FMUL.FTZ R28, R28, R22.reuse ;  /* 0x000000161c1c7220 */ /* 0x080fe20000410000 */
[----:B------:R-:W-:Y:S01]  /*e190*/  FFMA.FTZ R18, R29, R22, -R18 ;  /* 0x000000161d127223 */ /* 0x000fe20000010812 */
[C---:B------:R-:W-:Y:S01]  /*e1a0*/  FFMA.FTZ R16, R21.reuse, R26, -R16 ;  /* 0x0000001a15107223 */ /* 0x040fe20000010810 */
[----:B------:R-:W-:Y:S01]  /*e1b0*/  FFMA.FTZ R15, R21, R24, R15 ;  /* 0x00000018150f7223 */ /* 0x000fe2000001000f */
        /* <DEDUP_REMOVED lines=13> */
.L_x_2575:
[----:B------:R-:W-:Y:S05]  /*e290*/  BSYNC.RECONVERGENT B0 ;  /* 0x0000000000007941 */ /* 0x000fea0003800200 */
.L_x_2574:
[----:B-----5:R3:W-:Y:S02]  /*e2a0*/  STS.128 [R219+0x2000], R16 ;  /* 0x00200010db007388 */ /* 0x0207e40000000c00 */
.L_x_2569:
[----:B------:R-:W-:Y:S05]  /*e2b0*/  BSYNC.RECONVERGENT B2 ;  /* 0x0000000000027941 */ /* 0x000fea0003800200 */
.L_x_2568:
        /* <DEDUP_REMOVED lines=61> */
[----:B------:R-:W-:Y:S01]  /*e690*/  F2FP.BF16.F32.PACK_AB R18, R18, R19 ;  /* 0x000000131212723e */ /* 0x000fe200000010ff */
[----:B------:R-:W-:Y:S01]  /*e6a0*/  IMAD.MOV.U32 R19, RZ, RZ, R26 ;  /* 0x000000ffff137224 */ /* 0x000fe200078e001a */
[----:B------:R-:W-:Y:S02]  /*e6b0*/  F2FP.BF16.F32.PACK_AB R16, R29, R8 ;  /* 0x000000081d10723e */ /* 0x000fe400000010ff */
.L_x_2581:
[----:B------:R-:W-:Y:S05]  /*e6c0*/  BSYNC.RECONVERGENT B0 ;  /* 0x0000000000007941 */ /* 0x000fea0003800200 */
.L_x_2580:
[----:B-----5:R1:W-:Y:S02]  /*e6d0*/  STS.128 [R219+0x800], R16 ;  /* 0x00080010db007388 */ /* 0x0203e40000000c00 */
.L_x_2579:
[----:B------:R-:W-:Y:S05]  /*e6e0*/  BSYNC.RECONVERGENT B1 ;  /* 0x0000000000017941 */ /* 0x000fea0003800200 */
.L_x_2578:
        /* <DEDUP_REMOVED lines=55> */
.L_x_2583:
[----:B------:R-:W-:Y:S05]  /*ea60*/  BSYNC.RECONVERGENT B0 ;  /* 0x0000000000007941 */ /* 0x000fea0003800200 */
.L_x_2582:
[----:B-----5:R3:W-:Y:S02]  /*ea70*/  STS.128 [R219+0x2800], R16 ;  /* 0x00280010db007388 */ /* 0x0207e40000000c00 */
.L_x_2577:
[----:B------:R-:W-:Y:S05]  /*ea80*/  BSYNC.RECONVERGENT B2 ;  /* 0x0000000000027941 */ /* 0x000fea0003800200 */
.L_x_2576:
[----:B-1-3--:R-:W-:Y:S01]  /*ea90*/  IADD3 R36, PT, PT, R128, 0x20, RZ ;  /* 0x0000002080247810 */ /* 0x00afe20007ffe0ff */
[----:B------:R-:W-:Y:S03]  /*eaa0*/  BSSY.RECONVERGENT B2, `(.L_x_2584) ;  /* 0x000007c000027945 */ /* 0x000fe60003800200 */
[----:B------:R-:W-:-:S13]  /*eab0*/  ISETP.GE.AND P0, PT, R36, R13, PT ;  /* 0x0000000d2400720c */ /* 0x000fda0003f06270 */
[----:B------:R-:W-:Y:S05]  /*eac0*/  @P0 BRA `(.L_x_2585) ;  /* 0x0000000400e40947 */ /* 0x000fea0003800000 */
[----:B------:R-:W1:Y:S01]  /*ead0*/  LDC R8, c[0x0][0x440] ;  /* 0x00011000ff087b82 */ /* 0x000e620000000800 */
[----:B------:R-:W-:Y:S01]  /*eae0*/  LEA R38, P1, R2, R34, 0x6 ;  /* 0x0000002202267211 */ /* 0x000fe200078230ff */
[----:B------:R-:W-:Y:S01]  /*eaf0*/  BSSY.RECONVERGENT B1, `(.L_x_2586) ;  /* 0x000003d000017945 */ /* 0x000fe20003800200 */
[----:B------:R-:W-:Y:S02]  /*eb00*/  IMAD.SHL.U32 R15, R14, 0x20, RZ ;  /* 0x000000200e0f7824 */ /* 0x000fe400078e00ff */
[----:B------:R-:W-:Y:S02]  /*eb10*/  LEA.HI.X R39, R2, R35, R3, 0x6, P1 ;  /* 0x0000002302277211 */ /* 0x000fe400008f3403 */
[----:B-1----:R-:W-:-:S13]  /*eb20*/  ISETP.GE.AND P0, PT, R10, R8, PT ;  /* 0x000000080a00720c */ /* 0x002fda0003f06270 */
[----:B------:R1:W-:Y:S01]  /*eb30*/  @P0 STS.128 [R219+0x1000], RZ ;  /* 0x001000ffdb000388 */ /* 0x0003e20000000c00 */
[----:B------:R-:W-:Y:S05]  /*eb40*/  @P0 BRA `(.L_x_2587) ;  /* 0x0000000000dc0947 */ /* 0x000fea0003800000 */
[----:B------:R3:W5:Y:S01]  /*eb50*/  LDG.E.128 R16, desc[UR6][R38.64] ;  /* 0x0000000626107981 */ /* 0x000762000c1e1d00 */
        /* <DEDUP_REMOVED lines=15> */
[C---:B-----5:R-:W-:Y:S01]  /*ec50*/  IMAD.U32 R21, R17.reuse, 0x10000, RZ ;  /* 0x0001000011157824 */ /* 0x060fe200078e00ff */
[----:B------:R-:W-:Y:S01]  /*ec60*/  LOP3.LUT R17, R17, 0xffff0000, RZ, 0xc0, !PT ;  /* 0xffff000011117812 */ /* 0x000fe200078ec0ff */
[----:B------:R-:W-:Y:S01]  /*ec70*/  IMAD.U32 R30, R19, 0x10000, RZ ;  /* 0x00010000131e7824 */ /* 0x000fe200078e00ff */
[C---:B------:R-:W-:Y:S02]  /*ec80*/  SHF.L.U32 R22, R16.reuse, 0x10, RZ ;  /* 0x0000001010167819 */ /* 0x040fe400000006ff */
[----:B------:R-:W-:-:S02]  /*ec90*/  LOP3.LUT R27, R16, 0xffff0000, RZ, 0xc0, !PT ;  /* 0xffff0000101b7812 */ /* 0x000fc400078ec0ff */
        /* <DEDUP_REMOVED lines=32> */
.L_x_2589:
[----:B------:R-:W-:Y:S05]  /*eea0*/  BSYNC.RECONVERGENT B0 ;  /* 0x0000000000007941 */ /* 0x000fea0003800200 */
.L_x_2588:
[----:B-----5:R1:W-:Y:S02]  /*eeb0*/  STS.128 [R219+0x1000], R16 ;  /* 0x00100010db007388 */ /* 0x0203e40000000c00 */
.L_x_2587:
[----:B------:R-:W-:Y:S05]  /*eec0*/  BSYNC.RECONVERGENT B1 ;  /* 0x0000000000017941 */ /* 0x000fea0003800200 */
.L_x_2586:
[----:B------:R-:W-:-:S13]  /*eed0*/  ISETP.GE.AND P0, PT, R9, R8, PT ;  /* 0x000000080900720c */ /* 0x000fda0003f06270 */
[----:B------:R1:W-:Y:S01]  /*eee0*/  @P0 STS.128 [R219+0x3000], RZ ;  /* 0x003000ffdb000388 */ /* 0x0003e20000000c00 */
[----:B------:R-:W-:Y:S05]  /*eef0*/  @P0 BRA `(.L_x_2585) ;  /* 0x0000000000d80947 */ /* 0x000fea0003800000 */
[----:B-1----:R1:W5:Y:S01]  /*ef00*/  LDG.E.128 R16, desc[UR6][R38.64+0x80] ;  /* 0x0000800626107981 */ /* 0x002362000c1e1d00 */
        /* <DEDUP_REMOVED lines=51> */
.L_x_2591:
[----:B------:R-:W-:Y:S05]  /*f240*/  BSYNC.RECONVERGENT B0 ;  /* 0x0000000000007941 */ /* 0x000fea0003800200 */
.L_x_2590:
[----:B-----5:R1:W-:Y:S02]  /*f250*/  STS.128 [R219+0x3000], R16 ;  /* 0x00300010db007388 */ /* 0x0203e40000000c00 */
.L_x_2585:
[----:B------:R-:W-:Y:S05]  /*f260*/  BSYNC.RECONVERGENT B2 ;  /* 0x0000000000027941 */ /* 0x000fea0003800200 */
.L_x_2584:
[----:B-1-3--:R-:W-:-:S04]  /*f270*/  IADD3 R38, PT, PT, R128, 0x30, RZ ;  /* 0x0000003080267810 */ /* 0x00afc80007ffe0ff */
        /* <DEDUP_REMOVED lines=61> */
[----:B------:R-:W-:-:S02]  /*f650*/  F2FP.BF16.F32.PACK_AB R16, R2, R15 ;  /* 0x0000000f0210723e */ /* 0x000fc400000010ff */
[----:B------:R-:W-:Y:S02]  /*f660*/  F2FP.BF16.F32.PACK_AB R18, R3, R8 ;  /* 0x000000080312723e */ /* 0x000fe400000010ff */
.L_x_2595:
[----:B------:R-:W-:Y:S05]  /*f670*/  BSYNC.RECONVERGENT B0 ;  /* 0x0000000000007941 */ /* 0x000fea0003800200 */
.L_x_2594:
[----:B-----5:R3:W-:Y:S02]  /*f680*/  STS.128 [R219+0x1800], R16 ;  /* 0x00180010db007388 */ /* 0x0207e40000000c00 */
.L_x_2593:
[----:B------:R-:W-:Y:S05]  /*f690*/  BSYNC.RECONVERGENT B1 ;  /* 0x0000000000017941 */ /* 0x000fea0003800200 */
.L_x_2592:
        /* <DEDUP_REMOVED lines=56> */
.L_x_2597:
[----:B------:R-:W-:Y:S05]  /*fa20*/  BSYNC.RECONVERGENT B0 ;  /* 0x0000000000007941 */ /* 0x000fea0003800200 */
.L_x_2596:
[----:B-----5:R1:W-:Y:S01]  /*fa30*/  STS.128 [R219+0x3800], R16 ;  /* 0x00380010db007388 */ /* 0x0203e20000000c00 */
[----:B------:R-:W-:Y:S05]  /*fa40*/  BRA `(.L_x_2566) ;  /* 0x0000002c00dc7947 */ /* 0x000fea0003800000 */
.L_x_2567:
        /* <DEDUP_REMOVED lines=23> */
[----:B-----5:R-:W-:Y:S02]  /*fbc0*/  SEL R13, R30, RZ, P1 ;  /* 0x000000ff1e0d7207 */ /* 0x020fe40000800000 */
        /* <DEDUP_REMOVED lines=77> */
.L_x_2602:
[----:B------:R-:W-:Y:S05]  /*100a0*/  BSYNC.RECONVERGENT B0 ;  /* 0x0000000000007941 */ /* 0x000fea0003800200 */
.L_x_2601:
[----:B------:R-:W-:Y:S05]  /*100b0*/  BSYNC.RECONVERGENT B1 ;  /* 0x0000000000017941 */ /* 0x000fea0003800200 */
.L_x_2600:
        /* <DEDUP_REMOVED lines=88> */
.L_x_2604:
[----:B------:R-:W-:Y:S05]  /*10640*/  BSYNC.RECONVERGENT B0 ;  /* 0x0000000000007941 */ /* 0x000fea0003800200 */
.L_x_2603:
[----:B-----5:R3:W-:Y:S02]  /*10650*/  STS.128 [R219+0x2000], R20 ;  /* 0x00200014db007388 */ /* 0x0207e40000000c00 */
.L_x_2599:
[----:B------:R-:W-:Y:S05]  /*10660*/  BSYNC.RECONVERGENT B2 ;  /* 0x0000000000027941 */ /* 0x000fea0003800200 */
.L_x_2598:
        /* <DEDUP_REMOVED lines=21> */
[----:B-----5:R-:W-:-:S02]  /*107c0*/  SEL R13, R33, R30, !P0 ;  /* 0x0000001e210d7207 */ /* 0x020fc40004000000 */
        /* <DEDUP_REMOVED lines=12> */
[----:B------:R-:W-:Y:S01]  /*10890*/  LOP3.LUT R8, R21, 0xffff0000, RZ, 0xc0, !PT ;  /* 0xffff000015087812 */ /* 0x000fe200078ec0ff */
        /* <DEDUP_REMOVED lines=59> */
.L_x_2610:
[----:B------:R-:W-:Y:S05]  /*10c50*/  BSYNC.RECONVERGENT B0 ;  /* 0x0000000000007941 */ /* 0x000fea0003800200 */
.L_x_2609:
[----:B-----5:R3:W-:Y:S02]  /*10c60*/  STS.128 [R219+0x800], R20 ;  /* 0x00080014db007388 */ /* 0x0207e40000000c00 */
.L_x_2608:
[----:B------:R-:W-:Y:S05]  /*10c70*/  BSYNC.RECONVERGENT B1 ;  /* 0x0000000000017941 */ /* 0x000fea0003800200 */
.L_x_2607:
        /* <DEDUP_REMOVED lines=9> */
[--C-:B-----5:R-:W-:Y:S02]  /*10d10*/  SHF.R.S32.HI R13, RZ, 0x1f, R27.reuse ;  /* 0x0000001fff0d7819 */ /* 0x120fe4000001141b */
[----:B------:R-:W-:Y:S02]  /*10d20*/  SEL R8, R30, RZ, P0 ;  /* 0x000000ff1e087207 */ /* 0x000fe40000000000 */
[----:B------:R-:W-:Y:S02]  /*10d30*/  SEL R12, R31, RZ, P0 ;  /* 0x000000ff1f0c7207 */ /* 0x000fe40000000000 */
[----:B------:R-:W-:Y:S02]  /*10d40*/  IADD3 R8, P2, P1, R8, R24, R27 ;  /* 0x0000001808087210 */ /* 0x000fe4000795e01b */
[----:B-1----:R-:W-:-:S02]  /*10d50*/  SEL R17, R33, R30, !P0 ;  /* 0x0000001e21117207 */ /* 0x002fc40004000000 */
        /* <DEDUP_REMOVED lines=8> */
[----:B------:R-:W4:Y:S01]  /*10de0*/  LDG.E.128 R20, desc[UR6][R20.64+0x80] ;  /* 0x0000800614147981 */ /* 0x000f22000c1e1d00 */
[----:B-1----:R-:W-:-:S04]  /*10df0*/  IADD3 R16, P1, PT, R16, UR8, RZ ;  /* 0x0000000810107c10 */ /* 0x002fc8000ff3e0ff */
        /* <DEDUP_REMOVED lines=63> */
.L_x_2612:
[----:B------:R-:W-:Y:S05]  /*111f0*/  BSYNC.RECONVERGENT B0 ;  /* 0x0000000000007941 */ /* 0x000fea0003800200 */
.L_x_2611:
[----:B-----5:R1:W-:Y:S02]  /*11200*/  STS.128 [R219+0x2800], R4 ;  /* 0x00280004db007388 */ /* 0x0203e40000000c00 */
.L_x_2606:
[----:B------:R-:W-:Y:S05]  /*11210*/  BSYNC.RECONVERGENT B2 ;  /* 0x0000000000027941 */ /* 0x000fea0003800200 */
.L_x_2605:
[----:B------:R-:W-:Y:S01]  /*11220*/  IADD3 R36, PT, PT, R128, 0x20, RZ ;  /* 0x0000002080247810 */ /* 0x000fe20007ffe0ff */
[----:B------:R-:W-:Y:S03]  /*11230*/  BSSY.RECONVERGENT B2, `(.L_x_2613) ;  /* 0x00000bc000027945 */ /* 0x000fe60003800200 */
[----:B------:R-:W-:-:S13]  /*11240*/  ISETP.GE.AND P0, PT, R36, R29, PT ;  /* 0x0000001d2400720c */ /* 0x000fda0003f06270 */
[----:B------:R-:W-:Y:S05]  /*11250*/  @P0 BRA `(.L_x_2614) ;  /* 0x0000000800e40947 */ /* 0x000fea0003800000 */
[----:B------:R-:W2:Y:S01]  /*11260*/  LDC R8, c[0x0][0x440] ;  /* 0x00011000ff087b82 */ /* 0x000ea20000000800 */
[----:B------:R-:W-:Y:S01]  /*11270*/  LEA R48, P0, R2, R34, 0x6 ;  /* 0x0000002202307211 */ /* 0x000fe200078030ff */
[----:B------:R-:W-:Y:S01]  /*11280*/  BSSY.RECONVERGENT B1, `(.L_x_2615) ;  /* 0x000005d000017945 */ /* 0x000fe20003800200 */
[----:B------:R-:W-:Y:S02]  /*11290*/  IMAD.SHL.U32 R25, R28, 0x20, RZ ;  /* 0x000000201c197824 */ /* 0x000fe400078e00ff */
[----:B------:R-:W-:Y:S02]  /*112a0*/  LEA.HI.X R49, R2, R35, R3, 0x6, P0 ;  /* 0x0000002302317211 */ /* 0x000fe400000f3403 */
[----:B--2---:R-:W-:-:S13]  /*112b0*/  ISETP.GE.AND P1, PT, R10, R8, PT ;  /* 0x000000080a00720c */ /* 0x004fda0003f26270 */
        /* <DEDUP_REMOVED lines=14> */
[----:B-----5:R-:W-:-:S03]  /*113a0*/  IMAD.SHL.U32 R13, R12, 0x2, RZ ;  /* 0x000000020c0d7824 */ /* 0x020fc600078e00ff */
[----:B------:R-:W-:Y:S02]  /*113b0*/  SHF.L.U64.HI R12, R12, 0x1, R5 ;  /* 0x000000010c0c7819 */ /* 0x000fe40000010205 */
[----:B---3--:R-:W-:-:S04]  /*113c0*/  IADD3 R4, P1, PT, R13, UR8, RZ ;  /* 0x000000080d047c10 */ /* 0x008fc8000ff3e0ff */
[----:B------:R-:W-:Y:S01]  /*113d0*/  IADD3.X R5, PT, PT, R12, UR9, RZ, P1, !PT ;  /* 0x000000090c057c10 */ /* 0x000fe20008ffe4ff */
[----:B------:R-:W3:Y:S01]  /*113e0*/  LDCU.64 UR8, c[0x0][0x4c8] ;  /* 0x00009900ff0877ac */ /* 0x000ee20008000a00 */
[----:B------:R-:W-:-:S04]  /*113f0*/  IMAD.WIDE R16, R15, 0x2, R48 ;  /* 0x000000020f107825 */ /* 0x000fc800078e0230 */
[----:B------:R-:W2:Y:S04]  /*11400*/  LDG.E.128 R4, desc[UR6][R4.64] ;  /* 0x0000000604047981 */ /* 0x000ea8000c1e1d00 */
[----:B------:R-:W4:Y:S01]  /*11410*/  LDG.E.128 R16, desc[UR6][R16.64] ;  /* 0x0000000610107981 */ /* 0x000f22000c1e1d00 */
[----:B---3--:R-:W-:-:S04]  /*11420*/  IADD3 R14, P1, PT, R13, UR8, RZ ;  /* 0x000000080d0e7c10 */ /* 0x008fc8000ff3e0ff */
[----:B------:R-:W-:-:S06]  /*11430*/  IADD3.X R15, PT, PT, R12, UR9, RZ, P1, !PT ;  /* 0x000000090c0f7c10 */ /* 0x000fcc0008ffe4ff */
[----:B------:R-:W3:Y:S01]  /*11440*/  LDG.E.128 R12, desc[UR6][R14.64] ;  /* 0x000000060e0c7981 */ /* 0x000ee2000c1e1d00 */
        /* <DEDUP_REMOVED lines=8> */
[----:B--2---:R-:W-:Y:S01]  /*114d0*/  SHF.L.U32 R40, R4, 0x10, RZ ;  /* 0x0000001004287819 */ /* 0x004fe200000006ff */
        /* <DEDUP_REMOVED lines=23> */
[----:B------:R-:W-:Y:S01]  /*11650*/  FMUL.FTZ R17, R17, R6 ;  /* 0x0000000611117220 */ /* 0x000fe20000410000 */
[----:B------:R-:W-:Y:S01]  /*11660*/  FMUL.FTZ R46, R46, R7 ;  /* 0x000000072e2e7220 */ /* 0x000fe20000410000 */
[----:B---3--:R-:W-:Y:S01]  /*11670*/  SHF.L.U32 R5, R13, 0x10, RZ ;  /* 0x000000100d057819 */ /* 0x008fe200000006ff */
[----:B------:R-:W-:Y:S01]  /*11680*/  FMUL.FTZ R4, R45, R4 ;  /* 0x000000042d047220 */ /* 0x000fe20000410000 */
[----:B------:R-:W-:Y:S01]  /*11690*/  LOP3.LUT R23, R13, 0xffff0000, RZ, 0xc0, !PT ;  /* 0xffff00000d177812 */ /* 0x000fe200078ec0ff */
[----:B------:R-:W-:Y:S01]  /*116a0*/  FMUL.FTZ R43, R44, R43 ;  /* 0x0000002b2c2b7220 */ /* 0x000fe20000410000 */
[C---:B------:R-:W-:Y:S01]  /*116b0*/  IMAD.U32 R7, R12.reuse, 0x10000, RZ ;  /* 0x000100000c077824 */ /* 0x040fe200078e00ff */
[----:B------:R-:W-:Y:S01]  /*116c0*/  LOP3.LUT R6, R12, 0xffff0000, RZ, 0xc0, !PT ;  /* 0xffff00000c067812 */ /* 0x000fe200078ec0ff */
[C---:B------:R-:W-:Y:S01]  /*116d0*/  IMAD.U32 R19, R14.reuse, 0x10000, RZ ;  /* 0x000100000e137824 */ /* 0x040fe200078e00ff */
[----:B------:R-:W-:Y:S01]  /*116e0*/  LOP3.LUT R13, R14, 0xffff0000, RZ, 0xc0, !PT ;  /* 0xffff00000e0d7812 */ /* 0x000fe200078ec0ff */
[----:B------:R-:W-:Y:S01]  /*116f0*/  @!P0 FADD.FTZ R40, -R40, -RZ ;  /* 0x800000ff28288221 */ /* 0x000fe20000010100 */
[C---:B------:R-:W-:Y:S01]  /*11700*/  SHF.L.U32 R12, R15.reuse, 0x10, RZ ;  /* 0x000000100f0c7819 */ /* 0x040fe200000006ff */
[----:B------:R-:W-:Y:S01]  /*11710*/  @!P0 FADD.FTZ R42, -R42, -RZ ;  /* 0x800000ff2a2a8221 */ /* 0x000fe20000010100 */
[----:B------:R-:W-:Y:S01]  /*11720*/  LOP3.LUT R14, R15, 0xffff0000, RZ, 0xc0, !PT ;  /* 0xffff00000f0e7812 */ /* 0x000fe200078ec0ff */
[----:B------:R-:W-:Y:S01]  /*11730*/  FFMA.FTZ R4, R39, R5, R4 ;  /* 0x0000000527047223 */ /* 0x000fe20000010004 */
[----:B------:R-:W-:Y:S01]  /*11740*/  FFMA.FTZ R23, R20, R23, R43 ;  /* 0x0000001714177223 */ /* 0x000fe2000001002b */
[----:B------:R-:W-:Y:S01]  /*11750*/  FMUL.FTZ R40, R47, R40 ;  /* 0x000000282f287220 */ /* 0x000fe20000410000 */
[----:B------:R-:W-:Y:S01]  /*11760*/  FMUL.FTZ R51, R51, R42 ;  /* 0x0000002a33337220 */ /* 0x000fe20000410000 */
[----:B------:R-:W-:Y:S01]  /*11770*/  FFMA.FTZ R12, R41, R12, R18 ;  /* 0x0000000c290c7223 */ /* 0x000fe20000010012 */
[----:B------:R-:W-:Y:S01]  /*11780*/  FFMA.FTZ R21, R21, R14, R46 ;  /* 0x0000000e15157223 */ /* 0x000fe2000001002e */
[----:B------:R-:W-:Y:S01]  /*11790*/  F2FP.BF16.F32.PACK_AB R23, R23, R4 ;  /* 0x000000041717723e */ /* 0x000fe200000010ff */
[----:B------:R-:W-:Y:S01]  /*117a0*/  FFMA.FTZ R7, R37, R7, R40 ;  /* 0x0000000725077223 */ /* 0x000fe20000010028 */
[----:B------:R-:W-:Y:S01]  /*117b0*/  FFMA.FTZ R6, R27, R6, R16 ;  /* 0x000000061b067223 */ /* 0x000fe20000010010 */
[----:B------:R-:W-:Y:S01]  /*117c0*/  FFMA.FTZ R19, R38, R19, R51 ;  /* 0x0000001326137223 */ /* 0x000fe20000010033 */
[----:B------:R-:W-:Y:S01]  /*117d0*/  FFMA.FTZ R22, R22, R13, R17 ;  /* 0x0000000d16167223 */ /* 0x000fe20000010011 */
[----:B------:R-:W-:Y:S01]  /*117e0*/  F2FP.BF16.F32.PACK_AB R5, R21, R12 ;  /* 0x0000000c1505723e */ /* 0x000fe200000010ff */
[----:B------:R-:W-:Y:S01]  /*117f0*/  IMAD.MOV.U32 R21, RZ, RZ, R23 ;  /* 0x000000ffff157224 */ /* 0x000fe200078e0017 */
[----:B------:R-:W-:-:S02]  /*11800*/  F2FP.BF16.F32.PACK_AB R20, R6, R7 ;  /* 0x000000070614723e */ /* 0x000fc400000010ff */
[----:B------:R-:W-:Y:S02]  /*11810*/  F2FP.BF16.F32.PACK_AB R22, R22, R19 ;  /* 0x000000131616723e */ /* 0x000fe400000010ff */
[----:B------:R-:W-:Y:S02]  /*11820*/  MOV R23, R5 ;  /* 0x0000000500177202 */ /* 0x000fe40000000f00 */
.L_x_2618:
[----:B------:R-:W-:Y:S05]  /*11830*/  BSYNC.RECONVERGENT B0 ;  /* 0x0000000000007941 */ /* 0x000fea0003800200 */
.L_x_2617:
[----:B-----5:R3:W-:Y:S02]  /*11840*/  STS.128 [R219+0x1000], R20 ;  /* 0x00100014db007388 */ /* 0x0207e40000000c00 */
.L_x_2616:
[----:B------:R-:W-:Y:S05]  /*11850*/  BSYNC.RECONVERGENT B1 ;  /* 0x0000000000017941 */ /* 0x000fea0003800200 */
.L_x_2615:
        /* <DEDUP_REMOVED lines=9> */
[--C-:B------:R-:W-:Y:S02]  /*118f0*/  SHF.R.S32.HI R5, RZ, 0x1f, R25.reuse ;  /* 0x0000001fff057819 */ /* 0x100fe40000011419 */
        /* <DEDUP_REMOVED lines=47> */
[----:B---3--:R-:W-:Y:S01]  /*11bf0*/  LOP3.LUT R19, R13, 0xffff0000, RZ, 0xc0, !PT ;  /* 0xffff00000d137812 */ /* 0x008fe200078ec0ff */
        /* <DEDUP_REMOVED lines=29> */
.L_x_2620:
[----:B------:R-:W-:Y:S05]  /*11dd0*/  BSYNC.RECONVERGENT B0 ;  /* 0x0000000000007941 */ /* 0x000fea0003800200 */
.L_x_2619:
[----:B-----5:R3:W-:Y:S02]  /*11de0*/  STS.128 [R219+0x3000], R20 ;  /* 0x00300014db007388 */ /* 0x0207e40000000c00 */
.L_x_2614:
[----:B------:R-:W-:Y:S05]  /*11df0*/  BSYNC.RECONVERGENT B2 ;  /* 0x0000000000027941 */ /* 0x000fea0003800200 */
.L_x_2613:
[----:B------:R-:W-:-:S04]  /*11e00*/  IADD3 R38, PT, PT, R128, 0x30, RZ ;  /* 0x0000003080267810 */ /* 0x000fc80007ffe0ff */
[----:B------:R-:W-:-:S13]  /*11e10*/  ISETP.GE.AND P0, PT, R38, R29, PT ;  /* 0x0000001d2600720c */ /* 0x000fda0003f06270 */
[----:B------:R-:W-:Y:S05]  /*11e20*/  @P0 BRA `(.L_x_2566) ;  /* 0x0000000800e40947 */ /* 0x000fea0003800000 */
[----:B------:R-:W1:Y:S01]  /*11e30*/  LDC R8, c[0x0][0x440] ;  /* 0x00011000ff087b82 */ /* 0x000e620000000800 */
[----:B------:R-:W-:Y:S01]  /*11e40*/  IMAD R3, R3, 0x60, RZ ;  /* 0x0000006003037824 */ /* 0x000fe200078e02ff */
[----:B------:R-:W-:Y:S01]  /*11e50*/  BSSY.RECONVERGENT B1, `(.L_x_2621) ;  /* 0x000005c000017945 */ /* 0x000fe20003800200 */
[----:B------:R-:W-:-:S05]  /*11e60*/  IMAD.WIDE.U32 R42, R2, 0x60, R34 ;  /* 0x00000060022a7825 */ /* 0x000fca00078e0022 */
[----:B------:R-:W-:Y:S01]  /*11e70*/  IADD3 R43, PT, PT, R43, R3, RZ ;  /* 0x000000032b2b7210 */ /* 0x000fe20007ffe0ff */
[----:B------:R-:W-:Y:S01]  /*11e80*/  IMAD R3, R28, 0x30, RZ ;  /* 0x000000301c037824 */ /* 0x000fe200078e02ff */
[----:B-1----:R-:W-:-:S13]  /*11e90*/  ISETP.GE.AND P0, PT, R10, R8, PT ;  /* 0x000000080a00720c */ /* 0x002fda0003f06270 */
[----:B------:R1:W-:Y:S01]  /*11ea0*/  @P0 STS.128 [R219+0x1800], RZ ;  /* 0x001800ffdb000388 */ /* 0x0003e20000000c00 */
[----:B------:R-:W-:Y:S05]  /*11eb0*/  @P0 BRA `(.L_x_2622) ;  /* 0x0000000400540947 */ /* 0x000fea0003800000 */
[----:B---3--:R3:W5:Y:S01]  /*11ec0*/  LDG.E.128 R20, desc[UR6][R42.64] ;  /* 0x000000062a147981 */ /* 0x008762000c1e1d00 */
[----:B------:R-:W-:Y:S01]  /*11ed0*/  ISETP.GE.AND P0, PT, R10, R0, PT ;  /* 0x000000000a00720c */ /* 0x000fe20003f06270 */
[----:B------:R-:W-:-:S12]  /*11ee0*/  BSSY.RECONVERGENT B0, `(.L_x_2623) ;  /* 0x0000051000007945 */ /* 0x000fd80003800200 */
[----:B------:R-:W-:Y:S05]  /*11ef0*/  @P0 BRA `(.L_x_2624) ;  /* 0x00000004003c0947 */ /* 0x000fea0003800000 */
[----:B------:R-:W1:Y:S01]  /*11f00*/  LDCU.64 UR8, c[0x0][0x4d0] ;  /* 0x00009a00ff0877ac */ /* 0x000e620008000a00 */
        /* <DEDUP_REMOVED lines=9> */
[----:B-1----:R-:W-:-:S04]  /*11fa0*/  IADD3 R4, P1, PT, R12, UR8, RZ ;  /* 0x000000080c047c10 */ /* 0x002fc8000ff3e0ff */
[----:B------:R-:W-:Y:S01]  /*11fb0*/  IADD3.X R5, PT, PT, R2, UR9, RZ, P1, !PT ;  /* 0x0000000902057c10 */ /* 0x000fe20008ffe4ff */
[----:B------:R-:W1:Y:S01]  /*11fc0*/  LDCU.64 UR8, c[0x0][0x4c8] ;  /* 0x00009900ff0877ac */ /* 0x000e620008000a00 */
[----:B------:R-:W-:-:S04]  /*11fd0*/  IMAD.WIDE R16, R13, 0x2, R42 ;  /* 0x000000020d107825 */ /* 0x000fc800078e022a */
[----:B------:R-:W2:Y:S04]  /*11fe0*/  LDG.E.128 R4, desc[UR6][R4.64] ;  /* 0x0000000604047981 */ /* 0x000ea8000c1e1d00 */
[----:B------:R-:W4:Y:S01]  /*11ff0*/  LDG.E.128 R16, desc[UR6][R16.64] ;  /* 0x0000000610107981 */ /* 0x000f22000c1e1d00 */
[----:B-1----:R-:W-:-:S04]  /*12000*/  IADD3 R12, P1, PT, R12, UR8, RZ ;  /* 0x000000080c0c7c10 */ /* 0x002fc8000ff3e0ff */
        /* <DEDUP_REMOVED lines=39> */
[C---:B---3--:R-:W-:Y:S01]  /*12280*/  SHF.L.U32 R4, R13.reuse, 0x10, RZ ;  /* 0x000000100d047819 */ /* 0x048fe200000006ff */
        /* <DEDUP_REMOVED lines=22> */
.L_x_2624:
[----:B------:R-:W-:Y:S05]  /*123f0*/  BSYNC.RECONVERGENT B0 ;  /* 0x0000000000007941 */ /* 0x000fea0003800200 */
.L_x_2623:
[----:B-----5:R1:W-:Y:S02]  /*12400*/  STS.128 [R219+0x1800], R20 ;  /* 0x00180014db007388 */ /* 0x0203e40000000c00 */
.L_x_2622:
[----:B------:R-:W-:Y:S05]  /*12410*/  BSYNC.RECONVERGENT B1 ;  /* 0x0000000000017941 */ /* 0x000fea0003800200 */
.L_x_2621:
        /* <DEDUP_REMOVED lines=8> */
[----:B------:R-:W4:Y:S01]  /*124a0*/  LDCU.64 UR8, c[0x0][0x4d0] ;  /* 0x00009a00ff0877ac */ /* 0x000f220008000a00 */
[--C-:B-----5:R-:W-:Y:S02]  /*124b0*/  SHF.R.S32.HI R13, RZ, 0x1f, R3.reuse ;  /* 0x0000001fff0d7819 */ /* 0x120fe40000011403 */
[----:B------:R-:W-:Y:S02]  /*124c0*/  SEL R0, R30, RZ, P0 ;  /* 0x000000ff1e007207 */ /* 0x000fe40000000000 */
[----:B------:R-:W-:Y:S02]  /*124d0*/  SEL R31, R31, RZ, P0 ;  /* 0x000000ff1f1f7207 */ /* 0x000fe40000000000 */
[----:B------:R-:W-:Y:S02]  /*124e0*/  IADD3 R2, P2, P1, R0, R24, R3 ;  /* 0x0000001800027210 */ /* 0x000fe4000795e003 */
[----:B------:R-:W-:-:S02]  /*124f0*/  SEL R33, R33, R30, !P0 ;  /* 0x0000001e21217207 */ /* 0x000fc40004000000 */
[----:B------:R-:W-:Y:S01]  /*12500*/  IADD3.X R13, PT, PT, R31, R26, R13, P2, P1 ;  /* 0x0000001a1f0d7210 */ /* 0x000fe200017e240d */
[C---:B------:R-:W-:Y:S02]  /*12510*/  IMAD.SHL.U32 R0, R2.reuse, 0x2, RZ ;  /* 0x0000000202007824 */ /* 0x040fe400078e00ff */
[----:B-1-3--:R-:W-:Y:S01]  /*12520*/  IMAD.WIDE R20, R33, 0x2, R42 ;  /* 0x0000000221147825 */ /* 0x00afe200078e022a */
[----:B------:R-:W-:Y:S02]  /*12530*/  SHF.L.U64.HI R2, R2, 0x1, R13 ;  /* 0x0000000102027819 */ /* 0x000fe4000001020d */
[----:B----4-:R-:W-:-:S03]  /*12540*/  IADD3 R12, P1, PT, R0, UR8, RZ ;  /* 0x00000008000c7c10 */ /* 0x010fc6000ff3e0ff */
[----:B------:R-:W3:Y:S01]  /*12550*/  LDG.E.128 R20, desc[UR6][R20.64+0x80] ;  /* 0x0000800614147981 */ /* 0x000ee2000c1e1d00 */
[----:B------:R-:W-:Y:S01]  /*12560*/  IADD3.X R13, PT, PT, R2, UR9, RZ, P1, !PT ;  /* 0x00000009020d7c10 */ /* 0x000fe20008ffe4ff */
[----:B------:R-:W1:Y:S05]  /*12570*/  LDCU.64 UR8, c[0x0][0x4c8] ;  /* 0x00009900ff0877ac */ /* 0x000e6a0008000a00 */
[----:B------:R-:W4:Y:S01]  /*12580*/  LDG.E.128 R12, desc[UR6][R12.64+0x80] ;  /* 0x000080060c0c7981 */ /* 0x000f22000c1e1d00 */
[----:B-1----:R-:W-:-:S04]  /*12590*/  IADD3 R16, P1, PT, R0, UR8, RZ ;  /* 0x0000000800107c10 */ /* 0x002fc8000ff3e0ff */
[----:B------:R-:W-:-:S06]  /*125a0*/  IADD3.X R17, PT, PT, R2, UR9, RZ, P1, !PT ;  /* 0x0000000902117c10 */ /* 0x000fcc0008ffe4ff */
[----:B------:R-:W2:Y:S01]  /*125b0*/  LDG.E.128 R16, desc[UR6][R16.64+0x80] ;  /* 0x0000800610107981 */ /* 0x000ea2000c1e1d00 */
        /* <DEDUP_REMOVED lines=8> */
[C---:B---3--:R-:W-:Y:S01]  /*12640*/  IMAD.U32 R6, R21.reuse, 0x10000, RZ ;  /* 0x0001000015067824 */ /* 0x048fe200078e00ff */
[----:B------:R-:W-:Y:S01]  /*12650*/  LOP3.LUT R28, R21, 0xffff0000, RZ, 0xc0, !PT ;  /* 0xffff0000151c7812 */ /* 0x000fe200078ec0ff */
[C---:B------:R-:W-:Y:S01]  /*12660*/  IMAD.U32 R27, R22.reuse, 0x10000, RZ ;  /* 0x00010000161b7824 */ /* 0x040fe200078e00ff */
[----:B------:R-:W-:-:S02]  /*12670*/  LOP3.LUT R21, R22, 0xffff0000, RZ, 0xc0, !PT ;  /* 0xffff000016157812 */ /* 0x000fc400078ec0ff */
[C---:B------:R-:W-:Y:S02]  /*12680*/  SHF.L.U32 R25, R20.reuse, 0x10, RZ ;  /* 0x0000001014197819 */ /* 0x040fe400000006ff */
[----:B------:R-:W-:Y:S01]  /*12690*/  LOP3.LUT R7, R20, 0xffff0000, RZ, 0xc0, !PT ;  /* 0xffff000014077812 */ /* 0x000fe200078ec0ff */
[C---:B----4-:R-:W-:Y:S01]  /*126a0*/  IMAD.U32 R22, R12.reuse, 0x10000, RZ ;  /* 0x000100000c167824 */ /* 0x050fe200078e00ff */
[----:B------:R-:W-:Y:S02]  /*126b0*/  LOP3.LUT R12, R12, 0xffff0000, RZ, 0xc0, !PT ;  /* 0xffff00000c0c7812 */ /* 0x000fe400078ec0ff */
[----:B------:R-:W-:Y:S01]  /*126c0*/  SHF.L.U32 R30, R14, 0x10, RZ ;  /* 0x000000100e1e7819 */ /* 0x000fe200000006ff */
[----:B------:R-:W-:Y:S01]  /*126d0*/  @!P0 FADD.FTZ R22, -R22, -RZ ;  /* 0x800000ff16168221 */ /* 0x000fe20000010100 */
[C---:B------:R-:W-:Y:S01]  /*126e0*/  SHF.L.U32 R20, R23.reuse, 0x10, RZ ;  /* 0x0000001017147819 */ /* 0x040fe200000006ff */
[----:B------:R-:W-:Y:S01]  /*126f0*/  @!P0 FADD.FTZ R12, -R12, -RZ ;  /* 0x800000ff0c0c8221 */ /* 0x000fe20000010100 */
[----:B------:R-:W-:Y:S01]  /*12700*/  LOP3.LUT R29, R23, 0xffff0000, RZ, 0xc0, !PT ;  /* 0xffff0000171d7812 */ /* 0x000fe200078ec0ff */
[----:B------:R-:W-:Y:S01]  /*12710*/  IMAD.U32 R23, R13, 0x10000, RZ ;  /* 0x000100000d177824 */ /* 0x000fe200078e00ff */
[----:B------:R-:W-:Y:S01]  /*12720*/  LOP3.LUT R14, R14, 0xffff0000, RZ, 0xc0, !PT ;  /* 0xffff00000e0e7812 */ /* 0x000fe200078ec0ff */
[----:B------:R-:W-:Y:S01]  /*12730*/  FMUL.FTZ R7, R7, R12 ;  /* 0x0000000c07077220 */ /* 0x000fe20000410000 */
[----:B------:R-:W-:Y:S01]  /*12740*/  LOP3.LUT R31, R13, 0xffff0000, RZ, 0xc0, !PT ;  /* 0xffff00000d1f7812 */ /* 0x000fe200078ec0ff */
[C---:B------:R-:W-:Y:S01]  /*12750*/  IMAD.U32 R13, R15.reuse, 0x10000, RZ ;  /* 0x000100000f0d7824 */ /* 0x040fe200078e00ff */
[----:B------:R-:W-:Y:S01]  /*12760*/  LOP3.LUT R34, R15, 0xffff0000, RZ, 0xc0, !PT ;  /* 0xffff00000f227812 */ /* 0x000fe200078ec0ff */
[----:B------:R-:W-:Y:S01]  /*12770*/  @!P0 FADD.FTZ R23, -R23, -RZ ;  /* 0x800000ff17178221 */ /* 0x000fe20000010100 */
[----:B------:R-:W-:Y:S01]  /*12780*/  @!P0 FADD.FTZ R14, -R14, -RZ ;  /* 0x800000ff0e0e8221 */ /* 0x000fe20000010100 */
[----:B------:R-:W-:Y:S01]  /*12790*/  @!P0 FADD.FTZ R31, -R31, -RZ ;  /* 0x800000ff1f1f8221 */ /* 0x000fe20000010100 */
[----:B------:R-:W-:Y:S01]  /*127a0*/  @!P0 FADD.FTZ R13, -R13, -RZ ;  /* 0x800000ff0d0d8221 */ /* 0x000fe20000010100 */
[----:B------:R-:W-:Y:S01]  /*127b0*/  FMUL.FTZ R23, R6, R23 ;  /* 0x0000001706177220 */ /* 0x000fe20000410000 */
[----:B------:R-:W-:Y:S01]  /*127c0*/  FMUL.FTZ R14, R21, R14 ;  /* 0x0000000e150e7220 */ /* 0x000fe20000410000 */
[----:B------:R-:W-:Y:S01]  /*127d0*/  FMUL.FTZ R22, R25, R22 ;  /* 0x0000001619167220 */ /* 0x000fe20000410000 */
[----:B------:R-:W-:Y:S01]  /*127e0*/  @!P0 FADD.FTZ R30, -R30, -RZ ;  /* 0x800000ff1e1e8221 */ /* 0x000fe20000010100 */
[----:B------:R-:W-:Y:S01]  /*127f0*/  @!P0 FADD.FTZ R34, -R34, -RZ ;  /* 0x800000ff22228221 */ /* 0x000fe20000010100 */
[C---:B--2---:R-:W-:Y:S01]  /*12800*/  LOP3.LUT R12, R16.reuse, 0xffff0000, RZ, 0xc0, !PT ;  /* 0xffff0000100c7812 */ /* 0x044fe200078ec0ff */
[----:B------:R-:W-:Y:S01]  /*12810*/  IMAD.U32 R15, R16, 0x10000, RZ ;  /* 0x00010000100f7824 */ /* 0x000fe200078e00ff */
[C---:B------:R-:W-:Y:S01]  /*12820*/  SHF.L.U32 R6, R17.reuse, 0x10, RZ ;  /* 0x0000001011067819 */ /* 0x040fe200000006ff */
[----:B------:R-:W-:Y:S01]  /*12830*/  FMUL.FTZ R31, R28, R31 ;  /* 0x0000001f1c1f7220 */ /* 0x000fe20000410000 */
[----:B------:R-:W-:Y:S01]  /*12840*/  LOP3.LUT R21, R17, 0xffff0000, RZ, 0xc0, !PT ;  /* 0xffff000011157812 */ /* 0x000fe200078ec0ff */
[----:B------:R-:W-:Y:S01]  /*12850*/  FMUL.FTZ R13, R20, R13 ;  /* 0x0000000d140d7220 */ /* 0x000fe20000410000 */
[C---:B------:R-:W-:Y:S01]  /*12860*/  IMAD.U32 R20, R18.reuse, 0x10000, RZ ;  /* 0x0001000012147824 */ /* 0x040fe200078e00ff */
[----:B------:R-:W-:Y:S01]  /*12870*/  LOP3.LUT R17, R18, 0xffff0000, RZ, 0xc0, !PT ;  /* 0xffff000012117812 */ /* 0x000fe200078ec0ff */
[----:B------:R-:W-:Y:S01]  /*12880*/  FMUL.FTZ R27, R27, R30 ;  /* 0x0000001e1b1b7220 */ /* 0x000fe20000410000 */
[----:B------:R-:W-:Y:S01]  /*12890*/  SHF.L.U32 R16, R19, 0x10, RZ ;  /* 0x0000001013107819 */ /* 0x000fe200000006ff */
        /* <DEDUP_REMOVED lines=16> */
.L_x_2626:
[----:B------:R-:W-:Y:S05]  /*129a0*/  BSYNC.RECONVERGENT B0 ;  /* 0x0000000000007941 */ /* 0x000fea0003800200 */
.L_x_2625:
[----:B-----5:R1:W-:Y:S02]  /*129b0*/  STS.128 [R219+0x3800], R4 ;  /* 0x00380004db007388 */ /* 0x0203e40000000c00 */
.L_x_2566:
[----:B------:R-:W-:Y:S05]  /*129c0*/  BSYNC.RECONVERGENT B3 ;  /* 0x0000000000037941 */ /* 0x000fea0003800200 */
.L_x_2558:
[----:B------:R-:W1:Y:S02]  /*129d0*/  LDC.64 R52, c[0x0][0x3b8] ;  /* 0x0000ee00ff347b82 */ /* 0x000e640000000a00 */
[----:B-1234-:R-:W-:Y:S01]  /*129e0*/  IMAD.IADD R5, R61, 0x1, -R70 ;  /* 0x000000013d057824 */ /* 0x01efe200078e0a46 */
[----:B------:R-:W-:Y:S01]  /*129f0*/  BSSY.RECONVERGENT B0, `(.L_x_2627) ;  /* 0x0000019000007945 */ /* 0x000fe20003800200 */
[C---:B------:R-:W-:Y:S02]  /*12a00*/  VIADD R6, R128.reuse, 0x40 ;  /* 0x0000004080067836 */ /* 0x040fe40000000000 */
[C---:B------:R-:W-:Y:S01]  /*12a10*/  VIADD R4, R128.reuse, 0x50 ;  /* 0x0000005080047836 */ /* 0x040fe20000000000 */
[-C--:B------:R-:W-:Y:S01]  /*12a20*/  ISETP.GE.AND P6, PT, R128, R5.reuse, PT ;  /* 0x000000058000720c */ /* 0x080fe20003fc6270 */
[----:B------:R-:W1:Y:S01]  /*12a30*/  LDC.64 R2, c[0x0][0x538] ;  /* 0x00014e00ff027b82 */ /* 0x000e620000000a00 */
[-C--:B------:R-:W-:Y:S02]  /*12a40*/  ISETP.GE.AND P0, PT, R32, R5.reuse, PT ;  /* 0x000000052000720c */ /* 0x080fe40003f06270 */
[----:B------:R-:W-:-:S02]  /*12a50*/  ISETP.GE.AND P5, PT, R36, R5, PT ;  /* 0x000000052400720c */ /* 0x000fc40003fa6270 */
[-C--:B------:R-:W-:Y:S02]  /*12a60*/  ISETP.GE.AND P4, PT, R38, R5.reuse, PT ;  /* 0x000000052600720c */ /* 0x080fe40003f86270 */
[----:B------:R-:W-:-:S05]  /*12a70*/  ISETP.GE.AND P3, PT, R6, R5, PT ;  /* 0x000000050600720c */ /* 0x000fca0003f66270 */
[----:B------:R-:W-:Y:S05]  /*12a80*/  @P6 BRA `(.L_x_2628) ;  /* 0x00000000003c6947 */ /* 0x000fea0003800000 */
[----:B------:R-:W2:Y:S02]  /*12a90*/  LDCU UR4, c[0x0][0x440] ;  /* 0x00008800ff0477ac */ /* 0x000ea40008000800 */
[----:B--2---:R-:W-:Y:S02]  /*12aa0*/  ISETP.GE.AND P2, PT, R10, UR4, PT ;  /* 0x000000040a007c0c */ /* 0x004fe4000bf46270 */
[----:B------:R-:W-:-:S11]  /*12ab0*/  ISETP.GE.AND P1, PT, R9, UR4, PT ;  /* 0x0000000409007c0c */ /* 0x000fd6000bf26270 */
[----:B------:R-:W-:Y:S02]  /*12ac0*/  @!P2 IMAD.MOV.U32 R12, RZ, RZ, R206 ;  /* 0x000000ffff0ca224 */ /* 0x000fe400078e00ce */
[----:B-----5:R-:W-:-:S05]  /*12ad0*/  @!P2 IMAD.MOV.U32 R13, RZ, RZ, R207 ;  /* 0x000000ffff0da224 */ /* 0x020fca00078e00cf */
        /* <DEDUP_REMOVED lines=10> */
.L_x_2628:
[----:B------:R-:W-:Y:S05]  /*12b80*/  BSYNC.RECONVERGENT B0 ;  /* 0x0000000000007941 */ /* 0x000fea0003800200 */
.L_x_2627:
[C---:B--2---:R-:W-:Y:S01]  /*12b90*/  LEA R12, P1, R69.reuse, R206, 0x1 ;  /* 0x000000ce450c7211 */ /* 0x044fe200078208ff */
[----:B------:R-:W-:Y:S01]  /*12ba0*/  BSSY.RECONVERGENT B0, `(.L_x_2629) ;  /* 0x0000012000007945 */ /* 0x000fe20003800200 */
[----:B------:R-:W-:Y:S01]  /*12bb0*/  ISETP.GE.AND P2, PT, R4, R5, PT ;  /* 0x000000050400720c */ /* 0x000fe20003f46270 */
[----:B------:R-:W-:Y:S01]  /*12bc0*/  VIADD R0, R128, 0x60 ;  /* 0x0000006080007836 */ /* 0x000fe20000000000 */
[----:B-----5:R-:W-:Y:S01]  /*12bd0*/  LEA.HI.X R13, R69, R207, R66, 0x1, P1 ;  /* 0x000000cf450d7211 */ /* 0x020fe200008f0c42 */
        /* <DEDUP_REMOVED lines=14> */
.L_x_2630:
[----:B------:R-:W-:Y:S05]  /*12cc0*/  BSYNC.RECONVERGENT B0 ;  /* 0x0000000000007941 */ /* 0x000fea0003800200 */
.L_x_2629:
        /* <DEDUP_REMOVED lines=19> */
.L_x_2632:
[----:B------:R-:W-:Y:S05]  /*12e00*/  BSYNC.RECONVERGENT B0 ;  /* 0x0000000000007941 */ /* 0x000fea0003800200 */
.L_x_2631:
[----:B------:R-:W-:Y:S01]  /*12e10*/  BSSY.RECONVERGENT B0, `(.L_x_2633) ;  /* 0x0000013000007945 */ /* 0x000fe20003800200 */
[----:B------:R-:W-:Y:S02]  /*12e20*/  ISETP.GE.AND P0, PT, R0, R5, PT ;  /* 0x000000050000720c */ /* 0x000fe40003f06270 */
[----:B------:R-:W-:Y:S01]  /*12e30*/  IADD3 R128, PT, PT, R128, 0x70, RZ ;  /* 0x0000007080807810 */ /* 0x000fe20007ffe0ff */
[----:B------:R-:W-:Y:S05]  /*12e40*/  @P4 BRA `(.L_x_2634) ;  /* 0x00000000003c4947 */ /* 0x000fea0003800000 */
[----:B------:R-:W4:Y:S01]  /*12e50*/  LDCU UR4, c[0x0][0x440] ;  /* 0x00008800ff0477ac */ /* 0x000f220008000800 */
[----:B---3--:R-:W-:-:S04]  /*12e60*/  LEA R14, P5, R52, R12, 0x6 ;  /* 0x0000000c340e7211 */ /* 0x008fc800078a30ff */
        /* <DEDUP_REMOVED lines=13> */
.L_x_2634:
[----:B------:R-:W-:Y:S05]  /*12f40*/  BSYNC.RECONVERGENT B0 ;  /* 0x0000000000007941 */ /* 0x000fea0003800200 */
.L_x_2633:
[----:B------:R-:W-:Y:S01]  /*12f50*/  BSSY.RECONVERGENT B0, `(.L_x_2635) ;  /* 0x0000015000007945 */ /* 0x000fe20003800200 */
[----:B------:R-:W-:-:S03]  /*12f60*/  ISETP.GE.AND P1, PT, R128, R5, PT ;  /* 0x000000058000720c */ /* 0x000fc60003f26270 */
[----:B------:R-:W-:Y:S10]  /*12f70*/  @P3 BRA `(.L_x_2636) ;  /* 0x0000000000483947 */ /* 0x000ff40003800000 */
[----:B------:R-:W5:Y:S01]  /*12f80*/  LDCU UR4, c[0x0][0x440] ;  /* 0x00008800ff0477ac */ /* 0x000f620008000800 */
[----:B---34-:R-:W-:Y:S01]  /*12f90*/  MOV R14, R12 ;  /* 0x0000000c000e7202 */ /* 0x018fe20000000f00 */
        /* <DEDUP_REMOVED lines=16> */
.L_x_2636:
[----:B------:R-:W-:Y:S05]  /*130a0*/  BSYNC.RECONVERGENT B0 ;  /* 0x0000000000007941 */ /* 0x000fea0003800200 */
.L_x_2635:
[----:B------:R-:W-:Y:S04]  /*130b0*/  BSSY.RECONVERGENT B0, `(.L_x_2637) ;  /* 0x0000011000007945 */ /* 0x000fe80003800200 */
[----:B------:R-:W-:Y:S05]  /*130c0*/  @P2 BRA `(.L_x_2638) ;  /* 0x00000000003c2947 */ /* 0x000fea0003800000 */
[----:B------:R-:W5:Y:S01]  /*130d0*/  LDCU UR4, c[0x0][0x440] ;  /* 0x00008800ff0477ac */ /* 0x000f620008000800 */
[----:B---34-:R-:W-:-:S04]  /*130e0*/  LEA R14, P4, R52, R12, 0x7 ;  /* 0x0000000c340e7211 */ /* 0x018fc800078838ff */
        /* <DEDUP_REMOVED lines=13> */
.L_x_2638:
[----:B------:R-:W-:Y:S05]  /*131c0*/  BSYNC.RECONVERGENT B0 ;  /* 0x0000000000007941 */ /* 0x000fea0003800200 */
.L_x_2637:
[----:B------:R-:W-:Y:S04]  /*131d0*/  BSSY.RECONVERGENT B0, `(.L_x_2639) ;  /* 0x0000014000007945 */ /* 0x000fe80003800200 */
[----:B------:R-:W-:Y:S05]  /*131e0*/  @P0 BRA `(.L_x_2640) ;  /* 0x0000000000480947 */ /* 0x000fea0003800000 */
        /* <DEDUP_REMOVED lines=18> */
.L_x_2640:
[----:B------:R-:W-:Y:S05]  /*13310*/  BSYNC.RECONVERGENT B0 ;  /* 0x0000000000007941 */ /* 0x000fea0003800200 */
.L_x_2639:
        /* <DEDUP_REMOVED lines=18> */
.L_x_2642:
[----:B------:R-:W-:Y:S05]  /*13440*/  BSYNC.RECONVERGENT B0 ;  /* 0x0000000000007941 */ /* 0x000fea0003800200 */
.L_x_2641:
[----:B------:R-:W5:Y:S01]  /*13450*/  LDCU.64 UR8, c[0x0][0x540] ;  /* 0x0000a800ff0877ac */ /* 0x000f620008000a00 */
[----:B------:R-:W-:Y:S01]  /*13460*/  IMAD.MOV.U32 R127, RZ, RZ, RZ ;  /* 0x000000ffff7f7224 */ /* 0x000fe200078e00ff */
[----:B------:R-:W0:Y:S01]  /*13470*/  LDGDEPBAR ;  /* 0x00000000000079af */ /* 0x000e220000000000 */
[----:B------:R-:W4:Y:S01]  /*13480*/  LDCU UR4, c[0x0][0x508] ;  /* 0x0000a100ff0477ac */ /* 0x000f220008000800 */
[C---:B-----5:R-:W-:Y:S01]  /*13490*/  IMAD.WIDE.U32 R126, R71.reuse, UR8, R126 ;  /* 0x00000008477e7c25 */ /* 0x060fe2000f8e007e */
[----:B------:R-:W5:Y:S03]  /*134a0*/  LDCU UR8, c[0x0][0x458] ;  /* 0x00008b00ff0877ac */ /* 0x000f660008000800 */
[----:B------:R-:W-:Y:S01]  /*134b0*/  IMAD R8, R71, UR9, R127 ;  /* 0x0000000947087c24 */ /* 0x000fe2000f8e027f */
[----:B-12---:R-:W-:Y:S02]  /*134c0*/  LEA R12, P0, R126, R2, 0x2 ;  /* 0x000000027e0c7211 */ /* 0x006fe400078010ff */
[----:B------:R-:W-:Y:S01]  /*134d0*/  SHF.R.U32.HI R198, RZ, 0x1, R62 ;  /* 0x00000001ffc67819 */ /* 0x000fe2000001163e */
[----:B------:R-:W-:-:S04]  /*134e0*/  DEPBAR.LE SB0, 0x0 ;  /* 0x000080000000791a */ /* 0x000fc80000000000 */
[----:B------:R-:W-:-:S05]  /*134f0*/  LEA.HI.X R13, R126, R3, R8, 0x2, P0 ;  /* 0x000000037e0d7211 */ /* 0x000fca00000f1408 */
[----:B------:R-:W2:Y:S01]  /*13500*/  LDG.E R2, desc[UR6][R12.64] ;  /* 0x000000060c027981 */ /* 0x000ea2000c1e1900 */
[----:B------:R-:W-:Y:S01]  /*13510*/  LOP3.LUT R7, R198, 0x1f0, RZ, 0xc0, !PT ;  /* 0x000001f0c6077812 */ /* 0x000fe200078ec0ff */
[----:B-----5:R-:W2:Y:S01]  /*13520*/  MUFU.RCP R3, UR8 ;  /* 0x0000000800037d08 */ /* 0x020ea20008001000 */
[----:B------:R-:W-:Y:S01]  /*13530*/  SHF.R.U32.HI R62, RZ, 0x2, R62 ;  /* 0x00000002ff3e7819 */ /* 0x000fe2000001163e */
[----:B------:R-:W-:Y:S01]  /*13540*/  BSSY.RECONVERGENT B0, `(.L_x_2643) ;  /* 0x000001a000007945 */ /* 0x000fe20003800200 */
[----:B------:R-:W-:Y:S02]  /*13550*/  IADD3 R64, PT, PT, R7, 0x1, R64 ;  /* 0x0000000107407810 */ /* 0x000fe40007ffe040 */
[----:B------:R-:W-:-:S04]  /*13560*/  LOP3.LUT R62, R62, 0x7, RZ, 0xc0, !PT ;  /* 0x000000073e3e7812 */ /* 0x000fc800078ec0ff */
[----:B------:R-:W-:-:S04]  /*13570*/  IADD3 R30, PT, PT, -R205, R64, R62 ;  /* 0x00000040cd1e7210 */ /* 0x000fc80007ffe13e */
[----:B----4-:R-:W-:Y:S01]  /*13580*/  IADD3 R30, PT, PT, R30, UR4, R61 ;  /* 0x000000041e1e7c10 */ /* 0x010fe2000fffe03d */
[----:B------:R-:W-:Y:S01]  /*13590*/  BAR.SYNC.DEFER_BLOCKING 0x0 ;  /* 0x0000000000007b1d */ /* 0x000fe20000010000 */
[----:B--2---:R-:W-:-:S05]  /*135a0*/  FMUL.FTZ R3, R2, R3 ;  /* 0x0000000302037220 */ /* 0x004fca0000410000 */
        /* <DEDUP_REMOVED lines=17> */
.L_x_2644:
[----:B------:R2:W-:Y:S04]  /*136c0*/  STS.128 [R219+0xc000], RZ ;  /* 0x00c000ffdb007388 */ /* 0x0005e80000000c00 */
[----:B------:R2:W-:Y:S02]  /*136d0*/  STS.128 [R219+0x10000], RZ ;  /* 0x010000ffdb007388 */ /* 0x0005e40000000c00 */
.L_x_2645:
[----:B------:R-:W-:Y:S05]  /*136e0*/  BSYNC.RECONVERGENT B0 ;  /* 0x0000000000007941 */ /* 0x000fea0003800200 */
.L_x_2643:
[----:B------:R-:W4:Y:S01]  /*136f0*/  S2R R196, SR_TID.X ;  /* 0x0000000000c47919 */ /* 0x000f220000002100 */
[-C--:B------:R-:W-:Y:S01]  /*13700*/  ISETP.GE.AND P2, PT, R32, R5.reuse, PT ;  /* 0x000000052000720c */ /* 0x080fe20003f46270 */
[----:B------:R-:W2:Y:S01]  /*13710*/  LDC.64 R28, c[0x0][0x3c0] ;  /* 0x0000f000ff1c7b82 */ /* 0x000ea20000000a00 */
        /* <DEDUP_REMOVED lines=11> */
[C---:B----4-:R-:W-:Y:S01]  /*137d0*/  IMAD.SHL.U32 R199, R196.reuse, 0x20, RZ ;  /* 0x00000020c4c77824 */ /* 0x050fe200078e00ff */
[C---:B------:R-:W-:Y:S01]  /*137e0*/  LOP3.LUT R2, R196.reuse, 0x8, RZ, 0xc0, !PT ;  /* 0x00000008c4027812 */ /* 0x040fe200078ec0ff */
[----:B------:R-:W-:-:S03]  /*137f0*/  IMAD.SHL.U32 R31, R196, 0x40, RZ ;  /* 0x00000040c41f7824 */ /* 0x000fc600078e00ff */
[----:B------:R-:W-:Y:S02]  /*13800*/  LOP3.LUT R199, R199, 0x7c00, RZ, 0xc0, !PT ;  /* 0x00007c00c7c77812 */ /* 0x000fe400078ec0ff */
[----:B------:R-:W-:Y:S01]  /*13810*/  LOP3.LUT R135, R31, 0x200, RZ, 0xc0, !PT ;  /* 0x000002001f877812 */ /* 0x000fe200078ec0ff */
[----:B------:R-:W-:Y:S06]  /*13820*/  @P2 BRA `(.L_x_2647) ;  /* 0x00000000003c2947 */ /* 0x000fec0003800000 */
[----:B------:R-:W4:Y:S02]  /*13830*/  LDCU UR4, c[0x0][0x440] ;  /* 0x00008800ff0477ac */ /* 0x000f240008000800 */
[----:B----4-:R-:W-:Y:S02]  /*13840*/  ISETP.GE.AND P1, PT, R9, UR4, PT ;  /* 0x0000000409007c0c */ /* 0x010fe4000bf26270 */
        /* <DEDUP_REMOVED lines=13> */
.L_x_2647:
[----:B------:R-:W-:Y:S05]  /*13920*/  BSYNC.RECONVERGENT B0 ;  /* 0x0000000000007941 */ /* 0x000fea0003800200 */
.L_x_2646:
[----:B------:R1:W-:Y:S01]  /*13930*/  @P3 STS.128 [R219+0xd000], RZ ;  /* 0x00d000ffdb003388 */ /* 0x0003e20000000c00 */
[----:B------:R-:W-:Y:S01]  /*13940*/  BSSY.RECONVERGENT B0, `(.L_x_2648) ;  /* 0x0000015000007945 */ /* 0x000fe20003800200 */
[----:B---3--:R-:W-:Y:S02]  /*13950*/  LOP3.LUT R15, R135, R199, RZ, 0xfc, !PT ;  /* 0x000000c7870f7212 */ /* 0x008fe400078efcff */
[----:B------:R1:W-:Y:S01]  /*13960*/  @P3 STS.128 [R219+0x11000], RZ ;  /* 0x011000ffdb003388 */ /* 0x0003e20000000c00 */
[----:B------:R-:W-:Y:S05]  /*13970*/  @P3 BRA `(.L_x_2649) ;  /* 0x0000000000443947 */ /* 0x000fea0003800000 */
[----:B------:R-:W3:Y:S01]  /*13980*/  LDCU UR4, c[0x0][0x440] ;  /* 0x00008800ff0477ac */ /* 0x000ee20008000800 */
[----:B--2---:R-:W-:-:S04]  /*13990*/  IMAD.WIDE.U32 R16, R28, 0x20, RZ ;  /* 0x000000201c107825 */ /* 0x004fc800078e00ff */
[----:B----4-:R-:W-:Y:S01]  /*139a0*/  IMAD.SHL.U32 R7, R29, 0x20, RZ ;  /* 0x000000201d077824 */ /* 0x010fe200078e00ff */
        /* <DEDUP_REMOVED lines=14> */
.L_x_2649:
[----:B------:R-:W-:Y:S05]  /*13a90*/  BSYNC.RECONVERGENT B0 ;  /* 0x0000000000007941 */ /* 0x000fea0003800200 */
.L_x_2648:
        /* <DEDUP_REMOVED lines=25> */
.L_x_2651:
[----:B------:R-:W-:Y:S05]  /*13c30*/  BSYNC.RECONVERGENT B0 ;  /* 0x0000000000007941 */ /* 0x000fea0003800200 */
.L_x_2650:
[----:B------:R1:W-:Y:S01]  /*13c40*/  @P6 STS.128 [R219+0xe000], RZ ;  /* 0x00e000ffdb006388 */ /* 0x0003e20000000c00 */
[----:B------:R-:W-:Y:S03]  /*13c50*/  BSSY.RECONVERGENT B0, `(.L_x_2652) ;  /* 0x0000015000007945 */ /* 0x000fe60003800200 */
[----:B------:R1:W-:Y:S01]  /*13c60*/  @P6 STS.128 [R219+0x12000], RZ ;  /* 0x012000ffdb006388 */ /* 0x0003e20000000c00 */
[----:B------:R-:W-:Y:S05]  /*13c70*/  @P6 BRA `(.L_x_2653) ;  /* 0x0000000000486947 */ /* 0x000fea0003800000 */
[----:B------:R-:W5:Y:S01]  /*13c80*/  LDCU UR4, c[0x0][0x440] ;  /* 0x00008800ff0477ac */ /* 0x000f620008000800 */
[----:B--2---:R-:W-:Y:S01]  /*13c90*/  MOV R4, R12 ;  /* 0x0000000c00047202 */ /* 0x004fe20000000f00 */
        /* <DEDUP_REMOVED lines=16> */
.L_x_2653:
[----:B------:R-:W-:Y:S05]  /*13da0*/  BSYNC.RECONVERGENT B0 ;  /* 0x0000000000007941 */ /* 0x000fea0003800200 */
.L_x_2652:
        /* <DEDUP_REMOVED lines=19> */
.L_x_2655:
[----:B------:R-:W-:Y:S05]  /*13ee0*/  BSYNC.RECONVERGENT B0 ;  /* 0x0000000000007941 */ /* 0x000fea0003800200 */
.L_x_2654:
        /* <DEDUP_REMOVED lines=22> */
.L_x_2657:
[----:B------:R-:W-:Y:S05]  /*14050*/  BSYNC.RECONVERGENT B0 ;  /* 0x0000000000007941 */ /* 0x000fea0003800200 */
.L_x_2656:
[----:B------:R1:W-:Y:S01]  /*14060*/  @P3 STS.128 [R219+0xf800], RZ ;  /* 0x00f800ffdb003388 */ /* 0x0003e20000000c00 */
[----:B------:R-:W-:Y:S03]  /*14070*/  BSSY.RECONVERGENT B0, `(.L_x_2658) ;  /* 0x0000013000007945 */ /* 0x000fe60003800200 */
[----:B------:R1:W-:Y:S01]  /*14080*/  @P3 STS.128 [R219+0x13800], RZ ;  /* 0x013800ffdb003388 */ /* 0x0003e20000000c00 */
[----:B------:R-:W-:Y:S05]  /*14090*/  @P3 BRA `(.L_x_2659) ;  /* 0x0000000000403947 */ /* 0x000fea0003800000 */
[----:B------:R-:W5:Y:S01]  /*140a0*/  LDCU UR4, c[0x0][0x440] ;  /* 0x00008800ff0477ac */ /* 0x000f620008000800 */
[----:B--2---:R-:W-:Y:S02]  /*140b0*/  IMAD R2, R29, 0xc0, RZ ;  /* 0x000000c01d027824 */ /* 0x004fe400078e02ff */
[----:B----4-:R-:W-:-:S05]  /*140c0*/  IMAD.WIDE.U32 R12, R28, 0xc0, R12 ;  /* 0x000000c01c0c7825 */ /* 0x010fca00078e000c */
        /* <DEDUP_REMOVED lines=13> */
.L_x_2659:
[----:B------:R-:W-:Y:S05]  /*141a0*/  BSYNC.RECONVERGENT B0 ;  /* 0x0000000000007941 */ /* 0x000fea0003800200 */
.L_x_2658:
[----:B------:R-:W-:Y:S01]  /*141b0*/  LDSM.16.M88.4 R88, [R131] ;  /* 0x000000008358783b */ /* 0x000fe20000000200 */
[----:B------:R-:W-:Y:S01]  /*141c0*/  IMAD.MOV.U32 R197, RZ, RZ, 0x20 ;  /* 0x00000020ffc57424 */ /* 0x000fe200078e00ff */
[C---:B------:R-:W-:Y:S01]  /*141d0*/  LOP3.LUT P6, RZ, R196.reuse, 0x2, RZ, 0xc0, !PT ;  /* 0x00000002c4ff7812 */ /* 0x040fe200078cc0ff */
[----:B------:R-:W-:Y:S01]  /*141e0*/  VIADD R63, R187, UR5 ;  /* 0x00000005bb3f7c36 */ /* 0x000fe20008000000 */
[----:B------:R-:W5:Y:S01]  /*141f0*/  LDSM.16.M88.4 R32, [R187+UR5+0x5800] ;  /* 0x00580005bb20783b */ /* 0x000f620008000200 */
[----:B------:R-:W-:Y:S01]  /*14200*/  IMAD.MOV.U32 R168, RZ, RZ, 0x40 ;  /* 0x00000040ffa87424 */ /* 0x000fe200078e00ff */
[----:B------:R-:W-:Y:S01]  /*14210*/  SEL R8, R197, 0xffffffe0, !P6 ;  /* 0xffffffe0c5087807 */ /* 0x000fe20007000000 */
[C---:B------:R-:W-:Y:S01]  /*14220*/  IMAD.SHL.U32 R148, R196.reuse, 0x2, RZ ;  /* 0x00000002c4947824 */ /* 0x040fe200078e00ff */
[----:B------:R-:W1:Y:S01]  /*14230*/  LDSM.16.M88.4 R56, [R187+UR5+0x4800] ;  /* 0x00480005bb38783b */ /* 0x000e620008000200 */
[----:B------:R-:W-:Y:S02]  /*14240*/  LOP3.LUT P0, RZ, R196, 0x4, RZ, 0xc0, !PT ;  /* 0x00000004c4ff7812 */ /* 0x000fe4000780c0ff */
[--C-:B------:R-:W-:Y:S01]  /*14250*/  IMAD.IADD R128, R131, 0x1, R8.reuse ;  /* 0x0000000183807824 */ /* 0x100fe200078e0208 */
[----:B------:R-:W-:Y:S01]  /*14260*/  LDSM.16.M88.4 R20, [R187+UR5+0x6000] ;  /* 0x00600005bb14783b */ /* 0x000fe20008000200 */
[----:B------:R-:W-:Y:S01]  /*14270*/  IMAD.IADD R62, R63, 0x1, R8 ;  /* 0x000000013f3e7824 */ /* 0x000fe200078e0208 */
[----:B------:R-:W-:-:S02]  /*14280*/  SEL R168, R168, 0xffffffc0, !P0 ;  /* 0xffffffc0a8a87807 */ /* 0x000fc40004000000 */
[----:B------:R-:W-:Y:S01]  /*14290*/  LDSM.16.M88.4 R80, [R128] ;  /* 0x000000008050783b */ /* 0x000fe20000000200 */
[----:B------:R-:W-:Y:S02]  /*142a0*/  LOP3.LUT R148, R148, 0x6, RZ, 0xc0, !PT ;  /* 0x0000000694947812 */ /* 0x000fe400078ec0ff */
[--C-:B------:R-:W-:Y:S01]  /*142b0*/  IMAD.IADD R129, R131, 0x1, R168.reuse ;  /* 0x0000000183817824 */ /* 0x100fe200078e02a8 */
[----:B--234-:R-:W2:Y:S01]  /*142c0*/  LDSM.16.M88.4 R4, [R62+0x5800] ;  /* 0x005800003e04783b */ /* 0x01cea20000000200 */
[----:B------:R-:W-:Y:S01]  /*142d0*/  IMAD.IADD R63, R63, 0x1, R168 ;  /* 0x000000013f3f7824 */ /* 0x000fe200078e02a8 */
[----:B------:R-:W-:Y:S01]  /*142e0*/  VIADDMNMX R134, R30, 0x8, R61, PT ;  /* 0x000000081e867846 */ /* 0x000fe2000380013d */
[C---:B------:R-:W-:Y:S01]  /*142f0*/  IMAD.IADD R2, R8.reuse, 0x1, R129 ;  /* 0x0000000108027824 */ /* 0x040fe200078e0281 */
[----:B------:R-:W3:Y:S01]  /*14300*/  LDSM.16.M88.4 R44, [R187+UR5+0x5000] ;  /* 0x00500005bb2c783b */ /* 0x000ee20008000200 */
[----:B------:R-:W-:-:S03]  /*14310*/  IMAD.IADD R60, R8, 0x1, R63 ;  /* 0x00000001083c7824 */ /* 0x000fc600078e023f */
[----:B------:R-:W4:Y:S04]  /*14320*/  LDSM.16.M88.4 R96, [R187+UR5+0x7000] ;  /* 0x00700005bb60783b */ /* 0x000f280008000200 */
[----:B------:R-:W4:Y:S04]  /*14330*/  LDSM.16.M88.4 R68, [R187+UR5+0x4000] ;  /* 0x00400005bb44783b */ /* 0x000f280008000200 */
[----:B------:R-:W4:Y:S04]  /*14340*/  LDSM.16.M88.4 R104, [R187+UR5+0x6800] ;  /* 0x00680005bb68783b */ /* 0x000f280008000200 */
[----:B------:R-:W4:Y:S01]  /*14350*/  LDSM.16.M88.4 R112, [R187+UR5+0x7800] ;  /* 0x00780005bb70783b */ /* 0x000f220008000200 */
[C---:B-----5:R-:W-:Y:S03]  /*14360*/  HMMA.16816.F32.BF16 R40, R88.reuse, R32, RZ ;  /* 0x000000205828723c */ /* 0x060fe600000418ff */
[----:B------:R-:W5:Y:S04]  /*14370*/  LDSM.16.M88.4 R76, [R62+0x4800] ;  /* 0x004800003e4c783b */ /* 0x000f680000000200 */
[----:B------:R-:W5:Y:S01]  /*14380*/  LDSM.16.M88.4 R12, [R62+0x6000] ;  /* 0x006000003e0c783b */ /* 0x000f620000000200 */
[C---:B------:R-:W-:Y:S03]  /*14390*/  HMMA.16816.F32.BF16 R32, R88.reuse, R34, RZ ;  /* 0x000000225820723c */ /* 0x040fe600000418ff */
[----:B------:R-:W5:Y:S04]  /*143a0*/  LDSM.16.M88.4 R36, [R62+0x5000] ;  /* 0x005000003e24783b */ /* 0x000f680000000200 */
[----:B------:R-:W-:Y:S01]  /*143b0*/  LDSM.16.M88.4 R108, [R62+0x4000] ;  /* 0x004000003e6c783b */ /* 0x000fe20000000200 */
[----:B-1----:R-:W-:Y:S03]  /*143c0*/  HMMA.16816.F32.BF16 R64, R88, R56, RZ ;  /* 0x000000385840723c */ /* 0x002fe600000418ff */
[----:B------:R-:W-:Y:S04]  /*143d0*/  LDSM.16.M88.4 R84, [R62+0x6800] ;  /* 0x006800003e54783b */ /* 0x000fe80000000200 */
[----:B------:R-:W-:Y:S01]  /*143e0*/  LDSM.16.M88.4 R116, [R62+0x7800] ;  /* 0x007800003e74783b */ /* 0x000fe20000000200 */
[C---:B--2---:R-:W-:Y:S03]  /*143f0*/  HMMA.16816.F32.BF16 R40, R80.reuse, R4, R40 ;  /* 0x000000045028723c */ /* 0x044fe60000041828 */
[----:B------:R-:W-:Y:S04]  /*14400*/  LDSM.16.M88.4 R124, [R60+0x4000] ;  /* 0x004000003c7c783b */ /* 0x000fe80000000200 */
[----:B------:R-:W-:Y:S01]  /*14410*/  LDSM.16.M88.4 R120, [R60+0x4800] ;  /* 0x004800003c78783b */ /* 0x000fe20000000200 */
[----:B------:R-:W-:Y:S03]  /*14420*/  HMMA.16816.F32.BF16 R32, R80, R6, R32 ;  /* 0x000000065020723c */ /* 0x000fe60000041820 */
[----:B------:R-:W1:Y:S04]  /*14430*/  LDSM.16.M88.4 R4, [R62+0x7000] ;  /* 0x007000003e04783b */ /* 0x000e680000000200 */
[----:B------:R-:W0:Y:S01]  /*14440*/  LDGDEPBAR ;  /* 0x00000000000079af */ /* 0x000e220000000000 */
[C---:B------:R-:W-:Y:S08]  /*14450*/  HMMA.16816.F32.BF16 R24, R88.reuse, R20, RZ ;  /* 0x000000145818723c */ /* 0x040ff000000418ff */
[C---:B------:R-:W-:Y:S08]  /*14460*/  HMMA.16816.F32.BF16 R56, R88.reuse, R58, RZ ;  /* 0x0000003a5838723c */ /* 0x040ff000000418ff */
[C---:B------:R-:W-:Y:S08]  /*14470*/  HMMA.16816.F32.BF16 R20, R88.reuse, R22, RZ ;  /* 0x000000165814723c */ /* 0x040ff000000418ff */
[C---:B---3--:R-:W-:Y:S08]  /*14480*/  HMMA.16816.F32.BF16 R48, R88.reuse, R44, RZ ;  /* 0x0000002c5830723c */ /* 0x048ff000000418ff */
[C---:B----4-:R-:W-:Y:S08]  /*14490*/  HMMA.16816.F32.BF16 R100, R88.reuse, R96, RZ ;  /* 0x000000605864723c */ /* 0x050ff000000418ff */
        /* <DEDUP_REMOVED lines=9> */
[C---:B-----5:R-:W-:Y:S08]  /*14530*/  HMMA.16816.F32.BF16 R64, R80.reuse, R76, R64 ;  /* 0x0000004c5040723c */ /* 0x060ff00000041840 */
[C---:B------:R-:W-:Y:S01]  /*14540*/  HMMA.16816.F32.BF16 R56, R80.reuse, R78, R56 ;  /* 0x0000004e5038723c */ /* 0x040fe20000041838 */
[----:B------:R-:W-:Y:S07]  /*14550*/  LDSM.16.M88.4 R76, [R63+0x5000] ;  /* 0x005000003f4c783b */ /* 0x000fee0000000200 */
[C---:B------:R-:W-:Y:S08]  /*14560*/  HMMA.16816.F32.BF16 R24, R80.reuse, R12, R24 ;  /* 0x0000000c5018723c */ /* 0x040ff00000041818 */
[C---:B------:R-:W-:Y:S01]  /*14570*/  HMMA.16816.F32.BF16 R20, R80.reuse, R14, R20 ;  /* 0x0000000e5014723c */ /* 0x040fe20000041814 */
[----:B------:R-:W2:Y:S07]  /*14580*/  LDSM.16.M88.4 R12, [R129] ;  /* 0x00000000810c783b */ /* 0x000eae0000000200 */
        /* <DEDUP_REMOVED lines=13> */
[----:B------:R-:W-:Y:S01]  /*14660*/  HMMA.16816.F32.BF16 R88, R80, R118, R88 ;  /* 0x000000765058723c */ /* 0x000fe20000041858 */
[----:B------:R-:W5:Y:S04]  /*14670*/  LDSM.16.M88.4 R80, [R63+0x7000] ;  /* 0x007000003f50783b */ /* 0x000f680000000200 */
[----:B------:R-:W-:Y:S03]  /*14680*/  LDSM.16.M88.4 R116, [R60+0x5000] ;  /* 0x005000003c74783b */ /* 0x000fe60000000200 */
[C---:B--2---:R-:W-:Y:S08]  /*14690*/  HMMA.16816.F32.BF16 R48, R12.reuse, R76, R48 ;  /* 0x0000004c0c30723c */ /* 0x044ff00000041830 */
[C---:B------:R-:W-:Y:S01]  /*146a0*/  HMMA.16816.F32.BF16 R44, R12.reuse, R78, R44 ;  /* 0x0000004e0c2c723c */ /* 0x040fe2000004182c */
[----:B------:R-:W2:Y:S07]  /*146b0*/  LDSM.16.M88.4 R76, [R63+0x7800] ;  /* 0x007800003f4c783b */ /* 0x000eae0000000200 */
[C---:B---3--:R-:W-:Y:S08]  /*146c0*/  HMMA.16816.F32.BF16 R40, R12.reuse, R36, R40 ;  /* 0x000000240c28723c */ /* 0x048ff00000041828 */
[C---:B------:R-:W-:Y:S01]  /*146d0*/  HMMA.16816.F32.BF16 R32, R12.reuse, R38, R32 ;  /* 0x000000260c20723c */ /* 0x040fe20000041820 */
[----:B------:R-:W-:Y:S07]  /*146e0*/  LDSM.16.M88.4 R36, [R2] ;  /* 0x000000000224783b */ /* 0x000fee0000000200 */
[C---:B-1----:R-:W-:Y:S08]  /*146f0*/  HMMA.16816.F32.BF16 R16, R12.reuse, R4, R16 ;  /* 0x000000040c10723c */ /* 0x042ff00000041810 */
[C---:B------:R-:W-:Y:S01]  /*14700*/  HMMA.16816.F32.BF16 R104, R12.reuse, R6, R104 ;  /* 0x000000060c68723c */ /* 0x040fe20000041868 */
[----:B------:R-:W1:Y:S07]  /*14710*/  LDSM.16.M88.4 R4, [R60+0x6800] ;  /* 0x006800003c04783b */ /* 0x000e6e0000000200 */
        /* <DEDUP_REMOVED lines=11> */
[----:B------:R-:W5:Y:S07]  /*147d0*/  LDSM.16.M88.4 R80, [R60+0x7800] ;  /* 0x007800003c50783b */ /* 0x000f6e0000000200 */
[C---:B--2---:R-:W-:Y:S08]  /*147e0*/  HMMA.16816.F32.BF16 R92, R12.reuse, R76, R92 ;  /* 0x0000004c0c5c723c */ /* 0x044ff0000004185c */
[----:B------:R-:W-:Y:S01]  /*147f0*/  HMMA.16816.F32.BF16 R88, R12, R78, R88 ;  /* 0x0000004e0c58723c */ /* 0x000fe20000041858 */
[----:B------:R-:W-:Y:S04]  /*14800*/  LDSM.16.M88.4 R76, [R131+0x2000] ;  /* 0x00200000834c783b */ /* 0x000fe80000000200 */
[----:B------:R-:W-:Y:S03]  /*14810*/  LDSM.16.M88.4 R12, [R187+UR5+0x8000] ;  /* 0x00800005bb0c783b */ /* 0x000fe60008000200 */
        /* <DEDUP_REMOVED lines=11> */
[----:B------:R-:W2:Y:S07]  /*148d0*/  LDSM.16.M88.4 R116, [R187+UR5+0x9000] ;  /* 0x00900005bb74783b */ /* 0x000eae0008000200 */
[C---:B---3--:R-:W-:Y:S08]  /*148e0*/  HMMA.16816.F32.BF16 R40, R36.reuse, R112, R40 ;  /* 0x000000702428723c */ /* 0x048ff00000041828 */
[C---:B------:R-:W-:Y:S01]  /*148f0*/  HMMA.16816.F32.BF16 R32, R36.reuse, R114, R32 ;  /* 0x000000722420723c */ /* 0x040fe20000041820 */
[----:B------:R-:W-:Y:S07]  /*14900*/  LDSM.16.M88.4 R112, [R187+UR5+0x9800] ;  /* 0x00980005bb70783b */ /* 0x000fee0008000200 */
[C---:B----4-:R-:W-:Y:S08]  /*14910*/  HMMA.16816.F32.BF16 R24, R36.reuse, R108, R24 ;  /* 0x0000006c2418723c */ /* 0x050ff00000041818 */
[C---:B------:R-:W-:Y:S01]  /*14920*/  HMMA.16816.F32.BF16 R20, R36.reuse, R110, R20 ;  /* 0x0000006e2414723c */ /* 0x040fe20000041814 */
[----:B------:R-:W-:Y:S07]  /*14930*/  LDSM.16.M88.4 R108, [R187+UR5+0xa000] ;  /* 0x00a00005bb6c783b */ /* 0x000fee0008000200 */
[C---:B-----5:R-:W-:Y:S08]  /*14940*/  HMMA.16816.F32.BF16 R100, R36.reuse, R84, R100 ;  /* 0x000000542464723c */ /* 0x060ff00000041864 */
[C---:B------:R-:W-:Y:S01]  /*14950*/  HMMA.16816.F32.BF16 R96, R36.reuse, R86, R96 ;  /* 0x000000562460723c */ /* 0x040fe20000041860 */
[----:B------:R-:W-:Y:S07]  /*14960*/  LDSM.16.M88.4 R84, [R187+UR5+0xb800] ;  /* 0x00b80005bb54783b */ /* 0x000fee0008000200 */
[C---:B------:R-:W-:Y:S08]  /*14970*/  HMMA.16816.F32.BF16 R92, R36.reuse, R80, R92 ;  /* 0x00000050245c723c */ /* 0x040ff0000004185c */
[----:B------:R-:W-:Y:S01]  /*14980*/  HMMA.16816.F32.BF16 R88, R36, R82, R88 ;  /* 0x000000522458723c */ /* 0x000fe20000041858 */
[----:B------:R-:W3:Y:S04]  /*14990*/  LDSM.16.M88.4 R36, [R187+UR5+0xb000] ;  /* 0x00b00005bb24783b */ /* 0x000ee80008000200 */
[----:B------:R-:W-:Y:S03]  /*149a0*/  LDSM.16.M88.4 R80, [R128+0x2000] ;  /* 0x002000008050783b */ /* 0x000fe60000000200 */
[C---:B-1----:R-:W-:Y:S08]  /*149b0*/  HMMA.16816.F32.BF16 R16, R76.reuse, R4, R16 ;  /* 0x000000044c10723c */ /* 0x042ff00000041810 */
[C---:B------:R-:W-:Y:S01]  /*149c0*/  HMMA.16816.F32.BF16 R104, R76.reuse, R6, R104 ;  /* 0x000000064c68723c */ /* 0x040fe20000041868 */
[----:B------:R-:W1:Y:S07]  /*149d0*/  LDSM.16.M88.4 R4, [R62+0x9000] ;  /* 0x009000003e04783b */ /* 0x000e6e0000000200 */
[C---:B------:R-:W-:Y:S08]  /*149e0*/  HMMA.16816.F32.BF16 R72, R76.reuse, R12, R72 ;  /* 0x0000000c4c48723c */ /* 0x040ff00000041848 */
[C---:B------:R-:W-:Y:S01]  /*149f0*/  HMMA.16816.F32.BF16 R68, R76.reuse, R14, R68 ;  /* 0x0000000e4c44723c */ /* 0x040fe20000041844 */
[----:B------:R-:W4:Y:S07]  /*14a00*/  LDSM.16.M88.4 R12, [R62+0x8000] ;  /* 0x008000003e0c783b */ /* 0x000f2e0000000200 */
[C---:B--2---:R-:W-:Y:S08]  /*14a10*/  HMMA.16816.F32.BF16 R48, R76.reuse, R116, R48 ;  /* 0x000000744c30723c */ /* 0x044ff00000041830 */
[C---:B---3--:R-:W-:Y:S08]  /*14a20*/  HMMA.16816.F32.BF16 R100, R76.reuse, R36, R100 ;  /* 0x000000244c64723c */ /* 0x048ff00000041864 */
[C---:B------:R-:W-:Y:S01]  /*14a30*/  HMMA.16816.F32.BF16 R96, R76.reuse, R38, R96 ;  /* 0x000000264c60723c */ /* 0x040fe20000041860 */
[----:B------:R-:W2:Y:S07]  /*14a40*/  LDSM.16.M88.4 R36, [R62+0x9800] ;  /* 0x009800003e24783b */ /* 0x000eae0000000200 */
        /* <DEDUP_REMOVED lines=10> */
[----:B------:R-:W5:Y:S07]  /*14af0*/  LDSM.16.M88.4 R120, [R62+0xa000] ;  /* 0x00a000003e78783b */ /* 0x000f6e0000000200 */
[C---:B------:R-:W-:Y:S08]  /*14b00*/  HMMA.16816.F32.BF16 R92, R76.reuse, R84, R92 ;  /* 0x000000544c5c723c */ /* 0x040ff0000004185c */
[----:B------:R-:W-:Y:S01]  /*14b10*/  HMMA.16816.F32.BF16 R88, R76, R86, R88 ;  /* 0x000000564c58723c */ /* 0x000fe20000041858 */
[----:B------:R-:W5:Y:S04]  /*14b20*/  LDSM.16.M88.4 R84, [R62+0xb800] ;  /* 0x00b800003e54783b */ /* 0x000f680000000200 */
[----:B------:R-:W-:Y:S03]  /*14b30*/  LDSM.16.M88.4 R76, [R63+0x8000] ;  /* 0x008000003f4c783b */ /* 0x000fe60000000200 */
[C---:B-1----:R-:W-:Y:S08]  /*14b40*/  HMMA.16816.F32.BF16 R48, R80.reuse, R4, R48 ;  /* 0x000000045030723c */ /* 0x042ff00000041830 */
[C---:B------:R-:W-:Y:S01]  /*14b50*/  HMMA.16816.F32.BF16 R44, R80.reuse, R6, R44 ;  /* 0x00000006502c723c */ /* 0x040fe2000004182c */
[----:B------:R-:W1:Y:S07]  /*14b60*/  LDSM.16.M88.4 R4, [R63+0x9000] ;  /* 0x009000003f04783b */ /* 0x000e6e0000000200 */
[C---:B----4-:R-:W-:Y:S08]  /*14b70*/  HMMA.16816.F32.BF16 R72, R80.reuse, R12, R72 ;  /* 0x0000000c5048723c */ /* 0x050ff00000041848 */
[C---:B------:R-:W-:Y:S01]  /*14b80*/  HMMA.16816.F32.BF16 R68, R80.reuse, R14, R68 ;  /* 0x0000000e5044723c */ /* 0x040fe20000041844 */
[----:B------:R-:W4:Y:S07]  /*14b90*/  LDSM.16.M88.4 R12, [R63+0x8800] ;  /* 0x008800003f0c783b */ /* 0x000f2e0000000200 */
[C---:B--2---:R-:W-:Y:S08]  /*14ba0*/  HMMA.16816.F32.BF16 R40, R80.reuse, R36, R40 ;  /* 0x000000245028723c */ /* 0x044ff00000041828 */
[C---:B------:R-:W-:Y:S01]  /*14bb0*/  HMMA.16816.F32.BF16 R32, R80.reuse, R38, R32 ;  /* 0x000000265020723c */ /* 0x040fe20000041820 */
[----:B------:R-:W2:Y:S07]  /*14bc0*/  LDSM.16.M88.4 R36, [R63+0x9800] ;  /* 0x009800003f24783b */ /* 0x000eae0000000200 */
[C---:B------:R-:W-:Y:S08]  /*14bd0*/  HMMA.16816.F32.BF16 R64, R80.reuse, R124, R64 ;  /* 0x0000007c5040723c */ /* 0x040ff00000041840 */
[C---:B------:R-:W-:Y:S01]  /*14be0*/  HMMA.16816.F32.BF16 R56, R80.reuse, R126, R56 ;  /* 0x0000007e5038723c */ /* 0x040fe20000041838 */
[----:B------:R-:W-:Y:S07]  /*14bf0*/  LDSM.16.M88.4 R124, [R63+0xa000] ;  /* 0x00a000003f7c783b */ /* 0x000fee0000000200 */
[C---:B---3--:R-:W-:Y:S08]  /*14c00*/  HMMA.16816.F32.BF16 R100, R80.reuse, R108, R100 ;  /* 0x0000006c5064723c */ /* 0x048ff00000041864 */
[C---:B------:R-:W-:Y:S01]  /*14c10*/  HMMA.16816.F32.BF16 R96, R80.reuse, R110, R96 ;  /* 0x0000006e5060723c */ /* 0x040fe20000041860 */
[----:B------:R-:W3:Y:S07]  /*14c20*/  LDSM.16.M88.4 R108, [R63+0xb800] ;  /* 0x00b800003f6c783b */ /* 0x000eee0000000200 */
        /* <DEDUP_REMOVED lines=12> */
[----:B------:R1:W5:Y:S07]  /*14cf0*/  LDSM.16.M88.4 R4, [R2+0x2000] ;  /* 0x002000000204783b */ /* 0x00036e0000000200 */
[C---:B------:R-:W-:Y:S08]  /*14d00*/  HMMA.16816.F32.BF16 R72, R116.reuse, R76, R72 ;  /* 0x0000004c7448723c */ /* 0x040ff00000041848 */
[C---:B------:R-:W-:Y:S01]  /*14d10*/  HMMA.16816.F32.BF16 R68, R116.reuse, R78, R68 ;  /* 0x0000004e7444723c */ /* 0x040fe20000041844 */
[----:B------:R-:W5:Y:S07]  /*14d20*/  LDSM.16.M88.4 R76, [R60+0x9000] ;  /* 0x009000003c4c783b */ /* 0x000f6e0000000200 */
[----:B----4-:R-:W-:Y:S01]  /*14d30*/  HMMA.16816.F32.BF16 R64, R116, R12, R64 ;  /* 0x0000000c7440723c */ /* 0x010fe20000041840 */
[----:B-1----:R-:W-:-:S07]  /*14d40*/  VIMNMX R2, PT, PT, R30, R61, PT ;  /* 0x0000003d1e027248 */ /* 0x002fce0003fe0100 */
[C---:B------:R-:W-:Y:S01]  /*14d50*/  HMMA.16816.F32.BF16 R56, R116.reuse, R14, R56 ;  /* 0x0000000e7438723c */ /* 0x040fe20000041838 */
[----:B------:R-:W1:Y:S07]  /*14d60*/  LDSM.16.M88.4 R12, [R60+0xb800] ;  /* 0x00b800003c0c783b */ /* 0x000e6e0000000200 */
[C---:B--2---:R-:W-:Y:S08]  /*14d70*/  HMMA.16816.F32.BF16 R40, R116.reuse, R36, R40 ;  /* 0x000000247428723c */ /* 0x044ff00000041828 */
[C---:B------:R-:W-:Y:S01]  /*14d80*/  HMMA.16816.F32.BF16 R32, R116.reuse, R38, R32 ;  /* 0x000000267420723c */ /* 0x040fe20000041820 */
[----:B------:R-:W2:Y:S07]  /*14d90*/  LDSM.16.M88.4 R36, [R60+0x9800] ;  /* 0x009800003c24783b */ /* 0x000eae0000000200 */
[----:B---3--:R-:W-:Y:S08]  /*14da0*/  HMMA.16816.F32.BF16 R88, R116, R110, R88 ;  /* 0x0000006e7458723c */ /* 0x008ff00000041858 */
[C---:B-----5:R-:W-:Y:S08]  /*14db0*/  HMMA.16816.F32.BF16 R64, R4.reuse, R80, R64 ;  /* 0x000000500440723c */ /* 0x060ff00000041840 */
[C---:B------:R-:W-:Y:S08]  /*14dc0*/  HMMA.16816.F32.BF16 R56, R4.reuse, R82, R56 ;  /* 0x000000520438723c */ /* 0x040ff00000041838 */
[----:B------:R-:W-:Y:S01]  /*14dd0*/  HMMA.16816.F32.BF16 R80, R4, R76, R48 ;  /* 0x0000004c0450723c */ /* 0x000fe20000041830 */
[----:B------:R-:W-:-:S07]  /*14de0*/  VIADD R49, R55, 0xffffff80 ;  /* 0xffffff8037317836 */ /* 0x000fce0000000000 */
[C---:B------:R-:W-:Y:S01]  /*14df0*/  HMMA.16816.F32.BF16 R44, R4.reuse, R78, R44 ;  /* 0x0000004e042c723c */ /* 0x040fe2000004182c */
[----:B------:R-:W3:Y:S07]  /*14e00*/  LDSM.16.M88.4 R76, [R60+0xa000] ;  /* 0x00a000003c4c783b */ /* 0x000eee0000000200 */
[----:B-1----:R-:W-:Y:S01]  /*14e10*/  HMMA.16816.F32.BF16 R88, R4, R14, R88 ;  /* 0x0000000e0458723c */ /* 0x002fe20000041858 */
[----:B------:R-:W-:-:S04]  /*14e20*/  LOP3.LUT R15, R49, R148, RZ, 0xfc, !PT ;  /* 0x00000094310f7212 */ /* 0x000fc800078efcff */
[C---:B------:R-:W-:Y:S02]  /*14e30*/  LOP3.LUT R51, R15.reuse, 0x8, RZ, 0xfc, !PT ;  /* 0x000000080f337812 */ /* 0x040fe400078efcff */
[----:B------:R-:W-:Y:S01]  /*14e40*/  LOP3.LUT R61, R15, 0x19, RZ, 0xfc, !PT ;  /* 0x000000190f3d7812 */ /* 0x000fe200078efcff */
[----:B------:R-:W-:Y:S01]  /*14e50*/  HMMA.16816.F32.BF16 R72, R4, R84, R72 ;  /* 0x000000540448723c */ /* 0x000fe20000041848 */
[----:B------:R-:W-:Y:S02]  /*14e60*/  ISETP.GE.AND P5, PT, R51, R2, PT ;  /* 0x000000023300720c */ /* 0x000fe40003fa6270 */
[----:B------:R-:W-:Y:S02]  /*14e70*/  LOP3.LUT R63, R15, 0x20, RZ, 0xfc, !PT ;  /* 0x000000200f3f7812 */ /* 0x000fe400078efcff */
[----:B------:R-:W-:-:S03]  /*14e80*/  I2FP.F32.U32 R50, R61 ;  /* 0x0000003d00327245 */ /* 0x000fc60000201000 */
[----:B------:R-:W-:Y:S02]  /*14e90*/  HMMA.16816.F32.BF16 R68, R4, R86, R68 ;  /* 0x000000560444723c */ /* 0x000fe40000041844 */
[CC--:B------:R-:W-:Y:S01]  /*14ea0*/  FFMA.FTZ R57, R3.reuse, R50.reuse, R57 ;  /* 0x0000003203397223 */ /* 0x0c0fe20000010039 */
[----:B------:R-:W-:-:S05]  /*14eb0*/  FFMA.FTZ R59, R3, R50, R59 ;  /* 0x00000032033b7223 */ /* 0x000fca000001003b */
[----:B--2---:R-:W-:Y:S01]  /*14ec0*/  HMMA.16816.F32.BF16 R40, R4, R36, R40 ;  /* 0x000000240428723c */ /* 0x004fe20000041828 */
[----:B------:R-:W-:-:S04]  /*14ed0*/  LOP3.LUT R37, R15, 0x78, RZ, 0xfc, !PT ;  /* 0x000000780f257812 */ /* 0x000fc800078efcff */
[----:B------:R-:W-:Y:S02]  /*14ee0*/  I2FP.F32.U32 R14, R37 ;  /* 0x00000025000e7245 */ /* 0x000fe40000201000 */
[C---:B------:R-:W-:Y:S01]  /*14ef0*/  ISETP.GE.AND P4, PT, R37.reuse, R2, PT ;  /* 0x000000022500720c */ /* 0x040fe20003f86270 */
[----:B------:R-:W-:Y:S01]  /*14f00*/  HMMA.16816.F32.BF16 R24, R116, R124, R24 ;  /* 0x0000007c7418723c */ /* 0x000fe20000041818 */
[----:B------:R-:W-:Y:S01]  /*14f10*/  ISETP.GE.AND P2, PT, R37, R134, PT ;  /* 0x000000862500720c */ /* 0x000fe20003f46270 */
[-C--:B------:R-:W-:Y:S01]  /*14f20*/  FFMA.FTZ R88, R3, R14.reuse, R88 ;  /* 0x0000000e03587223 */ /* 0x080fe20000010058 */
[----:B------:R-:W-:Y:S01]  /*14f30*/  LOP3.LUT R37, R15, 0x1, RZ, 0xfc, !PT ;  /* 0x000000010f257812 */ /* 0x000fe200078efcff */
[----:B------:R-:W-:Y:S01]  /*14f40*/  FFMA.FTZ R90, R3, R14, R90 ;  /* 0x0000000e035a7223 */ /* 0x000fe2000001005a */
[----:B------:R-:W-:Y:S02]  /*14f50*/  I2FP.F32.U32 R14, R51 ;  /* 0x00000033000e7245 */ /* 0x000fe40000201000 */
[----:B------:R-:W-:Y:S01]  /*14f60*/  I2FP.F32.U32 R30, R37 ;  /* 0x00000025001e7245 */ /* 0x000fe20000201000 */
[----:B------:R-:W-:Y:S01]  /*14f70*/  HMMA.16816.F32.BF16 R32, R4, R38, R32 ;  /* 0x000000260420723c */ /* 0x000fe20000041820 */
[----:B------:R-:W-:Y:S01]  /*14f80*/  ISETP.GE.AND P3, PT, R37, R2, PT ;  /* 0x000000022500720c */ /* 0x000fe20003f66270 */
[----:B------:R-:W-:Y:S01]  /*14f90*/  FFMA.FTZ R70, R3, R14, R70 ;  /* 0x0000000e03467223 */ /* 0x000fe20000010046 */
[----:B------:R-:W-:Y:S01]  /*14fa0*/  ISETP.GE.AND P1, PT, R37, R134, PT ;  /* 0x000000862500720c */ /* 0x000fe20003f26270 */
[CC--:B------:R-:W-:Y:S01]  /*14fb0*/  FFMA.FTZ R73, R3.reuse, R30.reuse, R73 ;  /* 0x0000001e03497223 */ /* 0x0c0fe20000010049 */
[C---:B------:R-:W-:Y:S01]  /*14fc0*/  FFMA.FTZ R75, R3.reuse, R30, R75 ;  /* 0x0000001e034b7223 */ /* 0x040fe2000001004b */
[----:B------:R-:W-:Y:S01]  /*14fd0*/  FFMA.FTZ R30, R3, R14, R68 ;  /* 0x0000000e031e7223 */ /* 0x000fe20000010044 */
[C---:B------:R-:W-:Y:S01]  /*14fe0*/  LOP3.LUT R37, R15.reuse, 0x10, RZ, 0xfc, !PT ;  /* 0x000000100f257812 */ /* 0x040fe200078efcff */
[----:B------:R-:W-:Y:S01]  /*14ff0*/  HMMA.16816.F32.BF16 R20, R116, R126, R20 ;  /* 0x0000007e7414723c */ /* 0x000fe20000041814 */
[----:B------:R-:W-:-:S02]  /*15000*/  LOP3.LUT R39, R15, 0x9, RZ, 0xfc, !PT ;  /* 0x000000090f277812 */ /* 0x000fc400078efcff */
[----:B------:R-:W-:Y:S02]  /*15010*/  FSEL R68, R75, -INF , !P1 ;  /* 0xff8000004b447808 */ /* 0x000fe40004800000 */
[----:B------:R-:W-:Y:S02]  /*15020*/  FSEL R30, R30, -INF , !P5 ;  /* 0xff8000001e1e7808 */ /* 0x000fe40006800000 */
[C---:B------:R-:W-:Y:S01]  /*15030*/  ISETP.GE.AND P1, PT, R37.reuse, R2, PT ;  /* 0x000000022500720c */ /* 0x040fe20003f26270 */
[----:B---3--:R-:W-:Y:S01]  /*15040*/  HMMA.16816.F32.BF16 R24, R4, R76, R24 ;  /* 0x0000004c0418723c */ /* 0x008fe20000041818 */
[----:B------:R-:W-:Y:S02]  /*15050*/  ISETP.GE.AND P5, PT, R37, R134, PT ;  /* 0x000000862500720c */ /* 0x000fe40003fa6270 */
[----:B------:R-:W-:Y:S02]  /*15060*/  I2FP.F32.U32 R36, R39 ;  /* 0x0000002700247245 */ /* 0x000fe40000201000 */
[----:B------:R-:W-:-:S02]  /*15070*/  I2FP.F32.U32 R37, R37 ;  /* 0x0000002500257245 */ /* 0x000fc40000201000 */
[----:B------:R-:W-:Y:S01]  /*15080*/  FSEL R152, R88, -INF , !P4 ;  /* 0xff80000058987808 */ /* 0x000fe20006000000 */
[C---:B------:R-:W-:Y:S01]  /*15090*/  FFMA.FTZ R69, R3.reuse, R36, R69 ;  /* 0x0000002403457223 */ /* 0x040fe20000010045 */
[----:B------:R-:W-:Y:S01]  /*150a0*/  FSEL R144, R90, -INF , !P2 ;  /* 0xff8000005a907808 */ /* 0x000fe20005000000 */
[CC--:B------:R-:W-:Y:S01]  /*150b0*/  FFMA.FTZ R64, R3.reuse, R37.reuse, R64 ;  /* 0x0000002503407223 */ /* 0x0c0fe20000010040 */
[----:B------:R-:W-:Y:S01]  /*150c0*/  FFMA.FTZ R14, R3, R37, R66 ;  /* 0x00000025030e7223 */ /* 0x000fe20000010042 */
[----:B------:R-:W-:Y:S01]  /*150d0*/  ISETP.GE.AND P4, PT, R51, R134, PT ;  /* 0x000000863300720c */ /* 0x000fe20003f86270 */
[----:B------:R-:W-:Y:S01]  /*150e0*/  FFMA.FTZ R71, R3, R36, R71 ;  /* 0x0000002403477223 */ /* 0x000fe20000010047 */
[----:B------:R-:W-:Y:S01]  /*150f0*/  ISETP.GE.AND P2, PT, R39, R2, PT ;  /* 0x000000022700720c */ /* 0x000fe20003f46270 */
[----:B------:R-:W-:Y:S01]  /*15100*/  HMMA.16816.F32.BF16 R16, R116, R120, R16 ;  /* 0x000000787410723c */ /* 0x000fe20000041810 */
[----:B------:R-:W-:Y:S02]  /*15110*/  LOP3.LUT R37, R15, 0x11, RZ, 0xfc, !PT ;  /* 0x000000110f257812 */ /* 0x000fe400078efcff */
[----:B------:R-:W-:-:S02]  /*15120*/  FSEL R84, R73, -INF , !P3 ;  /* 0xff80000049547808 */ /* 0x000fc40005800000 */
[----:B------:R-:W-:Y:S02]  /*15130*/  FSEL R70, R70, -INF , !P4 ;  /* 0xff80000046467808 */ /* 0x000fe40006000000 */
[----:B------:R-:W-:Y:S01]  /*15140*/  FSEL R76, R69, -INF , !P2 ;  /* 0xff800000454c7808 */ /* 0x000fe20005000000 */
[C---:B------:R-:W-:Y:S01]  /*15150*/  HMMA.16816.F32.BF16 R104, R116.reuse, R122, R104 ;  /* 0x0000007a7468723c */ /* 0x040fe20000041868 */
[----:B------:R-:W-:Y:S02]  /*15160*/  ISETP.GE.AND P3, PT, R39, R134, PT ;  /* 0x000000862700720c */ /* 0x000fe40003f66270 */
[C---:B------:R-:W-:Y:S02]  /*15170*/  ISETP.GE.AND P4, PT, R37.reuse, R2, PT ;  /* 0x000000022500720c */ /* 0x040fe40003f86270 */
[----:B------:R-:W-:Y:S02]  /*15180*/  ISETP.GE.AND P2, PT, R37, R134, PT ;  /* 0x000000862500720c */ /* 0x000fe40003f46270 */
[----:B------:R-:W-:Y:S01]  /*15190*/  I2FP.F32.U32 R48, R37 ;  /* 0x0000002500307245 */ /* 0x000fe20000201000 */
[----:B------:R-:W-:Y:S01]  /*151a0*/  HMMA.16816.F32.BF16 R92, R116, R108, R92 ;  /* 0x0000006c745c723c */ /* 0x000fe2000004185c */
[----:B------:R-:W1:Y:S01]  /*151b0*/  LDSM.16.M88.4 R36, [R60+0xa800] ;  /* 0x00a800003c24783b */ /* 0x000e620000000200 */
[----:B------:R-:W-:-:S02]  /*151c0*/  LOP3.LUT R51, R15, 0x18, RZ, 0xfc, !PT ;  /* 0x000000180f337812 */ /* 0x000fc400078efcff */
[----:B------:R-:W-:Y:S01]  /*151d0*/  FSEL R66, R71, -INF , !P3 ;  /* 0xff80000047427808 */ /* 0x000fe20005800000 */
[CC--:B------:R-:W-:Y:S01]  /*151e0*/  FFMA.FTZ R65, R3.reuse, R48.reuse, R65 ;  /* 0x0000003003417223 */ /* 0x0c0fe20000010041 */
[----:B------:R-:W-:Y:S01]  /*151f0*/  FSEL R64, R64, -INF , !P1 ;  /* 0xff80000040407808 */ /* 0x000fe20004800000 */
[----:B------:R-:W-:Y:S01]  /*15200*/  FFMA.FTZ R67, R3, R48, R67 ;  /* 0x0000003003437223 */ /* 0x000fe20000010043 */
[C---:B------:R-:W-:Y:S01]  /*15210*/  ISETP.GE.AND P3, PT, R51.reuse, R2, PT ;  /* 0x000000023300720c */ /* 0x040fe20003f66270 */
[----:B------:R-:W-:Y:S01]  /*15220*/  HMMA.16816.F32.BF16 R20, R4, R78, R20 ;  /* 0x0000004e0414723c */ /* 0x000fe20000041814 */
[----:B------:R-:W-:Y:S02]  /*15230*/  ISETP.GE.AND P1, PT, R51, R134, PT ;  /* 0x000000863300720c */ /* 0x000fe40003f26270 */
[----:B------:R-:W-:Y:S02]  /*15240*/  I2FP.F32.U32 R51, R51 ;  /* 0x0000003300337245 */ /* 0x000fe40000201000 */
[----:B------:R-:W-:-:S02]  /*15250*/  I2FP.F32.U32 R48, R63 ;  /* 0x0000003f00307245 */ /* 0x000fc40000201000 */
[----:B------:R-:W-:Y:S01]  /*15260*/  FSEL R14, R14, -INF , !P5 ;  /* 0xff8000000e0e7808 */ /* 0x000fe20006800000 */
[-C--:B------:R-:W-:Y:S01]  /*15270*/  FFMA.FTZ R56, R3, R51.reuse, R56 ;  /* 0x0000003303387223 */ /* 0x080fe20000010038 */
[----:B------:R-:W-:Y:S01]  /*15280*/  ISETP.GE.AND P5, PT, R61, R2, PT ;  /* 0x000000023d00720c */ /* 0x000fe20003fa6270 */
[----:B------:R-:W-:Y:S01]  /*15290*/  FFMA.FTZ R58, R3, R51, R58 ;  /* 0x00000033033a7223 */ /* 0x000fe2000001003a */
[----:B------:R-:W-:Y:S01]  /*152a0*/  FSEL R122, R65, -INF , !P4 ;  /* 0xff800000417a7808 */ /* 0x000fe20006000000 */
[----:B------:R-:W-:Y:S01]  /*152b0*/  HMMA.16816.F32.BF16 R100, R116, R112, R100 ;  /* 0x000000707464723c */ /* 0x000fe20000041864 */
[----:B------:R-:W-:Y:S01]  /*152c0*/  FSEL R242, R56, -INF , !P3 ;  /* 0xff80000038f27808 */ /* 0x000fe20005800000 */
[-C--:B------:R-:W-:Y:S01]  /*152d0*/  FFMA.FTZ R56, R3, R48.reuse, R80 ;  /* 0x0000003003387223 */ /* 0x080fe20000010050 */
[----:B------:R-:W-:Y:S01]  /*152e0*/  FSEL R108, R67, -INF , !P2 ;  /* 0xff800000436c7808 */ /* 0x000fe20005000000 */
[----:B------:R-:W-:Y:S01]  /*152f0*/  FFMA.FTZ R48, R3, R48, R82 ;  /* 0x0000003003307223 */ /* 0x000fe20000010052 */
[----:B------:R-:W-:-:S02]  /*15300*/  ISETP.GE.AND P4, PT, R61, R134, PT ;  /* 0x000000863d00720c */ /* 0x000fc40003f86270 */
[----:B------:R-:W-:Y:S01]  /*15310*/  ISETP.GE.AND P2, PT, R63, R2, PT ;  /* 0x000000023f00720c */ /* 0x000fe20003f46270 */
[----:B------:R-:W-:Y:S01]  /*15320*/  HMMA.16816.F32.BF16 R96, R116, R114, R96 ;  /* 0x000000727460723c */ /* 0x000fe20000041860 */
[----:B------:R-:W-:Y:S02]  /*15330*/  LOP3.LUT R51, R15, 0x28, RZ, 0xfc, !PT ;  /* 0x000000280f337812 */ /* 0x000fe400078efcff */
[----:B------:R-:W-:Y:S02]  /*15340*/  FSEL R110, R57, -INF , !P5 ;  /* 0xff800000396e7808 */ /* 0x000fe40006800000 */
[----:B------:R-:W-:Y:S02]  /*15350*/  LOP3.LUT R57, R15, 0x29, RZ, 0xfc, !PT ;  /* 0x000000290f397812 */ /* 0x000fe400078efcff */
[----:B------:R-:W-:Y:S01]  /*15360*/  FSEL R120, R59, -INF , !P4 ;  /* 0xff8000003b787808 */ /* 0x000fe20006000000 */
[----:B------:R-:W-:Y:S01]  /*15370*/  HMMA.16816.F32.BF16 R92, R4, R12, R92 ;  /* 0x0000000c045c723c */ /* 0x000fe2000004185c */
[----:B------:R-:W-:-:S02]  /*15380*/  FSEL R56, R56, -INF , !P2 ;  /* 0xff80000038387808 */ /* 0x000fc40005000000 */
[C---:B------:R-:W-:Y:S02]  /*15390*/  ISETP.GE.AND P4, PT, R51.reuse, R2, PT ;  /* 0x000000023300720c */ /* 0x040fe40003f86270 */
[----:B------:R-:W-:Y:S02]  /*153a0*/  ISETP.GE.AND P2, PT, R51, R134, PT ;  /* 0x000000863300720c */ /* 0x000fe40003f46270 */
[----:B------:R-:W-:Y:S01]  /*153b0*/  I2FP.F32.U32 R51, R51 ;  /* 0x0000003300337245 */ /* 0x000fe20000201000 */
[C---:B-1----:R-:W-:Y:S01]  /*153c0*/  HMMA.16816.F32.BF16 R16, R4.reuse, R36, R16 ;  /* 0x000000240410723c */ /* 0x042fe20000041810 */
[----:B------:R-:W-:Y:S02]  /*153d0*/  I2FP.F32.U32 R78, R57 ;  /* 0x00000039004e7245 */ /* 0x000fe40000201000 */
[----:B------:R-:W-:Y:S01]  /*153e0*/  LOP3.LUT R61, R15, 0x21, RZ, 0xfc, !PT ;  /* 0x000000210f3d7812 */ /* 0x000fe200078efcff */
[C---:B------:R-:W-:Y:S01]  /*153f0*/  FFMA.FTZ R240, R3.reuse, R51, R44 ;  /* 0x0000003303f07223 */ /* 0x040fe2000001002c */
[----:B------:R-:W-:Y:S01]  /*15400*/  FSEL R58, R58, -INF , !P1 ;  /* 0xff8000003a3a7808 */ /* 0x000fe20004800000 */
[CC--:B------:R-:W-:Y:S01]  /*15410*/  FFMA.FTZ R44, R3.reuse, R78.reuse, R47 ;  /* 0x0000004e032c7223 */ /* 0x0c0fe2000001002f */
[----:B------:R-:W-:Y:S01]  /*15420*/  I2FP.F32.U32 R62, R61 ;  /* 0x0000003d003e7245 */ /* 0x000fe20000201000 */
[----:B------:R-:W-:Y:S01]  /*15430*/  FFMA.FTZ R46, R3, R51, R46 ;  /* 0x00000033032e7223 */ /* 0x000fe2000001002e */
[----:B------:R-:W-:Y:S01]  /*15440*/  LOP3.LUT R47, R15, 0x30, RZ, 0xfc, !PT ;  /* 0x000000300f2f7812 */ /* 0x000fe200078efcff */
[----:B------:R-:W-:Y:S01]  /*15450*/  FFMA.FTZ R238, R3, R78, R45 ;  /* 0x0000004e03ee7223 */ /* 0x000fe2000001002d */
[----:B------:R-:W-:Y:S01]  /*15460*/  ISETP.GE.AND P1, PT, R61, R2, PT ;  /* 0x000000023d00720c */ /* 0x000fe20003f26270 */
[CC--:B------:R-:W-:Y:S01]  /*15470*/  FFMA.FTZ R50, R3.reuse, R62.reuse, R81 ;  /* 0x0000003e03327223 */ /* 0x0c0fe20000010051 */
[----:B------:R-:W-:Y:S01]  /*15480*/  FFMA.FTZ R83, R3, R62, R83 ;  /* 0x0000003e03537223 */ /* 0x000fe20000010053 */
[----:B------:R-:W-:Y:S01]  /*15490*/  I2FP.F32.U32 R36, R47 ;  /* 0x0000002f00247245 */ /* 0x000fe20000201000 */
[----:B------:R-:W-:Y:S01]  /*154a0*/  HMMA.16816.F32.BF16 R104, R4, R38, R104 ;  /* 0x000000260468723c */ /* 0x000fe20000041868 */
[----:B------:R-:W-:-:S02]  /*154b0*/  ISETP.GE.AND P5, PT, R61, R134, PT ;  /* 0x000000863d00720c */ /* 0x000fc40003fa6270 */
[----:B------:R-:W-:Y:S01]  /*154c0*/  FSEL R50, R50, -INF , !P1 ;  /* 0xff80000032327808 */ /* 0x000fe20004800000 */
[-C--:B------:R-:W-:Y:S01]  /*154d0*/  FFMA.FTZ R178, R3, R36.reuse, R40 ;  /* 0x0000002403b27223 */ /* 0x080fe20000010028 */
[----:B------:R-:W-:Y:S01]  /*154e0*/  FSEL R236, R83, -INF , !P5 ;  /* 0xff80000053ec7808 */ /* 0x000fe20006800000 */
[----:B------:R-:W-:Y:S01]  /*154f0*/  FFMA.FTZ R42, R3, R36, R42 ;  /* 0x00000024032a7223 */ /* 0x000fe2000001002a */
[----:B------:R-:W-:Y:S02]  /*15500*/  ISETP.GE.AND P1, PT, R57, R134, PT ;  /* 0x000000863900720c */ /* 0x000fe40003f26270 */
[----:B------:R-:W-:Y:S02]  /*15510*/  ISETP.GE.AND P5, PT, R47, R2, PT ;  /* 0x000000022f00720c */ /* 0x000fe40003fa6270 */
[----:B------:R-:W-:Y:S02]  /*15520*/  LOP3.LUT R37, R15, 0x38, RZ, 0xfc, !PT ;  /* 0x000000380f257812 */ /* 0x000fe400078efcff */
[----:B------:R-:W-:-:S02]  /*15530*/  ISETP.GE.AND P3, PT, R63, R134, PT ;  /* 0x000000863f00720c */ /* 0x000fc40003f66270 */
[----:B------:R-:W-:Y:S01]  /*15540*/  FSEL R44, R44, -INF , !P1 ;  /* 0xff8000002c2c7808 */ /* 0x000fe20004800000 */
[----:B------:R-:W1:Y:S01]  /*15550*/  LDSM.16.M88.4 R60, [R60+0xb000] ;  /* 0x00b000003c3c783b */ /* 0x000e620000000200 */
[----:B------:R-:W-:Y:S01]  /*15560*/  FSEL R178, R178, -INF , !P5 ;  /* 0xff800000b2b27808 */ /* 0x000fe20006800000 */
[----:B------:R-:W-:-:S04]  /*15570*/  DEPBAR.LE SB0, 0x0 ;  /* 0x000080000000791a */ /* 0x000fc80000000000 */
[C---:B------:R-:W-:Y:S02]  /*15580*/  ISETP.GE.AND P1, PT, R37.reuse, R2, PT ;  /* 0x000000022500720c */ /* 0x040fe40003f26270 */
[----:B------:R-:W-:Y:S02]  /*15590*/  ISETP.GE.AND P5, PT, R37, R134, PT ;  /* 0x000000862500720c */ /* 0x000fe40003fa6270 */
[----:B------:R-:W-:Y:S02]  /*155a0*/  FSEL R48, R48, -INF , !P3 ;  /* 0xff80000030307808 */ /* 0x000fe40005800000 */
[----:B------:R-:W-:Y:S02]  /*155b0*/  I2FP.F32.U32 R37, R37 ;  /* 0x0000002500257245 */ /* 0x000fe40000201000 */
[----:B------:R-:W-:Y:S02]  /*155c0*/  ISETP.GE.AND P3, PT, R57, R2, PT ;  /* 0x000000023900720c */ /* 0x000fe40003f66270 */
[----:B------:R-:W-:Y:S01]  /*155d0*/  LOP3.LUT R45, R15, 0x31, RZ, 0xfc, !PT ;  /* 0x000000310f2d7812 */ /* 0x000fe200078efcff */
[CC--:B------:R-:W-:Y:S01]  /*155e0*/  FFMA.FTZ R32, R3.reuse, R37.reuse, R32 ;  /* 0x0000002503207223 */ /* 0x0c0fe20000010020 */
[----:B------:R-:W-:Y:S01]  /*155f0*/  FSEL R46, R46, -INF , !P2 ;  /* 0xff8000002e2e7808 */ /* 0x000fe20005000000 */
[----:B------:R-:W-:Y:S01]  /*15600*/  FFMA.FTZ R34, R3, R37, R34 ;  /* 0x0000002503227223 */ /* 0x000fe20000010022 */
[----:B------:R-:W-:-:S02]  /*15610*/  FSEL R238, R238, -INF , !P3 ;  /* 0xff800000eeee7808 */ /* 0x000fc40005800000 */
[C---:B------:R-:W-:Y:S02]  /*15620*/  ISETP.GE.AND P2, PT, R45.reuse, R2, PT ;  /* 0x000000022d00720c */ /* 0x040fe40003f46270 */
[----:B------:R-:W-:Y:S02]  /*15630*/  ISETP.GE.AND P3, PT, R45, R134, PT ;  /* 0x000000862d00720c */ /* 0x000fe40003f66270 */
[----:B------:R-:W-:Y:S02]  /*15640*/  I2FP.F32.U32 R40, R45 ;  /* 0x0000002d00287245 */ /* 0x000fe40000201000 */
[C---:B------:R-:W-:Y:S02]  /*15650*/  LOP3.LUT R45, R15.reuse, 0x39, RZ, 0xfc, !PT ;  /* 0x000000390f2d7812 */ /* 0x040fe400078efcff */
[----:B------:R-:W-:Y:S01]  /*15660*/  LOP3.LUT R39, R15, 0x40, RZ, 0xfc, !PT ;  /* 0x000000400f277812 */ /* 0x000fe200078efcff */
[CC--:B------:R-:W-:Y:S01]  /*15670*/  FFMA.FTZ R41, R3.reuse, R40.reuse, R41 ;  /* 0x0000002803297223 */ /* 0x0c0fe20000010029 */
[----:B------:R-:W-:Y:S01]  /*15680*/  FSEL R232, R32, -INF , !P1 ;  /* 0xff80000020e87808 */ /* 0x000fe20004800000 */
[----:B------:R-:W-:Y:S01]  /*15690*/  FFMA.FTZ R43, R3, R40, R43 ;  /* 0x00000028032b7223 */ /* 0x000fe2000001002b */
[----:B------:R-:W-:-:S02]  /*156a0*/  I2FP.F32.U32 R36, R45 ;  /* 0x0000002d00247245 */ /* 0x000fc40000201000 */
[----:B------:R-:W-:Y:S02]  /*156b0*/  I2FP.F32.U32 R32, R39 ;  /* 0x0000002700207245 */ /* 0x000fe40000201000 */
[----:B------:R-:W-:Y:S01]  /*156c0*/  FSEL R234, R41, -INF , !P2 ;  /* 0xff80000029ea7808 */ /* 0x000fe20005000000 */
[----:B------:R-:W-:Y:S01]  /*156d0*/  FFMA.FTZ R35, R3, R36, R35 ;  /* 0x0000002403237223 */ /* 0x000fe20000010023 */
[----:B------:R-:W-:Y:S01]  /*156e0*/  FSEL R182, R43, -INF , !P3 ;  /* 0xff8000002bb67808 */ /* 0x000fe20005800000 */
[----:B------:R-:W-:Y:S01]  /*156f0*/  FFMA.FTZ R200, R3, R32, R24 ;  /* 0x0000002003c87223 */ /* 0x000fe20000010018 */
[----:B------:R-:W-:Y:S01]  /*15700*/  ISETP.GE.AND P2, PT, R45, R134, PT ;  /* 0x000000862d00720c */ /* 0x000fe20003f46270 */
[----:B------:R-:W-:Y:S01]  /*15710*/  FFMA.FTZ R176, R3, R36, R33 ;  /* 0x0000002403b07223 */ /* 0x000fe20000010021 */
[----:B------:R-:W-:Y:S01]  /*15720*/  ISETP.GE.AND P3, PT, R39, R2, PT ;  /* 0x000000022700720c */ /* 0x000fe20003f66270 */
[----:B-1----:R-:W-:Y:S01]  /*15730*/  HMMA.16816.F32.BF16 R100, R4, R60, R100 ;  /* 0x0000003c0464723c */ /* 0x002fe20000041864 */
[----:B------:R-:W-:Y:S01]  /*15740*/  LOP3.LUT R33, R15, 0x48, RZ, 0xfc, !PT ;  /* 0x000000480f217812 */ /* 0x000fe200078efcff */
[----:B------:R-:W-:Y:S01]  /*15750*/  FFMA.FTZ R26, R3, R32, R26 ;  /* 0x00000020031a7223 */ /* 0x000fe2000001001a */
[----:B------:R-:W-:-:S02]  /*15760*/  FSEL R180, R35, -INF , !P2 ;  /* 0xff80000023b47808 */ /* 0x000fc40005000000 */
[----:B------:R-:W-:Y:S02]  /*15770*/  FSEL R200, R200, -INF , !P3 ;  /* 0xff800000c8c87808 */ /* 0x000fe40005800000 */
[C---:B------:R-:W-:Y:S01]  /*15780*/  ISETP.GE.AND P2, PT, R33.reuse, R2, PT ;  /* 0x000000022100720c */ /* 0x040fe20003f46270 */
[----:B------:R-:W-:Y:S01]  /*15790*/  HMMA.16816.F32.BF16 R96, R4, R62, R96 ;  /* 0x0000003e0460723c */ /* 0x000fe20000041860 */
[-C--:B------:R-:W-:Y:S02]  /*157a0*/  ISETP.GE.AND P3, PT, R33, R134.reuse, PT ;  /* 0x000000862100720c */ /* 0x080fe40003f66270 */
[----:B------:R-:W-:Y:S02]  /*157b0*/  I2FP.F32.U32 R33, R33 ;  /* 0x0000002100217245 */ /* 0x000fe40000201000 */
[----:B------:R-:W-:Y:S02]  /*157c0*/  FSEL R240, R240, -INF , !P4 ;  /* 0xff800000f0f07808 */ /* 0x000fe40006000000 */
[----:B------:R-:W-:Y:S01]  /*157d0*/  LOP3.LUT R37, R15, 0x41, RZ, 0xfc, !PT ;  /* 0x000000410f257812 */ /* 0x000fe200078efcff */
[-C--:B------:R-:W-:Y:S01]  /*157e0*/  FFMA.FTZ R20, R3, R33.reuse, R20 ;  /* 0x0000002103147223 */ /* 0x080fe20000010014 */
[----:B------:R-:W-:Y:S01]  /*157f0*/  ISETP.GE.AND P4, PT, R47, R134, PT ;  /* 0x000000862f00720c */ /* 0x000fe20003f86270 */
[----:B------:R-:W-:Y:S01]  /*15800*/  FFMA.FTZ R22, R3, R33, R22 ;  /* 0x0000002103167223 */ /* 0x000fe20000010016 */
[----:B------:R-:W-:-:S02]  /*15810*/  I2FP.F32.U32 R24, R37 ;  /* 0x0000002500187245 */ /* 0x000fc40000201000 */
[----:B------:R-:W-:Y:S02]  /*15820*/  FSEL R230, R42, -INF , !P4 ;  /* 0xff8000002ae67808 */ /* 0x000fe40006000000 */
[----:B------:R-:W-:Y:S01]  /*15830*/  ISETP.GE.AND P4, PT, R45, R2, PT ;  /* 0x000000022d00720c */ /* 0x000fe20003f86270 */
[-C--:B------:R-:W-:Y:S01]  /*15840*/  FFMA.FTZ R226, R3, R24.reuse, R25 ;  /* 0x0000001803e27223 */ /* 0x080fe20000010019 */
[----:B------:R-:W-:Y:S01]  /*15850*/  LOP3.LUT R35, R15, 0x49, RZ, 0xfc, !PT ;  /* 0x000000490f237812 */ /* 0x000fe200078efcff */
[----:B------:R-:W-:Y:S01]  /*15860*/  FFMA.FTZ R27, R3, R24, R27 ;  /* 0x00000018031b7223 */ /* 0x000fe2000001001b */
[----:B------:R-:W-:Y:S02]  /*15870*/  LOP3.LUT R33, R15, 0x50, RZ, 0xfc, !PT ;  /* 0x000000500f217812 */ /* 0x000fe400078efcff */
[----:B------:R-:W-:Y:S02]  /*15880*/  FSEL R224, R20, -INF , !P2 ;  /* 0xff80000014e07808 */ /* 0x000fe40005000000 */
[----:B------:R-:W-:-:S02]  /*15890*/  FSEL R228, R34, -INF , !P5 ;  /* 0xff80000022e47808 */ /* 0x000fc40006800000 */
[----:B------:R-:W-:Y:S02]  /*158a0*/  FSEL R176, R176, -INF , !P4 ;  /* 0xff800000b0b07808 */ /* 0x000fe40006000000 */
[----:B------:R-:W-:Y:S02]  /*158b0*/  I2FP.F32.U32 R24, R35 ;  /* 0x0000002300187245 */ /* 0x000fe40000201000 */
[----:B------:R-:W-:Y:S02]  /*158c0*/  I2FP.F32.U32 R20, R33 ;  /* 0x0000002100147245 */ /* 0x000fe40000201000 */
[----:B------:R-:W-:Y:S01]  /*158d0*/  ISETP.GE.AND P5, PT, R37, R2, PT ;  /* 0x000000022500720c */ /* 0x000fe20003fa6270 */
[----:B------:R-:W-:Y:S01]  /*158e0*/  FFMA.FTZ R23, R3, R24, R23 ;  /* 0x0000001803177223 */ /* 0x000fe20000010017 */
[----:B------:R-:W-:Y:S01]  /*158f0*/  ISETP.GE.AND P4, PT, R37, R134, PT ;  /* 0x000000862500720c */ /* 0x000fe20003f86270 */
[C---:B------:R-:W-:Y:S01]  /*15900*/  FFMA.FTZ R212, R3.reuse, R20, R16 ;  /* 0x0000001403d47223 */ /* 0x040fe20000010010 */
[----:B------:R-:W-:Y:S01]  /*15910*/  FSEL R226, R226, -INF , !P5 ;  /* 0xff800000e2e27808 */ /* 0x000fe20006800000 */
[----:B------:R-:W-:Y:S01]  /*15920*/  FFMA.FTZ R214, R3, R24, R21 ;  /* 0x0000001803d67223 */ /* 0x000fe20000010015 */
[----:B------:R-:W-:Y:S01]  /*15930*/  FSEL R220, R27, -INF , !P4 ;  /* 0xff8000001bdc7808 */ /* 0x000fe20006000000 */
[----:B------:R-:W-:Y:S01]  /*15940*/  FFMA.FTZ R18, R3, R20, R18 ;  /* 0x0000001403127223 */ /* 0x000fe20000010012 */
[----:B------:R-:W-:-:S02]  /*15950*/  ISETP.GE.AND P5, PT, R35, R134, PT ;  /* 0x000000862300720c */ /* 0x000fc40003fa6270 */
[-C--:B------:R-:W-:Y:S02]  /*15960*/  ISETP.GE.AND P4, PT, R33, R2.reuse, PT ;  /* 0x000000022100720c */ /* 0x080fe40003f86270 */
[----:B------:R-:W-:Y:S02]  /*15970*/  LOP3.LUT R21, R15, 0x58, RZ, 0xfc, !PT ;  /* 0x000000580f157812 */ /* 0x000fe400078efcff */
[----:B------:R-:W-:Y:S02]  /*15980*/  FSEL R216, R23, -INF , !P5 ;  /* 0xff80000017d87808 */ /* 0x000fe40006800000 */
[----:B------:R-:W-:Y:S02]  /*15990*/  FSEL R212, R212, -INF , !P4 ;  /* 0xff800000d4d47808 */ /* 0x000fe40006000000 */
[C---:B------:R-:W-:Y:S02]  /*159a0*/  ISETP.GE.AND P5, PT, R21.reuse, R2, PT ;  /* 0x000000021500720c */ /* 0x040fe40003fa6270 */
[----:B------:R-:W-:-:S02]  /*159b0*/  ISETP.GE.AND P4, PT, R21, R134, PT ;  /* 0x000000861500720c */ /* 0x000fc40003f86270 */
[----:B------:R-:W-:Y:S02]  /*159c0*/  LOP3.LUT R25, R15, 0x51, RZ, 0xfc, !PT ;  /* 0x000000510f197812 */ /* 0x000fe400078efcff */
[----:B------:R-:W-:Y:S02]  /*159d0*/  I2FP.F32.U32 R21, R21 ;  /* 0x0000001500157245 */ /* 0x000fe40000201000 */
[-C--:B------:R-:W-:Y:S02]  /*159e0*/  ISETP.GE.AND P1, PT, R39, R134.reuse, PT ;  /* 0x000000862700720c */ /* 0x080fe40003f26270 */
[----:B------:R-:W-:Y:S01]  /*159f0*/  I2FP.F32.U32 R16, R25 ;  /* 0x0000001900107245 */ /* 0x000fe20000201000 */
[CC--:B------:R-:W-:Y:S01]  /*15a00*/  FFMA.FTZ R104, R3.reuse, R21.reuse, R104 ;  /* 0x0000001503687223 */ /* 0x0c0fe20000010068 */
[----:B------:R-:W-:Y:S01]  /*15a10*/  FSEL R222, R26, -INF , !P1 ;  /* 0xff8000001ade7808 */ /* 0x000fe20004800000 */
[----:B------:R-:W-:Y:S01]  /*15a20*/  FFMA.FTZ R106, R3, R21, R106 ;  /* 0x00000015036a7223 */ /* 0x000fe2000001006a */
[----:B------:R-:W-:Y:S01]  /*15a30*/  ISETP.GE.AND P2, PT, R33, R134, PT ;  /* 0x000000862100720c */ /* 0x000fe20003f46270 */
[----:B------:R-:W-:Y:S01]  /*15a40*/  FFMA.FTZ R17, R3, R16, R17 ;  /* 0x0000001003117223 */ /* 0x000fe20000010011 */
[----:B------:R-:W-:Y:S01]  /*15a50*/  ISETP.GE.AND P1, PT, R35, R2, PT ;  /* 0x000000022300720c */ /* 0x000fe20003f26270 */
[----:B------:R-:W-:Y:S01]  /*15a60*/  FFMA.FTZ R188, R3, R16, R19 ;  /* 0x0000001003bc7223 */ /* 0x000fe20000010013 */
[----:B------:R-:W-:-:S02]  /*15a70*/  LOP3.LUT R23, R15, 0x59, RZ, 0xfc, !PT ;  /* 0x000000590f177812 */ /* 0x000fc400078efcff */
[----:B------:R-:W-:Y:S02]  /*15a80*/  LOP3.LUT R21, R15, 0x60, RZ, 0xfc, !PT ;  /* 0x000000600f157812 */ /* 0x000fe400078efcff */
[----:B------:R-:W-:Y:S02]  /*15a90*/  FSEL R190, R18, -INF , !P2 ;  /* 0xff80000012be7808 */ /* 0x000fe40005000000 */
[----:B------:R-:W-:Y:S02]  /*15aa0*/  FSEL R218, R22, -INF , !P3 ;  /* 0xff80000016da7808 */ /* 0x000fe40005800000 */
[----:B------:R-:W-:Y:S02]  /*15ab0*/  FSEL R214, R214, -INF , !P1 ;  /* 0xff800000d6d67808 */ /* 0x000fe40004800000 */
[----:B------:R-:W-:Y:S02]  /*15ac0*/  I2FP.F32.U32 R18, R23 ;  /* 0x0000001700127245 */ /* 0x000fe40000201000 */
[----:B------:R-:W-:-:S02]  /*15ad0*/  I2FP.F32.U32 R16, R21 ;  /* 0x0000001500107245 */ /* 0x000fc40000201000 */
[----:B------:R-:W-:Y:S01]  /*15ae0*/  ISETP.GE.AND P3, PT, R25, R2, PT ;  /* 0x000000021900720c */ /* 0x000fe20003f66270 */
[----:B------:R-:W-:Y:S01]  /*15af0*/  FFMA.FTZ R107, R3, R18, R107 ;  /* 0x00000012036b7223 */ /* 0x000fe2000001006b */
[----:B------:R-:W-:Y:S01]  /*15b00*/  ISETP.GE.AND P1, PT, R25, R134, PT ;  /* 0x000000861900720c */ /* 0x000fe20003f26270 */
[----:B------:R-:W-:Y:S01]  /*15b10*/  FFMA.FTZ R100, R3, R16, R100 ;  /* 0x0000001003647223 */ /* 0x000fe20000010064 */
[----:B------:R-:W-:Y:S01]  /*15b20*/  FSEL R202, R17, -INF , !P3 ;  /* 0xff80000011ca7808 */ /* 0x000fe20005800000 */
[C---:B------:R-:W-:Y:S01]  /*15b30*/  FFMA.FTZ R105, R3.reuse, R18, R105 ;  /* 0x0000001203697223 */ /* 0x040fe20000010069 */
[----:B------:R-:W-:Y:S01]  /*15b40*/  FSEL R188, R188, -INF , !P1 ;  /* 0xff800000bcbc7808 */ /* 0x000fe20004800000 */
[----:B------:R-:W-:Y:S01]  /*15b50*/  FFMA.FTZ R102, R3, R16, R102 ;  /* 0x0000001003667223 */ /* 0x000fe20000010066 */
[----:B------:R-:W-:Y:S02]  /*15b60*/  ISETP.GE.AND P3, PT, R23, R134, PT ;  /* 0x000000861700720c */ /* 0x000fe40003f66270 */
[----:B------:R-:W-:-:S02]  /*15b70*/  ISETP.GE.AND P1, PT, R21, R2, PT ;  /* 0x000000021500720c */ /* 0x000fc40003f26270 */
[C---:B------:R-:W-:Y:S02]  /*15b80*/  LOP3.LUT R17, R15.reuse, 0x68, RZ, 0xfc, !PT ;  /* 0x000000680f117812 */ /* 0x040fe400078efcff */
[----:B------:R-:W-:Y:S02]  /*15b90*/  LOP3.LUT R19, R15, 0x61, RZ, 0xfc, !PT ;  /* 0x000000610f137812 */ /* 0x000fe400078efcff */
[----:B------:R-:W-:Y:S02]  /*15ba0*/  FSEL R184, R107, -INF , !P3 ;  /* 0xff8000006bb87808 */ /* 0x000fe40005800000 */
[----:B------:R-:W-:Y:S02]  /*15bb0*/  FSEL R174, R100, -INF , !P1 ;  /* 0xff80000064ae7808 */ /* 0x000fe40004800000 */
[C---:B------:R-:W-:Y:S02]  /*15bc0*/  ISETP.GE.AND P3, PT, R17.reuse, R2, PT ;  /* 0x000000021100720c */ /* 0x040fe40003f66270 */
[----:B------:R-:W-:-:S02]  /*15bd0*/  ISETP.GE.AND P1, PT, R17, R134, PT ;  /* 0x000000861100720c */ /* 0x000fc40003f26270 */
[----:B------:R-:W-:Y:S02]  /*15be0*/  LOP3.LUT R13, R15, 0x69, RZ, 0xfc, !PT ;  /* 0x000000690f0d7812 */ /* 0x000fe400078efcff */
[----:B------:R-:W-:Y:S02]  /*15bf0*/  I2FP.F32.U32 R18, R19 ;  /* 0x0000001300127245 */ /* 0x000fe40000201000 */
[----:B------:R-:W-:Y:S02]  /*15c00*/  I2FP.F32.U32 R17, R17 ;  /* 0x0000001100117245 */ /* 0x000fe40000201000 */
[----:B------:R-:W-:Y:S01]  /*15c10*/  ISETP.GE.AND P2, PT, R23, R2, PT ;  /* 0x000000021700720c */ /* 0x000fe20003f46270 */
[CC--:B------:R-:W-:Y:S01]  /*15c20*/  FFMA.FTZ R103, R3.reuse, R18.reuse, R103 ;  /* 0x0000001203677223 */ /* 0x0c0fe20000010067 */
[----:B------:R-:W-:Y:S01]  /*15c30*/  FSEL R194, R104, -INF , !P5 ;  /* 0xff80000068c27808 */ /* 0x000fe20006800000 */
[C---:B------:R-:W-:Y:S01]  /*15c40*/  FFMA.FTZ R96, R3.reuse, R17, R96 ;  /* 0x0000001103607223 */ /* 0x040fe20000010060 */
[----:B------:R-:W-:Y:S01]  /*15c50*/  I2FP.F32.U32 R4, R13 ;  /* 0x0000000d00047245 */ /* 0x000fe20000201000 */
[----:B------:R-:W-:Y:S01]  /*15c60*/  FFMA.FTZ R101, R3, R18, R101 ;  /* 0x0000001203657223 */ /* 0x000fe20000010065 */
[----:B------:R-:W-:Y:S01]  /*15c70*/  ISETP.GE.AND P5, PT, R21, R134, PT ;  /* 0x000000861500720c */ /* 0x000fe20003fa6270 */
[----:B------:R-:W-:Y:S01]  /*15c80*/  FFMA.FTZ R98, R3, R17, R98 ;  /* 0x0000001103627223 */ /* 0x000fe20000010062 */
[----:B------:R-:W-:Y:S01]  /*15c90*/  LOP3.LUT R5, R15, 0x71, RZ, 0xfc, !PT ;  /* 0x000000710f057812 */ /* 0x000fe200078efcff */
[-C--:B------:R-:W-:Y:S01]  /*15ca0*/  FFMA.FTZ R97, R3, R4.reuse, R97 ;  /* 0x0000000403617223 */ /* 0x080fe20000010061 */
[----:B------:R-:W-:Y:S01]  /*15cb0*/  FSEL R192, R105, -INF , !P2 ;  /* 0xff80000069c07808 */ /* 0x000fe20005000000 */
[----:B------:R-:W-:Y:S01]  /*15cc0*/  FFMA.FTZ R99, R3, R4, R99 ;  /* 0x0000000403637223 */ /* 0x000fe20000010063 */
[----:B------:R-:W-:Y:S01]  /*15cd0*/  BAR.SYNC.DEFER_BLOCKING 0x0 ;  /* 0x0000000000007b1d */ /* 0x000fe20000010000 */
[----:B------:R-:W-:-:S02]  /*15ce0*/  ISETP.GE.AND P2, PT, R19, R134, PT ;  /* 0x000000861300720c */ /* 0x000fc40003f46270 */
[----:B------:R-:W-:Y:S02]  /*15cf0*/  LOP3.LUT R7, R15, 0x70, RZ, 0xfc, !PT ;  /* 0x000000700f077812 */ /* 0x000fe400078efcff */
[----:B------:R-:W-:Y:S02]  /*15d00*/  FSEL R164, R102, -INF , !P5 ;  /* 0xff80000066a47808 */ /* 0x000fe40006800000 */
[----:B------:R-:W-:Y:S02]  /*15d10*/  I2FP.F32.U32 R6, R5 ;  /* 0x0000000500067245 */ /* 0x000fe40000201000 */
[----:B------:R-:W-:Y:S02]  /*15d20*/  ISETP.GE.AND P5, PT, R13, R2, PT ;  /* 0x000000020d00720c */ /* 0x000fe40003fa6270 */
[----:B------:R-:W-:Y:S01]  /*15d30*/  FSEL R162, R103, -INF , !P2 ;  /* 0xff80000067a27808 */ /* 0x000fe20005000000 */
[CC--:B------:R-:W-:Y:S01]  /*15d40*/  FFMA.FTZ R95, R3.reuse, R6.reuse, R95 ;  /* 0x00000006035f7223 */ /* 0x0c0fe2000001005f */
[----:B------:R-:W-:Y:S01]  /*15d50*/  FSEL R170, R96, -INF , !P3 ;  /* 0xff80000060aa7808 */ /* 0x000fe20005800000 */
[----:B------:R-:W-:Y:S01]  /*15d60*/  FFMA.FTZ R93, R3, R6, R93 ;  /* 0x00000006035d7223 */ /* 0x000fe2000001005d */
[----:B------:R-:W-:-:S02]  /*15d70*/  ISETP.GE.AND P2, PT, R7, R2, PT ;  /* 0x000000020700720c */ /* 0x000fc40003f46270 */
[----:B------:R-:W-:Y:S02]  /*15d80*/  ISETP.GE.AND P3, PT, R7, R134, PT ;  /* 0x000000860700720c */ /* 0x000fe40003f66270 */
        /* <DEDUP_REMOVED lines=23> */
[C---:B------:R-:W-:Y:S01]  /*15f00*/  FFMA.FTZ R74, R3.reuse, R15, R74 ;  /* 0x0000000f034a7223 */ /* 0x040fe2000001004a */
[CC--:B------:R-:W-:Y:S01]  /*15f10*/  FFMA.FTZ R89, R3.reuse, R4.reuse, R89 ;  /* 0x0000000403597223 */ /* 0x0c0fe20000010059 */
[----:B------:R-:W-:Y:S01]  /*15f20*/  FFMA.FTZ R91, R3, R4, R91 ;  /* 0x00000004035b7223 */ /* 0x000fe2000001005b */
[C---:B------:R-:W-:Y:S02]  /*15f30*/  ISETP.GE.AND P3, PT, R5.reuse, R2, PT ;  /* 0x000000020500720c */ /* 0x040fe40003f66270 */
[----:B------:R-:W-:Y:S02]  /*15f40*/  ISETP.GE.AND P1, PT, R5, R134, PT ;  /* 0x000000860500720c */ /* 0x000fe40003f26270 */
[----:B------:R-:W-:-:S02]  /*15f50*/  FSEL R6, R6, -INF , !P4 ;  /* 0xff80000006067808 */ /* 0x000fc40006000000 */
        /* <DEDUP_REMOVED lines=15> */
.L_x_2661:
        /* <DEDUP_REMOVED lines=59> */
.L_x_2662:
        /* <DEDUP_REMOVED lines=108> */
.L_x_2660:
        /* <DEDUP_REMOVED lines=33> */
[----:B------:R-:W-:Y:S01]  /*16cd0*/  IADD3 R137, PT, PT, R135, R0, RZ ;  /* 0x0000000087897210 */ /* 0x000fe20007ffe0ff */
[----:B------:R-:W1:Y:S01]  /*16ce0*/  SHFL.BFLY PT, R10, R7, 0x2, 0x1f ;  /* 0x0c401f00070a7f89 */ /* 0x000e6200000e0000 */
[----:B------:R-:W-:Y:S02]  /*16cf0*/  MOV R213, 0xffffffff ;  /* 0xffffffff00d57802 */ /* 0x000fe40000000f00 */
[----:B------:R-:W-:Y:S01]  /*16d00*/  LEA R137, R137, UR5, 0x1 ;  /* 0x0000000589897c11 */ /* 0x000fe2000f8e08ff */
[----:B------:R-:W3:Y:S03]  /*16d10*/  SHFL.BFLY PT, R5, R12, 0x2, 0x1f ;  /* 0x0c401f000c057f89 */ /* 0x000ee600000e0000 */
[----:B------:R-:W-:Y:S01]  /*16d20*/  IADD3 R150, PT, PT, R8, R137, RZ ;  /* 0x0000008908967210 */ /* 0x000fe20007ffe0ff */
[----:B------:R-:W-:Y:S04]  /*16d30*/  LDSM.16.MT88.4 R124, [R137+0xc000] ;  /* 0x00c00000897c783b */ /* 0x000fe80000004200 */
        /* <DEDUP_REMOVED lines=19> */
[----:B------:R-:W-:Y:S01]  /*16e70*/  IADD3 R30, PT, PT, R168, R137, RZ ;  /* 0x00000089a81e7210 */ /* 0x000fe20007ffe0ff */
[--C-:B------:R-:W-:Y:S01]  /*16e80*/  FFMA.FTZ R145, R6, UR4, -R153.reuse ;  /* 0x0000000406917c23 */ /* 0x100fe20008010899 */
[----:B------:R-:W-:Y:S01]  /*16e90*/  FSEL R149, R149, RZ, P1 ;  /* 0x000000ff95957208 */ /* 0x000fe20000800000 */
[--C-:B------:R-:W-:Y:S01]  /*16ea0*/  FFMA.FTZ R140, R84, UR4, -R153.reuse ;  /* 0x00000004548c7c23 */ /* 0x100fe20008010899 */
[----:B------:R-:W-:Y:S01]  /*16eb0*/  IADD3 R8, PT, PT, R8, R30, RZ ;  /* 0x0000001e08087210 */ /* 0x000fe20007ffe0ff */
[----:B------:R-:W-:Y:S01]  /*16ec0*/  LDSM.16.MT88.4 R80, [R30+0xc000] ;  /* 0x00c000001e50783b */ /* 0x000fe20000004200 */
[----:B------:R-:W-:Y:S01]  /*16ed0*/  FFMA.FTZ R136, R76, UR4, -R153 ;  /* 0x000000044c887c23 */ /* 0x000fe20008010899 */
[--C-:B------:R-:W-:Y:S01]  /*16ee0*/  FFMA.FTZ R141, R4, UR4, -R149.reuse ;  /* 0x00000004048d7c23 */ /* 0x100fe20008010895 */
[--C-:B------:R-:W-:Y:S01]  /*16ef0*/  FFMA.FTZ R138, R68, UR4, -R149.reuse ;  /* 0x00000004448a7c23 */ /* 0x100fe20008010895 */
[----:B------:R-:W1:Y:S01]  /*16f00*/  LDSM.16.MT88.4 R88, [R8+0xc000] ;  /* 0x00c000000858783b */ /* 0x000e620000004200 */
[--C-:B------:R-:W-:Y:S01]  /*16f10*/  FFMA.FTZ R139, R70, UR4, -R149.reuse ;  /* 0x00000004468b7c23 */ /* 0x100fe20008010895 */
[--C-:B------:R-:W-:Y:S01]  /*16f20*/  FFMA.FTZ R66, R66, UR4, -R149.reuse ;  /* 0x0000000442427c23 */ /* 0x100fe20008010895 */
[----:B------:R-:W-:Y:S01]  /*16f30*/  MUFU.EX2 R145, R145 ;  /* 0x0000009100917308 */ /* 0x000fe20000000800 */
[----:B------:R-:W2:Y:S01]  /*16f40*/  LDSM.16.MT88.4 R112, [R30+0x10000] ;  /* 0x010000001e70783b */ /* 0x000ea20000004200 */
[----:B------:R-:W-:Y:S01]  /*16f50*/  FFMA.FTZ R65, R14, UR4, -R149 ;  /* 0x000000040e417c23 */ /* 0x000fe20008010895 */
[----:B------:R-:W-:Y:S01]  /*16f60*/  FFMA.FTZ R67, R64, UR4, -R153 ;  /* 0x0000000440437c23 */ /* 0x000fe20008010899 */
[----:B------:R-:W3:Y:S01]  /*16f70*/  MUFU.EX2 R140, R140 ;  /* 0x0000008c008c7308 */ /* 0x000ee20000000800 */
[----:B------:R-:W4:Y:S01]  /*16f80*/  LDSM.16.MT88.4 R4, [R8+0x10000] ;  /* 0x010000000804783b */ /* 0x000f220000004200 */
[----:B------:R-:W-:Y:S01]  /*16f90*/  FFMA.FTZ R61, R58, UR4, -R149 ;  /* 0x000000043a3d7c23 */ /* 0x000fe20008010895 */
[--C-:B------:R-:W-:Y:S01]  /*16fa0*/  FFMA.FTZ R64, R122, UR4, -R153.reuse ;  /* 0x000000047a407c23 */ /* 0x100fe20008010899 */
[----:B------:R-:W-:Y:S01]  /*16fb0*/  MUFU.EX2 R143, R143 ;  /* 0x0000008f008f7308 */ /* 0x000fe20000000800 */
[----:B------:R-:W5:Y:S01]  /*16fc0*/  LDSM.16.MT88.4 R12, [R8+0xc800] ;  /* 0x00c80000080c783b */ /* 0x000f620000004200 */
[--C-:B------:R-:W-:Y:S01]  /*16fd0*/  FFMA.FTZ R63, R242, UR4, -R153.reuse ;  /* 0x00000004f23f7c23 */ /* 0x100fe20008010899 */
[----:B------:R-:W-:Y:S01]  /*16fe0*/  FFMA.FTZ R60, R110, UR4, -R153 ;  /* 0x000000046e3c7c23 */ /* 0x000fe20008010899 */
[----:B------:R-:W3:Y:S01]  /*16ff0*/  MUFU.EX2 R136, R136 ;  /* 0x0000008800887308 */ /* 0x000ee20000000800 */
[--C-:B------:R-:W-:Y:S01]  /*17000*/  FFMA.FTZ R62, R108, UR4, -R149.reuse ;  /* 0x000000046c3e7c23 */ /* 0x100fe20008010895 */
[----:B------:R-:W-:Y:S01]  /*17010*/  FFMA.FTZ R58, R120, UR4, -R149 ;  /* 0x00000004783a7c23 */ /* 0x000fe20008010895 */
[----:B------:R-:W5:Y:S01]  /*17020*/  LDSM.16.MT88.4 R16, [R30+0x10800] ;  /* 0x010800001e10783b */ /* 0x000f620000004200 */
[----:B------:R-:W-:Y:S01]  /*17030*/  MUFU.EX2 R141, R141 ;  /* 0x0000008d008d7308 */ /* 0x000fe20000000800 */
[--C-:B------:R-:W-:Y:S01]  /*17040*/  FFMA.FTZ R59, R56, UR4, -R153.reuse ;  /* 0x00000004383b7c23 */ /* 0x100fe20008010899 */
[----:B---3--:R-:W-:Y:S01]  /*17050*/  F2FP.BF16.F32.PACK_AB R116, R140, R145 ;  /* 0x000000918c74723e */ /* 0x008fe200000010ff */
[----:B------:R-:W3:Y:S01]  /*17060*/  LDSM.16.MT88.4 R24, [R30+0xc800] ;  /* 0x00c800001e18783b */ /* 0x000ee20000004200 */
[----:B------:R-:W1:Y:S01]  /*17070*/  MUFU.EX2 R138, R138 ;  /* 0x0000008a008a7308 */ /* 0x000e620000000800 */
[----:B------:R-:W-:Y:S01]  /*17080*/  FFMA.FTZ R56, R50, UR4, -R153 ;  /* 0x0000000432387c23 */ /* 0x000fe20008010899 */
[----:B------:R-:W-:Y:S01]  /*17090*/  FFMA.FTZ R57, R48, UR4, -R149 ;  /* 0x0000000430397c23 */ /* 0x000fe20008010895 */
[--C-:B------:R-:W-:Y:S01]  /*170a0*/  FFMA.FTZ R50, R240, UR4, -R153.reuse ;  /* 0x00000004f0327c23 */ /* 0x100fe20008010899 */
[----:B------:R-:W-:Y:S01]  /*170b0*/  MUFU.EX2 R139, R139 ;  /* 0x0000008b008b7308 */ /* 0x000fe20000000800 */
[----:B------:R-:W-:Y:S01]  /*170c0*/  FFMA.FTZ R11, R238, UR4, -R153 ;  /* 0x00000004ee0b7c23 */ /* 0x000fe20008010899 */
[----:B------:R-:W-:Y:S01]  /*170d0*/  F2FP.BF16.F32.PACK_AB R118, R136, R143 ;  /* 0x0000008f8876723e */ /* 0x000fe200000010ff */
[--C-:B------:R-:W-:Y:S01]  /*170e0*/  FFMA.FTZ R48, R236, UR4, -R149.reuse ;  /* 0x00000004ec307c23 */ /* 0x100fe20008010895 */
[----:B------:R-:W2:Y:S01]  /*170f0*/  MUFU.EX2 R66, R66 ;  /* 0x0000004200427308 */ /* 0x000ea20000000800 */
[--C-:B------:R-:W-:Y:S01]  /*17100*/  FFMA.FTZ R51, R46, UR4, -R149.reuse ;  /* 0x000000042e337c23 */ /* 0x100fe20008010895 */
[----:B------:R-:W-:Y:S01]  /*17110*/  FFMA.FTZ R10, R44, UR4, -R149 ;  /* 0x000000042c0a7c23 */ /* 0x000fe20008010895 */
[--C-:B------:R-:W-:Y:S01]  /*17120*/  FFMA.FTZ R157, R178, UR4, -R153.reuse ;  /* 0x00000004b29d7c23 */ /* 0x100fe20008010899 */
[----:B------:R-:W-:Y:S01]  /*17130*/  MUFU.EX2 R67, R67 ;  /* 0x0000004300437308 */ /* 0x000fe20000000800 */
[----:B------:R-:W-:Y:S01]  /*17140*/  LDSM.16.MT88.4 R44, [R8+0x11000] ;  /* 0x01100000082c783b */ /* 0x000fe20000004200 */
[----:B-1----:R-:W-:Y:S01]  /*17150*/  F2FP.BF16.F32.PACK_AB R117, R138, R141 ;  /* 0x0000008d8a75723e */ /* 0x002fe200000010ff */
[--C-:B------:R-:W-:Y:S01]  /*17160*/  FFMA.FTZ R178, R234, UR4, -R153.reuse ;  /* 0x00000004eab27c23 */ /* 0x100fe20008010899 */
[----:B------:R-:W1:Y:S01]  /*17170*/  MUFU.EX2 R64, R64 ;  /* 0x0000004000407308 */ /* 0x000e620000000800 */
[----:B------:R-:W-:Y:S01]  /*17180*/  FFMA.FTZ R155, R176, UR4, -R153 ;  /* 0x00000004b09b7c23 */ /* 0x000fe20008010899 */
[--C-:B------:R-:W-:Y:S01]  /*17190*/  FFMA.FTZ R161, R182, UR4, -R149.reuse ;  /* 0x00000004b6a17c23 */ /* 0x100fe20008010895 */
[--C-:B------:R-:W-:Y:S01]  /*171a0*/  FFMA.FTZ R159, R228, UR4, -R149.reuse ;  /* 0x00000004e49f7c23 */ /* 0x100fe20008010895 */
[----:B------:R-:W-:Y:S01]  /*171b0*/  MUFU.EX2 R63, R63 ;  /* 0x0000003f003f7308 */ /* 0x000fe20000000800 */
[----:B------:R-:W-:Y:S01]  /*171c0*/  FFMA.FTZ R180, R180, UR4, -R149 ;  /* 0x00000004b4b47c23 */ /* 0x000fe20008010895 */
[----:B--2---:R-:W-:Y:S01]  /*171d0*/  F2FP.BF16.F32.PACK_AB R119, R66, R139 ;  /* 0x0000008b4277723e */ /* 0x004fe200000010ff */
[----:B------:R-:W-:Y:S01]  /*171e0*/  FFMA.FTZ R232, R232, UR4, -R153 ;  /* 0x00000004e8e87c23 */ /* 0x000fe20008010899 */
[----:B------:R-:W-:Y:S01]  /*171f0*/  MUFU.EX2 R60, R60 ;  /* 0x0000003c003c7308 */ /* 0x000fe20000000800 */
        /* <DEDUP_REMOVED lines=8> */
[----:B------:R-:W-:Y:S01]  /*17280*/  FFMA.FTZ R167, R216, UR4, -R149 ;  /* 0x00000004d8a77c23 */ /* 0x000fe20008010895 */
[----:B------:R-:W-:Y:S01]  /*17290*/  FFMA.FTZ R224, R224, UR4, -R153 ;  /* 0x00000004e0e07c23 */ /* 0x000fe20008010899 */
[----:B------:R-:W-:Y:S01]  /*172a0*/  FFMA.FTZ R220, R220, UR4, -R149 ;  /* 0x00000004dcdc7c23 */ /* 0x000fe20008010895 */
[----:B------:R-:W-:Y:S01]  /*172b0*/  MUFU.EX2 R61, R61 ;  /* 0x0000003d003d7308 */ /* 0x000fe20000000800 */
[C---:B------:R-:W-:Y:S01]  /*172c0*/  HMMA.16816.F32.BF16 R88, R116.reuse, R90, RZ ;  /* 0x0000005a7458723c */ /* 0x040fe200000418ff */
[--C-:B------:R-:W-:Y:S01]  /*172d0*/  FFMA.FTZ R171, R212, UR4, -R153.reuse ;  /* 0x00000004d4ab7c23 */ /* 0x100fe20008010899 */
[----:B------:R-:W-:Y:S01]  /*172e0*/  FFMA.FTZ R173, R192, UR4, -R153 ;  /* 0x00000004c0ad7c23 */ /* 0x000fe20008010899 */
        /* <DEDUP_REMOVED lines=52> */
[----:B-1----:R-:W-:Y:S01]  /*17630*/  F2FP.BF16.F32.PACK_AB R4, R64, R67 ;  /* 0x000000434004723e */ /* 0x002fe200000010ff */
        /* <DEDUP_REMOVED lines=72> */
[----:B------:R-:W-:Y:S01]  /*17ac0*/  HMMA.16816.F32.BF16 R120, R4, R44, R120 ;  /* 0x0000002c0478723c */ /* 0x000fe20000041878 */
[----:B------:R-:W-:-:S02]  /*17ad0*/  FFMA.FTZ R44, R218, UR4, -R149 ;  /* 0x00000004da2c7c23 */ /* 0x000fc40008010895 */
[----:B------:R-:W3:Y:S04]  /*17ae0*/  MUFU.EX2 R218, R220 ;  /* 0x000000dc00da7308 */ /* 0x000ee80000000800 */
[----:B------:R2:W3:Y:S01]  /*17af0*/  MUFU.EX2 R216, R44 ;  /* 0x0000002c00d87308 */ /* 0x0004e20000000800 */
        /* <DEDUP_REMOVED lines=11> */
[----:B--2---:R-:W-:Y:S01]  /*17bb0*/  LDSM.16.MT88.4 R44, [R30+0x12000] ;  /* 0x012000001e2c783b */ /* 0x004fe20000004200 */
[----:B------:R-:W-:Y:S01]  /*17bc0*/  HMMA.16816.F32.BF16 R68, R4, R40, R68 ;  /* 0x000000280444723c */ /* 0x000fe20000041844 */
[----:B------:R-:W-:Y:S01]  /*17bd0*/  FADD.FTZ R155, R155, R176 ;  /* 0x000000b09b9b7221 */ /* 0x000fe20000010000 */
[----:B------:R-:W-:-:S06]  /*17be0*/  FADD.FTZ R180, R180, R159 ;  /* 0x0000009fb4b47221 */ /* 0x000fcc0000010000 */
[C---:B------:R-:W-:Y:S01]  /*17bf0*/  HMMA.16816.F32.BF16 R72, R4.reuse, R42, R72 ;  /* 0x0000002a0448723c */ /* 0x040fe20000041848 */
[----:B------:R-:W2:Y:S07]  /*17c00*/  LDSM.16.MT88.4 R40, [R8+0x11800] ;  /* 0x011800000828783b */ /* 0x000eae0000004200 */
[C---:B----4-:R-:W-:Y:S08]  /*17c10*/  HMMA.16816.F32.BF16 R92, R4.reuse, R16, R92 ;  /* 0x00000010045c723c */ /* 0x050ff0000004185c */
[C---:B------:R-:W-:Y:S01]  /*17c20*/  HMMA.16816.F32.BF16 R96, R4.reuse, R18, R96 ;  /* 0x000000120460723c */ /* 0x040fe20000041860 */
[----:B------:R-:W4:Y:S07]  /*17c30*/  LDSM.16.MT88.4 R16, [R8+0xe000] ;  /* 0x00e000000810783b */ /* 0x000f2e0000004200 */
        /* <DEDUP_REMOVED lines=19> */
[----:B---3--:R-:W-:Y:S01]  /*17d70*/  F2FP.BF16.F32.PACK_AB R5, R218, R169 ;  /* 0x000000a9da05723e */ /* 0x008fe200000010ff */
[----:B------:R-:W-:Y:S01]  /*17d80*/  FADD.FTZ R200, R200, R155 ;  /* 0x0000009bc8c87221 */ /* 0x000fe20000010000 */
[----:B------:R-:W-:Y:S01]  /*17d90*/  F2FP.BF16.F32.PACK_AB R6, R165, R214 ;  /* 0x000000d6a506723e */ /* 0x000fe200000010ff */
[----:B------:R-:W-:Y:S01]  /*17da0*/  FADD.FTZ R169, R169, R180 ;  /* 0x000000b4a9a97221 */ /* 0x000fe20000010000 */
[----:B------:R-:W-:Y:S01]  /*17db0*/  F2FP.BF16.F32.PACK_AB R7, R167, R216 ;  /* 0x000000d8a707723e */ /* 0x000fe200000010ff */
[----:B------:R-:W-:Y:S01]  /*17dc0*/  FADD.FTZ R163, R163, R200 ;  /* 0x000000c8a3a37221 */ /* 0x000fe20000010000 */
[----:B------:R-:W-:Y:S01]  /*17dd0*/  SHF.L.U32 R200, R196, 0x3, RZ ;  /* 0x00000003c4c87819 */ /* 0x000fe200000006ff */
[----:B------:R-:W-:-:S02]  /*17de0*/  FADD.FTZ R169, R218, R169 ;  /* 0x000000a9daa97221 */ /* 0x000fc40000010000 */
[----:B------:R-:W-:Y:S01]  /*17df0*/  FADD.FTZ R214, R214, R163 ;  /* 0x000000a3d6d67221 */ /* 0x000fe20000010000 */
[----:B------:R-:W-:Y:S01]  /*17e00*/  LOP3.LUT R200, R200, 0x38, RZ, 0xc0, !PT ;  /* 0x00000038c8c87812 */ /* 0x000fe200078ec0ff */
        /* <DEDUP_REMOVED lines=25> */
[C---:B------:R-:W-:Y:S01]  /*17fa0*/  HMMA.16816.F32.BF16 R112, R4.reuse, R46, R112 ;  /* 0x0000002e0470723c */ /* 0x040fe20000041870 */
[----:B------:R-:W3:Y:S01]  /*17fb0*/  MUFU.EX2 R46, R184 ;  /* 0x000000b8002e7308 */ /* 0x000ee20000000800 */
[--C-:B------:R-:W-:Y:S01]  /*17fc0*/  FFMA.FTZ R47, R174, UR4, -R153.reuse ;  /* 0x00000004ae2f7c23 */ /* 0x100fe20008010899 */
[--C-:B------:R-:W-:Y:S01]  /*17fd0*/  FFMA.FTZ R174, R172, UR4, -R153.reuse ;  /* 0x00000004acae7c23 */ /* 0x100fe20008010899 */
[----:B------:R-:W-:Y:S01]  /*17fe0*/  FFMA.FTZ R172, R166, UR4, -R153 ;  /* 0x00000004a6ac7c23 */ /* 0x000fe20008010899 */
[--C-:B------:R-:W-:Y:S01]  /*17ff0*/  FFMA.FTZ R166, R162, UR4, -R149.reuse ;  /* 0x00000004a2a67c23 */ /* 0x100fe20008010895 */
[----:B------:R-:W-:Y:S01]  /*18000*/  FFMA.FTZ R162, R160, UR4, -R149 ;  /* 0x00000004a0a27c23 */ /* 0x000fe20008010895 */
[----:B------:R-:W-:Y:S01]  /*18010*/  MUFU.EX2 R170, R174 ;  /* 0x000000ae00aa7308 */ /* 0x000fe20000000800 */
[C---:B------:R-:W-:Y:S03]  /*18020*/  HMMA.16816.F32.BF16 R68, R4.reuse, R36, R68 ;  /* 0x000000240444723c */ /* 0x040fe60000041844 */
[----:B------:R-:W2:Y:S04]  /*18030*/  MUFU.EX2 R47, R47 ;  /* 0x0000002f002f7308 */ /* 0x000ea80000000800 */
[----:B------:R-:W-:Y:S01]  /*18040*/  MUFU.EX2 R164, R172 ;  /* 0x000000ac00a47308 */ /* 0x000fe20000000800 */
[C---:B------:R-:W-:Y:S01]  /*18050*/  HMMA.16816.F32.BF16 R72, R4.reuse, R38, R72 ;  /* 0x000000260448723c */ /* 0x040fe20000041848 */
[----:B------:R-:W2:Y:S02]  /*18060*/  LDSM.16.MT88.4 R36, [R150+0x12800] ;  /* 0x012800009624783b */ /* 0x000ea40000004200 */
[----:B------:R-:W2:Y:S04]  /*18070*/  MUFU.EX2 R160, R166 ;  /* 0x000000a600a07308 */ /* 0x000ea80000000800 */
[----:B------:R-:W2:Y:S01]  /*18080*/  MUFU.EX2 R158, R162 ;  /* 0x000000a2009e7308 */ /* 0x000ea20000000800 */
        /* <DEDUP_REMOVED lines=189> */
.L_x_2664:
[----:B------:R-:W-:Y:S01]  /*18c60*/  UMOV UR4, URZ ;  /* 0x000000ff00047c82 */ /* 0x000fe20008000000 */
[----:B------:R-:W-:Y:S01]  /*18c70*/  IMAD.SHL.U32 R4, R28, 0x80, RZ ;  /* 0x000000801c047824 */ /* 0x000fe200078e00ff */
[----:B------:R-:W-:-:S05]  /*18c80*/  IADD3 R5, P1, PT, RZ, -UR4, RZ ;  /* 0x80000004ff057c10 */ /* 0x000fca000ff3e0ff */
[----:B------:R-:W-:-:S05]  /*18c90*/  IMAD.X R4, RZ, RZ, ~R4, P1 ;  /* 0x000000ffff047224 */ /* 0x000fca00008e0e04 */
[----:B------:R-:W-:-:S04]  /*18ca0*/  SHF.R.S64 R5, R5, 0x1f, R4 ;  /* 0x0000001f05057819 */ /* 0x000fc80000001004 */
[----:B------:R-:W-:-:S04]  /*18cb0*/  IADD3 R208, P1, PT, R5, R208, RZ ;  /* 0x000000d005d07210 */ /* 0x000fc80007f3e0ff */
[----:B------:R-:W-:-:S09]  /*18cc0*/  LEA.HI.X.SX32 R209, R4, R209, 0x1, P1 ;  /* 0x000000d104d17211 */ /* 0x000fd200008f0eff */
.L_x_2665:
        /* <DEDUP_REMOVED lines=125> */
[----:B-1----:R-:W-:Y:S04]  /*194a0*/  LDSM.16.M88.4 R4, [R190] ;  /* 0x00000000be04783b */ /* 0x002fe80000000200 */
[----:B------:R-:W1:Y:S04]  /*194b0*/  LDSM.16.M88.4 R148, [R188+0x4000] ;  /* 0x00400000bc94783b */ /* 0x000e680000000200 */
[----:B--2---:R-:W2:Y:S01]  /*194c0*/  LDSM.16.M88.4 R8, [R188+0x4800] ;  /* 0x00480000bc08783b */ /* 0x004ea20000000200 */
[C---:B---3--:R-:W-:Y:S03]  /*194d0*/  HMMA.16816.F32.BF16 R144, R12.reuse, R140, RZ ;  /* 0x0000008c0c90723c */ /* 0x048fe600000418ff */
[----:B------:R-:W3:Y:S04]  /*194e0*/  LDSM.16.M88.4 R164, [R188+0x5000] ;  /* 0x00500000bca4783b */ /* 0x000ee80000000200 */
        /* <DEDUP_REMOVED lines=9> */
[----:B------:R-:W0:Y:S01]  /*19580*/  LDGDEPBAR ;  /* 0x00000000000079af */ /* 0x000e220000000000 */
        /* <DEDUP_REMOVED lines=12> */
[----:B------:R-:W5:Y:S07]  /*19650*/  LDSM.16.M88.4 R152, [R188+0x6800] ;  /* 0x00680000bc98783b */ /* 0x000f6e0000000200 */
        /* <DEDUP_REMOVED lines=15> */
[C---:B-----5:R-:W-:Y:S08]  /*19750*/  HMMA.16816.F32.BF16 R32, R4.reuse, R152, R32 ;  /* 0x000000980420723c */ /* 0x060ff00000041820 */
[C---:B------:R-:W-:Y:S01]  /*19760*/  HMMA.16816.F32.BF16 R28, R4.reuse, R154, R28 ;  /* 0x0000009a041c723c */ /* 0x040fe2000004181c */
[----:B------:R-:W3:Y:S07]  /*19770*/  LDSM.16.M88.4 R152, [R185+0x7000] ;  /* 0x00700000b998783b */ /* 0x000eee0000000200 */
[C---:B-1----:R-:W-:Y:S08]  /*19780*/  HMMA.16816.F32.BF16 R24, R4.reuse, R148, R24 ;  /* 0x000000940418723c */ /* 0x042ff00000041818 */
[C---:B------:R-:W-:Y:S01]  /*19790*/  HMMA.16816.F32.BF16 R20, R4.reuse, R150, R20 ;  /* 0x000000960414723c */ /* 0x040fe20000041814 */
[----:B------:R-:W-:Y:S07]  /*197a0*/  LDSM.16.M88.4 R148, [R185+0x7800] ;  /* 0x00780000b994783b */ /* 0x000fee0000000200 */
[C---:B--2---:R-:W-:Y:S08]  /*197b0*/  HMMA.16816.F32.BF16 R16, R4.reuse, R8, R16 ;  /* 0x000000080410723c */ /* 0x044ff00000041810 */
[----:B------:R-:W-:Y:S01]  /*197c0*/  HMMA.16816.F32.BF16 R12, R4, R10, R12 ;  /* 0x0000000a040c723c */ /* 0x000fe2000004180c */
[----:B------:R-:W-:Y:S04]  /*197d0*/  LDSM.16.M88.4 R8, [R189] ;  /* 0x00000000bd08783b */ /* 0x000fe80000000200 */
[----:B------:R-:W1:Y:S03]  /*197e0*/  LDSM.16.M88.4 R4, [R186+0x4000] ;  /* 0x00400000ba04783b */ /* 0x000e660000000200 */
[C---:B------:R-:W-:Y:S08]  /*197f0*/  HMMA.16816.F32.BF16 R144, R180.reuse, R176, R144 ;  /* 0x000000b0b490723c */ /* 0x040ff00000041890 */
[C---:B------:R-:W-:Y:S01]  /*19800*/  HMMA.16816.F32.BF16 R140, R180.reuse, R178, R140 ;  /* 0x000000b2b48c723c */ /* 0x040fe2000004188c */
[----:B------:R-:W-:Y:S07]  /*19810*/  LDSM.16.M88.4 R176, [R188+0x9800] ;  /* 0x00980000bcb0783b */ /* 0x000fee0000000200 */
[C---:B------:R-:W-:Y:S08]  /*19820*/  HMMA.16816.F32.BF16 R136, R180.reuse, R172, R136 ;  /* 0x000000acb488723c */ /* 0x040ff00000041888 */
[C---:B------:R-:W-:Y:S01]  /*19830*/  HMMA.16816.F32.BF16 R64, R180.reuse, R174, R64 ;  /* 0x000000aeb440723c */ /* 0x040fe20000041840 */
[----:B------:R-:W2:Y:S07]  /*19840*/  LDSM.16.M88.4 R172, [R186+0x4800] ;  /* 0x00480000baac783b */ /* 0x000eae0000000200 */
[----:B---3--:R-:W-:Y:S08]  /*19850*/  HMMA.16816.F32.BF16 R24, R180, R152, R24 ;  /* 0x00000098b418723c */ /* 0x008ff00000041818 */
[C---:B-1----:R-:W-:Y:S08]  /*19860*/  HMMA.16816.F32.BF16 R144, R8.reuse, R4, R144 ;  /* 0x000000040890723c */ /* 0x042ff00000041890 */
[----:B------:R-:W-:Y:S01]  /*19870*/  HMMA.16816.F32.BF16 R140, R8, R6, R140 ;  /* 0x00000006088c723c */ /* 0x000fe2000004188c */
[----:B------:R-:W1:Y:S07]  /*19880*/  LDSM.16.M88.4 R4, [R186+0x7000] ;  /* 0x00700000ba04783b */ /* 0x000e6e0000000200 */
        /* <DEDUP_REMOVED lines=13> */
[----:B------:R-:W4:Y:S07]  /*19960*/  LDSM.16.M88.4 R156, [R186+0x5800] ;  /* 0x00580000ba9c783b */ /* 0x000f2e0000000200 */
[C---:B--2---:R-:W-:Y:S08]  /*19970*/  HMMA.16816.F32.BF16 R136, R8.reuse, R172, R136 ;  /* 0x000000ac0888723c */ /* 0x044ff00000041888 */
[C---:B------:R-:W-:Y:S01]  /*19980*/  HMMA.16816.F32.BF16 R64, R8.reuse, R174, R64 ;  /* 0x000000ae0840723c */ /* 0x040fe20000041840 */
[----:B------:R-:W-:Y:S07]  /*19990*/  LDSM.16.M88.4 R172, [R193+0x2000] ;  /* 0x00200000c1ac783b */ /* 0x000fee0000000200 */
[C---:B-1----:R-:W-:Y:S08]  /*199a0*/  HMMA.16816.F32.BF16 R24, R8.reuse, R4, R24 ;  /* 0x000000040818723c */ /* 0x042ff00000041818 */
[----:B------:R-:W-:Y:S01]  /*199b0*/  HMMA.16816.F32.BF16 R20, R8, R6, R20 ;  /* 0x000000060814723c */ /* 0x000fe20000041814 */
[----:B------:R-:W1:Y:S07]  /*199c0*/  LDSM.16.M88.4 R4, [R187+UR5+0x9000] ;  /* 0x00900005bb04783b */ /* 0x000e6e0008000200 */
[C---:B------:R-:W-:Y:S08]  /*199d0*/  HMMA.16816.F32.BF16 R60, R180.reuse, R168, R60 ;  /* 0x000000a8b43c723c */ /* 0x040ff0000004183c */
[----:B------:R-:W-:Y:S01]  /*199e0*/  HMMA.16816.F32.BF16 R56, R180, R170, R56 ;  /* 0x000000aab438723c */ /* 0x000fe20000041838 */
[----:B------:R-:W2:Y:S04]  /*199f0*/  LDSM.16.M88.4 R168, [R187+UR5+0x8000] ;  /* 0x00800005bba8783b */ /* 0x000ea80008000200 */
[----:B------:R-:W-:Y:S03]  /*19a00*/  LDSM.16.M88.4 R180, [R188+0xb000] ;  /* 0x00b00000bcb4783b */ /* 0x000fe60000000200 */
[C---:B---3--:R-:W-:Y:S08]  /*19a10*/  HMMA.16816.F32.BF16 R40, R8.reuse, R148, R40 ;  /* 0x000000940828723c */ /* 0x048ff00000041828 */
[C---:B------:R-:W-:Y:S08]  /*19a20*/  HMMA.16816.F32.BF16 R60, R8.reuse, R152, R60 ;  /* 0x00000098083c723c */ /* 0x040ff0000004183c */
[C---:B------:R-:W-:Y:S01]  /*19a30*/  HMMA.16816.F32.BF16 R56, R8.reuse, R154, R56 ;  /* 0x0000009a0838723c */ /* 0x040fe20000041838 */
[----:B------:R-:W3:Y:S07]  /*19a40*/  LDSM.16.M88.4 R152, [R187+UR5+0x8800] ;  /* 0x00880005bb98783b */ /* 0x000eee0008000200 */
[C---:B------:R-:W-:Y:S01]  /*19a50*/  HMMA.16816.F32.BF16 R36, R8.reuse, R150, R36 ;  /* 0x000000960824723c */ /* 0x040fe20000041824 */
[----:B------:R-:W5:Y:S07]  /*19a60*/  LDSM.16.M88.4 R148, [R187+UR5+0x9800] ;  /* 0x00980005bb94783b */ /* 0x000f6e0008000200 */
[C---:B----4-:R-:W-:Y:S08]  /*19a70*/  HMMA.16816.F32.BF16 R48, R8.reuse, R156, R48 ;  /* 0x0000009c0830723c */ /* 0x050ff00000041830 */
[C---:B------:R-:W-:Y:S01]  /*19a80*/  HMMA.16816.F32.BF16 R44, R8.reuse, R158, R44 ;  /* 0x0000009e082c723c */ /* 0x040fe2000004182c */
[----:B------:R-:W-:Y:S07]  /*19a90*/  LDSM.16.M88.4 R156, [R187+UR5+0xa800] ;  /* 0x00a80005bb9c783b */ /* 0x000fee0008000200 */
[C---:B------:R-:W-:Y:S08]  /*19aa0*/  HMMA.16816.F32.BF16 R32, R8.reuse, R160, R32 ;  /* 0x000000a00820723c */ /* 0x040ff00000041820 */
[C---:B------:R-:W-:Y:S01]  /*19ab0*/  HMMA.16816.F32.BF16 R28, R8.reuse, R162, R28 ;  /* 0x000000a2081c723c */ /* 0x040fe2000004181c */
[----:B------:R-:W-:Y:S07]  /*19ac0*/  LDSM.16.M88.4 R160, [R190+0x2000] ;  /* 0x00200000bea0783b */ /* 0x000fee0000000200 */
[C---:B------:R-:W-:Y:S08]  /*19ad0*/  HMMA.16816.F32.BF16 R16, R8.reuse, R164, R16 ;  /* 0x000000a40810723c */ /* 0x040ff00000041810 */
[----:B------:R-:W-:Y:S01]  /*19ae0*/  HMMA.16816.F32.BF16 R12, R8, R166, R12 ;  /* 0x000000a6080c723c */ /* 0x000fe2000004180c */
[----:B------:R-:W4:Y:S04]  /*19af0*/  LDSM.16.M88.4 R8, [R187+UR5+0xa000] ;  /* 0x00a00005bb08783b */ /* 0x000f280008000200 */
[----:B------:R-:W-:Y:S03]  /*19b00*/  LDSM.16.M88.4 R164, [R187+UR5+0xb800] ;  /* 0x00b80005bba4783b */ /* 0x000fe60008000200 */
[C---:B-1----:R-:W-:Y:S08]  /*19b10*/  HMMA.16816.F32.BF16 R60, R172.reuse, R4, R60 ;  /* 0x00000004ac3c723c */ /* 0x042ff0000004183c */
[C---:B------:R-:W-:Y:S01]  /*19b20*/  HMMA.16816.F32.BF16 R56, R172.reuse, R6, R56 ;  /* 0x00000006ac38723c */ /* 0x040fe20000041838 */
[----:B------:R-:W1:Y:S07]  /*19b30*/  LDSM.16.M88.4 R4, [R188+0x8000] ;  /* 0x00800000bc04783b */ /* 0x000e6e0000000200 */
[C---:B--2---:R-:W-:Y:S08]  /*19b40*/  HMMA.16816.F32.BF16 R144, R172.reuse, R168, R144 ;  /* 0x000000a8ac90723c */ /* 0x044ff00000041890 */
[C---:B------:R-:W-:Y:S01]  /*19b50*/  HMMA.16816.F32.BF16 R140, R172.reuse, R170, R140 ;  /* 0x000000aaac8c723c */ /* 0x040fe2000004188c */
[----:B------:R-:W-:Y:S07]  /*19b60*/  LDSM.16.M88.4 R168, [R188+0x8800] ;  /* 0x00880000bca8783b */ /* 0x000fee0000000200 */
[C---:B---3--:R-:W-:Y:S08]  /*19b70*/  HMMA.16816.F32.BF16 R136, R172.reuse, R152, R136 ;  /* 0x00000098ac88723c */ /* 0x048ff00000041888 */
[C---:B------:R-:W-:Y:S01]  /*19b80*/  HMMA.16816.F32.BF16 R64, R172.reuse, R154, R64 ;  /* 0x0000009aac40723c */ /* 0x040fe20000041840 */
[----:B------:R-:W2:Y:S07]  /*19b90*/  LDSM.16.M88.4 R152, [R187+UR5+0xb000] ;  /* 0x00b00005bb98783b */ /* 0x000eae0008000200 */
[C---:B-----5:R-:W-:Y:S08]  /*19ba0*/  HMMA.16816.F32.BF16 R48, R172.reuse, R148, R48 ;  /* 0x00000094ac30723c */ /* 0x060ff00000041830 */
[C---:B------:R-:W-:Y:S01]  /*19bb0*/  HMMA.16816.F32.BF16 R44, R172.reuse, R150, R44 ;  /* 0x00000096ac2c723c */ /* 0x040fe2000004182c */
[----:B------:R-:W3:Y:S07]  /*19bc0*/  LDSM.16.M88.4 R148, [R188+0x9000] ;  /* 0x00900000bc94783b */ /* 0x000eee0000000200 */
[C---:B----4-:R-:W-:Y:S08]  /*19bd0*/  HMMA.16816.F32.BF16 R40, R172.reuse, R8, R40 ;  /* 0x00000008ac28723c */ /* 0x050ff00000041828 */
[C---:B------:R-:W-:Y:S01]  /*19be0*/  HMMA.16816.F32.BF16 R36, R172.reuse, R10, R36 ;  /* 0x0000000aac24723c */ /* 0x040fe20000041824 */
[----:B------:R-:W-:Y:S07]  /*19bf0*/  LDSM.16.M88.4 R8, [R188+0xa800] ;  /* 0x00a80000bc08783b */ /* 0x000fee0000000200 */
[C---:B------:R-:W-:Y:S08]  /*19c00*/  HMMA.16816.F32.BF16 R32, R172.reuse, R156, R32 ;  /* 0x0000009cac20723c */ /* 0x040ff00000041820 */
[----:B------:R-:W-:Y:S01]  /*19c10*/  HMMA.16816.F32.BF16 R28, R172, R158, R28 ;  /* 0x0000009eac1c723c */ /* 0x000fe2000004181c */
[----:B------:R-:W4:Y:S07]  /*19c20*/  LDSM.16.M88.4 R156, [R188+0xa000] ;  /* 0x00a00000bc9c783b */ /* 0x000f2e0000000200 */
        /* <DEDUP_REMOVED lines=8> */
[----:B------:R-:W2:Y:S04]  /*19cb0*/  LDSM.16.M88.4 R164, [R191+0x2000] ;  /* 0x00200000bfa4783b */ /* 0x000ea80000000200 */
[----:B------:R-:W-:Y:S03]  /*19cc0*/  LDSM.16.M88.4 R172, [R186+0xb800] ;  /* 0x00b80000baac783b */ /* 0x000fe60000000200 */
[C---:B---3--:R-:W-:Y:S08]  /*19cd0*/  HMMA.16816.F32.BF16 R60, R160.reuse, R148, R60 ;  /* 0x00000094a03c723c */ /* 0x048ff0000004183c */
[C---:B------:R-:W-:Y:S01]  /*19ce0*/  HMMA.16816.F32.BF16 R56, R160.reuse, R150, R56 ;  /* 0x00000096a038723c */ /* 0x040fe20000041838 */
[----:B------:R-:W3:Y:S07]  /*19cf0*/  LDSM.16.M88.4 R148, [R185+0x8800] ;  /* 0x00880000b994783b */ /* 0x000eee0000000200 */
[C---:B------:R-:W-:Y:S08]  /*19d00*/  HMMA.16816.F32.BF16 R136, R160.reuse, R168, R136 ;  /* 0x000000a8a088723c */ /* 0x040ff00000041888 */
[C---:B------:R-:W-:Y:S01]  /*19d10*/  HMMA.16816.F32.BF16 R64, R160.reuse, R170, R64 ;  /* 0x000000aaa040723c */ /* 0x040fe20000041840 */
[----:B------:R-:W-:Y:S07]  /*19d20*/  LDSM.16.M88.4 R168, [R185+0x9800] ;  /* 0x00980000b9a8783b */ /* 0x000fee0000000200 */
[C---:B------:R-:W-:Y:S08]  /*19d30*/  HMMA.16816.F32.BF16 R48, R160.reuse, R176, R48 ;  /* 0x000000b0a030723c */ /* 0x040ff00000041830 */
[C---:B------:R-:W-:Y:S08]  /*19d40*/  HMMA.16816.F32.BF16 R44, R160.reuse, R178, R44 ;  /* 0x000000b2a02c723c */ /* 0x040ff0000004182c */
[C---:B----4-:R-:W-:Y:S08]  /*19d50*/  HMMA.16816.F32.BF16 R40, R160.reuse, R156, R40 ;  /* 0x0000009ca028723c */ /* 0x050ff00000041828 */
[C---:B------:R-:W-:Y:S01]  /*19d60*/  HMMA.16816.F32.BF16 R36, R160.reuse, R158, R36 ;  /* 0x0000009ea024723c */ /* 0x040fe20000041824 */
[----:B------:R-:W4:Y:S07]  /*19d70*/  LDSM.16.M88.4 R156, [R185+0xb800] ;  /* 0x00b80000b99c783b */ /* 0x000f2e0000000200 */
[C---:B------:R-:W-:Y:S08]  /*19d80*/  HMMA.16816.F32.BF16 R32, R160.reuse, R8, R32 ;  /* 0x00000008a020723c */ /* 0x040ff00000041820 */
[C---:B------:R-:W-:Y:S01]  /*19d90*/  HMMA.16816.F32.BF16 R28, R160.reuse, R10, R28 ;  /* 0x0000000aa01c723c */ /* 0x040fe2000004181c */
[----:B------:R-:W5:Y:S07]  /*19da0*/  LDSM.16.M88.4 R8, [R185+0x9000] ;  /* 0x00900000b908783b */ /* 0x000f6e0000000200 */
[C---:B------:R-:W-:Y:S08]  /*19db0*/  HMMA.16816.F32.BF16 R24, R160.reuse, R180, R24 ;  /* 0x000000b4a018723c */ /* 0x040ff00000041818 */
[C---:B------:R-:W-:Y:S08]  /*19dc0*/  HMMA.16816.F32.BF16 R20, R160.reuse, R182, R20 ;  /* 0x000000b6a014723c */ /* 0x040ff00000041814 */
[C---:B-1----:R-:W-:Y:S08]  /*19dd0*/  HMMA.16816.F32.BF16 R16, R160.reuse, R4, R16 ;  /* 0x00000004a010723c */ /* 0x042ff00000041810 */
[----:B------:R-:W-:Y:S01]  /*19de0*/  HMMA.16816.F32.BF16 R160, R160, R6, R12 ;  /* 0x00000006a0a0723c */ /* 0x000fe2000004180c */
[----:B------:R-:W-:Y:S04]  /*19df0*/  LDSM.16.M88.4 R12, [R189+0x2000] ;  /* 0x00200000bd0c783b */ /* 0x000fe80000000200 */
[----:B------:R-:W1:Y:S03]  /*19e00*/  LDSM.16.M88.4 R4, [R186+0x8000] ;  /* 0x00800000ba04783b */ /* 0x000e660000000200 */
[C---:B--2---:R-:W-:Y:S08]  /*19e10*/  HMMA.16816.F32.BF16 R144, R164.reuse, R152, R144 ;  /* 0x00000098a490723c */ /* 0x044ff00000041890 */
[C---:B------:R-:W-:Y:S01]  /*19e20*/  HMMA.16816.F32.BF16 R140, R164.reuse, R154, R140 ;  /* 0x0000009aa48c723c */ /* 0x040fe2000004188c */
[----:B------:R-:W2:Y:S07]  /*19e30*/  LDSM.16.M88.4 R152, [R185+0xa000] ;  /* 0x00a00000b998783b */ /* 0x000eae0000000200 */
[----:B---3--:R-:W-:Y:S01]  /*19e40*/  HMMA.16816.F32.BF16 R136, R164, R148, R136 ;  /* 0x00000094a488723c */ /* 0x008fe20000041888 */
[----:B------:R-:W-:-:S02]  /*19e50*/  IMAD.SHL.U32 R148, R196, 0x2, RZ ;  /* 0x00000002c4947824 */ /* 0x000fc400078e00ff */
[----:B------:R-:W-:-:S03]  /*19e60*/  IMAD.SHL.U32 R149, R54, 0x80, RZ ;  /* 0x0000008036957824 */ /* 0x000fc600078e00ff */
[----:B------:R-:W-:Y:S02]  /*19e70*/  LOP3.LUT R148, R148, 0x6, RZ, 0xc0, !PT ;  /* 0x0000000694947812 */ /* 0x000fe400078ec0ff */
[----:B----4-:R-:W-:Y:S02]  /*19e80*/  HMMA.16816.F32.BF16 R160, R164, R158, R160 ;  /* 0x0000009ea4a0723c */ /* 0x010fe400000418a0 */
[----:B------:R-:W-:-:S05]  /*19e90*/  LOP3.LUT R149, R149, R148, RZ, 0xfc, !PT ;  /* 0x0000009495957212 */ /* 0x000fca00078efcff */
[C---:B------:R-:W-:Y:S01]  /*19ea0*/  VIADD R159, R149.reuse, 0xffffff08 ;  /* 0xffffff08959f7836 */ /* 0x040fe20000000000 */
[C---:B-----5:R-:W-:Y:S08]  /*19eb0*/  HMMA.16816.F32.BF16 R60, R164.reuse, R8, R60 ;  /* 0x00000008a43c723c */ /* 0x060ff0000004183c */
[----:B------:R-:W-:Y:S01]  /*19ec0*/  HMMA.16816.F32.BF16 R56, R164, R10, R56 ;  /* 0x0000000aa438723c */ /* 0x000fe20000041838 */
[----:B------:R-:W3:Y:S07]  /*19ed0*/  LDSM.16.M88.4 R8, [R186+0x8800] ;  /* 0x00880000ba08783b */ /* 0x000eee0000000200 */
[----:B-1----:R-:W-:Y:S01]  /*19ee0*/  HMMA.16816.F32.BF16 R144, R12, R4, R144 ;  /* 0x000000040c90723c */ /* 0x002fe20000041890 */
[----:B------:R-:W-:-:S05]  /*19ef0*/  VIADD R5, R149, 0xffffff00 ;  /* 0xffffff0095057836 */ /* 0x000fca0000000000 */
[----:B------:R-:W-:Y:S02]  /*19f00*/  I2FP.F32.U32 R4, R5 ;  /* 0x0000000500047245 */ /* 0x000fe40000201000 */
[----:B------:R-:W-:Y:S01]  /*19f10*/  HMMA.16816.F32.BF16 R64, R164, R150, R64 ;  /* 0x00000096a440723c */ /* 0x000fe20000041840 */
[----:B------:R-:W-:Y:S01]  /*19f20*/  ISETP.GE.AND P2, PT, R5, R2, PT ;  /* 0x000000020500720c */ /* 0x000fe20003f46270 */
[----:B------:R-:W-:Y:S01]  /*19f30*/  VIADD R151, R149, 0xffffff78 ;  /* 0xffffff7895977836 */ /* 0x000fe20000000000 */
[----:B------:R-:W-:-:S04]  /*19f40*/  ISETP.GE.AND P1, PT, R5, R134, PT ;  /* 0x000000860500720c */ /* 0x000fc80003f26270 */
[----:B------:R-:W-:Y:S01]  /*19f50*/  ISETP.GE.AND P5, PT, R151, R2, PT ;  /* 0x000000029700720c */ /* 0x000fe20003fa6270 */
[----:B------:R-:W-:Y:S03]  /*19f60*/  HMMA.16816.F32.BF16 R160, R12, R174, R160 ;  /* 0x000000ae0ca0723c */ /* 0x000fe600000418a0 */
[CC--:B------:R-:W-:Y:S01]  /*19f70*/  FFMA.FTZ R144, R3.reuse, R4.reuse, R144 ;  /* 0x0000000403907223 */ /* 0x0c0fe20000010090 */
[----:B------:R-:W-:-:S04]  /*19f80*/  FFMA.FTZ R150, R3, R4, R146 ;  /* 0x0000000403967223 */ /* 0x000fc80000010092 */
[----:B------:R-:W-:Y:S01]  /*19f90*/  HMMA.16816.F32.BF16 R140, R12, R6, R140 ;  /* 0x000000060c8c723c */ /* 0x000fe2000004188c */
[----:B------:R-:W1:Y:S01]  /*19fa0*/  LDSM.16.M88.4 R4, [R186+0x9000] ;  /* 0x00900000ba04783b */ /* 0x000e620000000200 */
[----:B------:R-:W-:Y:S02]  /*19fb0*/  FSEL R146, R144, -INF , !P2 ;  /* 0xff80000090927808 */ /* 0x000fe40005000000 */
[----:B------:R-:W-:Y:S02]  /*19fc0*/  ISETP.GE.AND P2, PT, R151, R134, PT ;  /* 0x000000869700720c */ /* 0x000fe40003f46270 */
[----:B------:R-:W-:Y:S02]  /*19fd0*/  FSEL R150, R150, -INF , !P1 ;  /* 0xff80000096967808 */ /* 0x000fe40004800000 */
[----:B--2---:R-:W-:Y:S01]  /*19fe0*/  HMMA.16816.F32.BF16 R40, R164, R152, R40 ;  /* 0x00000098a428723c */ /* 0x004fe20000041828 */
[----:B------:R-:W-:Y:S01]  /*19ff0*/  I2FP.F32.U32 R153, R151 ;  /* 0x0000009700997245 */ /* 0x000fe20000201000 */
[----:B------:R-:W-:-:S04]  /*1a000*/  VIADD R151, R149, 0xffffff01 ;  /* 0xffffff0195977836 */ /* 0x000fc80000000000 */
[CC--:B------:R-:W-:Y:S01]  /*1a010*/  FFMA.FTZ R144, R3.reuse, R153.reuse, R160 ;  /* 0x0000009903907223 */ /* 0x0c0fe200000100a0 */
[----:B------:R-:W-:Y:S01]  /*1a020*/  FFMA.FTZ R162, R3, R153, R162 ;  /* 0x0000009903a27223 */ /* 0x000fe200000100a2 */
[----:B------:R-:W-:Y:S01]  /*1a030*/  I2FP.F32.U32 R152, R151 ;  /* 0x0000009700987245 */ /* 0x000fe20000201000 */
[C---:B------:R-:W-:Y:S01]  /*1a040*/  VIADD R153, R149.reuse, 0xffffff09 ;  /* 0xffffff0995997836 */ /* 0x040fe20000000000 */
[----:B---3--:R-:W-:Y:S01]  /*1a050*/  HMMA.16816.F32.BF16 R136, R12, R8, R136 ;  /* 0x000000080c88723c */ /* 0x008fe20000041888 */
[----:B------:R-:W-:Y:S01]  /*1a060*/  FSEL R144, R144, -INF , !P5 ;  /* 0xff80000090907808 */ /* 0x000fe20006800000 */
[----:B------:R-:W-:Y:S02]  /*1a070*/  VIADD R9, R149, 0xffffff10 ;  /* 0xffffff1095097836 */ /* 0x000fe40000000000 */
[----:B------:R-:W-:Y:S01]  /*1a080*/  FFMA.FTZ R147, R3, R152, R147 ;  /* 0x0000009803937223 */ /* 0x000fe20000010093 */
[----:B------:R-:W-:Y:S02]  /*1a090*/  I2FP.F32.U32 R8, R153 ;  /* 0x0000009900087245 */ /* 0x000fe40000201000 */
[----:B------:R-:W-:Y:S01]  /*1a0a0*/  ISETP.GE.AND P1, PT, R151, R2, PT ;  /* 0x000000029700720c */ /* 0x000fe20003f26270 */
[----:B------:R-:W-:Y:S01]  /*1a0b0*/  HMMA.16816.F32.BF16 R36, R164, R154, R36 ;  /* 0x0000009aa424723c */ /* 0x000fe20000041824 */
[----:B------:R-:W-:Y:S01]  /*1a0c0*/  I2FP.F32.U32 R155, R159 ;  /* 0x0000009f009b7245 */ /* 0x000fe20000201000 */
[----:B------:R-:W-:Y:S01]  /*1a0d0*/  FFMA.FTZ R141, R3, R8, R141 ;  /* 0x00000008038d7223 */ /* 0x000fe2000001008d */
[----:B------:R-:W-:Y:S01]  /*1a0e0*/  ISETP.GE.AND P5, PT, R151, R134, PT ;  /* 0x000000869700720c */ /* 0x000fe20003fa6270 */
[C---:B------:R-:W-:Y:S01]  /*1a0f0*/  FFMA.FTZ R151, R3.reuse, R152, R145 ;  /* 0x0000009803977223 */ /* 0x040fe20000010091 */
[----:B------:R-:W-:Y:S01]  /*1a100*/  FSEL R145, R162, -INF , !P2 ;  /* 0xff800000a2917808 */ /* 0x000fe20005000000 */
[-C--:B------:R-:W-:Y:S01]  /*1a110*/  FFMA.FTZ R140, R3, R155.reuse, R140 ;  /* 0x0000009b038c7223 */ /* 0x080fe2000001008c */
[-C--:B------:R-:W-:Y:S01]  /*1a120*/  ISETP.GE.AND P2, PT, R159, R2.reuse, PT ;  /* 0x000000029f00720c */ /* 0x080fe20003f46270 */
[C---:B------:R-:W-:Y:S01]  /*1a130*/  HMMA.16816.F32.BF16 R64, R12.reuse, R10, R64 ;  /* 0x0000000a0c40723c */ /* 0x040fe20000041840 */
[----:B------:R-:W-:Y:S01]  /*1a140*/  FSEL R189, R147, -INF , !P5 ;  /* 0xff80000093bd7808 */ /* 0x000fe20006800000 */
[----:B------:R-:W-:Y:S01]  /*1a150*/  FFMA.FTZ R187, R3, R155, R142 ;  /* 0x0000009b03bb7223 */ /* 0x000fe2000001008e */
[----:B------:R-:W-:Y:S01]  /*1a160*/  ISETP.GE.AND P5, PT, R153, R2, PT ;  /* 0x000000029900720c */ /* 0x000fe20003fa6270 */
[----:B------:R-:W-:Y:S01]  /*1a170*/  FFMA.FTZ R191, R3, R8, R143 ;  /* 0x0000000803bf7223 */ /* 0x000fe2000001008f */
[----:B------:R-:W-:Y:S01]  /*1a180*/  FSEL R151, R151, -INF , !P1 ;  /* 0xff80000097977808 */ /* 0x000fe20004800000 */
[----:B------:R-:W-:Y:S01]  /*1a190*/  VIADD R147, R149, 0xffffff11 ;  /* 0xffffff1195937836 */ /* 0x000fe20000000000 */
[----:B------:R-:W-:Y:S01]  /*1a1a0*/  ISETP.GE.AND P1, PT, R159, R134, PT ;  /* 0x000000869f00720c */ /* 0x000fe20003f26270 */
[----:B------:R-:W-:Y:S01]  /*1a1b0*/  VIADD R143, R149, 0xffffff18 ;  /* 0xffffff18958f7836 */ /* 0x000fe20000000000 */
[----:B------:R-:W-:Y:S01]  /*1a1c0*/  FSEL R142, R140, -INF , !P2 ;  /* 0xff8000008c8e7808 */ /* 0x000fe20005000000 */
[----:B-1----:R-:W-:Y:S01]  /*1a1d0*/  HMMA.16816.F32.BF16 R60, R12, R4, R60 ;  /* 0x000000040c3c723c */ /* 0x002fe2000004183c */
[----:B------:R-:W-:Y:S01]  /*1a1e0*/  FSEL R140, R141, -INF , !P5 ;  /* 0xff8000008d8c7808 */ /* 0x000fe20006800000 */
[----:B------:R-:W-:Y:S01]  /*1a1f0*/  VIADD R5, R149, 0xffffff19 ;  /* 0xffffff1995057836 */ /* 0x000fe20000000000 */
[----:B------:R-:W-:-:S02]  /*1a200*/  I2FP.F32.U32 R141, R9 ;  /* 0x00000009008d7245 */ /* 0x000fc40000201000 */
[----:B------:R-:W-:Y:S02]  /*1a210*/  FSEL R187, R187, -INF , !P1 ;  /* 0xff800000bbbb7808 */ /* 0x000fe40004800000 */
[----:B------:R-:W-:Y:S01]  /*1a220*/  ISETP.GE.AND P1, PT, R9, R2, PT ;  /* 0x000000020900720c */ /* 0x000fe20003f26270 */
[-C--:B------:R-:W-:Y:S01]  /*1a230*/  FFMA.FTZ R177, R3, R141.reuse, R136 ;  /* 0x0000008d03b17223 */ /* 0x080fe20000010088 */
[----:B------:R-:W-:Y:S01]  /*1a240*/  ISETP.GE.AND P5, PT, R9, R134, PT ;  /* 0x000000860900720c */ /* 0x000fe20003fa6270 */
[----:B------:R-:W-:Y:S01]  /*1a250*/  FFMA.FTZ R138, R3, R141, R138 ;  /* 0x0000008d038a7223 */ /* 0x000fe2000001008a */
[----:B------:R-:W1:Y:S01]  /*1a260*/  LDSM.16.M88.4 R8, [R186+0x9800] ;  /* 0x00980000ba08783b */ /* 0x000e620000000200 */
[----:B------:R-:W-:Y:S01]  /*1a270*/  I2FP.F32.U32 R136, R147 ;  /* 0x0000009300887245 */ /* 0x000fe20000201000 */
[C---:B------:R-:W-:Y:S01]  /*1a280*/  HMMA.16816.F32.BF16 R44, R164.reuse, R170, R44 ;  /* 0x000000aaa42c723c */ /* 0x040fe2000004182c */
[----:B------:R-:W-:Y:S02]  /*1a290*/  I2FP.F32.U32 R4, R143 ;  /* 0x0000008f00047245 */ /* 0x000fe40000201000 */
        /* <DEDUP_REMOVED lines=15> */
[-C--:B------:R-:W-:Y:S01]  /*1a390*/  ISETP.GE.AND P5, PT, R5, R134.reuse, PT ;  /* 0x000000860500720c */ /* 0x080fe20003fa6270 */
[----:B------:R-:W-:Y:S01]  /*1a3a0*/  VIADD R5, R149, 0xffffff20 ;  /* 0xffffff2095057836 */ /* 0x000fe20000000000 */
[----:B------:R-:W-:Y:S01]  /*1a3b0*/  ISETP.GE.AND P2, PT, R153, R134, PT ;  /* 0x000000869900720c */ /* 0x000fe20003f46270 */
[----:B------:R-:W-:Y:S01]  /*1a3c0*/  HMMA.16816.F32.BF16 R56, R12, R6, R56 ;  /* 0x000000060c38723c */ /* 0x000fe20000041838 */
[----:B------:R-:W-:Y:S01]  /*1a3d0*/  FSEL R179, R65, -INF , !P1 ;  /* 0xff80000041b37808 */ /* 0x000fe20004800000 */
[----:B------:R-:W-:Y:S01]  /*1a3e0*/  VIADD R65, R149, 0xffffff21 ;  /* 0xffffff2195417836 */ /* 0x000fe20000000000 */
[----:B------:R-:W-:Y:S01]  /*1a3f0*/  I2FP.F32.U32 R64, R5 ;  /* 0x0000000500407245 */ /* 0x000fe20000201000 */
[----:B------:R-:W2:Y:S01]  /*1a400*/  LDSM.16.M88.4 R152, [R185+0xa800] ;  /* 0x00a80000b998783b */ /* 0x000ea20000000200 */
[----:B------:R-:W-:-:S02]  /*1a410*/  FSEL R191, R191, -INF , !P2 ;  /* 0xff800000bfbf7808 */ /* 0x000fc40005000000 */
[----:B------:R-:W-:Y:S01]  /*1a420*/  ISETP.GE.AND P2, PT, R147, R2, PT ;  /* 0x000000029300720c */ /* 0x000fe20003f46270 */
[CC--:B------:R-:W-:Y:S01]  /*1a430*/  FFMA.FTZ R246, R3.reuse, R64.reuse, R60 ;  /* 0x0000004003f67223 */ /* 0x0c0fe2000001003c */
[----:B------:R-:W-:Y:S01]  /*1a440*/  I2FP.F32.U32 R60, R65 ;  /* 0x00000041003c7245 */ /* 0x000fe20000201000 */
[----:B------:R-:W-:Y:S01]  /*1a450*/  FFMA.FTZ R244, R3, R64, R62 ;  /* 0x0000004003f47223 */ /* 0x000fe2000001003e */
[----:B------:R-:W-:Y:S01]  /*1a460*/  FSEL R183, R137, -INF , !P2 ;  /* 0xff80000089b77808 */ /* 0x000fe20005000000 */
[----:B------:R-:W-:Y:S01]  /*1a470*/  HMMA.16816.F32.BF16 R16, R164, R156, R16 ;  /* 0x0000009ca410723c */ /* 0x000fe20000041810 */
[----:B------:R-:W-:Y:S01]  /*1a480*/  ISETP.GE.AND P2, PT, R143, R134, PT ;  /* 0x000000868f00720c */ /* 0x000fe20003f46270 */
[CC--:B------:R-:W-:Y:S01]  /*1a490*/  FFMA.FTZ R252, R3.reuse, R60.reuse, R61 ;  /* 0x0000003c03fc7223 */ /* 0x0c0fe2000001003d */
[----:B------:R-:W-:Y:S01]  /*1a4a0*/  FFMA.FTZ R242, R3, R60, R63 ;  /* 0x0000003c03f27223 */ /* 0x000fe2000001003f */
[----:B------:R-:W-:Y:S01]  /*1a4b0*/  ISETP.GE.AND P1, PT, R5, R134, PT ;  /* 0x000000860500720c */ /* 0x000fe20003f26270 */
[----:B------:R-:W3:Y:S01]  /*1a4c0*/  LDSM.16.M88.4 R60, [R186+0xa000] ;  /* 0x00a00000ba3c783b */ /* 0x000ee20000000200 */
[----:B------:R-:W-:-:S02]  /*1a4d0*/  FSEL R169, R66, -INF , !P2 ;  /* 0xff80000042a97808 */ /* 0x000fc40005000000 */
[-C--:B------:R-:W-:Y:S01]  /*1a4e0*/  ISETP.GE.AND P2, PT, R5, R2.reuse, PT ;  /* 0x000000020500720c */ /* 0x080fe20003f46270 */
[C---:B-1----:R-:W-:Y:S01]  /*1a4f0*/  HMMA.16816.F32.BF16 R48, R12.reuse, R8, R48 ;  /* 0x000000080c30723c */ /* 0x042fe20000041830 */
[----:B------:R-:W1:Y:S01]  /*1a500*/  LDSM.16.M88.4 R4, [R185+0xb000] ;  /* 0x00b00000b904783b */ /* 0x000e620000000200 */
[----:B------:R-:W-:Y:S01]  /*1a510*/  FSEL R175, R67, -INF , !P5 ;  /* 0xff80000043af7808 */ /* 0x000fe20006800000 */
[----:B------:R-:W-:Y:S01]  /*1a520*/  VIADD R9, R149, 0xffffff28 ;  /* 0xffffff2895097836 */ /* 0x000fe20000000000 */
[----:B------:R-:W-:Y:S02]  /*1a530*/  FSEL R246, R246, -INF , !P2 ;  /* 0xff800000f6f67808 */ /* 0x000fe40005000000 */
[C---:B------:R-:W-:Y:S02]  /*1a540*/  ISETP.GE.AND P5, PT, R65.reuse, R2, PT ;  /* 0x000000024100720c */ /* 0x040fe40003fa6270 */
[----:B------:R-:W-:Y:S01]  /*1a550*/  ISETP.GE.AND P2, PT, R65, R134, PT ;  /* 0x000000864100720c */ /* 0x000fe20003f46270 */
[----:B------:R-:W-:Y:S01]  /*1a560*/  VIADD R65, R149, 0xffffff29 ;  /* 0xffffff2995417836 */ /* 0x000fe20000000000 */
[----:B------:R-:W-:Y:S01]  /*1a570*/  I2FP.F32.U32 R64, R9 ;  /* 0x0000000900407245 */ /* 0x000fe20000201000 */
[----:B------:R-:W-:Y:S01]  /*1a580*/  HMMA.16816.F32.BF16 R44, R12, R10, R44 ;  /* 0x0000000a0c2c723c */ /* 0x000fe2000004182c */
[----:B------:R-:W-:-:S02]  /*1a590*/  FSEL R244, R244, -INF , !P1 ;  /* 0xff800000f4f47808 */ /* 0x000fc40004800000 */
[----:B------:R-:W-:Y:S01]  /*1a5a0*/  I2FP.F32.U32 R8, R65 ;  /* 0x0000004100087245 */ /* 0x000fe20000201000 */
[CC--:B------:R-:W-:Y:S01]  /*1a5b0*/  FFMA.FTZ R56, R3.reuse, R64.reuse, R56 ;  /* 0x0000004003387223 */ /* 0x0c0fe20000010038 */
[----:B------:R-:W-:Y:S01]  /*1a5c0*/  FSEL R252, R252, -INF , !P5 ;  /* 0xff800000fcfc7808 */ /* 0x000fe20006800000 */
[----:B------:R-:W-:Y:S01]  /*1a5d0*/  FFMA.FTZ R58, R3, R64, R58 ;  /* 0x00000040033a7223 */ /* 0x000fe2000001003a */
[----:B------:R-:W-:Y:S01]  /*1a5e0*/  ISETP.GE.AND P1, PT, R9, R2, PT ;  /* 0x000000020900720c */ /* 0x000fe20003f26270 */
[----:B------:R-:W-:Y:S01]  /*1a5f0*/  FFMA.FTZ R57, R3, R8, R57 ;  /* 0x0000000803397223 */ /* 0x000fe20000010039 */
[----:B------:R-:W-:Y:S01]  /*1a600*/  ISETP.GE.AND P5, PT, R9, R134, PT ;  /* 0x000000860900720c */ /* 0x000fe20003fa6270 */
[----:B------:R-:W-:Y:S01]  /*1a610*/  VIADD R9, R149, 0xffffff30 ;  /* 0xffffff3095097836 */ /* 0x000fe20000000000 */
[----:B------:R-:W-:Y:S01]  /*1a620*/  FSEL R242, R242, -INF , !P2 ;  /* 0xff800000f2f27808 */ /* 0x000fe20005000000 */
[----:B------:R-:W-:Y:S01]  /*1a630*/  FFMA.FTZ R59, R3, R8, R59 ;  /* 0x00000008033b7223 */ /* 0x000fe2000001003b */
[----:B------:R-:W-:Y:S01]  /*1a640*/  ISETP.GE.AND P2, PT, R65, R2, PT ;  /* 0x000000024100720c */ /* 0x000fe20003f46270 */
[----:B--2---:R-:W-:Y:S01]  /*1a650*/  HMMA.16816.F32.BF16 R32, R164, R152, R32 ;  /* 0x00000098a420723c */ /* 0x004fe20000041820 */
[----:B------:R-:W-:-:S02]  /*1a660*/  FSEL R250, R56, -INF , !P1 ;  /* 0xff80000038fa7808 */ /* 0x000fc40004800000 */
[----:B------:R-:W-:Y:S02]  /*1a670*/  FSEL R174, R58, -INF , !P5 ;  /* 0xff8000003aae7808 */ /* 0x000fe40006800000 */
[----:B------:R-:W-:Y:S01]  /*1a680*/  FSEL R248, R57, -INF , !P2 ;  /* 0xff80000039f87808 */ /* 0x000fe20005000000 */
[----:B------:R-:W-:Y:S01]  /*1a690*/  VIADD R57, R149, 0xffffff31 ;  /* 0xffffff3195397836 */ /* 0x000fe20000000000 */
[C---:B------:R-:W-:Y:S01]  /*1a6a0*/  ISETP.GE.AND P5, PT, R9.reuse, R2, PT ;  /* 0x000000020900720c */ /* 0x040fe20003fa6270 */
[----:B------:R-:W-:Y:S01]  /*1a6b0*/  HMMA.16816.F32.BF16 R28, R164, R154, R28 ;  /* 0x0000009aa41c723c */ /* 0x000fe2000004181c */
[----:B------:R-:W-:Y:S02]  /*1a6c0*/  I2FP.F32.U32 R56, R9 ;  /* 0x0000000900387245 */ /* 0x000fe40000201000 */
[----:B------:R-:W-:Y:S02]  /*1a6d0*/  ISETP.GE.AND P2, PT, R9, R134, PT ;  /* 0x000000860900720c */ /* 0x000fe40003f46270 */
[----:B------:R-:W2:Y:S01]  /*1a6e0*/  LDSM.16.M88.4 R8, [R186+0xa800] ;  /* 0x00a80000ba08783b */ /* 0x000ea20000000200 */
[----:B------:R-:W-:Y:S01]  /*1a6f0*/  FFMA.FTZ R194, R3, R56, R48 ;  /* 0x0000003803c27223 */ /* 0x000fe20000010030 */
[----:B------:R-:W-:Y:S01]  /*1a700*/  ISETP.GE.AND P1, PT, R65, R134, PT ;  /* 0x000000864100720c */ /* 0x000fe20003f26270 */
[----:B---3--:R-:W-:Y:S01]  /*1a710*/  HMMA.16816.F32.BF16 R40, R12, R60, R40 ;  /* 0x0000003c0c28723c */ /* 0x008fe20000041828 */
[----:B------:R-:W-:Y:S01]  /*1a720*/  I2FP.F32.U32 R48, R57 ;  /* 0x0000003900307245 */ /* 0x000fe20000201000 */
[----:B------:R-:W-:Y:S01]  /*1a730*/  FFMA.FTZ R50, R3, R56, R50 ;  /* 0x0000003803327223 */ /* 0x000fe20000010032 */
[----:B------:R-:W-:-:S02]  /*1a740*/  FSEL R240, R59, -INF , !P1 ;  /* 0xff8000003bf07808 */ /* 0x000fc40004800000 */
[----:B------:R-:W-:Y:S01]  /*1a750*/  FSEL R194, R194, -INF , !P5 ;  /* 0xff800000c2c27808 */ /* 0x000fe20006800000 */
[----:B------:R-:W-:Y:S01]  /*1a760*/  FFMA.FTZ R236, R3, R48, R49 ;  /* 0x0000003003ec7223 */ /* 0x000fe20000010031 */
[C---:B------:R-:W-:Y:S01]  /*1a770*/  ISETP.GE.AND P1, PT, R57.reuse, R2, PT ;  /* 0x000000023900720c */ /* 0x040fe20003f26270 */
[----:B-1----:R-:W-:Y:S01]  /*1a780*/  HMMA.16816.F32.BF16 R24, R164, R4, R24 ;  /* 0x00000004a418723c */ /* 0x002fe20000041818 */
[----:B------:R-:W-:Y:S01]  /*1a790*/  ISETP.GE.AND P5, PT, R57, R134, PT ;  /* 0x000000863900720c */ /* 0x000fe20003fa6270 */
[C---:B------:R-:W-:Y:S01]  /*1a7a0*/  VIADD R57, R149.reuse, 0xffffff38 ;  /* 0xffffff3895397836 */ /* 0x040fe20000000000 */
[----:B------:R-:W-:Y:S01]  /*1a7b0*/  FSEL R230, R50, -INF , !P2 ;  /* 0xff80000032e67808 */ /* 0x000fe20005000000 */
[----:B------:R-:W-:Y:S02]  /*1a7c0*/  VIADD R5, R149, 0xffffff39 ;  /* 0xffffff3995057836 */ /* 0x000fe40000000000 */
[----:B------:R-:W-:Y:S01]  /*1a7d0*/  FFMA.FTZ R51, R3, R48, R51 ;  /* 0x0000003003337223 */ /* 0x000fe20000010033 */
[----:B------:R-:W-:-:S02]  /*1a7e0*/  FSEL R236, R236, -INF , !P1 ;  /* 0xff800000ecec7808 */ /* 0x000fc40004800000 */
[----:B------:R-:W-:Y:S01]  /*1a7f0*/  I2FP.F32.U32 R49, R57 ;  /* 0x0000003900317245 */ /* 0x000fe20000201000 */
[----:B------:R-:W-:Y:S01]  /*1a800*/  HMMA.16816.F32.BF16 R36, R12, R62, R36 ;  /* 0x0000003e0c24723c */ /* 0x000fe20000041824 */
        /* <DEDUP_REMOVED lines=11> */
[----:B------:R-:W-:Y:S01]  /*1a8c0*/  ISETP.GE.AND P2, PT, R5, R134, PT ;  /* 0x000000860500720c */ /* 0x000fe20003f46270 */
[----:B------:R-:W-:Y:S01]  /*1a8d0*/  VIADD R7, R149, 0xffffff50 ;  /* 0xffffff5095077836 */ /* 0x000fe20000000000 */
[----:B------:R-:W-:-:S02]  /*1a8e0*/  I2FP.F32.U32 R5, R49 ;  /* 0x0000003100057245 */ /* 0x000fc40000201000 */
[----:B------:R-:W-:Y:S02]  /*1a8f0*/  ISETP.GE.AND P1, PT, R57, R134, PT ;  /* 0x000000863900720c */ /* 0x000fe40003f26270 */
[----:B------:R-:W-:Y:S01]  /*1a900*/  FSEL R234, R45, -INF , !P5 ;  /* 0xff8000002dea7808 */ /* 0x000fe20006800000 */
[-C--:B------:R-:W-:Y:S01]  /*1a910*/  FFMA.FTZ R40, R3, R5.reuse, R40 ;  /* 0x0000000503287223 */ /* 0x080fe20000010028 */
[----:B------:R-:W-:Y:S01]  /*1a920*/  FSEL R202, R46, -INF , !P1 ;  /* 0xff8000002eca7808 */ /* 0x000fe20004800000 */
[----:B------:R-:W-:Y:S01]  /*1a930*/  VIADD R45, R149, 0xffffff41 ;  /* 0xffffff41952d7836 */ /* 0x000fe20000000000 */
[----:B------:R-:W-:Y:S01]  /*1a940*/  ISETP.GE.AND P1, PT, R49, R2, PT ;  /* 0x000000023100720c */ /* 0x000fe20003f26270 */
[----:B------:R-:W-:Y:S01]  /*1a950*/  FFMA.FTZ R42, R3, R5, R42 ;  /* 0x00000005032a7223 */ /* 0x000fe2000001002a */
[----:B------:R-:W-:Y:S01]  /*1a960*/  FSEL R232, R47, -INF , !P2 ;  /* 0xff8000002fe87808 */ /* 0x000fe20005000000 */
[----:B--2---:R-:W-:Y:S01]  /*1a970*/  HMMA.16816.F32.BF16 R28, R12, R10, R28 ;  /* 0x0000000a0c1c723c */ /* 0x004fe2000004181c */
[----:B------:R-:W-:-:S02]  /*1a980*/  FSEL R218, R40, -INF , !P1 ;  /* 0xff80000028da7808 */ /* 0x000fc40004800000 */
[C---:B------:R-:W-:Y:S02]  /*1a990*/  ISETP.GE.AND P2, PT, R45.reuse, R2, PT ;  /* 0x000000022d00720c */ /* 0x040fe40003f46270 */
[----:B------:R-:W-:Y:S02]  /*1a9a0*/  I2FP.F32.U32 R4, R45 ;  /* 0x0000002d00047245 */ /* 0x000fe40000201000 */
[-C--:B------:R-:W-:Y:S01]  /*1a9b0*/  ISETP.GE.AND P1, PT, R45, R134.reuse, PT ;  /* 0x000000862d00720c */ /* 0x080fe20003f26270 */
[----:B------:R-:W-:Y:S01]  /*1a9c0*/  HMMA.16816.F32.BF16 R16, R12, R172, R16 ;  /* 0x000000ac0c10723c */ /* 0x000fe20000041810 */
[----:B------:R-:W-:Y:S01]  /*1a9d0*/  ISETP.GE.AND P5, PT, R49, R134, PT ;  /* 0x000000863100720c */ /* 0x000fe20003fa6270 */
[----:B------:R-:W-:Y:S02]  /*1a9e0*/  VIADD R49, R149, 0xffffff48 ;  /* 0xffffff4895317836 */ /* 0x000fe40000000000 */
[CC--:B------:R-:W-:Y:S01]  /*1a9f0*/  FFMA.FTZ R41, R3.reuse, R4.reuse, R41 ;  /* 0x0000000403297223 */ /* 0x0c0fe20000010029 */
[----:B------:R-:W-:Y:S01]  /*1aa00*/  FFMA.FTZ R43, R3, R4, R43 ;  /* 0x00000004032b7223 */ /* 0x000fe2000001002b */
[----:B------:R-:W-:-:S02]  /*1aa10*/  FSEL R216, R42, -INF , !P5 ;  /* 0xff8000002ad87808 */ /* 0x000fc40006800000 */
[----:B------:R-:W-:Y:S01]  /*1aa20*/  I2FP.F32.U32 R5, R49 ;  /* 0x0000003100057245 */ /* 0x000fe20000201000 */
[----:B------:R-:W-:Y:S01]  /*1aa30*/  HMMA.16816.F32.BF16 R44, R12, R8, R32 ;  /* 0x000000080c2c723c */ /* 0x000fe20000041820 */
[----:B------:R-:W1:Y:S01]  /*1aa40*/  LDSM.16.M88.4 R32, [R186+0xb000] ;  /* 0x00b00000ba20783b */ /* 0x000e620000000200 */
[----:B------:R-:W-:Y:S01]  /*1aa50*/  VIADD R9, R149, 0xffffff49 ;  /* 0xffffff4995097836 */ /* 0x000fe20000000000 */
[----:B------:R-:W-:Y:S01]  /*1aa60*/  ISETP.GE.AND P5, PT, R49, R2, PT ;  /* 0x000000023100720c */ /* 0x000fe20003fa6270 */
[CC--:B------:R-:W-:Y:S01]  /*1aa70*/  FFMA.FTZ R36, R3.reuse, R5.reuse, R36 ;  /* 0x0000000503247223 */ /* 0x0c0fe20000010024 */
[----:B------:R-:W-:Y:S01]  /*1aa80*/  FFMA.FTZ R38, R3, R5, R38 ;  /* 0x0000000503267223 */ /* 0x000fe20000010026 */
[----:B------:R-:W-:Y:S01]  /*1aa90*/  FSEL R222, R41, -INF , !P2 ;  /* 0xff80000029de7808 */ /* 0x000fe20005000000 */
[----:B------:R-:W-:-:S04]  /*1aaa0*/  DEPBAR.LE SB0, 0x0 ;  /* 0x000080000000791a */ /* 0x000fc80000000000 */
[----:B------:R-:W-:Y:S02]  /*1aab0*/  I2FP.F32.U32 R4, R9 ;  /* 0x0000000900047245 */ /* 0x000fe40000201000 */
[----:B------:R-:W-:Y:S02]  /*1aac0*/  I2FP.F32.U32 R5, R7 ;  /* 0x0000000700057245 */ /* 0x000fe40000201000 */
[----:B------:R-:W-:Y:S01]  /*1aad0*/  ISETP.GE.AND P2, PT, R49, R134, PT ;  /* 0x000000863100720c */ /* 0x000fe20003f46270 */
[-C--:B------:R-:W-:Y:S01]  /*1aae0*/  FFMA.FTZ R39, R3, R4.reuse, R39 ;  /* 0x0000000403277223 */ /* 0x080fe20000010027 */
[----:B------:R-:W-:Y:S01]  /*1aaf0*/  FSEL R220, R43, -INF , !P1 ;  /* 0xff8000002bdc7808 */ /* 0x000fe20004800000 */
[C---:B------:R-:W-:Y:S01]  /*1ab00*/  FFMA.FTZ R37, R3.reuse, R4, R37 ;  /* 0x0000000403257223 */ /* 0x040fe20000010025 */
[----:B------:R-:W-:Y:S01]  /*1ab10*/  FSEL R226, R36, -INF , !P5 ;  /* 0xff80000024e27808 */ /* 0x000fe20006800000 */
[-C--:B------:R-:W-:Y:S01]  /*1ab20*/  FFMA.FTZ R44, R3, R5.reuse, R44 ;  /* 0x00000005032c7223 */ /* 0x080fe2000001002c */
[----:B------:R-:W-:Y:S01]  /*1ab30*/  BAR.SYNC.DEFER_BLOCKING 0x0 ;  /* 0x0000000000007b1d */ /* 0x000fe20000010000 */
[----:B------:R-:W-:Y:S01]  /*1ab40*/  ISETP.GE.AND P1, PT, R9, R2, PT ;  /* 0x000000020900720c */ /* 0x000fe20003f26270 */
[----:B------:R-:W-:Y:S01]  /*1ab50*/  FFMA.FTZ R46, R3, R5, R46 ;  /* 0x00000005032e7223 */ /* 0x000fe2000001002e */
[----:B------:R-:W-:Y:S01]  /*1ab60*/  ISETP.GE.AND P5, PT, R9, R134, PT ;  /* 0x000000860900720c */ /* 0x000fe20003fa6270 */
[C---:B------:R-:W-:Y:S01]  /*1ab70*/  VIADD R9, R149.reuse, 0xffffff51 ;  /* 0xffffff5195097836 */ /* 0x040fe20000000000 */
[----:B------:R-:W-:Y:S01]  /*1ab80*/  FSEL R224, R38, -INF , !P2 ;  /* 0xff80000026e07808 */ /* 0x000fe20005000000 */
[----:B------:R-:W-:Y:S01]  /*1ab90*/  VIADD R5, R149, 0xffffff59 ;  /* 0xffffff5995057836 */ /* 0x000fe20000000000 */
[----:B------:R-:W-:-:S02]  /*1aba0*/  ISETP.GE.AND P2, PT, R7, R2, PT ;  /* 0x000000020700720c */ /* 0x000fc40003f46270 */
[----:B------:R-:W-:Y:S02]  /*1abb0*/  FSEL R214, R39, -INF , !P5 ;  /* 0xff80000027d67808 */ /* 0x000fe40006800000 */
[----:B------:R-:W-:Y:S02]  /*1abc0*/  FSEL R188, R44, -INF , !P2 ;  /* 0xff8000002cbc7808 */ /* 0x000fe40005000000 */
[C---:B------:R-:W-:Y:S02]  /*1abd0*/  ISETP.GE.AND P5, PT, R9.reuse, R2, PT ;  /* 0x000000020900720c */ /* 0x040fe40003fa6270 */
[----:B------:R-:W-:Y:S02]  /*1abe0*/  I2FP.F32.U32 R4, R9 ;  /* 0x0000000900047245 */ /* 0x000fe40000201000 */
[-C--:B------:R-:W-:Y:S01]  /*1abf0*/  ISETP.GE.AND P2, PT, R9, R134.reuse, PT ;  /* 0x000000860900720c */ /* 0x080fe20003f46270 */
[----:B------:R-:W-:Y:S01]  /*1ac00*/  VIADD R9, R149, 0xffffff58 ;  /* 0xffffff5895097836 */ /* 0x000fe20000000000 */
[----:B------:R-:W-:Y:S01]  /*1ac10*/  FSEL R228, R37, -INF , !P1 ;  /* 0xff80000025e47808 */ /* 0x000fe20004800000 */
[----:B-1----:R-:W-:Y:S01]  /*1ac20*/  HMMA.16816.F32.BF16 R24, R12, R32, R24 ;  /* 0x000000200c18723c */ /* 0x002fe20000041818 */
[----:B------:R-:W-:Y:S01]  /*1ac30*/  ISETP.GE.AND P1, PT, R7, R134, PT ;  /* 0x000000860700720c */ /* 0x000fe20003f26270 */
[CC--:B------:R-:W-:Y:S01]  /*1ac40*/  FFMA.FTZ R45, R3.reuse, R4.reuse, R45 ;  /* 0x00000004032d7223 */ /* 0x0c0fe2000001002d */
[----:B------:R-:W-:Y:S01]  /*1ac50*/  I2FP.F32.U32 R7, R9 ;  /* 0x0000000900077245 */ /* 0x000fe20000201000 */
[----:B------:R-:W-:Y:S01]  /*1ac60*/  FFMA.FTZ R47, R3, R4, R47 ;  /* 0x00000004032f7223 */ /* 0x000fe2000001002f */
[----:B------:R-:W-:-:S02]  /*1ac70*/  FSEL R182, R46, -INF , !P1 ;  /* 0xff8000002eb67808 */ /* 0x000fc40004800000 */
[----:B------:R-:W-:Y:S01]  /*1ac80*/  FSEL R192, R45, -INF , !P5 ;  /* 0xff8000002dc07808 */ /* 0x000fe20006800000 */
[-C--:B------:R-:W-:Y:S01]  /*1ac90*/  FFMA.FTZ R28, R3, R7.reuse, R28 ;  /* 0x00000007031c7223 */ /* 0x080fe2000001001c */
[----:B------:R-:W-:Y:S01]  /*1aca0*/  ISETP.GE.AND P1, PT, R9, R2, PT ;  /* 0x000000020900720c */ /* 0x000fe20003f26270 */
[----:B------:R-:W-:Y:S01]  /*1acb0*/  FFMA.FTZ R30, R3, R7, R30 ;  /* 0x00000007031e7223 */ /* 0x000fe2000001001e */
[----:B------:R-:W-:Y:S01]  /*1acc0*/  ISETP.GE.AND P5, PT, R9, R134, PT ;  /* 0x000000860900720c */ /* 0x000fe20003fa6270 */
[----:B------:R-:W-:Y:S01]  /*1acd0*/  VIADD R9, R149, 0xffffff60 ;  /* 0xffffff6095097836 */ /* 0x000fe20000000000 */
[----:B------:R-:W-:Y:S01]  /*1ace0*/  FSEL R180, R47, -INF , !P2 ;  /* 0xff8000002fb47808 */ /* 0x000fe20005000000 */
[----:B------:R-:W-:Y:S01]  /*1acf0*/  HMMA.16816.F32.BF16 R20, R12, R34, R20 ;  /* 0x000000220c14723c */ /* 0x000fe20000041814 */
[----:B------:R-:W-:Y:S02]  /*1ad00*/  FSEL R190, R28, -INF , !P1 ;  /* 0xff8000001cbe7808 */ /* 0x000fe40004800000 */
[----:B------:R-:W-:-:S02]  /*1ad10*/  I2FP.F32.U32 R4, R5 ;  /* 0x0000000500047245 */ /* 0x000fc40000201000 */
[C---:B------:R-:W-:Y:S02]  /*1ad20*/  ISETP.GE.AND P2, PT, R5.reuse, R2, PT ;  /* 0x000000020500720c */ /* 0x040fe40003f46270 */
[----:B------:R-:W-:Y:S01]  /*1ad30*/  ISETP.GE.AND P1, PT, R5, R134, PT ;  /* 0x000000860500720c */ /* 0x000fe20003f26270 */
[----:B------:R-:W-:Y:S01]  /*1ad40*/  VIADD R5, R149, 0xffffff61 ;  /* 0xffffff6195057836 */ /* 0x000fe20000000000 */
[----:B------:R-:W-:Y:S01]  /*1ad50*/  I2FP.F32.U32 R7, R9 ;  /* 0x0000000900077245 */ /* 0x000fe20000201000 */
[CC--:B------:R-:W-:Y:S01]  /*1ad60*/  FFMA.FTZ R29, R3.reuse, R4.reuse, R29 ;  /* 0x00000004031d7223 */ /* 0x0c0fe2000001001d */
[----:B------:R-:W-:Y:S01]  /*1ad70*/  FSEL R178, R30, -INF , !P5 ;  /* 0xff8000001eb27808 */ /* 0x000fe20006800000 */
[----:B------:R-:W-:Y:S01]  /*1ad80*/  FFMA.FTZ R31, R3, R4, R31 ;  /* 0x00000004031f7223 */ /* 0x000fe2000001001f */
[----:B------:R-:W-:Y:S01]  /*1ad90*/  ISETP.GE.AND P5, PT, R9, R2, PT ;  /* 0x000000020900720c */ /* 0x000fe20003fa6270 */
[C---:B------:R-:W-:Y:S01]  /*1ada0*/  FFMA.FTZ R24, R3.reuse, R7, R24 ;  /* 0x0000000703187223 */ /* 0x040fe20000010018 */
[----:B------:R-:W-:Y:S01]  /*1adb0*/  I2FP.F32.U32 R4, R5 ;  /* 0x0000000500047245 */ /* 0x000fe20000201000 */
[----:B------:R-:W-:Y:S01]  /*1adc0*/  FFMA.FTZ R26, R3, R7, R26 ;  /* 0x00000007031a7223 */ /* 0x000fe2000001001a */
[----:B------:R-:W-:-:S02]  /*1add0*/  FSEL R176, R31, -INF , !P1 ;  /* 0xff8000001fb07808 */ /* 0x000fc40004800000 */
[----:B------:R-:W-:Y:S01]  /*1ade0*/  FSEL R166, R24, -INF , !P5 ;  /* 0xff80000018a67808 */ /* 0x000fe20006800000 */
[-C--:B------:R-:W-:Y:S01]  /*1adf0*/  FFMA.FTZ R25, R3, R4.reuse, R25 ;  /* 0x0000000403197223 */ /* 0x080fe20000010019 */
[----:B------:R-:W-:Y:S01]  /*1ae00*/  FSEL R186, R29, -INF , !P2 ;  /* 0xff8000001dba7808 */ /* 0x000fe20005000000 */
[----:B------:R-:W-:Y:S01]  /*1ae10*/  FFMA.FTZ R27, R3, R4, R27 ;  /* 0x00000004031b7223 */ /* 0x000fe2000001001b */
[C---:B------:R-:W-:Y:S02]  /*1ae20*/  ISETP.GE.AND P1, PT, R5.reuse, R2, PT ;  /* 0x000000020500720c */ /* 0x040fe40003f26270 */
[-C--:B------:R-:W-:Y:S01]  /*1ae30*/  ISETP.GE.AND P5, PT, R5, R134.reuse, PT ;  /* 0x000000860500720c */ /* 0x080fe20003fa6270 */
[----:B------:R-:W-:Y:S01]  /*1ae40*/  VIADD R5, R149, 0xffffff68 ;  /* 0xffffff6895057836 */ /* 0x000fe20000000000 */
[----:B------:R-:W-:Y:S01]  /*1ae50*/  ISETP.GE.AND P2, PT, R9, R134, PT ;  /* 0x000000860900720c */ /* 0x000fe20003f46270 */
[----:B------:R-:W-:Y:S01]  /*1ae60*/  VIADD R9, R149, 0xffffff69 ;  /* 0xffffff6995097836 */ /* 0x000fe20000000000 */
[----:B------:R-:W-:-:S02]  /*1ae70*/  FSEL R170, R25, -INF , !P1 ;  /* 0xff80000019aa7808 */ /* 0x000fc40004800000 */
[----:B------:R-:W-:Y:S02]  /*1ae80*/  FSEL R162, R26, -INF , !P2 ;  /* 0xff8000001aa27808 */ /* 0x000fe40005000000 */
        /* <DEDUP_REMOVED lines=9> */
[-C--:B------:R-:W-:Y:S01]  /*1af20*/  FFMA.FTZ R21, R3, R6.reuse, R21 ;  /* 0x0000000603157223 */ /* 0x080fe20000010015 */
        /* <DEDUP_REMOVED lines=12> */
[-C--:B------:R-:W-:Y:S02]  /*1aff0*/  ISETP.GE.AND P1, PT, R7, R134.reuse, PT ;  /* 0x000000860700720c */ /* 0x080fe40003f26270 */
[----:B------:R-:W-:Y:S02]  /*1b000*/  FSEL R168, R20, -INF , !P2 ;  /* 0xff80000014a87808 */ /* 0x000fe40005000000 */
[----:B------:R-:W-:Y:S02]  /*1b010*/  ISETP.GE.AND P2, PT, R9, R134, PT ;  /* 0x000000860900720c */ /* 0x000fe40003f46270 */
[----:B------:R-:W-:-:S02]  /*1b020*/  FSEL R139, R19, -INF , !P1 ;  /* 0xff800000138b7808 */ /* 0x000fc40004800000 */
[----:B------:R-:W-:Y:S02]  /*1b030*/  ISETP.GE.AND P1, PT, R54, 0x3, PT ;  /* 0x000000033600780c */ /* 0x000fe40003f26270 */
[----:B------:R-:W-:Y:S02]  /*1b040*/  FSEL R164, R21, -INF , !P5 ;  /* 0xff80000015a47808 */ /* 0x000fe40006800000 */
[----:B------:R-:W-:Y:S02]  /*1b050*/  ISETP.GE.AND P5, PT, R5, R134, PT ;  /* 0x000000860500720c */ /* 0x000fe40003fa6270 */
[----:B------:R-:W-:Y:S02]  /*1b060*/  FSEL R156, R23, -INF , !P2 ;  /* 0xff800000179c7808 */ /* 0x000fe40005000000 */
[----:B------:R-:W-:Y:S02]  /*1b070*/  ISETP.GE.AND P2, PT, R7, R2, PT ;  /* 0x000000020700720c */ /* 0x000fe40003f46270 */
[----:B------:R-:W-:-:S02]  /*1b080*/  I2FP.F32.U32 R4, R149 ;  /* 0x0000009500047245 */ /* 0x000fc40000201000 */
[----:B------:R-:W-:Y:S02]  /*1b090*/  FSEL R136, R18, -INF , !P5 ;  /* 0xff80000012887808 */ /* 0x000fe40006800000 */
[----:B------:R-:W-:Y:S01]  /*1b0a0*/  ISETP.GE.AND P5, PT, R149, R2, PT ;  /* 0x000000029500720c */ /* 0x000fe20003fa6270 */
[----:B------:R-:W-:Y:S01]  /*1b0b0*/  FFMA.FTZ R141, R3, R4, R161 ;  /* 0x00000004038d7223 */ /* 0x000fe200000100a1 */
[----:B------:R-:W-:Y:S02]  /*1b0c0*/  FSEL R2, R17, -INF , !P2 ;  /* 0xff80000011027808 */ /* 0x000fe40005000000 */
[----:B------:R-:W-:Y:S01]  /*1b0d0*/  ISETP.GE.AND P2, PT, R149, R134, PT ;  /* 0x000000869500720c */ /* 0x000fe20003f46270 */
[----:B------:R-:W-:Y:S01]  /*1b0e0*/  FFMA.FTZ R134, R3, R4, R163 ;  /* 0x0000000403867223 */ /* 0x000fe200000100a3 */
[----:B------:R-:W-:-:S04]  /*1b0f0*/  FSEL R141, R141, -INF , !P5 ;  /* 0xff8000008d8d7808 */ /* 0x000fc80006800000 */
        /* <DEDUP_REMOVED lines=64> */
.L_x_2667:
[----:B------:R-:W-:Y:S01]  /*1b500*/  UMOV UR4, URZ ;  /* 0x000000ff00047c82 */ /* 0x000fe20008000000 */
[----:B------:R-:W-:Y:S01]  /*1b510*/  IMAD.SHL.U32 R4, R52, 0x80, RZ ;  /* 0x0000008034047824 */ /* 0x000fe200078e00ff */
[----:B------:R-:W-:-:S05]  /*1b520*/  IADD3 R5, P1, PT, RZ, -UR4, RZ ;  /* 0x80000004ff057c10 */ /* 0x000fca000ff3e0ff */
[----:B------:R-:W-:-:S05]  /*1b530*/  IMAD.X R4, RZ, RZ, ~R4, P1 ;  /* 0x000000ffff047224 */ /* 0x000fca00008e0e04 */
[----:B------:R-:W-:-:S04]  /*1b540*/  SHF.R.S64 R5, R5, 0x1f, R4 ;  /* 0x0000001f05057819 */ /* 0x000fc80000001004 */
[----:B------:R-:W-:-:S04]  /*1b550*/  IADD3 R206, P1, PT, R5, R206, RZ ;  /* 0x000000ce05ce7210 */ /* 0x000fc80007f3e0ff */
[----:B------:R-:W-:-:S09]  /*1b560*/  LEA.HI.X.SX32 R207, R4, R207, 0x1, P1 ;  /* 0x000000cf04cf7211 */ /* 0x000fd200008f0eff */
.L_x_2668:
        /* <DEDUP_REMOVED lines=105> */
.L_x_2666:
        /* <DEDUP_REMOVED lines=33> */
[----:B------:R-:W-:Y:S01]  /*1be10*/  VIMNMX R54, PT, PT, R54, 0x2, !PT ;  /* 0x0000000236367848 */ /* 0x000fe20007fe0100 */
[----:B------:R-:W2:Y:S03]  /*1be20*/  SHFL.BFLY PT, R6, R7, 0x2, 0x1f ;  /* 0x0c401f0007067f89 */ /* 0x000ea600000e0000 */
        /* <DEDUP_REMOVED lines=11> */
[----:B------:R-:W-:Y:S01]  /*1bee0*/  FSEL R143, R143, RZ, P2 ;  /* 0x000000ff8f8f7208 */ /* 0x000fe20001000000 */
[C---:B------:R-:W-:Y:S01]  /*1bef0*/  FMUL.FTZ R53, R147.reuse, UR4 ;  /* 0x0000000493357c20 */ /* 0x040fe20008410000 */
[----:B------:R-:W-:Y:S01]  /*1bf00*/  FSETP.NEU.FTZ.AND P1, PT, R147, -INF , PT ;  /* 0xff8000009300780b */ /* 0x000fe20003f3d000 */
[----:B------:R-:W-:Y:S02]  /*1bf10*/  FADD.FTZ R4, R133, -R4 ;  /* 0x8000000485047221 */ /* 0x000fe40000010000 */
[--C-:B------:R-:W-:Y:S01]  /*1bf20*/  FFMA.FTZ R7, R151, UR4, -R143.reuse ;  /* 0x0000000497077c23 */ /* 0x100fe2000801088f */
[----:B------:R-:W-:Y:S01]  /*1bf30*/  LOP3.LUT R151, R0, R135, RZ, 0xfc, !PT ;  /* 0x0000008700977212 */ /* 0x000fe200078efcff */
[--C-:B------:R-:W-:Y:S01]  /*1bf40*/  FFMA.FTZ R146, R146, UR4, -R143.reuse ;  /* 0x0000000492927c23 */ /* 0x100fe2000801088f */
[----:B------:R-:W-:Y:S01]  /*1bf50*/  FSEL R5, R147, RZ, P1 ;  /* 0x000000ff93057208 */ /* 0x000fe20000800000 */
[----:B------:R-:W-:Y:S01]  /*1bf60*/  FFMA.FTZ R55, R140, UR4, -R143 ;  /* 0x000000048c377c23 */ /* 0x000fe2000801088f */
[----:B------:R-:W-:Y:S01]  /*1bf70*/  LEA R151, R151, UR5, 0x1 ;  /* 0x0000000597977c11 */ /* 0x000fe2000f8e08ff */
[----:B------:R-:W-:Y:S01]  /*1bf80*/  FMUL.FTZ R153, R4, UR4 ;  /* 0x0000000404997c20 */ /* 0x000fe20008410000 */
[----:B------:R-:W-:Y:S01]  /*1bf90*/  FSEL R53, R53, RZ, P1 ;  /* 0x000000ff35357208 */ /* 0x000fe20000800000 */
[----:B------:R-:W-:Y:S01]  /*1bfa0*/  FADD.FTZ R5, R132, -R5 ;  /* 0x8000000584057221 */ /* 0x000fe20000010000 */
[C---:B------:R-:W-:Y:S01]  /*1bfb0*/  IADD3 R16, PT, PT, R151.reuse, 0xc000, RZ ;  /* 0x0000c00097107810 */ /* 0x040fe20007ffe0ff */
[----:B------:R-:W-:Y:S01]  /*1bfc0*/  FFMA.FTZ R6, R142, UR4, -R143 ;  /* 0x000000048e067c23 */ /* 0x000fe2000801088f */
[----:B------:R-:W-:Y:S01]  /*1bfd0*/  IADD3 R155, PT, PT, R151, 0xc040, RZ ;  /* 0x0000c040979b7810 */ /* 0x000fe20007ffe0ff */
[--C-:B------:R-:W-:Y:S01]  /*1bfe0*/  FFMA.FTZ R138, R150, UR4, -R53.reuse ;  /* 0x00000004968a7c23 */ /* 0x100fe20008010835 */
[----:B------:R-:W-:Y:S01]  /*1bff0*/  @P0 IADD3 R155, PT, PT, R16, -0x40, RZ ;  /* 0xffffffc0109b0810 */ /* 0x000fe20007ffe0ff */
[--C-:B------:R-:W-:Y:S01]  /*1c000*/  FFMA.FTZ R52, R189, UR4, -R53.reuse ;  /* 0x00000004bd347c23 */ /* 0x100fe20008010835 */
[--C-:B------:R-:W-:Y:S01]  /*1c010*/  FFMA.FTZ R150, R191, UR4, -R53.reuse ;  /* 0x00000004bf967c23 */ /* 0x100fe20008010835 */
[----:B------:R-:W-:Y:S01]  /*1c020*/  FMUL.FTZ R152, R5, UR4 ;  /* 0x0000000405987c20 */ /* 0x000fe20008410000 */
[C---:B------:R-:W-:Y:S01]  /*1c030*/  IADD3 R154, PT, PT, R184.reuse, R155, RZ ;  /* 0x0000009bb89a7210 */ /* 0x040fe20007ffe0ff */
[----:B------:R-:W-:Y:S01]  /*1c040*/  FFMA.FTZ R187, R187, UR4, -R53 ;  /* 0x00000004bbbb7c23 */ /* 0x000fe20008010835 */
[----:B------:R-:W-:Y:S01]  /*1c050*/  MUFU.EX2 R146, R146 ;  /* 0x0000009200927308 */ /* 0x000fe20000000800 */
[----:B------:R-:W-:Y:S01]  /*1c060*/  LDSM.16.MT88.4 R64, [R155+0x4000] ;  /* 0x004000009b40783b */ /* 0x000fe20000004200 */
[----:B------:R-:W-:Y:S01]  /*1c070*/  IADD3 R132, PT, PT, R184, R151, RZ ;  /* 0x00000097b8847210 */ /* 0x000fe20007ffe0ff */
[----:B------:R-:W-:Y:S01]  /*1c080*/  FFMA.FTZ R177, R177, UR4, -R143 ;  /* 0x00000004b1b17c23 */ /* 0x000fe2000801088f */
[----:B------:R-:W1:Y:S01]  /*1c090*/  MUFU.EX2 R142, R7 ;  /* 0x00000007008e7308 */ /* 0x000e620000000800 */
[----:B------:R-:W2:Y:S01]  /*1c0a0*/  LDSM.16.MT88.4 R36, [R154] ;  /* 0x000000009a24783b */ /* 0x000ea20000004200 */
[--C-:B------:R-:W-:Y:S01]  /*1c0b0*/  FFMA.FTZ R172, R174, UR4, -R53.reuse ;  /* 0x00000004aeac7c23 */ /* 0x100fe20008010835 */
[--C-:B------:R-:W-:Y:S01]  /*1c0c0*/  FFMA.FTZ R157, R240, UR4, -R53.reuse ;  /* 0x00000004f09d7c23 */ /* 0x100fe20008010835 */
[----:B------:R-:W-:Y:S01]  /*1c0d0*/  MUFU.EX2 R140, R6 ;  /* 0x00000006008c7308 */ /* 0x000fe20000000800 */
[----:B------:R-:W3:Y:S01]  /*1c0e0*/  LDSM.16.MT88.4 R12, [R151+0xc000] ;  /* 0x00c00000970c783b */ /* 0x000ee20000004200 */
[----:B------:R-:W-:Y:S01]  /*1c0f0*/  FFMA.FTZ R242, R242, UR4, -R53 ;  /* 0x00000004f2f27c23 */ /* 0x000fe20008010835 */
[----:B------:R-:W-:Y:S01]  /*1c100*/  FFMA.FTZ R163, R194, UR4, -R143 ;  /* 0x00000004c2a37c23 */ /* 0x000fe2000801088f */
[----:B------:R-:W4:Y:S01]  /*1c110*/  MUFU.EX2 R55, R55 ;  /* 0x0000003700377308 */ /* 0x000f220000000800 */
[----:B------:R-:W5:Y:S01]  /*1c120*/  LDSM.16.MT88.4 R44, [R151+0x10000] ;  /* 0x01000000972c783b */ /* 0x000f620000004200 */
[----:B------:R-:W-:Y:S01]  /*1c130*/  FFMA.FTZ R165, R202, UR4, -R53 ;  /* 0x00000004caa57c23 */ /* 0x000fe20008010835 */
[--C-:B------:R-:W-:Y:S01]  /*1c140*/  FFMA.FTZ R194, R236, UR4, -R143.reuse ;  /* 0x00000004ecc27c23 */ /* 0x100fe2000801088f */
[----:B------:R-:W-:Y:S01]  /*1c150*/  MUFU.EX2 R138, R138 ;  /* 0x0000008a008a7308 */ /* 0x000fe20000000800 */
[----:B------:R-:W5:Y:S01]  /*1c160*/  LDSM.16.MT88.4 R20, [R132+0xc000] ;  /* 0x00c000008414783b */ /* 0x000f620000004200 */
[----:B-1----:R-:W-:Y:S01]  /*1c170*/  F2FP.BF16.F32.PACK_AB R4, R142, R146 ;  /* 0x000000928e04723e */ /* 0x002fe200000010ff */
[--C-:B------:R-:W-:Y:S01]  /*1c180*/  FFMA.FTZ R184, R238, UR4, -R143.reuse ;  /* 0x00000004eeb87c23 */ /* 0x100fe2000801088f */
[----:B------:R-:W1:Y:S01]  /*1c190*/  MUFU.EX2 R52, R52 ;  /* 0x0000003400347308 */ /* 0x000e620000000800 */
[----:B------:R-:W5:Y:S01]  /*1c1a0*/  LDSM.16.MT88.4 R28, [R155] ;  /* 0x000000009b1c783b */ /* 0x000f620000004200 */
[----:B------:R-:W-:Y:S01]  /*1c1b0*/  FFMA.FTZ R161, R234, UR4, -R143 ;  /* 0x00000004eaa17c23 */ /* 0x000fe2000801088f */
[--C-:B------:R-:W-:Y:S01]  /*1c1c0*/  FFMA.FTZ R167, R212, UR4, -R53.reuse ;  /* 0x00000004d4a77c23 */ /* 0x100fe20008010835 */
[----:B------:R-:W-:Y:S01]  /*1c1d0*/  MUFU.EX2 R133, R187 ;  /* 0x000000bb00857308 */ /* 0x000fe20000000800 */
[----:B------:R-:W5:Y:S01]  /*1c1e0*/  LDSM.16.MT88.4 R56, [R132+0x10000] ;  /* 0x010000008438783b */ /* 0x000f620000004200 */
[----:B----4-:R-:W-:Y:S01]  /*1c1f0*/  F2FP.BF16.F32.PACK_AB R6, R55, R140 ;  /* 0x0000008c3706723e */ /* 0x010fe200000010ff */
[--C-:B------:R-:W-:Y:S01]  /*1c200*/  FFMA.FTZ R202, R232, UR4, -R53.reuse ;  /* 0x00000004e8ca7c23 */ /* 0x100fe20008010835 */
[----:B------:R-:W4:Y:S01]  /*1c210*/  MUFU.EX2 R150, R150 ;  /* 0x0000009600967308 */ /* 0x000f220000000800 */
[----:B------:R-:W-:Y:S01]  /*1c220*/  FFMA.FTZ R230, R230, UR4, -R53 ;  /* 0x00000004e6e67c23 */ /* 0x000fe20008010835 */
[----:B------:R-:W-:Y:S01]  /*1c230*/  FFMA.FTZ R218, R218, UR4, -R143 ;  /* 0x00000004dada7c23 */ /* 0x000fe2000801088f */
[--C-:B------:R-:W-:Y:S01]  /*1c240*/  FFMA.FTZ R173, R214, UR4, -R53.reuse ;  /* 0x00000004d6ad7c23 */ /* 0x100fe20008010835 */
[----:B------:R-:W2:Y:S01]  /*1c250*/  MUFU.EX2 R153, R153 ;  /* 0x0000009900997308 */ /* 0x000ea20000000800 */
[----:B------:R-:W-:Y:S01]  /*1c260*/  FFMA.FTZ R224, R224, UR4, -R53 ;  /* 0x00000004e0e07c23 */ /* 0x000fe20008010835 */
[----:B-1----:R-:W-:Y:S01]  /*1c270*/  F2FP.BF16.F32.PACK_AB R5, R52, R138 ;  /* 0x0000008a3405723e */ /* 0x002fe200000010ff */
[----:B------:R-:W-:Y:S01]  /*1c280*/  FFMA.FTZ R190, R190, UR4, -R143 ;  /* 0x00000004bebe7c23 */ /* 0x000fe2000801088f */
        /* <DEDUP_REMOVED lines=8> */
[----:B------:R-:W-:Y:S01]  /*1c310*/  MUFU.EX2 R172, R172 ;  /* 0x000000ac00ac7308 */ /* 0x000fe20000000800 */
[----:B------:R-:W-:Y:S01]  /*1c320*/  FFMA.FTZ R191, R162, UR4, -R53 ;  /* 0x00000004a2bf7c23 */ /* 0x000fe20008010835 */
[-C--:B--2---:R-:W-:Y:S01]  /*1c330*/  FMUL.FTZ R32, R84, R153.reuse ;  /* 0x0000009954207220 */ /* 0x084fe20000410000 */
[-C--:B------:R-:W-:Y:S01]  /*1c340*/  FMUL.FTZ R33, R85, R153.reuse ;  /* 0x0000009955217220 */ /* 0x080fe20000410000 */
[-C--:B------:R-:W-:Y:S01]  /*1c350*/  FMUL.FTZ R88, R88, R153.reuse ;  /* 0x0000009958587220 */ /* 0x080fe20000410000 */
[-C--:B------:R-:W-:Y:S01]  /*1c360*/  FMUL.FTZ R89, R89, R153.reuse ;  /* 0x0000009959597220 */ /* 0x080fe20000410000 */
[-C--:B-1----:R-:W-:Y:S01]  /*1c370*/  FMUL.FTZ R34, R86, R152.reuse ;  /* 0x0000009856227220 */ /* 0x082fe20000410000 */
        /* <DEDUP_REMOVED lines=8> */
[----:B------:R-:W-:Y:S01]  /*1c400*/  LDSM.16.MT88.4 R100, [R151+0xc800] ;  /* 0x00c800009764783b */ /* 0x000fe20000004200 */
        /* <DEDUP_REMOVED lines=22> */
[--C-:B------:R-:W-:Y:S01]  /*1c570*/  FFMA.FTZ R110, R183, UR4, -R143.reuse ;  /* 0x00000004b76e7c23 */ /* 0x100fe2000801088f */
[--C-:B------:R-:W-:Y:S01]  /*1c580*/  FFMA.FTZ R111, R181, UR4, -R143.reuse ;  /* 0x00000004b56f7c23 */ /* 0x100fe2000801088f */
[----:B------:R-:W-:Y:S01]  /*1c590*/  FFMA.FTZ R108, R179, UR4, -R143 ;  /* 0x00000004b36c7c23 */ /* 0x000fe2000801088f */
[--C-:B------:R-:W-:Y:S01]  /*1c5a0*/  FFMA.FTZ R114, R171, UR4, -R53.reuse ;  /* 0x00000004ab727c23 */ /* 0x100fe20008010835 */
[--C-:B------:R-:W-:Y:S01]  /*1c5b0*/  FFMA.FTZ R113, R159, UR4, -R53.reuse ;  /* 0x000000049f717c23 */ /* 0x100fe20008010835 */
[--C-:B------:R-:W-:Y:S01]  /*1c5c0*/  FFMA.FTZ R112, R169, UR4, -R53.reuse ;  /* 0x00000004a9707c23 */ /* 0x100fe20008010835 */
[--C-:B------:R-:W-:Y:S01]  /*1c5d0*/  FFMA.FTZ R109, R175, UR4, -R53.reuse ;  /* 0x00000004af6d7c23 */ /* 0x100fe20008010835 */
        /* <DEDUP_REMOVED lines=10> */
[----:B------:R-:W2:Y:S01]  /*1c680*/  LDSM.16.MT88.4 R68, [R151+0x10800] ;  /* 0x010800009744783b */ /* 0x000ea20000004200 */
[----:B------:R4:W-:Y:S01]  /*1c690*/  MUFU.EX2 R115, R177 ;  /* 0x000000b100737308 */ /* 0x0009e20000000800 */
[-C--:B------:R-:W-:Y:S01]  /*1c6a0*/  FMUL.FTZ R24, R76, R153.reuse ;  /* 0x000000994c187220 */ /* 0x080fe20000410000 */
[-C--:B------:R-:W-:Y:S01]  /*1c6b0*/  FMUL.FTZ R25, R77, R153.reuse ;  /* 0x000000994d197220 */ /* 0x080fe20000410000 */
[-C--:B------:R-:W-:Y:S01]  /*1c6c0*/  FMUL.FTZ R26, R78, R152.reuse ;  /* 0x000000984e1a7220 */ /* 0x080fe20000410000 */
[----:B------:R-:W1:Y:S01]  /*1c6d0*/  MUFU.EX2 R110, R110 ;  /* 0x0000006e006e7308 */ /* 0x000e620000000800 */
[C---:B---3--:R-:W-:Y:S01]  /*1c6e0*/  HMMA.16816.F32.BF16 R8, R4.reuse, R12, R8 ;  /* 0x0000000c0408723c */ /* 0x048fe20000041808 */
[-C--:B------:R-:W-:Y:S01]  /*1c6f0*/  FMUL.FTZ R27, R79, R152.reuse ;  /* 0x000000984f1b7220 */ /* 0x080fe20000410000 */
[-C--:B------:R-:W-:Y:S01]  /*1c700*/  FMUL.FTZ R72, R72, R153.reuse ;  /* 0x0000009948487220 */ /* 0x080fe20000410000 */
[----:B------:R-:W-:Y:S01]  /*1c710*/  MUFU.EX2 R111, R111 ;  /* 0x0000006f006f7308 */ /* 0x000fe20000000800 */
[-C--:B------:R-:W-:Y:S01]  /*1c720*/  FMUL.FTZ R73, R73, R153.reuse ;  /* 0x0000009949497220 */ /* 0x080fe20000410000 */
[-C--:B------:R-:W-:Y:S01]  /*1c730*/  FMUL.FTZ R74, R74, R152.reuse ;  /* 0x000000984a4a7220 */ /* 0x080fe20000410000 */
[-C--:B------:R-:W-:Y:S01]  /*1c740*/  FMUL.FTZ R75, R75, R152.reuse ;  /* 0x000000984b4b7220 */ /* 0x080fe20000410000 */
[----:B------:R-:W-:Y:S01]  /*1c750*/  MUFU.EX2 R108, R108 ;  /* 0x0000006c006c7308 */ /* 0x000fe20000000800 */
[C---:B------:R-:W-:Y:S01]  /*1c760*/  HMMA.16816.F32.BF16 R12, R4.reuse, R14, R124 ;  /* 0x0000000e040c723c */ /* 0x040fe2000004187c */
[-C--:B------:R-:W-:Y:S01]  /*1c770*/  FMUL.FTZ R80, R80, R153.reuse ;  /* 0x0000009950507220 */ /* 0x080fe20000410000 */
[-C--:B------:R-:W-:Y:S01]  /*1c780*/  FMUL.FTZ R81, R81, R153.reuse ;  /* 0x0000009951517220 */ /* 0x080fe20000410000 */
[----:B------:R-:W-:Y:S01]  /*1c790*/  MUFU.EX2 R114, R114 ;  /* 0x0000007200727308 */ /* 0x000fe20000000800 */
[-C--:B------:R-:W-:Y:S01]  /*1c7a0*/  FMUL.FTZ R82, R82, R152.reuse ;  /* 0x0000009852527220 */ /* 0x080fe20000410000 */
[-C--:B------:R-:W-:Y:S01]  /*1c7b0*/  FMUL.FTZ R83, R83, R152.reuse ;  /* 0x0000009853537220 */ /* 0x080fe20000410000 */
[-C--:B------:R-:W-:Y:S01]  /*1c7c0*/  FMUL.FTZ R104, R104, R153.reuse ;  /* 0x0000009968687220 */ /* 0x080fe20000410000 */
[----:B------:R-:W3:Y:S01]  /*1c7d0*/  MUFU.EX2 R113, R113 ;  /* 0x0000007100717308 */ /* 0x000ee20000000800 */
[C---:B-----5:R-:W-:Y:S01]  /*1c7e0*/  HMMA.16816.F32.BF16 R40, R4.reuse, R44, R40 ;  /* 0x0000002c0428723c */ /* 0x060fe20000041828 */
[-C--:B------:R-:W-:Y:S01]  /*1c7f0*/  FMUL.FTZ R105, R105, R153.reuse ;  /* 0x0000009969697220 */ /* 0x080fe20000410000 */
[-C--:B------:R-:W-:Y:S01]  /*1c800*/  FMUL.FTZ R106, R106, R152.reuse ;  /* 0x000000986a6a7220 */ /* 0x080fe20000410000 */
[----:B------:R-:W-:Y:S01]  /*1c810*/  MUFU.EX2 R112, R112 ;  /* 0x0000007000707308 */ /* 0x000fe20000000800 */
[-C--:B------:R-:W-:Y:S01]  /*1c820*/  FMUL.FTZ R107, R107, R152.reuse ;  /* 0x000000986b6b7220 */ /* 0x080fe20000410000 */
[-C--:B------:R-:W-:Y:S01]  /*1c830*/  FMUL.FTZ R76, R120, R153.reuse ;  /* 0x00000099784c7220 */ /* 0x080fe20000410000 */
[-C--:B------:R-:W-:Y:S01]  /*1c840*/  FMUL.FTZ R77, R121, R153.reuse ;  /* 0x00000099794d7220 */ /* 0x080fe20000410000 */
[----:B------:R-:W5:Y:S01]  /*1c850*/  MUFU.EX2 R109, R109 ;  /* 0x0000006d006d7308 */ /* 0x000f620000000800 */
[C---:B------:R-:W-:Y:S01]  /*1c860*/  HMMA.16816.F32.BF16 R44, R4.reuse, R46, R96 ;  /* 0x0000002e042c723c */ /* 0x040fe20000041860 */
[-C--:B------:R-:W-:Y:S01]  /*1c870*/  FMUL.FTZ R78, R122, R152.reuse ;  /* 0x000000987a4e7220 */ /* 0x080fe20000410000 */
[-C--:B------:R-:W-:Y:S01]  /*1c880*/  FMUL.FTZ R79, R123, R152.reuse ;  /* 0x000000987b4f7220 */ /* 0x080fe20000410000 */
[----:B------:R-:W2:Y:S01]  /*1c890*/  LDSM.16.MT88.4 R96, [R132+0xc800] ;  /* 0x00c800008460783b */ /* 0x000ea20000004200 */
[-C--:B------:R-:W-:Y:S01]  /*1c8a0*/  FMUL.FTZ R116, R116, R153.reuse ;  /* 0x0000009974747220 */ /* 0x080fe20000410000 */
[-C--:B------:R-:W-:Y:S01]  /*1c8b0*/  FMUL.FTZ R117, R117, R153.reuse ;  /* 0x0000009975757220 */ /* 0x080fe20000410000 */
[-C--:B------:R-:W-:Y:S01]  /*1c8c0*/  FMUL.FTZ R118, R118, R152.reuse ;  /* 0x0000009876767220 */ /* 0x080fe20000410000 */
[-C--:B------:R-:W-:Y:S01]  /*1c8d0*/  FMUL.FTZ R119, R119, R152.reuse ;  /* 0x0000009877777220 */ /* 0x080fe20000410000 */
[C---:B------:R-:W-:Y:S01]  /*1c8e0*/  HMMA.16816.F32.BF16 R16, R4.reuse, R20, R16 ;  /* 0x000000140410723c */ /* 0x040fe20000041810 */
[----:B------:R-:W-:Y:S01]  /*1c8f0*/  LDSM.16.MT88.4 R92, [R155+0x800] ;  /* 0x000800009b5c783b */ /* 0x000fe20000004200 */
[----:B------:R-:W-:Y:S01]  /*1c900*/  FFMA.FTZ R159, R244, UR4, -R53 ;  /* 0x00000004f49f7c23 */ /* 0x000fe20008010835 */
[----:B------:R-:W-:Y:S01]  /*1c910*/  MUFU.EX2 R157, R157 ;  /* 0x0000009d009d7308 */ /* 0x000fe20000000800 */
[----:B------:R-:W-:Y:S01]  /*1c920*/  FFMA.FTZ R169, R222, UR4, -R143 ;  /* 0x00000004dea97c23 */ /* 0x000fe2000801088f */
[----:B------:R-:W-:Y:S01]  /*1c930*/  LDSM.16.MT88.4 R84, [R155+0x4800] ;  /* 0x004800009b54783b */ /* 0x000fe20000004200 */
[----:B------:R-:W-:Y:S01]  /*1c940*/  FFMA.FTZ R175, R216, UR4, -R53 ;  /* 0x00000004d8af7c23 */ /* 0x000fe20008010835 */
[----:B------:R-:W-:Y:S01]  /*1c950*/  MUFU.EX2 R163, R163 ;  /* 0x000000a300a37308 */ /* 0x000fe20000000800 */
[C---:B------:R-:W-:Y:S01]  /*1c960*/  HMMA.16816.F32.BF16 R24, R4.reuse, R28, R24 ;  /* 0x0000001c0418723c */ /* 0x040fe20000041818 */
[--C-:B------:R-:W-:Y:S01]  /*1c970*/  FFMA.FTZ R222, R226, UR4, -R143.reuse ;  /* 0x00000004e2de7c23 */ /* 0x100fe2000801088f */
[----:B------:R-:W-:Y:S01]  /*1c980*/  FFMA.FTZ R171, R228, UR4, -R143 ;  /* 0x00000004e4ab7c23 */ /* 0x000fe2000801088f */
[----:B------:R-:W-:Y:S01]  /*1c990*/  MUFU.EX2 R159, R159 ;  /* 0x0000009f009f7308 */ /* 0x000fe20000000800 */
[----:B------:R-:W-:Y:S01]  /*1c9a0*/  FFMA.FTZ R216, R220, UR4, -R53 ;  /* 0x00000004dcd87c23 */ /* 0x000fe20008010835 */
[--C-:B----4-:R-:W-:Y:S01]  /*1c9b0*/  FFMA.FTZ R177, R188, UR4, -R143.reuse ;  /* 0x00000004bcb17c23 */ /* 0x110fe2000801088f */
[--C-:B------:R-:W-:Y:S01]  /*1c9c0*/  FFMA.FTZ R188, R192, UR4, -R143.reuse ;  /* 0x00000004c0bc7c23 */ /* 0x100fe2000801088f */
[----:B------:R-:W-:Y:S01]  /*1c9d0*/  MUFU.EX2 R194, R194 ;  /* 0x000000c200c27308 */ /* 0x000fe20000000800 */
[C---:B------:R-:W-:Y:S01]  /*1c9e0*/  HMMA.16816.F32.BF16 R48, R4.reuse, R56, R48 ;  /* 0x000000380430723c */ /* 0x040fe20000041830 */
[----:B------:R-:W-:Y:S01]  /*1c9f0*/  FFMA.FTZ R179, R186, UR4, -R143 ;  /* 0x00000004bab37c23 */ /* 0x000fe2000801088f */
[--C-:B------:R-:W-:Y:S01]  /*1ca00*/  FFMA.FTZ R181, R180, UR4, -R53.reuse ;  /* 0x00000004b4b57c23 */ /* 0x100fe20008010835 */
[----:B------:R-:W-:Y:S01]  /*1ca10*/  MUFU.EX2 R184, R184 ;  /* 0x000000b800b87308 */ /* 0x000fe20000000800 */
[--C-:B------:R-:W-:Y:S01]  /*1ca20*/  FFMA.FTZ R183, R176, UR4, -R53.reuse ;  /* 0x00000004b0b77c23 */ /* 0x100fe20008010835 */
[----:B------:R-:W-:Y:S01]  /*1ca30*/  FFMA.FTZ R189, R156, UR4, -R53 ;  /* 0x000000049cbd7c23 */ /* 0x000fe20008010835 */
[----:B------:R-:W-:Y:S01]  /*1ca40*/  FFMA.FTZ R164, R164, UR4, -R143 ;  /* 0x00000004a4a47c23 */ /* 0x000fe2000801088f */
[----:B------:R-:W-:Y:S01]  /*1ca50*/  MUFU.EX2 R161, R161 ;  /* 0x000000a100a17308 */ /* 0x000fe20000000800 */
[C---:B------:R-:W-:Y:S01]  /*1ca60*/  HMMA.16816.F32.BF16 R20, R4.reuse, R22, R72 ;  /* 0x000000160414723c */ /* 0x040fe20000041848 */
[----:B------:R-:W4:Y:S01]  /*1ca70*/  LDSM.16.MT88.4 R72, [R154+0x800] ;  /* 0x000800009a48783b */ /* 0x000f220000004200 */
[--C-:B------:R-:W-:Y:S01]  /*1ca80*/  FFMA.FTZ R160, R160, UR4, -R53.reuse ;  /* 0x00000004a0a07c23 */ /* 0x100fe20008010835 */
[----:B------:R-:W-:Y:S01]  /*1ca90*/  MUFU.EX2 R212, R230 ;  /* 0x000000e600d47308 */ /* 0x000fe20000000800 */
[----:B------:R-:W-:Y:S01]  /*1caa0*/  FFMA.FTZ R120, R158, UR4, -R53 ;  /* 0x000000049e787c23 */ /* 0x000fe20008010835 */
[----:B------:R-:W-:Y:S01]  /*1cab0*/  FFMA.FTZ R153, R223, R153, R146 ;  /* 0x00000099df997223 */ /* 0x000fe20000010092 */
[----:B------:R-:W-:Y:S01]  /*1cac0*/  FFMA.FTZ R221, R221, R152, R138 ;  /* 0x00000098dddd7223 */ /* 0x000fe2000001008a */
[----:B------:R-:W-:Y:S01]  /*1cad0*/  MUFU.EX2 R167, R167 ;  /* 0x000000a700a77308 */ /* 0x000fe20000000800 */
[C---:B------:R-:W-:Y:S01]  /*1cae0*/  HMMA.16816.F32.BF16 R28, R4.reuse, R30, R80 ;  /* 0x0000001e041c723c */ /* 0x040fe20000041850 */
[----:B------:R-:W4:Y:S01]  /*1caf0*/  LDSM.16.MT88.4 R80, [R132+0x10800] ;  /* 0x010800008450783b */ /* 0x000f220000004200 */
[----:B------:R-:W-:Y:S01]  /*1cb00*/  FADD.FTZ R153, R142, R153 ;  /* 0x000000998e997221 */ /* 0x000fe20000010000 */
[----:B------:R-:W-:Y:S01]  /*1cb10*/  MUFU.EX2 R165, R165 ;  /* 0x000000a500a57308 */ /* 0x000fe20000000800 */
[----:B------:R-:W-:Y:S01]  /*1cb20*/  FADD.FTZ R52, R52, R221 ;  /* 0x000000dd34347221 */ /* 0x000fe20000010000 */
[----:B------:R-:W-:Y:S01]  /*1cb30*/  LDSM.16.MT88.4 R124, [R151+0xf800] ;  /* 0x00f80000977c783b */ /* 0x000fe20000004200 */
[----:B------:R-:W-:Y:S01]  /*1cb40*/  FADD.FTZ R140, R140, R153 ;  /* 0x000000998c8c7221 */ /* 0x000fe20000010000 */
[----:B------:R-:W-:Y:S01]  /*1cb50*/  MUFU.EX2 R202, R202 ;  /* 0x000000ca00ca7308 */ /* 0x000fe20000000800 */
[C---:B------:R-:W-:Y:S01]  /*1cb60*/  HMMA.16816.F32.BF16 R56, R4.reuse, R58, R104 ;  /* 0x0000003a0438723c */ /* 0x040fe20000041868 */
[----:B------:R-:W-:Y:S01]  /*1cb70*/  LDSM.16.MT88.4 R104, [R151+0xd000] ;  /* 0x00d000009768783b */ /* 0x000fe20000004200 */
[----:B------:R-:W-:Y:S01]  /*1cb80*/  FADD.FTZ R133, R133, R52 ;  /* 0x0000003485857221 */ /* 0x000fe20000010000 */
[----:B------:R-:W-:Y:S01]  /*1cb90*/  MUFU.EX2 R218, R218 ;  /* 0x000000da00da7308 */ /* 0x000fe20000000800 */
[----:B------:R-:W-:Y:S01]  /*1cba0*/  FADD.FTZ R140, R55, R140 ;  /* 0x0000008c378c7221 */ /* 0x000fe20000010000 */
[----:B------:R-:W-:Y:S01]  /*1cbb0*/  FFMA.FTZ R139, R139, UR4, -R53 ;  /* 0x000000048b8b7c23 */ /* 0x000fe20008010835 */
[----:B------:R-:W-:Y:S01]  /*1cbc0*/  FADD.FTZ R133, R150, R133 ;  /* 0x0000008596857221 */ /* 0x000fe20000010000 */
[----:B------:R-:W-:Y:S01]  /*1cbd0*/  MUFU.EX2 R169, R169 ;  /* 0x000000a900a97308 */ /* 0x000fe20000000800 */
[C---:B-1----:R-:W-:Y:S01]  /*1cbe0*/  HMMA.16816.F32.BF16 R76, R4.reuse, R88, R76 ;  /* 0x00000058044c723c */ /* 0x042fe2000004184c */
[----:B------:R-:W-:Y:S01]  /*1cbf0*/  F2FP.BF16.F32.PACK_AB R88, R110, R115 ;  /* 0x000000736e58723e */ /* 0x000fe200000010ff */
[----:B------:R-:W-:Y:S01]  /*1cc00*/  FADD.FTZ R115, R115, R140 ;  /* 0x0000008c73737221 */ /* 0x000fe20000010000 */
[----:B---3--:R-:W-:Y:S01]  /*1cc10*/  F2FP.BF16.F32.PACK_AB R89, R113, R114 ;  /* 0x000000727159723e */ /* 0x008fe200000010ff */
[----:B------:R-:W-:Y:S01]  /*1cc20*/  MUFU.EX2 R222, R222 ;  /* 0x000000de00de7308 */ /* 0x000fe20000000800 */
[----:B------:R-:W-:Y:S01]  /*1cc30*/  FADD.FTZ R114, R114, R133 ;  /* 0x0000008572727221 */ /* 0x000fe20000010000 */
[----:B------:R-:W-:Y:S01]  /*1cc40*/  FADD.FTZ R110, R110, R115 ;  /* 0x000000736e6e7221 */ /* 0x000fe20000010000 */
[----:B------:R-:W-:Y:S01]  /*1cc50*/  FFMA.FTZ R134, R134, UR4, -R53 ;  /* 0x0000000486867c23 */ /* 0x000fe20008010835 */
[----:B------:R-:W-:Y:S01]  /*1cc60*/  HMMA.16816.F32.BF16 R4, R4, R90, R116 ;  /* 0x0000005a0404723c */ /* 0x000fe20000041874 */
[----:B------:R-:W-:Y:S01]  /*1cc70*/  F2FP.BF16.F32.PACK_AB R90, R108, R111 ;  /* 0x0000006f6c5a723e */ /* 0x000fe200000010ff */
[--C-:B------:R-:W-:Y:S01]  /*1cc80*/  FFMA.FTZ R119, R246, UR4, -R143.reuse ;  /* 0x00000004f6777c23 */ /* 0x100fe2000801088f */
[----:B-----5:R-:W-:Y:S01]  /*1cc90*/  F2FP.BF16.F32.PACK_AB R91, R109, R112 ;  /* 0x000000706d5b723e */ /* 0x020fe200000010ff */
[--C-:B------:R-:W-:Y:S01]  /*1cca0*/  FFMA.FTZ R116, R252, UR4, -R143.reuse ;  /* 0x00000004fc747c23 */ /* 0x100fe2000801088f */
[--C-:B------:R-:W-:Y:S01]  /*1ccb0*/  FFMA.FTZ R118, R250, UR4, -R143.reuse ;  /* 0x00000004fa767c23 */ /* 0x100fe2000801088f */
[----:B------:R-:W-:Y:S01]  /*1ccc0*/  FFMA.FTZ R117, R248, UR4, -R143 ;  /* 0x00000004f8757c23 */ /* 0x000fe2000801088f */
[----:B------:R-:W-:Y:S01]  /*1ccd0*/  MUFU.EX2 R171, R171 ;  /* 0x000000ab00ab7308 */ /* 0x000fe20000000800 */
[----:B------:R-:W-:Y:S01]  /*1cce0*/  FADD.FTZ R113, R113, R114 ;  /* 0x0000007271717221 */ /* 0x000fe20000010000 */
[----:B------:R-:W-:Y:S01]  /*1ccf0*/  FADD.FTZ R111, R111, R110 ;  /* 0x0000006e6f6f7221 */ /* 0x000fe20000010000 */
[C---:B------:R-:W-:Y:S01]  /*1cd00*/  HMMA.16816.F32.BF16 R8, R88.reuse, R100, R8 ;  /* 0x000000645808723c */ /* 0x040fe20000041808 */
[----:B------:R-:W-:Y:S01]  /*1cd10*/  MUFU.EX2 R119, R119 ;  /* 0x0000007700777308 */ /* 0x000fe20000000800 */
[----:B------:R-:W-:Y:S01]  /*1cd20*/  FADD.FTZ R112, R112, R113 ;  /* 0x0000007170707221 */ /* 0x000fe20000010000 */
[----:B------:R-:W-:Y:S01]  /*1cd30*/  FADD.FTZ R108, R108, R111 ;  /* 0x0000006f6c6c7221 */ /* 0x000fe20000010000 */
[----:B------:R-:W-:Y:S01]  /*1cd40*/  FFMA.FTZ R145, R145, UR4, -R53 ;  /* 0x0000000491917c23 */ /* 0x000fe20008010835 */
[----:B------:R-:W1:Y:S01]  /*1cd50*/  MUFU.EX2 R116, R116 ;  /* 0x0000007400747308 */ /* 0x000e620000000800 */
[----:B------:R-:W-:Y:S01]  /*1cd60*/  FADD.FTZ R112, R109, R112 ;  /* 0x000000706d707221 */ /* 0x000fe20000010000 */
[----:B------:R-:W-:Y:S01]  /*1cd70*/  MOV R133, R149 ;  /* 0x0000009500857202 */ /* 0x000fe20000000f00 */
[C---:B------:R-:W-:Y:S01]  /*1cd80*/  HMMA.16816.F32.BF16 R12, R88.reuse, R102, R12 ;  /* 0x00000066580c723c */ /* 0x040fe2000004180c */
[----:B------:R-:W3:Y:S01]  /*1cd90*/  LDSM.16.MT88.4 R100, [R154+0x4800] ;  /* 0x004800009a64783b */ /* 0x000ee20000004200 */
[----:B------:R-:W-:Y:S04]  /*1cda0*/  MUFU.EX2 R118, R118 ;  /* 0x0000007600767308 */ /* 0x000fe80000000800 */
[----:B------:R-:W5:Y:S02]  /*1cdb0*/  MUFU.EX2 R117, R117 ;  /* 0x0000007500757308 */ /* 0x000f640000000800 */
[C---:B--2---:R-:W-:Y:S02]  /*1cdc0*/  HMMA.16816.F32.BF16 R40, R88.reuse, R68, R40 ;  /* 0x000000445828723c */ /* 0x044fe40000041828 */
[----:B------:R-:W-:Y:S04]  /*1cdd0*/  MUFU.EX2 R175, R175 ;  /* 0x000000af00af7308 */ /* 0x000fe80000000800 */
[----:B------:R-:W2:Y:S02]  /*1cde0*/  MUFU.EX2 R216, R216 ;  /* 0x000000d800d87308 */ /* 0x000ea40000000800 */
[C---:B------:R-:W-:Y:S01]  /*1cdf0*/  HMMA.16816.F32.BF16 R44, R88.reuse, R70, R44 ;  /* 0x00000046582c723c */ /* 0x040fe2000004182c */
[----:B------:R-:W2:Y:S01]  /*1ce00*/  LDSM.16.MT88.4 R68, [R151+0x11000] ;  /* 0x011000009744783b */ /* 0x000ea20000004200 */
[----:B------:R-:W-:Y:S04]  /*1ce10*/  MUFU.EX2 R214, R224 ;  /* 0x000000e000d67308 */ /* 0x000fe80000000800 */
[----:B------:R-:W2:Y:S02]  /*1ce20*/  MUFU.EX2 R173, R173 ;  /* 0x000000ad00ad7308 */ /* 0x000ea40000000800 */
[C---:B------:R-:W-:Y:S02]  /*1ce30*/  HMMA.16816.F32.BF16 R16, R88.reuse, R96, R16 ;  /* 0x000000605810723c */ /* 0x040fe40000041810 */
[----:B------:R-:W-:Y:S04]  /*1ce40*/  MUFU.EX2 R177, R177 ;  /* 0x000000b100b17308 */ /* 0x000fe80000000800 */
[----:B------:R-:W2:Y:S02]  /*1ce50*/  MUFU.EX2 R188, R188 ;  /* 0x000000bc00bc7308 */ /* 0x000ea40000000800 */
[C---:B------:R-:W-:Y:S01]  /*1ce60*/  HMMA.16816.F32.BF16 R20, R88.reuse, R98, R20 ;  /* 0x000000625814723c */ /* 0x040fe20000041814 */
[----:B------:R-:W2:Y:S01]  /*1ce70*/  LDSM.16.MT88.4 R96, [R132+0xd000] ;  /* 0x00d000008460783b */ /* 0x000ea20000004200 */
[----:B------:R-:W-:Y:S04]  /*1ce80*/  MUFU.EX2 R186, R190 ;  /* 0x000000be00ba7308 */ /* 0x000fe80000000800 */
[----:B------:R-:W-:Y:S02]  /*1ce90*/  MUFU.EX2 R179, R179 ;  /* 0x000000b300b37308 */ /* 0x000fe40000000800 */
[C---:B----4-:R-:W-:Y:S02]  /*1cea0*/  HMMA.16816.F32.BF16 R32, R88.reuse, R72, R32 ;  /* 0x000000485820723c */ /* 0x050fe40000041820 */
[----:B------:R-:W-:Y:S04]  /*1ceb0*/  MUFU.EX2 R180, R182 ;  /* 0x000000b600b47308 */ /* 0x000fe80000000800 */
[----:B------:R-:W4:Y:S02]  /*1cec0*/  MUFU.EX2 R181, R181 ;  /* 0x000000b500b57308 */ /* 0x000f240000000800 */
[C---:B------:R-:W-:Y:S01]  /*1ced0*/  HMMA.16816.F32.BF16 R36, R88.reuse, R74, R36 ;  /* 0x0000004a5824723c */ /* 0x040fe20000041824 */
[----:B------:R-:W4:Y:S01]  /*1cee0*/  LDSM.16.MT88.4 R72, [R154+0x1000] ;  /* 0x001000009a48783b */ /* 0x000f220000004200 */
[----:B------:R-:W-:Y:S04]  /*1cef0*/  MUFU.EX2 R176, R178 ;  /* 0x000000b200b07308 */ /* 0x000fe80000000800 */
[----:B------:R-:W4:Y:S02]  /*1cf00*/  MUFU.EX2 R183, R183 ;  /* 0x000000b700b77308 */ /* 0x000f240000000800 */
[C---:B------:R-:W-:Y:S02]  /*1cf10*/  HMMA.16816.F32.BF16 R24, R88.reuse, R92, R24 ;  /* 0x0000005c5818723c */ /* 0x040fe40000041818 */
[----:B------:R-:W-:Y:S04]  /*1cf20*/  MUFU.EX2 R166, R166 ;  /* 0x000000a600a67308 */ /* 0x000fe80000000800 */
[----:B------:R-:W4:Y:S02]  /*1cf30*/  MUFU.EX2 R185, R185 ;  /* 0x000000b900b97308 */ /* 0x000f240000000800 */
[C---:B------:R-:W-:Y:S01]  /*1cf40*/  HMMA.16816.F32.BF16 R28, R88.reuse, R94, R28 ;  /* 0x0000005e581c723c */ /* 0x040fe2000004181c */
[----:B------:R-:W-:Y:S01]  /*1cf50*/  LDSM.16.MT88.4 R92, [R155+0x1000] ;  /* 0x001000009b5c783b */ /* 0x000fe20000004200 */
[----:B------:R-:W-:Y:S04]  /*1cf60*/  MUFU.EX2 R187, R187 ;  /* 0x000000bb00bb7308 */ /* 0x000fe80000000800 */
[----:B------:R-:W-:Y:S02]  /*1cf70*/  MUFU.EX2 R162, R164 ;  /* 0x000000a400a27308 */ /* 0x000fe40000000800 */
[C---:B------:R-:W-:Y:S02]  /*1cf80*/  HMMA.16816.F32.BF16 R48, R88.reuse, R80, R48 ;  /* 0x000000505830723c */ /* 0x040fe40000041830 */
[----:B------:R-:W-:Y:S04]  /*1cf90*/  MUFU.EX2 R191, R191 ;  /* 0x000000bf00bf7308 */ /* 0x000fe80000000800 */
[----:B------:R-:W4:Y:S02]  /*1cfa0*/  MUFU.EX2 R158, R160 ;  /* 0x000000a0009e7308 */ /* 0x000f240000000800 */
[C---:B------:R-:W-:Y:S01]  /*1cfb0*/  HMMA.16816.F32.BF16 R56, R88.reuse, R82, R56 ;  /* 0x000000525838723c */ /* 0x040fe20000041838 */
[----:B------:R-:W4:Y:S01]  /*1cfc0*/  LDSM.16.MT88.4 R80, [R132+0x11000] ;  /* 0x011000008450783b */ /* 0x000f220000004200 */
[----:B------:R-:W-:Y:S04]  /*1cfd0*/  MUFU.EX2 R156, R120 ;  /* 0x00000078009c7308 */ /* 0x000fe80000000800 */
[----:B------:R-:W4:Y:S02]  /*1cfe0*/  MUFU.EX2 R189, R189 ;  /* 0x000000bd00bd7308 */ /* 0x000f240000000800 */
[C---:B------:R-:W-:Y:S01]  /*1cff0*/  HMMA.16816.F32.BF16 R60, R88.reuse, R84, R60 ;  /* 0x00000054583c723c */ /* 0x040fe2000004183c */
[----:B-1----:R-:W-:Y:S01]  /*1d000*/  F2FP.BF16.F32.PACK_AB R84, R116, R119 ;  /* 0x000000777454723e */ /* 0x002fe200000010ff */
[----:B------:R-:W-:Y:S01]  /*1d010*/  FADD.FTZ R119, R119, R108 ;  /* 0x0000006c77777221 */ /* 0x000fe20000010000 */
[----:B------:R-:W-:Y:S01]  /*1d020*/  F2FP.BF16.F32.PACK_AB R85, R174, R159 ;  /* 0x0000009fae55723e */ /* 0x000fe200000010ff */
[----:B------:R-:W-:Y:S01]  /*1d030*/  FADD.FTZ R159, R159, R112 ;  /* 0x000000709f9f7221 */ /* 0x000fe20000010000 */
[----:B------:R-:W-:Y:S01]  /*1d040*/  MUFU.EX2 R139, R139 ;  /* 0x0000008b008b7308 */ /* 0x000fe20000000800 */
[----:B------:R-:W-:Y:S01]  /*1d050*/  FADD.FTZ R119, R116, R119 ;  /* 0x0000007774777221 */ /* 0x000fe20000010000 */
[----:B------:R-:W-:Y:S01]  /*1d060*/  LDSM.16.MT88.4 R112, [R155+0x7800] ;  /* 0x007800009b70783b */ /* 0x000fe20000004200 */
[----:B------:R-:W-:Y:S01]  /*1d070*/  HMMA.16816.F32.BF16 R64, R88, R86, R64 ;  /* 0x000000565840723c */ /* 0x000fe20000041840 */
[----:B-----5:R-:W-:Y:S01]  /*1d080*/  F2FP.BF16.F32.PACK_AB R86, R117, R118 ;  /* 0x000000767556723e */ /* 0x020fe200000010ff */
[----:B------:R-:W-:Y:S01]  /*1d090*/  FADD.FTZ R159, R174, R159 ;  /* 0x0000009fae9f7221 */ /* 0x000fe20000010000 */
[----:B------:R-:W-:Y:S01]  /*1d0a0*/  F2FP.BF16.F32.PACK_AB R87, R157, R172 ;  /* 0x000000ac9d57723e */ /* 0x000fe200000010ff */
[----:B------:R-:W-:Y:S01]  /*1d0b0*/  FADD.FTZ R118, R118, R119 ;  /* 0x0000007776767221 */ /* 0x000fe20000010000 */
[----:B------:R-:W-:Y:S01]  /*1d0c0*/  MUFU.EX2 R134, R134 ;  /* 0x0000008600867308 */ /* 0x000fe20000000800 */
[----:B------:R-:W-:-:S02]  /*1d0d0*/  FADD.FTZ R172, R172, R159 ;  /* 0x0000009facac7221 */ /* 0x000fc40000010000 */
[----:B---3--:R-:W-:Y:S01]  /*1d0e0*/  HMMA.16816.F32.BF16 R76, R88, R100, R76 ;  /* 0x00000064584c723c */ /* 0x008fe2000004184c */
        /* <DEDUP_REMOVED lines=20> */
[----:B--2---:R-:W-:Y:S01]  /*1d230*/  HMMA.16816.F32.BF16 R76, R84, R68, R76 ;  /* 0x00000044544c723c */ /* 0x004fe2000004184c */
[----:B------:R-:W-:Y:S01]  /*1d240*/  F2FP.BF16.F32.PACK_AB R68, R194, R163 ;  /* 0x000000a3c244723e */ /* 0x000fe200000010ff */
[----:B------:R-:W-:Y:S01]  /*1d250*/  FADD.FTZ R163, R163, R118 ;  /* 0x00000076a3a37221 */ /* 0x000fe20000010000 */
[----:B------:R-:W-:Y:S01]  /*1d260*/  F2FP.BF16.F32.PACK_AB R69, R167, R212 ;  /* 0x000000d4a745723e */ /* 0x000fe200000010ff */
[----:B------:R-:W-:Y:S01]  /*1d270*/  FADD.FTZ R212, R212, R157 ;  /* 0x0000009dd4d47221 */ /* 0x000fe20000010000 */
[----:B------:R-:W-:Y:S01]  /*1d280*/  LDSM.16.MT88.4 R116, [R154+0x7800] ;  /* 0x007800009a74783b */ /* 0x000fe20000004200 */
        /* <DEDUP_REMOVED lines=37> */
[C---:B---3--:R-:W-:Y:S08]  /*1d4e0*/  HMMA.16816.F32.BF16 R76, R68.reuse, R96, R76 ;  /* 0x00000060444c723c */ /* 0x048ff0000004184c */
        /* <DEDUP_REMOVED lines=43> */
[C---:B------:R-:W-:Y:S08]  /*1d7a0*/  HMMA.16816.F32.BF16 R24, R68.reuse, R92, R24 ;  /* 0x0000005c4418723c */ /* 0x040ff00000041818 */
[C---:B------:R-:W-:Y:S01]  /*1d7b0*/  HMMA.16816.F32.BF16 R28, R68.reuse, R94, R28 ;  /* 0x0000005e441c723c */ /* 0x040fe2000004181c */
[----:B------:R-:W5:Y:S07]  /*1d7c0*/  LDSM.16.MT88.4 R92, [R155+0x2800] ;  /* 0x002800009b5c783b */ /* 0x000f6e0000004200 */
        /* <DEDUP_REMOVED lines=12> */
[----:B------:R-:W-:Y:S07]  /*1d890*/  LDSM.16.MT88.4 R100, [R151+0xf000] ;  /* 0x00f000009764783b */ /* 0x000fee0000004200 */
[C---:B------:R-:W-:Y:S08]  /*1d8a0*/  HMMA.16816.F32.BF16 R16, R72.reuse, R96, R16 ;  /* 0x000000604810723c */ /* 0x040ff00000041810 */
[C---:B------:R-:W-:Y:S01]  /*1d8b0*/  HMMA.16816.F32.BF16 R20, R72.reuse, R98, R20 ;  /* 0x000000624814723c */ /* 0x040fe20000041814 */
[----:B------:R-:W2:Y:S07]  /*1d8c0*/  LDSM.16.MT88.4 R96, [R132+0xf000] ;  /* 0x00f000008460783b */ /* 0x000eae0000004200 */
[C---:B-----5:R-:W-:Y:S08]  /*1d8d0*/  HMMA.16816.F32.BF16 R24, R72.reuse, R92, R24 ;  /* 0x0000005c4818723c */ /* 0x060ff00000041818 */
[C---:B------:R-:W-:Y:S01]  /*1d8e0*/  HMMA.16816.F32.BF16 R28, R72.reuse, R94, R28 ;  /* 0x0000005e481c723c */ /* 0x040fe2000004181c */
[----:B------:R-:W-:Y:S07]  /*1d8f0*/  LDSM.16.MT88.4 R92, [R155+0x3000] ;  /* 0x003000009b5c783b */ /* 0x000fee0000004200 */
[C---:B------:R-:W-:Y:S08]  /*1d900*/  HMMA.16816.F32.BF16 R48, R72.reuse, R104, R48 ;  /* 0x000000684830723c */ /* 0x040ff00000041830 */
[C---:B------:R-:W-:Y:S01]  /*1d910*/  HMMA.16816.F32.BF16 R56, R72.reuse, R106, R56 ;  /* 0x0000006a4838723c */ /* 0x040fe20000041838 */
[----:B------:R-:W5:Y:S07]  /*1d920*/  LDSM.16.MT88.4 R104, [R132+0x13000] ;  /* 0x013000008468783b */ /* 0x000f6e0000004200 */
[C---:B-1----:R-:W-:Y:S08]  /*1d930*/  HMMA.16816.F32.BF16 R60, R72.reuse, R68, R60 ;  /* 0x00000044483c723c */ /* 0x042ff0000004183c */
[C---:B------:R-:W-:Y:S01]  /*1d940*/  HMMA.16816.F32.BF16 R64, R72.reuse, R70, R64 ;  /* 0x000000464840723c */ /* 0x040fe20000041840 */
[----:B------:R-:W-:Y:S07]  /*1d950*/  LDSM.16.MT88.4 R68, [R155+0x7000] ;  /* 0x007000009b44783b */ /* 0x000fee0000004200 */
[----:B---3--:R-:W-:Y:S01]  /*1d960*/  HMMA.16816.F32.BF16 R76, R72, R80, R76 ;  /* 0x00000050484c723c */ /* 0x008fe2000004184c */
[--C-:B------:R-:W-:Y:S01]  /*1d970*/  FFMA.FTZ R81, R137, UR4, -R143.reuse ;  /* 0x0000000489517c23 */ /* 0x100fe2000801088f */
[--C-:B------:R-:W-:Y:S01]  /*1d980*/  FFMA.FTZ R80, R144, UR4, -R143.reuse ;  /* 0x0000000490507c23 */ /* 0x100fe2000801088f */
[--C-:B------:R-:W-:Y:S01]  /*1d990*/  FFMA.FTZ R137, R2, UR4, -R143.reuse ;  /* 0x0000000402897c23 */ /* 0x100fe2000801088f */
[----:B------:R-:W-:Y:S01]  /*1d9a0*/  FFMA.FTZ R143, R141, UR4, -R143 ;  /* 0x000000048d8f7c23 */ /* 0x000fe2000801088f */
[----:B------:R-:W-:Y:S01]  /*1d9b0*/  MUFU.EX2 R2, R81 ;  /* 0x0000005100027308 */ /* 0x000fe20000000800 */
[----:B------:R-:W-:-:S02]  /*1d9c0*/  FFMA.FTZ R144, R136, UR4, -R53 ;  /* 0x0000000488907c23 */ /* 0x000fc40008010835 */
[----:B------:R-:W-:Y:S01]  /*1d9d0*/  HMMA.16816.F32.BF16 R4, R72, R82, R4 ;  /* 0x000000524804723c */ /* 0x000fe20000041804 */
[----:B------:R-:W-:Y:S01]  /*1d9e0*/  F2FP.BF16.F32.PACK_AB R72, R185, R166 ;  /* 0x000000a6b948723e */ /* 0x000fe200000010ff */
[----:B------:R1:W-:Y:S01]  /*1d9f0*/  MUFU.EX2 R141, R80 ;  /* 0x00000050008d7308 */ /* 0x0003e20000000800 */
[----:B------:R-:W-:Y:S01]  /*1da00*/  F2FP.BF16.F32.PACK_AB R73, R158, R191 ;  /* 0x000000bf9e49723e */ /* 0x000fe200000010ff */
[----:B------:R-:W-:Y:S01]  /*1da10*/  FADD.FTZ R166, R166, R179 ;  /* 0x000000b3a6a67221 */ /* 0x000fe20000010000 */
[----:B------:R-:W-:Y:S01]  /*1da20*/  F2FP.BF16.F32.PACK_AB R74, R162, R187 ;  /* 0x000000bba24a723e */ /* 0x000fe200000010ff */
[----:B------:R-:W3:Y:S01]  /*1da30*/  MUFU.EX2 R137, R137 ;  /* 0x0000008900897308 */ /* 0x000ee20000000800 */
[----:B------:R-:W-:Y:S01]  /*1da40*/  F2FP.BF16.F32.PACK_AB R75, R189, R156 ;  /* 0x0000009cbd4b723e */ /* 0x000fe200000010ff */
[----:B------:R-:W-:Y:S01]  /*1da50*/  FADD.FTZ R191, R191, R176 ;  /* 0x000000b0bfbf7221 */ /* 0x000fe20000010000 */
[----:B------:R-:W-:Y:S01]  /*1da60*/  FADD.FTZ R166, R185, R166 ;  /* 0x000000a6b9a67221 */ /* 0x000fe20000010000 */
[----:B------:R-:W-:Y:S02]  /*1da70*/  MUFU.EX2 R136, R143 ;  /* 0x0000008f00887308 */ /* 0x000fe40000000800 */
[----:B------:R-:W-:Y:S01]  /*1da80*/  FADD.FTZ R191, R158, R191 ;  /* 0x000000bf9ebf7221 */ /* 0x000fe20000010000 */
[----:B------:R-:W-:Y:S01]  /*1da90*/  FADD.FTZ R187, R187, R166 ;  /* 0x000000a6bbbb7221 */ /* 0x000fe20000010000 */
[C---:B----4-:R-:W-:Y:S01]  /*1daa0*/  HMMA.16816.F32.BF16 R40, R72.reuse, R84, R40 ;  /* 0x000000544828723c */ /* 0x050fe20000041828 */
[----:B------:R-:W4:Y:S01]  /*1dab0*/  MUFU.EX2 R144, R144 ;  /* 0x0000009000907308 */ /* 0x000f220000000800 */
[----:B-1----:R-:W-:Y:S01]  /*1dac0*/  LDSM.16.MT88.4 R80, [R155+0x3800] ;  /* 0x003800009b50783b */ /* 0x002fe20000004200 */
[----:B------:R-:W-:Y:S01]  /*1dad0*/  FADD.FTZ R156, R156, R191 ;  /* 0x000000bf9c9c7221 */ /* 0x000fe20000010000 */
[----:B------:R-:W-:Y:S01]  /*1dae0*/  FADD.FTZ R187, R162, R187 ;  /* 0x000000bba2bb7221 */ /* 0x000fe20000010000 */
[----:B------:R-:W1:Y:S02]  /*1daf0*/  MUFU.EX2 R53, R145 ;  /* 0x0000009100357308 */ /* 0x000e640000000800 */
[----:B------:R-:W-:Y:S01]  /*1db00*/  FADD.FTZ R189, R189, R156 ;  /* 0x0000009cbdbd7221 */ /* 0x000fe20000010000 */
[C---:B------:R-:W-:Y:S01]  /*1db10*/  HMMA.16816.F32.BF16 R84, R72.reuse, R86, R44 ;  /* 0x000000564854723c */ /* 0x040fe2000004182c */
[----:B------:R-:W3:Y:S07]  /*1db20*/  LDSM.16.MT88.4 R44, [R154+0x7000] ;  /* 0x007000009a2c783b */ /* 0x000eee0000004200 */
[C---:B--2---:R-:W-:Y:S08]  /*1db30*/  HMMA.16816.F32.BF16 R16, R72.reuse, R96, R16 ;  /* 0x000000604810723c */ /* 0x044ff00000041810 */
[C---:B------:R-:W-:Y:S01]  /*1db40*/  HMMA.16816.F32.BF16 R20, R72.reuse, R98, R20 ;  /* 0x000000624814723c */ /* 0x040fe20000041814 */
[----:B------:R-:W2:Y:S07]  /*1db50*/  LDSM.16.MT88.4 R96, [R151+0x13800] ;  /* 0x013800009760783b */ /* 0x000eae0000004200 */
[C---:B------:R-:W-:Y:S08]  /*1db60*/  HMMA.16816.F32.BF16 R32, R72.reuse, R88, R32 ;  /* 0x000000584820723c */ /* 0x040ff00000041820 */
[C---:B------:R-:W-:Y:S01]  /*1db70*/  HMMA.16816.F32.BF16 R36, R72.reuse, R90, R36 ;  /* 0x0000005a4824723c */ /* 0x040fe20000041824 */
[----:B------:R-:W-:Y:S07]  /*1db80*/  LDSM.16.MT88.4 R88, [R154+0x3800] ;  /* 0x003800009a58783b */ /* 0x000fee0000004200 */
[C---:B-----5:R-:W-:Y:S08]  /*1db90*/  HMMA.16816.F32.BF16 R48, R72.reuse, R104, R48 ;  /* 0x000000684830723c */ /* 0x060ff00000041830 */
[----:B---3--:R-:W-:Y:S01]  /*1dba0*/  HMMA.16816.F32.BF16 R120, R72, R44, R76 ;  /* 0x0000002c4878723c */ /* 0x008fe2000004184c */
[----:B------:R-:W3:Y:S01]  /*1dbb0*/  LDSM.16.MT88.4 R76, [R132+0xf800] ;  /* 0x00f80000844c783b */ /* 0x000ee20000004200 */
[----:B------:R-:W-:Y:S01]  /*1dbc0*/  F2FP.BF16.F32.PACK_AB R44, R137, R2 ;  /* 0x00000002892c723e */ /* 0x000fe200000010ff */
[----:B------:R-:W-:Y:S01]  /*1dbd0*/  FADD.FTZ R2, R2, R187 ;  /* 0x000000bb02027221 */ /* 0x000fe20000010000 */
[----:B----4-:R-:W-:Y:S01]  /*1dbe0*/  F2FP.BF16.F32.PACK_AB R45, R139, R144 ;  /* 0x000000908b2d723e */ /* 0x010fe200000010ff */
[----:B------:R-:W-:-:S02]  /*1dbf0*/  FADD.FTZ R144, R144, R189 ;  /* 0x000000bd90907221 */ /* 0x000fc40000010000 */
[----:B------:R-:W-:Y:S01]  /*1dc00*/  FADD.FTZ R2, R137, R2 ;  /* 0x0000000289027221 */ /* 0x000fe20000010000 */
[----:B------:R-:W-:Y:S01]  /*1dc10*/  HMMA.16816.F32.BF16 R56, R72, R106, R56 ;  /* 0x0000006a4838723c */ /* 0x000fe20000041838 */
[----:B------:R4:W5:Y:S01]  /*1dc20*/  LDSM.16.MT88.4 R104, [R132+0x13800] ;  /* 0x013800008468783b */ /* 0x0009620000004200 */
[----:B------:R-:W-:-:S06]  /*1dc30*/  FADD.FTZ R144, R139, R144 ;  /* 0x000000908b907221 */ /* 0x000fcc0000010000 */
[C---:B------:R-:W-:Y:S08]  /*1dc40*/  HMMA.16816.F32.BF16 R8, R72.reuse, R100, R8 ;  /* 0x000000644808723c */ /* 0x040ff00000041808 */
[C---:B------:R-:W-:Y:S08]  /*1dc50*/  HMMA.16816.F32.BF16 R24, R72.reuse, R92, R24 ;  /* 0x0000005c4818723c */ /* 0x040ff00000041818 */
[----:B------:R-:W-:Y:S01]  /*1dc60*/  HMMA.16816.F32.BF16 R60, R72, R68, R60 ;  /* 0x00000044483c723c */ /* 0x000fe2000004183c */
[----:B----4-:R-:W-:-:S07]  /*1dc70*/  MOV R132, R147 ;  /* 0x0000009300847202 */ /* 0x010fce0000000f00 */
[C---:B------:R-:W-:Y:S08]  /*1dc80*/  HMMA.16816.F32.BF16 R12, R72.reuse, R102, R12 ;  /* 0x00000066480c723c */ /* 0x040ff0000004180c */
[C---:B------:R-:W-:Y:S08]  /*1dc90*/  HMMA.16816.F32.BF16 R28, R72.reuse, R94, R28 ;  /* 0x0000005e481c723c */ /* 0x040ff0000004181c */
[C---:B------:R-:W-:Y:S08]  /*1dca0*/  HMMA.16816.F32.BF16 R64, R72.reuse, R70, R64 ;  /* 0x000000464840723c */ /* 0x040ff00000041840 */
[----:B------:R-:W-:Y:S01]  /*1dcb0*/  HMMA.16816.F32.BF16 R4, R72, R46, R4 ;  /* 0x0000002e4804723c */ /* 0x000fe20000041804 */
[----:B------:R-:W-:Y:S01]  /*1dcc0*/  F2FP.BF16.F32.PACK_AB R46, R136, R141 ;  /* 0x0000008d882e723e */ /* 0x000fe200000010ff */
[----:B------:R-:W-:Y:S01]  /*1dcd0*/  FADD.FTZ R141, R141, R2 ;  /* 0x000000028d8d7221 */ /* 0x000fe20000010000 */
[----:B-1----:R-:W-:Y:S01]  /*1dce0*/  F2FP.BF16.F32.PACK_AB R47, R134, R53 ;  /* 0x00000035862f723e */ /* 0x002fe200000010ff */
[----:B------:R-:W-:-:S02]  /*1dcf0*/  FADD.FTZ R53, R53, R144 ;  /* 0x0000009035357221 */ /* 0x000fc40000010000 */
[----:B------:R-:W-:Y:S02]  /*1dd00*/  FADD.FTZ R223, R136, R141 ;  /* 0x0000008d88df7221 */ /* 0x000fe40000010000 */
[----:B------:R-:W-:Y:S02]  /*1dd10*/  FADD.FTZ R221, R134, R53 ;  /* 0x0000003586dd7221 */ /* 0x000fe40000010000 */
[C---:B--2---:R-:W-:Y:S08]  /*1dd20*/  HMMA.16816.F32.BF16 R92, R44.reuse, R96, R40 ;  /* 0x000000602c5c723c */ /* 0x044ff00000041828 */
[C---:B------:R-:W-:Y:S08]  /*1dd30*/  HMMA.16816.F32.BF16 R96, R44.reuse, R98, R84 ;  /* 0x000000622c60723c */ /* 0x040ff00000041854 */
[C---:B---3--:R-:W-:Y:S08]  /*1dd40*/  HMMA.16816.F32.BF16 R68, R44.reuse, R76, R16 ;  /* 0x0000004c2c44723c */ /* 0x048ff00000041810 */
[C---:B------:R-:W-:Y:S08]  /*1dd50*/  HMMA.16816.F32.BF16 R72, R44.reuse, R78, R20 ;  /* 0x0000004e2c48723c */ /* 0x040ff00000041814 */
        /* <DEDUP_REMOVED lines=11> */
[----:B------:R-:W-:-:S15]  /*1de10*/  HMMA.16816.F32.BF16 R116, R44, R118, R4 ;  /* 0x000000762c74723c */ /* 0x000fde0000041804 */
[----:B------:R-:W-:-:S05]  /*1de20*/  NOP ;  /* 0x0000000000007918 */ /* 0x000fca0000000000 */
.L_x_2663:
        /* <DEDUP_REMOVED lines=13> */
[----:B------:R-:W-:Y:S01]  /*1df00*/  LOP3.LUT R214, R215, 0x40, R148, 0xfe, !PT ;  /* 0x00000040d7d67812 */ /* 0x000fe200078efe94 */
[----:B------:R-:W-:Y:S01]  /*1df10*/  VIADD R213, R213, 0x1 ;  /* 0x00000001d5d57836 */ /* 0x000fe20000000000 */
[----:B------:R-:W-:Y:S01]  /*1df20*/  PLOP3.LUT P3, PT, PT, PT, UP0, 0x80, 0x8 ;  /* 0x000000000008781c */ /* 0x000fe20003f6f008 */
        /* <DEDUP_REMOVED lines=12> */
.L_x_2673:
[----:B------:R-:W-:Y:S01]  /*1dff0*/  @!P3 IADD3 R7, P0, PT, RZ, -R212, RZ ;  /* 0x800000d4ff07b210 */ /* 0x000fe20007f1e0ff */
[----:B------:R-:W2:Y:S01]  /*1e000*/  S2R R196, SR_TID.X ;  /* 0x0000000000c47919 */ /* 0x000ea20000002100 */
[----:B------:R-:W3:Y:S01]  /*1e010*/  @!P3 LDC R6, c[0x0][0x3c0] ;  /* 0x0000f000ff06bb82 */ /* 0x000ee20000000800 */
[----:B------:R-:W-:Y:S07]  /*1e020*/  DEPBAR.LE SB0, 0x0 ;  /* 0x000080000000791a */ /* 0x000fee0000000000 */
[----:B------:R-:W4:Y:S08]  /*1e030*/  LDC R9, c[0x0][0x3c4] ;  /* 0x0000f100ff097b82 */ /* 0x000f300000000800 */
[----:B------:R-:W-:Y:S01]  /*1e040*/  BAR.SYNC.DEFER_BLOCKING 0x0 ;  /* 0x0000000000007b1d */ /* 0x000fe20000010000 */
[C---:B--2---:R-:W-:Y:S01]  /*1e050*/  LOP3.LUT R219, R196.reuse, 0x38, RZ, 0xc0, !PT ;  /* 0x00000038c4db7812 */ /* 0x044fe200078ec0ff */
[----:B------:R-:W-:Y:S01]  /*1e060*/  IMAD.SHL.U32 R200, R196, 0x8, RZ ;  /* 0x00000008c4c87824 */ /* 0x000fe200078e00ff */
[----:B------:R-:W-:Y:S01]  /*1e070*/  SHF.R.U32.HI R198, RZ, 0x1, R196 ;  /* 0x00000001ffc67819 */ /* 0x000fe200000116c4 */
[----:B---3--:R-:W-:Y:S02]  /*1e080*/  @!P3 IMAD.SHL.U32 R10, R6, 0x80, RZ ;  /* 0x00000080060ab824 */ /* 0x008fe400078e00ff */
[----:B------:R-:W-:Y:S01]  /*1e090*/  IMAD.SHL.U32 R199, R196, 0x20, RZ ;  /* 0x00000020c4c77824 */ /* 0x000fe200078e00ff */
[----:B------:R-:W-:Y:S01]  /*1e0a0*/  LOP3.LUT R219, R219, 0x1f8, R200, 0x78, !PT ;  /* 0x000001f8dbdb7812 */ /* 0x000fe200078e78c8 */
[----:B------:R-:W-:Y:S01]  /*1e0b0*/  @!P3 IMAD.X R10, RZ, RZ, ~R10, P0 ;  /* 0x000000ffff0ab224 */ /* 0x000fe200000e0e0a */
[----:B------:R-:W-:Y:S01]  /*1e0c0*/  LOP3.LUT R180, R198, 0x8, RZ, 0xc0, !PT ;  /* 0x00000008c6b47812 */ /* 0x000fe200078ec0ff */
[----:B------:R-:W-:Y:S01]  /*1e0d0*/  IMAD.SHL.U32 R2, R196, 0x40, RZ ;  /* 0x00000040c4027824 */ /* 0x000fe200078e00ff */
[----:B------:R-:W-:Y:S02]  /*1e0e0*/  LOP3.LUT R219, R219, 0x1e00, R200, 0xf8, !PT ;  /* 0x00001e00dbdb7812 */ /* 0x000fe400078ef8c8 */
[----:B------:R-:W-:Y:S02]  /*1e0f0*/  LOP3.LUT R200, R200, 0x38, RZ, 0xc0, !PT ;  /* 0x00000038c8c87812 */ /* 0x000fe400078ec0ff */
[----:B------:R-:W-:Y:S02]  /*1e100*/  LOP3.LUT R199, R199, 0x7c00, RZ, 0xc0, !PT ;  /* 0x00007c00c7c77812 */ /* 0x000fe400078ec0ff */
[C---:B------:R-:W-:Y:S02]  /*1e110*/  LOP3.LUT R8, R200.reuse, 0x40, RZ, 0xfc, !PT ;  /* 0x00000040c8087812 */ /* 0x040fe400078efcff */
[----:B------:R-:W-:Y:S02]  /*1e120*/  @!P3 SHF.R.S64 R7, R7, 0x1f, R10 ;  /* 0x0000001f0707b819 */ /* 0x000fe4000000100a */
[--C-:B------:R-:W-:Y:S02]  /*1e130*/  LOP3.LUT R5, R200, 0x1c0, R2.reuse, 0xf8, !PT ;  /* 0x000001c0c8057812 */ /* 0x100fe400078ef802 */
[----:B------:R-:W-:Y:S02]  /*1e140*/  LOP3.LUT R4, R199, 0x200, R2, 0xf8, !PT ;  /* 0x00000200c7047812 */ /* 0x000fe400078ef802 */
[----:B------:R-:W-:Y:S01]  /*1e150*/  ISETP.GE.AND P1, PT, R8, UR12, PT ;  /* 0x0000000c08007c0c */ /* 0x000fe2000bf26270 */
[----:B------:R-:W-:Y:S01]  /*1e160*/  IMAD.MOV.U32 R8, RZ, RZ, R208 ;  /* 0x000000ffff087224 */ /* 0x000fe200078e00d0 */
[----:B------:R-:W-:Y:S02]  /*1e170*/  @!P3 IADD3 R208, P0, PT, R208, R7, RZ ;  /* 0x00000007d0d0b210 */ /* 0x000fe40007f1e0ff */
[----:B------:R-:W-:Y:S01]  /*1e180*/  LOP3.LUT R180, R4, R5, R180, 0xf6, !PT ;  /* 0x0000000504b47212 */ /* 0x000fe200078ef6b4 */
[----:B------:R-:W-:Y:S01]  /*1e190*/  IMAD.MOV.U32 R4, RZ, RZ, R209 ;  /* 0x000000ffff047224 */ /* 0x000fe200078e00d1 */
[----:B------:R-:W-:Y:S02]  /*1e1a0*/  ISETP.GE.AND P2, PT, R200, UR12, PT ;  /* 0x0000000cc8007c0c */ /* 0x000fe4000bf46270 */
[----:B------:R-:W-:Y:S01]  /*1e1b0*/  @!P3 LEA.HI.X.SX32 R209, R10, R209, 0x1, P0 ;  /* 0x000000d10ad1b211 */ /* 0x000fe200000f0eff */
[----:B----4-:R-:W-:Y:S10]  /*1e1c0*/  @!P3 BRA `(.L_x_2670) ;  /* 0x0000000000f4b947 */ /* 0x010ff40003800000 */
[----:B------:R-:W2:Y:S01]  /*1e1d0*/  LDC R10, c[0x0][0x4f0] ;  /* 0x00013c00ff0a7b82 */ /* 0x000ea20000000800 */
[----:B------:R-:W-:Y:S02]  /*1e1e0*/  IABS R14, R215 ;  /* 0x000000d7000e7213 */ /* 0x000fe40000000000 */
        /* <DEDUP_REMOVED lines=18> */
[----:B------:R-:W-:Y:S02]  /*1e310*/  LOP3.LUT R13, RZ, R10, RZ, 0x33, !PT ;  /* 0x0000000aff0d7212 */ /* 0x000fe400078e33ff */
        /* <DEDUP_REMOVED lines=9> */
[----:B------:R-:W-:Y:S04]  /*1e3b0*/  LOP3.LUT R6, R215, R10, RZ, 0x3c, !PT ;  /* 0x0000000ad7067212 */ /* 0x000fe800078e3cff */
[----:B------:R-:W-:Y:S02]  /*1e3c0*/  ISETP.GE.AND P4, PT, R6, RZ, PT ;  /* 0x000000ff0600720c */ /* 0x000fe40003f86270 */
[----:B------:R-:W2:Y:S03]  /*1e3d0*/  LDC.64 R6, c[0x0][0x3c0] ;  /* 0x0000f000ff067b82 */ /* 0x000ea60000000a00 */
        /* <DEDUP_REMOVED lines=8> */
[----:B------:R-:W-:Y:S02]  /*1e460*/  LEA R18, P0, R13, R210, 0x2 ;  /* 0x000000d20d127211 */ /* 0x000fe400078010ff */
[-C--:B------:R-:W-:Y:S02]  /*1e470*/  LEA.HI.X.SX32 R21, R15, R211.reuse, 0x2, P4 ;  /* 0x000000d30f157211 */ /* 0x080fe400020f16ff */
[C---:B------:R-:W-:Y:S01]  /*1e480*/  LEA.HI.X.SX32 R19, R13.reuse, R211, 0x2, P0 ;  /* 0x000000d30d137211 */ /* 0x040fe200000f16ff */
[----:B------:R-:W-:Y:S02]  /*1e490*/  IMAD.IADD R13, R13, 0x1, -R15 ;  /* 0x000000010d0d7824 */ /* 0x000fe400078e0a0f */
[----:B------:R-:W3:Y:S02]  /*1e4a0*/  LDG.E R12, desc[UR6][R20.64] ;  /* 0x00000006140c7981 */ /* 0x000ee4000c1e1900 */
[----:B------:R-:W-:Y:S02]  /*1e4b0*/  IMAD R13, R13, R10, -0x80 ;  /* 0xffffff800d0d7424 */ /* 0x000fe400078e020a */
[----:B------:R-:W3:Y:S03]  /*1e4c0*/  LDG.E R11, desc[UR6][R18.64] ;  /* 0x00000006120b7981 */ /* 0x000ee6000c1e1900 */
[----:B------:R-:W-:Y:S05]  /*1e4d0*/  SHF.R.S32.HI R15, RZ, 0x1f, R13 ;  /* 0x0000001fff0f7819 */ /* 0x000fea000001140d */
[-C--:B--2---:R-:W-:Y:S02]  /*1e4e0*/  IMAD R10, R15, R6.reuse, RZ ;  /* 0x000000060f0a7224 */ /* 0x084fe400078e02ff */
[C---:B------:R-:W-:Y:S04]  /*1e4f0*/  IMAD.WIDE.U32 R14, R13.reuse, R6, RZ ;  /* 0x000000060d0e7225 */ /* 0x040fe800078e00ff */
[----:B------:R-:W-:Y:S05]  /*1e500*/  IMAD R10, R13, R7, R10 ;  /* 0x000000070d0a7224 */ /* 0x000fea00078e020a */
[----:B------:R-:W-:Y:S01]  /*1e510*/  IADD3 R15, PT, PT, R15, R10, RZ ;  /* 0x0000000a0f0f7210 */ /* 0x000fe20007ffe0ff */
[----:B---3--:R-:W-:Y:S04]  /*1e520*/  IMAD.IADD R11, R12, 0x1, -R11 ;  /* 0x000000010c0b7824 */ /* 0x008fe800078e0a0b */
[----:B-1----:R-:W-:Y:S01]  /*1e530*/  IMAD.WIDE.U32 R14, R11, UR10, R14 ;  /* 0x0000000a0b0e7c25 */ /* 0x002fe2000f8e000e */
[----:B------:R-:W-:Y:S02]  /*1e540*/  SHF.R.S32.HI R7, RZ, 0x1f, R11 ;  /* 0x0000001fff077819 */ /* 0x000fe4000001140b */
[C---:B------:R-:W-:Y:S03]  /*1e550*/  LEA R208, P0, R14.reuse, R8, 0x1 ;  /* 0x000000080ed07211 */ /* 0x040fe600078008ff */
[----:B------:R-:W-:Y:S04]  /*1e560*/  IMAD R10, R7, UR10, RZ ;  /* 0x0000000a070a7c24 */ /* 0x000fe8000f8e02ff */
[----:B------:R-:W-:Y:S04]  /*1e570*/  IMAD R10, R11, UR11, R10 ;  /* 0x0000000b0b0a7c24 */ /* 0x000fe8000f8e020a */
[----:B------:R-:W-:Y:S05]  /*1e580*/  IMAD.IADD R209, R15, 0x1, R10 ;  /* 0x000000010fd17824 */ /* 0x000fea00078e020a */
[----:B------:R-:W-:Y:S07]  /*1e590*/  LEA.HI.X R209, R14, R4, R209, 0x1, P0 ;  /* 0x000000040ed17211 */ /* 0x000fee00000f0cd1 */
.L_x_2670:
[----:B------:R-:W-:Y:S01]  /*1e5a0*/  UMOV UR5, UR13 ;  /* 0x0000000d00057c82 */ /* 0x000fe20008000000 */
[----:B------:R-:W-:Y:S01]  /*1e5b0*/  IMAD.SHL.U32 R7, R6, 0x20, RZ ;  /* 0x0000002006077824 */ /* 0x000fe200078e00ff */
[----:B------:R-:W-:Y:S01]  /*1e5c0*/  LEA R219, R219, UR5, 0x1 ;  /* 0x00000005dbdb7c11 */ /* 0x000fe2000f8e08ff */
[----:B------:R-:W-:Y:S01]  /*1e5d0*/  IMAD.MOV.U32 R133, RZ, RZ, 0x40 ;  /* 0x00000040ff857424 */ /* 0x000fe200078e00ff */
[----:B------:R-:W-:Y:S02]  /*1e5e0*/  LOP3.LUT R186, R2, 0x400, RZ, 0xc0, !PT ;  /* 0x0000040002ba7812 */ /* 0x000fe400078ec0ff */
[----:B------:R-:W-:Y:S01]  /*1e5f0*/  LOP3.LUT R5, R5, 0x8, R196, 0x78, !PT ;  /* 0x0000000805057812 */ /* 0x000fe200078e78c4 */
[----:B------:R-:W-:Y:S01]  /*1e600*/  @!PT LDS RZ, [RZ] ;  /* 0x00000000fffff984 */ /* 0x000fe20000000800 */
[----:B------:R-:W-:Y:S01]  /*1e610*/  @!PT LDS RZ, [RZ] ;  /* 0x00000000fffff984 */ /* 0x000fe20000000800 */
[----:B------:R-:W-:Y:S01]  /*1e620*/  @!PT LDS RZ, [RZ] ;  /* 0x00000000fffff984 */ /* 0x000fe20000000800 */
[----:B------:R-:W-:Y:S01]  /*1e630*/  @!P2 LDGSTS.E.BYPASS.LTC128B.128 [R219+0xc000], desc[UR6][R208.64] ;  /* 0x0c000000d0dbafae */ /* 0x000fe2000b981a06 */
[----:B------:R-:W-:Y:S02]  /*1e640*/  IADD3 R4, P0, PT, R7, R208, RZ ;  /* 0x000000d007047210 */ /* 0x000fe40007f1e0ff */
[----:B------:R-:W-:Y:S01]  /*1e650*/  SHF.L.U64.HI R6, R6, 0x5, R9 ;  /* 0x0000000506067819 */ /* 0x000fe20000010209 */
        /* <DEDUP_REMOVED lines=8> */
[-C--:B------:R-:W-:Y:S01]  /*1e6e0*/  IADD3 R8, P0, PT, R4, R7.reuse, RZ ;  /* 0x0000000704087210 */ /* 0x080fe20007f1e0ff */
[----:B------:R-:W-:Y:S01]  /*1e6f0*/  VIADD R2, R186, UR5 ;  /* 0x00000005ba027c36 */ /* 0x000fe20008000000 */
[----:B------:R-:W-:Y:S01]  /*1e700*/  @P1 STS.128 [R219+0x10000], RZ ;  /* 0x010000ffdb001388 */ /* 0x000fe20000000c00 */
[----:B------:R-:W-:Y:S02]  /*1e710*/  ISETP.NE.AND P4, PT, R213, 0x1, PT ;  /* 0x00000001d500780c */ /* 0x000fe40003f85270 */
        /* <DEDUP_REMOVED lines=63> */
[--C-:B------:R-:W-:Y:S01]  /*1eb10*/  IMAD.IADD R185, R180, 0x1, R203.reuse ;  /* 0x00000001b4b97824 */ /* 0x100fe200078e02cb */
[----:B------:R-:W-:Y:S01]  /*1eb20*/  SEL R133, R133, 0xffffffc0, !P0 ;  /* 0xffffffc085857807 */ /* 0x000fe20004000000 */
[----:B------:R-:W-:Y:S01]  /*1eb30*/  @P1 STS.128 [R219+0x12800], RZ ;  /* 0x012800ffdb001388 */ /* 0x000fe20000000c00 */
[----:B------:R-:W-:Y:S03]  /*1eb40*/  IMAD.IADD R132, R2, 0x1, R203 ;  /* 0x0000000102847824 */ /* 0x000fe600078e02cb */
        /* <DEDUP_REMOVED lines=25> */
[----:B--2---:R-:W2:Y:S04]  /*1ece0*/  LDSM.16.M88.4 R8, [R186+UR5+0x4000] ;  /* 0x00400005ba08783b */ /* 0x004ea80008000200 */
[----:B------:R-:W3:Y:S04]  /*1ecf0*/  LDSM.16.M88.4 R16, [R186+UR5+0x4800] ;  /* 0x00480005ba10783b */ /* 0x000ee80008000200 */
[----:B------:R-:W4:Y:S04]  /*1ed00*/  LDSM.16.M88.4 R24, [R186+UR5+0x5000] ;  /* 0x00500005ba18783b */ /* 0x000f280008000200 */
[----:B------:R-:W0:Y:S04]  /*1ed10*/  LDGDEPBAR ;  /* 0x00000000000079af */ /* 0x000e280000000000 */
[----:B------:R-:W5:Y:S04]  /*1ed20*/  LDSM.16.M88.4 R32, [R186+UR5+0x5800] ;  /* 0x00580005ba20783b */ /* 0x000f680008000200 */
[----:B------:R-:W1:Y:S04]  /*1ed30*/  LDSM.16.M88.4 R40, [R186+UR5+0x6000] ;  /* 0x00600005ba28783b */ /* 0x000e680008000200 */
[----:B------:R-:W1:Y:S04]  /*1ed40*/  LDSM.16.M88.4 R48, [R186+UR5+0x6800] ;  /* 0x00680005ba30783b */ /* 0x000e680008000200 */
[----:B------:R-:W1:Y:S04]  /*1ed50*/  LDSM.16.M88.4 R56, [R186+UR5+0x7000] ;  /* 0x00700005ba38783b */ /* 0x000e680008000200 */
[----:B------:R-:W1:Y:S04]  /*1ed60*/  LDSM.16.M88.4 R136, [R186+UR5+0x7800] ;  /* 0x00780005ba88783b */ /* 0x000e680008000200 */
[----:B------:R-:W-:Y:S01]  /*1ed70*/  LDSM.16.M88.4 R140, [R185] ;  /* 0x00000000b98c783b */ /* 0x000fe20000000200 */
[C---:B--2---:R-:W-:Y:S03]  /*1ed80*/  HMMA.16816.F32.BF16 R4, R64.reuse, R8, RZ ;  /* 0x000000084004723c */ /* 0x044fe600000418ff */
[----:B------:R-:W2:Y:S04]  /*1ed90*/  LDSM.16.M88.4 R144, [R132+0x4000] ;  /* 0x004000008490783b */ /* 0x000ea80000000200 */
[----:B------:R-:W2:Y:S01]  /*1eda0*/  LDSM.16.M88.4 R148, [R132+0x4800] ;  /* 0x004800008494783b */ /* 0x000ea20000000200 */
[C---:B------:R-:W-:Y:S03]  /*1edb0*/  HMMA.16816.F32.BF16 R8, R64.reuse, R10, RZ ;  /* 0x0000000a4008723c */ /* 0x040fe600000418ff */
[----:B------:R-:W2:Y:S04]  /*1edc0*/  LDSM.16.M88.4 R152, [R132+0x5000] ;  /* 0x005000008498783b */ /* 0x000ea80000000200 */
[----:B------:R-:W-:Y:S01]  /*1edd0*/  LDSM.16.M88.4 R156, [R132+0x7000] ;  /* 0x00700000849c783b */ /* 0x000fe20000000200 */
[C---:B---3--:R-:W-:Y:S03]  /*1ede0*/  HMMA.16816.F32.BF16 R12, R64.reuse, R16, RZ ;  /* 0x00000010400c723c */ /* 0x048fe600000418ff */
[----:B------:R-:W-:Y:S04]  /*1edf0*/  LDSM.16.M88.4 R160, [R132+0x7800] ;  /* 0x0078000084a0783b */ /* 0x000fe80000000200 */
[----:B------:R-:W-:Y:S01]  /*1ee00*/  LDSM.16.M88.4 R164, [R184] ;  /* 0x00000000b8a4783b */ /* 0x000fe20000000200 */
[C---:B------:R-:W-:Y:S03]  /*1ee10*/  HMMA.16816.F32.BF16 R16, R64.reuse, R18, RZ ;  /* 0x000000124010723c */ /* 0x040fe600000418ff */
[----:B------:R-:W-:Y:S04]  /*1ee20*/  LDSM.16.M88.4 R168, [R2+0x4000] ;  /* 0x0040000002a8783b */ /* 0x000fe80000000200 */
[----:B------:R-:W-:Y:S01]  /*1ee30*/  LDSM.16.M88.4 R172, [R2+0x6000] ;  /* 0x0060000002ac783b */ /* 0x000fe20000000200 */
[C---:B----4-:R-:W-:Y:S03]  /*1ee40*/  HMMA.16816.F32.BF16 R20, R64.reuse, R24, RZ ;  /* 0x000000184014723c */ /* 0x050fe600000418ff */
[----:B------:R-:W-:Y:S04]  /*1ee50*/  LDSM.16.M88.4 R176, [R186+UR5+0xa000] ;  /* 0x00a00005bab0783b */ /* 0x000fe80008000200 */
[----:B------:R-:W-:Y:S01]  /*1ee60*/  LDSM.16.M88.4 R188, [R2+0x8000] ;  /* 0x0080000002bc783b */ /* 0x000fe20000000200 */
[C---:B------:R-:W-:Y:S03]  /*1ee70*/  HMMA.16816.F32.BF16 R24, R64.reuse, R26, RZ ;  /* 0x0000001a4018723c */ /* 0x040fe600000418ff */
[----:B------:R-:W-:Y:S05]  /*1ee80*/  LDSM.16.M88.4 R192, [R133+0xb000] ;  /* 0x00b0000085c0783b */ /* 0x000fea0000000200 */
[C---:B-----5:R-:W-:Y:S08]  /*1ee90*/  HMMA.16816.F32.BF16 R28, R64.reuse, R32, RZ ;  /* 0x00000020401c723c */ /* 0x060ff000000418ff */
        /* <DEDUP_REMOVED lines=58> */
[----:B------:R-:W2:Y:S04]  /*1f240*/  LDSM.16.M88.4 R144, [R133+0x6800] ;  /* 0x006800008590783b */ /* 0x000ea80000000200 */
        /* <DEDUP_REMOVED lines=77> */
[----:B------:R-:W3:Y:S03]  /*1f720*/  LDSM.16.M88.4 R152, [R2+0xa800] ;  /* 0x00a800000298783b */ /* 0x000ee60000000200 */
        /* <DEDUP_REMOVED lines=115> */
.L_x_2672:
        /* <DEDUP_REMOVED lines=25> */
[--C-:B------:R-:W-:Y:S03]  /*1fff0*/  IMAD.X R143, R141, 0x1, R133.reuse, P5 ;  /* 0x000000018d8f7824 */ /* 0x100fe600028e0685 */
[----:B------:R-:W-:Y:S01]  /*20000*/  @!PT LDS RZ, [RZ] ;  /* 0x00000000fffff984 */ /* 0x000fe20000000800 */
[----:B------:R-:W-:Y:S01]  /*20010*/  @!PT LDS RZ, [RZ] ;  /* 0x00000000fffff984 */ /* 0x000fe20000000800 */
[----:B------:R-:W-:Y:S01]  /*20020*/  @!PT LDS RZ, [RZ] ;  /* 0x00000000fffff984 */ /* 0x000fe20000000800 */
[----:B------:R2:W-:Y:S01]  /*20030*/  @!P1 LDGSTS.E.BYPASS.LTC128B.128 [R219+0x8800], desc[UR6][R138.64+0x80] ;  /* 0x088000808adb9fae */ /* 0x0005e2000b981a06 */
[--C-:B------:R-:W-:Y:S03]  /*20040*/  IMAD.X R145, R143, 0x1, R133.reuse, P4 ;  /* 0x000000018f917824 */ /* 0x100fe600020e0685 */
        /* <DEDUP_REMOVED lines=15> */
[-C--:B--2---:R-:W-:Y:S03]  /*20140*/  IADD3 R138, P5, PT, R144, R2.reuse, RZ ;  /* 0x00000002908a7210 */ /* 0x084fe60007fbe0ff */
        /* <DEDUP_REMOVED lines=50> */
.L_x_2671:
[----:B------:R-:W-:Y:S01]  /*20470*/  I2FP.F32.U32 R2, R214 ;  /* 0x000000d600027245 */ /* 0x000fe20000201000 */
[----:B-1----:R-:W-:Y:S01]  /*20480*/  LDSM.16.MT88.4 R140, [R201+0xc000] ;  /* 0x00c00000c98c783b */ /* 0x002fe20000004200 */
[C---:B------:R-:W-:Y:S02]  /*20490*/  IADD3 R133, PT, PT, R214.reuse, -0x38, RZ ;  /* 0xffffffc8d6857810 */ /* 0x040fe40007ffe0ff */
[C---:B------:R-:W-:Y:S01]  /*204a0*/  IADD3 R132, PT, PT, R214.reuse, -0x3f, RZ ;  /* 0xffffffc1d6847810 */ /* 0x040fe20007ffe0ff */
[CC--:B------:R-:W-:Y:S01]  /*204b0*/  FFMA.FTZ R36, R3.reuse, R2.reuse, R36 ;  /* 0x0000000203247223 */ /* 0x0c0fe20000010024 */
[C---:B------:R-:W-:Y:S01]  /*204c0*/  FFMA.FTZ R38, R3.reuse, R2, R38 ;  /* 0x0000000203267223 */ /* 0x040fe20000010026 */
[----:B------:R-:W-:Y:S02]  /*204d0*/  I2FP.F32.U32 R133, R133 ;  /* 0x0000008500857245 */ /* 0x000fe40000201000 */
[C---:B------:R-:W-:Y:S01]  /*204e0*/  IADD3 R2, PT, PT, R214.reuse, -0x37, RZ ;  /* 0xffffffc9d6027810 */ /* 0x040fe20007ffe0ff */
[----:B------:R-:W-:Y:S01]  /*204f0*/  LDSM.16.MT88.4 R148, [R202+0x10800] ;  /* 0x01080000ca94783b */ /* 0x000fe20000004200 */
[----:B------:R-:W-:Y:S01]  /*20500*/  I2FP.F32.U32 R132, R132 ;  /* 0x0000008400847245 */ /* 0x000fe20000201000 */
[CC--:B------:R-:W-:Y:S01]  /*20510*/  FFMA.FTZ R8, R3.reuse, R133.reuse, R8 ;  /* 0x0000008503087223 */ /* 0x0c0fe20000010008 */
[----:B------:R-:W-:Y:S01]  /*20520*/  I2FP.F32.U32 R2, R2 ;  /* 0x0000000200027245 */ /* 0x000fe20000201000 */
[C---:B------:R-:W-:Y:S01]  /*20530*/  FFMA.FTZ R10, R3.reuse, R133, R10 ;  /* 0x00000085030a7223 */ /* 0x040fe2000001000a */
[C---:B------:R-:W-:Y:S01]  /*20540*/  IADD3 R133, PT, PT, R214.reuse, -0x28, RZ ;  /* 0xffffffd8d6857810 */ /* 0x040fe20007ffe0ff */
[CC--:B------:R-:W-:Y:S01]  /*20550*/  FFMA.FTZ R5, R3.reuse, R132.reuse, R5 ;  /* 0x0000008403057223 */ /* 0x0c0fe20000010005 */
[C---:B------:R-:W-:Y:S01]  /*20560*/  FFMA.FTZ R7, R3.reuse, R132, R7 ;  /* 0x0000008403077223 */ /* 0x040fe20000010007 */
[CC--:B------:R-:W-:Y:S01]  /*20570*/  FFMA.FTZ R9, R3.reuse, R2.reuse, R9 ;  /* 0x0000000203097223 */ /* 0x0c0fe20000010009 */
[C---:B------:R-:W-:Y:S01]  /*20580*/  FFMA.FTZ R11, R3.reuse, R2, R11 ;  /* 0x00000002030b7223 */ /* 0x040fe2000001000b */
[C---:B------:R-:W-:Y:S01]  /*20590*/  IADD3 R132, PT, PT, R214.reuse, -0x2f, RZ ;  /* 0xffffffd1d6847810 */ /* 0x040fe20007ffe0ff */
[----:B------:R-:W-:Y:S01]  /*205a0*/  LDSM.16.MT88.4 R152, [R201+0x10800] ;  /* 0x01080000c998783b */ /* 0x000fe20000004200 */
[----:B------:R-:W-:Y:S02]  /*205b0*/  I2FP.F32.U32 R133, R133 ;  /* 0x0000008500857245 */ /* 0x000fe40000201000 */
[C---:B------:R-:W-:Y:S02]  /*205c0*/  IADD3 R2, PT, PT, R214.reuse, -0x27, RZ ;  /* 0xffffffd9d6027810 */ /* 0x040fe40007ffe0ff */
        /* <DEDUP_REMOVED lines=9> */
[C---:B------:R-:W-:Y:S02]  /*20660*/  IADD3 R132, PT, PT, R214.reuse, -0x1f, RZ ;  /* 0xffffffe1d6847810 */ /* 0x040fe40007ffe0ff */
        /* <DEDUP_REMOVED lines=18> */
[C---:B------:R-:W-:Y:S01]  /*20790*/  IADD3 R133, PT, PT, R214.reuse, 0x8, RZ ;  /* 0x00000008d6857810 */ /* 0x040fe20007ffe0ff */
[CC--:B------:R-:W-:Y:S01]  /*207a0*/  FFMA.FTZ R29, R3.reuse, R132.reuse, R29 ;  /* 0x00000084031d7223 */ /* 0x0c0fe2000001001d */
[C---:B------:R-:W-:Y:S01]  /*207b0*/  FFMA.FTZ R31, R3.reuse, R132, R31 ;  /* 0x00000084031f7223 */ /* 0x040fe2000001001f */
[CC--:B------:R-:W-:Y:S01]  /*207c0*/  FFMA.FTZ R33, R3.reuse, R2.reuse, R33 ;  /* 0x0000000203217223 */ /* 0x0c0fe20000010021 */
[C---:B------:R-:W-:Y:S01]  /*207d0*/  FFMA.FTZ R35, R3.reuse, R2, R35 ;  /* 0x0000000203237223 */ /* 0x040fe20000010023 */
[C---:B------:R-:W-:Y:S02]  /*207e0*/  IADD3 R132, PT, PT, R214.reuse, 0x1, RZ ;  /* 0x00000001d6847810 */ /* 0x040fe40007ffe0ff */
[----:B------:R-:W-:Y:S02]  /*207f0*/  I2FP.F32.U32 R133, R133 ;  /* 0x0000008500857245 */ /* 0x000fe40000201000 */
[C---:B------:R-:W-:Y:S02]  /*20800*/  IADD3 R2, PT, PT, R214.reuse, 0x9, RZ ;  /* 0x00000009d6027810 */ /* 0x040fe40007ffe0ff */
[C---:B------:R-:W-:Y:S01]  /*20810*/  IADD3 R137, PT, PT, R214.reuse, -0x40, RZ ;  /* 0xffffffc0d6897810 */ /* 0x040fe20007ffe0ff */
[CC--:B------:R-:W-:Y:S01]  /*20820*/  FFMA.FTZ R40, R3.reuse, R133.reuse, R40 ;  /* 0x0000008503287223 */ /* 0x0c0fe20000010028 */
[----:B------:R-:W-:Y:S01]  /*20830*/  I2FP.F32.U32 R132, R132 ;  /* 0x0000008400847245 */ /* 0x000fe20000201000 */
[C---:B------:R-:W-:Y:S01]  /*20840*/  FFMA.FTZ R42, R3.reuse, R133, R42 ;  /* 0x00000085032a7223 */ /* 0x040fe2000001002a */
[----:B------:R-:W-:Y:S02]  /*20850*/  I2FP.F32.U32 R2, R2 ;  /* 0x0000000200027245 */ /* 0x000fe40000201000 */
[----:B------:R-:W-:Y:S01]  /*20860*/  I2FP.F32.U32 R137, R137 ;  /* 0x0000008900897245 */ /* 0x000fe20000201000 */
[CC--:B------:R-:W-:Y:S01]  /*20870*/  FFMA.FTZ R37, R3.reuse, R132.reuse, R37 ;  /* 0x0000008403257223 */ /* 0x0c0fe20000010025 */
[C---:B------:R-:W-:Y:S01]  /*20880*/  IADD3 R133, PT, PT, R214.reuse, 0x18, RZ ;  /* 0x00000018d6857810 */ /* 0x040fe20007ffe0ff */
[C---:B------:R-:W-:Y:S01]  /*20890*/  FFMA.FTZ R39, R3.reuse, R132, R39 ;  /* 0x0000008403277223 */ /* 0x040fe20000010027 */
[CC--:B------:R-:W-:Y:S01]  /*208a0*/  FFMA.FTZ R41, R3.reuse, R2.reuse, R41 ;  /* 0x0000000203297223 */ /* 0x0c0fe20000010029 */
[C---:B------:R-:W-:Y:S01]  /*208b0*/  FFMA.FTZ R43, R3.reuse, R2, R43 ;  /* 0x00000002032b7223 */ /* 0x040fe2000001002b */
[C---:B------:R-:W-:Y:S01]  /*208c0*/  IADD3 R132, PT, PT, R214.reuse, 0x11, RZ ;  /* 0x00000011d6847810 */ /* 0x040fe20007ffe0ff */
[C---:B------:R-:W-:Y:S01]  /*208d0*/  FFMA.FTZ R4, R3.reuse, R137, R4 ;  /* 0x0000008903047223 */ /* 0x040fe20000010004 */
[----:B------:R-:W-:Y:S01]  /*208e0*/  I2FP.F32.U32 R133, R133 ;  /* 0x0000008500857245 */ /* 0x000fe20000201000 */
[C---:B------:R-:W-:Y:S01]  /*208f0*/  FFMA.FTZ R6, R3.reuse, R137, R6 ;  /* 0x0000008903067223 */ /* 0x040fe20000010006 */
        /* <DEDUP_REMOVED lines=12> */
[----:B------:R-:W-:Y:S01]  /*209c0*/  IADD3 R132, PT, PT, R214, 0x20, RZ ;  /* 0x00000020d6847810 */ /* 0x000fe20007ffe0ff */
[CC--:B------:R-:W-:Y:S01]  /*209d0*/  FFMA.FTZ R12, R3.reuse, R137.reuse, R12 ;  /* 0x00000089030c7223 */ /* 0x0c0fe2000001000c */
[----:B------:R-:W-:Y:S01]  /*209e0*/  FFMA.FTZ R14, R3, R137, R14 ;  /* 0x00000089030e7223 */ /* 0x000fe2000001000e */
[----:B------:R-:W-:Y:S02]  /*209f0*/  I2FP.F32.U32 R2, R133 ;  /* 0x0000008500027245 */ /* 0x000fe40000201000 */
[----:B------:R-:W-:Y:S02]  /*20a00*/  FMNMX3.FTZ R134, R0, R4, R5, !PT ;  /* 0x0000000400867276 */ /* 0x000fe40007810005 */
[----:B------:R-:W-:Y:S01]  /*20a10*/  FMNMX3.FTZ R133, R135, R6, R7, !PT ;  /* 0x0000000687857276 */ /* 0x000fe20007810007 */
[CC--:B------:R-:W-:Y:S01]  /*20a20*/  FFMA.FTZ R55, R3.reuse, R2.reuse, R55 ;  /* 0x0000000203377223 */ /* 0x0c0fe20000010037 */
        /* <DEDUP_REMOVED lines=11> */
[C---:B------:R-:W-:Y:S01]  /*20ae0*/  FFMA.FTZ R22, R3.reuse, R137, R22 ;  /* 0x0000008903167223 */ /* 0x040fe20000010016 */
[----:B------:R-:W-:Y:S02]  /*20af0*/  IADD3 R137, PT, PT, R214, -0x10, RZ ;  /* 0xfffffff0d6897810 */ /* 0x000fe40007ffe0ff */
[----:B------:R-:W-:Y:S02]  /*20b00*/  FMNMX3.FTZ R134, R134, R16, R17, !PT ;  /* 0x0000001086867276 */ /* 0x000fe40007810011 */
[----:B------:R-:W-:Y:S02]  /*20b10*/  FMNMX3.FTZ R132, R132, R18, R19, !PT ;  /* 0x0000001284847276 */ /* 0x000fe40007810013 */
[----:B------:R-:W-:Y:S02]  /*20b20*/  I2FP.F32.U32 R137, R137 ;  /* 0x0000008900897245 */ /* 0x000fe40000201000 */
[----:B------:R-:W-:Y:S02]  /*20b30*/  FMNMX3.FTZ R134, R134, R20, R21, !PT ;  /* 0x0000001486867276 */ /* 0x000fe40007810015 */
[----:B------:R-:W-:Y:S01]  /*20b40*/  FMNMX3.FTZ R132, R132, R22, R23, !PT ;  /* 0x0000001684847276 */ /* 0x000fe20007810017 */
[CC--:B------:R-:W-:Y:S01]  /*20b50*/  FFMA.FTZ R28, R3.reuse, R137.reuse, R28 ;  /* 0x00000089031c7223 */ /* 0x0c0fe2000001001c */
[C---:B------:R-:W-:Y:S01]  /*20b60*/  FFMA.FTZ R30, R3.reuse, R137, R30 ;  /* 0x00000089031e7223 */ /* 0x040fe2000001001e */
[----:B------:R-:W-:Y:S02]  /*20b70*/  FMNMX3.FTZ R134, R134, R24, R25, !PT ;  /* 0x0000001886867276 */ /* 0x000fe40007810019 */
[----:B------:R-:W-:Y:S02]  /*20b80*/  FMNMX3.FTZ R132, R132, R26, R27, !PT ;  /* 0x0000001a84847276 */ /* 0x000fe4000781001b */
[----:B------:R-:W-:Y:S02]  /*20b90*/  IADD3 R2, PT, PT, R214, 0x29, RZ ;  /* 0x00000029d6027810 */ /* 0x000fe40007ffe0ff */
        /* <DEDUP_REMOVED lines=11> */
[CC--:B------:R-:W-:Y:S01]  /*20c50*/  FFMA.FTZ R44, R3.reuse, R137.reuse, R44 ;  /* 0x00000089032c7223 */ /* 0x0c0fe2000001002c */
[----:B------:R-:W-:Y:S01]  /*20c60*/  IADD3 R136, PT, PT, R214, 0x28, RZ ;  /* 0x00000028d6887810 */ /* 0x000fe20007ffe0ff */
[C---:B------:R-:W-:Y:S01]  /*20c70*/  FFMA.FTZ R46, R3.reuse, R137, R46 ;  /* 0x00000089032e7223 */ /* 0x040fe2000001002e */
        /* <DEDUP_REMOVED lines=9> */
[----:B------:R-:W-:Y:S02]  /*20d10*/  IADD3 R136, PT, PT, R214, 0x31, RZ ;  /* 0x00000031d6887810 */ /* 0x000fe40007ffe0ff */
[----:B------:R-:W-:Y:S01]  /*20d20*/  FMNMX3.FTZ R134, R134, R48, R49, !PT ;  /* 0x0000003086867276 */ /* 0x000fe20007810031 */
[CC--:B------:R-:W-:Y:S01]  /*20d30*/  FFMA.FTZ R60, R3.reuse, R133.reuse, R60 ;  /* 0x00000085033c7223 */ /* 0x0c0fe2000001003c */
[----:B------:R-:W-:Y:S01]  /*20d40*/  FMNMX3.FTZ R2, R2, R50, R51, !PT ;  /* 0x0000003202027276 */ /* 0x000fe20007810033 */
[C---:B------:R-:W-:Y:S01]  /*20d50*/  FFMA.FTZ R62, R3.reuse, R133, R62 ;  /* 0x00000085033e7223 */ /* 0x040fe2000001003e */
        /* <DEDUP_REMOVED lines=527> */
.L_x_2669:
        /* <DEDUP_REMOVED lines=11> */
[----:B------:R-:W-:Y:S01]  /*22f00*/  SHF.L.U32 R0, R196, 0x1, RZ ;  /* 0x00000001c4007819 */ /* 0x000fe200000006ff */
[----:B--2---:R-:W-:Y:S01]  /*22f10*/  USHF.L.U32 UR8, UR8, 0x6, URZ ;  /* 0x0000000608087899 */ /* 0x004fe200080006ff */
[----:B---3--:R-:W-:-:S02]  /*22f20*/  FADD.FTZ R8, R8, R223 ;  /* 0x000000df08087221 */ /* 0x008fc40000010000 */
[----:B------:R-:W1:Y:S01]  /*22f30*/  SHFL.BFLY PT, R2, R7, 0x1, 0x1f ;  /* 0x0c201f0007027f89 */ /* 0x000e6200000e0000 */
[--C-:B------:R-:W-:Y:S02]  /*22f40*/  LOP3.LUT R199, R199, 0x6, R0.reuse, 0xf8, !PT ;  /* 0x00000006c7c77812 */ /* 0x100fe400078ef800 */
[----:B------:R-:W-:Y:S01]  /*22f50*/  LOP3.LUT R0, R5, 0x38, R0, 0xf8, !PT ;  /* 0x0000003805007812 */ /* 0x000fe200078ef800 */
[----:B------:R-:W2:Y:S03]  /*22f60*/  SHFL.BFLY PT, R3, R8, 0x1, 0x1f ;  /* 0x0c201f0008037f89 */ /* 0x000ea600000e0000 */
[----:B------:R-:W-:-:S04]  /*22f70*/  LOP3.LUT R0, R199, R0, RZ, 0xfc, !PT ;  /* 0x00000000c7007212 */ /* 0x000fc800078efcff */
[----:B------:R-:W-:Y:S02]  /*22f80*/  LEA R5, R0, UR5, 0x1 ;  /* 0x0000000500057c11 */ /* 0x000fe4000f8e08ff */
[----:B------:R-:W-:Y:S02]  /*22f90*/  SEL R0, R197, 0xffffffe0, !P3 ;  /* 0xffffffe0c5007807 */ /* 0x000fe40005800000 */
[----:B------:R-:W-:Y:S02]  /*22fa0*/  IADD3 R13, PT, PT, R5, 0x40, RZ ;  /* 0x00000040050d7810 */ /* 0x000fe40007ffe0ff */
[----:B------:R-:W-:Y:S02]  /*22fb0*/  IADD3 R11, PT, PT, R0, R5, RZ ;  /* 0x00000005000b7210 */ /* 0x000fe40007ffe0ff */
[----:B------:R-:W-:Y:S01]  /*22fc0*/  ISETP.NE.AND P3, PT, R204, -0x1, PT ;  /* 0xffffffffcc00780c */ /* 0x000fe20003f65270 */
[----:B-1----:R-:W-:-:S04]  /*22fd0*/  FADD.FTZ R2, R7, R2 ;  /* 0x0000000207027221 */ /* 0x002fc80000010000 */
[----:B------:R-:W1:Y:S01]  /*22fe0*/  MUFU.RCP R4, R2 ;  /* 0x0000000200047308 */ /* 0x000e620000001000 */
[----:B--2---:R-:W-:Y:S01]  /*22ff0*/  FADD.FTZ R3, R8, R3 ;  /* 0x0000000308037221 */ /* 0x004fe20000010000 */
[----:B------:R-:W-:Y:S01]  /*23000*/  FSETP.NE.FTZ.AND P1, PT, R2, RZ, PT ;  /* 0x000000ff0200720b */ /* 0x000fe20003f35000 */
[----:B------:R-:W2:Y:S03]  /*23010*/  LDC.U8 R8, c[0x0][0x548] ;  /* 0x00015200ff087b82 */ /* 0x000ea60000000000 */
[----:B------:R-:W-:Y:S02]  /*23020*/  FSETP.NE.FTZ.AND P2, PT, R3, RZ, PT ;  /* 0x000000ff0300720b */ /* 0x000fe40003f55000 */
[----:B------:R-:W3:Y:S08]  /*23030*/  MUFU.RCP R6, R3 ;  /* 0x0000000300067308 */ /* 0x000ef00000001000 */
[----:B------:R-:W-:Y:S01]  /*23040*/  @P1 MUFU.LG2 R2, R2 ;  /* 0x0000000200021308 */ /* 0x000fe20000000c00 */
[----:B-1----:R-:W-:-:S02]  /*23050*/  FSEL R4, R4, 1, P1 ;  /* 0x3f80000004047808 */ /* 0x002fc40000800000 */
[----:B------:R-:W1:Y:S03]  /*23060*/  @P2 LDC R14, c[0x0][0x458] ;  /* 0x00011600ff0e2b82 */ /* 0x000e660000000800 */
        /* <DEDUP_REMOVED lines=32> */
[----:B------:R-:W-:Y:S01]  /*23270*/  MOV R4, 0x10 ;  /* 0x0000001000047802 */ /* 0x000fe20000000f00 */
[----:B------:R-:W5:Y:S01]  /*23280*/  @P2 MUFU.LG2 R3, R3 ;  /* 0x0000000300032308 */ /* 0x000f620000000c00 */
[----:B---3--:R-:W-:-:S02]  /*23290*/  FSEL R6, R6, 1, P2 ;  /* 0x3f80000006067808 */ /* 0x008fc40001000000 */
[----:B------:R-:W-:Y:S02]  /*232a0*/  SEL R4, R4, 0xfffffff0, !P0 ;  /* 0xfffffff004047807 */ /* 0x000fe40004000000 */
[----:B------:R-:W-:Y:S01]  /*232b0*/  LOP3.LUT P0, RZ, R196, 0x10, RZ, 0xc0, !PT ;  /* 0x00000010c4ff7812 */ /* 0x000fe2000780c0ff */
        /* <DEDUP_REMOVED lines=12> */
[----:B------:R-:W-:Y:S01]  /*23380*/  @P0 IADD3 R13, PT, PT, R5, -0x40, RZ ;  /* 0xffffffc0050d0810 */ /* 0x000fe20007ffe0ff */
[C---:B------:R-:W-:Y:S01]  /*23390*/  FMUL.FTZ R84, R6.reuse, R84 ;  /* 0x0000005406547220 */ /* 0x040fe20000410000 */
[----:B------:R-:W-:Y:S01]  /*233a0*/  F2FP.BF16.F32.PACK_AB R128, R129, R128 ;  /* 0x000000808180723e */ /* 0x000fe200000010ff */
[C---:B------:R-:W-:Y:S01]  /*233b0*/  FMUL.FTZ R85, R6.reuse, R85 ;  /* 0x0000005506557220 */ /* 0x040fe20000410000 */
[----:B------:R-:W-:Y:S01]  /*233c0*/  F2FP.BF16.F32.PACK_AB R130, R131, R130 ;  /* 0x000000828382723e */ /* 0x000fe200000010ff */
[C---:B------:R-:W-:Y:S01]  /*233d0*/  FMUL.FTZ R88, R6.reuse, R88 ;  /* 0x0000005806587220 */ /* 0x040fe20000410000 */
[----:B------:R-:W-:Y:S01]  /*233e0*/  F2FP.BF16.F32.PACK_AB R124, R125, R124 ;  /* 0x0000007c7d7c723e */ /* 0x000fe200000010ff */
[C---:B------:R-:W-:Y:S01]  /*233f0*/  FMUL.FTZ R89, R6.reuse, R89 ;  /* 0x0000005906597220 */ /* 0x040fe20000410000 */
[----:B------:R-:W-:Y:S01]  /*23400*/  F2FP.BF16.F32.PACK_AB R126, R127, R126 ;  /* 0x0000007e7f7e723e */ /* 0x000fe200000010ff */
[----:B------:R-:W-:Y:S01]  /*23410*/  FMUL.FTZ R92, R6, R92 ;  /* 0x0000005c065c7220 */ /* 0x000fe20000410000 */
[----:B------:R-:W-:Y:S01]  /*23420*/  IADD3 R9, PT, PT, R4, R5, RZ ;  /* 0x0000000504097210 */ /* 0x000fe20007ffe0ff */
        /* <DEDUP_REMOVED lines=10> */
[----:B------:R-:W-:Y:S01]  /*234d0*/  STS [R5], R128 ;  /* 0x0000008005007388 */ /* 0x000fe20000000800 */
[----:B------:R-:W-:Y:S01]  /*234e0*/  IADD3 R19, PT, PT, R0, R13, RZ ;  /* 0x0000000d00137210 */ /* 0x000fe20007ffe0ff */
[C---:B------:R-:W-:Y:S01]  /*234f0*/  FMUL.FTZ R104, R6.reuse, R104 ;  /* 0x0000006806687220 */ /* 0x040fe20000410000 */
[----:B------:R-:W-:Y:S01]  /*23500*/  F2FP.BF16.F32.PACK_AB R76, R77, R76 ;  /* 0x0000004c4d4c723e */ /* 0x000fe200000010ff */
[----:B------:R-:W-:Y:S01]  /*23510*/  STS [R5+0x400], R130 ;  /* 0x0004008205007388 */ /* 0x000fe20000000800 */
[----:B------:R-:W-:Y:S01]  /*23520*/  F2FP.BF16.F32.PACK_AB R78, R79, R78 ;  /* 0x0000004e4f4e723e */ /* 0x000fe200000010ff */
[C---:B------:R-:W-:Y:S01]  /*23530*/  FMUL.FTZ R105, R6.reuse, R105 ;  /* 0x0000006906697220 */ /* 0x040fe20000410000 */
[----:B------:R-:W-:Y:S01]  /*23540*/  F2FP.BF16.F32.PACK_AB R80, R81, R80 ;  /* 0x000000505150723e */ /* 0x000fe200000010ff */
[----:B------:R-:W-:Y:S01]  /*23550*/  STS [R9], R124 ;  /* 0x0000007c09007388 */ /* 0x000fe20000000800 */
[----:B------:R-:W-:Y:S01]  /*23560*/  F2FP.BF16.F32.PACK_AB R82, R83, R82 ;  /* 0x000000525352723e */ /* 0x000fe200000010ff */
[----:B------:R-:W-:Y:S01]  /*23570*/  FMUL.FTZ R108, R6, R108 ;  /* 0x0000006c066c7220 */ /* 0x000fe20000410000 */
[----:B------:R-:W-:Y:S01]  /*23580*/  IADD3 R17, PT, PT, R4, R13, RZ ;  /* 0x0000000d04117210 */ /* 0x000fe20007ffe0ff */
[----:B------:R-:W-:Y:S01]  /*23590*/  STS [R9+0x400], R126 ;  /* 0x0004007e09007388 */ /* 0x000fe20000000800 */
[----:B------:R-:W-:Y:S01]  /*235a0*/  F2FP.BF16.F32.PACK_AB R84, R85, R84 ;  /* 0x000000545554723e */ /* 0x000fe200000010ff */
[C---:B------:R-:W-:Y:S01]  /*235b0*/  FMUL.FTZ R109, R6.reuse, R109 ;  /* 0x0000006d066d7220 */ /* 0x040fe20000410000 */
[----:B------:R-:W-:Y:S01]  /*235c0*/  F2FP.BF16.F32.PACK_AB R86, R87, R86 ;  /* 0x000000565756723e */ /* 0x000fe200000010ff */
[----:B------:R-:W-:Y:S01]  /*235d0*/  STS [R11], R68 ;  /* 0x000000440b007388 */ /* 0x000fe20000000800 */
[----:B------:R-:W-:Y:S01]  /*235e0*/  F2FP.BF16.F32.PACK_AB R88, R89, R88 ;  /* 0x000000585958723e */ /* 0x000fe200000010ff */
[----:B------:R-:W-:Y:S01]  /*235f0*/  FMUL.FTZ R112, R6, R112 ;  /* 0x0000007006707220 */ /* 0x000fe20000410000 */
[----:B------:R-:W-:Y:S01]  /*23600*/  F2FP.BF16.F32.PACK_AB R90, R91, R90 ;  /* 0x0000005a5b5a723e */ /* 0x000fe200000010ff */
[----:B------:R-:W-:Y:S01]  /*23610*/  STS [R11+0x400], R70 ;  /* 0x000400460b007388 */ /* 0x000fe20000000800 */
[----:B------:R-:W-:Y:S01]  /*23620*/  IADD3 R21, PT, PT, R4, R19, RZ ;  /* 0x0000001304157210 */ /* 0x000fe20007ffe0ff */
[C---:B------:R-:W-:Y:S01]  /*23630*/  FMUL.FTZ R113, R6.reuse, R113 ;  /* 0x0000007106717220 */ /* 0x040fe20000410000 */
[----:B------:R-:W-:Y:S01]  /*23640*/  F2FP.BF16.F32.PACK_AB R92, R93, R92 ;  /* 0x0000005c5d5c723e */ /* 0x000fe200000010ff */
[----:B------:R-:W-:Y:S01]  /*23650*/  STS [R15], R72 ;  /* 0x000000480f007388 */ /* 0x000fe20000000800 */
[----:B------:R-:W-:Y:S01]  /*23660*/  F2FP.BF16.F32.PACK_AB R94, R95, R94 ;  /* 0x0000005e5f5e723e */ /* 0x000fe200000010ff */
[C---:B------:R-:W-:Y:S01]  /*23670*/  FMUL.FTZ R120, R6.reuse, R120 ;  /* 0x0000007806787220 */ /* 0x040fe20000410000 */
[C---:B------:R-:W-:Y:S01]  /*23680*/  FMUL.FTZ R121, R6.reuse, R121 ;  /* 0x0000007906797220 */ /* 0x040fe20000410000 */
[----:B------:R-:W-:Y:S01]  /*23690*/  STS [R15+0x400], R74 ;  /* 0x0004004a0f007388 */ /* 0x000fe20000000800 */
[----:B------:R-:W-:Y:S01]  /*236a0*/  F2FP.BF16.F32.PACK_AB R96, R97, R96 ;  /* 0x000000606160723e */ /* 0x000fe200000010ff */
[C---:B------:R-:W-:Y:S01]  /*236b0*/  FMUL.FTZ R116, R6.reuse, R116 ;  /* 0x0000007406747220 */ /* 0x040fe20000410000 */
[----:B------:R-:W-:Y:S01]  /*236c0*/  F2FP.BF16.F32.PACK_AB R98, R99, R98 ;  /* 0x000000626362723e */ /* 0x000fe200000010ff */
[----:B------:R-:W-:Y:S01]  /*236d0*/  STS [R13], R76 ;  /* 0x0000004c0d007388 */ /* 0x000fe20000000800 */
[----:B------:R-:W-:Y:S01]  /*236e0*/  FMUL.FTZ R117, R6, R117 ;  /* 0x0000007506757220 */ /* 0x000fe20000410000 */
[----:B------:R-:W-:Y:S01]  /*236f0*/  F2FP.BF16.F32.PACK_AB R100, R101, R100 ;  /* 0x000000646564723e */ /* 0x000fe200000010ff */
[----:B------:R-:W3:Y:S01]  /*23700*/  @!P3 LDC.64 R6, c[0x0][0x400] ;  /* 0x00010000ff06bb82 */ /* 0x000ee20000000a00 */
[----:B------:R-:W-:Y:S01]  /*23710*/  STS [R13+0x400], R78 ;  /* 0x0004004e0d007388 */ /* 0x000fe20000000800 */
[----:B------:R-:W-:Y:S01]  /*23720*/  F2FP.BF16.F32.PACK_AB R102, R103, R102 ;  /* 0x000000666766723e */ /* 0x000fe200000010ff */
[----:B-----5:R-:W-:Y:S01]  /*23730*/  @P2 FMUL.FTZ R22, R3, 0.69314718246459960938 ;  /* 0x3f31721803162820 */ /* 0x020fe20000410000 */
[----:B------:R-:W-:Y:S01]  /*23740*/  F2FP.BF16.F32.PACK_AB R104, R105, R104 ;  /* 0x000000686968723e */ /* 0x000fe200000010ff */
[----:B------:R-:W-:Y:S01]  /*23750*/  STS [R17], R80 ;  /* 0x0000005011007388 */ /* 0x000fe20000000800 */
[----:B------:R-:W-:Y:S01]  /*23760*/  F2FP.BF16.F32.PACK_AB R106, R107, R106 ;  /* 0x0000006a6b6a723e */ /* 0x000fe200000010ff */
[----:B------:R-:W-:Y:S01]  /*23770*/  @P1 FMUL.FTZ R3, R2, 0.69314718246459960938 ;  /* 0x3f31721802031820 */ /* 0x000fe20000410000 */
        /* <DEDUP_REMOVED lines=9> */
[----:B------:R-:W-:Y:S01]  /*23810*/  F2FP.BF16.F32.PACK_AB R116, R117, R116 ;  /* 0x000000747574723e */ /* 0x000fe200000010ff */
[----:B------:R-:W-:Y:S01]  /*23820*/  STS [R21], R88 ;  /* 0x0000005815007388 */ /* 0x000fe20000000800 */
[----:B------:R-:W-:-:S02]  /*23830*/  F2FP.BF16.F32.PACK_AB R118, R119, R118 ;  /* 0x000000767776723e */ /* 0x000fc400000010ff */
[----:B--2---:R-:W-:Y:S01]  /*23840*/  ISETP.NE.AND P4, PT, R8, RZ, PT ;  /* 0x000000ff0800720c */ /* 0x004fe20003f85270 */
[----:B------:R-:W-:Y:S03]  /*23850*/  STS [R21+0x400], R90 ;  /* 0x0004005a15007388 */ /* 0x000fe60000000800 */
[----:B------:R-:W-:Y:S01]  /*23860*/  ISETP.NE.OR P0, PT, R204, -0x1, !P4 ;  /* 0xffffffffcc00780c */ /* 0x000fe20006705670 */
[----:B------:R-:W-:Y:S04]  /*23870*/  STS [R5+0x2000], R92 ;  /* 0x0020005c05007388 */ /* 0x000fe80000000800 */
[----:B------:R2:W-:Y:S04]  /*23880*/  STS [R5+0x2400], R94 ;  /* 0x0024005e05007388 */ /* 0x0005e80000000800 */
[----:B------:R-:W-:Y:S01]  /*23890*/  STS [R9+0x2000], R96 ;  /* 0x0020006009007388 */ /* 0x000fe20000000800 */
[----:B------:R-:W4:Y:S03]  /*238a0*/  @!P4 LDC R12, c[0x0][0x3e0] ;  /* 0x0000f800ff0ccb82 */ /* 0x000f260000000800 */
[----:B------:R-:W-:Y:S04]  /*238b0*/  STS [R9+0x2400], R98 ;  /* 0x0024006209007388 */ /* 0x000fe80000000800 */
[----:B------:R-:W-:Y:S01]  /*238c0*/  STS [R11+0x2000], R100 ;  /* 0x002000640b007388 */ /* 0x000fe20000000800 */
[----:B------:R-:W5:Y:S03]  /*238d0*/  @P4 LDC R16, c[0x0][0x454] ;  /* 0x00011500ff104b82 */ /* 0x000f660000000800 */
[----:B------:R-:W-:Y:S04]  /*238e0*/  STS [R11+0x2400], R102 ;  /* 0x002400660b007388 */ /* 0x000fe80000000800 */
[----:B------:R-:W-:Y:S04]  /*238f0*/  STS [R15+0x2000], R104 ;  /* 0x002000680f007388 */ /* 0x000fe80000000800 */
[----:B------:R1:W-:Y:S01]  /*23900*/  STS [R15+0x2400], R106 ;  /* 0x0024006a0f007388 */ /* 0x0003e20000000800 */
[----:B--2---:R-:W2:Y:S03]  /*23910*/  @P3 LDC.64 R4, c[0x0][0x408] ;  /* 0x00010200ff043b82 */ /* 0x004ea60000000a00 */
[----:B------:R-:W-:Y:S04]  /*23920*/  STS [R13+0x2000], R108 ;  /* 0x0020006c0d007388 */ /* 0x000fe80000000800 */
[----:B------:R3:W-:Y:S04]  /*23930*/  STS [R13+0x2400], R110 ;  /* 0x0024006e0d007388 */ /* 0x0007e80000000800 */
[----:B------:R-:W-:Y:S04]  /*23940*/  STS [R17+0x2000], R112 ;  /* 0x0020007011007388 */ /* 0x000fe80000000800 */
[----:B------:R-:W-:Y:S04]  /*23950*/  STS [R17+0x2400], R114 ;  /* 0x0024007211007388 */ /* 0x000fe80000000800 */
[----:B------:R-:W-:Y:S04]  /*23960*/  STS [R19+0x2000], R120 ;  /* 0x0020007813007388 */ /* 0x000fe80000000800 */
[----:B------:R4:W-:Y:S01]  /*23970*/  STS [R19+0x2400], R122 ;  /* 0x0024007a13007388 */ /* 0x0009e20000000800 */
[----:B-1----:R-:W1:Y:S03]  /*23980*/  @P1 LDC R15, c[0x0][0x458] ;  /* 0x00011600ff0f1b82 */ /* 0x002e660000000800 */
[----:B------:R-:W-:Y:S04]  /*23990*/  STS [R21+0x2000], R116 ;  /* 0x0020007415007388 */ /* 0x000fe80000000800 */
[----:B------:R2:W-:Y:S01]  /*239a0*/  STS [R21+0x2400], R118 ;  /* 0x0024007615007388 */ /* 0x0005e20000000800 */
[----:B---3--:R-:W3:Y:S08]  /*239b0*/  LDC R13, c[0x0][0x434] ;  /* 0x00010d00ff0d7b82 */ /* 0x008ef00000000800 */
[----:B------:R-:W-:Y:S06]  /*239c0*/  BAR.SYNC.DEFER_BLOCKING 0x0 ;  /* 0x0000000000007b1d */ /* 0x000fec0000010000 */
[----:B------:R-:W5:Y:S01]  /*239d0*/  S2R R0, SR_CTAID.Y ;  /* 0x0000000000007919 */ /* 0x000f620000002600 */
[----:B----4-:R-:W-:-:S04]  /*239e0*/  LOP3.LUT R19, R198, 0x30, RZ, 0xc0, !PT ;  /* 0x00000030c6137812 */ /* 0x010fc800078ec0ff */
[----:B------:R-:W-:Y:S01]  /*239f0*/  LOP3.LUT R18, R19, 0x7, R18, 0xf8, !PT ;  /* 0x0000000713127812 */ /* 0x000fe200078ef812 */
[----:B--2---:R-:W-:Y:S01]  /*23a00*/  @P3 IMAD.WIDE.U32 R20, R204, R4, RZ ;  /* 0x00000004cc143225 */ /* 0x004fe200078e00ff */
[----:B------:R-:W-:-:S03]  /*23a10*/  MOV R4, 0x7f800000 ;  /* 0x7f80000000047802 */ /* 0x000fc60000000f00 */
[----:B------:R-:W-:Y:S01]  /*23a20*/  @P2 FFMA.FTZ R4, R133, R14, R22 ;  /* 0x0000000e85042223 */ /* 0x000fe20000010016 */
[----:B------:R2:W4:Y:S01]  /*23a30*/  LDS.128 R8, [R219+0x1800] ;  /* 0x00180000db087984 */ /* 0x0005220000000c00 */
[----:B-----5:R-:W-:-:S04]  /*23a40*/  @!P3 IMAD.WIDE.U32 R24, R0, R6, RZ ;  /* 0x000000060018b225 */ /* 0x020fc800078e00ff */
[----:B------:R-:W-:Y:S02]  /*23a50*/  @!P3 IMAD R17, R0, R7, R25 ;  /* 0x000000070011b224 */ /* 0x000fe400078e0219 */
[----:B------:R-:W2:Y:S01]  /*23a60*/  LDC.64 R6, c[0x0][0x408] ;  /* 0x00010200ff067b82 */ /* 0x000ea20000000a00 */
[----:B------:R-:W-:Y:S01]  /*23a70*/  @P3 IMAD R17, R204, R5, R21 ;  /* 0x00000005cc113224 */ /* 0x000fe200078e0215 */
[----:B------:R-:W-:Y:S01]  /*23a80*/  MOV R5, 0x7f800000 ;  /* 0x7f80000000057802 */ /* 0x000fe20000000f00 */
[----:B------:R-:W-:Y:S02]  /*23a90*/  @!P4 IMAD R12, R0, R12, R23 ;  /* 0x0000000c000cc224 */ /* 0x000fe400078e0217 */
[----:B-1----:R-:W-:Y:S01]  /*23aa0*/  @P1 FFMA.FTZ R5, R132, R15, R3 ;  /* 0x0000000f84051223 */ /* 0x002fe20000010003 */
[-C--:B---3--:R-:W-:Y:S02]  /*23ab0*/  @!P0 IMAD R204, R0, R13.reuse, RZ ;  /* 0x0000000d00cc8224 */ /* 0x088fe400078e02ff */
        /* <DEDUP_REMOVED lines=15> */
.L_x_2675:
[----:B------:R-:W-:Y:S05]  /*23bb0*/  BSYNC.RECONVERGENT B0 ;  /* 0x0000000000007941 */ /* 0x000fea0003800200 */
.L_x_2674:
[----:B------:R-:W-:Y:S01]  /*23bc0*/  IMAD.MOV.U32 R201, RZ, RZ, RZ ;  /* 0x000000ffffc97224 */ /* 0x000fe200078e00ff */
[----:B------:R3:W3:Y:S01]  /*23bd0*/  LDS.128 R12, [R219+0x2000] ;  /* 0x00200000db0c7984 */ /* 0x0006e20000000c00 */
[----:B------:R-:W-:Y:S01]  /*23be0*/  @P3 IMAD.MOV.U32 R24, RZ, RZ, R20 ;  /* 0x000000ffff183224 */ /* 0x000fe200078e0014 */
[----:B------:R-:W5:Y:S01]  /*23bf0*/  LDCU.64 UR4, c[0x0][0x410] ;  /* 0x00008200ff0477ac */ /* 0x000f620008000a00 */
[----:B-12---:R-:W-:Y:S01]  /*23c00*/  IMAD.WIDE.U32 R4, R6, UR8, R200 ;  /* 0x0000000806047c25 */ /* 0x006fe2000f8e00c8 */
[----:B------:R-:W-:Y:S01]  /*23c10*/  SHF.R.U32.HI R0, RZ, 0x3, R196 ;  /* 0x00000003ff007819 */ /* 0x000fe200000116c4 */
[----:B------:R-:W-:Y:S02]  /*23c20*/  BSSY.RECONVERGENT B0, `(.L_x_2676) ;  /* 0x000001c000007945 */ /* 0x000fe40003800200 */
[----:B------:R-:W-:Y:S01]  /*23c30*/  IMAD R2, R7, UR8, R5 ;  /* 0x0000000807027c24 */ /* 0x000fe2000f8e0205 */
[----:B------:R-:W-:Y:S01]  /*23c40*/  IADD3 R24, P0, PT, R24, R4, RZ ;  /* 0x0000000418187210 */ /* 0x000fe20007f1e0ff */
[----:B------:R-:W-:Y:S01]  /*23c50*/  VIADD R205, R205, -UR8 ;  /* 0x80000008cdcd7c36 */ /* 0x000fe20008000000 */
[C---:B------:R-:W-:Y:S01]  /*23c60*/  IADD3 R5, PT, PT, R0.reuse, 0x20, RZ ;  /* 0x0000002000057810 */ /* 0x040fe20007ffe0ff */
[----:B------:R-:W-:Y:S01]  /*23c70*/  VIADD R4, R0, 0x30 ;  /* 0x0000003000047836 */ /* 0x000fe20000000000 */
[----:B------:R-:W-:-:S02]  /*23c80*/  IADD3.X R25, PT, PT, R17, R2, RZ, P0, !PT ;  /* 0x0000000211197210 */ /* 0x000fc400007fe4ff */
[----:B------:R1:W2:Y:S01]  /*23c90*/  LDS.128 R16, [R219] ;  /* 0x00000000db107984 */ /* 0x0002a20000000c00 */
[-C--:B------:R-:W-:Y:S02]  /*23ca0*/  ISETP.GE.AND P0, PT, R0, R205.reuse, PT ;  /* 0x000000cd0000720c */ /* 0x080fe40003f06270 */
[-C--:B------:R-:W-:Y:S02]  /*23cb0*/  ISETP.GE.AND P4, PT, R5, R205.reuse, PT ;  /* 0x000000cd0500720c */ /* 0x080fe40003f86270 */
[-C--:B------:R-:W-:Y:S01]  /*23cc0*/  ISETP.GE.AND P3, PT, R4, R205.reuse, PT ;  /* 0x000000cd0400720c */ /* 0x080fe20003f66270 */
[C---:B-----5:R-:W-:Y:S01]  /*23cd0*/  IMAD.WIDE.U32 R4, R23.reuse, UR4, R24 ;  /* 0x0000000417047c25 */ /* 0x060fe2000f8e0018 */
[----:B------:R-:W-:Y:S02]  /*23ce0*/  IADD3 R3, PT, PT, R0, 0x10, RZ ;  /* 0x0000001000037810 */ /* 0x000fe40007ffe0ff */
[----:B------:R-:W-:Y:S01]  /*23cf0*/  LOP3.LUT R2, R200, 0x40, RZ, 0xfc, !PT ;  /* 0x00000040c8027812 */ /* 0x000fe200078efcff */
[----:B------:R-:W-:Y:S01]  /*23d00*/  IMAD R23, R23, UR5, R5 ;  /* 0x0000000517177c24 */ /* 0x000fe2000f8e0205 */
[----:B------:R-:W-:-:S03]  /*23d10*/  ISETP.GE.AND P5, PT, R3, R205, PT ;  /* 0x000000cd0300720c */ /* 0x000fc60003fa6270 */
[----:B------:R-:W-:Y:S10]  /*23d20*/  @P0 BRA `(.L_x_2677) ;  /* 0x00000000002c0947 */ /* 0x000ff40003800000 */
[----:B------:R-:W5:Y:S01]  /*23d30*/  LDCU UR8, c[0x0][0x440] ;  /* 0x00008800ff0877ac */ /* 0x000f620008000800 */
[----:B------:R-:W-:Y:S01]  /*23d40*/  IMAD.MOV.U32 R22, RZ, RZ, R4 ;  /* 0x000000ffff167224 */ /* 0x000fe200078e0004 */
[----:B------:R-:W1:Y:S03]  /*23d50*/  LDCU.64 UR4, c[0x0][0x3f0] ;  /* 0x00007e00ff0477ac */ /* 0x000e660008000a00 */
[----:B------:R-:W-:-:S04]  /*23d60*/  IMAD.WIDE.U32 R24, R0, R6, R22 ;  /* 0x0000000600187225 */ /* 0x000fc800078e0016 */
[----:B------:R-:W-:Y:S01]  /*23d70*/  IMAD R3, R0, R7, R25 ;  /* 0x0000000700037224 */ /* 0x000fe200078e0219 */
[----:B-----5:R-:W-:Y:S02]  /*23d80*/  ISETP.GE.AND P1, PT, R200, UR8, PT ;  /* 0x00000008c8007c0c */ /* 0x020fe4000bf26270 */
[----:B------:R-:W-:Y:S02]  /*23d90*/  ISETP.GE.AND P0, PT, R2, UR8, PT ;  /* 0x0000000802007c0c */ /* 0x000fe4000bf06270 */
[----:B-1----:R-:W-:-:S04]  /*23da0*/  LEA R20, P2, R24, UR4, 0x1 ;  /* 0x0000000418147c11 */ /* 0x002fc8000f8408ff */
[----:B------:R-:W-:-:S05]  /*23db0*/  LEA.HI.X R21, R24, UR5, R3, 0x1, P2 ;  /* 0x0000000518157c11 */ /* 0x000fca00090f0c03 */
[----:B--2---:R1:W-:Y:S04]  /*23dc0*/  @!P1 STG.E.128 desc[UR6][R20.64], R16 ;  /* 0x0000001014009986 */ /* 0x0043e8000c101d06 */
[----:B---3--:R1:W-:Y:S02]  /*23dd0*/  @!P0 STG.E.128 desc[UR6][R20.64+0x80], R12 ;  /* 0x0000800c14008986 */ /* 0x0083e4000c101d06 */
.L_x_2677:
[----:B------:R-:W-:Y:S05]  /*23de0*/  BSYNC.RECONVERGENT B0 ;  /* 0x0000000000007941 */ /* 0x000fea0003800200 */
.L_x_2676:
[----:B-12---:R1:W2:Y:S01]  /*23df0*/  LDS.128 R16, [R219+0x800] ;  /* 0x00080000db107984 */ /* 0x0062a20000000c00 */
[----:B------:R-:W-:Y:S03]  /*23e00*/  BSSY.RECONVERGENT B0, `(.L_x_2678) ;  /* 0x0000013000007945 */ /* 0x000fe60003800200 */
[----:B---3--:R1:W3:Y:S01]  /*23e10*/  LDS.128 R12, [R219+0x2800] ;  /* 0x00280000db0c7984 */ /* 0x0082e20000000c00 */
[----:B------:R-:W-:Y:S05]  /*23e20*/  @P5 BRA `(.L_x_2679) ;  /* 0x0000000000405947 */ /* 0x000fea0003800000 */
[----:B------:R-:W5:Y:S01]  /*23e30*/  LDCU UR8, c[0x0][0x440] ;  /* 0x00008800ff0877ac */ /* 0x000f620008000800 */
[----:B------:R-:W-:Y:S01]  /*23e40*/  IADD3 R3, P0, PT, R0, 0x10, RZ ;  /* 0x0000001000037810 */ /* 0x000fe20007f1e0ff */
[----:B------:R-:W-:Y:S01]  /*23e50*/  IMAD.MOV.U32 R24, RZ, RZ, R4 ;  /* 0x000000ffff187224 */ /* 0x000fe200078e0004 */
[----:B------:R-:W-:Y:S01]  /*23e60*/  MOV R25, R23 ;  /* 0x0000001700197202 */ /* 0x000fe20000000f00 */
[----:B------:R-:W4:Y:S02]  /*23e70*/  LDCU.64 UR4, c[0x0][0x3f0] ;  /* 0x00007e00ff0477ac */ /* 0x000f240008000a00 */
[----:B------:R-:W-:Y:S02]  /*23e80*/  IMAD.X R21, RZ, RZ, RZ, P0 ;  /* 0x000000ffff157224 */ /* 0x000fe400000e06ff */
[----:B------:R-:W-:-:S04]  /*23e90*/  IMAD.WIDE.U32 R24, R3, R6, R24 ;  /* 0x0000000603187225 */ /* 0x000fc800078e0018 */
[----:B------:R-:W-:-:S04]  /*23ea0*/  IMAD R20, R21, R6, RZ ;  /* 0x0000000615147224 */ /* 0x000fc800078e02ff */
[----:B------:R-:W-:Y:S01]  /*23eb0*/  IMAD R20, R3, R7, R20 ;  /* 0x0000000703147224 */ /* 0x000fe200078e0214 */
[----:B-----5:R-:W-:Y:S02]  /*23ec0*/  ISETP.GE.AND P1, PT, R200, UR8, PT ;  /* 0x00000008c8007c0c */ /* 0x020fe4000bf26270 */
[----:B------:R-:W-:Y:S01]  /*23ed0*/  ISETP.GE.AND P0, PT, R2, UR8, PT ;  /* 0x0000000802007c0c */ /* 0x000fe2000bf06270 */
[----:B------:R-:W-:Y:S01]  /*23ee0*/  IMAD.IADD R20, R20, 0x1, R25 ;  /* 0x0000000114147824 */ /* 0x000fe200078e0219 */
[----:B----4-:R-:W-:-:S04]  /*23ef0*/  LEA R26, P2, R24, UR4, 0x1 ;  /* 0x00000004181a7c11 */ /* 0x010fc8000f8408ff */
[----:B------:R-:W-:-:S05]  /*23f00*/  LEA.HI.X R27, R24, UR5, R20, 0x1, P2 ;  /* 0x00000005181b7c11 */ /* 0x000fca00090f0c14 */
[----:B--2---:R2:W-:Y:S04]  /*23f10*/  @!P1 STG.E.128 desc[UR6][R26.64], R16 ;  /* 0x000000101a009986 */ /* 0x0045e8000c101d06 */
[----:B---3--:R2:W-:Y:S02]  /*23f20*/  @!P0 STG.E.128 desc[UR6][R26.64+0x80], R12 ;  /* 0x0000800c1a008986 */ /* 0x0085e4000c101d06 */
.L_x_2679:
[----:B------:R-:W-:Y:S05]  /*23f30*/  BSYNC.RECONVERGENT B0 ;  /* 0x0000000000007941 */ /* 0x000fea0003800200 */
.L_x_2678:
[----:B--2---:R2:W1:Y:S01]  /*23f40*/  LDS.128 R16, [R219+0x1000] ;  /* 0x00100000db107984 */ /* 0x0044620000000c00 */
        /* <DEDUP_REMOVED lines=17> */
[----:B-1----:R1:W-:Y:S04]  /*24060*/  @!P1 STG.E.128 desc[UR6][R26.64], R16 ;  /* 0x000000101a009986 */ /* 0x0023e8000c101d06 */
[----:B---3--:R1:W-:Y:S02]  /*24070*/  @!P0 STG.E.128 desc[UR6][R26.64+0x80], R12 ;  /* 0x0000800c1a008986 */ /* 0x0083e4000c101d06 */
.L_x_2681:
[----:B------:R-:W-:Y:S05]  /*24080*/  BSYNC.RECONVERGENT B0 ;  /* 0x0000000000007941 */ /* 0x000fea0003800200 */
.L_x_2680:
[----:B------:R-:W-:Y:S05]  /*24090*/  @P3 EXIT ;  /* 0x000000000000394d */ /* 0x000fea0003800000 */
[----:B-1-3--:R1:W3:Y:S01]  /*240a0*/  LDS.128 R12, [R219+0x3800] ;  /* 0x00380000db0c7984 */ /* 0x00a2e20000000c00 */
[----:B------:R-:W5:Y:S01]  /*240b0*/  LDCU UR8, c[0x0][0x440] ;  /* 0x00008800ff0877ac */ /* 0x000f620008000800 */
[----:B------:R-:W-:Y:S01]  /*240c0*/  IADD3 R3, P0, PT, R0, 0x30, RZ ;  /* 0x0000003000037810 */ /* 0x000fe20007f1e0ff */
[----:B------:R-:W4:Y:S04]  /*240d0*/  LDCU.64 UR4, c[0x0][0x3f0] ;  /* 0x00007e00ff0477ac */ /* 0x000f280008000a00 */
        /* <DEDUP_REMOVED lines=14> */
.L_x_2682:
        /* <DEDUP_REMOVED lines=12> */
.L_x_7212:


//--------------------- .text._ZN5flash24flash_fwd_splitkv_kernelI23Flash_fwd_kernel_traitsILi128ELi64ELi128ELi4ELb0ELb0EN7cutlass10bfloat16_tE19Flash_kernel_traitsILi128ELi64ELi128ELi4ES3_EELb1ELb0ELb1ELb0ELb0ELb1ELb0ELb1EEEvNS_16Flash_fwd_paramsE --------------------------
	.section	.text._ZN5flash24flash_fwd_splitkv_kernelI23Flash_fwd_kernel_traitsILi128ELi64ELi128ELi4ELb0ELb0EN7cutlass10bfloat16_tE19Flash_kernel_traitsILi128ELi64ELi128ELi4ES3_EELb1ELb0ELb1ELb0ELb0ELb1ELb0ELb1EEEvNS_16Flash_fwd_paramsE,"ax",@progbits
	.align	128
        .global         _ZN5flash24flash_fwd_splitkv_kernelI23Flash_fwd_kernel_traitsILi128ELi64ELi128ELi4ELb0ELb0EN7cutlass10bfloat16_tE19Flash_kernel_traitsILi128ELi64ELi128ELi4ES3_EELb1ELb0ELb1ELb0ELb0ELb1ELb0ELb1EEEvNS_16Flash_fwd_paramsE
        .type           _ZN5flash24flash_fwd_splitkv_kernelI23Flash_fwd_kernel_traitsILi128ELi64ELi128ELi4ELb0ELb0EN7cutlass10bfloat16_tE19Flash_kernel_traitsILi128ELi64ELi128ELi4ES3_EELb1ELb0ELb1ELb0ELb0ELb1ELb0ELb1EEEvNS_16Flash_fwd_paramsE,@function
        .size           _ZN5flash24flash_fwd_splitkv_kernelI23Flash_fwd_kernel_traitsILi128ELi64ELi128ELi4ELb0ELb0EN7cutlass10bfloat16_tE19Flash_kernel_traitsILi128ELi64ELi128ELi4ES3_EELb1ELb0ELb1ELb0ELb0ELb1ELb0ELb1EEEvNS_16Flash_fwd_paramsE,(.L_x_7213 - _ZN5flash24flash_fwd_splitkv_kernelI23Flash_fwd_kernel_traitsILi128ELi64ELi128ELi4ELb0ELb0EN7cutlass10bfloat16_tE19Flash_kernel_traitsILi128ELi64ELi128ELi4ES3_EELb1ELb0ELb1ELb0ELb0ELb1ELb0ELb1EEEvNS_16Flash_fwd_paramsE)
        .other          _ZN5flash24flash_fwd_splitkv_kernelI23Flash_fwd_kernel_traitsILi128ELi64ELi128ELi4ELb0ELb0EN7cutlass10bfloat16_tE19Flash_kernel_traitsILi128ELi64ELi128ELi4ES3_EELb1ELb0ELb1ELb0ELb0ELb1ELb0ELb1EEEvNS_16Flash_fwd_paramsE,@"STO_CUDA_ENTRY STV_DEFAULT"
_ZN5flash24flash_fwd_splitkv_kernelI23Flash_fwd_kernel_traitsILi128ELi64ELi128ELi4ELb0ELb0EN7cutlass10bfloat16_tE19Flash_kernel_traitsILi128ELi64ELi128ELi4ES3_EELb1ELb0ELb1ELb0ELb0ELb1ELb0ELb1EEEvNS_16Flash_fwd_paramsE:
.text._ZN5flash24flash_fwd_splitkv_kernelI23Flash_fwd_kernel_traitsILi128ELi64ELi128ELi4ELb0ELb0EN7cutlass10bfloat16_tE19Flash_kernel_traitsILi128ELi64ELi128ELi4ES3_EELb1ELb0ELb1ELb0ELb0ELb1ELb0ELb1EEEvNS_16Flash_fwd_paramsE:
        /* <DEDUP_REMOVED lines=51> */
.L_x_2683:
        /* <DEDUP_REMOVED lines=74> */
.L_x_2686:
[----:B------:R-:W-:Y:S05]  /*07d0*/  BSYNC.RECONVERGENT B0 ;  /* 0x0000000000007941 */ /* 0x000fea0003800200 */
.L_x_2685:
        /* <DEDUP_REMOVED lines=18> */
.L_x_2688:
[----:B------:R-:W-:Y:S05]  /*0900*/  BSYNC.RECONVERGENT B0 ;  /* 0x0000000000007941 */ /* 0x000fea0003800200 */
.L_x_2687:
        /* <DEDUP_REMOVED lines=18> */
.L_x_2690:
[----:B------:R-:W-:Y:S05]  /*0a30*/  BSYNC.RECONVERGENT B0 ;  /* 0x0000000000007941 */ /* 0x000fea0003800200 */
.L_x_2689:
        /* <DEDUP_REMOVED lines=17> */
.L_x_2692:
[----:B------:R-:W-:Y:S05]  /*0b50*/  BSYNC.RECONVERGENT B0 ;  /* 0x0000000000007941 */ /* 0x000fea0003800200 */
.L_x_2691:
        /* <DEDUP_REMOVED lines=20> */
.L_x_2684:
        /* <DEDUP_REMOVED lines=10> */
.L_x_2693:
        /* <DEDUP_REMOVED lines=100> */
.L_x_2694:
        /* <DEDUP_REMOVED lines=15> */
.L_x_2696:
[----:B------:R-:W2:Y:S01]  /*1470*/  LDC.64 R4, c[0x0][0x3b8] ;  /* 0x0000ee00ff047b82 */ /* 0x000ea20000000a00 */
[----:B-1----:R-:W-:-:S05]  /*1480*/  IADD3 R2, PT, PT, R0, R11, RZ ;  /* 0x0000000b00027210 */ /* 0x002fca0007ffe0ff */
[C---:B--2---:R-:W-:Y:S02]  /*1490*/  IMAD R13, R2.reuse, R5, RZ ;  /* 0x00000005020d7224 */ /* 0x044fe400078e02ff */
[----:B------:R-:W-:-:S05]  /*14a0*/  IMAD.WIDE.U32 R14, R2, R4, RZ ;  /* 0x00000004020e7225 */ /* 0x000fca00078e00ff */
[----:B------:R-:W-:Y:S02]  /*14b0*/  IADD3 R13, PT, PT, R15, R13, RZ ;  /* 0x0000000d0f0d7210 */ /* 0x000fe40007ffe0ff */
.L_x_2697:
        /* <DEDUP_REMOVED lines=14> */
.L_x_2698:
[----:B------:R-:W1:Y:S01]  /*15a0*/  LDC.64 R2, c[0x0][0x3c0] ;  /* 0x0000f000ff027b82 */ /* 0x000e620000000a00 */
[----:B------:R-:W-:-:S05]  /*15b0*/  IADD3 R0, PT, PT, R0, R11, RZ ;  /* 0x0000000b00007210 */ /* 0x000fca0007ffe0ff */
[C---:B-1----:R-:W-:Y:S02]  /*15c0*/  IMAD R15, R0.reuse, R3, RZ ;  /* 0x00000003000f7224 */ /* 0x042fe400078e02ff */
[----:B------:R-:W-:-:S05]  /*15d0*/  IMAD.WIDE.U32 R16, R0, R2, RZ ;  /* 0x0000000200107225 */ /* 0x000fca00078e00ff */
[----:B------:R-:W-:-:S07]  /*15e0*/  IADD3 R15, PT, PT, R17, R15, RZ ;  /* 0x0000000f110f7210 */ /* 0x000fce0007ffe0ff */
.L_x_2699:
        /* <DEDUP_REMOVED lines=50> */
.L_x_2695:
        /* <DEDUP_REMOVED lines=20> */
[C---:B------:R-:W-:Y:S01]  /*1a50*/  IMAD.SHL.U32 R69, R4.reuse, 0x10, RZ ;  /* 0x0000001004457824 */ /* 0x040fe200078e00ff */
        /* <DEDUP_REMOVED lines=16> */
[C---:B------:R-:W-:Y:S01]  /*1b60*/  IADD3 R20, P4, PT, R10.reuse, R14, RZ ;  /* 0x0000000e0a147210 */ /* 0x040fe20007f9e0ff */
        /* <DEDUP_REMOVED lines=142> */
.L_x_2800:
        /* <DEDUP_REMOVED lines=21> */
.L_x_2702:
[----:B-12---:R-:W-:Y:S05]  /*25a0*/  BSYNC.RECONVERGENT B0 ;  /* 0x0000000000007941 */ /* 0x006fea0003800200 */
.L_x_2701:
        /* <DEDUP_REMOVED lines=13> */
.L_x_2704:
[----:B------:R-:W-:Y:S05]  /*2680*/  BSYNC.RECONVERGENT B0 ;  /* 0x0000000000007941 */ /* 0x000fea0003800200 */
.L_x_2703:
        /* <DEDUP_REMOVED lines=14> */
.L_x_2706:
[----:B------:R-:W-:Y:S05]  /*2770*/  BSYNC.RECONVERGENT B0 ;  /* 0x0000000000007941 */ /* 0x000fea0003800200 */
.L_x_2705:
        /* <DEDUP_REMOVED lines=21> */
.L_x_2708:
[----:B------:R-:W-:Y:S05]  /*28d0*/  BSYNC.RECONVERGENT B0 ;  /* 0x0000000000007941 */ /* 0x000fea0003800200 */
.L_x_2707:
        /* <DEDUP_REMOVED lines=17> */
.L_x_2710:
[----:B------:R-:W-:Y:S05]  /*29f0*/  BSYNC.RECONVERGENT B0 ;  /* 0x0000000000007941 */ /* 0x000fea0003800200 */
.L_x_2709:
        /* <DEDUP_REMOVED lines=21> */
.L_x_2712:
[----:B------:R-:W-:Y:S05]  /*2b50*/  BSYNC.RECONVERGENT B0 ;  /* 0x0000000000007941 */ /* 0x000fea0003800200 */
.L_x_2711:
        /* <DEDUP_REMOVED lines=23> */
.L_x_2714:
[----:B------:R-:W-:Y:S05]  /*2cd0*/  BSYNC.RECONVERGENT B0 ;  /* 0x0000000000007941 */ /* 0x000fea0003800200 */
.L_x_2713:
        /* <DEDUP_REMOVED lines=18> */
.L_x_2716:
[----:B------:R-:W-:Y:S05]  /*2e00*/  BSYNC.RECONVERGENT B0 ;  /* 0x0000000000007941 */ /* 0x000fea0003800200 */
.L_x_2715:
        /* <DEDUP_REMOVED lines=14> */
.L_x_2720:
[----:B------:R-:W-:Y:S05]  /*2ef0*/  BSYNC.RECONVERGENT B0 ;  /* 0x0000000000007941 */ /* 0x000fea0003800200 */
.L_x_2719:
        /* <DEDUP_REMOVED lines=16> */
.L_x_2722:
[----:B------:R-:W-:Y:S05]  /*3000*/  BSYNC.RECONVERGENT B0 ;  /* 0x0000000000007941 */ /* 0x000fea0003800200 */
.L_x_2721:
        /* <DEDUP_REMOVED lines=18> */
.L_x_2724:
[----:B------:R-:W-:Y:S05]  /*3130*/  BSYNC.RECONVERGENT B0 ;  /* 0x0000000000007941 */ /* 0x000fea0003800200 */
.L_x_2723:
        /* <DEDUP_REMOVED lines=18> */
.L_x_2726:
[----:B------:R-:W-:Y:S05]  /*3260*/  BSYNC.RECONVERGENT B0 ;  /* 0x0000000000007941 */ /* 0x000fea0003800200 */
.L_x_2725:
        /* <DEDUP_REMOVED lines=14> */
.L_x_2728:
[----:B------:R-:W-:Y:S05]  /*3350*/  BSYNC.RECONVERGENT B0 ;  /* 0x0000000000007941 */ /* 0x000fea0003800200 */
.L_x_2727:
        /* <DEDUP_REMOVED lines=16> */
.L_x_2730:
[----:B------:R-:W-:Y:S05]  /*3460*/  BSYNC.RECONVERGENT B0 ;  /* 0x0000000000007941 */ /* 0x000fea0003800200 */
.L_x_2729:
        /* <DEDUP_REMOVED lines=16> */
.L_x_2732:
[----:B------:R-:W-:Y:S05]  /*3570*/  BSYNC.RECONVERGENT B0 ;  /* 0x0000000000007941 */ /* 0x000fea0003800200 */
.L_x_2731:
        /* <DEDUP_REMOVED lines=19> */
.L_x_2718:
        /* <DEDUP_REMOVED lines=57> */
.L_x_2738:
[----:B------:R-:W-:Y:S05]  /*3a40*/  BSYNC.RECONVERGENT B0 ;  /* 0x0000000000007941 */ /* 0x000fea0003800200 */
.L_x_2737:
        /* <DEDUP_REMOVED lines=49> */
.L_x_2736:
[----:B------:R-:W-:Y:S05]  /*3d60*/  BSYNC.RECONVERGENT B1 ;  /* 0x0000000000017941 */ /* 0x000fea0003800200 */
.L_x_2735:
        /* <DEDUP_REMOVED lines=64> */
.L_x_2742:
[----:B------:R-:W-:Y:S05]  /*4170*/  BSYNC.RECONVERGENT B0 ;  /* 0x0000000000007941 */ /* 0x000fea0003800200 */
.L_x_2741:
        /* <DEDUP_REMOVED lines=49> */
.L_x_2740:
[----:B------:R-:W-:Y:S05]  /*4490*/  BSYNC.RECONVERGENT B1 ;  /* 0x0000000000017941 */ /* 0x000fea0003800200 */
.L_x_2739:
        /* <DEDUP_REMOVED lines=65> */
.L_x_2746:
[----:B------:R-:W-:Y:S05]  /*48b0*/  BSYNC.RECONVERGENT B0 ;  /* 0x0000000000007941 */ /* 0x000fea0003800200 */
.L_x_2745:
        /* <DEDUP_REMOVED lines=49> */
.L_x_2744:
[----:B------:R-:W-:Y:S05]  /*4bd0*/  BSYNC.RECONVERGENT B1 ;  /* 0x0000000000017941 */ /* 0x000fea0003800200 */
.L_x_2743:
        /* <DEDUP_REMOVED lines=67> */
.L_x_2750:
[----:B------:R-:W-:Y:S05]  /*5010*/  BSYNC.RECONVERGENT B0 ;  /* 0x0000000000007941 */ /* 0x000fea0003800200 */
.L_x_2749:
        /* <DEDUP_REMOVED lines=47> */
.L_x_2748:
[----:B------:R-:W-:Y:S05]  /*5310*/  BSYNC.RECONVERGENT B1 ;  /* 0x0000000000017941 */ /* 0x000fea0003800200 */
.L_x_2747:
        /* <DEDUP_REMOVED lines=61> */
.L_x_2754:
[----:B------:R-:W-:Y:S05]  /*56f0*/  BSYNC.RECONVERGENT B0 ;  /* 0x0000000000007941 */ /* 0x000fea0003800200 */
.L_x_2753:
        /* <DEDUP_REMOVED lines=47> */
.L_x_2752:
[----:B------:R-:W-:Y:S05]  /*59f0*/  BSYNC.RECONVERGENT B1 ;  /* 0x0000000000017941 */ /* 0x000fea0003800200 */
.L_x_2751:
        /* <DEDUP_REMOVED lines=65> */
.L_x_2758:
[----:B------:R-:W-:Y:S05]  /*5e10*/  BSYNC.RECONVERGENT B0 ;  /* 0x0000000000007941 */ /* 0x000fea0003800200 */
.L_x_2757:
        /* <DEDUP_REMOVED lines=47> */
.L_x_2756:
[----:B------:R-:W-:Y:S05]  /*6110*/  BSYNC.RECONVERGENT B1 ;  /* 0x0000000000017941 */ /* 0x000fea0003800200 */
.L_x_2755:
        /* <DEDUP_REMOVED lines=63> */
.L_x_2762:
[----:B------:R-:W-:Y:S05]  /*6510*/  BSYNC.RECONVERGENT B0 ;  /* 0x0000000000007941 */ /* 0x000fea0003800200 */
.L_x_2761:
        /* <DEDUP_REMOVED lines=47> */
.L_x_2760:
[----:B------:R-:W-:Y:S05]  /*6810*/  BSYNC.RECONVERGENT B1 ;  /* 0x0000000000017941 */ /* 0x000fea0003800200 */
.L_x_2759:
        /* <DEDUP_REMOVED lines=63> */
.L_x_2766:
[----:B------:R-:W-:Y:S05]  /*6c10*/  BSYNC.RECONVERGENT B0 ;  /* 0x0000000000007941 */ /* 0x000fea0003800200 */
.L_x_2765:
        /* <DEDUP_REMOVED lines=47> */
.L_x_2764:
[----:B------:R-:W-:Y:S05]  /*6f10*/  BSYNC.RECONVERGENT B1 ;  /* 0x0000000000017941 */ /* 0x000fea0003800200 */
.L_x_2763:
        /* <DEDUP_REMOVED lines=8> */
.L_x_2734:
        /* <DEDUP_REMOVED lines=95> */
.L_x_2770:
[----:B------:R-:W-:Y:S05]  /*7590*/  BSYNC.RECONVERGENT B0 ;  /* 0x0000000000007941 */ /* 0x000fea0003800200 */
.L_x_2769:
        /* <DEDUP_REMOVED lines=88> */
.L_x_2768:
[----:B------:R-:W-:Y:S05]  /*7b20*/  BSYNC.RECONVERGENT B1 ;  /* 0x0000000000017941 */ /* 0x000fea0003800200 */
.L_x_2767:
        /* <DEDUP_REMOVED lines=98> */
.L_x_2774:
[----:B------:R-:W-:Y:S05]  /*8150*/  BSYNC.RECONVERGENT B0 ;  /* 0x0000000000007941 */ /* 0x000fea0003800200 */
.L_x_2773:
        /* <DEDUP_REMOVED lines=88> */
.L_x_2772:
[----:B------:R-:W-:Y:S05]  /*86e0*/  BSYNC.RECONVERGENT B1 ;  /* 0x0000000000017941 */ /* 0x000fea0003800200 */
.L_x_2771:
        /* <DEDUP_REMOVED lines=100> */
.L_x_2778:
[----:B------:R-:W-:Y:S05]  /*8d30*/  BSYNC.RECONVERGENT B0 ;  /* 0x0000000000007941 */ /* 0x000fea0003800200 */
.L_x_2777:
        /* <DEDUP_REMOVED lines=88> */
.L_x_2776:
[----:B------:R-:W-:Y:S05]  /*92c0*/  BSYNC.RECONVERGENT B1 ;  /* 0x0000000000017941 */ /* 0x000fea0003800200 */
.L_x_2775:
        /* <DEDUP_REMOVED lines=101> */
.L_x_2782:
[----:B------:R-:W-:Y:S05]  /*9920*/  BSYNC.RECONVERGENT B0 ;  /* 0x0000000000007941 */ /* 0x000fea0003800200 */
.L_x_2781:
        /* <DEDUP_REMOVED lines=89> */
.L_x_2780:
[----:B------:R-:W-:Y:S05]  /*9ec0*/  BSYNC.RECONVERGENT B1 ;  /* 0x0000000000017941 */ /* 0x000fea0003800200 */
.L_x_2779:
        /* <DEDUP_REMOVED lines=97> */
.L_x_2786:
[----:B------:R-:W-:Y:S05]  /*a4e0*/  BSYNC.RECONVERGENT B0 ;  /* 0x0000000000007941 */ /* 0x000fea0003800200 */
.L_x_2785:
        /* <DEDUP_REMOVED lines=88> */
.L_x_2784:
[----:B------:R-:W-:Y:S05]  /*aa70*/  BSYNC.RECONVERGENT B1 ;  /* 0x0000000000017941 */ /* 0x000fea0003800200 */
.L_x_2783:
        /* <DEDUP_REMOVED lines=99> */
.L_x_2790:
[----:B------:R-:W-:Y:S05]  /*b0b0*/  BSYNC.RECONVERGENT B0 ;  /* 0x0000000000007941 */ /* 0x000fea0003800200 */
.L_x_2789:
        /* <DEDUP_REMOVED lines=88> */
.L_x_2788:
[----:B------:R-:W-:Y:S05]  /*b640*/  BSYNC.RECONVERGENT B1 ;  /* 0x0000000000017941 */ /* 0x000fea0003800200 */
.L_x_2787:
        /* <DEDUP_REMOVED lines=100> */
.L_x_2794:
[----:B------:R-:W-:Y:S05]  /*bc90*/  BSYNC.RECONVERGENT B0 ;  /* 0x0000000000007941 */ /* 0x000fea0003800200 */
.L_x_2793:
        /* <DEDUP_REMOVED lines=86> */
.L_x_2792:
[----:B------:R-:W-:Y:S05]  /*c200*/  BSYNC.RECONVERGENT B1 ;  /* 0x0000000000017941 */ /* 0x000fea0003800200 */
.L_x_2791:
        /* <DEDUP_REMOVED lines=100> */
.L_x_2798:
[----:B------:R-:W-:Y:S05]  /*c850*/  BSYNC.RECONVERGENT B0 ;  /* 0x0000000000007941 */ /* 0x000fea0003800200 */
.L_x_2797:
        /* <DEDUP_REMOVED lines=86> */
.L_x_2796:
[----:B------:R-:W-:Y:S05]  /*cdc0*/  BSYNC.RECONVERGENT B1 ;  /* 0x0000000000017941 */ /* 0x000fea0003800200 */
.L_x_2795:
[----:B------:R-:W5:Y:S08]  /*cdd0*/  LDC R3, c[0x0][0x450] ;  /* 0x00011400ff037b82 */ /* 0x000f700000000800 */
[----:B------:R-:W1:Y:S01]  /*cde0*/  LDC R15, c[0x0][0x450] ;  /* 0x00011400ff0f7b82 */ /* 0x000e620000000800 */
[----:B-----5:R-:W-:Y:S05]  /*cdf0*/  IMAD.U32 R3, R3, -0x40, RZ ;  /* 0xffffffc003037824 */ /* 0x020fea00078e00ff */
[C---:B------:R-:W-:Y:S02]  /*ce00*/  LEA R90, P1, R3.reuse, R90, 0x1 ;  /* 0x0000005a035a7211 */ /* 0x040fe400078208ff */
[C---:B------:R-:W-:Y:S02]  /*ce10*/  LEA R88, P0, R3.reuse, R88, 0x1 ;  /* 0x0000005803587211 */ /* 0x040fe400078008ff */
[C---:B------:R-:W-:Y:S02]  /*ce20*/  LEA.HI.X.SX32 R91, R3.reuse, R91, 0x1, P1 ;  /* 0x0000005b035b7211 */ /* 0x040fe400008f0eff */
[----:B-1----:R-:W-:Y:S09]  /*ce30*/  LEA.HI.X.SX32 R89, R3, R89, 0x1, P0 ;  /* 0x0000005903597211 */ /* 0x002ff200000f0eff */
.L_x_2733:
[----:B------:R-:W-:Y:S05]  /*ce40*/  BSYNC.RECONVERGENT B2 ;  /* 0x0000000000027941 */ /* 0x000fea0003800200 */
.L_x_2717:
        /* <DEDUP_REMOVED lines=90> */
.L_x_2799:
[----:B------:R-:W-:Y:S02]  /*d3f0*/  IADD3 R86, P1, PT, R86, R93, RZ ;  /* 0x0000005d56567210 */ /* 0x000fe40007f3e0ff */
[----:B------:R-:W-:Y:S03]  /*d400*/  IADD3 R12, P0, PT, R12, R95, RZ ;  /* 0x0000005f0c0c7210 */ /* 0x000fe60007f1e0ff */
[----:B------:R-:W-:Y:S02]  /*d410*/  IMAD.X R87, R87, 0x1, R92, P1 ;  /* 0x0000000157577824 */ /* 0x000fe400008e065c */
[----:B------:R-:W-:Y:S01]  /*d420*/  IMAD.X R13, R13, 0x1, R94, P0 ;  /* 0x000000010d0d7824 */ /* 0x000fe200000e065e */
[----:B------:R-:W-:Y:S07]  /*d430*/  @P2 BRA `(.L_x_2800) ;  /* 0xffffff5000042947 */ /* 0x000fee000383ffff */
.L_x_2700:
        /* <DEDUP_REMOVED lines=43> */
.L_x_2804:
[----:B------:R-:W-:Y:S05]  /*d6f0*/  BSYNC.RECONVERGENT B0 ;  /* 0x0000000000007941 */ /* 0x000fea0003800200 */
.L_x_2803:
        /* <DEDUP_REMOVED lines=17> */
.L_x_2806:
[----:B------:R-:W-:Y:S05]  /*d810*/  BSYNC.RECONVERGENT B0 ;  /* 0x0000000000007941 */ /* 0x000fea0003800200 */
.L_x_2805:
        /* <DEDUP_REMOVED lines=17> */
.L_x_2808:
[----:B------:R-:W-:Y:S05]  /*d930*/  BSYNC.RECONVERGENT B0 ;  /* 0x0000000000007941 */ /* 0x000fea0003800200 */
.L_x_2807:
        /* <DEDUP_REMOVED lines=17> */
.L_x_2802:
        /* <DEDUP_REMOVED lines=79> */
.L_x_2816:
[----:B------:R-:W-:Y:S05]  /*df40*/  BSYNC.RECONVERGENT B0 ;  /* 0x0000000000007941 */ /* 0x000fea0003800200 */
.L_x_2815:
[----:B-----5:R-:W-:Y:S01]  /*df50*/  IMAD.MOV.U32 R6, RZ, RZ, R18 ;  /* 0x000000ffff067224 */ /* 0x020fe200078e0012 */
[----:B------:R-:W-:Y:S01]  /*df60*/  MOV R4, R16 ;  /* 0x0000001000047202 */ /* 0x000fe20000000f00 */
[----:B------:R-:W-:Y:S01]  /*df70*/  IMAD.MOV.U32 R7, RZ, RZ, R19 ;  /* 0x000000ffff077224 */ /* 0x000fe200078e0013 */
[----:B------:R-:W-:Y:S02]  /*df80*/  MOV R5, R17 ;  /* 0x0000001100057202 */ /* 0x000fe40000000f00 */
.L_x_2814:
[----:B------:R-:W-:Y:S05]  /*df90*/  BSYNC.RECONVERGENT B1 ;  /* 0x0000000000017941 */ /* 0x000fea0003800200 */
.L_x_2813:
        /* <DEDUP_REMOVED lines=48> */
.L_x_2818:
[----:B------:R-:W-:Y:S05]  /*e2a0*/  BSYNC.RECONVERGENT B0 ;  /* 0x0000000000007941 */ /* 0x000fea0003800200 */
.L_x_2817:
[----:B-----5:R3:W-:Y:S02]  /*e2b0*/  STS.128 [R229+0x2000], R16 ;  /* 0x00200010e5007388 */ /* 0x0207e40000000c00 */
.L_x_2812:
[----:B------:R-:W-:Y:S05]  /*e2c0*/  BSYNC.RECONVERGENT B2 ;  /* 0x0000000000027941 */ /* 0x000fea0003800200 */
.L_x_2811:
        /* <DEDUP_REMOVED lines=64> */
.L_x_2824:
[----:B------:R-:W-:Y:S05]  /*e6d0*/  BSYNC.RECONVERGENT B0 ;  /* 0x0000000000007941 */ /* 0x000fea0003800200 */
.L_x_2823:
[----:B-----5:R1:W-:Y:S02]  /*e6e0*/  STS.128 [R229+0x800], R16 ;  /* 0x00080010e5007388 */ /* 0x0203e40000000c00 */
.L_x_2822:
[----:B------:R-:W-:Y:S05]  /*e6f0*/  BSYNC.RECONVERGENT B1 ;  /* 0x0000000000017941 */ /* 0x000fea0003800200 */
.L_x_2821:
        /* <DEDUP_REMOVED lines=55> */
.L_x_2826:
[----:B------:R-:W-:Y:S05]  /*ea70*/  BSYNC.RECONVERGENT B0 ;  /* 0x0000000000007941 */ /* 0x000fea0003800200 */
.L_x_2825:
[----:B-----5:R3:W-:Y:S02]  /*ea80*/  STS.128 [R229+0x2800], R16 ;  /* 0x00280010e5007388 */ /* 0x0207e40000000c00 */
.L_x_2820:
[----:B------:R-:W-:Y:S05]  /*ea90*/  BSYNC.RECONVERGENT B2 ;  /* 0x0000000000027941 */ /* 0x000fea0003800200 */
.L_x_2819:
        /* <DEDUP_REMOVED lines=65> */
.L_x_2832:
[----:B------:R-:W-:Y:S05]  /*eeb0*/  BSYNC.RECONVERGENT B0 ;  /* 0x0000000000007941 */ /* 0x000fea0003800200 */
.L_x_2831:
[----:B-----5:R1:W-:Y:S02]  /*eec0*/  STS.128 [R229+0x1000], R16 ;  /* 0x00100010e5007388 */ /* 0x0203e40000000c00 */
.L_x_2830:
[----:B------:R-:W-:Y:S05]  /*eed0*/  BSYNC.RECONVERGENT B1 ;  /* 0x0000000000017941 */ /* 0x000fea0003800200 */
.L_x_2829:
        /* <DEDUP_REMOVED lines=55> */
.L_x_2834:
[----:B------:R-:W-:Y:S05]  /*f250*/  BSYNC.RECONVERGENT B0 ;  /* 0x0000000000007941 */ /* 0x000fea0003800200 */
.L_x_2833:
[----:B-----5:R1:W-:Y:S02]  /*f260*/  STS.128 [R229+0x3000], R16 ;  /* 0x00300010e5007388 */ /* 0x0203e40000000c00 */
.L_x_2828:
[----:B------:R-:W-:Y:S05]  /*f270*/  BSYNC.RECONVERGENT B2 ;  /* 0x0000000000027941 */ /* 0x000fea0003800200 */
.L_x_2827:
        /* <DEDUP_REMOVED lines=64> */
.L_x_2838:
[----:B------:R-:W-:Y:S05]  /*f680*/  BSYNC.RECONVERGENT B0 ;  /* 0x0000000000007941 */ /* 0x000fea0003800200 */
.L_x_2837:
[----:B-----5:R3:W-:Y:S02]  /*f690*/  STS.128 [R229+0x1800], R16 ;  /* 0x00180010e5007388 */ /* 0x0207e40000000c00 */
.L_x_2836:
[----:B------:R-:W-:Y:S05]  /*f6a0*/  BSYNC.RECONVERGENT B1 ;  /* 0x0000000000017941 */ /* 0x000fea0003800200 */
.L_x_2835:
        /* <DEDUP_REMOVED lines=56> */
.L_x_2840:
[----:B------:R-:W-:Y:S05]  /*fa30*/  BSYNC.RECONVERGENT B0 ;  /* 0x0000000000007941 */ /* 0x000fea0003800200 */
.L_x_2839:
[----:B-----5:R1:W-:Y:S01]  /*fa40*/  STS.128 [R229+0x3800], R16 ;  /* 0x00380010e5007388 */ /* 0x0203e20000000c00 */
[----:B------:R-:W-:Y:S05]  /*fa50*/  BRA `(.L_x_2809) ;  /* 0x0000002c00dc7947 */ /* 0x000fea0003800000 */
.L_x_2810:
        /* <DEDUP_REMOVED lines=101> */
.L_x_2845:
[----:B------:R-:W-:Y:S05]  /*100b0*/  BSYNC.RECONVERGENT B0 ;  /* 0x0000000000007941 */ /* 0x000fea0003800200 */
.L_x_2844:
[----:B------:R-:W-:Y:S05]  /*100c0*/  BSYNC.RECONVERGENT B1 ;  /* 0x0000000000017941 */ /* 0x000fea0003800200 */
.L_x_2843:
        /* <DEDUP_REMOVED lines=88> */
.L_x_2847:
[----:B------:R-:W-:Y:S05]  /*10650*/  BSYNC.RECONVERGENT B0 ;  /* 0x0000000000007941 */ /* 0x000fea0003800200 */
.L_x_2846:
[----:B-----5:R3:W-:Y:S02]  /*10660*/  STS.128 [R229+0x2000], R20 ;  /* 0x00200014e5007388 */ /* 0x0207e40000000c00 */
.L_x_2842:
[----:B------:R-:W-:Y:S05]  /*10670*/  BSYNC.RECONVERGENT B2 ;  /* 0x0000000000027941 */ /* 0x000fea0003800200 */
.L_x_2841:
        /* <DEDUP_REMOVED lines=94> */
.L_x_2853:
[----:B------:R-:W-:Y:S05]  /*10c60*/  BSYNC.RECONVERGENT B0 ;  /* 0x0000000000007941 */ /* 0x000fea0003800200 */
.L_x_2852:
[----:B-----5:R3:W-:Y:S02]  /*10c70*/  STS.128 [R229+0x800], R20 ;  /* 0x00080014e5007388 */ /* 0x0207e40000000c00 */
.L_x_2851:
[----:B------:R-:W-:Y:S05]  /*10c80*/  BSYNC.RECONVERGENT B1 ;  /* 0x0000000000017941 */ /* 0x000fea0003800200 */
.L_x_2850:
        /* <DEDUP_REMOVED lines=87> */
.L_x_2855:
[----:B------:R-:W-:Y:S05]  /*11200*/  BSYNC.RECONVERGENT B0 ;  /* 0x0000000000007941 */ /* 0x000fea0003800200 */
.L_x_2854:
[----:B-----5:R1:W-:Y:S02]  /*11210*/  STS.128 [R229+0x2800], R4 ;  /* 0x00280004e5007388 */ /* 0x0203e40000000c00 */
.L_x_2849:
[----:B------:R-:W-:Y:S05]  /*11220*/  BSYNC.RECONVERGENT B2 ;  /* 0x0000000000027941 */ /* 0x000fea0003800200 */
.L_x_2848:
        /* <DEDUP_REMOVED lines=97> */
.L_x_2861:
[----:B------:R-:W-:Y:S05]  /*11840*/  BSYNC.RECONVERGENT B0 ;  /* 0x0000000000007941 */ /* 0x000fea0003800200 */
.L_x_2860:
[----:B-----5:R3:W-:Y:S02]  /*11850*/  STS.128 [R229+0x1000], R20 ;  /* 0x00100014e5007388 */ /* 0x0207e40000000c00 */
.L_x_2859:
[----:B------:R-:W-:Y:S05]  /*11860*/  BSYNC.RECONVERGENT B1 ;  /* 0x0000000000017941 */ /* 0x000fea0003800200 */
.L_x_2858:
        /* <DEDUP_REMOVED lines=87> */
.L_x_2863:
[----:B------:R-:W-:Y:S05]  /*11de0*/  BSYNC.RECONVERGENT B0 ;  /* 0x0000000000007941 */ /* 0x000fea0003800200 */
.L_x_2862:
[----:B-----5:R3:W-:Y:S02]  /*11df0*/  STS.128 [R229+0x3000], R20 ;  /* 0x00300014e5007388 */ /* 0x0207e40000000c00 */
.L_x_2857:
[----:B------:R-:W-:Y:S05]  /*11e00*/  BSYNC.RECONVERGENT B2 ;  /* 0x0000000000027941 */ /* 0x000fea0003800200 */
.L_x_2856:
        /* <DEDUP_REMOVED lines=95> */
.L_x_2867:
[----:B------:R-:W-:Y:S05]  /*12400*/  BSYNC.RECONVERGENT B0 ;  /* 0x0000000000007941 */ /* 0x000fea0003800200 */
.L_x_2866:
[----:B-----5:R1:W-:Y:S02]  /*12410*/  STS.128 [R229+0x1800], R20 ;  /* 0x00180014e5007388 */ /* 0x0203e40000000c00 */
.L_x_2865:
[----:B------:R-:W-:Y:S05]  /*12420*/  BSYNC.RECONVERGENT B1 ;  /* 0x0000000000017941 */ /* 0x000fea0003800200 */
.L_x_2864:
        /* <DEDUP_REMOVED lines=88> */
.L_x_2869:
[----:B------:R-:W-:Y:S05]  /*129b0*/  BSYNC.RECONVERGENT B0 ;  /* 0x0000000000007941 */ /* 0x000fea0003800200 */
.L_x_2868:
[----:B-----5:R1:W-:Y:S02]  /*129c0*/  STS.128 [R229+0x3800], R4 ;  /* 0x00380004e5007388 */ /* 0x0203e40000000c00 */
.L_x_2809:
[----:B------:R-:W-:Y:S05]  /*129d0*/  BSYNC.RECONVERGENT B3 ;  /* 0x0000000000037941 */ /* 0x000fea0003800200 */
.L_x_2801:
[----:B------:R-:W3:Y:S01]  /*129e0*/  LDC.64 R2, c[0x0][0x3b8] ;  /* 0x0000ee00ff027b82 */ /* 0x000ee20000000a00 */
[----:B-12---:R-:W-:Y:S01]  /*129f0*/  IMAD.IADD R7, R61, 0x1, -R70 ;  /* 0x000000013d077824 */ /* 0x006fe200078e0a46 */
[----:B------:R-:W-:Y:S01]  /*12a00*/  BSSY.RECONVERGENT B0, `(.L_x_2870) ;  /* 0x0000019000007945 */ /* 0x000fe20003800200 */
[C---:B------:R-:W-:Y:S02]  /*12a10*/  VIADD R12, R128.reuse, 0x40 ;  /* 0x00000040800c7836 */ /* 0x040fe40000000000 */
[C---:B------:R-:W-:Y:S01]  /*12a20*/  VIADD R8, R128.reuse, 0x50 ;  /* 0x0000005080087836 */ /* 0x040fe20000000000 */
[-C--:B------:R-:W-:Y:S02]  /*12a30*/  ISETP.GE.AND P6, PT, R128, R7.reuse, PT ;  /* 0x000000078000720c */ /* 0x080fe40003fc6270 */
[----:B---34-:R-:W1:Y:S01]  /*12a40*/  LDC.64 R4, c[0x0][0x538] ;  /* 0x00014e00ff047b82 */ /* 0x018e620000000a00 */
[-C--:B------:R-:W-:Y:S02]  /*12a50*/  ISETP.GE.AND P0, PT, R32, R7.reuse, PT ;  /* 0x000000072000720c */ /* 0x080fe40003f06270 */
[----:B------:R-:W-:-:S02]  /*12a60*/  ISETP.GE.AND P5, PT, R36, R7, PT ;  /* 0x000000072400720c */ /* 0x000fc40003fa6270 */
[-C--:B------:R-:W-:Y:S02]  /*12a70*/  ISETP.GE.AND P4, PT, R38, R7.reuse, PT ;  /* 0x000000072600720c */ /* 0x080fe40003f86270 */
[----:B------:R-:W-:-:S04]  /*12a80*/  ISETP.GE.AND P3, PT, R12, R7, PT ;  /* 0x000000070c00720c */ /* 0x000fc80003f66270 */
[----:B------:R-:W-:Y:S06]  /*12a90*/  @P6 BRA `(.L_x_2871) ;  /* 0x00000000003c6947 */ /* 0x000fec0003800000 */
[----:B------:R-:W2:Y:S02]  /*12aa0*/  LDCU UR4, c[0x0][0x440] ;  /* 0x00008800ff0477ac */ /* 0x000ea40008000800 */
[----:B--2---:R-:W-:Y:S02]  /*12ab0*/  ISETP.GE.AND P2, PT, R10, UR4, PT ;  /* 0x000000040a007c0c */ /* 0x004fe4000bf46270 */
        /* <DEDUP_REMOVED lines=13> */
.L_x_2871:
[----:B------:R-:W-:Y:S05]  /*12b90*/  BSYNC.RECONVERGENT B0 ;  /* 0x0000000000007941 */ /* 0x000fea0003800200 */
.L_x_2870:
[C---:B--2---:R-:W-:Y:S01]  /*12ba0*/  LEA R14, P1, R69.reuse, R216, 0x1 ;  /* 0x000000d8450e7211 */ /* 0x044fe200078208ff */
[----:B------:R-:W-:Y:S01]  /*12bb0*/  BSSY.RECONVERGENT B0, `(.L_x_2872) ;  /* 0x0000012000007945 */ /* 0x000fe20003800200 */
[----:B------:R-:W-:Y:S01]  /*12bc0*/  ISETP.GE.AND P2, PT, R8, R7, PT ;  /* 0x000000070800720c */ /* 0x000fe20003f46270 */
[----:B------:R-:W-:Y:S01]  /*12bd0*/  VIADD R6, R128, 0x60 ;  /* 0x0000006080067836 */ /* 0x000fe20000000000 */
        /* <DEDUP_REMOVED lines=15> */
.L_x_2873:
[----:B------:R-:W-:Y:S05]  /*12cd0*/  BSYNC.RECONVERGENT B0 ;  /* 0x0000000000007941 */ /* 0x000fea0003800200 */
.L_x_2872:
        /* <DEDUP_REMOVED lines=19> */
.L_x_2875:
[----:B------:R-:W-:Y:S05]  /*12e10*/  BSYNC.RECONVERGENT B0 ;  /* 0x0000000000007941 */ /* 0x000fea0003800200 */
.L_x_2874:
        /* <DEDUP_REMOVED lines=19> */
.L_x_2877:
[----:B------:R-:W-:Y:S05]  /*12f50*/  BSYNC.RECONVERGENT B0 ;  /* 0x0000000000007941 */ /* 0x000fea0003800200 */
.L_x_2876:
[----:B------:R-:W-:Y:S01]  /*12f60*/  BSSY.RECONVERGENT B0, `(.L_x_2878) ;  /* 0x0000015000007945 */ /* 0x000fe20003800200 */
[----:B------:R-:W-:-:S03]  /*12f70*/  ISETP.GE.AND P1, PT, R128, R7, PT ;  /* 0x000000078000720c */ /* 0x000fc60003f26270 */
[----:B------:R-:W-:Y:S10]  /*12f80*/  @P3 BRA `(.L_x_2879) ;  /* 0x0000000000483947 */ /* 0x000ff40003800000 */
[----:B------:R-:W1:Y:S01]  /*12f90*/  LDCU UR4, c[0x0][0x440] ;  /* 0x00008800ff0477ac */ /* 0x000e620008000800 */
[----:B---34-:R-:W-:Y:S01]  /*12fa0*/  MOV R16, R14 ;  /* 0x0000000e00107202 */ /* 0x018fe20000000f00 */
[----:B------:R-:W-:Y:S01]  /*12fb0*/  IMAD R0, R3, 0x60, RZ ;  /* 0x0000006003007824 */ /* 0x000fe200078e02ff */
[----:B------:R-:W-:-:S03]  /*12fc0*/  MOV R17, R15 ;  /* 0x0000000f00117202 */ /* 0x000fc60000000f00 */
[----:B------:R-:W-:-:S05]  /*12fd0*/  IMAD.WIDE.U32 R16, R2, 0x60, R16 ;  /* 0x0000006002107825 */ /* 0x000fca00078e0010 */
[----:B------:R-:W-:Y:S02]  /*12fe0*/  IADD3 R17, PT, PT, R0, R17, RZ ;  /* 0x0000001100117210 */ /* 0x000fe40007ffe0ff */
        /* <DEDUP_REMOVED lines=12> */
.L_x_2879:
[----:B------:R-:W-:Y:S05]  /*130b0*/  BSYNC.RECONVERGENT B0 ;  /* 0x0000000000007941 */ /* 0x000fea0003800200 */
.L_x_2878:
[----:B------:R-:W-:Y:S04]  /*130c0*/  BSSY.RECONVERGENT B0, `(.L_x_2880) ;  /* 0x0000011000007945 */ /* 0x000fe80003800200 */
[----:B------:R-:W-:Y:S05]  /*130d0*/  @P2 BRA `(.L_x_2881) ;  /* 0x00000000003c2947 */ /* 0x000fea0003800000 */
[----:B------:R-:W2:Y:S01]  /*130e0*/  LDCU UR4, c[0x0][0x440] ;  /* 0x00008800ff0477ac */ /* 0x000ea20008000800 */
[----:B-1-34-:R-:W-:-:S04]  /*130f0*/  LEA R16, P4, R2, R14, 0x7 ;  /* 0x0000000e02107211 */ /* 0x01afc800078838ff */
[----:B------:R-:W-:Y:S02]  /*13100*/  LEA.HI.X R17, R2, R15, R3, 0x7, P4 ;  /* 0x0000000f02117211 */ /* 0x000fe400020f3c03 */
        /* <DEDUP_REMOVED lines=12> */
.L_x_2881:
[----:B------:R-:W-:Y:S05]  /*131d0*/  BSYNC.RECONVERGENT B0 ;  /* 0x0000000000007941 */ /* 0x000fea0003800200 */
.L_x_2880:
[----:B------:R-:W-:Y:S04]  /*131e0*/  BSSY.RECONVERGENT B0, `(.L_x_2882) ;  /* 0x0000014000007945 */ /* 0x000fe80003800200 */
[----:B------:R-:W-:Y:S05]  /*131f0*/  @P0 BRA `(.L_x_2883) ;  /* 0x0000000000480947 */ /* 0x000fea0003800000 */
[----:B------:R-:W2:Y:S01]  /*13200*/  LDCU UR4, c[0x0][0x440] ;  /* 0x00008800ff0477ac */ /* 0x000ea20008000800 */
[----:B-1-34-:R-:W-:Y:S01]  /*13210*/  MOV R16, R14 ;  /* 0x0000000e00107202 */ /* 0x01afe20000000f00 */
[----:B------:R-:W-:Y:S01]  /*13220*/  IMAD R0, R3, 0xa0, RZ ;  /* 0x000000a003007824 */ /* 0x000fe200078e02ff */
[----:B------:R-:W-:-:S03]  /*13230*/  MOV R17, R15 ;  /* 0x0000000f00117202 */ /* 0x000fc60000000f00 */
[----:B------:R-:W-:-:S05]  /*13240*/  IMAD.WIDE.U32 R16, R2, 0xa0, R16 ;  /* 0x000000a002107825 */ /* 0x000fca00078e0010 */
[----:B------:R-:W-:Y:S02]  /*13250*/  IADD3 R17, PT, PT, R0, R17, RZ ;  /* 0x0000001100117210 */ /* 0x000fe40007ffe0ff */
        /* <DEDUP_REMOVED lines=12> */
.L_x_2883:
[----:B------:R-:W-:Y:S05]  /*13320*/  BSYNC.RECONVERGENT B0 ;  /* 0x0000000000007941 */ /* 0x000fea0003800200 */
.L_x_2882:
[----:B------:R-:W-:Y:S04]  /*13330*/  BSSY.RECONVERGENT B0, `(.L_x_2884) ;  /* 0x0000012000007945 */ /* 0x000fe80003800200 */
[----:B------:R-:W-:Y:S05]  /*13340*/  @P1 BRA `(.L_x_2885) ;  /* 0x0000000000401947 */ /* 0x000fea0003800000 */
[----:B------:R-:W3:Y:S01]  /*13350*/  LDCU UR4, c[0x0][0x440] ;  /* 0x00008800ff0477ac */ /* 0x000ee20008000800 */
[----:B------:R-:W-:Y:S02]  /*13360*/  IMAD R0, R3, 0xc0, RZ ;  /* 0x000000c003007824 */ /* 0x000fe400078e02ff */
[----:B--2---:R-:W-:-:S05]  /*13370*/  IMAD.WIDE.U32 R14, R2, 0xc0, R14 ;  /* 0x000000c0020e7825 */ /* 0x004fca00078e000e */
[----:B------:R-:W-:Y:S02]  /*13380*/  IADD3 R15, PT, PT, R0, R15, RZ ;  /* 0x0000000f000f7210 */ /* 0x000fe40007ffe0ff */
        /* <DEDUP_REMOVED lines=12> */
.L_x_2885:
[----:B------:R-:W-:Y:S05]  /*13450*/  BSYNC.RECONVERGENT B0 ;  /* 0x0000000000007941 */ /* 0x000fea0003800200 */
.L_x_2884:
[----:B------:R-:W3:Y:S01]  /*13460*/  LDCU.64 UR8, c[0x0][0x540] ;  /* 0x0000a800ff0877ac */ /* 0x000ee20008000a00 */
[----:B------:R-:W-:Y:S01]  /*13470*/  IMAD.MOV.U32 R127, RZ, RZ, RZ ;  /* 0x000000ffff7f7224 */ /* 0x000fe200078e00ff */
[----:B------:R-:W0:Y:S01]  /*13480*/  LDGDEPBAR ;  /* 0x00000000000079af */ /* 0x000e220000000000 */
[----:B------:R-:W4:Y:S01]  /*13490*/  LDCU UR4, c[0x0][0x508] ;  /* 0x0000a100ff0477ac */ /* 0x000f220008000800 */
[C---:B---3--:R-:W-:Y:S01]  /*134a0*/  IMAD.WIDE.U32 R126, R71.reuse, UR8, R126 ;  /* 0x00000008477e7c25 */ /* 0x048fe2000f8e007e */
[----:B------:R-:W3:Y:S03]  /*134b0*/  LDCU UR8, c[0x0][0x458] ;  /* 0x00008b00ff0877ac */ /* 0x000ee60008000800 */
[----:B------:R-:W-:Y:S01]  /*134c0*/  IMAD R0, R71, UR9, R127 ;  /* 0x0000000947007c24 */ /* 0x000fe2000f8e027f */
[----:B-1----:R-:W-:Y:S02]  /*134d0*/  LEA R4, P0, R126, R4, 0x2 ;  /* 0x000000047e047211 */ /* 0x002fe400078010ff */
[----:B------:R-:W-:Y:S01]  /*134e0*/  SHF.R.U32.HI R206, RZ, 0x1, R62 ;  /* 0x00000001ffce7819 */ /* 0x000fe2000001163e */
[----:B------:R-:W-:-:S04]  /*134f0*/  DEPBAR.LE SB0, 0x0 ;  /* 0x000080000000791a */ /* 0x000fc80000000000 */
[----:B------:R-:W-:-:S06]  /*13500*/  LEA.HI.X R5, R126, R5, R0, 0x2, P0 ;  /* 0x000000057e057211 */ /* 0x000fcc00000f1400 */
[----:B------:R-:W2:Y:S01]  /*13510*/  LDG.E R5, desc[UR6][R4.64] ;  /* 0x0000000604057981 */ /* 0x000ea2000c1e1900 */
[----:B---3--:R-:W2:Y:S01]  /*13520*/  MUFU.RCP R0, UR8 ;  /* 0x0000000800007d08 */ /* 0x008ea20008001000 */
[----:B-----5:R-:W-:Y:S01]  /*13530*/  LOP3.LUT R13, R206, 0x1f0, RZ, 0xc0, !PT ;  /* 0x000001f0ce0d7812 */ /* 0x020fe200078ec0ff */
[----:B------:R-:W-:Y:S01]  /*13540*/  BSSY.RECONVERGENT B0, `(.L_x_2886) ;  /* 0x000001b000007945 */ /* 0x000fe20003800200 */
[----:B------:R-:W-:Y:S02]  /*13550*/  SHF.R.U32.HI R62, RZ, 0x2, R62 ;  /* 0x00000002ff3e7819 */ /* 0x000fe4000001163e */
        /* <DEDUP_REMOVED lines=23> */
.L_x_2887:
[----:B------:R2:W-:Y:S04]  /*136d0*/  STS.128 [R229+0xc000], RZ ;  /* 0x00c000ffe5007388 */ /* 0x0005e80000000c00 */
[----:B------:R2:W-:Y:S02]  /*136e0*/  STS.128 [R229+0x10000], RZ ;  /* 0x010000ffe5007388 */ /* 0x0005e40000000c00 */
.L_x_2888:
[----:B------:R-:W-:Y:S05]  /*136f0*/  BSYNC.RECONVERGENT B0 ;  /* 0x0000000000007941 */ /* 0x000fea0003800200 */
.L_x_2886:
[----:B------:R-:W3:Y:S01]  /*13700*/  S2R R204, SR_TID.X ;  /* 0x0000000000cc7919 */ /* 0x000ee20000002100 */
[-C--:B------:R-:W-:Y:S01]  /*13710*/  ISETP.GE.AND P2, PT, R32, R7.reuse, PT ;  /* 0x000000072000720c */ /* 0x080fe20003f46270 */
[----:B------:R-:W4:Y:S01]  /*13720*/  LDC.64 R28, c[0x0][0x3c0] ;  /* 0x0000f000ff1c7b82 */ /* 0x000f220000000a00 */
        /* <DEDUP_REMOVED lines=11> */
[C---:B---3--:R-:W-:Y:S01]  /*137e0*/  IMAD.SHL.U32 R207, R204.reuse, 0x20, RZ ;  /* 0x00000020cccf7824 */ /* 0x048fe200078e00ff */
        /* <DEDUP_REMOVED lines=18> */
.L_x_2890:
[----:B------:R-:W-:Y:S05]  /*13910*/  BSYNC.RECONVERGENT B0 ;  /* 0x0000000000007941 */ /* 0x000fea0003800200 */
.L_x_2889:
[----:B------:R1:W-:Y:S01]  /*13920*/  @P3 STS.128 [R229+0xd000], RZ ;  /* 0x00d000ffe5003388 */ /* 0x0003e20000000c00 */
[----:B------:R-:W-:Y:S01]  /*13930*/  BSSY.RECONVERGENT B0, `(.L_x_2891) ;  /* 0x0000015000007945 */ /* 0x000fe20003800200 */
[----:B------:R-:W-:Y:S02]  /*13940*/  LOP3.LUT R15, R53, R207, RZ, 0xfc, !PT ;  /* 0x000000cf350f7212 */ /* 0x000fe400078efcff */
[----:B------:R1:W-:Y:S01]  /*13950*/  @P3 STS.128 [R229+0x11000], RZ ;  /* 0x011000ffe5003388 */ /* 0x0003e20000000c00 */
[----:B------:R-:W-:Y:S05]  /*13960*/  @P3 BRA `(.L_x_2892) ;  /* 0x0000000000443947 */ /* 0x000fea0003800000 */
[----:B------:R-:W5:Y:S01]  /*13970*/  LDCU UR4, c[0x0][0x440] ;  /* 0x00008800ff0477ac */ /* 0x000f620008000800 */
[----:B----4-:R-:W-:-:S04]  /*13980*/  IMAD.WIDE.U32 R16, R28, 0x20, RZ ;  /* 0x000000201c107825 */ /* 0x010fc800078e00ff */
        /* <DEDUP_REMOVED lines=15> */
.L_x_2892:
[----:B------:R-:W-:Y:S05]  /*13a80*/  BSYNC.RECONVERGENT B0 ;  /* 0x0000000000007941 */ /* 0x000fea0003800200 */
.L_x_2891:
        /* <DEDUP_REMOVED lines=25> */
.L_x_2894:
[----:B------:R-:W-:Y:S05]  /*13c20*/  BSYNC.RECONVERGENT B0 ;  /* 0x0000000000007941 */ /* 0x000fea0003800200 */
.L_x_2893:
[----:B------:R1:W-:Y:S01]  /*13c30*/  @P6 STS.128 [R229+0xe000], RZ ;  /* 0x00e000ffe5006388 */ /* 0x0003e20000000c00 */
[----:B------:R-:W-:Y:S03]  /*13c40*/  BSSY.RECONVERGENT B0, `(.L_x_2895) ;  /* 0x0000015000007945 */ /* 0x000fe60003800200 */
[----:B------:R1:W-:Y:S01]  /*13c50*/  @P6 STS.128 [R229+0x12000], RZ ;  /* 0x012000ffe5006388 */ /* 0x0003e20000000c00 */
        /* <DEDUP_REMOVED lines=19> */
.L_x_2896:
[----:B------:R-:W-:Y:S05]  /*13d90*/  BSYNC.RECONVERGENT B0 ;  /* 0x0000000000007941 */ /* 0x000fea0003800200 */
.L_x_2895:
[----:B------:R1:W-:Y:S01]  /*13da0*/  @P5 STS.128 [R229+0xe800], RZ ;  /* 0x00e800ffe5005388 */ /* 0x0003e20000000c00 */
[----:B------:R-:W-:Y:S03]  /*13db0*/  BSSY.RECONVERGENT B0, `(.L_x_2897) ;  /* 0x0000012000007945 */ /* 0x000fe60003800200 */
[----:B------:R1:W-:Y:S01]  /*13dc0*/  @P5 STS.128 [R229+0x12800], RZ ;  /* 0x012800ffe5005388 */ /* 0x0003e20000000c00 */
        /* <DEDUP_REMOVED lines=16> */
.L_x_2898:
[----:B------:R-:W-:Y:S05]  /*13ed0*/  BSYNC.RECONVERGENT B0 ;  /* 0x0000000000007941 */ /* 0x000fea0003800200 */
.L_x_2897:
        /* <DEDUP_REMOVED lines=22> */
.L_x_2900:
[----:B------:R-:W-:Y:S05]  /*14040*/  BSYNC.RECONVERGENT B0 ;  /* 0x0000000000007941 */ /* 0x000fea0003800200 */
.L_x_2899:
[----:B------:R1:W-:Y:S01]  /*14050*/  @P3 STS.128 [R229+0xf800], RZ ;  /* 0x00f800ffe5003388 */ /* 0x0003e20000000c00 */
[----:B------:R-:W-:Y:S03]  /*14060*/  BSSY.RECONVERGENT B0, `(.L_x_2901) ;  /* 0x0000015000007945 */ /* 0x000fe60003800200 */
[----:B------:R1:W-:Y:S01]  /*14070*/  @P3 STS.128 [R229+0x13800], RZ ;  /* 0x013800ffe5003388 */ /* 0x0003e20000000c00 */
[----:B------:R-:W-:Y:S05]  /*14080*/  @P3 BRA `(.L_x_2902) ;  /* 0x0000000000483947 */ /* 0x000fea0003800000 */
[----:B------:R-:W5:Y:S01]  /*14090*/  LDCU UR4, c[0x0][0x440] ;  /* 0x00008800ff0477ac */ /* 0x000f620008000800 */
[----:B----4-:R-:W-:Y:S01]  /*140a0*/  MOV R6, R4 ;  /* 0x0000000400067202 */ /* 0x010fe20000000f00 */
        /* <DEDUP_REMOVED lines=16> */
.L_x_2902:
[----:B------:R-:W-:Y:S05]  /*141b0*/  BSYNC.RECONVERGENT B0 ;  /* 0x0000000000007941 */ /* 0x000fea0003800200 */
.L_x_2901:
[----:B------:R-:W-:Y:S01]  /*141c0*/  LDSM.16.M88.4 R24, [R143] ;  /* 0x000000008f18783b */ /* 0x000fe20000000200 */
[----:B------:R-:W-:Y:S01]  /*141d0*/  IMAD.MOV.U32 R205, RZ, RZ, 0x20 ;  /* 0x00000020ffcd7424 */ /* 0x000fe200078e00ff */
[C---:B------:R-:W-:Y:S01]  /*141e0*/  LOP3.LUT P6, RZ, R204.reuse, 0x2, RZ, 0xc0, !PT ;  /* 0x00000002ccff7812 */ /* 0x040fe200078cc0ff */
[----:B------:R-:W-:Y:S01]  /*141f0*/  VIADD R63, R209, UR5 ;  /* 0x00000005d13f7c36 */ /* 0x000fe20008000000 */
[----:B------:R-:W5:Y:S01]  /*14200*/  LDSM.16.M88.4 R92, [R209+UR5+0x4000] ;  /* 0x00400005d15c783b */ /* 0x000f620008000200 */
[----:B------:R-:W-:Y:S01]  /*14210*/  IMAD.MOV.U32 R152, RZ, RZ, 0x40 ;  /* 0x00000040ff987424 */ /* 0x000fe200078e00ff */
[----:B------:R-:W-:Y:S01]  /*14220*/  SEL R8, R205, 0xffffffe0, !P6 ;  /* 0xffffffe0cd087807 */ /* 0x000fe20007000000 */
[----:B------:R-:W2:Y:S01]  /*14230*/  LDCU UR4, c[0x0][0x50c] ;  /* 0x0000a180ff0477ac */ /* 0x000ea20008000800 */
[----:B------:R-:W4:Y:S01]  /*14240*/  LDSM.16.M88.4 R84, [R209+UR5+0x4800] ;  /* 0x00480005d154783b */ /* 0x000f220008000200 */
[----:B------:R-:W-:Y:S02]  /*14250*/  LOP3.LUT P0, RZ, R204, 0x4, RZ, 0xc0, !PT ;  /* 0x00000004ccff7812 */ /* 0x000fe4000780c0ff */
[--C-:B------:R-:W-:Y:S01]  /*14260*/  IMAD.IADD R60, R63, 0x1, R8.reuse ;  /* 0x000000013f3c7824 */ /* 0x100fe200078e0208 */
[----:B------:R-:W1:Y:S01]  /*14270*/  LDSM.16.M88.4 R76, [R209+UR5+0x5000] ;  /* 0x00500005d14c783b */ /* 0x000e620008000200 */
[----:B------:R-:W-:Y:S01]  /*14280*/  IMAD.IADD R140, R143, 0x1, R8 ;  /* 0x000000018f8c7824 */ /* 0x000fe200078e0208 */
[----:B------:R-:W-:-:S02]  /*14290*/  SEL R152, R152, 0xffffffc0, !P0 ;  /* 0xffffffc098987807 */ /* 0x000fc40004000000 */
[----:B------:R-:W3:Y:S03]  /*142a0*/  LDSM.16.M88.4 R68, [R209+UR5+0x5800] ;  /* 0x00580005d144783b */ /* 0x000ee60008000200 */
[--C-:B------:R-:W-:Y:S01]  /*142b0*/  IMAD.IADD R141, R143, 0x1, R152.reuse ;  /* 0x000000018f8d7824 */ /* 0x100fe200078e0298 */
[----:B------:R-:W2:Y:S01]  /*142c0*/  LDSM.16.M88.4 R56, [R209+UR5+0x6000] ;  /* 0x00600005d138783b */ /* 0x000ea20008000200 */
[----:B------:R-:W-:Y:S02]  /*142d0*/  IMAD.IADD R63, R63, 0x1, R152 ;  /* 0x000000013f3f7824 */ /* 0x000fe400078e0298 */
        /* <DEDUP_REMOVED lines=11> */
[C---:B----4-:R-:W-:Y:S03]  /*14390*/  HMMA.16816.F32.BF16 R88, R24.reuse, R84, RZ ;  /* 0x000000541858723c */ /* 0x050fe600000418ff */
[----:B------:R-:W4:Y:S04]  /*143a0*/  LDSM.16.M88.4 R116, [R60+0x6000] ;  /* 0x006000003c74783b */ /* 0x000f280000000200 */
[----:B------:R-:W4:Y:S01]  /*143b0*/  LDSM.16.M88.4 R112, [R60+0x6800] ;  /* 0x006800003c70783b */ /* 0x000f220000000200 */
[C---:B-1----:R-:W-:Y:S03]  /*143c0*/  HMMA.16816.F32.BF16 R80, R24.reuse, R76, RZ ;  /* 0x0000004c1850723c */ /* 0x042fe600000418ff */
[----:B------:R-:W1:Y:S04]  /*143d0*/  LDSM.16.M88.4 R108, [R60+0x7000] ;  /* 0x007000003c6c783b */ /* 0x000e680000000200 */
[----:B------:R-:W1:Y:S01]  /*143e0*/  LDSM.16.M88.4 R104, [R60+0x7800] ;  /* 0x007800003c68783b */ /* 0x000e620000000200 */
[C---:B---3--:R-:W-:Y:S03]  /*143f0*/  HMMA.16816.F32.BF16 R72, R24.reuse, R68, RZ ;  /* 0x000000441848723c */ /* 0x048fe600000418ff */
[----:B------:R-:W-:Y:S04]  /*14400*/  LDSM.16.M88.4 R12, [R141] ;  /* 0x000000008d0c783b */ /* 0x000fe80000000200 */
[----:B------:R-:W3:Y:S01]  /*14410*/  LDSM.16.M88.4 R4, [R63+0x4000] ;  /* 0x004000003f04783b */ /* 0x000ee20000000200 */
        /* <DEDUP_REMOVED lines=28> */
[C---:B----4-:R-:W-:Y:S08]  /*145e0*/  HMMA.16816.F32.BF16 R64, R100.reuse, R116, R64 ;  /* 0x000000746440723c */ /* 0x050ff00000041840 */
[C---:B------:R-:W-:Y:S01]  /*145f0*/  HMMA.16816.F32.BF16 R56, R100.reuse, R118, R56 ;  /* 0x000000766438723c */ /* 0x040fe20000041838 */
[----:B------:R-:W4:Y:S07]  /*14600*/  LDSM.16.M88.4 R116, [R63+0x7800] ;  /* 0x007800003f74783b */ /* 0x000f2e0000000200 */
[C---:B------:R-:W-:Y:S08]  /*14610*/  HMMA.16816.F32.BF16 R48, R100.reuse, R112, R48 ;  /* 0x000000706430723c */ /* 0x040ff00000041830 */
[C---:B------:R-:W-:Y:S01]  /*14620*/  HMMA.16816.F32.BF16 R44, R100.reuse, R114, R44 ;  /* 0x00000072642c723c */ /* 0x040fe2000004182c */
[----:B------:R-:W-:Y:S07]  /*14630*/  LDSM.16.M88.4 R112, [R62+0x4000] ;  /* 0x004000003e70783b */ /* 0x000fee0000000200 */
[C---:B-1----:R-:W-:Y:S08]  /*14640*/  HMMA.16816.F32.BF16 R40, R100.reuse, R108, R40 ;  /* 0x0000006c6428723c */ /* 0x042ff00000041828 */
[C---:B------:R-:W-:Y:S01]  /*14650*/  HMMA.16816.F32.BF16 R36, R100.reuse, R110, R36 ;  /* 0x0000006e6424723c */ /* 0x040fe20000041824 */
[----:B------:R-:W-:Y:S07]  /*14660*/  LDSM.16.M88.4 R108, [R62+0x4800] ;  /* 0x004800003e6c783b */ /* 0x000fee0000000200 */
[C---:B------:R-:W-:Y:S08]  /*14670*/  HMMA.16816.F32.BF16 R32, R100.reuse, R104, R32 ;  /* 0x000000686420723c */ /* 0x040ff00000041820 */
[----:B------:R-:W-:Y:S01]  /*14680*/  HMMA.16816.F32.BF16 R24, R100, R106, R24 ;  /* 0x0000006a6418723c */ /* 0x000fe20000041818 */
[----:B------:R-:W-:Y:S04]  /*14690*/  LDSM.16.M88.4 R104, [R62+0x5000] ;  /* 0x005000003e68783b */ /* 0x000fe80000000200 */
[----:B------:R-:W-:Y:S03]  /*146a0*/  LDSM.16.M88.4 R100, [R62+0x5800] ;  /* 0x005800003e64783b */ /* 0x000fe60000000200 */
[C---:B---3--:R-:W-:Y:S08]  /*146b0*/  HMMA.16816.F32.BF16 R96, R12.reuse, R4, R96 ;  /* 0x000000040c60723c */ /* 0x048ff00000041860 */
[C---:B------:R-:W-:Y:S01]  /*146c0*/  HMMA.16816.F32.BF16 R92, R12.reuse, R6, R92 ;  /* 0x000000060c5c723c */ /* 0x040fe2000004185c */
[----:B------:R-:W1:Y:S07]  /*146d0*/  LDSM.16.M88.4 R4, [R144] ;  /* 0x000000009004783b */ /* 0x000e6e0000000200 */
[C---:B--2---:R-:W-:Y:S08]  /*146e0*/  HMMA.16816.F32.BF16 R88, R12.reuse, R20, R88 ;  /* 0x000000140c58723c */ /* 0x044ff00000041858 */
[C---:B------:R-:W-:Y:S01]  /*146f0*/  HMMA.16816.F32.BF16 R84, R12.reuse, R22, R84 ;  /* 0x000000160c54723c */ /* 0x040fe20000041854 */
[----:B------:R-:W2:Y:S07]  /*14700*/  LDSM.16.M88.4 R20, [R62+0x6000] ;  /* 0x006000003e14783b */ /* 0x000eae0000000200 */
[C---:B-----5:R-:W-:Y:S08]  /*14710*/  HMMA.16816.F32.BF16 R80, R12.reuse, R16, R80 ;  /* 0x000000100c50723c */ /* 0x060ff00000041850 */
        /* <DEDUP_REMOVED lines=14> */
[C---:B----4-:R-:W-:Y:S08]  /*14800*/  HMMA.16816.F32.BF16 R32, R12.reuse, R116, R32 ;  /* 0x000000740c20723c */ /* 0x050ff00000041820 */
[----:B------:R-:W-:Y:S01]  /*14810*/  HMMA.16816.F32.BF16 R24, R12, R118, R24 ;  /* 0x000000760c18723c */ /* 0x000fe20000041818 */
[----:B------:R-:W4:Y:S04]  /*14820*/  LDSM.16.M88.4 R12, [R62+0x7000] ;  /* 0x007000003e0c783b */ /* 0x000f280000000200 */
        /* <DEDUP_REMOVED lines=15> */
[----:B------:R-:W-:Y:S04]  /*14920*/  LDSM.16.M88.4 R20, [R140+0x2000] ;  /* 0x002000008c14783b */ /* 0x000fe80000000200 */
[----:B------:R-:W-:Y:S03]  /*14930*/  LDSM.16.M88.4 R140, [R141+0x2000] ;  /* 0x002000008d8c783b */ /* 0x000fe60000000200 */
[C---:B---3--:R-:W-:Y:S08]  /*14940*/  HMMA.16816.F32.BF16 R48, R4.reuse, R16, R48 ;  /* 0x000000100430723c */ /* 0x048ff00000041830 */
[C---:B------:R-:W-:Y:S01]  /*14950*/  HMMA.16816.F32.BF16 R44, R4.reuse, R18, R44 ;  /* 0x00000012042c723c */ /* 0x040fe2000004182c */
[----:B------:R-:W-:Y:S07]  /*14960*/  LDSM.16.M88.4 R16, [R60+0x8000] ;  /* 0x008000003c10783b */ /* 0x000fee0000000200 */
[C---:B----4-:R-:W-:Y:S08]  /*14970*/  HMMA.16816.F32.BF16 R40, R4.reuse, R12, R40 ;  /* 0x0000000c0428723c */ /* 0x050ff00000041828 */
[C---:B------:R-:W-:Y:S01]  /*14980*/  HMMA.16816.F32.BF16 R36, R4.reuse, R14, R36 ;  /* 0x0000000e0424723c */ /* 0x040fe20000041824 */
[----:B------:R-:W-:Y:S07]  /*14990*/  LDSM.16.M88.4 R12, [R60+0x8800] ;  /* 0x008800003c0c783b */ /* 0x000fee0000000200 */
[----:B------:R-:W-:Y:S01]  /*149a0*/  HMMA.16816.F32.BF16 R32, R4, R136, R32 ;  /* 0x000000880420723c */ /* 0x000fe20000041820 */
[----:B------:R-:W-:-:S05]  /*149b0*/  IMAD.SHL.U32 R136, R204, 0x2, RZ ;  /* 0x00000002cc887824 */ /* 0x000fca00078e00ff */
[----:B------:R-:W-:Y:S02]  /*149c0*/  LOP3.LUT R136, R136, 0x6, RZ, 0xc0, !PT ;  /* 0x0000000688887812 */ /* 0x000fe400078ec0ff */
[----:B------:R-:W-:Y:S01]  /*149d0*/  HMMA.16816.F32.BF16 R24, R4, R138, R24 ;  /* 0x0000008a0418723c */ /* 0x000fe20000041818 */
[----:B------:R-:W2:Y:S07]  /*149e0*/  LDSM.16.M88.4 R4, [R60+0x9000] ;  /* 0x009000003c04783b */ /* 0x000eae0000000200 */
[C---:B------:R-:W-:Y:S08]  /*149f0*/  HMMA.16816.F32.BF16 R80, R132.reuse, R120, R80 ;  /* 0x000000788450723c */ /* 0x040ff00000041850 */
[C---:B------:R-:W-:Y:S08]  /*14a00*/  HMMA.16816.F32.BF16 R76, R132.reuse, R122, R76 ;  /* 0x0000007a844c723c */ /* 0x040ff0000004184c */
[C---:B------:R-:W-:Y:S08]  /*14a10*/  HMMA.16816.F32.BF16 R88, R132.reuse, R124, R88 ;  /* 0x0000007c8458723c */ /* 0x040ff00000041858 */
[C---:B------:R-:W-:Y:S08]  /*14a20*/  HMMA.16816.F32.BF16 R84, R132.reuse, R126, R84 ;  /* 0x0000007e8454723c */ /* 0x040ff00000041854 */
[----:B-1----:R-:W-:Y:S08]  /*14a30*/  HMMA.16816.F32.BF16 R40, R132, R104, R40 ;  /* 0x000000688428723c */ /* 0x002ff00000041828 */
        /* <DEDUP_REMOVED lines=8> */
[----:B------:R-:W-:Y:S08]  /*14ac0*/  HMMA.16816.F32.BF16 R92, R132, R130, R92 ;  /* 0x00000082845c723c */ /* 0x000ff0000004185c */
[C---:B------:R-:W-:Y:S08]  /*14ad0*/  HMMA.16816.F32.BF16 R88, R20.reuse, R12, R88 ;  /* 0x0000000c1458723c */ /* 0x040ff00000041858 */
[C---:B------:R-:W-:Y:S01]  /*14ae0*/  HMMA.16816.F32.BF16 R84, R20.reuse, R14, R84 ;  /* 0x0000000e1454723c */ /* 0x040fe20000041854 */
[----:B------:R-:W3:Y:S07]  /*14af0*/  LDSM.16.M88.4 R12, [R60+0xa800] ;  /* 0x00a800003c0c783b */ /* 0x000eee0000000200 */
[C---:B-1----:R-:W-:Y:S08]  /*14b00*/  HMMA.16816.F32.BF16 R40, R20.reuse, R4, R40 ;  /* 0x000000041428723c */ /* 0x042ff00000041828 */
[----:B------:R-:W-:Y:S01]  /*14b10*/  HMMA.16816.F32.BF16 R36, R20, R6, R36 ;  /* 0x000000061424723c */ /* 0x000fe20000041824 */
[----:B------:R-:W1:Y:S07]  /*14b20*/  LDSM.16.M88.4 R4, [R63+0x9000] ;  /* 0x009000003f04783b */ /* 0x000e6e0000000200 */
[C---:B------:R-:W-:Y:S08]  /*14b30*/  HMMA.16816.F32.BF16 R64, R132.reuse, R112, R64 ;  /* 0x000000708440723c */ /* 0x040ff00000041840 */
[----:B------:R-:W-:Y:S01]  /*14b40*/  HMMA.16816.F32.BF16 R56, R132, R114, R56 ;  /* 0x000000728438723c */ /* 0x000fe20000041838 */
[----:B------:R-:W4:Y:S07]  /*14b50*/  LDSM.16.M88.4 R112, [R60+0x9800] ;  /* 0x009800003c70783b */ /* 0x000f2e0000000200 */
[C---:B------:R-:W-:Y:S08]  /*14b60*/  HMMA.16816.F32.BF16 R96, R20.reuse, R16, R96 ;  /* 0x000000101460723c */ /* 0x040ff00000041860 */
[----:B------:R-:W-:Y:S01]  /*14b70*/  HMMA.16816.F32.BF16 R92, R20, R18, R92 ;  /* 0x00000012145c723c */ /* 0x000fe2000004185c */
[----:B------:R-:W5:Y:S07]  /*14b80*/  LDSM.16.M88.4 R16, [R63+0x8000] ;  /* 0x008000003f10783b */ /* 0x000f6e0000000200 */
[C---:B------:R-:W-:Y:S08]  /*14b90*/  HMMA.16816.F32.BF16 R48, R132.reuse, R108, R48 ;  /* 0x0000006c8430723c */ /* 0x040ff00000041830 */
[C---:B------:R-:W-:Y:S01]  /*14ba0*/  HMMA.16816.F32.BF16 R44, R132.reuse, R110, R44 ;  /* 0x0000006e842c723c */ /* 0x040fe2000004182c */
[----:B------:R-:W-:Y:S07]  /*14bb0*/  LDSM.16.M88.4 R108, [R60+0xb800] ;  /* 0x00b800003c6c783b */ /* 0x000fee0000000200 */
[C---:B------:R-:W-:Y:S08]  /*14bc0*/  HMMA.16816.F32.BF16 R32, R132.reuse, R100, R32 ;  /* 0x000000648420723c */ /* 0x040ff00000041820 */
[----:B------:R-:W-:Y:S01]  /*14bd0*/  HMMA.16816.F32.BF16 R24, R132, R102, R24 ;  /* 0x000000668418723c */ /* 0x000fe20000041818 */
[----:B------:R-:W-:Y:S01]  /*14be0*/  LDSM.16.M88.4 R100, [R62+0x8000] ;  /* 0x008000003e64783b */ /* 0x000fe20000000200 */
[----:B------:R-:W-:-:S02]  /*14bf0*/  VIMNMX R134, PT, PT, R30, R61, PT ;  /* 0x0000003d1e867248 */ /* 0x000fc40003fe0100 */
[----:B------:R-:W-:-:S04]  /*14c00*/  VIADDMNMX R135, R30, 0x8, R61, PT ;  /* 0x000000081e877846 */ /* 0x000fc8000380013d */
[C---:B--2---:R-:W-:Y:S01]  /*14c10*/  HMMA.16816.F32.BF16 R104, R20.reuse, R116, R64 ;  /* 0x000000741468723c */ /* 0x044fe20000041840 */
[----:B------:R-:W-:Y:S07]  /*14c20*/  LDSM.16.M88.4 R64, [R144+0x2000] ;  /* 0x002000009040783b */ /* 0x000fee0000000200 */
[C---:B---3--:R-:W-:Y:S08]  /*14c30*/  HMMA.16816.F32.BF16 R48, R20.reuse, R12, R48 ;  /* 0x0000000c1430723c */ /* 0x048ff00000041830 */
[----:B------:R-:W-:Y:S01]  /*14c40*/  HMMA.16816.F32.BF16 R44, R20, R14, R44 ;  /* 0x0000000e142c723c */ /* 0x000fe2000004182c */
[----:B------:R-:W2:Y:S07]  /*14c50*/  LDSM.16.M88.4 R12, [R63+0x8800] ;  /* 0x008800003f0c783b */ /* 0x000eae0000000200 */
[C---:B-1----:R-:W-:Y:S08]  /*14c60*/  HMMA.16816.F32.BF16 R80, R140.reuse, R4, R80 ;  /* 0x000000048c50723c */ /* 0x042ff00000041850 */
[----:B------:R-:W-:Y:S01]  /*14c70*/  HMMA.16816.F32.BF16 R76, R140, R6, R76 ;  /* 0x000000068c4c723c */ /* 0x000fe2000004184c */
[----:B------:R-:W1:Y:S07]  /*14c80*/  LDSM.16.M88.4 R4, [R63+0xa800] ;  /* 0x00a800003f04783b */ /* 0x000e6e0000000200 */
[C---:B----4-:R-:W-:Y:S08]  /*14c90*/  HMMA.16816.F32.BF16 R72, R20.reuse, R112, R72 ;  /* 0x000000701448723c */ /* 0x050ff00000041848 */
[----:B------:R-:W-:Y:S01]  /*14ca0*/  HMMA.16816.F32.BF16 R68, R20, R114, R68 ;  /* 0x000000721444723c */ /* 0x000fe20000041844 */
[----:B------:R-:W3:Y:S07]  /*14cb0*/  LDSM.16.M88.4 R112, [R63+0x9800] ;  /* 0x009800003f70783b */ /* 0x000eee0000000200 */
[C---:B-----5:R-:W-:Y:S08]  /*14cc0*/  HMMA.16816.F32.BF16 R92, R140.reuse, R18, R92 ;  /* 0x000000128c5c723c */ /* 0x060ff0000004185c */
[C---:B------:R-:W-:Y:S01]  /*14cd0*/  HMMA.16816.F32.BF16 R96, R140.reuse, R16, R96 ;  /* 0x000000108c60723c */ /* 0x040fe20000041860 */
[----:B------:R-:W4:Y:S07]  /*14ce0*/  LDSM.16.M88.4 R16, [R62+0x8800] ;  /* 0x008800003e10783b */ /* 0x000f2e0000000200 */
[----:B--2---:R-:W-:Y:S08]  /*14cf0*/  HMMA.16816.F32.BF16 R84, R140, R14, R84 ;  /* 0x0000000e8c54723c */ /* 0x004ff00000041854 */
[----:B------:R-:W-:Y:S08]  /*14d00*/  HMMA.16816.F32.BF16 R92, R64, R102, R92 ;  /* 0x00000066405c723c */ /* 0x000ff0000004185c */
[C---:B-1----:R-:W-:Y:S08]  /*14d10*/  HMMA.16816.F32.BF16 R48, R140.reuse, R4, R48 ;  /* 0x000000048c30723c */ /* 0x042ff00000041830 */
[----:B------:R-:W-:Y:S01]  /*14d20*/  HMMA.16816.F32.BF16 R44, R140, R6, R44 ;  /* 0x000000068c2c723c */ /* 0x000fe2000004182c */
[----:B------:R-:W1:Y:S02]  /*14d30*/  LDSM.16.M88.4 R4, [R62+0x9800] ;  /* 0x009800003e04783b */ /* 0x000e640000000200 */
[----:B------:R-:W-:-:S05]  /*14d40*/  FMUL.FTZ R103, R92, UR4 ;  /* 0x000000045c677c20 */ /* 0x000fca0008410000 */
[C---:B------:R-:W-:Y:S01]  /*14d50*/  HMMA.16816.F32.BF16 R32, R20.reuse, R108, R32 ;  /* 0x0000006c1420723c */ /* 0x040fe20000041820 */
[----:B------:R-:W-:Y:S01]  /*14d60*/  FMUL.FTZ R109, R93, UR4 ;  /* 0x000000045d6d7c20 */ /* 0x000fe20008410000 */
[----:B------:R-:W-:Y:S06]  /*14d70*/  MUFU.TANH R103, R103 ;  /* 0x0000006700677308 */ /* 0x000fec0000002400 */
[----:B------:R-:W-:Y:S01]  /*14d80*/  HMMA.16816.F32.BF16 R24, R20, R110, R24 ;  /* 0x0000006e1418723c */ /* 0x000fe20000041818 */
[----:B------:R-:W-:Y:S01]  /*14d90*/  FMUL.FTZ R111, R94, UR4 ;  /* 0x000000045e6f7c20 */ /* 0x000fe20008410000 */
[----:B------:R-:W-:Y:S06]  /*14da0*/  MUFU.TANH R109, R109 ;  /* 0x0000006d006d7308 */ /* 0x000fec0000002400 */
[C---:B------:R-:W-:Y:S01]  /*14db0*/  HMMA.16816.F32.BF16 R88, R140.reuse, R12, R88 ;  /* 0x0000000c8c58723c */ /* 0x040fe20000041858 */
[----:B------:R-:W-:Y:S01]  /*14dc0*/  LDSM.16.M88.4 R12, [R62+0x9000] ;  /* 0x009000003e0c783b */ /* 0x000fe20000000200 */
[----:B------:R-:W-:Y:S06]  /*14dd0*/  MUFU.TANH R111, R111 ;  /* 0x0000006f006f7308 */ /* 0x000fec0000002400 */
[----:B---3--:R-:W-:Y:S01]  /*14de0*/  HMMA.16816.F32.BF16 R72, R140, R112, R72 ;  /* 0x000000708c48723c */ /* 0x008fe20000041848 */
[----:B------:R-:W-:-:S02]  /*14df0*/  FMUL.FTZ R113, R95, UR4 ;  /* 0x000000045f717c20 */ /* 0x000fc40008410000 */
[----:B------:R-:W2:Y:S04]  /*14e00*/  LDSM.16.M88.4 R92, [R63+0xb000] ;  /* 0x00b000003f5c783b */ /* 0x000ea80000000200 */
[----:B------:R-:W-:Y:S01]  /*14e10*/  MUFU.TANH R113, R113 ;  /* 0x0000007100717308 */ /* 0x000fe20000002400 */
[----:B------:R-:W-:Y:S01]  /*14e20*/  HMMA.16816.F32.BF16 R56, R20, R118, R56 ;  /* 0x000000761438723c */ /* 0x000fe20000041838 */
[----:B------:R-:W3:Y:S07]  /*14e30*/  LDSM.16.M88.4 R20, [R63+0xa000] ;  /* 0x00a000003f14783b */ /* 0x000eee0000000200 */
[C---:B----4-:R-:W-:Y:S08]  /*14e40*/  HMMA.16816.F32.BF16 R84, R64.reuse, R18, R84 ;  /* 0x000000124054723c */ /* 0x050ff00000041854 */
[----:B------:R-:W-:Y:S01]  /*14e50*/  HMMA.16816.F32.BF16 R88, R64, R16, R88 ;  /* 0x000000104058723c */ /* 0x000fe20000041858 */
[----:B------:R4:W5:Y:S07]  /*14e60*/  LDSM.16.M88.4 R16, [R63+0xb800] ;  /* 0x00b800003f10783b */ /* 0x00096e0000000200 */
[----:B------:R-:W-:Y:S03]  /*14e70*/  HMMA.16816.F32.BF16 R68, R140, R114, R68 ;  /* 0x000000728c44723c */ /* 0x000fe60000041844 */
[----:B------:R-:W-:Y:S01]  /*14e80*/  FMUL.FTZ R84, R84, UR4 ;  /* 0x0000000454547c20 */ /* 0x000fe20008410000 */
[----:B------:R-:W-:-:S04]  /*14e90*/  FMUL.FTZ R119, R85, UR4 ;  /* 0x0000000455777c20 */ /* 0x000fc80008410000 */
[----:B-1----:R-:W-:Y:S02]  /*14ea0*/  HMMA.16816.F32.BF16 R72, R64, R4, R72 ;  /* 0x000000044048723c */ /* 0x002fe40000041848 */
[----:B------:R-:W-:Y:S01]  /*14eb0*/  MUFU.TANH R119, R119 ;  /* 0x0000007700777308 */ /* 0x000fe20000002400 */
[----:B------:R-:W-:Y:S01]  /*14ec0*/  FMUL.FTZ R88, R88, UR4 ;  /* 0x0000000458587c20 */ /* 0x000fe20008410000 */
[----:B------:R-:W-:Y:S01]  /*14ed0*/  FMUL.FTZ R89, R89, UR4 ;  /* 0x0000000459597c20 */ /* 0x000fe20008410000 */
[----:B------:R-:W-:Y:S01]  /*14ee0*/  FMUL.FTZ R90, R90, UR4 ;  /* 0x000000045a5a7c20 */ /* 0x000fe20008410000 */
[----:B------:R-:W-:Y:S02]  /*14ef0*/  FMUL.FTZ R91, R91, UR4 ;  /* 0x000000045b5b7c20 */ /* 0x000fe40008410000 */
[----:B--2---:R-:W-:Y:S01]  /*14f00*/  HMMA.16816.F32.BF16 R40, R140, R92, R40 ;  /* 0x0000005c8c28723c */ /* 0x004fe20000041828 */
[----:B------:R-:W-:Y:S01]  /*14f10*/  FMUL.FTZ R93, R86, UR4 ;  /* 0x00000004565d7c20 */ /* 0x000fe20008410000 */
[----:B----4-:R1:W-:Y:S06]  /*14f20*/  MUFU.TANH R63, R84 ;  /* 0x00000054003f7308 */ /* 0x0103ec0000002400 */
[----:B------:R-:W-:Y:S01]  /*14f30*/  HMMA.16816.F32.BF16 R68, R64, R6, R68 ;  /* 0x000000064044723c */ /* 0x000fe20000041844 */
[----:B------:R-:W-:Y:S01]  /*14f40*/  LDSM.16.M88.4 R4, [R62+0xb800] ;  /* 0x00b800003e04783b */ /* 0x000fe20000000200 */
[----:B------:R-:W-:Y:S01]  /*14f50*/  MUFU.TANH R115, R88 ;  /* 0x0000005800737308 */ /* 0x000fe20000002400 */
[----:B------:R-:W-:Y:S01]  /*14f60*/  FMUL.FTZ R73, R73, UR4 ;  /* 0x0000000449497c20 */ /* 0x000fe20008410000 */
[----:B------:R-:W-:Y:S01]  /*14f70*/  FMUL.FTZ R72, R72, UR4 ;  /* 0x0000000448487c20 */ /* 0x000fe20008410000 */
[----:B------:R-:W-:-:S03]  /*14f80*/  FMUL.FTZ R74, R74, UR4 ;  /* 0x000000044a4a7c20 */ /* 0x000fc60008410000 */
[C---:B---3--:R-:W-:Y:S02]  /*14f90*/  HMMA.16816.F32.BF16 R104, R140.reuse, R20, R104 ;  /* 0x000000148c68723c */ /* 0x048fe40000041868 */
[----:B------:R-:W-:Y:S06]  /*14fa0*/  MUFU.TANH R117, R90 ;  /* 0x0000005a00757308 */ /* 0x000fec0000002400 */
[----:B------:R-:W-:Y:S01]  /*14fb0*/  HMMA.16816.F32.BF16 R56, R140, R22, R56 ;  /* 0x000000168c38723c */ /* 0x000fe20000041838 */
[----:B------:R-:W2:Y:S01]  /*14fc0*/  LDSM.16.M88.4 R20, [R62+0xa000] ;  /* 0x00a000003e14783b */ /* 0x000ea20000000200 */
[----:B------:R-:W-:Y:S01]  /*14fd0*/  MUFU.TANH R89, R89 ;  /* 0x0000005900597308 */ /* 0x000fe20000002400 */
[----:B------:R-:W-:Y:S01]  /*14fe0*/  FMUL.FTZ R61, R68, UR4 ;  /* 0x00000004443d7c20 */ /* 0x000fe20008410000 */
[----:B------:R-:W-:-:S04]  /*14ff0*/  FMUL.FTZ R70, R70, UR4 ;  /* 0x0000000446467c20 */ /* 0x000fc80008410000 */
[----:B------:R-:W-:Y:S01]  /*15000*/  HMMA.16816.F32.BF16 R36, R140, R94, R36 ;  /* 0x0000005e8c24723c */ /* 0x000fe20000041824 */
[----:B------:R-:W-:Y:S01]  /*15010*/  FMUL.FTZ R95, R87, UR4 ;  /* 0x00000004575f7c20 */ /* 0x000fe20008410000 */
[----:B------:R-:W-:Y:S01]  /*15020*/  MUFU.TANH R91, R91 ;  /* 0x0000005b005b7308 */ /* 0x000fe20000002400 */
[----:B-1----:R-:W1:Y:S05]  /*15030*/  LDSM.16.M88.4 R84, [R62+0xa800] ;  /* 0x00a800003e54783b */ /* 0x002e6a0000000200 */
[C---:B------:R-:W-:Y:S02]  /*15040*/  HMMA.16816.F32.BF16 R80, R64.reuse, R12, R80 ;  /* 0x0000000c4050723c */ /* 0x040fe40000041850 */
[----:B------:R-:W-:Y:S06]  /*15050*/  MUFU.TANH R93, R93 ;  /* 0x0000005d005d7308 */ /* 0x000fec0000002400 */
[----:B------:R-:W-:Y:S01]  /*15060*/  HMMA.16816.F32.BF16 R76, R64, R14, R76 ;  /* 0x0000000e404c723c */ /* 0x000fe2000004184c */
[----:B------:R-:W3:Y:S01]  /*15070*/  LDSM.16.M88.4 R12, [R62+0xb000] ;  /* 0x00b000003e0c783b */ /* 0x000ee20000000200 */
[----:B------:R-:W-:Y:S01]  /*15080*/  MUFU.TANH R95, R95 ;  /* 0x0000005f005f7308 */ /* 0x000fe20000002400 */
[----:B------:R-:W-:-:S05]  /*15090*/  DEPBAR.LE SB0, 0x0 ;  /* 0x000080000000791a */ /* 0x000fca0000000000 */
[----:B-----5:R-:W-:Y:S02]  /*150a0*/  HMMA.16816.F32.BF16 R24, R140, R18, R24 ;  /* 0x000000128c18723c */ /* 0x020fe40000041818 */
[----:B------:R-:W-:Y:S01]  /*150b0*/  MUFU.TANH R73, R73 ;  /* 0x0000004900497308 */ /* 0x000fe20000002400 */
[----:B------:R-:W-:Y:S01]  /*150c0*/  FMUL.FTZ R81, R81, UR4 ;  /* 0x0000000451517c20 */ /* 0x000fe20008410000 */
[----:B------:R-:W-:Y:S01]  /*150d0*/  FMUL.FTZ R80, R80, UR4 ;  /* 0x0000000450507c20 */ /* 0x000fe20008410000 */
[----:B------:R-:W-:Y:S01]  /*150e0*/  FMUL.FTZ R82, R82, UR4 ;  /* 0x0000000452527c20 */ /* 0x000fe20008410000 */
[----:B------:R-:W-:Y:S02]  /*150f0*/  FMUL.FTZ R83, R83, UR4 ;  /* 0x0000000453537c20 */ /* 0x000fe40008410000 */
[----:B------:R-:W-:Y:S02]  /*15100*/  HMMA.16816.F32.BF16 R96, R64, R100, R96 ;  /* 0x000000644060723c */ /* 0x000fe40000041860 */
[----:B------:R-:W-:Y:S01]  /*15110*/  MUFU.TANH R121, R80 ;  /* 0x0000005000797308 */ /* 0x000fe20000002400 */
[----:B------:R-:W-:-:S05]  /*15120*/  FMUL.FTZ R76, R76, UR4 ;  /* 0x000000044c4c7c20 */ /* 0x000fca0008410000 */
[C---:B--2---:R-:W-:Y:S01]  /*15130*/  HMMA.16816.F32.BF16 R56, R64.reuse, R22, R56 ;  /* 0x000000164038723c */ /* 0x044fe20000041838 */
[----:B------:R-:W-:Y:S01]  /*15140*/  FMUL.FTZ R23, R78, UR4 ;  /* 0x000000044e177c20 */ /* 0x000fe20008410000 */
        /* <DEDUP_REMOVED lines=8> */
[----:B------:R-:W-:Y:S06]  /*151d0*/  MUFU.TANH R97, R97 ;  /* 0x0000006100617308 */ /* 0x000fec0000002400 */
[----:B---3--:R-:W-:Y:S01]  /*151e0*/  HMMA.16816.F32.BF16 R36, R64, R14, R36 ;  /* 0x0000000e4024723c */ /* 0x008fe20000041824 */
[----:B------:R-:W-:Y:S01]  /*151f0*/  FMUL.FTZ R15, R57, UR4 ;  /* 0x00000004390f7c20 */ /* 0x000fe20008410000 */
[----:B------:R-:W-:Y:S01]  /*15200*/  MUFU.TANH R99, R99 ;  /* 0x0000006300637308 */ /* 0x000fe20000002400 */
[----:B------:R-:W-:Y:S01]  /*15210*/  FMUL.FTZ R26, R26, UR4 ;  /* 0x000000041a1a7c20 */ /* 0x000fe20008410000 */
[----:B------:R-:W-:Y:S01]  /*15220*/  FMUL.FTZ R25, R25, UR4 ;  /* 0x0000000419197c20 */ /* 0x000fe20008410000 */
[----:B------:R-:W-:-:S03]  /*15230*/  FMUL.FTZ R27, R27, UR4 ;  /* 0x000000041b1b7c20 */ /* 0x000fc60008410000 */
[----:B------:R-:W-:Y:S01]  /*15240*/  HMMA.16816.F32.BF16 R32, R140, R16, R32 ;  /* 0x000000108c20723c */ /* 0x000fe20000041820 */
[----:B------:R-:W-:Y:S01]  /*15250*/  FMUL.FTZ R17, R24, UR4 ;  /* 0x0000000418117c20 */ /* 0x000fe20008410000 */
[----:B------:R-:W-:Y:S01]  /*15260*/  MUFU.TANH R83, R83 ;  /* 0x0000005300537308 */ /* 0x000fe20000002400 */
[----:B------:R-:W-:Y:S01]  /*15270*/  FMUL.FTZ R57, R48, UR4 ;  /* 0x0000000430397c20 */ /* 0x000fe20008410000 */
[----:B------:R-:W-:Y:S01]  /*15280*/  FMUL.FTZ R48, R49, UR4 ;  /* 0x0000000431307c20 */ /* 0x000fe20008410000 */
[----:B------:R-:W-:Y:S02]  /*15290*/  VIADD R49, R55, 0xffffff80 ;  /* 0xffffff8037317836 */ /* 0x000fe40000000000 */
[----:B------:R-:W-:Y:S01]  /*152a0*/  FMUL.FTZ R16, R58, UR4 ;  /* 0x000000043a107c20 */ /* 0x000fe20008410000 */
[----:B------:R-:W-:Y:S01]  /*152b0*/  FMUL.FTZ R62, R50, UR4 ;  /* 0x00000004323e7c20 */ /* 0x000fe20008410000 */
[C---:B------:R-:W-:Y:S01]  /*152c0*/  HMMA.16816.F32.BF16 R44, R64.reuse, R86, R44 ;  /* 0x00000056402c723c */ /* 0x040fe2000004182c */
[----:B------:R-:W1:Y:S01]  /*152d0*/  MUFU.TANH R17, R17 ;  /* 0x0000001100117308 */ /* 0x000e620000002400 */
[----:B------:R-:W-:Y:S01]  /*152e0*/  FMUL.FTZ R30, R37, UR4 ;  /* 0x00000004251e7c20 */ /* 0x000fe20008410000 */
[----:B------:R-:W-:Y:S01]  /*152f0*/  LOP3.LUT R7, R49, R136, RZ, 0xfc, !PT ;  /* 0x0000008831077212 */ /* 0x000fe200078efcff */
[----:B------:R-:W-:Y:S01]  /*15300*/  FMUL.FTZ R36, R36, UR4 ;  /* 0x0000000424247c20 */ /* 0x000fe20008410000 */
[----:B------:R-:W-:Y:S01]  /*15310*/  FMUL.FTZ R38, R38, UR4 ;  /* 0x0000000426267c20 */ /* 0x000fe20008410000 */
[----:B------:R-:W-:Y:S01]  /*15320*/  FMUL.FTZ R39, R39, UR4 ;  /* 0x0000000427277c20 */ /* 0x000fe20008410000 */
[C---:B------:R-:W-:Y:S01]  /*15330*/  LOP3.LUT R19, R7.reuse, 0x78, RZ, 0xfc, !PT ;  /* 0x0000007807137812 */ /* 0x040fe200078efcff */
[----:B------:R-:W-:Y:S01]  /*15340*/  HMMA.16816.F32.BF16 R104, R64, R20, R104 ;  /* 0x000000144068723c */ /* 0x000fe20000041868 */
[----:B------:R-:W2:Y:S01]  /*15350*/  MUFU.TANH R37, R26 ;  /* 0x0000001a00257308 */ /* 0x000ea20000002400 */
[----:B------:R-:W-:Y:S01]  /*15360*/  LOP3.LUT R14, R7, 0x1, RZ, 0xfc, !PT ;  /* 0x00000001070e7812 */ /* 0x000fe200078efcff */
[----:B------:R-:W-:Y:S01]  /*15370*/  FMUL.FTZ R21, R77, UR4 ;  /* 0x000000044d157c20 */ /* 0x000fe20008410000 */
[----:B------:R-:W-:Y:S01]  /*15380*/  ISETP.GE.AND P4, PT, R19, R134, PT ;  /* 0x000000861300720c */ /* 0x000fe20003f86270 */
[----:B------:R-:W-:Y:S01]  /*15390*/  FMUL.FTZ R77, R79, UR4 ;  /* 0x000000044f4d7c20 */ /* 0x000fe20008410000 */
[----:B------:R-:W-:-:S02]  /*153a0*/  ISETP.GE.AND P2, PT, R19, R135, PT ;  /* 0x000000871300720c */ /* 0x000fc40003f46270 */
[C---:B------:R-:W-:Y:S01]  /*153b0*/  HMMA.16816.F32.BF16 R32, R64.reuse, R4, R32 ;  /* 0x000000044020723c */ /* 0x040fe20000041820 */
[----:B------:R-:W-:Y:S02]  /*153c0*/  I2FP.F32.U32 R19, R19 ;  /* 0x0000001300137245 */ /* 0x000fe40000201000 */
[----:B------:R-:W-:Y:S01]  /*153d0*/  FMUL.FTZ R60, R44, UR4 ;  /* 0x000000042c3c7c20 */ /* 0x000fe20008410000 */
[C---:B------:R-:W-:Y:S01]  /*153e0*/  ISETP.GE.AND P3, PT, R14.reuse, R134, PT ;  /* 0x000000860e00720c */ /* 0x040fe20003f66270 */
[----:B------:R-:W-:Y:S01]  /*153f0*/  FMUL.FTZ R5, R75, UR4 ;  /* 0x000000044b057c20 */ /* 0x000fe20008410000 */
[----:B------:R-:W-:Y:S01]  /*15400*/  ISETP.GE.AND P1, PT, R14, R135, PT ;  /* 0x000000870e00720c */ /* 0x000fe20003f26270 */
[-C--:B-1----:R-:W-:Y:S01]  /*15410*/  FFMA.FTZ R17, R0, R19.reuse, R17 ;  /* 0x0000001300117223 */ /* 0x082fe20000010011 */
[----:B------:R-:W-:Y:S01]  /*15420*/  I2FP.F32.U32 R14, R14 ;  /* 0x0000000e000e7245 */ /* 0x000fe20000201000 */
[----:B------:R-:W-:Y:S01]  /*15430*/  HMMA.16816.F32.BF16 R40, R64, R12, R40 ;  /* 0x0000000c4028723c */ /* 0x000fe20000041828 */
[C---:B------:R-:W-:Y:S01]  /*15440*/  LOP3.LUT R4, R7.reuse, 0x8, RZ, 0xfc, !PT ;  /* 0x0000000807047812 */ /* 0x040fe200078efcff */
[----:B------:R-:W-:Y:S01]  /*15450*/  FMUL.FTZ R12, R56, UR4 ;  /* 0x00000004380c7c20 */ /* 0x000fe20008410000 */
[C---:B--2---:R-:W-:Y:S01]  /*15460*/  FFMA.FTZ R37, R0.reuse, R19, R37 ;  /* 0x0000001300257223 */ /* 0x044fe20000010025 */
[CC--:B------:R-:W-:Y:S01]  /*15470*/  FFMA.FTZ R97, R0.reuse, R14.reuse, R97 ;  /* 0x0000000e00617223 */ /* 0x0c0fe20000010061 */
[----:B------:R-:W-:Y:S01]  /*15480*/  LOP3.LUT R6, R7, 0x9, RZ, 0xfc, !PT ;  /* 0x0000000907067812 */ /* 0x000fe200078efcff */
[----:B------:R-:W-:Y:S01]  /*15490*/  FFMA.FTZ R14, R0, R14, R99 ;  /* 0x0000000e000e7223 */ /* 0x000fe20000010063 */
[----:B------:R-:W-:Y:S01]  /*154a0*/  FSEL R153, R17, -INF , !P4 ;  /* 0xff80000011997808 */ /* 0x000fe20006000000 */
[----:B------:R1:W-:Y:S01]  /*154b0*/  MUFU.TANH R75, R12 ;  /* 0x0000000c004b7308 */ /* 0x0003e20000002400 */
[C---:B------:R-:W-:Y:S01]  /*154c0*/  ISETP.GE.AND P5, PT, R4.reuse, R134, PT ;  /* 0x000000860400720c */ /* 0x040fe20003fa6270 */
[----:B------:R-:W-:Y:S01]  /*154d0*/  FMUL.FTZ R13, R59, UR4 ;  /* 0x000000043b0d7c20 */ /* 0x000fe20008410000 */
[-C--:B------:R-:W-:Y:S01]  /*154e0*/  ISETP.GE.AND P4, PT, R4, R135.reuse, PT ;  /* 0x000000870400720c */ /* 0x080fe20003f86270 */
[----:B------:R-:W-:Y:S01]  /*154f0*/  FMUL.FTZ R22, R35, UR4 ;  /* 0x0000000423167c20 */ /* 0x000fe20008410000 */
[----:B------:R-:W-:Y:S01]  /*15500*/  FSEL R146, R37, -INF , !P2 ;  /* 0xff80000025927808 */ /* 0x000fe20005000000 */
[----:B------:R-:W-:Y:S01]  /*15510*/  FMUL.FTZ R24, R33, UR4 ;  /* 0x0000000421187c20 */ /* 0x000fe20008410000 */
[----:B------:R-:W-:Y:S01]  /*15520*/  I2FP.F32.U32 R4, R4 ;  /* 0x0000000400047245 */ /* 0x000fe20000201000 */
[----:B------:R-:W-:Y:S01]  /*15530*/  FMUL.FTZ R56, R45, UR4 ;  /* 0x000000042d387c20 */ /* 0x000fe20008410000 */
[----:B------:R-:W-:Y:S01]  /*15540*/  FSEL R37, R97, -INF , !P3 ;  /* 0xff80000061257808 */ /* 0x000fe20005800000 */
[----:B------:R-:W2:Y:S01]  /*15550*/  MUFU.TANH R125, R76 ;  /* 0x0000004c007d7308 */ /* 0x000ea20000002400 */
[----:B------:R-:W-:Y:S01]  /*15560*/  ISETP.GE.AND P2, PT, R6, R134, PT ;  /* 0x000000860600720c */ /* 0x000fe20003f46270 */
[-C--:B------:R-:W-:Y:S01]  /*15570*/  FFMA.FTZ R35, R0, R4.reuse, R103 ;  /* 0x0000000400237223 */ /* 0x080fe20000010067 */
[-C--:B------:R-:W-:Y:S01]  /*15580*/  ISETP.GE.AND P3, PT, R6, R135.reuse, PT ;  /* 0x000000870600720c */ /* 0x080fe20003f66270 */
[C---:B------:R-:W-:Y:S01]  /*15590*/  FFMA.FTZ R4, R0.reuse, R4, R111 ;  /* 0x0000000400047223 */ /* 0x040fe2000001006f */
[----:B------:R-:W-:Y:S01]  /*155a0*/  I2FP.F32.U32 R6, R6 ;  /* 0x0000000600067245 */ /* 0x000fe20000201000 */
[----:B------:R-:W-:Y:S01]  /*155b0*/  FMUL.FTZ R64, R51, UR4 ;  /* 0x0000000433407c20 */ /* 0x000fe20008410000 */
[C---:B------:R-:W-:Y:S01]  /*155c0*/  LOP3.LUT R18, R7.reuse, 0x10, RZ, 0xfc, !PT ;  /* 0x0000001007127812 */ /* 0x040fe200078efcff */
[----:B------:R-:W-:Y:S01]  /*155d0*/  MUFU.TANH R21, R21 ;  /* 0x0000001500157308 */ /* 0x000fe20000002400 */
[----:B------:R-:W-:Y:S01]  /*155e0*/  LOP3.LUT R20, R7, 0x11, RZ, 0xfc, !PT ;  /* 0x0000001107147812 */ /* 0x000fe200078efcff */
[-C--:B------:R-:W-:Y:S01]  /*155f0*/  FFMA.FTZ R33, R0, R6.reuse, R109 ;  /* 0x0000000600217223 */ /* 0x080fe2000001006d */
[----:B------:R-:W-:Y:S01]  /*15600*/  FSEL R14, R14, -INF , !P1 ;  /* 0xff8000000e0e7808 */ /* 0x000fe20004800000 */
[----:B------:R-:W-:Y:S01]  /*15610*/  FFMA.FTZ R6, R0, R6, R113 ;  /* 0x0000000600067223 */ /* 0x000fe20000010071 */
[----:B------:R-:W-:Y:S01]  /*15620*/  FSEL R35, R35, -INF , !P5 ;  /* 0xff80000023237808 */ /* 0x000fe20006800000 */
[----:B------:R-:W-:Y:S01]  /*15630*/  FMUL.FTZ R50, R47, UR4 ;  /* 0x000000042f327c20 */ /* 0x000fe20008410000 */
[C---:B------:R-:W-:Y:S01]  /*15640*/  ISETP.GE.AND P1, PT, R18.reuse, R134, PT ;  /* 0x000000861200720c */ /* 0x040fe20003f26270 */
[----:B------:R-:W3:Y:S01]  /*15650*/  MUFU.TANH R23, R23 ;  /* 0x0000001700177308 */ /* 0x000ee20000002400 */
[-C--:B------:R-:W-:Y:S01]  /*15660*/  ISETP.GE.AND P5, PT, R18, R135.reuse, PT ;  /* 0x000000871200720c */ /* 0x080fe20003fa6270 */
[----:B------:R-:W-:Y:S01]  /*15670*/  FMUL.FTZ R67, R71, UR4 ;  /* 0x0000000447437c20 */ /* 0x000fe20008410000 */
[----:B------:R-:W-:Y:S01]  /*15680*/  I2FP.F32.U32 R18, R18 ;  /* 0x0000001200127245 */ /* 0x000fe20000201000 */
[----:B------:R-:W-:Y:S01]  /*15690*/  FMUL.FTZ R65, R69, UR4 ;  /* 0x0000000445417c20 */ /* 0x000fe20008410000 */
[----:B------:R-:W-:Y:S01]  /*156a0*/  FSEL R4, R4, -INF , !P4 ;  /* 0xff80000004047808 */ /* 0x000fe20006000000 */
[----:B------:R-:W-:Y:S01]  /*156b0*/  FMUL.FTZ R71, R104, UR4 ;  /* 0x0000000468477c20 */ /* 0x000fe20008410000 */
[----:B------:R-:W-:Y:S01]  /*156c0*/  FSEL R33, R33, -INF , !P2 ;  /* 0xff80000021217808 */ /* 0x000fe20005000000 */
[----:B------:R-:W-:Y:S01]  /*156d0*/  FFMA.FTZ R17, R0, R18, R115 ;  /* 0x0000001200117223 */ /* 0x000fe20000010073 */
[----:B------:R-:W-:Y:S01]  /*156e0*/  ISETP.GE.AND P4, PT, R20, R134, PT ;  /* 0x000000861400720c */ /* 0x000fe20003f86270 */
[----:B------:R-:W-:Y:S01]  /*156f0*/  FFMA.FTZ R117, R0, R18, R117 ;  /* 0x0000001200757223 */ /* 0x000fe20000010075 */
[-C--:B------:R-:W-:Y:S01]  /*15700*/  ISETP.GE.AND P2, PT, R20, R135.reuse, PT ;  /* 0x000000871400720c */ /* 0x080fe20003f46270 */
[----:B------:R-:W4:Y:S01]  /*15710*/  MUFU.TANH R77, R77 ;  /* 0x0000004d004d7308 */ /* 0x000f220000002400 */
[----:B------:R-:W-:Y:S01]  /*15720*/  I2FP.F32.U32 R20, R20 ;  /* 0x0000001400147245 */ /* 0x000fe20000201000 */
[----:B------:R-:W-:Y:S01]  /*15730*/  FMUL.FTZ R106, R106, UR4 ;  /* 0x000000046a6a7c20 */ /* 0x000fe20008410000 */
[C---:B------:R-:W-:Y:S01]  /*15740*/  LOP3.LUT R18, R7.reuse, 0x18, RZ, 0xfc, !PT ;  /* 0x0000001807127812 */ /* 0x040fe200078efcff */
[----:B------:R-:W-:Y:S01]  /*15750*/  FMUL.FTZ R58, R46, UR4 ;  /* 0x000000042e3a7c20 */ /* 0x000fe20008410000 */
[----:B------:R-:W-:Y:S01]  /*15760*/  LOP3.LUT R44, R7, 0x19, RZ, 0xfc, !PT ;  /* 0x00000019072c7812 */ /* 0x000fe200078efcff */
[-C--:B------:R-:W-:Y:S01]  /*15770*/  FFMA.FTZ R19, R0, R20.reuse, R89 ;  /* 0x0000001400137223 */ /* 0x080fe20000010059 */
[----:B------:R-:W-:Y:S01]  /*15780*/  FSEL R6, R6, -INF , !P3 ;  /* 0xff80000006067808 */ /* 0x000fe20005800000 */
[----:B------:R-:W-:Y:S01]  /*15790*/  FFMA.FTZ R20, R0, R20, R91 ;  /* 0x0000001400147223 */ /* 0x000fe2000001005b */
[----:B------:R-:W-:Y:S01]  /*157a0*/  FSEL R17, R17, -INF , !P1 ;  /* 0xff80000011117808 */ /* 0x000fe20004800000 */
[----:B------:R5:W-:Y:S01]  /*157b0*/  MUFU.TANH R89, R15 ;  /* 0x0000000f00597308 */ /* 0x000be20000002400 */
[C---:B------:R-:W-:Y:S01]  /*157c0*/  ISETP.GE.AND P3, PT, R18.reuse, R134, PT ;  /* 0x000000861200720c */ /* 0x040fe20003f66270 */
[----:B------:R-:W-:Y:S01]  /*157d0*/  FMUL.FTZ R107, R107, UR4 ;  /* 0x000000046b6b7c20 */ /* 0x000fe20008410000 */
[-C--:B------:R-:W-:Y:S01]  /*157e0*/  ISETP.GE.AND P1, PT, R18, R135.reuse, PT ;  /* 0x000000871200720c */ /* 0x080fe20003f26270 */
[----:B------:R-:W-:Y:S01]  /*157f0*/  FMUL.FTZ R69, R105, UR4 ;  /* 0x0000000469457c20 */ /* 0x000fe20008410000 */
[----:B------:R-:W-:Y:S01]  /*15800*/  I2FP.F32.U32 R18, R18 ;  /* 0x0000001200127245 */ /* 0x000fe20000201000 */
[----:B------:R-:W-:Y:S01]  /*15810*/  FMUL.FTZ R40, R40, UR4 ;  /* 0x0000000428287c20 */ /* 0x000fe20008410000 */
[----:B-1----:R-:W-:Y:S01]  /*15820*/  FSEL R12, R117, -INF , !P5 ;  /* 0xff800000750c7808 */ /* 0x002fe20006800000 */
[----:B------:R1:W-:Y:S01]  /*15830*/  MUFU.TANH R91, R16 ;  /* 0x00000010005b7308 */ /* 0x0003e20000002400 */
[----:B------:R-:W-:Y:S01]  /*15840*/  FSEL R19, R19, -INF , !P4 ;  /* 0xff80000013137808 */ /* 0x000fe20006000000 */
[----:B------:R-:W-:Y:S01]  /*15850*/  FFMA.FTZ R63, R0, R18, R63 ;  /* 0x00000012003f7223 */ /* 0x000fe2000001003f */
[----:B------:R-:W-:Y:S01]  /*15860*/  ISETP.GE.AND P5, PT, R44, R134, PT ;  /* 0x000000862c00720c */ /* 0x000fe20003fa6270 */
[----:B------:R-:W-:Y:S01]  /*15870*/  FFMA.FTZ R18, R0, R18, R93 ;  /* 0x0000001200127223 */ /* 0x000fe2000001005d */
[-C--:B------:R-:W-:Y:S01]  /*15880*/  ISETP.GE.AND P4, PT, R44, R135.reuse, PT ;  /* 0x000000872c00720c */ /* 0x080fe20003f86270 */
[----:B------:R-:W-:Y:S01]  /*15890*/  FMUL.FTZ R42, R42, UR4 ;  /* 0x000000042a2a7c20 */ /* 0x000fe20008410000 */
[----:B------:R-:W-:Y:S01]  /*158a0*/  I2FP.F32.U32 R44, R44 ;  /* 0x0000002c002c7245 */ /* 0x000fe20000201000 */
[----:B------:R-:W4:Y:S01]  /*158b0*/  MUFU.TANH R79, R72 ;  /* 0x00000048004f7308 */ /* 0x000f220000002400 */
[----:B------:R-:W-:Y:S01]  /*158c0*/  LOP3.LUT R26, R7, 0x20, RZ, 0xfc, !PT ;  /* 0x00000020071a7812 */ /* 0x000fe200078efcff */
[----:B------:R-:W-:Y:S01]  /*158d0*/  FMUL.FTZ R41, R41, UR4 ;  /* 0x0000000429297c20 */ /* 0x000fe20008410000 */
[----:B------:R-:W-:Y:S01]  /*158e0*/  LOP3.LUT R45, R7, 0x21, RZ, 0xfc, !PT ;  /* 0x00000021072d7812 */ /* 0x000fe200078efcff */
[----:B------:R-:W-:Y:S01]  /*158f0*/  FFMA.FTZ R119, R0, R44, R119 ;  /* 0x0000002c00777223 */ /* 0x000fe20000010077 */
[----:B-----5:R-:W-:Y:S01]  /*15900*/  FSEL R15, R63, -INF , !P3 ;  /* 0xff8000003f0f7808 */ /* 0x020fe20005800000 */
[----:B------:R-:W-:Y:S01]  /*15910*/  FMUL.FTZ R43, R43, UR4 ;  /* 0x000000042b2b7c20 */ /* 0x000fe20008410000 */
[----:B------:R-:W-:Y:S01]  /*15920*/  FSEL R20, R20, -INF , !P2 ;  /* 0xff80000014147808 */ /* 0x000fe20005000000 */
[----:B------:R5:W-:Y:S01]  /*15930*/  MUFU.TANH R63, R13 ;  /* 0x0000000d003f7308 */ /* 0x000be20000002400 */
[----:B------:R-:W-:Y:S01]  /*15940*/  ISETP.GE.AND P2, PT, R26, R134, PT ;  /* 0x000000861a00720c */ /* 0x000fe20003f46270 */
[----:B-1----:R-:W-:Y:S01]  /*15950*/  FFMA.FTZ R16, R0, R44, R95 ;  /* 0x0000002c00107223 */ /* 0x002fe2000001005f */
[----:B------:R-:W-:Y:S01]  /*15960*/  ISETP.GE.AND P3, PT, R26, R135, PT ;  /* 0x000000871a00720c */ /* 0x000fe20003f66270 */
[----:B------:R-:W-:Y:S01]  /*15970*/  FMUL.FTZ R32, R32, UR4 ;  /* 0x0000000420207c20 */ /* 0x000fe20008410000 */
[----:B------:R-:W-:Y:S01]  /*15980*/  FSEL R18, R18, -INF , !P1 ;  /* 0xff80000012127808 */ /* 0x000fe20004800000 */
[----:B------:R-:W-:Y:S01]  /*15990*/  FMUL.FTZ R34, R34, UR4 ;  /* 0x0000000422227c20 */ /* 0x000fe20008410000 */
[----:B------:R-:W-:Y:S01]  /*159a0*/  I2FP.F32.U32 R26, R26 ;  /* 0x0000001a001a7245 */ /* 0x000fe20000201000 */
[----:B------:R1:W-:Y:S01]  /*159b0*/  MUFU.TANH R95, R57 ;  /* 0x00000039005f7308 */ /* 0x0003e20000002400 */
[----:B------:R-:W-:-:S02]  /*159c0*/  ISETP.GE.AND P1, PT, R45, R134, PT ;  /* 0x000000862d00720c */ /* 0x000fc40003f26270 */
[C---:B------:R-:W-:Y:S01]  /*159d0*/  LOP3.LUT R44, R7.reuse, 0x29, RZ, 0xfc, !PT ;  /* 0x00000029072c7812 */ /* 0x040fe200078efcff */
[CC--:B------:R-:W-:Y:S01]  /*159e0*/  FFMA.FTZ R121, R0.reuse, R26.reuse, R121 ;  /* 0x0000001a00797223 */ /* 0x0c0fe20000010079 */
[----:B------:R-:W-:Y:S01]  /*159f0*/  FFMA.FTZ R123, R0, R26, R123 ;  /* 0x0000001a007b7223 */ /* 0x000fe2000001007b */
[----:B------:R-:W-:Y:S02]  /*15a00*/  LOP3.LUT R26, R7, 0x28, RZ, 0xfc, !PT ;  /* 0x00000028071a7812 */ /* 0x000fe400078efcff */
[----:B------:R-:W-:Y:S01]  /*15a10*/  FSEL R16, R16, -INF , !P4 ;  /* 0xff80000010107808 */ /* 0x000fe20006000000 */
[----:B------:R-:W4:Y:S01]  /*15a20*/  MUFU.TANH R85, R74 ;  /* 0x0000004a00557308 */ /* 0x000f220000002400 */
[----:B-----5:R-:W-:Y:S02]  /*15a30*/  FSEL R13, R119, -INF , !P5 ;  /* 0xff800000770d7808 */ /* 0x020fe40006800000 */
[----:B------:R-:W-:Y:S02]  /*15a40*/  ISETP.GE.AND P5, PT, R45, R135, PT ;  /* 0x000000872d00720c */ /* 0x000fe40003fa6270 */
[----:B------:R-:W-:-:S02]  /*15a50*/  I2FP.F32.U32 R45, R45 ;  /* 0x0000002d002d7245 */ /* 0x000fc40000201000 */
[----:B------:R-:W-:Y:S01]  /*15a60*/  ISETP.GE.AND P4, PT, R26, R134, PT ;  /* 0x000000861a00720c */ /* 0x000fe20003f86270 */
[----:B------:R-:W5:Y:S01]  /*15a70*/  MUFU.TANH R5, R5 ;  /* 0x0000000500057308 */ /* 0x000f620000002400 */
[----:B-1----:R-:W-:Y:S01]  /*15a80*/  FSEL R57, R121, -INF , !P2 ;  /* 0xff80000079397808 */ /* 0x002fe20005000000 */
[----:B------:R-:W-:Y:S01]  /*15a90*/  FFMA.FTZ R51, R0, R45, R81 ;  /* 0x0000002d00337223 */ /* 0x000fe20000010051 */
[----:B------:R-:W-:Y:S02]  /*15aa0*/  ISETP.GE.AND P2, PT, R26, R135, PT ;  /* 0x000000871a00720c */ /* 0x000fe40003f46270 */
[----:B------:R-:W-:Y:S02]  /*15ab0*/  FSEL R166, R123, -INF , !P3 ;  /* 0xff8000007ba67808 */ /* 0x000fe40005800000 */
[----:B------:R-:W-:Y:S01]  /*15ac0*/  FSEL R51, R51, -INF , !P1 ;  /* 0xff80000033337808 */ /* 0x000fe20004800000 */
[----:B------:R1:W-:Y:S01]  /*15ad0*/  MUFU.TANH R93, R48 ;  /* 0x00000030005d7308 */ /* 0x0003e20000002400 */
[----:B------:R-:W-:-:S02]  /*15ae0*/  I2FP.F32.U32 R26, R26 ;  /* 0x0000001a001a7245 */ /* 0x000fc40000201000 */
[C---:B------:R-:W-:Y:S02]  /*15af0*/  ISETP.GE.AND P3, PT, R44.reuse, R134, PT ;  /* 0x000000862c00720c */ /* 0x040fe40003f66270 */
[----:B------:R-:W-:Y:S01]  /*15b00*/  ISETP.GE.AND P1, PT, R44, R135, PT ;  /* 0x000000872c00720c */ /* 0x000fe20003f26270 */
[C---:B--2---:R-:W-:Y:S01]  /*15b10*/  FFMA.FTZ R47, R0.reuse, R26, R125 ;  /* 0x0000001a002f7223 */ /* 0x044fe2000001007d */
[----:B------:R-:W-:Y:S01]  /*15b20*/  I2FP.F32.U32 R44, R44 ;  /* 0x0000002c002c7245 */ /* 0x000fe20000201000 */
[----:B---3--:R-:W-:Y:S01]  /*15b30*/  FFMA.FTZ R23, R0, R26, R23 ;  /* 0x0000001a00177223 */ /* 0x008fe20000010017 */
[C---:B------:R-:W-:Y:S01]  /*15b40*/  LOP3.LUT R26, R7.reuse, 0x30, RZ, 0xfc, !PT ;  /* 0x00000030071a7812 */ /* 0x040fe200078efcff */
[----:B------:R-:W2:Y:S01]  /*15b50*/  MUFU.TANH R61, R61 ;  /* 0x0000003d003d7308 */ /* 0x000ea20000002400 */
[----:B------:R-:W-:Y:S02]  /*15b60*/  LOP3.LUT R182, R7, 0x31, RZ, 0xfc, !PT ;  /* 0x0000003107b67812 */ /* 0x000fe400078efcff */
[----:B------:R-:W-:-:S02]  /*15b70*/  FSEL R47, R47, -INF , !P4 ;  /* 0xff8000002f2f7808 */ /* 0x000fc40006000000 */
[----:B------:R-:W-:Y:S02]  /*15b80*/  ISETP.GE.AND P4, PT, R26, R135, PT ;  /* 0x000000871a00720c */ /* 0x000fe40003f86270 */
[----:B------:R-:W-:Y:S01]  /*15b90*/  FSEL R46, R23, -INF , !P2 ;  /* 0xff800000172e7808 */ /* 0x000fe20005000000 */
[C---:B-1----:R-:W-:Y:S01]  /*15ba0*/  FFMA.FTZ R48, R0.reuse, R45, R83 ;  /* 0x0000002d00307223 */ /* 0x042fe20000010053 */
[----:B------:R-:W-:Y:S01]  /*15bb0*/  FFMA.FTZ R45, R0, R44, R21 ;  /* 0x0000002c002d7223 */ /* 0x000fe20000010015 */
[----:B------:R-:W-:Y:S01]  /*15bc0*/  MUFU.TANH R65, R65 ;  /* 0x0000004100417308 */ /* 0x000fe20000002400 */
[----:B------:R-:W-:Y:S01]  /*15bd0*/  ISETP.GE.AND P2, PT, R182, R134, PT ;  /* 0x00000086b600720c */ /* 0x000fe20003f46270 */
[----:B----4-:R-:W-:Y:S01]  /*15be0*/  FFMA.FTZ R44, R0, R44, R77 ;  /* 0x0000002c002c7223 */ /* 0x010fe2000001004d */
[----:B------:R-:W-:Y:S02]  /*15bf0*/  FSEL R48, R48, -INF , !P5 ;  /* 0xff80000030307808 */ /* 0x000fe40006800000 */
[----:B------:R-:W-:-:S02]  /*15c00*/  ISETP.GE.AND P5, PT, R26, R134, PT ;  /* 0x000000861a00720c */ /* 0x000fc40003fa6270 */
[----:B------:R-:W-:Y:S01]  /*15c10*/  FSEL R45, R45, -INF , !P3 ;  /* 0xff8000002d2d7808 */ /* 0x000fe20005800000 */
[----:B------:R-:W1:Y:S01]  /*15c20*/  MUFU.TANH R59, R70 ;  /* 0x00000046003b7308 */ /* 0x000e620000002400 */
[----:B------:R-:W-:Y:S02]  /*15c30*/  I2FP.F32.U32 R26, R26 ;  /* 0x0000001a001a7245 */ /* 0x000fe40000201000 */
[----:B------:R-:W-:Y:S02]  /*15c40*/  ISETP.GE.AND P3, PT, R182, R135, PT ;  /* 0x00000087b600720c */ /* 0x000fe40003f66270 */
[----:B------:R-:W-:Y:S01]  /*15c50*/  I2FP.F32.U32 R182, R182 ;  /* 0x000000b600b67245 */ /* 0x000fe20000201000 */
[CC--:B------:R-:W-:Y:S01]  /*15c60*/  FFMA.FTZ R79, R0.reuse, R26.reuse, R79 ;  /* 0x0000001a004f7223 */ /* 0x0c0fe2000001004f */
[C---:B------:R-:W-:Y:S01]  /*15c70*/  FFMA.FTZ R85, R0.reuse, R26, R85 ;  /* 0x0000001a00557223 */ /* 0x040fe20000010055 */
[----:B------:R-:W3:Y:S01]  /*15c80*/  MUFU.TANH R67, R67 ;  /* 0x0000004300437308 */ /* 0x000ee20000002400 */
[C---:B------:R-:W-:Y:S01]  /*15c90*/  LOP3.LUT R170, R7.reuse, 0x38, RZ, 0xfc, !PT ;  /* 0x0000003807aa7812 */ /* 0x040fe200078efcff */
[CC--:B------:R-:W-:Y:S01]  /*15ca0*/  FFMA.FTZ R73, R0.reuse, R182.reuse, R73 ;  /* 0x000000b600497223 */ /* 0x0c0fe20000010049 */
[----:B-----5:R-:W-:Y:S01]  /*15cb0*/  FFMA.FTZ R182, R0, R182, R5 ;  /* 0x000000b600b67223 */ /* 0x020fe20000010005 */
[----:B------:R-:W-:-:S02]  /*15cc0*/  LOP3.LUT R5, R7, 0x40, RZ, 0xfc, !PT ;  /* 0x0000004007057812 */ /* 0x000fc400078efcff */
[----:B------:R-:W-:Y:S02]  /*15cd0*/  FSEL R44, R44, -INF , !P1 ;  /* 0xff8000002c2c7808 */ /* 0x000fe40004800000 */
[----:B------:R-:W4:Y:S01]  /*15ce0*/  MUFU.TANH R71, R71 ;  /* 0x0000004700477308 */ /* 0x000f220000002400 */
[----:B------:R-:W-:Y:S02]  /*15cf0*/  FSEL R173, R79, -INF , !P5 ;  /* 0xff8000004fad7808 */ /* 0x000fe40006800000 */
[C---:B------:R-:W-:Y:S02]  /*15d00*/  ISETP.GE.AND P1, PT, R170.reuse, R134, PT ;  /* 0x00000086aa00720c */ /* 0x040fe40003f26270 */
[----:B------:R-:W-:Y:S02]  /*15d10*/  ISETP.GE.AND P5, PT, R170, R135, PT ;  /* 0x00000087aa00720c */ /* 0x000fe40003fa6270 */
[----:B------:R-:W-:Y:S01]  /*15d20*/  FSEL R164, R85, -INF , !P4 ;  /* 0xff80000055a47808 */ /* 0x000fe20006000000 */
[----:B------:R-:W5:Y:S01]  /*15d30*/  MUFU.TANH R87, R106 ;  /* 0x0000006a00577308 */ /* 0x000f620000002400 */
[----:B------:R-:W-:-:S02]  /*15d40*/  FSEL R171, R73, -INF , !P2 ;  /* 0xff80000049ab7808 */ /* 0x000fc40005000000 */
[----:B------:R-:W-:Y:S02]  /*15d50*/  I2FP.F32.U32 R170, R170 ;  /* 0x000000aa00aa7245 */ /* 0x000fe40000201000 */
[----:B------:R-:W-:Y:S02]  /*15d60*/  FSEL R182, R182, -INF , !P3 ;  /* 0xff800000b6b67808 */ /* 0x000fe40005800000 */
[----:B------:R-:W-:Y:S01]  /*15d70*/  ISETP.GE.AND P3, PT, R5, R134, PT ;  /* 0x000000860500720c */ /* 0x000fe20003f66270 */
[----:B------:R3:W-:Y:S01]  /*15d80*/  MUFU.TANH R23, R60 ;  /* 0x0000003c00177308 */ /* 0x0007e20000002400 */
[CC--:B--2---:R-:W-:Y:S01]  /*15d90*/  FFMA.FTZ R169, R0.reuse, R170.reuse, R61 ;  /* 0x000000aa00a97223 */ /* 0x0c4fe2000001003d */
[----:B-1----:R-:W-:Y:S01]  /*15da0*/  FFMA.FTZ R170, R0, R170, R59 ;  /* 0x000000aa00aa7223 */ /* 0x002fe2000001003b */
[----:B------:R-:W-:-:S03]  /*15db0*/  LOP3.LUT R26, R7, 0x41, RZ, 0xfc, !PT ;  /* 0x00000041071a7812 */ /* 0x000fc600078efcff */
[----:B------:R-:W-:Y:S02]  /*15dc0*/  FSEL R169, R169, -INF , !P1 ;  /* 0xff800000a9a97808 */ /* 0x000fe40004800000 */
[----:B------:R-:W1:Y:S01]  /*15dd0*/  MUFU.TANH R107, R107 ;  /* 0x0000006b006b7308 */ /* 0x000e620000002400 */
[----:B------:R-:W-:Y:S02]  /*15de0*/  ISETP.GE.AND P1, PT, R5, R135, PT ;  /* 0x000000870500720c */ /* 0x000fe40003f26270 */
[----:B------:R-:W-:Y:S02]  /*15df0*/  FSEL R170, R170, -INF , !P5 ;  /* 0xff800000aaaa7808 */ /* 0x000fe40006800000 */
[----:B------:R-:W-:-:S03]  /*15e00*/  ISETP.GE.AND P5, PT, R26, R134, PT ;  /* 0x000000861a00720c */ /* 0x000fc60003fa6270 */
[----:B------:R2:W-:Y:S01]  /*15e10*/  MUFU.TANH R77, R56 ;  /* 0x00000038004d7308 */ /* 0x0005e20000002400 */
[----:B---3--:R-:W-:-:S04]  /*15e20*/  LOP3.LUT R60, R7, 0x39, RZ, 0xfc, !PT ;  /* 0x00000039073c7812 */ /* 0x008fc800078efcff */
[C---:B------:R-:W-:Y:S02]  /*15e30*/  ISETP.GE.AND P4, PT, R60.reuse, R134, PT ;  /* 0x000000863c00720c */ /* 0x040fe40003f86270 */
[----:B------:R-:W-:Y:S01]  /*15e40*/  ISETP.GE.AND P2, PT, R60, R135, PT ;  /* 0x000000873c00720c */ /* 0x000fe20003f46270 */
[----:B------:R-:W3:Y:S01]  /*15e50*/  MUFU.TANH R69, R69 ;  /* 0x0000004500457308 */ /* 0x000ee20000002400 */
[----:B------:R-:W-:-:S05]  /*15e60*/  I2FP.F32.U32 R60, R60 ;  /* 0x0000003c003c7245 */ /* 0x000fca0000201000 */
[CC--:B------:R-:W-:Y:S01]  /*15e70*/  FFMA.FTZ R65, R0.reuse, R60.reuse, R65 ;  /* 0x0000003c00417223 */ /* 0x0c0fe20000010041 */
[C---:B------:R-:W-:Y:S01]  /*15e80*/  FFMA.FTZ R67, R0.reuse, R60, R67 ;  /* 0x0000003c00437223 */ /* 0x040fe20000010043 */
[----:B------:R1:W-:Y:S01]  /*15e90*/  MUFU.TANH R61, R50 ;  /* 0x00000032003d7308 */ /* 0x0003e20000002400 */
[----:B--2---:R-:W-:Y:S02]  /*15ea0*/  I2FP.F32.U32 R56, R5 ;  /* 0x0000000500387245 */ /* 0x004fe40000201000 */
[----:B------:R-:W-:Y:S02]  /*15eb0*/  FSEL R167, R65, -INF , !P4 ;  /* 0xff80000041a77808 */ /* 0x000fe40006000000 */
[----:B------:R-:W-:Y:S01]  /*15ec0*/  FSEL R168, R67, -INF , !P2 ;  /* 0xff80000043a87808 */ /* 0x000fe20005000000 */
[CC--:B----4-:R-:W-:Y:S01]  /*15ed0*/  FFMA.FTZ R71, R0.reuse, R56.reuse, R71 ;  /* 0x0000003800477223 */ /* 0x0d0fe20000010047 */
[----:B-----5:R-:W-:Y:S01]  /*15ee0*/  FFMA.FTZ R87, R0, R56, R87 ;  /* 0x0000003800577223 */ /* 0x020fe20000010057 */
[----:B------:R-:W-:Y:S01]  /*15ef0*/  LOP3.LUT R56, R7, 0x49, RZ, 0xfc, !PT ;  /* 0x0000004907387812 */ /* 0x000fe200078efcff */
[----:B------:R-:W2:Y:S01]  /*15f00*/  MUFU.TANH R81, R62 ;  /* 0x0000003e00517308 */ /* 0x000ea20000002400 */
[----:B------:R-:W-:-:S02]  /*15f10*/  ISETP.GE.AND P4, PT, R26, R135, PT ;  /* 0x000000871a00720c */ /* 0x000fc40003f86270 */
[----:B------:R-:W-:Y:S02]  /*15f20*/  FSEL R189, R71, -INF , !P3 ;  /* 0xff80000047bd7808 */ /* 0x000fe40005800000 */
[----:B------:R-:W-:Y:S02]  /*15f30*/  I2FP.F32.U32 R26, R26 ;  /* 0x0000001a001a7245 */ /* 0x000fe40000201000 */
[----:B------:R-:W-:Y:S01]  /*15f40*/  FSEL R180, R87, -INF , !P1 ;  /* 0xff80000057b47808 */ /* 0x000fe20004800000 */
[----:B------:R4:W-:Y:S01]  /*15f50*/  MUFU.TANH R5, R40 ;  /* 0x0000002800057308 */ /* 0x0009e20000002400 */
[----:B-1----:R-:W-:Y:S01]  /*15f60*/  LOP3.LUT R50, R7, 0x48, RZ, 0xfc, !PT ;  /* 0x0000004807327812 */ /* 0x002fe200078efcff */
[CC--:B------:R-:W-:Y:S01]  /*15f70*/  FFMA.FTZ R107, R0.reuse, R26.reuse, R107 ;  /* 0x0000001a006b7223 */ /* 0x0c0fe2000001006b */
[----:B---3--:R-:W-:Y:S01]  /*15f80*/  FFMA.FTZ R69, R0, R26, R69 ;  /* 0x0000001a00457223 */ /* 0x008fe20000010045 */
[-C--:B------:R-:W-:Y:S02]  /*15f90*/  ISETP.GE.AND P1, PT, R56, R134.reuse, PT ;  /* 0x000000863800720c */ /* 0x080fe40003f26270 */
[----:B------:R-:W-:-:S02]  /*15fa0*/  ISETP.GE.AND P2, PT, R50, R134, PT ;  /* 0x000000863200720c */ /* 0x000fc40003f46270 */
[----:B------:R-:W-:Y:S01]  /*15fb0*/  ISETP.GE.AND P3, PT, R50, R135, PT ;  /* 0x000000873200720c */ /* 0x000fe20003f66270 */
[----:B------:R-:W-:Y:S01]  /*15fc0*/  MUFU.TANH R59, R58 ;  /* 0x0000003a003b7308 */ /* 0x000fe20000002400 */
[----:B------:R-:W-:Y:S02]  /*15fd0*/  I2FP.F32.U32 R50, R50 ;  /* 0x0000003200327245 */ /* 0x000fe40000201000 */
[----:B------:R-:W-:Y:S02]  /*15fe0*/  LOP3.LUT R26, R7, 0x50, RZ, 0xfc, !PT ;  /* 0x00000050071a7812 */ /* 0x000fe400078efcff */
[----:B------:R-:W-:Y:S01]  /*15ff0*/  FSEL R186, R107, -INF , !P4 ;  /* 0xff8000006bba7808 */ /* 0x000fe20006000000 */
[CC--:B------:R-:W-:Y:S01]  /*16000*/  FFMA.FTZ R75, R0.reuse, R50.reuse, R75 ;  /* 0x00000032004b7223 */ /* 0x0c0fe2000001004b */
[----:B------:R-:W-:Y:S01]  /*16010*/  FFMA.FTZ R91, R0, R50, R91 ;  /* 0x00000032005b7223 */ /* 0x000fe2000001005b */
[----:B------:R-:W-:Y:S01]  /*16020*/  ISETP.GE.AND P4, PT, R26, R134, PT ;  /* 0x000000861a00720c */ /* 0x000fe20003f86270 */
[----:B------:R-:W1:Y:S01]  /*16030*/  MUFU.TANH R21, R64 ;  /* 0x0000004000157308 */ /* 0x000e620000002400 */
[----:B----4-:R-:W-:-:S02]  /*16040*/  I2FP.F32.U32 R40, R56 ;  /* 0x0000003800287245 */ /* 0x010fc40000201000 */
[----:B------:R-:W-:Y:S02]  /*16050*/  FSEL R179, R75, -INF , !P2 ;  /* 0xff8000004bb37808 */ /* 0x000fe40005000000 */
[----:B------:R-:W-:Y:S01]  /*16060*/  FSEL R188, R91, -INF , !P3 ;  /* 0xff8000005bbc7808 */ /* 0x000fe20005800000 */
[CC--:B------:R-:W-:Y:S01]  /*16070*/  FFMA.FTZ R89, R0.reuse, R40.reuse, R89 ;  /* 0x0000002800597223 */ /* 0x0c0fe20000010059 */
[----:B------:R-:W-:Y:S01]  /*16080*/  FFMA.FTZ R63, R0, R40, R63 ;  /* 0x00000028003f7223 */ /* 0x000fe2000001003f */
[----:B------:R-:W-:Y:S01]  /*16090*/  LOP3.LUT R40, R7, 0x51, RZ, 0xfc, !PT ;  /* 0x0000005107287812 */ /* 0x000fe200078efcff */
[----:B------:R3:W4:Y:S01]  /*160a0*/  MUFU.TANH R65, R42 ;  /* 0x0000002a00417308 */ /* 0x0007220000002400 */
[----:B------:R-:W-:Y:S02]  /*160b0*/  ISETP.GE.AND P2, PT, R26, R135, PT ;  /* 0x000000871a00720c */ /* 0x000fe40003f46270 */
[----:B------:R-:W-:Y:S02]  /*160c0*/  FSEL R185, R89, -INF , !P1 ;  /* 0xff80000059b97808 */ /* 0x000fe40004800000 */
[----:B------:R-:W-:-:S02]  /*160d0*/  ISETP.GE.AND P3, PT, R40, R134, PT ;  /* 0x000000862800720c */ /* 0x000fc40003f66270 */
[----:B------:R-:W-:Y:S01]  /*160e0*/  ISETP.GE.AND P1, PT, R40, R135, PT ;  /* 0x000000872800720c */ /* 0x000fe20003f26270 */
[----:B------:R-:W5:Y:S01]  /*160f0*/  MUFU.TANH R41, R41 ;  /* 0x0000002900297308 */ /* 0x000f620000002400 */
[----:B------:R-:W-:Y:S02]  /*16100*/  I2FP.F32.U32 R26, R26 ;  /* 0x0000001a001a7245 */ /* 0x000fe40000201000 */
[----:B------:R-:W-:Y:S02]  /*16110*/  I2FP.F32.U32 R40, R40 ;  /* 0x0000002800287245 */ /* 0x000fe40000201000 */
[----:B------:R-:W-:Y:S01]  /*16120*/  FSEL R187, R69, -INF , !P5 ;  /* 0xff80000045bb7808 */ /* 0x000fe20006800000 */
[CC--:B--2---:R-:W-:Y:S01]  /*16130*/  FFMA.FTZ R81, R0.reuse, R26.reuse, R81 ;  /* 0x0000001a00517223 */ /* 0x0c4fe20000010051 */
[C---:B------:R-:W-:Y:S01]  /*16140*/  FFMA.FTZ R95, R0.reuse, R26, R95 ;  /* 0x0000001a005f7223 */ /* 0x040fe2000001005f */
[CC--:B------:R-:W-:Y:S01]  /*16150*/  FFMA.FTZ R93, R0.reuse, R40.reuse, R93 ;  /* 0x00000028005d7223 */ /* 0x0c0fe2000001005d */
[C---:B------:R-:W-:Y:S01]  /*16160*/  LOP3.LUT R26, R7.reuse, 0x59, RZ, 0xfc, !PT ;  /* 0x00000059071a7812 */ /* 0x040fe200078efcff */
[----:B------:R2:W-:Y:S01]  /*16170*/  MUFU.TANH R67, R36 ;  /* 0x0000002400437308 */ /* 0x0005e20000002400 */
[----:B---3--:R-:W-:Y:S01]  /*16180*/  LOP3.LUT R42, R7, 0x58, RZ, 0xfc, !PT ;  /* 0x00000058072a7812 */ /* 0x008fe200078efcff */
[----:B-1----:R-:W-:Y:S01]  /*16190*/  FFMA.FTZ R21, R0, R40, R21 ;  /* 0x0000002800157223 */ /* 0x002fe20000010015 */
[----:B------:R-:W-:-:S02]  /*161a0*/  FSEL R178, R81, -INF , !P2 ;  /* 0xff80000051b27808 */ /* 0x000fc40005000000 */
[----:B------:R-:W-:Y:S02]  /*161b0*/  FSEL R181, R93, -INF , !P3 ;  /* 0xff8000005db57808 */ /* 0x000fe40005800000 */
[C---:B------:R-:W-:Y:S01]  /*161c0*/  ISETP.GE.AND P2, PT, R26.reuse, R134, PT ;  /* 0x000000861a00720c */ /* 0x040fe20003f46270 */
[----:B------:R-:W1:Y:S01]  /*161d0*/  MUFU.TANH R43, R43 ;  /* 0x0000002b002b7308 */ /* 0x000e620000002400 */
[-C--:B------:R-:W-:Y:S02]  /*161e0*/  ISETP.GE.AND P3, PT, R26, R135.reuse, PT ;  /* 0x000000871a00720c */ /* 0x080fe40003f66270 */
[----:B------:R-:W-:Y:S02]  /*161f0*/  I2FP.F32.U32 R26, R26 ;  /* 0x0000001a001a7245 */ /* 0x000fe40000201000 */
[-C--:B------:R-:W-:Y:S02]  /*16200*/  ISETP.GE.AND P5, PT, R56, R135.reuse, PT ;  /* 0x000000873800720c */ /* 0x080fe40003fa6270 */
[----:B------:R-:W-:Y:S01]  /*16210*/  FSEL R183, R95, -INF , !P4 ;  /* 0xff8000005fb77808 */ /* 0x000fe20006000000 */
[CC--:B------:R-:W-:Y:S01]  /*16220*/  FFMA.FTZ R77, R0.reuse, R26.reuse, R77 ;  /* 0x0000001a004d7223 */ /* 0x0c0fe2000001004d */
[----:B------:R-:W-:Y:S01]  /*16230*/  FSEL R184, R63, -INF , !P5 ;  /* 0xff8000003fb87808 */ /* 0x000fe20006800000 */
[----:B------:R-:W-:Y:S01]  /*16240*/  FFMA.FTZ R61, R0, R26, R61 ;  /* 0x0000001a003d7223 */ /* 0x000fe2000001003d */
[----:B--2---:R-:W-:Y:S01]  /*16250*/  I2FP.F32.U32 R36, R42 ;  /* 0x0000002a00247245 */ /* 0x004fe20000201000 */
[----:B------:R2:W-:Y:S01]  /*16260*/  MUFU.TANH R63, R30 ;  /* 0x0000001e003f7308 */ /* 0x0005e20000002400 */
[----:B------:R-:W-:-:S02]  /*16270*/  ISETP.GE.AND P4, PT, R42, R135, PT ;  /* 0x000000872a00720c */ /* 0x000fc40003f86270 */
[----:B------:R-:W-:Y:S01]  /*16280*/  ISETP.GE.AND P5, PT, R42, R134, PT ;  /* 0x000000862a00720c */ /* 0x000fe20003fa6270 */
[CC--:B------:R-:W-:Y:S01]  /*16290*/  FFMA.FTZ R59, R0.reuse, R36.reuse, R59 ;  /* 0x00000024003b7223 */ /* 0x0c0fe2000001003b */
[----:B------:R-:W-:Y:S01]  /*162a0*/  FFMA.FTZ R23, R0, R36, R23 ;  /* 0x0000002400177223 */ /* 0x000fe20000010017 */
[----:B------:R-:W-:Y:S02]  /*162b0*/  LOP3.LUT R26, R7, 0x60, RZ, 0xfc, !PT ;  /* 0x00000060071a7812 */ /* 0x000fe400078efcff */
[----:B------:R-:W-:Y:S01]  /*162c0*/  FSEL R175, R77, -INF , !P2 ;  /* 0xff8000004daf7808 */ /* 0x000fe20005000000 */
[----:B------:R-:W3:Y:S01]  /*162d0*/  MUFU.TANH R69, R38 ;  /* 0x0000002600457308 */ /* 0x000ee20000002400 */
[----:B------:R-:W-:Y:S02]  /*162e0*/  FSEL R174, R59, -INF , !P4 ;  /* 0xff8000003bae7808 */ /* 0x000fe40006000000 */
[----:B------:R-:W-:Y:S02]  /*162f0*/  FSEL R177, R23, -INF , !P5 ;  /* 0xff80000017b17808 */ /* 0x000fe40006800000 */
[----:B------:R-:W-:-:S02]  /*16300*/  I2FP.F32.U32 R23, R26 ;  /* 0x0000001a00177245 */ /* 0x000fc40000201000 */
[----:B------:R-:W-:Y:S01]  /*16310*/  FSEL R176, R21, -INF , !P1 ;  /* 0xff80000015b07808 */ /* 0x000fe20004800000 */
[----:B------:R-:W-:Y:S01]  /*16320*/  MUFU.TANH R39, R39 ;  /* 0x0000002700277308 */ /* 0x000fe20000002400 */
[----:B--2---:R-:W-:Y:S01]  /*16330*/  LOP3.LUT R30, R7, 0x61, RZ, 0xfc, !PT ;  /* 0x00000061071e7812 */ /* 0x004fe200078efcff */
[-C--:B------:R-:W-:Y:S01]  /*16340*/  FFMA.FTZ R5, R0, R23.reuse, R5 ;  /* 0x0000001700057223 */ /* 0x080fe20000010005 */
[-C--:B------:R-:W-:Y:S01]  /*16350*/  ISETP.GE.AND P1, PT, R26, R134.reuse, PT ;  /* 0x000000861a00720c */ /* 0x080fe20003f26270 */
[----:B----4-:R-:W-:Y:S01]  /*16360*/  FFMA.FTZ R65, R0, R23, R65 ;  /* 0x0000001700417223 */ /* 0x010fe20000010041 */
[C---:B------:R-:W-:Y:S02]  /*16370*/  ISETP.GE.AND P4, PT, R30.reuse, R134, PT ;  /* 0x000000861e00720c */ /* 0x040fe40003f86270 */
[----:B------:R-:W-:Y:S01]  /*16380*/  ISETP.GE.AND P2, PT, R30, R135, PT ;  /* 0x000000871e00720c */ /* 0x000fe20003f46270 */
[----:B------:R-:W-:Y:S01]  /*16390*/  MUFU.TANH R21, R32 ;  /* 0x0000002000157308 */ /* 0x000fe20000002400 */
[----:B------:R-:W-:-:S02]  /*163a0*/  I2FP.F32.U32 R30, R30 ;  /* 0x0000001e001e7245 */ /* 0x000fc40000201000 */
[----:B------:R-:W-:Y:S02]  /*163b0*/  ISETP.GE.AND P5, PT, R26, R135, PT ;  /* 0x000000871a00720c */ /* 0x000fe40003fa6270 */
[----:B------:R-:W-:Y:S01]  /*163c0*/  LOP3.LUT R26, R7, 0x68, RZ, 0xfc, !PT ;  /* 0x00000068071a7812 */ /* 0x000fe200078efcff */
[CC--:B-----5:R-:W-:Y:S01]  /*163d0*/  FFMA.FTZ R41, R0.reuse, R30.reuse, R41 ;  /* 0x0000001e00297223 */ /* 0x0e0fe20000010029 */
[----:B------:R-:W-:Y:S01]  /*163e0*/  FSEL R172, R61, -INF , !P3 ;  /* 0xff8000003dac7808 */ /* 0x000fe20005800000 */
[----:B-1----:R-:W-:Y:S01]  /*163f0*/  FFMA.FTZ R43, R0, R30, R43 ;  /* 0x0000001e002b7223 */ /* 0x002fe2000001002b */
[----:B------:R-:W-:Y:S01]  /*16400*/  FSEL R165, R5, -INF , !P1 ;  /* 0xff80000005a57808 */ /* 0x000fe20004800000 */
[----:B------:R-:W-:Y:S01]  /*16410*/  MUFU.TANH R59, R34 ;  /* 0x00000022003b7308 */ /* 0x000fe20000002400 */
[----:B------:R-:W-:Y:S02]  /*16420*/  FSEL R163, R41, -INF , !P4 ;  /* 0xff80000029a37808 */ /* 0x000fe40006000000 */
[----:B------:R-:W-:-:S02]  /*16430*/  ISETP.GE.AND P3, PT, R26, R134, PT ;  /* 0x000000861a00720c */ /* 0x000fc40003f66270 */
[----:B------:R-:W-:Y:S02]  /*16440*/  ISETP.GE.AND P1, PT, R26, R135, PT ;  /* 0x000000871a00720c */ /* 0x000fe40003f26270 */
[----:B------:R-:W-:Y:S01]  /*16450*/  I2FP.F32.U32 R26, R26 ;  /* 0x0000001a001a7245 */ /* 0x000fe20000201000 */
[----:B------:R1:W2:Y:S01]  /*16460*/  MUFU.TANH R41, R22 ;  /* 0x0000001600297308 */ /* 0x0002a20000002400 */
[C---:B------:R-:W-:Y:S02]  /*16470*/  LOP3.LUT R30, R7.reuse, 0x69, RZ, 0xfc, !PT ;  /* 0x00000069071e7812 */ /* 0x040fe400078efcff */
[C---:B------:R-:W-:Y:S01]  /*16480*/  LOP3.LUT R23, R7.reuse, 0x71, RZ, 0xfc, !PT ;  /* 0x0000007107177812 */ /* 0x040fe200078efcff */
[CC--:B------:R-:W-:Y:S01]  /*16490*/  FFMA.FTZ R67, R0.reuse, R26.reuse, R67 ;  /* 0x0000001a00437223 */ /* 0x0c0fe20000010043 */
[----:B---3--:R-:W-:Y:S01]  /*164a0*/  FFMA.FTZ R69, R0, R26, R69 ;  /* 0x0000001a00457223 */ /* 0x008fe20000010045 */
[----:B------:R-:W-:Y:S02]  /*164b0*/  LOP3.LUT R26, R7, 0x70, RZ, 0xfc, !PT ;  /* 0x00000070071a7812 */ /* 0x000fe400078efcff */
[----:B------:R3:W4:Y:S01]  /*164c0*/  MUFU.TANH R5, R24 ;  /* 0x0000001800057308 */ /* 0x0007220000002400 */
[----:B------:R-:W-:-:S02]  /*164d0*/  FSEL R160, R43, -INF , !P2 ;  /* 0xff8000002ba07808 */ /* 0x000fc40005000000 */
[----:B------:R-:W-:Y:S02]  /*164e0*/  FSEL R161, R67, -INF , !P3 ;  /* 0xff80000043a17808 */ /* 0x000fe40005800000 */
[----:B------:R-:W-:Y:S02]  /*164f0*/  FSEL R162, R65, -INF , !P5 ;  /* 0xff80000041a27808 */ /* 0x000fe40006800000 */
[CC--:B------:R-:W-:Y:S01]  /*16500*/  ISETP.GE.AND P2, PT, R26.reuse, R134.reuse, PT ;  /* 0x000000861a00720c */ /* 0x0c0fe20003f46270 */
[----:B------:R-:W5:Y:S01]  /*16510*/  MUFU.TANH R101, R96 ;  /* 0x0000006000657308 */ /* 0x000f620000002400 */
[----:B------:R-:W-:Y:S02]  /*16520*/  ISETP.GE.AND P3, PT, R26, R135, PT ;  /* 0x000000871a00720c */ /* 0x000fe40003f66270 */
[----:B-1----:R-:W-:Y:S02]  /*16530*/  I2FP.F32.U32 R22, R23 ;  /* 0x0000001700167245 */ /* 0x002fe40000201000 */
[----:B------:R-:W-:-:S02]  /*16540*/  ISETP.GE.AND P5, PT, R30, R134, PT ;  /* 0x000000861e00720c */ /* 0x000fc40003fa6270 */
[----:B------:R-:W-:Y:S01]  /*16550*/  I2FP.F32.U32 R26, R26 ;  /* 0x0000001a001a7245 */ /* 0x000fe20000201000 */
[----:B------:R-:W1:Y:S01]  /*16560*/  MUFU.TANH R43, R98 ;  /* 0x00000062002b7308 */ /* 0x000e620000002400 */
[C---:B--2---:R-:W-:Y:S01]  /*16570*/  FFMA.FTZ R41, R0.reuse, R22, R41 ;  /* 0x0000001600297223 */ /* 0x044fe20000010029 */
[----:B---3--:R-:W-:Y:S01]  /*16580*/  I2FP.F32.U32 R24, R30 ;  /* 0x0000001e00187245 */ /* 0x008fe20000201000 */
[C---:B----4-:R-:W-:Y:S01]  /*16590*/  FFMA.FTZ R5, R0.reuse, R22, R5 ;  /* 0x0000001600057223 */ /* 0x050fe20000010005 */
[-C--:B------:R-:W-:Y:S01]  /*165a0*/  FFMA.FTZ R21, R0, R26.reuse, R21 ;  /* 0x0000001a00157223 */ /* 0x080fe20000010015 */
[----:B------:R-:W-:Y:S01]  /*165b0*/  ISETP.GE.AND P4, PT, R30, R135, PT ;  /* 0x000000871e00720c */ /* 0x000fe20003f86270 */
[C---:B------:R-:W-:Y:S01]  /*165c0*/  FFMA.FTZ R59, R0.reuse, R26, R59 ;  /* 0x0000001a003b7223 */ /* 0x040fe2000001003b */
[CC--:B------:R-:W-:Y:S01]  /*165d0*/  FFMA.FTZ R63, R0.reuse, R24.reuse, R63 ;  /* 0x00000018003f7223 */ /* 0x0c0fe2000001003f */
[----:B------:R-:W2:Y:S01]  /*165e0*/  MUFU.TANH R25, R25 ;  /* 0x0000001900197308 */ /* 0x000ea20000002400 */
[----:B------:R-:W-:Y:S01]  /*165f0*/  FFMA.FTZ R39, R0, R24, R39 ;  /* 0x0000001800277223 */ /* 0x000fe20000010027 */
[----:B------:R-:W-:-:S02]  /*16600*/  FSEL R157, R21, -INF , !P2 ;  /* 0xff800000159d7808 */ /* 0x000fc40005000000 */
[----:B------:R-:W-:Y:S01]  /*16610*/  FSEL R159, R63, -INF , !P5 ;  /* 0xff8000003f9f7808 */ /* 0x000fe20006800000 */
[----:B------:R-:W-:Y:S01]  /*16620*/  BAR.SYNC.DEFER_BLOCKING 0x0 ;  /* 0x0000000000007b1d */ /* 0x000fe20000010000 */
[----:B------:R-:W-:Y:S02]  /*16630*/  ISETP.GE.AND P5, PT, R23, R135, PT ;  /* 0x000000871700720c */ /* 0x000fe40003fa6270 */
[----:B------:R-:W-:Y:S02]  /*16640*/  LOP3.LUT R21, R7, 0x79, RZ, 0xfc, !PT ;  /* 0x0000007907157812 */ /* 0x000fe400078efcff */
[----:B------:R-:W-:Y:S01]  /*16650*/  FSEL R147, R41, -INF , !P5 ;  /* 0xff80000029937808 */ /* 0x000fe20006800000 */
[----:B------:R-:W3:Y:S01]  /*16660*/  MUFU.TANH R27, R27 ;  /* 0x0000001b001b7308 */ /* 0x000ee20000002400 */
[----:B------:R-:W-:Y:S02]  /*16670*/  ISETP.NE.AND P5, PT, R54, 0x1, PT ;  /* 0x000000013600780c */ /* 0x000fe40003fa5270 */
[----:B------:R-:W-:-:S02]  /*16680*/  FSEL R156, R39, -INF , !P4 ;  /* 0xff800000279c7808 */ /* 0x000fc40006000000 */
[----:B------:R-:W-:Y:S02]  /*16690*/  FSEL R158, R69, -INF , !P1 ;  /* 0xff800000459e7808 */ /* 0x000fe40004800000 */
[CC--:B------:R-:W-:Y:S02]  /*166a0*/  ISETP.GE.AND P4, PT, R7.reuse, R134.reuse, PT ;  /* 0x000000860700720c */ /* 0x0c0fe40003f86270 */
[----:B------:R-:W-:Y:S02]  /*166b0*/  ISETP.GE.AND P2, PT, R7, R135, PT ;  /* 0x000000870700720c */ /* 0x000fe40003f46270 */
[----:B------:R-:W-:Y:S02]  /*166c0*/  ISETP.GE.AND P1, PT, R23, R134, PT ;  /* 0x000000861700720c */ /* 0x000fe40003f26270 */
[----:B------:R-:W-:Y:S02]  /*166d0*/  I2FP.F32.U32 R7, R7 ;  /* 0x0000000700077245 */ /* 0x000fe40000201000 */
[----:B------:R-:W-:-:S02]  /*166e0*/  I2FP.F32.U32 R22, R21 ;  /* 0x0000001500167245 */ /* 0x000fc40000201000 */
[----:B------:R-:W-:Y:S01]  /*166f0*/  FSEL R155, R5, -INF , !P1 ;  /* 0xff800000059b7808 */ /* 0x000fe20004800000 */
[CC--:B-----5:R-:W-:Y:S01]  /*16700*/  FFMA.FTZ R5, R0.reuse, R7.reuse, R101 ;  /* 0x0000000700057223 */ /* 0x0e0fe20000010065 */
[----:B------:R-:W-:Y:S01]  /*16710*/  FSEL R148, R59, -INF , !P3 ;  /* 0xff8000003b947808 */ /* 0x000fe20005800000 */
[C---:B-1----:R-:W-:Y:S01]  /*16720*/  FFMA.FTZ R43, R0.reuse, R7, R43 ;  /* 0x00000007002b7223 */ /* 0x042fe2000001002b */
[CC--:B--2---:R-:W-:Y:S01]  /*16730*/  FFMA.FTZ R25, R0.reuse, R22.reuse, R25 ;  /* 0x0000001600197223 */ /* 0x0c4fe20000010019 */
[----:B---3--:R-:W-:Y:S01]  /*16740*/  FFMA.FTZ R27, R0, R22, R27 ;  /* 0x00000016001b7223 */ /* 0x008fe2000001001b */
        /* <DEDUP_REMOVED lines=18> */
.L_x_2904:
        /* <DEDUP_REMOVED lines=59> */
.L_x_2905:
        /* <DEDUP_REMOVED lines=108> */
.L_x_2903:
        /* <DEDUP_REMOVED lines=35> */
[----:B------:R-:W-:Y:S02]  /*17510*/  SHF.L.U32 R208, R204, 0x3, RZ ;  /* 0x00000003ccd07819 */ /* 0x000fe400000006ff */
[----:B------:R-:W-:Y:S01]  /*17520*/  LEA R139, R139, UR5, 0x1 ;  /* 0x000000058b8b7c11 */ /* 0x000fe2000f8e08ff */
[----:B------:R-:W3:Y:S01]  /*17530*/  SHFL.BFLY PT, R7, R24, 0x2, 0x1f ;  /* 0x0c401f0018077f89 */ /* 0x000ee200000e0000 */
[----:B------:R-:W-:-:S02]  /*17540*/  MOV R223, 0xffffffff ;  /* 0xffffffff00df7802 */ /* 0x000fc40000000f00 */
[-C--:B------:R-:W-:Y:S01]  /*17550*/  IADD3 R30, PT, PT, R152, R139.reuse, RZ ;  /* 0x0000008b981e7210 */ /* 0x080fe20007ffe0ff */
[----:B------:R-:W-:Y:S01]  /*17560*/  LDSM.16.MT88.4 R124, [R139+0xc000] ;  /* 0x00c000008b7c783b */ /* 0x000fe20000004200 */
[C---:B------:R-:W-:Y:S02]  /*17570*/  IADD3 R150, PT, PT, R8.reuse, R139, RZ ;  /* 0x0000008b08967210 */ /* 0x040fe40007ffe0ff */
[----:B------:R-:W-:Y:S01]  /*17580*/  IADD3 R8, PT, PT, R8, R30, RZ ;  /* 0x0000001e08087210 */ /* 0x000fe20007ffe0ff */
[----:B------:R-:W-:Y:S01]  /*17590*/  LDSM.16.MT88.4 R108, [R30+0xc000] ;  /* 0x00c000001e6c783b */ /* 0x000fe20000004200 */
[----:B------:R-:W-:-:S03]  /*175a0*/  LOP3.LUT R208, R208, 0x38, RZ, 0xc0, !PT ;  /* 0x00000038d0d07812 */ /* 0x000fc600078ec0ff */
        /* <DEDUP_REMOVED lines=79> */
[----:B------:R-:W-:Y:S01]  /*17aa0*/  FFMA.FTZ R172, R172, UR4, -R149 ;  /* 0x00000004acac7c23 */ /* 0x000fe20008010895 */
[--C-:B------:R-:W-:Y:S01]  /*17ab0*/  FFMA.FTZ R163, R163, UR4, -R154.reuse ;  /* 0x00000004a3a37c23 */ /* 0x100fe2000801089a */
[----:B------:R-:W4:Y:S01]  /*17ac0*/  MUFU.EX2 R62, R62 ;  /* 0x0000003e003e7308 */ /* 0x000f220000000800 */
[----:B------:R-:W-:Y:S01]  /*17ad0*/  FFMA.FTZ R159, R159, UR4, -R154 ;  /* 0x000000049f9f7c23 */ /* 0x000fe2000801089a */
[----:B------:R-:W-:Y:S01]  /*17ae0*/  FADD.FTZ R145, R145, R142 ;  /* 0x0000008e91917221 */ /* 0x000fe20000010000 */
[----:B------:R-:W-:Y:S01]  /*17af0*/  FADD.FTZ R138, R143, R138 ;  /* 0x0000008a8f8a7221 */ /* 0x000fe20000010000 */
[----:B------:R-:W-:Y:S01]  /*17b00*/  MUFU.EX2 R61, R61 ;  /* 0x0000003d003d7308 */ /* 0x000fe20000000800 */
[C---:B------:R-:W-:Y:S01]  /*17b10*/  HMMA.16816.F32.BF16 R100, R68.reuse, R102, RZ ;  /* 0x000000664464723c */ /* 0x040fe200000418ff */
[----:B------:R-:W-:Y:S01]  /*17b20*/  FADD.FTZ R140, R140, R145 ;  /* 0x000000918c8c7221 */ /* 0x000fe20000010000 */
[----:B------:R-:W-:Y:S01]  /*17b30*/  FADD.FTZ R141, R141, R138 ;  /* 0x0000008a8d8d7221 */ /* 0x000fe20000010000 */
[----:B------:R-:W3:Y:S01]  /*17b40*/  MUFU.EX2 R58, R58 ;  /* 0x0000003a003a7308 */ /* 0x000ee20000000800 */
[----:B------:R-:W-:Y:S01]  /*17b50*/  FFMA.FTZ R228, R151, UR4, -R154 ;  /* 0x0000000497e47c23 */ /* 0x000fe2000801089a */
[----:B------:R-:W-:Y:S01]  /*17b60*/  FFMA.FTZ R231, R144, UR4, -R149 ;  /* 0x0000000490e77c23 */ /* 0x000fe20008010895 */
        /* <DEDUP_REMOVED lines=18> */
[C---:B-----5:R-:W-:Y:S03]  /*17c90*/  HMMA.16816.F32.BF16 R80, R68.reuse, R76, RZ ;  /* 0x0000004c4450723c */ /* 0x060fe600000418ff */
[----:B------:R5:W-:Y:S04]  /*17ca0*/  MUFU.EX2 R170, R190 ;  /* 0x000000be00aa7308 */ /* 0x000be80000000800 */
[----:B------:R-:W-:Y:S01]  /*17cb0*/  MUFU.EX2 R184, R184 ;  /* 0x000000b800b87308 */ /* 0x000fe20000000800 */
[C---:B------:R-:W-:Y:S03]  /*17cc0*/  HMMA.16816.F32.BF16 R116, R68.reuse, R118, RZ ;  /* 0x000000764474723c */ /* 0x040fe600000418ff */
[----:B------:R-:W-:Y:S04]  /*17cd0*/  MUFU.EX2 R175, R175 ;  /* 0x000000af00af7308 */ /* 0x000fe80000000800 */
[----:B------:R-:W-:Y:S01]  /*17ce0*/  MUFU.EX2 R159, R159 ;  /* 0x0000009f009f7308 */ /* 0x000fe20000000800 */
[C---:B------:R-:W-:Y:S01]  /*17cf0*/  HMMA.16816.F32.BF16 R84, R68.reuse, R86, RZ ;  /* 0x000000564454723c */ /* 0x040fe200000418ff */
[----:B-----5:R-:W-:Y:S01]  /*17d00*/  FFMA.FTZ R190, R177, UR4, -R154 ;  /* 0x00000004b1be7c23 */ /* 0x020fe2000801089a */
[----:B------:R-:W-:Y:S01]  /*17d10*/  FFMA.FTZ R177, R176, UR4, -R149 ;  /* 0x00000004b0b17c23 */ /* 0x000fe20008010895 */
[----:B------:R-:W-:Y:S04]  /*17d20*/  MUFU.EX2 R228, R228 ;  /* 0x000000e400e47308 */ /* 0x000fe80000000800 */
[----:B------:R-:W-:Y:S01]  /*17d30*/  MUFU.EX2 R190, R190 ;  /* 0x000000be00be7308 */ /* 0x000fe20000000800 */
[C---:B------:R-:W-:Y:S03]  /*17d40*/  HMMA.16816.F32.BF16 R124, R68.reuse, R126, RZ ;  /* 0x0000007e447c723c */ /* 0x040fe600000418ff */
[----:B------:R-:W-:Y:S04]  /*17d50*/  MUFU.EX2 R176, R178 ;  /* 0x000000b200b07308 */ /* 0x000fe80000000800 */
[----:B------:R-:W-:Y:S01]  /*17d60*/  MUFU.EX2 R231, R231 ;  /* 0x000000e700e77308 */ /* 0x000fe20000000800 */
[C---:B------:R-:W-:Y:S08]  /*17d70*/  HMMA.16816.F32.BF16 R108, R68.reuse, R110, RZ ;  /* 0x0000006e446c723c */ /* 0x040ff000000418ff */
[C---:B------:R-:W-:Y:S08]  /*17d80*/  HMMA.16816.F32.BF16 R92, R68.reuse, R94, RZ ;  /* 0x0000005e445c723c */ /* 0x040ff000000418ff */
[C---:B------:R-:W-:Y:S08]  /*17d90*/  HMMA.16816.F32.BF16 R76, R68.reuse, R78, RZ ;  /* 0x0000004e444c723c */ /* 0x040ff000000418ff */
[----:B-1----:R-:W-:Y:S01]  /*17da0*/  HMMA.16816.F32.BF16 R72, R68, R4, RZ ;  /* 0x000000044448723c */ /* 0x002fe200000418ff */
[----:B--2---:R-:W-:Y:S01]  /*17db0*/  F2FP.BF16.F32.PACK_AB R4, R64, R67 ;  /* 0x000000434004723e */ /* 0x004fe200000010ff */
[----:B------:R-:W-:Y:S01]  /*17dc0*/  FADD.FTZ R67, R67, R140 ;  /* 0x0000008c43437221 */ /* 0x000fe20000010000 */
[----:B----4-:R-:W-:Y:S01]  /*17dd0*/  F2FP.BF16.F32.PACK_AB R5, R62, R65 ;  /* 0x000000413e05723e */ /* 0x010fe200000010ff */
[----:B------:R-:W-:-:S02]  /*17de0*/  FADD.FTZ R65, R65, R66 ;  /* 0x0000004241417221 */ /* 0x000fc40000010000 */
[----:B------:R-:W-:Y:S02]  /*17df0*/  FADD.FTZ R64, R64, R67 ;  /* 0x0000004340407221 */ /* 0x000fe40000010000 */
[----:B------:R-:W-:Y:S01]  /*17e00*/  HMMA.16816.F32.BF16 R68, R68, R6, RZ ;  /* 0x000000064444723c */ /* 0x000fe200000418ff */
[----:B------:R-:W-:Y:S01]  /*17e10*/  F2FP.BF16.F32.PACK_AB R6, R60, R63 ;  /* 0x0000003f3c06723e */ /* 0x000fe200000010ff */
[----:B------:R-:W-:Y:S01]  /*17e20*/  FADD.FTZ R62, R62, R65 ;  /* 0x000000413e3e7221 */ /* 0x000fe20000010000 */
[----:B---3--:R-:W-:Y:S01]  /*17e30*/  F2FP.BF16.F32.PACK_AB R7, R58, R61 ;  /* 0x0000003d3a07723e */ /* 0x008fe200000010ff */
[----:B------:R-:W-:Y:S02]  /*17e40*/  FADD.FTZ R63, R63, R64 ;  /* 0x000000403f3f7221 */ /* 0x000fe40000010000 */
[----:B------:R-:W-:Y:S02]  /*17e50*/  FADD.FTZ R61, R61, R62 ;  /* 0x0000003e3d3d7221 */ /* 0x000fe40000010000 */
[----:B------:R-:W-:-:S02]  /*17e60*/  FADD.FTZ R60, R60, R63 ;  /* 0x0000003f3c3c7221 */ /* 0x000fc40000010000 */
        /* <DEDUP_REMOVED lines=34> */
[C---:B--2---:R-:W-:Y:S01]  /*18090*/  HMMA.16816.F32.BF16 R96, R4.reuse, R16, R96 ;  /* 0x000000100460723c */ /* 0x044fe20000041860 */
[----:B------:R-:W-:Y:S01]  /*180a0*/  FFMA.FTZ R16, R169, UR4, -R154 ;  /* 0x00000004a9107c23 */ /* 0x000fe2000801089a */
[----:B------:R-:W-:Y:S01]  /*180b0*/  FADD.FTZ R51, R51, R48 ;  /* 0x0000003033337221 */ /* 0x000fe20000010000 */
[----:B------:R2:W5:Y:S01]  /*180c0*/  MUFU.EX2 R169, R171 ;  /* 0x000000ab00a97308 */ /* 0x0005620000000800 */
[----:B------:R-:W-:Y:S02]  /*180d0*/  FADD.FTZ R11, R11, R50 ;  /* 0x000000320b0b7221 */ /* 0x000fe40000010000 */
[----:B------:R-:W-:Y:S01]  /*180e0*/  FADD.FTZ R10, R10, R51 ;  /* 0x000000330a0a7221 */ /* 0x000fe20000010000 */
[----:B------:R1:W5:Y:S01]  /*180f0*/  MUFU.EX2 R167, R16 ;  /* 0x0000001000a77308 */ /* 0x0003620000000800 */
[C---:B---3--:R-:W-:Y:S08]  /*18100*/  HMMA.16816.F32.BF16 R120, R4.reuse, R40, R120 ;  /* 0x000000280478723c */ /* 0x048ff00000041878 */
[----:B------:R-:W-:Y:S01]  /*18110*/  HMMA.16816.F32.BF16 R116, R4, R42, R116 ;  /* 0x0000002a0474723c */ /* 0x000fe20000041874 */
[----:B------:R-:W3:Y:S01]  /*18120*/  LDSM.16.MT88.4 R40, [R150+0xd800] ;  /* 0x00d800009628783b */ /* 0x000ee20000004200 */
[----:B--2---:R-:W-:-:S02]  /*18130*/  FFMA.FTZ R171, R168, UR4, -R149 ;  /* 0x00000004a8ab7c23 */ /* 0x004fc40008010895 */
[----:B------:R2:W-:Y:S04]  /*18140*/  MUFU.EX2 R168, R182 ;  /* 0x000000b600a87308 */ /* 0x0005e80000000800 */
[C---:B------:R-:W-:Y:S01]  /*18150*/  HMMA.16816.F32.BF16 R92, R4.reuse, R18, R92 ;  /* 0x00000012045c723c */ /* 0x040fe2000004185c */
[----:B-1----:R-:W1:Y:S01]  /*18160*/  LDSM.16.MT88.4 R16, [R139+0x11800] ;  /* 0x011800008b10783b */ /* 0x002e620000004200 */
[----:B------:R-:W3:Y:S06]  /*18170*/  MUFU.EX2 R171, R171 ;  /* 0x000000ab00ab7308 */ /* 0x000eec0000000800 */
[----:B------:R-:W-:Y:S01]  /*18180*/  HMMA.16816.F32.BF16 R80, R4, R12, R80 ;  /* 0x0000000c0450723c */ /* 0x000fe20000041850 */
[----:B--2---:R-:W-:Y:S01]  /*18190*/  FFMA.FTZ R182, R189, UR4, -R154 ;  /* 0x00000004bdb67c23 */ /* 0x004fe2000801089a */
[----:B------:R-:W-:-:S06]  /*181a0*/  FFMA.FTZ R189, R186, UR4, -R149 ;  /* 0x00000004babd7c23 */ /* 0x000fcc0008010895 */
[C---:B------:R-:W-:Y:S01]  /*181b0*/  HMMA.16816.F32.BF16 R76, R4.reuse, R14, R76 ;  /* 0x0000000e044c723c */ /* 0x040fe2000004184c */
[----:B------:R-:W2:Y:S01]  /*181c0*/  LDSM.16.MT88.4 R12, [R30+0x11800] ;  /* 0x011800001e0c783b */ /* 0x000ea20000004200 */
[----:B------:R-:W-:Y:S04]  /*181d0*/  MUFU.EX2 R182, R182 ;  /* 0x000000b600b67308 */ /* 0x000fe80000000800 */
[----:B------:R-:W-:Y:S02]  /*181e0*/  MUFU.EX2 R189, R189 ;  /* 0x000000bd00bd7308 */ /* 0x000fe40000000800 */
        /* <DEDUP_REMOVED lines=30> */
[C---:B-1----:R-:W-:Y:S01]  /*183d0*/  HMMA.16816.F32.BF16 R96, R4.reuse, R16, R96 ;  /* 0x000000100460723c */ /* 0x042fe20000041860 */
[--C-:B------:R-:W-:Y:S02]  /*183e0*/  FFMA.FTZ R16, R179, UR4, -R154.reuse ;  /* 0x00000004b3107c23 */ /* 0x100fe4000801089a */
[----:B------:R1:W3:Y:S05]  /*183f0*/  MUFU.EX2 R179, R187 ;  /* 0x000000bb00b37308 */ /* 0x0002ea0000000800 */
[C---:B--2---:R-:W-:Y:S01]  /*18400*/  HMMA.16816.F32.BF16 R80, R4.reuse, R12, R80 ;  /* 0x0000000c0450723c */ /* 0x044fe20000041850 */
[--C-:B------:R-:W-:Y:S01]  /*18410*/  FFMA.FTZ R13, R185, UR4, -R154.reuse ;  /* 0x00000004b90d7c23 */ /* 0x100fe2000801089a */
[--C-:B------:R-:W-:Y:S01]  /*18420*/  FFMA.FTZ R12, R180, UR4, -R149.reuse ;  /* 0x00000004b40c7c23 */ /* 0x100fe20008010895 */
[----:B------:R2:W-:Y:S04]  /*18430*/  MUFU.EX2 R185, R16 ;  /* 0x0000001000b97308 */ /* 0x0005e80000000800 */
[----:B------:R-:W-:Y:S01]  /*18440*/  MUFU.EX2 R180, R13 ;  /* 0x0000000d00b47308 */ /* 0x000fe20000000800 */
[C---:B------:R-:W-:Y:S01]  /*18450*/  HMMA.16816.F32.BF16 R92, R4.reuse, R18, R92 ;  /* 0x00000012045c723c */ /* 0x040fe2000004185c */
[----:B-1----:R-:W-:Y:S01]  /*18460*/  FFMA.FTZ R187, R188, UR4, -R149 ;  /* 0x00000004bcbb7c23 */ /* 0x002fe20008010895 */
[----:B------:R-:W-:Y:S01]  /*18470*/  FFMA.FTZ R188, R181, UR4, -R154 ;  /* 0x00000004b5bc7c23 */ /* 0x000fe2000801089a */
[----:B------:R1:W3:Y:S04]  /*18480*/  MUFU.EX2 R186, R12 ;  /* 0x0000000c00ba7308 */ /* 0x0002e80000000800 */
[----:B------:R-:W3:Y:S01]  /*18490*/  MUFU.EX2 R187, R187 ;  /* 0x000000bb00bb7308 */ /* 0x000ee20000000800 */
[C---:B----4-:R-:W-:Y:S01]  /*184a0*/  HMMA.16816.F32.BF16 R104, R4.reuse, R20, R104 ;  /* 0x000000140468723c */ /* 0x050fe20000041868 */
[----:B--2---:R-:W2:Y:S02]  /*184b0*/  LDSM.16.MT88.4 R16, [R8+0xe000] ;  /* 0x00e000000810783b */ /* 0x004ea40000004200 */
[----:B------:R-:W-:Y:S04]  /*184c0*/  MUFU.EX2 R181, R183 ;  /* 0x000000b700b57308 */ /* 0x000fe80000000800 */
[----:B------:R-:W4:Y:S01]  /*184d0*/  MUFU.EX2 R188, R188 ;  /* 0x000000bc00bc7308 */ /* 0x000f220000000800 */
[C---:B------:R-:W-:Y:S01]  /*184e0*/  HMMA.16816.F32.BF16 R100, R4.reuse, R22, R100 ;  /* 0x000000160464723c */ /* 0x040fe20000041864 */
[----:B------:R-:W-:Y:S07]  /*184f0*/  LDSM.16.MT88.4 R20, [R30+0xe000] ;  /* 0x00e000001e14783b */ /* 0x000fee0000004200 */
[C---:B------:R-:W-:Y:S01]  /*18500*/  HMMA.16816.F32.BF16 R76, R4.reuse, R14, R76 ;  /* 0x0000000e044c723c */ /* 0x040fe2000004184c */
[----:B-1----:R-:W1:Y:S07]  /*18510*/  LDSM.16.MT88.4 R12, [R139+0x12000] ;  /* 0x012000008b0c783b */ /* 0x002e6e0000004200 */
        /* <DEDUP_REMOVED lines=33> */
[C---:B------:R-:W-:Y:S01]  /*18730*/  HMMA.16816.F32.BF16 R80, R4.reuse, R44, R80 ;  /* 0x0000002c0450723c */ /* 0x040fe20000041850 */
[--C-:B------:R-:W-:Y:S01]  /*18740*/  FFMA.FTZ R44, R174, UR4, -R149.reuse ;  /* 0x00000004ae2c7c23 */ /* 0x100fe20008010895 */
[----:B------:R-:W5:Y:S05]  /*18750*/  MUFU.EX2 R45, R177 ;  /* 0x000000b1002d7308 */ /* 0x000f6a0000000800 */
[----:B------:R-:W-:Y:S01]  /*18760*/  MUFU.EX2 R44, R44 ;  /* 0x0000002c002c7308 */ /* 0x000fe20000000800 */
[C---:B------:R-:W-:Y:S08]  /*18770*/  HMMA.16816.F32.BF16 R112, R4.reuse, R20, R112 ;  /* 0x000000140470723c */ /* 0x040ff00000041870 */
[C---:B------:R-:W-:Y:S01]  /*18780*/  HMMA.16816.F32.BF16 R108, R4.reuse, R22, R108 ;  /* 0x00000016046c723c */ /* 0x040fe2000004186c */
[----:B------:R-:W3:Y:S07]  /*18790*/  LDSM.16.MT88.4 R20, [R139+0x12800] ;  /* 0x012800008b14783b */ /* 0x000eee0000004200 */
[C---:B--2---:R-:W-:Y:S08]  /*187a0*/  HMMA.16816.F32.BF16 R72, R4.reuse, R16, R72 ;  /* 0x000000100448723c */ /* 0x044ff00000041848 */
[C---:B------:R-:W-:Y:S01]  /*187b0*/  HMMA.16816.F32.BF16 R68, R4.reuse, R18, R68 ;  /* 0x000000120444723c */ /* 0x040fe20000041844 */
[----:B------:R-:W2:Y:S07]  /*187c0*/  LDSM.16.MT88.4 R16, [R30+0x12800] ;  /* 0x012800001e10783b */ /* 0x000eae0000004200 */
[----:B------:R-:W-:Y:S01]  /*187d0*/  HMMA.16816.F32.BF16 R76, R4, R46, R76 ;  /* 0x0000002e044c723c */ /* 0x000fe2000004184c */
[----:B------:R4:W1:Y:S01]  /*187e0*/  MUFU.EX2 R47, R172 ;  /* 0x000000ac002f7308 */ /* 0x0008620000000800 */
[----:B------:R-:W-:Y:S01]  /*187f0*/  FFMA.FTZ R46, R165, UR4, -R154 ;  /* 0x00000004a52e7c23 */ /* 0x000fe2000801089a */
[--C-:B------:R-:W-:Y:S01]  /*18800*/  FFMA.FTZ R165, R162, UR4, -R149.reuse ;  /* 0x00000004a2a57c23 */ /* 0x100fe20008010895 */
[--C-:B------:R-:W-:Y:S01]  /*18810*/  FFMA.FTZ R162, R160, UR4, -R149.reuse ;  /* 0x00000004a0a27c23 */ /* 0x100fe20008010895 */
[----:B------:R-:W-:-:S03]  /*18820*/  FFMA.FTZ R160, R158, UR4, -R149 ;  /* 0x000000049ea07c23 */ /* 0x000fc60008010895 */
[C---:B------:R-:W-:Y:S01]  /*18830*/  HMMA.16816.F32.BF16 R120, R4.reuse, R36, R120 ;  /* 0x000000240478723c */ /* 0x040fe20000041878 */
[----:B------:R-:W-:Y:S04]  /*18840*/  MUFU.EX2 R46, R46 ;  /* 0x0000002e002e7308 */ /* 0x000fe80000000800 */
[----:B------:R-:W-:Y:S01]  /*18850*/  MUFU.EX2 R165, R165 ;  /* 0x000000a500a57308 */ /* 0x000fe20000000800 */
[----:B----4-:R-:W-:Y:S02]  /*18860*/  FFMA.FTZ R172, R161, UR4, -R154 ;  /* 0x00000004a1ac7c23 */ /* 0x010fe4000801089a */
[C---:B------:R-:W-:Y:S01]  /*18870*/  HMMA.16816.F32.BF16 R116, R4.reuse, R38, R116 ;  /* 0x000000260474723c */ /* 0x040fe20000041874 */
[----:B------:R-:W4:Y:S01]  /*18880*/  LDSM.16.MT88.4 R36, [R150+0x12800] ;  /* 0x012800009624783b */ /* 0x000f220000004200 */
[----:B------:R5:W4:Y:S04]  /*18890*/  MUFU.EX2 R161, R163 ;  /* 0x000000a300a17308 */ /* 0x000b280000000800 */
[----:B------:R-:W-:Y:S02]  /*188a0*/  MUFU.EX2 R172, R172 ;  /* 0x000000ac00ac7308 */ /* 0x000fe40000000800 */
[C---:B------:R-:W-:Y:S02]  /*188b0*/  HMMA.16816.F32.BF16 R88, R4.reuse, R32, R88 ;  /* 0x000000200458723c */ /* 0x040fe40000041858 */
[----:B------:R-:W4:Y:S06]  /*188c0*/  MUFU.EX2 R158, R162 ;  /* 0x000000a2009e7308 */ /* 0x000f2c0000000800 */
[----:B------:R-:W-:Y:S01]  /*188d0*/  HMMA.16816.F32.BF16 R84, R4, R34, R84 ;  /* 0x000000220454723c */ /* 0x000fe20000041854 */
[----:B------:R-:W4:Y:S01]  /*188e0*/  LDSM.16.MT88.4 R32, [R139+0xe800] ;  /* 0x00e800008b20783b */ /* 0x000f220000004200 */
[----:B------:R-:W-:Y:S01]  /*188f0*/  F2FP.BF16.F32.PACK_AB R4, R188, R181 ;  /* 0x000000b5bc04723e */ /* 0x000fe200000010ff */
[----:B-----5:R-:W-:Y:S01]  /*18900*/  FFMA.FTZ R163, R156, UR4, -R149 ;  /* 0x000000049ca37c23 */ /* 0x020fe20008010895 */
[----:B------:R-:W-:Y:S01]  /*18910*/  F2FP.BF16.F32.PACK_AB R5, R45, R176 ;  /* 0x000000b02d05723e */ /* 0x000fe200000010ff */
[----:B------:R-:W-:Y:S01]  /*18920*/  MUFU.EX2 R156, R160 ;  /* 0x000000a0009c7308 */ /* 0x000fe20000000800 */
[----:B------:R-:W-:Y:S01]  /*18930*/  F2FP.BF16.F32.PACK_AB R6, R175, R190 ;  /* 0x000000beaf06723e */ /* 0x000fe200000010ff */
[----:B------:R-:W-:Y:S01]  /*18940*/  FADD.FTZ R181, R181, R180 ;  /* 0x000000b4b5b57221 */ /* 0x000fe20000010000 */
[----:B-1----:R-:W-:Y:S01]  /*18950*/  F2FP.BF16.F32.PACK_AB R7, R47, R44 ;  /* 0x0000002c2f07723e */ /* 0x002fe200000010ff */
[----:B------:R-:W1:Y:S01]  /*18960*/  MUFU.EX2 R163, R163 ;  /* 0x000000a300a37308 */ /* 0x000e620000000800 */
[----:B------:R-:W-:Y:S01]  /*18970*/  FADD.FTZ R176, R176, R187 ;  /* 0x000000bbb0b07221 */ /* 0x000fe20000010000 */
[----:B------:R-:W-:-:S03]  /*18980*/  FADD.FTZ R181, R188, R181 ;  /* 0x000000b5bcb57221 */ /* 0x000fc60000010000 */
[----:B------:R-:W-:Y:S01]  /*18990*/  FADD.FTZ R45, R45, R176 ;  /* 0x000000b02d2d7221 */ /* 0x000fe20000010000 */
[C---:B------:R-:W-:Y:S01]  /*189a0*/  HMMA.16816.F32.BF16 R104, R4.reuse, R12, R104 ;  /* 0x0000000c0468723c */ /* 0x040fe20000041868 */
[----:B------:R-:W-:Y:S02]  /*189b0*/  FADD.FTZ R190, R190, R181 ;  /* 0x000000b5bebe7221 */ /* 0x000fe40000010000 */
[----:B------:R-:W-:Y:S02]  /*189c0*/  FADD.FTZ R44, R44, R45 ;  /* 0x0000002d2c2c7221 */ /* 0x000fe40000010000 */
[----:B------:R-:W-:Y:S02]  /*189d0*/  FADD.FTZ R175, R175, R190 ;  /* 0x000000beafaf7221 */ /* 0x000fe40000010000 */
[----:B------:R-:W-:Y:S01]  /*189e0*/  FADD.FTZ R44, R47, R44 ;  /* 0x0000002c2f2c7221 */ /* 0x000fe20000010000 */
[C---:B------:R-:W-:Y:S01]  /*189f0*/  HMMA.16816.F32.BF16 R100, R4.reuse, R14, R100 ;  /* 0x0000000e0464723c */ /* 0x040fe20000041864 */
[----:B------:R-:W5:Y:S07]  /*18a00*/  LDSM.16.MT88.4 R12, [R8+0x12800] ;  /* 0x01280000080c783b */ /* 0x000f6e0000004200 */
[C---:B---3--:R-:W-:Y:S08]  /*18a10*/  HMMA.16816.F32.BF16 R112, R4.reuse, R24, R112 ;  /* 0x000000180470723c */ /* 0x048ff00000041870 */
        /* <DEDUP_REMOVED lines=46> */
[--C-:B------:R-:W-:Y:S01]  /*18d00*/  FFMA.FTZ R32, R155, UR4, -R154.reuse ;  /* 0x000000049b207c23 */ /* 0x100fe2000801089a */
[--C-:B------:R-:W-:Y:S01]  /*18d10*/  FFMA.FTZ R33, R153, UR4, -R154.reuse ;  /* 0x0000000499217c23 */ /* 0x100fe2000801089a */
[----:B------:R-:W-:Y:S04]  /*18d20*/  MUFU.EX2 R36, R36 ;  /* 0x0000002400247308 */ /* 0x000fe80000000800 */
[----:B------:R-:W-:Y:S01]  /*18d30*/  MUFU.EX2 R32, R32 ;  /* 0x0000002000207308 */ /* 0x000fe20000000800 */
[C---:B------:R-:W-:Y:S01]  /*18d40*/  HMMA.16816.F32.BF16 R124, R4.reuse, R34, R124 ;  /* 0x00000022047c723c */ /* 0x040fe2000004187c */
[----:B------:R-:W-:Y:S01]  /*18d50*/  FFMA.FTZ R35, R157, UR4, -R154 ;  /* 0x000000049d237c23 */ /* 0x000fe2000801089a */
[----:B------:R-:W-:Y:S01]  /*18d60*/  FFMA.FTZ R34, R147, UR4, -R149 ;  /* 0x0000000493227c23 */ /* 0x000fe20008010895 */
[----:B------:R-:W-:Y:S04]  /*18d70*/  MUFU.EX2 R33, R33 ;  /* 0x0000002100217308 */ /* 0x000fe80000000800 */
[----:B------:R-:W4:Y:S01]  /*18d80*/  MUFU.EX2 R35, R35 ;  /* 0x0000002300237308 */ /* 0x000f220000000800 */
[C---:B------:R-:W-:Y:S03]  /*18d90*/  HMMA.16816.F32.BF16 R120, R4.reuse, R40, R120 ;  /* 0x000000280478723c */ /* 0x040fe60000041878 */
[----:B------:R-:W3:Y:S05]  /*18da0*/  MUFU.EX2 R34, R34 ;  /* 0x0000002200227308 */ /* 0x000eea0000000800 */
[C---:B------:R-:W-:Y:S08]  /*18db0*/  HMMA.16816.F32.BF16 R116, R4.reuse, R42, R116 ;  /* 0x0000002a0474723c */ /* 0x040ff00000041874 */
[C---:B------:R-:W-:Y:S08]  /*18dc0*/  HMMA.16816.F32.BF16 R84, R4.reuse, R38, R84 ;  /* 0x000000260454723c */ /* 0x040ff00000041854 */
[C---:B-----5:R-:W-:Y:S08]  /*18dd0*/  HMMA.16816.F32.BF16 R80, R4.reuse, R12, R80 ;  /* 0x0000000c0450723c */ /* 0x060ff00000041850 */
[C---:B------:R-:W-:Y:S01]  /*18de0*/  HMMA.16816.F32.BF16 R76, R4.reuse, R14, R76 ;  /* 0x0000000e044c723c */ /* 0x040fe2000004184c */
[----:B------:R-:W5:Y:S07]  /*18df0*/  LDSM.16.MT88.4 R12, [R139+0xf800] ;  /* 0x00f800008b0c783b */ /* 0x000f6e0000004200 */
[C---:B-1----:R-:W-:Y:S08]  /*18e00*/  HMMA.16816.F32.BF16 R72, R4.reuse, R24, R72 ;  /* 0x000000180448723c */ /* 0x042ff00000041848 */
[----:B------:R-:W-:Y:S01]  /*18e10*/  HMMA.16816.F32.BF16 R68, R4, R26, R68 ;  /* 0x0000001a0444723c */ /* 0x000fe20000041844 */
[----:B----4-:R-:W-:Y:S01]  /*18e20*/  F2FP.BF16.F32.PACK_AB R4, R32, R35 ;  /* 0x000000232004723e */ /* 0x010fe200000010ff */
[----:B------:R-:W-:Y:S01]  /*18e30*/  FADD.FTZ R35, R35, R172 ;  /* 0x000000ac23237221 */ /* 0x000fe20000010000 */
[----:B---3--:R-:W-:Y:S01]  /*18e40*/  F2FP.BF16.F32.PACK_AB R5, R34, R37 ;  /* 0x000000252205723e */ /* 0x008fe200000010ff */
        /* <DEDUP_REMOVED lines=24> */
[C---:B---3--:R-:W-:Y:S08]  /*18fd0*/  HMMA.16816.F32.BF16 R80, R4.reuse, R12, R80 ;  /* 0x0000000c0450723c */ /* 0x048ff00000041850 */
[C---:B------:R-:W-:Y:S08]  /*18fe0*/  HMMA.16816.F32.BF16 R76, R4.reuse, R14, R76 ;  /* 0x0000000e044c723c */ /* 0x040ff0000004184c */
        /* <DEDUP_REMOVED lines=73> */
.L_x_2907:
[----:B------:R-:W-:Y:S01]  /*19480*/  UMOV UR4, URZ ;  /* 0x000000ff00047c82 */ /* 0x000fe20008000000 */
[----:B------:R-:W-:Y:S01]  /*19490*/  IMAD.SHL.U32 R4, R28, 0x80, RZ ;  /* 0x000000801c047824 */ /* 0x000fe200078e00ff */
[----:B------:R-:W-:-:S05]  /*194a0*/  IADD3 R5, P1, PT, RZ, -UR4, RZ ;  /* 0x80000004ff057c10 */ /* 0x000fca000ff3e0ff */
[----:B------:R-:W-:-:S05]  /*194b0*/  IMAD.X R4, RZ, RZ, ~R4, P1 ;  /* 0x000000ffff047224 */ /* 0x000fca00008e0e04 */
[----:B------:R-:W-:-:S04]  /*194c0*/  SHF.R.S64 R5, R5, 0x1f, R4 ;  /* 0x0000001f05057819 */ /* 0x000fc80000001004 */
[----:B------:R-:W-:-:S04]  /*194d0*/  IADD3 R218, P1, PT, R5, R218, RZ ;  /* 0x000000da05da7210 */ /* 0x000fc80007f3e0ff */
[----:B------:R-:W-:-:S09]  /*194e0*/  LEA.HI.X.SX32 R219, R4, R219, 0x1, P1 ;  /* 0x000000db04db7211 */ /* 0x000fd200008f0eff */
.L_x_2908:
        /* <DEDUP_REMOVED lines=8> */
[----:B------:R-:W-:-:S02]  /*19570*/  LOP3.LUT R53, R31, 0x200, RZ, 0xc0, !PT ;  /* 0x000002001f357812 */ /* 0x000fc400078ec0ff */
[----:B------:R-:W-:Y:S02]  /*19580*/  LOP3.LUT R52, R52, R7, RZ, 0x3c, !PT ;  /* 0x0000000734347212 */ /* 0x000fe400078e3cff */
[----:B------:R-:W-:Y:S02]  /*19590*/  LOP3.LUT R207, R207, 0x7c00, RZ, 0xc0, !PT ;  /* 0x00007c00cfcf7812 */ /* 0x000fe400078ec0ff */
[----:B------:R-:W-:Y:S02]  /*195a0*/  SEL R201, R205, 0xffffffe0, !P6 ;  /* 0xffffffe0cdc97807 */ /* 0x000fe40007000000 */
[----:B-1----:R-:W-:Y:S02]  /*195b0*/  ISETP.GE.AND P4, PT, R208, UR4, PT ;  /* 0x00000004d0007c0c */ /* 0x002fe4000bf86270 */
[----:B------:R-:W-:Y:S01]  /*195c0*/  ISETP.GE.AND P3, PT, R9, UR4, PT ;  /* 0x0000000409007c0c */ /* 0x000fe2000bf66270 */
[----:B------:R-:W-:Y:S01]  /*195d0*/  IMAD.X R9, R28, 0x1, R219, P1 ;  /* 0x000000011c097824 */ /* 0x000fe200008e06db */
[----:B------:R-:W-:Y:S01]  /*195e0*/  IADD3 R12, P1, PT, R8, R5, RZ ;  /* 0x00000005080c7210 */ /* 0x000fe20007f3e0ff */
[C---:B------:R-:W-:Y:S01]  /*195f0*/  IMAD.IADD R200, R202.reuse, 0x1, R201 ;  /* 0x00000001cac87824 */ /* 0x040fe200078e02c9 */
[----:B------:R-:W1:Y:S01]  /*19600*/  LDCU UR4, c[0x0][0x50c] ;  /* 0x0000a180ff0477ac */ /* 0x000e620008000800 */
[----:B------:R-:W-:-:S02]  /*19610*/  IMAD.IADD R202, R202, 0x1, R152 ;  /* 0x00000001caca7824 */ /* 0x000fc400078e0298 */
[----:B------:R-:W-:Y:S01]  /*19620*/  IMAD.X R13, R9, 0x1, R28, P1 ;  /* 0x00000001090d7824 */ /* 0x000fe200008e061c */
[-C--:B------:R-:W-:Y:S01]  /*19630*/  IADD3 R6, P1, PT, R12, R5.reuse, RZ ;  /* 0x000000050c067210 */ /* 0x080fe20007f3e0ff */
[----:B------:R-:W-:Y:S02]  /*19640*/  IMAD.IADD R203, R201, 0x1, R202 ;  /* 0x00000001c9cb7824 */ /* 0x000fe400078e02ca */
[----:B------:R-:W-:Y:S01]  /*19650*/  @!PT LDS RZ, [RZ] ;  /* 0x00000000fffff984 */ /* 0x000fe20000000800 */
[----:B------:R-:W-:Y:S01]  /*19660*/  @!PT LDS RZ, [RZ] ;  /* 0x00000000fffff984 */ /* 0x000fe20000000800 */
[----:B------:R-:W-:Y:S01]  /*19670*/  @!PT LDS RZ, [RZ] ;  /* 0x00000000fffff984 */ /* 0x000fe20000000800 */
[----:B------:R-:W-:Y:S02]  /*19680*/  @!P4 LDGSTS.E.BYPASS.LTC128B.128 [R229+0xc000], desc[UR6][R218.64] ;  /* 0x0c000000dae5cfae */ /* 0x000fe4000b981a06 */
[--C-:B------:R-:W-:Y:S01]  /*19690*/  IMAD.X R7, R13, 0x1, R28.reuse, P1 ;  /* 0x000000010d077824 */ /* 0x100fe200008e061c */
[----:B------:R-:W-:Y:S01]  /*196a0*/  IADD3 R10, P1, PT, R6, R5, RZ ;  /* 0x00000005060a7210 */ /* 0x000fe20007f3e0ff */
[----:B------:R-:W-:Y:S04]  /*196b0*/  @P4 STS.128 [R229+0xc000], RZ ;  /* 0x00c000ffe5004388 */ /* 0x000fe80000000c00 */
        /* <DEDUP_REMOVED lines=217> */
[C---:B----4-:R-:W-:Y:S08]  /*1a450*/  HMMA.16816.F32.BF16 R184, R176.reuse, R148, R184 ;  /* 0x00000094b0b8723c */ /* 0x050ff000000418b8 */
[C---:B------:R-:W-:Y:S01]  /*1a460*/  HMMA.16816.F32.BF16 R180, R176.reuse, R150, R180 ;  /* 0x00000096b0b4723c */ /* 0x040fe200000418b4 */
[----:B------:R-:W3:Y:S07]  /*1a470*/  LDSM.16.M88.4 R148, [R200+0x9000] ;  /* 0x00900000c894783b */ /* 0x000eee0000000200 */
        /* <DEDUP_REMOVED lines=8> */
[----:B------:R-:W2:Y:S07]  /*1a500*/  LDSM.16.M88.4 R152, [R200+0xb800] ;  /* 0x00b80000c898783b */ /* 0x000eae0000000200 */
[----:B---3--:R-:W-:Y:S08]  /*1a510*/  HMMA.16816.F32.BF16 R64, R20, R148, R64 ;  /* 0x000000941440723c */ /* 0x008ff00000041840 */
[C---:B------:R-:W-:Y:S08]  /*1a520*/  HMMA.16816.F32.BF16 R140, R8.reuse, R16, R140 ;  /* 0x00000010088c723c */ /* 0x040ff0000004188c */
[----:B------:R-:W-:Y:S01]  /*1a530*/  HMMA.16816.F32.BF16 R136, R8, R18, R136 ;  /* 0x000000120888723c */ /* 0x000fe20000041888 */
[----:B------:R-:W-:Y:S07]  /*1a540*/  LDSM.16.M88.4 R16, [R203+0x9000] ;  /* 0x00900000cb10783b */ /* 0x000fee0000000200 */
[----:B------:R-:W-:Y:S01]  /*1a550*/  HMMA.16816.F32.BF16 R60, R20, R150, R60 ;  /* 0x00000096143c723c */ /* 0x000fe2000004183c */
[----:B------:R-:W3:Y:S07]  /*1a560*/  LDSM.16.M88.4 R148, [R202+0x9000] ;  /* 0x00900000ca94783b */ /* 0x000eee0000000200 */
[C---:B----4-:R-:W-:Y:S08]  /*1a570*/  HMMA.16816.F32.BF16 R168, R164.reuse, R12, R168 ;  /* 0x0000000ca4a8723c */ /* 0x050ff000000418a8 */
[C---:B------:R-:W-:Y:S01]  /*1a580*/  HMMA.16816.F32.BF16 R144, R164.reuse, R14, R144 ;  /* 0x0000000ea490723c */ /* 0x040fe20000041890 */
[----:B------:R-:W4:Y:S07]  /*1a590*/  LDSM.16.M88.4 R12, [R200+0x9800] ;  /* 0x00980000c80c783b */ /* 0x000f2e0000000200 */
[----:B-1----:R-:W-:Y:S03]  /*1a5a0*/  HMMA.16816.F32.BF16 R140, R164, R4, R140 ;  /* 0x00000004a48c723c */ /* 0x002fe6000004188c */
[----:B------:R-:W-:-:S04]  /*1a5b0*/  FMUL.FTZ R170, R170, UR4 ;  /* 0x00000004aaaa7c20 */ /* 0x000fc80008410000 */
[----:B------:R-:W-:Y:S01]  /*1a5c0*/  MUFU.TANH R173, R170 ;  /* 0x000000aa00ad7308 */ /* 0x000fe20000002400 */
[----:B------:R-:W-:Y:S01]  /*1a5d0*/  HMMA.16816.F32.BF16 R136, R164, R6, R136 ;  /* 0x00000006a488723c */ /* 0x000fe20000041888 */
[----:B------:R-:W1:Y:S02]  /*1a5e0*/  LDSM.16.M88.4 R4, [R202+0xb800] ;  /* 0x00b80000ca04783b */ /* 0x000e640000000200 */
[----:B------:R-:W-:Y:S01]  /*1a5f0*/  FMUL.FTZ R144, R144, UR4 ;  /* 0x0000000490907c20 */ /* 0x000fe20008410000 */
[----:B------:R-:W-:Y:S01]  /*1a600*/  FMUL.FTZ R145, R145, UR4 ;  /* 0x0000000491917c20 */ /* 0x000fe20008410000 */
[----:B------:R-:W-:Y:S01]  /*1a610*/  FMUL.FTZ R146, R146, UR4 ;  /* 0x0000000492927c20 */ /* 0x000fe20008410000 */
[----:B------:R-:W-:Y:S02]  /*1a620*/  FMUL.FTZ R147, R147, UR4 ;  /* 0x0000000493937c20 */ /* 0x000fe40008410000 */
[----:B------:R-:W-:Y:S01]  /*1a630*/  HMMA.16816.F32.BF16 R44, R176, R160, R44 ;  /* 0x000000a0b02c723c */ /* 0x000fe2000004182c */
[----:B------:R-:W-:Y:S01]  /*1a640*/  FMUL.FTZ R161, R171, UR4 ;  /* 0x00000004aba17c20 */ /* 0x000fe20008410000 */
[----:B------:R-:W-:Y:S01]  /*1a650*/  MUFU.TANH R175, R147 ;  /* 0x0000009300af7308 */ /* 0x000fe20000002400 */
[----:B------:R-:W-:Y:S01]  /*1a660*/  FMUL.FTZ R140, R140, UR4 ;  /* 0x000000048c8c7c20 */ /* 0x000fe20008410000 */
[----:B------:R-:W-:Y:S01]  /*1a670*/  FMUL.FTZ R141, R141, UR4 ;  /* 0x000000048d8d7c20 */ /* 0x000fe20008410000 */
[----:B------:R-:W-:-:S03]  /*1a680*/  FMUL.FTZ R189, R142, UR4 ;  /* 0x000000048ebd7c20 */ /* 0x000fc60008410000 */
[C---:B------:R-:W-:Y:S01]  /*1a690*/  HMMA.16816.F32.BF16 R36, R176.reuse, R156, R36 ;  /* 0x0000009cb024723c */ /* 0x040fe20000041824 */
[----:B------:R-:W-:Y:S01]  /*1a6a0*/  FMUL.FTZ R157, R169, UR4 ;  /* 0x00000004a99d7c20 */ /* 0x000fe20008410000 */
[----:B------:R-:W-:Y:S01]  /*1a6b0*/  MUFU.TANH R171, R146 ;  /* 0x0000009200ab7308 */ /* 0x000fe20000002400 */
[----:B------:R-:W-:Y:S01]  /*1a6c0*/  FMUL.FTZ R136, R136, UR4 ;  /* 0x0000000488887c20 */ /* 0x000fe20008410000 */
[----:B------:R-:W-:Y:S01]  /*1a6d0*/  FMUL.FTZ R137, R137, UR4 ;  /* 0x0000000489897c20 */ /* 0x000fe20008410000 */
[----:B------:R-:W-:Y:S01]  /*1a6e0*/  FMUL.FTZ R138, R138, UR4 ;  /* 0x000000048a8a7c20 */ /* 0x000fe20008410000 */
[----:B------:R-:W-:Y:S02]  /*1a6f0*/  FMUL.FTZ R139, R139, UR4 ;  /* 0x000000048b8b7c20 */ /* 0x000fe40008410000 */
[----:B------:R-:W-:Y:S02]  /*1a700*/  HMMA.16816.F32.BF16 R40, R176, R162, R40 ;  /* 0x000000a2b028723c */ /* 0x000fe40000041828 */
[----:B------:R-:W-:Y:S06]  /*1a710*/  MUFU.TANH R169, R144 ;  /* 0x0000009000a97308 */ /* 0x000fec0000002400 */
[----:B--2---:R-:W-:Y:S01]  /*1a720*/  HMMA.16816.F32.BF16 R180, R20, R154, R180 ;  /* 0x0000009a14b4723c */ /* 0x004fe200000418b4 */
[----:B------:R-:W-:Y:S01]  /*1a730*/  FMUL.FTZ R155, R143, UR4 ;  /* 0x000000048f9b7c20 */ /* 0x000fe20008410000 */
[----:B------:R2:W-:Y:S06]  /*1a740*/  MUFU.TANH R163, R145 ;  /* 0x0000009100a37308 */ /* 0x0005ec0000002400 */
[----:B------:R-:W-:Y:S01]  /*1a750*/  HMMA.16816.F32.BF16 R32, R176, R158, R32 ;  /* 0x0000009eb020723c */ /* 0x000fe20000041820 */
[----:B------:R-:W-:Y:S01]  /*1a760*/  FMUL.FTZ R159, R168, UR4 ;  /* 0x00000004a89f7c20 */ /* 0x000fe20008410000 */
[----:B------:R-:W-:Y:S06]  /*1a770*/  MUFU.TANH R177, R140 ;  /* 0x0000008c00b17308 */ /* 0x000fec0000002400 */
[C---:B---3--:R-:W-:Y:S02]  /*1a780*/  HMMA.16816.F32.BF16 R64, R8.reuse, R148, R64 ;  /* 0x000000940840723c */ /* 0x048fe40000041840 */
[----:B------:R3:W-:Y:S01]  /*1a790*/  MUFU.TANH R179, R141 ;  /* 0x0000008d00b37308 */ /* 0x0007e20000002400 */
[----:B--2---:R-:W2:Y:S05]  /*1a7a0*/  LDSM.16.M88.4 R144, [R203+0xb800] ;  /* 0x00b80000cb90783b */ /* 0x004eaa0000000200 */
[----:B------:R-:W-:Y:S01]  /*1a7b0*/  HMMA.16816.F32.BF16 R60, R8, R150, R60 ;  /* 0x00000096083c723c */ /* 0x000fe2000004183c */
[----:B------:R-:W-:Y:S01]  /*1a7c0*/  LDSM.16.M88.4 R148, [R200+0xa800] ;  /* 0x00a80000c894783b */ /* 0x000fe20000000200 */
[----:B------:R5:W-:Y:S06]  /*1a7d0*/  MUFU.TANH R191, R136 ;  /* 0x0000008800bf7308 */ /* 0x000bec0000002400 */
[C---:B----4-:R-:W-:Y:S02]  /*1a7e0*/  HMMA.16816.F32.BF16 R56, R20.reuse, R12, R56 ;  /* 0x0000000c1438723c */ /* 0x050fe40000041838 */
[----:B------:R-:W4:Y:S01]  /*1a7f0*/  MUFU.TANH R159, R159 ;  /* 0x0000009f009f7308 */ /* 0x000f220000002400 */
[----:B---3--:R-:W3:Y:S05]  /*1a800*/  LDSM.16.M88.4 R140, [R202+0x9800] ;  /* 0x00980000ca8c783b */ /* 0x008eea0000000200 */
[----:B------:R-:W-:Y:S01]  /*1a810*/  HMMA.16816.F32.BF16 R48, R20, R14, R48 ;  /* 0x0000000e1430723c */ /* 0x000fe20000041830 */
[----:B------:R-:W4:Y:S01]  /*1a820*/  LDSM.16.M88.4 R12, [R200+0xa000] ;  /* 0x00a00000c80c783b */ /* 0x000f220000000200 */
[----:B------:R-:W-:Y:S01]  /*1a830*/  MUFU.TANH R157, R157 ;  /* 0x0000009d009d7308 */ /* 0x000fe20000002400 */
[----:B-----5:R-:W-:-:S05]  /*1a840*/  IMAD.SHL.U32 R136, R204, 0x2, RZ ;  /* 0x00000002cc887824 */ /* 0x020fca00078e00ff */
[----:B-1----:R-:W-:Y:S01]  /*1a850*/  HMMA.16816.F32.BF16 R180, R8, R6, R180 ;  /* 0x0000000608b4723c */ /* 0x002fe200000418b4 */
[----:B------:R-:W-:Y:S01]  /*1a860*/  IMAD.SHL.U32 R7, R54, 0x80, RZ ;  /* 0x0000008036077824 */ /* 0x000fe200078e00ff */
[----:B------:R-:W-:Y:S01]  /*1a870*/  LOP3.LUT R136, R136, 0x6, RZ, 0xc0, !PT ;  /* 0x0000000688887812 */ /* 0x000fe200078ec0ff */
[----:B------:R-:W-:Y:S03]  /*1a880*/  MUFU.TANH R193, R137 ;  /* 0x0000008900c17308 */ /* 0x000fe60000002400 */
[----:B------:R-:W-:Y:S02]  /*1a890*/  LOP3.LUT R6, R7, R136, RZ, 0xfc, !PT ;  /* 0x0000008807067212 */ /* 0x000fe400078efcff */
[C---:B------:R-:W-:Y:S03]  /*1a8a0*/  HMMA.16816.F32.BF16 R64, R164.reuse, R16, R64 ;  /* 0x00000010a440723c */ /* 0x040fe60000041840 */
[----:B------:R-:W-:Y:S05]  /*1a8b0*/  MUFU.TANH R161, R161 ;  /* 0x000000a100a17308 */ /* 0x000fea0000002400 */
[C---:B------:R-:W-:Y:S01]  /*1a8c0*/  HMMA.16816.F32.BF16 R60, R164.reuse, R18, R60 ;  /* 0x00000012a43c723c */ /* 0x040fe2000004183c */
[----:B------:R-:W1:Y:S02]  /*1a8d0*/  LDSM.16.M88.4 R16, [R203+0x9800] ;  /* 0x00980000cb10783b */ /* 0x000e640000000200 */
[----:B------:R-:W-:Y:S05]  /*1a8e0*/  MUFU.TANH R195, R138 ;  /* 0x0000008a00c37308 */ /* 0x000fea0000002400 */
[----:B--2---:R-:W-:Y:S03]  /*1a8f0*/  HMMA.16816.F32.BF16 R180, R164, R146, R180 ;  /* 0x00000092a4b4723c */ /* 0x004fe600000418b4 */
[----:B------:R-:W-:Y:S01]  /*1a900*/  FMUL.FTZ R64, R64, UR4 ;  /* 0x0000000440407c20 */ /* 0x000fe20008410000 */
[----:B------:R-:W-:Y:S01]  /*1a910*/  FMUL.FTZ R66, R66, UR4 ;  /* 0x0000000442427c20 */ /* 0x000fe20008410000 */
[----:B------:R-:W-:Y:S01]  /*1a920*/  MUFU.TANH R189, R189 ;  /* 0x000000bd00bd7308 */ /* 0x000fe20000002400 */
[----:B------:R-:W-:Y:S01]  /*1a930*/  FMUL.FTZ R65, R65, UR4 ;  /* 0x0000000441417c20 */ /* 0x000fe20008410000 */
[----:B------:R-:W-:Y:S01]  /*1a940*/  FMUL.FTZ R67, R67, UR4 ;  /* 0x0000000443437c20 */ /* 0x000fe20008410000 */
[----:B---3--:R-:W-:Y:S01]  /*1a950*/  HMMA.16816.F32.BF16 R56, R8, R140, R56 ;  /* 0x0000008c0838723c */ /* 0x008fe20000041838 */
[----:B------:R-:W-:-:S02]  /*1a960*/  VIADD R140, R6, 0xffffff18 ;  /* 0xffffff18068c7836 */ /* 0x000fc40000000000 */
[----:B------:R-:W-:Y:S01]  /*1a970*/  FMUL.FTZ R141, R61, UR4 ;  /* 0x000000043d8d7c20 */ /* 0x000fe20008410000 */
[----:B------:R-:W-:Y:S01]  /*1a980*/  FMUL.FTZ R147, R60, UR4 ;  /* 0x000000043c937c20 */ /* 0x000fe20008410000 */
[----:B------:R-:W-:Y:S01]  /*1a990*/  VIADD R60, R6, 0xffffff00 ;  /* 0xffffff00063c7836 */ /* 0x000fe20000000000 */
[----:B------:R2:W-:Y:S01]  /*1a9a0*/  MUFU.TANH R197, R64 ;  /* 0x0000004000c57308 */ /* 0x0005e20000002400 */
[----:B------:R-:W-:Y:S01]  /*1a9b0*/  FMUL.FTZ R62, R62, UR4 ;  /* 0x000000043e3e7c20 */ /* 0x000fe20008410000 */
[C---:B----4-:R-:W-:Y:S02]  /*1a9c0*/  HMMA.16816.F32.BF16 R44, R20.reuse, R12, R44 ;  /* 0x0000000c142c723c */ /* 0x050fe4000004182c */
[----:B------:R-:W-:Y:S01]  /*1a9d0*/  ISETP.GE.AND P2, PT, R60, R134, PT ;  /* 0x000000863c00720c */ /* 0x000fe20003f46270 */
[----:B------:R-:W-:Y:S01]  /*1a9e0*/  FMUL.FTZ R61, R180, UR4 ;  /* 0x00000004b43d7c20 */ /* 0x000fe20008410000 */
[----:B------:R-:W-:Y:S01]  /*1a9f0*/  FMUL.FTZ R7, R182, UR4 ;  /* 0x00000004b6077c20 */ /* 0x000fe20008410000 */
[----:B------:R-:W-:Y:S01]  /*1aa00*/  ISETP.GE.AND P1, PT, R60, R135, PT ;  /* 0x000000873c00720c */ /* 0x000fe20003f26270 */
[----:B------:R3:W-:Y:S01]  /*1aa10*/  MUFU.TANH R199, R66 ;  /* 0x0000004200c77308 */ /* 0x0007e20000002400 */
[----:B------:R-:W-:Y:S01]  /*1aa20*/  FMUL.FTZ R183, R183, UR4 ;  /* 0x00000004b7b77c20 */ /* 0x000fe20008410000 */
[----:B------:R-:W-:Y:S01]  /*1aa30*/  HMMA.16816.F32.BF16 R40, R20, R14, R40 ;  /* 0x0000000e1428723c */ /* 0x000fe20000041828 */
[----:B------:R-:W4:Y:S05]  /*1aa40*/  LDSM.16.M88.4 R12, [R202+0xa000] ;  /* 0x00a00000ca0c783b */ /* 0x000f2a0000000200 */
[----:B------:R-:W5:Y:S02]  /*1aa50*/  MUFU.TANH R61, R61 ;  /* 0x0000003d003d7308 */ /* 0x000f640000002400 */
[----:B------:R-:W-:Y:S01]  /*1aa60*/  HMMA.16816.F32.BF16 R48, R8, R142, R48 ;  /* 0x0000008e0830723c */ /* 0x000fe20000041830 */
[----:B------:R-:W-:-:S05]  /*1aa70*/  FMUL.FTZ R143, R63, UR4 ;  /* 0x000000043f8f7c20 */ /* 0x000fca0008410000 */
[----:B------:R-:W5:Y:S02]  /*1aa80*/  MUFU.TANH R7, R7 ;  /* 0x0000000700077308 */ /* 0x000f640000002400 */
[----:B-1----:R-:W-:Y:S01]  /*1aa90*/  HMMA.16816.F32.BF16 R56, R164, R16, R56 ;  /* 0x00000010a438723c */ /* 0x002fe20000041838 */
[----:B------:R-:W-:Y:S01]  /*1aaa0*/  I2FP.F32.U32 R17, R60 ;  /* 0x0000003c00117245 */ /* 0x000fe20000201000 */
[----:B------:R-:W-:-:S04]  /*1aab0*/  VIADD R16, R6, 0xffffff78 ;  /* 0xffffff7806107836 */ /* 0x000fc80000000000 */
[-C--:B--2---:R-:W-:Y:S01]  /*1aac0*/  FFMA.FTZ R64, R0, R17.reuse, R159 ;  /* 0x0000001100407223 */ /* 0x084fe2000001009f */
[----:B------:R-:W-:Y:S01]  /*1aad0*/  ISETP.GE.AND P5, PT, R16, R134, PT ;  /* 0x000000861000720c */ /* 0x000fe20003fa6270 */
[----:B------:R-:W-:Y:S01]  /*1aae0*/  HMMA.16816.F32.BF16 R32, R20, R150, R32 ;  /* 0x000000961420723c */ /* 0x000fe20000041820 */
[----:B------:R1:W-:Y:S01]  /*1aaf0*/  MUFU.TANH R151, R62 ;  /* 0x0000003e00977308 */ /* 0x0003e20000002400 */
[----:B---3--:R-:W-:Y:S01]  /*1ab00*/  FFMA.FTZ R66, R0, R17, R173 ;  /* 0x0000001100427223 */ /* 0x008fe200000100ad */
[----:B------:R-:W-:Y:S01]  /*1ab10*/  FSEL R64, R64, -INF , !P2 ;  /* 0xff80000040407808 */ /* 0x000fe20005000000 */
[----:B------:R-:W-:Y:S01]  /*1ab20*/  VIADD R17, R6, 0xffffff01 ;  /* 0xffffff0106117836 */ /* 0x000fe20000000000 */
[----:B------:R-:W-:Y:S02]  /*1ab30*/  ISETP.GE.AND P2, PT, R16, R135, PT ;  /* 0x000000871000720c */ /* 0x000fe40003f46270 */
[----:B------:R-:W-:Y:S01]  /*1ab40*/  I2FP.F32.U32 R16, R16 ;  /* 0x0000001000107245 */ /* 0x000fe20000201000 */
[----:B------:R-:W-:Y:S01]  /*1ab50*/  HMMA.16816.F32.BF16 R48, R164, R18, R48 ;  /* 0x00000012a430723c */ /* 0x000fe20000041830 */
[----:B------:R-:W-:Y:S01]  /*1ab60*/  FSEL R66, R66, -INF , !P1 ;  /* 0xff80000042427808 */ /* 0x000fe20004800000 */
[----:B------:R-:W2:Y:S01]  /*1ab70*/  MUFU.TANH R155, R155 ;  /* 0x0000009b009b7308 */ /* 0x000ea20000002400 */
[----:B------:R-:W-:Y:S01]  /*1ab80*/  ISETP.GE.AND P1, PT, R17, R134, PT ;  /* 0x000000861100720c */ /* 0x000fe20003f26270 */
[CC--:B-----5:R-:W-:Y:S01]  /*1ab90*/  FFMA.FTZ R61, R0.reuse, R16.reuse, R61 ;  /* 0x00000010003d7223 */ /* 0x0e0fe2000001003d */
[----:B------:R-:W-:Y:S01]  /*1aba0*/  FFMA.FTZ R138, R0, R16, R7 ;  /* 0x00000010008a7223 */ /* 0x000fe20000010007 */
[----:B------:R-:W-:-:S02]  /*1abb0*/  VIADD R7, R6, 0xffffff08 ;  /* 0xffffff0806077836 */ /* 0x000fc40000000000 */
[----:B------:R-:W-:Y:S01]  /*1abc0*/  FMUL.FTZ R56, R56, UR4 ;  /* 0x0000000438387c20 */ /* 0x000fe20008410000 */
[----:B------:R-:W-:Y:S01]  /*1abd0*/  HMMA.16816.F32.BF16 R36, R20, R148, R36 ;  /* 0x000000941424723c */ /* 0x000fe20000041824 */
[----:B------:R-:W-:Y:S01]  /*1abe0*/  FSEL R137, R61, -INF , !P5 ;  /* 0xff8000003d897808 */ /* 0x000fe20006800000 */
[----:B------:R-:W-:Y:S01]  /*1abf0*/  FMUL.FTZ R173, R59, UR4 ;  /* 0x000000043bad7c20 */ /* 0x000fe20008410000 */
[----:B-1----:R-:W1:Y:S01]  /*1ac00*/  LDSM.16.M88.4 R60, [R203+0xa000] ;  /* 0x00a00000cb3c783b */ /* 0x002e620000000200 */
[----:B------:R-:W-:Y:S01]  /*1ac10*/  FSEL R138, R138, -INF , !P2 ;  /* 0xff8000008a8a7808 */ /* 0x000fe20005000000 */
[----:B------:R3:W-:Y:S01]  /*1ac20*/  MUFU.TANH R149, R56 ;  /* 0x0000003800957308 */ /* 0x0007e20000002400 */
[----:B------:R-:W-:Y:S01]  /*1ac30*/  ISETP.GE.AND P2, PT, R7, R134, PT ;  /* 0x000000860700720c */ /* 0x000fe20003f46270 */
[----:B------:R-:W-:Y:S01]  /*1ac40*/  FMUL.FTZ R57, R57, UR4 ;  /* 0x0000000439397c20 */ /* 0x000fe20008410000 */
[C---:B----4-:R-:W-:Y:S01]  /*1ac50*/  HMMA.16816.F32.BF16 R44, R8.reuse, R12, R44 ;  /* 0x0000000c082c723c */ /* 0x050fe2000004182c */
[----:B------:R-:W-:Y:S01]  /*1ac60*/  I2FP.F32.U32 R12, R17 ;  /* 0x00000011000c7245 */ /* 0x000fe20000201000 */
[----:B------:R-:W-:Y:S01]  /*1ac70*/  VIADD R13, R6, 0xffffff09 ;  /* 0xffffff09060d7836 */ /* 0x000fe20000000000 */
[-C--:B------:R-:W-:Y:S01]  /*1ac80*/  ISETP.GE.AND P5, PT, R17, R135.reuse, PT ;  /* 0x000000871100720c */ /* 0x080fe20003fa6270 */
[----:B------:R-:W-:Y:S01]  /*1ac90*/  FMUL.FTZ R49, R49, UR4 ;  /* 0x0000000431317c20 */ /* 0x000fe20008410000 */
[----:B------:R-:W4:Y:S01]  /*1aca0*/  LDSM.16.M88.4 R16, [R202+0xa800] ;  /* 0x00a80000ca10783b */ /* 0x000f220000000200 */
[CC--:B------:R-:W-:Y:S01]  /*1acb0*/  FFMA.FTZ R150, R0.reuse, R12.reuse, R157 ;  /* 0x0000000c00967223 */ /* 0x0c0fe2000001009d */
[----:B------:R-:W-:Y:S01]  /*1acc0*/  FFMA.FTZ R161, R0, R12, R161 ;  /* 0x0000000c00a17223 */ /* 0x000fe200000100a1 */
[----:B------:R-:W-:Y:S01]  /*1acd0*/  HMMA.16816.F32.BF16 R40, R8, R14, R40 ;  /* 0x0000000e0828723c */ /* 0x000fe20000041828 */
[----:B------:R-:W-:Y:S01]  /*1ace0*/  FMUL.FTZ R12, R58, UR4 ;  /* 0x000000043a0c7c20 */ /* 0x000fe20008410000 */
[----:B------:R-:W-:Y:S01]  /*1acf0*/  VIADD R14, R6, 0xffffff10 ;  /* 0xffffff10060e7836 */ /* 0x000fe20000000000 */
[----:B------:R-:W-:Y:S01]  /*1ad00*/  FSEL R150, R150, -INF , !P1 ;  /* 0xff80000096967808 */ /* 0x000fe20004800000 */
[----:B------:R-:W-:Y:S01]  /*1ad10*/  FMUL.FTZ R15, R48, UR4 ;  /* 0x00000004300f7c20 */ /* 0x000fe20008410000 */
[----:B------:R-:W-:Y:S01]  /*1ad20*/  ISETP.GE.AND P1, PT, R7, R135, PT ;  /* 0x000000870700720c */ /* 0x000fe20003f26270 */
[----:B------:R5:W-:Y:S01]  /*1ad30*/  MUFU.TANH R59, R12 ;  /* 0x0000000c003b7308 */ /* 0x000be20000002400 */
[----:B------:R-:W-:Y:S01]  /*1ad40*/  I2FP.F32.U32 R7, R7 ;  /* 0x0000000700077245 */ /* 0x000fe20000201000 */
[----:B------:R-:W-:Y:S01]  /*1ad50*/  VIADD R48, R6, 0xffffff11 ;  /* 0xffffff1106307836 */ /* 0x000fe20000000000 */
[----:B---3--:R-:W-:Y:S01]  /*1ad60*/  FSEL R56, R161, -INF , !P5 ;  /* 0xff800000a1387808 */ /* 0x008fe20006800000 */
[----:B------:R-:W-:Y:S01]  /*1ad70*/  FMUL.FTZ R50, R50, UR4 ;  /* 0x0000000432327c20 */ /* 0x000fe20008410000 */
[----:B------:R-:W-:Y:S01]  /*1ad80*/  ISETP.GE.AND P5, PT, R13, R134, PT ;  /* 0x000000860d00720c */ /* 0x000fe20003fa6270 */
[CC--:B------:R-:W-:Y:S01]  /*1ad90*/  FFMA.FTZ R154, R0.reuse, R7.reuse, R169 ;  /* 0x00000007009a7223 */ /* 0x0c0fe200000100a9 */
[----:B------:R-:W-:Y:S01]  /*1ada0*/  FFMA.FTZ R58, R0, R7, R171 ;  /* 0x00000007003a7223 */ /* 0x000fe200000100ab */
[----:B------:R-:W3:Y:S01]  /*1adb0*/  MUFU.TANH R139, R139 ;  /* 0x0000008b008b7308 */ /* 0x000ee20000002400 */
[----:B------:R-:W-:Y:S01]  /*1adc0*/  FMUL.FTZ R142, R51, UR4 ;  /* 0x00000004338e7c20 */ /* 0x000fe20008410000 */
[----:B------:R-:W-:Y:S01]  /*1add0*/  HMMA.16816.F32.BF16 R184, R20, R152, R184 ;  /* 0x0000009814b8723c */ /* 0x000fe200000418b8 */
[----:B------:R-:W-:-:S02]  /*1ade0*/  FSEL R154, R154, -INF , !P2 ;  /* 0xff8000009a9a7808 */ /* 0x000fc40005000000 */
[----:B------:R-:W-:Y:S02]  /*1adf0*/  ISETP.GE.AND P2, PT, R13, R135, PT ;  /* 0x000000870d00720c */ /* 0x000fe40003f46270 */
[----:B------:R-:W-:Y:S01]  /*1ae00*/  I2FP.F32.U32 R13, R13 ;  /* 0x0000000d000d7245 */ /* 0x000fe20000201000 */
[----:B------:R-:W3:Y:S01]  /*1ae10*/  MUFU.TANH R65, R65 ;  /* 0x0000004100417308 */ /* 0x000ee20000002400 */
[----:B------:R-:W-:Y:S02]  /*1ae20*/  FSEL R58, R58, -INF , !P1 ;  /* 0xff8000003a3a7808 */ /* 0x000fe40004800000 */
[----:B-----5:R-:W-:Y:S01]  /*1ae30*/  I2FP.F32.U32 R12, R14 ;  /* 0x0000000e000c7245 */ /* 0x020fe20000201000 */
[CC--:B------:R-:W-:Y:S01]  /*1ae40*/  FFMA.FTZ R7, R0.reuse, R13.reuse, R163 ;  /* 0x0000000d00077223 */ /* 0x0c0fe200000100a3 */
[----:B------:R-:W-:Y:S01]  /*1ae50*/  FFMA.FTZ R13, R0, R13, R175 ;  /* 0x0000000d000d7223 */ /* 0x000fe200000100af */
[----:B------:R-:W-:Y:S01]  /*1ae60*/  ISETP.GE.AND P1, PT, R14, R134, PT ;  /* 0x000000860e00720c */ /* 0x000fe20003f26270 */
[----:B-1----:R-:W-:Y:S01]  /*1ae70*/  HMMA.16816.F32.BF16 R44, R164, R60, R44 ;  /* 0x0000003ca42c723c */ /* 0x002fe2000004182c */
[CC--:B------:R-:W-:Y:S01]  /*1ae80*/  FFMA.FTZ R163, R0.reuse, R12.reuse, R177 ;  /* 0x0000000c00a37223 */ /* 0x0c0fe200000100b1 */
[----:B------:R-:W-:Y:S01]  /*1ae90*/  FSEL R7, R7, -INF , !P5 ;  /* 0xff80000007077808 */ /* 0x000fe20006800000 */
[----:B------:R1:W-:Y:S01]  /*1aea0*/  MUFU.TANH R175, R15 ;  /* 0x0000000f00af7308 */ /* 0x0003e20000002400 */
[----:B------:R-:W-:Y:S01]  /*1aeb0*/  FSEL R60, R13, -INF , !P2 ;  /* 0xff8000000d3c7808 */ /* 0x000fe20005000000 */
[----:B------:R-:W-:Y:S01]  /*1aec0*/  FFMA.FTZ R189, R0, R12, R189 ;  /* 0x0000000c00bd7223 */ /* 0x000fe200000100bd */
[----:B------:R-:W-:-:S02]  /*1aed0*/  FSEL R163, R163, -INF , !P1 ;  /* 0xff800000a3a37808 */ /* 0x000fc40004800000 */
[C---:B------:R-:W-:Y:S01]  /*1aee0*/  ISETP.GE.AND P2, PT, R48.reuse, R134, PT ;  /* 0x000000863000720c */ /* 0x040fe20003f46270 */
[----:B----4-:R-:W-:Y:S01]  /*1aef0*/  HMMA.16816.F32.BF16 R36, R8, R16, R36 ;  /* 0x000000100824723c */ /* 0x010fe20000041824 */
[-C--:B------:R-:W-:Y:S01]  /*1af00*/  ISETP.GE.AND P1, PT, R48, R135.reuse, PT ;  /* 0x000000873000720c */ /* 0x080fe20003f26270 */
[----:B------:R-:W-:Y:S01]  /*1af10*/  VIADD R16, R6, 0xffffff19 ;  /* 0xffffff1906107836 */ /* 0x000fe20000000000 */
[----:B------:R-:W-:Y:S01]  /*1af20*/  I2FP.F32.U32 R48, R48 ;  /* 0x0000003000307245 */ /* 0x000fe20000201000 */
[----:B------:R-:W4:Y:S01]  /*1af30*/  MUFU.TANH R67, R67 ;  /* 0x0000004300437308 */ /* 0x000f220000002400 */
[----:B------:R-:W-:-:S03]  /*1af40*/  ISETP.GE.AND P5, PT, R14, R135, PT ;  /* 0x000000870e00720c */ /* 0x000fc60003fa6270 */
[CC--:B------:R-:W-:Y:S01]  /*1af50*/  FFMA.FTZ R161, R0.reuse, R48.reuse, R179 ;  /* 0x0000003000a17223 */ /* 0x0c0fe200000100b3 */
[----:B------:R-:W-:Y:S01]  /*1af60*/  FSEL R252, R189, -INF , !P5 ;  /* 0xff800000bdfc7808 */ /* 0x000fe20006800000 */
[----:B--2---:R-:W-:Y:S01]  /*1af70*/  FFMA.FTZ R155, R0, R48, R155 ;  /* 0x00000030009b7223 */ /* 0x004fe2000001009b */
[C---:B------:R-:W-:Y:S01]  /*1af80*/  ISETP.GE.AND P5, PT, R140.reuse, R134, PT ;  /* 0x000000868c00720c */ /* 0x040fe20003fa6270 */
[----:B-1----:R-:W1:Y:S01]  /*1af90*/  LDSM.16.M88.4 R12, [R200+0xb000] ;  /* 0x00b00000c80c783b */ /* 0x002e620000000200 */
[----:B------:R-:W-:Y:S01]  /*1afa0*/  FSEL R161, R161, -INF , !P2 ;  /* 0xff800000a1a17808 */ /* 0x000fe20005000000 */
[----:B------:R-:W-:Y:S01]  /*1afb0*/  HMMA.16816.F32.BF16 R40, R164, R62, R40 ;  /* 0x0000003ea428723c */ /* 0x000fe20000041828 */
[-C--:B------:R-:W-:Y:S01]  /*1afc0*/  ISETP.GE.AND P2, PT, R140, R135.reuse, PT ;  /* 0x000000878c00720c */ /* 0x080fe20003f46270 */
[----:B------:R-:W2:Y:S01]  /*1afd0*/  MUFU.TANH R147, R147 ;  /* 0x0000009300937308 */ /* 0x000ea20000002400 */
[----:B------:R-:W-:Y:S01]  /*1afe0*/  I2FP.F32.U32 R140, R140 ;  /* 0x0000008c008c7245 */ /* 0x000fe20000201000 */
[----:B------:R-:W-:Y:S01]  /*1aff0*/  FMUL.FTZ R45, R45, UR4 ;  /* 0x000000042d2d7c20 */ /* 0x000fe20008410000 */
[----:B------:R-:W-:Y:S01]  /*1b000*/  FSEL R250, R155, -INF , !P1 ;  /* 0xff8000009bfa7808 */ /* 0x000fe20004800000 */
[----:B------:R-:W-:Y:S01]  /*1b010*/  FMUL.FTZ R155, R44, UR4 ;  /* 0x000000042c9b7c20 */ /* 0x000fe20008410000 */
[----:B------:R-:W-:Y:S01]  /*1b020*/  ISETP.GE.AND P1, PT, R16, R134, PT ;  /* 0x000000861000720c */ /* 0x000fe20003f26270 */
[CC--:B------:R-:W-:Y:S01]  /*1b030*/  FFMA.FTZ R171, R0.reuse, R140.reuse, R191 ;  /* 0x0000008c00ab7223 */ /* 0x0c0fe200000100bf */
[----:B------:R-:W-:Y:S01]  /*1b040*/  FFMA.FTZ R157, R0, R140, R195 ;  /* 0x0000008c009d7223 */ /* 0x000fe200000100c3 */
[----:B------:R-:W-:Y:S01]  /*1b050*/  VIADD R44, R6, 0xffffff20 ;  /* 0xffffff20062c7836 */ /* 0x000fe20000000000 */
[----:B------:R-:W5:Y:S01]  /*1b060*/  MUFU.TANH R141, R141 ;  /* 0x0000008d008d7308 */ /* 0x000f620000002400 */
[----:B------:R-:W-:Y:S01]  /*1b070*/  FMUL.FTZ R47, R47, UR4 ;  /* 0x000000042f2f7c20 */ /* 0x000fe20008410000 */
[----:B------:R-:W-:Y:S01]  /*1b080*/  FSEL R171, R171, -INF , !P5 ;  /* 0xff800000abab7808 */ /* 0x000fe20006800000 */
[----:B------:R-:W-:Y:S01]  /*1b090*/  HMMA.16816.F32.BF16 R32, R8, R18, R32 ;  /* 0x000000120820723c */ /* 0x000fe20000041820 */
[----:B------:R-:W-:Y:S01]  /*1b0a0*/  ISETP.GE.AND P5, PT, R16, R135, PT ;  /* 0x000000871000720c */ /* 0x000fe20003fa6270 */
[----:B------:R-:W-:Y:S01]  /*1b0b0*/  VIADD R18, R6, 0xffffff31 ;  /* 0xffffff3106127836 */ /* 0x000fe20000000000 */
[----:B------:R-:W-:-:S02]  /*1b0c0*/  I2FP.F32.U32 R16, R16 ;  /* 0x0000001000107245 */ /* 0x000fc40000201000 */
[----:B------:R-:W-:Y:S01]  /*1b0d0*/  FSEL R157, R157, -INF , !P2 ;  /* 0xff8000009d9d7808 */ /* 0x000fe20005000000 */
[----:B------:R-:W-:Y:S01]  /*1b0e0*/  MUFU.TANH R61, R49 ;  /* 0x00000031003d7308 */ /* 0x000fe20000002400 */
[----:B------:R-:W-:Y:S01]  /*1b0f0*/  ISETP.GE.AND P2, PT, R44, R134, PT ;  /* 0x000000862c00720c */ /* 0x000fe20003f46270 */
[CC--:B------:R-:W-:Y:S01]  /*1b100*/  FFMA.FTZ R169, R0.reuse, R16.reuse, R193 ;  /* 0x0000001000a97223 */ /* 0x0c0fe200000100c1 */
[----:B---3--:R-:W-:Y:S01]  /*1b110*/  FFMA.FTZ R159, R0, R16, R139 ;  /* 0x00000010009f7223 */ /* 0x008fe2000001008b */
[----:B------:R-:W-:Y:S01]  /*1b120*/  FMUL.FTZ R139, R46, UR4 ;  /* 0x000000042e8b7c20 */ /* 0x000fe20008410000 */
[----:B------:R-:W-:Y:S02]  /*1b130*/  VIADD R46, R6, 0xffffff21 ;  /* 0xffffff21062e7836 */ /* 0x000fe40000000000 */
[----:B------:R-:W-:Y:S01]  /*1b140*/  FMUL.FTZ R19, R43, UR4 ;  /* 0x000000042b137c20 */ /* 0x000fe20008410000 */
[----:B------:R-:W-:Y:S01]  /*1b150*/  FSEL R169, R169, -INF , !P1 ;  /* 0xff800000a9a97808 */ /* 0x000fe20004800000 */
[----:B------:R3:W-:Y:S01]  /*1b160*/  MUFU.TANH R177, R50 ;  /* 0x0000003200b17308 */ /* 0x0007e20000002400 */
[----:B------:R-:W-:Y:S01]  /*1b170*/  ISETP.GE.AND P1, PT, R44, R135, PT ;  /* 0x000000872c00720c */ /* 0x000fe20003f26270 */
[----:B------:R-:W-:Y:S01]  /*1b180*/  FMUL.FTZ R41, R41, UR4 ;  /* 0x0000000429297c20 */ /* 0x000fe20008410000 */
[----:B------:R-:W-:Y:S01]  /*1b190*/  I2FP.F32.U32 R44, R44 ;  /* 0x0000002c002c7245 */ /* 0x000fe20000201000 */
[----:B------:R-:W-:Y:S01]  /*1b1a0*/  FMUL.FTZ R42, R42, UR4 ;  /* 0x000000042a2a7c20 */ /* 0x000fe20008410000 */
[----:B------:R-:W-:Y:S01]  /*1b1b0*/  I2FP.F32.U32 R16, R46 ;  /* 0x0000002e00107245 */ /* 0x000fe20000201000 */
[----:B------:R-:W-:Y:S01]  /*1b1c0*/  HMMA.16816.F32.BF16 R184, R8, R4, R184 ;  /* 0x0000000408b8723c */ /* 0x000fe200000418b8 */
[----:B------:R-:W-:Y:S01]  /*1b1d0*/  FSEL R159, R159, -INF , !P5 ;  /* 0xff8000009f9f7808 */ /* 0x000fe20006800000 */
[CC--:B------:R-:W-:Y:S01]  /*1b1e0*/  FFMA.FTZ R172, R0.reuse, R44.reuse, R197 ;  /* 0x0000002c00ac7223 */ /* 0x0c0fe200000100c5 */
[----:B------:R-:W-:Y:S01]  /*1b1f0*/  FFMA.FTZ R174, R0, R44, R199 ;  /* 0x0000002c00ae7223 */ /* 0x000fe200000100c7 */
[----:B------:R-:W-:-:S02]  /*1b200*/  VIADD R44, R6, 0xffffff28 ;  /* 0xffffff28062c7836 */ /* 0x000fc40000000000 */
[----:B------:R-:W-:Y:S01]  /*1b210*/  FFMA.FTZ R65, R0, R16, R65 ;  /* 0x0000001000417223 */ /* 0x000fe20000010041 */
[----:B------:R-:W-:Y:S01]  /*1b220*/  ISETP.GE.AND P5, PT, R46, R134, PT ;  /* 0x000000862e00720c */ /* 0x000fe20003fa6270 */
[----:B----4-:R-:W-:Y:S01]  /*1b230*/  FFMA.FTZ R67, R0, R16, R67 ;  /* 0x0000001000437223 */ /* 0x010fe20000010043 */
[C---:B-1----:R-:W-:Y:S01]  /*1b240*/  HMMA.16816.F32.BF16 R28, R20.reuse, R12, R28 ;  /* 0x0000000c141c723c */ /* 0x042fe2000004181c */
[----:B------:R-:W-:Y:S01]  /*1b250*/  FMUL.FTZ R13, R40, UR4 ;  /* 0x00000004280d7c20 */ /* 0x000fe20008410000 */
[----:B------:R-:W-:Y:S01]  /*1b260*/  I2FP.F32.U32 R40, R44 ;  /* 0x0000002c00287245 */ /* 0x000fe20000201000 */
[----:B------:R-:W-:Y:S01]  /*1b270*/  VIADD R12, R6, 0xffffff29 ;  /* 0xffffff29060c7836 */ /* 0x000fe20000000000 */
[----:B---3--:R-:W1:Y:S01]  /*1b280*/  LDSM.16.M88.4 R48, [R203+0xa800] ;  /* 0x00a80000cb30783b */ /* 0x008e620000000200 */
[----:B------:R-:W-:Y:S01]  /*1b290*/  FSEL R172, R172, -INF , !P2 ;  /* 0xff800000acac7808 */ /* 0x000fe20005000000 */
[----:B------:R-:W-:Y:S01]  /*1b2a0*/  MUFU.TANH R179, R45 ;  /* 0x0000002d00b37308 */ /* 0x000fe20000002400 */
[----:B------:R-:W-:Y:S01]  /*1b2b0*/  FSEL R174, R174, -INF , !P1 ;  /* 0xff800000aeae7808 */ /* 0x000fe20004800000 */
[-C--:B--2---:R-:W-:Y:S01]  /*1b2c0*/  FFMA.FTZ R147, R0, R40.reuse, R147 ;  /* 0x0000002800937223 */ /* 0x084fe20000010093 */
[-C--:B------:R-:W-:Y:S01]  /*1b2d0*/  ISETP.GE.AND P2, PT, R46, R135.reuse, PT ;  /* 0x000000872e00720c */ /* 0x080fe20003f46270 */
[----:B------:R-:W-:Y:S01]  /*1b2e0*/  FFMA.FTZ R151, R0, R40, R151 ;  /* 0x0000002800977223 */ /* 0x000fe20000010097 */
[----:B------:R-:W-:Y:S01]  /*1b2f0*/  ISETP.GE.AND P1, PT, R44, R134, PT ;  /* 0x000000862c00720c */ /* 0x000fe20003f26270 */
[----:B------:R-:W-:Y:S01]  /*1b300*/  VIADD R16, R6, 0xffffff30 ;  /* 0xffffff3006107836 */ /* 0x000fe20000000000 */
[----:B------:R-:W-:Y:S01]  /*1b310*/  FSEL R244, R65, -INF , !P5 ;  /* 0xff80000041f47808 */ /* 0x000fe20006800000 */
[----:B------:R2:W-:Y:S01]  /*1b320*/  MUFU.TANH R63, R47 ;  /* 0x0000002f003f7308 */ /* 0x0005e20000002400 */
[----:B------:R-:W-:Y:S01]  /*1b330*/  ISETP.GE.AND P5, PT, R44, R135, PT ;  /* 0x000000872c00720c */ /* 0x000fe20003fa6270 */
[----:B------:R-:W-:Y:S01]  /*1b340*/  HMMA.16816.F32.BF16 R24, R20, R14, R24 ;  /* 0x0000000e1418723c */ /* 0x000fe20000041818 */
[----:B------:R-:W-:Y:S01]  /*1b350*/  FSEL R242, R67, -INF , !P2 ;  /* 0xff80000043f27808 */ /* 0x000fe20005000000 */
[----:B------:R-:W-:Y:S01]  /*1b360*/  VIADD R4, R6, 0xffffff58 ;  /* 0xffffff5806047836 */ /* 0x000fe20000000000 */
[----:B------:R-:W-:-:S02]  /*1b370*/  FSEL R248, R147, -INF , !P1 ;  /* 0xff80000093f87808 */ /* 0x000fc40004800000 */
[C---:B------:R-:W-:Y:S01]  /*1b380*/  ISETP.GE.AND P2, PT, R12.reuse, R134, PT ;  /* 0x000000860c00720c */ /* 0x040fe20003f46270 */
[----:B------:R-:W3:Y:S01]  /*1b390*/  MUFU.TANH R143, R143 ;  /* 0x0000008f008f7308 */ /* 0x000ee20000002400 */
[----:B------:R-:W-:Y:S01]  /*1b3a0*/  ISETP.GE.AND P1, PT, R12, R135, PT ;  /* 0x000000870c00720c */ /* 0x000fe20003f26270 */
[----:B------:R-:W-:Y:S01]  /*1b3b0*/  HMMA.16816.F32.BF16 R144, R164, R144, R184 ;  /* 0x00000090a490723c */ /* 0x000fe200000418b8 */
[----:B------:R-:W-:Y:S02]  /*1b3c0*/  I2FP.F32.U32 R12, R12 ;  /* 0x0000000c000c7245 */ /* 0x000fe40000201000 */
[----:B------:R-:W-:Y:S02]  /*1b3d0*/  FSEL R176, R151, -INF , !P5 ;  /* 0xff80000097b07808 */ /* 0x000fe40006800000 */
[----:B------:R-:W-:Y:S01]  /*1b3e0*/  ISETP.GE.AND P5, PT, R16, R134, PT ;  /* 0x000000861000720c */ /* 0x000fe20003fa6270 */
[----:B-----5:R-:W-:Y:S01]  /*1b3f0*/  FFMA.FTZ R141, R0, R12, R141 ;  /* 0x0000000c008d7223 */ /* 0x020fe2000001008d */
[----:B------:R-:W4:Y:S01]  /*1b400*/  MUFU.TANH R57, R57 ;  /* 0x0000003900397308 */ /* 0x000f220000002400 */
[----:B--2---:R-:W2:Y:S03]  /*1b410*/  LDSM.16.M88.4 R44, [R202+0xb000] ;  /* 0x00b00000ca2c783b */ /* 0x004ea60000000200 */
[----:B------:R-:W-:-:S02]  /*1b420*/  FSEL R246, R141, -INF , !P2 ;  /* 0xff8000008df67808 */ /* 0x000fc40005000000 */
[-C--:B------:R-:W-:Y:S02]  /*1b430*/  ISETP.GE.AND P2, PT, R16, R135.reuse, PT ;  /* 0x000000871000720c */ /* 0x080fe40003f46270 */
[----:B------:R-:W-:Y:S01]  /*1b440*/  I2FP.F32.U32 R16, R16 ;  /* 0x0000001000107245 */ /* 0x000fe20000201000 */
[----:B------:R5:W-:Y:S01]  /*1b450*/  MUFU.TANH R65, R13 ;  /* 0x0000000d00417308 */ /* 0x000be20000002400 */
[----:B---3--:R-:W-:Y:S02]  /*1b460*/  FFMA.FTZ R143, R0, R12, R143 ;  /* 0x0000000c008f7223 */ /* 0x008fe4000001008f */
[----:B------:R-:W-:Y:S01]  /*1b470*/  FMUL.FTZ R146, R146, UR4 ;  /* 0x0000000492927c20 */ /* 0x000fe20008410000 */
[CC--:B------:R-:W-:Y:S01]  /*1b480*/  FFMA.FTZ R149, R0.reuse, R16.reuse, R149 ;  /* 0x0000001000957223 */ /* 0x0c0fe20000010095 */
[----:B------:R-:W-:Y:S01]  /*1b490*/  FFMA.FTZ R59, R0, R16, R59 ;  /* 0x00000010003b7223 */ /* 0x000fe2000001003b */
[----:B------:R-:W-:Y:S01]  /*1b4a0*/  FSEL R240, R143, -INF , !P1 ;  /* 0xff8000008ff07808 */ /* 0x000fe20004800000 */
[C---:B-1----:R-:W-:Y:S01]  /*1b4b0*/  HMMA.16816.F32.BF16 R36, R164.reuse, R48, R36 ;  /* 0x00000030a424723c */ /* 0x042fe20000041824 */
[----:B------:R-:W1:Y:S01]  /*1b4c0*/  MUFU.TANH R173, R173 ;  /* 0x000000ad00ad7308 */ /* 0x000e620000002400 */
[----:B------:R-:W-:Y:S01]  /*1b4d0*/  FSEL R192, R149, -INF , !P5 ;  /* 0xff80000095c07808 */ /* 0x000fe20006800000 */
[----:B------:R-:W-:Y:S01]  /*1b4e0*/  VIADD R16, R6, 0xffffff38 ;  /* 0xffffff3806107836 */ /* 0x000fe20000000000 */
[C---:B------:R-:W-:Y:S01]  /*1b4f0*/  ISETP.GE.AND P1, PT, R18.reuse, R134, PT ;  /* 0x000000861200720c */ /* 0x040fe20003f26270 */
[----:B------:R-:W-:Y:S01]  /*1b500*/  FMUL.FTZ R147, R147, UR4 ;  /* 0x0000000493937c20 */ /* 0x000fe20008410000 */
[----:B------:R-:W-:Y:S01]  /*1b510*/  ISETP.GE.AND P5, PT, R18, R135, PT ;  /* 0x000000871200720c */ /* 0x000fe20003fa6270 */
[----:B------:R-:W-:Y:S01]  /*1b520*/  FMUL.FTZ R145, R145, UR4 ;  /* 0x0000000491917c20 */ /* 0x000fe20008410000 */
[----:B------:R-:W-:Y:S01]  /*1b530*/  I2FP.F32.U32 R18, R18 ;  /* 0x0000001200127245 */ /* 0x000fe20000201000 */
[----:B------:R-:W3:Y:S01]  /*1b540*/  MUFU.TANH R17, R142 ;  /* 0x0000008e00117308 */ /* 0x000ee20000002400 */
[----:B------:R-:W-:Y:S01]  /*1b550*/  FSEL R200, R59, -INF , !P2 ;  /* 0xff8000003bc87808 */ /* 0x000fe20005000000 */
[----:B-----5:R-:W5:Y:S01]  /*1b560*/  LDSM.16.M88.4 R12, [R203+0xb000] ;  /* 0x00b00000cb0c783b */ /* 0x020f620000000200 */
[----:B------:R-:W-:Y:S01]  /*1b570*/  ISETP.GE.AND P2, PT, R16, R134, PT ;  /* 0x000000861000720c */ /* 0x000fe20003f46270 */
[----:B----4-:R-:W-:Y:S01]  /*1b580*/  FFMA.FTZ R57, R0, R18, R57 ;  /* 0x0000001200397223 */ /* 0x010fe20000010039 */
[----:B------:R-:W-:Y:S01]  /*1b590*/  HMMA.16816.F32.BF16 R32, R164, R50, R32 ;  /* 0x00000032a420723c */ /* 0x000fe20000041820 */
[----:B------:R-:W-:-:S04]  /*1b5a0*/  DEPBAR.LE SB0, 0x0 ;  /* 0x000080000000791a */ /* 0x000fc80000000000 */
[----:B------:R-:W-:Y:S01]  /*1b5b0*/  FSEL R194, R57, -INF , !P1 ;  /* 0xff80000039c27808 */ /* 0x000fe20004800000 */
[----:B-1----:R-:W-:Y:S01]  /*1b5c0*/  FFMA.FTZ R173, R0, R18, R173 ;  /* 0x0000001200ad7223 */ /* 0x002fe200000100ad */
[-C--:B------:R-:W-:Y:S01]  /*1b5d0*/  ISETP.GE.AND P1, PT, R16, R135.reuse, PT ;  /* 0x000000871000720c */ /* 0x080fe20003f26270 */
[----:B------:R-:W-:Y:S01]  /*1b5e0*/  VIADD R18, R6, 0xffffff39 ;  /* 0xffffff3906127836 */ /* 0x000fe20000000000 */
[----:B------:R-:W-:Y:S01]  /*1b5f0*/  I2FP.F32.U32 R16, R16 ;  /* 0x0000001000107245 */ /* 0x000fe20000201000 */
[----:B------:R-:W1:Y:S01]  /*1b600*/  MUFU.TANH R155, R155 ;  /* 0x0000009b009b7308 */ /* 0x000e620000002400 */
[C---:B--2---:R-:W-:Y:S01]  /*1b610*/  HMMA.16816.F32.BF16 R28, R8.reuse, R44, R28 ;  /* 0x0000002c081c723c */ /* 0x044fe2000004181c */
[----:B------:R-:W-:Y:S01]  /*1b620*/  FSEL R198, R173, -INF , !P5 ;  /* 0xff800000adc67808 */ /* 0x000fe20006800000 */
[----:B------:R-:W-:Y:S01]  /*1b630*/  FMUL.FTZ R36, R36, UR4 ;  /* 0x0000000424247c20 */ /* 0x000fe20008410000 */
[----:B------:R-:W-:Y:S01]  /*1b640*/  FFMA.FTZ R175, R0, R16, R175 ;  /* 0x0000001000af7223 */ /* 0x000fe200000100af */
[----:B------:R-:W-:Y:S01]  /*1b650*/  ISETP.GE.AND P5, PT, R18, R134, PT ;  /* 0x000000861200720c */ /* 0x000fe20003fa6270 */
[----:B------:R-:W-:Y:S01]  /*1b660*/  FFMA.FTZ R177, R0, R16, R177 ;  /* 0x0000001000b17223 */ /* 0x000fe200000100b1 */
[----:B------:R-:W-:Y:S01]  /*1b670*/  FMUL.FTZ R37, R37, UR4 ;  /* 0x0000000425257c20 */ /* 0x000fe20008410000 */
[----:B------:R-:W2:Y:S01]  /*1b680*/  MUFU.TANH R139, R139 ;  /* 0x0000008b008b7308 */ /* 0x000ea20000002400 */
[----:B------:R-:W-:Y:S01]  /*1b690*/  FSEL R238, R175, -INF , !P2 ;  /* 0xff800000afee7808 */ /* 0x000fe20005000000 */
[----:B------:R-:W-:Y:S01]  /*1b6a0*/  HMMA.16816.F32.BF16 R24, R8, R46, R24 ;  /* 0x0000002e0818723c */ /* 0x000fe20000041818 */
[----:B------:R-:W-:Y:S01]  /*1b6b0*/  ISETP.GE.AND P2, PT, R18, R135, PT ;  /* 0x000000871200720c */ /* 0x000fe20003f46270 */
[----:B------:R-:W-:Y:S01]  /*1b6c0*/  FMUL.FTZ R38, R38, UR4 ;  /* 0x0000000426267c20 */ /* 0x000fe20008410000 */
[----:B------:R-:W-:Y:S01]  /*1b6d0*/  I2FP.F32.U32 R18, R18 ;  /* 0x0000001200127245 */ /* 0x000fe20000201000 */
[----:B------:R-:W-:Y:S01]  /*1b6e0*/  FMUL.FTZ R39, R39, UR4 ;  /* 0x0000000427277c20 */ /* 0x000fe20008410000 */
[----:B------:R-:W-:Y:S01]  /*1b6f0*/  FSEL R232, R177, -INF , !P1 ;  /* 0xff800000b1e87808 */ /* 0x000fe20004800000 */
[----:B------:R4:W-:Y:S01]  /*1b700*/  MUFU.TANH R43, R36 ;  /* 0x00000024002b7308 */ /* 0x0009e20000002400 */
[----:B------:R-:W-:Y:S01]  /*1b710*/  FMUL.FTZ R32, R32, UR4 ;  /* 0x0000000420207c20 */ /* 0x000fe20008410000 */
[CC--:B------:R-:W-:Y:S01]  /*1b720*/  FFMA.FTZ R61, R0.reuse, R18.reuse, R61 ;  /* 0x00000012003d7223 */ /* 0x0c0fe2000001003d */
[----:B---3--:R-:W-:Y:S01]  /*1b730*/  FFMA.FTZ R234, R0, R18, R17 ;  /* 0x0000001200ea7223 */ /* 0x008fe20000010011 */
[----:B------:R-:W-:-:S02]  /*1b740*/  VIADD R18, R6, 0xffffff41 ;  /* 0xffffff4106127836 */ /* 0x000fc40000000000 */
[----:B------:R-:W-:Y:S01]  /*1b750*/  FMUL.FTZ R33, R33, UR4 ;  /* 0x0000000421217c20 */ /* 0x000fe20008410000 */
[----:B------:R-:W-:Y:S01]  /*1b760*/  VIADD R10, R6, 0xffffff51 ;  /* 0xffffff51060a7836 */ /* 0x000fe20000000000 */
[----:B------:R-:W-:Y:S01]  /*1b770*/  FSEL R236, R61, -INF , !P5 ;  /* 0xff8000003dec7808 */ /* 0x000fe20006800000 */
[----:B------:R-:W3:Y:S01]  /*1b780*/  MUFU.TANH R41, R41 ;  /* 0x0000002900297308 */ /* 0x000ee20000002400 */
[----:B------:R-:W-:Y:S01]  /*1b790*/  FSEL R234, R234, -INF , !P2 ;  /* 0xff800000eaea7808 */ /* 0x000fe20005000000 */
[----:B------:R-:W-:Y:S01]  /*1b7a0*/  FMUL.FTZ R35, R35, UR4 ;  /* 0x0000000423237c20 */ /* 0x000fe20008410000 */
[C---:B-----5:R-:W-:Y:S01]  /*1b7b0*/  HMMA.16816.F32.BF16 R28, R164.reuse, R12, R28 ;  /* 0x0000000ca41c723c */ /* 0x060fe2000004181c */
[----:B------:R-:W-:Y:S01]  /*1b7c0*/  I2FP.F32.U32 R12, R18 ;  /* 0x00000012000c7245 */ /* 0x000fe20000201000 */
[----:B------:R-:W-:Y:S01]  /*1b7d0*/  FMUL.FTZ R13, R34, UR4 ;  /* 0x00000004220d7c20 */ /* 0x000fe20008410000 */
[----:B------:R-:W-:Y:S02]  /*1b7e0*/  ISETP.GE.AND P2, PT, R18, R134, PT ;  /* 0x000000861200720c */ /* 0x000fe40003f46270 */
[----:B------:R-:W-:Y:S01]  /*1b7f0*/  MUFU.TANH R49, R42 ;  /* 0x0000002a00317308 */ /* 0x000fe20000002400 */
[----:B------:R-:W-:Y:S01]  /*1b800*/  FFMA.FTZ R179, R0, R12, R179 ;  /* 0x0000000c00b37223 */ /* 0x000fe200000100b3 */
[C---:B----4-:R-:W-:Y:S01]  /*1b810*/  VIADD R36, R6.reuse, 0xffffff40 ;  /* 0xffffff4006247836 */ /* 0x050fe20000000000 */
[----:B------:R-:W-:Y:S01]  /*1b820*/  HMMA.16816.F32.BF16 R24, R164, R14, R24 ;  /* 0x0000000ea418723c */ /* 0x000fe20000041818 */
[----:B------:R-:W-:-:S02]  /*1b830*/  VIADD R14, R6, 0xffffff49 ;  /* 0xffffff49060e7836 */ /* 0x000fc40000000000 */
[----:B------:R-:W-:Y:S01]  /*1b840*/  FFMA.FTZ R63, R0, R12, R63 ;  /* 0x0000000c003f7223 */ /* 0x000fe2000001003f */
[----:B------:R-:W-:Y:S02]  /*1b850*/  FSEL R230, R179, -INF , !P2 ;  /* 0xff800000b3e67808 */ /* 0x000fe40005000000 */
[----:B------:R-:W-:Y:S01]  /*1b860*/  I2FP.F32.U32 R16, R36 ;  /* 0x0000002400107245 */ /* 0x000fe20000201000 */
[----:B------:R-:W4:Y:S01]  /*1b870*/  MUFU.TANH R19, R19 ;  /* 0x0000001300137308 */ /* 0x000f220000002400 */
[CC--:B------:R-:W-:Y:S02]  /*1b880*/  ISETP.GE.AND P5, PT, R36.reuse, R135.reuse, PT ;  /* 0x000000872400720c */ /* 0x0c0fe40003fa6270 */
[----:B------:R-:W-:Y:S01]  /*1b890*/  ISETP.GE.AND P1, PT, R36, R134, PT ;  /* 0x000000862400720c */ /* 0x000fe20003f26270 */
[CC--:B-1----:R-:W-:Y:S01]  /*1b8a0*/  FFMA.FTZ R155, R0.reuse, R16.reuse, R155 ;  /* 0x00000010009b7223 */ /* 0x0c2fe2000001009b */
[----:B--2---:R-:W-:Y:S01]  /*1b8b0*/  FFMA.FTZ R139, R0, R16, R139 ;  /* 0x00000010008b7223 */ /* 0x004fe2000001008b */
[----:B------:R-:W-:Y:S01]  /*1b8c0*/  VIADD R16, R6, 0xffffff48 ;  /* 0xffffff4806107836 */ /* 0x000fe20000000000 */
[----:B------:R-:W-:Y:S01]  /*1b8d0*/  I2FP.F32.U32 R12, R14 ;  /* 0x0000000e000c7245 */ /* 0x000fe20000201000 */
[----:B------:R-:W1:Y:S01]  /*1b8e0*/  MUFU.TANH R37, R37 ;  /* 0x0000002500257308 */ /* 0x000e620000002400 */
[----:B------:R-:W-:Y:S01]  /*1b8f0*/  FSEL R212, R155, -INF , !P1 ;  /* 0xff8000009bd47808 */ /* 0x000fe20004800000 */
[----:B------:R-:W-:Y:S01]  /*1b900*/  FMUL.FTZ R5, R30, UR4 ;  /* 0x000000041e057c20 */ /* 0x000fe20008410000 */
[----:B------:R-:W-:Y:S01]  /*1b910*/  FSEL R222, R139, -INF , !P5 ;  /* 0xff8000008bde7808 */ /* 0x000fe20006800000 */
[----:B---3--:R-:W-:Y:S01]  /*1b920*/  FFMA.FTZ R41, R0, R12, R41 ;  /* 0x0000000c00297223 */ /* 0x008fe20000010029 */
[----:B------:R-:W-:Y:S01]  /*1b930*/  ISETP.GE.AND P5, PT, R16, R134, PT ;  /* 0x000000861000720c */ /* 0x000fe20003fa6270 */
[----:B------:R-:W-:Y:S01]  /*1b940*/  FMUL.FTZ R28, R28, UR4 ;  /* 0x000000041c1c7c20 */ /* 0x000fe20008410000 */
[-C--:B------:R-:W-:Y:S01]  /*1b950*/  ISETP.GE.AND P2, PT, R16, R135.reuse, PT ;  /* 0x000000871000720c */ /* 0x080fe20003f46270 */
[----:B------:R-:W2:Y:S01]  /*1b960*/  MUFU.TANH R51, R38 ;  /* 0x0000002600337308 */ /* 0x000ea20000002400 */
[----:B------:R-:W-:Y:S01]  /*1b970*/  I2FP.F32.U32 R16, R16 ;  /* 0x0000001000107245 */ /* 0x000fe20000201000 */
[----:B----4-:R-:W-:Y:S01]  /*1b980*/  FFMA.FTZ R19, R0, R12, R19 ;  /* 0x0000000c00137223 */ /* 0x010fe20000010013 */
[-C--:B------:R-:W-:Y:S01]  /*1b990*/  ISETP.GE.AND P1, PT, R18, R135.reuse, PT ;  /* 0x000000871200720c */ /* 0x080fe20003f26270 */
[----:B------:R-:W-:Y:S01]  /*1b9a0*/  FMUL.FTZ R23, R29, UR4 ;  /* 0x000000041d177c20 */ /* 0x000fe20008410000 */
[----:B------:R-:W-:Y:S01]  /*1b9b0*/  I2FP.F32.U32 R8, R10 ;  /* 0x0000000a00087245 */ /* 0x000fe20000201000 */
[CC--:B------:R-:W-:Y:S01]  /*1b9c0*/  FFMA.FTZ R65, R0.reuse, R16.reuse, R65 ;  /* 0x0000001000417223 */ /* 0x0c0fe20000010041 */
[----:B------:R-:W-:Y:S01]  /*1b9d0*/  FSEL R214, R63, -INF , !P1 ;  /* 0xff8000003fd67808 */ /* 0x000fe20004800000 */
[----:B------:R-:W-:Y:S01]  /*1b9e0*/  FFMA.FTZ R49, R0, R16, R49 ;  /* 0x0000001000317223 */ /* 0x000fe20000010031 */
[----:B------:R-:W-:Y:S01]  /*1b9f0*/  ISETP.GE.AND P1, PT, R14, R134, PT ;  /* 0x000000860e00720c */ /* 0x000fe20003f26270 */
[----:B------:R-:W3:Y:S01]  /*1ba00*/  MUFU.TANH R39, R39 ;  /* 0x0000002700277308 */ /* 0x000ee20000002400 */
[----:B------:R-:W-:Y:S01]  /*1ba10*/  FSEL R226, R65, -INF , !P5 ;  /* 0xff80000041e27808 */ /* 0x000fe20006800000 */
[----:B-1----:R-:W-:Y:S01]  /*1ba20*/  FFMA.FTZ R37, R0, R8, R37 ;  /* 0x0000000800257223 */ /* 0x002fe20000010025 */
[-C--:B------:R-:W-:Y:S01]  /*1ba30*/  ISETP.GE.AND P5, PT, R14, R135.reuse, PT ;  /* 0x000000870e00720c */ /* 0x080fe20003fa6270 */
[----:B------:R-:W-:Y:S01]  /*1ba40*/  VIADD R14, R6, 0xffffff50 ;  /* 0xffffff50060e7836 */ /* 0x000fe20000000000 */
[----:B------:R-:W-:Y:S01]  /*1ba50*/  FSEL R210, R49, -INF , !P2 ;  /* 0xff80000031d27808 */ /* 0x000fe20005000000 */
[----:B------:R-:W-:Y:S01]  /*1ba60*/  FMUL.FTZ R9, R31, UR4 ;  /* 0x000000041f097c20 */ /* 0x000fe20008410000 */
[----:B------:R-:W-:Y:S01]  /*1ba70*/  FSEL R224, R41, -INF , !P1 ;  /* 0xff80000029e07808 */ /* 0x000fe20004800000 */
[----:B------:R-:W1:Y:S01]  /*1ba80*/  MUFU.TANH R45, R32 ;  /* 0x00000020002d7308 */ /* 0x000e620000002400 */
[----:B------:R-:W-:Y:S01]  /*1ba90*/  ISETP.GE.AND P2, PT, R14, R134, PT ;  /* 0x000000860e00720c */ /* 0x000fe20003f46270 */
[----:B------:R-:W-:Y:S01]  /*1baa0*/  FMUL.FTZ R11, R24, UR4 ;  /* 0x00000004180b7c20 */ /* 0x000fe20008410000 */
[----:B------:R-:W-:Y:S01]  /*1bab0*/  ISETP.GE.AND P1, PT, R14, R135, PT ;  /* 0x000000870e00720c */ /* 0x000fe20003f26270 */
[----:B------:R-:W-:Y:S01]  /*1bac0*/  FMUL.FTZ R26, R26, UR4 ;  /* 0x000000041a1a7c20 */ /* 0x000fe20008410000 */
[----:B------:R-:W-:Y:S01]  /*1bad0*/  I2FP.F32.U32 R14, R14 ;  /* 0x0000000e000e7245 */ /* 0x000fe20000201000 */
[----:B------:R-:W-:Y:S01]  /*1bae0*/  FMUL.FTZ R25, R25, UR4 ;  /* 0x0000000419197c20 */ /* 0x000fe20008410000 */
[----:B------:R-:W-:Y:S01]  /*1baf0*/  FSEL R202, R19, -INF , !P5 ;  /* 0xff80000013ca7808 */ /* 0x000fe20006800000 */
[----:B------:R-:W4:Y:S01]  /*1bb00*/  MUFU.TANH R17, R33 ;  /* 0x0000002100117308 */ /* 0x000f220000002400 */
[----:B------:R-:W-:Y:S01]  /*1bb10*/  ISETP.GE.AND P5, PT, R10, R134, PT ;  /* 0x000000860a00720c */ /* 0x000fe20003fa6270 */
[CC--:B------:R-:W-:Y:S01]  /*1bb20*/  FFMA.FTZ R43, R0.reuse, R14.reuse, R43 ;  /* 0x0000000e002b7223 */ /* 0x0c0fe2000001002b */
[C---:B--2---:R-:W-:Y:S01]  /*1bb30*/  FFMA.FTZ R51, R0.reuse, R14, R51 ;  /* 0x0000000e00337223 */ /* 0x044fe20000010033 */
[----:B---3--:R-:W-:Y:S01]  /*1bb40*/  FFMA.FTZ R39, R0, R8, R39 ;  /* 0x0000000800277223 */ /* 0x008fe20000010027 */
[----:B------:R-:W-:-:S02]  /*1bb50*/  FSEL R188, R37, -INF , !P5 ;  /* 0xff80000025bc7808 */ /* 0x000fc40006800000 */
[----:B------:R-:W-:Y:S01]  /*1bb60*/  FSEL R190, R43, -INF , !P2 ;  /* 0xff8000002bbe7808 */ /* 0x000fe20005000000 */
[----:B------:R-:W2:Y:S01]  /*1bb70*/  MUFU.TANH R13, R13 ;  /* 0x0000000d000d7308 */ /* 0x000ea20000002400 */
[-C--:B------:R-:W-:Y:S01]  /*1bb80*/  ISETP.GE.AND P2, PT, R10, R135.reuse, PT ;  /* 0x000000870a00720c */ /* 0x080fe20003f46270 */
[----:B------:R-:W-:Y:S01]  /*1bb90*/  VIADD R10, R6, 0xffffff59 ;  /* 0xffffff59060a7836 */ /* 0x000fe20000000000 */
[----:B------:R-:W-:Y:S02]  /*1bba0*/  FSEL R182, R51, -INF , !P1 ;  /* 0xff80000033b67808 */ /* 0x000fe40004800000 */
[C---:B------:R-:W-:Y:S02]  /*1bbb0*/  ISETP.GE.AND P1, PT, R4.reuse, R134, PT ;  /* 0x000000860400720c */ /* 0x040fe40003f26270 */
[----:B------:R-:W-:Y:S01]  /*1bbc0*/  ISETP.GE.AND P5, PT, R4, R135, PT ;  /* 0x000000870400720c */ /* 0x000fe20003fa6270 */
[----:B------:R-:W3:Y:S01]  /*1bbd0*/  MUFU.TANH R21, R35 ;  /* 0x0000002300157308 */ /* 0x000ee20000002400 */
[----:B------:R-:W-:-:S02]  /*1bbe0*/  I2FP.F32.U32 R4, R4 ;  /* 0x0000000400047245 */ /* 0x000fc40000201000 */
[----:B------:R-:W-:Y:S02]  /*1bbf0*/  I2FP.F32.U32 R8, R10 ;  /* 0x0000000a00087245 */ /* 0x000fe40000201000 */
[----:B------:R-:W-:Y:S01]  /*1bc00*/  FSEL R184, R39, -INF , !P2 ;  /* 0xff80000027b87808 */ /* 0x000fe20005000000 */
[----:B-1----:R-:W-:Y:S01]  /*1bc10*/  FFMA.FTZ R45, R0, R4, R45 ;  /* 0x00000004002d7223 */ /* 0x002fe2000001002d */
[----:B------:R-:W-:Y:S01]  /*1bc20*/  ISETP.GE.AND P2, PT, R10, R134, PT ;  /* 0x000000860a00720c */ /* 0x000fe20003f46270 */
[----:B------:R-:W1:Y:S01]  /*1bc30*/  MUFU.TANH R15, R28 ;  /* 0x0000001c000f7308 */ /* 0x000e620000002400 */
[C---:B----4-:R-:W-:Y:S01]  /*1bc40*/  FFMA.FTZ R186, R0.reuse, R8, R17 ;  /* 0x0000000800ba7223 */ /* 0x050fe20000010011 */
[----:B--2---:R-:W-:Y:S01]  /*1bc50*/  FFMA.FTZ R180, R0, R4, R13 ;  /* 0x0000000400b47223 */ /* 0x004fe2000001000d */
[----:B------:R-:W-:Y:S01]  /*1bc60*/  VIADD R4, R6, 0xffffff60 ;  /* 0xffffff6006047836 */ /* 0x000fe20000000000 */
[----:B------:R-:W-:Y:S01]  /*1bc70*/  FSEL R196, R45, -INF , !P1 ;  /* 0xff8000002dc47808 */ /* 0x000fe20004800000 */
[----:B------:R-:W-:Y:S01]  /*1bc80*/  FMUL.FTZ R17, R27, UR4 ;  /* 0x000000041b117c20 */ /* 0x000fe20008410000 */
[----:B------:R-:W-:-:S02]  /*1bc90*/  ISETP.GE.AND P1, PT, R10, R135, PT ;  /* 0x000000870a00720c */ /* 0x000fc40003f26270 */
[----:B------:R-:W2:Y:S01]  /*1bca0*/  MUFU.TANH R5, R5 ;  /* 0x0000000500057308 */ /* 0x000ea20000002400 */
[----:B------:R-:W-:Y:S01]  /*1bcb0*/  FSEL R180, R180, -INF , !P5 ;  /* 0xff800000b4b47808 */ /* 0x000fe20006800000 */
[----:B---3--:R-:W-:Y:S01]  /*1bcc0*/  FFMA.FTZ R21, R0, R8, R21 ;  /* 0x0000000800157223 */ /* 0x008fe20000010015 */
[----:B------:R-:W-:Y:S01]  /*1bcd0*/  FSEL R186, R186, -INF , !P2 ;  /* 0xff800000baba7808 */ /* 0x000fe20005000000 */
[----:B------:R-:W-:Y:S01]  /*1bce0*/  VIADD R8, R6, 0xffffff68 ;  /* 0xffffff6806087836 */ /* 0x000fe20000000000 */
[C---:B------:R-:W-:Y:S02]  /*1bcf0*/  ISETP.GE.AND P5, PT, R4.reuse, R134, PT ;  /* 0x000000860400720c */ /* 0x040fe40003fa6270 */
[----:B------:R-:W-:Y:S01]  /*1bd00*/  I2FP.F32.U32 R10, R4 ;  /* 0x00000004000a7245 */ /* 0x000fe20000201000 */
[----:B------:R-:W3:Y:S01]  /*1bd10*/  MUFU.TANH R23, R23 ;  /* 0x0000001700177308 */ /* 0x000ee20000002400 */
[----:B------:R-:W-:Y:S01]  /*1bd20*/  ISETP.GE.AND P2, PT, R4, R135, PT ;  /* 0x000000870400720c */ /* 0x000fe20003f46270 */
[----:B------:R-:W-:Y:S01]  /*1bd30*/  VIADD R4, R6, 0xffffff61 ;  /* 0xffffff6106047836 */ /* 0x000fe20000000000 */
[----:B------:R-:W-:Y:S01]  /*1bd40*/  FSEL R178, R21, -INF , !P1 ;  /* 0xff80000015b27808 */ /* 0x000fe20004800000 */
[----:B-1----:R-:W-:Y:S01]  /*1bd50*/  FFMA.FTZ R170, R0, R10, R15 ;  /* 0x0000000a00aa7223 */ /* 0x002fe2000001000f */
[----:B------:R-:W-:-:S02]  /*1bd60*/  FMUL.FTZ R15, R144, UR4 ;  /* 0x00000004900f7c20 */ /* 0x000fc40008410000 */
[----:B------:R-:W-:Y:S01]  /*1bd70*/  ISETP.GE.AND P1, PT, R4, R134, PT ;  /* 0x000000860400720c */ /* 0x000fe20003f26270 */
[----:B------:R-:W1:Y:S01]  /*1bd80*/  MUFU.TANH R9, R9 ;  /* 0x0000000900097308 */ /* 0x000e620000002400 */
[----:B------:R-:W-:Y:S01]  /*1bd90*/  FSEL R170, R170, -INF , !P5 ;  /* 0xff800000aaaa7808 */ /* 0x000fe20006800000 */
[----:B--2---:R-:W-:Y:S01]  /*1bda0*/  FFMA.FTZ R5, R0, R10, R5 ;  /* 0x0000000a00057223 */ /* 0x004fe20000010005 */
[----:B------:R-:W-:Y:S02]  /*1bdb0*/  I2FP.F32.U32 R10, R4 ;  /* 0x00000004000a7245 */ /* 0x000fe40000201000 */
[----:B------:R-:W-:Y:S02]  /*1bdc0*/  ISETP.GE.AND P5, PT, R4, R135, PT ;  /* 0x000000870400720c */ /* 0x000fe40003fa6270 */
[----:B------:R-:W-:Y:S01]  /*1bdd0*/  I2FP.F32.U32 R4, R8 ;  /* 0x0000000800047245 */ /* 0x000fe20000201000 */
[----:B------:R-:W2:Y:S01]  /*1bde0*/  MUFU.TANH R11, R11 ;  /* 0x0000000b000b7308 */ /* 0x000ea20000002400 */
[----:B------:R-:W-:Y:S01]  /*1bdf0*/  FSEL R162, R5, -INF , !P2 ;  /* 0xff80000005a27808 */ /* 0x000fe20005000000 */
[----:B---3--:R-:W-:Y:S01]  /*1be00*/  FFMA.FTZ R23, R0, R10, R23 ;  /* 0x0000000a00177223 */ /* 0x008fe20000010017 */
[----:B------:R-:W-:-:S04]  /*1be10*/  ISETP.GE.AND P2, PT, R8, R134, PT ;  /* 0x000000860800720c */ /* 0x000fc80003f46270 */
[----:B------:R-:W-:Y:S01]  /*1be20*/  FSEL R168, R23, -INF , !P1 ;  /* 0xff80000017a87808 */ /* 0x000fe20004800000 */
[----:B------:R-:W3:Y:S01]  /*1be30*/  MUFU.TANH R13, R26 ;  /* 0x0000001a000d7308 */ /* 0x000ee20000002400 */
[----:B------:R-:W-:Y:S01]  /*1be40*/  ISETP.GE.AND P1, PT, R8, R135, PT ;  /* 0x000000870800720c */ /* 0x000fe20003f26270 */
[----:B-1----:R-:W-:Y:S01]  /*1be50*/  FFMA.FTZ R9, R0, R10, R9 ;  /* 0x0000000a00097223 */ /* 0x002fe20000010009 */
[----:B------:R-:W-:-:S04]  /*1be60*/  VIADD R8, R6, 0xffffff69 ;  /* 0xffffff6906087836 */ /* 0x000fc80000000000 */
[----:B------:R-:W-:Y:S01]  /*1be70*/  FSEL R160, R9, -INF , !P5 ;  /* 0xff80000009a07808 */ /* 0x000fe20006800000 */
[----:B------:R-:W1:Y:S01]  /*1be80*/  MUFU.TANH R25, R25 ;  /* 0x0000001900197308 */ /* 0x000e620000002400 */
[----:B------:R-:W-:Y:S01]  /*1be90*/  ISETP.GE.AND P5, PT, R8, R134, PT ;  /* 0x000000860800720c */ /* 0x000fe20003fa6270 */
[----:B--2---:R-:W-:-:S05]  /*1bea0*/  FFMA.FTZ R166, R0, R4, R11 ;  /* 0x0000000400a67223 */ /* 0x004fca000001000b */
[----:B------:R-:W-:Y:S01]  /*1beb0*/  FSEL R166, R166, -INF , !P2 ;  /* 0xff800000a6a67808 */ /* 0x000fe20005000000 */
[----:B------:R-:W2:Y:S01]  /*1bec0*/  MUFU.TANH R17, R17 ;  /* 0x0000001100117308 */ /* 0x000ea20000002400 */
[----:B------:R-:W-:Y:S01]  /*1bed0*/  BAR.SYNC.DEFER_BLOCKING 0x0 ;  /* 0x0000000000007b1d */ /* 0x000fe20000010000 */
[----:B------:R-:W-:Y:S01]  /*1bee0*/  ISETP.GE.AND P2, PT, R8, R135, PT ;  /* 0x000000870800720c */ /* 0x000fe20003f46270 */
[----:B---3--:R-:W-:Y:S01]  /*1bef0*/  FFMA.FTZ R13, R0, R4, R13 ;  /* 0x00000004000d7223 */ /* 0x008fe2000001000d */
[----:B------:R-:W-:Y:S01]  /*1bf00*/  I2FP.F32.U32 R8, R8 ;  /* 0x0000000800087245 */ /* 0x000fe20000201000 */
[----:B------:R-:W-:-:S03]  /*1bf10*/  VIADD R4, R6, 0xffffff70 ;  /* 0xffffff7006047836 */ /* 0x000fc60000000000 */
[----:B------:R-:W3:Y:S01]  /*1bf20*/  MUFU.TANH R15, R15 ;  /* 0x0000000f000f7308 */ /* 0x000ee20000002400 */
[----:B------:R-:W-:Y:S01]  /*1bf30*/  FSEL R158, R13, -INF , !P1 ;  /* 0xff8000000d9e7808 */ /* 0x000fe20004800000 */
[----:B-1----:R-:W-:Y:S01]  /*1bf40*/  FFMA.FTZ R25, R0, R8, R25 ;  /* 0x0000000800197223 */ /* 0x002fe20000010019 */
[----:B------:R-:W-:Y:S01]  /*1bf50*/  I2FP.F32.U32 R10, R4 ;  /* 0x00000004000a7245 */ /* 0x000fe20000201000 */
[----:B------:R-:W-:Y:S01]  /*1bf60*/  FMUL.FTZ R13, R181, UR4 ;  /* 0x00000004b50d7c20 */ /* 0x000fe20008410000 */
[C---:B------:R-:W-:Y:S02]  /*1bf70*/  ISETP.GE.AND P1, PT, R4.reuse, R134, PT ;  /* 0x000000860400720c */ /* 0x040fe40003f26270 */
[----:B------:R-:W-:Y:S01]  /*1bf80*/  FSEL R164, R25, -INF , !P5 ;  /* 0xff80000019a47808 */ /* 0x000fe20006800000 */
[----:B------:R-:W1:Y:S01]  /*1bf90*/  MUFU.TANH R11, R146 ;  /* 0x00000092000b7308 */ /* 0x000e620000002400 */
[----:B------:R-:W-:Y:S01]  /*1bfa0*/  ISETP.GE.AND P5, PT, R4, R135, PT ;  /* 0x000000870400720c */ /* 0x000fe20003fa6270 */
[----:B--2---:R-:W-:Y:S01]  /*1bfb0*/  FFMA.FTZ R17, R0, R8, R17 ;  /* 0x0000000800117223 */ /* 0x004fe20000010011 */
[----:B------:R-:W-:-:S02]  /*1bfc0*/  VIADD R4, R6, 0xffffff71 ;  /* 0xffffff7106047836 */ /* 0x000fc40000000000 */
[----:B------:R-:W-:Y:S02]  /*1bfd0*/  VIADD R6, R6, 0xffffff79 ;  /* 0xffffff7906067836 */ /* 0x000fe40000000000 */
[----:B------:R-:W-:Y:S01]  /*1bfe0*/  FSEL R156, R17, -INF , !P2 ;  /* 0xff800000119c7808 */ /* 0x000fe20005000000 */
[----:B------:R-:W2:Y:S01]  /*1bff0*/  MUFU.TANH R9, R147 ;  /* 0x0000009300097308 */ /* 0x000ea20000002400 */
[----:B------:R-:W-:Y:S01]  /*1c000*/  ISETP.GE.AND P2, PT, R4, R134, PT ;  /* 0x000000860400720c */ /* 0x000fe20003f46270 */
[----:B---3--:R-:W-:-:S05]  /*1c010*/  FFMA.FTZ R15, R0, R10, R15 ;  /* 0x0000000a000f7223 */ /* 0x008fca000001000f */
        /* <DEDUP_REMOVED lines=8> */
[----:B--2---:R-:W-:-:S05]  /*1c0a0*/  FFMA.FTZ R9, R0, R4, R9 ;  /* 0x0000000400097223 */ /* 0x004fca0000010009 */
[----:B------:R-:W-:Y:S01]  /*1c0b0*/  FSEL R134, R9, -INF , !P1 ;  /* 0xff80000009867808 */ /* 0x000fe20004800000 */
[----:B------:R-:W2:Y:S01]  /*1c0c0*/  MUFU.TANH R183, R183 ;  /* 0x000000b700b77308 */ /* 0x000ea20000002400 */
[----:B------:R-:W-:Y:S01]  /*1c0d0*/  ISETP.GE.AND P1, PT, R54, 0x3, PT ;  /* 0x000000033600780c */ /* 0x000fe20003f26270 */
[----:B---3--:R-:W-:Y:S01]  /*1c0e0*/  FFMA.FTZ R5, R0, R4, R5 ;  /* 0x0000000400057223 */ /* 0x008fe20000010005 */
[----:B------:R-:W-:-:S04]  /*1c0f0*/  I2FP.F32.U32 R4, R6 ;  /* 0x0000000600047245 */ /* 0x000fc80000201000 */
[----:B------:R-:W-:Y:S02]  /*1c100*/  FSEL R141, R5, -INF , !P2 ;  /* 0xff800000058d7808 */ /* 0x000fe40005000000 */
[----:B------:R-:W-:Y:S01]  /*1c110*/  ISETP.GE.AND P2, PT, R6, R135, PT ;  /* 0x000000870600720c */ /* 0x000fe20003f46270 */
[----:B-1----:R-:W-:-:S05]  /*1c120*/  FFMA.FTZ R13, R0, R4, R13 ;  /* 0x00000004000d7223 */ /* 0x002fca000001000d */
[----:B------:R-:W-:Y:S01]  /*1c130*/  FSEL R142, R13, -INF , !P5 ;  /* 0xff8000000d8e7808 */ /* 0x000fe20006800000 */
[----:B--2---:R-:W-:-:S05]  /*1c140*/  FFMA.FTZ R135, R0, R4, R183 ;  /* 0x0000000400877223 */ /* 0x004fca00000100b7 */
        /* <DEDUP_REMOVED lines=12> */
[----:B-1----:R-:W-:Y:S01]  /*1c210*/  VIADD R8, R8, 0xffffffe ;  /* 0x0ffffffe08087836 */ /* 0x002fe20000000000 */
[----:B------:R-:W-:-:S02]  /*1c220*/  IABS R12, R14 ;  /* 0x0000000e000c7213 */ /* 0x000fc40000000000 */
[----:B------:R-:W-:-:S03]  /*1c230*/  LOP3.LUT R14, R14, R5, RZ, 0x3c, !PT ;  /* 0x000000050e0e7212 */ /* 0x000fc600078e3cff */
        /* <DEDUP_REMOVED lines=49> */
.L_x_2910:
[----:B------:R-:W-:Y:S01]  /*1c550*/  UMOV UR4, URZ ;  /* 0x000000ff00047c82 */ /* 0x000fe20008000000 */
[----:B------:R-:W-:Y:S01]  /*1c560*/  IMAD.SHL.U32 R4, R2, 0x80, RZ ;  /* 0x0000008002047824 */ /* 0x000fe200078e00ff */
[----:B------:R-:W-:-:S05]  /*1c570*/  IADD3 R5, P1, PT, RZ, -UR4, RZ ;  /* 0x80000004ff057c10 */ /* 0x000fca000ff3e0ff */
[----:B------:R-:W-:-:S05]  /*1c580*/  IMAD.X R4, RZ, RZ, ~R4, P1 ;  /* 0x000000ffff047224 */ /* 0x000fca00008e0e04 */
[----:B------:R-:W-:-:S04]  /*1c590*/  SHF.R.S64 R5, R5, 0x1f, R4 ;  /* 0x0000001f05057819 */ /* 0x000fc80000001004 */
[----:B------:R-:W-:-:S04]  /*1c5a0*/  IADD3 R216, P1, PT, R5, R216, RZ ;  /* 0x000000d805d87210 */ /* 0x000fc80007f3e0ff */
[----:B------:R-:W-:-:S09]  /*1c5b0*/  LEA.HI.X.SX32 R217, R4, R217, 0x1, P1 ;  /* 0x000000d904d97211 */ /* 0x000fd200008f0eff */
.L_x_2911:
        /* <DEDUP_REMOVED lines=16> */
[----:B------:R-:W-:Y:S01]  /*1c6c0*/  IMAD.X R3, R11, 0x1, R5, P1 ;  /* 0x000000010b037824 */ /* 0x000fe200008e0605 */
[----:B------:R1:W-:Y:S01]  /*1c6d0*/  @P3 STS.128 [R229+0x8000], RZ ;  /* 0x008000ffe5003388 */ /* 0x0003e20000000c00 */
        /* <DEDUP_REMOVED lines=8> */
[-C--:B------:R-:W-:Y:S01]  /*1c760*/  IADD3 R16, P2, PT, R14, R4.reuse, RZ ;  /* 0x000000040e107210 */ /* 0x080fe20007f5e0ff */
[----:B------:R-:W-:Y:S01]  /*1c770*/  @!PT LDS RZ, [RZ] ;  /* 0x00000000fffff984 */ /* 0x000fe20000000800 */
[----:B------:R-:W-:Y:S01]  /*1c780*/  @!PT LDS RZ, [RZ] ;  /* 0x00000000fffff984 */ /* 0x000fe20000000800 */
[----:B------:R-:W-:Y:S01]  /*1c790*/  @!PT LDS RZ, [RZ] ;  /* 0x00000000fffff984 */ /* 0x000fe20000000800 */
[----:B------:R2:W-:Y:S01]  /*1c7a0*/  @!P3 LDGSTS.E.BYPASS.LTC128B.128 [R229+0x8800], desc[UR6][R8.64+0x80] ;  /* 0x0880008008e5bfae */ /* 0x0005e2000b981a06 */
[--C-:B------:R-:W-:Y:S02]  /*1c7b0*/  IMAD.X R15, R13, 0x1, R5.reuse, P1 ;  /* 0x000000010d0f7824 */ /* 0x100fe400008e0605 */
[----:B------:R-:W-:Y:S01]  /*1c7c0*/  IADD3 R4, P1, PT, R16, R4, RZ ;  /* 0x0000000410047210 */ /* 0x000fe20007f3e0ff */
[----:B------:R1:W-:Y:S01]  /*1c7d0*/  @P3 STS.128 [R229+0x8800], RZ ;  /* 0x008800ffe5003388 */ /* 0x0003e20000000c00 */
[----:B------:R-:W-:-:S03]  /*1c7e0*/  IMAD.X R17, R15, 0x1, R5, P2 ;  /* 0x000000010f117824 */ /* 0x000fc600010e0605 */
[----:B------:R-:W-:Y:S01]  /*1c7f0*/  @!PT LDS RZ, [RZ] ;  /* 0x00000000fffff984 */ /* 0x000fe20000000800 */
[----:B------:R-:W-:Y:S01]  /*1c800*/  @!PT LDS RZ, [RZ] ;  /* 0x00000000fffff984 */ /* 0x000fe20000000800 */
[----:B------:R-:W-:Y:S01]  /*1c810*/  @!PT LDS RZ, [RZ] ;  /* 0x00000000fffff984 */ /* 0x000fe20000000800 */
[----:B------:R-:W-:Y:S01]  /*1c820*/  @!P4 LDGSTS.E.BYPASS.LTC128B.128 [R229+0x5000], desc[UR6][R10.64] ;  /* 0x050000000ae5cfae */ /* 0x000fe2000b981a06 */
[----:B------:R-:W-:-:S03]  /*1c830*/  IMAD.X R5, R17, 0x1, R5, P1 ;  /* 0x0000000111057824 */ /* 0x000fc600008e0605 */
[----:B------:R1:W-:Y:S01]  /*1c840*/  @P4 STS.128 [R229+0x5000], RZ ;  /* 0x005000ffe5004388 */ /* 0x0003e20000000c00 */
[----:B--2---:R-:W-:Y:S01]  /*1c850*/  @!P3 IMAD.MOV.U32 R8, RZ, RZ, R10 ;  /* 0x000000ffff08b224 */ /* 0x004fe200078e000a */
[----:B------:R-:W-:-:S05]  /*1c860*/  @!P3 MOV R9, R11 ;  /* 0x0000000b0009b202 */ /* 0x000fca0000000f00 */
        /* <DEDUP_REMOVED lines=60> */
.L_x_2909:
[----:B-1----:R-:W-:Y:S01]  /*1cc30*/  FMNMX3.FTZ R2, R133, R64, R150, !PT ;  /* 0x0000004085027276 */ /* 0x002fe20007810096 */
[----:B------:R-:W1:Y:S01]  /*1cc40*/  LDCU UR4, c[0x0][0x45c] ;  /* 0x00008b80ff0477ac */ /* 0x000e620008000800 */
[----:B------:R-:W-:Y:S02]  /*1cc50*/  FMNMX3.FTZ R5, R132, R66, R56, !PT ;  /* 0x0000004284057276 */ /* 0x000fe40007810038 */
[----:B------:R-:W-:Y:S02]  /*1cc60*/  FMNMX3.FTZ R2, R2, R154, R7, !PT ;  /* 0x0000009a02027276 */ /* 0x000fe40007810007 */
[----:B------:R-:W-:Y:S02]  /*1cc70*/  FMNMX3.FTZ R5, R5, R58, R60, !PT ;  /* 0x0000003a05057276 */ /* 0x000fe4000781003c */
[----:B------:R-:W-:Y:S02]  /*1cc80*/  FMNMX3.FTZ R2, R2, R163, R161, !PT ;  /* 0x000000a302027276 */ /* 0x000fe400078100a1 */
[----:B------:R-:W-:-:S02]  /*1cc90*/  VIMNMX R54, PT, PT, R54, 0x2, !PT ;  /* 0x0000000236367848 */ /* 0x000fc40007fe0100 */
        /* <DEDUP_REMOVED lines=26> */
[----:B------:R-:W-:Y:S01]  /*1ce40*/  IADD3 R223, PT, PT, R54, -0x3, RZ ;  /* 0xfffffffd36df7810 */ /* 0x000fe20007ffe0ff */
[----:B------:R-:W2:Y:S01]  /*1ce50*/  SHFL.BFLY PT, R2, R3, 0x2, 0x1f ;  /* 0x0c401f0003027f89 */ /* 0x000ea200000e0000 */
[----:B------:R-:W-:-:S05]  /*1ce60*/  FMNMX3.FTZ R4, R4, R138, R135, !PT ;  /* 0x0000008a04047276 */ /* 0x000fca0007810087 */
[----:B------:R-:W3:Y:S01]  /*1ce70*/  SHFL.BFLY PT, R5, R4, 0x2, 0x1f ;  /* 0x0c401f0004057f89 */ /* 0x000ee200000e0000 */
        /* <DEDUP_REMOVED lines=17> */
[----:B------:R-:W-:Y:S01]  /*1cf90*/  FMUL.FTZ R153, R4, UR4 ;  /* 0x0000000404997c20 */ /* 0x000fe20008410000 */
[----:B------:R-:W-:Y:S01]  /*1cfa0*/  LEA R150, R150, UR5, 0x1 ;  /* 0x0000000596967c11 */ /* 0x000fe2000f8e08ff */
[----:B------:R-:W-:Y:S01]  /*1cfb0*/  FFMA.FTZ R145, R64, UR4, -R147 ;  /* 0x0000000440917c23 */ /* 0x000fe20008010893 */
[----:B------:R-:W-:Y:S01]  /*1cfc0*/  FSEL R3, R3, RZ, P1 ;  /* 0x000000ff03037208 */ /* 0x000fe20000800000 */
[----:B------:R-:W-:Y:S01]  /*1cfd0*/  FADD.FTZ R5, R132, -R5 ;  /* 0x8000000584057221 */ /* 0x000fe20000010000 */
[C---:B------:R-:W-:Y:S01]  /*1cfe0*/  IADD3 R16, PT, PT, R150.reuse, 0xc000, RZ ;  /* 0x0000c00096107810 */ /* 0x040fe20007ffe0ff */
[----:B------:R-:W-:Y:S01]  /*1cff0*/  FFMA.FTZ R55, R7, UR4, -R147 ;  /* 0x0000000407377c23 */ /* 0x000fe20008010893 */
[----:B------:R-:W-:Y:S01]  /*1d000*/  IADD3 R154, PT, PT, R150, 0xc040, RZ ;  /* 0x0000c040969a7810 */ /* 0x000fe20007ffe0ff */
[----:B------:R-:W-:Y:S01]  /*1d010*/  FMUL.FTZ R151, R5, UR4 ;  /* 0x0000000405977c20 */ /* 0x000fe20008410000 */
[----:B------:R-:W-:Y:S01]  /*1d020*/  @P0 IADD3 R154, PT, PT, R16, -0x40, RZ ;  /* 0xffffffc0109a0810 */ /* 0x000fe20007ffe0ff */
[--C-:B------:R-:W-:Y:S01]  /*1d030*/  FFMA.FTZ R144, R66, UR4, -R3.reuse ;  /* 0x0000000442907c23 */ /* 0x100fe20008010803 */
[--C-:B------:R-:W-:Y:S01]  /*1d040*/  FFMA.FTZ R2, R56, UR4, -R3.reuse ;  /* 0x0000000438027c23 */ /* 0x100fe20008010803 */
[--C-:B------:R-:W-:Y:S01]  /*1d050*/  FFMA.FTZ R152, R60, UR4, -R3.reuse ;  /* 0x000000043c987c23 */ /* 0x100fe20008010803 */
[C---:B------:R-:W-:Y:S01]  /*1d060*/  IADD3 R155, PT, PT, R201.reuse, R154, RZ ;  /* 0x0000009ac99b7210 */ /* 0x040fe20007ffe0ff */
[----:B------:R-:W-:Y:S01]  /*1d070*/  LDSM.16.MT88.4 R28, [R154] ;  /* 0x000000009a1c783b */ /* 0x000fe20000004200 */
[--C-:B------:R-:W-:Y:S01]  /*1d080*/  FFMA.FTZ R58, R58, UR4, -R3.reuse ;  /* 0x000000043a3a7c23 */ /* 0x100fe20008010803 */
[----:B------:R-:W1:Y:S01]  /*1d090*/  MUFU.EX2 R153, R153 ;  /* 0x0000009900997308 */ /* 0x000e620000000800 */
[----:B------:R-:W-:Y:S01]  /*1d0a0*/  IADD3 R132, PT, PT, R201, R150, RZ ;  /* 0x00000096c9847210 */ /* 0x000fe20007ffe0ff */
[----:B------:R-:W2:Y:S01]  /*1d0b0*/  LDSM.16.MT88.4 R36, [R155] ;  /* 0x000000009b24783b */ /* 0x000ea20000004200 */
[----:B------:R-:W-:Y:S01]  /*1d0c0*/  FFMA.FTZ R242, R242, UR4, -R3 ;  /* 0x00000004f2f27c23 */ /* 0x000fe20008010803 */
[----:B------:R-:W3:Y:S01]  /*1d0d0*/  MUFU.EX2 R151, R151 ;  /* 0x0000009700977308 */ /* 0x000ee20000000800 */
[--C-:B------:R-:W-:Y:S01]  /*1d0e0*/  FFMA.FTZ R165, R192, UR4, -R147.reuse ;  /* 0x00000004c0a57c23 */ /* 0x100fe20008010893 */
[----:B------:R-:W4:Y:S01]  /*1d0f0*/  LDSM.16.MT88.4 R12, [R150+0xc000] ;  /* 0x00c00000960c783b */ /* 0x000f220000004200 */
[--C-:B------:R-:W-:Y:S01]  /*1d100*/  FFMA.FTZ R194, R194, UR4, -R147.reuse ;  /* 0x00000004c2c27c23 */ /* 0x100fe20008010893 */
[----:B------:R-:W-:Y:S01]  /*1d110*/  MUFU.EX2 R145, R145 ;  /* 0x0000009100917308 */ /* 0x000fe20000000800 */
[----:B------:R-:W-:Y:S01]  /*1d120*/  FFMA.FTZ R192, R238, UR4, -R147 ;  /* 0x00000004eec07c23 */ /* 0x000fe20008010893 */
[----:B------:R-:W5:Y:S01]  /*1d130*/  LDSM.16.MT88.4 R20, [R132+0xc000] ;  /* 0x00c000008414783b */ /* 0x000f620000004200 */
[--C-:B------:R-:W-:Y:S01]  /*1d140*/  FFMA.FTZ R200, R200, UR4, -R3.reuse ;  /* 0x00000004c8c87c23 */ /* 0x100fe20008010803 */
[----:B------:R-:W3:Y:S01]  /*1d150*/  MUFU.EX2 R143, R143 ;  /* 0x0000008f008f7308 */ /* 0x000ee20000000800 */
[----:B------:R-:W-:Y:S01]  /*1d160*/  FFMA.FTZ R167, R232, UR4, -R3 ;  /* 0x00000004e8a77c23 */ /* 0x000fe20008010803 */
[----:B------:R-:W5:Y:S01]  /*1d170*/  LDSM.16.MT88.4 R44, [R150+0x10000] ;  /* 0x01000000962c783b */ /* 0x000f620000004200 */
[-C--:B-1----:R-:W-:Y:S01]  /*1d180*/  FMUL.FTZ R48, R88, R153.reuse ;  /* 0x0000009958307220 */ /* 0x082fe20000410000 */
[----:B------:R-:W-:Y:S01]  /*1d190*/  MUFU.EX2 R146, R146 ;  /* 0x0000009200927308 */ /* 0x000fe20000000800 */
[----:B------:R-:W-:Y:S01]  /*1d1a0*/  FMUL.FTZ R49, R89, R153 ;  /* 0x0000009959317220 */ /* 0x000fe20000410000 */
[----:B------:R-:W-:Y:S01]  /*1d1b0*/  LDSM.16.MT88.4 R64, [R154+0x4000] ;  /* 0x004000009a40783b */ /* 0x000fe20000004200 */
[-C--:B---3--:R-:W-:Y:S01]  /*1d1c0*/  FMUL.FTZ R50, R90, R151.reuse ;  /* 0x000000975a327220 */ /* 0x088fe20000410000 */
[----:B------:R-:W1:Y:S01]  /*1d1d0*/  MUFU.EX2 R55, R55 ;  /* 0x0000003700377308 */ /* 0x000e620000000800 */
[----:B------:R-:W-:Y:S01]  /*1d1e0*/  FMUL.FTZ R51, R91, R151 ;  /* 0x000000975b337220 */ /* 0x000fe20000410000 */
[-C--:B------:R-:W-:Y:S01]  /*1d1f0*/  FMUL.FTZ R32, R104, R153.reuse ;  /* 0x0000009968207220 */ /* 0x080fe20000410000 */
[----:B------:R-:W-:Y:S01]  /*1d200*/  FMUL.FTZ R33, R105, R153 ;  /* 0x0000009969217220 */ /* 0x000fe20000410000 */
[----:B------:R-:W-:Y:S01]  /*1d210*/  MUFU.EX2 R144, R144 ;  /* 0x0000009000907308 */ /* 0x000fe20000000800 */
[----:B------:R-:W-:Y:S01]  /*1d220*/  FMUL.FTZ R34, R106, R151 ;  /* 0x000000976a227220 */ /* 0x000fe20000410000 */
[----:B------:R-:W-:Y:S01]  /*1d230*/  F2FP.BF16.F32.PACK_AB R4, R143, R145 ;  /* 0x000000918f04723e */ /* 0x000fe200000010ff */
[----:B------:R-:W-:Y:S01]  /*1d240*/  FMUL.FTZ R35, R107, R151 ;  /* 0x000000976b237220 */ /* 0x000fe20000410000 */
[----:B------:R-:W3:Y:S01]  /*1d250*/  MUFU.EX2 R2, R2 ;  /* 0x0000000200027308 */ /* 0x000ee20000000800 */
[----:B------:R-:W-:Y:S01]  /*1d260*/  LDSM.16.MT88.4 R88, [R155+0x4000] ;  /* 0x004000009b58783b */ /* 0x000fe20000004200 */
[-C--:B------:R-:W-:Y:S01]  /*1d270*/  FMUL.FTZ R100, R100, R153.reuse ;  /* 0x0000009964647220 */ /* 0x080fe20000410000 */
[----:B------:R-:W-:Y:S01]  /*1d280*/  FMUL.FTZ R101, R101, R153 ;  /* 0x0000009965657220 */ /* 0x000fe20000410000 */
[----:B------:R2:W-:Y:S01]  /*1d290*/  MUFU.EX2 R133, R58 ;  /* 0x0000003a00857308 */ /* 0x0005e20000000800 */
[-C--:B------:R-:W-:Y:S01]  /*1d2a0*/  FMUL.FTZ R102, R102, R151.reuse ;  /* 0x0000009766667220 */ /* 0x080fe20000410000 */
[----:B-1----:R-:W-:Y:S01]  /*1d2b0*/  F2FP.BF16.F32.PACK_AB R6, R55, R146 ;  /* 0x000000923706723e */ /* 0x002fe200000010ff */
[----:B------:R-:W-:Y:S01]  /*1d2c0*/  FMUL.FTZ R103, R103, R151 ;  /* 0x0000009767677220 */ /* 0x000fe20000410000 */
[----:B------:R-:W1:Y:S01]  /*1d2d0*/  MUFU.EX2 R152, R152 ;  /* 0x0000009800987308 */ /* 0x000e620000000800 */
[-C--:B------:R-:W-:Y:S01]  /*1d2e0*/  FMUL.FTZ R24, R112, R153.reuse ;  /* 0x0000009970187220 */ /* 0x080fe20000410000 */
[----:B------:R-:W-:Y:S01]  /*1d2f0*/  FMUL.FTZ R25, R113, R153 ;  /* 0x0000009971197220 */ /* 0x000fe20000410000 */
[-C--:B------:R-:W-:Y:S01]  /*1d300*/  FMUL.FTZ R26, R114, R151.reuse ;  /* 0x00000097721a7220 */ /* 0x080fe20000410000 */
[----:B------:R-:W-:Y:S01]  /*1d310*/  FMUL.FTZ R27, R115, R151 ;  /* 0x00000097731b7220 */ /* 0x000fe20000410000 */
[-C--:B------:R-:W-:Y:S01]  /*1d320*/  FMUL.FTZ R108, R108, R153.reuse ;  /* 0x000000996c6c7220 */ /* 0x080fe20000410000 */
[----:B---3--:R-:W-:Y:S01]  /*1d330*/  F2FP.BF16.F32.PACK_AB R5, R2, R144 ;  /* 0x000000900205723e */ /* 0x008fe200000010ff */
[----:B------:R-:W-:Y:S01]  /*1d340*/  FMUL.FTZ R109, R109, R153 ;  /* 0x000000996d6d7220 */ /* 0x000fe20000410000 */
[-C--:B------:R-:W-:Y:S01]  /*1d350*/  FMUL.FTZ R110, R110, R151.reuse ;  /* 0x000000976e6e7220 */ /* 0x080fe20000410000 */
[----:B------:R-:W-:Y:S01]  /*1d360*/  FMUL.FTZ R111, R111, R151 ;  /* 0x000000976f6f7220 */ /* 0x000fe20000410000 */
[----:B--2---:R-:W2:Y:S01]  /*1d370*/  LDSM.16.MT88.4 R56, [R132+0x10000] ;  /* 0x010000008438783b */ /* 0x004ea20000004200 */
[-C--:B------:R-:W-:Y:S01]  /*1d380*/  FMUL.FTZ R8, R128, R153.reuse ;  /* 0x0000009980087220 */ /* 0x080fe20000410000 */
[----:B------:R-:W-:Y:S01]  /*1d390*/  FMUL.FTZ R9, R129, R153 ;  /* 0x0000009981097220 */ /* 0x000fe20000410000 */
[----:B------:R-:W-:Y:S01]  /*1d3a0*/  FMUL.FTZ R10, R130, R151 ;  /* 0x00000097820a7220 */ /* 0x000fe20000410000 */
[----:B-1----:R-:W-:Y:S01]  /*1d3b0*/  F2FP.BF16.F32.PACK_AB R7, R152, R133 ;  /* 0x000000859807723e */ /* 0x002fe200000010ff */
        /* <DEDUP_REMOVED lines=15> */
[----:B------:R-:W1:Y:S01]  /*1d4b0*/  LDSM.16.MT88.4 R100, [R150+0xc800] ;  /* 0x00c800009664783b */ /* 0x000e620000004200 */
[----:B------:R-:W-:Y:S01]  /*1d4c0*/  MUFU.EX2 R115, R115 ;  /* 0x0000007300737308 */ /* 0x000fe20000000800 */
[-C--:B------:R-:W-:Y:S01]  /*1d4d0*/  FMUL.FTZ R16, R120, R153.reuse ;  /* 0x0000009978107220 */ /* 0x080fe20000410000 */
[----:B------:R-:W-:Y:S01]  /*1d4e0*/  FMUL.FTZ R17, R121, R153 ;  /* 0x0000009979117220 */ /* 0x000fe20000410000 */
[----:B------:R-:W3:Y:S01]  /*1d4f0*/  LDSM.16.MT88.4 R68, [R154+0x4800] ;  /* 0x004800009a44783b */ /* 0x000ee20000004200 */
[----:B------:R-:W-:Y:S01]  /*1d500*/  MUFU.EX2 R114, R114 ;  /* 0x0000007200727308 */ /* 0x000fe20000000800 */
[-C--:B------:R-:W-:Y:S01]  /*1d510*/  FMUL.FTZ R18, R122, R151.reuse ;  /* 0x000000977a127220 */ /* 0x080fe20000410000 */
[C---:B------:R-:W-:Y:S01]  /*1d520*/  HMMA.16816.F32.BF16 R24, R4.reuse, R28, R24 ;  /* 0x0000001c0418723c */ /* 0x040fe20000041818 */
        /* <DEDUP_REMOVED lines=15> */
[C---:B----4-:R-:W-:Y:S01]  /*1d620*/  HMMA.16816.F32.BF16 R8, R4.reuse, R12, R8 ;  /* 0x0000000c0408723c */ /* 0x050fe20000041808 */
[-C--:B------:R-:W-:Y:S01]  /*1d630*/  FMUL.FTZ R62, R82, R151.reuse ;  /* 0x00000097523e7220 */ /* 0x080fe20000410000 */
[----:B------:R-:W-:Y:S01]  /*1d640*/  FMUL.FTZ R63, R83, R151 ;  /* 0x00000097533f7220 */ /* 0x000fe20000410000 */
[----:B------:R-:W-:Y:S01]  /*1d650*/  MUFU.EX2 R111, R111 ;  /* 0x0000006f006f7308 */ /* 0x000fe20000000800 */
[-C--:B------:R-:W-:Y:S01]  /*1d660*/  FMUL.FTZ R116, R116, R153.reuse ;  /* 0x0000009974747220 */ /* 0x080fe20000410000 */
[----:B------:R-:W-:Y:S01]  /*1d670*/  FMUL.FTZ R117, R117, R153 ;  /* 0x0000009975757220 */ /* 0x000fe20000410000 */
[-C--:B------:R-:W-:Y:S01]  /*1d680*/  FMUL.FTZ R118, R118, R151.reuse ;  /* 0x0000009776767220 */ /* 0x080fe20000410000 */
[----:B------:R-:W4:Y:S01]  /*1d690*/  MUFU.EX2 R108, R108 ;  /* 0x0000006c006c7308 */ /* 0x000f220000000800 */
[C---:B------:R-:W-:Y:S01]  /*1d6a0*/  HMMA.16816.F32.BF16 R12, R4.reuse, R14, R124 ;  /* 0x0000000e040c723c */ /* 0x040fe2000004187c */
[----:B------:R-:W-:Y:S01]  /*1d6b0*/  FMUL.FTZ R119, R119, R151 ;  /* 0x0000009777777220 */ /* 0x000fe20000410000 */
[-C--:B------:R-:W-:Y:S01]  /*1d6c0*/  FMUL.FTZ R92, R92, R153.reuse ;  /* 0x000000995c5c7220 */ /* 0x080fe20000410000 */
[----:B------:R-:W3:Y:S01]  /*1d6d0*/  MUFU.EX2 R109, R109 ;  /* 0x0000006d006d7308 */ /* 0x000ee20000000800 */
        /* <DEDUP_REMOVED lines=16> */
[C---:B-----5:R-:W-:Y:S01]  /*1d7e0*/  HMMA.16816.F32.BF16 R16, R4.reuse, R20, R16 ;  /* 0x000000140410723c */ /* 0x060fe20000041810 */
[--C-:B------:R-:W-:Y:S01]  /*1d7f0*/  FFMA.FTZ R157, R244, UR4, -R147.reuse ;  /* 0x00000004f49d7c23 */ /* 0x100fe20008010893 */
[----:B------:R-:W-:Y:S01]  /*1d800*/  FFMA.FTZ R159, R246, UR4, -R147 ;  /* 0x00000004f69f7c23 */ /* 0x000fe20008010893 */
[----:B------:R-:W-:Y:S01]  /*1d810*/  LDSM.16.MT88.4 R80, [R155+0x800] ;  /* 0x000800009b50783b */ /* 0x000fe20000004200 */
[--C-:B------:R-:W-:Y:S01]  /*1d820*/  FFMA.FTZ R161, R240, UR4, -R3.reuse ;  /* 0x00000004f0a17c23 */ /* 0x100fe20008010803 */
[----:B------:R-:W-:Y:S01]  /*1d830*/  FFMA.FTZ R169, R198, UR4, -R3 ;  /* 0x00000004c6a97c23 */ /* 0x000fe20008010803 */
[----:B------:R-:W-:Y:S01]  /*1d840*/  FFMA.FTZ R163, R236, UR4, -R147 ;  /* 0x00000004eca37c23 */ /* 0x000fe20008010893 */
[----:B------:R-:W-:Y:S01]  /*1d850*/  MUFU.EX2 R157, R157 ;  /* 0x0000009d009d7308 */ /* 0x000fe20000000800 */
[C---:B------:R-:W-:Y:S01]  /*1d860*/  HMMA.16816.F32.BF16 R40, R4.reuse, R44, R40 ;  /* 0x0000002c0428723c */ /* 0x040fe20000041828 */
[----:B------:R-:W-:Y:S01]  /*1d870*/  FFMA.FTZ R198, R234, UR4, -R3 ;  /* 0x00000004eac67c23 */ /* 0x000fe20008010803 */
[--C-:B------:R-:W-:Y:S01]  /*1d880*/  FFMA.FTZ R212, R212, UR4, -R147.reuse ;  /* 0x00000004d4d47c23 */ /* 0x100fe20008010893 */
[----:B------:R-:W-:Y:S01]  /*1d890*/  MUFU.EX2 R159, R159 ;  /* 0x0000009f009f7308 */ /* 0x000fe20000000800 */
[--C-:B------:R-:W-:Y:S01]  /*1d8a0*/  FFMA.FTZ R171, R230, UR4, -R147.reuse ;  /* 0x00000004e6ab7c23 */ /* 0x100fe20008010893 */
[----:B------:R-:W-:Y:S01]  /*1d8b0*/  FFMA.FTZ R173, R224, UR4, -R147 ;  /* 0x00000004e0ad7c23 */ /* 0x000fe20008010893 */
[--C-:B------:R-:W-:Y:S01]  /*1d8c0*/  FFMA.FTZ R177, R222, UR4, -R3.reuse ;  /* 0x00000004deb17c23 */ /* 0x100fe20008010803 */
[----:B------:R-:W-:Y:S01]  /*1d8d0*/  MUFU.EX2 R161, R161 ;  /* 0x000000a100a17308 */ /* 0x000fe20000000800 */
[C---:B--2---:R-:W-:Y:S01]  /*1d8e0*/  HMMA.16816.F32.BF16 R48, R4.reuse, R56, R48 ;  /* 0x000000380430723c */ /* 0x044fe20000041830 */
[----:B------:R-:W-:Y:S01]  /*1d8f0*/  FFMA.FTZ R175, R202, UR4, -R3 ;  /* 0x00000004caaf7c23 */ /* 0x000fe20008010803 */
[----:B------:R-:W-:Y:S01]  /*1d900*/  FFMA.FTZ R226, R226, UR4, -R147 ;  /* 0x00000004e2e27c23 */ /* 0x000fe20008010893 */
[----:B------:R-:W-:Y:S01]  /*1d910*/  MUFU.EX2 R165, R165 ;  /* 0x000000a500a57308 */ /* 0x000fe20000000800 */
[----:B------:R-:W-:Y:S01]  /*1d920*/  FFMA.FTZ R214, R214, UR4, -R3 ;  /* 0x00000004d6d67c23 */ /* 0x000fe20008010803 */
[--C-:B------:R-:W-:Y:S01]  /*1d930*/  FFMA.FTZ R179, R190, UR4, -R147.reuse ;  /* 0x00000004beb37c23 */ /* 0x100fe20008010893 */
        /* <DEDUP_REMOVED lines=10> */
[C---:B------:R-:W-:Y:S01]  /*1d9e0*/  HMMA.16816.F32.BF16 R20, R4.reuse, R22, R116 ;  /* 0x000000160414723c */ /* 0x040fe20000041874 */
[----:B------:R-:W-:Y:S01]  /*1d9f0*/  FFMA.FTZ R116, R172, UR4, -R147 ;  /* 0x00000004ac747c23 */ /* 0x000fe20008010893 */
[----:B------:R-:W-:Y:S01]  /*1da00*/  FFMA.FTZ R117, R174, UR4, -R3 ;  /* 0x00000004ae757c23 */ /* 0x000fe20008010803 */
[----:B------:R-:W-:Y:S01]  /*1da10*/  FFMA.FTZ R172, R248, UR4, -R147 ;  /* 0x00000004f8ac7c23 */ /* 0x000fe20008010893 */
[--C-:B------:R-:W-:Y:S01]  /*1da20*/  FFMA.FTZ R174, R176, UR4, -R3.reuse ;  /* 0x00000004b0ae7c23 */ /* 0x100fe20008010803 */
[----:B------:R-:W-:Y:S01]  /*1da30*/  MUFU.EX2 R200, R200 ;  /* 0x000000c800c87308 */ /* 0x000fe20000000800 */
[----:B------:R-:W-:Y:S01]  /*1da40*/  FFMA.FTZ R180, R180, UR4, -R3 ;  /* 0x00000004b4b47c23 */ /* 0x000fe20008010803 */
[--C-:B------:R-:W-:Y:S01]  /*1da50*/  FFMA.FTZ R187, R168, UR4, -R147.reuse ;  /* 0x00000004a8bb7c23 */ /* 0x100fe20008010893 */
[C---:B------:R-:W-:Y:S01]  /*1da60*/  HMMA.16816.F32.BF16 R44, R4.reuse, R46, R92 ;  /* 0x0000002e042c723c */ /* 0x040fe2000004185c */
[----:B------:R-:W-:Y:S01]  /*1da70*/  LDSM.16.MT88.4 R92, [R154+0x800] ;  /* 0x000800009a5c783b */ /* 0x000fe20000004200 */
[----:B------:R-:W2:Y:S01]  /*1da80*/  MUFU.EX2 R116, R116 ;  /* 0x0000007400747308 */ /* 0x000ea20000000800 */
        /* <DEDUP_REMOVED lines=9> */
[--C-:B------:R-:W-:Y:S01]  /*1db20*/  FFMA.FTZ R160, R160, UR4, -R3.reuse ;  /* 0x00000004a0a07c23 */ /* 0x100fe20008010803 */
[----:B------:R-:W-:Y:S01]  /*1db30*/  FFMA.FTZ R118, R158, UR4, -R3 ;  /* 0x000000049e767c23 */ /* 0x000fe20008010803 */
[----:B------:R-:W5:Y:S01]  /*1db40*/  MUFU.EX2 R176, R242 ;  /* 0x000000f200b07308 */ /* 0x000f620000000800 */
[----:B------:R-:W-:Y:S01]  /*1db50*/  FFMA.FTZ R228, R228, R153, R145 ;  /* 0x00000099e4e47223 */ /* 0x000fe20000010091 */
[C---:B------:R-:W-:Y:S01]  /*1db60*/  HMMA.16816.F32.BF16 R64, R4.reuse, R66, R76 ;  /* 0x000000420440723c */ /* 0x040fe2000004184c */
[----:B------:R-:W5:Y:S01]  /*1db70*/  LDSM.16.MT88.4 R76, [R150+0x10800] ;  /* 0x01080000964c783b */ /* 0x000f620000004200 */
[----:B------:R-:W5:Y:S01]  /*1db80*/  MUFU.EX2 R174, R174 ;  /* 0x000000ae00ae7308 */ /* 0x000f620000000800 */
[----:B------:R-:W-:Y:S01]  /*1db90*/  FFMA.FTZ R151, R231, R151, R144 ;  /* 0x00000097e7977223 */ /* 0x000fe20000010090 */
[--C-:B------:R-:W-:Y:S01]  /*1dba0*/  FFMA.FTZ R140, R140, UR4, -R147.reuse ;  /* 0x000000048c8c7c23 */ /* 0x100fe20008010893 */
[----:B------:R-:W-:Y:S01]  /*1dbb0*/  FFMA.FTZ R142, R142, UR4, -R147 ;  /* 0x000000048e8e7c23 */ /* 0x000fe20008010893 */
[----:B------:R-:W5:Y:S01]  /*1dbc0*/  MUFU.EX2 R169, R169 ;  /* 0x000000a900a97308 */ /* 0x000f620000000800 */
[--C-:B------:R-:W-:Y:S01]  /*1dbd0*/  FFMA.FTZ R139, R139, UR4, -R3.reuse ;  /* 0x000000048b8b7c23 */ /* 0x100fe20008010803 */
[C---:B------:R-:W-:Y:S01]  /*1dbe0*/  HMMA.16816.F32.BF16 R72, R4.reuse, R88, R72 ;  /* 0x000000580448723c */ /* 0x040fe20000041848 */
[----:B-1----:R-:W-:Y:S01]  /*1dbf0*/  F2FP.BF16.F32.PACK_AB R88, R110, R115 ;  /* 0x000000736e58723e */ /* 0x002fe200000010ff */
[----:B------:R-:W-:Y:S01]  /*1dc00*/  MUFU.EX2 R167, R167 ;  /* 0x000000a700a77308 */ /* 0x000fe20000000800 */
[----:B------:R-:W-:Y:S01]  /*1dc10*/  F2FP.BF16.F32.PACK_AB R89, R113, R114 ;  /* 0x000000727159723e */ /* 0x000fe200000010ff */
[----:B------:R-:W-:Y:S01]  /*1dc20*/  FFMA.FTZ R134, R134, UR4, -R3 ;  /* 0x0000000486867c23 */ /* 0x000fe20008010803 */
[----:B------:R-:W-:Y:S01]  /*1dc30*/  FADD.FTZ R143, R143, R228 ;  /* 0x000000e48f8f7221 */ /* 0x000fe20000010000 */
[----:B------:R-:W1:Y:S01]  /*1dc40*/  MUFU.EX2 R198, R198 ;  /* 0x000000c600c67308 */ /* 0x000e620000000800 */
[----:B------:R-:W-:Y:S01]  /*1dc50*/  FADD.FTZ R2, R2, R151 ;  /* 0x0000009702027221 */ /* 0x000fe20000010000 */
[----:B------:R-:W-:Y:S01]  /*1dc60*/  HMMA.16816.F32.BF16 R4, R4, R90, R104 ;  /* 0x0000005a0404723c */ /* 0x000fe20000041868 */
[----:B----4-:R-:W-:Y:S01]  /*1dc70*/  F2FP.BF16.F32.PACK_AB R90, R108, R111 ;  /* 0x0000006f6c5a723e */ /* 0x010fe200000010ff */
[----:B------:R-:W-:Y:S01]  /*1dc80*/  LDSM.16.MT88.4 R104, [R150+0xd000] ;  /* 0x00d000009668783b */ /* 0x000fe20000004200 */
[----:B---3--:R-:W-:Y:S01]  /*1dc90*/  F2FP.BF16.F32.PACK_AB R91, R109, R112 ;  /* 0x000000706d5b723e */ /* 0x008fe200000010ff */
[----:B------:R-:W-:Y:S01]  /*1dca0*/  MUFU.EX2 R212, R212 ;  /* 0x000000d400d47308 */ /* 0x000fe20000000800 */
[----:B------:R-:W-:Y:S01]  /*1dcb0*/  FADD.FTZ R146, R146, R143 ;  /* 0x0000008f92927221 */ /* 0x000fe20000010000 */
[----:B------:R-:W-:Y:S01]  /*1dcc0*/  FADD.FTZ R133, R133, R2 ;  /* 0x0000000285857221 */ /* 0x000fe20000010000 */
[----:B------:R-:W-:Y:S01]  /*1dcd0*/  LDSM.16.MT88.4 R124, [R150+0xf800] ;  /* 0x00f80000967c783b */ /* 0x000fe20000004200 */
[----:B------:R-:W3:Y:S01]  /*1dce0*/  MUFU.EX2 R171, R171 ;  /* 0x000000ab00ab7308 */ /* 0x000ee20000000800 */
[----:B------:R-:W-:Y:S01]  /*1dcf0*/  FADD.FTZ R146, R55, R146 ;  /* 0x0000009237927221 */ /* 0x000fe20000010000 */
        /* <DEDUP_REMOVED lines=13> */
[----:B------:R-:W-:Y:S01]  /*1ddd0*/  MUFU.EX2 R175, R175 ;  /* 0x000000af00af7308 */ /* 0x000fe20000000800 */
[----:B------:R-:W-:Y:S01]  /*1dde0*/  FADD.FTZ R112, R112, R113 ;  /* 0x0000007170707221 */ /* 0x000fe20000010000 */
[----:B------:R-:W-:Y:S01]  /*1ddf0*/  HMMA.16816.F32.BF16 R60, R88, R68, R60 ;  /* 0x00000044583c723c */ /* 0x000fe2000004183c */
[----:B------:R-:W-:Y:S01]  /*1de00*/  FADD.FTZ R111, R108, R111 ;  /* 0x0000006f6c6f7221 */ /* 0x000fe20000010000 */
[----:B------:R-:W-:Y:S01]  /*1de10*/  MUFU.EX2 R179, R179 ;  /* 0x000000b300b37308 */ /* 0x000fe20000000800 */
[----:B------:R-:W-:-:S02]  /*1de20*/  FADD.FTZ R112, R109, R112 ;  /* 0x000000706d707221 */ /* 0x000fc40000010000 */
[----:B--2---:R-:W-:Y:S01]  /*1de30*/  FADD.FTZ R2, R116, R111 ;  /* 0x0000006f74027221 */ /* 0x004fe20000010000 */
        /* <DEDUP_REMOVED lines=33> */
[----:B------:R-:W-:Y:S01]  /*1e050*/  HMMA.16816.F32.BF16 R48, R88, R84, R48 ;  /* 0x000000545830723c */ /* 0x000fe20000041830 */
[C---:B------:R-:W-:Y:S01]  /*1e060*/  F2FP.BF16.F32.PACK_AB R84, R157.reuse, R116 ;  /* 0x000000749d54723e */ /* 0x040fe200000010ff */
[----:B------:R-:W-:Y:S01]  /*1e070*/  FADD.FTZ R157, R157, R2 ;  /* 0x000000029d9d7221 */ /* 0x000fe20000010000 */
[----:B------:R-:W-:-:S05]  /*1e080*/  F2FP.BF16.F32.PACK_AB R85, R176, R117 ;  /* 0x00000075b055723e */ /* 0x000fca00000010ff */
[----:B------:R-:W-:Y:S01]  /*1e090*/  HMMA.16816.F32.BF16 R56, R88, R86, R56 ;  /* 0x000000565838723c */ /* 0x000fe20000041838 */
[----:B------:R-:W-:Y:S01]  /*1e0a0*/  F2FP.BF16.F32.PACK_AB R86, R159, R172 ;  /* 0x000000ac9f56723e */ /* 0x000fe200000010ff */
[----:B------:R-:W-:Y:S01]  /*1e0b0*/  FADD.FTZ R172, R172, R157 ;  /* 0x0000009dacac7221 */ /* 0x000fe20000010000 */
[----:B------:R-:W-:-:S03]  /*1e0c0*/  F2FP.BF16.F32.PACK_AB R87, R161, R174 ;  /* 0x000000aea157723e */ /* 0x000fc600000010ff */
[----:B------:R-:W-:Y:S02]  /*1e0d0*/  FADD.FTZ R172, R159, R172 ;  /* 0x000000ac9fac7221 */ /* 0x000fe40000010000 */
[C---:B----4-:R-:W-:Y:S08]  /*1e0e0*/  HMMA.16816.F32.BF16 R72, R88.reuse, R100, R72 ;  /* 0x000000645848723c */ /* 0x050ff00000041848 */
[----:B------:R-:W-:Y:S01]  /*1e0f0*/  HMMA.16816.F32.BF16 R4, R88, R102, R4 ;  /* 0x000000665804723c */ /* 0x000fe20000041804 */
[----:B------:R-:W4:Y:S04]  /*1e100*/  LDSM.16.MT88.4 R88, [R154+0x5000] ;  /* 0x005000009a58783b */ /* 0x000f280000004200 */
[----:B------:R-:W-:Y:S03]  /*1e110*/  LDSM.16.MT88.4 R100, [R150+0xd800] ;  /* 0x00d800009664783b */ /* 0x000fe60000004200 */
[C---:B--2---:R-:W-:Y:S08]  /*1e120*/  HMMA.16816.F32.BF16 R40, R84.reuse, R68, R40 ;  /* 0x000000445428723c */ /* 0x044ff00000041828 */
[C---:B------:R-:W-:Y:S01]  /*1e130*/  HMMA.16816.F32.BF16 R44, R84.reuse, R70, R44 ;  /* 0x00000046542c723c */ /* 0x040fe2000004182c */
[----:B------:R-:W2:Y:S07]  /*1e140*/  LDSM.16.MT88.4 R68, [R155+0x5000] ;  /* 0x005000009b44783b */ /* 0x000eae0000004200 */
[C---:B-1----:R-:W-:Y:S08]  /*1e150*/  HMMA.16816.F32.BF16 R16, R84.reuse, R96, R16 ;  /* 0x000000605410723c */ /* 0x042ff00000041810 */
[C---:B------:R-:W-:Y:S01]  /*1e160*/  HMMA.16816.F32.BF16 R20, R84.reuse, R98, R20 ;  /* 0x000000625414723c */ /* 0x040fe20000041814 */
[----:B------:R-:W1:Y:S07]  /*1e170*/  LDSM.16.MT88.4 R96, [R132+0xd800] ;  /* 0x00d800008460783b */ /* 0x000e6e0000004200 */
        /* <DEDUP_REMOVED lines=24> */
[----:B------:R-:W2:Y:S04]  /*1e300*/  LDSM.16.MT88.4 R92, [R154+0x1800] ;  /* 0x001800009a5c783b */ /* 0x000ea80000004200 */
[----:B------:R-:W-:Y:S03]  /*1e310*/  LDSM.16.MT88.4 R84, [R132+0x12000] ;  /* 0x012000008454783b */ /* 0x000fe60000004200 */
        /* <DEDUP_REMOVED lines=8> */
[----:B------:R-:W-:Y:S07]  /*1e3a0*/  LDSM.16.MT88.4 R80, [R155+0x2000] ;  /* 0x002000009b50783b */ /* 0x000fee0000004200 */
[C---:B----4-:R-:W-:Y:S08]  /*1e3b0*/  HMMA.16816.F32.BF16 R48, R68.reuse, R88, R48 ;  /* 0x000000584430723c */ /* 0x050ff00000041830 */
[C---:B------:R-:W-:Y:S01]  /*1e3c0*/  HMMA.16816.F32.BF16 R56, R68.reuse, R90, R56 ;  /* 0x0000005a4438723c */ /* 0x040fe20000041838 */
[----:B------:R-:W3:Y:S07]  /*1e3d0*/  LDSM.16.MT88.4 R88, [R150+0xe000] ;  /* 0x00e000009658783b */ /* 0x000eee0000004200 */
[----:B------:R-:W-:Y:S01]  /*1e3e0*/  HMMA.16816.F32.BF16 R60, R68, R104, R60 ;  /* 0x00000068443c723c */ /* 0x000fe2000004183c */
[----:B------:R-:W-:-:S02]  /*1e3f0*/  FFMA.FTZ R104, R210, UR4, -R3 ;  /* 0x00000004d2687c23 */ /* 0x000fc40008010803 */
[----:B------:R-:W4:Y:S04]  /*1e400*/  MUFU.EX2 R210, R214 ;  /* 0x000000d600d27308 */ /* 0x000f280000000800 */
[----:B------:R1:W5:Y:S01]  /*1e410*/  MUFU.EX2 R202, R104 ;  /* 0x0000006800ca7308 */ /* 0x0003620000000800 */
[C---:B------:R-:W-:Y:S08]  /*1e420*/  HMMA.16816.F32.BF16 R8, R68.reuse, R100, R8 ;  /* 0x000000644408723c */ /* 0x040ff00000041808 */
[C---:B------:R-:W-:Y:S01]  /*1e430*/  HMMA.16816.F32.BF16 R12, R68.reuse, R102, R12 ;  /* 0x00000066440c723c */ /* 0x040fe2000004180c */
[----:B------:R-:W-:Y:S07]  /*1e440*/  LDSM.16.MT88.4 R100, [R132+0xe000] ;  /* 0x00e000008464783b */ /* 0x000fee0000004200 */
[C---:B--2---:R-:W-:Y:S08]  /*1e450*/  HMMA.16816.F32.BF16 R24, R68.reuse, R92, R24 ;  /* 0x0000005c4418723c */ /* 0x044ff00000041818 */
[C---:B------:R-:W-:Y:S01]  /*1e460*/  HMMA.16816.F32.BF16 R28, R68.reuse, R94, R28 ;  /* 0x0000005e441c723c */ /* 0x040fe2000004181c */
[----:B------:R-:W-:Y:S07]  /*1e470*/  LDSM.16.MT88.4 R92, [R154+0x2000] ;  /* 0x002000009a5c783b */ /* 0x000fee0000004200 */
[C---:B------:R-:W-:Y:S01]  /*1e480*/  HMMA.16816.F32.BF16 R64, R68.reuse, R106, R64 ;  /* 0x0000006a4440723c */ /* 0x040fe20000041840 */
[----:B-1----:R-:W-:Y:S07]  /*1e490*/  LDSM.16.MT88.4 R104, [R132+0x12800] ;  /* 0x012800008468783b */ /* 0x002fee0000004200 */
        /* <DEDUP_REMOVED lines=36> */
[C---:B------:R-:W-:Y:S08]  /*1e6e0*/  HMMA.16816.F32.BF16 R24, R68.reuse, R92, R24 ;  /* 0x0000005c4418723c */ /* 0x040ff00000041818 */
[C---:B------:R-:W-:Y:S01]  /*1e6f0*/  HMMA.16816.F32.BF16 R28, R68.reuse, R94, R28 ;  /* 0x0000005e441c723c */ /* 0x040fe2000004181c */
[----:B------:R-:W5:Y:S07]  /*1e700*/  LDSM.16.MT88.4 R92, [R154+0x2800] ;  /* 0x002800009a5c783b */ /* 0x000f6e0000004200 */
        /* <DEDUP_REMOVED lines=13> */
[C---:B-1----:R-:W-:Y:S08]  /*1e7e0*/  HMMA.16816.F32.BF16 R8, R76.reuse, R100, R8 ;  /* 0x000000644c08723c */ /* 0x042ff00000041808 */
        /* <DEDUP_REMOVED lines=21> */
[C---:B----4-:R-:W-:Y:S01]  /*1e940*/  HMMA.16816.F32.BF16 R40, R76.reuse, R84, R40 ;  /* 0x000000544c28723c */ /* 0x050fe20000041828 */
[--C-:B------:R-:W-:Y:S01]  /*1e950*/  FFMA.FTZ R84, R141, UR4, -R147.reuse ;  /* 0x000000048d547c23 */ /* 0x100fe20008010893 */
[----:B------:R-:W-:Y:S01]  /*1e960*/  FFMA.FTZ R141, R137, UR4, -R147 ;  /* 0x00000004898d7c23 */ /* 0x000fe20008010893 */
[----:B------:R-:W-:Y:S02]  /*1e970*/  FADD.FTZ R189, R162, R189 ;  /* 0x000000bda2bd7221 */ /* 0x000fe40000010000 */
[----:B------:R2:W3:Y:S03]  /*1e980*/  MUFU.EX2 R137, R84 ;  /* 0x0000005400897308 */ /* 0x0004e60000000800 */
[C---:B------:R-:W-:Y:S01]  /*1e990*/  HMMA.16816.F32.BF16 R44, R76.reuse, R86, R44 ;  /* 0x000000564c2c723c */ /* 0x040fe2000004182c */
[----:B------:R-:W4:Y:S07]  /*1e9a0*/  MUFU.EX2 R141, R141 ;  /* 0x0000008d008d7308 */ /* 0x000f2e0000000800 */
[C---:B------:R-:W-:Y:S01]  /*1e9b0*/  HMMA.16816.F32.BF16 R32, R76.reuse, R88, R32 ;  /* 0x000000584c20723c */ /* 0x040fe20000041820 */
[--C-:B------:R-:W-:Y:S01]  /*1e9c0*/  FFMA.FTZ R88, R138, UR4, -R3.reuse ;  /* 0x000000048a587c23 */ /* 0x100fe20008010803 */
[----:B------:R-:W-:Y:S01]  /*1e9d0*/  FFMA.FTZ R138, R135, UR4, -R3 ;  /* 0x00000004878a7c23 */ /* 0x000fe20008010803 */
[----:B--2---:R-:W2:Y:S02]  /*1e9e0*/  LDSM.16.MT88.4 R84, [R132+0xf800] ;  /* 0x00f800008454783b */ /* 0x004ea40000004200 */
[----:B------:R-:W-:Y:S03]  /*1e9f0*/  MUFU.EX2 R3, R88 ;  /* 0x0000005800037308 */ /* 0x000fe60000000800 */
[C---:B------:R-:W-:Y:S01]  /*1ea00*/  HMMA.16816.F32.BF16 R16, R76.reuse, R96, R16 ;  /* 0x000000604c10723c */ /* 0x040fe20000041810 */
[----:B------:R-:W5:Y:S07]  /*1ea10*/  MUFU.EX2 R138, R138 ;  /* 0x0000008a008a7308 */ /* 0x000f6e0000000800 */
[----:B-1----:R-:W-:Y:S01]  /*1ea20*/  HMMA.16816.F32.BF16 R60, R76, R68, R60 ;  /* 0x000000444c3c723c */ /* 0x002fe2000004183c */
[----:B---3--:R-:W-:Y:S01]  /*1ea30*/  F2FP.BF16.F32.PACK_AB R68, R137, R140 ;  /* 0x0000008c8944723e */ /* 0x008fe200000010ff */
[----:B------:R-:W-:Y:S01]  /*1ea40*/  FADD.FTZ R140, R140, R189 ;  /* 0x000000bd8c8c7221 */ /* 0x000fe20000010000 */
[----:B------:R-:W-:-:S03]  /*1ea50*/  F2FP.BF16.F32.PACK_AB R69, R134, R139 ;  /* 0x0000008b8645723e */ /* 0x000fc600000010ff */
[----:B------:R-:W-:Y:S02]  /*1ea60*/  FADD.FTZ R140, R137, R140 ;  /* 0x0000008c898c7221 */ /* 0x000fe40000010000 */
[----:B------:R-:W-:Y:S01]  /*1ea70*/  HMMA.16816.F32.BF16 R64, R76, R70, R64 ;  /* 0x000000464c40723c */ /* 0x000fe20000041840 */
[----:B----4-:R-:W-:Y:S01]  /*1ea80*/  F2FP.BF16.F32.PACK_AB R70, R142, R141 ;  /* 0x0000008d8e46723e */ /* 0x010fe200000010ff */
[----:B------:R-:W-:Y:S01]  /*1ea90*/  FADD.FTZ R141, R141, R140 ;  /* 0x0000008c8d8d7221 */ /* 0x000fe20000010000 */
[----:B-----5:R-:W-:-:S03]  /*1eaa0*/  F2FP.BF16.F32.PACK_AB R71, R138, R3 ;  /* 0x000000038a47723e */ /* 0x020fc600000010ff */
[----:B------:R-:W-:Y:S02]  /*1eab0*/  FADD.FTZ R228, R142, R141 ;  /* 0x0000008d8ee47221 */ /* 0x000fe40000010000 */
[C---:B------:R-:W-:Y:S08]  /*1eac0*/  HMMA.16816.F32.BF16 R8, R76.reuse, R100, R8 ;  /* 0x000000644c08723c */ /* 0x040ff00000041808 */
[----:B------:R-:W-:Y:S01]  /*1ead0*/  HMMA.16816.F32.BF16 R12, R76, R102, R12 ;  /* 0x000000664c0c723c */ /* 0x000fe2000004180c */
[----:B------:R-:W-:Y:S07]  /*1eae0*/  LDSM.16.MT88.4 R100, [R155+0x3800] ;  /* 0x003800009b64783b */ /* 0x000fee0000004200 */
[----:B--2---:R-:W-:Y:S01]  /*1eaf0*/  HMMA.16816.F32.BF16 R120, R68, R84, R16 ;  /* 0x000000544478723c */ /* 0x004fe20000041810 */
[----:B------:R-:W-:-:S04]  /*1eb00*/  FADD.FTZ R17, R117, R112 ;  /* 0x0000007075117221 */ /* 0x000fc80000010000 */
[----:B------:R-:W-:-:S03]  /*1eb10*/  FADD.FTZ R17, R176, R17 ;  /* 0x00000011b0117221 */ /* 0x000fc60000010000 */
[----:B------:R-:W-:Y:S01]  /*1eb20*/  HMMA.16816.F32.BF16 R128, R68, R124, R8 ;  /* 0x0000007c4480723c */ /* 0x000fe20000041808 */
[----:B------:R-:W-:Y:S01]  /*1eb30*/  FADD.FTZ R174, R174, R17 ;  /* 0x00000011aeae7221 */ /* 0x000fe20000010000 */
[----:B------:R1:W-:Y:S03]  /*1eb40*/  LDSM.16.MT88.4 R8, [R132+0x13800] ;  /* 0x013800008408783b */ /* 0x0003e60000004200 */
        /* <DEDUP_REMOVED lines=8> */
[----:B------:R-:W2:Y:S01]  /*1ebd0*/  LDSM.16.MT88.4 R92, [R150+0x13800] ;  /* 0x01380000965c783b */ /* 0x000ea20000004200 */
[----:B------:R-:W-:Y:S01]  /*1ebe0*/  FADD.FTZ R177, R177, R198 ;  /* 0x000000c6b1b17221 */ /* 0x000fe20000010000 */
[----:B-1----:R-:W-:-:S03]  /*1ebf0*/  MOV R132, R148 ;  /* 0x0000009400847202 */ /* 0x002fc60000000f00 */
        /* <DEDUP_REMOVED lines=13> */
[----:B------:R-:W-:Y:S01]  /*1ecd0*/  HMMA.16816.F32.BF16 R4, R76, R82, R4 ;  /* 0x000000524c04723c */ /* 0x000fe20000041804 */
[----:B------:R-:W1:Y:S01]  /*1ece0*/  LDSM.16.MT88.4 R76, [R154+0x7800] ;  /* 0x007800009a4c783b */ /* 0x000e620000004200 */
[----:B------:R-:W-:-:S04]  /*1ecf0*/  FADD.FTZ R156, R156, R193 ;  /* 0x000000c19c9c7221 */ /* 0x000fc80000010000 */
[----:B------:R-:W-:Y:S02]  /*1ed00*/  FADD.FTZ R156, R191, R156 ;  /* 0x0000009cbf9c7221 */ /* 0x000fe40000010000 */
[----:B------:R-:W-:Y:S01]  /*1ed10*/  HMMA.16816.F32.BF16 R124, R68, R126, R12 ;  /* 0x0000007e447c723c */ /* 0x000fe2000004180c */
[----:B------:R-:W3:Y:S01]  /*1ed20*/  LDSM.16.MT88.4 R12, [R154+0x3800] ;  /* 0x003800009a0c783b */ /* 0x000ee20000004200 */
[----:B------:R-:W-:-:S03]  /*1ed30*/  FADD.FTZ R139, R139, R156 ;  /* 0x0000009c8b8b7221 */ /* 0x000fc60000010000 */
[----:B------:R-:W4:Y:S01]  /*1ed40*/  LDSM.16.MT88.4 R152, [R155+0x7800] ;  /* 0x007800009b98783b */ /* 0x000f220000004200 */
[----:B------:R-:W-:Y:S02]  /*1ed50*/  FADD.FTZ R134, R134, R139 ;  /* 0x0000008b86867221 */ /* 0x000fe40000010000 */
[----:B--2---:R-:W-:Y:S02]  /*1ed60*/  HMMA.16816.F32.BF16 R96, R68, R92, R40 ;  /* 0x0000005c4460723c */ /* 0x004fe40000041828 */
[----:B------:R-:W-:-:S04]  /*1ed70*/  FADD.FTZ R3, R3, R134 ;  /* 0x0000008603037221 */ /* 0x000fc80000010000 */
[----:B------:R-:W-:Y:S02]  /*1ed80*/  FADD.FTZ R231, R138, R3 ;  /* 0x000000038ae77221 */ /* 0x000fe40000010000 */
[C---:B------:R-:W-:Y:S08]  /*1ed90*/  HMMA.16816.F32.BF16 R116, R68.reuse, R86, R20 ;  /* 0x000000564474723c */ /* 0x040ff00000041814 */
[C---:B------:R-:W-:Y:S08]  /*1eda0*/  HMMA.16816.F32.BF16 R104, R68.reuse, R100, R32 ;  /* 0x000000644468723c */ /* 0x040ff00000041820 */
[C---:B------:R-:W-:Y:S08]  /*1edb0*/  HMMA.16816.F32.BF16 R92, R68.reuse, R94, R44 ;  /* 0x0000005e445c723c */ /* 0x040ff0000004182c */
[C---:B-1----:R-:W-:Y:S08]  /*1edc0*/  HMMA.16816.F32.BF16 R80, R68.reuse, R76, R60 ;  /* 0x0000004c4450723c */ /* 0x042ff0000004183c */
[C---:B------:R-:W-:Y:S08]  /*1edd0*/  HMMA.16816.F32.BF16 R88, R68.reuse, R8, R48 ;  /* 0x000000084458723c */ /* 0x040ff00000041830 */
[C---:B------:R-:W-:Y:S08]  /*1ede0*/  HMMA.16816.F32.BF16 R84, R68.reuse, R10, R56 ;  /* 0x0000000a4454723c */ /* 0x040ff00000041838 */
[C---:B---3--:R-:W-:Y:S08]  /*1edf0*/  HMMA.16816.F32.BF16 R112, R68.reuse, R12, R24 ;  /* 0x0000000c4470723c */ /* 0x048ff00000041818 */
[C---:B------:R-:W-:Y:S08]  /*1ee00*/  HMMA.16816.F32.BF16 R108, R68.reuse, R14, R28 ;  /* 0x0000000e446c723c */ /* 0x040ff0000004181c */
[C---:B------:R-:W-:Y:S08]  /*1ee10*/  HMMA.16816.F32.BF16 R76, R68.reuse, R78, R64 ;  /* 0x0000004e444c723c */ /* 0x040ff00000041840 */
[C---:B------:R-:W-:Y:S08]  /*1ee20*/  HMMA.16816.F32.BF16 R100, R68.reuse, R102, R36 ;  /* 0x000000664464723c */ /* 0x040ff00000041824 */
[C---:B----4-:R-:W-:Y:S08]  /*1ee30*/  HMMA.16816.F32.BF16 R72, R68.reuse, R152, R72 ;  /* 0x000000984448723c */ /* 0x050ff00000041848 */
[----:B------:R-:W-:-:S15]  /*1ee40*/  HMMA.16816.F32.BF16 R68, R68, R154, R4 ;  /* 0x0000009a4444723c */ /* 0x000fde0000041804 */
[----:B------:R-:W-:-:S05]  /*1ee50*/  NOP ;  /* 0x0000000000007918 */ /* 0x000fca0000000000 */
.L_x_2906:
        /* <DEDUP_REMOVED lines=29> */
.L_x_2916:
        /* <DEDUP_REMOVED lines=70> */
[----:B------:R-:W2:Y:S01]  /*1f490*/  LDC.64 R8, c[0x0][0x3c0] ;  /* 0x0000f000ff087b82 */ /* 0x000ea20000000a00 */
[----:B------:R-:W-:Y:S02]  /*1f4a0*/  LEA R18, P0, R17, R220, 0x2 ;  /* 0x000000dc11127211 */ /* 0x000fe400078010ff */
[-C--:B------:R-:W-:Y:S01]  /*1f4b0*/  LEA.HI.X.SX32 R21, R13, R221.reuse, 0x2, P4 ;  /* 0x000000dd0d157211 */ /* 0x080fe200020f16ff */
[C---:B------:R-:W-:Y:S01]  /*1f4c0*/  IMAD.IADD R13, R17.reuse, 0x1, -R13 ;  /* 0x00000001110d7824 */ /* 0x040fe200078e0a0d */
[----:B------:R-:W-:Y:S03]  /*1f4d0*/  LEA.HI.X.SX32 R19, R17, R221, 0x2, P0 ;  /* 0x000000dd11137211 */ /* 0x000fe600000f16ff */
[----:B------:R-:W-:Y:S01]  /*1f4e0*/  IMAD R13, R13, R12, -0x80 ;  /* 0xffffff800d0d7424 */ /* 0x000fe200078e020c */
[----:B------:R-:W3:Y:S04]  /*1f4f0*/  LDG.E R14, desc[UR6][R20.64] ;  /* 0x00000006140e7981 */ /* 0x000ee8000c1e1900 */
[----:B------:R-:W3:Y:S01]  /*1f500*/  LDG.E R11, desc[UR6][R18.64] ;  /* 0x00000006120b7981 */ /* 0x000ee2000c1e1900 */
        /* <DEDUP_REMOVED lines=13> */
.L_x_2913:
[----:B------:R-:W-:Y:S01]  /*1f5e0*/  UMOV UR5, UR15 ;  /* 0x0000000f00057c82 */ /* 0x000fe20008000000 */
[C---:B------:R-:W-:Y:S02]  /*1f5f0*/  SHF.L.U32 R9, R8.reuse, 0x5, RZ ;  /* 0x0000000508097819 */ /* 0x040fe400000006ff */
        /* <DEDUP_REMOVED lines=8> */
[----:B------:R-:W-:Y:S03]  /*1f680*/  IADD3.X R7, PT, PT, R8, R219, RZ, P0, !PT ;  /* 0x000000db08077210 */ /* 0x000fe600007fe4ff */
[----:B------:R-:W-:Y:S01]  /*1f690*/  @P2 STS.128 [R229+0xc000], RZ ;  /* 0x00c000ffe5002388 */ /* 0x000fe20000000c00 */
[----:B------:R-:W-:Y:S02]  /*1f6a0*/  LOP3.LUT R4, R5, 0x8, R204, 0x78, !PT ;  /* 0x0000000805047812 */ /* 0x000fe400078e78cc */
[----:B------:R-:W-:Y:S03]  /*1f6b0*/  LEA R178, R178, UR5, 0x1 ;  /* 0x00000005b2b27c11 */ /* 0x000fe6000f8e08ff */
[----:B------:R-:W-:Y:S01]  /*1f6c0*/  @!PT LDS RZ, [RZ] ;  /* 0x00000000fffff984 */ /* 0x000fe20000000800 */
[----:B------:R-:W-:Y:S01]  /*1f6d0*/  @!PT LDS RZ, [RZ] ;  /* 0x00000000fffff984 */ /* 0x000fe20000000800 */
[----:B------:R-:W-:Y:S01]  /*1f6e0*/  @!PT LDS RZ, [RZ] ;  /* 0x00000000fffff984 */ /* 0x000fe20000000800 */
[----:B------:R-:W-:Y:S01]  /*1f6f0*/  @!P1 LDGSTS.E.BYPASS.LTC128B.128 [R229+0x10000], desc[UR6][R218.64+0x80] ;  /* 0x10000080dae59fae */ /* 0x000fe2000b981a06 */
[----:B------:R-:W-:Y:S02]  /*1f700*/  LEA R177, R4, R177, 0x1 ;  /* 0x000000b104b17211 */ /* 0x000fe400078e08ff */
[-C--:B------:R-:W-:Y:S03]  /*1f710*/  IADD3 R4, P0, PT, R6, R9.reuse, RZ ;  /* 0x0000000906047210 */ /* 0x080fe60007f1e0ff */
[----:B------:R-:W-:Y:S01]  /*1f720*/  @P1 STS.128 [R229+0x10000], RZ ;  /* 0x010000ffe5001388 */ /* 0x000fe20000000c00 */
[----:B------:R-:W-:Y:S02]  /*1f730*/  IADD3 R214, PT, PT, R177, UR5, RZ ;  /* 0x00000005b1d67c10 */ /* 0x000fe4000fffe0ff */
[-C--:B------:R-:W-:Y:S03]  /*1f740*/  IADD3.X R5, PT, PT, R7, R8.reuse, RZ, P0, !PT ;  /* 0x0000000807057210 */ /* 0x080fe600007fe4ff */
[----:B------:R-:W-:Y:S01]  /*1f750*/  @!PT LDS RZ, [RZ] ;  /* 0x00000000fffff984 */ /* 0x000fe20000000800 */
[----:B------:R-:W-:Y:S01]  /*1f760*/  @!PT LDS RZ, [RZ] ;  /* 0x00000000fffff984 */ /* 0x000fe20000000800 */
[----:B------:R-:W-:Y:S01]  /*1f770*/  @!PT LDS RZ, [RZ] ;  /* 0x00000000fffff984 */ /* 0x000fe20000000800 */
[----:B------:R-:W-:Y:S01]  /*1f780*/  @!P2 LDGSTS.E.BYPASS.LTC128B.128 [R229+0xc800], desc[UR6][R6.64] ;  /* 0x0c80000006e5afae */ /* 0x000fe2000b981a06 */
[-C--:B------:R-:W-:Y:S02]  /*1f790*/  IADD3 R10, P0, PT, R4, R9.reuse, RZ ;  /* 0x00000009040a7210 */ /* 0x080fe40007f1e0ff */
[----:B------:R-:W-:Y:S03]  /*1f7a0*/  ISETP.NE.AND P4, PT, R223, 0x1, PT ;  /* 0x00000001df00780c */ /* 0x000fe60003f85270 */
[----:B------:R-:W-:Y:S01]  /*1f7b0*/  @P2 STS.128 [R229+0xc800], RZ ;  /* 0x00c800ffe5002388 */ /* 0x000fe20000000c00 */
[-C--:B------:R-:W-:Y:S02]  /*1f7c0*/  IADD3.X R11, PT, PT, R5, R8.reuse, RZ, P0, !PT ;  /* 0x00000008050b7210 */ /* 0x080fe400007fe4ff */
[-C--:B------:R-:W-:Y:S03]  /*1f7d0*/  IADD3 R12, P0, PT, R10, R9.reuse, RZ ;  /* 0x000000090a0c7210 */ /* 0x080fe60007f1e0ff */
[----:B------:R-:W-:Y:S01]  /*1f7e0*/  @!PT LDS RZ, [RZ] ;  /* 0x00000000fffff984 */ /* 0x000fe20000000800 */
[----:B------:R-:W-:Y:S01]  /*1f7f0*/  @!PT LDS RZ, [RZ] ;  /* 0x00000000fffff984 */ /* 0x000fe20000000800 */
[----:B------:R-:W-:Y:S01]  /*1f800*/  @!PT LDS RZ, [RZ] ;  /* 0x00000000fffff984 */ /* 0x000fe20000000800 */
[----:B------:R2:W-:Y:S01]  /*1f810*/  @!P1 LDGSTS.E.BYPASS.LTC128B.128 [R229+0x10800], desc[UR6][R6.64+0x80] ;  /* 0x1080008006e59fae */ /* 0x0005e2000b981a06 */
[-C--:B------:R-:W-:Y:S05]  /*1f820*/  IADD3.X R13, PT, PT, R11, R8.reuse, RZ, P0, !PT ;  /* 0x000000080b0d7210 */ /* 0x080fea00007fe4ff */
        /* <DEDUP_REMOVED lines=49> */
[----:B------:R-:W-:Y:S01]  /*1fb40*/  @!P1 LDGSTS.E.BYPASS.LTC128B.128 [R229+0x12800], desc[UR6][R6.64+0x80] ;  /* 0x1280008006e59fae */ /* 0x000fe2000b981a06 */
[----:B------:R-:W-:Y:S05]  /*1fb50*/  IADD3 R196, PT, PT, R214, R211, RZ ;  /* 0x000000d3d6c47210 */ /* 0x000fea0007ffe0ff */
        /* <DEDUP_REMOVED lines=22> */
[----:B--2---:R-:W3:Y:S06]  /*1fcc0*/  LDSM.16.M88.4 R8, [R177+UR5+0x4000] ;  /* 0x00400005b108783b */ /* 0x004eec0008000200 */
[----:B------:R-:W4:Y:S06]  /*1fcd0*/  LDSM.16.M88.4 R16, [R177+UR5+0x4800] ;  /* 0x00480005b110783b */ /* 0x000f2c0008000200 */
[----:B------:R-:W2:Y:S06]  /*1fce0*/  LDSM.16.M88.4 R24, [R177+UR5+0x5000] ;  /* 0x00500005b118783b */ /* 0x000eac0008000200 */
[----:B------:R-:W0:Y:S06]  /*1fcf0*/  LDGDEPBAR ;  /* 0x00000000000079af */ /* 0x000e2c0000000000 */
[----:B------:R-:W5:Y:S06]  /*1fd00*/  LDSM.16.M88.4 R32, [R177+UR5+0x5800] ;  /* 0x00580005b120783b */ /* 0x000f6c0008000200 */
[----:B------:R-:W1:Y:S06]  /*1fd10*/  LDSM.16.M88.4 R40, [R177+UR5+0x6000] ;  /* 0x00600005b128783b */ /* 0x000e6c0008000200 */
[----:B------:R-:W1:Y:S01]  /*1fd20*/  LDSM.16.M88.4 R48, [R177+UR5+0x6800] ;  /* 0x00680005b130783b */ /* 0x000e620008000200 */
[C---:B---3--:R-:W-:Y:S05]  /*1fd30*/  HMMA.16816.F32.BF16 R4, R64.reuse, R8, RZ ;  /* 0x000000084004723c */ /* 0x048fea00000418ff */
[----:B------:R-:W3:Y:S06]  /*1fd40*/  LDSM.16.M88.4 R56, [R177+UR5+0x7000] ;  /* 0x00700005b138783b */ /* 0x000eec0008000200 */
[----:B------:R-:W3:Y:S01]  /*1fd50*/  LDSM.16.M88.4 R132, [R177+UR5+0x7800] ;  /* 0x00780005b184783b */ /* 0x000ee20008000200 */
[C---:B------:R-:W-:Y:S05]  /*1fd60*/  HMMA.16816.F32.BF16 R8, R64.reuse, R10, RZ ;  /* 0x0000000a4008723c */ /* 0x040fea00000418ff */
[----:B------:R-:W-:Y:S03]  /*1fd70*/  LDSM.16.M88.4 R136, [R176] ;  /* 0x00000000b088783b */ /* 0x000fe60000000200 */
[C---:B----4-:R-:W-:Y:S03]  /*1fd80*/  HMMA.16816.F32.BF16 R12, R64.reuse, R16, RZ ;  /* 0x00000010400c723c */ /* 0x050fe600000418ff */
[----:B------:R-:W4:Y:S05]  /*1fd90*/  LDSM.16.M88.4 R140, [R196+0x4000] ;  /* 0x00400000c48c783b */ /* 0x000f2a0000000200 */
[C---:B------:R-:W-:Y:S01]  /*1fda0*/  HMMA.16816.F32.BF16 R16, R64.reuse, R18, RZ ;  /* 0x000000124010723c */ /* 0x040fe200000418ff */
[----:B------:R-:W4:Y:S06]  /*1fdb0*/  LDSM.16.M88.4 R144, [R196+0x4800] ;  /* 0x00480000c490783b */ /* 0x000f2c0000000200 */
[----:B------:R-:W4:Y:S01]  /*1fdc0*/  LDSM.16.M88.4 R148, [R196+0x5000] ;  /* 0x00500000c494783b */ /* 0x000f220000000200 */
[C---:B--2---:R-:W-:Y:S05]  /*1fdd0*/  HMMA.16816.F32.BF16 R20, R64.reuse, R24, RZ ;  /* 0x000000184014723c */ /* 0x044fea00000418ff */
[----:B------:R-:W-:Y:S03]  /*1fde0*/  LDSM.16.M88.4 R152, [R196+0x6800] ;  /* 0x00680000c498783b */ /* 0x000fe60000000200 */
        /* <DEDUP_REMOVED lines=8> */
[C---:B---3--:R-:W-:Y:S08]  /*1fe70*/  HMMA.16816.F32.BF16 R52, R64.reuse, R56, RZ ;  /* 0x000000384034723c */ /* 0x048ff000000418ff */
[C---:B------:R-:W-:Y:S08]  /*1fe80*/  HMMA.16816.F32.BF16 R56, R64.reuse, R58, RZ ;  /* 0x0000003a4038723c */ /* 0x040ff000000418ff */
[C---:B------:R-:W-:Y:S08]  /*1fe90*/  HMMA.16816.F32.BF16 R60, R64.reuse, R132, RZ ;  /* 0x00000084403c723c */ /* 0x040ff000000418ff */
[----:B------:R-:W-:Y:S01]  /*1fea0*/  HMMA.16816.F32.BF16 R64, R64, R134, RZ ;  /* 0x000000864040723c */ /* 0x000fe200000418ff */
[----:B------:R-:W1:Y:S07]  /*1feb0*/  LDSM.16.M88.4 R132, [R196+0x5800] ;  /* 0x00580000c484783b */ /* 0x000e6e0000000200 */
[C---:B----4-:R-:W-:Y:S08]  /*1fec0*/  HMMA.16816.F32.BF16 R4, R136.reuse, R140, R4 ;  /* 0x0000008c8804723c */ /* 0x050ff00000041804 */
[C---:B------:R-:W-:Y:S01]  /*1fed0*/  HMMA.16816.F32.BF16 R8, R136.reuse, R142, R8 ;  /* 0x0000008e8808723c */ /* 0x040fe20000041808 */
[----:B------:R-:W2:Y:S07]  /*1fee0*/  LDSM.16.M88.4 R140, [R196+0x6000] ;  /* 0x00600000c48c783b */ /* 0x000eae0000000200 */
[C---:B------:R-:W-:Y:S01]  /*1fef0*/  HMMA.16816.F32.BF16 R12, R136.reuse, R144, R12 ;  /* 0x00000090880c723c */ /* 0x040fe2000004180c */
[----:B------:R-:W-:Y:S04]  /*1ff00*/  MOV R144, 0x40 ;  /* 0x0000004000907802 */ /* 0x000fe80000000f00 */
[----:B------:R-:W-:Y:S03]  /*1ff10*/  SEL R145, R144, 0xffffffc0, !P0 ;  /* 0xffffffc090917807 */ /* 0x000fe60004000000 */
[C---:B------:R-:W-:Y:S03]  /*1ff20*/  HMMA.16816.F32.BF16 R16, R136.reuse, R146, R16 ;  /* 0x000000928810723c */ /* 0x040fe60000041810 */
[-C--:B------:R-:W-:Y:S02]  /*1ff30*/  IADD3 R198, PT, PT, R178, R145.reuse, RZ ;  /* 0x00000091b2c67210 */ /* 0x080fe40007ffe0ff */
[----:B------:R-:W-:Y:S02]  /*1ff40*/  IADD3 R214, PT, PT, R214, R145, RZ ;  /* 0x00000091d6d67210 */ /* 0x000fe40007ffe0ff */
[----:B------:R-:W3:Y:S01]  /*1ff50*/  LDSM.16.M88.4 R144, [R196+0x7800] ;  /* 0x00780000c490783b */ /* 0x000ee20000000200 */
[C---:B------:R-:W-:Y:S03]  /*1ff60*/  HMMA.16816.F32.BF16 R20, R136.reuse, R148, R20 ;  /* 0x000000948814723c */ /* 0x040fe60000041814 */
[C---:B------:R-:W-:Y:S02]  /*1ff70*/  IADD3 R197, PT, PT, R211.reuse, R198, RZ ;  /* 0x000000c6d3c57210 */ /* 0x040fe40007ffe0ff */
[----:B------:R-:W-:Y:S01]  /*1ff80*/  LDSM.16.M88.4 R160, [R198] ;  /* 0x00000000c6a0783b */ /* 0x000fe20000000200 */
[----:B------:R-:W-:Y:S02]  /*1ff90*/  IADD3 R212, PT, PT, R211, R214, RZ ;  /* 0x000000d6d3d47210 */ /* 0x000fe40007ffe0ff */
[C---:B------:R-:W-:Y:S03]  /*1ffa0*/  HMMA.16816.F32.BF16 R24, R136.reuse, R150, R24 ;  /* 0x000000968818723c */ /* 0x040fe60000041818 */
[----:B------:R-:W4:Y:S05]  /*1ffb0*/  LDSM.16.M88.4 R164, [R214+0x4000] ;  /* 0x00400000d6a4783b */ /* 0x000f2a0000000200 */
[C---:B-1----:R-:W-:Y:S01]  /*1ffc0*/  HMMA.16816.F32.BF16 R28, R136.reuse, R132, R28 ;  /* 0x00000084881c723c */ /* 0x042fe2000004181c */
[----:B------:R-:W1:Y:S06]  /*1ffd0*/  LDSM.16.M88.4 R168, [R214+0x4800] ;  /* 0x00480000d6a8783b */ /* 0x000e6c0000000200 */
[----:B------:R-:W5:Y:S01]  /*1ffe0*/  LDSM.16.M88.4 R172, [R214+0x5000] ;  /* 0x00500000d6ac783b */ /* 0x000f620000000200 */
[C---:B------:R-:W-:Y:S05]  /*1fff0*/  HMMA.16816.F32.BF16 R32, R136.reuse, R134, R32 ;  /* 0x000000868820723c */ /* 0x040fea0000041820 */
[----:B------:R-:W5:Y:S03]  /*20000*/  LDSM.16.M88.4 R148, [R214+0x5800] ;  /* 0x00580000d694783b */ /* 0x000f660000000200 */
[C---:B--2---:R-:W-:Y:S03]  /*20010*/  HMMA.16816.F32.BF16 R36, R136.reuse, R140, R36 ;  /* 0x0000008c8824723c */ /* 0x044fe60000041824 */
[----:B------:R-:W2:Y:S05]  /*20020*/  LDSM.16.M88.4 R132, [R214+0x6000] ;  /* 0x00600000d684783b */ /* 0x000eaa0000000200 */
[C---:B------:R-:W-:Y:S01]  /*20030*/  HMMA.16816.F32.BF16 R40, R136.reuse, R142, R40 ;  /* 0x0000008e8828723c */ /* 0x040fe20000041828 */
[----:B------:R-:W2:Y:S06]  /*20040*/  LDSM.16.M88.4 R140, [R214+0x6800] ;  /* 0x00680000d68c783b */ /* 0x000eac0000000200 */
[----:B------:R-:W-:Y:S01]  /*20050*/  LDSM.16.M88.4 R180, [R214+0x9800] ;  /* 0x00980000d6b4783b */ /* 0x000fe20000000200 */
[C---:B------:R-:W-:Y:S05]  /*20060*/  HMMA.16816.F32.BF16 R44, R136.reuse, R152, R44 ;  /* 0x00000098882c723c */ /* 0x040fea000004182c */
[----:B------:R-:W-:Y:S03]  /*20070*/  LDSM.16.M88.4 R184, [R214+0xa000] ;  /* 0x00a00000d6b8783b */ /* 0x000fe60000000200 */
[C---:B------:R-:W-:Y:S03]  /*20080*/  HMMA.16816.F32.BF16 R48, R136.reuse, R154, R48 ;  /* 0x0000009a8830723c */ /* 0x040fe60000041830 */
[----:B------:R-:W-:Y:S05]  /*20090*/  LDSM.16.M88.4 R152, [R212+0x4800] ;  /* 0x00480000d498783b */ /* 0x000fea0000000200 */
[C---:B------:R-:W-:Y:S01]  /*200a0*/  HMMA.16816.F32.BF16 R52, R136.reuse, R156, R52 ;  /* 0x0000009c8834723c */ /* 0x040fe20000041834 */
[----:B------:R-:W-:Y:S06]  /*200b0*/  LDSM.16.M88.4 R188, [R214+0xa800] ;  /* 0x00a80000d6bc783b */ /* 0x000fec0000000200 */
[----:B------:R-:W-:Y:S01]  /*200c0*/  LDSM.16.M88.4 R192, [R214+0xb000] ;  /* 0x00b00000d6c0783b */ /* 0x000fe20000000200 */
[C---:B------:R-:W-:Y:S05]  /*200d0*/  HMMA.16816.F32.BF16 R56, R136.reuse, R158, R56 ;  /* 0x0000009e8838723c */ /* 0x040fea0000041838 */
[----:B------:R-:W-:Y:S03]  /*200e0*/  LDSM.16.M88.4 R156, [R212+0x5000] ;  /* 0x00500000d49c783b */ /* 0x000fe60000000200 */
[C---:B---3--:R-:W-:Y:S03]  /*200f0*/  HMMA.16816.F32.BF16 R60, R136.reuse, R144, R60 ;  /* 0x00000090883c723c */ /* 0x048fe6000004183c */
[----:B------:R-:W-:Y:S05]  /*20100*/  LDSM.16.M88.4 R200, [R212+0x8000] ;  /* 0x00800000d4c8783b */ /* 0x000fea0000000200 */
[----:B------:R-:W-:Y:S01]  /*20110*/  HMMA.16816.F32.BF16 R64, R136, R146, R64 ;  /* 0x000000928840723c */ /* 0x000fe20000041840 */
[----:B------:R-:W3:Y:S06]  /*20120*/  LDSM.16.M88.4 R136, [R214+0x7000] ;  /* 0x00700000d688783b */ /* 0x000eec0000000200 */
[----:B------:R-:W3:Y:S01]  /*20130*/  LDSM.16.M88.4 R144, [R214+0x7800] ;  /* 0x00780000d690783b */ /* 0x000ee20000000200 */
[C---:B----4-:R-:W-:Y:S08]  /*20140*/  HMMA.16816.F32.BF16 R4, R160.reuse, R164, R4 ;  /* 0x000000a4a004723c */ /* 0x050ff00000041804 */
[C---:B------:R-:W-:Y:S01]  /*20150*/  HMMA.16816.F32.BF16 R8, R160.reuse, R166, R8 ;  /* 0x000000a6a008723c */ /* 0x040fe20000041808 */
[----:B------:R-:W-:Y:S07]  /*20160*/  LDSM.16.M88.4 R164, [R212+0x5800] ;  /* 0x00580000d4a4783b */ /* 0x000fee0000000200 */
[C---:B-1----:R-:W-:Y:S08]  /*20170*/  HMMA.16816.F32.BF16 R12, R160.reuse, R168, R12 ;  /* 0x000000a8a00c723c */ /* 0x042ff0000004180c */
[C---:B------:R-:W-:Y:S01]  /*20180*/  HMMA.16816.F32.BF16 R16, R160.reuse, R170, R16 ;  /* 0x000000aaa010723c */ /* 0x040fe20000041810 */
[----:B------:R-:W-:Y:S07]  /*20190*/  LDSM.16.M88.4 R168, [R212+0x6000] ;  /* 0x00600000d4a8783b */ /* 0x000fee0000000200 */
[C---:B-----5:R-:W-:Y:S08]  /*201a0*/  HMMA.16816.F32.BF16 R20, R160.reuse, R172, R20 ;  /* 0x000000aca014723c */ /* 0x060ff00000041814 */
        /* <DEDUP_REMOVED lines=67> */
[----:B------:R-:W3:Y:S06]  /*205e0*/  LDSM.16.M88.4 R148, [R196+0xa000] ;  /* 0x00a00000c494783b */ /* 0x000eec0000000200 */
[----:B------:R-:W5:Y:S01]  /*205f0*/  LDSM.16.M88.4 R172, [R214+0x8000] ;  /* 0x00800000d6ac783b */ /* 0x000f620000000200 */
[C---:B----4-:R-:W-:Y:S05]  /*20600*/  HMMA.16816.F32.BF16 R4, R132.reuse, R144, R4 ;  /* 0x000000908404723c */ /* 0x050fea0000041804 */
[----:B------:R-:W-:Y:S03]  /*20610*/  LDSM.16.M88.4 R196, [R197+0x2000] ;  /* 0x00200000c5c4783b */ /* 0x000fe60000000200 */
[C---:B------:R-:W-:Y:S03]  /*20620*/  HMMA.16816.F32.BF16 R8, R132.reuse, R146, R8 ;  /* 0x000000928408723c */ /* 0x040fe60000041808 */
[----:B------:R-:W4:Y:S05]  /*20630*/  LDSM.16.M88.4 R144, [R214+0x8800] ;  /* 0x00880000d690783b */ /* 0x000f2a0000000200 */
        /* <DEDUP_REMOVED lines=57> */
[----:B------:R2:W2:Y:S01]  /*209d0*/  MUFU.TANH R133, R136 ;  /* 0x0000008800857308 */ /* 0x0004a20000002400 */
        /* <DEDUP_REMOVED lines=16> */
[----:B------:R-:W1:Y:S10]  /*20ae0*/  MUFU.TANH R193, R193 ;  /* 0x000000c100c17308 */ /* 0x000e740000002400 */
[----:B------:R-:W1:Y:S01]  /*20af0*/  MUFU.TANH R13, R13 ;  /* 0x0000000d000d7308 */ /* 0x000e620000002400 */
[C---:B-----5:R-:W-:Y:S09]  /*20b00*/  HMMA.16816.F32.BF16 R28, R196.reuse, R8, R28 ;  /* 0x00000008c41c723c */ /* 0x060ff2000004181c */
[----:B------:R-:W1:Y:S01]  /*20b10*/  MUFU.TANH R174, R174 ;  /* 0x000000ae00ae7308 */ /* 0x000e620000002400 */
[C---:B------:R-:W-:Y:S01]  /*20b20*/  HMMA.16816.F32.BF16 R32, R196.reuse, R10, R32 ;  /* 0x0000000ac420723c */ /* 0x040fe20000041820 */
[----:B------:R-:W5:Y:S08]  /*20b30*/  LDSM.16.M88.4 R8, [R212+0xa800] ;  /* 0x00a80000d408783b */ /* 0x000f700000000200 */
[----:B------:R-:W1:Y:S01]  /*20b40*/  MUFU.TANH R233, R233 ;  /* 0x000000e900e97308 */ /* 0x000e620000002400 */
[C---:B---3--:R-:W-:Y:S03]  /*20b50*/  HMMA.16816.F32.BF16 R36, R196.reuse, R4, R36 ;  /* 0x00000004c424723c */ /* 0x048fe60000041824 */
[----:B------:R-:W-:Y:S01]  /*20b60*/  FMUL.FTZ R28, R28, UR12 ;  /* 0x0000000c1c1c7c20 */ /* 0x000fe20008410000 */
[----:B------:R-:W-:Y:S01]  /*20b70*/  FMUL.FTZ R29, R29, UR12 ;  /* 0x0000000c1d1d7c20 */ /* 0x000fe20008410000 */
[----:B------:R-:W-:Y:S04]  /*20b80*/  FMUL.FTZ R30, R30, UR12 ;  /* 0x0000000c1e1e7c20 */ /* 0x000fe80008410000 */
[----:B------:R-:W3:Y:S01]  /*20b90*/  MUFU.TANH R15, R15 ;  /* 0x0000000f000f7308 */ /* 0x000ee20000002400 */
        /* <DEDUP_REMOVED lines=27> */
[----:B------:R4:W1:Y:S01]  /*20d50*/  MUFU.TANH R168, R23 ;  /* 0x0000001700a87308 */ /* 0x0008620000002400 */
        /* <DEDUP_REMOVED lines=126> */
[-C--:B----4-:R-:W-:Y:S01]  /*21540*/  LEA.HI.X.SX32 R23, R19, R221.reuse, 0x2, P5 ;  /* 0x000000dd13177211 */ /* 0x090fe200028f16ff */
        /* <DEDUP_REMOVED lines=20> */
.L_x_2915:
        /* <DEDUP_REMOVED lines=14> */
[-C--:B-1----:R-:W-:Y:S01]  /*21770*/  IADD3 R18, P4, PT, R8, R5.reuse, RZ ;  /* 0x0000000508127210 */ /* 0x082fe20007f9e0ff */
        /* <DEDUP_REMOVED lines=16> */
[--C-:B----4-:R-:W-:Y:S03]  /*21880*/  IMAD.X R23, R21, 0x1, R6.reuse, P4 ;  /* 0x0000000115177824 */ /* 0x110fe600020e0606 */
        /* <DEDUP_REMOVED lines=65> */
.L_x_2914:
[C---:B------:R-:W-:Y:S01]  /*21ca0*/  IADD3 R6, PT, PT, R224.reuse, -0x40, RZ ;  /* 0xffffffc0e0067810 */ /* 0x040fe20007ffe0ff */
[----:B-12-4-:R-:W-:Y:S01]  /*21cb0*/  LDSM.16.MT88.4 R20, [R209+0xc000] ;  /* 0x00c00000d114783b */ /* 0x016fe20000004200 */
[----:B------:R-:W-:Y:S02]  /*21cc0*/  IADD3 R4, PT, PT, R224, -0x38, RZ ;  /* 0xffffffc8e0047810 */ /* 0x000fe40007ffe0ff */
[----:B------:R-:W-:Y:S02]  /*21cd0*/  I2FP.F32.U32 R6, R6 ;  /* 0x0000000600067245 */ /* 0x000fe40000201000 */
[----:B------:R-:W-:Y:S02]  /*21ce0*/  I2FP.F32.U32 R4, R4 ;  /* 0x0000000400047245 */ /* 0x000fe40000201000 */
[----:B------:R-:W-:Y:S01]  /*21cf0*/  I2FP.F32.U32 R5, R224 ;  /* 0x000000e000057245 */ /* 0x000fe20000201000 */
[CC--:B------:R-:W-:Y:S01]  /*21d00*/  FFMA.FTZ R139, R0.reuse, R6.reuse, R139 ;  /* 0x00000006008b7223 */ /* 0x0c0fe2000001008b */
[----:B------:R-:W-:Y:S01]  /*21d10*/  FFMA.FTZ R143, R0, R6, R143 ;  /* 0x00000006008f7223 */ /* 0x000fe2000001008f */
[----:B------:R-:W-:Y:S01]  /*21d20*/  IADD3 R6, PT, PT, R224, -0x37, RZ ;  /* 0xffffffc9e0067810 */ /* 0x000fe20007ffe0ff */
[CC--:B------:R-:W-:Y:S01]  /*21d30*/  FFMA.FTZ R9, R0.reuse, R4.reuse, R133 ;  /* 0x0000000400097223 */ /* 0x0c0fe20000010085 */
[----:B------:R-:W-:Y:S01]  /*21d40*/  FFMA.FTZ R195, R0, R4, R195 ;  /* 0x0000000400c37223 */ /* 0x000fe200000100c3 */
[----:B------:R-:W-:Y:S01]  /*21d50*/  IADD3 R4, PT, PT, R224, -0x2f, RZ ;  /* 0xffffffd1e0047810 */ /* 0x000fe20007ffe0ff */
[CC--:B------:R-:W-:Y:S01]  /*21d60*/  FFMA.FTZ R192, R0.reuse, R5.reuse, R192 ;  /* 0x0000000500c07223 */ /* 0x0c0fe200000100c0 */
[----:B------:R-:W-:Y:S01]  /*21d70*/  I2FP.F32.U32 R6, R6 ;  /* 0x0000000600067245 */ /* 0x000fe20000201000 */
[----:B------:R-:W-:Y:S01]  /*21d80*/  FFMA.FTZ R191, R0, R5, R191 ;  /* 0x0000000500bf7223 */ /* 0x000fe200000100bf */
[----:B------:R-:W-:Y:S01]  /*21d90*/  I2FP.F32.U32 R4, R4 ;  /* 0x0000000400047245 */ /* 0x000fe20000201000 */
[----:B------:R-:W-:Y:S01]  /*21da0*/  LDSM.16.MT88.4 R44, [R210+0x10000] ;  /* 0x01000000d22c783b */ /* 0x000fe20000004200 */
[----:B------:R-:W-:Y:S01]  /*21db0*/  IADD3 R5, PT, PT, R224, -0x20, RZ ;  /* 0xffffffe0e0057810 */ /* 0x000fe20007ffe0ff */
[CC--:B------:R-:W-:Y:S01]  /*21dc0*/  FFMA.FTZ R11, R0.reuse, R6.reuse, R151 ;  /* 0x00000006000b7223 */ /* 0x0c0fe20000010097 */
[----:B------:R-:W-:Y:S01]  /*21dd0*/  FFMA.FTZ R201, R0, R6, R201 ;  /* 0x0000000600c97223 */ /* 0x000fe200000100c9 */
[----:B------:R-:W-:Y:S01]  /*21de0*/  IADD3 R6, PT, PT, R224, -0x1f, RZ ;  /* 0xffffffe1e0067810 */ /* 0x000fe20007ffe0ff */
[CC--:B------:R-:W-:Y:S01]  /*21df0*/  FFMA.FTZ R193, R0.reuse, R4.reuse, R193 ;  /* 0x0000000400c17223 */ /* 0x0c0fe200000100c1 */
[----:B------:R-:W-:Y:S01]  /*21e00*/  FFMA.FTZ R174, R0, R4, R174 ;  /* 0x0000000400ae7223 */ /* 0x000fe200000100ae */
[----:B------:R-:W-:Y:S01]  /*21e10*/  I2FP.F32.U32 R5, R5 ;  /* 0x0000000500057245 */ /* 0x000fe20000201000 */
[----:B------:R-:W-:Y:S01]  /*21e20*/  LDSM.16.MT88.4 R52, [R209+0x10000] ;  /* 0x01000000d134783b */ /* 0x000fe20000004200 */
[----:B------:R-:W-:Y:S02]  /*21e30*/  I2FP.F32.U32 R6, R6 ;  /* 0x0000000600067245 */ /* 0x000fe40000201000 */
[----:B------:R-:W-:Y:S01]  /*21e40*/  IADD3 R4, PT, PT, R224, -0x18, RZ ;  /* 0xffffffe8e0047810 */ /* 0x000fe20007ffe0ff */
[CC--:B------:R-:W-:Y:S01]  /*21e50*/  FFMA.FTZ R171, R0.reuse, R5.reuse, R171 ;  /* 0x0000000500ab7223 */ /* 0x0c0fe200000100ab */
[C---:B------:R-:W-:Y:S01]  /*21e60*/  FFMA.FTZ R172, R0.reuse, R5, R172 ;  /* 0x0000000500ac7223 */ /* 0x040fe200000100ac */
[C---:B------:R-:W-:Y:S01]  /*21e70*/  FFMA.FTZ R168, R0.reuse, R6, R168 ;  /* 0x0000000600a87223 */ /* 0x040fe200000100a8 */
[----:B------:R-:W-:Y:S01]  /*21e80*/  I2FP.F32.U32 R4, R4 ;  /* 0x0000000400047245 */ /* 0x000fe20000201000 */
[----:B------:R-:W-:Y:S01]  /*21e90*/  FFMA.FTZ R165, R0, R6, R165 ;  /* 0x0000000600a57223 */ /* 0x000fe200000100a5 */
[C---:B------:R-:W-:Y:S02]  /*21ea0*/  IADD3 R5, PT, PT, R224.reuse, -0x17, RZ ;  /* 0xffffffe9e0057810 */ /* 0x040fe40007ffe0ff */
[----:B------:R-:W-:Y:S01]  /*21eb0*/  IADD3 R6, PT, PT, R224, -0x10, RZ ;  /* 0xfffffff0e0067810 */ /* 0x000fe20007ffe0ff */
[CC--:B------:R-:W-:Y:S01]  /*21ec0*/  FFMA.FTZ R169, R0.reuse, R4.reuse, R169 ;  /* 0x0000000400a97223 */ /* 0x0c0fe200000100a9 */
[----:B------:R-:W-:Y:S01]  /*21ed0*/  I2FP.F32.U32 R5, R5 ;  /* 0x0000000500057245 */ /* 0x000fe20000201000 */
[----:B------:R-:W-:Y:S01]  /*21ee0*/  FFMA.FTZ R182, R0, R4, R182 ;  /* 0x0000000400b67223 */ /* 0x000fe200000100b6 */
[----:B------:R-:W-:Y:S02]  /*21ef0*/  I2FP.F32.U32 R6, R6 ;  /* 0x0000000600067245 */ /* 0x000fe40000201000 */
[----:B------:R-:W-:Y:S01]  /*21f00*/  IADD3 R4, PT, PT, R224, -0xf, RZ ;  /* 0xfffffff1e0047810 */ /* 0x000fe20007ffe0ff */
[CC--:B------:R-:W-:Y:S01]  /*21f10*/  FFMA.FTZ R167, R0.reuse, R5.reuse, R167 ;  /* 0x0000000500a77223 */ /* 0x0c0fe200000100a7 */
[----:B------:R-:W-:Y:S01]  /*21f20*/  FFMA.FTZ R166, R0, R5, R166 ;  /* 0x0000000500a67223 */ /* 0x000fe200000100a6 */
[----:B------:R-:W-:Y:S01]  /*21f30*/  IADD3 R5, PT, PT, R224, -0x8, RZ ;  /* 0xfffffff8e0057810 */ /* 0x000fe20007ffe0ff */
[C---:B------:R-:W-:Y:S01]  /*21f40*/  FFMA.FTZ R187, R0.reuse, R6, R187 ;  /* 0x0000000600bb7223 */ /* 0x040fe200000100bb */
[----:B------:R-:W-:Y:S01]  /*21f50*/  I2FP.F32.U32 R4, R4 ;  /* 0x0000000400047245 */ /* 0x000fe20000201000 */
[----:B------:R-:W-:Y:S01]  /*21f60*/  FFMA.FTZ R194, R0, R6, R194 ;  /* 0x0000000600c27223 */ /* 0x000fe200000100c2 */
[----:B------:R-:W-:Y:S02]  /*21f70*/  IADD3 R6, PT, PT, R224, -0x7, RZ ;  /* 0xfffffff9e0067810 */ /* 0x000fe40007ffe0ff */
[----:B------:R-:W-:Y:S01]  /*21f80*/  I2FP.F32.U32 R5, R5 ;  /* 0x0000000500057245 */ /* 0x000fe20000201000 */
[CC--:B------:R-:W-:Y:S01]  /*21f90*/  FFMA.FTZ R181, R0.reuse, R4.reuse, R181 ;  /* 0x0000000400b57223 */ /* 0x0c0fe200000100b5 */
[----:B------:R-:W-:Y:S01]  /*21fa0*/  FFMA.FTZ R188, R0, R4, R188 ;  /* 0x0000000400bc7223 */ /* 0x000fe200000100bc */
[----:B------:R-:W-:Y:S02]  /*21fb0*/  I2FP.F32.U32 R6, R6 ;  /* 0x0000000600067245 */ /* 0x000fe40000201000 */
[----:B------:R-:W-:Y:S01]  /*21fc0*/  IADD3 R4, PT, PT, R224, 0x1, RZ ;  /* 0x00000001e0047810 */ /* 0x000fe20007ffe0ff */
[CC--:B------:R-:W-:Y:S01]  /*21fd0*/  FFMA.FTZ R185, R0.reuse, R5.reuse, R185 ;  /* 0x0000000500b97223 */ /* 0x0c0fe200000100b9 */
[C---:B------:R-:W-:Y:S01]  /*21fe0*/  FFMA.FTZ R186, R0.reuse, R5, R186 ;  /* 0x0000000500ba7223 */ /* 0x040fe200000100ba */
[C---:B------:R-:W-:Y:S01]  /*21ff0*/  FFMA.FTZ R177, R0.reuse, R6, R177 ;  /* 0x0000000600b17223 */ /* 0x040fe200000100b1 */
[----:B------:R-:W-:Y:S01]  /*22000*/  I2FP.F32.U32 R4, R4 ;  /* 0x0000000400047245 */ /* 0x000fe20000201000 */
[----:B------:R-:W-:Y:S01]  /*22010*/  FFMA.FTZ R184, R0, R6, R184 ;  /* 0x0000000600b87223 */ /* 0x000fe200000100b8 */
[C---:B------:R-:W-:Y:S02]  /*22020*/  IADD3 R5, PT, PT, R224.reuse, 0x8, RZ ;  /* 0x00000008e0057810 */ /* 0x040fe40007ffe0ff */
[----:B------:R-:W-:Y:S01]  /*22030*/  IADD3 R6, PT, PT, R224, 0x9, RZ ;  /* 0x00000009e0067810 */ /* 0x000fe20007ffe0ff */
[CC--:B------:R-:W-:Y:S01]  /*22040*/  FFMA.FTZ R189, R0.reuse, R4.reuse, R189 ;  /* 0x0000000400bd7223 */ /* 0x0c0fe200000100bd */
[----:B------:R-:W-:Y:S01]  /*22050*/  FFMA.FTZ R190, R0, R4, R190 ;  /* 0x0000000400be7223 */ /* 0x000fe200000100be */
[----:B------:R-:W-:Y:S02]  /*22060*/  I2FP.F32.U32 R5, R5 ;  /* 0x0000000500057245 */ /* 0x000fe40000201000 */
[----:B------:R-:W-:Y:S02]  /*22070*/  IADD3 R4, PT, PT, R224, 0x10, RZ ;  /* 0x00000010e0047810 */ /* 0x000fe40007ffe0ff */
[----:B------:R-:W-:Y:S01]  /*22080*/  I2FP.F32.U32 R6, R6 ;  /* 0x0000000600067245 */ /* 0x000fe20000201000 */
[CC--:B------:R-:W-:Y:S01]  /*22090*/  FFMA.FTZ R183, R0.reuse, R5.reuse, R183 ;  /* 0x0000000500b77223 */ /* 0x0c0fe200000100b7 */
[C---:B------:R-:W-:Y:S01]  /*220a0*/  FFMA.FTZ R180, R0.reuse, R5, R180 ;  /* 0x0000000500b47223 */ /* 0x040fe200000100b4 */
[----:B------:R-:W-:Y:S02]  /*220b0*/  I2FP.F32.U32 R4, R4 ;  /* 0x0000000400047245 */ /* 0x000fe40000201000 */
[-C--:B------:R-:W-:Y:S01]  /*220c0*/  FFMA.FTZ R179, R0, R6.reuse, R179 ;  /* 0x0000000600b37223 */ /* 0x080fe200000100b3 */
[----:B------:R-:W-:Y:S01]  /*220d0*/  IADD3 R5, PT, PT, R224, 0x11, RZ ;  /* 0x00000011e0057810 */ /* 0x000fe20007ffe0ff */
[----:B------:R-:W-:Y:S01]  /*220e0*/  FFMA.FTZ R178, R0, R6, R178 ;  /* 0x0000000600b27223 */ /* 0x000fe200000100b2 */
[----:B------:R-:W-:Y:S01]  /*220f0*/  IADD3 R6, PT, PT, R224, 0x18, RZ ;  /* 0x00000018e0067810 */ /* 0x000fe20007ffe0ff */
[-C--:B------:R-:W-:Y:S01]  /*22100*/  FFMA.FTZ R176, R0, R4.reuse, R176 ;  /* 0x0000000400b07223 */ /* 0x080fe200000100b0 */
[----:B------:R-:W-:Y:S01]  /*22110*/  IADD3 R8, PT, PT, R224, -0x3f, RZ ;  /* 0xffffffc1e0087810 */ /* 0x000fe20007ffe0ff */
[----:B------:R-:W-:Y:S01]  /*22120*/  FFMA.FTZ R175, R0, R4, R175 ;  /* 0x0000000400af7223 */ /* 0x000fe200000100af */
[----:B------:R-:W-:Y:S02]  /*22130*/  I2FP.F32.U32 R5, R5 ;  /* 0x0000000500057245 */ /* 0x000fe40000201000 */
[----:B------:R-:W-:Y:S02]  /*22140*/  I2FP.F32.U32 R6, R6 ;  /* 0x0000000600067245 */ /* 0x000fe40000201000 */
[----:B------:R-:W-:Y:S01]  /*22150*/  IADD3 R4, PT, PT, R224, 0x19, RZ ;  /* 0x00000019e0047810 */ /* 0x000fe20007ffe0ff */
[CC--:B------:R-:W-:Y:S01]  /*22160*/  FFMA.FTZ R170, R0.reuse, R5.reuse, R170 ;  /* 0x0000000500aa7223 */ /* 0x0c0fe200000100aa */
[----:B------:R-:W-:Y:S01]  /*22170*/  I2FP.F32.U32 R8, R8 ;  /* 0x0000000800087245 */ /* 0x000fe20000201000 */
[C---:B------:R-:W-:Y:S01]  /*22180*/  FFMA.FTZ R173, R0.reuse, R5, R173 ;  /* 0x0000000500ad7223 */ /* 0x040fe200000100ad */
[----:B------:R-:W-:Y:S01]  /*22190*/  I2FP.F32.U32 R4, R4 ;  /* 0x0000000400047245 */ /* 0x000fe20000201000 */
[-C--:B------:R-:W-:Y:S01]  /*221a0*/  FFMA.FTZ R163, R0, R6.reuse, R163 ;  /* 0x0000000600a37223 */ /* 0x080fe200000100a3 */
[----:B------:R-:W-:Y:S01]  /*221b0*/  IADD3 R196, PT, PT, R224, -0x30, RZ ;  /* 0xffffffd0e0c47810 */ /* 0x000fe20007ffe0ff */
[----:B------:R-:W-:Y:S01]  /*221c0*/  FFMA.FTZ R164, R0, R6, R164 ;  /* 0x0000000600a47223 */ /* 0x000fe200000100a4 */
[----:B------:R-:W-:Y:S01]  /*221d0*/  IADD3 R5, PT, PT, R224, 0x20, RZ ;  /* 0x00000020e0057810 */ /* 0x000fe20007ffe0ff */
[CC--:B------:R-:W-:Y:S01]  /*221e0*/  FFMA.FTZ R141, R0.reuse, R8.reuse, R141 ;  /* 0x00000008008d7223 */ /* 0x0c0fe2000001008d */
[----:B------:R-:W-:Y:S01]  /*221f0*/  FFMA.FTZ R145, R0, R8, R145 ;  /* 0x0000000800917223 */ /* 0x000fe20000010091 */
[----:B------:R-:W-:Y:S01]  /*22200*/  IADD3 R6, PT, PT, R224, 0x21, RZ ;  /* 0x00000021e0067810 */ /* 0x000fe20007ffe0ff */
        /* <DEDUP_REMOVED lines=56> */
[----:B------:R-:W-:Y:S01]  /*22590*/  FFMA.FTZ R156, R0, R15, R156 ;  /* 0x0000000f009c7223 */ /* 0x000fe2000001009c */
        /* <DEDUP_REMOVED lines=32> */
[----:B------:R-:W2:Y:S08]  /*227a0*/  SHFL.BFLY PT, R132, R5, 0x1, 0x1f ;  /* 0x0c201f0005847f89 */ /* 0x000eb000000e0000 */
[----:B------:R-:W3:Y:S01]  /*227b0*/  LDSM.16.MT88.4 R12, [R210+0xc000] ;  /* 0x00c00000d20c783b */ /* 0x000ee20000004200 */
        /* <DEDUP_REMOVED lines=28> */
[----:B------:R4:W-:Y:S01]  /*22980*/  MUFU.EX2 R145, R4 ;  /* 0x0000000400917308 */ /* 0x0009e20000000800 */
[--C-:B------:R-:W-:Y:S01]  /*22990*/  FFMA.FTZ R154, R154, UR4, -R151.reuse ;  /* 0x000000049a9a7c23 */ /* 0x100fe20008010897 */
[--C-:B------:R-:W-:Y:S01]  /*229a0*/  FFMA.FTZ R137, R137, UR4, -R151.reuse ;  /* 0x0000000489897c23 */ /* 0x100fe20008010897 */
[--C-:B------:R-:W-:Y:S07]  /*229b0*/  FFMA.FTZ R171, R171, UR4, -R152.reuse ;  /* 0x00000004abab7c23 */ /* 0x100fee0008010898 */
[----:B------:R-:W-:Y:S01]  /*229c0*/  MUFU.EX2 R146, R146 ;  /* 0x0000009200927308 */ /* 0x000fe20000000800 */
[--C-:B------:R-:W-:Y:S01]  /*229d0*/  FFMA.FTZ R167, R167, UR4, -R152.reuse ;  /* 0x00000004a7a77c23 */ /* 0x100fe20008010898 */
[C---:B-1----:R-:W-:Y:S01]  /*229e0*/  FMUL.FTZ R5, R3.reuse, R129 ;  /* 0x0000008103057220 */ /* 0x042fe20000410000 */
[C---:B------:R-:W-:Y:S07]  /*229f0*/  FMUL.FTZ R8, R3.reuse, R124 ;  /* 0x0000007c03087220 */ /* 0x040fee0000410000 */
[----:B------:R-:W1:Y:S01]  /*22a00*/  MUFU.EX2 R144, R144 ;  /* 0x0000009000907308 */ /* 0x000e620000000800 */
[C---:B------:R-:W-:Y:S01]  /*22a10*/  FMUL.FTZ R9, R3.reuse, R125 ;  /* 0x0000007d03097220 */ /* 0x040fe20000410000 */
[C---:B--2---:R-:W-:Y:S01]  /*22a20*/  FMUL.FTZ R6, R2.reuse, R130 ;  /* 0x0000008202067220 */ /* 0x044fe20000410000 */
[C---:B------:R-:W-:Y:S07]  /*22a30*/  FMUL.FTZ R7, R2.reuse, R131 ;  /* 0x0000008302077220 */ /* 0x040fee0000410000 */
[----:B------:R-:W2:Y:S01]  /*22a40*/  MUFU.EX2 R143, R143 ;  /* 0x0000008f008f7308 */ /* 0x000ea20000000800 */
[C---:B------:R-:W-:Y:S01]  /*22a50*/  FMUL.FTZ R10, R2.reuse, R126 ;  /* 0x0000007e020a7220 */ /* 0x040fe20000410000 */
[C---:B----4-:R-:W-:Y:S01]  /*22a60*/  FMUL.FTZ R4, R3.reuse, R128 ;  /* 0x0000008003047220 */ /* 0x050fe20000410000 */
[C---:B------:R-:W-:Y:S07]  /*22a70*/  FMUL.FTZ R11, R2.reuse, R127 ;  /* 0x0000007f020b7220 */ /* 0x040fee0000410000 */
[----:B------:R-:W-:Y:S01]  /*22a80*/  MUFU.EX2 R142, R142 ;  /* 0x0000008e008e7308 */ /* 0x000fe20000000800 */
[----:B------:R-:W-:Y:S01]  /*22a90*/  LDSM.16.MT88.4 R124, [R210+0xf800] ;  /* 0x00f80000d27c783b */ /* 0x000fe20000004200 */
[C---:B------:R-:W-:Y:S01]  /*22aa0*/  FMUL.FTZ R16, R3.reuse, R116 ;  /* 0x0000007403107220 */ /* 0x040fe20000410000 */
[----:B------:R-:W-:Y:S07]  /*22ab0*/  FMUL.FTZ R17, R3, R117 ;  /* 0x0000007503117220 */ /* 0x000fee0000410000 */
[----:B------:R-:W4:Y:S01]  /*22ac0*/  MUFU.EX2 R141, R141 ;  /* 0x0000008d008d7308 */ /* 0x000f220000000800 */
[----:B------:R-:W-:Y:S01]  /*22ad0*/  FMUL.FTZ R18, R2, R118 ;  /* 0x0000007602127220 */ /* 0x000fe20000410000 */
[----:B-1----:R-:W-:Y:S01]  /*22ae0*/  F2FP.BF16.F32.PACK_AB R128, R144, R146 ;  /* 0x000000929080723e */ /* 0x002fe200000010ff */
[C---:B------:R-:W-:Y:S07]  /*22af0*/  FMUL.FTZ R19, R2.reuse, R119 ;  /* 0x0000007702137220 */ /* 0x040fee0000410000 */
[----:B------:R-:W-:Y:S01]  /*22b00*/  MUFU.EX2 R140, R140 ;  /* 0x0000008c008c7308 */ /* 0x000fe20000000800 */
[----:B------:R-:W-:Y:S01]  /*22b10*/  LDSM.16.MT88.4 R116, [R209+0xf800] ;  /* 0x00f80000d174783b */ /* 0x000fe20000004200 */
[----:B--2---:R-:W-:Y:S01]  /*22b20*/  F2FP.BF16.F32.PACK_AB R129, R143, R145 ;  /* 0x000000918f81723e */ /* 0x004fe200000010ff */
[C---:B------:R-:W-:Y:S07]  /*22b30*/  FMUL.FTZ R33, R3.reuse, R101 ;  /* 0x0000006503217220 */ /* 0x040fee0000410000 */
[----:B------:R-:W1:Y:S01]  /*22b40*/  MUFU.EX2 R139, R139 ;  /* 0x0000008b008b7308 */ /* 0x000e620000000800 */
[C---:B------:R-:W-:Y:S01]  /*22b50*/  FMUL.FTZ R34, R2.reuse, R102 ;  /* 0x0000006602227220 */ /* 0x040fe20000410000 */
[C---:B------:R-:W-:Y:S01]  /*22b60*/  FMUL.FTZ R35, R2.reuse, R103 ;  /* 0x0000006702237220 */ /* 0x040fe20000410000 */
[C---:B------:R-:W-:Y:S01]  /*22b70*/  FMUL.FTZ R40, R3.reuse, R92 ;  /* 0x0000005c03287220 */ /* 0x040fe20000410000 */
[----:B------:R-:W-:Y:S01]  /*22b80*/  FMUL.FTZ R41, R3, R93 ;  /* 0x0000005d03297220 */ /* 0x000fe20000410000 */
[C---:B------:R-:W-:Y:S01]  /*22b90*/  FMUL.FTZ R42, R2.reuse, R94 ;  /* 0x0000005e022a7220 */ /* 0x040fe20000410000 */
[----:B----4-:R-:W-:Y:S01]  /*22ba0*/  F2FP.BF16.F32.PACK_AB R130, R141, R142 ;  /* 0x0000008e8d82723e */ /* 0x010fe200000010ff */
        /* <DEDUP_REMOVED lines=14> */
[C---:B---3--:R-:W-:Y:S01]  /*22c90*/  HMMA.16816.F32.BF16 R4, R128.reuse, R12, R4 ;  /* 0x0000000c8004723c */ /* 0x048fe20000041804 */
        /* <DEDUP_REMOVED lines=78> */
[C---:B------:R-:W-:Y:S01]  /*23180*/  FFMA.FTZ R145, R2.reuse, R231, R145 ;  /* 0x000000e702917223 */ /* 0x040fe20000010091 */
        /* <DEDUP_REMOVED lines=335> */
.L_x_2912:
        /* <DEDUP_REMOVED lines=165> */
[----:B------:R-:W5:Y:S03]  /*250d0*/  @P4 LDC R16, c[0x0][0x454] ;  /* 0x00011500ff104b82 */ /* 0x000f660000000800 */
[----:B------:R-:W-:Y:S04]  /*250e0*/  STS [R9+0x2400], R94 ;  /* 0x0024005e09007388 */ /* 0x000fe80000000800 */
[----:B------:R-:W-:Y:S04]  /*250f0*/  STS [R11+0x2000], R88 ;  /* 0x002000580b007388 */ /* 0x000fe80000000800 */
[----:B------:R-:W-:Y:S04]  /*25100*/  STS [R11+0x2400], R90 ;  /* 0x0024005a0b007388 */ /* 0x000fe80000000800 */
[----:B------:R-:W-:Y:S04]  /*25110*/  STS [R15+0x2000], R84 ;  /* 0x002000540f007388 */ /* 0x000fe80000000800 */
[----:B------:R4:W-:Y:S01]  /*25120*/  STS [R15+0x2400], R86 ;  /* 0x002400560f007388 */ /* 0x0009e20000000800 */
[----:B--2---:R-:W2:Y:S03]  /*25130*/  @P3 LDC.64 R4, c[0x0][0x408] ;  /* 0x00010200ff043b82 */ /* 0x004ea60000000a00 */
[----:B------:R-:W-:Y:S04]  /*25140*/  STS [R13+0x2000], R80 ;  /* 0x002000500d007388 */ /* 0x000fe80000000800 */
[----:B------:R1:W-:Y:S04]  /*25150*/  STS [R13+0x2400], R82 ;  /* 0x002400520d007388 */ /* 0x0003e80000000800 */
[----:B------:R-:W-:Y:S04]  /*25160*/  STS [R17+0x2000], R76 ;  /* 0x0020004c11007388 */ /* 0x000fe80000000800 */
[----:B------:R3:W-:Y:S04]  /*25170*/  STS [R17+0x2400], R78 ;  /* 0x0024004e11007388 */ /* 0x0007e80000000800 */
[----:B------:R-:W-:Y:S04]  /*25180*/  STS [R19+0x2000], R72 ;  /* 0x0020004813007388 */ /* 0x000fe80000000800 */
[----:B------:R5:W-:Y:S01]  /*25190*/  STS [R19+0x2400], R74 ;  /* 0x0024004a13007388 */ /* 0x000be20000000800 */
[----:B----4-:R-:W4:Y:S03]  /*251a0*/  @!P4 LDC R15, c[0x0][0x3e0] ;  /* 0x0000f800ff0fcb82 */ /* 0x010f260000000800 */
[----:B------:R-:W-:Y:S04]  /*251b0*/  STS [R21+0x2000], R68 ;  /* 0x0020004415007388 */ /* 0x000fe80000000800 */
[----:B------:R2:W-:Y:S01]  /*251c0*/  STS [R21+0x2400], R70 ;  /* 0x0024004615007388 */ /* 0x0005e20000000800 */
[----:B-1----:R-:W1:Y:S08]  /*251d0*/  LDC R13, c[0x0][0x434] ;  /* 0x00010d00ff0d7b82 */ /* 0x002e700000000800 */
[----:B------:R-:W-:Y:S08]  /*251e0*/  BAR.SYNC.DEFER_BLOCKING 0x0 ;  /* 0x0000000000007b1d */ /* 0x000ff00000010000 */
[----:B---3--:R-:W3:Y:S01]  /*251f0*/  @P1 LDC R17, c[0x0][0x458] ;  /* 0x00011600ff111b82 */ /* 0x008ee20000000800 */
[----:B------:R-:W4:Y:S01]  /*25200*/  S2R R0, SR_CTAID.Y ;  /* 0x0000000000007919 */ /* 0x000f220000002600 */
[----:B-----5:R-:W-:-:S04]  /*25210*/  SHF.R.U32.HI R19, RZ, 0x2, R204 ;  /* 0x00000002ff137819 */ /* 0x020fc800000116cc */
[----:B------:R-:W-:Y:S01]  /*25220*/  LOP3.LUT R19, R206, 0x7, R19, 0xf8, !PT ;  /* 0x00000007ce137812 */ /* 0x000fe200078ef813 */
[----:B--2---:R-:W-:Y:S01]  /*25230*/  @P3 IMAD.WIDE.U32 R20, R213, R4, RZ ;  /* 0x00000004d5143225 */ /* 0x004fe200078e00ff */
[----:B------:R-:W-:-:S03]  /*25240*/  MOV R4, 0x7f800000 ;  /* 0x7f80000000047802 */ /* 0x000fc60000000f00 */
[----:B------:R-:W-:Y:S01]  /*25250*/  @P2 FFMA.FTZ R4, R133, R14, R26 ;  /* 0x0000000e85042223 */ /* 0x000fe2000001001a */
[----:B------:R2:W2:Y:S01]  /*25260*/  LDS.128 R8, [R229+0x1800] ;  /* 0x00180000e5087984 */ /* 0x0004a20000000c00 */
[----:B----4-:R-:W-:-:S04]  /*25270*/  @!P3 IMAD.WIDE.U32 R22, R0, R6, RZ ;  /* 0x000000060016b225 */ /* 0x010fc800078e00ff */
[C---:B------:R-:W-:Y:S02]  /*25280*/  @!P3 IMAD R18, R0.reuse, R7, R23 ;  /* 0x000000070012b224 */ /* 0x040fe400078e0217 */
[----:B------:R-:W4:Y:S01]  /*25290*/  LDC.64 R6, c[0x0][0x408] ;  /* 0x00010200ff067b82 */ /* 0x000f220000000a00 */
[----:B------:R-:W-:Y:S01]  /*252a0*/  @P3 IMAD R18, R213, R5, R21 ;  /* 0x00000005d5123224 */ /* 0x000fe200078e0215 */
[----:B------:R-:W-:Y:S01]  /*252b0*/  MOV R5, 0x7f800000 ;  /* 0x7f80000000057802 */ /* 0x000fe20000000f00 */
[----:B------:R-:W-:Y:S02]  /*252c0*/  @!P4 IMAD R24, R0, R15, R12 ;  /* 0x0000000f0018c224 */ /* 0x000fe400078e020c */
[----:B---3--:R-:W-:Y:S01]  /*252d0*/  @P1 FFMA.FTZ R5, R132, R17, R3 ;  /* 0x0000001184051223 */ /* 0x008fe20000010003 */
[-C--:B-1----:R-:W-:Y:S02]  /*252e0*/  @!P0 IMAD R213, R0, R13.reuse, RZ ;  /* 0x0000000d00d58224 */ /* 0x082fe400078e02ff */
[----:B------:R-:W-:-:S02]  /*252f0*/  @!P4 IMAD R24, R24, R13, RZ ;  /* 0x0000000d1818c224 */ /* 0x000fc400078e02ff */
[----:B------:R-:W-:Y:S01]  /*25300*/  @P4 IMAD R24, R12, R16, R213 ;  /* 0x000000100c184224 */ /* 0x000fe200078e02d5 */
[----:B--2---:R-:W-:Y:S06]  /*25310*/  @P5 BRA `(.L_x_2918) ;  /* 0x0000000000305947 */ /* 0x004fec0003800000 */
        /* <DEDUP_REMOVED lines=12> */
.L_x_2918:
[----:B------:R-:W-:Y:S05]  /*253e0*/  BSYNC.RECONVERGENT B0 ;  /* 0x0000000000007941 */ /* 0x000fea0003800200 */
.L_x_2917:
[----:B------:R-:W2:Y:S01]  /*253f0*/  LDCU.64 UR4, c[0x0][0x410] ;  /* 0x00008200ff0477ac */ /* 0x000ea20008000a00 */
[----:B------:R-:W-:Y:S01]  /*25400*/  IMAD.MOV.U32 R209, RZ, RZ, RZ ;  /* 0x000000ffffd17224 */ /* 0x000fe200078e00ff */
[----:B------:R-:W-:Y:S01]  /*25410*/  SHF.R.U32.HI R0, RZ, 0x3, R204 ;  /* 0x00000003ff007819 */ /* 0x000fe200000116cc */
[----:B------:R-:W-:Y:S01]  /*25420*/  @P3 IMAD.MOV.U32 R22, RZ, RZ, R20 ;  /* 0x000000ffff163224 */ /* 0x000fe200078e0014 */
[----:B------:R-:W-:Y:S01]  /*25430*/  BSSY.RECONVERGENT B0, `(.L_x_2919) ;  /* 0x000001e000007945 */ /* 0x000fe20003800200 */
[----:B----4-:R-:W-:Y:S01]  /*25440*/  IMAD.WIDE.U32 R2, R6, UR8, R208 ;  /* 0x0000000806027c25 */ /* 0x010fe2000f8e00d0 */
[----:B-1----:R-:W-:-:S03]  /*25450*/  IADD3 R5, PT, PT, R0, 0x20, RZ ;  /* 0x0000002000057810 */ /* 0x002fc60007ffe0ff */
[----:B------:R-:W-:Y:S01]  /*25460*/  IMAD R3, R7, UR8, R3 ;  /* 0x0000000807037c24 */ /* 0x000fe2000f8e0203 */
[----:B------:R-:W-:Y:S01]  /*25470*/  IADD3 R22, P0, PT, R22, R2, RZ ;  /* 0x0000000216167210 */ /* 0x000fe20007f1e0ff */
[----:B------:R-:W-:Y:S01]  /*25480*/  VIADD R215, R215, -UR8 ;  /* 0x80000008d7d77c36 */ /* 0x000fe20008000000 */
[C---:B------:R-:W-:Y:S01]  /*25490*/  IADD3 R2, PT, PT, R0.reuse, 0x10, RZ ;  /* 0x0000001000027810 */ /* 0x040fe20007ffe0ff */
[----:B------:R-:W-:Y:S01]  /*254a0*/  VIADD R4, R0, 0x30 ;  /* 0x0000003000047836 */ /* 0x000fe20000000000 */
[----:B------:R-:W-:Y:S02]  /*254b0*/  IADD3.X R23, PT, PT, R18, R3, RZ, P0, !PT ;  /* 0x0000000312177210 */ /* 0x000fe400007fe4ff */
[-C--:B------:R-:W-:Y:S01]  /*254c0*/  ISETP.GE.AND P4, PT, R5, R215.reuse, PT ;  /* 0x000000d70500720c */ /* 0x080fe20003f86270 */
[----:B------:R1:W3:Y:S01]  /*254d0*/  LDS.128 R16, [R229] ;  /* 0x00000000e5107984 */ /* 0x0002e20000000c00 */
[-C--:B------:R-:W-:Y:S01]  /*254e0*/  ISETP.GE.AND P3, PT, R4, R215.reuse, PT ;  /* 0x000000d70400720c */ /* 0x080fe20003f66270 */
[----:B--2---:R-:W-:Y:S01]  /*254f0*/  IMAD.WIDE.U32 R4, R12, UR4, R22 ;  /* 0x000000040c047c25 */ /* 0x004fe2000f8e0016 */
[----:B------:R-:W-:-:S02]  /*25500*/  ISETP.GE.AND P0, PT, R0, R215, PT ;  /* 0x000000d70000720c */ /* 0x000fc40003f06270 */
[----:B------:R-:W-:Y:S01]  /*25510*/  ISETP.GE.AND P5, PT, R2, R215, PT ;  /* 0x000000d70200720c */ /* 0x000fe20003fa6270 */
[----:B------:R-:W-:Y:S01]  /*25520*/  IMAD R23, R12, UR5, R5 ;  /* 0x000000050c177c24 */ /* 0x000fe2000f8e0205 */
[----:B------:R-:W-:Y:S01]  /*25530*/  LOP3.LUT R2, R208, 0x40, RZ, 0xfc, !PT ;  /* 0x00000040d0027812 */ /* 0x000fe200078efcff */
[----:B------:R1:W2:Y:S08]  /*25540*/  LDS.128 R12, [R229+0x2000] ;  /* 0x00200000e50c7984 */ /* 0x0002b00000000c00 */
[----:B------:R-:W-:Y:S05]  /*25550*/  @P0 BRA `(.L_x_2920) ;  /* 0x00000000002c0947 */ /* 0x000fea0003800000 */
        /* <DEDUP_REMOVED lines=11> */
.L_x_2920:
[----:B------:R-:W-:Y:S05]  /*25610*/  BSYNC.RECONVERGENT B0 ;  /* 0x0000000000007941 */ /* 0x000fea0003800200 */
.L_x_2919:
[----:B---34-:R3:W4:Y:S01]  /*25620*/  LDS.128 R16, [R229+0x800] ;  /* 0x00080000e5107984 */ /* 0x0187220000000c00 */
[----:B------:R-:W-:Y:S03]  /*25630*/  BSSY.RECONVERGENT B0, `(.L_x_2921) ;  /* 0x0000013000007945 */ /* 0x000fe60003800200 */
[----:B--2---:R3:W2:Y:S01]  /*25640*/  LDS.128 R12, [R229+0x2800] ;  /* 0x00280000e50c7984 */ /* 0x0046a20000000c00 */
        /* <DEDUP_REMOVED lines=15> */
[----:B----4-:R1:W-:Y:S04]  /*25740*/  @!P1 STG.E.128 desc[UR6][R26.64], R16 ;  /* 0x000000101a009986 */ /* 0x0103e8000c101d06 */
[----:B--2---:R1:W-:Y:S02]  /*25750*/  @!P0 STG.E.128 desc[UR6][R26.64+0x80], R12 ;  /* 0x0000800c1a008986 */ /* 0x0043e4000c101d06 */
.L_x_2922:
[----:B------:R-:W-:Y:S05]  /*25760*/  BSYNC.RECONVERGENT B0 ;  /* 0x0000000000007941 */ /* 0x000fea0003800200 */
.L_x_2921:
[----:B-1--4-:R1:W4:Y:S01]  /*25770*/  LDS.128 R16, [R229+0x1000] ;  /* 0x00100000e5107984 */ /* 0x0123220000000c00 */
[----:B------:R-:W-:Y:S03]  /*25780*/  BSSY.RECONVERGENT B0, `(.L_x_2923) ;  /* 0x0000013000007945 */ /* 0x000fe60003800200 */
[----:B--2---:R1:W2:Y:S01]  /*25790*/  LDS.128 R12, [R229+0x3000] ;  /* 0x00300000e50c7984 */ /* 0x0042a20000000c00 */
[----:B------:R-:W-:Y:S05]  /*257a0*/  @P4 BRA `(.L_x_2924) ;  /* 0x0000000000404947 */ /* 0x000fea0003800000 */
[----:B------:R-:W5:Y:S01]  /*257b0*/  LDCU UR8, c[0x0][0x440] ;  /* 0x00008800ff0877ac */ /* 0x000f620008000800 */
[----:B------:R-:W-:Y:S01]  /*257c0*/  IADD3 R3, P0, PT, R0, 0x20, RZ ;  /* 0x0000002000037810 */ /* 0x000fe20007f1e0ff */
[----:B------:R-:W-:Y:S01]  /*257d0*/  IMAD.MOV.U32 R24, RZ, RZ, R4 ;  /* 0x000000ffff187224 */ /* 0x000fe200078e0004 */
[----:B------:R-:W-:Y:S01]  /*257e0*/  MOV R25, R23 ;  /* 0x0000001700197202 */ /* 0x000fe20000000f00 */
[----:B------:R-:W3:Y:S02]  /*257f0*/  LDCU.64 UR4, c[0x0][0x3f0] ;  /* 0x00007e00ff0477ac */ /* 0x000ee40008000a00 */
[----:B------:R-:W-:Y:S02]  /*25800*/  IMAD.X R21, RZ, RZ, RZ, P0 ;  /* 0x000000ffff157224 */ /* 0x000fe400000e06ff */
[----:B------:R-:W-:-:S04]  /*25810*/  IMAD.WIDE.U32 R24, R3, R6, R24 ;  /* 0x0000000603187225 */ /* 0x000fc800078e0018 */
[----:B------:R-:W-:-:S04]  /*25820*/  IMAD R20, R21, R6, RZ ;  /* 0x0000000615147224 */ /* 0x000fc800078e02ff */
[----:B------:R-:W-:Y:S01]  /*25830*/  IMAD R20, R3, R7, R20 ;  /* 0x0000000703147224 */ /* 0x000fe200078e0214 */
[----:B-----5:R-:W-:Y:S02]  /*25840*/  ISETP.GE.AND P1, PT, R208, UR8, PT ;  /* 0x00000008d0007c0c */ /* 0x020fe4000bf26270 */
[----:B------:R-:W-:Y:S01]  /*25850*/  ISETP.GE.AND P0, PT, R2, UR8, PT ;  /* 0x0000000802007c0c */ /* 0x000fe2000bf06270 */
[----:B------:R-:W-:Y:S01]  /*25860*/  IMAD.IADD R20, R20, 0x1, R25 ;  /* 0x0000000114147824 */ /* 0x000fe200078e0219 */
[----:B---3--:R-:W-:-:S04]  /*25870*/  LEA R26, P2, R24, UR4, 0x1 ;  /* 0x00000004181a7c11 */ /* 0x008fc8000f8408ff */
[----:B------:R-:W-:-:S05]  /*25880*/  LEA.HI.X R27, R24, UR5, R20, 0x1, P2 ;  /* 0x00000005181b7c11 */ /* 0x000fca00090f0c14 */
[----:B----4-:R3:W-:Y:S04]  /*25890*/  @!P1 STG.E.128 desc[UR6][R26.64], R16 ;  /* 0x000000101a009986 */ /* 0x0107e8000c101d06 */
[----:B--2---:R3:W-:Y:S02]  /*258a0*/  @!P0 STG.E.128 desc[UR6][R26.64+0x80], R12 ;  /* 0x0000800c1a008986 */ /* 0x0047e4000c101d06 */
.L_x_2924:
[----:B------:R-:W-:Y:S05]  /*258b0*/  BSYNC.RECONVERGENT B0 ;  /* 0x0000000000007941 */ /* 0x000fea0003800200 */
.L_x_2923:
[----:B------:R-:W-:Y:S05]  /*258c0*/  @P3 EXIT ;  /* 0x000000000000394d */ /* 0x000fea0003800000 */
[----:B--23--:R2:W3:Y:S01]  /*258d0*/  LDS.128 R12, [R229+0x3800] ;  /* 0x00380000e50c7984 */ /* 0x00c4e20000000c00 */
[----:B------:R-:W5:Y:S01]  /*258e0*/  LDCU UR8, c[0x0][0x440] ;  /* 0x00008800ff0877ac */ /* 0x000f620008000800 */
[----:B------:R-:W-:Y:S01]  /*258f0*/  IADD3 R3, P0, PT, R0, 0x30, RZ ;  /* 0x0000003000037810 */ /* 0x000fe20007f1e0ff */
[----:B------:R-:W1:Y:S04]  /*25900*/  LDCU.64 UR4, c[0x0][0x3f0] ;  /* 0x00007e00ff0477ac */ /* 0x000e680008000a00 */
        /* <DEDUP_REMOVED lines=10> */
[----:B------:R2:W-:Y:S02]  /*259b0*/  @!P1 STG.E.128 desc[UR6][R6.64], R8 ;  /* 0x0000000806009986 */ /* 0x0005e4000c101d06 */
[----:B------:R-:W-:Y:S05]  /*259c0*/  @P0 EXIT ;  /* 0x000000000000094d */ /* 0x000fea0003800000 */
[----:B---3--:R-:W-:Y:S01]  /*259d0*/  STG.E.128 desc[UR6][R6.64+0x80], R12 ;  /* 0x0000800c06007986 */ /* 0x008fe2000c101d06 */
[----:B------:R-:W-:Y:S05]  /*259e0*/  EXIT ;  /* 0x000000000000794d */ /* 0x000fea0003800000 */
.L_x_2925:
        /* <DEDUP_REMOVED lines=9> */
.L_x_7213:


//--------------------- .text._ZN5flash24flash_fwd_splitkv_kernelI23Flash_fwd_kernel_traitsILi128ELi64ELi128ELi4ELb0ELb0EN7cutlass10bfloat16_tE19Flash_kernel_traitsILi128ELi64ELi128ELi4ES3_EELb1ELb0ELb0ELb0ELb1ELb0ELb1ELb0EEEvNS_16Flash_fwd_paramsE --------------------------
	.section	.text._ZN5flash24flash_fwd_splitkv_kernelI23Flash_fwd_kernel_traitsILi128ELi64ELi128ELi4ELb0ELb0EN7cutlass10bfloat16_tE19Flash_kernel_traitsILi128ELi64ELi128ELi4ES3_EELb1ELb0ELb0ELb0ELb1ELb0ELb1ELb0EEEvNS_16Flash_fwd_paramsE,"ax",@progbits
	.align	128
        .global         _ZN5flash24flash_fwd_splitkv_kernelI23Flash_fwd_kernel_traitsILi128ELi64ELi128ELi4ELb0ELb0EN7cutlass10bfloat16_tE19Flash_kernel_traitsILi128ELi64ELi128ELi4ES3_EELb1ELb0ELb0ELb0ELb1ELb0ELb1ELb0EEEvNS_16Flash_fwd_paramsE
        .type           _ZN5flash24flash_fwd_splitkv_kernelI23Flash_fwd_kernel_traitsILi128ELi64ELi128ELi4ELb0ELb0EN7cutlass10bfloat16_tE19Flash_kernel_traitsILi128ELi64ELi128ELi4ES3_EELb1ELb0ELb0ELb0ELb1ELb0ELb1ELb0EEEvNS_16Flash_fwd_paramsE,@function
        .size           _ZN5flash24flash_fwd_splitkv_kernelI23Flash_fwd_kernel_traitsILi128ELi64ELi128ELi4ELb0ELb0EN7cutlass10bfloat16_tE19Flash_kernel_traitsILi128ELi64ELi128ELi4ES3_EELb1ELb0ELb0ELb0ELb1ELb0ELb1ELb0EEEvNS_16Flash_fwd_paramsE,(.L_x_7214 - _ZN5flash24flash_fwd_splitkv_kernelI23Flash_fwd_kernel_traitsILi128ELi64ELi128ELi4ELb0ELb0EN7cutlass10bfloat16_tE19Flash_kernel_traitsILi128ELi64ELi128ELi4ES3_EELb1ELb0ELb0ELb0ELb1ELb0ELb1ELb0EEEvNS_16Flash_fwd_paramsE)
        .other          _ZN5flash24flash_fwd_splitkv_kernelI23Flash_fwd_kernel_traitsILi128ELi64ELi128ELi4ELb0ELb0EN7cutlass10bfloat16_tE19Flash_kernel_traitsILi128ELi64ELi128ELi4ES3_EELb1ELb0ELb0ELb0ELb1ELb0ELb1ELb0EEEvNS_16Flash_fwd_paramsE,@"STO_CUDA_ENTRY STV_DEFAULT"
_ZN5flash24flash_fwd_splitkv_kernelI23Flash_fwd_kernel_traitsILi128ELi64ELi128ELi4ELb0ELb0EN7cutlass10bfloat16_tE19Flash_kernel_traitsILi128ELi64ELi128ELi4ES3_EELb1ELb0ELb0ELb0ELb1ELb0ELb1ELb0EEEvNS_16Flash_fwd_paramsE:
.text._ZN5flash24flash_fwd_splitkv_kernelI23Flash_fwd_kernel_traitsILi128ELi64ELi128ELi4ELb0ELb0EN7cutlass10bfloat16_tE19Flash_kernel_traitsILi128ELi64ELi128ELi4ES3_EELb1ELb0ELb0ELb0ELb1ELb0ELb1ELb0EEEvNS_16Flash_fwd_paramsE:
[----:B------:R-:W-:Y:S08]  /*0000*/  LDC R1, c[0x0][0x37c] ;  /* 0x0000df00ff017b82 */ /* 0x000ff00000000800 */
[----:B------:R-:W1:Y:S01]  /*0010*/  LDC R9, c[0x0][0x3e0] ;  /* 0x0000f800ff097b82 */ /* 0x000e620000000800 */
[----:B------:R-:W2:Y:S01]  /*0020*/  S2R R32, SR_CTAID.Z ;  /* 0x0000000000207919 */ /* 0x000ea20000002700 */
[----:B------:R-:W3:Y:S01]  /*0030*/  LDCU.64 UR16, c[0x0][0x358] ;  /* 0x00006b00ff1077ac */ /* 0x000ee20008000a00 */
[----:B------:R-:W4:Y:S01]  /*0040*/  LDCU.64 UR4, c[0x0][0x470] ;  /* 0x00008e00ff0477ac */ /* 0x000f220008000a00 */
[----:B-1----:R-:W1:Y:S01]  /*0050*/  I2F.U32.RP R4, R9 ;  /* 0x0000000900047306 */ /* 0x002e620000209000 */
[----:B------:R-:W-:-:S07]  /*0060*/  ISETP.NE.U32.AND P1, PT, R9, RZ, PT ;  /* 0x000000ff0900720c */ /* 0x000fce0003f25070 */
        /* <DEDUP_REMOVED lines=12> */
[----:B------:R-:W-:Y:S01]  /*0130*/  ISETP.GE.U32.AND P0, PT, R0, R9, PT ;  /* 0x000000090000720c */ /* 0x000fe20003f06070 */
[----:B------:R-:W3:Y:S01]  /*0140*/  LDCU.U8 UR6, c[0x0][0x532] ;  /* 0x0000a640ff0677ac */ /* 0x000ee20008000000 */
[----:B-1----:R-:W-:-:S04]  /*0150*/  ISETP.NE.U32.AND P4, PT, R2, RZ, PT ;  /* 0x000000ff0200720c */ /* 0x002fc80003f85070 */
[----:B------:R-:W-:-:S07]  /*0160*/  ISETP.NE.AND.EX P4, PT, R3, RZ, PT, P4 ;  /* 0x000000ff0300720c */ /* 0x000fce0003f85340 */
[----:B------:R-:W-:Y:S02]  /*0170*/  @P0 IMAD.IADD R0, R0, 0x1, -R9 ;  /* 0x0000000100000824 */ /* 0x000fe400078e0a09 */
[----:B------:R-:W-:Y:S01]  /*0180*/  @P0 VIADD R213, R213, 0x1 ;  /* 0x00000001d5d50836 */ /* 0x000fe20000000000 */
[----:B------:R-:W-:Y:S02]  /*0190*/  ISETP.NE.U32.AND P0, PT, R2, RZ, PT ;  /* 0x000000ff0200720c */ /* 0x000fe40003f05070 */
[----:B------:R-:W-:Y:S02]  /*01a0*/  ISETP.GE.U32.AND P2, PT, R0, R9, PT ;  /* 0x000000090000720c */ /* 0x000fe40003f46070 */
[----:B---3--:R-:W-:Y:S02]  /*01b0*/  ISETP.NE.AND P5, PT, RZ, UR6, PT ;  /* 0x00000006ff007c0c */ /* 0x008fe4000bfa5270 */
[----:B------:R-:W-:Y:S01]  /*01c0*/  ISETP.NE.AND.EX P0, PT, R3, RZ, PT, P0 ;  /* 0x000000ff0300720c */ /* 0x000fe20003f05300 */
[----:B------:R-:W-:-:S08]  /*01d0*/  IMAD.MOV.U32 R3, RZ, RZ, -0x1 ;  /* 0xffffffffff037424 */ /* 0x000fd000078e00ff */
[----:B------:R-:W-:Y:S01]  /*01e0*/  @P2 VIADD R213, R213, 0x1 ;  /* 0x00000001d5d52836 */ /* 0x000fe20000000000 */
[----:B------:R-:W-:-:S05]  /*01f0*/  @!P1 LOP3.LUT R213, RZ, R9, RZ, 0x33, !PT ;  /* 0x00000009ffd59212 */ /* 0x000fca00078e33ff */
[C---:B--2---:R-:W-:Y:S02]  /*0200*/  IMAD.WIDE.U32 R12, R213.reuse, 0x4, R4 ;  /* 0x00000004d50c7825 */ /* 0x044fe400078e0004 */
[----:B------:R-:W1:Y:S02]  /*0210*/  LDC.64 R4, c[0x0][0x468] ;  /* 0x00011a00ff047b82 */ /* 0x000e640000000a00 */
[----:B------:R-:W-:Y:S01]  /*0220*/  IMAD.SHL.U32 R11, R213, 0x4, RZ ;  /* 0x00000004d50b7824 */ /* 0x000fe200078e00ff */
[----:B------:R-:W-:Y:S01]  /*0230*/  SHF.R.U32.HI R2, RZ, 0x1e, R213 ;  /* 0x0000001eff027819 */ /* 0x000fe200000116d5 */
[----:B------:R-:W5:Y:S01]  /*0240*/  @P0 LDG.E R3, desc[UR16][R12.64] ;  /* 0x000000100c030981 */ /* 0x000f62000c1e1900 */
[----:B----4-:R-:W-:-:S03]  /*0250*/  ISETP.NE.U32.AND P3, PT, RZ, UR4, PT ;  /* 0x00000004ff007c0c */ /* 0x010fc6000bf65070 */
[----:B------:R2:W5:Y:S01]  /*0260*/  @P4 LDG.E R6, desc[UR16][R12.64+0x4] ;  /* 0x000004100c064981 */ /* 0x000562000c1e1900 */
[----:B------:R-:W-:-:S13]  /*0270*/  ISETP.NE.AND.EX P3, PT, RZ, UR5, PT, P3 ;  /* 0x00000005ff007c0c */ /* 0x000fda000bf65330 */
[C---:B------:R-:W-:Y:S02]  /*0280*/  @P3 IADD3 R14, P0, PT, R11.reuse, UR4, RZ ;  /* 0x000000040b0e3c10 */ /* 0x040fe4000ff1e0ff */
[C---:B-1----:R-:W-:Y:S02]  /*0290*/  ISETP.EQ.U32.AND P6, PT, R4.reuse, RZ, PT ;  /* 0x000000ff0400720c */ /* 0x042fe40003fc2070 */
[----:B------:R-:W-:Y:S02]  /*02a0*/  IADD3 R16, P1, PT, R11, R4, RZ ;  /* 0x000000040b107210 */ /* 0x000fe40007f3e0ff */
[----:B------:R-:W-:Y:S02]  /*02b0*/  ISETP.EQ.OR.EX P6, PT, R5, RZ, !P5, P6 ;  /* 0x000000ff0500720c */ /* 0x000fe40006fc2760 */
[----:B------:R-:W-:Y:S01]  /*02c0*/  ISETP.NE.U32.AND P2, PT, R4, RZ, PT ;  /* 0x000000ff0400720c */ /* 0x000fe20003f45070 */
[C---:B------:R-:W-:Y:S01]  /*02d0*/  IMAD.X R17, R2.reuse, 0x1, R5, P1 ;  /* 0x0000000102117824 */ /* 0x040fe200008e0605 */
[----:B------:R-:W-:-:S02]  /*02e0*/  @P3 IADD3.X R15, PT, PT, R2, UR5, RZ, P0, !PT ;  /* 0x00000005020f3c10 */ /* 0x000fc400087fe4ff */
[----:B------:R-:W-:Y:S01]  /*02f0*/  ISETP.NE.AND.EX P2, PT, R5, RZ, PT, P2 ;  /* 0x000000ff0500720c */ /* 0x000fe20003f45320 */
[----:B------:R-:W-:-:S06]  /*0300*/  IMAD.MOV.U32 R5, RZ, RZ, -0x1 ;  /* 0xffffffffff057424 */ /* 0x000fcc00078e00ff */
[----:B------:R1:W5:Y:S06]  /*0310*/  @!P6 LDG.E R5, desc[UR16][R16.64] ;  /* 0x000000101005e981 */ /* 0x00036c000c1e1900 */
[----:B--2---:R-:W2:Y:S01]  /*0320*/  @!P2 LDC R13, c[0x0][0x438] ;  /* 0x00010e00ff0dab82 */ /* 0x004ea20000000800 */
[----:B------:R-:W-:Y:S05]  /*0330*/  @!P2 BRA `(.L_x_2926) ;  /* 0x00000000000ca947 */ /* 0x000fea0003800000 */
[----:B------:R-:W2:Y:S02]  /*0340*/  @P5 LDG.E R0, desc[UR16][R16.64+0x4] ;  /* 0x0000041010005981 */ /* 0x000ea4000c1e1900 */
[----:B--2--5:R-:W-:-:S06]  /*0350*/  @P5 IADD3 R13, PT, PT, R0, -R5, RZ ;  /* 0x80000005000d5210 */ /* 0x024fcc0007ffe0ff */
[----:B------:R3:W5:Y:S02]  /*0360*/  @!P5 LDG.E R13, desc[UR16][R16.64] ;  /* 0x00000010100dd981 */ /* 0x000764000c1e1900 */
.L_x_2926:
[----:B------:R-:W4:Y:S01]  /*0370*/  LDCU.64 UR4, c[0x0][0x478] ;  /* 0x00008f00ff0477ac */ /* 0x000f220008000a00 */
[----:B------:R-:W-:-:S06]  /*0380*/  IMAD.MOV.U32 R0, RZ, RZ, RZ ;  /* 0x000000ffff007224 */ /* 0x000fcc00078e00ff */
[----:B------:R1:W5:Y:S01]  /*0390*/  @P3 LDG.E R0, desc[UR16][R14.64] ;  /* 0x000000100e003981 */ /* 0x000362000c1e1900 */
[----:B----4-:R-:W-:-:S04]  /*03a0*/  ISETP.NE.U32.AND P0, PT, RZ, UR4, PT ;  /* 0x00000004ff007c0c */ /* 0x010fc8000bf05070 */
[----:B------:R-:W-:-:S13]  /*03b0*/  ISETP.NE.AND.EX P0, PT, RZ, UR5, PT, P0 ;  /* 0x00000005ff007c0c */ /* 0x000fda000bf05300 */
[----:B-1-3--:R-:W-:-:S04]  /*03c0*/  @P0 IADD3 R16, P1, PT, R11, UR4, RZ ;  /* 0x000000040b100c10 */ /* 0x00afc8000ff3e0ff */
[----:B------:R-:W-:-:S05]  /*03d0*/  @P0 IADD3.X R17, PT, PT, R2, UR5, RZ, P1, !PT ;  /* 0x0000000502110c10 */ /* 0x000fca0008ffe4ff */
[----:B------:R1:W5:Y:S01]  /*03e0*/  @P0 LDG.E R47, desc[UR16][R16.64] ;  /* 0x00000010102f0981 */ /* 0x000362000c1e1900 */
[----:B------:R-:W3:Y:S01]  /*03f0*/  S2R R41, SR_CTAID.X ;  /* 0x0000000000297919 */ /* 0x000ee20000002500 */
[----:B------:R-:W4:Y:S01]  /*0400*/  @!P4 LDC R46, c[0x0][0x434] ;  /* 0x00010d00ff2ecb82 */ /* 0x000f220000000800 */
[----:B-----5:R-:W-:Y:S02]  /*0410*/  @P4 IMAD.IADD R46, R6, 0x1, -R3 ;  /* 0x00000001062e4824 */ /* 0x020fe400078e0a03 */
[----:B---3--:R-:W-:-:S05]  /*0420*/  IMAD.SHL.U32 R143, R41, 0x40, RZ ;  /* 0x00000040298f7824 */ /* 0x008fca00078e00ff */
[----:B----4-:R-:W-:-:S13]  /*0430*/  ISETP.GT.AND P1, PT, R46, R143, PT ;  /* 0x0000008f2e00720c */ /* 0x010fda0003f24270 */
[----:B-1----:R-:W-:Y:S05]  /*0440*/  @!P1 EXIT ;  /* 0x000000000000994d */ /* 0x002fea0003800000 */
[----:B------:R-:W1:Y:S01]  /*0450*/  LDC R8, c[0x0][0x374] ;  /* 0x0000dd00ff087b82 */ /* 0x000e620000000800 */
[----:B------:R-:W3:Y:S01]  /*0460*/  LDCU UR14, c[0x0][0x508] ;  /* 0x0000a100ff0e77ac */ /* 0x000ee20008000800 */
[----:B------:R-:W-:Y:S01]  /*0470*/  @P0 IMAD.IADD R47, R47, 0x1, -R0 ;  /* 0x000000012f2f0824 */ /* 0x000fe200078e0a00 */
[----:B------:R-:W4:Y:S05]  /*0480*/  S2R R200, SR_TID.X ;  /* 0x0000000000c87919 */ /* 0x000f2a0000002100 */
[----:B------:R-:W5:Y:S08]  /*0490*/  LDC R4, c[0x0][0x438] ;  /* 0x00010e00ff047b82 */ /* 0x000f700000000800 */
[----:B------:R-:W2:Y:S01]  /*04a0*/  @!P0 LDC R14, c[0x0][0x43c] ;  /* 0x00010f00ff0e8b82 */ /* 0x000ea20000000800 */
[----:B-1----:R-:W-:-:S02]  /*04b0*/  IABS R12, R8 ;  /* 0x00000008000c7213 */ /* 0x002fc40000000000 */
[----:B------:R-:W-:Y:S02]  /*04c0*/  IABS R15, R8 ;  /* 0x00000008000f7213 */ /* 0x000fe40000000000 */
[----:B------:R-:W1:Y:S03]  /*04d0*/  I2F.RP R10, R12 ;  /* 0x0000000c000a7306 */ /* 0x000e660000209400 */
[----:B------:R-:W-:Y:S02]  /*04e0*/  IMAD.MOV R15, RZ, RZ, -R15 ;  /* 0x000000ffff0f7224 */ /* 0x000fe400078e0a0f */
[----:B-----5:R-:W-:-:S05]  /*04f0*/  VIADD R4, R4, 0x7f ;  /* 0x0000007f04047836 */ /* 0x020fca0000000000 */
[----:B------:R-:W-:-:S04]  /*0500*/  SHF.R.S32.HI R17, RZ, 0x1f, R4 ;  /* 0x0000001fff117819 */ /* 0x000fc80000011404 */
[----:B------:R-:W-:Y:S01]  /*0510*/  LEA.HI R17, R17, R4, RZ, 0x7 ;  /* 0x0000000411117211 */ /* 0x000fe200078f38ff */
[----:B-1----:R-:W1:Y:S03]  /*0520*/  MUFU.RCP R6, R10 ;  /* 0x0000000a00067308 */ /* 0x002e660000001000 */
        /* <DEDUP_REMOVED lines=10> */
[----:B------:R-:W-:Y:S02]  /*05d0*/  IMAD.HI.U32 R19, R7, R19, R6 ;  /* 0x0000001307137227 */ /* 0x000fe400078e0006 */
[----:B------:R-:W1:Y:S04]  /*05e0*/  @!P0 LDC.64 R6, c[0x0][0x488] ;  /* 0x00012200ff068b82 */ /* 0x000e680000000a00 */
[----:B------:R-:W-:-:S04]  /*05f0*/  IMAD.HI.U32 R10, R19, R4, RZ ;  /* 0x00000004130a7227 */ /* 0x000fc800078e00ff */
[----:B------:R-:W-:Y:S02]  /*0600*/  IMAD R15, R10, R15, R4 ;  /* 0x0000000f0a0f7224 */ /* 0x000fe400078e0204 */
[----:B------:R-:W5:Y:S03]  /*0610*/  S2R R4, SR_CTAID.Y ;  /* 0x0000000000047919 */ /* 0x000f660000002600 */
[----:B------:R-:W-:Y:S02]  /*0620*/  ISETP.GT.U32.AND P2, PT, R12, R15, PT ;  /* 0x0000000f0c00720c */ /* 0x000fe40003f44070 */
[----:B-1----:R-:W-:-:S11]  /*0630*/  @!P0 ISETP.NE.U32.AND P3, PT, R6, RZ, PT ;  /* 0x000000ff0600820c */ /* 0x002fd60003f65070 */
[----:B------:R-:W-:Y:S01]  /*0640*/  @!P2 IMAD.IADD R15, R15, 0x1, -R12 ;  /* 0x000000010f0fa824 */ /* 0x000fe200078e0a0c */
[----:B------:R-:W-:Y:S01]  /*0650*/  @!P0 ISETP.NE.AND.EX P3, PT, R7, RZ, PT, P3 ;  /* 0x000000ff0700820c */ /* 0x000fe20003f65330 */
[----:B------:R-:W-:Y:S01]  /*0660*/  @!P2 VIADD R10, R10, 0x1 ;  /* 0x000000010a0aa836 */ /* 0x000fe20000000000 */
[----:B------:R-:W-:Y:S01]  /*0670*/  ISETP.NE.AND P2, PT, R8, RZ, PT ;  /* 0x000000ff0800720c */ /* 0x000fe20003f45270 */
[----:B------:R-:W-:Y:S01]  /*0680*/  VIADD R7, R41, 0x1 ;  /* 0x0000000129077836 */ /* 0x000fe20000000000 */
[----:B------:R-:W-:Y:S02]  /*0690*/  ISETP.GE.U32.AND P4, PT, R15, R12, PT ;  /* 0x0000000c0f00720c */ /* 0x000fe40003f86070 */
[----:B--2---:R-:W-:Y:S01]  /*06a0*/  @!P0 SEL R14, R14, RZ, P3 ;  /* 0x000000ff0e0e8207 */ /* 0x004fe20001800000 */
[----:B------:R-:W-:-:S03]  /*06b0*/  IMAD R7, R7, 0x40, -R46 ;  /* 0x0000004007077824 */ /* 0x000fc600078e0a2e */
[----:B------:R-:W-:-:S05]  /*06c0*/  @!P0 IADD3 R47, PT, PT, R14, R13, -R0 ;  /* 0x0000000d0e2f8210 */ /* 0x000fca0007ffe800 */
[----:B------:R-:W-:Y:S02]  /*06d0*/  VIADD R12, R47, 0x7f ;  /* 0x0000007f2f0c7836 */ /* 0x000fe40000000000 */
[----:B------:R-:W-:-:S03]  /*06e0*/  @P4 VIADD R10, R10, 0x1 ;  /* 0x000000010a0a4836 */ /* 0x000fc60000000000 */
[----:B---3--:R-:W-:Y:S01]  /*06f0*/  IADD3 R6, PT, PT, R12, UR14, R7 ;  /* 0x0000000e0c067c10 */ /* 0x008fe2000fffe007 */
[----:B------:R-:W-:Y:S01]  /*0700*/  @!P1 IMAD.MOV R10, RZ, RZ, -R10 ;  /* 0x000000ffff0a9224 */ /* 0x000fe200078e0a0a */
[----:B------:R-:W-:Y:S02]  /*0710*/  SHF.R.S32.HI R7, RZ, 0x1f, R12 ;  /* 0x0000001fff077819 */ /* 0x000fe4000001140c */
[----:B------:R-:W-:Y:S02]  /*0720*/  @!P2 LOP3.LUT R10, RZ, R8, RZ, 0x33, !PT ;  /* 0x00000008ff0aa212 */ /* 0x000fe400078e33ff */
[----:B------:R-:W-:Y:S02]  /*0730*/  SHF.R.S32.HI R13, RZ, 0x1f, R6 ;  /* 0x0000001fff0d7819 */ /* 0x000fe40000011406 */
[----:B------:R-:W-:Y:S01]  /*0740*/  LEA.HI R7, R7, R12, RZ, 0x7 ;  /* 0x0000000c07077211 */ /* 0x000fe200078f38ff */
[----:B-----5:R-:W-:Y:S01]  /*0750*/  IMAD R207, R10, R4, RZ ;  /* 0x000000040acf7224 */ /* 0x020fe200078e02ff */
[----:B------:R-:W-:Y:S01]  /*0760*/  LEA.HI R13, R13, R6, RZ, 0x7 ;  /* 0x000000060d0d7211 */ /* 0x000fe200078f38ff */
[----:B------:R-:W-:Y:S01]  /*0770*/  IMAD.MOV R6, RZ, RZ, -R213 ;  /* 0x000000ffff067224 */ /* 0x000fe200078e0ad5 */
[----:B------:R-:W-:-:S02]  /*0780*/  SHF.R.S32.HI R7, RZ, 0x7, R7 ;  /* 0x00000007ff077819 */ /* 0x000fc40000011407 */
        /* <DEDUP_REMOVED lines=8> */
[----:B------:R-:W-:Y:S01]  /*0810*/  IMAD.SHL.U32 R5, R200, 0x4, RZ ;  /* 0x00000004c8057824 */ /* 0x000fe200078e00ff */
[----:B------:R-:W-:Y:S01]  /*0820*/  SHF.R.U32.HI R0, RZ, 0x4, R200 ;  /* 0x00000004ff007819 */ /* 0x000fe200000116c8 */
[----:B------:R-:W3:Y:S04]  /*0830*/  LDCU.64 UR6, c[0x0][0x3f8] ;  /* 0x00007f00ff0677ac */ /* 0x000ee80008000a00 */
[C---:B------:R-:W-:Y:S02]  /*0840*/  VIADD R6, R0.reuse, 0x8 ;  /* 0x0000000800067836 */ /* 0x040fe40000000000 */
[----:B------:R-:W-:-:S02]  /*0850*/  VIADD R8, R0, 0x10 ;  /* 0x0000001000087836 */ /* 0x000fc40000000000 */
[----:B-1----:R-:W-:Y:S02]  /*0860*/  IMAD R2, R4, R2, R213 ;  /* 0x0000000204027224 */ /* 0x002fe400078e02d5 */
[C---:B------:R-:W-:Y:S01]  /*0870*/  IMAD.SHL.U32 R4, R200.reuse, 0x8, RZ ;  /* 0x00000008c8047824 */ /* 0x040fe200078e00ff */
[----:B------:R-:W-:Y:S01]  /*0880*/  LOP3.LUT P6, R200, R200, 0xf, RZ, 0xc0, !PT ;  /* 0x0000000fc8c87812 */ /* 0x000fe200078cc0ff */
[----:B------:R-:W-:-:S03]  /*0890*/  IMAD R2, R2, R9, R32 ;  /* 0x0000000902027224 */ /* 0x000fc600078e0220 */
[----:B------:R-:W-:Y:S01]  /*08a0*/  LOP3.LUT R4, R4, 0x1f80, RZ, 0xc0, !PT ;  /* 0x00001f8004047812 */ /* 0x000fe200078ec0ff */
[--C-:B------:R-:W-:Y:S02]  /*08b0*/  IMAD R3, R2, R3, R143.reuse ;  /* 0x0000000302037224 */ /* 0x100fe400078e028f */
[----:B------:R-:W-:Y:S01]  /*08c0*/  IMAD.IADD R143, R46, 0x1, -R143 ;  /* 0x000000012e8f7824 */ /* 0x000fe200078e0a8f */
[----:B------:R-:W-:Y:S01]  /*08d0*/  LOP3.LUT R5, R4, 0x3c, R5, 0xf8, !PT ;  /* 0x0000003c04057812 */ /* 0x000fe200078ef805 */
[----:B--2---:R-:W-:Y:S01]  /*08e0*/  IMAD R2, R3, UR4, RZ ;  /* 0x0000000403027c24 */ /* 0x004fe2000f8e02ff */
[----:B------:R-:W1:Y:S01]  /*08f0*/  LDCU.64 UR4, c[0x0][0x428] ;  /* 0x00008500ff0477ac */ /* 0x000e620008000a00 */
[----:B------:R-:W-:Y:S01]  /*0900*/  VIADD R4, R0, 0x20 ;  /* 0x0000002000047836 */ /* 0x000fe20000000000 */
[----:B------:R-:W-:Y:S01]  /*0910*/  ISETP.GE.AND P1, PT, R6, R143, PT ;  /* 0x0000008f0600720c */ /* 0x000fe20003f26270 */
[----:B------:R-:W-:Y:S01]  /*0920*/  VIADD R6, R0, 0x18 ;  /* 0x0000001800067836 */ /* 0x000fe20000000000 */
[----:B------:R-:W-:-:S02]  /*0930*/  IADD3 R5, P0, PT, R2, R5, RZ ;  /* 0x0000000502057210 */ /* 0x000fc40007f1e0ff */
[-C--:B------:R-:W-:Y:S02]  /*0940*/  ISETP.GE.AND P2, PT, R0, R143.reuse, PT ;  /* 0x0000008f0000720c */ /* 0x080fe40003f46270 */
[----:B------:R-:W-:Y:S02]  /*0950*/  LEA.HI.X.SX32 R2, R2, RZ, 0x1, P0 ;  /* 0x000000ff02027211 */ /* 0x000fe400000f0eff */
[C---:B---3--:R-:W-:Y:S02]  /*0960*/  LEA R10, P0, R5.reuse, UR6, 0x2 ;  /* 0x00000006050a7c11 */ /* 0x048fe4000f8010ff */
[----:B------:R-:W-:Y:S02]  /*0970*/  ISETP.GE.AND P5, PT, R8, R143, PT ;  /* 0x0000008f0800720c */ /* 0x000fe40003fa6270 */
[----:B------:R-:W-:Y:S02]  /*0980*/  LEA.HI.X R11, R5, UR7, R2, 0x2, P0 ;  /* 0x00000007050b7c11 */ /* 0x000fe400080f1402 */
[----:B------:R-:W-:-:S02]  /*0990*/  IADD3 R2, P0, PT, R3, R0, RZ ;  /* 0x0000000003027210 */ /* 0x000fc40007f1e0ff */
[-C--:B------:R-:W-:Y:S01]  /*09a0*/  ISETP.GE.AND P4, PT, R6, R143.reuse, PT ;  /* 0x0000008f0600720c */ /* 0x080fe20003f86270 */
[----:B------:R-:W-:Y:S01]  /*09b0*/  VIADD R6, R0, 0x30 ;  /* 0x0000003000067836 */ /* 0x000fe20000000000 */
[----:B------:R-:W-:Y:S01]  /*09c0*/  LEA.HI.X.SX32 R3, R3, RZ, 0x1, P0 ;  /* 0x000000ff03037211 */ /* 0x000fe200000f0eff */
[----:B------:R-:W-:Y:S01]  /*09d0*/  @!P2 STG.E.128 desc[UR16][R10.64], RZ ;  /* 0x000000ff0a00a986 */ /* 0x000fe2000c101d10 */
[----:B-1----:R-:W-:Y:S02]  /*09e0*/  LEA R8, P0, R2, UR4, 0x2 ;  /* 0x0000000402087c11 */ /* 0x002fe4000f8010ff */
[----:B------:R-:W-:Y:S01]  /*09f0*/  ISETP.GE.AND P3, PT, R4, R143, PT ;  /* 0x0000008f0400720c */ /* 0x000fe20003f66270 */
[----:B------:R-:W-:Y:S01]  /*0a00*/  VIADD R4, R0, 0x28 ;  /* 0x0000002800047836 */ /* 0x000fe20000000000 */
[----:B------:R-:W-:Y:S01]  /*0a10*/  LEA.HI.X R9, R2, UR5, R3, 0x2, P0 ;  /* 0x0000000502097c11 */ /* 0x000fe200080f1403 */
[----:B------:R-:W-:Y:S01]  /*0a20*/  VIADD R2, R0, 0x38 ;  /* 0x0000003800027836 */ /* 0x000fe20000000000 */
[----:B------:R-:W-:Y:S01]  /*0a30*/  P2R R5, PR, RZ, 0x40 ;  /* 0x00000040ff057803 */ /* 0x000fe20000000000 */
[----:B------:R-:W-:Y:S01]  /*0a40*/  @!P2 STG.E.128 desc[UR16][R10.64+0x100], RZ ;  /* 0x000100ff0a00a986 */ /* 0x000fe2000c101d10 */
[----:B------:R-:W-:-:S02]  /*0a50*/  ISETP.NE.OR P6, PT, R200, RZ, P1 ;  /* 0x000000ffc800720c */ /* 0x000fc40000fc5670 */
[-C--:B------:R-:W-:Y:S01]  /*0a60*/  ISETP.GE.AND P2, PT, R4, R143.reuse, PT ;  /* 0x0000008f0400720c */ /* 0x080fe20003f46270 */
[----:B------:R-:W-:Y:S01]  /*0a70*/  @!P1 STG.E.128 desc[UR16][R10.64+0x1000], RZ ;  /* 0x001000ff0a009986 */ /* 0x000fe2000c101d10 */
[----:B------:R-:W-:-:S03]  /*0a80*/  ISETP.GE.AND P0, PT, R2, R143, PT ;  /* 0x0000008f0200720c */ /* 0x000fc60003f06270 */
[----:B------:R-:W-:Y:S01]  /*0a90*/  @!P1 STG.E.128 desc[UR16][R10.64+0x1100], RZ ;  /* 0x001100ff0a009986 */ /* 0x000fe2000c101d10 */
[----:B------:R-:W-:-:S03]  /*0aa0*/  ISETP.GE.AND P1, PT, R6, R143, PT ;  /* 0x0000008f0600720c */ /* 0x000fc60003f26270 */
[----:B------:R-:W-:Y:S02]  /*0ab0*/  @!P5 STG.E.128 desc[UR16][R10.64+0x2000], RZ ;  /* 0x002000ff0a00d986 */ /* 0x000fe4000c101d10 */
[----:B------:R-:W-:Y:S02]  /*0ac0*/  @!P6 IMAD.MOV.U32 R3, RZ, RZ, -0x800000 ;  /* 0xff800000ff03e424 */ /* 0x000fe400078e00ff */
[----:B------:R-:W-:Y:S01]  /*0ad0*/  @!P5 STG.E.128 desc[UR16][R10.64+0x2100], RZ ;  /* 0x002100ff0a00d986 */ /* 0x000fe2000c101d10 */
[----:B------:R-:W-:-:S03]  /*0ae0*/  ISETP.NE.OR P5, PT, R200, RZ, P5 ;  /* 0x000000ffc800720c */ /* 0x000fc60002fa5670 */
[----:B------:R-:W-:Y:S04]  /*0af0*/  @!P4 STG.E.128 desc[UR16][R10.64+0x3000], RZ ;  /* 0x003000ff0a00c986 */ /* 0x000fe8000c101d10 */
[----:B------:R-:W-:Y:S01]  /*0b00*/  @!P4 STG.E.128 desc[UR16][R10.64+0x3100], RZ ;  /* 0x003100ff0a00c986 */ /* 0x000fe2000c101d10 */
[----:B------:R-:W-:-:S03]  /*0b10*/  ISETP.NE.OR P4, PT, R200, RZ, P4 ;  /* 0x000000ffc800720c */ /* 0x000fc60002785670 */
[----:B------:R-:W-:Y:S02]  /*0b20*/  @!P3 STG.E.128 desc[UR16][R10.64+0x4000], RZ ;  /* 0x004000ff0a00b986 */ /* 0x000fe4000c101d10 */
[----:B------:R-:W-:Y:S02]  /*0b30*/  @!P5 IMAD.MOV.U32 R15, RZ, RZ, -0x800000 ;  /* 0xff800000ff0fd424 */ /* 0x000fe400078e00ff */
        /* <DEDUP_REMOVED lines=10> */
[----:B------:R-:W-:Y:S04]  /*0be0*/  @!P0 STG.E.128 desc[UR16][R10.64+0x7000], RZ ;  /* 0x007000ff0a008986 */ /* 0x000fe8000c101d10 */
[----:B------:R1:W-:Y:S01]  /*0bf0*/  @!P0 STG.E.128 desc[UR16][R10.64+0x7100], RZ ;  /* 0x007100ff0a008986 */ /* 0x0003e2000c101d10 */
[----:B------:R-:W-:-:S03]  /*0c00*/  ISETP.NE.OR P0, PT, R200, RZ, P0 ;  /* 0x000000ffc800720c */ /* 0x000fc60000705670 */
[----:B------:R2:W-:Y:S01]  /*0c10*/  @!P6 STG.E desc[UR16][R8.64+0x20], R3 ;  /* 0x000020030800e986 */ /* 0x0005e2000c101910 */
[----:B------:R-:W-:Y:S01]  /*0c20*/  ISETP.NE.AND P6, PT, R5, RZ, PT ;  /* 0x000000ff0500720c */ /* 0x000fe20003fc5270 */
[----:B------:R-:W-:Y:S02]  /*0c30*/  @!P2 IMAD.MOV.U32 R5, RZ, RZ, -0x800000 ;  /* 0xff800000ff05a424 */ /* 0x000fe400078e00ff */
[----:B------:R3:W-:Y:S01]  /*0c40*/  @!P5 STG.E desc[UR16][R8.64+0x40], R15 ;  /* 0x0000400f0800d986 */ /* 0x0007e2000c101910 */
[----:B------:R-:W-:-:S03]  /*0c50*/  ISETP.GE.OR P6, PT, R0, R143, P6 ;  /* 0x0000008f0000720c */ /* 0x000fc600037c6670 */
[----:B------:R3:W-:Y:S04]  /*0c60*/  @!P4 STG.E desc[UR16][R8.64+0x60], R13 ;  /* 0x0000600d0800c986 */ /* 0x0007e8000c101910 */
[----:B------:R3:W-:Y:S04]  /*0c70*/  @!P3 STG.E desc[UR16][R8.64+0x80], R7 ;  /* 0x000080070800b986 */ /* 0x0007e8000c101910 */
[----:B------:R3:W-:Y:S02]  /*0c80*/  @!P2 STG.E desc[UR16][R8.64+0xa0], R5 ;  /* 0x0000a0050800a986 */ /* 0x0007e4000c101910 */
[----:B-1----:R-:W-:-:S05]  /*0c90*/  @!P6 IMAD.MOV.U32 R11, RZ, RZ, -0x800000 ;  /* 0xff800000ff0be424 */ /* 0x002fca00078e00ff */
[----:B------:R3:W-:Y:S01]  /*0ca0*/  @!P6 STG.E desc[UR16][R8.64], R11 ;  /* 0x0000000b0800e986 */ /* 0x0007e2000c101910 */
[----:B--2---:R-:W-:-:S05]  /*0cb0*/  @!P1 IMAD.MOV.U32 R3, RZ, RZ, -0x800000 ;  /* 0xff800000ff039424 */ /* 0x004fca00078e00ff */
[----:B------:R3:W-:Y:S01]  /*0cc0*/  @!P1 STG.E desc[UR16][R8.64+0xc0], R3 ;  /* 0x0000c00308009986 */ /* 0x0007e2000c101910 */
[----:B------:R-:W-:Y:S05]  /*0cd0*/  @P0 EXIT ;  /* 0x000000000000094d */ /* 0x000fea0003800000 */
[----:B---3--:R-:W-:-:S05]  /*0ce0*/  MOV R3, 0xff800000 ;  /* 0xff80000000037802 */ /* 0x008fca0000000f00 */
[----:B------:R-:W-:Y:S01]  /*0cf0*/  STG.E desc[UR16][R8.64+0xe0], R3 ;  /* 0x0000e00308007986 */ /* 0x000fe2000c101910 */
[----:B------:R-:W-:Y:S05]  /*0d00*/  EXIT ;  /* 0x000000000000794d */ /* 0x000fea0003800000 */
.L_x_2927:
[----:B------:R-:W1:Y:S01]  /*0d10*/  LDCU.64 UR4, c[0x0][0x4d8] ;  /* 0x00009b00ff0477ac */ /* 0x000e620008000a00 */
[----:B------:R-:W-:Y:S01]  /*0d20*/  MOV R4, R213 ;  /* 0x000000d500047202 */ /* 0x000fe20000000f00 */
[----:B-1----:R-:W-:-:S04]  /*0d30*/  UISETP.NE.U32.AND UP0, UPT, UR4, URZ, UPT ;  /* 0x000000ff0400728c */ /* 0x002fc8000bf05070 */
[----:B------:R-:W-:-:S09]  /*0d40*/  UISETP.NE.AND.EX UP0, UPT, UR5, URZ, UPT, UP0 ;  /* 0x000000ff0500728c */ /* 0x000fd2000bf05300 */
[----:B------:R-:W-:Y:S05]  /*0d50*/  BRA.U !UP0, `(.L_x_2928) ;  /* 0x00000001080c7547 */ /* 0x000fea000b800000 */
[----:B------:R-:W-:-:S04]  /*0d60*/  IADD3 R6, P0, PT, R11, UR4, RZ ;  /* 0x000000040b067c10 */ /* 0x000fc8000ff1e0ff */
[----:B------:R-:W-:-:S05]  /*0d70*/  IADD3.X R7, PT, PT, R2, UR5, RZ, P0, !PT ;  /* 0x0000000502077c10 */ /* 0x000fca00087fe4ff */
[----:B------:R1:W5:Y:S04]  /*0d80*/  LDG.E R4, desc[UR16][R6.64] ;  /* 0x0000001006047981 */ /* 0x000368000c1e1900 */
.L_x_2928:
[----:B------:R-:W2:Y:S02]  /*0d90*/  LDCU.64 UR8, c[0x0][0x4e0] ;  /* 0x00009c00ff0877ac */ /* 0x000ea40008000a00 */
[----:B--2---:R-:W-:-:S04]  /*0da0*/  UISETP.NE.U32.AND UP1, UPT, UR8, URZ, UPT ;  /* 0x000000ff0800728c */ /* 0x004fc8000bf25070 */
[----:B------:R-:W-:-:S09]  /*0db0*/  UISETP.NE.AND.EX UP1, UPT, UR9, URZ, UPT, UP1 ;  /* 0x000000ff0900728c */ /* 0x000fd2000bf25310 */
[----:B------:R-:W-:Y:S05]  /*0dc0*/  BRA.U !UP1, `(.L_x_2929) ;  /* 0x0000000509887547 */ /* 0x000fea000b800000 */
[----:B------:R-:W2:Y:S01]  /*0dd0*/  LDC R13, c[0x0][0x4f0] ;  /* 0x00013c00ff0d7b82 */ /* 0x000ea20000000800 */
[----:B------:R-:W-:Y:S01]  /*0de0*/  LEA R2, R192, 0xffffff80, 0x7 ;  /* 0xffffff80c0027811 */ /* 0x000fe200078e38ff */
[----:B------:R-:W3:Y:S03]  /*0df0*/  LDCU.64 UR4, c[0x0][0x4e8] ;  /* 0x00009d00ff0477ac */ /* 0x000ee60008000a00 */
[----:B------:R-:W-:Y:S01]  /*0e00*/  IABS R0, R2 ;  /* 0x0000000200007213 */ /* 0x000fe20000000000 */
[----:B------:R-:W4:Y:S01]  /*0e10*/  LDCU.64 UR6, c[0x0][0x3a0] ;  /* 0x00007400ff0677ac */ /* 0x000f220008000a00 */
[----:B------:R-:W4:Y:S01]  /*0e20*/  LDCU.64 UR12, c[0x0][0x3b8] ;  /* 0x00007700ff0c77ac */ /* 0x000f220008000a00 */
[----:B------:R-:W4:Y:S01]  /*0e30*/  LDCU.64 UR10, c[0x0][0x3c0] ;  /* 0x00007800ff0a77ac */ /* 0x000f220008000a00 */
[----:B--2---:R-:W-:-:S04]  /*0e40*/  IABS R5, R13 ;  /* 0x0000000d00057213 */ /* 0x004fc80000000000 */
[----:B------:R-:W1:Y:S08]  /*0e50*/  I2F.RP R8, R5 ;  /* 0x0000000500087306 */ /* 0x000e700000209400 */
[----:B-1----:R-:W1:Y:S02]  /*0e60*/  MUFU.RCP R6, R8 ;  /* 0x0000000800067308 */ /* 0x002e640000001000 */
[----:B-1----:R-:W-:-:S06]  /*0e70*/  IADD3 R6, PT, PT, R6, 0xffffffe, RZ ;  /* 0x0ffffffe06067810 */ /* 0x002fcc0007ffe0ff */
[----:B------:R-:W1:Y:S02]  /*0e80*/  F2I.FTZ.U32.TRUNC.NTZ R7, R6 ;  /* 0x0000000600077305 */ /* 0x000e64000021f000 */
[----:B-1---5:R-:W-:Y:S01]  /*0e90*/  IMAD.MOV R4, RZ, RZ, -R7 ;  /* 0x000000ffff047224 */ /* 0x022fe200078e0a07 */
[----:B------:R-:W-:-:S03]  /*0ea0*/  MOV R6, RZ ;  /* 0x000000ff00067202 */ /* 0x000fc60000000f00 */
[----:B------:R-:W-:-:S04]  /*0eb0*/  IMAD R4, R4, R5, RZ ;  /* 0x0000000504047224 */ /* 0x000fc800078e02ff */
        /* <DEDUP_REMOVED lines=14> */
[----:B------:R-:W1:Y:S01]  /*0fa0*/  LDC R5, c[0x0][0x3e8] ;  /* 0x0000fa00ff057b82 */ /* 0x000e620000000800 */
[----:B------:R-:W2:Y:S05]  /*0fb0*/  LDCU.64 UR4, c[0x0][0x3a8] ;  /* 0x00007500ff0477ac */ /* 0x000eaa0008000a00 */
[----:B------:R-:W-:Y:S01]  /*0fc0*/  @P0 VIADD R9, R9, 0x1 ;  /* 0x0000000109090836 */ /* 0x000fe20000000000 */
[----:B------:R-:W-:-:S04]  /*0fd0*/  LEA R218, P0, R4, UR8, 0x2 ;  /* 0x0000000804da7c11 */ /* 0x000fc8000f8010ff */
[----:B------:R-:W-:Y:S02]  /*0fe0*/  LEA.HI.X R219, R4, UR9, R219, 0x2, P0 ;  /* 0x0000000904db7c11 */ /* 0x000fe400080f14db */
[----:B------:R-:W-:Y:S02]  /*0ff0*/  @!P1 IADD3 R9, PT, PT, -R9, RZ, RZ ;  /* 0x000000ff09099210 */ /* 0x000fe40007ffe1ff */
[----:B------:R-:W-:-:S05]  /*1000*/  @!P2 LOP3.LUT R9, RZ, R13, RZ, 0x33, !PT ;  /* 0x0000000dff09a212 */ /* 0x000fca00078e33ff */
[----:B------:R-:W-:-:S05]  /*1010*/  IMAD.WIDE R14, R9, 0x4, R218 ;  /* 0x00000004090e7825 */ /* 0x000fca00078e02da */
[----:B------:R-:W3:Y:S01]  /*1020*/  LDG.E R8, desc[UR16][R14.64] ;  /* 0x000000100e087981 */ /* 0x000ee2000c1e1900 */
[----:B-1----:R-:W-:Y:S01]  /*1030*/  IABS R6, R5 ;  /* 0x0000000500067213 */ /* 0x002fe20000000000 */
[----:B----4-:R-:W-:Y:S01]  /*1040*/  IMAD.U32 R134, RZ, RZ, UR12 ;  /* 0x0000000cff867e24 */ /* 0x010fe2000f8e00ff */
[----:B------:R-:W-:Y:S01]  /*1050*/  IADD3 R9, PT, PT, -R9, RZ, RZ ;  /* 0x000000ff09097210 */ /* 0x000fe20007ffe1ff */
[----:B------:R-:W-:Y:S01]  /*1060*/  IMAD.U32 R135, RZ, RZ, UR13 ;  /* 0x0000000dff877e24 */ /* 0x000fe2000f8e00ff */
[----:B------:R-:W1:Y:S01]  /*1070*/  I2F.RP R7, R6 ;  /* 0x0000000600077306 */ /* 0x000e620000209400 */
[----:B------:R-:W-:Y:S02]  /*1080*/  MOV R24, UR10 ;  /* 0x0000000a00187c02 */ /* 0x000fe40008000f00 */
[----:B------:R-:W-:-:S05]  /*1090*/  MOV R25, UR11 ;  /* 0x0000000b00197c02 */ /* 0x000fca0008000f00 */
[----:B-1----:R-:W1:Y:S02]  /*10a0*/  MUFU.RCP R10, R7 ;  /* 0x00000007000a7308 */ /* 0x002e640000001000 */
[----:B-1----:R-:W-:-:S06]  /*10b0*/  VIADD R10, R10, 0xffffffe ;  /* 0x0ffffffe0a0a7836 */ /* 0x002fcc0000000000 */
[----:B------:R-:W1:Y:S02]  /*10c0*/  F2I.FTZ.U32.TRUNC.NTZ R11, R10 ;  /* 0x0000000a000b7305 */ /* 0x000e64000021f000 */
[----:B-1----:R-:W-:Y:S02]  /*10d0*/  IADD3 R0, PT, PT, RZ, -R11, RZ ;  /* 0x8000000bff007210 */ /* 0x002fe40007ffe0ff */
[----:B------:R-:W-:-:S03]  /*10e0*/  MOV R10, RZ ;  /* 0x000000ff000a7202 */ /* 0x000fc60000000f00 */
        /* <DEDUP_REMOVED lines=14> */
[----:B------:R-:W-:-:S04]  /*11d0*/  @P2 IADD3 R0, PT, PT, R0, 0x1, RZ ;  /* 0x0000000100002810 */ /* 0x000fc80007ffe0ff */
[----:B------:R-:W-:Y:S01]  /*11e0*/  MOV R6, R0 ;  /* 0x0000000000067202 */ /* 0x000fe20000000f00 */
[----:B------:R-:W-:-:S04]  /*11f0*/  IMAD R0, R13, R9, R2 ;  /* 0x000000090d007224 */ /* 0x000fc800078e0202 */
[----:B------:R-:W-:Y:S01]  /*1200*/  @!P0 IMAD.MOV R6, RZ, RZ, -R6 ;  /* 0x000000ffff068224 */ /* 0x000fe200078e0a06 */
        /* <DEDUP_REMOVED lines=30> */
.L_x_2929:
        /* <DEDUP_REMOVED lines=15> */
.L_x_2931:
[----:B------:R-:W2:Y:S01]  /*14e0*/  LDC.64 R134, c[0x0][0x3b8] ;  /* 0x0000ee00ff867b82 */ /* 0x000ea20000000a00 */
[----:B-1----:R-:W-:-:S05]  /*14f0*/  IADD3 R6, PT, PT, R0, R5, RZ ;  /* 0x0000000500067210 */ /* 0x002fca0007ffe0ff */
[C---:B--2---:R-:W-:Y:S02]  /*1500*/  IMAD R13, R6.reuse, R135, RZ ;  /* 0x00000087060d7224 */ /* 0x044fe400078e02ff */
[----:B------:R-:W-:-:S05]  /*1510*/  IMAD.WIDE.U32 R6, R6, R134, RZ ;  /* 0x0000008606067225 */ /* 0x000fca00078e00ff */
[----:B------:R-:W-:Y:S02]  /*1520*/  IADD3 R13, PT, PT, R7, R13, RZ ;  /* 0x0000000d070d7210 */ /* 0x000fe40007ffe0ff */
[----:B------:R-:W-:Y:S02]  /*1530*/  MOV R12, R6 ;  /* 0x00000006000c7202 */ /* 0x000fe40000000f00 */
.L_x_2932:
        /* <DEDUP_REMOVED lines=14> */
.L_x_2933:
[----:B------:R-:W1:Y:S01]  /*1620*/  LDC.64 R24, c[0x0][0x3c0] ;  /* 0x0000f000ff187b82 */ /* 0x000e620000000a00 */
[----:B------:R-:W-:-:S05]  /*1630*/  IADD3 R5, PT, PT, R0, R5, RZ ;  /* 0x0000000500057210 */ /* 0x000fca0007ffe0ff */
[C---:B-1----:R-:W-:Y:S02]  /*1640*/  IMAD R15, R5.reuse, R25, RZ ;  /* 0x00000019050f7224 */ /* 0x042fe400078e02ff */
[----:B-----5:R-:W-:-:S05]  /*1650*/  IMAD.WIDE.U32 R4, R5, R24, RZ ;  /* 0x0000001805047225 */ /* 0x020fca00078e00ff */
[----:B------:R-:W-:Y:S02]  /*1660*/  IADD3 R15, PT, PT, R5, R15, RZ ;  /* 0x0000000f050f7210 */ /* 0x000fe40007ffe0ff */
[----:B------:R-:W-:-:S07]  /*1670*/  MOV R14, R4 ;  /* 0x00000004000e7202 */ /* 0x000fce0000000f00 */
.L_x_2934:
[----:B------:R-:W1:Y:S01]  /*1680*/  LDC R9, c[0x0][0x3e8] ;  /* 0x0000fa00ff097b82 */ /* 0x000e620000000800 */
[----:B------:R-:W-:Y:S02]  /*1690*/  CS2R R218, SRZ ;  /* 0x0000000000da7805 */ /* 0x000fe4000001ff00 */
[----:B-1----:R-:W-:-:S04]  /*16a0*/  IABS R4, R9 ;  /* 0x0000000900047213 */ /* 0x002fc80000000000 */
[----:B------:R-:W1:Y:S08]  /*16b0*/  I2F.RP R5, R4 ;  /* 0x0000000400057306 */ /* 0x000e700000209400 */
        /* <DEDUP_REMOVED lines=9> */
[----:B------:R-:W-:Y:S02]  /*1750*/  IMAD.HI.U32 R0, R7, R2, RZ ;  /* 0x0000000207007227 */ /* 0x000fe400078e00ff */
[----:B------:R-:W1:Y:S02]  /*1760*/  LDC.64 R6, c[0x0][0x3d8] ;  /* 0x0000f600ff067b82 */ /* 0x000e640000000a00 */
[----:B------:R-:W-:-:S04]  /*1770*/  IMAD.MOV R5, RZ, RZ, -R0 ;  /* 0x000000ffff057224 */ /* 0x000fc800078e0a00 */
[----:B------:R-:W-:Y:S01]  /*1780*/  IMAD R5, R4, R5, R2 ;  /* 0x0000000504057224 */ /* 0x000fe200078e0202 */
[----:B------:R-:W-:-:S04]  /*1790*/  LOP3.LUT R2, R32, R9, RZ, 0x3c, !PT ;  /* 0x0000000920027212 */ /* 0x000fc800078e3cff */
[----:B------:R-:W-:Y:S02]  /*17a0*/  ISETP.GT.U32.AND P0, PT, R4, R5, PT ;  /* 0x000000050400720c */ /* 0x000fe40003f04070 */
[----:B------:R-:W-:Y:S02]  /*17b0*/  ISETP.GE.AND P1, PT, R2, RZ, PT ;  /* 0x000000ff0200720c */ /* 0x000fe40003f26270 */
[----:B------:R-:W-:-:S04]  /*17c0*/  LEA R2, R192, 0xffffff80, 0x7 ;  /* 0xffffff80c0027811 */ /* 0x000fc800078e38ff */
[----:B------:R-:W-:Y:S01]  /*17d0*/  SHF.R.S32.HI R11, RZ, 0x1f, R2 ;  /* 0x0000001fff0b7819 */ /* 0x000fe20000011402 */
[----:B------:R-:W-:-:S04]  /*17e0*/  IMAD.WIDE.U32 R14, R2, R24, R14 ;  /* 0x00000018020e7225 */ /* 0x000fc800078e000e */
[----:B------:R-:W-:Y:S01]  /*17f0*/  @!P0 IADD3 R5, PT, PT, R5, -R4, RZ ;  /* 0x8000000405058210 */ /* 0x000fe20007ffe0ff */
[C---:B------:R-:W-:Y:S01]  /*1800*/  IMAD R8, R11.reuse, R24, RZ ;  /* 0x000000180b087224 */ /* 0x040fe200078e02ff */
[----:B------:R-:W-:Y:S01]  /*1810*/  @!P0 IADD3 R0, PT, PT, R0, 0x1, RZ ;  /* 0x0000000100008810 */ /* 0x000fe20007ffe0ff */
[----:B------:R-:W-:Y:S01]  /*1820*/  IMAD R11, R11, R134, RZ ;  /* 0x000000860b0b7224 */ /* 0x000fe200078e02ff */
[----:B------:R-:W-:Y:S01]  /*1830*/  ISETP.GE.U32.AND P2, PT, R5, R4, PT ;  /* 0x000000040500720c */ /* 0x000fe20003f46070 */
[C---:B------:R-:W-:Y:S01]  /*1840*/  IMAD R8, R2.reuse, R25, R8 ;  /* 0x0000001902087224 */ /* 0x040fe200078e0208 */
[----:B------:R-:W2:Y:S01]  /*1850*/  LDC.64 R4, c[0x0][0x3d0] ;  /* 0x0000f400ff047b82 */ /* 0x000ea20000000a00 */
[----:B------:R-:W-:Y:S01]  /*1860*/  ISETP.NE.AND P0, PT, R9, RZ, PT ;  /* 0x000000ff0900720c */ /* 0x000fe20003f05270 */
[----:B------:R-:W-:Y:S02]  /*1870*/  IMAD.WIDE.U32 R12, R2, R134, R12 ;  /* 0x00000086020c7225 */ /* 0x000fe400078e000c */
[----:B------:R-:W-:-:S02]  /*1880*/  IADD3 R15, PT, PT, R15, R8, RZ ;  /* 0x000000080f0f7210 */ /* 0x000fc40007ffe0ff */
[----:B------:R-:W-:-:S04]  /*1890*/  IMAD R11, R2, R135, R11 ;  /* 0x00000087020b7224 */ /* 0x000fc800078e020b */
[----:B------:R-:W-:Y:S02]  /*18a0*/  IMAD.IADD R13, R13, 0x1, R11 ;  /* 0x000000010d0d7824 */ /* 0x000fe400078e020b */
[----:B------:R-:W-:-:S05]  /*18b0*/  @P2 VIADD R0, R0, 0x1 ;  /* 0x0000000100002836 */ /* 0x000fca0000000000 */
[----:B------:R-:W-:Y:S02]  /*18c0*/  @!P1 IADD3 R0, PT, PT, -R0, RZ, RZ ;  /* 0x000000ff00009210 */ /* 0x000fe40007ffe1ff */
        /* <DEDUP_REMOVED lines=10> */
.L_x_2930:
[----:B------:R-:W-:Y:S01]  /*1970*/  ISETP.NE.AND P1, PT, R3, -0x1, PT ;  /* 0xffffffff0300780c */ /* 0x000fe20003f25270 */
[----:B------:R-:W-:Y:S01]  /*1980*/  IMAD.IADD R206, R46, 0x1, -R143 ;  /* 0x000000012ece7824 */ /* 0x000fe200078e0a8f */
[----:B------:R-:W-:Y:S01]  /*1990*/  SHF.R.U32.HI R20, RZ, 0x3, R200 ;  /* 0x00000003ff147819 */ /* 0x000fe200000116c8 */
[----:B------:R-:W-:Y:S01]  /*19a0*/  IMAD.SHL.U32 R197, R200, 0x8, RZ ;  /* 0x00000008c8c57824 */ /* 0x000fe200078e00ff */
[----:B------:R-:W1:Y:S01]  /*19b0*/  LDCU.64 UR6, c[0x0][0x388] ;  /* 0x00007100ff0677ac */ /* 0x000e620008000a00 */
[----:B------:R-:W-:Y:S01]  /*19c0*/  IMAD.MOV.U32 R21, RZ, RZ, RZ ;  /* 0x000000ffff157224 */ /* 0x000fe200078e00ff */
[C---:B------:R-:W-:Y:S01]  /*19d0*/  ISETP.GE.AND P4, PT, R20.reuse, R206, PT ;  /* 0x000000ce1400720c */ /* 0x040fe20003f86270 */
[C---:B------:R-:W-:Y:S01]  /*19e0*/  VIADD R17, R20.reuse, 0x30 ;  /* 0x0000003014117836 */ /* 0x040fe20000000000 */
[----:B------:R-:W-:Y:S01]  /*19f0*/  LOP3.LUT R27, R197, 0x38, RZ, 0xc0, !PT ;  /* 0x00000038c51b7812 */ /* 0x000fe200078ec0ff */
[----:B------:R-:W2:Y:S01]  /*1a00*/  LDCU.64 UR4, c[0x0][0x3c8] ;  /* 0x00007900ff0477ac */ /* 0x000ea20008000a00 */
[----:B------:R-:W-:Y:S01]  /*1a10*/  IMAD.WIDE.U32 R40, R41, 0x40, R20 ;  /* 0x0000004029287825 */ /* 0x000fe200078e0014 */
[----:B------:R-:W-:Y:S01]  /*1a20*/  LOP3.LUT R45, R197, 0x1f8, RZ, 0xc0, !PT ;  /* 0x000001f8c52d7812 */ /* 0x000fe200078ec0ff */
[----:B------:R-:W3:Y:S01]  /*1a30*/  S2UR UR10, SR_CgaCtaId ;  /* 0x00000000000a79c3 */ /* 0x000ee20000008800 */
[--C-:B------:R-:W-:Y:S01]  /*1a40*/  SHF.R.U32.HI R204, RZ, 0x1, R200.reuse ;  /* 0x00000001ffcc7819 */ /* 0x100fe200000116c8 */
[----:B------:R-:W-:Y:S01]  /*1a50*/  VIADD R21, R20, 0x10 ;  /* 0x0000001014157836 */ /* 0x000fe20000000000 */
[----:B------:R-:W-:Y:S01]  /*1a60*/  LOP3.LUT R45, R45, 0x38, R200, 0x78, !PT ;  /* 0x000000382d2d7812 */ /* 0x000fe200078e78c8 */
[----:B------:R-:W-:-:S02]  /*1a70*/  IMAD.SHL.U32 R44, R200, 0x40, RZ ;  /* 0x00000040c82c7824 */ /* 0x000fc400078e00ff */
[----:B------:R-:W-:Y:S01]  /*1a80*/  IMAD.SHL.U32 R203, R200, 0x20, RZ ;  /* 0x00000020c8cb7824 */ /* 0x000fe200078e00ff */
[----:B------:R-:W-:Y:S01]  /*1a90*/  ISETP.GE.AND P3, PT, R21, R206, PT ;  /* 0x000000ce1500720c */ /* 0x000fe20003f66270 */
[----:B------:R-:W4:Y:S01]  /*1aa0*/  @!P1 LDC.64 R6, c[0x0][0x398] ;  /* 0x0000e600ff069b82 */ /* 0x000f220000000a00 */
[----:B------:R-:W-:Y:S02]  /*1ab0*/  IMAD.MOV.U32 R199, RZ, RZ, 0x20 ;  /* 0x00000020ffc77424 */ /* 0x000fe400078e00ff */
[----:B------:R-:W-:Y:S01]  /*1ac0*/  LOP3.LUT R203, R203, 0x7c00, RZ, 0xc0, !PT ;  /* 0x00007c00cbcb7812 */ /* 0x000fe200078ec0ff */
[----:B------:R-:W-:Y:S02]  /*1ad0*/  IMAD.MOV.U32 R198, RZ, RZ, 0x40 ;  /* 0x00000040ffc67424 */ /* 0x000fe400078e00ff */
[----:B------:R-:W-:Y:S02]  /*1ae0*/  VIADD R148, R192, 0xffffffff ;  /* 0xffffffffc0947836 */ /* 0x000fe40000000000 */
[----:B------:R-:W5:Y:S01]  /*1af0*/  @P1 LDC.64 R4, c[0x0][0x3b0] ;  /* 0x0000ec00ff041b82 */ /* 0x000f620000000a00 */
[----:B----4-:R-:W-:Y:S01]  /*1b00*/  @!P1 IMAD.WIDE.U32 R8, R213, R6, RZ ;  /* 0x00000006d5089225 */ /* 0x010fe200078e00ff */
[----:B------:R-:W-:-:S03]  /*1b10*/  LOP3.LUT R6, R197, 0x1e00, RZ, 0xc0, !PT ;  /* 0x00001e00c5067812 */ /* 0x000fc600078ec0ff */
[----:B------:R-:W-:Y:S01]  /*1b20*/  @!P1 IMAD R0, R213, R7, R9 ;  /* 0x00000007d5009224 */ /* 0x000fe200078e0209 */
[----:B------:R-:W-:Y:S01]  /*1b30*/  SHF.R.S32.HI R7, RZ, 0x1f, R32 ;  /* 0x0000001fff077819 */ /* 0x000fe20000011420 */
[----:B------:R-:W-:Y:S01]  /*1b40*/  @!P1 IMAD.MOV.U32 R10, RZ, RZ, R8 ;  /* 0x000000ffff0a9224 */ /* 0x000fe200078e0008 */
[----:B------:R-:W-:Y:S01]  /*1b50*/  LOP3.LUT R45, R45, R6, RZ, 0xfc, !PT ;  /* 0x000000062d2d7212 */ /* 0x000fe200078efcff */
[----:B-----5:R-:W-:Y:S01]  /*1b60*/  @P1 IMAD.WIDE.U32 R14, R3, R4, RZ ;  /* 0x00000004030e1225 */ /* 0x020fe200078e00ff */
[----:B------:R-:W-:Y:S01]  /*1b70*/  IADD3 R4, P0, PT, R27, R12, RZ ;  /* 0x0000000c1b047210 */ /* 0x000fe20007f1e0ff */
[----:B------:R-:W4:Y:S02]  /*1b80*/  @!P4 LDC.64 R8, c[0x0][0x3b0] ;  /* 0x0000ec00ff08cb82 */ /* 0x000f240000000a00 */
[----:B------:R-:W-:Y:S01]  /*1b90*/  @P1 IMAD R0, R3, R5, R15 ;  /* 0x0000000503001224 */ /* 0x000fe200078e020f */
[----:B------:R-:W-:Y:S01]  /*1ba0*/  @P1 MOV R10, R14 ;  /* 0x0000000e000a1202 */ /* 0x000fe20000000f00 */
[----:B------:R-:W-:Y:S01]  /*1bb0*/  IMAD.X R5, RZ, RZ, R11, P0 ;  /* 0x000000ffff057224 */ /* 0x000fe200000e060b */
[----:B------:R-:W-:Y:S01]  /*1bc0*/  ISETP.GE.AND P1, PT, R17, R206, PT ;  /* 0x000000ce1100720c */ /* 0x000fe20003f26270 */
[C---:B------:R-:W-:Y:S01]  /*1bd0*/  VIADD R3, R20.reuse, 0x20 ;  /* 0x0000002014037836 */ /* 0x040fe20000000000 */
[----:B------:R-:W-:Y:S01]  /*1be0*/  IADD3 R10, P0, PT, R27, R10, RZ ;  /* 0x0000000a1b0a7210 */ /* 0x000fe20007f1e0ff */
[C---:B------:R-:W-:Y:S01]  /*1bf0*/  IMAD.WIDE.U32 R4, R20.reuse, R134, R4 ;  /* 0x0000008614047225 */ /* 0x040fe200078e0004 */
[----:B------:R-:W5:Y:S02]  /*1c00*/  @!P3 LDC.64 R14, c[0x0][0x3b0] ;  /* 0x0000ec00ff0ebb82 */ /* 0x000f640000000a00 */
[----:B------:R-:W-:Y:S01]  /*1c10*/  ISETP.GE.AND P2, PT, R3, R206, PT ;  /* 0x000000ce0300720c */ /* 0x000fe20003f46270 */
[----:B------:R-:W-:Y:S01]  /*1c20*/  IMAD R209, R20, R135, R5 ;  /* 0x0000008714d17224 */ /* 0x000fe200078e0205 */
[----:B-1----:R-:W-:Y:S01]  /*1c30*/  LEA R208, P5, R4, UR6, 0x1 ;  /* 0x0000000604d07c11 */ /* 0x002fe2000f8a08ff */
[----:B--2---:R-:W-:Y:S01]  /*1c40*/  IMAD R7, R7, UR4, RZ ;  /* 0x0000000407077c24 */ /* 0x004fe2000f8e02ff */
[----:B------:R-:W-:-:S02]  /*1c50*/  IADD3.X R11, PT, PT, RZ, R0, RZ, P0, !PT ;  /* 0x00000000ff0b7210 */ /* 0x000fc400007fe4ff */
[----:B------:R-:W-:Y:S01]  /*1c60*/  LEA.HI.X R209, R4, UR7, R209, 0x1, P5 ;  /* 0x0000000704d17c11 */ /* 0x000fe2000a8f0cd1 */
[----:B------:R-:W-:Y:S01]  /*1c70*/  IMAD R7, R32, UR5, R7 ;  /* 0x0000000520077c24 */ /* 0x000fe2000f8e0207 */
[----:B------:R-:W1:Y:S01]  /*1c80*/  @!P4 LDC.64 R4, c[0x0][0x380] ;  /* 0x0000e000ff04cb82 */ /* 0x000e620000000a00 */
[----:B------:R-:W-:Y:S01]  /*1c90*/  @!P3 IADD3 R19, P0, PT, R40, 0x10, RZ ;  /* 0x000000102813b810 */ /* 0x000fe20007f1e0ff */
[----:B------:R-:W-:Y:S01]  /*1ca0*/  IMAD.WIDE.U32 R32, R32, UR4, R10 ;  /* 0x0000000420207c25 */ /* 0x000fe2000f8e000a */
[----:B------:R-:W-:Y:S01]  /*1cb0*/  IADD3 R0, PT, PT, -R2, R47, RZ ;  /* 0x0000002f02007210 */ /* 0x000fe20007ffe1ff */
[----:B------:R-:W-:Y:S01]  /*1cc0*/  UMOV UR5, 0x400 ;  /* 0x0000040000057882 */ /* 0x000fe20000000000 */
[C---:B------:R-:W-:Y:S01]  /*1cd0*/  @!P2 IADD3 R22, P5, PT, R40.reuse, 0x20, RZ ;  /* 0x000000202816a810 */ /* 0x040fe20007fbe0ff */
[----:B------:R-:W-:Y:S01]  /*1ce0*/  @!P3 IMAD.X R23, RZ, RZ, R41, P0 ;  /* 0x000000ffff17b224 */ /* 0x000fe200000e0629 */
[C---:B------:R-:W-:Y:S01]  /*1cf0*/  @!P1 IADD3 R26, P0, PT, R40.reuse, 0x30, RZ ;  /* 0x00000030281a9810 */ /* 0x040fe20007f1e0ff */
[----:B------:R-:W2:Y:S01]  /*1d00*/  @!P2 LDC.64 R10, c[0x0][0x3b0] ;  /* 0x0000ec00ff0aab82 */ /* 0x000ea20000000a00 */
[----:B----4-:R-:W-:Y:S01]  /*1d10*/  @!P4 IMAD R35, R41, R8, RZ ;  /* 0x000000082923c224 */ /* 0x010fe200078e02ff */
[----:B---3--:R-:W-:Y:S01]  /*1d20*/  ULEA UR5, UR10, UR5, 0x18 ;  /* 0x000000050a057291 */ /* 0x008fe2000f8ec0ff */
[----:B------:R-:W-:Y:S01]  /*1d30*/  IMAD.IADD R33, R33, 0x1, R7 ;  /* 0x0000000121217824 */ /* 0x000fe200078e0207 */
[----:B------:R-:W3:Y:S01]  /*1d40*/  LDCU.64 UR6, c[0x0][0x390] ;  /* 0x00007200ff0677ac */ /* 0x000ee20008000a00 */
[----:B------:R-:W-:-:S02]  /*1d50*/  @!P4 IMAD R35, R40, R9, R35 ;  /* 0x000000092823c224 */ /* 0x000fc400078e0223 */
[--C-:B------:R-:W-:Y:S01]  /*1d60*/  @!P2 IMAD.X R29, RZ, RZ, R41.reuse, P5 ;  /* 0x000000ffff1da224 */ /* 0x100fe200028e0629 */
[----:B------:R-:W4:Y:S01]  /*1d70*/  @!P3 LDC.64 R12, c[0x0][0x380] ;  /* 0x0000e000ff0cbb82 */ /* 0x000f220000000a00 */
[----:B------:R-:W-:Y:S01]  /*1d80*/  @!P1 IMAD.X R31, RZ, RZ, R41, P0 ;  /* 0x000000ffff1f9224 */ /* 0x000fe200000e0629 */
[----:B------:R-:W-:Y:S01]  /*1d90*/  LEA R45, R45, UR5, 0x1 ;  /* 0x000000052d2d7c11 */ /* 0x000fe2000f8e08ff */
[----:B------:R-:W-:-:S04]  /*1da0*/  @!P4 IMAD.WIDE.U32 R40, R40, R8, R32 ;  /* 0x000000082828c225 */ /* 0x000fc800078e0020 */
[----:B------:R-:W-:Y:S01]  /*1db0*/  @!P4 IMAD.IADD R28, R41, 0x1, R35 ;  /* 0x00000001291cc824 */ /* 0x000fe200078e0223 */
[----:B------:R-:W3:Y:S01]  /*1dc0*/  @!P1 LDC.64 R6, c[0x0][0x3b0] ;  /* 0x0000ec00ff069b82 */ /* 0x000ee20000000a00 */
[C---:B-1----:R-:W-:Y:S01]  /*1dd0*/  @!P4 LEA R38, P0, R40.reuse, R4, 0x1 ;  /* 0x000000042826c211 */ /* 0x042fe200078008ff */
[----:B------:R-:W-:Y:S01]  /*1de0*/  @!P3 IMAD.MOV.U32 R36, RZ, RZ, R32 ;  /* 0x000000ffff24b224 */ /* 0x000fe200078e0020 */
[----:B------:R-:W-:Y:S01]  /*1df0*/  @!P2 MOV R35, R33 ;  /* 0x000000210023a202 */ /* 0x000fe20000000f00 */
[----:B------:R-:W-:Y:S01]  /*1e00*/  @!P3 IMAD.MOV.U32 R37, RZ, RZ, R33 ;  /* 0x000000ffff25b224 */ /* 0x000fe200078e0021 */
[----:B------:R-:W-:Y:S01]  /*1e10*/  @!P4 LEA.HI.X R39, R40, R5, R28, 0x1, P0 ;  /* 0x000000052827c211 */ /* 0x000fe200000f0c1c */
[----:B-----5:R-:W-:Y:S01]  /*1e20*/  @!P3 IMAD R28, R23, R14, RZ ;  /* 0x0000000e171cb224 */ /* 0x020fe200078e02ff */
[----:B------:R-:W-:Y:S01]  /*1e30*/  ISETP.GE.AND P0, PT, R21, R0, PT ;  /* 0x000000001500720c */ /* 0x000fe20003f06270 */
[----:B------:R-:W1:Y:S01]  /*1e40*/  @!P2 LDC.64 R8, c[0x0][0x380] ;  /* 0x0000e000ff08ab82 */ /* 0x000e620000000a00 */
[----:B------:R-:W-:Y:S01]  /*1e50*/  @!P2 IMAD.MOV.U32 R34, RZ, RZ, R32 ;  /* 0x000000ffff22a224 */ /* 0x000fe200078e0020 */
[----:B------:R-:W-:Y:S01]  /*1e60*/  @!PT LDS RZ, [RZ] ;  /* 0x00000000fffff984 */ /* 0x000fe20000000800 */
[----:B------:R-:W-:Y:S01]  /*1e70*/  @!PT LDS RZ, [RZ] ;  /* 0x00000000fffff984 */ /* 0x000fe20000000800 */
[----:B------:R-:W-:Y:S01]  /*1e80*/  @!PT LDS RZ, [RZ] ;  /* 0x00000000fffff984 */ /* 0x000fe20000000800 */
[----:B------:R-:W-:Y:S01]  /*1e90*/  @!P4 LDGSTS.E.BYPASS.LTC128B.128 [R45], desc[UR16][R38.64] ;  /* 0x00000000262dcfae */ /* 0x000fe2000b981a10 */
[----:B--2---:R-:W-:-:S02]  /*1ea0*/  @!P2 IMAD R29, R29, R10, RZ ;  /* 0x0000000a1d1da224 */ /* 0x004fc400078e02ff */
[C---:B------:R-:W-:Y:S01]  /*1eb0*/  @!P3 IMAD R15, R19.reuse, R15, R28 ;  /* 0x0000000f130fb224 */ /* 0x040fe200078e021c */
[----:B------:R-:W-:Y:S01]  /*1ec0*/  @!P4 LDGSTS.E.BYPASS.LTC128B.128 [R45+0x2000], desc[UR16][R38.64+0x80] ;  /* 0x02000080262dcfae */ /* 0x000fe2000b981a10 */
[----:B------:R-:W-:Y:S01]  /*1ed0*/  @!P3 IMAD.WIDE.U32 R36, R19, R14, R36 ;  /* 0x0000000e1324b225 */ /* 0x000fe200078e0024 */
[----:B------:R-:W2:Y:S03]  /*1ee0*/  @!P1 LDC.64 R4, c[0x0][0x380] ;  /* 0x0000e000ff049b82 */ /* 0x000ea60000000a00 */
[----:B------:R-:W-:Y:S01]  /*1ef0*/  @!P2 IMAD R11, R22, R11, R29 ;  /* 0x0000000b160ba224 */ /* 0x000fe200078e021d */
[----:B----4-:R-:W-:Y:S01]  /*1f00*/  @!P3 LEA R12, P6, R36, R12, 0x1 ;  /* 0x0000000c240cb211 */ /* 0x010fe200078c08ff */
[----:B------:R-:W-:Y:S01]  /*1f10*/  @!P2 IMAD.WIDE.U32 R34, R22, R10, R34 ;  /* 0x0000000a1622a225 */ /* 0x000fe200078e0022 */
[----:B------:R-:W-:-:S03]  /*1f20*/  SHF.L.U64.HI R10, R134, 0x4, R135 ;  /* 0x00000004860a7819 */ /* 0x000fc60000010287 */
[----:B------:R-:W-:Y:S02]  /*1f30*/  @!P3 IMAD.IADD R15, R37, 0x1, R15 ;  /* 0x00000001250fb824 */ /* 0x000fe400078e020f */
[----:B------:R-:W-:Y:S02]  /*1f40*/  IMAD.SHL.U32 R14, R134, 0x10, RZ ;  /* 0x00000010860e7824 */ /* 0x000fe400078e00ff */
[----:B------:R-:W-:Y:S01]  /*1f50*/  @!P2 IMAD.IADD R11, R35, 0x1, R11 ;  /* 0x00000001230ba824 */ /* 0x000fe200078e020b */
[----:B------:R-:W-:Y:S01]  /*1f60*/  @!P3 LEA.HI.X R13, R36, R13, R15, 0x1, P6 ;  /* 0x0000000d240db211 */ /* 0x000fe200030f0c0f */
[----:B---3--:R-:W-:Y:S01]  /*1f70*/  @!P1 IMAD R31, R31, R6, RZ ;  /* 0x000000061f1f9224 */ /* 0x008fe200078e02ff */
[----:B-1----:R-:W-:Y:S01]  /*1f80*/  @!P2 LEA R8, P5, R34, R8, 0x1 ;  /* 0x000000082208a211 */ /* 0x002fe200078a08ff */
[----:B------:R-:W-:Y:S01]  /*1f90*/  @!P1 IMAD.WIDE.U32 R32, R26, R6, R32 ;  /* 0x000000061a209225 */ /* 0x000fe200078e0020 */
[----:B------:R-:W-:Y:S01]  /*1fa0*/  @!P0 LEA R22, P4, R14, R208, 0x1 ;  /* 0x000000d00e168211 */ /* 0x000fe200078808ff */
[----:B------:R-:W-:Y:S01]  /*1fb0*/  @!P3 LDGSTS.E.BYPASS.LTC128B.128 [R45+0x800], desc[UR16][R12.64] ;  /* 0x008000000c2dbfae */ /* 0x000fe2000b981a10 */
[----:B------:R-:W-:Y:S01]  /*1fc0*/  @!P2 LEA.HI.X R9, R34, R9, R11, 0x1, P5 ;  /* 0x000000092209a211 */ /* 0x000fe200028f0c0b */
[----:B------:R-:W-:Y:S01]  /*1fd0*/  @!P1 IMAD R7, R26, R7, R31 ;  /* 0x000000071a079224 */ /* 0x000fe200078e021f */
[----:B------:R-:W-:Y:S01]  /*1fe0*/  ISETP.GE.AND P6, PT, R20, R0, PT ;  /* 0x000000001400720c */ /* 0x000fe20003fc6270 */
[----:B------:R1:W-:Y:S01]  /*1ff0*/  @!P3 LDGSTS.E.BYPASS.LTC128B.128 [R45+0x2800], desc[UR16][R12.64+0x80] ;  /* 0x028000800c2dbfae */ /* 0x0003e2000b981a10 */
[----:B------:R-:W-:Y:S01]  /*2000*/  @!P0 LEA.HI.X R23, R14, R209, R10, 0x1, P4 ;  /* 0x000000d10e178211 */ /* 0x000fe200020f0c0a */
[----:B------:R-:W-:Y:S01]  /*2010*/  @!P1 IMAD.IADD R7, R33, 0x1, R7 ;  /* 0x0000000121079824 */ /* 0x000fe200078e0207 */
[----:B--2---:R-:W-:Y:S01]  /*2020*/  @!P1 LEA R14, P4, R32, R4, 0x1 ;  /* 0x00000004200e9211 */ /* 0x004fe200078808ff */
[----:B------:R-:W-:Y:S01]  /*2030*/  @!P2 LDGSTS.E.BYPASS.LTC128B.128 [R45+0x1000], desc[UR16][R8.64] ;  /* 0x01000000082dafae */ /* 0x000fe2000b981a10 */
[----:B------:R-:W-:-:S02]  /*2040*/  ISETP.GE.AND P5, PT, R17, R0, PT ;  /* 0x000000001100720c */ /* 0x000fc40003fa6270 */
[----:B------:R-:W-:Y:S01]  /*2050*/  @!P1 LEA.HI.X R15, R32, R5, R7, 0x1, P4 ;  /* 0x00000005200f9211 */ /* 0x000fe200020f0c07 */
[----:B------:R2:W-:Y:S01]  /*2060*/  @!P2 LDGSTS.E.BYPASS.LTC128B.128 [R45+0x3000], desc[UR16][R8.64+0x80] ;  /* 0x03000080082dafae */ /* 0x0005e2000b981a10 */
[-C--:B------:R-:W-:Y:S01]  /*2070*/  ISETP.GE.AND P2, PT, R3, R0.reuse, PT ;  /* 0x000000000300720c */ /* 0x080fe20003f46270 */
[C---:B------:R-:W-:Y:S01]  /*2080*/  VIADD R7, R20.reuse, 0x60 ;  /* 0x0000006014077836 */ /* 0x040fe20000000000 */
[C---:B------:R-:W-:Y:S01]  /*2090*/  IADD3 R11, PT, PT, R20.reuse, 0x50, RZ ;  /* 0x00000050140b7810 */ /* 0x040fe20007ffe0ff */
[----:B------:R-:W-:Y:S01]  /*20a0*/  @!P1 LDGSTS.E.BYPASS.LTC128B.128 [R45+0x1800], desc[UR16][R14.64] ;  /* 0x018000000e2d9fae */ /* 0x000fe2000b981a10 */
[----:B------:R-:W-:Y:S01]  /*20b0*/  VIADD R5, R20, 0x70 ;  /* 0x0000007014057836 */ /* 0x000fe20000000000 */
[----:B------:R-:W-:Y:S02]  /*20c0*/  LOP3.LUT R26, R203, 0x200, R44, 0xf8, !PT ;  /* 0x00000200cb1a7812 */ /* 0x000fe400078ef82c */
[----:B------:R3:W-:Y:S01]  /*20d0*/  @!P1 LDGSTS.E.BYPASS.LTC128B.128 [R45+0x3800], desc[UR16][R14.64+0x80] ;  /* 0x038000800e2d9fae */ /* 0x0007e2000b981a10 */
[-C--:B------:R-:W-:Y:S01]  /*20e0*/  ISETP.GE.AND P4, PT, R11, R0.reuse, PT ;  /* 0x000000000b00720c */ /* 0x080fe20003f86270 */
[----:B------:R-:W-:Y:S01]  /*20f0*/  @!P5 IMAD R10, R135, 0x60, RZ ;  /* 0x00000060870ad824 */ /* 0x000fe200078e02ff */
[-C--:B------:R-:W-:Y:S01]  /*2100*/  ISETP.GE.AND P3, PT, R7, R0.reuse, PT ;  /* 0x000000000700720c */ /* 0x080fe20003f66270 */
[----:B------:R-:W-:Y:S01]  /*2110*/  @!P6 LDGSTS.E.BYPASS.LTC128B.128 [R45+0x4000], desc[UR16][R208.64] ;  /* 0x04000000d02defae */ /* 0x000fe2000b981a10 */
[----:B------:R-:W-:-:S03]  /*2120*/  ISETP.GE.AND P1, PT, R5, R0, PT ;  /* 0x000000000500720c */ /* 0x000fc60003f26270 */
[----:B------:R-:W-:Y:S04]  /*2130*/  @!P6 LDGSTS.E.BYPASS.LTC128B.128 [R45+0x8000], desc[UR16][R208.64+0x80] ;  /* 0x08000080d02defae */ /* 0x000fe8000b981a10 */
[----:B------:R-:W-:Y:S04]  /*2140*/  @!P0 LDGSTS.E.BYPASS.LTC128B.128 [R45+0x4800], desc[UR16][R22.64] ;  /* 0x04800000162d8fae */ /* 0x000fe8000b981a10 */
[----:B------:R4:W-:Y:S01]  /*2150*/  @!P0 LDGSTS.E.BYPASS.LTC128B.128 [R45+0x8800], desc[UR16][R22.64+0x80] ;  /* 0x08800080162d8fae */ /* 0x0009e2000b981a10 */
[----:B-1----:R-:W-:Y:S01]  /*2160*/  @!P2 LEA R12, P0, R134, R208, 0x6 ;  /* 0x000000d0860ca211 */ /* 0x002fe200078030ff */
[----:B------:R-:W-:-:S02]  /*2170*/  @!P3 IMAD R6, R135, 0xc0, RZ ;  /* 0x000000c08706b824 */ /* 0x000fc400078e02ff */
[----:B--2---:R-:W-:Y:S01]  /*2180*/  VIADD R9, R20, 0x40 ;  /* 0x0000004014097836 */ /* 0x004fe20000000000 */
[CC--:B------:R-:W-:Y:S01]  /*2190*/  @!P2 LEA.HI.X R13, R134.reuse, R209.reuse, R135, 0x6, P0 ;  /* 0x000000d1860da211 */ /* 0x0c0fe200000f3487 */
[C---:B------:R-:W-:Y:S02]  /*21a0*/  @!P4 IMAD R8, R135.reuse, 0xa0, RZ ;  /* 0x000000a08708c824 */ /* 0x040fe400078e02ff */
[----:B------:R-:W-:Y:S02]  /*21b0*/  @!P1 IMAD R4, R135, 0xe0, RZ ;  /* 0x000000e087049824 */ /* 0x000fe400078e02ff */
[----:B------:R-:W-:Y:S01]  /*21c0*/  @!P2 LDGSTS.E.BYPASS.LTC128B.128 [R45+0x5000], desc[UR16][R12.64] ;  /* 0x050000000c2dafae */ /* 0x000fe2000b981a10 */
[----:B---3--:R-:W-:Y:S01]  /*21d0*/  @!P5 MOV R15, R209 ;  /* 0x000000d1000fd202 */ /* 0x008fe20000000f00 */
[--C-:B------:R-:W-:Y:S02]  /*21e0*/  @!P5 IMAD.MOV.U32 R14, RZ, RZ, R208.reuse ;  /* 0x000000ffff0ed224 */ /* 0x100fe400078e00d0 */
[----:B------:R1:W-:Y:S01]  /*21f0*/  @!P2 LDGSTS.E.BYPASS.LTC128B.128 [R45+0x9000], desc[UR16][R12.64+0x80] ;  /* 0x090000800c2dafae */ /* 0x0003e2000b981a10 */
[----:B------:R-:W-:Y:S01]  /*2200*/  ISETP.GE.AND P2, PT, R9, R0, PT ;  /* 0x000000000900720c */ /* 0x000fe20003f46270 */
[----:B------:R-:W-:-:S04]  /*2210*/  @!P1 IMAD.WIDE.U32 R28, R134, 0xe0, R208 ;  /* 0x000000e0861c9825 */ /* 0x000fc800078e00d0 */
[----:B------:R-:W-:Y:S02]  /*2220*/  @!P1 IMAD.IADD R29, R29, 0x1, R4 ;  /* 0x000000011d1d9824 */ /* 0x000fe400078e0204 */
[----:B------:R-:W-:Y:S02]  /*2230*/  IMAD.SHL.U32 R4, R24, 0x10, RZ ;  /* 0x0000001018047824 */ /* 0x000fe400078e00ff */
[----:B----4-:R-:W-:-:S04]  /*2240*/  @!P5 IMAD.WIDE.U32 R22, R134, 0x60, R14 ;  /* 0x000000608616d825 */ /* 0x010fc800078e000e */
[----:B------:R-:W-:Y:S01]  /*2250*/  @!P2 LEA R30, P0, R134, R208, 0x7 ;  /* 0x000000d0861ea211 */ /* 0x000fe200078038ff */
[----:B------:R-:W-:-:S03]  /*2260*/  @!P5 IMAD.IADD R23, R23, 0x1, R10 ;  /* 0x000000011717d824 */ /* 0x000fc600078e020a */
[----:B------:R-:W-:Y:S02]  /*2270*/  @!P2 LEA.HI.X R31, R134, R209, R135, 0x7, P0 ;  /* 0x000000d1861fa211 */ /* 0x000fe400000f3c87 */
[----:B------:R-:W-:Y:S01]  /*2280*/  IADD3 R18, P0, PT, R27, R18, RZ ;  /* 0x000000121b127210 */ /* 0x000fe20007f1e0ff */
[----:B------:R-:W-:Y:S04]  /*2290*/  @!P5 LDGSTS.E.BYPASS.LTC128B.128 [R45+0x5800], desc[UR16][R22.64] ;  /* 0x05800000162ddfae */ /* 0x000fe8000b981a10 */
[----:B------:R-:W-:Y:S01]  /*22a0*/  IMAD.X R19, RZ, RZ, R16, P0 ;  /* 0x000000ffff137224 */ /* 0x000fe200000e0610 */
[----:B------:R-:W-:Y:S01]  /*22b0*/  @!P5 LDGSTS.E.BYPASS.LTC128B.128 [R45+0x9800], desc[UR16][R22.64+0x80] ;  /* 0x09800080162ddfae */ /* 0x000fe2000b981a10 */
[----:B-1----:R-:W-:Y:S01]  /*22c0*/  @!P4 IMAD.MOV.U32 R12, RZ, RZ, R208 ;  /* 0x000000ffff0cc224 */ /* 0x002fe200078e00d0 */
[----:B------:R-:W-:Y:S01]  /*22d0*/  ISETP.GE.AND P0, PT, R21, R0, PT ;  /* 0x000000001500720c */ /* 0x000fe20003f06270 */
[----:B------:R-:W-:Y:S01]  /*22e0*/  @!P4 IMAD.MOV.U32 R13, RZ, RZ, R209 ;  /* 0x000000ffff0dc224 */ /* 0x000fe200078e00d1 */
[----:B------:R-:W-:Y:S01]  /*22f0*/  @!P2 LDGSTS.E.BYPASS.LTC128B.128 [R45+0x6000], desc[UR16][R30.64] ;  /* 0x060000001e2dafae */ /* 0x000fe2000b981a10 */
[----:B------:R-:W-:Y:S01]  /*2300*/  IMAD.WIDE.U32 R18, R20, R24, R18 ;  /* 0x0000001814127225 */ /* 0x000fe200078e0012 */
[----:B------:R-:W-:-:S02]  /*2310*/  ISETP.GE.AND P5, PT, R17, R0, PT ;  /* 0x000000001100720c */ /* 0x000fc40003fa6270 */
[----:B------:R-:W-:Y:S01]  /*2320*/  @!P2 LDGSTS.E.BYPASS.LTC128B.128 [R45+0xa000], desc[UR16][R30.64+0x80] ;  /* 0x0a0000801e2dafae */ /* 0x000fe2000b981a10 */
[----:B------:R-:W-:Y:S01]  /*2330*/  @!P4 IMAD.WIDE.U32 R14, R134, 0xa0, R12 ;  /* 0x000000a0860ec825 */ /* 0x000fe200078e000c */
[----:B------:R-:W-:-:S03]  /*2340*/  ISETP.GE.AND P2, PT, R7, R0, PT ;  /* 0x000000000700720c */ /* 0x000fc60003f46270 */
[----:B------:R-:W-:-:S04]  /*2350*/  @!P3 IMAD.WIDE.U32 R12, R134, 0xc0, R208 ;  /* 0x000000c0860cb825 */ /* 0x000fc800078e00d0 */
[----:B------:R-:W-:Y:S01]  /*2360*/  @!P4 IMAD.IADD R15, R15, 0x1, R8 ;  /* 0x000000010f0fc824 */ /* 0x000fe200078e0208 */
[----:B------:R-:W-:Y:S01]  /*2370*/  @!P3 IADD3 R13, PT, PT, R13, R6, RZ ;  /* 0x000000060d0db210 */ /* 0x000fe20007ffe0ff */
[----:B------:R-:W-:Y:S01]  /*2380*/  IMAD R21, R20, R25, R19 ;  /* 0x0000001914157224 */ /* 0x000fe200078e0213 */
[----:B------:R-:W-:Y:S02]  /*2390*/  SHF.L.U64.HI R6, R24, 0x4, R25 ;  /* 0x0000000418067819 */ /* 0x000fe40000010219 */
[----:B------:R-:W-:Y:S01]  /*23a0*/  @!P4 LDGSTS.E.BYPASS.LTC128B.128 [R45+0x6800], desc[UR16][R14.64] ;  /* 0x068000000e2dcfae */ /* 0x000fe2000b981a10 */
[----:B------:R-:W-:-:S03]  /*23b0*/  @!P2 IMAD R10, R25, 0xc0, RZ ;  /* 0x000000c0190aa824 */ /* 0x000fc600078e02ff */
[----:B------:R1:W-:Y:S04]  /*23c0*/  @!P4 LDGSTS.E.BYPASS.LTC128B.128 [R45+0xa800], desc[UR16][R14.64+0x80] ;  /* 0x0a8000800e2dcfae */ /* 0x0003e8000b981a10 */
[----:B------:R-:W-:Y:S04]  /*23d0*/  @!P3 LDGSTS.E.BYPASS.LTC128B.128 [R45+0x7000], desc[UR16][R12.64] ;  /* 0x070000000c2dbfae */ /* 0x000fe8000b981a10 */
[----:B------:R2:W-:Y:S01]  /*23e0*/  @!P3 LDGSTS.E.BYPASS.LTC128B.128 [R45+0xb000], desc[UR16][R12.64+0x80] ;  /* 0x0b0000800c2dbfae */ /* 0x0005e2000b981a10 */
[----:B------:R-:W-:-:S03]  /*23f0*/  ISETP.GE.AND P3, PT, R11, R0, PT ;  /* 0x000000000b00720c */ /* 0x000fc60003f66270 */
[----:B------:R-:W-:Y:S04]  /*2400*/  @!P1 LDGSTS.E.BYPASS.LTC128B.128 [R45+0x7800], desc[UR16][R28.64] ;  /* 0x078000001c2d9fae */ /* 0x000fe8000b981a10 */
[----:B------:R-:W-:Y:S01]  /*2410*/  @!P1 LDGSTS.E.BYPASS.LTC128B.128 [R45+0xb800], desc[UR16][R28.64+0x80] ;  /* 0x0b8000801c2d9fae */ /* 0x000fe2000b981a10 */
[----:B------:R-:W-:-:S03]  /*2420*/  LEA R210, P1, R18, UR6, 0x1 ;  /* 0x0000000612d27c11 */ /* 0x000fc6000f8208ff */
[----:B------:R-:W0:Y:S01]  /*2430*/  LDGDEPBAR ;  /* 0x00000000000079af */ /* 0x000e220000000000 */
[----:B------:R-:W-:Y:S01]  /*2440*/  LEA.HI.X R211, R18, UR7, R21, 0x1, P1 ;  /* 0x0000000712d37c11 */ /* 0x000fe200088f0c15 */
[----:B------:R-:W-:Y:S01]  /*2450*/  @!P3 IMAD.MOV.U32 R16, RZ, RZ, R210 ;  /* 0x000000ffff10b224 */ /* 0x000fe200078e00d2 */
[----:B------:R-:W-:Y:S02]  /*2460*/  ISETP.GE.AND P1, PT, R5, R0, PT ;  /* 0x000000000500720c */ /* 0x000fe40003f26270 */
[----:B------:R-:W-:Y:S01]  /*2470*/  LOP3.LUT R5, R27, 0x1c0, R44, 0xf8, !PT ;  /* 0x000001c01b057812 */ /* 0x000fe200078ef82c */
[--C-:B------:R-:W-:Y:S01]  /*2480*/  @!P3 IMAD.MOV.U32 R17, RZ, RZ, R211.reuse ;  /* 0x000000ffff11b224 */ /* 0x100fe200078e00d3 */
[----:B-1----:R-:W-:Y:S01]  /*2490*/  @!P0 LEA R14, P4, R4, R210, 0x1 ;  /* 0x000000d2040e8211 */ /* 0x002fe200078808ff */
[----:B------:R-:W-:Y:S01]  /*24a0*/  @!P5 IMAD.WIDE.U32 R22, R24, 0x60, R210 ;  /* 0x000000601816d825 */ /* 0x000fe200078e00d2 */
[----:B------:R-:W-:Y:S02]  /*24b0*/  LOP3.LUT R7, R5, 0x8, R200, 0x78, !PT ;  /* 0x0000000805077812 */ /* 0x000fe400078e78c8 */
[----:B------:R-:W-:Y:S01]  /*24c0*/  @!P0 LEA.HI.X R15, R4, R211, R6, 0x1, P4 ;  /* 0x000000d3040f8211 */ /* 0x000fe200020f0c06 */
[----:B------:R-:W-:Y:S01]  /*24d0*/  @!P3 IMAD.WIDE.U32 R20, R24, 0xa0, R16 ;  /* 0x000000a01814b825 */ /* 0x000fe200078e0010 */
[----:B------:R-:W-:-:S02]  /*24e0*/  ISETP.GE.AND P4, PT, R9, R0, PT ;  /* 0x000000000900720c */ /* 0x000fc40003f86270 */
[----:B------:R-:W-:Y:S01]  /*24f0*/  LOP3.LUT R4, R44, 0x400, RZ, 0xc0, !PT ;  /* 0x000004002c047812 */ /* 0x000fe200078ec0ff */
[----:B------:R-:W-:Y:S02]  /*2500*/  @!P1 IMAD R8, R25, 0xe0, RZ ;  /* 0x000000e019089824 */ /* 0x000fe400078e02ff */
[----:B------:R-:W-:-:S04]  /*2510*/  @!P1 IMAD.WIDE.U32 R16, R24, 0xe0, R210 ;  /* 0x000000e018109825 */ /* 0x000fc800078e00d2 */
[----:B--2---:R-:W-:Y:S01]  /*2520*/  @!P5 IMAD R12, R25, 0x60, RZ ;  /* 0x00000060190cd824 */ /* 0x004fe200078e02ff */
[----:B------:R-:W-:-:S04]  /*2530*/  DEPBAR.LE SB0, 0x0 ;  /* 0x000080000000791a */ /* 0x000fc80000000000 */
[----:B------:R-:W-:Y:S01]  /*2540*/  BAR.SYNC.DEFER_BLOCKING 0x0 ;  /* 0x0000000000007b1d */ /* 0x000fe20000010000 */
[----:B------:R-:W-:Y:S01]  /*2550*/  @!P1 IMAD.IADD R9, R17, 0x1, R8 ;  /* 0x0000000111099824 */ /* 0x000fe200078e0208 */
[----:B------:R-:W-:Y:S01]  /*2560*/  @!P5 IADD3 R13, PT, PT, R23, R12, RZ ;  /* 0x0000000c170dd210 */ /* 0x000fe20007ffe0ff */
[----:B------:R-:W-:Y:S02]  /*2570*/  @!P1 IMAD.MOV.U32 R8, RZ, RZ, R16 ;  /* 0x000000ffff089224 */ /* 0x000fe400078e0010 */
[----:B------:R-:W-:Y:S02]  /*2580*/  @!P5 IMAD.MOV.U32 R12, RZ, RZ, R22 ;  /* 0x000000ffff0cd224 */ /* 0x000fe400078e0016 */
[----:B------:R-:W-:Y:S01]  /*2590*/  @!P3 IMAD R6, R25, 0xa0, RZ ;  /* 0x000000a01906b824 */ /* 0x000fe200078e02ff */
        /* <DEDUP_REMOVED lines=8> */
[----:B------:R-:W-:Y:S01]  /*2620*/  LEA R0, R7, R4, 0x1 ;  /* 0x0000000407007211 */ /* 0x000fe200078e08ff */
[----:B------:R-:W-:Y:S01]  /*2630*/  @P0 STS.128 [R45+0xc800], RZ ;  /* 0x00c800ff2d000388 */ /* 0x000fe20000000c00 */
[----:B------:R-:W-:Y:S01]  /*2640*/  @!P3 IMAD.IADD R7, R21, 0x1, R6 ;  /* 0x000000011507b824 */ /* 0x000fe200078e0206 */
[----:B------:R-:W-:Y:S02]  /*2650*/  @!P3 MOV R6, R20 ;  /* 0x000000140006b202 */ /* 0x000fe40000000f00 */
[----:B------:R-:W-:Y:S01]  /*2660*/  @P0 STS.128 [R45+0x10800], RZ ;  /* 0x010800ff2d000388 */ /* 0x000fe20000000c00 */
[----:B------:R-:W-:Y:S01]  /*2670*/  LOP3.LUT R3, R5, 0x8, R204, 0x78, !PT ;  /* 0x0000000805037812 */ /* 0x000fe200078e78cc */
[----:B------:R-:W-:Y:S02]  /*2680*/  VIADD R202, R0, UR5 ;  /* 0x0000000500ca7c36 */ /* 0x000fe40008000000 */
[----:B------:R-:W-:Y:S01]  /*2690*/  @!PT LDS RZ, [RZ] ;  /* 0x00000000fffff984 */ /* 0x000fe20000000800 */
[----:B------:R-:W-:Y:S01]  /*26a0*/  @!PT LDS RZ, [RZ] ;  /* 0x00000000fffff984 */ /* 0x000fe20000000800 */
[----:B------:R-:W-:Y:S01]  /*26b0*/  @!PT LDS RZ, [RZ] ;  /* 0x00000000fffff984 */ /* 0x000fe20000000800 */
[----:B------:R-:W-:Y:S01]  /*26c0*/  @!P0 LDGSTS.E.BYPASS.LTC128B.128 [R45+0xc800], desc[UR16][R14.64] ;  /* 0x0c8000000e2d8fae */ /* 0x000fe2000b981a10 */
[----:B------:R-:W-:-:S03]  /*26d0*/  IADD3 R112, PT, PT, R26, R3, RZ ;  /* 0x000000031a707210 */ /* 0x000fc60007ffe0ff */
[----:B------:R1:W-:Y:S01]  /*26e0*/  @!P0 LDGSTS.E.BYPASS.LTC128B.128 [R45+0x10800], desc[UR16][R14.64+0x80] ;  /* 0x108000800e2d8fae */ /* 0x0003e2000b981a10 */
[----:B------:R-:W-:-:S03]  /*26f0*/  LEA R112, R112, UR5, 0x1 ;  /* 0x0000000570707c11 */ /* 0x000fc6000f8e08ff */
[----:B------:R-:W-:Y:S04]  /*2700*/  @P6 STS.128 [R45+0xd000], RZ ;  /* 0x00d000ff2d006388 */ /* 0x000fe80000000c00 */
[----:B------:R-:W-:Y:S01]  /*2710*/  @P6 STS.128 [R45+0x11000], RZ ;  /* 0x011000ff2d006388 */ /* 0x000fe20000000c00 */
[----:B-1----:R-:W-:Y:S02]  /*2720*/  @!P2 IMAD.MOV.U32 R14, RZ, RZ, R210 ;  /* 0x000000ffff0ea224 */ /* 0x002fe400078e00d2 */
[----:B------:R-:W-:Y:S02]  /*2730*/  @!P2 IMAD.MOV.U32 R15, RZ, RZ, R211 ;  /* 0x000000ffff0fa224 */ /* 0x000fe400078e00d3 */
[C---:B------:R-:W-:Y:S01]  /*2740*/  @!P2 IMAD.WIDE.U32 R18, R24.reuse, 0xc0, R14 ;  /* 0x000000c01812a825 */ /* 0x040fe200078e000e */
[----:B------:R-:W-:-:S03]  /*2750*/  @!P6 LEA R14, P0, R24, R210, 0x6 ;  /* 0x000000d2180ee211 */ /* 0x000fc600078030ff */
[----:B------:R-:W-:Y:S01]  /*2760*/  @!P2 IMAD.IADD R11, R19, 0x1, R10 ;  /* 0x00000001130ba824 */ /* 0x000fe200078e020a */
[C---:B------:R-:W-:Y:S01]  /*2770*/  @!P6 LEA.HI.X R15, R24.reuse, R211, R25, 0x6, P0 ;  /* 0x000000d3180fe211 */ /* 0x040fe200000f3419 */
[----:B------:R-:W-:Y:S01]  /*2780*/  @!P2 IMAD.MOV.U32 R10, RZ, RZ, R18 ;  /* 0x000000ffff0aa224 */ /* 0x000fe200078e0012 */
[----:B------:R-:W-:-:S03]  /*2790*/  @!P4 LEA R16, P0, R24, R210, 0x7 ;  /* 0x000000d21810c211 */ /* 0x000fc600078038ff */
[----:B------:R-:W-:Y:S01]  /*27a0*/  @!PT LDS RZ, [RZ] ;  /* 0x00000000fffff984 */ /* 0x000fe20000000800 */
[----:B------:R-:W-:Y:S01]  /*27b0*/  @!PT LDS RZ, [RZ] ;  /* 0x00000000fffff984 */ /* 0x000fe20000000800 */
[----:B------:R-:W-:Y:S01]  /*27c0*/  @!PT LDS RZ, [RZ] ;  /* 0x00000000fffff984 */ /* 0x000fe20000000800 */
[----:B------:R-:W-:Y:S01]  /*27d0*/  @!P6 LDGSTS.E.BYPASS.LTC128B.128 [R45+0xd000], desc[UR16][R14.64] ;  /* 0x0d0000000e2defae */ /* 0x000fe2000b981a10 */
[----:B------:R-:W-:Y:S02]  /*27e0*/  @!P4 LEA.HI.X R17, R24, R211, R25, 0x7, P0 ;  /* 0x000000d31811c211 */ /* 0x000fe400000f3c19 */
[----:B------:R-:W-:Y:S01]  /*27f0*/  LOP3.LUT P0, RZ, R200, 0x4, RZ, 0xc0, !PT ;  /* 0x00000004c8ff7812 */ /* 0x000fe2000780c0ff */
[----:B------:R-:W-:Y:S03]  /*2800*/  @!P6 LDGSTS.E.BYPASS.LTC128B.128 [R45+0x11000], desc[UR16][R14.64+0x80] ;  /* 0x110000800e2defae */ /* 0x000fe6000b981a10 */
[----:B------:R-:W-:Y:S01]  /*2810*/  SEL R141, R198, 0xffffffc0, !P0 ;  /* 0xffffffc0c68d7807 */ /* 0x000fe20004000000 */
[----:B------:R-:W-:Y:S04]  /*2820*/  @P5 STS.128 [R45+0xd800], RZ ;  /* 0x00d800ff2d005388 */ /* 0x000fe80000000c00 */
[----:B------:R-:W-:Y:S01]  /*2830*/  @P5 STS.128 [R45+0x11800], RZ ;  /* 0x011800ff2d005388 */ /* 0x000fe20000000c00 */
[----:B------:R-:W-:-:S02]  /*2840*/  IMAD.IADD R128, R112, 0x1, R141 ;  /* 0x0000000170807824 */ /* 0x000fc400078e028d */
[----:B------:R-:W-:Y:S01]  /*2850*/  IMAD.IADD R196, R202, 0x1, R141 ;  /* 0x00000001cac47824 */ /* 0x000fe200078e028d */
        /* <DEDUP_REMOVED lines=9> */
[----:B------:R-:W-:Y:S01]  /*28f0*/  IADD3 R129, PT, PT, R202, R189, RZ ;  /* 0x000000bdca817210 */ /* 0x000fe20007ffe0ff */
[----:B------:R-:W-:Y:S01]  /*2900*/  IMAD.IADD R130, R112, 0x1, R189 ;  /* 0x0000000170827824 */ /* 0x000fe200078e02bd */
[C---:B------:R-:W-:Y:S01]  /*2910*/  IADD3 R132, PT, PT, R189.reuse, R128, RZ ;  /* 0x00000080bd847210 */ /* 0x040fe20007ffe0ff */
[----:B------:R-:W-:Y:S01]  /*2920*/  @!PT LDS RZ, [RZ] ;  /* 0x00000000fffff984 */ /* 0x000fe20000000800 */
[----:B------:R-:W-:Y:S01]  /*2930*/  @!PT LDS RZ, [RZ] ;  /* 0x00000000fffff984 */ /* 0x000fe20000000800 */
[----:B------:R-:W-:Y:S01]  /*2940*/  @!PT LDS RZ, [RZ] ;  /* 0x00000000fffff984 */ /* 0x000fe20000000800 */
[----:B------:R-:W-:Y:S01]  /*2950*/  @!P4 LDGSTS.E.BYPASS.LTC128B.128 [R45+0xe000], desc[UR16][R16.64] ;  /* 0x0e000000102dcfae */ /* 0x000fe2000b981a10 */
[----:B------:R-:W-:-:S03]  /*2960*/  IMAD.IADD R133, R189, 0x1, R196 ;  /* 0x00000001bd857824 */ /* 0x000fc600078e02c4 */
[----:B------:R-:W-:Y:S04]  /*2970*/  @!P4 LDGSTS.E.BYPASS.LTC128B.128 [R45+0x12000], desc[UR16][R16.64+0x80] ;  /* 0x12000080102dcfae */ /* 0x000fe8000b981a10 */
        /* <DEDUP_REMOVED lines=21> */
[----:B------:R-:W-:-:S03]  /*2ad0*/  ISETP.GT.AND P1, PT, R148, R207, PT ;  /* 0x000000cf9400720c */ /* 0x000fc60003f24270 */
[----:B------:R-:W-:Y:S04]  /*2ae0*/  LDSM.16.M88.4 R72, [R112] ;  /* 0x000000007048783b */ /* 0x000fe80000000200 */
[----:B------:R-:W4:Y:S04]  /*2af0*/  LDSM.16.M88.4 R20, [R0+UR5+0x4000] ;  /* 0x004000050014783b */ /* 0x000f280008000200 */
[----:B-1----:R-:W1:Y:S04]  /*2b00*/  LDSM.16.M88.4 R12, [R0+UR5+0x4800] ;  /* 0x00480005000c783b */ /* 0x002e680008000200 */
[----:B--2---:R-:W3:Y:S04]  /*2b10*/  LDSM.16.M88.4 R4, [R0+UR5+0x5000] ;  /* 0x005000050004783b */ /* 0x004ee80008000200 */
[----:B------:R-:W2:Y:S04]  /*2b20*/  LDSM.16.M88.4 R104, [R0+UR5+0x5800] ;  /* 0x005800050068783b */ /* 0x000ea80008000200 */
        /* <DEDUP_REMOVED lines=9> */
[C---:B-1----:R-:W-:Y:S03]  /*2bc0*/  HMMA.16816.F32.BF16 R16, R72.reuse, R12, RZ ;  /* 0x0000000c4810723c */ /* 0x042fe600000418ff */
[----:B------:R-:W-:Y:S04]  /*2bd0*/  LDSM.16.M88.4 R56, [R128] ;  /* 0x000000008038783b */ /* 0x000fe80000000200 */
[----:B------:R-:W-:Y:S01]  /*2be0*/  LDSM.16.M88.4 R68, [R129+0x6800] ;  /* 0x006800008144783b */ /* 0x000fe20000000200 */
[C---:B---3--:R-:W-:Y:S03]  /*2bf0*/  HMMA.16816.F32.BF16 R8, R72.reuse, R4, RZ ;  /* 0x000000044808723c */ /* 0x048fe600000418ff */
[----:B------:R-:W-:Y:S04]  /*2c00*/  LDSM.16.M88.4 R64, [R129+0x7000] ;  /* 0x007000008140783b */ /* 0x000fe80000000200 */
[----:B------:R-:W-:Y:S01]  /*2c10*/  LDSM.16.M88.4 R60, [R129+0x7800] ;  /* 0x00780000813c783b */ /* 0x000fe20000000200 */
[C---:B--2---:R-:W-:Y:S03]  /*2c20*/  HMMA.16816.F32.BF16 R108, R72.reuse, R104, RZ ;  /* 0x00000068486c723c */ /* 0x044fe600000418ff */
        /* <DEDUP_REMOVED lines=102> */
[----:B------:R3:W5:Y:S07]  /*3290*/  LDSM.16.M88.4 R40, [R0+UR5+0xa800] ;  /* 0x00a800050028783b */ /* 0x00076e0008000200 */
[C---:B----4-:R-:W-:Y:S08]  /*32a0*/  HMMA.16816.F32.BF16 R8, R116.reuse, R36, R8 ;  /* 0x000000247408723c */ /* 0x050ff00000041808 */
[----:B------:R-:W-:Y:S01]  /*32b0*/  HMMA.16816.F32.BF16 R4, R116, R38, R4 ;  /* 0x000000267404723c */ /* 0x000fe20000041804 */
[----:B------:R-:W4:Y:S07]  /*32c0*/  LDSM.16.M88.4 R36, [R129+0x8800] ;  /* 0x008800008124783b */ /* 0x000f2e0000000200 */
[----:B--2---:R-:W-:Y:S01]  /*32d0*/  HMMA.16816.F32.BF16 R28, R48, R112, R28 ;  /* 0x00000070301c723c */ /* 0x004fe2000004181c */
[----:B---3--:R-:W-:-:S04]  /*32e0*/  SHF.R.U32.HI R0, RZ, 0x2, R200 ;  /* 0x00000002ff007819 */ /* 0x008fc800000116c8 */
[----:B------:R-:W-:-:S03]  /*32f0*/  LOP3.LUT R0, R0, 0x7, RZ, 0xc0, !PT ;  /* 0x0000000700007812 */ /* 0x000fc600078ec0ff */
[C---:B-1----:R-:W-:Y:S08]  /*3300*/  HMMA.16816.F32.BF16 R8, R48.reuse, R32, R8 ;  /* 0x000000203008723c */ /* 0x042ff00000041808 */
[----:B------:R-:W-:Y:S01]  /*3310*/  HMMA.16816.F32.BF16 R4, R48, R34, R4 ;  /* 0x000000223004723c */ /* 0x000fe20000041804 */
[----:B------:R-:W1:Y:S07]  /*3320*/  LDSM.16.M88.4 R32, [R196+0x9000] ;  /* 0x00900000c420783b */ /* 0x000e6e0000000200 */
[C---:B-----5:R-:W-:Y:S08]  /*3330*/  HMMA.16816.F32.BF16 R100, R116.reuse, R52, R100 ;  /* 0x000000347464723c */ /* 0x060ff00000041864 */
[C---:B------:R-:W-:Y:S01]  /*3340*/  HMMA.16816.F32.BF16 R96, R116.reuse, R54, R96 ;  /* 0x000000367460723c */ /* 0x040fe20000041860 */
[----:B------:R-:W2:Y:S04]  /*3350*/  LDSM.16.M88.4 R52, [R129+0xb800] ;  /* 0x00b800008134783b */ /* 0x000ea80000000200 */
[----:B------:R-:W-:Y:S03]  /*3360*/  LDSM.16.M88.4 R128, [R196+0x9800] ;  /* 0x00980000c480783b */ /* 0x000fe60000000200 */
[C---:B------:R-:W-:Y:S08]  /*3370*/  HMMA.16816.F32.BF16 R92, R116.reuse, R40, R92 ;  /* 0x00000028745c723c */ /* 0x040ff0000004185c */
        /* <DEDUP_REMOVED lines=51> */
[----:B------:R-:W-:-:S04]  /*36b0*/  LOP3.LUT R32, R204, 0x1f0, RZ, 0xc0, !PT ;  /* 0x000001f0cc207812 */ /* 0x000fc800078ec0ff */
[----:B------:R-:W-:-:S03]  /*36c0*/  IADD3 R143, PT, PT, R32, 0x1, R143 ;  /* 0x00000001208f7810 */ /* 0x000fc60007ffe08f */
        /* <DEDUP_REMOVED lines=32> */
.L_x_2936:
        /* <DEDUP_REMOVED lines=59> */
.L_x_2937:
        /* <DEDUP_REMOVED lines=36> */
.L_x_2935:
[----:B------:R-:W-:Y:S01]  /*3ec0*/  IMAD.SHL.U32 R33, R200, 0x2, RZ ;  /* 0x00000002c8217824 */ /* 0x000fe200078e00ff */
[----:B------:R-:W2:Y:S01]  /*3ed0*/  LDCU UR4, c[0x0][0x45c] ;  /* 0x00008b80ff0477ac */ /* 0x000ea20008000800 */
[----:B------:R-:W-:-:S03]  /*3ee0*/  LOP3.LUT R194, R3, 0x200, R44, 0xf8, !PT ;  /* 0x0000020003c27812 */ /* 0x000fc600078ef82c */
[----:B------:R-:W-:Y:S02]  /*3ef0*/  LOP3.LUT R33, R33, 0x6, RZ, 0xc0, !PT ;  /* 0x0000000621217812 */ /* 0x000fe400078ec0ff */
[----:B------:R-:W-:-:S03]  /*3f00*/  LEA R201, R194, UR5, 0x1 ;  /* 0x00000005c2c97c11 */ /* 0x000fc6000f8e08ff */
[----:B------:R-:W-:Y:S02]  /*3f10*/  IMAD R33, R148, 0x80, R33 ;  /* 0x0000008094217824 */ /* 0x000fe400078e0221 */
[----:B------:R-:W-:Y:S01]  /*3f20*/  VIADD R66, R201, 0xc040 ;  /* 0x0000c040c9427836 */ /* 0x000fe20000000000 */
[----:B------:R-:W-:Y:S01]  /*3f30*/  LDSM.16.MT88.4 R68, [R201+0xc000] ;  /* 0x00c00000c944783b */ /* 0x000fe20000004200 */
[C---:B-1----:R-:W-:Y:S02]  /*3f40*/  VIADD R34, R33.reuse, 0x1 ;  /* 0x0000000121227836 */ /* 0x042fe40000000000 */
[----:B------:R-:W-:Y:S02]  /*3f50*/  VIADD R32, R33, 0x8 ;  /* 0x0000000821207836 */ /* 0x000fe40000000000 */
[----:B------:R-:W-:Y:S01]  /*3f60*/  IMAD.IADD R143, R189, 0x1, R201 ;  /* 0x00000001bd8f7824 */ /* 0x000fe200078e02c9 */
[CC--:B------:R-:W-:Y:S02]  /*3f70*/  ISETP.GE.AND P3, PT, R34.reuse, R193.reuse, PT ;  /* 0x000000c12200720c */ /* 0x0c0fe40003f66270 */
[----:B------:R-:W-:Y:S01]  /*3f80*/  ISETP.GE.AND P1, PT, R34, R0, PT ;  /* 0x000000002200720c */ /* 0x000fe20003f26270 */
[----:B------:R-:W-:Y:S01]  /*3f90*/  VIADD R34, R33, 0x9 ;  /* 0x0000000921227836 */ /* 0x000fe20000000000 */
[----:B------:R-:W-:-:S02]  /*3fa0*/  ISETP.GE.AND P6, PT, R32, R193, PT ;  /* 0x000000c12000720c */ /* 0x000fc40003fc6270 */
[-C--:B------:R-:W-:Y:S01]  /*3fb0*/  ISETP.GE.AND P2, PT, R32, R0.reuse, PT ;  /* 0x000000002000720c */ /* 0x080fe20003f46270 */
[C---:B------:R-:W-:Y:S01]  /*3fc0*/  VIADD R32, R33.reuse, 0x10 ;  /* 0x0000001021207836 */ /* 0x040fe20000000000 */
[-C--:B------:R-:W-:Y:S02]  /*3fd0*/  ISETP.GE.AND P4, PT, R34, R193.reuse, PT ;  /* 0x000000c12200720c */ /* 0x080fe40003f86270 */
[----:B------:R-:W-:Y:S01]  /*3fe0*/  FSEL R56, R20, -INF , !P6 ;  /* 0xff80000014387808 */ /* 0x000fe20007000000 */
[----:B------:R-:W-:Y:S01]  /*3ff0*/  VIADD R20, R33, 0x11 ;  /* 0x0000001121147836 */ /* 0x000fe20000000000 */
[----:B------:R-:W-:Y:S02]  /*4000*/  FSEL R36, R22, -INF , !P2 ;  /* 0xff80000016247808 */ /* 0x000fe40005000000 */
[----:B------:R-:W-:Y:S02]  /*4010*/  ISETP.GE.AND P6, PT, R34, R0, PT ;  /* 0x000000002200720c */ /* 0x000fe40003fc6270 */
[----:B------:R-:W-:-:S02]  /*4020*/  ISETP.GE.AND P2, PT, R32, R193, PT ;  /* 0x000000c12000720c */ /* 0x000fc40003f46270 */
[----:B------:R-:W-:Y:S01]  /*4030*/  FSEL R54, R21, -INF , !P4 ;  /* 0xff80000015367808 */ /* 0x000fe20006000000 */
[----:B------:R-:W-:Y:S01]  /*4040*/  VIADD R21, R33, 0x18 ;  /* 0x0000001821157836 */ /* 0x000fe20000000000 */
[-C--:B------:R-:W-:Y:S02]  /*4050*/  ISETP.GE.AND P4, PT, R32, R0.reuse, PT ;  /* 0x000000002000720c */ /* 0x080fe40003f86270 */
[----:B------:R-:W-:Y:S02]  /*4060*/  FSEL R38, R23, -INF , !P6 ;  /* 0xff80000017267808 */ /* 0x000fe40007000000 */
[----:B------:R-:W-:Y:S02]  /*4070*/  FSEL R32, R16, -INF , !P2 ;  /* 0xff80000010207808 */ /* 0x000fe40005000000 */
[C---:B------:R-:W-:Y:S02]  /*4080*/  ISETP.GE.AND P6, PT, R20.reuse, R193, PT ;  /* 0x000000c11400720c */ /* 0x040fe40003fc6270 */
[----:B------:R-:W-:Y:S01]  /*4090*/  ISETP.GE.AND P2, PT, R20, R0, PT ;  /* 0x000000001400720c */ /* 0x000fe20003f46270 */
[----:B------:R-:W-:Y:S01]  /*40a0*/  VIADD R20, R33, 0x19 ;  /* 0x0000001921147836 */ /* 0x000fe20000000000 */
[----:B------:R-:W-:-:S02]  /*40b0*/  FSEL R18, R18, -INF , !P4 ;  /* 0xff80000012127808 */ /* 0x000fc40006000000 */
        /* <DEDUP_REMOVED lines=8> */
[-C--:B------:R-:W-:Y:S02]  /*4140*/  ISETP.GE.AND P4, PT, R20, R0.reuse, PT ;  /* 0x000000001400720c */ /* 0x080fe40003f86270 */
[----:B------:R-:W-:Y:S02]  /*4150*/  FSEL R14, R14, -INF , !P6 ;  /* 0xff8000000e0e7808 */ /* 0x000fe40007000000 */
[----:B------:R-:W-:Y:S01]  /*4160*/  FSEL R20, R13, -INF , !P2 ;  /* 0xff8000000d147808 */ /* 0x000fe20005000000 */
[----:B------:R-:W-:Y:S01]  /*4170*/  VIADD R13, R33, 0x29 ;  /* 0x00000029210d7836 */ /* 0x000fe20000000000 */
[----:B------:R-:W-:Y:S01]  /*4180*/  FSEL R12, R15, -INF , !P4 ;  /* 0xff8000000f0c7808 */ /* 0x000fe20006000000 */
[----:B------:R-:W-:Y:S01]  /*4190*/  VIADD R15, R33, 0x28 ;  /* 0x00000028210f7836 */ /* 0x000fe20000000000 */
[C---:B------:R-:W-:Y:S02]  /*41a0*/  ISETP.GE.AND P6, PT, R19.reuse, R193, PT ;  /* 0x000000c11300720c */ /* 0x040fe40003fc6270 */
[----:B------:R-:W-:-:S02]  /*41b0*/  ISETP.GE.AND P2, PT, R19, R0, PT ;  /* 0x000000001300720c */ /* 0x000fc40003f46270 */
[-C--:B------:R-:W-:Y:S02]  /*41c0*/  ISETP.GE.AND P4, PT, R17, R193.reuse, PT ;  /* 0x000000c11100720c */ /* 0x080fe40003f86270 */
[----:B------:R-:W-:Y:S01]  /*41d0*/  FSEL R52, R8, -INF , !P6 ;  /* 0xff80000008347808 */ /* 0x000fe20007000000 */
[----:B------:R-:W-:Y:S01]  /*41e0*/  VIADD R8, R33, 0x30 ;  /* 0x0000003021087836 */ /* 0x000fe20000000000 */
[----:B------:R-:W-:Y:S02]  /*41f0*/  FSEL R46, R10, -INF , !P2 ;  /* 0xff8000000a2e7808 */ /* 0x000fe40005000000 */
[----:B------:R-:W-:Y:S02]  /*4200*/  FSEL R244, R9, -INF , !P4 ;  /* 0xff80000009f47808 */ /* 0x000fe40006000000 */
[----:B------:R-:W-:Y:S02]  /*4210*/  ISETP.GE.AND P6, PT, R17, R0, PT ;  /* 0x000000001100720c */ /* 0x000fe40003fc6270 */
[----:B------:R-:W-:-:S02]  /*4220*/  ISETP.GE.AND P2, PT, R15, R193, PT ;  /* 0x000000c10f00720c */ /* 0x000fc40003f46270 */
[-C--:B------:R-:W-:Y:S02]  /*4230*/  ISETP.GE.AND P4, PT, R15, R0.reuse, PT ;  /* 0x000000000f00720c */ /* 0x080fe40003f86270 */
        /* <DEDUP_REMOVED lines=22> */
[-C--:B------:R-:W-:Y:S01]  /*43a0*/  ISETP.GE.AND P4, PT, R4, R193.reuse, PT ;  /* 0x000000c10400720c */ /* 0x080fe20003f86270 */
[----:B------:R-:W-:Y:S01]  /*43b0*/  LDSM.16.MT88.4 R108, [R143+0x10000] ;  /* 0x010000008f6c783b */ /* 0x000fe20000004200 */
        /* <DEDUP_REMOVED lines=30> */
[----:B------:R-:W-:Y:S02]  /*45a0*/  ISETP.GE.AND P4, PT, R4, R193, PT ;  /* 0x000000c10400720c */ /* 0x000fe40003f86270 */
        /* <DEDUP_REMOVED lines=20> */
[-C--:B------:R-:W-:Y:S02]  /*46f0*/  ISETP.GE.AND P3, PT, R33, R0.reuse, PT ;  /* 0x000000002100720c */ /* 0x080fe40003f66270 */
[C---:B------:R-:W-:Y:S02]  /*4700*/  ISETP.GE.AND P6, PT, R4.reuse, R193, PT ;  /* 0x000000c10400720c */ /* 0x040fe40003fc6270 */
[----:B------:R-:W-:Y:S02]  /*4710*/  FSEL R182, R91, -INF , !P2 ;  /* 0xff8000005bb67808 */ /* 0x000fe40005000000 */
[----:B------:R-:W-:Y:S02]  /*4720*/  ISETP.GE.AND P2, PT, R4, R0, PT ;  /* 0x000000000400720c */ /* 0x000fe40003f46270 */
[----:B------:R-:W-:Y:S02]  /*4730*/  FMNMX3.FTZ R9, R9, R34, R22, !PT ;  /* 0x0000002209097276 */ /* 0x000fe40007810016 */
[----:B------:R-:W-:-:S02]  /*4740*/  FSEL R4, R31, -INF , !P1 ;  /* 0xff8000001f047808 */ /* 0x000fc40004800000 */
[----:B------:R-:W-:Y:S02]  /*4750*/  FSEL R30, R30, -INF , !P3 ;  /* 0xff8000001e1e7808 */ /* 0x000fe40005800000 */
[----:B------:R-:W-:Y:S02]  /*4760*/  FSEL R172, R84, -INF , !P6 ;  /* 0xff80000054ac7808 */ /* 0x000fe40007000000 */
[C---:B------:R-:W-:Y:S02]  /*4770*/  ISETP.GE.AND P3, PT, R7.reuse, R193, PT ;  /* 0x000000c10700720c */ /* 0x040fe40003f66270 */
[----:B------:R-:W-:Y:S02]  /*4780*/  ISETP.GE.AND P6, PT, R7, R0, PT ;  /* 0x000000000700720c */ /* 0x000fe40003fc6270 */
[----:B------:R-:W-:Y:S02]  /*4790*/  FMNMX3.FTZ R7, R9, R20, R52, !PT ;  /* 0x0000001409077276 */ /* 0x000fe40007810034 */
[----:B------:R-:W-:-:S02]  /*47a0*/  FMNMX3.FTZ R9, R30, R4, R36, !PT ;  /* 0x000000041e097276 */ /* 0x000fc40007810024 */
[----:B------:R-:W-:Y:S02]  /*47b0*/  ISETP.GE.AND P4, PT, R5, R193, PT ;  /* 0x000000c10500720c */ /* 0x000fe40003f86270 */
[----:B------:R-:W-:Y:S02]  /*47c0*/  FMNMX3.FTZ R9, R9, R38, R18, !PT ;  /* 0x0000002609097276 */ /* 0x000fe40007810012 */
[----:B------:R-:W-:Y:S01]  /*47d0*/  ISETP.GE.AND P1, PT, R5, R0, PT ;  /* 0x000000000500720c */ /* 0x000fe20003f26270 */
[----:B------:R-:W-:Y:S01]  /*47e0*/  VIADD R5, R33, 0x69 ;  /* 0x0000006921057836 */ /* 0x000fe20000000000 */
[----:B------:R-:W-:Y:S02]  /*47f0*/  FMNMX3.FTZ R9, R9, R16, R14, !PT ;  /* 0x0000001009097276 */ /* 0x000fe4000781000e */
[----:B------:R-:W-:Y:S02]  /*4800*/  FSEL R164, R86, -INF , !P2 ;  /* 0xff80000056a47808 */ /* 0x000fe40005000000 */
[----:B------:R-:W-:-:S02]  /*4810*/  FMNMX3.FTZ R9, R9, R12, R46, !PT ;  /* 0x0000000c09097276 */ /* 0x000fc4000781002e */
        /* <DEDUP_REMOVED lines=27> */
[----:B------:R-:W-:Y:S02]  /*49d0*/  ISETP.GE.AND P1, PT, R5, R193, PT ;  /* 0x000000c10500720c */ /* 0x000fe40003f26270 */
[----:B------:R-:W-:Y:S02]  /*49e0*/  FMNMX3.FTZ R9, R9, R186, R184, !PT ;  /* 0x000000ba09097276 */ /* 0x000fe400078100b8 */
[----:B------:R-:W-:-:S02]  /*49f0*/  FMNMX3.FTZ R7, R7, R214, R226, !PT ;  /* 0x000000d607077276 */ /* 0x000fc400078100e2 */
[----:B------:R-:W-:Y:S02]  /*4a00*/  FSEL R152, R72, -INF , !P1 ;  /* 0xff80000048987808 */ /* 0x000fe40004800000 */
[----:B------:R-:W-:Y:S02]  /*4a10*/  ISETP.GE.AND P1, PT, R5, R0, PT ;  /* 0x000000000500720c */ /* 0x000fe40003f26270 */
[----:B------:R-:W-:Y:S02]  /*4a20*/  FMNMX3.FTZ R5, R9, R182, R164, !PT ;  /* 0x000000b609057276 */ /* 0x000fe400078100a4 */
[----:B------:R-:W-:Y:S02]  /*4a30*/  FMNMX3.FTZ R7, R7, R224, R220, !PT ;  /* 0x000000e007077276 */ /* 0x000fe400078100dc */
[----:B------:R-:W-:Y:S02]  /*4a40*/  FSEL R158, R83, -INF , !P4 ;  /* 0xff800000539e7808 */ /* 0x000fe40006000000 */
        /* <DEDUP_REMOVED lines=9> */
[----:B------:R-:W-:Y:S01]  /*4ae0*/  FSEL R140, R75, -INF , !P4 ;  /* 0xff8000004b8c7808 */ /* 0x000fe20006000000 */
[----:B------:R-:W-:Y:S01]  /*4af0*/  LDSM.16.MT88.4 R76, [R143+0xc000] ;  /* 0x00c000008f4c783b */ /* 0x000fe20000004200 */
[----:B------:R-:W-:Y:S02]  /*4b00*/  FMNMX3.FTZ R5, R5, R144, R142, !PT ;  /* 0x0000009005057276 */ /* 0x000fe4000781008e */
[----:B------:R-:W-:Y:S02]  /*4b10*/  ISETP.GE.AND P6, PT, R33, R193, PT ;  /* 0x000000c12100720c */ /* 0x000fe40003fc6270 */
[----:B------:R-:W-:-:S02]  /*4b20*/  FMNMX3.FTZ R7, R7, R166, R156, !PT ;  /* 0x000000a607077276 */ /* 0x000fc4000781009c */
[----:B------:R-:W-:Y:S02]  /*4b30*/  FMNMX.FTZ R11, R140, R5, !PT ;  /* 0x000000058c0b7209 */ /* 0x000fe40007810000 */
        /* <DEDUP_REMOVED lines=9> */
[----:B-1----:R-:W-:Y:S01]  /*4bd0*/  FMNMX.FTZ R3, R8, R5, !PT ;  /* 0x0000000508037209 */ /* 0x002fe20007810000 */
[----:B------:R-:W-:-:S04]  /*4be0*/  VIADD R5, R201, 0xc000 ;  /* 0x0000c000c9057836 */ /* 0x000fc80000000000 */
[----:B------:R-:W-:Y:S02]  /*4bf0*/  @P0 VIADD R66, R5, 0xffffffc0 ;  /* 0xffffffc005420836 */ /* 0x000fe40000000000 */
[----:B--2---:R-:W-:Y:S01]  /*4c00*/  FMUL.FTZ R139, R3, UR4 ;  /* 0x00000004038b7c20 */ /* 0x004fe20008410000 */
[----:B---3--:R-:W-:Y:S01]  /*4c10*/  FMNMX.FTZ R132, R9, R132, !PT ;  /* 0x0000008409847209 */ /* 0x008fe20007810000 */
[----:B------:R-:W-:Y:S01]  /*4c20*/  IMAD.IADD R45, R189, 0x1, R66 ;  /* 0x00000001bd2d7824 */ /* 0x000fe200078e0242 */
[----:B------:R-:W-:Y:S02]  /*4c30*/  LDSM.16.MT88.4 R84, [R66] ;  /* 0x000000004254783b */ /* 0x000fe40000004200 */
[C---:B------:R-:W-:Y:S01]  /*4c40*/  FSETP.NEU.FTZ.AND P1, PT, R132.reuse, -INF , PT ;  /* 0xff8000008400780b */ /* 0x040fe20003f3d000 */
[----:B------:R-:W-:Y:S01]  /*4c50*/  FMUL.FTZ R145, R132, UR4 ;  /* 0x0000000484917c20 */ /* 0x000fe20008410000 */
[----:B------:R-:W1:Y:S04]  /*4c60*/  LDSM.16.MT88.4 R92, [R45] ;  /* 0x000000002d5c783b */ /* 0x000e680000004200 */
[----:B------:R-:W-:Y:S01]  /*4c70*/  FSEL R145, R145, RZ, P1 ;  /* 0x000000ff91917208 */ /* 0x000fe20000800000 */
[----:B------:R-:W2:Y:S01]  /*4c80*/  LDSM.16.MT88.4 R116, [R66+0x4000] ;  /* 0x004000004274783b */ /* 0x000ea20000004200 */
[----:B------:R-:W-:-:S03]  /*4c90*/  FSETP.NEU.FTZ.AND P1, PT, R3, -INF , PT ;  /* 0xff8000000300780b */ /* 0x000fc60003f3d000 */
[--C-:B------:R-:W-:Y:S01]  /*4ca0*/  FFMA.FTZ R137, R6, UR4, -R145.reuse ;  /* 0x0000000406897c23 */ /* 0x100fe20008010891 */
[----:B------:R-:W-:Y:S01]  /*4cb0*/  FSEL R139, R139, RZ, P1 ;  /* 0x000000ff8b8b7208 */ /* 0x000fe20000800000 */
[--C-:B------:R-:W-:Y:S01]  /*4cc0*/  FFMA.FTZ R138, R28, UR4, -R145.reuse ;  /* 0x000000041c8a7c23 */ /* 0x100fe20008010891 */
[--C-:B------:R-:W-:Y:S01]  /*4cd0*/  FFMA.FTZ R65, R56, UR4, -R145.reuse ;  /* 0x0000000438417c23 */ /* 0x100fe20008010891 */
[----:B------:R-:W-:Y:S01]  /*4ce0*/  FFMA.FTZ R64, R54, UR4, -R145 ;  /* 0x0000000436407c23 */ /* 0x000fe20008010891 */
[----:B------:R-:W-:Y:S01]  /*4cf0*/  LDSM.16.MT88.4 R8, [R45+0x800] ;  /* 0x000800002d08783b */ /* 0x000fe20000004200 */
[--C-:B------:R-:W-:Y:S01]  /*4d00*/  FFMA.FTZ R67, R4, UR4, -R139.reuse ;  /* 0x0000000404437c23 */ /* 0x100fe2000801088b */
[--C-:B------:R-:W-:Y:S01]  /*4d10*/  FFMA.FTZ R136, R30, UR4, -R139.reuse ;  /* 0x000000041e887c23 */ /* 0x100fe2000801088b */
[--C-:B------:R-:W-:Y:S01]  /*4d20*/  FFMA.FTZ R63, R36, UR4, -R139.reuse ;  /* 0x00000004243f7c23 */ /* 0x100fe2000801088b */
[----:B------:R-:W3:Y:S01]  /*4d30*/  LDSM.16.MT88.4 R4, [R45+0x4000] ;  /* 0x004000002d04783b */ /* 0x000ee20000004200 */
[----:B------:R-:W-:Y:S01]  /*4d40*/  FFMA.FTZ R62, R38, UR4, -R139 ;  /* 0x00000004263e7c23 */ /* 0x000fe2000801088b */
[----:B------:R-:W-:Y:S01]  /*4d50*/  MUFU.EX2 R138, R138 ;  /* 0x0000008a008a7308 */ /* 0x000fe20000000800 */
[--C-:B------:R-:W-:Y:S01]  /*4d60*/  FFMA.FTZ R61, R32, UR4, -R145.reuse ;  /* 0x00000004203d7c23 */ /* 0x100fe20008010891 */
[--C-:B------:R-:W-:Y:S01]  /*4d70*/  FFMA.FTZ R60, R34, UR4, -R145.reuse ;  /* 0x00000004223c7c23 */ /* 0x100fe20008010891 */
[--C-:B------:R-:W-:Y:S01]  /*4d80*/  FFMA.FTZ R57, R22, UR4, -R145.reuse ;  /* 0x0000000416397c23 */ /* 0x100fe20008010891 */
[----:B------:R-:W4:Y:S01]  /*4d90*/  MUFU.EX2 R137, R137 ;  /* 0x0000008900897308 */ /* 0x000f220000000800 */
[----:B------:R-:W-:Y:S01]  /*4da0*/  FFMA.FTZ R56, R20, UR4, -R145 ;  /* 0x0000000414387c23 */ /* 0x000fe20008010891 */
[--C-:B------:R-:W-:Y:S01]  /*4db0*/  FFMA.FTZ R59, R18, UR4, -R139.reuse ;  /* 0x00000004123b7c23 */ /* 0x100fe2000801088b */
[--C-:B------:R-:W-:Y:S01]  /*4dc0*/  FFMA.FTZ R58, R16, UR4, -R139.reuse ;  /* 0x00000004103a7c23 */ /* 0x100fe2000801088b */
[----:B------:R-:W-:Y:S01]  /*4dd0*/  MUFU.EX2 R65, R65 ;  /* 0x0000004100417308 */ /* 0x000fe20000000800 */
[--C-:B------:R-:W-:Y:S01]  /*4de0*/  FFMA.FTZ R55, R14, UR4, -R139.reuse ;  /* 0x000000040e377c23 */ /* 0x100fe2000801088b */
[----:B------:R-:W-:Y:S01]  /*4df0*/  FFMA.FTZ R54, R12, UR4, -R139 ;  /* 0x000000040c367c23 */ /* 0x000fe2000801088b */
[----:B------:R-:W5:Y:S01]  /*4e00*/  LDSM.16.MT88.4 R36, [R143+0xc800] ;  /* 0x00c800008f24783b */ /* 0x000f620000004200 */
[----:B------:R-:W1:Y:S01]  /*4e10*/  MUFU.EX2 R64, R64 ;  /* 0x0000004000407308 */ /* 0x000e620000000800 */
[----:B------:R-:W-:Y:S01]  /*4e20*/  FFMA.FTZ R53, R52, UR4, -R145 ;  /* 0x0000000434357c23 */ /* 0x000fe20008010891 */
[----:B------:R-:W-:Y:S01]  /*4e30*/  FFMA.FTZ R51, R46, UR4, -R139 ;  /* 0x000000042e337c23 */ /* 0x000fe2000801088b */
[----:B------:R-:W5:Y:S01]  /*4e40*/  LDSM.16.MT88.4 R12, [R66+0x4800] ;  /* 0x00480000420c783b */ /* 0x000f620000004200 */
[----:B------:R-:W-:Y:S01]  /*4e50*/  MUFU.EX2 R136, R136 ;  /* 0x0000008800887308 */ /* 0x000fe20000000800 */
[--C-:B------:R-:W-:Y:S01]  /*4e60*/  FFMA.FTZ R52, R244, UR4, -R145.reuse ;  /* 0x00000004f4347c23 */ /* 0x100fe20008010891 */
[----:B----4-:R-:W-:Y:S01]  /*4e70*/  F2FP.BF16.F32.PACK_AB R120, R137, R138 ;  /* 0x0000008a8978723e */ /* 0x010fe200000010ff */
[----:B------:R-:W4:Y:S01]  /*4e80*/  LDSM.16.MT88.4 R16, [R201+0x10800] ;  /* 0x01080000c910783b */ /* 0x000f220000004200 */
[----:B------:R-:W2:Y:S01]  /*4e90*/  MUFU.EX2 R67, R67 ;  /* 0x0000004300437308 */ /* 0x000ea20000000800 */
[--C-:B------:R-:W-:Y:S01]  /*4ea0*/  FFMA.FTZ R49, R246, UR4, -R145.reuse ;  /* 0x00000004f6317c23 */ /* 0x100fe20008010891 */
[----:B------:R-:W-:Y:S01]  /*4eb0*/  FFMA.FTZ R48, R48, UR4, -R145 ;  /* 0x0000000430307c23 */ /* 0x000fe20008010891 */
[----:B------:R-:W-:Y:S01]  /*4ec0*/  LDSM.16.MT88.4 R32, [R143+0x10800] ;  /* 0x010800008f20783b */ /* 0x000fe20000004200 */
[----:B------:R-:W-:Y:S01]  /*4ed0*/  MUFU.EX2 R63, R63 ;  /* 0x0000003f003f7308 */ /* 0x000fe20000000800 */
[--C-:B------:R-:W-:Y:S01]  /*4ee0*/  FFMA.FTZ R50, R50, UR4, -R139.reuse ;  /* 0x0000000432327c23 */ /* 0x100fe2000801088b */
[----:B-1----:R-:W-:Y:S01]  /*4ef0*/  F2FP.BF16.F32.PACK_AB R122, R64, R65 ;  /* 0x00000041407a723e */ /* 0x002fe200000010ff */
[----:B------:R-:W-:Y:S01]  /*4f00*/  LDSM.16.MT88.4 R28, [R201+0xc800] ;  /* 0x00c80000c91c783b */ /* 0x000fe20000004200 */
[----:B------:R-:W1:Y:S01]  /*4f10*/  MUFU.EX2 R62, R62 ;  /* 0x0000003e003e7308 */ /* 0x000e620000000800 */
[--C-:B------:R-:W-:Y:S01]  /*4f20*/  FFMA.FTZ R47, R42, UR4, -R139.reuse ;  /* 0x000000042a2f7c23 */ /* 0x100fe2000801088b */
[----:B------:R-:W-:Y:S01]  /*4f30*/  FFMA.FTZ R46, R40, UR4, -R139 ;  /* 0x00000004282e7c23 */ /* 0x000fe2000801088b */
[----:B------:R-:W-:Y:S01]  /*4f40*/  LDSM.16.MT88.4 R20, [R66+0x800] ;  /* 0x000800004214783b */ /* 0x000fe20000004200 */
[----:B------:R-:W-:Y:S01]  /*4f50*/  MUFU.EX2 R61, R61 ;  /* 0x0000003d003d7308 */ /* 0x000fe20000000800 */
[----:B------:R-:W-:Y:S01]  /*4f60*/  FFMA.FTZ R149, R174, UR4, -R145 ;  /* 0x00000004ae957c23 */ /* 0x000fe20008010891 */
[----:B--2---:R-:W-:Y:S01]  /*4f70*/  F2FP.BF16.F32.PACK_AB R121, R67, R136 ;  /* 0x000000884379723e */ /* 0x004fe200000010ff */
[----:B------:R-:W-:Y:S01]  /*4f80*/  LDSM.16.MT88.4 R40, [R45+0x5000] ;  /* 0x005000002d28783b */ /* 0x000fe20000004200 */
[----:B------:R-:W2:Y:S01]  /*4f90*/  MUFU.EX2 R60, R60 ;  /* 0x0000003c003c7308 */ /* 0x000ea20000000800 */
[----:B------:R-:W-:Y:S01]  /*4fa0*/  FFMA.FTZ R151, R180, UR4, -R139 ;  /* 0x00000004b4977c23 */ /* 0x000fe2000801088b */
[----:B------:R-:W-:Y:S01]  /*4fb0*/  FFMA.FTZ R147, R240, UR4, -R145 ;  /* 0x00000004f0937c23 */ /* 0x000fe20008010891 */
[--C-:B------:R-:W-:Y:S01]  /*4fc0*/  FFMA.FTZ R153, R178, UR4, -R139.reuse ;  /* 0x00000004b2997c23 */ /* 0x100fe2000801088b */
[----:B------:R-:W-:Y:S01]  /*4fd0*/  MUFU.EX2 R57, R57 ;  /* 0x0000003900397308 */ /* 0x000fe20000000800 */
[----:B------:R-:W-:Y:S01]  /*4fe0*/  FFMA.FTZ R180, R236, UR4, -R139 ;  /* 0x00000004ecb47c23 */ /* 0x000fe2000801088b */
[----:B-1----:R-:W-:Y:S01]  /*4ff0*/  F2FP.BF16.F32.PACK_AB R123, R62, R63 ;  /* 0x0000003f3e7b723e */ /* 0x002fe200000010ff */
        /* <DEDUP_REMOVED lines=9> */
[----:B------:R-:W1:Y:S01]  /*5090*/  MUFU.EX2 R58, R58 ;  /* 0x0000003a003a7308 */ /* 0x000e620000000800 */
        /* <DEDUP_REMOVED lines=9> */
[--C-:B------:R-:W-:Y:S01]  /*5130*/  FFMA.FTZ R224, R224, UR4, -R145.reuse ;  /* 0x00000004e0e07c23 */ /* 0x100fe20008010891 */
[----:B------:R-:W-:Y:S01]  /*5140*/  FFMA.FTZ R190, R190, UR4, -R145 ;  /* 0x00000004bebe7c23 */ /* 0x000fe20008010891 */
[----:B------:R-:W-:Y:S01]  /*5150*/  MUFU.EX2 R53, R53 ;  /* 0x0000003500357308 */ /* 0x000fe20000000800 */
[C---:B------:R-:W-:Y:S01]  /*5160*/  HMMA.16816.F32.BF16 R72, R120.reuse, R76, RZ ;  /* 0x0000004c7848723c */ /* 0x040fe200000418ff */
[----:B------:R-:W-:Y:S01]  /*5170*/  FFMA.FTZ R186, R186, UR4, -R139 ;  /* 0x00000004baba7c23 */ /* 0x000fe2000801088b */
[----:B------:R-:W-:Y:S01]  /*5180*/  FFMA.FTZ R169, R170, UR4, -R145 ;  /* 0x00000004aaa97c23 */ /* 0x000fe20008010891 */
[----:B------:R-:W4:Y:S01]  /*5190*/  MUFU.EX2 R52, R52 ;  /* 0x0000003400347308 */ /* 0x000f220000000800 */
[--C-:B------:R-:W-:Y:S01]  /*51a0*/  FFMA.FTZ R171, R162, UR4, -R139.reuse ;  /* 0x00000004a2ab7c23 */ /* 0x100fe2000801088b */
[--C-:B------:R-:W-:Y:S01]  /*51b0*/  FFMA.FTZ R173, R158, UR4, -R139.reuse ;  /* 0x000000049ead7c23 */ /* 0x100fe2000801088b */
[----:B------:R-:W-:Y:S01]  /*51c0*/  FFMA.FTZ R160, R160, UR4, -R139 ;  /* 0x00000004a0a07c23 */ /* 0x000fe2000801088b */
[----:B------:R-:W-:Y:S01]  /*51d0*/  MUFU.EX2 R49, R49 ;  /* 0x0000003100317308 */ /* 0x000fe20000000800 */
[C---:B------:R-:W-:Y:S01]  /*51e0*/  HMMA.16816.F32.BF16 R104, R120.reuse, R108, RZ ;  /* 0x0000006c7868723c */ /* 0x040fe200000418ff */
[----:B------:R-:W-:Y:S01]  /*51f0*/  FFMA.FTZ R221, R150, UR4, -R145 ;  /* 0x0000000496dd7c23 */ /* 0x000fe20008010891 */
[----:B------:R-:W-:Y:S01]  /*5200*/  FADD.FTZ R138, R138, R137 ;  /* 0x000000898a8a7221 */ /* 0x000fe20000010000 */
[----:B------:R-:W-:Y:S01]  /*5210*/  MUFU.EX2 R48, R48 ;  /* 0x0000003000307308 */ /* 0x000fe20000000800 */
        /* <DEDUP_REMOVED lines=65> */
[C---:B----4-:R-:W-:Y:S08]  /*5630*/  HMMA.16816.F32.BF16 R96, R4.reuse, R16, R96 ;  /* 0x000000100460723c */ /* 0x050ff00000041860 */
        /* <DEDUP_REMOVED lines=210> */
[----:B----4-:R-:W-:Y:S02]  /*6360*/  HMMA.16816.F32.BF16 R72, R4, R16, R72 ;  /* 0x000000100448723c */ /* 0x010fe40000041848 */
[----:B------:R-:W-:-:S06]  /*6370*/  FADD.FTZ R20, R161, R20 ;  /* 0x00000014a1147221 */ /* 0x000fcc0000010000 */
        /* <DEDUP_REMOVED lines=109> */
.L_x_2939:
[----:B------:R-:W-:Y:S01]  /*6a50*/  UMOV UR4, URZ ;  /* 0x000000ff00047c82 */ /* 0x000fe20008000000 */
[----:B------:R-:W-:Y:S01]  /*6a60*/  IMAD.SHL.U32 R4, R24, 0x80, RZ ;  /* 0x0000008018047824 */ /* 0x000fe200078e00ff */
[----:B------:R-:W-:-:S05]  /*6a70*/  IADD3 R5, P1, PT, RZ, -UR4, RZ ;  /* 0x80000004ff057c10 */ /* 0x000fca000ff3e0ff */
[----:B------:R-:W-:-:S05]  /*6a80*/  IMAD.X R4, RZ, RZ, ~R4, P1 ;  /* 0x000000ffff047224 */ /* 0x000fca00008e0e04 */
[----:B------:R-:W-:-:S04]  /*6a90*/  SHF.R.S64 R5, R5, 0x1f, R4 ;  /* 0x0000001f05057819 */ /* 0x000fc80000001004 */
[----:B------:R-:W-:-:S04]  /*6aa0*/  IADD3 R210, P1, PT, R5, R210, RZ ;  /* 0x000000d205d27210 */ /* 0x000fc80007f3e0ff */
[----:B------:R-:W-:-:S09]  /*6ab0*/  LEA.HI.X.SX32 R211, R4, R211, 0x1, P1 ;  /* 0x000000d304d37211 */ /* 0x000fd200008f0eff */
.L_x_2940:
[----:B------:R-:W1:Y:S01]  /*6ac0*/  LDCU.64 UR4, c[0x0][0x3c0] ;  /* 0x00007800ff0477ac */ /* 0x000e620008000a00 */
[----:B------:R-:W2:Y:S01]  /*6ad0*/  S2UR UR10, SR_CgaCtaId ;  /* 0x00000000000a79c3 */ /* 0x000ea20000008800 */
[----:B------:R-:W-:Y:S01]  /*6ae0*/  LOP3.LUT R5, R197, 0x1f8, RZ, 0xc0, !PT ;  /* 0x000001f8c5057812 */ /* 0x000fe200078ec0ff */
[----:B------:R-:W-:Y:S01]  /*6af0*/  IMAD.IADD R201, R202, 0x1, R189 ;  /* 0x00000001cac97824 */ /* 0x000fe200078e02bd */
[--C-:B------:R-:W-:Y:S02]  /*6b00*/  SHF.R.U32.HI R204, RZ, 0x1, R200.reuse ;  /* 0x00000001ffcc7819 */ /* 0x100fe400000116c8 */
[----:B------:R-:W-:Y:S02]  /*6b10*/  LOP3.LUT R4, R5, 0x38, R200, 0x78, !PT ;  /* 0x0000003805047812 */ /* 0x000fe400078e78c8 */
[----:B------:R-:W-:Y:S02]  /*6b20*/  LOP3.LUT R27, R27, 0x1c0, R44, 0xf8, !PT ;  /* 0x000001c01b1b7812 */ /* 0x000fe400078ef82c */
[----:B------:R-:W-:-:S02]  /*6b30*/  LOP3.LUT R195, R4, 0x1e00, R197, 0xf8, !PT ;  /* 0x00001e0004c37812 */ /* 0x000fc400078ef8c5 */
[----:B------:R-:W-:-:S04]  /*6b40*/  LOP3.LUT R4, R204, 0x8, RZ, 0xc0, !PT ;  /* 0x00000008cc047812 */ /* 0x000fc800078ec0ff */
[----:B------:R-:W-:Y:S01]  /*6b50*/  LOP3.LUT R4, R26, R27, R4, 0xf6, !PT ;  /* 0x0000001b1a047212 */ /* 0x000fe200078ef604 */
[----:B-1----:R-:W-:Y:S02]  /*6b60*/  USHF.L.U32 UR6, UR4, 0x5, URZ ;  /* 0x0000000504067899 */ /* 0x002fe400080006ff */
[----:B------:R-:W-:-:S03]  /*6b70*/  USHF.L.U64.HI UR4, UR4, 0x5, UR5 ;  /* 0x0000000504047899 */ /* 0x000fc60008010205 */
[----:B------:R-:W-:Y:S01]  /*6b80*/  UMOV UR5, 0x400 ;  /* 0x0000040000057882 */ /* 0x000fe20000000000 */
[----:B------:R-:W-:Y:S01]  /*6b90*/  IADD3 R8, P1, PT, R210, UR6, RZ ;  /* 0x00000006d2087c10 */ /* 0x000fe2000ff3e0ff */
[----:B--2---:R-:W-:-:S03]  /*6ba0*/  ULEA UR5, UR10, UR5, 0x18 ;  /* 0x000000050a057291 */ /* 0x004fc6000f8ec0ff */
[----:B------:R-:W-:Y:S02]  /*6bb0*/  IADD3.X R9, PT, PT, R211, UR4, RZ, P1, !PT ;  /* 0x00000004d3097c10 */ /* 0x000fe40008ffe4ff */
[----:B------:R-:W-:Y:S02]  /*6bc0*/  IADD3 R6, P1, PT, R8, UR6, RZ ;  /* 0x0000000608067c10 */ /* 0x000fe4000ff3e0ff */
[----:B------:R-:W-:Y:S02]  /*6bd0*/  LEA R195, R195, UR5, 0x1 ;  /* 0x00000005c3c37c11 */ /* 0x000fe4000f8e08ff */
[----:B------:R-:W-:Y:S02]  /*6be0*/  IADD3.X R7, PT, PT, R9, UR4, RZ, P1, !PT ;  /* 0x0000000409077c10 */ /* 0x000fe40008ffe4ff */
[----:B------:R-:W-:Y:S01]  /*6bf0*/  IADD3 R10, P1, PT, R6, UR6, RZ ;  /* 0x00000006060a7c10 */ /* 0x000fe2000ff3e0ff */
[----:B------:R-:W-:Y:S01]  /*6c00*/  @!PT LDS RZ, [RZ] ;  /* 0x00000000fffff984 */ /* 0x000fe20000000800 */
[----:B------:R-:W-:Y:S01]  /*6c10*/  @!PT LDS RZ, [RZ] ;  /* 0x00000000fffff984 */ /* 0x000fe20000000800 */
[----:B------:R-:W-:Y:S01]  /*6c20*/  @!PT LDS RZ, [RZ] ;  /* 0x00000000fffff984 */ /* 0x000fe20000000800 */
[----:B------:R-:W-:Y:S01]  /*6c30*/  LDGSTS.E.BYPASS.LTC128B.128 [R195+0xc000], desc[UR16][R210.64] ;  /* 0x0c000000d2c37fae */ /* 0x000fe2000b981a10 */
[----:B------:R-:W-:-:S02]  /*6c40*/  LEA R216, R4, UR5, 0x1 ;  /* 0x0000000504d87c11 */ /* 0x000fc4000f8e08ff */
[----:B------:R-:W-:Y:S01]  /*6c50*/  IADD3.X R11, PT, PT, R7, UR4, RZ, P1, !PT ;  /* 0x00000004070b7c10 */ /* 0x000fe20008ffe4ff */
[----:B------:R-:W-:Y:S01]  /*6c60*/  LDGSTS.E.BYPASS.LTC128B.128 [R195+0x10000], desc[UR16][R210.64+0x80] ;  /* 0x10000080d2c37fae */ /* 0x000fe2000b981a10 */
[----:B------:R-:W-:Y:S01]  /*6c70*/  IADD3 R14, P1, PT, R10, UR6, RZ ;  /* 0x000000060a0e7c10 */ /* 0x000fe2000ff3e0ff */
[--C-:B------:R-:W-:Y:S02]  /*6c80*/  IMAD.IADD R205, R189, 0x1, R216.reuse ;  /* 0x00000001bdcd7824 */ /* 0x100fe400078e02d8 */
[----:B------:R-:W-:Y:S01]  /*6c90*/  LDGSTS.E.BYPASS.LTC128B.128 [R195+0xc800], desc[UR16][R8.64] ;  /* 0x0c80000008c37fae */ /* 0x000fe2000b981a10 */
[----:B------:R-:W-:Y:S01]  /*6ca0*/  IADD3.X R15, PT, PT, R11, UR4, RZ, P1, !PT ;  /* 0x000000040b0f7c10 */ /* 0x000fe20008ffe4ff */
[----:B------:R-:W-:Y:S01]  /*6cb0*/  IMAD.IADD R212, R141, 0x1, R216 ;  /* 0x000000018dd47824 */ /* 0x000fe200078e02d8 */
[----:B------:R-:W-:Y:S01]  /*6cc0*/  IADD3 R12, P1, PT, R14, UR6, RZ ;  /* 0x000000060e0c7c10 */ /* 0x000fe2000ff3e0ff */
[----:B------:R-:W-:Y:S02]  /*6cd0*/  LDGSTS.E.BYPASS.LTC128B.128 [R195+0x10800], desc[UR16][R8.64+0x80] ;  /* 0x1080008008c37fae */ /* 0x000fe4000b981a10 */
[----:B------:R-:W-:Y:S01]  /*6ce0*/  IMAD.IADD R214, R189, 0x1, R212 ;  /* 0x00000001bdd67824 */ /* 0x000fe200078e02d4 */
        /* <DEDUP_REMOVED lines=9> */
[----:B------:R-:W-:Y:S04]  /*6d80*/  LDGSTS.E.BYPASS.LTC128B.128 [R195+0xe000], desc[UR16][R14.64] ;  /* 0x0e0000000ec37fae */ /* 0x000fe8000b981a10 */
[----:B------:R-:W-:Y:S04]  /*6d90*/  LDGSTS.E.BYPASS.LTC128B.128 [R195+0x12000], desc[UR16][R14.64+0x80] ;  /* 0x120000800ec37fae */ /* 0x000fe8000b981a10 */
[----:B------:R-:W-:Y:S04]  /*6da0*/  LDGSTS.E.BYPASS.LTC128B.128 [R195+0xe800], desc[UR16][R12.64] ;  /* 0x0e8000000cc37fae */ /* 0x000fe8000b981a10 */
[----:B------:R1:W-:Y:S04]  /*6db0*/  LDGSTS.E.BYPASS.LTC128B.128 [R195+0x12800], desc[UR16][R12.64+0x80] ;  /* 0x128000800cc37fae */ /* 0x0003e8000b981a10 */
[----:B------:R-:W-:Y:S04]  /*6dc0*/  LDGSTS.E.BYPASS.LTC128B.128 [R195+0xf000], desc[UR16][R16.64] ;  /* 0x0f00000010c37fae */ /* 0x000fe8000b981a10 */
[----:B------:R-:W-:Y:S04]  /*6dd0*/  LDGSTS.E.BYPASS.LTC128B.128 [R195+0x13000], desc[UR16][R16.64+0x80] ;  /* 0x1300008010c37fae */ /* 0x000fe8000b981a10 */
[----:B------:R-:W-:Y:S04]  /*6de0*/  LDGSTS.E.BYPASS.LTC128B.128 [R195+0xf800], desc[UR16][R18.64] ;  /* 0x0f80000012c37fae */ /* 0x000fe8000b981a10 */
[----:B------:R2:W-:Y:S04]  /*6df0*/  LDGSTS.E.BYPASS.LTC128B.128 [R195+0x13800], desc[UR16][R18.64+0x80] ;  /* 0x1380008012c37fae */ /* 0x0005e8000b981a10 */
[----:B------:R-:W-:Y:S04]  /*6e00*/  LDSM.16.M88.4 R172, [R216] ;  /* 0x00000000d8ac783b */ /* 0x000fe80000000200 */
[----:B------:R-:W3:Y:S04]  /*6e10*/  LDSM.16.M88.4 R60, [R202+0x4000] ;  /* 0x00400000ca3c783b */ /* 0x000ee80000000200 */
[----:B------:R-:W4:Y:S04]  /*6e20*/  LDSM.16.M88.4 R52, [R202+0x4800] ;  /* 0x00480000ca34783b */ /* 0x000f280000000200 */
[----:B------:R-:W5:Y:S04]  /*6e30*/  LDSM.16.M88.4 R44, [R202+0x5000] ;  /* 0x00500000ca2c783b */ /* 0x000f680000000200 */
[----:B------:R-:W2:Y:S04]  /*6e40*/  LDSM.16.M88.4 R36, [R202+0x5800] ;  /* 0x00580000ca24783b */ /* 0x000ea80000000200 */
[----:B------:R-:W2:Y:S04]  /*6e50*/  LDSM.16.M88.4 R28, [R202+0x6000] ;  /* 0x00600000ca1c783b */ /* 0x000ea80000000200 */
[----:B------:R-:W2:Y:S04]  /*6e60*/  LDSM.16.M88.4 R20, [R202+0x6800] ;  /* 0x00680000ca14783b */ /* 0x000ea80000000200 */
[----:B-1----:R-:W1:Y:S04]  /*6e70*/  LDSM.16.M88.4 R12, [R202+0x7000] ;  /* 0x00700000ca0c783b */ /* 0x002e680000000200 */
[----:B------:R-:W1:Y:S04]  /*6e80*/  LDSM.16.M88.4 R4, [R202+0x7800] ;  /* 0x00780000ca04783b */ /* 0x000e680000000200 */
[----:B------:R-:W-:Y:S04]  /*6e90*/  LDSM.16.M88.4 R160, [R205] ;  /* 0x00000000cda0783b */ /* 0x000fe80000000200 */
[----:B------:R-:W1:Y:S01]  /*6ea0*/  LDSM.16.M88.4 R8, [R201+0x4000] ;  /* 0x00400000c908783b */ /* 0x000e620000000200 */
[C---:B---3--:R-:W-:Y:S03]  /*6eb0*/  HMMA.16816.F32.BF16 R64, R172.reuse, R60, RZ ;  /* 0x0000003cac40723c */ /* 0x048fe600000418ff */
[----:B------:R-:W3:Y:S04]  /*6ec0*/  LDSM.16.M88.4 R136, [R201+0x4800] ;  /* 0x00480000c988783b */ /* 0x000ee80000000200 */
[----:B------:R-:W3:Y:S01]  /*6ed0*/  LDSM.16.M88.4 R180, [R201+0x5800] ;  /* 0x00580000c9b4783b */ /* 0x000ee20000000200 */
[C---:B----4-:R-:W-:Y:S03]  /*6ee0*/  HMMA.16816.F32.BF16 R56, R172.reuse, R52, RZ ;  /* 0x00000034ac38723c */ /* 0x050fe600000418ff */
[----:B------:R-:W-:Y:S04]  /*6ef0*/  LDSM.16.M88.4 R144, [R201+0x6800] ;  /* 0x00680000c990783b */ /* 0x000fe80000000200 */
[----:B------:R-:W-:Y:S01]  /*6f00*/  LDSM.16.M88.4 R140, [R196+0x5800] ;  /* 0x00580000c48c783b */ /* 0x000fe20000000200 */
[C---:B-----5:R-:W-:Y:S03]  /*6f10*/  HMMA.16816.F32.BF16 R48, R172.reuse, R44, RZ ;  /* 0x0000002cac30723c */ /* 0x060fe600000418ff */
[----:B------:R-:W-:Y:S04]  /*6f20*/  LDSM.16.M88.4 R168, [R201+0x6000] ;  /* 0x00600000c9a8783b */ /* 0x000fe80000000200 */
[----:B------:R-:W-:Y:S01]  /*6f30*/  LDSM.16.M88.4 R152, [R196+0x4800] ;  /* 0x00480000c498783b */ /* 0x000fe20000000200 */
[C---:B--2---:R-:W-:Y:S03]  /*6f40*/  HMMA.16816.F32.BF16 R40, R172.reuse, R36, RZ ;  /* 0x00000024ac28723c */ /* 0x044fe600000418ff */
        /* <DEDUP_REMOVED lines=22> */
[C---:B---3--:R-:W-:Y:S08]  /*70b0*/  HMMA.16816.F32.BF16 R56, R160.reuse, R136, R56 ;  /* 0x00000088a038723c */ /* 0x048ff00000041838 */
[C---:B------:R-:W-:Y:S01]  /*70c0*/  HMMA.16816.F32.BF16 R52, R160.reuse, R138, R52 ;  /* 0x0000008aa034723c */ /* 0x040fe20000041834 */
[----:B------:R-:W-:Y:S07]  /*70d0*/  LDSM.16.M88.4 R136, [R196+0x6000] ;  /* 0x00600000c488783b */ /* 0x000fee0000000200 */
[C---:B------:R-:W-:Y:S08]  /*70e0*/  HMMA.16816.F32.BF16 R40, R160.reuse, R180, R40 ;  /* 0x000000b4a028723c */ /* 0x040ff00000041828 */
[C---:B-1----:R-:W-:Y:S08]  /*70f0*/  HMMA.16816.F32.BF16 R16, R160.reuse, R4, R16 ;  /* 0x00000004a010723c */ /* 0x042ff00000041810 */
[C---:B------:R-:W-:Y:S01]  /*7100*/  HMMA.16816.F32.BF16 R12, R160.reuse, R6, R12 ;  /* 0x00000006a00c723c */ /* 0x040fe2000004180c */
[----:B------:R-:W1:Y:S07]  /*7110*/  LDSM.16.M88.4 R4, [R196+0x6800] ;  /* 0x00680000c404783b */ /* 0x000e6e0000000200 */
[C---:B------:R-:W-:Y:S01]  /*7120*/  HMMA.16816.F32.BF16 R36, R160.reuse, R182, R36 ;  /* 0x000000b6a024723c */ /* 0x040fe20000041824 */
[----:B------:R-:W-:Y:S07]  /*7130*/  LDSM.16.M88.4 R180, [R133+0x5000] ;  /* 0x0050000085b4783b */ /* 0x000fee0000000200 */
[C---:B------:R-:W-:Y:S08]  /*7140*/  HMMA.16816.F32.BF16 R24, R160.reuse, R144, R24 ;  /* 0x00000090a018723c */ /* 0x040ff00000041818 */
[----:B------:R-:W-:Y:S01]  /*7150*/  HMMA.16816.F32.BF16 R20, R160, R146, R20 ;  /* 0x00000092a014723c */ /* 0x000fe20000041814 */
[----:B------:R-:W-:Y:S07]  /*7160*/  LDSM.16.M88.4 R144, [R196+0x7000] ;  /* 0x00700000c490783b */ /* 0x000fee0000000200 */
[C---:B--2---:R-:W-:Y:S08]  /*7170*/  HMMA.16816.F32.BF16 R40, R8.reuse, R140, R40 ;  /* 0x0000008c0828723c */ /* 0x044ff00000041828 */
[----:B------:R-:W-:Y:S01]  /*7180*/  HMMA.16816.F32.BF16 R36, R8, R142, R36 ;  /* 0x0000008e0824723c */ /* 0x000fe20000041824 */
[----:B------:R-:W2:Y:S07]  /*7190*/  LDSM.16.M88.4 R140, [R196+0x7800] ;  /* 0x00780000c48c783b */ /* 0x000eae0000000200 */
[C---:B------:R-:W-:Y:S08]  /*71a0*/  HMMA.16816.F32.BF16 R32, R160.reuse, R168, R32 ;  /* 0x000000a8a020723c */ /* 0x040ff00000041820 */
[----:B------:R-:W-:Y:S01]  /*71b0*/  HMMA.16816.F32.BF16 R28, R160, R170, R28 ;  /* 0x000000aaa01c723c */ /* 0x000fe2000004181c */
[----:B------:R-:W-:Y:S07]  /*71c0*/  LDSM.16.M88.4 R168, [R133+0x7000] ;  /* 0x0070000085a8783b */ /* 0x000fee0000000200 */
[C---:B------:R-:W-:Y:S08]  /*71d0*/  HMMA.16816.F32.BF16 R56, R8.reuse, R152, R56 ;  /* 0x000000980838723c */ /* 0x040ff00000041838 */
[C---:B------:R-:W-:Y:S01]  /*71e0*/  HMMA.16816.F32.BF16 R52, R8.reuse, R154, R52 ;  /* 0x0000009a0834723c */ /* 0x040fe20000041834 */
[----:B------:R-:W-:Y:S07]  /*71f0*/  LDSM.16.M88.4 R152, [R214] ;  /* 0x00000000d698783b */ /* 0x000fee0000000200 */
[C---:B-1----:R-:W-:Y:S08]  /*7200*/  HMMA.16816.F32.BF16 R24, R8.reuse, R4, R24 ;  /* 0x000000040818723c */ /* 0x042ff00000041818 */
[----:B------:R-:W-:Y:S01]  /*7210*/  HMMA.16816.F32.BF16 R20, R8, R6, R20 ;  /* 0x000000060814723c */ /* 0x000fe20000041814 */
[----:B------:R-:W1:Y:S07]  /*7220*/  LDSM.16.M88.4 R4, [R133+0x6800] ;  /* 0x006800008504783b */ /* 0x000e6e0000000200 */
[C---:B------:R-:W-:Y:S08]  /*7230*/  HMMA.16816.F32.BF16 R176, R160.reuse, R164, R176 ;  /* 0x000000a4a0b0723c */ /* 0x040ff000000418b0 */
[----:B------:R-:W-:Y:S01]  /*7240*/  HMMA.16816.F32.BF16 R172, R160, R166, R172 ;  /* 0x000000a6a0ac723c */ /* 0x000fe200000418ac */
[----:B------:R-:W-:Y:S07]  /*7250*/  LDSM.16.M88.4 R164, [R133+0x5800] ;  /* 0x0058000085a4783b */ /* 0x000fee0000000200 */
[C---:B------:R-:W-:Y:S08]  /*7260*/  HMMA.16816.F32.BF16 R32, R8.reuse, R136, R32 ;  /* 0x000000880820723c */ /* 0x040ff00000041820 */
[----:B------:R-:W-:Y:S01]  /*7270*/  HMMA.16816.F32.BF16 R28, R8, R138, R28 ;  /* 0x0000008a081c723c */ /* 0x000fe2000004181c */
[----:B------:R-:W3:Y:S07]  /*7280*/  LDSM.16.M88.4 R136, [R133+0x6000] ;  /* 0x006000008588783b */ /* 0x000eee0000000200 */
[C---:B------:R-:W-:Y:S08]  /*7290*/  HMMA.16816.F32.BF16 R48, R160.reuse, R184, R48 ;  /* 0x000000b8a030723c */ /* 0x040ff00000041830 */
[----:B------:R-:W-:Y:S01]  /*72a0*/  HMMA.16816.F32.BF16 R44, R160, R186, R44 ;  /* 0x000000baa02c723c */ /* 0x000fe2000004182c */
[----:B------:R-:W4:Y:S04]  /*72b0*/  LDSM.16.M88.4 R160, [R133+0x7800] ;  /* 0x0078000085a0783b */ /* 0x000f280000000200 */
[----:B------:R-:W5:Y:S03]  /*72c0*/  LDSM.16.M88.4 R184, [R133+0x4800] ;  /* 0x0048000085b8783b */ /* 0x000f660000000200 */
        /* <DEDUP_REMOVED lines=10> */
[----:B------:R-:W-:Y:S01]  /*7370*/  HMMA.16816.F32.BF16 R12, R8, R146, R12 ;  /* 0x00000092080c723c */ /* 0x000fe2000004180c */
[----:B------:R-:W2:Y:S04]  /*7380*/  LDSM.16.M88.4 R8, [R202+0x9800] ;  /* 0x00980000ca08783b */ /* 0x000ea80000000200 */
[----:B------:R-:W-:Y:S03]  /*7390*/  LDSM.16.M88.4 R144, [R202+0x8800] ;  /* 0x00880000ca90783b */ /* 0x000fe60000000200 */
[C---:B-1----:R-:W-:Y:S08]  /*73a0*/  HMMA.16816.F32.BF16 R24, R152.reuse, R4, R24 ;  /* 0x000000049818723c */ /* 0x042ff00000041818 */
[C---:B------:R-:W-:Y:S01]  /*73b0*/  HMMA.16816.F32.BF16 R20, R152.reuse, R6, R20 ;  /* 0x000000069814723c */ /* 0x040fe20000041814 */
[----:B------:R-:W1:Y:S07]  /*73c0*/  LDSM.16.M88.4 R4, [R202+0xa800] ;  /* 0x00a80000ca04783b */ /* 0x000e6e0000000200 */
        /* <DEDUP_REMOVED lines=12> */
[C---:B------:R-:W-:Y:S08]  /*7490*/  HMMA.16816.F32.BF16 R64, R152.reuse, R188, R64 ;  /* 0x000000bc9840723c */ /* 0x040ff00000041840 */
[C---:B------:R-:W-:Y:S08]  /*74a0*/  HMMA.16816.F32.BF16 R60, R152.reuse, R190, R60 ;  /* 0x000000be983c723c */ /* 0x040ff0000004183c */
[C---:B-----5:R-:W-:Y:S08]  /*74b0*/  HMMA.16816.F32.BF16 R56, R152.reuse, R184, R56 ;  /* 0x000000b89838723c */ /* 0x060ff00000041838 */
[----:B------:R-:W-:Y:S01]  /*74c0*/  HMMA.16816.F32.BF16 R52, R152, R186, R52 ;  /* 0x000000ba9834723c */ /* 0x000fe20000041834 */
[----:B------:R-:W-:Y:S07]  /*74d0*/  LDSM.16.M88.4 R184, [R205+0x2000] ;  /* 0x00200000cdb8783b */ /* 0x000fee0000000200 */
[C---:B--2---:R-:W-:Y:S08]  /*74e0*/  HMMA.16816.F32.BF16 R48, R156.reuse, R140, R48 ;  /* 0x0000008c9c30723c */ /* 0x044ff00000041830 */
[----:B------:R-:W-:Y:S01]  /*74f0*/  HMMA.16816.F32.BF16 R44, R156, R142, R44 ;  /* 0x0000008e9c2c723c */ /* 0x000fe2000004182c */
[----:B------:R-:W2:Y:S07]  /*7500*/  LDSM.16.M88.4 R140, [R201+0x9800] ;  /* 0x00980000c98c783b */ /* 0x000eae0000000200 */
[C---:B------:R-:W-:Y:S08]  /*7510*/  HMMA.16816.F32.BF16 R16, R152.reuse, R168, R16 ;  /* 0x000000a89810723c */ /* 0x040ff00000041810 */
[----:B------:R-:W-:Y:S01]  /*7520*/  HMMA.16816.F32.BF16 R12, R152, R170, R12 ;  /* 0x000000aa980c723c */ /* 0x000fe2000004180c */
[----:B------:R-:W-:Y:S04]  /*7530*/  LDSM.16.M88.4 R152, [R201+0x8000] ;  /* 0x00800000c998783b */ /* 0x000fe80000000200 */
[----:B------:R-:W-:Y:S03]  /*7540*/  LDSM.16.M88.4 R168, [R212+0x2000] ;  /* 0x00200000d4a8783b */ /* 0x000fe60000000200 */
[C---:B------:R-:W-:Y:S08]  /*7550*/  HMMA.16816.F32.BF16 R40, R156.reuse, R8, R40 ;  /* 0x000000089c28723c */ /* 0x040ff00000041828 */
[C---:B------:R-:W-:Y:S01]  /*7560*/  HMMA.16816.F32.BF16 R36, R156.reuse, R10, R36 ;  /* 0x0000000a9c24723c */ /* 0x040fe20000041824 */
[----:B------:R-:W5:Y:S07]  /*7570*/  LDSM.16.M88.4 R8, [R201+0xa000] ;  /* 0x00a00000c908783b */ /* 0x000f6e0000000200 */
        /* <DEDUP_REMOVED lines=16> */
[----:B------:R-:W-:Y:S01]  /*7680*/  HMMA.16816.F32.BF16 R172, R156, R162, R172 ;  /* 0x000000a29cac723c */ /* 0x000fe200000418ac */
[----:B------:R-:W4:Y:S04]  /*7690*/  LDSM.16.M88.4 R160, [R196+0x8800] ;  /* 0x00880000c4a0783b */ /* 0x000f280000000200 */
[----:B------:R-:W-:Y:S03]  /*76a0*/  LDSM.16.M88.4 R156, [R196+0x9000] ;  /* 0x00900000c49c783b */ /* 0x000fe60000000200 */
[C---:B--2---:R-:W-:Y:S08]  /*76b0*/  HMMA.16816.F32.BF16 R40, R184.reuse, R140, R40 ;  /* 0x0000008cb828723c */ /* 0x044ff00000041828 */
[C---:B------:R-:W-:Y:S01]  /*76c0*/  HMMA.16816.F32.BF16 R36, R184.reuse, R142, R36 ;  /* 0x0000008eb824723c */ /* 0x040fe20000041824 */
[----:B------:R-:W2:Y:S07]  /*76d0*/  LDSM.16.M88.4 R140, [R196+0xb000] ;  /* 0x00b00000c48c783b */ /* 0x000eae0000000200 */
[C---:B-----5:R-:W-:Y:S08]  /*76e0*/  HMMA.16816.F32.BF16 R32, R184.reuse, R8, R32 ;  /* 0x00000008b820723c */ /* 0x060ff00000041820 */
[C---:B------:R-:W-:Y:S01]  /*76f0*/  HMMA.16816.F32.BF16 R28, R184.reuse, R10, R28 ;  /* 0x0000000ab81c723c */ /* 0x040fe2000004181c */
[----:B------:R-:W-:Y:S07]  /*7700*/  LDSM.16.M88.4 R8, [R214+0x2000] ;  /* 0x00200000d608783b */ /* 0x000fee0000000200 */
[C---:B-1----:R-:W-:Y:S08]  /*7710*/  HMMA.16816.F32.BF16 R24, R184.reuse, R4, R24 ;  /* 0x00000004b818723c */ /* 0x042ff00000041818 */
[C---:B------:R-:W-:Y:S01]  /*7720*/  HMMA.16816.F32.BF16 R20, R184.reuse, R6, R20 ;  /* 0x00000006b814723c */ /* 0x040fe20000041814 */
[----:B------:R-:W1:Y:S07]  /*7730*/  LDSM.16.M88.4 R4, [R133+0x8000] ;  /* 0x008000008504783b */ /* 0x000e6e0000000200 */
[C---:B------:R-:W-:Y:S08]  /*7740*/  HMMA.16816.F32.BF16 R64, R184.reuse, R152, R64 ;  /* 0x00000098b840723c */ /* 0x040ff00000041840 */
[C---:B------:R-:W-:Y:S08]  /*7750*/  HMMA.16816.F32.BF16 R56, R184.reuse, R148, R56 ;  /* 0x00000094b838723c */ /* 0x040ff00000041838 */
[C---:B------:R-:W-:Y:S01]  /*7760*/  HMMA.16816.F32.BF16 R52, R184.reuse, R150, R52 ;  /* 0x00000096b834723c */ /* 0x040fe20000041834 */
[----:B------:R-:W-:Y:S07]  /*7770*/  LDSM.16.M88.4 R148, [R196+0xa000] ;  /* 0x00a00000c494783b */ /* 0x000fee0000000200 */
[C---:B------:R-:W-:Y:S08]  /*7780*/  HMMA.16816.F32.BF16 R48, R184.reuse, R144, R48 ;  /* 0x00000090b830723c */ /* 0x040ff00000041830 */
[C---:B------:R-:W-:Y:S01]  /*7790*/  HMMA.16816.F32.BF16 R44, R184.reuse, R146, R44 ;  /* 0x00000092b82c723c */ /* 0x040fe2000004182c */
[----:B------:R-:W5:Y:S07]  /*77a0*/  LDSM.16.M88.4 R144, [R196+0xa800] ;  /* 0x00a80000c490783b */ /* 0x000f6e0000000200 */
[C---:B---3--:R-:W-:Y:S08]  /*77b0*/  HMMA.16816.F32.BF16 R16, R184.reuse, R136, R16 ;  /* 0x00000088b810723c */ /* 0x048ff00000041810 */
[----:B------:R-:W-:Y:S01]  /*77c0*/  HMMA.16816.F32.BF16 R12, R184, R138, R12 ;  /* 0x0000008ab80c723c */ /* 0x000fe2000004180c */
[----:B------:R-:W-:Y:S07]  /*77d0*/  LDSM.16.M88.4 R136, [R196+0xb800] ;  /* 0x00b80000c488783b */ /* 0x000fee0000000200 */
[----:B------:R-:W-:Y:S08]  /*77e0*/  HMMA.16816.F32.BF16 R64, R168, R164, R64 ;  /* 0x000000a4a840723c */ /* 0x000ff00000041840 */
[----:B------:R-:W-:Y:S01]  /*77f0*/  HMMA.16816.F32.BF16 R60, R184, R154, R60 ;  /* 0x0000009ab83c723c */ /* 0x000fe2000004183c */
[----:B------:R-:W3:Y:S07]  /*7800*/  LDSM.16.M88.4 R152, [R196+0x9800] ;  /* 0x00980000c498783b */ /* 0x000eee0000000200 */
[C---:B----4-:R-:W-:Y:S08]  /*7810*/  HMMA.16816.F32.BF16 R56, R168.reuse, R160, R56 ;  /* 0x000000a0a838723c */ /* 0x050ff00000041838 */
[C---:B------:R-:W-:Y:S01]  /*7820*/  HMMA.16816.F32.BF16 R52, R168.reuse, R162, R52 ;  /* 0x000000a2a834723c */ /* 0x040fe20000041834 */
[----:B------:R-:W4:Y:S07]  /*7830*/  LDSM.16.M88.4 R160, [R133+0x8800] ;  /* 0x0088000085a0783b */ /* 0x000f2e0000000200 */
[C---:B--2---:R-:W-:Y:S08]  /*7840*/  HMMA.16816.F32.BF16 R16, R168.reuse, R140, R16 ;  /* 0x0000008ca810723c */ /* 0x044ff00000041810 */
[----:B------:R-:W-:Y:S01]  /*7850*/  HMMA.16816.F32.BF16 R12, R168, R142, R12 ;  /* 0x0000008ea80c723c */ /* 0x000fe2000004180c */
[----:B------:R-:W2:Y:S07]  /*7860*/  LDSM.16.M88.4 R140, [R133+0x9000] ;  /* 0x00900000858c783b */ /* 0x000eae0000000200 */
[----:B-1----:R-:W-:Y:S01]  /*7870*/  HMMA.16816.F32.BF16 R64, R8, R4, R64 ;  /* 0x000000040840723c */ /* 0x002fe20000041840 */
[----:B------:R-:W-:-:S05]  /*7880*/  IMAD.SHL.U32 R5, R200, 0x2, RZ ;  /* 0x00000002c8057824 */ /* 0x000fca00078e00ff */
[----:B------:R-:W-:Y:S02]  /*7890*/  LOP3.LUT R5, R5, 0x6, RZ, 0xc0, !PT ;  /* 0x0000000605057812 */ /* 0x000fe400078ec0ff */
[C---:B------:R-:W-:Y:S08]  /*78a0*/  HMMA.16816.F32.BF16 R60, R168.reuse, R166, R60 ;  /* 0x000000a6a83c723c */ /* 0x040ff0000004183c */
[----:B-----5:R-:W-:Y:S01]  /*78b0*/  HMMA.16816.F32.BF16 R24, R168, R144, R24 ;  /* 0x00000090a818723c */ /* 0x020fe20000041818 */
[----:B------:R-:W-:-:S04]  /*78c0*/  IMAD R144, R192, 0x80, R5 ;  /* 0x00000080c0907824 */ /* 0x000fc800078e0205 */
[C---:B------:R-:W-:Y:S02]  /*78d0*/  VIADD R4, R144.reuse, 0xffffff00 ;  /* 0xffffff0090047836 */ /* 0x040fe40000000000 */
[----:B------:R-:W-:Y:S01]  /*78e0*/  VIADD R5, R144, 0xffffff01 ;  /* 0xffffff0190057836 */ /* 0x000fe20000000000 */
[----:B------:R-:W-:Y:S02]  /*78f0*/  HMMA.16816.F32.BF16 R176, R184, R180, R176 ;  /* 0x000000b4b8b0723c */ /* 0x000fe400000418b0 */
[CC--:B------:R-:W-:Y:S02]  /*7900*/  ISETP.GE.AND P6, PT, R4.reuse, R193.reuse, PT ;  /* 0x000000c10400720c */ /* 0x0c0fe40003fc6270 */
[-C--:B------:R-:W-:Y:S01]  /*7910*/  ISETP.GE.AND P3, PT, R4, R0.reuse, PT ;  /* 0x000000000400720c */ /* 0x080fe20003f66270 */
[----:B------:R-:W-:Y:S01]  /*7920*/  VIADD R4, R144, 0xffffff08 ;  /* 0xffffff0890047836 */ /* 0x000fe20000000000 */
[C---:B------:R-:W-:Y:S02]  /*7930*/  ISETP.GE.AND P2, PT, R5.reuse, R193, PT ;  /* 0x000000c10500720c */ /* 0x040fe40003f46270 */
[----:B------:R-:W-:Y:S01]  /*7940*/  HMMA.16816.F32.BF16 R48, R168, R156, R48 ;  /* 0x0000009ca830723c */ /* 0x000fe20000041830 */
[----:B------:R-:W-:-:S02]  /*7950*/  ISETP.GE.AND P1, PT, R5, R0, PT ;  /* 0x000000000500720c */ /* 0x000fc40003f26270 */
[----:B------:R-:W-:Y:S02]  /*7960*/  ISETP.GE.AND P4, PT, R4, R193, PT ;  /* 0x000000c10400720c */ /* 0x000fe40003f86270 */
[----:B------:R-:W-:-:S03]  /*7970*/  FSEL R156, R67, -INF , !P1 ;  /* 0xff800000439c7808 */ /* 0x000fc60004800000 */
[----:B------:R-:W-:Y:S08]  /*7980*/  HMMA.16816.F32.BF16 R60, R8, R6, R60 ;  /* 0x00000006083c723c */ /* 0x000ff0000004183c */
[----:B---3--:R-:W-:Y:S01]  /*7990*/  HMMA.16816.F32.BF16 R40, R168, R152, R40 ;  /* 0x00000098a828723c */ /* 0x008fe20000041828 */
[----:B------:R-:W-:Y:S01]  /*79a0*/  FSEL R152, R64, -INF , !P6 ;  /* 0xff80000040987808 */ /* 0x000fe20007000000 */
[----:B------:R-:W-:Y:S01]  /*79b0*/  VIADD R64, R144, 0xffffff10 ;  /* 0xffffff1090407836 */ /* 0x000fe20000000000 */
[----:B------:R-:W-:-:S02]  /*79c0*/  ISETP.GE.AND P6, PT, R4, R0, PT ;  /* 0x000000000400720c */ /* 0x000fc40003fc6270 */
[----:B------:R-:W1:Y:S02]  /*79d0*/  LDSM.16.M88.4 R4, [R133+0x9800] ;  /* 0x009800008504783b */ /* 0x000e640000000200 */
[----:B------:R-:W-:Y:S01]  /*79e0*/  ISETP.GE.AND P1, PT, R64, R193, PT ;  /* 0x000000c14000720c */ /* 0x000fe20003f26270 */
[----:B----4-:R-:W-:Y:S03]  /*79f0*/  HMMA.16816.F32.BF16 R56, R8, R160, R56 ;  /* 0x000000a00838723c */ /* 0x010fe60000041838 */
[----:B------:R-:W-:-:S05]  /*7a00*/  FSEL R160, R62, -INF , !P6 ;  /* 0xff8000003ea07808 */ /* 0x000fca0007000000 */
[----:B------:R-:W-:Y:S08]  /*7a10*/  HMMA.16816.F32.BF16 R52, R8, R162, R52 ;  /* 0x000000a20834723c */ /* 0x000ff00000041834 */
[----:B------:R-:W-:Y:S01]  /*7a20*/  HMMA.16816.F32.BF16 R176, R168, R136, R176 ;  /* 0x00000088a8b0723c */ /* 0x000fe200000418b0 */
[----:B------:R-:W-:-:S07]  /*7a30*/  VIADD R136, R144, 0xffffff09 ;  /* 0xffffff0990887836 */ /* 0x000fce0000000000 */
[----:B--2---:R-:W-:Y:S08]  /*7a40*/  HMMA.16816.F32.BF16 R48, R8, R140, R48 ;  /* 0x0000008c0830723c */ /* 0x004ff00000041830 */
[----:B------:R-:W-:Y:S01]  /*7a50*/  HMMA.16816.F32.BF16 R44, R168, R158, R44 ;  /* 0x0000009ea82c723c */ /* 0x000fe2000004182c */
[----:B------:R-:W-:Y:S01]  /*7a60*/  FSEL R158, R65, -INF , !P2 ;  /* 0xff800000419e7808 */ /* 0x000fe20005000000 */
[----:B------:R-:W-:Y:S01]  /*7a70*/  VIADD R65, R144, 0xffffff11 ;  /* 0xffffff1190417836 */ /* 0x000fe20000000000 */
[----:B------:R-:W-:-:S04]  /*7a80*/  ISETP.GE.AND P2, PT, R136, R0, PT ;  /* 0x000000008800720c */ /* 0x000fc80003f46270 */
[-C--:B------:R-:W-:Y:S01]  /*7a90*/  ISETP.GE.AND P6, PT, R65, R193.reuse, PT ;  /* 0x000000c14100720c */ /* 0x080fe20003fc6270 */
[C---:B------:R-:W-:Y:S01]  /*7aa0*/  HMMA.16816.F32.BF16 R36, R168.reuse, R154, R36 ;  /* 0x0000009aa824723c */ /* 0x040fe20000041824 */
[----:B------:R-:W-:Y:S02]  /*7ab0*/  FSEL R154, R66, -INF , !P3 ;  /* 0xff800000429a7808 */ /* 0x000fe40005800000 */
[----:B------:R-:W-:Y:S02]  /*7ac0*/  ISETP.GE.AND P3, PT, R136, R193, PT ;  /* 0x000000c18800720c */ /* 0x000fe40003f66270 */
[----:B------:R-:W-:Y:S02]  /*7ad0*/  FSEL R157, R63, -INF , !P2 ;  /* 0xff8000003f9d7808 */ /* 0x000fe40005000000 */
[----:B------:R-:W-:Y:S01]  /*7ae0*/  FSEL R155, R61, -INF , !P3 ;  /* 0xff8000003d9b7808 */ /* 0x000fe20005800000 */
[----:B------:R-:W-:Y:S01]  /*7af0*/  HMMA.16816.F32.BF16 R28, R168, R150, R28 ;  /* 0x00000096a81c723c */ /* 0x000fe2000004181c */
[----:B------:R-:W-:Y:S01]  /*7b00*/  FSEL R151, R60, -INF , !P4 ;  /* 0xff8000003c977808 */ /* 0x000fe20006000000 */
[----:B------:R-:W-:Y:S01]  /*7b10*/  VIADD R60, R144, 0xffffff18 ;  /* 0xffffff18903c7836 */ /* 0x000fe20000000000 */
[----:B------:R-:W-:-:S02]  /*7b20*/  ISETP.GE.AND P3, PT, R65, R0, PT ;  /* 0x000000004100720c */ /* 0x000fc40003f66270 */
[-C--:B------:R-:W-:Y:S01]  /*7b30*/  ISETP.GE.AND P4, PT, R64, R0.reuse, PT ;  /* 0x000000004000720c */ /* 0x080fe20003f86270 */
[----:B------:R-:W-:Y:S01]  /*7b40*/  VIADD R64, R144, 0xffffff19 ;  /* 0xffffff1990407836 */ /* 0x000fe20000000000 */
[----:B------:R-:W-:Y:S01]  /*7b50*/  FSEL R65, R56, -INF , !P1 ;  /* 0xff80000038417808 */ /* 0x000fe20004800000 */
[----:B------:R-:W-:Y:S01]  /*7b60*/  VIADD R56, R144, 0xffffff20 ;  /* 0xffffff2090387836 */ /* 0x000fe20000000000 */
[----:B------:R-:W-:Y:S01]  /*7b70*/  ISETP.GE.AND P2, PT, R60, R193, PT ;  /* 0x000000c13c00720c */ /* 0x000fe20003f46270 */
[----:B------:R-:W-:Y:S01]  /*7b80*/  HMMA.16816.F32.BF16 R172, R184, R182, R172 ;  /* 0x000000b6b8ac723c */ /* 0x000fe200000418ac */
[----:B------:R-:W-:Y:S01]  /*7b90*/  FSEL R66, R57, -INF , !P6 ;  /* 0xff80000039427808 */ /* 0x000fe20007000000 */
[----:B------:R-:W-:Y:S01]  /*7ba0*/  VIADD R57, R144, 0xffffff21 ;  /* 0xffffff2190397836 */ /* 0x000fe20000000000 */
[----:B------:R-:W-:Y:S02]  /*7bb0*/  FSEL R167, R59, -INF , !P3 ;  /* 0xff8000003ba77808 */ /* 0x000fe40005800000 */
[----:B------:R-:W-:Y:S01]  /*7bc0*/  FSEL R67, R52, -INF , !P2 ;  /* 0xff80000034437808 */ /* 0x000fe20005000000 */
[----:B------:R-:W-:Y:S01]  /*7bd0*/  VIADD R52, R144, 0xffffff28 ;  /* 0xffffff2890347836 */ /* 0x000fe20000000000 */
[----:B------:R-:W-:Y:S01]  /*7be0*/  FSEL R181, R58, -INF , !P4 ;  /* 0xff8000003ab57808 */ /* 0x000fe20006000000 */
[----:B------:R-:W-:Y:S01]  /*7bf0*/  HMMA.16816.F32.BF16 R44, R8, R142, R44 ;  /* 0x0000008e082c723c */ /* 0x000fe2000004182c */
[----:B------:R-:W-:-:S02]  /*7c00*/  ISETP.GE.AND P6, PT, R64, R0, PT ;  /* 0x000000004000720c */ /* 0x000fc40003fc6270 */
[-C--:B------:R-:W-:Y:S02]  /*7c10*/  ISETP.GE.AND P3, PT, R56, R193.reuse, PT ;  /* 0x000000c13800720c */ /* 0x080fe40003f66270 */
[----:B------:R-:W-:Y:S02]  /*7c20*/  ISETP.GE.AND P1, PT, R60, R0, PT ;  /* 0x000000003c00720c */ /* 0x000fe40003f26270 */
[----:B------:R-:W-:Y:S01]  /*7c30*/  ISETP.GE.AND P4, PT, R64, R193, PT ;  /* 0x000000c14000720c */ /* 0x000fe20003f86270 */
[----:B------:R-:W2:Y:S01]  /*7c40*/  LDSM.16.M88.4 R60, [R133+0xa000] ;  /* 0x00a00000853c783b */ /* 0x000ea20000000200 */
[----:B------:R-:W-:Y:S01]  /*7c50*/  FSEL R183, R55, -INF , !P6 ;  /* 0xff80000037b77808 */ /* 0x000fe20007000000 */
[----:B-1----:R-:W-:Y:S01]  /*7c60*/  HMMA.16816.F32.BF16 R40, R8, R4, R40 ;  /* 0x000000040828723c */ /* 0x002fe20000041828 */
[----:B------:R-:W-:Y:S01]  /*7c70*/  FSEL R248, R48, -INF , !P3 ;  /* 0xff80000030f87808 */ /* 0x000fe20005800000 */
[----:B------:R-:W-:Y:S01]  /*7c80*/  VIADD R4, R144, 0xffffff29 ;  /* 0xffffff2990047836 */ /* 0x000fe20000000000 */
[----:B------:R-:W-:Y:S01]  /*7c90*/  FSEL R165, R54, -INF , !P1 ;  /* 0xff80000036a57808 */ /* 0x000fe20004800000 */
[----:B------:R-:W-:Y:S01]  /*7ca0*/  VIADD R5, R144, 0xffffff31 ;  /* 0xffffff3190057836 */ /* 0x000fe20000000000 */
[----:B------:R-:W-:-:S02]  /*7cb0*/  FSEL R64, R53, -INF , !P4 ;  /* 0xff80000035407808 */ /* 0x000fc40006000000 */
[CC--:B------:R-:W-:Y:S01]  /*7cc0*/  ISETP.GE.AND P6, PT, R52.reuse, R193.reuse, PT ;  /* 0x000000c13400720c */ /* 0x0c0fe20003fc6270 */
[C---:B------:R-:W-:Y:S01]  /*7cd0*/  HMMA.16816.F32.BF16 R20, R168.reuse, R146, R20 ;  /* 0x00000092a814723c */ /* 0x040fe20000041814 */
[-C--:B------:R-:W-:Y:S02]  /*7ce0*/  ISETP.GE.AND P3, PT, R52, R0.reuse, PT ;  /* 0x000000003400720c */ /* 0x080fe40003f66270 */
[----:B------:R-:W1:Y:S01]  /*7cf0*/  LDSM.16.M88.4 R52, [R133+0xa800] ;  /* 0x00a800008534783b */ /* 0x000e620000000200 */
[----:B------:R-:W-:Y:S02]  /*7d00*/  ISETP.GE.AND P2, PT, R56, R0, PT ;  /* 0x000000003800720c */ /* 0x000fe40003f46270 */
[-C--:B------:R-:W-:Y:S02]  /*7d10*/  ISETP.GE.AND P1, PT, R57, R193.reuse, PT ;  /* 0x000000c13900720c */ /* 0x080fe40003f26270 */
[----:B------:R-:W-:Y:S01]  /*7d20*/  FSEL R244, R50, -INF , !P2 ;  /* 0xff80000032f47808 */ /* 0x000fe20005000000 */
[----:B------:R-:W-:Y:S01]  /*7d30*/  HMMA.16816.F32.BF16 R32, R168, R148, R32 ;  /* 0x00000094a820723c */ /* 0x000fe20000041820 */
[----:B------:R-:W-:Y:S01]  /*7d40*/  FSEL R252, R49, -INF , !P1 ;  /* 0xff80000031fc7808 */ /* 0x000fe20004800000 */
[----:B------:R-:W-:Y:S01]  /*7d50*/  VIADD R148, R192, 0xfffffffe ;  /* 0xfffffffec0947836 */ /* 0x000fe20000000000 */
[----:B------:R-:W-:-:S02]  /*7d60*/  ISETP.GE.AND P2, PT, R4, R193, PT ;  /* 0x000000c10400720c */ /* 0x000fc40003f46270 */
[-C--:B------:R-:W-:Y:S01]  /*7d70*/  ISETP.GE.AND P1, PT, R4, R0.reuse, PT ;  /* 0x000000000400720c */ /* 0x080fe20003f26270 */
[----:B------:R-:W-:Y:S01]  /*7d80*/  VIADD R4, R144, 0xffffff30 ;  /* 0xffffff3090047836 */ /* 0x000fe20000000000 */
[-C--:B------:R-:W-:Y:S01]  /*7d90*/  ISETP.GE.AND P4, PT, R57, R0.reuse, PT ;  /* 0x000000003900720c */ /* 0x080fe20003f86270 */
[----:B------:R-:W-:Y:S01]  /*7da0*/  HMMA.16816.F32.BF16 R36, R8, R6, R36 ;  /* 0x000000060824723c */ /* 0x000fe20000041824 */
[----:B------:R-:W-:Y:S01]  /*7db0*/  FSEL R163, R44, -INF , !P6 ;  /* 0xff8000002ca37808 */ /* 0x000fe20007000000 */
[----:B------:R-:W-:Y:S01]  /*7dc0*/  VIADD R44, R144, 0xffffff39 ;  /* 0xffffff39902c7836 */ /* 0x000fe20000000000 */
[----:B------:R-:W-:Y:S02]  /*7dd0*/  FSEL R246, R51, -INF , !P4 ;  /* 0xff80000033f67808 */ /* 0x000fe40006000000 */
[C---:B------:R-:W-:Y:S02]  /*7de0*/  ISETP.GE.AND P4, PT, R4.reuse, R193, PT ;  /* 0x000000c10400720c */ /* 0x040fe40003f86270 */
[----:B------:R-:W-:Y:S01]  /*7df0*/  ISETP.GE.AND P6, PT, R4, R0, PT ;  /* 0x000000000400720c */ /* 0x000fe20003fc6270 */
[----:B------:R-:W-:Y:S01]  /*7e00*/  VIADD R4, R144, 0xffffff38 ;  /* 0xffffff3890047836 */ /* 0x000fe20000000000 */
[----:B------:R-:W-:Y:S01]  /*7e10*/  FSEL R242, R46, -INF , !P3 ;  /* 0xff8000002ef27808 */ /* 0x000fe20005800000 */
[----:B------:R-:W-:Y:S01]  /*7e20*/  HMMA.16816.F32.BF16 R172, R168, R138, R172 ;  /* 0x0000008aa8ac723c */ /* 0x000fe200000418ac */
[----:B------:R-:W-:-:S02]  /*7e30*/  FSEL R250, R45, -INF , !P2 ;  /* 0xff8000002dfa7808 */ /* 0x000fc40005000000 */
[----:B------:R-:W-:Y:S02]  /*7e40*/  FSEL R240, R47, -INF , !P1 ;  /* 0xff8000002ff07808 */ /* 0x000fe40004800000 */
[----:B------:R-:W-:Y:S01]  /*7e50*/  FSEL R234, R40, -INF , !P4 ;  /* 0xff80000028ea7808 */ /* 0x000fe20006000000 */
[----:B------:R-:W-:Y:S01]  /*7e60*/  VIADD R40, R144, 0xffffff40 ;  /* 0xffffff4090287836 */ /* 0x000fe20000000000 */
[CC--:B------:R-:W-:Y:S01]  /*7e70*/  ISETP.GE.AND P3, PT, R5.reuse, R193.reuse, PT ;  /* 0x000000c10500720c */ /* 0x0c0fe20003f66270 */
[----:B--2---:R-:W-:Y:S01]  /*7e80*/  HMMA.16816.F32.BF16 R32, R8, R60, R32 ;  /* 0x0000003c0820723c */ /* 0x004fe20000041820 */
[-C--:B------:R-:W-:Y:S02]  /*7e90*/  ISETP.GE.AND P2, PT, R5, R0.reuse, PT ;  /* 0x000000000500720c */ /* 0x080fe40003f46270 */
[C---:B------:R-:W-:Y:S02]  /*7ea0*/  ISETP.GE.AND P1, PT, R4.reuse, R193, PT ;  /* 0x000000c10400720c */ /* 0x040fe40003f26270 */
[----:B------:R-:W-:-:S02]  /*7eb0*/  ISETP.GE.AND P4, PT, R4, R0, PT ;  /* 0x000000000400720c */ /* 0x000fc40003f86270 */
[----:B------:R-:W2:Y:S01]  /*7ec0*/  LDSM.16.M88.4 R4, [R133+0xb000] ;  /* 0x00b000008504783b */ /* 0x000ea20000000200 */
[C---:B-1----:R-:W-:Y:S01]  /*7ed0*/  HMMA.16816.F32.BF16 R24, R8.reuse, R52, R24 ;  /* 0x000000340818723c */ /* 0x042fe20000041818 */
[----:B------:R-:W-:Y:S01]  /*7ee0*/  FSEL R236, R41, -INF , !P3 ;  /* 0xff80000029ec7808 */ /* 0x000fe20005800000 */
[----:B------:R-:W-:Y:S01]  /*7ef0*/  VIADD R41, R144, 0xffffff41 ;  /* 0xffffff4190297836 */ /* 0x000fe20000000000 */
[----:B------:R-:W-:Y:S02]  /*7f00*/  FSEL R228, R42, -INF , !P6 ;  /* 0xff8000002ae47808 */ /* 0x000fe40007000000 */
[----:B------:R-:W-:Y:S02]  /*7f10*/  FSEL R224, R43, -INF , !P2 ;  /* 0xff8000002be07808 */ /* 0x000fe40005000000 */
[----:B------:R-:W-:Y:S01]  /*7f20*/  FSEL R238, R36, -INF , !P1 ;  /* 0xff80000024ee7808 */ /* 0x000fe20004800000 */
[----:B------:R-:W-:Y:S01]  /*7f30*/  HMMA.16816.F32.BF16 R52, R8, R54, R20 ;  /* 0x000000360834723c */ /* 0x000fe20000041814 */
[----:B------:R-:W1:Y:S01]  /*7f40*/  LDSM.16.M88.4 R20, [R133+0xb800] ;  /* 0x00b800008514783b */ /* 0x000e620000000200 */
[----:B------:R-:W-:Y:S01]  /*7f50*/  FSEL R226, R38, -INF , !P4 ;  /* 0xff80000026e27808 */ /* 0x000fe20006000000 */
[----:B------:R-:W-:Y:S01]  /*7f60*/  VIADD R36, R144, 0xffffff48 ;  /* 0xffffff4890247836 */ /* 0x000fe20000000000 */
[----:B------:R-:W-:Y:S01]  /*7f70*/  ISETP.GE.AND P6, PT, R44, R193, PT ;  /* 0x000000c12c00720c */ /* 0x000fe20003fc6270 */
[----:B------:R-:W-:-:S04]  /*7f80*/  DEPBAR.LE SB0, 0x0 ;  /* 0x000080000000791a */ /* 0x000fc80000000000 */
[----:B------:R-:W-:Y:S01]  /*7f90*/  HMMA.16816.F32.BF16 R28, R8, R62, R28 ;  /* 0x0000003e081c723c */ /* 0x000fe2000004181c */
[-C--:B------:R-:W-:Y:S02]  /*7fa0*/  ISETP.GE.AND P3, PT, R44, R0.reuse, PT ;  /* 0x000000002c00720c */ /* 0x080fe40003f66270 */
[-C--:B------:R-:W-:Y:S02]  /*7fb0*/  ISETP.GE.AND P2, PT, R40, R193.reuse, PT ;  /* 0x000000c12800720c */ /* 0x080fe40003f46270 */
[----:B------:R-:W-:Y:S02]  /*7fc0*/  ISETP.GE.AND P4, PT, R41, R193, PT ;  /* 0x000000c12900720c */ /* 0x000fe40003f86270 */
[----:B------:R-:W-:Y:S01]  /*7fd0*/  FSEL R232, R37, -INF , !P6 ;  /* 0xff80000025e87808 */ /* 0x000fe20007000000 */
[----:B------:R-:W-:Y:S01]  /*7fe0*/  VIADD R37, R144, 0xffffff49 ;  /* 0xffffff4990257836 */ /* 0x000fe20000000000 */
[----:B------:R-:W-:Y:S02]  /*7ff0*/  FSEL R230, R39, -INF , !P3 ;  /* 0xff80000027e67808 */ /* 0x000fe40005800000 */
[----:B------:R-:W-:Y:S01]  /*8000*/  FSEL R212, R32, -INF , !P2 ;  /* 0xff80000020d47808 */ /* 0x000fe20005000000 */
[C---:B------:R-:W-:Y:S01]  /*8010*/  VIADD R32, R144.reuse, 0xffffff50 ;  /* 0xffffff5090207836 */ /* 0x040fe20000000000 */
[----:B------:R-:W-:Y:S01]  /*8020*/  FSEL R216, R33, -INF , !P4 ;  /* 0xff80000021d87808 */ /* 0x000fe20006000000 */
[----:B------:R-:W-:Y:S01]  /*8030*/  VIADD R33, R144, 0xffffff51 ;  /* 0xffffff5190217836 */ /* 0x000fe20000000000 */
[----:B------:R-:W-:-:S02]  /*8040*/  ISETP.GE.AND P6, PT, R41, R0, PT ;  /* 0x000000002900720c */ /* 0x000fc40003fc6270 */
[CC--:B------:R-:W-:Y:S02]  /*8050*/  ISETP.GE.AND P3, PT, R36.reuse, R193.reuse, PT ;  /* 0x000000c12400720c */ /* 0x0c0fe40003f66270 */
[-C--:B------:R-:W-:Y:S02]  /*8060*/  ISETP.GE.AND P2, PT, R36, R0.reuse, PT ;  /* 0x000000002400720c */ /* 0x080fe40003f46270 */
[----:B------:R-:W-:Y:S01]  /*8070*/  FSEL R214, R35, -INF , !P6 ;  /* 0xff80000023d67808 */ /* 0x000fe20007000000 */
[C---:B--2---:R-:W-:Y:S01]  /*8080*/  HMMA.16816.F32.BF16 R16, R8.reuse, R4, R16 ;  /* 0x000000040810723c */ /* 0x044fe20000041810 */
[----:B------:R-:W-:Y:S01]  /*8090*/  FSEL R222, R28, -INF , !P3 ;  /* 0xff8000001cde7808 */ /* 0x000fe20005800000 */
[----:B------:R-:W-:Y:S01]  /*80a0*/  VIADD R28, R144, 0xffffff58 ;  /* 0xffffff58901c7836 */ /* 0x000fe20000000000 */
[----:B------:R-:W-:Y:S01]  /*80b0*/  FSEL R196, R30, -INF , !P2 ;  /* 0xff8000001ec47808 */ /* 0x000fe20005000000 */
[----:B------:R-:W-:Y:S01]  /*80c0*/  VIADD R4, R144, 0xffffff59 ;  /* 0xffffff5990047836 */ /* 0x000fe20000000000 */
[-C--:B------:R-:W-:Y:S01]  /*80d0*/  ISETP.GE.AND P6, PT, R32, R193.reuse, PT ;  /* 0x000000c12000720c */ /* 0x080fe20003fc6270 */
[----:B------:R-:W-:Y:S01]  /*80e0*/  VIADD R5, R144, 0xffffff61 ;  /* 0xffffff6190057836 */ /* 0x000fe20000000000 */
[----:B------:R-:W-:Y:S01]  /*80f0*/  ISETP.GE.AND P3, PT, R32, R0, PT ;  /* 0x000000002000720c */ /* 0x000fe20003f66270 */
[----:B------:R-:W-:Y:S01]  /*8100*/  HMMA.16816.F32.BF16 R12, R8, R6, R12 ;  /* 0x00000006080c723c */ /* 0x000fe2000004180c */
[----:B------:R-:W-:Y:S01]  /*8110*/  BAR.SYNC.DEFER_BLOCKING 0x0 ;  /* 0x0000000000007b1d */ /* 0x000fe20000010000 */
[----:B------:R-:W-:-:S02]  /*8120*/  ISETP.GE.AND P2, PT, R33, R193, PT ;  /* 0x000000c12100720c */ /* 0x000fc40003f46270 */
[-C--:B------:R-:W-:Y:S02]  /*8130*/  ISETP.GE.AND P4, PT, R37, R0.reuse, PT ;  /* 0x000000002500720c */ /* 0x080fe40003f86270 */
[----:B------:R-:W-:Y:S02]  /*8140*/  FSEL R186, R24, -INF , !P6 ;  /* 0xff80000018ba7808 */ /* 0x000fe40007000000 */
[----:B------:R-:W-:Y:S01]  /*8150*/  FSEL R166, R26, -INF , !P3 ;  /* 0xff8000001aa67808 */ /* 0x000fe20005800000 */
[----:B-1----:R-:W-:Y:S01]  /*8160*/  HMMA.16816.F32.BF16 R176, R8, R20, R176 ;  /* 0x0000001408b0723c */ /* 0x002fe200000418b0 */
[----:B------:R-:W-:Y:S02]  /*8170*/  FSEL R184, R25, -INF , !P2 ;  /* 0xff80000019b87808 */ /* 0x000fe40005000000 */
[----:B------:R-:W-:Y:S02]  /*8180*/  ISETP.GE.AND P1, PT, R40, R0, PT ;  /* 0x000000002800720c */ /* 0x000fe40003f26270 */
[----:B------:R-:W-:-:S02]  /*8190*/  FSEL R188, R31, -INF , !P4 ;  /* 0xff8000001fbc7808 */ /* 0x000fc40006000000 */
[-C--:B------:R-:W-:Y:S01]  /*81a0*/  ISETP.GE.AND P6, PT, R28, R0.reuse, PT ;  /* 0x000000001c00720c */ /* 0x080fe20003fc6270 */
[----:B------:R-:W-:Y:S01]  /*81b0*/  HMMA.16816.F32.BF16 R172, R8, R22, R172 ;  /* 0x0000001608ac723c */ /* 0x000fe200000418ac */
[CC--:B------:R-:W-:Y:S02]  /*81c0*/  ISETP.GE.AND P3, PT, R4.reuse, R193.reuse, PT ;  /* 0x000000c10400720c */ /* 0x0c0fe40003f66270 */
[----:B------:R-:W-:Y:S01]  /*81d0*/  ISETP.GE.AND P2, PT, R4, R0, PT ;  /* 0x000000000400720c */ /* 0x000fe20003f46270 */
[----:B------:R-:W-:Y:S01]  /*81e0*/  VIADD R4, R144, 0xffffff60 ;  /* 0xffffff6090047836 */ /* 0x000fe20000000000 */
[----:B------:R-:W-:Y:S02]  /*81f0*/  ISETP.GE.AND P4, PT, R28, R193, PT ;  /* 0x000000c11c00720c */ /* 0x000fe40003f86270 */
[----:B------:R-:W-:Y:S02]  /*8200*/  FSEL R190, R34, -INF , !P1 ;  /* 0xff80000022be7808 */ /* 0x000fe40004800000 */
[----:B------:R-:W-:-:S02]  /*8210*/  FSEL R162, R54, -INF , !P6 ;  /* 0xff80000036a27808 */ /* 0x000fc40007000000 */
[----:B------:R-:W-:Y:S02]  /*8220*/  FSEL R180, R53, -INF , !P3 ;  /* 0xff80000035b47808 */ /* 0x000fe40005800000 */
[-C--:B------:R-:W-:Y:S02]  /*8230*/  ISETP.GE.AND P1, PT, R37, R193.reuse, PT ;  /* 0x000000c12500720c */ /* 0x080fe40003f26270 */
[----:B------:R-:W-:Y:S02]  /*8240*/  FSEL R182, R52, -INF , !P4 ;  /* 0xff80000034b67808 */ /* 0x000fe40006000000 */
[C---:B------:R-:W-:Y:S02]  /*8250*/  ISETP.GE.AND P6, PT, R5.reuse, R193, PT ;  /* 0x000000c10500720c */ /* 0x040fe40003fc6270 */
[-C--:B------:R-:W-:Y:S01]  /*8260*/  ISETP.GE.AND P3, PT, R5, R0.reuse, PT ;  /* 0x000000000500720c */ /* 0x080fe20003f66270 */
[----:B------:R-:W-:Y:S01]  /*8270*/  VIADD R5, R144, 0xffffff69 ;  /* 0xffffff6990057836 */ /* 0x000fe20000000000 */
[----:B------:R-:W-:-:S02]  /*8280*/  ISETP.GE.AND P4, PT, R4, R0, PT ;  /* 0x000000000400720c */ /* 0x000fc40003f86270 */
[----:B------:R-:W-:Y:S02]  /*8290*/  FSEL R220, R29, -INF , !P1 ;  /* 0xff8000001ddc7808 */ /* 0x000fe40004800000 */
[-C--:B------:R-:W-:Y:S02]  /*82a0*/  ISETP.GE.AND P1, PT, R33, R0.reuse, PT ;  /* 0x000000002100720c */ /* 0x080fe40003f26270 */
[----:B------:R-:W-:Y:S02]  /*82b0*/  FSEL R133, R18, -INF , !P4 ;  /* 0xff80000012857808 */ /* 0x000fe40006000000 */
[----:B------:R-:W-:Y:S02]  /*82c0*/  FSEL R136, R17, -INF , !P6 ;  /* 0xff80000011887808 */ /* 0x000fe40007000000 */
[C---:B------:R-:W-:Y:S02]  /*82d0*/  ISETP.GE.AND P4, PT, R5.reuse, R193, PT ;  /* 0x000000c10500720c */ /* 0x040fe40003f86270 */
[----:B------:R-:W-:Y:S01]  /*82e0*/  ISETP.GE.AND P6, PT, R5, R0, PT ;  /* 0x000000000500720c */ /* 0x000fe20003fc6270 */
[----:B------:R-:W-:Y:S01]  /*82f0*/  VIADD R5, R144, 0xffffff71 ;  /* 0xffffff7190057836 */ /* 0x000fe20000000000 */
[----:B------:R-:W-:-:S02]  /*8300*/  FSEL R164, R27, -INF , !P1 ;  /* 0xff8000001ba47808 */ /* 0x000fc40004800000 */
        /* <DEDUP_REMOVED lines=10> */
[----:B------:R-:W-:Y:S02]  /*83b0*/  ISETP.GT.AND P4, PT, R148, R207, PT ;  /* 0x000000cf9400720c */ /* 0x000fe40003f84270 */
[----:B------:R-:W-:Y:S02]  /*83c0*/  FSEL R140, R19, -INF , !P3 ;  /* 0xff800000138c7808 */ /* 0x000fe40005800000 */
[----:B------:R-:W-:Y:S02]  /*83d0*/  FSEL R142, R12, -INF , !P2 ;  /* 0xff8000000c8e7808 */ /* 0x000fe40005000000 */
[----:B------:R-:W-:-:S02]  /*83e0*/  FSEL R138, R14, -INF , !P1 ;  /* 0xff8000000e8a7808 */ /* 0x000fc40004800000 */
[CC--:B------:R-:W-:Y:S02]  /*83f0*/  ISETP.GE.AND P3, PT, R4.reuse, R193.reuse, PT ;  /* 0x000000c10400720c */ /* 0x0c0fe40003f66270 */
[----:B------:R-:W-:Y:S01]  /*8400*/  ISETP.GE.AND P2, PT, R4, R0, PT ;  /* 0x000000000400720c */ /* 0x000fe20003f46270 */
[C---:B------:R-:W-:Y:S01]  /*8410*/  VIADD R4, R144.reuse, 0xffffff79 ;  /* 0xffffff7990047836 */ /* 0x040fe20000000000 */
[----:B------:R-:W-:Y:S01]  /*8420*/  ISETP.GE.AND P1, PT, R5, R193, PT ;  /* 0x000000c10500720c */ /* 0x000fe20003f26270 */
[----:B------:R-:W-:Y:S01]  /*8430*/  VIADD R5, R144, 0xffffff78 ;  /* 0xffffff7890057836 */ /* 0x000fe20000000000 */
[----:B------:R-:W-:Y:S02]  /*8440*/  FSEL R141, R15, -INF , !P6 ;  /* 0xff8000000f8d7808 */ /* 0x000fe40007000000 */
[----:B------:R-:W-:Y:S02]  /*8450*/  FSEL R143, R176, -INF , !P3 ;  /* 0xff800000b08f7808 */ /* 0x000fe40005800000 */
[----:B------:R-:W-:-:S02]  /*8460*/  FSEL R144, R178, -INF , !P2 ;  /* 0xff800000b2907808 */ /* 0x000fc40005000000 */
[----:B------:R-:W-:Y:S02]  /*8470*/  FSEL R146, R177, -INF , !P1 ;  /* 0xff800000b1927808 */ /* 0x000fe40004800000 */
[CC--:B------:R-:W-:Y:S02]  /*8480*/  ISETP.GE.AND P6, PT, R5.reuse, R193.reuse, PT ;  /* 0x000000c10500720c */ /* 0x0c0fe40003fc6270 */
[C---:B------:R-:W-:Y:S02]  /*8490*/  ISETP.GE.AND P3, PT, R4.reuse, R193, PT ;  /* 0x000000c10400720c */ /* 0x040fe40003f66270 */
[-C--:B------:R-:W-:Y:S02]  /*84a0*/  ISETP.GE.AND P2, PT, R5, R0.reuse, PT ;  /* 0x000000000500720c */ /* 0x080fe40003f46270 */
[----:B------:R-:W-:Y:S02]  /*84b0*/  ISETP.GE.AND P1, PT, R4, R0, PT ;  /* 0x000000000400720c */ /* 0x000fe40003f26270 */
[----:B------:R-:W-:-:S02]  /*84c0*/  FSEL R150, R172, -INF , !P6 ;  /* 0xff800000ac967808 */ /* 0x000fc40007000000 */
        /* <DEDUP_REMOVED lines=66> */
.L_x_2942:
[----:B------:R-:W-:Y:S01]  /*88f0*/  UMOV UR4, URZ ;  /* 0x000000ff00047c82 */ /* 0x000fe20008000000 */
[----:B------:R-:W-:Y:S01]  /*8900*/  IMAD.SHL.U32 R2, R134, 0x80, RZ ;  /* 0x0000008086027824 */ /* 0x000fe200078e00ff */
[----:B------:R-:W-:-:S05]  /*8910*/  IADD3 R4, P1, PT, RZ, -UR4, RZ ;  /* 0x80000004ff047c10 */ /* 0x000fca000ff3e0ff */
[----:B------:R-:W-:-:S05]  /*8920*/  IMAD.X R2, RZ, RZ, ~R2, P1 ;  /* 0x000000ffff027224 */ /* 0x000fca00008e0e02 */
[----:B------:R-:W-:-:S04]  /*8930*/  SHF.R.S64 R5, R4, 0x1f, R2 ;  /* 0x0000001f04057819 */ /* 0x000fc80000001002 */
[----:B------:R-:W-:-:S04]  /*8940*/  IADD3 R208, P1, PT, R5, R208, RZ ;  /* 0x000000d005d07210 */ /* 0x000fc80007f3e0ff */
[----:B------:R-:W-:-:S09]  /*8950*/  LEA.HI.X.SX32 R209, R2, R209, 0x1, P1 ;  /* 0x000000d102d17211 */ /* 0x000fd200008f0eff */
.L_x_2943:
        /* <DEDUP_REMOVED lines=36> */
.L_x_2941:
[----:B------:R-:W-:Y:S01]  /*8ba0*/  FMNMX3.FTZ R2, R132, R152, R158, !PT ;  /* 0x0000009884027276 */ /* 0x000fe2000781009e */
[----:B------:R-:W2:Y:S01]  /*8bb0*/  LDCU UR4, c[0x0][0x45c] ;  /* 0x00008b80ff0477ac */ /* 0x000ea20008000800 */
[----:B------:R-:W-:Y:S02]  /*8bc0*/  LEA R201, R194, UR5, 0x1 ;  /* 0x00000005c2c97c11 */ /* 0x000fe4000f8e08ff */
[----:B-1----:R-:W-:Y:S02]  /*8bd0*/  FMNMX3.FTZ R7, R2, R151, R155, !PT ;  /* 0x0000009702077276 */ /* 0x002fe4000781009b */
        /* <DEDUP_REMOVED lines=31> */
[----:B------:R-:W-:Y:S01]  /*8dd0*/  SEL R161, R199, 0xffffffe0, !P5 ;  /* 0xffffffe0c7a17807 */ /* 0x000fe20006800000 */
[----:B------:R-:W1:Y:S01]  /*8de0*/  SHFL.BFLY PT, R7, R6, 0x2, 0x1f ;  /* 0x0c401f0006077f89 */ /* 0x000e6200000e0000 */
[----:B------:R-:W-:Y:S02]  /*8df0*/  FMNMX3.FTZ R4, R4, R145, R0, !PT ;  /* 0x0000009104047276 */ /* 0x000fe40007810000 */
[----:B------:R-:W-:Y:S02]  /*8e00*/  IADD3 R16, PT, PT, R201, 0xc000, RZ ;  /* 0x0000c000c9107810 */ /* 0x000fe40007ffe0ff */
[----:B------:R-:W-:Y:S01]  /*8e10*/  @P4 IADD3 R192, PT, PT, R192, -0x3, RZ ;  /* 0xfffffffdc0c04810 */ /* 0x000fe20007ffe0ff */
[----:B------:R-:W3:Y:S01]  /*8e20*/  SHFL.BFLY PT, R5, R4, 0x2, 0x1f ;  /* 0x0c401f0004057f89 */ /* 0x000ee200000e0000 */
[----:B-1----:R-:W-:-:S05]  /*8e30*/  FMNMX.FTZ R7, R6, R7, !PT ;  /* 0x0000000706077209 */ /* 0x002fca0007810000 */
[----:B------:R-:W1:Y:S01]  /*8e40*/  SHFL.BFLY PT, R134, R7, 0x1, 0x1f ;  /* 0x0c201f0007867f89 */ /* 0x000e6200000e0000 */
[----:B---3--:R-:W-:-:S05]  /*8e50*/  FMNMX.FTZ R5, R4, R5, !PT ;  /* 0x0000000504057209 */ /* 0x008fca0007810000 */
[----:B------:R-:W3:Y:S01]  /*8e60*/  SHFL.BFLY PT, R2, R5, 0x1, 0x1f ;  /* 0x0c201f0005027f89 */ /* 0x000ee200000e0000 */
[----:B-1----:R-:W-:-:S04]  /*8e70*/  FMNMX.FTZ R134, R7, R134, !PT ;  /* 0x0000008607867209 */ /* 0x002fc80007810000 */
[C---:B------:R-:W-:Y:S01]  /*8e80*/  FSETP.NEU.FTZ.AND P2, PT, R134.reuse, -INF , PT ;  /* 0xff8000008600780b */ /* 0x040fe20003f5d000 */
[C---:B--2---:R-:W-:Y:S01]  /*8e90*/  FMUL.FTZ R153, R134.reuse, UR4 ;  /* 0x0000000486997c20 */ /* 0x044fe20008410000 */
[----:B---3--:R-:W-:Y:S02]  /*8ea0*/  FMNMX.FTZ R2, R5, R2, !PT ;  /* 0x0000000205027209 */ /* 0x008fe40007810000 */
[----:B------:R-:W-:Y:S02]  /*8eb0*/  FSEL R5, R134, RZ, P2 ;  /* 0x000000ff86057208 */ /* 0x000fe40001000000 */
[----:B------:R-:W-:Y:S01]  /*8ec0*/  FSEL R153, R153, RZ, P2 ;  /* 0x000000ff99997208 */ /* 0x000fe20001000000 */
[C---:B------:R-:W-:Y:S01]  /*8ed0*/  FMUL.FTZ R135, R2.reuse, UR4 ;  /* 0x0000000402877c20 */ /* 0x040fe20008410000 */
[----:B------:R-:W-:Y:S01]  /*8ee0*/  FSETP.NEU.FTZ.AND P1, PT, R2, -INF , PT ;  /* 0xff8000000200780b */ /* 0x000fe20003f3d000 */
[----:B------:R-:W-:Y:S02]  /*8ef0*/  FADD.FTZ R5, R132, -R5 ;  /* 0x8000000584057221 */ /* 0x000fe40000010000 */
[--C-:B------:R-:W-:Y:S01]  /*8f00*/  FFMA.FTZ R6, R158, UR4, -R153.reuse ;  /* 0x000000049e067c23 */ /* 0x100fe20008010899 */
[----:B------:R-:W-:Y:S01]  /*8f10*/  FSEL R135, R135, RZ, P1 ;  /* 0x000000ff87877208 */ /* 0x000fe20000800000 */
[--C-:B------:R-:W-:Y:S01]  /*8f20*/  FFMA.FTZ R158, R151, UR4, -R153.reuse ;  /* 0x00000004979e7c23 */ /* 0x100fe20008010899 */
[----:B------:R-:W-:Y:S01]  /*8f30*/  FSEL R4, R2, RZ, P1 ;  /* 0x000000ff02047208 */ /* 0x000fe20000800000 */
[----:B------:R1:W-:Y:S01]  /*8f40*/  MUFU.EX2 R151, R6 ;  /* 0x0000000600977308 */ /* 0x0003e20000000800 */
[----:B------:R-:W-:Y:S01]  /*8f50*/  FFMA.FTZ R152, R152, UR4, -R153 ;  /* 0x0000000498987c23 */ /* 0x000fe20008010899 */
[----:B------:R-:W-:Y:S01]  /*8f60*/  FFMA.FTZ R7, R154, UR4, -R135 ;  /* 0x000000049a077c23 */ /* 0x000fe20008010887 */
[----:B------:R-:W-:Y:S01]  /*8f70*/  FFMA.FTZ R155, R155, UR4, -R153 ;  /* 0x000000049b9b7c23 */ /* 0x000fe20008010899 */
[----:B------:R-:W-:Y:S01]  /*8f80*/  FADD.FTZ R4, R3, -R4 ;  /* 0x8000000403047221 */ /* 0x000fe20000010000 */
[----:B------:R-:W-:Y:S01]  /*8f90*/  IADD3 R3, PT, PT, R161, R201, RZ ;  /* 0x000000c9a1037210 */ /* 0x000fe20007ffe0ff */
[--C-:B------:R-:W-:Y:S01]  /*8fa0*/  FFMA.FTZ R154, R156, UR4, -R135.reuse ;  /* 0x000000049c9a7c23 */ /* 0x100fe20008010887 */
[--C-:B------:R-:W-:Y:S01]  /*8fb0*/  FFMA.FTZ R157, R157, UR4, -R135.reuse ;  /* 0x000000049d9d7c23 */ /* 0x100fe20008010887 */
[----:B------:R-:W-:Y:S01]  /*8fc0*/  FMUL.FTZ R159, R4, UR4 ;  /* 0x00000004049f7c20 */ /* 0x000fe20008410000 */
[----:B------:R-:W2:Y:S01]  /*8fd0*/  MUFU.EX2 R152, R152 ;  /* 0x0000009800987308 */ /* 0x000ea20000000800 */
[----:B------:R-:W3:Y:S01]  /*8fe0*/  LDSM.16.MT88.4 R52, [R3+0x10000] ;  /* 0x010000000334783b */ /* 0x000ee20000004200 */
[--C-:B------:R-:W-:Y:S01]  /*8ff0*/  FFMA.FTZ R172, R228, UR4, -R135.reuse ;  /* 0x00000004e4ac7c23 */ /* 0x100fe20008010887 */
[--C-:B------:R-:W-:Y:S01]  /*9000*/  FFMA.FTZ R170, R230, UR4, -R135.reuse ;  /* 0x00000004e6aa7c23 */ /* 0x100fe20008010887 */
[----:B------:R-:W-:Y:S01]  /*9010*/  MUFU.EX2 R158, R158 ;  /* 0x0000009e009e7308 */ /* 0x000fe20000000800 */
[----:B-1----:R-:W-:Y:S01]  /*9020*/  FFMA.FTZ R6, R160, UR4, -R135 ;  /* 0x00000004a0067c23 */ /* 0x002fe20008010887 */
[----:B------:R-:W-:Y:S01]  /*9030*/  FMUL.FTZ R160, R5, UR4 ;  /* 0x0000000405a07c20 */ /* 0x000fe20008410000 */
[----:B------:R-:W-:Y:S01]  /*9040*/  LDSM.16.MT88.4 R20, [R3+0xc000] ;  /* 0x00c000000314783b */ /* 0x000fe20000004200 */
[----:B------:R-:W-:Y:S01]  /*9050*/  MUFU.EX2 R155, R155 ;  /* 0x0000009b009b7308 */ /* 0x000fe20000000800 */
[--C-:B------:R-:W-:Y:S01]  /*9060*/  FFMA.FTZ R174, R212, UR4, -R153.reuse ;  /* 0x00000004d4ae7c23 */ /* 0x100fe20008010899 */
[----:B------:R-:W-:Y:S01]  /*9070*/  FFMA.FTZ R176, R222, UR4, -R153 ;  /* 0x00000004deb07c23 */ /* 0x000fe20008010899 */
[--C-:B------:R-:W-:Y:S01]  /*9080*/  FFMA.FTZ R171, R190, UR4, -R135.reuse ;  /* 0x00000004beab7c23 */ /* 0x100fe20008010887 */
[----:B------:R-:W1:Y:S01]  /*9090*/  MUFU.EX2 R160, R160 ;  /* 0x000000a000a07308 */ /* 0x000e620000000800 */
[--C-:B------:R-:W-:Y:S01]  /*90a0*/  FFMA.FTZ R178, R214, UR4, -R135.reuse ;  /* 0x00000004d6b27c23 */ /* 0x100fe20008010887 */
[----:B--2---:R-:W-:Y:S01]  /*90b0*/  F2FP.BF16.F32.PACK_AB R4, R151, R152 ;  /* 0x000000989704723e */ /* 0x004fe200000010ff */
[--C-:B------:R-:W-:Y:S01]  /*90c0*/  FFMA.FTZ R169, R188, UR4, -R135.reuse ;  /* 0x00000004bca97c23 */ /* 0x100fe20008010887 */
[----:B------:R-:W-:Y:S01]  /*90d0*/  MUFU.EX2 R156, R7 ;  /* 0x00000007009c7308 */ /* 0x000fe20000000800 */
[----:B------:R-:W-:Y:S01]  /*90e0*/  FFMA.FTZ R196, R196, UR4, -R135 ;  /* 0x00000004c4c47c23 */ /* 0x000fe20008010887 */
[--C-:B------:R-:W-:Y:S01]  /*90f0*/  FFMA.FTZ R173, R186, UR4, -R153.reuse ;  /* 0x00000004baad7c23 */ /* 0x100fe20008010899 */
[----:B------:R-:W-:Y:S01]  /*9100*/  FFMA.FTZ R175, R182, UR4, -R153 ;  /* 0x00000004b6af7c23 */ /* 0x000fe20008010899 */
[----:B------:R-:W2:Y:S01]  /*9110*/  MUFU.EX2 R154, R154 ;  /* 0x0000009a009a7308 */ /* 0x000ea20000000800 */
[--C-:B------:R-:W-:Y:S01]  /*9120*/  FFMA.FTZ R177, R164, UR4, -R135.reuse ;  /* 0x00000004a4b17c23 */ /* 0x100fe20008010887 */
[--C-:B------:R-:W-:Y:S01]  /*9130*/  FFMA.FTZ R162, R162, UR4, -R135.reuse ;  /* 0x00000004a2a27c23 */ /* 0x100fe20008010887 */
[----:B------:R-:W-:Y:S01]  /*9140*/  FFMA.FTZ R179, R168, UR4, -R135 ;  /* 0x00000004a8b37c23 */ /* 0x000fe20008010887 */
[----:B------:R4:W-:Y:S01]  /*9150*/  MUFU.EX2 R132, R6 ;  /* 0x0000000600847308 */ /* 0x0009e20000000800 */
[--C-:B------:R-:W-:Y:S01]  /*9160*/  FFMA.FTZ R184, R184, UR4, -R153.reuse ;  /* 0x00000004b8b87c23 */ /* 0x100fe20008010899 */
[-C--:B-1----:R-:W-:Y:S01]  /*9170*/  FMUL.FTZ R8, R128, R160.reuse ;  /* 0x000000a080087220 */ /* 0x082fe20000410000 */
[----:B------:R-:W-:Y:S01]  /*9180*/  IADD3 R128, PT, PT, R201, 0xc040, RZ ;  /* 0x0000c040c9807810 */ /* 0x000fe20007ffe0ff */
[----:B------:R-:W1:Y:S01]  /*9190*/  MUFU.EX2 R157, R157 ;  /* 0x0000009d009d7308 */ /* 0x000e620000000800 */
[----:B------:R-:W-:Y:S01]  /*91a0*/  @P0 IADD3 R128, PT, PT, R16, -0x40, RZ ;  /* 0xffffffc010800810 */ /* 0x000fe20007ffe0ff */
[-C--:B------:R-:W-:Y:S01]  /*91b0*/  FMUL.FTZ R40, R96, R160.reuse ;  /* 0x000000a060287220 */ /* 0x080fe20000410000 */
[----:B------:R-:W-:Y:S01]  /*91c0*/  FMUL.FTZ R41, R97, R160 ;  /* 0x000000a061297220 */ /* 0x000fe20000410000 */
[----:B------:R-:W5:Y:S01]  /*91d0*/  MUFU.EX2 R159, R159 ;  /* 0x0000009f009f7308 */ /* 0x000f620000000800 */
[----:B------:R-:W-:Y:S01]  /*91e0*/  IADD3 R161, PT, PT, R161, R128, RZ ;  /* 0x00000080a1a17210 */ /* 0x000fe20007ffe0ff */
[----:B------:R-:W3:Y:S01]  /*91f0*/  LDSM.16.MT88.4 R60, [R128+0x4000] ;  /* 0x00400000803c783b */ /* 0x000ee20000004200 */
[----:B--2---:R-:W-:Y:S01]  /*9200*/  F2FP.BF16.F32.PACK_AB R5, R154, R156 ;  /* 0x0000009c9a05723e */ /* 0x004fe200000010ff */
[-C--:B------:R-:W-:Y:S01]  /*9210*/  FMUL.FTZ R48, R104, R160.reuse ;  /* 0x000000a068307220 */ /* 0x080fe20000410000 */
[----:B------:R-:W-:Y:S01]  /*9220*/  FMUL.FTZ R49, R105, R160 ;  /* 0x000000a069317220 */ /* 0x000fe20000410000 */
[----:B------:R-:W2:Y:S01]  /*9230*/  LDSM.16.MT88.4 R28, [R128] ;  /* 0x00000000801c783b */ /* 0x000ea20000004200 */
[----:B----4-:R-:W-:Y:S01]  /*9240*/  F2FP.BF16.F32.PACK_AB R6, R155, R158 ;  /* 0x0000009e9b06723e */ /* 0x010fe200000010ff */
[-C--:B------:R-:W-:Y:S01]  /*9250*/  FMUL.FTZ R108, R108, R160.reuse ;  /* 0x000000a06c6c7220 */ /* 0x080fe20000410000 */
[----:B------:R-:W-:Y:S01]  /*9260*/  FMUL.FTZ R109, R109, R160 ;  /* 0x000000a06d6d7220 */ /* 0x000fe20000410000 */
[----:B------:R-:W4:Y:S01]  /*9270*/  LDSM.16.MT88.4 R36, [R161] ;  /* 0x00000000a124783b */ /* 0x000f220000004200 */
[----:B-1----:R-:W-:Y:S01]  /*9280*/  F2FP.BF16.F32.PACK_AB R7, R157, R132 ;  /* 0x000000849d07723e */ /* 0x002fe200000010ff */
[-C--:B------:R-:W-:Y:S01]  /*9290*/  FMUL.FTZ R56, R112, R160.reuse ;  /* 0x000000a070387220 */ /* 0x080fe20000410000 */
[-C--:B------:R-:W-:Y:S01]  /*92a0*/  FMUL.FTZ R9, R129, R160.reuse ;  /* 0x000000a081097220 */ /* 0x080fe20000410000 */
[-C--:B-----5:R-:W-:Y:S01]  /*92b0*/  FMUL.FTZ R42, R98, R159.reuse ;  /* 0x0000009f622a7220 */ /* 0x0a0fe20000410000 */
        /* <DEDUP_REMOVED lines=8> */
[-C--:B------:R-:W-:Y:S01]  /*9340*/  FMUL.FTZ R10, R130, R159.reuse ;  /* 0x0000009f820a7220 */ /* 0x080fe20000410000 */
[C---:B---3--:R-:W-:Y:S01]  /*9350*/  HMMA.16816.F32.BF16 R48, R4.reuse, R52, R48 ;  /* 0x000000340430723c */ /* 0x048fe20000041830 */
[-C--:B------:R-:W-:Y:S01]  /*9360*/  FMUL.FTZ R11, R131, R159.reuse ;  /* 0x0000009f830b7220 */ /* 0x080fe20000410000 */
[--C-:B------:R-:W-:Y:S01]  /*9370*/  FFMA.FTZ R114, R66, UR4, -R153.reuse ;  /* 0x0000000442727c23 */ /* 0x100fe20008010899 */
        /* <DEDUP_REMOVED lines=19> */
[--C-:B------:R-:W-:Y:S01]  /*94b0*/  FFMA.FTZ R108, R181, UR4, -R135.reuse ;  /* 0x00000004b56c7c23 */ /* 0x100fe20008010887 */
[--C-:B------:R-:W-:Y:S01]  /*94c0*/  FFMA.FTZ R113, R183, UR4, -R135.reuse ;  /* 0x00000004b7717c23 */ /* 0x100fe20008010887 */
[-C--:B------:R-:W-:Y:S01]  /*94d0*/  FMUL.FTZ R16, R72, R160.reuse ;  /* 0x000000a048107220 */ /* 0x080fe20000410000 */
[C---:B------:R-:W-:Y:S01]  /*94e0*/  HMMA.16816.F32.BF16 R12, R4.reuse, R14, R68 ;  /* 0x0000000e040c723c */ /* 0x040fe20000041844 */
[----:B------:R-:W5:Y:S01]  /*94f0*/  LDSM.16.MT88.4 R68, [R161+0x800] ;  /* 0x00080000a144783b */ /* 0x000f620000004200 */
        /* <DEDUP_REMOVED lines=12> */
[----:B------:R-:W5:Y:S01]  /*95c0*/  LDSM.16.MT88.4 R72, [R128+0x800] ;  /* 0x000800008048783b */ /* 0x000f620000004200 */
[----:B------:R-:W-:Y:S01]  /*95d0*/  MUFU.EX2 R109, R109 ;  /* 0x0000006d006d7308 */ /* 0x000fe20000000800 */
[C---:B------:R-:W-:Y:S01]  /*95e0*/  HMMA.16816.F32.BF16 R60, R4.reuse, R62, R116 ;  /* 0x0000003e043c723c */ /* 0x040fe20000041874 */
[--C-:B------:R-:W-:Y:S01]  /*95f0*/  FFMA.FTZ R117, R167, UR4, -R135.reuse ;  /* 0x00000004a7757c23 */ /* 0x100fe20008010887 */
[----:B------:R-:W-:Y:S01]  /*9600*/  FFMA.FTZ R116, R165, UR4, -R135 ;  /* 0x00000004a5747c23 */ /* 0x000fe20008010887 */
[----:B------:R-:W3:Y:S01]  /*9610*/  MUFU.EX2 R114, R114 ;  /* 0x0000007200727308 */ /* 0x000ee20000000800 */
        /* <DEDUP_REMOVED lines=15> */
[----:B------:R-:W3:Y:S01]  /*9710*/  MUFU.EX2 R117, R117 ;  /* 0x0000007500757308 */ /* 0x000ee20000000800 */
[-C--:B------:R-:W-:Y:S01]  /*9720*/  FMUL.FTZ R78, R78, R159.reuse ;  /* 0x0000009f4e4e7220 */ /* 0x080fe20000410000 */
[-C--:B------:R-:W-:Y:S01]  /*9730*/  FMUL.FTZ R79, R79, R159.reuse ;  /* 0x0000009f4f4f7220 */ /* 0x080fe20000410000 */
[-C--:B------:R-:W-:Y:S01]  /*9740*/  FMUL.FTZ R120, R120, R160.reuse ;  /* 0x000000a078787220 */ /* 0x080fe20000410000 */
[----:B------:R-:W-:Y:S01]  /*9750*/  MUFU.EX2 R116, R116 ;  /* 0x0000007400747308 */ /* 0x000fe20000000800 */
[C---:B--2---:R-:W-:Y:S01]  /*9760*/  HMMA.16816.F32.BF16 R24, R4.reuse, R28, R24 ;  /* 0x0000001c0418723c */ /* 0x044fe20000041818 */
[-C--:B------:R-:W-:Y:S01]  /*9770*/  FMUL.FTZ R121, R121, R160.reuse ;  /* 0x000000a079797220 */ /* 0x080fe20000410000 */
[-C--:B------:R-:W-:Y:S01]  /*9780*/  FMUL.FTZ R122, R122, R159.reuse ;  /* 0x0000009f7a7a7220 */ /* 0x080fe20000410000 */
[----:B------:R-:W2:Y:S01]  /*9790*/  MUFU.EX2 R113, R113 ;  /* 0x0000007100717308 */ /* 0x000ea20000000800 */
[-C--:B------:R-:W-:Y:S01]  /*97a0*/  FMUL.FTZ R123, R123, R159.reuse ;  /* 0x0000009f7b7b7220 */ /* 0x080fe20000410000 */
[----:B------:R-:W5:Y:S01]  /*97b0*/  LDSM.16.MT88.4 R80, [R201+0xc800] ;  /* 0x00c80000c950783b */ /* 0x000f620000004200 */
[--C-:B------:R-:W-:Y:S01]  /*97c0*/  FFMA.FTZ R118, R252, UR4, -R153.reuse ;  /* 0x00000004fc767c23 */ /* 0x100fe20008010899 */
[----:B------:R-:W-:Y:S01]  /*97d0*/  FFMA.FTZ R119, R250, UR4, -R153 ;  /* 0x00000004fa777c23 */ /* 0x000fe20008010899 */
[C---:B------:R-:W-:Y:S01]  /*97e0*/  HMMA.16816.F32.BF16 R28, R4.reuse, R30, R84 ;  /* 0x0000001e041c723c */ /* 0x040fe20000041854 */
[-C--:B------:R-:W-:Y:S01]  /*97f0*/  FMUL.FTZ R84, R124, R160.reuse ;  /* 0x000000a07c547220 */ /* 0x080fe20000410000 */
[-C--:B------:R-:W-:Y:S01]  /*9800*/  FMUL.FTZ R85, R125, R160.reuse ;  /* 0x000000a07d557220 */ /* 0x080fe20000410000 */
[-C--:B------:R-:W-:Y:S01]  /*9810*/  FMUL.FTZ R86, R126, R159.reuse ;  /* 0x0000009f7e567220 */ /* 0x080fe20000410000 */
[----:B------:R-:W-:Y:S01]  /*9820*/  FMUL.FTZ R87, R127, R159 ;  /* 0x0000009f7f577220 */ /* 0x000fe20000410000 */
[----:B------:R-:W-:Y:S01]  /*9830*/  LDSM.16.MT88.4 R88, [R3+0x10800] ;  /* 0x010800000358783b */ /* 0x000fe20000004200 */
[--C-:B------:R-:W-:Y:S01]  /*9840*/  FFMA.FTZ R124, R246, UR4, -R135.reuse ;  /* 0x00000004f67c7c23 */ /* 0x100fe20008010887 */
[----:B------:R-:W-:Y:S01]  /*9850*/  FFMA.FTZ R125, R242, UR4, -R135 ;  /* 0x00000004f27d7c23 */ /* 0x000fe20008010887 */
[C---:B----4-:R-:W-:Y:S01]  /*9860*/  HMMA.16816.F32.BF16 R32, R4.reuse, R36, R32 ;  /* 0x000000240420723c */ /* 0x050fe20000041820 */
[----:B------:R-:W-:Y:S01]  /*9870*/  MUFU.EX2 R118, R118 ;  /* 0x0000007600767308 */ /* 0x000fe20000000800 */
[--C-:B------:R-:W-:Y:S01]  /*9880*/  FFMA.FTZ R127, R234, UR4, -R153.reuse ;  /* 0x00000004ea7f7c23 */ /* 0x100fe20008010899 */
[--C-:B------:R-:W-:Y:S01]  /*9890*/  FFMA.FTZ R130, R236, UR4, -R153.reuse ;  /* 0x00000004ec827c23 */ /* 0x100fe20008010899 */
[--C-:B------:R-:W-:Y:S01]  /*98a0*/  FFMA.FTZ R129, R238, UR4, -R153.reuse ;  /* 0x00000004ee817c23 */ /* 0x100fe20008010899 */
[----:B------:R-:W-:Y:S01]  /*98b0*/  MUFU.EX2 R119, R119 ;  /* 0x0000007700777308 */ /* 0x000fe20000000800 */
[----:B------:R-:W-:Y:S01]  /*98c0*/  FFMA.FTZ R126, R232, UR4, -R153 ;  /* 0x00000004e87e7c23 */ /* 0x000fe20008010899 */
[----:B------:R-:W-:Y:S01]  /*98d0*/  FFMA.FTZ R131, R226, UR4, -R135 ;  /* 0x00000004e2837c23 */ /* 0x000fe20008010887 */
[C---:B------:R-:W-:Y:S01]  /*98e0*/  HMMA.16816.F32.BF16 R36, R4.reuse, R38, R92 ;  /* 0x000000260424723c */ /* 0x040fe2000004185c */
[----:B------:R-:W4:Y:S01]  /*98f0*/  LDSM.16.MT88.4 R92, [R128+0x4800] ;  /* 0x00480000805c783b */ /* 0x000f220000004200 */
[----:B------:R-:W-:Y:S01]  /*9900*/  MUFU.EX2 R124, R124 ;  /* 0x0000007c007c7308 */ /* 0x000fe20000000800 */
[--C-:B------:R-:W-:Y:S01]  /*9910*/  FFMA.FTZ R165, R216, UR4, -R153.reuse ;  /* 0x00000004d8a57c23 */ /* 0x100fe20008010899 */
[--C-:B------:R-:W-:Y:S01]  /*9920*/  FFMA.FTZ R167, R220, UR4, -R153.reuse ;  /* 0x00000004dca77c23 */ /* 0x100fe20008010899 */
[----:B------:R-:W-:Y:S01]  /*9930*/  LDSM.16.MT88.4 R100, [R128+0x5800] ;  /* 0x005800008064783b */ /* 0x000fe20000004200 */
[----:B------:R-:W-:Y:S01]  /*9940*/  MUFU.EX2 R125, R125 ;  /* 0x0000007d007d7308 */ /* 0x000fe20000000800 */
[----:B------:R-:W-:Y:S01]  /*9950*/  FFMA.FTZ R180, R180, UR4, -R153 ;  /* 0x00000004b4b47c23 */ /* 0x000fe20008010899 */
[C---:B------:R-:W-:Y:S01]  /*9960*/  HMMA.16816.F32.BF16 R16, R4.reuse, R20, R16 ;  /* 0x000000140410723c */ /* 0x040fe20000041810 */
[----:B------:R-:W-:Y:S01]  /*9970*/  FFMA.FTZ R104, R166, UR4, -R135 ;  /* 0x00000004a6687c23 */ /* 0x000fe20008010887 */
[----:B------:R-:W-:Y:S01]  /*9980*/  MUFU.EX2 R127, R127 ;  /* 0x0000007f007f7308 */ /* 0x000fe20000000800 */
[--C-:B------:R-:W-:Y:S01]  /*9990*/  FFMA.FTZ R105, R139, UR4, -R153.reuse ;  /* 0x000000048b697c23 */ /* 0x100fe20008010899 */
[----:B------:R-:W-:Y:S01]  /*99a0*/  FFMA.FTZ R142, R142, UR4, -R153 ;  /* 0x000000048e8e7c23 */ /* 0x000fe20008010899 */
[--C-:B------:R-:W-:Y:S01]  /*99b0*/  FFMA.FTZ R181, R133, UR4, -R135.reuse ;  /* 0x0000000485b57c23 */ /* 0x100fe20008010887 */
[----:B------:R-:W-:Y:S01]  /*99c0*/  MUFU.EX2 R130, R130 ;  /* 0x0000008200827308 */ /* 0x000fe20000000800 */
[----:B------:R-:W-:Y:S01]  /*99d0*/  FFMA.FTZ R139, R138, UR4, -R135 ;  /* 0x000000048a8b7c23 */ /* 0x000fe20008010887 */
[C---:B------:R-:W-:Y:S01]  /*99e0*/  HMMA.16816.F32.BF16 R20, R4.reuse, R22, R76 ;  /* 0x000000160414723c */ /* 0x040fe2000004184c */
[----:B------:R-:W-:Y:S01]  /*99f0*/  LDSM.16.MT88.4 R76, [R3+0xc800] ;  /* 0x00c80000034c783b */ /* 0x000fe20000004200 */
[----:B------:R-:W-:Y:S01]  /*9a00*/  MUFU.EX2 R129, R129 ;  /* 0x0000008100817308 */ /* 0x000fe20000000800 */
[----:B------:R-:W-:Y:S01]  /*9a10*/  FFMA.FTZ R146, R146, UR4, -R153 ;  /* 0x0000000492927c23 */ /* 0x000fe20008010899 */
[----:B------:R-:W-:Y:S01]  /*9a20*/  FFMA.FTZ R145, R145, UR4, -R135 ;  /* 0x0000000491917c23 */ /* 0x000fe20008010887 */
[--C-:B------:R-:W-:Y:S01]  /*9a30*/  FFMA.FTZ R149, R149, UR4, -R153.reuse ;  /* 0x0000000495957c23 */ /* 0x100fe20008010899 */
[----:B------:R-:W-:Y:S01]  /*9a40*/  MUFU.EX2 R126, R126 ;  /* 0x0000007e007e7308 */ /* 0x000fe20000000800 */
[----:B------:R-:W-:Y:S01]  /*9a50*/  FFMA.FTZ R152, R221, R160, R152 ;  /* 0x000000a0dd987223 */ /* 0x000fe20000010098 */
[C---:B-1----:R-:W-:Y:S01]  /*9a60*/  HMMA.16816.F32.BF16 R84, R4.reuse, R96, R84 ;  /* 0x000000600454723c */ /* 0x042fe20000041854 */
[----:B---3--:R-:W-:Y:S01]  /*9a70*/  F2FP.BF16.F32.PACK_AB R96, R114, R109 ;  /* 0x0000006d7260723e */ /* 0x008fe200000010ff */
[----:B------:R-:W-:Y:S01]  /*9a80*/  MUFU.EX2 R172, R172 ;  /* 0x000000ac00ac7308 */ /* 0x000fe20000000800 */
[----:B------:R-:W-:Y:S01]  /*9a90*/  F2FP.BF16.F32.PACK_AB R97, R117, R108 ;  /* 0x0000006c7561723e */ /* 0x000fe200000010ff */
[----:B------:R-:W-:Y:S01]  /*9aa0*/  FFMA.FTZ R159, R217, R159, R156 ;  /* 0x0000009fd99f7223 */ /* 0x000fe2000001009c */
[----:B------:R-:W-:Y:S01]  /*9ab0*/  FADD.FTZ R151, R151, R152 ;  /* 0x0000009897977221 */ /* 0x000fe20000010000 */
[----:B------:R-:W-:Y:S02]  /*9ac0*/  MUFU.EX2 R131, R131 ;  /* 0x0000008300837308 */ /* 0x000fe40000000800 */
[----:B------:R-:W-:Y:S01]  /*9ad0*/  HMMA.16816.F32.BF16 R4, R4, R98, R120 ;  /* 0x000000620404723c */ /* 0x000fe20000041878 */
[----:B------:R-:W-:Y:S01]  /*9ae0*/  F2FP.BF16.F32.PACK_AB R98, R112, R115 ;  /* 0x000000737062723e */ /* 0x000fe200000010ff */
[--C-:B------:R-:W-:Y:S01]  /*9af0*/  FFMA.FTZ R121, R248, UR4, -R153.reuse ;  /* 0x00000004f8797c23 */ /* 0x100fe20008010899 */
[----:B--2---:R-:W-:Y:S01]  /*9b00*/  F2FP.BF16.F32.PACK_AB R99, R113, R116 ;  /* 0x000000747163723e */ /* 0x004fe200000010ff */
[----:B------:R-:W-:Y:S01]  /*9b10*/  FFMA.FTZ R120, R163, UR4, -R153 ;  /* 0x00000004a3787c23 */ /* 0x000fe20008010899 */
[--C-:B------:R-:W-:Y:S01]  /*9b20*/  FFMA.FTZ R123, R244, UR4, -R135.reuse ;  /* 0x00000004f47b7c23 */ /* 0x100fe20008010887 */
[--C-:B------:R-:W-:Y:S01]  /*9b30*/  FFMA.FTZ R122, R240, UR4, -R135.reuse ;  /* 0x00000004f07a7c23 */ /* 0x100fe20008010887 */
[----:B------:R-:W-:Y:S01]  /*9b40*/  FFMA.FTZ R163, R224, UR4, -R135 ;  /* 0x00000004e0a37c23 */ /* 0x000fe20008010887 */
[----:B------:R-:W1:Y:S01]  /*9b50*/  MUFU.EX2 R121, R121 ;  /* 0x0000007900797308 */ /* 0x000e620000000800 */
[----:B------:R-:W-:Y:S01]  /*9b60*/  FADD.FTZ R159, R154, R159 ;  /* 0x0000009f9a9f7221 */ /* 0x000fe20000010000 */
[----:B------:R-:W-:Y:S01]  /*9b70*/  HMMA.16816.F32.BF16 R40, R96, R64, R40 ;  /* 0x000000406028723c */ /* 0x000fe20000041828 */
[----:B------:R-:W-:Y:S01]  /*9b80*/  FADD.FTZ R158, R158, R151 ;  /* 0x000000979e9e7221 */ /* 0x000fe20000010000 */
[----:B------:R-:W-:Y:S01]  /*9b90*/  MUFU.EX2 R120, R120 ;  /* 0x0000007800787308 */ /* 0x000fe20000000800 */
[----:B------:R-:W-:-:S02]  /*9ba0*/  FADD.FTZ R132, R132, R159 ;  /* 0x0000009f84847221 */ /* 0x000fc40000010000 */
[----:B------:R-:W-:Y:S01]  /*9bb0*/  FADD.FTZ R158, R155, R158 ;  /* 0x0000009e9b9e7221 */ /* 0x000fe20000010000 */
[----:B------:R-:W2:Y:S01]  /*9bc0*/  MUFU.EX2 R123, R123 ;  /* 0x0000007b007b7308 */ /* 0x000ea20000000800 */
[----:B------:R-:W-:Y:S01]  /*9bd0*/  FADD.FTZ R157, R157, R132 ;  /* 0x000000849d9d7221 */ /* 0x000fe20000010000 */
[C---:B------:R-:W-:Y:S01]  /*9be0*/  HMMA.16816.F32.BF16 R44, R96.reuse, R66, R44 ;  /* 0x00000042602c723c */ /* 0x040fe2000004182c */
[----:B------:R-:W3:Y:S01]  /*9bf0*/  LDSM.16.MT88.4 R64, [R161+0x4800] ;  /* 0x00480000a140783b */ /* 0x000ee20000004200 */
[----:B------:R-:W2:Y:S01]  /*9c00*/  MUFU.EX2 R122, R122 ;  /* 0x0000007a007a7308 */ /* 0x000ea20000000800 */
[-C--:B------:R-:W-:Y:S02]  /*9c10*/  MOV R132, R134.reuse ;  /* 0x0000008600847202 */ /* 0x080fe40000000f00 */
[----:B------:R-:W-:Y:S01]  /*9c20*/  @P4 MOV R132, R134 ;  /* 0x0000008600844202 */ /* 0x000fe20000000f00 */
[----:B------:R-:W2:Y:S02]  /*9c30*/  MUFU.EX2 R163, R163 ;  /* 0x000000a300a37308 */ /* 0x000ea40000000800 */
[C---:B-----5:R-:W-:Y:S02]  /*9c40*/  HMMA.16816.F32.BF16 R32, R96.reuse, R68, R32 ;  /* 0x000000446020723c */ /* 0x060fe40000041820 */
[----:B------:R-:W5:Y:S04]  /*9c50*/  MUFU.EX2 R170, R170 ;  /* 0x000000aa00aa7308 */ /* 0x000f680000000800 */
[----:B------:R-:W-:Y:S02]  /*9c60*/  MUFU.EX2 R174, R174 ;  /* 0x000000ae00ae7308 */ /* 0x000fe40000000800 */
[C---:B------:R-:W-:Y:S01]  /*9c70*/  HMMA.16816.F32.BF16 R36, R96.reuse, R70, R36 ;  /* 0x000000466024723c */ /* 0x040fe20000041824 */
[----:B------:R-:W5:Y:S01]  /*9c80*/  LDSM.16.MT88.4 R68, [R201+0xd000] ;  /* 0x00d00000c944783b */ /* 0x000f620000004200 */
[----:B------:R-:W5:Y:S04]  /*9c90*/  MUFU.EX2 R165, R165 ;  /* 0x000000a500a57308 */ /* 0x000f680000000800 */
[----:B------:R-:W-:Y:S02]  /*9ca0*/  MUFU.EX2 R176, R176 ;  /* 0x000000b000b07308 */ /* 0x000fe40000000800 */
[C---:B------:R-:W-:Y:S02]  /*9cb0*/  HMMA.16816.F32.BF16 R24, R96.reuse, R72, R24 ;  /* 0x000000486018723c */ /* 0x040fe40000041818 */
[----:B------:R-:W-:Y:S04]  /*9cc0*/  MUFU.EX2 R167, R167 ;  /* 0x000000a700a77308 */ /* 0x000fe80000000800 */
[----:B------:R-:W-:Y:S02]  /*9cd0*/  MUFU.EX2 R171, R171 ;  /* 0x000000ab00ab7308 */ /* 0x000fe40000000800 */
[C---:B------:R-:W-:Y:S01]  /*9ce0*/  HMMA.16816.F32.BF16 R28, R96.reuse, R74, R28 ;  /* 0x0000004a601c723c */ /* 0x040fe2000004181c */
[----:B------:R-:W5:Y:S01]  /*9cf0*/  LDSM.16.MT88.4 R72, [R201+0x11000] ;  /* 0x01100000c948783b */ /* 0x000f620000004200 */
[----:B------:R-:W5:Y:S04]  /*9d00*/  MUFU.EX2 R178, R178 ;  /* 0x000000b200b27308 */ /* 0x000f680000000800 */
[----:B------:R-:W-:Y:S02]  /*9d10*/  MUFU.EX2 R188, R196 ;  /* 0x000000c400bc7308 */ /* 0x000fe40000000800 */
[C---:B------:R-:W-:Y:S02]  /*9d20*/  HMMA.16816.F32.BF16 R8, R96.reuse, R80, R8 ;  /* 0x000000506008723c */ /* 0x040fe40000041808 */
[----:B------:R-:W5:Y:S04]  /*9d30*/  MUFU.EX2 R169, R169 ;  /* 0x000000a900a97308 */ /* 0x000f680000000800 */
[----:B------:R-:W-:Y:S02]  /*9d40*/  MUFU.EX2 R173, R173 ;  /* 0x000000ad00ad7308 */ /* 0x000fe40000000800 */
[C---:B------:R-:W-:Y:S01]  /*9d50*/  HMMA.16816.F32.BF16 R12, R96.reuse, R82, R12 ;  /* 0x00000052600c723c */ /* 0x040fe2000004180c */
[----:B------:R-:W-:Y:S01]  /*9d60*/  LDSM.16.MT88.4 R80, [R128+0x1000] ;  /* 0x001000008050783b */ /* 0x000fe20000004200 */
[----:B------:R-:W5:Y:S04]  /*9d70*/  MUFU.EX2 R182, R184 ;  /* 0x000000b800b67308 */ /* 0x000f680000000800 */
[----:B------:R-:W-:Y:S02]  /*9d80*/  MUFU.EX2 R175, R175 ;  /* 0x000000af00af7308 */ /* 0x000fe40000000800 */
[C---:B----4-:R-:W-:Y:S02]  /*9d90*/  HMMA.16816.F32.BF16 R56, R96.reuse, R92, R56 ;  /* 0x0000005c6038723c */ /* 0x050fe40000041838 */
[----:B------:R-:W-:Y:S04]  /*9da0*/  MUFU.EX2 R166, R180 ;  /* 0x000000b400a67308 */ /* 0x000fe80000000800 */
[----:B------:R4:W-:Y:S02]  /*9db0*/  MUFU.EX2 R164, R104 ;  /* 0x0000006800a47308 */ /* 0x0009e40000000800 */
[C---:B------:R-:W-:Y:S01]  /*9dc0*/  HMMA.16816.F32.BF16 R60, R96.reuse, R94, R60 ;  /* 0x0000005e603c723c */ /* 0x040fe2000004183c */
[----:B------:R-:W5:Y:S01]  /*9dd0*/  LDSM.16.MT88.4 R92, [R3+0x11000] ;  /* 0x01100000035c783b */ /* 0x000f620000004200 */
[----:B------:R-:W5:Y:S04]  /*9de0*/  MUFU.EX2 R177, R177 ;  /* 0x000000b100b17308 */ /* 0x000f680000000800 */
[----:B------:R-:W-:Y:S02]  /*9df0*/  MUFU.EX2 R162, R162 ;  /* 0x000000a200a27308 */ /* 0x000fe40000000800 */
[C---:B---3--:R-:W-:Y:S01]  /*9e00*/  HMMA.16816.F32.BF16 R84, R96.reuse, R64, R84 ;  /* 0x000000406054723c */ /* 0x048fe20000041854 */
[----:B-1----:R-:W-:Y:S01]  /*9e10*/  F2FP.BF16.F32.PACK_AB R64, R118, R121 ;  /* 0x000000797640723e */ /* 0x002fe200000010ff */
[----:B------:R-:W1:Y:S01]  /*9e20*/  MUFU.EX2 R179, R179 ;  /* 0x000000b300b37308 */ /* 0x000e620000000800 */
[----:B--2---:R-:W-:Y:S01]  /*9e30*/  F2FP.BF16.F32.PACK_AB R65, R124, R123 ;  /* 0x0000007b7c41723e */ /* 0x004fe200000010ff */
[--C-:B----4-:R-:W-:Y:S01]  /*9e40*/  FFMA.FTZ R104, R140, UR4, -R135.reuse ;  /* 0x000000048c687c23 */ /* 0x110fe20008010887 */
[----:B------:R-:W-:Y:S01]  /*9e50*/  FFMA.FTZ R140, R141, UR4, -R135 ;  /* 0x000000048d8c7c23 */ /* 0x000fe20008010887 */
[----:B------:R-:W-:Y:S01]  /*9e60*/  MUFU.EX2 R142, R142 ;  /* 0x0000008e008e7308 */ /* 0x000fe20000000800 */
[--C-:B------:R-:W-:Y:S01]  /*9e70*/  FFMA.FTZ R141, R143, UR4, -R153.reuse ;  /* 0x000000048f8d7c23 */ /* 0x100fe20008010899 */
[----:B------:R-:W-:Y:S01]  /*9e80*/  HMMA.16816.F32.BF16 R4, R96, R66, R4 ;  /* 0x000000426004723c */ /* 0x000fe20000041804 */
[----:B------:R-:W-:Y:S01]  /*9e90*/  F2FP.BF16.F32.PACK_AB R66, R119, R120 ;  /* 0x000000787742723e */ /* 0x000fe200000010ff */
[----:B------:R-:W-:Y:S01]  /*9ea0*/  MUFU.EX2 R133, R105 ;  /* 0x0000006900857308 */ /* 0x000fe20000000800 */
[----:B------:R-:W-:Y:S01]  /*9eb0*/  F2FP.BF16.F32.PACK_AB R67, R122, R125 ;  /* 0x0000007d7a43723e */ /* 0x000fe200000010ff */
[----:B------:R-:W-:-:S02]  /*9ec0*/  FFMA.FTZ R143, R150, UR4, -R153 ;  /* 0x00000004968f7c23 */ /* 0x000fc40008010899 */
        /* <DEDUP_REMOVED lines=11> */
[----:B------:R-:W-:Y:S01]  /*9f80*/  HMMA.16816.F32.BF16 R52, R96, R90, R52 ;  /* 0x0000005a6034723c */ /* 0x000fe20000041834 */
[----:B------:R-:W3:Y:S04]  /*9f90*/  LDSM.16.MT88.4 R88, [R3+0xd000] ;  /* 0x00d000000358783b */ /* 0x000ee80000004200 */
[----:B------:R-:W4:Y:S03]  /*9fa0*/  LDSM.16.MT88.4 R96, [R128+0x5000] ;  /* 0x005000008060783b */ /* 0x000f260000004200 */
[C---:B-----5:R-:W-:Y:S08]  /*9fb0*/  HMMA.16816.F32.BF16 R8, R64.reuse, R68, R8 ;  /* 0x000000444008723c */ /* 0x060ff00000041808 */
        /* <DEDUP_REMOVED lines=17> */
[C---:B----4-:R-:W-:Y:S08]  /*a0d0*/  HMMA.16816.F32.BF16 R56, R64.reuse, R96, R56 ;  /* 0x000000604038723c */ /* 0x050ff00000041838 */
[C---:B------:R-:W-:Y:S01]  /*a0e0*/  HMMA.16816.F32.BF16 R60, R64.reuse, R98, R60 ;  /* 0x00000062403c723c */ /* 0x040fe2000004183c */
[----:B------:R-:W4:Y:S07]  /*a0f0*/  LDSM.16.MT88.4 R96, [R3+0x11800] ;  /* 0x011800000360783b */ /* 0x000f2e0000004200 */
[C---:B-----5:R-:W-:Y:S08]  /*a100*/  HMMA.16816.F32.BF16 R84, R64.reuse, R68, R84 ;  /* 0x000000444054723c */ /* 0x060ff00000041854 */
[----:B------:R-:W-:Y:S01]  /*a110*/  HMMA.16816.F32.BF16 R4, R64, R70, R4 ;  /* 0x000000464004723c */ /* 0x000fe20000041804 */
[----:B------:R-:W-:Y:S01]  /*a120*/  F2FP.BF16.F32.PACK_AB R64, R130, R127 ;  /* 0x0000007f8240723e */ /* 0x000fe200000010ff */
[----:B------:R-:W5:Y:S01]  /*a130*/  LDSM.16.MT88.4 R68, [R161+0x5800] ;  /* 0x00580000a144783b */ /* 0x000f620000004200 */
[----:B------:R-:W-:-:S02]  /*a140*/  F2FP.BF16.F32.PACK_AB R65, R163, R172 ;  /* 0x000000aca341723e */ /* 0x000fc400000010ff */
[----:B------:R-:W-:Y:S02]  /*a150*/  F2FP.BF16.F32.PACK_AB R66, R126, R129 ;  /* 0x000000817e42723e */ /* 0x000fe400000010ff */
[----:B------:R-:W-:-:S07]  /*a160*/  F2FP.BF16.F32.PACK_AB R67, R170, R131 ;  /* 0x00000083aa43723e */ /* 0x000fce00000010ff */
        /* <DEDUP_REMOVED lines=8> */
[----:B------:R-:W2:Y:S07]  /*a1f0*/  LDSM.16.MT88.4 R76, [R201+0x12000] ;  /* 0x01200000c94c783b */ /* 0x000eae0000004200 */
[C---:B---3--:R-:W-:Y:S08]  /*a200*/  HMMA.16816.F32.BF16 R16, R64.reuse, R88, R16 ;  /* 0x000000584010723c */ /* 0x048ff00000041810 */
[C---:B------:R-:W-:Y:S01]  /*a210*/  HMMA.16816.F32.BF16 R20, R64.reuse, R90, R20 ;  /* 0x0000005a4014723c */ /* 0x040fe20000041814 */
[----:B------:R-:W-:Y:S07]  /*a220*/  LDSM.16.MT88.4 R88, [R128+0x2000] ;  /* 0x002000008058783b */ /* 0x000fee0000004200 */
[C---:B------:R-:W-:Y:S08]  /*a230*/  HMMA.16816.F32.BF16 R24, R64.reuse, R80, R24 ;  /* 0x000000504018723c */ /* 0x040ff00000041818 */
[C---:B------:R-:W-:Y:S01]  /*a240*/  HMMA.16816.F32.BF16 R28, R64.reuse, R82, R28 ;  /* 0x00000052401c723c */ /* 0x040fe2000004181c */
[----:B------:R-:W-:Y:S07]  /*a250*/  LDSM.16.MT88.4 R80, [R161+0x2000] ;  /* 0x00200000a150783b */ /* 0x000fee0000004200 */
[C---:B----4-:R-:W-:Y:S08]  /*a260*/  HMMA.16816.F32.BF16 R48, R64.reuse, R96, R48 ;  /* 0x000000604030723c */ /* 0x050ff00000041830 */
[C---:B------:R-:W-:Y:S01]  /*a270*/  HMMA.16816.F32.BF16 R52, R64.reuse, R98, R52 ;  /* 0x000000624034723c */ /* 0x040fe20000041834 */
[----:B------:R-:W3:Y:S07]  /*a280*/  LDSM.16.MT88.4 R96, [R3+0x12000] ;  /* 0x012000000360783b */ /* 0x000eee0000004200 */
[C---:B------:R-:W-:Y:S08]  /*a290*/  HMMA.16816.F32.BF16 R56, R64.reuse, R100, R56 ;  /* 0x000000644038723c */ /* 0x040ff00000041838 */
[C---:B------:R-:W-:Y:S01]  /*a2a0*/  HMMA.16816.F32.BF16 R60, R64.reuse, R102, R60 ;  /* 0x00000066403c723c */ /* 0x040fe2000004183c */
[----:B------:R-:W-:Y:S07]  /*a2b0*/  LDSM.16.MT88.4 R100, [R3+0x12800] ;  /* 0x012800000364783b */ /* 0x000fee0000004200 */
[C---:B-----5:R-:W-:Y:S08]  /*a2c0*/  HMMA.16816.F32.BF16 R84, R64.reuse, R68, R84 ;  /* 0x000000444054723c */ /* 0x060ff00000041854 */
[----:B------:R-:W-:Y:S01]  /*a2d0*/  HMMA.16816.F32.BF16 R4, R64, R70, R4 ;  /* 0x000000464004723c */ /* 0x000fe20000041804 */
[----:B------:R-:W-:Y:S01]  /*a2e0*/  F2FP.BF16.F32.PACK_AB R64, R165, R174 ;  /* 0x000000aea540723e */ /* 0x000fe200000010ff */
[----:B------:R-:W4:Y:S01]  /*a2f0*/  LDSM.16.MT88.4 R68, [R128+0x6000] ;  /* 0x006000008044783b */ /* 0x000f220000004200 */
[----:B------:R-:W-:-:S02]  /*a300*/  F2FP.BF16.F32.PACK_AB R65, R178, R171 ;  /* 0x000000abb241723e */ /* 0x000fc400000010ff */
[----:B------:R-:W-:Y:S02]  /*a310*/  F2FP.BF16.F32.PACK_AB R66, R167, R176 ;  /* 0x000000b0a742723e */ /* 0x000fe400000010ff */
[----:B------:R-:W-:-:S07]  /*a320*/  F2FP.BF16.F32.PACK_AB R67, R169, R188 ;  /* 0x000000bca943723e */ /* 0x000fce00000010ff */
        /* <DEDUP_REMOVED lines=18> */
[----:B----4-:R-:W-:Y:S01]  /*a450*/  HMMA.16816.F32.BF16 R56, R64, R68, R56 ;  /* 0x000000444038723c */ /* 0x010fe20000041838 */
        /* <DEDUP_REMOVED lines=8> */
[----:B------:R-:W4:Y:S03]  /*a4e0*/  LDSM.16.MT88.4 R72, [R161+0x6800] ;  /* 0x00680000a148783b */ /* 0x000f260000004200 */
[C---:B--2---:R-:W-:Y:S08]  /*a4f0*/  HMMA.16816.F32.BF16 R40, R68.reuse, R76, R40 ;  /* 0x0000004c4428723c */ /* 0x044ff00000041828 */
[C---:B------:R-:W-:Y:S01]  /*a500*/  HMMA.16816.F32.BF16 R44, R68.reuse, R78, R44 ;  /* 0x0000004e442c723c */ /* 0x040fe2000004182c */
[----:B------:R-:W2:Y:S07]  /*a510*/  LDSM.16.MT88.4 R76, [R3+0xf000] ;  /* 0x00f00000034c783b */ /* 0x000eae0000004200 */
[----:B---3--:R-:W-:Y:S01]  /*a520*/  HMMA.16816.F32.BF16 R8, R68, R96, R8 ;  /* 0x000000604408723c */ /* 0x008fe20000041808 */
[--C-:B------:R-:W-:Y:S01]  /*a530*/  FFMA.FTZ R96, R137, UR4, -R153.reuse ;  /* 0x0000000489607c23 */ /* 0x100fe20008010899 */
[----:B------:R-:W-:-:S03]  /*a540*/  FFMA.FTZ R137, R136, UR4, -R153 ;  /* 0x0000000488897c23 */ /* 0x000fc60008010899 */
[----:B------:R3:W-:Y:S03]  /*a550*/  MUFU.EX2 R136, R96 ;  /* 0x0000006000887308 */ /* 0x0007e60000000800 */
[C---:B------:R-:W-:Y:S01]  /*a560*/  HMMA.16816.F32.BF16 R48, R68.reuse, R100, R48 ;  /* 0x000000644430723c */ /* 0x040fe20000041830 */
[----:B------:R-:W5:Y:S07]  /*a570*/  MUFU.EX2 R137, R137 ;  /* 0x0000008900897308 */ /* 0x000f6e0000000800 */
[C---:B------:R-:W-:Y:S01]  /*a580*/  HMMA.16816.F32.BF16 R52, R68.reuse, R102, R52 ;  /* 0x000000664434723c */ /* 0x040fe20000041834 */
[----:B------:R-:W2:Y:S07]  /*a590*/  LDSM.16.MT88.4 R100, [R3+0x13000] ;  /* 0x013000000364783b */ /* 0x000eae0000004200 */
[C---:B-1----:R-:W-:Y:S08]  /*a5a0*/  HMMA.16816.F32.BF16 R56, R68.reuse, R64, R56 ;  /* 0x000000404438723c */ /* 0x042ff00000041838 */
[C---:B------:R-:W-:Y:S01]  /*a5b0*/  HMMA.16816.F32.BF16 R60, R68.reuse, R66, R60 ;  /* 0x00000042443c723c */ /* 0x040fe2000004183c */
[----:B------:R-:W1:Y:S07]  /*a5c0*/  LDSM.16.MT88.4 R64, [R128+0x7000] ;  /* 0x007000008040783b */ /* 0x000e6e0000004200 */
[C---:B------:R-:W-:Y:S08]  /*a5d0*/  HMMA.16816.F32.BF16 R16, R68.reuse, R92, R16 ;  /* 0x0000005c4410723c */ /* 0x040ff00000041810 */
[C---:B------:R-:W-:Y:S01]  /*a5e0*/  HMMA.16816.F32.BF16 R20, R68.reuse, R94, R20 ;  /* 0x0000005e4414723c */ /* 0x040fe20000041814 */
[----:B------:R-:W-:Y:S07]  /*a5f0*/  LDSM.16.MT88.4 R92, [R128+0x3000] ;  /* 0x00300000805c783b */ /* 0x000fee0000004200 */
[C---:B------:R-:W-:Y:S01]  /*a600*/  HMMA.16816.F32.BF16 R12, R68.reuse, R98, R12 ;  /* 0x00000062440c723c */ /* 0x040fe2000004180c */
[----:B---3--:R-:W-:Y:S07]  /*a610*/  LDSM.16.MT88.4 R96, [R201+0x13000] ;  /* 0x01300000c960783b */ /* 0x008fee0000004200 */
        /* <DEDUP_REMOVED lines=9> */
[----:B------:R-:W3:Y:S01]  /*a6b0*/  LDSM.16.MT88.4 R72, [R161+0x7000] ;  /* 0x00700000a148783b */ /* 0x000ee20000004200 */
[----:B------:R-:W-:-:S02]  /*a6c0*/  F2FP.BF16.F32.PACK_AB R69, R138, R181 ;  /* 0x000000b58a45723e */ /* 0x000fc400000010ff */
[----:B------:R-:W-:Y:S02]  /*a6d0*/  F2FP.BF16.F32.PACK_AB R70, R133, R142 ;  /* 0x0000008e8546723e */ /* 0x000fe400000010ff */
[----:B------:R-:W-:-:S07]  /*a6e0*/  F2FP.BF16.F32.PACK_AB R71, R140, R139 ;  /* 0x0000008b8c47723e */ /* 0x000fce00000010ff */
[C---:B--2---:R-:W-:Y:S08]  /*a6f0*/  HMMA.16816.F32.BF16 R16, R68.reuse, R76, R16 ;  /* 0x0000004c4410723c */ /* 0x044ff00000041810 */
[C---:B------:R-:W-:Y:S01]  /*a700*/  HMMA.16816.F32.BF16 R20, R68.reuse, R78, R20 ;  /* 0x0000004e4414723c */ /* 0x040fe20000041814 */
[----:B------:R-:W2:Y:S07]  /*a710*/  LDSM.16.MT88.4 R76, [R3+0xf800] ;  /* 0x00f80000034c783b */ /* 0x000eae0000004200 */
[C---:B------:R-:W-:Y:S08]  /*a720*/  HMMA.16816.F32.BF16 R104, R68.reuse, R100, R48 ;  /* 0x000000644468723c */ /* 0x040ff00000041830 */
[----:B-1----:R-:W-:Y:S01]  /*a730*/  HMMA.16816.F32.BF16 R56, R68, R64, R56 ;  /* 0x000000404438723c */ /* 0x002fe20000041838 */
[----:B------:R-:W-:-:S06]  /*a740*/  FFMA.FTZ R64, R147, UR4, -R135 ;  /* 0x0000000493407c23 */ /* 0x000fcc0008010887 */
[----:B------:R-:W-:Y:S01]  /*a750*/  MUFU.EX2 R64, R64 ;  /* 0x0000004000407308 */ /* 0x000fe20000000800 */
[C---:B------:R-:W-:Y:S01]  /*a760*/  HMMA.16816.F32.BF16 R100, R68.reuse, R102, R52 ;  /* 0x000000664464723c */ /* 0x040fe20000041834 */
[--C-:B------:R-:W-:Y:S01]  /*a770*/  FFMA.FTZ R52, R144, UR4, -R135.reuse ;  /* 0x0000000490347c23 */ /* 0x100fe20008010887 */
[----:B------:R-:W-:Y:S01]  /*a780*/  FFMA.FTZ R135, R0, UR4, -R135 ;  /* 0x0000000400877c23 */ /* 0x000fe20008010887 */
[----:B------:R-:W1:Y:S04]  /*a790*/  MUFU.EX2 R144, R149 ;  /* 0x0000009500907308 */ /* 0x000e680000000800 */
[----:B------:R4:W5:Y:S01]  /*a7a0*/  MUFU.EX2 R65, R52 ;  /* 0x0000003400417308 */ /* 0x0009620000000800 */
[C---:B------:R-:W-:Y:S03]  /*a7b0*/  HMMA.16816.F32.BF16 R60, R68.reuse, R66, R60 ;  /* 0x00000042443c723c */ /* 0x040fe6000004183c */
[----:B------:R-:W-:Y:S04]  /*a7c0*/  MUFU.EX2 R0, R145 ;  /* 0x0000009100007308 */ /* 0x000fe80000000800 */
[----:B------:R-:W2:Y:S01]  /*a7d0*/  MUFU.EX2 R67, R135 ;  /* 0x0000008700437308 */ /* 0x000ea20000000800 */
[----:B---3--:R-:W-:Y:S01]  /*a7e0*/  HMMA.16816.F32.BF16 R48, R68, R72, R84 ;  /* 0x000000484430723c */ /* 0x008fe20000041854 */
[----:B-1----:R-:W-:Y:S01]  /*a7f0*/  F2FP.BF16.F32.PACK_AB R54, R144, R143 ;  /* 0x0000008f9036723e */ /* 0x002fe200000010ff */
[----:B------:R-:W-:Y:S01]  /*a800*/  LDSM.16.MT88.4 R84, [R128+0x3800] ;  /* 0x003800008054783b */ /* 0x000fe20000004200 */
[----:B----4-:R-:W-:-:S02]  /*a810*/  F2FP.BF16.F32.PACK_AB R52, R146, R141 ;  /* 0x0000008d9234723e */ /* 0x010fc400000010ff */
[----:B-----5:R-:W-:-:S03]  /*a820*/  F2FP.BF16.F32.PACK_AB R53, R64, R65 ;  /* 0x000000414035723e */ /* 0x020fc600000010ff */
[----:B------:R-:W-:Y:S01]  /*a830*/  HMMA.16816.F32.BF16 R4, R68, R74, R4 ;  /* 0x0000004a4404723c */ /* 0x000fe20000041804 */
[----:B--2---:R-:W-:-:S07]  /*a840*/  F2FP.BF16.F32.PACK_AB R55, R67, R0 ;  /* 0x000000004337723e */ /* 0x004fce00000010ff */
[C---:B------:R-:W-:Y:S08]  /*a850*/  HMMA.16816.F32.BF16 R8, R68.reuse, R80, R8 ;  /* 0x000000504408723c */ /* 0x040ff00000041808 */
[----:B------:R-:W-:Y:S01]  /*a860*/  HMMA.16816.F32.BF16 R12, R68, R82, R12 ;  /* 0x00000052440c723c */ /* 0x000fe2000004180c */
[----:B------:R1:W-:Y:S07]  /*a870*/  LDSM.16.MT88.4 R80, [R3+0x13800] ;  /* 0x013800000350783b */ /* 0x0003ee0000004200 */
[C---:B------:R-:W-:Y:S01]  /*a880*/  HMMA.16816.F32.BF16 R72, R52.reuse, R76, R16 ;  /* 0x0000004c3448723c */ /* 0x040fe20000041810 */
[----:B------:R-:W2:Y:S07]  /*a890*/  LDSM.16.MT88.4 R16, [R128+0x7800] ;  /* 0x007800008010783b */ /* 0x000eae0000004200 */
[----:B------:R-:W-:Y:S01]  /*a8a0*/  HMMA.16816.F32.BF16 R76, R52, R78, R20 ;  /* 0x0000004e344c723c */ /* 0x000fe20000041814 */
[----:B------:R-:W-:-:S04]  /*a8b0*/  FADD.FTZ R20, R108, R157 ;  /* 0x0000009d6c147221 */ /* 0x000fc80000010000 */
[----:B------:R-:W-:Y:S01]  /*a8c0*/  FADD.FTZ R117, R117, R20 ;  /* 0x0000001475757221 */ /* 0x000fe20000010000 */
[----:B-1----:R-:W-:-:S03]  /*a8d0*/  FADD.FTZ R3, R109, R158 ;  /* 0x0000009e6d037221 */ /* 0x002fc60000010000 */
[----:B------:R-:W-:Y:S01]  /*a8e0*/  FADD.FTZ R116, R116, R117 ;  /* 0x0000007574747221 */ /* 0x000fe20000010000 */
[C---:B------:R-:W-:Y:S01]  /*a8f0*/  HMMA.16816.F32.BF16 R24, R68.reuse, R92, R24 ;  /* 0x0000005c4418723c */ /* 0x040fe20000041818 */
[----:B------:R-:W-:Y:S02]  /*a900*/  FADD.FTZ R114, R114, R3 ;  /* 0x0000000372727221 */ /* 0x000fe40000010000 */
        /* <DEDUP_REMOVED lines=31> */
[----:B------:R-:W3:Y:S01]  /*ab00*/  LDSM.16.MT88.4 R68, [R201+0xf800] ;  /* 0x00f80000c944783b */ /* 0x000ee20000004200 */
[----:B------:R-:W-:Y:S01]  /*ab10*/  FADD.FTZ R165, R165, R174 ;  /* 0x000000aea5a57221 */ /* 0x000fe20000010000 */
[----:B------:R-:W-:Y:S01]  /*ab20*/  FADD.FTZ R169, R169, R188 ;  /* 0x000000bca9a97221 */ /* 0x000fe20000010000 */
[-C--:B------:R-:W-:Y:S02]  /*ab30*/  MOV R3, R2.reuse ;  /* 0x0000000200037202 */ /* 0x080fe40000000f00 */
[----:B------:R-:W-:Y:S01]  /*ab40*/  FADD.FTZ R176, R176, R165 ;  /* 0x000000a5b0b07221 */ /* 0x000fe20000010000 */
[----:B------:R-:W-:Y:S01]  /*ab50*/  FADD.FTZ R164, R164, R169 ;  /* 0x000000a9a4a47221 */ /* 0x000fe20000010000 */
[----:B------:R-:W-:Y:S01]  /*ab60*/  HMMA.16816.F32.BF16 R108, R52, R82, R100 ;  /* 0x00000052346c723c */ /* 0x000fe20000041864 */
[----:B------:R-:W4:Y:S01]  /*ab70*/  LDSM.16.MT88.4 R100, [R201+0x13800] ;  /* 0x01380000c964783b */ /* 0x000f220000004200 */
        /* <DEDUP_REMOVED lines=25> */
[----:B---3--:R-:W-:Y:S02]  /*ad10*/  HMMA.16816.F32.BF16 R128, R52, R68, R8 ;  /* 0x000000443480723c */ /* 0x008fe40000041808 */
[----:B------:R-:W-:Y:S01]  /*ad20*/  FADD.FTZ R146, R146, R141 ;  /* 0x0000008d92927221 */ /* 0x000fe20000010000 */
[----:B------:R-:W-:-:S03]  /*ad30*/  FADD.FTZ R217, R67, R0 ;  /* 0x0000000043d97221 */ /* 0x000fc60000010000 */
[----:B------:R-:W-:Y:S02]  /*ad40*/  FADD.FTZ R143, R143, R146 ;  /* 0x000000928f8f7221 */ /* 0x000fe40000010000 */
[----:B----4-:R-:W-:Y:S02]  /*ad50*/  HMMA.16816.F32.BF16 R96, R52, R100, R40 ;  /* 0x000000643460723c */ /* 0x010fe40000041828 */
[----:B------:R-:W-:-:S06]  /*ad60*/  FADD.FTZ R221, R144, R143 ;  /* 0x0000008f90dd7221 */ /* 0x000fcc0000010000 */
        /* <DEDUP_REMOVED lines=8> */
.L_x_2938:
[----:B------:R-:W-:-:S07]  /*adf0*/  IADD3 R192, PT, PT, R148, -0x1, RZ ;  /* 0xffffffff94c07810 */ /* 0x000fce0007ffe0ff */
.L_x_2944:
[----:B------:R-:W-:-:S13]  /*ae00*/  ISETP.GE.AND P1, PT, R192, R207, PT ;  /* 0x000000cfc000720c */ /* 0x000fda0003f26270 */
[----:B------:R-:W-:Y:S05]  /*ae10*/  @!P1 BRA `(.L_x_2945) ;  /* 0x0000003c00d89947 */ /* 0x000fea0003800000 */
[----:B------:R-:W1:Y:S01]  /*ae20*/  S2UR UR5, SR_CgaCtaId ;  /* 0x00000000000579c3 */ /* 0x000e620000008800 */
[----:B------:R-:W-:Y:S01]  /*ae30*/  UISETP.NE.U32.AND UP0, UPT, UR8, URZ, UPT ;  /* 0x000000ff0800728c */ /* 0x000fe2000bf05070 */
[----:B------:R-:W-:Y:S01]  /*ae40*/  MOV R196, 0x20 ;  /* 0x0000002000c47802 */ /* 0x000fe20000000f00 */
        /* <DEDUP_REMOVED lines=15> */
.L_x_2949:
[----:B------:R-:W-:Y:S01]  /*af40*/  @!P1 IADD3 R7, P0, PT, RZ, -R214, RZ ;  /* 0x800000d6ff079210 */ /* 0x000fe20007f1e0ff */
[----:B------:R-:W1:Y:S01]  /*af50*/  S2R R200, SR_TID.X ;  /* 0x0000000000c87919 */ /* 0x000e620000002100 */
[----:B------:R-:W5:Y:S01]  /*af60*/  @!P1 LDC R48, c[0x0][0x3c0] ;  /* 0x0000f000ff309b82 */ /* 0x000f620000000800 */
[----:B------:R-:W-:Y:S07]  /*af70*/  DEPBAR.LE SB0, 0x0 ;  /* 0x000080000000791a */ /* 0x000fee0000000000 */
[----:B------:R-:W2:Y:S08]  /*af80*/  LDC R51, c[0x0][0x3c4] ;  /* 0x0000f100ff337b82 */ /* 0x000eb00000000800 */
[----:B------:R-:W-:Y:S01]  /*af90*/  BAR.SYNC.DEFER_BLOCKING 0x0 ;  /* 0x0000000000007b1d */ /* 0x000fe20000010000 */
[----:B------:R-:W-:Y:S01]  /*afa0*/  IMAD.MOV.U32 R3, RZ, RZ, R210 ;  /* 0x000000ffff037224 */ /* 0x000fe200078e00d2 */
[----:B-1----:R-:W-:Y:S01]  /*afb0*/  LOP3.LUT R2, R200, 0x38, RZ, 0xc0, !PT ;  /* 0x00000038c8027812 */ /* 0x002fe200078ec0ff */
[----:B-----5:R-:W-:Y:S02]  /*afc0*/  @!P1 IMAD.SHL.U32 R4, R48, 0x80, RZ ;  /* 0x0000008030049824 */ /* 0x020fe400078e00ff */
[----:B------:R-:W-:Y:S02]  /*afd0*/  IMAD.SHL.U32 R197, R200, 0x8, RZ ;  /* 0x00000008c8c57824 */ /* 0x000fe400078e00ff */
[----:B------:R-:W-:Y:S03]  /*afe0*/  @!P1 IMAD.X R4, RZ, RZ, ~R4, P0 ;  /* 0x000000ffff049224 */ /* 0x000fe600000e0e04 */
[----:B------:R-:W-:Y:S02]  /*aff0*/  LOP3.LUT R5, R197, 0x1f8, RZ, 0xc0, !PT ;  /* 0x000001f8c5057812 */ /* 0x000fe400078ec0ff */
[----:B------:R-:W-:Y:S02]  /*b000*/  @!P1 SHF.R.S64 R7, R7, 0x1f, R4 ;  /* 0x0000001f07079819 */ /* 0x000fe40000001004 */
[----:B------:R-:W-:Y:S02]  /*b010*/  LOP3.LUT R223, R197, 0x1e00, RZ, 0xc0, !PT ;  /* 0x00001e00c5df7812 */ /* 0x000fe400078ec0ff */
[----:B------:R-:W-:Y:S02]  /*b020*/  @!P1 IADD3 R210, P0, PT, R210, R7, RZ ;  /* 0x00000007d2d29210 */ /* 0x000fe40007f1e0ff */
[----:B------:R-:W-:Y:S01]  /*b030*/  LOP3.LUT R223, R223, R5, R2, 0xf6, !PT ;  /* 0x00000005dfdf7212 */ /* 0x000fe200078ef602 */
[----:B------:R-:W-:Y:S01]  /*b040*/  IMAD.MOV.U32 R2, RZ, RZ, R211 ;  /* 0x000000ffff027224 */ /* 0x000fe200078e00d3 */
        /* <DEDUP_REMOVED lines=8> */
[-C--:B------:R-:W-:Y:S02]  /*b0d0*/  LOP3.LUT R7, R7, R4.reuse, RZ, 0x3c, !PT ;  /* 0x0000000407077212 */ /* 0x080fe400078e3cff */
[----:B------:R-:W1:Y:S02]  /*b0e0*/  I2F.RP R6, R5 ;  /* 0x0000000500067306 */ /* 0x000e640000209400 */
[----:B------:R-:W-:Y:S02]  /*b0f0*/  ISETP.GE.AND P0, PT, R7, RZ, PT ;  /* 0x000000ff0700720c */ /* 0x000fe40003f06270 */
[----:B------:R-:W-:Y:S06]  /*b100*/  LOP3.LUT R7, RZ, R4, RZ, 0x33, !PT ;  /* 0x00000004ff077212 */ /* 0x000fec00078e33ff */
        /* <DEDUP_REMOVED lines=44> */
[C---:B----4-:R-:W-:Y:S01]  /*b3d0*/  IMAD.WIDE.U32 R8, R5.reuse, UR8, R8 ;  /* 0x0000000805087c25 */ /* 0x050fe2000f8e0008 */
[----:B------:R-:W-:Y:S02]  /*b3e0*/  SHF.R.S32.HI R6, RZ, 0x1f, R5 ;  /* 0x0000001fff067819 */ /* 0x000fe40000011405 */
[----:B------:R-:W-:Y:S03]  /*b3f0*/  LEA R210, P0, R8, R3, 0x1 ;  /* 0x0000000308d27211 */ /* 0x000fe600078008ff */
[----:B------:R-:W-:Y:S04]  /*b400*/  IMAD R6, R6, UR8, RZ ;  /* 0x0000000806067c24 */ /* 0x000fe8000f8e02ff */
[----:B------:R-:W-:Y:S04]  /*b410*/  IMAD R6, R5, UR9, R6 ;  /* 0x0000000905067c24 */ /* 0x000fe8000f8e0206 */
[----:B------:R-:W-:Y:S05]  /*b420*/  IMAD.IADD R211, R9, 0x1, R6 ;  /* 0x0000000109d37824 */ /* 0x000fea00078e0206 */
[----:B------:R-:W-:Y:S07]  /*b430*/  LEA.HI.X R211, R8, R2, R211, 0x1, P0 ;  /* 0x0000000208d37211 */ /* 0x000fee00000f0cd3 */
.L_x_2946:
[----:B------:R-:W-:Y:S01]  /*b440*/  IMAD.SHL.U32 R50, R200, 0x20, RZ ;  /* 0x00000020c8327824 */ /* 0x000fe200078e00ff */
[----:B------:R-:W-:Y:S01]  /*b450*/  LEA R223, R223, UR5, 0x1 ;  /* 0x00000005dfdf7c11 */ /* 0x000fe2000f8e08ff */
[C---:B------:R-:W-:Y:S01]  /*b460*/  IMAD.SHL.U32 R49, R48.reuse, 0x20, RZ ;  /* 0x0000002030317824 */ /* 0x040fe200078e00ff */
[----:B------:R-:W-:Y:S01]  /*b470*/  SHF.L.U64.HI R48, R48, 0x5, R51 ;  /* 0x0000000530307819 */ /* 0x000fe20000010233 */
[----:B------:R-:W-:Y:S01]  /*b480*/  IMAD.SHL.U32 R132, R200, 0x40, RZ ;  /* 0x00000040c8847824 */ /* 0x000fe200078e00ff */
[----:B------:R-:W-:Y:S01]  /*b490*/  LOP3.LUT R203, R50, 0x7c00, RZ, 0xc0, !PT ;  /* 0x00007c0032cb7812 */ /* 0x000fe200078ec0ff */
[----:B------:R-:W-:Y:S01]  /*b4a0*/  @!PT LDS RZ, [RZ] ;  /* 0x00000000fffff984 */ /* 0x000fe20000000800 */
[----:B------:R-:W-:Y:S01]  /*b4b0*/  @!PT LDS RZ, [RZ] ;  /* 0x00000000fffff984 */ /* 0x000fe20000000800 */
[----:B------:R-:W-:Y:S01]  /*b4c0*/  @!PT LDS RZ, [RZ] ;  /* 0x00000000fffff984 */ /* 0x000fe20000000800 */
[----:B------:R-:W-:Y:S01]  /*b4d0*/  LDGSTS.E.BYPASS.LTC128B.128 [R223+0xc000], desc[UR16][R210.64] ;  /* 0x0c000000d2df7fae */ /* 0x000fe2000b981a10 */
[----:B------:R-:W-:Y:S01]  /*b4e0*/  IADD3 R50, P0, PT, R49, R210, RZ ;  /* 0x000000d231327210 */ /* 0x000fe20007f1e0ff */
[----:B------:R-:W-:Y:S01]  /*b4f0*/  VIADD R216, R216, 0xffffffff ;  /* 0xffffffffd8d87836 */ /* 0x000fe20000000000 */
[----:B------:R-:W-:Y:S02]  /*b500*/  LOP3.LUT R3, R197, 0x38, RZ, 0xc0, !PT ;  /* 0x00000038c5037812 */ /* 0x000fe400078ec0ff */
[----:B------:R-:W-:Y:S01]  /*b510*/  LDGSTS.E.BYPASS.LTC128B.128 [R223+0x10000], desc[UR16][R210.64+0x80] ;  /* 0x10000080d2df7fae */ /* 0x000fe2000b981a10 */
[-C--:B------:R-:W-:Y:S01]  /*b520*/  IADD3 R52, P2, PT, R50, R49.reuse, RZ ;  /* 0x0000003132347210 */ /* 0x080fe20007f5e0ff */
[----:B------:R-:W-:Y:S01]  /*b530*/  IMAD.X R51, R48, 0x1, R211, P0 ;  /* 0x0000000130337824 */ /* 0x000fe200000e06d3 */
[----:B------:R-:W-:Y:S02]  /*b540*/  SHF.R.U32.HI R204, RZ, 0x1, R200 ;  /* 0x00000001ffcc7819 */ /* 0x000fe400000116c8 */
[-C--:B------:R-:W-:Y:S01]  /*b550*/  IADD3 R60, P0, PT, R52, R49.reuse, RZ ;  /* 0x00000031343c7210 */ /* 0x080fe20007f1e0ff */
[----:B------:R-:W-:Y:S01]  /*b560*/  IMAD.X R53, R51, 0x1, R48, P2 ;  /* 0x0000000133357824 */ /* 0x000fe200010e0630 */
[----:B------:R-:W-:Y:S01]  /*b570*/  LDGSTS.E.BYPASS.LTC128B.128 [R223+0xc800], desc[UR16][R50.64] ;  /* 0x0c80000032df7fae */ /* 0x000fe2000b981a10 */
[----:B------:R-:W-:Y:S02]  /*b580*/  LOP3.LUT R3, R3, 0x1c0, R132, 0xf8, !PT ;  /* 0x000001c003037812 */ /* 0x000fe400078ef884 */
[----:B------:R-:W-:Y:S02]  /*b590*/  IMAD.X R61, R53, 0x1, R48, P0 ;  /* 0x00000001353d7824 */ /* 0x000fe400000e0630 */
[----:B------:R1:W-:Y:S01]  /*b5a0*/  LDGSTS.E.BYPASS.LTC128B.128 [R223+0x10800], desc[UR16][R50.64+0x80] ;  /* 0x1080008032df7fae */ /* 0x0003e2000b981a10 */
[-C--:B------:R-:W-:Y:S02]  /*b5b0*/  IADD3 R56, P2, PT, R60, R49.reuse, RZ ;  /* 0x000000313c387210 */ /* 0x080fe40007f5e0ff */
[----:B------:R-:W-:Y:S02]  /*b5c0*/  LOP3.LUT R132, R203, 0x200, R132, 0xf8, !PT ;  /* 0x00000200cb847812 */ /* 0x000fe400078ef884 */
[----:B------:R-:W-:Y:S01]  /*b5d0*/  LDGSTS.E.BYPASS.LTC128B.128 [R223+0xd000], desc[UR16][R52.64] ;  /* 0x0d00000034df7fae */ /* 0x000fe2000b981a10 */
[-C--:B------:R-:W-:Y:S01]  /*b5e0*/  IADD3 R54, P0, PT, R56, R49.reuse, RZ ;  /* 0x0000003138367210 */ /* 0x080fe20007f1e0ff */
[--C-:B------:R-:W-:Y:S01]  /*b5f0*/  IMAD.X R57, R61, 0x1, R48.reuse, P2 ;  /* 0x000000013d397824 */ /* 0x100fe200010e0630 */
[----:B------:R-:W-:Y:S02]  /*b600*/  LOP3.LUT R2, R204, 0x8, RZ, 0xc0, !PT ;  /* 0x00000008cc027812 */ /* 0x000fe400078ec0ff */
[----:B------:R-:W-:Y:S01]  /*b610*/  LDGSTS.E.BYPASS.LTC128B.128 [R223+0x11000], desc[UR16][R52.64+0x80] ;  /* 0x1100008034df7fae */ /* 0x000fe2000b981a10 */
[----:B------:R-:W-:Y:S01]  /*b620*/  IADD3 R58, P2, PT, R54, R49, RZ ;  /* 0x00000031363a7210 */ /* 0x000fe20007f5e0ff */
[----:B------:R-:W-:Y:S01]  /*b630*/  IMAD.X R55, R57, 0x1, R48, P0 ;  /* 0x0000000139377824 */ /* 0x000fe200000e0630 */
[----:B------:R-:W-:Y:S02]  /*b640*/  LOP3.LUT R2, R132, R3, R2, 0xf6, !PT ;  /* 0x0000000384027212 */ /* 0x000fe400078ef602 */
[----:B------:R-:W-:Y:S01]  /*b650*/  LDGSTS.E.BYPASS.LTC128B.128 [R223+0xd800], desc[UR16][R60.64] ;  /* 0x0d8000003cdf7fae */ /* 0x000fe2000b981a10 */
[----:B------:R-:W-:Y:S01]  /*b660*/  IADD3 R62, P0, PT, R58, R49, RZ ;  /* 0x000000313a3e7210 */ /* 0x000fe20007f1e0ff */
[--C-:B------:R-:W-:Y:S01]  /*b670*/  IMAD.X R59, R55, 0x1, R48.reuse, P2 ;  /* 0x00000001373b7824 */ /* 0x100fe200010e0630 */
[----:B------:R-:W-:Y:S02]  /*b680*/  LEA R186, R2, UR5, 0x1 ;  /* 0x0000000502ba7c11 */ /* 0x000fe4000f8e08ff */
[----:B------:R-:W-:Y:S01]  /*b690*/  LDGSTS.E.BYPASS.LTC128B.128 [R223+0x11800], desc[UR16][R60.64+0x80] ;  /* 0x118000803cdf7fae */ /* 0x000fe2000b981a10 */
[----:B------:R-:W-:Y:S01]  /*b6a0*/  ISETP.GT.AND P2, PT, R216, R207, PT ;  /* 0x000000cfd800720c */ /* 0x000fe20003f44270 */
[----:B------:R-:W-:Y:S01]  /*b6b0*/  IMAD.X R63, R59, 0x1, R48, P0 ;  /* 0x000000013b3f7824 */ /* 0x000fe200000e0630 */
[C---:B------:R-:W-:Y:S02]  /*b6c0*/  LOP3.LUT P0, RZ, R200.reuse, 0x2, RZ, 0xc0, !PT ;  /* 0x00000002c8ff7812 */ /* 0x040fe4000780c0ff */
[----:B------:R-:W-:Y:S02]  /*b6d0*/  LDGSTS.E.BYPASS.LTC128B.128 [R223+0xe000], desc[UR16][R56.64] ;  /* 0x0e00000038df7fae */ /* 0x000fe4000b981a10 */
[----:B------:R-:W-:Y:S03]  /*b6e0*/  SEL R205, R199, 0xffffffe0, !P0 ;  /* 0xffffffe0c7cd7807 */ /* 0x000fe60004000000 */
[----:B------:R-:W-:Y:S01]  /*b6f0*/  LDGSTS.E.BYPASS.LTC128B.128 [R223+0x12000], desc[UR16][R56.64+0x80] ;  /* 0x1200008038df7fae */ /* 0x000fe2000b981a10 */
[----:B------:R-:W-:Y:S04]  /*b700*/  LOP3.LUT P0, RZ, R200, 0x4, RZ, 0xc0, !PT ;  /* 0x00000004c8ff7812 */ /* 0x000fe8000780c0ff */
[----:B------:R-:W-:Y:S01]  /*b710*/  LDGSTS.E.BYPASS.LTC128B.128 [R223+0xe800], desc[UR16][R54.64] ;  /* 0x0e80000036df7fae */ /* 0x000fe2000b981a10 */
[--C-:B------:R-:W-:Y:S02]  /*b720*/  IMAD.IADD R135, R205, 0x1, R186.reuse ;  /* 0x00000001cd877824 */ /* 0x100fe400078e02ba */
[----:B------:R-:W-:Y:S02]  /*b730*/  IMAD.IADD R3, R202, 0x1, R205 ;  /* 0x00000001ca037824 */ /* 0x000fe400078e02cd */
[----:B------:R2:W-:Y:S05]  /*b740*/  LDGSTS.E.BYPASS.LTC128B.128 [R223+0x12800], desc[UR16][R54.64+0x80] ;  /* 0x1280008036df7fae */ /* 0x0005ea000b981a10 */
[----:B------:R-:W-:Y:S05]  /*b750*/  LDGSTS.E.BYPASS.LTC128B.128 [R223+0xf000], desc[UR16][R58.64] ;  /* 0x0f0000003adf7fae */ /* 0x000fea000b981a10 */
[----:B------:R5:W-:Y:S05]  /*b760*/  LDGSTS.E.BYPASS.LTC128B.128 [R223+0x13000], desc[UR16][R58.64+0x80] ;  /* 0x130000803adf7fae */ /* 0x000bea000b981a10 */
[----:B------:R-:W-:Y:S05]  /*b770*/  LDGSTS.E.BYPASS.LTC128B.128 [R223+0xf800], desc[UR16][R62.64] ;  /* 0x0f8000003edf7fae */ /* 0x000fea000b981a10 */
[----:B------:R3:W-:Y:S05]  /*b780*/  LDGSTS.E.BYPASS.LTC128B.128 [R223+0x13800], desc[UR16][R62.64+0x80] ;  /* 0x138000803edf7fae */ /* 0x0007ea000b981a10 */
[----:B------:R-:W-:Y:S05]  /*b790*/  LDSM.16.M88.4 R136, [R186] ;  /* 0x00000000ba88783b */ /* 0x000fea0000000200 */
[----:B------:R-:W4:Y:S05]  /*b7a0*/  LDSM.16.M88.4 R140, [R202+0x4000] ;  /* 0x00400000ca8c783b */ /* 0x000f2a0000000200 */
[----:B------:R-:W1:Y:S05]  /*b7b0*/  LDSM.16.M88.4 R144, [R202+0x4800] ;  /* 0x00480000ca90783b */ /* 0x000e6a0000000200 */
[----:B------:R-:W2:Y:S05]  /*b7c0*/  LDSM.16.M88.4 R148, [R202+0x5000] ;  /* 0x00500000ca94783b */ /* 0x000eaa0000000200 */
[----:B------:R-:W0:Y:S05]  /*b7d0*/  LDGDEPBAR ;  /* 0x00000000000079af */ /* 0x000e2a0000000000 */
[----:B------:R-:W5:Y:S05]  /*b7e0*/  LDSM.16.M88.4 R152, [R202+0x5800] ;  /* 0x00580000ca98783b */ /* 0x000f6a0000000200 */
[----:B------:R-:W3:Y:S05]  /*b7f0*/  LDSM.16.M88.4 R156, [R202+0x6000] ;  /* 0x00600000ca9c783b */ /* 0x000eea0000000200 */
[----:B------:R-:W3:Y:S05]  /*b800*/  LDSM.16.M88.4 R160, [R202+0x6800] ;  /* 0x00680000caa0783b */ /* 0x000eea0000000200 */
[----:B------:R-:W3:Y:S05]  /*b810*/  LDSM.16.M88.4 R164, [R202+0x7000] ;  /* 0x00700000caa4783b */ /* 0x000eea0000000200 */
[----:B------:R-:W3:Y:S01]  /*b820*/  LDSM.16.M88.4 R168, [R202+0x7800] ;  /* 0x00780000caa8783b */ /* 0x000ee20000000200 */
[C---:B----4-:R-:W-:Y:S04]  /*b830*/  HMMA.16816.F32.BF16 R4, R136.reuse, R140, RZ ;  /* 0x0000008c8804723c */ /* 0x050fe800000418ff */
[----:B------:R-:W-:Y:S04]  /*b840*/  LDSM.16.M88.4 R172, [R135] ;  /* 0x0000000087ac783b */ /* 0x000fe80000000200 */
[C---:B------:R-:W-:Y:S01]  /*b850*/  HMMA.16816.F32.BF16 R8, R136.reuse, R142, RZ ;  /* 0x0000008e8808723c */ /* 0x040fe200000418ff */
[----:B------:R-:W4:Y:S05]  /*b860*/  LDSM.16.M88.4 R176, [R3+0x4000] ;  /* 0x0040000003b0783b */ /* 0x000f2a0000000200 */
[----:B------:R-:W4:Y:S02]  /*b870*/  LDSM.16.M88.4 R180, [R3+0x4800] ;  /* 0x0048000003b4783b */ /* 0x000f240000000200 */
[C---:B-1----:R-:W-:Y:S03]  /*b880*/  HMMA.16816.F32.BF16 R12, R136.reuse, R144, RZ ;  /* 0x00000090880c723c */ /* 0x042fe600000418ff */
[----:B------:R-:W1:Y:S05]  /*b890*/  LDSM.16.M88.4 R140, [R3+0x5000] ;  /* 0x00500000038c783b */ /* 0x000e6a0000000200 */
[C---:B------:R-:W-:Y:S01]  /*b8a0*/  HMMA.16816.F32.BF16 R16, R136.reuse, R146, RZ ;  /* 0x000000928810723c */ /* 0x040fe200000418ff */
[----:B------:R-:W-:Y:S07]  /*b8b0*/  LDSM.16.M88.4 R144, [R3+0x6000] ;  /* 0x006000000390783b */ /* 0x000fee0000000200 */
[C---:B--2---:R-:W-:Y:S08]  /*b8c0*/  HMMA.16816.F32.BF16 R20, R136.reuse, R148, RZ ;  /* 0x000000948814723c */ /* 0x044ff000000418ff */
[C---:B------:R-:W-:Y:S01]  /*b8d0*/  HMMA.16816.F32.BF16 R24, R136.reuse, R150, RZ ;  /* 0x000000968818723c */ /* 0x040fe200000418ff */
[----:B------:R-:W-:Y:S07]  /*b8e0*/  LDSM.16.M88.4 R148, [R3+0x6800] ;  /* 0x006800000394783b */ /* 0x000fee0000000200 */
[C---:B-----5:R-:W-:Y:S01]  /*b8f0*/  HMMA.16816.F32.BF16 R28, R136.reuse, R152, RZ ;  /* 0x00000098881c723c */ /* 0x060fe200000418ff */
[----:B------:R-:W-:Y:S05]  /*b900*/  SEL R153, R198, 0xffffffc0, !P0 ;  /* 0xffffffc0c6997807 */ /* 0x000fea0004000000 */
[----:B------:R-:W-:Y:S02]  /*b910*/  IMAD.IADD R184, R153, 0x1, R186 ;  /* 0x0000000199b87824 */ /* 0x000fe400078e02ba */
[C---:B------:R-:W-:Y:S01]  /*b920*/  HMMA.16816.F32.BF16 R32, R136.reuse, R154, RZ ;  /* 0x0000009a8820723c */ /* 0x040fe200000418ff */
[----:B------:R-:W-:Y:S02]  /*b930*/  IMAD.IADD R2, R202, 0x1, R153 ;  /* 0x00000001ca027824 */ /* 0x000fe400078e0299 */
[----:B------:R-:W-:Y:S01]  /*b940*/  LDSM.16.M88.4 R152, [R3+0x7000] ;  /* 0x007000000398783b */ /* 0x000fe20000000200 */
[C---:B------:R-:W-:Y:S02]  /*b950*/  IMAD.IADD R134, R205.reuse, 0x1, R184 ;  /* 0x00000001cd867824 */ /* 0x040fe400078e02b8 */
[----:B------:R-:W-:Y:S02]  /*b960*/  IMAD.IADD R132, R205, 0x1, R2 ;  /* 0x00000001cd847824 */ /* 0x000fe400078e0202 */
[C---:B---3--:R-:W-:Y:S01]  /*b970*/  HMMA.16816.F32.BF16 R36, R136.reuse, R156, RZ ;  /* 0x0000009c8824723c */ /* 0x048fe200000418ff */
[----:B------:R-:W-:Y:S05]  /*b980*/  LDSM.16.M88.4 R188, [R2+0x8000] ;  /* 0x0080000002bc783b */ /* 0x000fea0000000200 */
[----:B------:R-:W-:Y:S02]  /*b990*/  LDSM.16.M88.4 R192, [R132+0xb000] ;  /* 0x00b0000084c0783b */ /* 0x000fe40000000200 */
[C---:B------:R-:W-:Y:S03]  /*b9a0*/  HMMA.16816.F32.BF16 R40, R136.reuse, R158, RZ ;  /* 0x0000009e8828723c */ /* 0x040fe600000418ff */
[----:B------:R-:W-:Y:S05]  /*b9b0*/  LDSM.16.M88.4 R156, [R3+0x7800] ;  /* 0x00780000039c783b */ /* 0x000fea0000000200 */
        /* <DEDUP_REMOVED lines=8> */
[----:B------:R-:W2:Y:S05]  /*ba40*/  LDSM.16.M88.4 R136, [R3+0x5800] ;  /* 0x005800000388783b */ /* 0x000eaa0000000200 */
[----:B------:R-:W-:Y:S02]  /*ba50*/  LDSM.16.M88.4 R168, [R2+0x6000] ;  /* 0x0060000002a8783b */ /* 0x000fe40000000200 */
        /* <DEDUP_REMOVED lines=24> */
[----:B------:R-:W-:Y:S02]  /*bbe0*/  LDSM.16.M88.4 R172, [R202+0x8800] ;  /* 0x00880000caac783b */ /* 0x000fe40000000200 */
        /* <DEDUP_REMOVED lines=22> */
[----:B------:R-:W-:Y:S01]  /*bd50*/  HMMA.16816.F32.BF16 R64, R160, R146, R64 ;  /* 0x00000092a040723c */ /* 0x000fe20000041840 */
[----:B------:R-:W3:Y:S05]  /*bd60*/  LDSM.16.M88.4 R144, [R132+0x6800] ;  /* 0x006800008490783b */ /* 0x000eea0000000200 */
[----:B------:R-:W-:Y:S02]  /*bd70*/  LDSM.16.M88.4 R160, [R186+0x2000] ;  /* 0x00200000baa0783b */ /* 0x000fe40000000200 */
[C---:B------:R-:W-:Y:S03]  /*bd80*/  HMMA.16816.F32.BF16 R4, R148.reuse, R152, R4 ;  /* 0x000000989404723c */ /* 0x040fe60000041804 */
[----:B------:R-:W-:Y:S05]  /*bd90*/  LDSM.16.M88.4 R184, [R184+0x2000] ;  /* 0x00200000b8b8783b */ /* 0x000fea0000000200 */
[C---:B------:R-:W-:Y:S01]  /*bda0*/  HMMA.16816.F32.BF16 R8, R148.reuse, R154, R8 ;  /* 0x0000009a9408723c */ /* 0x040fe20000041808 */
[----:B------:R-:W4:Y:S07]  /*bdb0*/  LDSM.16.M88.4 R152, [R132+0x7000] ;  /* 0x007000008498783b */ /* 0x000f2e0000000200 */
[C---:B------:R-:W-:Y:S08]  /*bdc0*/  HMMA.16816.F32.BF16 R12, R148.reuse, R156, R12 ;  /* 0x0000009c940c723c */ /* 0x040ff0000004180c */
[C---:B------:R-:W-:Y:S01]  /*bdd0*/  HMMA.16816.F32.BF16 R16, R148.reuse, R158, R16 ;  /* 0x0000009e9410723c */ /* 0x040fe20000041810 */
[----:B------:R-:W5:Y:S07]  /*bde0*/  LDSM.16.M88.4 R156, [R132+0x7800] ;  /* 0x00780000849c783b */ /* 0x000f6e0000000200 */
[C---:B------:R-:W-:Y:S08]  /*bdf0*/  HMMA.16816.F32.BF16 R20, R148.reuse, R164, R20 ;  /* 0x000000a49414723c */ /* 0x040ff00000041814 */
[C---:B------:R-:W-:Y:S01]  /*be00*/  HMMA.16816.F32.BF16 R24, R148.reuse, R166, R24 ;  /* 0x000000a69418723c */ /* 0x040fe20000041818 */
        /* <DEDUP_REMOVED lines=13> */
[C---:B-----5:R-:W-:Y:S08]  /*bee0*/  HMMA.16816.F32.BF16 R60, R148.reuse, R156, R60 ;  /* 0x0000009c943c723c */ /* 0x060ff0000004183c */
[----:B------:R-:W-:Y:S01]  /*bef0*/  HMMA.16816.F32.BF16 R64, R148, R158, R64 ;  /* 0x0000009e9440723c */ /* 0x000fe20000041840 */
[----:B------:R-:W4:Y:S05]  /*bf00*/  LDSM.16.M88.4 R148, [R202+0xb800] ;  /* 0x00b80000ca94783b */ /* 0x000f2a0000000200 */
[----:B------:R-:W5:Y:S02]  /*bf10*/  LDSM.16.M88.4 R156, [R3+0x8000] ;  /* 0x00800000039c783b */ /* 0x000f640000000200 */
[C---:B------:R-:W-:Y:S08]  /*bf20*/  HMMA.16816.F32.BF16 R4, R160.reuse, R168, R4 ;  /* 0x000000a8a004723c */ /* 0x040ff00000041804 */
        /* <DEDUP_REMOVED lines=102> */
[----:B------:R-:W-:Y:S01]  /*c590*/  VIADD R141, R215, 0xffffff00 ;  /* 0xffffff00d78d7836 */ /* 0x000fe20000000000 */
        /* <DEDUP_REMOVED lines=61> */
.L_x_2948:
        /* <DEDUP_REMOVED lines=36> */
.L_x_2947:
        /* <DEDUP_REMOVED lines=65> */
[----:B------:R-:W-:Y:S01]  /*cfc0*/  IADD3 R6, PT, PT, R201, 0xc040, RZ ;  /* 0x0000c040c9067810 */ /* 0x000fe20007ffe0ff */
        /* <DEDUP_REMOVED lines=475> */
.L_x_2945:
[----:B------:R-:W1:Y:S01]  /*ed80*/  SHFL.BFLY PT, R10, R221, 0x2, 0x1f ;  /* 0x0c401f00dd0a7f89 */ /* 0x000e6200000e0000 */
[C---:B------:R-:W-:Y:S01]  /*ed90*/  SHF.L.U32 R9, R200.reuse, 0x4, RZ ;  /* 0x00000004c8097819 */ /* 0x040fe200000006ff */
[----:B------:R-:W-:Y:S01]  /*eda0*/  S2UR UR8, SR_CTAID.Y ;  /* 0x00000000000879c3 */ /* 0x000fe20000002600 */
[----:B------:R-:W-:Y:S01]  /*edb0*/  SHF.L.U32 R2, R200, 0x1, RZ ;  /* 0x00000001c8027819 */ /* 0x000fe200000006ff */
[----:B------:R-:W2:Y:S01]  /*edc0*/  SHFL.BFLY PT, R0, R217, 0x2, 0x1f ;  /* 0x0c401f00d9007f89 */ /* 0x000ea200000e0000 */
[C---:B------:R-:W-:Y:S01]  /*edd0*/  LOP3.LUT R7, R9.reuse, 0x1c0, RZ, 0xc0, !PT ;  /* 0x000001c009077812 */ /* 0x040fe200078ec0ff */
[----:B------:R-:W3:Y:S01]  /*ede0*/  LDCU UR4, c[0x0][0x44c] ;  /* 0x00008980ff0477ac */ /* 0x000ee20008000800 */
[----:B------:R-:W-:Y:S01]  /*edf0*/  LOP3.LUT R9, R9, 0x10, RZ, 0xc0, !PT ;  /* 0x0000001009097812 */ /* 0x000fe200078ec0ff */
[----:B------:R-:W-:Y:S01]  /*ee00*/  BSSY.RECONVERGENT B0, `(.L_x_2950) ;  /* 0x00000b6000007945 */ /* 0x000fe20003800200 */
[----:B------:R-:W-:Y:S01]  /*ee10*/  LOP3.LUT R7, R7, 0x38, R2, 0xf8, !PT ;  /* 0x0000003807077812 */ /* 0x000fe200078ef802 */
[----:B------:R-:W-:Y:S01]  /*ee20*/  S2UR UR7, SR_CTAID.Z ;  /* 0x00000000000779c3 */ /* 0x000fe20000002700 */
[----:B------:R-:W-:-:S02]  /*ee30*/  SEL R199, R199, 0xffffffe0, !P0 ;  /* 0xffffffe0c7c77807 */ /* 0x000fc40004000000 */
[----:B------:R-:W-:-:S05]  /*ee40*/  SHF.R.U32.HI R133, RZ, 0x2, R200 ;  /* 0x00000002ff857819 */ /* 0x000fca00000116c8 */
[----:B------:R-:W4:Y:S01]  /*ee50*/  LDC R15, c[0x0][0x3e0] ;  /* 0x0000f800ff0f7b82 */ /* 0x000f220000000800 */
[----:B-1----:R-:W-:-:S07]  /*ee60*/  FADD.FTZ R10, R10, R221 ;  /* 0x000000dd0a0a7221 */ /* 0x002fce0000010000 */
[----:B------:R-:W1:Y:S01]  /*ee70*/  S2UR UR6, SR_CTAID.X ;  /* 0x00000000000679c3 */ /* 0x000e620000002500 */
[----:B--2---:R-:W-:Y:S01]  /*ee80*/  FADD.FTZ R13, R0, R217 ;  /* 0x000000d9000d7221 */ /* 0x004fe20000010000 */
[----:B------:R-:W2:Y:S01]  /*ee90*/  SHFL.BFLY PT, R5, R10, 0x1, 0x1f ;  /* 0x0c201f000a057f89 */ /* 0x000ea200000e0000 */
[----:B------:R-:W-:-:S03]  /*eea0*/  SHF.L.U32 R0, R200, 0x2, RZ ;  /* 0x00000002c8007819 */ /* 0x000fc600000006ff */
[----:B------:R-:W5:Y:S01]  /*eeb0*/  SHFL.BFLY PT, R4, R13, 0x1, 0x1f ;  /* 0x0c201f000d047f89 */ /* 0x000f6200000e0000 */
[----:B------:R-:W-:Y:S01]  /*eec0*/  LOP3.LUT R11, R0, 0x1f8, RZ, 0xc0, !PT ;  /* 0x000001f8000b7812 */ /* 0x000fe200078ec0ff */
[----:B-1----:R-:W-:Y:S01]  /*eed0*/  USHF.L.U32 UR6, UR6, 0x6, URZ ;  /* 0x0000000606067899 */ /* 0x002fe200080006ff */
[----:B--2---:R-:W-:Y:S01]  /*eee0*/  FADD.FTZ R5, R10, R5 ;  /* 0x000000050a057221 */ /* 0x004fe20000010000 */
[----:B------:R-:W-:Y:S02]  /*eef0*/  LOP3.LUT R10, R203, 0x6, R2, 0xf8, !PT ;  /* 0x00000006cb0a7812 */ /* 0x000fe400078ef802 */
[----:B------:R-:W-:Y:S01]  /*ef00*/  LOP3.LUT R2, R11, 0x38, R204, 0x78, !PT ;  /* 0x000000380b027812 */ /* 0x000fe200078e78cc */
[----:B------:R-:W1:Y:S01]  /*ef10*/  MUFU.RCP R8, R5 ;  /* 0x0000000500087308 */ /* 0x000e620000001000 */
[----:B-----5:R-:W-:Y:S01]  /*ef20*/  FADD.FTZ R4, R13, R4 ;  /* 0x000000040d047221 */ /* 0x020fe20000010000 */
[----:B------:R-:W-:Y:S01]  /*ef30*/  BAR.SYNC.DEFER_BLOCKING 0x0 ;  /* 0x0000000000007b1d */ /* 0x000fe20000010000 */
[----:B------:R-:W-:-:S02]  /*ef40*/  FSETP.NE.FTZ.AND P2, PT, R5, RZ, PT ;  /* 0x000000ff0500720b */ /* 0x000fc40003f55000 */
[----:B------:R-:W-:Y:S02]  /*ef50*/  LOP3.LUT R7, R10, R7, RZ, 0xfc, !PT ;  /* 0x000000070a077212 */ /* 0x000fe400078efcff */
[----:B------:R-:W-:Y:S01]  /*ef60*/  FSETP.NE.FTZ.AND P1, PT, R4, RZ, PT ;  /* 0x000000ff0400720b */ /* 0x000fe20003f35000 */
[----:B------:R-:W2:Y:S01]  /*ef70*/  MUFU.RCP R6, R4 ;  /* 0x0000000400067308 */ /* 0x000ea20000001000 */
[----:B------:R-:W-:Y:S02]  /*ef80*/  LEA R2, R2, R9, 0x2 ;  /* 0x0000000902027211 */ /* 0x000fe400078e10ff */
[C---:B------:R-:W-:Y:S02]  /*ef90*/  R2P PR, R200.reuse, 0x18 ;  /* 0x00000018c8007804 */ /* 0x040fe40000000000 */
[----:B------:R-:W-:Y:S02]  /*efa0*/  LOP3.LUT P0, RZ, R200, 0x3, RZ, 0xc0, !PT ;  /* 0x00000003c8ff7812 */ /* 0x000fe4000780c0ff */
[----:B------:R-:W-:Y:S01]  /*efb0*/  LOP3.LUT R204, R204, 0x30, RZ, 0xc0, !PT ;  /* 0x00000030cccc7812 */ /* 0x000fe200078ec0ff */
[----:B------:R-:W5:Y:S01]  /*efc0*/  @P2 LDC R17, c[0x0][0x458] ;  /* 0x00011600ff112b82 */ /* 0x000f620000000800 */
[----:B------:R-:W3:Y:S01]  /*efd0*/  @P2 MUFU.LG2 R5, R5 ;  /* 0x0000000500052308 */ /* 0x000ee20000000c00 */
[----:B-1----:R-:W-:-:S02]  /*efe0*/  FSEL R8, R8, 1, P2 ;  /* 0x3f80000008087808 */ /* 0x002fc40001000000 */
[----:B------:R-:W-:-:S03]  /*eff0*/  LOP3.LUT R133, R204, 0x7, R133, 0xf8, !PT ;  /* 0x00000007cc857812 */ /* 0x000fc600078ef885 */
        /* <DEDUP_REMOVED lines=36> */
[----:B------:R-:W-:Y:S01]  /*f240*/  SEL R7, R198, 0xffffffc0, !P3 ;  /* 0xffffffc0c6077807 */ /* 0x000fe20005800000 */
[----:B------:R-:W-:Y:S01]  /*f250*/  STS.64 [R8], R128 ;  /* 0x0000008008007388 */ /* 0x000fe20000000a00 */
[----:B------:R-:W-:Y:S01]  /*f260*/  IADD3 R12, PT, PT, R8, 0x80, RZ ;  /* 0x00000080080c7810 */ /* 0x000fe20007ffe0ff */
[C---:B------:R-:W-:Y:S01]  /*f270*/  FMUL.FTZ R130, R6.reuse, R130 ;  /* 0x0000008206827220 */ /* 0x040fe20000410000 */
[----:B------:R-:W-:Y:S01]  /*f280*/  IADD3 R10, PT, PT, R7, R8, RZ ;  /* 0x00000008070a7210 */ /* 0x000fe20007ffe0ff */
[----:B------:R-:W-:Y:S01]  /*f290*/  FMUL.FTZ R131, R6, R131 ;  /* 0x0000008306837220 */ /* 0x000fe20000410000 */
[----:B------:R-:W-:Y:S01]  /*f2a0*/  @P4 IADD3 R12, PT, PT, R8, -0x80, RZ ;  /* 0xffffff80080c4810 */ /* 0x000fe20007ffe0ff */
[C---:B------:R-:W-:Y:S01]  /*f2b0*/  FMUL.FTZ R70, R6.reuse, R70 ;  /* 0x0000004606467220 */ /* 0x040fe20000410000 */
[C---:B------:R-:W-:Y:S01]  /*f2c0*/  FMUL.FTZ R71, R6.reuse, R71 ;  /* 0x0000004706477220 */ /* 0x040fe20000410000 */
[C---:B------:R-:W-:Y:S01]  /*f2d0*/  IADD3 R9, PT, PT, R199.reuse, R8, RZ ;  /* 0x00000008c7097210 */ /* 0x040fe20007ffe0ff */
[C---:B------:R-:W-:Y:S01]  /*f2e0*/  FMUL.FTZ R74, R6.reuse, R74 ;  /* 0x0000004a064a7220 */ /* 0x040fe20000410000 */
[C---:B------:R-:W-:Y:S01]  /*f2f0*/  FMUL.FTZ R75, R6.reuse, R75 ;  /* 0x0000004b064b7220 */ /* 0x040fe20000410000 */
        /* <DEDUP_REMOVED lines=8> */
[----:B------:R-:W-:Y:S01]  /*f380*/  STS.64 [R8+0x800], R130 ;  /* 0x0008008208007388 */ /* 0x000fe20000000a00 */
[C---:B------:R-:W-:Y:S01]  /*f390*/  IADD3 R13, PT, PT, R199.reuse, R12, RZ ;  /* 0x0000000cc70d7210 */ /* 0x040fe20007ffe0ff */
[C---:B------:R-:W-:Y:S01]  /*f3a0*/  FMUL.FTZ R90, R6.reuse, R90 ;  /* 0x0000005a065a7220 */ /* 0x040fe20000410000 */
[C---:B------:R-:W-:Y:S01]  /*f3b0*/  FMUL.FTZ R91, R6.reuse, R91 ;  /* 0x0000005b065b7220 */ /* 0x040fe20000410000 */
[----:B------:R4:W-:Y:S01]  /*f3c0*/  STS.64 [R9], R68 ;  /* 0x0000004409007388 */ /* 0x0009e20000000a00 */
[C---:B------:R-:W-:Y:S01]  /*f3d0*/  FMUL.FTZ R94, R6.reuse, R94 ;  /* 0x0000005e065e7220 */ /* 0x040fe20000410000 */
[C---:B------:R-:W-:Y:S01]  /*f3e0*/  FMUL.FTZ R95, R6.reuse, R95 ;  /* 0x0000005f065f7220 */ /* 0x040fe20000410000 */
[----:B------:R-:W-:Y:S01]  /*f3f0*/  IADD3 R199, PT, PT, R199, R14, RZ ;  /* 0x0000000ec7c77210 */ /* 0x000fe20007ffe0ff */
        /* <DEDUP_REMOVED lines=20> */
[----:B------:R-:W1:Y:S01]  /*f540*/  LDC.64 R6, c[0x0][0x430] ;  /* 0x00010c00ff067b82 */ /* 0x000e620000000a00 */
[----:B---3--:R-:W-:Y:S01]  /*f550*/  @P2 FMUL.FTZ R5, R5, 0.69314718246459960938 ;  /* 0x3f31721805052820 */ /* 0x008fe20000410000 */
[----:B--2---:R-:W-:Y:S01]  /*f560*/  @P1 FMUL.FTZ R4, R4, 0.69314718246459960938 ;  /* 0x3f31721804041820 */ /* 0x004fe20000410000 */
[----:B------:R-:W-:Y:S01]  /*f570*/  STS.64 [R11+0x800], R78 ;  /* 0x0008004e0b007388 */ /* 0x000fe20000000a00 */
[----:B----4-:R-:W-:Y:S01]  /*f580*/  MOV R69, 0xff800000 ;  /* 0xff80000000457802 */ /* 0x010fe20000000f00 */
[----:B-----5:R-:W-:Y:S01]  /*f590*/  @P2 FFMA.FTZ R69, R132, R17, R5 ;  /* 0x0000001184452223 */ /* 0x020fe20000010005 */
[----:B------:R-:W-:Y:S01]  /*f5a0*/  MOV R68, 0xff800000 ;  /* 0xff80000000447802 */ /* 0x000fe20000000f00 */
[----:B------:R-:W-:Y:S01]  /*f5b0*/  STS.64 [R12], R80 ;  /* 0x000000500c007388 */ /* 0x000fe20000000a00 */
[----:B-1----:R-:W-:-:S03]  /*f5c0*/  @P1 FFMA.FTZ R68, R3, R16, R4 ;  /* 0x0000001003441223 */ /* 0x002fc60000010004 */
[----:B------:R-:W-:Y:S04]  /*f5d0*/  STS.64 [R12+0x800], R82 ;  /* 0x000800520c007388 */ /* 0x000fe80000000a00 */
[----:B------:R-:W-:Y:S04]  /*f5e0*/  STS.64 [R13], R84 ;  /* 0x000000540d007388 */ /* 0x000fe80000000a00 */
[----:B------:R-:W-:Y:S04]  /*f5f0*/  STS.64 [R13+0x800], R86 ;  /* 0x000800560d007388 */ /* 0x000fe80000000a00 */
[----:B------:R-:W-:Y:S01]  /*f600*/  STS.64 [R14], R88 ;  /* 0x000000580e007388 */ /* 0x000fe20000000a00 */
[----:B------:R-:W-:-:S03]  /*f610*/  IMAD R6, R6, UR8, R213 ;  /* 0x0000000806067c24 */ /* 0x000fc6000f8e02d5 */
        /* <DEDUP_REMOVED lines=11> */
[----:B-1----:R-:W-:-:S03]  /*f6d0*/  IADD3 R8, PT, PT, -R213, RZ, RZ ;  /* 0x000000ffd5087210 */ /* 0x002fc60007ffe1ff */
[----:B------:R2:W-:Y:S04]  /*f6e0*/  STS.64 [R12+0x4000], R112 ;  /* 0x004000700c007388 */ /* 0x0005e80000000a00 */
[----:B------:R2:W-:Y:S01]  /*f6f0*/  STS.64 [R12+0x4800], R114 ;  /* 0x004800720c007388 */ /* 0x0005e20000000a00 */
[----:B------:R-:W-:-:S03]  /*f700*/  IMAD R8, R15, R8, UR7 ;  /* 0x000000070f087e24 */ /* 0x000fc6000f8e0208 */
        /* <DEDUP_REMOVED lines=29> */
[C---:B--2---:R-:W-:Y:S02]  /*f8e0*/  IADD3 R2, P0, PT, R70.reuse, R133, RZ ;  /* 0x0000008546027210 */ /* 0x044fe40007f1e0ff */
[-C--:B------:R-:W-:Y:S02]  /*f8f0*/  ISETP.GE.AND P2, PT, R133, R206.reuse, PT ;  /* 0x000000ce8500720c */ /* 0x080fe40003f46270 */
[----:B------:R-:W-:Y:S02]  /*f900*/  ISETP.GE.AND P1, PT, R71, R206, PT ;  /* 0x000000ce4700720c */ /* 0x000fe40003f26270 */
[----:B------:R-:W-:Y:S02]  /*f910*/  LEA.HI.X.SX32 R71, R70, RZ, 0x1, P0 ;  /* 0x000000ff46477211 */ /* 0x000fe400000f0eff */
[----:B---3--:R-:W-:-:S04]  /*f920*/  LEA R70, P0, R2, UR4, 0x2 ;  /* 0x0000000402467c11 */ /* 0x008fc8000f8010ff */
[----:B------:R-:W-:-:S05]  /*f930*/  LEA.HI.X R71, R2, UR5, R71, 0x2, P0 ;  /* 0x0000000502477c11 */ /* 0x000fca00080f1447 */
[----:B------:R3:W-:Y:S04]  /*f940*/  @!P2 STG.E desc[UR16][R70.64], R69 ;  /* 0x000000454600a986 */ /* 0x0007e8000c101910 */
[----:B------:R3:W-:Y:S02]  /*f950*/  @!P1 STG.E desc[UR16][R70.64+0x20], R68 ;  /* 0x0000204446009986 */ /* 0x0007e4000c101910 */
.L_x_2951:
[----:B------:R-:W-:Y:S05]  /*f960*/  BSYNC.RECONVERGENT B0 ;  /* 0x0000000000007941 */ /* 0x000fea0003800200 */
.L_x_2950:
[----:B------:R-:W4:Y:S01]  /*f970*/  LDCU.64 UR4, c[0x0][0x3f8] ;  /* 0x00007f00ff0477ac */ /* 0x000f220008000a00 */
[----:B---3--:R-:W-:Y:S02]  /*f980*/  SHF.R.U32.HI R69, RZ, 0x4, R200 ;  /* 0x00000004ff457819 */ /* 0x008fe400000116c8 */
[----:B------:R-:W-:Y:S02]  /*f990*/  LOP3.LUT R197, R197, 0x1f80, RZ, 0xc0, !PT ;  /* 0x00001f80c5c57812 */ /* 0x000fe400078ec0ff */
[C---:B------:R-:W-:Y:S01]  /*f9a0*/  ISETP.GE.AND P0, PT, R69.reuse, R206, PT ;  /* 0x000000ce4500720c */ /* 0x040fe20003f06270 */
[----:B------:R-:W-:Y:S01]  /*f9b0*/  VIADD R71, R69, 0x8 ;  /* 0x0000000845477836 */ /* 0x000fe20000000000 */
[----:B------:R-:W-:Y:S01]  /*f9c0*/  LOP3.LUT R0, R197, 0x3c, R0, 0xf8, !PT ;  /* 0x0000003cc5007812 */ /* 0x000fe200078ef800 */
[----:B------:R-:W-:-:S03]  /*f9d0*/  VIADD R73, R69, 0x10 ;  /* 0x0000001045497836 */ /* 0x000fc60000000000 */
[----:B------:R-:W-:Y:S02]  /*f9e0*/  IADD3 R0, P1, PT, R3, R0, RZ ;  /* 0x0000000003007210 */ /* 0x000fe40007f3e0ff */
[-C--:B------:R-:W-:Y:S01]  /*f9f0*/  ISETP.GE.AND P6, PT, R71, R206.reuse, PT ;  /* 0x000000ce4700720c */ /* 0x080fe20003fc6270 */
[----:B------:R-:W-:Y:S01]  /*fa00*/  VIADD R71, R69, 0x18 ;  /* 0x0000001845477836 */ /* 0x000fe20000000000 */
[----:B------:R-:W-:Y:S01]  /*fa10*/  LEA.HI.X.SX32 R75, R3, RZ, 0x1, P1 ;  /* 0x000000ff034b7211 */ /* 0x000fe200008f0eff */
[----:B------:R-:W-:Y:S01]  /*fa20*/  VIADD R3, R69, 0x30 ;  /* 0x0000003045037836 */ /* 0x000fe20000000000 */
[-C--:B------:R-:W-:Y:S01]  /*fa30*/  ISETP.GE.AND P5, PT, R73, R206.reuse, PT ;  /* 0x000000ce4900720c */ /* 0x080fe20003fa6270 */
[----:B------:R-:W-:Y:S01]  /*fa40*/  VIADD R73, R69, 0x20 ;  /* 0x0000002045497836 */ /* 0x000fe20000000000 */
[C---:B----4-:R-:W-:Y:S02]  /*fa50*/  LEA R74, P1, R0.reuse, UR4, 0x2 ;  /* 0x00000004004a7c11 */ /* 0x050fe4000f8210ff */
[-C--:B------:R-:W-:Y:S01]  /*fa60*/  ISETP.GE.AND P4, PT, R71, R206.reuse, PT ;  /* 0x000000ce4700720c */ /* 0x080fe20003f86270 */
[C---:B------:R-:W-:Y:S01]  /*fa70*/  VIADD R71, R69.reuse, 0x28 ;  /* 0x0000002845477836 */ /* 0x040fe20000000000 */
[----:B------:R-:W-:Y:S01]  /*fa80*/  LEA.HI.X R75, R0, UR5, R75, 0x2, P1 ;  /* 0x00000005004b7c11 */ /* 0x000fe200088f144b */
[----:B------:R-:W-:Y:S01]  /*fa90*/  VIADD R69, R69, 0x38 ;  /* 0x0000003845457836 */ /* 0x000fe20000000000 */
[----:B------:R-:W-:-:S02]  /*faa0*/  ISETP.GE.AND P3, PT, R73, R206, PT ;  /* 0x000000ce4900720c */ /* 0x000fc40003f66270 */
[-C--:B------:R-:W-:Y:S01]  /*fab0*/  ISETP.GE.AND P2, PT, R71, R206.reuse, PT ;  /* 0x000000ce4700720c */ /* 0x080fe20003f46270 */
[----:B-1----:R1:W-:Y:S01]  /*fac0*/  @!P0 STG.E.128 desc[UR16][R74.64], R64 ;  /* 0x000000404a008986 */ /* 0x0023e2000c101d10 */
[----:B------:R-:W-:-:S03]  /*fad0*/  ISETP.GE.AND P1, PT, R3, R206, PT ;  /* 0x000000ce0300720c */ /* 0x000fc60003f26270 */
[----:B------:R1:W-:Y:S01]  /*fae0*/  @!P0 STG.E.128 desc[UR16][R74.64+0x100], R32 ;  /* 0x000100204a008986 */ /* 0x0003e2000c101d10 */
[----:B------:R-:W-:-:S03]  /*faf0*/  ISETP.GE.AND P0, PT, R69, R206, PT ;  /* 0x000000ce4500720c */ /* 0x000fc60003f06270 */
[----:B------:R1:W-:Y:S04]  /*fb00*/  @!P6 STG.E.128 desc[UR16][R74.64+0x1000], R60 ;  /* 0x0010003c4a00e986 */ /* 0x0003e8000c101d10 */
        /* <DEDUP_REMOVED lines=10> */
[----:B------:R1:W-:Y:S01]  /*fbb0*/  @!P1 STG.E.128 desc[UR16][R74.64+0x6100], R8 ;  /* 0x006100084a009986 */ /* 0x0003e2000c101d10 */
[----:B------:R-:W-:Y:S05]  /*fbc0*/  @P0 EXIT ;  /* 0x000000000000094d */ /* 0x000fea0003800000 */
[----:B------:R-:W-:Y:S04]  /*fbd0*/  STG.E.128 desc[UR16][R74.64+0x7000], R36 ;  /* 0x007000244a007986 */ /* 0x000fe8000c101d10 */
[----:B------:R-:W-:Y:S01]  /*fbe0*/  STG.E.128 desc[UR16][R74.64+0x7100], R4 ;  /* 0x007100044a007986 */ /* 0x000fe2000c101d10 */
[----:B------:R-:W-:Y:S05]  /*fbf0*/  EXIT ;  /* 0x000000000000794d */ /* 0x000fea0003800000 */
.L_x_2952:
        /* <DEDUP_REMOVED lines=16> */
.L_x_7214:


//--------------------- .text._ZN5flash24flash_fwd_splitkv_kernelI23Flash_fwd_kernel_traitsILi128ELi64ELi128ELi4ELb0ELb0EN7cutlass10bfloat16_tE19Flash_kernel_traitsILi128ELi64ELi128ELi4ES3_EELb1ELb0ELb0ELb0ELb1ELb1ELb1ELb0EEEvNS_16Flash_fwd_paramsE --------------------------
	.section	.text._ZN5flash24flash_fwd_splitkv_kernelI23Flash_fwd_kernel_traitsILi128ELi64ELi128ELi4ELb0ELb0EN7cutlass10bfloat16_tE19Flash_kernel_traitsILi128ELi64ELi128ELi4ES3_EELb1ELb0ELb0ELb0ELb1ELb1ELb1ELb0EEEvNS_16Flash_fwd_paramsE,"ax",@progbits
	.align	128
        .global         _ZN5flash24flash_fwd_splitkv_kernelI23Flash_fwd_kernel_traitsILi128ELi64ELi128ELi4ELb0ELb0EN7cutlass10bfloat16_tE19Flash_kernel_traitsILi128ELi64ELi128ELi4ES3_EELb1ELb0ELb0ELb0ELb1ELb1ELb1ELb0EEEvNS_16Flash_fwd_paramsE
        .type           _ZN5flash24flash_fwd_splitkv_kernelI23Flash_fwd_kernel_traitsILi128ELi64ELi128ELi4ELb0ELb0EN7cutlass10bfloat16_tE19Flash_kernel_traitsILi128ELi64ELi128ELi4ES3_EELb1ELb0ELb0ELb0ELb1ELb1ELb1ELb0EEEvNS_16Flash_fwd_paramsE,@function
        .size           _ZN5flash24flash_fwd_splitkv_kernelI23Flash_fwd_kernel_traitsILi128ELi64ELi128ELi4ELb0ELb0EN7cutlass10bfloat16_tE19Flash_kernel_traitsILi128ELi64ELi128ELi4ES3_EELb1ELb0ELb0ELb0ELb1ELb1ELb1ELb0EEEvNS_16Flash_fwd_paramsE,(.L_x_7215 - _ZN5flash24flash_fwd_splitkv_kernelI23Flash_fwd_kernel_traitsILi128ELi64ELi128ELi4ELb0ELb0EN7cutlass10bfloat16_tE19Flash_kernel_traitsILi128ELi64ELi128ELi4ES3_EELb1ELb0ELb0ELb0ELb1ELb1ELb1ELb0EEEvNS_16Flash_fwd_paramsE)
        .other          _ZN5flash24flash_fwd_splitkv_kernelI23Flash_fwd_kernel_traitsILi128ELi64ELi128ELi4ELb0ELb0EN7cutlass10bfloat16_tE19Flash_kernel_traitsILi128ELi64ELi128ELi4ES3_EELb1ELb0ELb0ELb0ELb1ELb1ELb1ELb0EEEvNS_16Flash_fwd_paramsE,@"STO_CUDA_ENTRY STV_DEFAULT"
_ZN5flash24flash_fwd_splitkv_kernelI23Flash_fwd_kernel_traitsILi128ELi64ELi128ELi4ELb0ELb0EN7cutlass10bfloat16_tE19Flash_kernel_traitsILi128ELi64ELi128ELi4ES3_EELb1ELb0ELb0ELb0ELb1ELb1ELb1ELb0EEEvNS_16Flash_fwd_paramsE:
.text._ZN5flash24flash_fwd_splitkv_kernelI23Flash_fwd_kernel_traitsILi128ELi64ELi128ELi4ELb0ELb0EN7cutlass10bfloat16_tE19Flash_kernel_traitsILi128ELi64ELi128ELi4ES3_EELb1ELb0ELb0ELb0ELb1ELb1ELb1ELb0EEEvNS_16Flash_fwd_paramsE:
        /* <DEDUP_REMOVED lines=55> */
.L_x_2953:
        /* <DEDUP_REMOVED lines=154> */
.L_x_2954:
        /* <DEDUP_REMOVED lines=8> */
.L_x_2955:
        /* <DEDUP_REMOVED lines=102> */
.L_x_2956:
        /* <DEDUP_REMOVED lines=15> */
.L_x_2958:
[----:B------:R-:W2:Y:S01]  /*14e0*/  LDC.64 R134, c[0x0][0x3b8] ;  /* 0x0000ee00ff867b82 */ /* 0x000ea20000000a00 */
[----:B-1----:R-:W-:-:S05]  /*14f0*/  IADD3 R6, PT, PT, R0, R5, RZ ;  /* 0x0000000500067210 */ /* 0x002fca0007ffe0ff */
[C---:B--2---:R-:W-:Y:S02]  /*1500*/  IMAD R13, R6.reuse, R135, RZ ;  /* 0x00000087060d7224 */ /* 0x044fe400078e02ff */
[----:B------:R-:W-:-:S05]  /*1510*/  IMAD.WIDE.U32 R6, R6, R134, RZ ;  /* 0x0000008606067225 */ /* 0x000fca00078e00ff */
[----:B------:R-:W-:Y:S02]  /*1520*/  IADD3 R13, PT, PT, R7, R13, RZ ;  /* 0x0000000d070d7210 */ /* 0x000fe40007ffe0ff */
[----:B------:R-:W-:Y:S02]  /*1530*/  MOV R12, R6 ;  /* 0x00000006000c7202 */ /* 0x000fe40000000f00 */
.L_x_2959:
        /* <DEDUP_REMOVED lines=14> */
.L_x_2960:
[----:B------:R-:W1:Y:S01]  /*1620*/  LDC.64 R24, c[0x0][0x3c0] ;  /* 0x0000f000ff187b82 */ /* 0x000e620000000a00 */
[----:B------:R-:W-:-:S05]  /*1630*/  IADD3 R5, PT, PT, R0, R5, RZ ;  /* 0x0000000500057210 */ /* 0x000fca0007ffe0ff */
[C---:B-1----:R-:W-:Y:S02]  /*1640*/  IMAD R15, R5.reuse, R25, RZ ;  /* 0x00000019050f7224 */ /* 0x042fe400078e02ff */
[----:B-----5:R-:W-:-:S05]  /*1650*/  IMAD.WIDE.U32 R4, R5, R24, RZ ;  /* 0x0000001805047225 */ /* 0x020fca00078e00ff */
[----:B------:R-:W-:Y:S02]  /*1660*/  IADD3 R15, PT, PT, R5, R15, RZ ;  /* 0x0000000f050f7210 */ /* 0x000fe40007ffe0ff */
[----:B------:R-:W-:-:S07]  /*1670*/  MOV R14, R4 ;  /* 0x00000004000e7202 */ /* 0x000fce0000000f00 */
.L_x_2961:
        /* <DEDUP_REMOVED lines=47> */
.L_x_2957:
[----:B------:R-:W-:Y:S01]  /*1970*/  ISETP.NE.AND P1, PT, R3, -0x1, PT ;  /* 0xffffffff0300780c */ /* 0x000fe20003f25270 */
[----:B------:R-:W1:Y:S01]  /*1980*/  LDCU.64 UR6, c[0x0][0x388] ;  /* 0x00007100ff0677ac */ /* 0x000e620008000a00 */
[----:B------:R-:W-:Y:S01]  /*1990*/  IADD3 R216, PT, PT, -R121, R46, RZ ;  /* 0x0000002e79d87210 */ /* 0x000fe20007ffe1ff */
[----:B------:R-:W-:Y:S01]  /*19a0*/  IMAD.MOV.U32 R21, RZ, RZ, RZ ;  /* 0x000000ffff157224 */ /* 0x000fe200078e00ff */
[----:B------:R-:W-:Y:S01]  /*19b0*/  SHF.R.U32.HI R20, RZ, 0x3, R210 ;  /* 0x00000003ff147819 */ /* 0x000fe200000116d2 */
[----:B------:R-:W2:Y:S01]  /*19c0*/  LDCU.64 UR4, c[0x0][0x3c8] ;  /* 0x00007900ff0477ac */ /* 0x000ea20008000a00 */
[----:B------:R-:W-:Y:S01]  /*19d0*/  SHF.L.U32 R139, R210, 0x3, RZ ;  /* 0x00000003d28b7819 */ /* 0x000fe200000006ff */
[----:B------:R-:W3:Y:S01]  /*19e0*/  S2UR UR10, SR_CgaCtaId ;  /* 0x00000000000a79c3 */ /* 0x000ee20000008800 */
[----:B------:R-:W-:Y:S01]  /*19f0*/  ISETP.GE.AND P4, PT, R20, R216, PT ;  /* 0x000000d81400720c */ /* 0x000fe20003f86270 */
[----:B------:R-:W-:Y:S01]  /*1a00*/  IMAD.WIDE.U32 R40, R41, 0x40, R20 ;  /* 0x0000004029287825 */ /* 0x000fe200078e0014 */
[----:B------:R-:W-:-:S02]  /*1a10*/  LOP3.LUT R27, R139, 0x38, RZ, 0xc0, !PT ;  /* 0x000000388b1b7812 */ /* 0x000fc400078ec0ff */
[C---:B------:R-:W-:Y:S01]  /*1a20*/  IADD3 R21, PT, PT, R20.reuse, 0x10, RZ ;  /* 0x0000001014157810 */ /* 0x040fe20007ffe0ff */
[----:B------:R-:W-:Y:S01]  /*1a30*/  VIADD R17, R20, 0x30 ;  /* 0x0000003014117836 */ /* 0x000fe20000000000 */
[----:B------:R-:W-:Y:S01]  /*1a40*/  LOP3.LUT R45, R139, 0x1f8, RZ, 0xc0, !PT ;  /* 0x000001f88b2d7812 */ /* 0x000fe200078ec0ff */
[----:B------:R-:W4:Y:S01]  /*1a50*/  @!P1 LDC.64 R6, c[0x0][0x398] ;  /* 0x0000e600ff069b82 */ /* 0x000f220000000a00 */
[----:B------:R-:W-:Y:S01]  /*1a60*/  ISETP.GE.AND P3, PT, R21, R216, PT ;  /* 0x000000d81500720c */ /* 0x000fe20003f66270 */
[C---:B------:R-:W-:Y:S01]  /*1a70*/  IMAD.SHL.U32 R44, R210.reuse, 0x40, RZ ;  /* 0x00000040d22c7824 */ /* 0x040fe200078e00ff */
[--C-:B------:R-:W-:Y:S02]  /*1a80*/  LOP3.LUT R45, R45, 0x38, R210.reuse, 0x78, !PT ;  /* 0x000000382d2d7812 */ /* 0x100fe400078e78d2 */
[----:B------:R-:W-:Y:S02]  /*1a90*/  SHF.L.U32 R213, R210, 0x5, RZ ;  /* 0x00000005d2d57819 */ /* 0x000fe400000006ff */
[----:B------:R-:W-:Y:S01]  /*1aa0*/  SHF.R.U32.HI R214, RZ, 0x1, R210 ;  /* 0x00000001ffd67819 */ /* 0x000fe200000116d2 */
[----:B------:R-:W5:Y:S01]  /*1ab0*/  @P1 LDC.64 R4, c[0x0][0x3b0] ;  /* 0x0000ec00ff041b82 */ /* 0x000f620000000a00 */
[----:B------:R-:W-:-:S02]  /*1ac0*/  LOP3.LUT R213, R213, 0x7c00, RZ, 0xc0, !PT ;  /* 0x00007c00d5d57812 */ /* 0x000fc400078ec0ff */
[----:B------:R-:W-:Y:S02]  /*1ad0*/  MOV R209, 0x20 ;  /* 0x0000002000d17802 */ /* 0x000fe40000000f00 */
[----:B------:R-:W-:Y:S02]  /*1ae0*/  MOV R208, 0x40 ;  /* 0x0000004000d07802 */ /* 0x000fe40000000f00 */
[----:B------:R-:W-:Y:S01]  /*1af0*/  IADD3 R150, PT, PT, R136, -0x1, RZ ;  /* 0xffffffff88967810 */ /* 0x000fe20007ffe0ff */
[----:B----4-:R-:W-:Y:S01]  /*1b00*/  @!P1 IMAD.WIDE.U32 R8, R223, R6, RZ ;  /* 0x00000006df089225 */ /* 0x010fe200078e00ff */
[----:B------:R-:W-:-:S03]  /*1b10*/  LOP3.LUT R6, R139, 0x1e00, RZ, 0xc0, !PT ;  /* 0x00001e008b067812 */ /* 0x000fc600078ec0ff */
[----:B------:R-:W-:Y:S01]  /*1b20*/  @!P1 IMAD R0, R223, R7, R9 ;  /* 0x00000007df009224 */ /* 0x000fe200078e0209 */
[----:B------:R-:W-:Y:S02]  /*1b30*/  @!P1 MOV R10, R8 ;  /* 0x00000008000a9202 */ /* 0x000fe40000000f00 */
[----:B------:R-:W4:Y:S01]  /*1b40*/  @!P4 LDC.64 R8, c[0x0][0x3b0] ;  /* 0x0000ec00ff08cb82 */ /* 0x000f220000000a00 */
[----:B-----5:R-:W-:Y:S01]  /*1b50*/  @P1 IMAD.WIDE.U32 R14, R3, R4, RZ ;  /* 0x00000004030e1225 */ /* 0x020fe200078e00ff */
[----:B------:R-:W-:Y:S02]  /*1b60*/  IADD3 R4, P0, PT, R27, R12, RZ ;  /* 0x0000000c1b047210 */ /* 0x000fe40007f1e0ff */
[----:B------:R-:W-:Y:S01]  /*1b70*/  SHF.R.S32.HI R7, RZ, 0x1f, R32 ;  /* 0x0000001fff077819 */ /* 0x000fe20000011420 */
[----:B------:R-:W-:Y:S01]  /*1b80*/  @P1 IMAD R0, R3, R5, R15 ;  /* 0x0000000503001224 */ /* 0x000fe200078e020f */
[C---:B------:R-:W-:Y:S01]  /*1b90*/  IADD3 R3, PT, PT, R20.reuse, 0x20, RZ ;  /* 0x0000002014037810 */ /* 0x040fe20007ffe0ff */
[----:B------:R-:W-:Y:S01]  /*1ba0*/  IMAD.X R5, RZ, RZ, R11, P0 ;  /* 0x000000ffff057224 */ /* 0x000fe200000e060b */
[----:B------:R-:W-:Y:S01]  /*1bb0*/  @P1 MOV R10, R14 ;  /* 0x0000000e000a1202 */ /* 0x000fe20000000f00 */
[----:B--2---:R-:W-:Y:S01]  /*1bc0*/  IMAD R7, R7, UR4, RZ ;  /* 0x0000000407077c24 */ /* 0x004fe2000f8e02ff */
[----:B------:R-:W-:Y:S01]  /*1bd0*/  ISETP.GE.AND P2, PT, R3, R216, PT ;  /* 0x000000d80300720c */ /* 0x000fe20003f46270 */
[C---:B------:R-:W-:Y:S01]  /*1be0*/  IMAD.WIDE.U32 R4, R20.reuse, R134, R4 ;  /* 0x0000008614047225 */ /* 0x040fe200078e0004 */
[----:B------:R-:W-:Y:S01]  /*1bf0*/  IADD3 R10, P0, PT, R27, R10, RZ ;  /* 0x0000000a1b0a7210 */ /* 0x000fe20007f1e0ff */
[----:B------:R-:W2:Y:S01]  /*1c00*/  @!P3 LDC.64 R14, c[0x0][0x3b0] ;  /* 0x0000ec00ff0ebb82 */ /* 0x000ea20000000a00 */
[----:B------:R-:W-:Y:S01]  /*1c10*/  ISETP.GE.AND P1, PT, R17, R216, PT ;  /* 0x000000d81100720c */ /* 0x000fe20003f26270 */
[----:B------:R-:W-:Y:S01]  /*1c20*/  IMAD R219, R20, R135, R5 ;  /* 0x0000008714db7224 */ /* 0x000fe200078e0205 */
[----:B-1----:R-:W-:Y:S01]  /*1c30*/  LEA R218, P5, R4, UR6, 0x1 ;  /* 0x0000000604da7c11 */ /* 0x002fe2000f8a08ff */
[----:B------:R-:W-:Y:S01]  /*1c40*/  IMAD R7, R32, UR5, R7 ;  /* 0x0000000520077c24 */ /* 0x000fe2000f8e0207 */
[----:B------:R-:W-:Y:S01]  /*1c50*/  IADD3.X R11, PT, PT, RZ, R0, RZ, P0, !PT ;  /* 0x00000000ff0b7210 */ /* 0x000fe200007fe4ff */
[----:B------:R-:W-:Y:S01]  /*1c60*/  IMAD.IADD R0, R47, 0x1, -R2 ;  /* 0x000000012f007824 */ /* 0x000fe200078e0a02 */
[----:B------:R-:W-:Y:S01]  /*1c70*/  LEA.HI.X R219, R4, UR7, R219, 0x1, P5 ;  /* 0x0000000704db7c11 */ /* 0x000fe2000a8f0cdb */
[----:B------:R-:W1:Y:S01]  /*1c80*/  @!P3 LDC.64 R12, c[0x0][0x380] ;  /* 0x0000e000ff0cbb82 */ /* 0x000e620000000a00 */
[----:B------:R-:W-:Y:S01]  /*1c90*/  @!P3 IADD3 R19, P0, PT, R40, 0x10, RZ ;  /* 0x000000102813b810 */ /* 0x000fe20007f1e0ff */
[----:B------:R-:W-:Y:S01]  /*1ca0*/  IMAD.WIDE.U32 R32, R32, UR4, R10 ;  /* 0x0000000420207c25 */ /* 0x000fe2000f8e000a */
[C---:B------:R-:W-:Y:S01]  /*1cb0*/  @!P2 IADD3 R22, P5, PT, R40.reuse, 0x20, RZ ;  /* 0x000000202816a810 */ /* 0x040fe20007fbe0ff */
[----:B------:R-:W-:Y:S01]  /*1cc0*/  UMOV UR5, 0x400 ;  /* 0x0000040000057882 */ /* 0x000fe20000000000 */
[-C--:B------:R-:W-:Y:S01]  /*1cd0*/  @!P3 IADD3.X R23, PT, PT, RZ, R41.reuse, RZ, P0, !PT ;  /* 0x00000029ff17b210 */ /* 0x080fe200007fe4ff */
[-C--:B----4-:R-:W-:Y:S01]  /*1ce0*/  @!P4 IMAD R35, R41, R8.reuse, RZ ;  /* 0x000000082923c224 */ /* 0x090fe200078e02ff */
[C---:B------:R-:W-:Y:S01]  /*1cf0*/  @!P1 IADD3 R26, P0, PT, R40.reuse, 0x30, RZ ;  /* 0x00000030281a9810 */ /* 0x040fe20007f1e0ff */
[----:B------:R-:W4:Y:S01]  /*1d00*/  @!P4 LDC.64 R4, c[0x0][0x380] ;  /* 0x0000e000ff04cb82 */ /* 0x000f220000000a00 */
[----:B------:R-:W-:Y:S01]  /*1d10*/  IMAD.IADD R33, R33, 0x1, R7 ;  /* 0x0000000121217824 */ /* 0x000fe200078e0207 */
[----:B------:R-:W-:Y:S01]  /*1d20*/  @!P2 IADD3.X R29, PT, PT, RZ, R41, RZ, P5, !PT ;  /* 0x00000029ff1da210 */ /* 0x000fe20002ffe4ff */
[C---:B------:R-:W-:Y:S01]  /*1d30*/  @!P4 IMAD R35, R40.reuse, R9, R35 ;  /* 0x000000092823c224 */ /* 0x040fe200078e0223 */
[----:B------:R-:W-:Y:S01]  /*1d40*/  @!P1 IADD3.X R31, PT, PT, RZ, R41, RZ, P0, !PT ;  /* 0x00000029ff1f9210 */ /* 0x000fe200007fe4ff */
[----:B------:R-:W-:Y:S01]  /*1d50*/  @!P4 IMAD.WIDE.U32 R40, R40, R8, R32 ;  /* 0x000000082828c225 */ /* 0x000fe200078e0020 */
[----:B------:R-:W-:Y:S01]  /*1d60*/  LOP3.LUT R45, R45, R6, RZ, 0xfc, !PT ;  /* 0x000000062d2d7212 */ /* 0x000fe200078efcff */
[----:B---3--:R-:W-:Y:S01]  /*1d70*/  ULEA UR5, UR10, UR5, 0x18 ;  /* 0x000000050a057291 */ /* 0x008fe2000f8ec0ff */
[----:B------:R-:W3:Y:S01]  /*1d80*/  @!P2 LDC.64 R10, c[0x0][0x3b0] ;  /* 0x0000ec00ff0aab82 */ /* 0x000ee20000000a00 */
[-C--:B------:R-:W-:Y:S01]  /*1d90*/  @!P3 MOV R36, R32.reuse ;  /* 0x000000200024b202 */ /* 0x080fe20000000f00 */
[----:B------:R-:W-:Y:S01]  /*1da0*/  @!P3 IMAD.MOV.U32 R37, RZ, RZ, R33 ;  /* 0x000000ffff25b224 */ /* 0x000fe200078e0021 */
[----:B------:R-:W-:Y:S01]  /*1db0*/  @!P4 IADD3 R28, PT, PT, R41, R35, RZ ;  /* 0x00000023291cc210 */ /* 0x000fe20007ffe0ff */
[----:B------:R-:W5:Y:S01]  /*1dc0*/  LDCU.64 UR6, c[0x0][0x390] ;  /* 0x00007200ff0677ac */ /* 0x000f620008000a00 */
[----:B------:R-:W-:Y:S01]  /*1dd0*/  @!P2 MOV R34, R32 ;  /* 0x000000200022a202 */ /* 0x000fe20000000f00 */
[----:B--2---:R-:W-:Y:S01]  /*1de0*/  @!P3 IMAD.WIDE.U32 R36, R19, R14, R36 ;  /* 0x0000000e1324b225 */ /* 0x004fe200078e0024 */
[----:B------:R-:W-:Y:S01]  /*1df0*/  @!P2 MOV R35, R33 ;  /* 0x000000210023a202 */ /* 0x000fe20000000f00 */
[----:B------:R-:W2:Y:S01]  /*1e00*/  @!P1 LDC.64 R6, c[0x0][0x3b0] ;  /* 0x0000ec00ff069b82 */ /* 0x000ea20000000a00 */
[----:B------:R-:W-:Y:S01]  /*1e10*/  LEA R45, R45, UR5, 0x1 ;  /* 0x000000052d2d7c11 */ /* 0x000fe2000f8e08ff */
[----:B------:R-:W5:Y:S01]  /*1e20*/  LDCU UR4, c[0x0][0x50c] ;  /* 0x0000a180ff0477ac */ /* 0x000f620008000800 */
[----:B-1----:R-:W-:-:S05]  /*1e30*/  @!P3 LEA R12, P6, R36, R12, 0x1 ;  /* 0x0000000c240cb211 */ /* 0x002fca00078c08ff */
[----:B------:R-:W1:Y:S01]  /*1e40*/  @!P2 LDC.64 R8, c[0x0][0x380] ;  /* 0x0000e000ff08ab82 */ /* 0x000e620000000a00 */
[----:B----4-:R-:W-:-:S04]  /*1e50*/  @!P4 LEA R38, P0, R40, R4, 0x1 ;  /* 0x000000042826c211 */ /* 0x010fc800078008ff */
[----:B------:R-:W-:Y:S01]  /*1e60*/  @!P4 LEA.HI.X R39, R40, R5, R28, 0x1, P0 ;  /* 0x000000052827c211 */ /* 0x000fe200000f0c1c */
[----:B------:R-:W-:Y:S01]  /*1e70*/  @!P3 IMAD R28, R23, R14, RZ ;  /* 0x0000000e171cb224 */ /* 0x000fe200078e02ff */
[----:B------:R-:W-:Y:S01]  /*1e80*/  ISETP.GE.AND P0, PT, R21, R0, PT ;  /* 0x000000001500720c */ /* 0x000fe20003f06270 */
[----:B------:R-:W4:Y:S01]  /*1e90*/  @!P1 LDC.64 R4, c[0x0][0x380] ;  /* 0x0000e000ff049b82 */ /* 0x000f220000000a00 */
[-C--:B---3--:R-:W-:Y:S01]  /*1ea0*/  @!P2 IMAD R29, R29, R10.reuse, RZ ;  /* 0x0000000a1d1da224 */ /* 0x088fe200078e02ff */
[----:B------:R-:W-:Y:S01]  /*1eb0*/  @!PT LDS RZ, [RZ] ;  /* 0x00000000fffff984 */ /* 0x000fe20000000800 */
[----:B------:R-:W-:Y:S01]  /*1ec0*/  @!PT LDS RZ, [RZ] ;  /* 0x00000000fffff984 */ /* 0x000fe20000000800 */
[----:B------:R-:W-:Y:S01]  /*1ed0*/  @!PT LDS RZ, [RZ] ;  /* 0x00000000fffff984 */ /* 0x000fe20000000800 */
[----:B------:R-:W-:Y:S01]  /*1ee0*/  @!P4 LDGSTS.E.BYPASS.LTC128B.128 [R45], desc[UR16][R38.64] ;  /* 0x00000000262dcfae */ /* 0x000fe2000b981a10 */
[----:B------:R-:W-:Y:S02]  /*1ef0*/  @!P3 IMAD R15, R19, R15, R28 ;  /* 0x0000000f130fb224 */ /* 0x000fe400078e021c */
[C---:B------:R-:W-:Y:S01]  /*1f00*/  @!P2 IMAD R11, R22.reuse, R11, R29 ;  /* 0x0000000b160ba224 */ /* 0x040fe200078e021d */
[----:B------:R-:W-:Y:S01]  /*1f10*/  @!P4 LDGSTS.E.BYPASS.LTC128B.128 [R45+0x2000], desc[UR16][R38.64+0x80] ;  /* 0x02000080262dcfae */ /* 0x000fe2000b981a10 */
[----:B------:R-:W-:Y:S01]  /*1f20*/  @!P2 IMAD.WIDE.U32 R34, R22, R10, R34 ;  /* 0x0000000a1622a225 */ /* 0x000fe200078e0022 */
[----:B------:R-:W-:-:S02]  /*1f30*/  @!P3 IADD3 R15, PT, PT, R37, R15, RZ ;  /* 0x0000000f250fb210 */ /* 0x000fc40007ffe0ff */
[C---:B------:R-:W-:Y:S01]  /*1f40*/  SHF.L.U64.HI R10, R134.reuse, 0x4, R135 ;  /* 0x00000004860a7819 */ /* 0x040fe20000010287 */
[----:B------:R-:W-:Y:S01]  /*1f50*/  IMAD.SHL.U32 R14, R134, 0x10, RZ ;  /* 0x00000010860e7824 */ /* 0x000fe200078e00ff */
[----:B------:R-:W-:Y:S01]  /*1f60*/  @!P2 IADD3 R11, PT, PT, R35, R11, RZ ;  /* 0x0000000b230ba210 */ /* 0x000fe20007ffe0ff */
[-C--:B--2---:R-:W-:Y:S01]  /*1f70*/  @!P1 IMAD R31, R31, R6.reuse, RZ ;  /* 0x000000061f1f9224 */ /* 0x084fe200078e02ff */
[----:B------:R-:W-:Y:S01]  /*1f80*/  @!P3 LEA.HI.X R13, R36, R13, R15, 0x1, P6 ;  /* 0x0000000d240db211 */ /* 0x000fe200030f0c0f */
[----:B------:R-:W-:Y:S01]  /*1f90*/  @!P1 IMAD.WIDE.U32 R32, R26, R6, R32 ;  /* 0x000000061a209225 */ /* 0x000fe200078e0020 */
[----:B-1----:R-:W-:Y:S02]  /*1fa0*/  @!P2 LEA R8, P5, R34, R8, 0x1 ;  /* 0x000000082208a211 */ /* 0x002fe400078a08ff */
[----:B------:R-:W-:Y:S01]  /*1fb0*/  @!P0 LEA R22, P4, R14, R218, 0x1 ;  /* 0x000000da0e168211 */ /* 0x000fe200078808ff */
[----:B------:R-:W-:Y:S01]  /*1fc0*/  @!P1 IMAD R7, R26, R7, R31 ;  /* 0x000000071a079224 */ /* 0x000fe200078e021f */
[----:B------:R-:W-:Y:S01]  /*1fd0*/  @!P2 LEA.HI.X R9, R34, R9, R11, 0x1, P5 ;  /* 0x000000092209a211 */ /* 0x000fe200028f0c0b */
[----:B------:R-:W-:Y:S01]  /*1fe0*/  @!P3 LDGSTS.E.BYPASS.LTC128B.128 [R45+0x800], desc[UR16][R12.64] ;  /* 0x008000000c2dbfae */ /* 0x000fe2000b981a10 */
[----:B------:R-:W-:Y:S01]  /*1ff0*/  ISETP.GE.AND P6, PT, R20, R0, PT ;  /* 0x000000001400720c */ /* 0x000fe20003fc6270 */
[----:B------:R-:W-:Y:S01]  /*2000*/  @!P1 IMAD.IADD R7, R33, 0x1, R7 ;  /* 0x0000000121079824 */ /* 0x000fe200078e0207 */
[----:B------:R-:W-:Y:S01]  /*2010*/  @!P0 LEA.HI.X R23, R14, R219, R10, 0x1, P4 ;  /* 0x000000db0e178211 */ /* 0x000fe200020f0c0a */
[----:B------:R1:W-:Y:S01]  /*2020*/  @!P3 LDGSTS.E.BYPASS.LTC128B.128 [R45+0x2800], desc[UR16][R12.64+0x80] ;  /* 0x028000800c2dbfae */ /* 0x0003e2000b981a10 */
[----:B----4-:R-:W-:-:S02]  /*2030*/  @!P1 LEA R14, P4, R32, R4, 0x1 ;  /* 0x00000004200e9211 */ /* 0x010fc400078808ff */
[----:B------:R-:W-:Y:S01]  /*2040*/  IADD3 R11, PT, PT, R20, 0x50, RZ ;  /* 0x00000050140b7810 */ /* 0x000fe20007ffe0ff */
[----:B------:R-:W-:Y:S01]  /*2050*/  @!P2 LDGSTS.E.BYPASS.LTC128B.128 [R45+0x1000], desc[UR16][R8.64] ;  /* 0x01000000082dafae */ /* 0x000fe2000b981a10 */
[----:B------:R-:W-:Y:S01]  /*2060*/  @!P1 LEA.HI.X R15, R32, R5, R7, 0x1, P4 ;  /* 0x00000005200f9211 */ /* 0x000fe200020f0c07 */
[C---:B------:R-:W-:Y:S01]  /*2070*/  VIADD R5, R20.reuse, 0x70 ;  /* 0x0000007014057836 */ /* 0x040fe20000000000 */
[-C--:B------:R-:W-:Y:S01]  /*2080*/  ISETP.GE.AND P5, PT, R17, R0.reuse, PT ;  /* 0x000000001100720c */ /* 0x080fe20003fa6270 */
[----:B------:R2:W-:Y:S01]  /*2090*/  @!P2 LDGSTS.E.BYPASS.LTC128B.128 [R45+0x3000], desc[UR16][R8.64+0x80] ;  /* 0x03000080082dafae */ /* 0x0005e2000b981a10 */
[-C--:B------:R-:W-:Y:S02]  /*20a0*/  ISETP.GE.AND P2, PT, R3, R0.reuse, PT ;  /* 0x000000000300720c */ /* 0x080fe40003f46270 */
[----:B------:R-:W-:Y:S01]  /*20b0*/  ISETP.GE.AND P4, PT, R11, R0, PT ;  /* 0x000000000b00720c */ /* 0x000fe20003f86270 */
[----:B------:R-:W-:Y:S01]  /*20c0*/  @!P1 LDGSTS.E.BYPASS.LTC128B.128 [R45+0x1800], desc[UR16][R14.64] ;  /* 0x018000000e2d9fae */ /* 0x000fe2000b981a10 */
[----:B------:R-:W-:-:S02]  /*20d0*/  IADD3 R7, PT, PT, R20, 0x60, RZ ;  /* 0x0000006014077810 */ /* 0x000fc40007ffe0ff */
[----:B------:R-:W-:Y:S01]  /*20e0*/  LOP3.LUT R26, R213, 0x200, R44, 0xf8, !PT ;  /* 0x00000200d51a7812 */ /* 0x000fe200078ef82c */
[----:B------:R3:W-:Y:S01]  /*20f0*/  @!P1 LDGSTS.E.BYPASS.LTC128B.128 [R45+0x3800], desc[UR16][R14.64+0x80] ;  /* 0x038000800e2d9fae */ /* 0x0007e2000b981a10 */
[-C--:B------:R-:W-:Y:S02]  /*2100*/  ISETP.GE.AND P3, PT, R7, R0.reuse, PT ;  /* 0x000000000700720c */ /* 0x080fe40003f66270 */
[----:B------:R-:W-:Y:S01]  /*2110*/  ISETP.GE.AND P1, PT, R5, R0, PT ;  /* 0x000000000500720c */ /* 0x000fe20003f26270 */
[----:B------:R-:W-:Y:S01]  /*2120*/  @!P6 LDGSTS.E.BYPASS.LTC128B.128 [R45+0x4000], desc[UR16][R218.64] ;  /* 0x04000000da2defae */ /* 0x000fe2000b981a10 */
[----:B------:R-:W-:-:S03]  /*2130*/  @!P5 IMAD R10, R135, 0x60, RZ ;  /* 0x00000060870ad824 */ /* 0x000fc600078e02ff */
[----:B------:R-:W-:Y:S04]  /*2140*/  @!P6 LDGSTS.E.BYPASS.LTC128B.128 [R45+0x8000], desc[UR16][R218.64+0x80] ;  /* 0x08000080da2defae */ /* 0x000fe8000b981a10 */
[----:B------:R-:W-:Y:S02]  /*2150*/  @!P0 LDGSTS.E.BYPASS.LTC128B.128 [R45+0x4800], desc[UR16][R22.64] ;  /* 0x04800000162d8fae */ /* 0x000fe4000b981a10 */
[C---:B------:R-:W-:Y:S02]  /*2160*/  @!P3 IMAD R6, R135.reuse, 0xc0, RZ ;  /* 0x000000c08706b824 */ /* 0x040fe400078e02ff */
[----:B------:R4:W-:Y:S01]  /*2170*/  @!P0 LDGSTS.E.BYPASS.LTC128B.128 [R45+0x8800], desc[UR16][R22.64+0x80] ;  /* 0x08800080162d8fae */ /* 0x0009e2000b981a10 */
[----:B-1----:R-:W-:Y:S01]  /*2180*/  @!P2 LEA R12, P0, R134, R218, 0x6 ;  /* 0x000000da860ca211 */ /* 0x002fe200078030ff */
[C---:B------:R-:W-:Y:S01]  /*2190*/  @!P1 IMAD R4, R135.reuse, 0xe0, RZ ;  /* 0x000000e087049824 */ /* 0x040fe200078e02ff */
[----:B--2---:R-:W-:Y:S01]  /*21a0*/  IADD3 R9, PT, PT, R20, 0x40, RZ ;  /* 0x0000004014097810 */ /* 0x004fe20007ffe0ff */
[----:B------:R-:W-:Y:S01]  /*21b0*/  @!P4 IMAD R8, R135, 0xa0, RZ ;  /* 0x000000a08708c824 */ /* 0x000fe200078e02ff */
[C---:B------:R-:W-:Y:S01]  /*21c0*/  @!P2 LEA.HI.X R13, R134.reuse, R219, R135, 0x6, P0 ;  /* 0x000000db860da211 */ /* 0x040fe200000f3487 */
[----:B------:R-:W-:-:S04]  /*21d0*/  @!P1 IMAD.WIDE.U32 R28, R134, 0xe0, R218 ;  /* 0x000000e0861c9825 */ /* 0x000fc800078e00da */
[----:B------:R-:W-:Y:S01]  /*21e0*/  @!P2 LDGSTS.E.BYPASS.LTC128B.128 [R45+0x5000], desc[UR16][R12.64] ;  /* 0x050000000c2dafae */ /* 0x000fe2000b981a10 */
[----:B---3--:R-:W-:Y:S01]  /*21f0*/  @!P5 MOV R14, R218 ;  /* 0x000000da000ed202 */ /* 0x008fe20000000f00 */
[----:B------:R-:W-:Y:S02]  /*2200*/  @!P5 IMAD.MOV.U32 R15, RZ, RZ, R219 ;  /* 0x000000ffff0fd224 */ /* 0x000fe400078e00db */
[----:B------:R1:W-:Y:S01]  /*2210*/  @!P2 LDGSTS.E.BYPASS.LTC128B.128 [R45+0x9000], desc[UR16][R12.64+0x80] ;  /* 0x090000800c2dafae */ /* 0x0003e2000b981a10 */
[----:B------:R-:W-:Y:S01]  /*2220*/  ISETP.GE.AND P2, PT, R9, R0, PT ;  /* 0x000000000900720c */ /* 0x000fe20003f46270 */
[----:B------:R-:W-:Y:S01]  /*2230*/  @!P1 IMAD.IADD R29, R29, 0x1, R4 ;  /* 0x000000011d1d9824 */ /* 0x000fe200078e0204 */
[----:B------:R-:W-:Y:S01]  /*2240*/  SHF.L.U32 R4, R24, 0x4, RZ ;  /* 0x0000000418047819 */ /* 0x000fe200000006ff */
[----:B----4-:R-:W-:-:S10]  /*2250*/  @!P5 IMAD.WIDE.U32 R22, R134, 0x60, R14 ;  /* 0x000000608616d825 */ /* 0x010fd400078e000e */
[----:B------:R-:W-:Y:S01]  /*2260*/  @!P2 LEA R30, P0, R134, R218, 0x7 ;  /* 0x000000da861ea211 */ /* 0x000fe200078038ff */
[----:B------:R-:W-:-:S03]  /*2270*/  @!P5 IMAD.IADD R23, R23, 0x1, R10 ;  /* 0x000000011717d824 */ /* 0x000fc600078e020a */
[-C--:B------:R-:W-:Y:S02]  /*2280*/  @!P2 LEA.HI.X R31, R134, R219.reuse, R135, 0x7, P0 ;  /* 0x000000db861fa211 */ /* 0x080fe400000f3c87 */
[----:B------:R-:W-:Y:S01]  /*2290*/  IADD3 R18, P0, PT, R27, R18, RZ ;  /* 0x000000121b127210 */ /* 0x000fe20007f1e0ff */
[----:B------:R-:W-:Y:S03]  /*22a0*/  @!P5 LDGSTS.E.BYPASS.LTC128B.128 [R45+0x5800], desc[UR16][R22.64] ;  /* 0x05800000162ddfae */ /* 0x000fe6000b981a10 */
[----:B------:R-:W-:Y:S01]  /*22b0*/  IADD3.X R19, PT, PT, RZ, R16, RZ, P0, !PT ;  /* 0x00000010ff137210 */ /* 0x000fe200007fe4ff */
[----:B------:R-:W-:Y:S01]  /*22c0*/  @!P5 LDGSTS.E.BYPASS.LTC128B.128 [R45+0x9800], desc[UR16][R22.64+0x80] ;  /* 0x09800080162ddfae */ /* 0x000fe2000b981a10 */
[----:B-1----:R-:W-:Y:S02]  /*22d0*/  @!P4 MOV R12, R218 ;  /* 0x000000da000cc202 */ /* 0x002fe40000000f00 */
[----:B------:R-:W-:Y:S01]  /*22e0*/  @!P4 MOV R13, R219 ;  /* 0x000000db000dc202 */ /* 0x000fe20000000f00 */
[----:B------:R-:W-:Y:S01]  /*22f0*/  @!P2 LDGSTS.E.BYPASS.LTC128B.128 [R45+0x6000], desc[UR16][R30.64] ;  /* 0x060000001e2dafae */ /* 0x000fe2000b981a10 */
[----:B------:R-:W-:Y:S01]  /*2300*/  ISETP.GE.AND P0, PT, R21, R0, PT ;  /* 0x000000001500720c */ /* 0x000fe20003f06270 */
[----:B------:R-:W-:Y:S01]  /*2310*/  IMAD.WIDE.U32 R18, R20, R24, R18 ;  /* 0x0000001814127225 */ /* 0x000fe200078e0012 */
[-C--:B------:R-:W-:Y:S01]  /*2320*/  ISETP.GE.AND P5, PT, R17, R0.reuse, PT ;  /* 0x000000001100720c */ /* 0x080fe20003fa6270 */
[----:B------:R-:W-:Y:S01]  /*2330*/  @!P2 LDGSTS.E.BYPASS.LTC128B.128 [R45+0xa000], desc[UR16][R30.64+0x80] ;  /* 0x0a0000801e2dafae */ /* 0x000fe2000b981a10 */
[----:B------:R-:W-:Y:S01]  /*2340*/  ISETP.GE.AND P2, PT, R7, R0, PT ;  /* 0x000000000700720c */ /* 0x000fe20003f46270 */
[----:B------:R-:W-:-:S04]  /*2350*/  @!P4 IMAD.WIDE.U32 R14, R134, 0xa0, R12 ;  /* 0x000000a0860ec825 */ /* 0x000fc800078e000c */
[----:B------:R-:W-:Y:S01]  /*2360*/  @!P3 IMAD.WIDE.U32 R12, R134, 0xc0, R218 ;  /* 0x000000c0860cb825 */ /* 0x000fe200078e00da */
[----:B------:R-:W-:-:S03]  /*2370*/  @!P4 IADD3 R15, PT, PT, R15, R8, RZ ;  /* 0x000000080f0fc210 */ /* 0x000fc60007ffe0ff */
[----:B------:R-:W-:Y:S01]  /*2380*/  IMAD R21, R20, R25, R19 ;  /* 0x0000001914157224 */ /* 0x000fe200078e0213 */
[----:B------:R-:W-:Y:S01]  /*2390*/  @!P3 IADD3 R13, PT, PT, R13, R6, RZ ;  /* 0x000000060d0db210 */ /* 0x000fe20007ffe0ff */
[----:B------:R-:W-:Y:S01]  /*23a0*/  @!P4 LDGSTS.E.BYPASS.LTC128B.128 [R45+0x6800], desc[UR16][R14.64] ;  /* 0x068000000e2dcfae */ /* 0x000fe2000b981a10 */
[----:B------:R-:W-:-:S03]  /*23b0*/  SHF.L.U64.HI R6, R24, 0x4, R25 ;  /* 0x0000000418067819 */ /* 0x000fc60000010219 */
[----:B------:R1:W-:Y:S04]  /*23c0*/  @!P4 LDGSTS.E.BYPASS.LTC128B.128 [R45+0xa800], desc[UR16][R14.64+0x80] ;  /* 0x0a8000800e2dcfae */ /* 0x0003e8000b981a10 */
[----:B------:R-:W-:Y:S04]  /*23d0*/  @!P3 LDGSTS.E.BYPASS.LTC128B.128 [R45+0x7000], desc[UR16][R12.64] ;  /* 0x070000000c2dbfae */ /* 0x000fe8000b981a10 */
[----:B------:R2:W-:Y:S01]  /*23e0*/  @!P3 LDGSTS.E.BYPASS.LTC128B.128 [R45+0xb000], desc[UR16][R12.64+0x80] ;  /* 0x0b0000800c2dbfae */ /* 0x0005e2000b981a10 */
[----:B------:R-:W-:-:S03]  /*23f0*/  ISETP.GE.AND P3, PT, R11, R0, PT ;  /* 0x000000000b00720c */ /* 0x000fc60003f66270 */
[----:B------:R-:W-:Y:S04]  /*2400*/  @!P1 LDGSTS.E.BYPASS.LTC128B.128 [R45+0x7800], desc[UR16][R28.64] ;  /* 0x078000001c2d9fae */ /* 0x000fe8000b981a10 */
[----:B------:R-:W-:Y:S01]  /*2410*/  @!P1 LDGSTS.E.BYPASS.LTC128B.128 [R45+0xb800], desc[UR16][R28.64+0x80] ;  /* 0x0b8000801c2d9fae */ /* 0x000fe2000b981a10 */
[----:B-----5:R-:W-:-:S03]  /*2420*/  LEA R220, P1, R18, UR6, 0x1 ;  /* 0x0000000612dc7c11 */ /* 0x020fc6000f8208ff */
[----:B------:R-:W0:Y:S01]  /*2430*/  LDGDEPBAR ;  /* 0x00000000000079af */ /* 0x000e220000000000 */
[----:B------:R-:W-:Y:S01]  /*2440*/  LEA.HI.X R221, R18, UR7, R21, 0x1, P1 ;  /* 0x0000000712dd7c11 */ /* 0x000fe200088f0c15 */
[----:B------:R-:W-:Y:S01]  /*2450*/  @!P3 IMAD R10, R25, 0xa0, RZ ;  /* 0x000000a0190ab824 */ /* 0x000fe200078e02ff */
[----:B------:R-:W-:Y:S02]  /*2460*/  ISETP.GE.AND P1, PT, R5, R0, PT ;  /* 0x000000000500720c */ /* 0x000fe40003f26270 */
[-C--:B------:R-:W-:Y:S01]  /*2470*/  @!P3 MOV R16, R220.reuse ;  /* 0x000000dc0010b202 */ /* 0x080fe20000000f00 */
        /* <DEDUP_REMOVED lines=8> */
[----:B------:R-:W-:Y:S01]  /*2500*/  @!P1 IMAD R8, R25, 0xe0, RZ ;  /* 0x000000e019089824 */ /* 0x000fe200078e02ff */
[----:B------:R-:W-:Y:S01]  /*2510*/  LOP3.LUT R7, R5, 0x8, R210, 0x78, !PT ;  /* 0x0000000805077812 */ /* 0x000fe200078e78d2 */
[----:B------:R-:W-:Y:S01]  /*2520*/  @!P1 IMAD.WIDE.U32 R16, R24, 0xe0, R220 ;  /* 0x000000e018109825 */ /* 0x000fe200078e00dc */
[----:B------:R-:W-:Y:S02]  /*2530*/  @!P3 IADD3 R11, PT, PT, R21, R10, RZ ;  /* 0x0000000a150bb210 */ /* 0x000fe40007ffe0ff */
[----:B------:R-:W-:Y:S01]  /*2540*/  @!P3 MOV R10, R20 ;  /* 0x00000014000ab202 */ /* 0x000fe20000000f00 */
[----:B--2---:R-:W-:Y:S01]  /*2550*/  @!P5 IMAD R12, R25, 0x60, RZ ;  /* 0x00000060190cd824 */ /* 0x004fe200078e02ff */
[----:B------:R-:W-:-:S04]  /*2560*/  DEPBAR.LE SB0, 0x0 ;  /* 0x000080000000791a */ /* 0x000fc80000000000 */
[----:B------:R-:W-:Y:S01]  /*2570*/  BAR.SYNC.DEFER_BLOCKING 0x0 ;  /* 0x0000000000007b1d */ /* 0x000fe20000010000 */
[----:B------:R-:W-:Y:S01]  /*2580*/  @!P1 IMAD.IADD R9, R17, 0x1, R8 ;  /* 0x0000000111099824 */ /* 0x000fe200078e0208 */
[----:B------:R-:W-:Y:S01]  /*2590*/  @!P1 MOV R8, R16 ;  /* 0x0000001000089202 */ /* 0x000fe20000000f00 */
[----:B------:R-:W-:Y:S01]  /*25a0*/  @!P5 IMAD.IADD R13, R23, 0x1, R12 ;  /* 0x00000001170dd824 */ /* 0x000fe200078e020c */
[----:B------:R-:W-:Y:S01]  /*25b0*/  @!P5 MOV R12, R22 ;  /* 0x00000016000cd202 */ /* 0x000fe20000000f00 */
        /* <DEDUP_REMOVED lines=9> */
[----:B------:R-:W-:Y:S01]  /*2650*/  LOP3.LUT R3, R5, 0x8, R214, 0x78, !PT ;  /* 0x0000000805037812 */ /* 0x000fe200078e78d6 */
[----:B------:R-:W-:Y:S01]  /*2660*/  @P0 STS.128 [R45+0xc800], RZ ;  /* 0x00c800ff2d000388 */ /* 0x000fe20000000c00 */
[----:B------:R-:W-:-:S03]  /*2670*/  LEA R0, R7, R4, 0x1 ;  /* 0x0000000407007211 */ /* 0x000fc600078e08ff */
[----:B------:R-:W-:Y:S01]  /*2680*/  @P0 STS.128 [R45+0x10800], RZ ;  /* 0x010800ff2d000388 */ /* 0x000fe20000000c00 */
[----:B------:R-:W-:Y:S01]  /*2690*/  IMAD.IADD R124, R26, 0x1, R3 ;  /* 0x000000011a7c7824 */ /* 0x000fe200078e0203 */
[----:B------:R-:W-:Y:S02]  /*26a0*/  IADD3 R212, PT, PT, R0, UR5, RZ ;  /* 0x0000000500d47c10 */ /* 0x000fe4000fffe0ff */
[----:B------:R-:W-:Y:S01]  /*26b0*/  @!PT LDS RZ, [RZ] ;  /* 0x00000000fffff984 */ /* 0x000fe20000000800 */
[----:B------:R-:W-:Y:S01]  /*26c0*/  @!PT LDS RZ, [RZ] ;  /* 0x00000000fffff984 */ /* 0x000fe20000000800 */
[----:B------:R-:W-:Y:S01]  /*26d0*/  @!PT LDS RZ, [RZ] ;  /* 0x00000000fffff984 */ /* 0x000fe20000000800 */
[----:B------:R-:W-:Y:S02]  /*26e0*/  @!P0 LDGSTS.E.BYPASS.LTC128B.128 [R45+0xc800], desc[UR16][R14.64] ;  /* 0x0c8000000e2d8fae */ /* 0x000fe4000b981a10 */
[----:B------:R-:W-:Y:S02]  /*26f0*/  LEA R124, R124, UR5, 0x1 ;  /* 0x000000057c7c7c11 */ /* 0x000fe4000f8e08ff */
[----:B------:R1:W-:Y:S04]  /*2700*/  @!P0 LDGSTS.E.BYPASS.LTC128B.128 [R45+0x10800], desc[UR16][R14.64+0x80] ;  /* 0x108000800e2d8fae */ /* 0x0003e8000b981a10 */
[----:B------:R-:W-:Y:S04]  /*2710*/  @P6 STS.128 [R45+0xd000], RZ ;  /* 0x00d000ff2d006388 */ /* 0x000fe80000000c00 */
[----:B------:R-:W-:Y:S01]  /*2720*/  @P6 STS.128 [R45+0x11000], RZ ;  /* 0x011000ff2d006388 */ /* 0x000fe20000000c00 */
[----:B-1----:R-:W-:-:S02]  /*2730*/  @!P2 MOV R14, R220 ;  /* 0x000000dc000ea202 */ /* 0x002fc40000000f00 */
[----:B------:R-:W-:-:S03]  /*2740*/  @!P2 MOV R15, R221 ;  /* 0x000000dd000fa202 */ /* 0x000fc60000000f00 */
[C---:B------:R-:W-:Y:S01]  /*2750*/  @!P2 IMAD.WIDE.U32 R18, R24.reuse, 0xc0, R14 ;  /* 0x000000c01812a825 */ /* 0x040fe200078e000e */
[----:B------:R-:W-:-:S04]  /*2760*/  @!P6 LEA R14, P0, R24, R220, 0x6 ;  /* 0x000000dc180ee211 */ /* 0x000fc800078030ff */
[CCC-:B------:R-:W-:Y:S02]  /*2770*/  @!P6 LEA.HI.X R15, R24.reuse, R221.reuse, R25.reuse, 0x6, P0 ;  /* 0x000000dd180fe211 */ /* 0x1c0fe400000f3419 */
[C---:B------:R-:W-:Y:S02]  /*2780*/  @!P4 LEA R16, P0, R24.reuse, R220, 0x7 ;  /* 0x000000dc1810c211 */ /* 0x040fe400078038ff */
[----:B------:R-:W-:Y:S01]  /*2790*/  @!P2 IADD3 R7, PT, PT, R19, R6, RZ ;  /* 0x000000061307a210 */ /* 0x000fe20007ffe0ff */
[----:B------:R-:W-:Y:S01]  /*27a0*/  @!PT LDS RZ, [RZ] ;  /* 0x00000000fffff984 */ /* 0x000fe20000000800 */
[----:B------:R-:W-:Y:S01]  /*27b0*/  @!PT LDS RZ, [RZ] ;  /* 0x00000000fffff984 */ /* 0x000fe20000000800 */
[----:B------:R-:W-:Y:S01]  /*27c0*/  @!PT LDS RZ, [RZ] ;  /* 0x00000000fffff984 */ /* 0x000fe20000000800 */
[----:B------:R-:W-:Y:S01]  /*27d0*/  @!P6 LDGSTS.E.BYPASS.LTC128B.128 [R45+0xd000], desc[UR16][R14.64] ;  /* 0x0d0000000e2defae */ /* 0x000fe2000b981a10 */
[----:B------:R-:W-:Y:S01]  /*27e0*/  @!P4 LEA.HI.X R17, R24, R221, R25, 0x7, P0 ;  /* 0x000000dd1811c211 */ /* 0x000fe200000f3c19 */
[----:B------:R-:W-:Y:S01]  /*27f0*/  @!P2 IMAD.MOV.U32 R6, RZ, RZ, R18 ;  /* 0x000000ffff06a224 */ /* 0x000fe200078e0012 */
[----:B------:R-:W-:Y:S01]  /*2800*/  LOP3.LUT P0, RZ, R210, 0x4, RZ, 0xc0, !PT ;  /* 0x00000004d2ff7812 */ /* 0x000fe2000780c0ff */
[----:B------:R-:W-:Y:S03]  /*2810*/  @!P6 LDGSTS.E.BYPASS.LTC128B.128 [R45+0x11000], desc[UR16][R14.64+0x80] ;  /* 0x110000800e2defae */ /* 0x000fe6000b981a10 */
[----:B------:R-:W-:Y:S01]  /*2820*/  SEL R141, R208, 0xffffffc0, !P0 ;  /* 0xffffffc0d08d7807 */ /* 0x000fe20004000000 */
[----:B------:R-:W-:Y:S03]  /*2830*/  @P5 STS.128 [R45+0xd800], RZ ;  /* 0x00d800ff2d005388 */ /* 0x000fe60000000c00 */
[----:B------:R-:W-:Y:S01]  /*2840*/  IADD3 R123, PT, PT, R124, R141, RZ ;  /* 0x0000008d7c7b7210 */ /* 0x000fe20007ffe0ff */
[----:B------:R-:W-:Y:S01]  /*2850*/  @P5 STS.128 [R45+0x11800], RZ ;  /* 0x011800ff2d005388 */ /* 0x000fe20000000c00 */
[----:B------:R-:W-:-:S03]  /*2860*/  IMAD.IADD R137, R212, 0x1, R141 ;  /* 0x00000001d4897824 */ /* 0x000fc600078e028d */
[----:B------:R-:W-:Y:S01]  /*2870*/  @!PT LDS RZ, [RZ] ;  /* 0x00000000fffff984 */ /* 0x000fe20000000800 */
[----:B------:R-:W-:Y:S01]  /*2880*/  @!PT LDS RZ, [RZ] ;  /* 0x00000000fffff984 */ /* 0x000fe20000000800 */
[----:B------:R-:W-:Y:S01]  /*2890*/  @!PT LDS RZ, [RZ] ;  /* 0x00000000fffff984 */ /* 0x000fe20000000800 */
[----:B------:R-:W-:Y:S04]  /*28a0*/  @!P5 LDGSTS.E.BYPASS.LTC128B.128 [R45+0xd800], desc[UR16][R12.64] ;  /* 0x0d8000000c2ddfae */ /* 0x000fe8000b981a10 */
[----:B------:R-:W-:Y:S01]  /*28b0*/  @!P5 LDGSTS.E.BYPASS.LTC128B.128 [R45+0x11800], desc[UR16][R12.64+0x80] ;  /* 0x118000800c2ddfae */ /* 0x000fe2000b981a10 */
[----:B------:R-:W-:-:S03]  /*28c0*/  LOP3.LUT P5, RZ, R210, 0x2, RZ, 0xc0, !PT ;  /* 0x00000002d2ff7812 */ /* 0x000fc600078ac0ff */
[----:B------:R-:W-:Y:S01]  /*28d0*/  @P4 STS.128 [R45+0xe000], RZ ;  /* 0x00e000ff2d004388 */ /* 0x000fe20000000c00 */
[----:B------:R-:W-:-:S03]  /*28e0*/  SEL R140, R209, 0xffffffe0, !P5 ;  /* 0xffffffe0d18c7807 */ /* 0x000fc60006800000 */
[----:B------:R-:W-:Y:S01]  /*28f0*/  @P4 STS.128 [R45+0x12000], RZ ;  /* 0x012000ff2d004388 */ /* 0x000fe20000000c00 */
[----:B------:R-:W-:Y:S01]  /*2900*/  IADD3 R120, PT, PT, R212, R140, RZ ;  /* 0x0000008cd4787210 */ /* 0x000fe20007ffe0ff */
[----:B------:R-:W-:Y:S01]  /*2910*/  IMAD.IADD R122, R124, 0x1, R140 ;  /* 0x000000017c7a7824 */ /* 0x000fe200078e028c */
[----:B------:R-:W-:Y:S01]  /*2920*/  IADD3 R133, PT, PT, R140, R137, RZ ;  /* 0x000000898c857210 */ /* 0x000fe20007ffe0ff */
        /* <DEDUP_REMOVED lines=28> */
[----:B------:R-:W3:Y:S04]  /*2af0*/  LDSM.16.M88.4 R52, [R0+UR5+0x4000] ;  /* 0x004000050034783b */ /* 0x000ee80008000200 */
[----:B------:R-:W4:Y:S04]  /*2b00*/  LDSM.16.M88.4 R40, [R0+UR5+0x4800] ;  /* 0x004800050028783b */ /* 0x000f280008000200 */
[----:B------:R-:W5:Y:S04]  /*2b10*/  LDSM.16.M88.4 R32, [R0+UR5+0x5000] ;  /* 0x005000050020783b */ /* 0x000f680008000200 */
[----:B------:R-:W5:Y:S04]  /*2b20*/  LDSM.16.M88.4 R20, [R0+UR5+0x5800] ;  /* 0x005800050014783b */ /* 0x000f680008000200 */
[----:B-1----:R-:W1:Y:S04]  /*2b30*/  LDSM.16.M88.4 R4, [R0+UR5+0x6000] ;  /* 0x006000050004783b */ /* 0x002e680008000200 */
[----:B------:R-:W1:Y:S04]  /*2b40*/  LDSM.16.M88.4 R92, [R0+UR5+0x6800] ;  /* 0x00680005005c783b */ /* 0x000e680008000200 */
[----:B------:R-:W1:Y:S04]  /*2b50*/  LDSM.16.M88.4 R84, [R0+UR5+0x7000] ;  /* 0x007000050054783b */ /* 0x000e680008000200 */
[----:B------:R-:W1:Y:S04]  /*2b60*/  LDSM.16.M88.4 R12, [R0+UR5+0x7800] ;  /* 0x00780005000c783b */ /* 0x000e680008000200 */
[----:B------:R-:W-:Y:S04]  /*2b70*/  LDSM.16.M88.4 R112, [R122] ;  /* 0x000000007a70783b */ /* 0x000fe80000000200 */
[----:B--2---:R-:W2:Y:S01]  /*2b80*/  LDSM.16.M88.4 R8, [R120+0x4000] ;  /* 0x004000007808783b */ /* 0x004ea20000000200 */
[C---:B---3--:R-:W-:Y:S03]  /*2b90*/  HMMA.16816.F32.BF16 R56, R76.reuse, R52, RZ ;  /* 0x000000344c38723c */ /* 0x048fe600000418ff */
[----:B------:R-:W3:Y:S04]  /*2ba0*/  LDSM.16.M88.4 R64, [R120+0x4800] ;  /* 0x004800007840783b */ /* 0x000ee80000000200 */
[----:B------:R-:W3:Y:S01]  /*2bb0*/  LDSM.16.M88.4 R60, [R120+0x5000] ;  /* 0x00500000783c783b */ /* 0x000ee20000000200 */
[C---:B------:R-:W-:Y:S03]  /*2bc0*/  HMMA.16816.F32.BF16 R52, R76.reuse, R54, RZ ;  /* 0x000000364c34723c */ /* 0x040fe600000418ff */
[----:B------:R-:W-:Y:S04]  /*2bd0*/  LDSM.16.M88.4 R100, [R120+0x7800] ;  /* 0x007800007864783b */ /* 0x000fe80000000200 */
        /* <DEDUP_REMOVED lines=23> */
[----:B------:R-:W2:Y:S07]  /*2d50*/  LDSM.16.M88.4 R8, [R123] ;  /* 0x000000007b08783b */ /* 0x000eae0000000200 */
        /* <DEDUP_REMOVED lines=12> */
[C---:B--2---:R-:W-:Y:S08]  /*2e20*/  HMMA.16816.F32.BF16 R56, R8.reuse, R72, R56 ;  /* 0x000000480838723c */ /* 0x044ff00000041838 */
[C---:B------:R-:W-:Y:S01]  /*2e30*/  HMMA.16816.F32.BF16 R52, R8.reuse, R74, R52 ;  /* 0x0000004a0834723c */ /* 0x040fe20000041834 */
[----:B------:R-:W2:Y:S07]  /*2e40*/  LDSM.16.M88.4 R72, [R137+0x6800] ;  /* 0x006800008948783b */ /* 0x000eae0000000200 */
[C---:B------:R-:W-:Y:S08]  /*2e50*/  HMMA.16816.F32.BF16 R48, R8.reuse, R68, R48 ;  /* 0x000000440830723c */ /* 0x040ff00000041830 */
[----:B------:R-:W-:Y:S01]  /*2e60*/  HMMA.16816.F32.BF16 R40, R8, R70, R40 ;  /* 0x000000460828723c */ /* 0x000fe20000041828 */
[----:B------:R-:W5:Y:S07]  /*2e70*/  LDSM.16.M88.4 R68, [R137+0x7000] ;  /* 0x007000008944783b */ /* 0x000f6e0000000200 */
        /* <DEDUP_REMOVED lines=17> */
[C---:B--2---:R-:W-:Y:S08]  /*2f90*/  HMMA.16816.F32.BF16 R96, R8.reuse, R72, R96 ;  /* 0x000000480860723c */ /* 0x044ff00000041860 */
[C---:B------:R-:W-:Y:S01]  /*2fa0*/  HMMA.16816.F32.BF16 R92, R8.reuse, R74, R92 ;  /* 0x0000004a085c723c */ /* 0x040fe2000004185c */
[----:B------:R-:W2:Y:S07]  /*2fb0*/  LDSM.16.M88.4 R72, [R133+0x5000] ;  /* 0x005000008548783b */ /* 0x000eae0000000200 */
[C---:B-----5:R-:W-:Y:S08]  /*2fc0*/  HMMA.16816.F32.BF16 R88, R8.reuse, R68, R88 ;  /* 0x000000440858723c */ /* 0x060ff00000041858 */
        /* <DEDUP_REMOVED lines=14> */
[----:B------:R-:W-:Y:S07]  /*30b0*/  LDSM.16.M88.4 R72, [R122+0x2000] ;  /* 0x002000007a48783b */ /* 0x000fee0000000200 */
[C---:B----4-:R-:W-:Y:S01]  /*30c0*/  HMMA.16816.F32.BF16 R108, R64.reuse, R8, R16 ;  /* 0x00000008406c723c */ /* 0x050fe20000041810 */
[----:B------:R-:W2:Y:S07]  /*30d0*/  LDSM.16.M88.4 R16, [R120+0x8000] ;  /* 0x008000007810783b */ /* 0x000eae0000000200 */
[C---:B------:R-:W-:Y:S01]  /*30e0*/  HMMA.16816.F32.BF16 R4, R64.reuse, R10, R4 ;  /* 0x0000000a4004723c */ /* 0x040fe20000041804 */
[----:B------:R-:W4:Y:S07]  /*30f0*/  LDSM.16.M88.4 R8, [R0+UR5+0x8800] ;  /* 0x008800050008783b */ /* 0x000f2e0008000200 */
[C---:B------:R-:W-:Y:S08]  /*3100*/  HMMA.16816.F32.BF16 R28, R64.reuse, R68, R28 ;  /* 0x00000044401c723c */ /* 0x040ff0000004181c */
[C---:B------:R-:W-:Y:S01]  /*3110*/  HMMA.16816.F32.BF16 R20, R64.reuse, R70, R20 ;  /* 0x000000464014723c */ /* 0x040fe20000041814 */
[----:B------:R-:W5:Y:S07]  /*3120*/  LDSM.16.M88.4 R68, [R133+0x7800] ;  /* 0x007800008544783b */ /* 0x000f6e0000000200 */
[C---:B---3--:R-:W-:Y:S08]  /*3130*/  HMMA.16816.F32.BF16 R96, R64.reuse, R60, R96 ;  /* 0x0000003c4060723c */ /* 0x048ff00000041860 */
[----:B------:R-:W-:Y:S01]  /*3140*/  HMMA.16816.F32.BF16 R92, R64, R62, R92 ;  /* 0x0000003e405c723c */ /* 0x000fe2000004185c */
[----:B------:R-:W-:Y:S07]  /*3150*/  LDSM.16.M88.4 R60, [R123+0x2000] ;  /* 0x002000007b3c783b */ /* 0x000fee0000000200 */
[C---:B------:R-:W-:Y:S01]  /*3160*/  HMMA.16816.F32.BF16 R112, R104.reuse, R100, R56 ;  /* 0x000000646870723c */ /* 0x040fe20000041838 */
[----:B------:R-:W3:Y:S07]  /*3170*/  LDSM.16.M88.4 R56, [R137+0x8000] ;  /* 0x008000008938783b */ /* 0x000eee0000000200 */
[----:B------:R-:W-:Y:S01]  /*3180*/  HMMA.16816.F32.BF16 R52, R104, R102, R52 ;  /* 0x000000666834723c */ /* 0x000fe20000041834 */
[----:B------:R-:W3:Y:S07]  /*3190*/  LDSM.16.M88.4 R100, [R120+0x8800] ;  /* 0x008800007864783b */ /* 0x000eee0000000200 */
[C---:B-1----:R-:W-:Y:S08]  /*31a0*/  HMMA.16816.F32.BF16 R88, R64.reuse, R12, R88 ;  /* 0x0000000c4058723c */ /* 0x042ff00000041858 */
[----:B------:R-:W-:Y:S01]  /*31b0*/  HMMA.16816.F32.BF16 R84, R64, R14, R84 ;  /* 0x0000000e4054723c */ /* 0x000fe20000041854 */
[----:B------:R-:W1:Y:S07]  /*31c0*/  LDSM.16.M88.4 R12, [R0+UR5+0x9000] ;  /* 0x00900005000c783b */ /* 0x000e6e0008000200 */
[----:B--2---:R-:W-:Y:S08]  /*31d0*/  HMMA.16816.F32.BF16 R112, R72, R16, R112 ;  /* 0x000000104870723c */ /* 0x004ff00000041870 */
[C---:B----4-:R-:W-:Y:S08]  /*31e0*/  HMMA.16816.F32.BF16 R48, R104.reuse, R8, R48 ;  /* 0x000000086830723c */ /* 0x050ff00000041830 */
[----:B------:R-:W-:Y:S01]  /*31f0*/  HMMA.16816.F32.BF16 R40, R104, R10, R40 ;  /* 0x0000000a6828723c */ /* 0x000fe20000041828 */
[----:B------:R-:W2:Y:S07]  /*3200*/  LDSM.16.M88.4 R8, [R137+0x8800] ;  /* 0x008800008908783b */ /* 0x000eae0000000200 */
[----:B------:R-:W-:Y:S01]  /*3210*/  HMMA.16816.F32.BF16 R52, R72, R18, R52 ;  /* 0x000000124834723c */ /* 0x000fe20000041834 */
[----:B------:R-:W-:Y:S07]  /*3220*/  LDSM.16.M88.4 R16, [R0+UR5+0x9800] ;  /* 0x009800050010783b */ /* 0x000fee0008000200 */
[C---:B-----5:R-:W-:Y:S08]  /*3230*/  HMMA.16816.F32.BF16 R80, R64.reuse, R68, R80 ;  /* 0x000000444050723c */ /* 0x060ff00000041850 */
[----:B------:R-:W-:Y:S01]  /*3240*/  HMMA.16816.F32.BF16 R76, R64, R70, R76 ;  /* 0x00000046404c723c */ /* 0x000fe2000004184c */
[----:B------:R-:W-:Y:S04]  /*3250*/  LDSM.16.M88.4 R68, [R116+0x2000] ;  /* 0x002000007444783b */ /* 0x000fe80000000200 */
[----:B------:R-:W4:Y:S03]  /*3260*/  LDSM.16.M88.4 R64, [R133+0x8000] ;  /* 0x008000008540783b */ /* 0x000f260000000200 */
[C---:B---3--:R-:W-:Y:S08]  /*3270*/  HMMA.16816.F32.BF16 R112, R60.reuse, R56, R112 ;  /* 0x000000383c70723c */ /* 0x048ff00000041870 */
[----:B------:R-:W-:Y:S08]  /*3280*/  HMMA.16816.F32.BF16 R52, R60, R58, R52 ;  /* 0x0000003a3c34723c */ /* 0x000ff00000041834 */
[C---:B------:R-:W-:Y:S01]  /*3290*/  HMMA.16816.F32.BF16 R56, R72.reuse, R100, R48 ;  /* 0x000000644838723c */ /* 0x040fe20000041830 */
[----:B------:R-:W-:Y:S07]  /*32a0*/  LDSM.16.M88.4 R48, [R133+0x8800] ;  /* 0x008800008530783b */ /* 0x000fee0000000200 */
[----:B------:R-:W-:Y:S08]  /*32b0*/  HMMA.16816.F32.BF16 R40, R72, R102, R40 ;  /* 0x000000664828723c */ /* 0x000ff00000041828 */
[C---:B-1----:R-:W-:Y:S08]  /*32c0*/  HMMA.16816.F32.BF16 R36, R104.reuse, R12, R36 ;  /* 0x0000000c6824723c */ /* 0x042ff00000041824 */
[----:B------:R-:W-:Y:S01]  /*32d0*/  HMMA.16816.F32.BF16 R32, R104, R14, R32 ;  /* 0x0000000e6820723c */ /* 0x000fe20000041820 */
[----:B------:R-:W1:Y:S07]  /*32e0*/  LDSM.16.M88.4 R12, [R120+0x9000] ;  /* 0x00900000780c783b */ /* 0x000e6e0000000200 */
[C---:B--2---:R-:W-:Y:S08]  /*32f0*/  HMMA.16816.F32.BF16 R56, R60.reuse, R8, R56 ;  /* 0x000000083c38723c */ /* 0x044ff00000041838 */
[----:B------:R-:W-:Y:S01]  /*3300*/  HMMA.16816.F32.BF16 R40, R60, R10, R40 ;  /* 0x0000000a3c28723c */ /* 0x000fe20000041828 */
[----:B------:R-:W2:Y:S07]  /*3310*/  LDSM.16.M88.4 R8, [R0+UR5+0xa000] ;  /* 0x00a000050008783b */ /* 0x000eae0008000200 */
[C---:B----4-:R-:W-:Y:S08]  /*3320*/  HMMA.16816.F32.BF16 R112, R68.reuse, R64, R112 ;  /* 0x000000404470723c */ /* 0x050ff00000041870 */
[----:B------:R-:W-:Y:S08]  /*3330*/  HMMA.16816.F32.BF16 R52, R68, R66, R52 ;  /* 0x000000424434723c */ /* 0x000ff00000041834 */
[----:B------:R-:W-:Y:S01]  /*3340*/  HMMA.16816.F32.BF16 R64, R104, R16, R28 ;  /* 0x000000106840723c */ /* 0x000fe2000004181c */
[----:B------:R-:W3:Y:S02]  /*3350*/  LDSM.16.M88.4 R28, [R137+0x9000] ;  /* 0x00900000891c783b */ /* 0x000ee40000000200 */
[----:B------:R-:W-:Y:S01]  /*3360*/  FMUL.FTZ R116, R113, UR4 ;  /* 0x0000000471747c20 */ /* 0x000fe20008410000 */
[----:B------:R-:W-:Y:S01]  /*3370*/  FMUL.FTZ R113, R114, UR4 ;  /* 0x0000000472717c20 */ /* 0x000fe20008410000 */
[----:B------:R-:W-:Y:S01]  /*3380*/  FMUL.FTZ R114, R115, UR4 ;  /* 0x0000000473727c20 */ /* 0x000fe20008410000 */
[----:B------:R-:W-:-:S02]  /*3390*/  FMUL.FTZ R112, R112, UR4 ;  /* 0x0000000470707c20 */ /* 0x000fc40008410000 */
[----:B------:R-:W-:Y:S01]  /*33a0*/  HMMA.16816.F32.BF16 R20, R104, R18, R20 ;  /* 0x000000126814723c */ /* 0x000fe20000041814 */
[----:B------:R-:W4:Y:S01]  /*33b0*/  LDSM.16.M88.4 R16, [R120+0x9800] ;  /* 0x009800007810783b */ /* 0x000f220000000200 */
[----:B------:R-:W2:Y:S01]  /*33c0*/  MUFU.TANH R116, R116 ;  /* 0x0000007400747308 */ /* 0x000ea20000002400 */
[----:B------:R-:W-:Y:S01]  /*33d0*/  FMUL.FTZ R52, R52, UR4 ;  /* 0x0000000434347c20 */ /* 0x000fe20008410000 */
[----:B------:R-:W-:Y:S01]  /*33e0*/  FMUL.FTZ R53, R53, UR4 ;  /* 0x0000000435357c20 */ /* 0x000fe20008410000 */
[----:B------:R-:W-:Y:S01]  /*33f0*/  FMUL.FTZ R54, R54, UR4 ;  /* 0x0000000436367c20 */ /* 0x000fe20008410000 */
[----:B------:R-:W-:Y:S02]  /*3400*/  FMUL.FTZ R55, R55, UR4 ;  /* 0x0000000437377c20 */ /* 0x000fe40008410000 */
[C---:B-1----:R-:W-:Y:S01]  /*3410*/  HMMA.16816.F32.BF16 R100, R72.reuse, R12, R36 ;  /* 0x0000000c4864723c */ /* 0x042fe20000041824 */
[----:B------:R-:W1:Y:S01]  /*3420*/  LDSM.16.M88.4 R36, [R133+0x9000] ;  /* 0x009000008524783b */ /* 0x000e620000000200 */
[----:B------:R-:W1:Y:S06]  /*3430*/  MUFU.TANH R112, R112 ;  /* 0x0000007000707308 */ /* 0x000e6c0000002400 */
[----:B------:R-:W-:Y:S01]  /*3440*/  HMMA.16816.F32.BF16 R32, R72, R14, R32 ;  /* 0x0000000e4820723c */ /* 0x000fe20000041820 */
[----:B------:R-:W-:Y:S01]  /*3450*/  LDSM.16.M88.4 R12, [R137+0x9800] ;  /* 0x00980000890c783b */ /* 0x000fe20000000200 */
[----:B------:R-:W1:Y:S06]  /*3460*/  MUFU.TANH R113, R113 ;  /* 0x0000007100717308 */ /* 0x000e6c0000002400 */
[C---:B--2---:R-:W-:Y:S02]  /*3470*/  HMMA.16816.F32.BF16 R108, R104.reuse, R8, R108 ;  /* 0x00000008686c723c */ /* 0x044fe4000004186c */
[----:B------:R-:W2:Y:S06]  /*3480*/  MUFU.TANH R114, R114 ;  /* 0x0000007200727308 */ /* 0x000eac0000002400 */
[----:B------:R-:W-:Y:S01]  /*3490*/  HMMA.16816.F32.BF16 R4, R104, R10, R4 ;  /* 0x0000000a6804723c */ /* 0x000fe20000041804 */
[----:B------:R-:W5:Y:S01]  /*34a0*/  LDSM.16.M88.4 R8, [R120+0xa000] ;  /* 0x00a000007808783b */ /* 0x000f620000000200 */
[----:B------:R-:W1:Y:S06]  /*34b0*/  MUFU.TANH R52, R52 ;  /* 0x0000003400347308 */ /* 0x000e6c0000002400 */
[C---:B---3--:R-:W-:Y:S02]  /*34c0*/  HMMA.16816.F32.BF16 R100, R60.reuse, R28, R100 ;  /* 0x0000001c3c64723c */ /* 0x048fe40000041864 */
[----:B------:R-:W3:Y:S06]  /*34d0*/  MUFU.TANH R53, R53 ;  /* 0x0000003500357308 */ /* 0x000eec0000002400 */
[----:B------:R-:W-:Y:S01]  /*34e0*/  HMMA.16816.F32.BF16 R32, R60, R30, R32 ;  /* 0x0000001e3c20723c */ /* 0x000fe20000041820 */
[----:B------:R-:W2:Y:S01]  /*34f0*/  LDSM.16.M88.4 R28, [R0+UR5+0xa800] ;  /* 0x00a80005001c783b */ /* 0x000ea20008000200 */
[----:B------:R-:W1:Y:S06]  /*3500*/  MUFU.TANH R54, R54 ;  /* 0x0000003600367308 */ /* 0x000e6c0000002400 */
[C---:B----4-:R-:W-:Y:S02]  /*3510*/  HMMA.16816.F32.BF16 R64, R72.reuse, R16, R64 ;  /* 0x000000104840723c */ /* 0x050fe40000041840 */
[----:B------:R-:W4:Y:S06]  /*3520*/  MUFU.TANH R55, R55 ;  /* 0x0000003700377308 */ /* 0x000f2c0000002400 */
[----:B------:R-:W-:Y:S01]  /*3530*/  HMMA.16816.F32.BF16 R20, R72, R18, R20 ;  /* 0x000000124814723c */ /* 0x000fe20000041814 */
[----:B------:R-:W3:Y:S07]  /*3540*/  LDSM.16.M88.4 R16, [R137+0xa000] ;  /* 0x00a000008910783b */ /* 0x000eee0000000200 */
[C---:B------:R-:W-:Y:S08]  /*3550*/  HMMA.16816.F32.BF16 R56, R68.reuse, R48, R56 ;  /* 0x000000304438723c */ /* 0x040ff00000041838 */
[C---:B------:R-:W-:Y:S01]  /*3560*/  HMMA.16816.F32.BF16 R40, R68.reuse, R50, R40 ;  /* 0x000000324428723c */ /* 0x040fe20000041828 */
[----:B------:R-:W4:Y:S07]  /*3570*/  LDSM.16.M88.4 R48, [R133+0x9800] ;  /* 0x009800008530783b */ /* 0x000f2e0000000200 */
[----:B-1----:R-:W-:Y:S03]  /*3580*/  HMMA.16816.F32.BF16 R100, R68, R36, R100 ;  /* 0x000000244464723c */ /* 0x002fe60000041864 */
[----:B------:R-:W-:Y:S01]  /*3590*/  FMUL.FTZ R56, R56, UR4 ;  /* 0x0000000438387c20 */ /* 0x000fe20008410000 */
[----:B------:R-:W-:Y:S01]  /*35a0*/  FMUL.FTZ R57, R57, UR4 ;  /* 0x0000000439397c20 */ /* 0x000fe20008410000 */
[----:B------:R-:W-:Y:S01]  /*35b0*/  FMUL.FTZ R58, R58, UR4 ;  /* 0x000000043a3a7c20 */ /* 0x000fe20008410000 */
[----:B------:R-:W-:-:S02]  /*35c0*/  FMUL.FTZ R59, R59, UR4 ;  /* 0x000000043b3b7c20 */ /* 0x000fc40008410000 */
[----:B------:R-:W-:Y:S01]  /*35d0*/  HMMA.16816.F32.BF16 R32, R68, R38, R32 ;  /* 0x000000264420723c */ /* 0x000fe20000041820 */
[----:B------:R-:W1:Y:S01]  /*35e0*/  LDSM.16.M88.4 R36, [R133+0xa000] ;  /* 0x00a000008524783b */ /* 0x000e620000000200 */
[----:B------:R-:W1:Y:S01]  /*35f0*/  MUFU.TANH R56, R56 ;  /* 0x0000003800387308 */ /* 0x000e620000002400 */
[----:B------:R-:W-:Y:S01]  /*3600*/  FMUL.FTZ R40, R40, UR4 ;  /* 0x0000000428287c20 */ /* 0x000fe20008410000 */
[----:B------:R-:W-:Y:S01]  /*3610*/  FMUL.FTZ R41, R41, UR4 ;  /* 0x0000000429297c20 */ /* 0x000fe20008410000 */
[----:B------:R-:W-:Y:S01]  /*3620*/  FMUL.FTZ R42, R42, UR4 ;  /* 0x000000042a2a7c20 */ /* 0x000fe20008410000 */
[----:B------:R-:W-:Y:S02]  /*3630*/  FMUL.FTZ R43, R43, UR4 ;  /* 0x000000042b2b7c20 */ /* 0x000fe40008410000 */
[----:B-----5:R-:W-:Y:S02]  /*3640*/  HMMA.16816.F32.BF16 R4, R72, R10, R4 ;  /* 0x0000000a4804723c */ /* 0x020fe40000041804 */
[----:B------:R-:W1:Y:S01]  /*3650*/  MUFU.TANH R57, R57 ;  /* 0x0000003900397308 */ /* 0x000e620000002400 */
[----:B------:R-:W-:Y:S01]  /*3660*/  FMUL.FTZ R100, R100, UR4 ;  /* 0x0000000464647c20 */ /* 0x000fe20008410000 */
[----:B------:R-:W-:Y:S01]  /*3670*/  FMUL.FTZ R101, R101, UR4 ;  /* 0x0000000465657c20 */ /* 0x000fe20008410000 */
[----:B------:R-:W-:Y:S01]  /*3680*/  FMUL.FTZ R102, R102, UR4 ;  /* 0x0000000466667c20 */ /* 0x000fe20008410000 */
[----:B------:R-:W-:-:S02]  /*3690*/  FMUL.FTZ R103, R103, UR4 ;  /* 0x0000000467677c20 */ /* 0x000fc40008410000 */
[C---:B------:R-:W-:Y:S02]  /*36a0*/  HMMA.16816.F32.BF16 R64, R60.reuse, R12, R64 ;  /* 0x0000000c3c40723c */ /* 0x040fe40000041840 */
[----:B------:R-:W1:Y:S01]  /*36b0*/  MUFU.TANH R58, R58 ;  /* 0x0000003a003a7308 */ /* 0x000e620000002400 */
[----:B------:R-:W-:Y:S01]  /*36c0*/  FMUL.FTZ R32, R32, UR4 ;  /* 0x0000000420207c20 */ /* 0x000fe20008410000 */
[----:B------:R-:W-:Y:S01]  /*36d0*/  FMUL.FTZ R33, R33, UR4 ;  /* 0x0000000421217c20 */ /* 0x000fe20008410000 */
[----:B------:R-:W-:Y:S01]  /*36e0*/  FMUL.FTZ R34, R34, UR4 ;  /* 0x0000000422227c20 */ /* 0x000fe20008410000 */
[----:B------:R-:W-:Y:S02]  /*36f0*/  FMUL.FTZ R35, R35, UR4 ;  /* 0x0000000423237c20 */ /* 0x000fe40008410000 */
[----:B------:R-:W-:Y:S01]  /*3700*/  HMMA.16816.F32.BF16 R20, R60, R14, R20 ;  /* 0x0000000e3c14723c */ /* 0x000fe20000041814 */
[----:B------:R-:W5:Y:S01]  /*3710*/  LDSM.16.M88.4 R12, [R0+UR5+0xb000] ;  /* 0x00b00005000c783b */ /* 0x000f620008000200 */
[----:B------:R-:W1:Y:S06]  /*3720*/  MUFU.TANH R115, R32 ;  /* 0x0000002000737308 */ /* 0x000e6c0000002400 */
[C---:B--2---:R-:W-:Y:S02]  /*3730*/  HMMA.16816.F32.BF16 R96, R104.reuse, R28, R96 ;  /* 0x0000001c6860723c */ /* 0x044fe40000041860 */
[----:B------:R-:W2:Y:S06]  /*3740*/  MUFU.TANH R117, R35 ;  /* 0x0000002300757308 */ /* 0x000eac0000002400 */
[----:B------:R-:W-:Y:S01]  /*3750*/  HMMA.16816.F32.BF16 R92, R104, R30, R92 ;  /* 0x0000001e685c723c */ /* 0x000fe2000004185c */
[----:B------:R-:W2:Y:S01]  /*3760*/  LDSM.16.M88.4 R28, [R120+0xa800] ;  /* 0x00a80000781c783b */ /* 0x000ea20000000200 */
[----:B------:R-:W1:Y:S06]  /*3770*/  MUFU.TANH R59, R59 ;  /* 0x0000003b003b7308 */ /* 0x000e6c0000002400 */
[----:B------:R-:W-:Y:S01]  /*3780*/  HMMA.16816.F32.BF16 R108, R72, R8, R108 ;  /* 0x00000008486c723c */ /* 0x000fe2000004186c */
[----:B------:R-:W-:Y:S01]  /*3790*/  LDSM.16.M88.4 R8, [R137+0xa800] ;  /* 0x00a800008908783b */ /* 0x000fe20000000200 */
[----:B------:R-:W1:Y:S06]  /*37a0*/  MUFU.TANH R40, R40 ;  /* 0x0000002800287308 */ /* 0x000e6c0000002400 */
[----:B---3--:R-:W-:Y:S02]  /*37b0*/  HMMA.16816.F32.BF16 R4, R60, R18, R4 ;  /* 0x000000123c04723c */ /* 0x008fe40000041804 */
[----:B------:R-:W3:Y:S06]  /*37c0*/  MUFU.TANH R41, R41 ;  /* 0x0000002900297308 */ /* 0x000eec0000002400 */
[----:B----4-:R-:W-:Y:S02]  /*37d0*/  HMMA.16816.F32.BF16 R20, R68, R50, R20 ;  /* 0x000000324414723c */ /* 0x010fe40000041814 */
[----:B------:R-:W4:Y:S06]  /*37e0*/  MUFU.TANH R42, R42 ;  /* 0x0000002a002a7308 */ /* 0x000f2c0000002400 */
[----:B------:R-:W-:Y:S01]  /*37f0*/  HMMA.16816.F32.BF16 R108, R60, R16, R108 ;  /* 0x000000103c6c723c */ /* 0x000fe2000004186c */
[----:B------:R3:W4:Y:S01]  /*3800*/  LDSM.16.M88.4 R16, [R0+UR5+0xb800] ;  /* 0x00b800050010783b */ /* 0x0007220008000200 */
[----:B------:R-:W2:Y:S06]  /*3810*/  MUFU.TANH R43, R43 ;  /* 0x0000002b002b7308 */ /* 0x000eac0000002400 */
[----:B-1----:R-:W-:Y:S02]  /*3820*/  HMMA.16816.F32.BF16 R4, R68, R38, R4 ;  /* 0x000000264404723c */ /* 0x002fe40000041804 */
[----:B------:R-:W1:Y:S01]  /*3830*/  MUFU.TANH R100, R100 ;  /* 0x0000006400647308 */ /* 0x000e620000002400 */
[----:B------:R-:W-:Y:S01]  /*3840*/  FMUL.FTZ R20, R20, UR4 ;  /* 0x0000000414147c20 */ /* 0x000fe20008410000 */
[----:B------:R-:W-:Y:S01]  /*3850*/  FMUL.FTZ R21, R21, UR4 ;  /* 0x0000000415157c20 */ /* 0x000fe20008410000 */
[----:B------:R-:W-:Y:S01]  /*3860*/  FMUL.FTZ R22, R22, UR4 ;  /* 0x0000000416167c20 */ /* 0x000fe20008410000 */
[----:B------:R-:W-:-:S02]  /*3870*/  FMUL.FTZ R23, R23, UR4 ;  /* 0x0000000417177c20 */ /* 0x000fc40008410000 */
[C---:B-----5:R-:W-:Y:S02]  /*3880*/  HMMA.16816.F32.BF16 R88, R104.reuse, R12, R88 ;  /* 0x0000000c6858723c */ /* 0x060fe40000041858 */
[----:B------:R-:W1:Y:S06]  /*3890*/  MUFU.TANH R181, R20 ;  /* 0x0000001400b57308 */ /* 0x000e6c0000002400 */
[----:B------:R-:W-:Y:S01]  /*38a0*/  HMMA.16816.F32.BF16 R84, R104, R14, R84 ;  /* 0x0000000e6854723c */ /* 0x000fe20000041854 */
[----:B------:R-:W5:Y:S01]  /*38b0*/  LDSM.16.M88.4 R12, [R120+0xb000] ;  /* 0x00b00000780c783b */ /* 0x000f620000000200 */
[----:B------:R-:W1:Y:S01]  /*38c0*/  MUFU.TANH R179, R21 ;  /* 0x0000001500b37308 */ /* 0x000e620000002400 */
[----:B------:R-:W-:Y:S01]  /*38d0*/  FMUL.FTZ R4, R4, UR4 ;  /* 0x0000000404047c20 */ /* 0x000fe20008410000 */
[----:B------:R-:W-:Y:S01]  /*38e0*/  FMUL.FTZ R5, R5, UR4 ;  /* 0x0000000405057c20 */ /* 0x000fe20008410000 */
[----:B------:R-:W-:Y:S01]  /*38f0*/  FMUL.FTZ R205, R6, UR4 ;  /* 0x0000000406cd7c20 */ /* 0x000fe20008410000 */
[----:B------:R-:W-:Y:S01]  /*3900*/  FMUL.FTZ R201, R7, UR4 ;  /* 0x0000000407c97c20 */ /* 0x000fe20008410000 */
[----:B---3--:R-:W-:Y:S01]  /*3910*/  SHF.R.U32.HI R0, RZ, 0x2, R210 ;  /* 0x00000002ff007819 */ /* 0x008fe200000116d2 */
[----:B--2---:R-:W-:Y:S02]  /*3920*/  HMMA.16816.F32.BF16 R96, R72, R28, R96 ;  /* 0x0000001c4860723c */ /* 0x004fe40000041860 */
[----:B------:R-:W2:Y:S01]  /*3930*/  MUFU.TANH R235, R22 ;  /* 0x0000001600eb7308 */ /* 0x000ea20000002400 */
[----:B------:R-:W-:-:S05]  /*3940*/  LOP3.LUT R0, R0, 0x7, RZ, 0xc0, !PT ;  /* 0x0000000700007812 */ /* 0x000fca00078ec0ff */
[----:B------:R-:W-:Y:S01]  /*3950*/  HMMA.16816.F32.BF16 R92, R72, R30, R92 ;  /* 0x0000001e485c723c */ /* 0x000fe2000004185c */
[----:B------:R-:W3:Y:S01]  /*3960*/  LDSM.16.M88.4 R28, [R120+0xb800] ;  /* 0x00b80000781c783b */ /* 0x000ee20000000200 */
[----:B------:R1:W1:Y:S06]  /*3970*/  MUFU.TANH R185, R23 ;  /* 0x0000001700b97308 */ /* 0x00026c0000002400 */
[C---:B----4-:R-:W-:Y:S02]  /*3980*/  HMMA.16816.F32.BF16 R80, R104.reuse, R16, R80 ;  /* 0x000000106850723c */ /* 0x050fe40000041850 */
[----:B------:R-:W4:Y:S06]  /*3990*/  MUFU.TANH R231, R4 ;  /* 0x0000000400e77308 */ /* 0x000f2c0000002400 */
[----:B------:R-:W-:Y:S02]  /*39a0*/  HMMA.16816.F32.BF16 R76, R104, R18, R76 ;  /* 0x00000012684c723c */ /* 0x000fe4000004184c */
[----:B------:R2:W2:Y:S01]  /*39b0*/  MUFU.TANH R199, R5 ;  /* 0x0000000500c77308 */ /* 0x0004a20000002400 */
[----:B-1----:R-:W1:Y:S05]  /*39c0*/  LDSM.16.M88.4 R20, [R137+0xb000] ;  /* 0x00b000008914783b */ /* 0x002e6a0000000200 */
[----:B------:R-:W-:Y:S02]  /*39d0*/  HMMA.16816.F32.BF16 R64, R68, R48, R64 ;  /* 0x000000304440723c */ /* 0x000fe40000041840 */
[----:B------:R-:W1:Y:S06]  /*39e0*/  MUFU.TANH R48, R33 ;  /* 0x0000002100307308 */ /* 0x000e6c0000002400 */
[C---:B------:R-:W-:Y:S02]  /*39f0*/  HMMA.16816.F32.BF16 R96, R60.reuse, R8, R96 ;  /* 0x000000083c60723c */ /* 0x040fe40000041860 */
[----:B------:R4:W1:Y:S01]  /*3a00*/  MUFU.TANH R49, R34 ;  /* 0x0000002200317308 */ /* 0x0008620000002400 */
[----:B--2---:R-:W2:Y:S05]  /*3a10*/  LDSM.16.M88.4 R4, [R137+0xb800] ;  /* 0x00b800008904783b */ /* 0x004eaa0000000200 */
[----:B------:R-:W-:Y:S01]  /*3a20*/  HMMA.16816.F32.BF16 R92, R60, R10, R92 ;  /* 0x0000000a3c5c723c */ /* 0x000fe2000004185c */
[----:B------:R-:W-:Y:S01]  /*3a30*/  LDSM.16.M88.4 R8, [R133+0xb000] ;  /* 0x00b000008508783b */ /* 0x000fe20000000200 */
[----:B------:R-:W1:Y:S01]  /*3a40*/  MUFU.TANH R101, R101 ;  /* 0x0000006500657308 */ /* 0x000e620000002400 */
[----:B------:R-:W-:Y:S01]  /*3a50*/  FMUL.FTZ R50, R65, UR4 ;  /* 0x0000000441327c20 */ /* 0x000fe20008410000 */
[----:B------:R-:W-:Y:S01]  /*3a60*/  FMUL.FTZ R65, R66, UR4 ;  /* 0x0000000442417c20 */ /* 0x000fe20008410000 */
[----:B------:R-:W-:Y:S01]  /*3a70*/  FMUL.FTZ R64, R64, UR4 ;  /* 0x0000000440407c20 */ /* 0x000fe20008410000 */
[----:B------:R-:W-:-:S02]  /*3a80*/  FMUL.FTZ R66, R67, UR4 ;  /* 0x0000000443427c20 */ /* 0x000fc40008410000 */
[C---:B-----5:R-:W-:Y:S02]  /*3a90*/  HMMA.16816.F32.BF16 R88, R72.reuse, R12, R88 ;  /* 0x0000000c4858723c */ /* 0x060fe40000041858 */
[----:B------:R-:W1:Y:S01]  /*3aa0*/  MUFU.TANH R102, R102 ;  /* 0x0000006600667308 */ /* 0x000e620000002400 */
[----:B----4-:R-:W4:Y:S05]  /*3ab0*/  LDSM.16.M88.4 R32, [R133+0xa800] ;  /* 0x00a800008520783b */ /* 0x010f2a0000000200 */
[----:B------:R-:W-:Y:S01]  /*3ac0*/  HMMA.16816.F32.BF16 R84, R72, R14, R84 ;  /* 0x0000000e4854723c */ /* 0x000fe20000041854 */
[----:B------:R-:W5:Y:S01]  /*3ad0*/  LDSM.16.M88.4 R12, [R133+0xb800] ;  /* 0x00b80000850c783b */ /* 0x000f620000000200 */
[----:B------:R-:W1:Y:S01]  /*3ae0*/  MUFU.TANH R103, R103 ;  /* 0x0000006700677308 */ /* 0x000e620000002400 */
[----:B------:R-:W-:-:S05]  /*3af0*/  DEPBAR.LE SB0, 0x0 ;  /* 0x000080000000791a */ /* 0x000fca0000000000 */
[C---:B---3--:R-:W-:Y:S02]  /*3b00*/  HMMA.16816.F32.BF16 R80, R72.reuse, R28, R80 ;  /* 0x0000001c4850723c */ /* 0x048fe40000041850 */
[----:B------:R-:W3:Y:S06]  /*3b10*/  MUFU.TANH R64, R64 ;  /* 0x0000004000407308 */ /* 0x000eec0000002400 */
[----:B------:R-:W-:Y:S02]  /*3b20*/  HMMA.16816.F32.BF16 R76, R72, R30, R76 ;  /* 0x0000001e484c723c */ /* 0x000fe4000004184c */
[----:B------:R-:W2:Y:S06]  /*3b30*/  MUFU.TANH R50, R50 ;  /* 0x0000003200327308 */ /* 0x000eac0000002400 */
[C---:B-1----:R-:W-:Y:S02]  /*3b40*/  HMMA.16816.F32.BF16 R88, R60.reuse, R20, R88 ;  /* 0x000000143c58723c */ /* 0x042fe40000041858 */
[----:B------:R-:W1:Y:S06]  /*3b50*/  MUFU.TANH R65, R65 ;  /* 0x0000004100417308 */ /* 0x000e6c0000002400 */
[C---:B------:R-:W-:Y:S02]  /*3b60*/  HMMA.16816.F32.BF16 R84, R60.reuse, R22, R84 ;  /* 0x000000163c54723c */ /* 0x040fe40000041854 */
[----:B------:R-:W1:Y:S06]  /*3b70*/  MUFU.TANH R66, R66 ;  /* 0x0000004200427308 */ /* 0x000e6c0000002400 */
[----:B--2---:R-:W-:Y:S01]  /*3b80*/  HMMA.16816.F32.BF16 R80, R60, R4, R80 ;  /* 0x000000043c50723c */ /* 0x004fe20000041850 */
[----:B------:R-:W-:Y:S01]  /*3b90*/  LOP3.LUT R4, R214, 0x1f0, RZ, 0xc0, !PT ;  /* 0x000001f0d6047812 */ /* 0x000fe200078ec0ff */
[----:B------:R-:W2:Y:S03]  /*3ba0*/  MUFU.TANH R205, R205 ;  /* 0x000000cd00cd7308 */ /* 0x000ea60000002400 */
[----:B------:R-:W-:-:S03]  /*3bb0*/  IADD3 R121, PT, PT, R4, 0x1, R121 ;  /* 0x0000000104797810 */ /* 0x000fc60007ffe079 */
[----:B------:R-:W-:Y:S01]  /*3bc0*/  HMMA.16816.F32.BF16 R76, R60, R6, R76 ;  /* 0x000000063c4c723c */ /* 0x000fe2000004184c */
[----:B------:R-:W-:Y:S01]  /*3bd0*/  IADD3 R0, PT, PT, -R46, R121, R0 ;  /* 0x000000792e007210 */ /* 0x000fe20007ffe100 */
[----:B------:R-:W1:Y:S03]  /*3be0*/  MUFU.TANH R201, R201 ;  /* 0x000000c900c97308 */ /* 0x000e660000002400 */
[----:B------:R-:W-:-:S03]  /*3bf0*/  IADD3 R0, PT, PT, R0, UR14, R47 ;  /* 0x0000000e00007c10 */ /* 0x000fc6000fffe02f */
[----:B------:R-:W-:Y:S01]  /*3c00*/  HMMA.16816.F32.BF16 R108, R68, R36, R108 ;  /* 0x00000024446c723c */ /* 0x000fe2000004186c */
[C---:B------:R-:W-:Y:S02]  /*3c10*/  VIMNMX R138, PT, PT, R0.reuse, R47, PT ;  /* 0x0000002f008a7248 */ /* 0x040fe40003fe0100 */
[----:B------:R-:W-:-:S05]  /*3c20*/  VIADDMNMX R0, R0, 0x8, R47, PT ;  /* 0x0000000800007846 */ /* 0x000fca000380012f */
[C---:B----4-:R-:W-:Y:S08]  /*3c30*/  HMMA.16816.F32.BF16 R96, R68.reuse, R32, R96 ;  /* 0x000000204460723c */ /* 0x050ff00000041860 */
[C---:B------:R-:W-:Y:S03]  /*3c40*/  HMMA.16816.F32.BF16 R92, R68.reuse, R34, R92 ;  /* 0x00000022445c723c */ /* 0x040fe6000004185c */
        /* <DEDUP_REMOVED lines=73> */
.L_x_2963:
        /* <DEDUP_REMOVED lines=59> */
.L_x_2964:
        /* <DEDUP_REMOVED lines=36> */
.L_x_2962:
[----:B------:R-:W-:Y:S01]  /*46d0*/  IMAD.SHL.U32 R31, R210, 0x2, RZ ;  /* 0x00000002d21f7824 */ /* 0x000fe200078e00ff */
[----:B------:R-:W3:Y:S01]  /*46e0*/  LDCU UR4, c[0x0][0x45c] ;  /* 0x00008b80ff0477ac */ /* 0x000ee20008000800 */
[----:B------:R-:W-:-:S03]  /*46f0*/  LOP3.LUT R184, R3, 0x200, R44, 0xf8, !PT ;  /* 0x0000020003b87812 */ /* 0x000fc600078ef82c */
[----:B------:R-:W-:Y:S02]  /*4700*/  LOP3.LUT R31, R31, 0x6, RZ, 0xc0, !PT ;  /* 0x000000061f1f7812 */ /* 0x000fe400078ec0ff */
[----:B------:R-:W-:-:S03]  /*4710*/  LEA R211, R184, UR5, 0x1 ;  /* 0x00000005b8d37c11 */ /* 0x000fc6000f8e08ff */
[----:B------:R-:W-:Y:S02]  /*4720*/  IMAD R31, R150, 0x80, R31 ;  /* 0x00000080961f7824 */ /* 0x000fe400078e021f */
[----:B------:R-:W-:Y:S01]  /*4730*/  VIADD R67, R211, 0xc040 ;  /* 0x0000c040d3437836 */ /* 0x000fe20000000000 */
[----:B------:R-:W-:Y:S01]  /*4740*/  LDSM.16.MT88.4 R124, [R211+0xc000] ;  /* 0x00c00000d37c783b */ /* 0x000fe20000004200 */
[C---:B--2---:R-:W-:Y:S02]  /*4750*/  VIADD R7, R31.reuse, 0x1 ;  /* 0x000000011f077836 */ /* 0x044fe40000000000 */
[C---:B------:R-:W-:Y:S01]  /*4760*/  VIADD R5, R31.reuse, 0x8 ;  /* 0x000000081f057836 */ /* 0x040fe20000000000 */
[----:B----4-:R-:W-:Y:S01]  /*4770*/  LDSM.16.MT88.4 R92, [R211+0x10000] ;  /* 0x01000000d35c783b */ /* 0x010fe20000004200 */
[----:B------:R-:W-:Y:S01]  /*4780*/  VIADD R11, R31, 0x11 ;  /* 0x000000111f0b7836 */ /* 0x000fe20000000000 */
[----:B------:R-:W-:Y:S01]  /*4790*/  ISETP.GE.AND P6, PT, R7, R138, PT ;  /* 0x0000008a0700720c */ /* 0x000fe20003fc6270 */
[----:B------:R-:W-:Y:S01]  /*47a0*/  VIADD R9, R31, 0x18 ;  /* 0x000000181f097836 */ /* 0x000fe20000000000 */
[----:B------:R-:W-:Y:S01]  /*47b0*/  ISETP.GE.AND P4, PT, R7, R0, PT ;  /* 0x000000000700720c */ /* 0x000fe20003f86270 */
[----:B------:R-:W-:Y:S01]  /*47c0*/  VIADD R7, R31, 0x9 ;  /* 0x000000091f077836 */ /* 0x000fe20000000000 */
[----:B------:R-:W-:Y:S01]  /*47d0*/  ISETP.GE.AND P3, PT, R5, R138, PT ;  /* 0x0000008a0500720c */ /* 0x000fe20003f66270 */
[----:B------:R-:W-:Y:S01]  /*47e0*/  VIADD R13, R31, 0x19 ;  /* 0x000000191f0d7836 */ /* 0x000fe20000000000 */
[----:B------:R-:W-:Y:S01]  /*47f0*/  ISETP.GE.AND P2, PT, R5, R0, PT ;  /* 0x000000000500720c */ /* 0x000fe20003f46270 */
[C---:B------:R-:W-:Y:S01]  /*4800*/  VIADD R5, R31.reuse, 0x10 ;  /* 0x000000101f057836 */ /* 0x040fe20000000000 */
[----:B------:R-:W-:Y:S01]  /*4810*/  FSEL R23, R116, -INF , !P6 ;  /* 0xff80000074177808 */ /* 0x000fe20007000000 */
        /* <DEDUP_REMOVED lines=8> */
[----:B------:R-:W-:Y:S01]  /*48a0*/  IMAD.IADD R146, R140, 0x1, R211 ;  /* 0x000000018c927824 */ /* 0x000fe200078e02d3 */
[----:B------:R-:W-:-:S02]  /*48b0*/  FSEL R29, R52, -INF , !P3 ;  /* 0xff800000341d7808 */ /* 0x000fc40005800000 */
[----:B------:R-:W-:Y:S02]  /*48c0*/  ISETP.GE.AND P3, PT, R5, R0, PT ;  /* 0x000000000500720c */ /* 0x000fe40003f66270 */
[----:B------:R-:W-:Y:S01]  /*48d0*/  FSEL R5, R54, -INF , !P2 ;  /* 0xff80000036057808 */ /* 0x000fe20005000000 */
[----:B------:R-:W-:Y:S01]  /*48e0*/  LDSM.16.MT88.4 R84, [R146+0x10000] ;  /* 0x010000009254783b */ /* 0x000fe20000004200 */
[----:B------:R-:W-:Y:S02]  /*48f0*/  ISETP.GE.AND P2, PT, R11, R138, PT ;  /* 0x0000008a0b00720c */ /* 0x000fe40003f46270 */
[----:B------:R-:W-:Y:S02]  /*4900*/  FSEL R21, R53, -INF , !P1 ;  /* 0xff80000035157808 */ /* 0x000fe40004800000 */
        /* <DEDUP_REMOVED lines=9> */
[----:B------:R-:W-:Y:S02]  /*49a0*/  ISETP.GE.AND P2, PT, R13, R0, PT ;  /* 0x000000000d00720c */ /* 0x000fe40003f46270 */
[----:B------:R-:W-:Y:S02]  /*49b0*/  FSEL R59, R59, -INF , !P1 ;  /* 0xff8000003b3b7808 */ /* 0x000fe40004800000 */
[----:B------:R-:W-:Y:S02]  /*49c0*/  FSEL R17, R40, -INF , !P6 ;  /* 0xff80000028117808 */ /* 0x000fe40007000000 */
[----:B------:R-:W-:Y:S02]  /*49d0*/  FSEL R13, R42, -INF , !P4 ;  /* 0xff8000002a0d7808 */ /* 0x000fe40006000000 */
[C---:B------:R-:W-:Y:S02]  /*49e0*/  ISETP.GE.AND P1, PT, R11.reuse, R138, PT ;  /* 0x0000008a0b00720c */ /* 0x040fe40003f26270 */
[----:B------:R-:W-:-:S02]  /*49f0*/  ISETP.GE.AND P6, PT, R11, R0, PT ;  /* 0x000000000b00720c */ /* 0x000fc40003fc6270 */
[----:B------:R-:W-:Y:S02]  /*4a00*/  ISETP.GE.AND P4, PT, R15, R138, PT ;  /* 0x0000008a0f00720c */ /* 0x000fe40003f86270 */
[----:B------:R-:W-:Y:S02]  /*4a10*/  FSEL R11, R41, -INF , !P3 ;  /* 0xff800000290b7808 */ /* 0x000fe40005800000 */
[----:B------:R-:W-:Y:S02]  /*4a20*/  ISETP.GE.AND P3, PT, R15, R0, PT ;  /* 0x000000000f00720c */ /* 0x000fe40003f66270 */
[----:B------:R-:W-:Y:S02]  /*4a30*/  FSEL R53, R100, -INF , !P1 ;  /* 0xff80000064357808 */ /* 0x000fe40004800000 */
[----:B------:R-:W-:Y:S02]  /*4a40*/  FSEL R47, R102, -INF , !P6 ;  /* 0xff800000662f7808 */ /* 0x000fe40007000000 */
[----:B------:R-:W-:-:S02]  /*4a50*/  FSEL R243, R101, -INF , !P4 ;  /* 0xff80000065f37808 */ /* 0x000fc40006000000 */
[----:B------:R-:W-:Y:S02]  /*4a60*/  FSEL R15, R43, -INF , !P2 ;  /* 0xff8000002b0f7808 */ /* 0x000fe40005000000 */
[----:B------:R-:W-:Y:S02]  /*4a70*/  ISETP.GE.AND P1, PT, R35, R0, PT ;  /* 0x000000002300720c */ /* 0x000fe40003f26270 */
[C---:B------:R-:W-:Y:S02]  /*4a80*/  ISETP.GE.AND P6, PT, R33.reuse, R138, PT ;  /* 0x0000008a2100720c */ /* 0x040fe40003fc6270 */
[----:B------:R-:W-:Y:S01]  /*4a90*/  ISETP.GE.AND P4, PT, R33, R0, PT ;  /* 0x000000002100720c */ /* 0x000fe20003f86270 */
[----:B------:R-:W-:Y:S01]  /*4aa0*/  VIADD R33, R31, 0x31 ;  /* 0x000000311f217836 */ /* 0x000fe20000000000 */
        /* <DEDUP_REMOVED lines=13> */
[----:B-1----:R-:W-:Y:S02]  /*4b80*/  FSEL R237, R65, -INF , !P2 ;  /* 0xff80000041ed7808 */ /* 0x002fe40005000000 */
[----:B------:R-:W-:Y:S02]  /*4b90*/  FSEL R41, R117, -INF , !P4 ;  /* 0xff80000075297808 */ /* 0x000fe40006000000 */
[----:B------:R-:W-:Y:S01]  /*4ba0*/  FSEL R241, R64, -INF , !P3 ;  /* 0xff80000040f17808 */ /* 0x000fe20005800000 */
[----:B------:R-:W-:Y:S01]  /*4bb0*/  LDSM.16.MT88.4 R116, [R146+0xc000] ;  /* 0x00c000009274783b */ /* 0x000fe20000004200 */
[----:B------:R-:W-:-:S02]  /*4bc0*/  ISETP.GE.AND P2, PT, R33, R138, PT ;  /* 0x0000008a2100720c */ /* 0x000fc40003f46270 */
[----:B------:R-:W-:Y:S01]  /*4bd0*/  ISETP.GE.AND P1, PT, R33, R0, PT ;  /* 0x000000002100720c */ /* 0x000fe20003f26270 */
[----:B------:R-:W-:Y:S01]  /*4be0*/  VIADD R33, R31, 0x41 ;  /* 0x000000411f217836 */ /* 0x000fe20000000000 */
        /* <DEDUP_REMOVED lines=48> */
[----:B------:R-:W-:Y:S02]  /*4ef0*/  ISETP.GE.AND P2, PT, R33, R0, PT ;  /* 0x000000002100720c */ /* 0x000fe40003f46270 */
[----:B------:R-:W-:-:S02]  /*4f00*/  FSEL R33, R112, -INF , !P4 ;  /* 0xff80000070217808 */ /* 0x000fc40006000000 */
[----:B------:R-:W-:Y:S02]  /*4f10*/  FSEL R187, R187, -INF , !P6 ;  /* 0xff800000bbbb7808 */ /* 0x000fe40007000000 */
[----:B------:R-:W-:Y:S02]  /*4f20*/  FMNMX3.FTZ R4, R33, R23, R29, !PT ;  /* 0x0000001721047276 */ /* 0x000fe4000781001d */
[----:B------:R-:W-:Y:S02]  /*4f30*/  ISETP.GE.AND P6, PT, R31, R0, PT ;  /* 0x000000001f00720c */ /* 0x000fe40003fc6270 */
[----:B------:R-:W-:Y:S02]  /*4f40*/  FMNMX3.FTZ R4, R4, R21, R19, !PT ;  /* 0x0000001504047276 */ /* 0x000fe40007810013 */
[----:B------:R-:W-:Y:S02]  /*4f50*/  FSEL R113, R113, -INF , !P6 ;  /* 0xff80000071717808 */ /* 0x000fe40007000000 */
[----:B------:R-:W-:-:S02]  /*4f60*/  FMNMX3.FTZ R4, R4, R57, R17, !PT ;  /* 0x0000003904047276 */ /* 0x000fc40007810011 */
[----:B------:R-:W-:Y:S02]  /*4f70*/  FMNMX3.FTZ R6, R113, R7, R5, !PT ;  /* 0x0000000771067276 */ /* 0x000fe40007810005 */
[----:B------:R-:W-:Y:S02]  /*4f80*/  FMNMX3.FTZ R4, R4, R11, R53, !PT ;  /* 0x0000000b04047276 */ /* 0x000fe40007810035 */
[----:B------:R-:W-:Y:S02]  /*4f90*/  FMNMX3.FTZ R6, R6, R55, R9, !PT ;  /* 0x0000003706067276 */ /* 0x000fe40007810009 */
[----:B------:R-:W-:Y:S02]  /*4fa0*/  FMNMX3.FTZ R4, R4, R243, R245, !PT ;  /* 0x000000f304047276 */ /* 0x000fe400078100f5 */
[----:B------:R-:W-:Y:S02]  /*4fb0*/  FMNMX3.FTZ R6, R6, R59, R13, !PT ;  /* 0x0000003b06067276 */ /* 0x000fe4000781000d */
[----:B------:R-:W-:-:S02]  /*4fc0*/  FMNMX3.FTZ R4, R4, R49, R241, !PT ;  /* 0x0000003104047276 */ /* 0x000fc400078100f1 */
        /* <DEDUP_REMOVED lines=10> */
[----:B------:R-:W-:Y:S02]  /*5070*/  FSEL R177, R177, -INF , !P3 ;  /* 0xff800000b1b17808 */ /* 0x000fe40005800000 */
[C---:B------:R-:W-:Y:S02]  /*5080*/  ISETP.GE.AND P2, PT, R35.reuse, R138, PT ;  /* 0x0000008a2300720c */ /* 0x040fe40003f46270 */
[----:B------:R-:W-:Y:S01]  /*5090*/  ISETP.GE.AND P4, PT, R35, R0, PT ;  /* 0x000000002300720c */ /* 0x000fe20003f86270 */
[----:B------:R-:W-:Y:S01]  /*50a0*/  VIADD R35, R31, 0x70 ;  /* 0x000000701f237836 */ /* 0x000fe20000000000 */
[----:B------:R-:W-:-:S02]  /*50b0*/  ISETP.GE.AND P3, PT, R37, R138, PT ;  /* 0x0000008a2500720c */ /* 0x000fc40003f66270 */
        /* <DEDUP_REMOVED lines=8> */
[----:B------:R-:W-:Y:S02]  /*5140*/  ISETP.GE.AND P6, PT, R37, R0, PT ;  /* 0x000000002500720c */ /* 0x000fe40003fc6270 */
[----:B------:R-:W-:Y:S01]  /*5150*/  FMNMX3.FTZ R6, R6, R183, R235, !PT ;  /* 0x000000b706067276 */ /* 0x000fe200078100eb */
[----:B------:R-:W-:Y:S01]  /*5160*/  LDSM.16.MT88.4 R36, [R146+0xc800] ;  /* 0x00c800009224783b */ /* 0x000fe20000004200 */
        /* <DEDUP_REMOVED lines=11> */
[----:B------:R-:W-:-:S02]  /*5220*/  ISETP.GE.AND P1, PT, R35, R138, PT ;  /* 0x0000008a2300720c */ /* 0x000fc40003f26270 */
[----:B------:R-:W-:Y:S02]  /*5230*/  FMNMX3.FTZ R4, R4, R175, R173, !PT ;  /* 0x000000af04047276 */ /* 0x000fe400078100ad */
[----:B------:R-:W-:Y:S02]  /*5240*/  FMNMX3.FTZ R6, R6, R201, R193, !PT ;  /* 0x000000c906067276 */ /* 0x000fe400078100c1 */
[----:B------:R-:W-:Y:S02]  /*5250*/  FSEL R159, R159, -INF , !P6 ;  /* 0xff8000009f9f7808 */ /* 0x000fe40007000000 */
[----:B------:R-:W-:Y:S02]  /*5260*/  FSEL R157, R157, -INF , !P1 ;  /* 0xff8000009d9d7808 */ /* 0x000fe40004800000 */
[----:B------:R-:W-:Y:S02]  /*5270*/  FMNMX3.FTZ R4, R4, R171, R161, !PT ;  /* 0x000000ab04047276 */ /* 0x000fe400078100a1 */
[----:B------:R-:W-:-:S02]  /*5280*/  FMNMX3.FTZ R6, R6, R191, R189, !PT ;  /* 0x000000bf06067276 */ /* 0x000fc400078100bd */
[----:B------:R-:W-:Y:S02]  /*5290*/  FMNMX3.FTZ R8, R4, R159, R157, !PT ;  /* 0x0000009f04087276 */ /* 0x000fe4000781009d */
[----:B------:R-:W-:Y:S02]  /*52a0*/  FMNMX3.FTZ R4, R6, R187, R169, !PT ;  /* 0x000000bb06047276 */ /* 0x000fe400078100a9 */
[----:B------:R-:W-:Y:S02]  /*52b0*/  ISETP.GE.AND P1, PT, R35, R0, PT ;  /* 0x000000002300720c */ /* 0x000fe40003f26270 */
[----:B------:R-:W-:Y:S02]  /*52c0*/  FSEL R163, R163, -INF , !P4 ;  /* 0xff800000a3a37808 */ /* 0x000fe40006000000 */
[----:B------:R-:W-:Y:S02]  /*52d0*/  FSEL R153, R153, -INF , !P3 ;  /* 0xff80000099997808 */ /* 0x000fe40005800000 */
[----:B------:R-:W-:-:S02]  /*52e0*/  FMNMX3.FTZ R4, R4, R167, R165, !PT ;  /* 0x000000a704047276 */ /* 0x000fc400078100a5 */
[C---:B------:R-:W-:Y:S02]  /*52f0*/  ISETP.GE.AND P6, PT, R31.reuse, R138, PT ;  /* 0x0000008a1f00720c */ /* 0x040fe40003fc6270 */
[----:B------:R-:W-:Y:S02]  /*5300*/  ISETP.GE.AND P4, PT, R31, R0, PT ;  /* 0x000000001f00720c */ /* 0x000fe40003f86270 */
[----:B------:R-:W-:Y:S02]  /*5310*/  FSEL R151, R151, -INF , !P2 ;  /* 0xff80000097977808 */ /* 0x000fe40005000000 */
[----:B------:R-:W-:Y:S02]  /*5320*/  FSEL R149, R149, -INF , !P1 ;  /* 0xff80000095957808 */ /* 0x000fe40004800000 */
[----:B------:R-:W-:Y:S02]  /*5330*/  FMNMX3.FTZ R4, R4, R163, R153, !PT ;  /* 0x000000a304047276 */ /* 0x000fe40007810099 */
[----:B------:R-:W-:-:S02]  /*5340*/  FSEL R155, R155, -INF , !P6 ;  /* 0xff8000009b9b7808 */ /* 0x000fc40007000000 */
[----:B------:R-:W-:Y:S02]  /*5350*/  FSEL R147, R147, -INF , !P4 ;  /* 0xff80000093937808 */ /* 0x000fe40006000000 */
[----:B------:R-:W-:Y:S02]  /*5360*/  FMNMX3.FTZ R4, R4, R151, R149, !PT ;  /* 0x0000009704047276 */ /* 0x000fe40007810095 */
[----:B------:R-:W-:Y:S02]  /*5370*/  FMNMX.FTZ R6, R155, R8, !PT ;  /* 0x000000089b067209 */ /* 0x000fe40007810000 */
[----:B------:R-:W-:-:S03]  /*5380*/  FMNMX.FTZ R8, R147, R4, !PT ;  /* 0x0000000493087209 */ /* 0x000fc60007810000 */
[----:B------:R-:W1:Y:S04]  /*5390*/  SHFL.BFLY PT, R35, R6, 0x2, 0x1f ;  /* 0x0c401f0006237f89 */ /* 0x000e6800000e0000 */
[----:B------:R-:W2:Y:S01]  /*53a0*/  SHFL.BFLY PT, R31, R8, 0x2, 0x1f ;  /* 0x0c401f00081f7f89 */ /* 0x000ea200000e0000 */
[----:B-1----:R-:W-:Y:S02]  /*53b0*/  FMNMX.FTZ R35, R6, R35, !PT ;  /* 0x0000002306237209 */ /* 0x002fe40007810000 */
[----:B--2---:R-:W-:-:S03]  /*53c0*/  FMNMX.FTZ R31, R8, R31, !PT ;  /* 0x0000001f081f7209 */ /* 0x004fc60007810000 */
[----:B------:R-:W1:Y:S04]  /*53d0*/  SHFL.BFLY PT, R132, R35, 0x1, 0x1f ;  /* 0x0c201f0023847f89 */ /* 0x000e6800000e0000 */
[----:B------:R-:W2:Y:S01]  /*53e0*/  SHFL.BFLY PT, R4, R31, 0x1, 0x1f ;  /* 0x0c201f001f047f89 */ /* 0x000ea200000e0000 */
[----:B-1----:R-:W-:Y:S02]  /*53f0*/  FMNMX.FTZ R132, R35, R132, !PT ;  /* 0x0000008423847209 */ /* 0x002fe40007810000 */
[----:B--2---:R-:W-:Y:S01]  /*5400*/  FMNMX.FTZ R3, R31, R4, !PT ;  /* 0x000000041f037209 */ /* 0x004fe20007810000 */
[----:B------:R-:W-:Y:S02]  /*5410*/  VIADD R4, R211, 0xc000 ;  /* 0x0000c000d3047836 */ /* 0x000fe40000000000 */
[C---:B---3--:R-:W-:Y:S01]  /*5420*/  FMUL.FTZ R148, R132.reuse, UR4 ;  /* 0x0000000484947c20 */ /* 0x048fe20008410000 */
[----:B------:R-:W-:Y:S01]  /*5430*/  FSETP.NEU.FTZ.AND P1, PT, R132, -INF , PT ;  /* 0xff8000008400780b */ /* 0x000fe20003f3d000 */
[----:B------:R-:W-:-:S02]  /*5440*/  @P0 VIADD R67, R4, 0xffffffc0 ;  /* 0xffffffc004430836 */ /* 0x000fc40000000000 */
[C---:B------:R-:W-:Y:S01]  /*5450*/  FMUL.FTZ R144, R3.reuse, UR4 ;  /* 0x0000000403907c20 */ /* 0x040fe20008410000 */
[----:B------:R-:W-:Y:S01]  /*5460*/  FSEL R148, R148, RZ, P1 ;  /* 0x000000ff94947208 */ /* 0x000fe20000800000 */
[----:B------:R-:W-:Y:S01]  /*5470*/  IMAD.IADD R45, R140, 0x1, R67 ;  /* 0x000000018c2d7824 */ /* 0x000fe200078e0243 */
[----:B------:R-:W-:Y:S01]  /*5480*/  FSETP.NEU.FTZ.AND P1, PT, R3, -INF , PT ;  /* 0xff8000000300780b */ /* 0x000fe20003f3d000 */
[----:B------:R-:W-:Y:S02]  /*5490*/  LDSM.16.MT88.4 R108, [R67] ;  /* 0x00000000436c783b */ /* 0x000fe40000004200 */
[--C-:B------:R-:W-:Y:S01]  /*54a0*/  FFMA.FTZ R145, R33, UR4, -R148.reuse ;  /* 0x0000000421917c23 */ /* 0x100fe20008010894 */
[--C-:B------:R-:W-:Y:S01]  /*54b0*/  FFMA.FTZ R142, R23, UR4, -R148.reuse ;  /* 0x00000004178e7c23 */ /* 0x100fe20008010894 */
[----:B------:R-:W-:Y:S01]  /*54c0*/  FSEL R144, R144, RZ, P1 ;  /* 0x000000ff90907208 */ /* 0x000fe20000800000 */
[----:B------:R-:W1:Y:S01]  /*54d0*/  LDSM.16.MT88.4 R100, [R45] ;  /* 0x000000002d64783b */ /* 0x000e620000004200 */
[--C-:B------:R-:W-:Y:S01]  /*54e0*/  FFMA.FTZ R65, R29, UR4, -R148.reuse ;  /* 0x000000041d417c23 */ /* 0x100fe20008010894 */
[----:B------:R-:W-:Y:S01]  /*54f0*/  FFMA.FTZ R64, R21, UR4, -R148 ;  /* 0x0000000415407c23 */ /* 0x000fe20008010894 */
[----:B------:R-:W-:Y:S01]  /*5500*/  MUFU.EX2 R145, R145 ;  /* 0x0000009100917308 */ /* 0x000fe20000000800 */
[--C-:B------:R-:W-:Y:S01]  /*5510*/  FFMA.FTZ R66, R7, UR4, -R144.reuse ;  /* 0x0000000407427c23 */ /* 0x100fe20008010890 */
[--C-:B------:R-:W-:Y:S01]  /*5520*/  FFMA.FTZ R63, R5, UR4, -R144.reuse ;  /* 0x00000004053f7c23 */ /* 0x100fe20008010890 */
[----:B------:R-:W2:Y:S01]  /*5530*/  LDSM.16.MT88.4 R76, [R67+0x4000] ;  /* 0x00400000434c783b */ /* 0x000ea20000004200 */
[--C-:B------:R-:W-:Y:S01]  /*5540*/  FFMA.FTZ R143, R113, UR4, -R144.reuse ;  /* 0x00000004718f7c23 */ /* 0x100fe20008010890 */
[----:B------:R-:W-:Y:S01]  /*5550*/  FFMA.FTZ R62, R55, UR4, -R144 ;  /* 0x00000004373e7c23 */ /* 0x000fe20008010890 */
[----:B------:R-:W3:Y:S01]  /*5560*/  MUFU.EX2 R142, R142 ;  /* 0x0000008e008e7308 */ /* 0x000ee20000000800 */
[----:B------:R-:W4:Y:S01]  /*5570*/  LDSM.16.MT88.4 R4, [R45+0x4000] ;  /* 0x004000002d04783b */ /* 0x000f220000004200 */
[----:B------:R-:W-:Y:S01]  /*5580*/  FFMA.FTZ R56, R11, UR4, -R148 ;  /* 0x000000040b387c23 */ /* 0x000fe20008010894 */
[----:B------:R-:W-:Y:S01]  /*5590*/  FFMA.FTZ R40, R9, UR4, -R144 ;  /* 0x0000000409287c23 */ /* 0x000fe20008010890 */
[----:B------:R-:W-:Y:S01]  /*55a0*/  MUFU.EX2 R65, R65 ;  /* 0x0000004100417308 */ /* 0x000fe20000000800 */
[----:B------:R-:W5:Y:S01]  /*55b0*/  LDSM.16.MT88.4 R8, [R45+0x800] ;  /* 0x000800002d08783b */ /* 0x000f620000004200 */
[--C-:B------:R-:W-:Y:S01]  /*55c0*/  FFMA.FTZ R60, R57, UR4, -R148.reuse ;  /* 0x00000004393c7c23 */ /* 0x100fe20008010894 */
[--C-:B------:R-:W-:Y:S01]  /*55d0*/  FFMA.FTZ R61, R19, UR4, -R148.reuse ;  /* 0x00000004133d7c23 */ /* 0x100fe20008010894 */
[----:B------:R-:W3:Y:S01]  /*55e0*/  MUFU.EX2 R64, R64 ;  /* 0x0000004000407308 */ /* 0x000ee20000000800 */
[----:B------:R-:W-:Y:S01]  /*55f0*/  FFMA.FTZ R57, R17, UR4, -R148 ;  /* 0x0000000411397c23 */ /* 0x000fe20008010894 */
[--C-:B------:R-:W-:Y:S01]  /*5600*/  FFMA.FTZ R58, R59, UR4, -R144.reuse ;  /* 0x000000043b3a7c23 */ /* 0x100fe20008010890 */
[--C-:B------:R-:W-:Y:S01]  /*5610*/  FFMA.FTZ R55, R13, UR4, -R144.reuse ;  /* 0x000000040d377c23 */ /* 0x100fe20008010890 */
[----:B------:R-:W-:Y:S01]  /*5620*/  MUFU.EX2 R143, R143 ;  /* 0x0000008f008f7308 */ /* 0x000fe20000000800 */
[--C-:B------:R-:W-:Y:S01]  /*5630*/  FFMA.FTZ R54, R15, UR4, -R144.reuse ;  /* 0x000000040f367c23 */ /* 0x100fe20008010890 */
[----:B---3--:R-:W-:Y:S01]  /*5640*/  F2FP.BF16.F32.PACK_AB R68, R142, R145 ;  /* 0x000000918e44723e */ /* 0x008fe200000010ff */
[----:B------:R-:W3:Y:S01]  /*5650*/  LDSM.16.MT88.4 R12, [R67+0x4800] ;  /* 0x00480000430c783b */ /* 0x000ee20000004200 */
[----:B------:R-:W1:Y:S01]  /*5660*/  MUFU.EX2 R66, R66 ;  /* 0x0000004200427308 */ /* 0x000e620000000800 */
[----:B------:R-:W-:Y:S01]  /*5670*/  FFMA.FTZ R50, R51, UR4, -R144 ;  /* 0x0000000433327c23 */ /* 0x000fe20008010890 */
[--C-:B------:R-:W-:Y:S01]  /*5680*/  FFMA.FTZ R53, R53, UR4, -R148.reuse ;  /* 0x0000000435357c23 */ /* 0x100fe20008010894 */
[----:B------:R-:W3:Y:S01]  /*5690*/  LDSM.16.MT88.4 R16, [R211+0x10800] ;  /* 0x01080000d310783b */ /* 0x000ee20000004200 */
[----:B------:R-:W-:Y:S01]  /*56a0*/  MUFU.EX2 R63, R63 ;  /* 0x0000003f003f7308 */ /* 0x000fe20000000800 */
[--C-:B------:R-:W-:Y:S01]  /*56b0*/  FFMA.FTZ R52, R243, UR4, -R148.reuse ;  /* 0x00000004f3347c23 */ /* 0x100fe20008010894 */
[----:B------:R-:W-:Y:S01]  /*56c0*/  F2FP.BF16.F32.PACK_AB R70, R64, R65 ;  /* 0x000000414046723e */ /* 0x000fe200000010ff */
[----:B------:R-:W-:Y:S01]  /*56d0*/  LDSM.16.MT88.4 R32, [R146+0x10800] ;  /* 0x010800009220783b */ /* 0x000fe20000004200 */
[----:B------:R-:W2:Y:S01]  /*56e0*/  MUFU.EX2 R62, R62 ;  /* 0x0000003e003e7308 */ /* 0x000ea20000000800 */
[----:B------:R-:W-:Y:S01]  /*56f0*/  FFMA.FTZ R48, R49, UR4, -R148 ;  /* 0x0000000431307c23 */ /* 0x000fe20008010894 */
        /* <DEDUP_REMOVED lines=77> */
[----:B----4-:R-:W-:-:S03]  /*5bd0*/  FFMA.FTZ R231, R155, UR4, -R148 ;  /* 0x000000049be77c23 */ /* 0x010fc60008010894 */
        /* <DEDUP_REMOVED lines=10> */
[----:B------:R-:W-:Y:S01]  /*5c80*/  HMMA.16816.F32.BF16 R72, R68, R4, RZ ;  /* 0x000000044448723c */ /* 0x000fe200000418ff */
        /* <DEDUP_REMOVED lines=8> */
[----:B----4-:R-:W-:Y:S01]  /*5d10*/  FFMA.FTZ R176, R167, UR4, -R144 ;  /* 0x00000004a7b07c23 */ /* 0x010fe20008010890 */
[----:B-----5:R-:W-:Y:S01]  /*5d20*/  F2FP.BF16.F32.PACK_AB R7, R54, R55 ;  /* 0x000000373607723e */ /* 0x020fe200000010ff */
        /* <DEDUP_REMOVED lines=9> */
[----:B------:R-:W-:Y:S02]  /*5dc0*/  MUFU.EX2 R178, R178 ;  /* 0x000000b200b27308 */ /* 0x000fe40000000800 */
[C---:B------:R-:W-:Y:S01]  /*5dd0*/  HMMA.16816.F32.BF16 R100, R4.reuse, R10, R100 ;  /* 0x0000000a0464723c */ /* 0x040fe20000041864 */
[----:B------:R-:W1:Y:S01]  /*5de0*/  LDSM.16.MT88.4 R8, [R45+0x4800] ;  /* 0x004800002d08783b */ /* 0x000e620000004200 */
[----:B------:R-:W-:Y:S06]  /*5df0*/  MUFU.EX2 R231, R231 ;  /* 0x000000e700e77308 */ /* 0x000fec0000000800 */
[----:B---3--:R-:W-:Y:S01]  /*5e00*/  HMMA.16816.F32.BF16 R80, R4, R12, R80 ;  /* 0x0000000c0450723c */ /* 0x008fe20000041850 */
        /* <DEDUP_REMOVED lines=27> */
[----:B---3--:R-:W-:Y:S01]  /*5fc0*/  F2FP.BF16.F32.PACK_AB R5, R50, R51 ;  /* 0x000000333205723e */ /* 0x008fe200000010ff */
[----:B------:R-:W-:Y:S01]  /*5fd0*/  FADD.FTZ R51, R51, R54 ;  /* 0x0000003633337221 */ /* 0x000fe20000010000 */
[----:B------:R-:W-:Y:S01]  /*5fe0*/  F2FP.BF16.F32.PACK_AB R6, R48, R49 ;  /* 0x000000313006723e */ /* 0x000fe200000010ff */
[----:B------:R-:W-:Y:S01]  /*5ff0*/  FADD.FTZ R52, R52, R53 ;  /* 0x0000003534347221 */ /* 0x000fe20000010000 */
[----:B----4-:R-:W-:Y:S01]  /*6000*/  F2FP.BF16.F32.PACK_AB R7, R46, R47 ;  /* 0x0000002f2e07723e */ /* 0x010fe200000010ff */
[----:B------:R-:W-:-:S04]  /*6010*/  FADD.FTZ R50, R50, R51 ;  /* 0x0000003332327221 */ /* 0x000fc80000010000 */
[----:B------:R-:W-:Y:S02]  /*6020*/  FADD.FTZ R47, R47, R50 ;  /* 0x000000322f2f7221 */ /* 0x000fe40000010000 */
[----:B-----5:R-:W-:Y:S02]  /*6030*/  HMMA.16816.F32.BF16 R120, R4, R36, R120 ;  /* 0x000000240478723c */ /* 0x020fe40000041878 */
[----:B------:R-:W-:-:S06]  /*6040*/  FADD.FTZ R46, R46, R47 ;  /* 0x0000002f2e2e7221 */ /* 0x000fcc0000010000 */
        /* <DEDUP_REMOVED lines=73> */
[----:B------:R-:W3:Y:S04]  /*64e0*/  MUFU.EX2 R43, R187 ;  /* 0x000000bb002b7308 */ /* 0x000ee80000000800 */
[----:B------:R-:W2:Y:S01]  /*64f0*/  MUFU.EX2 R42, R42 ;  /* 0x0000002a002a7308 */ /* 0x000ea20000000800 */
[C---:B----4-:R-:W-:Y:S08]  /*6500*/  HMMA.16816.F32.BF16 R120, R4.reuse, R32, R120 ;  /* 0x000000200478723c */ /* 0x050ff00000041878 */
[C---:B------:R-:W-:Y:S01]  /*6510*/  HMMA.16816.F32.BF16 R116, R4.reuse, R34, R116 ;  /* 0x000000220474723c */ /* 0x040fe20000041874 */
[----:B------:R-:W-:Y:S07]  /*6520*/  LDSM.16.MT88.4 R32, [R146+0x12800] ;  /* 0x012800009220783b */ /* 0x000fee0000004200 */
[C---:B-----5:R-:W-:Y:S08]  /*6530*/  HMMA.16816.F32.BF16 R88, R4.reuse, R28, R88 ;  /* 0x0000001c0458723c */ /* 0x060ff00000041858 */
        /* <DEDUP_REMOVED lines=18> */
[C---:B----4-:R-:W-:Y:S08]  /*6660*/  HMMA.16816.F32.BF16 R112, R4.reuse, R20, R112 ;  /* 0x000000140470723c */ /* 0x050ff00000041870 */
[C---:B------:R-:W-:Y:S01]  /*6670*/  HMMA.16816.F32.BF16 R108, R4.reuse, R22, R108 ;  /* 0x00000016046c723c */ /* 0x040fe2000004186c */
[----:B------:R-:W3:Y:S07]  /*6680*/  LDSM.16.MT88.4 R20, [R67+0x3000] ;  /* 0x003000004314783b */ /* 0x000eee0000004200 */
[C---:B-----5:R-:W-:Y:S08]  /*6690*/  HMMA.16816.F32.BF16 R96, R4.reuse, R16, R96 ;  /* 0x000000100460723c */ /* 0x060ff00000041860 */
        /* <DEDUP_REMOVED lines=81> */
[----:B------:R-:W3:Y:S02]  /*6bb0*/  LDSM.16.MT88.4 R16, [R67+0x7800] ;  /* 0x007800004310783b */ /* 0x000ee40000004200 */
[----:B------:R-:W-:-:S05]  /*6bc0*/  FADD.FTZ R41, R41, R172 ;  /* 0x000000ac29297221 */ /* 0x000fca0000010000 */
        /* <DEDUP_REMOVED lines=105> */
.L_x_2966:
[----:B------:R-:W-:Y:S01]  /*7260*/  UMOV UR4, URZ ;  /* 0x000000ff00047c82 */ /* 0x000fe20008000000 */
[----:B------:R-:W-:Y:S01]  /*7270*/  IMAD.SHL.U32 R4, R24, 0x80, RZ ;  /* 0x0000008018047824 */ /* 0x000fe200078e00ff */
[----:B------:R-:W-:-:S05]  /*7280*/  IADD3 R5, P1, PT, RZ, -UR4, RZ ;  /* 0x80000004ff057c10 */ /* 0x000fca000ff3e0ff */
[----:B------:R-:W-:-:S05]  /*7290*/  IMAD.X R4, RZ, RZ, ~R4, P1 ;  /* 0x000000ffff047224 */ /* 0x000fca00008e0e04 */
[----:B------:R-:W-:-:S04]  /*72a0*/  SHF.R.S64 R5, R5, 0x1f, R4 ;  /* 0x0000001f05057819 */ /* 0x000fc80000001004 */
[----:B------:R-:W-:-:S04]  /*72b0*/  IADD3 R220, P1, PT, R5, R220, RZ ;  /* 0x000000dc05dc7210 */ /* 0x000fc80007f3e0ff */
[----:B------:R-:W-:-:S09]  /*72c0*/  LEA.HI.X.SX32 R221, R4, R221, 0x1, P1 ;  /* 0x000000dd04dd7211 */ /* 0x000fd200008f0eff */
.L_x_2967:
        /* <DEDUP_REMOVED lines=44> */
[----:B------:R-:W1:Y:S03]  /*7590*/  LDCU UR4, c[0x0][0x50c] ;  /* 0x0000a180ff0477ac */ /* 0x000e660008000800 */
[----:B------:R-:W-:Y:S04]  /*75a0*/  LDGSTS.E.BYPASS.LTC128B.128 [R185+0xe000], desc[UR16][R12.64] ;  /* 0x0e0000000cb97fae */ /* 0x000fe8000b981a10 */
[----:B------:R2:W-:Y:S04]  /*75b0*/  LDGSTS.E.BYPASS.LTC128B.128 [R185+0x12000], desc[UR16][R12.64+0x80] ;  /* 0x120000800cb97fae */ /* 0x0005e8000b981a10 */
[----:B------:R-:W-:Y:S04]  /*75c0*/  LDGSTS.E.BYPASS.LTC128B.128 [R185+0xe800], desc[UR16][R16.64] ;  /* 0x0e80000010b97fae */ /* 0x000fe8000b981a10 */
[----:B------:R-:W-:Y:S04]  /*75d0*/  LDGSTS.E.BYPASS.LTC128B.128 [R185+0x12800], desc[UR16][R16.64+0x80] ;  /* 0x1280008010b97fae */ /* 0x000fe8000b981a10 */
[----:B------:R-:W-:Y:S04]  /*75e0*/  LDGSTS.E.BYPASS.LTC128B.128 [R185+0xf000], desc[UR16][R18.64] ;  /* 0x0f00000012b97fae */ /* 0x000fe8000b981a10 */
[----:B------:R-:W-:Y:S04]  /*75f0*/  LDGSTS.E.BYPASS.LTC128B.128 [R185+0x13000], desc[UR16][R18.64+0x80] ;  /* 0x1300008012b97fae */ /* 0x000fe8000b981a10 */
[----:B------:R-:W-:Y:S04]  /*7600*/  LDGSTS.E.BYPASS.LTC128B.128 [R185+0xf800], desc[UR16][R24.64] ;  /* 0x0f80000018b97fae */ /* 0x000fe8000b981a10 */
[----:B------:R3:W-:Y:S04]  /*7610*/  LDGSTS.E.BYPASS.LTC128B.128 [R185+0x13800], desc[UR16][R24.64+0x80] ;  /* 0x1380008018b97fae */ /* 0x0007e8000b981a10 */
[----:B------:R-:W-:Y:S04]  /*7620*/  LDSM.16.M88.4 R144, [R188] ;  /* 0x00000000bc90783b */ /* 0x000fe80000000200 */
[----:B------:R-:W4:Y:S04]  /*7630*/  LDSM.16.M88.4 R36, [R212+0x4000] ;  /* 0x00400000d424783b */ /* 0x000f280000000200 */
[----:B------:R-:W5:Y:S04]  /*7640*/  LDSM.16.M88.4 R28, [R212+0x4800] ;  /* 0x00480000d41c783b */ /* 0x000f680000000200 */
[----:B------:R-:W3:Y:S04]  /*7650*/  LDSM.16.M88.4 R20, [R212+0x5000] ;  /* 0x00500000d414783b */ /* 0x000ee80000000200 */
[----:B--2---:R-:W2:Y:S04]  /*7660*/  LDSM.16.M88.4 R12, [R212+0x5800] ;  /* 0x00580000d40c783b */ /* 0x004ea80000000200 */
[----:B------:R-:W1:Y:S04]  /*7670*/  LDSM.16.M88.4 R4, [R212+0x6000] ;  /* 0x00600000d404783b */ /* 0x000e680000000200 */
[----:B------:R-:W1:Y:S04]  /*7680*/  LDSM.16.M88.4 R160, [R212+0x6800] ;  /* 0x00680000d4a0783b */ /* 0x000e680000000200 */
[----:B------:R-:W1:Y:S04]  /*7690*/  LDSM.16.M88.4 R152, [R212+0x7000] ;  /* 0x00700000d498783b */ /* 0x000e680000000200 */
[----:B------:R-:W1:Y:S04]  /*76a0*/  LDSM.16.M88.4 R56, [R212+0x7800] ;  /* 0x00780000d438783b */ /* 0x000e680000000200 */
[----:B------:R-:W-:Y:S04]  /*76b0*/  LDSM.16.M88.4 R44, [R187] ;  /* 0x00000000bb2c783b */ /* 0x000fe80000000200 */
        /* <DEDUP_REMOVED lines=8> */
[C---:B---3--:R-:W-:Y:S03]  /*7740*/  HMMA.16816.F32.BF16 R24, R144.reuse, R20, RZ ;  /* 0x000000149018723c */ /* 0x048fe600000418ff */
[----:B------:R-:W-:Y:S04]  /*7750*/  LDSM.16.M88.4 R168, [R137+0x7800] ;  /* 0x0078000089a8783b */ /* 0x000fe80000000200 */
[----:B------:R-:W-:Y:S01]  /*7760*/  LDSM.16.M88.4 R140, [R190] ;  /* 0x00000000be8c783b */ /* 0x000fe20000000200 */
[C---:B--2---:R-:W-:Y:S03]  /*7770*/  HMMA.16816.F32.BF16 R16, R144.reuse, R12, RZ ;  /* 0x0000000c9010723c */ /* 0x044fe600000418ff */
        /* <DEDUP_REMOVED lines=20> */
[----:B------:R-:W3:Y:S07]  /*78c0*/  LDSM.16.M88.4 R48, [R186+0x7000] ;  /* 0x00700000ba30783b */ /* 0x000eee0000000200 */
[C---:B----4-:R-:W-:Y:S08]  /*78d0*/  HMMA.16816.F32.BF16 R24, R44.reuse, R64, R24 ;  /* 0x000000402c18723c */ /* 0x050ff00000041818 */
[C---:B------:R-:W-:Y:S01]  /*78e0*/  HMMA.16816.F32.BF16 R20, R44.reuse, R66, R20 ;  /* 0x000000422c14723c */ /* 0x040fe20000041814 */
[----:B------:R-:W4:Y:S07]  /*78f0*/  LDSM.16.M88.4 R64, [R186+0x7800] ;  /* 0x00780000ba40783b */ /* 0x000f2e0000000200 */
        /* <DEDUP_REMOVED lines=12> */
[C---:B----4-:R-:W-:Y:S08]  /*79c0*/  HMMA.16816.F32.BF16 R148, R44.reuse, R64, R148 ;  /* 0x000000402c94723c */ /* 0x050ff00000041894 */
[----:B------:R-:W-:Y:S01]  /*79d0*/  HMMA.16816.F32.BF16 R144, R44, R66, R144 ;  /* 0x000000422c90723c */ /* 0x000fe20000041890 */
[----:B------:R-:W3:Y:S04]  /*79e0*/  LDSM.16.M88.4 R44, [R137+0x6000] ;  /* 0x00600000892c783b */ /* 0x000ee80000000200 */
[----:B------:R-:W-:Y:S03]  /*79f0*/  LDSM.16.M88.4 R64, [R133+0x4000] ;  /* 0x004000008540783b */ /* 0x000fe60000000200 */
[C---:B-----5:R-:W-:Y:S08]  /*7a00*/  HMMA.16816.F32.BF16 R40, R180.reuse, R60, R40 ;  /* 0x0000003cb428723c */ /* 0x060ff00000041828 */
[C---:B------:R-:W-:Y:S01]  /*7a10*/  HMMA.16816.F32.BF16 R36, R180.reuse, R62, R36 ;  /* 0x0000003eb424723c */ /* 0x040fe20000041824 */
[----:B------:R-:W4:Y:S07]  /*7a20*/  LDSM.16.M88.4 R60, [R133+0x4800] ;  /* 0x00480000853c783b */ /* 0x000f2e0000000200 */
[C---:B-1----:R-:W-:Y:S08]  /*7a30*/  HMMA.16816.F32.BF16 R32, R180.reuse, R56, R32 ;  /* 0x00000038b420723c */ /* 0x042ff00000041820 */
[C---:B------:R-:W-:Y:S01]  /*7a40*/  HMMA.16816.F32.BF16 R28, R180.reuse, R58, R28 ;  /* 0x0000003ab41c723c */ /* 0x040fe2000004181c */
[----:B------:R-:W1:Y:S07]  /*7a50*/  LDSM.16.M88.4 R56, [R133+0x5000] ;  /* 0x005000008538783b */ /* 0x000e6e0000000200 */
[C---:B--2---:R-:W-:Y:S08]  /*7a60*/  HMMA.16816.F32.BF16 R24, R180.reuse, R52, R24 ;  /* 0x00000034b418723c */ /* 0x044ff00000041818 */
[C---:B---3--:R-:W-:Y:S08]  /*7a70*/  HMMA.16816.F32.BF16 R8, R180.reuse, R44, R8 ;  /* 0x0000002cb408723c */ /* 0x048ff00000041808 */
[C---:B------:R-:W-:Y:S01]  /*7a80*/  HMMA.16816.F32.BF16 R4, R180.reuse, R46, R4 ;  /* 0x0000002eb404723c */ /* 0x040fe20000041804 */
[----:B------:R-:W2:Y:S07]  /*7a90*/  LDSM.16.M88.4 R44, [R133+0x6800] ;  /* 0x00680000852c783b */ /* 0x000eae0000000200 */
[C---:B------:R-:W-:Y:S01]  /*7aa0*/  HMMA.16816.F32.BF16 R20, R180.reuse, R54, R20 ;  /* 0x00000036b414723c */ /* 0x040fe20000041814 */
[----:B------:R-:W3:Y:S07]  /*7ab0*/  LDSM.16.M88.4 R52, [R133+0x5800] ;  /* 0x005800008534783b */ /* 0x000eee0000000200 */
        /* <DEDUP_REMOVED lines=8> */
[----:B------:R-:W5:Y:S07]  /*7b40*/  LDSM.16.M88.4 R168, [R133+0x7800] ;  /* 0x0078000085a8783b */ /* 0x000f6e0000000200 */
[C---:B----4-:R-:W-:Y:S08]  /*7b50*/  HMMA.16816.F32.BF16 R32, R140.reuse, R60, R32 ;  /* 0x0000003c8c20723c */ /* 0x050ff00000041820 */
[C---:B------:R-:W-:Y:S01]  /*7b60*/  HMMA.16816.F32.BF16 R28, R140.reuse, R62, R28 ;  /* 0x0000003e8c1c723c */ /* 0x040fe2000004181c */
        /* <DEDUP_REMOVED lines=11> */
[C---:B------:R-:W-:Y:S01]  /*7c20*/  HMMA.16816.F32.BF16 R12, R140.reuse, R54, R12 ;  /* 0x000000368c0c723c */ /* 0x040fe2000004180c */
[----:B------:R-:W-:Y:S07]  /*7c30*/  LDSM.16.M88.4 R52, [R187+0x2000] ;  /* 0x00200000bb34783b */ /* 0x000fee0000000200 */
[C---:B-----5:R-:W-:Y:S08]  /*7c40*/  HMMA.16816.F32.BF16 R8, R140.reuse, R48, R8 ;  /* 0x000000308c08723c */ /* 0x060ff00000041808 */
[----:B------:R-:W-:Y:S01]  /*7c50*/  HMMA.16816.F32.BF16 R4, R140, R50, R4 ;  /* 0x000000328c04723c */ /* 0x000fe20000041804 */
[----:B------:R-:W3:Y:S07]  /*7c60*/  LDSM.16.M88.4 R48, [R186+0x8000] ;  /* 0x00800000ba30783b */ /* 0x000eee0000000200 */
[C---:B------:R-:W-:Y:S08]  /*7c70*/  HMMA.16816.F32.BF16 R156, R180.reuse, R172, R156 ;  /* 0x000000acb49c723c */ /* 0x040ff0000004189c */
[----:B------:R-:W-:Y:S01]  /*7c80*/  HMMA.16816.F32.BF16 R152, R180, R174, R152 ;  /* 0x000000aeb498723c */ /* 0x000fe20000041898 */
[----:B------:R-:W-:Y:S07]  /*7c90*/  LDSM.16.M88.4 R172, [R212+0x8800] ;  /* 0x00880000d4ac783b */ /* 0x000fee0000000200 */
[----:B------:R-:W-:Y:S01]  /*7ca0*/  HMMA.16816.F32.BF16 R180, R140, R168, R148 ;  /* 0x000000a88cb4723c */ /* 0x000fe20000041894 */
[----:B------:R-:W5:Y:S07]  /*7cb0*/  LDSM.16.M88.4 R148, [R137+0x8000] ;  /* 0x008000008994783b */ /* 0x000f6e0000000200 */
[----:B-1----:R-:W-:Y:S08]  /*7cc0*/  HMMA.16816.F32.BF16 R40, R60, R56, R40 ;  /* 0x000000383c28723c */ /* 0x002ff00000041828 */
[C---:B----4-:R-:W-:Y:S08]  /*7cd0*/  HMMA.16816.F32.BF16 R156, R140.reuse, R64, R156 ;  /* 0x000000408c9c723c */ /* 0x050ff0000004189c */
[----:B------:R-:W-:Y:S01]  /*7ce0*/  HMMA.16816.F32.BF16 R152, R140, R66, R152 ;  /* 0x000000428c98723c */ /* 0x000fe20000041898 */
[----:B------:R-:W1:Y:S07]  /*7cf0*/  LDSM.16.M88.4 R64, [R212+0x9800] ;  /* 0x00980000d440783b */ /* 0x000e6e0000000200 */
[----:B------:R-:W-:Y:S01]  /*7d00*/  HMMA.16816.F32.BF16 R36, R60, R58, R36 ;  /* 0x0000003a3c24723c */ /* 0x000fe20000041824 */
[----:B------:R-:W4:Y:S07]  /*7d10*/  LDSM.16.M88.4 R56, [R212+0xa000] ;  /* 0x00a00000d438783b */ /* 0x000f2e0000000200 */
[----:B------:R-:W-:Y:S01]  /*7d20*/  HMMA.16816.F32.BF16 R144, R140, R170, R144 ;  /* 0x000000aa8c90723c */ /* 0x000fe20000041890 */
[----:B------:R-:W-:Y:S07]  /*7d30*/  LDSM.16.M88.4 R140, [R190+0x2000] ;  /* 0x00200000be8c783b */ /* 0x000fee0000000200 */
[----:B--2---:R-:W-:Y:S01]  /*7d40*/  HMMA.16816.F32.BF16 R168, R60, R44, R24 ;  /* 0x0000002c3ca8723c */ /* 0x004fe20000041818 */
[----:B------:R-:W2:Y:S07]  /*7d50*/  LDSM.16.M88.4 R24, [R133+0x8000] ;  /* 0x008000008518783b */ /* 0x000eae0000000200 */
[C---:B---3--:R-:W-:Y:S08]  /*7d60*/  HMMA.16816.F32.BF16 R40, R52.reuse, R48, R40 ;  /* 0x000000303428723c */ /* 0x048ff00000041828 */
[----:B------:R-:W-:Y:S08]  /*7d70*/  HMMA.16816.F32.BF16 R36, R52, R50, R36 ;  /* 0x000000323424723c */ /* 0x000ff00000041824 */
[----:B------:R-:W-:Y:S01]  /*7d80*/  HMMA.16816.F32.BF16 R20, R60, R46, R20 ;  /* 0x0000002e3c14723c */ /* 0x000fe20000041814 */
[----:B------:R-:W3:Y:S07]  /*7d90*/  LDSM.16.M88.4 R44, [R186+0x8800] ;  /* 0x00880000ba2c783b */ /* 0x000eee0000000200 */
[----:B-----5:R-:W-:Y:S08]  /*7da0*/  HMMA.16816.F32.BF16 R40, R176, R148, R40 ;  /* 0x00000094b028723c */ /* 0x020ff00000041828 */
[C---:B-1----:R-:W-:Y:S08]  /*7db0*/  HMMA.16816.F32.BF16 R16, R60.reuse, R64, R16 ;  /* 0x000000403c10723c */ /* 0x042ff00000041810 */
[----:B------:R-:W-:Y:S01]  /*7dc0*/  HMMA.16816.F32.BF16 R12, R60, R66, R12 ;  /* 0x000000423c0c723c */ /* 0x000fe2000004180c */
[----:B------:R-:W1:Y:S07]  /*7dd0*/  LDSM.16.M88.4 R64, [R212+0xa800] ;  /* 0x00a80000d440783b */ /* 0x000e6e0000000200 */
[----:B------:R-:W-:Y:S01]  /*7de0*/  HMMA.16816.F32.BF16 R36, R176, R150, R36 ;  /* 0x00000096b024723c */ /* 0x000fe20000041824 */
[----:B------:R-:W-:Y:S07]  /*7df0*/  LDSM.16.M88.4 R148, [R212+0xb000] ;  /* 0x00b00000d494783b */ /* 0x000fee0000000200 */
[C---:B------:R-:W-:Y:S08]  /*7e00*/  HMMA.16816.F32.BF16 R32, R60.reuse, R172, R32 ;  /* 0x000000ac3c20723c */ /* 0x040ff00000041820 */
[C---:B----4-:R-:W-:Y:S01]  /*7e10*/  HMMA.16816.F32.BF16 R48, R60.reuse, R56, R8 ;  /* 0x000000383c30723c */ /* 0x050fe20000041808 */
[----:B------:R-:W4:Y:S07]  /*7e20*/  LDSM.16.M88.4 R8, [R137+0x8800] ;  /* 0x008800008908783b */ /* 0x000f2e0000000200 */
[----:B------:R-:W-:Y:S08]  /*7e30*/  HMMA.16816.F32.BF16 R28, R60, R174, R28 ;  /* 0x000000ae3c1c723c */ /* 0x000ff0000004181c */
[C---:B--2---:R-:W-:Y:S08]  /*7e40*/  HMMA.16816.F32.BF16 R40, R140.reuse, R24, R40 ;  /* 0x000000188c28723c */ /* 0x044ff00000041828 */
[----:B------:R-:W-:Y:S01]  /*7e50*/  HMMA.16816.F32.BF16 R36, R140, R26, R36 ;  /* 0x0000001a8c24723c */ /* 0x000fe20000041824 */
[----:B------:R-:W2:Y:S07]  /*7e60*/  LDSM.16.M88.4 R24, [R186+0x9000] ;  /* 0x00900000ba18783b */ /* 0x000eae0000000200 */
[----:B------:R-:W-:Y:S03]  /*7e70*/  HMMA.16816.F32.BF16 R4, R60, R58, R4 ;  /* 0x0000003a3c04723c */ /* 0x000fe60000041804 */
[----:B------:R-:W-:-:S05]  /*7e80*/  FMUL.FTZ R40, R40, UR4 ;  /* 0x0000000428287c20 */ /* 0x000fca0008410000 */
[C---:B---3--:R-:W-:Y:S01]  /*7e90*/  HMMA.16816.F32.BF16 R56, R52.reuse, R44, R32 ;  /* 0x0000002c3438723c */ /* 0x048fe20000041820 */
[----:B------:R-:W3:Y:S01]  /*7ea0*/  LDSM.16.M88.4 R32, [R133+0x8800] ;  /* 0x008800008520783b */ /* 0x000ee20000000200 */
[----:B------:R5:W3:Y:S01]  /*7eb0*/  MUFU.TANH R45, R40 ;  /* 0x00000028002d7308 */ /* 0x000ae20000002400 */
[----:B------:R-:W-:Y:S01]  /*7ec0*/  FMUL.FTZ R44, R41, UR4 ;  /* 0x00000004292c7c20 */ /* 0x000fe20008410000 */
[----:B------:R-:W-:Y:S01]  /*7ed0*/  FMUL.FTZ R36, R36, UR4 ;  /* 0x0000000424247c20 */ /* 0x000fe20008410000 */
[----:B------:R-:W-:Y:S01]  /*7ee0*/  FMUL.FTZ R37, R37, UR4 ;  /* 0x0000000425257c20 */ /* 0x000fe20008410000 */
[----:B------:R-:W-:Y:S02]  /*7ef0*/  FMUL.FTZ R38, R38, UR4 ;  /* 0x0000000426267c20 */ /* 0x000fe40008410000 */
[----:B------:R-:W-:Y:S01]  /*7f00*/  HMMA.16816.F32.BF16 R28, R52, R46, R28 ;  /* 0x0000002e341c723c */ /* 0x000fe2000004181c */
[----:B------:R-:W-:Y:S01]  /*7f10*/  FMUL.FTZ R46, R43, UR4 ;  /* 0x000000042b2e7c20 */ /* 0x000fe20008410000 */
[----:B------:R-:W-:Y:S06]  /*7f20*/  MUFU.TANH R47, R37 ;  /* 0x00000025002f7308 */ /* 0x000fec0000002400 */
[----:B-1----:R-:W-:Y:S01]  /*7f30*/  HMMA.16816.F32.BF16 R164, R60, R64, R164 ;  /* 0x000000403ca4723c */ /* 0x002fe200000418a4 */
[----:B------:R-:W-:Y:S01]  /*7f40*/  FMUL.FTZ R64, R42, UR4 ;  /* 0x000000042a407c20 */ /* 0x000fe20008410000 */
[----:B------:R-:W-:Y:S01]  /*7f50*/  MUFU.TANH R65, R36 ;  /* 0x0000002400417308 */ /* 0x000fe20000002400 */
[----:B-----5:R-:W1:Y:S05]  /*7f60*/  LDSM.16.M88.4 R40, [R137+0x9000] ;  /* 0x009000008928783b */ /* 0x020e6a0000000200 */
[C---:B----4-:R-:W-:Y:S02]  /*7f70*/  HMMA.16816.F32.BF16 R56, R176.reuse, R8, R56 ;  /* 0x00000008b038723c */ /* 0x050fe40000041838 */
[----:B------:R-:W4:Y:S06]  /*7f80*/  MUFU.TANH R44, R44 ;  /* 0x0000002c002c7308 */ /* 0x000f2c0000002400 */
[----:B------:R-:W-:Y:S01]  /*7f90*/  HMMA.16816.F32.BF16 R28, R176, R10, R28 ;  /* 0x0000000ab01c723c */ /* 0x000fe2000004181c */
[----:B------:R-:W5:Y:S01]  /*7fa0*/  LDSM.16.M88.4 R8, [R133+0x9000] ;  /* 0x009000008508783b */ /* 0x000f620000000200 */
[----:B------:R-:W-:Y:S06]  /*7fb0*/  MUFU.TANH R64, R64 ;  /* 0x0000004000407308 */ /* 0x000fec0000002400 */
[C---:B--2---:R-:W-:Y:S02]  /*7fc0*/  HMMA.16816.F32.BF16 R168, R52.reuse, R24, R168 ;  /* 0x0000001834a8723c */ /* 0x044fe400000418a8 */
[----:B------:R-:W2:Y:S06]  /*7fd0*/  MUFU.TANH R46, R46 ;  /* 0x0000002e002e7308 */ /* 0x000eac0000002400 */
[----:B------:R-:W-:Y:S01]  /*7fe0*/  HMMA.16816.F32.BF16 R20, R52, R26, R20 ;  /* 0x0000001a3414723c */ /* 0x000fe20000041814 */
[----:B------:R-:W-:Y:S07]  /*7ff0*/  LDSM.16.M88.4 R24, [R137+0x9800] ;  /* 0x009800008918783b */ /* 0x000fee0000000200 */
[C---:B---3--:R-:W-:Y:S08]  /*8000*/  HMMA.16816.F32.BF16 R56, R140.reuse, R32, R56 ;  /* 0x000000208c38723c */ /* 0x048ff00000041838 */
[----:B------:R-:W-:Y:S01]  /*8010*/  HMMA.16816.F32.BF16 R28, R140, R34, R28 ;  /* 0x000000228c1c723c */ /* 0x000fe2000004181c */
[----:B------:R-:W3:Y:S07]  /*8020*/  LDSM.16.M88.4 R32, [R186+0x9800] ;  /* 0x00980000ba20783b */ /* 0x000eee0000000200 */
[----:B-1----:R-:W-:Y:S03]  /*8030*/  HMMA.16816.F32.BF16 R168, R176, R40, R168 ;  /* 0x00000028b0a8723c */ /* 0x002fe600000418a8 */
[----:B------:R-:W-:Y:S01]  /*8040*/  FMUL.FTZ R250, R59, UR4 ;  /* 0x000000043bfa7c20 */ /* 0x000fe20008410000 */
[----:B------:R-:W-:Y:S01]  /*8050*/  FMUL.FTZ R56, R56, UR4 ;  /* 0x0000000438387c20 */ /* 0x000fe20008410000 */
[----:B------:R-:W-:Y:S01]  /*8060*/  FMUL.FTZ R57, R57, UR4 ;  /* 0x0000000439397c20 */ /* 0x000fe20008410000 */
[----:B------:R-:W-:-:S02]  /*8070*/  FMUL.FTZ R58, R58, UR4 ;  /* 0x000000043a3a7c20 */ /* 0x000fc40008410000 */
[----:B------:R-:W-:Y:S01]  /*8080*/  HMMA.16816.F32.BF16 R20, R176, R42, R20 ;  /* 0x0000002ab014723c */ /* 0x000fe20000041814 */
[----:B------:R-:W-:Y:S02]  /*8090*/  MUFU.TANH R250, R250 ;  /* 0x000000fa00fa7308 */ /* 0x000fe40000002400 */
[----:B------:R-:W-:Y:S01]  /*80a0*/  FMUL.FTZ R28, R28, UR4 ;  /* 0x000000041c1c7c20 */ /* 0x000fe20008410000 */
[----:B------:R-:W-:Y:S01]  /*80b0*/  FMUL.FTZ R29, R29, UR4 ;  /* 0x000000041d1d7c20 */ /* 0x000fe20008410000 */
[----:B------:R-:W-:Y:S01]  /*80c0*/  FMUL.FTZ R30, R30, UR4 ;  /* 0x000000041e1e7c20 */ /* 0x000fe20008410000 */
[----:B------:R-:W-:Y:S02]  /*80d0*/  FMUL.FTZ R31, R31, UR4 ;  /* 0x000000041f1f7c20 */ /* 0x000fe40008410000 */
[----:B------:R-:W-:Y:S01]  /*80e0*/  HMMA.16816.F32.BF16 R156, R60, R148, R156 ;  /* 0x000000943c9c723c */ /* 0x000fe2000004189c */
[----:B------:R-:W-:Y:S07]  /*80f0*/  MUFU.TANH R148, R28 ;  /* 0x0000001c00947308 */ /* 0x000fee0000002400 */
[C---:B-----5:R-:W-:Y:S01]  /*8100*/  HMMA.16816.F32.BF16 R168, R140.reuse, R8, R168 ;  /* 0x000000088ca8723c */ /* 0x060fe200000418a8 */
[----:B------:R-:W-:Y:S07]  /*8110*/  MUFU.TANH R59, R29 ;  /* 0x0000001d003b7308 */ /* 0x000fee0000002400 */
[----:B------:R-:W-:Y:S01]  /*8120*/  HMMA.16816.F32.BF16 R20, R140, R10, R20 ;  /* 0x0000000a8c14723c */ /* 0x000fe20000041814 */
[----:B------:R-:W1:Y:S01]  /*8130*/  LDSM.16.M88.4 R8, [R186+0xa000] ;  /* 0x00a00000ba08783b */ /* 0x000e620000000200 */
[----:B------:R-:W-:Y:S06]  /*8140*/  MUFU.TANH R149, R30 ;  /* 0x0000001e00957308 */ /* 0x000fec0000002400 */
[----:B---3--:R-:W-:Y:S01]  /*8150*/  HMMA.16816.F32.BF16 R40, R52, R32, R16 ;  /* 0x000000203428723c */ /* 0x008fe20000041810 */
[----:B------:R-:W3:Y:S01]  /*8160*/  LDSM.16.M88.4 R16, [R133+0x9800] ;  /* 0x009800008510783b */ /* 0x000ee20000000200 */
[----:B------:R5:W-:Y:S01]  /*8170*/  MUFU.TANH R252, R31 ;  /* 0x0000001f00fc7308 */ /* 0x000be20000002400 */
        /* <DEDUP_REMOVED lines=11> */
[----:B------:R-:W-:Y:S01]  /*8230*/  HMMA.16816.F32.BF16 R160, R60, R66, R160 ;  /* 0x000000423ca0723c */ /* 0x000fe200000418a0 */
[----:B------:R-:W-:Y:S01]  /*8240*/  FMUL.FTZ R67, R39, UR4 ;  /* 0x0000000427437c20 */ /* 0x000fe20008410000 */
[----:B------:R4:W-:Y:S01]  /*8250*/  MUFU.TANH R66, R38 ;  /* 0x0000002600427308 */ /* 0x0009e20000002400 */
[----:B-----5:R-:W5:Y:S05]  /*8260*/  LDSM.16.M88.4 R28, [R137+0xa000] ;  /* 0x00a00000891c783b */ /* 0x020f6a0000000200 */
[C---:B------:R-:W-:Y:S02]  /*8270*/  HMMA.16816.F32.BF16 R40, R176.reuse, R24, R40 ;  /* 0x00000018b028723c */ /* 0x040fe40000041828 */
[----:B------:R-:W-:Y:S06]  /*8280*/  MUFU.TANH R246, R20 ;  /* 0x0000001400f67308 */ /* 0x000fec0000002400 */
[----:B------:R-:W-:Y:S01]  /*8290*/  HMMA.16816.F32.BF16 R12, R176, R26, R12 ;  /* 0x0000001ab00c723c */ /* 0x000fe2000004180c */
[----:B------:R-:W-:Y:S01]  /*82a0*/  LDSM.16.M88.4 R24, [R133+0xa000] ;  /* 0x00a000008518783b */ /* 0x000fe20000000200 */
[----:B------:R-:W-:Y:S03]  /*82b0*/  MUFU.TANH R244, R21 ;  /* 0x0000001500f47308 */ /* 0x000fe60000002400 */
[----:B----4-:R-:W4:Y:S03]  /*82c0*/  LDSM.16.M88.4 R36, [R212+0xb800] ;  /* 0x00b80000d424783b */ /* 0x010f260000000200 */
[C---:B-1----:R-:W-:Y:S02]  /*82d0*/  HMMA.16816.F32.BF16 R4, R52.reuse, R10, R4 ;  /* 0x0000000a3404723c */ /* 0x042fe40000041804 */
[----:B------:R-:W-:Y:S06]  /*82e0*/  MUFU.TANH R236, R22 ;  /* 0x0000001600ec7308 */ /* 0x000fec0000002400 */
[----:B------:R-:W-:Y:S01]  /*82f0*/  HMMA.16816.F32.BF16 R48, R52, R8, R48 ;  /* 0x000000083430723c */ /* 0x000fe20000041830 */
[----:B------:R-:W1:Y:S01]  /*8300*/  LDSM.16.M88.4 R8, [R186+0xb000] ;  /* 0x00b00000ba08783b */ /* 0x000e620000000200 */
[----:B------:R-:W2:Y:S06]  /*8310*/  MUFU.TANH R67, R67 ;  /* 0x0000004300437308 */ /* 0x000eac0000002400 */
[C---:B---3--:R-:W-:Y:S02]  /*8320*/  HMMA.16816.F32.BF16 R40, R140.reuse, R16, R40 ;  /* 0x000000108c28723c */ /* 0x048fe40000041828 */
[----:B------:R-:W-:Y:S06]  /*8330*/  MUFU.TANH R57, R57 ;  /* 0x0000003900397308 */ /* 0x000fec0000002400 */
[----:B------:R-:W-:Y:S01]  /*8340*/  HMMA.16816.F32.BF16 R12, R140, R18, R12 ;  /* 0x000000128c0c723c */ /* 0x000fe2000004180c */
[----:B------:R-:W3:Y:S01]  /*8350*/  LDSM.16.M88.4 R16, [R137+0xa800] ;  /* 0x00a800008910783b */ /* 0x000ee20000000200 */
[----:B------:R-:W2:Y:S06]  /*8360*/  MUFU.TANH R58, R58 ;  /* 0x0000003a003a7308 */ /* 0x000eac0000002400 */
[----:B-----5:R-:W-:Y:S02]  /*8370*/  HMMA.16816.F32.BF16 R4, R176, R30, R4 ;  /* 0x0000001eb004723c */ /* 0x020fe40000041804 */
[----:B------:R-:W5:Y:S01]  /*8380*/  MUFU.TANH R242, R168 ;  /* 0x000000a800f27308 */ /* 0x000f620000002400 */
[----:B------:R-:W-:Y:S01]  /*8390*/  FMUL.FTZ R40, R40, UR4 ;  /* 0x0000000428287c20 */ /* 0x000fe20008410000 */
[----:B------:R-:W-:Y:S01]  /*83a0*/  FMUL.FTZ R43, R43, UR4 ;  /* 0x000000042b2b7c20 */ /* 0x000fe20008410000 */
[----:B------:R-:W-:Y:S01]  /*83b0*/  FMUL.FTZ R41, R41, UR4 ;  /* 0x0000000429297c20 */ /* 0x000fe20008410000 */
[----:B------:R-:W-:-:S02]  /*83c0*/  FMUL.FTZ R42, R42, UR4 ;  /* 0x000000042a2a7c20 */ /* 0x000fc40008410000 */
[----:B----4-:R-:W-:Y:S02]  /*83d0*/  HMMA.16816.F32.BF16 R180, R60, R36, R180 ;  /* 0x000000243cb4723c */ /* 0x010fe400000418b4 */
[----:B------:R4:W-:Y:S01]  /*83e0*/  MUFU.TANH R36, R23 ;  /* 0x0000001700247308 */ /* 0x0009e20000002400 */
[----:B------:R-:W-:Y:S01]  /*83f0*/  FMUL.FTZ R230, R12, UR4 ;  /* 0x000000040ce67c20 */ /* 0x000fe20008410000 */
[----:B------:R-:W-:Y:S01]  /*8400*/  FMUL.FTZ R232, R13, UR4 ;  /* 0x000000040de87c20 */ /* 0x000fe20008410000 */
[----:B------:R-:W-:Y:S01]  /*8410*/  FMUL.FTZ R222, R14, UR4 ;  /* 0x000000040ede7c20 */ /* 0x000fe20008410000 */
[----:B------:R-:W-:Y:S02]  /*8420*/  FMUL.FTZ R206, R15, UR4 ;  /* 0x000000040fce7c20 */ /* 0x000fe40008410000 */
[----:B------:R-:W-:Y:S01]  /*8430*/  HMMA.16816.F32.BF16 R164, R52, R32, R164 ;  /* 0x0000002034a4723c */ /* 0x000fe200000418a4 */
[----:B------:R-:W-:Y:S01]  /*8440*/  LDSM.16.M88.4 R12, [R133+0xa800] ;  /* 0x00a80000850c783b */ /* 0x000fe20000000200 */
[----:B------:R-:W-:Y:S06]  /*8450*/  MUFU.TANH R240, R170 ;  /* 0x000000aa00f07308 */ /* 0x000fec0000002400 */
[----:B------:R-:W-:Y:S02]  /*8460*/  HMMA.16816.F32.BF16 R4, R140, R26, R4 ;  /* 0x0000001a8c04723c */ /* 0x000fe40000041804 */
[----:B------:R-:W5:Y:S01]  /*8470*/  MUFU.TANH R238, R171 ;  /* 0x000000ab00ee7308 */ /* 0x000f620000002400 */
[----:B----4-:R-:W4:Y:S05]  /*8480*/  LDSM.16.M88.4 R20, [R137+0xb000] ;  /* 0x00b000008914783b */ /* 0x010f2a0000000200 */
[----:B-1----:R-:W-:Y:S01]  /*8490*/  HMMA.16816.F32.BF16 R156, R52, R8, R156 ;  /* 0x00000008349c723c */ /* 0x002fe2000004189c */
[----:B------:R-:W-:Y:S01]  /*84a0*/  IMAD.SHL.U32 R8, R210, 0x2, RZ ;  /* 0x00000002d2087824 */ /* 0x000fe200078e00ff */
[----:B------:R-:W1:Y:S04]  /*84b0*/  MUFU.TANH R248, R169 ;  /* 0x000000a900f87308 */ /* 0x000e680000002400 */
[----:B------:R-:W-:-:S02]  /*84c0*/  LOP3.LUT R9, R8, 0x6, RZ, 0xc0, !PT ;  /* 0x0000000608097812 */ /* 0x000fc400078ec0ff */
[----:B------:R-:W-:Y:S02]  /*84d0*/  HMMA.16816.F32.BF16 R160, R52, R34, R160 ;  /* 0x0000002234a0723c */ /* 0x000fe400000418a0 */
[----:B------:R-:W1:Y:S01]  /*84e0*/  MUFU.TANH R226, R40 ;  /* 0x0000002800e27308 */ /* 0x000e620000002400 */
[----:B------:R-:W-:Y:S01]  /*84f0*/  FMUL.FTZ R198, R5, UR4 ;  /* 0x0000000405c67c20 */ /* 0x000fe20008410000 */
[----:B------:R-:W-:Y:S01]  /*8500*/  FMUL.FTZ R4, R4, UR4 ;  /* 0x0000000404047c20 */ /* 0x000fe20008410000 */
[----:B------:R-:W-:Y:S01]  /*8510*/  FMUL.FTZ R192, R6, UR4 ;  /* 0x0000000406c07c20 */ /* 0x000fe20008410000 */
[----:B------:R-:W-:Y:S02]  /*8520*/  FMUL.FTZ R190, R7, UR4 ;  /* 0x0000000407be7c20 */ /* 0x000fe40008410000 */
[----:B------:R-:W-:Y:S01]  /*8530*/  HMMA.16816.F32.BF16 R152, R60, R150, R152 ;  /* 0x000000963c98723c */ /* 0x000fe20000041898 */
[C---:B------:R-:W-:Y:S01]  /*8540*/  VIADD R150, R136.reuse, 0xfffffffe ;  /* 0xfffffffe88967836 */ /* 0x040fe20000000000 */
[----:B------:R2:W-:Y:S06]  /*8550*/  MUFU.TANH R200, R4 ;  /* 0x0000000400c87308 */ /* 0x0005ec0000002400 */
[----:B---3--:R-:W-:Y:S01]  /*8560*/  HMMA.16816.F32.BF16 R164, R176, R16, R164 ;  /* 0x00000010b0a4723c */ /* 0x008fe200000418a4 */
[----:B------:R-:W-:Y:S01]  /*8570*/  IMAD R16, R136, 0x80, R9 ;  /* 0x0000008088107824 */ /* 0x000fe200078e0209 */
[----:B------:R-:W3:Y:S03]  /*8580*/  MUFU.TANH R188, R43 ;  /* 0x0000002b00bc7308 */ /* 0x000ee60000002400 */
[----:B------:R-:W-:-:S02]  /*8590*/  VIADD R5, R16, 0xffffff01 ;  /* 0xffffff0110057836 */ /* 0x000fc40000000000 */
[C---:B------:R-:W-:Y:S01]  /*85a0*/  VIADD R9, R16.reuse, 0xffffff00 ;  /* 0xffffff0010097836 */ /* 0x040fe20000000000 */
[C---:B------:R-:W-:Y:S01]  /*85b0*/  HMMA.16816.F32.BF16 R160, R176.reuse, R18, R160 ;  /* 0x00000012b0a0723c */ /* 0x040fe200000418a0 */
[C---:B------:R-:W-:Y:S01]  /*85c0*/  VIADD R27, R16.reuse, 0xffffff49 ;  /* 0xffffff49101b7836 */ /* 0x040fe20000000000 */
[C---:B------:R-:W-:Y:S01]  /*85d0*/  ISETP.GE.AND P2, PT, R5.reuse, R138, PT ;  /* 0x0000008a0500720c */ /* 0x040fe20003f46270 */
[----:B------:R-:W3:Y:S01]  /*85e0*/  MUFU.TANH R230, R230 ;  /* 0x000000e600e67308 */ /* 0x000ee20000002400 */
[----:B------:R-:W-:Y:S02]  /*85f0*/  ISETP.GE.AND P1, PT, R5, R0, PT ;  /* 0x000000000500720c */ /* 0x000fe40003f26270 */
[C---:B------:R-:W-:Y:S01]  /*8600*/  ISETP.GE.AND P6, PT, R9.reuse, R138, PT ;  /* 0x0000008a0900720c */ /* 0x040fe20003fc6270 */
[----:B--2---:R-:W2:Y:S01]  /*8610*/  LDSM.16.M88.4 R4, [R133+0xb000] ;  /* 0x00b000008504783b */ /* 0x004ea20000000200 */
[----:B------:R-:W-:Y:S01]  /*8620*/  ISETP.GE.AND P3, PT, R9, R0, PT ;  /* 0x000000000900720c */ /* 0x000fe20003f66270 */
[----:B------:R-:W-:Y:S01]  /*8630*/  VIADD R9, R16, 0xffffff08 ;  /* 0xffffff0810097836 */ /* 0x000fe20000000000 */
[----:B------:R-:W-:Y:S01]  /*8640*/  HMMA.16816.F32.BF16 R48, R176, R28, R48 ;  /* 0x0000001cb030723c */ /* 0x000fe20000041830 */
[----:B------:R-:W-:Y:S01]  /*8650*/  FSEL R18, R45, -INF , !P6 ;  /* 0xff8000002d127808 */ /* 0x000fe20007000000 */
[----:B------:R-:W-:Y:S01]  /*8660*/  MUFU.TANH R234, R41 ;  /* 0x0000002900ea7308 */ /* 0x000fe20000002400 */
[----:B------:R-:W-:-:S02]  /*8670*/  FSEL R44, R44, -INF , !P2 ;  /* 0xff8000002c2c7808 */ /* 0x000fc40005000000 */
[C---:B------:R-:W-:Y:S02]  /*8680*/  ISETP.GE.AND P4, PT, R9.reuse, R138, PT ;  /* 0x0000008a0900720c */ /* 0x040fe40003f86270 */
[-C--:B------:R-:W-:Y:S01]  /*8690*/  ISETP.GE.AND P6, PT, R9, R0.reuse, PT ;  /* 0x000000000900720c */ /* 0x080fe20003fc6270 */
[----:B------:R-:W-:Y:S01]  /*86a0*/  HMMA.16816.F32.BF16 R152, R52, R10, R152 ;  /* 0x0000000a3498723c */ /* 0x000fe20000041898 */
[----:B------:R-:W-:Y:S01]  /*86b0*/  VIADD R11, R16, 0xffffff09 ;  /* 0xffffff09100b7836 */ /* 0x000fe20000000000 */
[----:B------:R-:W-:Y:S01]  /*86c0*/  FSEL R46, R46, -INF , !P1 ;  /* 0xff8000002e2e7808 */ /* 0x000fe20004800000 */
[----:B------:R-:W-:Y:S01]  /*86d0*/  VIADD R9, R16, 0xffffff10 ;  /* 0xffffff1010097836 */ /* 0x000fe20000000000 */
[----:B------:R-:W-:Y:S01]  /*86e0*/  FSEL R26, R65, -INF , !P4 ;  /* 0xff800000411a7808 */ /* 0x000fe20006000000 */
[----:B------:R-:W3:Y:S01]  /*86f0*/  MUFU.TANH R224, R42 ;  /* 0x0000002a00e07308 */ /* 0x000ee20000002400 */
[----:B------:R-:W-:Y:S02]  /*8700*/  ISETP.GE.AND P2, PT, R11, R0, PT ;  /* 0x000000000b00720c */ /* 0x000fe40003f46270 */
[----:B----4-:R-:W-:Y:S01]  /*8710*/  HMMA.16816.F32.BF16 R156, R176, R20, R156 ;  /* 0x00000014b09c723c */ /* 0x010fe2000004189c */
[----:B------:R-:W-:-:S02]  /*8720*/  FSEL R20, R64, -INF , !P3 ;  /* 0xff80000040147808 */ /* 0x000fc40005800000 */
[-C--:B------:R-:W-:Y:S02]  /*8730*/  ISETP.GE.AND P3, PT, R11, R138.reuse, PT ;  /* 0x0000008a0b00720c */ /* 0x080fe40003f66270 */
[C---:B------:R-:W-:Y:S01]  /*8740*/  ISETP.GE.AND P1, PT, R9.reuse, R138, PT ;  /* 0x0000008a0900720c */ /* 0x040fe20003f26270 */
[----:B------:R-:W-:Y:S01]  /*8750*/  MUFU.TANH R232, R232 ;  /* 0x000000e800e87308 */ /* 0x000fe20000002400 */
[----:B------:R-:W-:Y:S01]  /*8760*/  ISETP.GE.AND P4, PT, R9, R0, PT ;  /* 0x000000000900720c */ /* 0x000fe20003f86270 */
[C---:B------:R-:W-:Y:S01]  /*8770*/  HMMA.16816.F32.BF16 R164, R140.reuse, R12, R164 ;  /* 0x0000000c8ca4723c */ /* 0x040fe200000418a4 */
[----:B------:R-:W4:Y:S01]  /*8780*/  LDSM.16.M88.4 R8, [R186+0xb800] ;  /* 0x00b80000ba08783b */ /* 0x000f220000000200 */
[----:B------:R-:W-:Y:S01]  /*8790*/  VIADD R13, R16, 0xffffff18 ;  /* 0xffffff18100d7836 */ /* 0x000fe20000000000 */
[----:B------:R-:W-:Y:S02]  /*87a0*/  FSEL R30, R47, -INF , !P3 ;  /* 0xff8000002f1e7808 */ /* 0x000fe40005800000 */
[----:B------:R-:W-:Y:S01]  /*87b0*/  FSEL R28, R67, -INF , !P2 ;  /* 0xff800000431c7808 */ /* 0x000fe20005000000 */
[----:B------:R-:W3:Y:S01]  /*87c0*/  MUFU.TANH R222, R222 ;  /* 0x000000de00de7308 */ /* 0x000ee20000002400 */
[----:B------:R-:W-:Y:S01]  /*87d0*/  FSEL R64, R56, -INF , !P1 ;  /* 0xff80000038407808 */ /* 0x000fe20004800000 */
[----:B------:R-:W-:Y:S01]  /*87e0*/  HMMA.16816.F32.BF16 R160, R140, R14, R160 ;  /* 0x0000000e8ca0723c */ /* 0x000fe200000418a0 */
[----:B------:R-:W-:Y:S01]  /*87f0*/  VIADD R15, R16, 0xffffff11 ;  /* 0xffffff11100f7836 */ /* 0x000fe20000000000 */
[----:B------:R-:W-:-:S02]  /*8800*/  ISETP.GE.AND P2, PT, R13, R138, PT ;  /* 0x0000008a0d00720c */ /* 0x000fc40003f46270 */
[-C--:B------:R-:W-:Y:S01]  /*8810*/  ISETP.GE.AND P1, PT, R13, R0.reuse, PT ;  /* 0x000000000d00720c */ /* 0x080fe20003f26270 */
[----:B------:R-:W-:Y:S01]  /*8820*/  VIADD R13, R16, 0xffffff20 ;  /* 0xffffff20100d7836 */ /* 0x000fe20000000000 */
[C---:B------:R-:W-:Y:S01]  /*8830*/  ISETP.GE.AND P3, PT, R15.reuse, R0, PT ;  /* 0x000000000f00720c */ /* 0x040fe20003f66270 */
[----:B------:R-:W3:Y:S01]  /*8840*/  MUFU.TANH R206, R206 ;  /* 0x000000ce00ce7308 */ /* 0x000ee20000002400 */
[----:B------:R-:W-:Y:S01]  /*8850*/  HMMA.16816.F32.BF16 R48, R140, R24, R48 ;  /* 0x000000188c30723c */ /* 0x000fe20000041830 */
[----:B------:R-:W-:Y:S02]  /*8860*/  FSEL R24, R66, -INF , !P6 ;  /* 0xff80000042187808 */ /* 0x000fe40007000000 */
[-C--:B------:R-:W-:Y:S01]  /*8870*/  ISETP.GE.AND P6, PT, R15, R138.reuse, PT ;  /* 0x0000008a0f00720c */ /* 0x080fe20003fc6270 */
[----:B------:R-:W-:Y:S02]  /*8880*/  VIADD R15, R16, 0xffffff19 ;  /* 0xffffff19100f7836 */ /* 0x000fe40000000000 */
[----:B------:R-:W-:Y:S01]  /*8890*/  FMUL.FTZ R170, R167, UR4 ;  /* 0x00000004a7aa7c20 */ /* 0x000fe20008410000 */
[----:B------:R-:W-:Y:S01]  /*88a0*/  FSEL R167, R58, -INF , !P4 ;  /* 0xff8000003aa77808 */ /* 0x000fe20006000000 */
[----:B------:R-:W-:Y:S01]  /*88b0*/  FMUL.FTZ R19, R165, UR4 ;  /* 0x00000004a5137c20 */ /* 0x000fe20008410000 */
[----:B------:R-:W-:Y:S01]  /*88c0*/  FSEL R67, R57, -INF , !P6 ;  /* 0xff80000039437808 */ /* 0x000fe20007000000 */
[----:B------:R-:W-:Y:S01]  /*88d0*/  HMMA.16816.F32.BF16 R152, R176, R22, R152 ;  /* 0x00000016b098723c */ /* 0x000fe20000041898 */
[----:B------:R-:W-:Y:S01]  /*88e0*/  FSEL R250, R250, -INF , !P3 ;  /* 0xff800000fafa7808 */ /* 0x000fe20005800000 */
[----:B------:R-:W-:Y:S01]  /*88f0*/  VIADD R23, R16, 0xffffff21 ;  /* 0xffffff2110177836 */ /* 0x000fe20000000000 */
[----:B------:R-:W-:Y:S01]  /*8900*/  FSEL R65, R148, -INF , !P2 ;  /* 0xff80000094417808 */ /* 0x000fe20005000000 */
[----:B------:R-:W-:Y:S01]  /*8910*/  FMUL.FTZ R17, R164, UR4 ;  /* 0x00000004a4117c20 */ /* 0x000fe20008410000 */
[C---:B------:R-:W-:Y:S01]  /*8920*/  ISETP.GE.AND P4, PT, R15.reuse, R138, PT ;  /* 0x0000008a0f00720c */ /* 0x040fe20003f86270 */
[----:B------:R-:W-:Y:S01]  /*8930*/  MUFU.TANH R198, R198 ;  /* 0x000000c600c67308 */ /* 0x000fe20000002400 */
[----:B------:R-:W-:Y:S01]  /*8940*/  ISETP.GE.AND P6, PT, R15, R0, PT ;  /* 0x000000000f00720c */ /* 0x000fe20003fc6270 */
[----:B--2---:R-:W-:Y:S01]  /*8950*/  HMMA.16816.F32.BF16 R156, R140, R4, R156 ;  /* 0x000000048c9c723c */ /* 0x004fe2000004189c */
[C---:B------:R-:W-:Y:S01]  /*8960*/  ISETP.GE.AND P3, PT, R13.reuse, R138, PT ;  /* 0x0000008a0d00720c */ /* 0x040fe20003f66270 */
[----:B------:R-:W-:Y:S01]  /*8970*/  VIADD R5, R16, 0xffffff28 ;  /* 0xffffff2810057836 */ /* 0x000fe20000000000 */
[----:B------:R-:W-:Y:S01]  /*8980*/  ISETP.GE.AND P2, PT, R13, R0, PT ;  /* 0x000000000d00720c */ /* 0x000fe20003f46270 */
[----:B------:R-:W-:Y:S01]  /*8990*/  FMUL.FTZ R48, R48, UR4 ;  /* 0x0000000430307c20 */ /* 0x000fe20008410000 */
[----:B------:R-:W2:Y:S01]  /*89a0*/  LDSM.16.M88.4 R12, [R137+0xb800] ;  /* 0x00b80000890c783b */ /* 0x000ea20000000200 */
[----:B------:R-:W-:Y:S01]  /*89b0*/  FSEL R252, R252, -INF , !P6 ;  /* 0xff800000fcfc7808 */ /* 0x000fe20007000000 */
[----:B------:R-:W-:Y:S01]  /*89c0*/  FMUL.FTZ R51, R51, UR4 ;  /* 0x0000000433337c20 */ /* 0x000fe20008410000 */
[----:B-----5:R-:W-:Y:S01]  /*89d0*/  FSEL R242, R242, -INF , !P3 ;  /* 0xff800000f2f27808 */ /* 0x020fe20005800000 */
[----:B------:R-:W-:Y:S01]  /*89e0*/  HMMA.16816.F32.BF16 R144, R60, R38, R144 ;  /* 0x000000263c90723c */ /* 0x000fe20000041890 */
[----:B------:R-:W-:Y:S01]  /*89f0*/  FSEL R66, R59, -INF , !P4 ;  /* 0xff8000003b427808 */ /* 0x000fe20006000000 */
[----:B------:R-:W5:Y:S01]  /*8a00*/  MUFU.TANH R204, R48 ;  /* 0x0000003000cc7308 */ /* 0x000f620000002400 */
[C---:B------:R-:W-:Y:S01]  /*8a10*/  ISETP.GE.AND P6, PT, R5.reuse, R138, PT ;  /* 0x0000008a0500720c */ /* 0x040fe20003fc6270 */
[----:B------:R-:W-:Y:S01]  /*8a20*/  FMUL.FTZ R50, R50, UR4 ;  /* 0x0000000432327c20 */ /* 0x000fe20008410000 */
[-C--:B------:R-:W-:Y:S01]  /*8a30*/  ISETP.GE.AND P3, PT, R5, R0.reuse, PT ;  /* 0x000000000500720c */ /* 0x080fe20003f66270 */
[----:B------:R-:W-:Y:S01]  /*8a40*/  VIADD R5, R16, 0xffffff30 ;  /* 0xffffff3010057836 */ /* 0x000fe20000000000 */
[----:B------:R-:W-:Y:S01]  /*8a50*/  ISETP.GE.AND P4, PT, R23, R0, PT ;  /* 0x000000001700720c */ /* 0x000fe20003f86270 */
[----:B------:R-:W-:Y:S01]  /*8a60*/  HMMA.16816.F32.BF16 R152, R140, R6, R152 ;  /* 0x000000068c98723c */ /* 0x000fe20000041898 */
[----:B------:R-:W-:Y:S01]  /*8a70*/  FSEL R246, R246, -INF , !P6 ;  /* 0xff800000f6f67808 */ /* 0x000fe20007000000 */
[----:B------:R-:W5:Y:S01]  /*8a80*/  MUFU.TANH R194, R51 ;  /* 0x0000003300c27308 */ /* 0x000f620000002400 */
[----:B------:R-:W-:Y:S01]  /*8a90*/  FSEL R238, R238, -INF , !P4 ;  /* 0xff800000eeee7808 */ /* 0x000fe20006000000 */
[----:B------:R-:W-:Y:S01]  /*8aa0*/  FMUL.FTZ R166, R166, UR4 ;  /* 0x00000004a6a67c20 */ /* 0x000fe20008410000 */
[----:B------:R-:W-:Y:S01]  /*8ab0*/  ISETP.GE.AND P4, PT, R5, R138, PT ;  /* 0x0000008a0500720c */ /* 0x000fe20003f86270 */
[----:B------:R-:W-:Y:S01]  /*8ac0*/  FMUL.FTZ R49, R49, UR4 ;  /* 0x0000000431317c20 */ /* 0x000fe20008410000 */
[----:B------:R-:W-:Y:S01]  /*8ad0*/  ISETP.GE.AND P6, PT, R5, R0, PT ;  /* 0x000000000500720c */ /* 0x000fe20003fc6270 */
[C---:B----4-:R-:W-:Y:S01]  /*8ae0*/  HMMA.16816.F32.BF16 R180, R52.reuse, R8, R180 ;  /* 0x0000000834b4723c */ /* 0x050fe200000418b4 */
[----:B------:R4:W4:Y:S01]  /*8af0*/  LDSM.16.M88.4 R4, [R133+0xb800] ;  /* 0x00b800008504783b */ /* 0x0009220000000200 */
[----:B------:R-:W-:Y:S01]  /*8b00*/  FSEL R165, R149, -INF , !P1 ;  /* 0xff80000095a57808 */ /* 0x000fe20004800000 */
[C---:B------:R-:W-:Y:S01]  /*8b10*/  VIADD R9, R16.reuse, 0xffffff29 ;  /* 0xffffff2910097836 */ /* 0x040fe20000000000 */
[-C--:B------:R-:W-:Y:S01]  /*8b20*/  ISETP.GE.AND P1, PT, R23, R138.reuse, PT ;  /* 0x0000008a1700720c */ /* 0x080fe20003f26270 */
[----:B------:R-:W-:Y:S01]  /*8b30*/  VIADD R23, R16, 0xffffff31 ;  /* 0xffffff3110177836 */ /* 0x000fe20000000000 */
[----:B------:R-:W-:Y:S01]  /*8b40*/  FSEL R240, R240, -INF , !P2 ;  /* 0xff800000f0f07808 */ /* 0x000fe20005000000 */
[----:B------:R-:W4:Y:S01]  /*8b50*/  MUFU.TANH R196, R50 ;  /* 0x0000003200c47308 */ /* 0x000f220000002400 */
[----:B------:R-:W-:Y:S01]  /*8b60*/  HMMA.16816.F32.BF16 R144, R52, R10, R144 ;  /* 0x0000000a3490723c */ /* 0x000fe20000041890 */
[----:B-1----:R-:W-:Y:S01]  /*8b70*/  FSEL R248, R248, -INF , !P1 ;  /* 0xff800000f8f87808 */ /* 0x002fe20004800000 */
[----:B------:R-:W-:Y:S01]  /*8b80*/  VIADD R11, R16, 0xffffff41 ;  /* 0xffffff41100b7836 */ /* 0x000fe20000000000 */
[C---:B------:R-:W-:Y:S01]  /*8b90*/  ISETP.GE.AND P2, PT, R9.reuse, R138, PT ;  /* 0x0000008a0900720c */ /* 0x040fe20003f46270 */
[----:B------:R-:W-:Y:S01]  /*8ba0*/  FMUL.FTZ R21, R160, UR4 ;  /* 0x00000004a0157c20 */ /* 0x000fe20008410000 */
[----:B------:R-:W-:Y:S01]  /*8bb0*/  ISETP.GE.AND P1, PT, R9, R0, PT ;  /* 0x000000000900720c */ /* 0x000fe20003f26270 */
[----:B------:R-:W-:Y:S01]  /*8bc0*/  VIADD R9, R16, 0xffffff38 ;  /* 0xffffff3810097836 */ /* 0x000fe20000000000 */
[----:B------:R-:W-:Y:S01]  /*8bd0*/  FSEL R226, R226, -INF , !P4 ;  /* 0xff800000e2e27808 */ /* 0x000fe20006000000 */
[----:B------:R-:W1:Y:S01]  /*8be0*/  MUFU.TANH R192, R192 ;  /* 0x000000c000c07308 */ /* 0x000e620000002400 */
[----:B------:R-:W-:Y:S01]  /*8bf0*/  FSEL R164, R36, -INF , !P1 ;  /* 0xff80000024a47808 */ /* 0x000fe20004800000 */
[----:B------:R-:W-:Y:S01]  /*8c00*/  FMUL.FTZ R161, R161, UR4 ;  /* 0x00000004a1a17c20 */ /* 0x000fe20008410000 */
[----:B------:R-:W-:Y:S01]  /*8c10*/  FSEL R244, R244, -INF , !P2 ;  /* 0xff800000f4f47808 */ /* 0x000fe20005000000 */
[C---:B--2---:R-:W-:Y:S01]  /*8c20*/  HMMA.16816.F32.BF16 R180, R176.reuse, R12, R180 ;  /* 0x0000000cb0b4723c */ /* 0x044fe200000418b4 */
[C---:B------:R-:W-:Y:S01]  /*8c30*/  ISETP.GE.AND P1, PT, R9.reuse, R138, PT ;  /* 0x0000008a0900720c */ /* 0x040fe20003f26270 */
[C---:B------:R-:W-:Y:S01]  /*8c40*/  VIADD R13, R16.reuse, 0xffffff39 ;  /* 0xffffff39100d7836 */ /* 0x040fe20000000000 */
[-C--:B------:R-:W-:Y:S01]  /*8c50*/  ISETP.GE.AND P4, PT, R9, R0.reuse, PT ;  /* 0x000000000900720c */ /* 0x080fe20003f86270 */
[----:B------:R-:W-:Y:S01]  /*8c60*/  VIADD R9, R16, 0xffffff40 ;  /* 0xffffff4010097836 */ /* 0x000fe20000000000 */
[----:B------:R-:W-:Y:S01]  /*8c70*/  FSEL R236, R236, -INF , !P3 ;  /* 0xff800000ecec7808 */ /* 0x000fe20005800000 */
[----:B------:R-:W-:Y:S01]  /*8c80*/  MUFU.TANH R19, R19 ;  /* 0x0000001300137308 */ /* 0x000fe20000002400 */
[C---:B------:R-:W-:Y:S01]  /*8c90*/  ISETP.GE.AND P2, PT, R23.reuse, R0, PT ;  /* 0x000000001700720c */ /* 0x040fe20003f46270 */
[----:B------:R-:W-:Y:S01]  /*8ca0*/  HMMA.16816.F32.BF16 R144, R176, R14, R144 ;  /* 0x0000000eb090723c */ /* 0x000fe20000041890 */
[-C--:B------:R-:W-:Y:S01]  /*8cb0*/  ISETP.GE.AND P3, PT, R23, R138.reuse, PT ;  /* 0x0000008a1700720c */ /* 0x080fe20003f66270 */
[----:B------:R-:W-:Y:S01]  /*8cc0*/  FMUL.FTZ R12, R158, UR4 ;  /* 0x000000049e0c7c20 */ /* 0x000fe20008410000 */
[----:B---3--:R-:W-:Y:S01]  /*8cd0*/  FSEL R188, R188, -INF , !P2 ;  /* 0xff800000bcbc7808 */ /* 0x008fe20005000000 */
[----:B------:R-:W-:Y:S01]  /*8ce0*/  FMUL.FTZ R162, R162, UR4 ;  /* 0x00000004a2a27c20 */ /* 0x000fe20008410000 */
[----:B------:R-:W-:Y:S01]  /*8cf0*/  FSEL R230, R230, -INF , !P1 ;  /* 0xff800000e6e67808 */ /* 0x000fe20004800000 */
[----:B------:R-:W2:Y:S01]  /*8d00*/  MUFU.TANH R172, R166 ;  /* 0x000000a600ac7308 */ /* 0x000ea20000002400 */
[----:B------:R-:W-:Y:S01]  /*8d10*/  FSEL R224, R224, -INF , !P6 ;  /* 0xff800000e0e07808 */ /* 0x000fe20007000000 */
[----:B------:R-:W-:Y:S01]  /*8d20*/  FMUL.FTZ R25, R153, UR4 ;  /* 0x0000000499197c20 */ /* 0x000fe20008410000 */
[----:B------:R-:W-:Y:S01]  /*8d30*/  FSEL R234, R234, -INF , !P3 ;  /* 0xff800000eaea7808 */ /* 0x000fe20005800000 */
[----:B------:R-:W-:Y:S01]  /*8d40*/  FMUL.FTZ R22, R156, UR4 ;  /* 0x000000049c167c20 */ /* 0x000fe20008410000 */
[----:B------:R-:W-:Y:S01]  /*8d50*/  ISETP.GE.AND P2, PT, R9, R138, PT ;  /* 0x0000008a0900720c */ /* 0x000fe20003f46270 */
[----:B------:R-:W-:Y:S01]  /*8d60*/  FMUL.FTZ R157, R157, UR4 ;  /* 0x000000049d9d7c20 */ /* 0x000fe20008410000 */
[----:B------:R-:W-:Y:S01]  /*8d70*/  ISETP.GE.AND P1, PT, R9, R0, PT ;  /* 0x000000000900720c */ /* 0x000fe20003f26270 */
[C---:B------:R-:W-:Y:S01]  /*8d80*/  VIADD R9, R16.reuse, 0xffffff48 ;  /* 0xffffff4810097836 */ /* 0x040fe20000000000 */
[C---:B------:R-:W-:Y:S01]  /*8d90*/  ISETP.GE.AND P6, PT, R13.reuse, R138, PT ;  /* 0x0000008a0d00720c */ /* 0x040fe20003fc6270 */
[----:B------:R-:W3:Y:S01]  /*8da0*/  MUFU.TANH R202, R49 ;  /* 0x0000003100ca7308 */ /* 0x000ee20000002400 */
[----:B------:R-:W-:Y:S01]  /*8db0*/  ISETP.GE.AND P3, PT, R13, R0, PT ;  /* 0x000000000d00720c */ /* 0x000fe20003f66270 */
[----:B------:R-:W-:Y:S01]  /*8dc0*/  VIADD R15, R16, 0xffffff58 ;  /* 0xffffff58100f7836 */ /* 0x000fe20000000000 */
[----:B------:R-:W-:Y:S01]  /*8dd0*/  FSEL R222, R222, -INF , !P4 ;  /* 0xff800000dede7808 */ /* 0x000fe20006000000 */
[----:B------:R-:W-:Y:S01]  /*8de0*/  FMUL.FTZ R163, R163, UR4 ;  /* 0x00000004a3a37c20 */ /* 0x000fe20008410000 */
[----:B------:R-:W-:Y:S01]  /*8df0*/  FSEL R232, R232, -INF , !P6 ;  /* 0xff800000e8e87808 */ /* 0x000fe20007000000 */
[----:B------:R-:W-:Y:S01]  /*8e00*/  FMUL.FTZ R137, R159, UR4 ;  /* 0x000000049f897c20 */ /* 0x000fe20008410000 */
[----:B------:R-:W-:Y:S01]  /*8e10*/  FSEL R206, R206, -INF , !P3 ;  /* 0xff800000cece7808 */ /* 0x000fe20005800000 */
[----:B------:R-:W-:Y:S01]  /*8e20*/  MUFU.TANH R190, R190 ;  /* 0x000000be00be7308 */ /* 0x000fe20000002400 */
[----:B-----5:R-:W-:Y:S01]  /*8e30*/  FSEL R204, R204, -INF , !P2 ;  /* 0xff800000cccc7808 */ /* 0x020fe20005000000 */
[----:B------:R-:W-:Y:S01]  /*8e40*/  FMUL.FTZ R154, R154, UR4 ;  /* 0x000000049a9a7c20 */ /* 0x000fe20008410000 */
[C---:B------:R-:W-:Y:S01]  /*8e50*/  ISETP.GE.AND P4, PT, R11.reuse, R138, PT ;  /* 0x0000008a0b00720c */ /* 0x040fe20003f86270 */
[----:B------:R-:W-:Y:S01]  /*8e60*/  FMUL.FTZ R13, R152, UR4 ;  /* 0x00000004980d7c20 */ /* 0x000fe20008410000 */
[----:B------:R-:W-:Y:S01]  /*8e70*/  ISETP.GE.AND P6, PT, R11, R0, PT ;  /* 0x000000000b00720c */ /* 0x000fe20003fc6270 */
[----:B----4-:R-:W-:Y:S01]  /*8e80*/  FMUL.FTZ R133, R155, UR4 ;  /* 0x000000049b857c20 */ /* 0x010fe20008410000 */
[C---:B------:R-:W-:Y:S01]  /*8e90*/  ISETP.GE.AND P3, PT, R9.reuse, R138, PT ;  /* 0x0000008a0900720c */ /* 0x040fe20003f66270 */
[----:B------:R-:W-:Y:S01]  /*8ea0*/  MUFU.TANH R21, R21 ;  /* 0x0000001500157308 */ /* 0x000fe20000002400 */
[----:B------:R-:W-:Y:S01]  /*8eb0*/  ISETP.GE.AND P2, PT, R9, R0, PT ;  /* 0x000000000900720c */ /* 0x000fe20003f46270 */
[----:B------:R-:W-:-:S04]  /*8ec0*/  DEPBAR.LE SB0, 0x0 ;  /* 0x000080000000791a */ /* 0x000fc80000000000 */
[----:B------:R-:W-:Y:S01]  /*8ed0*/  HMMA.16816.F32.BF16 R8, R140, R4, R180 ;  /* 0x000000048c08723c */ /* 0x000fe200000418b4 */
[----:B------:R-:W-:Y:S01]  /*8ee0*/  VIADD R5, R16, 0xffffff50 ;  /* 0xffffff5010057836 */ /* 0x000fe20000000000 */
[----:B------:R-:W-:Y:S01]  /*8ef0*/  FSEL R194, R194, -INF , !P6 ;  /* 0xff800000c2c27808 */ /* 0x000fe20007000000 */
[----:B------:R-:W4:Y:S01]  /*8f00*/  MUFU.TANH R17, R17 ;  /* 0x0000001100117308 */ /* 0x000f220000002400 */
[----:B------:R-:W-:Y:S02]  /*8f10*/  FSEL R200, R200, -INF , !P3 ;  /* 0xff800000c8c87808 */ /* 0x000fe40005800000 */
[----:B------:R-:W-:Y:S02]  /*8f20*/  FSEL R196, R196, -INF , !P1 ;  /* 0xff800000c4c47808 */ /* 0x000fe40004800000 */
[C---:B------:R-:W-:Y:S02]  /*8f30*/  ISETP.GE.AND P6, PT, R5.reuse, R138, PT ;  /* 0x0000008a0500720c */ /* 0x040fe40003fc6270 */
[----:B------:R-:W-:Y:S01]  /*8f40*/  ISETP.GE.AND P3, PT, R5, R0, PT ;  /* 0x000000000500720c */ /* 0x000fe20003f66270 */
[----:B------:R-:W-:Y:S01]  /*8f50*/  VIADD R5, R16, 0xffffff51 ;  /* 0xffffff5110057836 */ /* 0x000fe20000000000 */
[----:B------:R-:W-:Y:S01]  /*8f60*/  ISETP.GE.AND P1, PT, R27, R138, PT ;  /* 0x0000008a1b00720c */ /* 0x000fe20003f26270 */
[----:B------:R-:W-:Y:S01]  /*8f70*/  MUFU.TANH R12, R12 ;  /* 0x0000000c000c7308 */ /* 0x000fe20000002400 */
[----:B-1----:R-:W-:-:S02]  /*8f80*/  FSEL R192, R192, -INF , !P2 ;  /* 0xff800000c0c07808 */ /* 0x002fc40005000000 */
[----:B------:R-:W-:Y:S02]  /*8f90*/  FSEL R198, R198, -INF , !P1 ;  /* 0xff800000c6c67808 */ /* 0x000fe40004800000 */
[----:B------:R-:W-:Y:S01]  /*8fa0*/  ISETP.GE.AND P2, PT, R5, R138, PT ;  /* 0x0000008a0500720c */ /* 0x000fe20003f46270 */
[----:B------:R-:W-:Y:S01]  /*8fb0*/  FMUL.FTZ R149, R11, UR4 ;  /* 0x000000040b957c20 */ /* 0x000fe20008410000 */
[----:B------:R-:W-:Y:S01]  /*8fc0*/  ISETP.GE.AND P1, PT, R5, R0, PT ;  /* 0x000000000500720c */ /* 0x000fe20003f26270 */
[----:B------:R-:W-:Y:S01]  /*8fd0*/  VIADD R5, R16, 0xffffff59 ;  /* 0xffffff5910057836 */ /* 0x000fe20000000000 */
[----:B--2---:R-:W-:Y:S01]  /*8fe0*/  FSEL R172, R172, -INF , !P3 ;  /* 0xff800000acac7808 */ /* 0x004fe20005800000 */
[----:B------:R-:W1:Y:S01]  /*8ff0*/  MUFU.TANH R170, R170 ;  /* 0x000000aa00aa7308 */ /* 0x000e620000002400 */
[----:B------:R-:W-:Y:S01]  /*9000*/  FSEL R182, R19, -INF , !P2 ;  /* 0xff80000013b67808 */ /* 0x000fe20005000000 */
[----:B------:R-:W-:Y:S01]  /*9010*/  FMUL.FTZ R148, R9, UR4 ;  /* 0x0000000409947c20 */ /* 0x000fe20008410000 */
[C---:B------:R-:W-:Y:S01]  /*9020*/  ISETP.GE.AND P3, PT, R5.reuse, R138, PT ;  /* 0x0000008a0500720c */ /* 0x040fe20003f66270 */
[----:B------:R-:W-:Y:S01]  /*9030*/  VIADD R9, R16, 0xffffff60 ;  /* 0xffffff6010097836 */ /* 0x000fe20000000000 */
[-C--:B------:R-:W-:Y:S01]  /*9040*/  ISETP.GE.AND P2, PT, R5, R0.reuse, PT ;  /* 0x000000000500720c */ /* 0x080fe20003f46270 */
[----:B------:R-:W-:Y:S01]  /*9050*/  FMUL.FTZ R8, R8, UR4 ;  /* 0x0000000408087c20 */ /* 0x000fe20008410000 */
[----:B------:R-:W-:Y:S01]  /*9060*/  HMMA.16816.F32.BF16 R4, R140, R6, R144 ;  /* 0x000000068c04723c */ /* 0x000fe20000041890 */
[----:B------:R-:W2:Y:S01]  /*9070*/  MUFU.TANH R174, R161 ;  /* 0x000000a100ae7308 */ /* 0x000ea20000002400 */
[----:B---3--:R-:W-:Y:S01]  /*9080*/  FSEL R202, R202, -INF , !P4 ;  /* 0xff800000caca7808 */ /* 0x008fe20006000000 */
[----:B------:R-:W-:Y:S01]  /*9090*/  VIADD R11, R16, 0xffffff69 ;  /* 0xffffff69100b7836 */ /* 0x000fe20000000000 */
[----:B------:R-:W-:Y:S01]  /*90a0*/  ISETP.GE.AND P4, PT, R27, R0, PT ;  /* 0x000000001b00720c */ /* 0x000fe20003f86270 */
[----:B------:R-:W-:Y:S01]  /*90b0*/  FMUL.FTZ R10, R10, UR4 ;  /* 0x000000040a0a7c20 */ /* 0x000fe20008410000 */
[----:B----4-:R-:W-:-:S02]  /*90c0*/  FSEL R186, R17, -INF , !P6 ;  /* 0xff80000011ba7808 */ /* 0x010fc40007000000 */
[----:B------:R-:W-:Y:S01]  /*90d0*/  FSEL R190, R190, -INF , !P4 ;  /* 0xff800000bebe7808 */ /* 0x000fe20006000000 */
[----:B------:R-:W3:Y:S01]  /*90e0*/  MUFU.TANH R168, R162 ;  /* 0x000000a200a87308 */ /* 0x000ee20000002400 */
[C---:B------:R-:W-:Y:S02]  /*90f0*/  ISETP.GE.AND P4, PT, R15.reuse, R138, PT ;  /* 0x0000008a0f00720c */ /* 0x040fe40003f86270 */
[-C--:B------:R-:W-:Y:S01]  /*9100*/  ISETP.GE.AND P6, PT, R15, R0.reuse, PT ;  /* 0x000000000f00720c */ /* 0x080fe20003fc6270 */
[----:B------:R-:W-:Y:S01]  /*9110*/  VIADD R15, R16, 0xffffff61 ;  /* 0xffffff61100f7836 */ /* 0x000fe20000000000 */
[----:B------:R-:W-:Y:S02]  /*9120*/  FSEL R180, R21, -INF , !P4 ;  /* 0xff80000015b47808 */ /* 0x000fe40006000000 */
[----:B------:R-:W-:Y:S01]  /*9130*/  ISETP.GE.AND P4, PT, R9, R0, PT ;  /* 0x000000000900720c */ /* 0x000fe20003f86270 */
[----:B------:R-:W4:Y:S01]  /*9140*/  MUFU.TANH R25, R25 ;  /* 0x0000001900197308 */ /* 0x000f220000002400 */
[----:B-1----:R-:W-:Y:S01]  /*9150*/  FSEL R170, R170, -INF , !P1 ;  /* 0xff800000aaaa7808 */ /* 0x002fe20004800000 */
[----:B------:R-:W-:Y:S01]  /*9160*/  FMUL.FTZ R4, R4, UR4 ;  /* 0x0000000404047c20 */ /* 0x000fe20008410000 */
[----:B------:R-:W-:Y:S01]  /*9170*/  FSEL R142, R12, -INF , !P4 ;  /* 0xff8000000c8e7808 */ /* 0x000fe20006000000 */
[----:B------:R-:W-:Y:S01]  /*9180*/  FMUL.FTZ R151, R5, UR4 ;  /* 0x0000000405977c20 */ /* 0x000fe20008410000 */
[-C--:B------:R-:W-:Y:S01]  /*9190*/  ISETP.GE.AND P4, PT, R11, R138.reuse, PT ;  /* 0x0000008a0b00720c */ /* 0x080fe20003f86270 */
[----:B------:R-:W-:Y:S01]  /*91a0*/  VIADD R5, R16, 0xffffff71 ;  /* 0xffffff7110057836 */ /* 0x000fe20000000000 */
[----:B------:R-:W-:Y:S01]  /*91b0*/  ISETP.GE.AND P1, PT, R9, R138, PT ;  /* 0x0000008a0900720c */ /* 0x000fe20003f26270 */
[----:B------:R-:W1:Y:S01]  /*91c0*/  MUFU.TANH R22, R22 ;  /* 0x0000001600167308 */ /* 0x000e620000002400 */
[----:B--2---:R-:W-:Y:S01]  /*91d0*/  FSEL R174, R174, -INF , !P3 ;  /* 0xff800000aeae7808 */ /* 0x004fe20005800000 */
[----:B------:R-:W-:Y:S01]  /*91e0*/  FMUL.FTZ R6, R6, UR4 ;  /* 0x0000000406067c20 */ /* 0x000fe20008410000 */
[----:B---3--:R-:W-:-:S02]  /*91f0*/  FSEL R168, R168, -INF , !P6 ;  /* 0xff800000a8a87808 */ /* 0x008fc40007000000 */
[C---:B------:R-:W-:Y:S02]  /*9200*/  ISETP.GE.AND P6, PT, R15.reuse, R138, PT ;  /* 0x0000008a0f00720c */ /* 0x040fe40003fc6270 */
[-C--:B------:R-:W-:Y:S01]  /*9210*/  ISETP.GE.AND P3, PT, R15, R0.reuse, PT ;  /* 0x000000000f00720c */ /* 0x080fe20003f66270 */
[----:B------:R-:W2:Y:S01]  /*9220*/  MUFU.TANH R23, R157 ;  /* 0x0000009d00177308 */ /* 0x000ea20000002400 */
[----:B------:R-:W-:Y:S01]  /*9230*/  VIADD R15, R16, 0xffffff68 ;  /* 0xffffff68100f7836 */ /* 0x000fe20000000000 */
[----:B----4-:R-:W-:Y:S02]  /*9240*/  FSEL R143, R25, -INF , !P4 ;  /* 0xff800000198f7808 */ /* 0x010fe40006000000 */
[----:B------:R-:W-:-:S04]  /*9250*/  ISETP.GE.AND P4, PT, R5, R0, PT ;  /* 0x000000000500720c */ /* 0x000fc80003f86270 */
[----:B------:R-:W3:Y:S01]  /*9260*/  MUFU.TANH R149, R149 ;  /* 0x0000009500957308 */ /* 0x000ee20000002400 */
[----:B-1----:R-:W-:Y:S02]  /*9270*/  FSEL R146, R22, -INF , !P1 ;  /* 0xff80000016927808 */ /* 0x002fe40004800000 */
[----:B------:R-:W-:-:S05]  /*9280*/  ISETP.GE.AND P1, PT, R15, R0, PT ;  /* 0x000000000f00720c */ /* 0x000fca0003f26270 */
[----:B------:R-:W1:Y:S01]  /*9290*/  MUFU.TANH R166, R163 ;  /* 0x000000a300a67308 */ /* 0x000e620000002400 */
[----:B--2---:R-:W-:Y:S02]  /*92a0*/  FSEL R145, R23, -INF , !P6 ;  /* 0xff80000017917808 */ /* 0x004fe40007000000 */
[----:B------:R-:W-:Y:S01]  /*92b0*/  ISETP.GE.AND P6, PT, R11, R0, PT ;  /* 0x000000000b00720c */ /* 0x000fe20003fc6270 */
[----:B------:R-:W-:-:S04]  /*92c0*/  VIADD R11, R16, 0xffffff70 ;  /* 0xffffff70100b7836 */ /* 0x000fc80000000000 */
        /* <DEDUP_REMOVED lines=12> */
[----:B------:R-:W-:-:S05]  /*9390*/  ISETP.GE.AND P3, PT, R11, R138, PT ;  /* 0x0000008a0b00720c */ /* 0x000fca0003f66270 */
[----:B------:R-:W3:Y:S01]  /*93a0*/  MUFU.TANH R8, R8 ;  /* 0x0000000800087308 */ /* 0x000ee20000002400 */
[----:B-1----:R-:W-:Y:S02]  /*93b0*/  FSEL R144, R13, -INF , !P2 ;  /* 0xff8000000d907808 */ /* 0x002fe40005000000 */
[----:B------:R-:W-:-:S05]  /*93c0*/  ISETP.GE.AND P2, PT, R11, R0, PT ;  /* 0x000000000b00720c */ /* 0x000fca0003f46270 */
[----:B------:R1:W-:Y:S01]  /*93d0*/  MUFU.TANH R152, R4 ;  /* 0x0000000400987308 */ /* 0x0003e20000002400 */
[----:B--2---:R-:W-:-:S07]  /*93e0*/  FSEL R133, R133, -INF , !P6 ;  /* 0xff80000085857808 */ /* 0x004fce0007000000 */
[----:B------:R-:W2:Y:S01]  /*93f0*/  MUFU.TANH R148, R148 ;  /* 0x0000009400947308 */ /* 0x000ea20000002400 */
[----:B---3--:R-:W-:Y:S01]  /*9400*/  FSEL R141, R8, -INF , !P3 ;  /* 0xff800000088d7808 */ /* 0x008fe20005800000 */
[----:B------:R-:W-:Y:S01]  /*9410*/  BAR.SYNC.DEFER_BLOCKING 0x0 ;  /* 0x0000000000007b1d */ /* 0x000fe20000010000 */
[----:B------:R-:W-:-:S05]  /*9420*/  ISETP.GE.AND P3, PT, R5, R138, PT ;  /* 0x0000008a0500720c */ /* 0x000fca0003f66270 */
[----:B------:R-:W3:Y:S01]  /*9430*/  MUFU.TANH R9, R10 ;  /* 0x0000000a00097308 */ /* 0x000ee20000002400 */
[----:B-1----:R-:W-:Y:S01]  /*9440*/  FMUL.FTZ R4, R7, UR4 ;  /* 0x0000000407047c20 */ /* 0x002fe20008410000 */
[----:B------:R-:W-:-:S05]  /*9450*/  VIADD R7, R16, 0xffffff78 ;  /* 0xffffff7810077836 */ /* 0x000fca0000000000 */
[----:B------:R-:W-:Y:S01]  /*9460*/  ISETP.GE.AND P6, PT, R7, R138, PT ;  /* 0x0000008a0700720c */ /* 0x000fe20003fc6270 */
[----:B------:R-:W1:Y:S01]  /*9470*/  MUFU.TANH R151, R151 ;  /* 0x0000009700977308 */ /* 0x000e620000002400 */
[----:B--2---:R-:W-:Y:S02]  /*9480*/  FSEL R148, R148, -INF , !P1 ;  /* 0xff80000094947808 */ /* 0x004fe40004800000 */
[----:B------:R-:W-:Y:S02]  /*9490*/  ISETP.GE.AND P1, PT, R5, R0, PT ;  /* 0x000000000500720c */ /* 0x000fe40003f26270 */
[----:B------:R-:W-:-:S03]  /*94a0*/  FSEL R152, R152, -INF , !P6 ;  /* 0xff80000098987808 */ /* 0x000fc60007000000 */
[----:B------:R-:W2:Y:S01]  /*94b0*/  MUFU.TANH R147, R6 ;  /* 0x0000000600937308 */ /* 0x000ea20000002400 */
[----:B---3--:R-:W-:Y:S02]  /*94c0*/  FSEL R138, R9, -INF , !P2 ;  /* 0xff800000098a7808 */ /* 0x008fe40005000000 */
[----:B------:R-:W-:-:S05]  /*94d0*/  ISETP.GE.AND P2, PT, R7, R0, PT ;  /* 0x000000000700720c */ /* 0x000fca0003f46270 */
[----:B------:R-:W3:Y:S01]  /*94e0*/  MUFU.TANH R4, R4 ;  /* 0x0000000400047308 */ /* 0x000ee20000002400 */
[----:B-1----:R-:W-:Y:S02]  /*94f0*/  FSEL R151, R151, -INF , !P3 ;  /* 0xff80000097977808 */ /* 0x002fe40005800000 */
[----:B--2---:R-:W-:Y:S02]  /*9500*/  FSEL R147, R147, -INF , !P2 ;  /* 0xff80000093937808 */ /* 0x004fe40005000000 */
[----:B---3--:R-:W-:Y:S01]  /*9510*/  FSEL R0, R4, -INF , !P1 ;  /* 0xff80000004007808 */ /* 0x008fe20004800000 */
        /* <DEDUP_REMOVED lines=63> */
.L_x_2969:
[----:B------:R-:W-:Y:S01]  /*9910*/  UMOV UR4, URZ ;  /* 0x000000ff00047c82 */ /* 0x000fe20008000000 */
[----:B------:R-:W-:Y:S01]  /*9920*/  IMAD.SHL.U32 R2, R134, 0x80, RZ ;  /* 0x0000008086027824 */ /* 0x000fe200078e00ff */
[----:B------:R-:W-:-:S05]  /*9930*/  IADD3 R4, P1, PT, RZ, -UR4, RZ ;  /* 0x80000004ff047c10 */ /* 0x000fca000ff3e0ff */
[----:B------:R-:W-:-:S05]  /*9940*/  IMAD.X R2, RZ, RZ, ~R2, P1 ;  /* 0x000000ffff027224 */ /* 0x000fca00008e0e02 */
[----:B------:R-:W-:-:S04]  /*9950*/  SHF.R.S64 R5, R4, 0x1f, R2 ;  /* 0x0000001f04057819 */ /* 0x000fc80000001002 */
[----:B------:R-:W-:-:S04]  /*9960*/  IADD3 R218, P1, PT, R5, R218, RZ ;  /* 0x000000da05da7210 */ /* 0x000fc80007f3e0ff */
[----:B------:R-:W-:-:S09]  /*9970*/  LEA.HI.X.SX32 R219, R2, R219, 0x1, P1 ;  /* 0x000000db02db7211 */ /* 0x000fd200008f0eff */
.L_x_2970:
        /* <DEDUP_REMOVED lines=36> */
.L_x_2968:
        /* <DEDUP_REMOVED lines=35> */
[----:B------:R-:W-:Y:S02]  /*9df0*/  SEL R163, R209, 0xffffffe0, !P5 ;  /* 0xffffffe0d1a37807 */ /* 0x000fe40006800000 */
[----:B------:R-:W-:Y:S01]  /*9e00*/  IADD3 R16, PT, PT, R211, 0xc000, RZ ;  /* 0x0000c000d3107810 */ /* 0x000fe20007ffe0ff */
[----:B------:R-:W3:Y:S01]  /*9e10*/  SHFL.BFLY PT, R5, R4, 0x2, 0x1f ;  /* 0x0c401f0004057f89 */ /* 0x000ee200000e0000 */
[----:B------:R-:W-:-:S03]  /*9e20*/  @P4 IADD3 R136, PT, PT, R136, -0x3, RZ ;  /* 0xfffffffd88884810 */ /* 0x000fc60007ffe0ff */
        /* <DEDUP_REMOVED lines=17> */
[----:B------:R-:W-:Y:S01]  /*9f40*/  FFMA.FTZ R157, R30, UR4, -R155 ;  /* 0x000000041e9d7c23 */ /* 0x000fe2000801089b */
[----:B------:R-:W-:Y:S01]  /*9f50*/  FADD.FTZ R4, R3, -R4 ;  /* 0x8000000403047221 */ /* 0x000fe20000010000 */
[----:B------:R-:W-:Y:S01]  /*9f60*/  IADD3 R3, PT, PT, R163, R211, RZ ;  /* 0x000000d3a3037210 */ /* 0x000fe20007ffe0ff */
[----:B------:R-:W-:Y:S01]  /*9f70*/  FFMA.FTZ R159, R28, UR4, -R135 ;  /* 0x000000041c9f7c23 */ /* 0x000fe20008010887 */
[--C-:B------:R-:W-:Y:S01]  /*9f80*/  FFMA.FTZ R154, R18, UR4, -R155.reuse ;  /* 0x00000004129a7c23 */ /* 0x100fe2000801089b */
[----:B------:R-:W1:Y:S01]  /*9f90*/  MUFU.EX2 R162, R162 ;  /* 0x000000a200a27308 */ /* 0x000e620000000800 */
[--C-:B------:R-:W-:Y:S01]  /*9fa0*/  FFMA.FTZ R153, R44, UR4, -R155.reuse ;  /* 0x000000042c997c23 */ /* 0x100fe2000801089b */
[----:B------:R-:W-:Y:S01]  /*9fb0*/  FFMA.FTZ R160, R26, UR4, -R155 ;  /* 0x000000041aa07c23 */ /* 0x000fe2000801089b */
[--C-:B------:R-:W-:Y:S01]  /*9fc0*/  FFMA.FTZ R158, R20, UR4, -R135.reuse ;  /* 0x00000004149e7c23 */ /* 0x100fe20008010887 */
[--C-:B------:R-:W-:Y:S01]  /*9fd0*/  FFMA.FTZ R156, R46, UR4, -R135.reuse ;  /* 0x000000042e9c7c23 */ /* 0x100fe20008010887 */
[----:B------:R-:W-:Y:S01]  /*9fe0*/  FMUL.FTZ R161, R4, UR4 ;  /* 0x0000000404a17c20 */ /* 0x000fe20008410000 */
[--C-:B------:R-:W-:Y:S01]  /*9ff0*/  FFMA.FTZ R24, R24, UR4, -R135.reuse ;  /* 0x0000000418187c23 */ /* 0x100fe20008010887 */
[----:B------:R-:W-:Y:S01]  /*a000*/  MUFU.EX2 R154, R154 ;  /* 0x0000009a009a7308 */ /* 0x000fe20000000800 */
[----:B------:R-:W-:Y:S01]  /*a010*/  LDSM.16.MT88.4 R44, [R211+0x10000] ;  /* 0x01000000d32c783b */ /* 0x000fe20000004200 */
[----:B------:R-:W-:Y:S01]  /*a020*/  FFMA.FTZ R236, R236, UR4, -R135 ;  /* 0x00000004ecec7c23 */ /* 0x000fe20008010887 */
[--C-:B------:R-:W-:Y:S01]  /*a030*/  FFMA.FTZ R178, R234, UR4, -R155.reuse ;  /* 0x00000004eab27c23 */ /* 0x100fe2000801089b */
[----:B------:R-:W2:Y:S01]  /*a040*/  MUFU.EX2 R153, R153 ;  /* 0x0000009900997308 */ /* 0x000ea20000000800 */
[----:B------:R-:W-:Y:S01]  /*a050*/  LDSM.16.MT88.4 R20, [R3+0xc000] ;  /* 0x00c000000314783b */ /* 0x000fe20000004200 */
[--C-:B------:R-:W-:Y:S01]  /*a060*/  FFMA.FTZ R176, R230, UR4, -R155.reuse ;  /* 0x00000004e6b07c23 */ /* 0x100fe2000801089b */
[-C--:B-1----:R-:W-:Y:S01]  /*a070*/  FMUL.FTZ R8, R128, R162.reuse ;  /* 0x000000a280087220 */ /* 0x082fe20000410000 */
[----:B------:R-:W-:Y:S01]  /*a080*/  IADD3 R128, PT, PT, R211, 0xc040, RZ ;  /* 0x0000c040d3807810 */ /* 0x000fe20007ffe0ff */
[----:B------:R-:W-:Y:S01]  /*a090*/  MUFU.EX2 R160, R160 ;  /* 0x000000a000a07308 */ /* 0x000fe20000000800 */
[----:B------:R-:W-:Y:S01]  /*a0a0*/  @P0 IADD3 R128, PT, PT, R16, -0x40, RZ ;  /* 0xffffffc010800810 */ /* 0x000fe20007ffe0ff */
[----:B------:R-:W-:Y:S01]  /*a0b0*/  FMUL.FTZ R25, R113, R162 ;  /* 0x000000a271197220 */ /* 0x000fe20000410000 */
[----:B------:R-:W-:Y:S01]  /*a0c0*/  LDSM.16.MT88.4 R52, [R3+0x10000] ;  /* 0x010000000334783b */ /* 0x000fe20000004200 */
[----:B------:R-:W1:Y:S01]  /*a0d0*/  MUFU.EX2 R157, R157 ;  /* 0x0000009d009d7308 */ /* 0x000e620000000800 */
[----:B------:R-:W-:Y:S01]  /*a0e0*/  IADD3 R163, PT, PT, R163, R128, RZ ;  /* 0x00000080a3a37210 */ /* 0x000fe20007ffe0ff */
[----:B------:R-:W-:Y:S01]  /*a0f0*/  FMUL.FTZ R40, R96, R162 ;  /* 0x000000a260287220 */ /* 0x000fe20000410000 */
        /* <DEDUP_REMOVED lines=16> */
[----:B------:R-:W-:Y:S01]  /*a200*/  FFMA.FTZ R104, R66, UR4, -R155 ;  /* 0x0000000442687c23 */ /* 0x000fe2000801089b */
[----:B------:R-:W1:Y:S01]  /*a210*/  MUFU.EX2 R161, R161 ;  /* 0x000000a100a17308 */ /* 0x000e620000000800 */
[----:B------:R-:W-:Y:S01]  /*a220*/  FMUL.FTZ R56, R80, R162 ;  /* 0x000000a250387220 */ /* 0x000fe20000410000 */
[----:B----4-:R-:W-:Y:S01]  /*a230*/  F2FP.BF16.F32.PACK_AB R5, R156, R158 ;  /* 0x0000009e9c05723e */ /* 0x010fe200000010ff */
[-C--:B------:R-:W-:Y:S01]  /*a240*/  FMUL.FTZ R57, R81, R162.reuse ;  /* 0x000000a251397220 */ /* 0x080fe20000410000 */
[-C--:B------:R-:W-:Y:S01]  /*a250*/  FMUL.FTZ R76, R76, R162.reuse ;  /* 0x000000a24c4c7220 */ /* 0x080fe20000410000 */
[-C--:B------:R-:W-:Y:S01]  /*a260*/  FMUL.FTZ R77, R77, R162.reuse ;  /* 0x000000a24d4d7220 */ /* 0x080fe20000410000 */
[-C--:B------:R-:W-:Y:S01]  /*a270*/  FMUL.FTZ R24, R112, R162.reuse ;  /* 0x000000a270187220 */ /* 0x080fe20000410000 */
[-C--:B------:R-:W-:Y:S01]  /*a280*/  FMUL.FTZ R92, R92, R162.reuse ;  /* 0x000000a25c5c7220 */ /* 0x080fe20000410000 */
[----:B------:R-:W-:Y:S01]  /*a290*/  FMUL.FTZ R93, R93, R162 ;  /* 0x000000a25d5d7220 */ /* 0x000fe20000410000 */
[----:B------:R-:W-:Y:S01]  /*a2a0*/  FFMA.FTZ R105, R252, UR4, -R135 ;  /* 0x00000004fc697c23 */ /* 0x000fe20008010887 */
[----:B-1----:R-:W-:Y:S01]  /*a2b0*/  F2FP.BF16.F32.PACK_AB R7, R159, R132 ;  /* 0x000000849f07723e */ /* 0x002fe200000010ff */
[----:B------:R-:W-:Y:S01]  /*a2c0*/  MUFU.EX2 R104, R104 ;  /* 0x0000006800687308 */ /* 0x000fe20000000800 */
        /* <DEDUP_REMOVED lines=118> */
[--C-:B------:R-:W-:Y:S01]  /*aa30*/  FFMA.FTZ R168, R168, UR4, -R135.reuse ;  /* 0x00000004a8a87c23 */ /* 0x100fe20008010887 */
        /* <DEDUP_REMOVED lines=11> */
[----:B------:R-:W-:Y:S01]  /*aaf0*/  FFMA.FTZ R113, R143, UR4, -R155 ;  /* 0x000000048f717c23 */ /* 0x000fe2000801089b */
[----:B------:R-:W-:Y:S01]  /*ab00*/  HMMA.16816.F32.BF16 R4, R4, R98, R100 ;  /* 0x000000620404723c */ /* 0x000fe20000041864 */
[----:B------:R-:W-:Y:S01]  /*ab10*/  F2FP.BF16.F32.PACK_AB R98, R104, R107 ;  /* 0x0000006b6862723e */ /* 0x000fe200000010ff */
[----:B------:R-:W-:Y:S01]  /*ab20*/  LDSM.16.MT88.4 R100, [R128+0x5800] ;  /* 0x005800008064783b */ /* 0x000fe20000004200 */
[----:B---3--:R-:W-:Y:S01]  /*ab30*/  F2FP.BF16.F32.PACK_AB R99, R105, R108 ;  /* 0x0000006c6963723e */ /* 0x008fe200000010ff */
[----:B------:R-:W-:Y:S01]  /*ab40*/  MUFU.EX2 R188, R224 ;  /* 0x000000e000bc7308 */ /* 0x000fe20000000800 */
[----:B------:R-:W-:Y:S01]  /*ab50*/  FADD.FTZ R160, R160, R153 ;  /* 0x00000099a0a07221 */ /* 0x000fe20000010000 */
[----:B------:R-:W-:Y:S01]  /*ab60*/  FADD.FTZ R132, R132, R161 ;  /* 0x000000a184847221 */ /* 0x000fe20000010000 */
[----:B------:R-:W-:Y:S01]  /*ab70*/  LDSM.16.MT88.4 R116, [R3+0xf800] ;  /* 0x00f800000374783b */ /* 0x000fe20000004200 */
[----:B------:R-:W1:Y:S01]  /*ab80*/  MUFU.EX2 R171, R171 ;  /* 0x000000ab00ab7308 */ /* 0x000e620000000800 */
[----:B------:R-:W-:Y:S01]  /*ab90*/  FADD.FTZ R160, R157, R160 ;  /* 0x000000a09da07221 */ /* 0x000fe20000010000 */
[C---:B------:R-:W-:Y:S01]  /*aba0*/  HMMA.16816.F32.BF16 R40, R96.reuse, R64, R40 ;  /* 0x000000406028723c */ /* 0x040fe20000041828 */
[----:B------:R-:W-:Y:S01]  /*abb0*/  FADD.FTZ R159, R159, R132 ;  /* 0x000000849f9f7221 */ /* 0x000fe20000010000 */
[----:B------:R-:W-:Y:S01]  /*abc0*/  MUFU.EX2 R169, R169 ;  /* 0x000000a900a97308 */ /* 0x000fe20000000800 */
[----:B------:R-:W-:Y:S01]  /*abd0*/  FADD.FTZ R111, R111, R160 ;  /* 0x000000a06f6f7221 */ /* 0x000fe20000010000 */
[----:B------:R-:W-:Y:S01]  /*abe0*/  FFMA.FTZ R147, R147, UR4, -R135 ;  /* 0x0000000493937c23 */ /* 0x000fe20008010887 */
        /* <DEDUP_REMOVED lines=16> */
[-C--:B------:R-:W-:Y:S01]  /*acf0*/  MOV R132, R134.reuse ;  /* 0x0000008600847202 */ /* 0x080fe20000000f00 */
[----:B------:R-:W-:Y:S01]  /*ad00*/  MUFU.EX2 R175, R175 ;  /* 0x000000af00af7308 */ /* 0x000fe20000000800 */
[----:B------:R-:W-:Y:S01]  /*ad10*/  @P4 MOV R132, R134 ;  /* 0x0000008600844202 */ /* 0x000fe20000000f00 */
        /* <DEDUP_REMOVED lines=19> */
[--C-:B--2---:R-:W-:Y:S01]  /*ae50*/  FFMA.FTZ R112, R140, UR4, -R135.reuse ;  /* 0x000000048c707c23 */ /* 0x104fe20008010887 */
[----:B------:R-:W-:Y:S01]  /*ae60*/  FFMA.FTZ R140, R133, UR4, -R135 ;  /* 0x00000004858c7c23 */ /* 0x000fe20008010887 */
[----:B------:R-:W-:Y:S04]  /*ae70*/  MUFU.EX2 R137, R137 ;  /* 0x0000008900897308 */ /* 0x000fe80000000800 */
[----:B------:R-:W-:Y:S01]  /*ae80*/  MUFU.EX2 R133, R112 ;  /* 0x0000007000857308 */ /* 0x000fe20000000800 */
[C---:B------:R-:W-:Y:S01]  /*ae90*/  HMMA.16816.F32.BF16 R12, R96.reuse, R90, R12 ;  /* 0x0000005a600c723c */ /* 0x040fe2000004180c */
[----:B------:R-:W-:Y:S02]  /*aea0*/  LDSM.16.MT88.4 R88, [R3+0xd000] ;  /* 0x00d000000358783b */ /* 0x000fe40000004200 */
[----:B------:R-:W-:Y:S04]  /*aeb0*/  MUFU.EX2 R140, R140 ;  /* 0x0000008c008c7308 */ /* 0x000fe80000000800 */
[----:B------:R-:W-:Y:S01]  /*aec0*/  MUFU.EX2 R141, R141 ;  /* 0x0000008d008d7308 */ /* 0x000fe20000000800 */
[C---:B------:R-:W-:Y:S03]  /*aed0*/  HMMA.16816.F32.BF16 R48, R96.reuse, R92, R48 ;  /* 0x0000005c6030723c */ /* 0x040fe60000041830 */
[----:B------:R-:W-:Y:S05]  /*aee0*/  MUFU.EX2 R151, R151 ;  /* 0x0000009700977308 */ /* 0x000fea0000000800 */
[C---:B------:R-:W-:Y:S01]  /*aef0*/  HMMA.16816.F32.BF16 R52, R96.reuse, R94, R52 ;  /* 0x0000005e6034723c */ /* 0x040fe20000041834 */
[----:B------:R-:W2:Y:S07]  /*af00*/  LDSM.16.MT88.4 R92, [R3+0x11000] ;  /* 0x01100000035c783b */ /* 0x000eae0000004200 */
        /* <DEDUP_REMOVED lines=133> */
[----:B------:R-:W-:Y:S01]  /*b760*/  FFMA.FTZ R96, R146, UR4, -R155 ;  /* 0x0000000492607c23 */ /* 0x000fe2000801089b */
[----:B------:R-:W-:-:S02]  /*b770*/  FFMA.FTZ R146, R142, UR4, -R135 ;  /* 0x000000048e927c23 */ /* 0x000fc40008010887 */
[----:B------:R-:W-:Y:S04]  /*b780*/  MUFU.EX2 R142, R113 ;  /* 0x00000071008e7308 */ /* 0x000fe80000000800 */
[C---:B------:R-:W-:Y:S01]  /*b790*/  HMMA.16816.F32.BF16 R48, R68.reuse, R100, R48 ;  /* 0x000000644430723c */ /* 0x040fe20000041830 */
[--C-:B------:R-:W-:Y:S01]  /*b7a0*/  FFMA.FTZ R101, R145, UR4, -R155.reuse ;  /* 0x0000000491657c23 */ /* 0x100fe2000801089b */
[----:B------:R-:W-:Y:S01]  /*b7b0*/  FFMA.FTZ R100, R144, UR4, -R155 ;  /* 0x0000000490647c23 */ /* 0x000fe2000801089b */
[----:B------:R2:W-:Y:S04]  /*b7c0*/  MUFU.EX2 R145, R96 ;  /* 0x0000006000917308 */ /* 0x0005e80000000800 */
[----:B------:R-:W5:Y:S01]  /*b7d0*/  MUFU.EX2 R144, R101 ;  /* 0x0000006500907308 */ /* 0x000f620000000800 */
[C---:B------:R-:W-:Y:S03]  /*b7e0*/  HMMA.16816.F32.BF16 R16, R68.reuse, R92, R16 ;  /* 0x0000005c4410723c */ /* 0x040fe60000041810 */
[----:B------:R1:W-:Y:S04]  /*b7f0*/  MUFU.EX2 R143, R100 ;  /* 0x00000064008f7308 */ /* 0x0003e80000000800 */
[----:B------:R-:W5:Y:S01]  /*b800*/  MUFU.EX2 R146, R146 ;  /* 0x0000009200927308 */ /* 0x000f620000000800 */
        /* <DEDUP_REMOVED lines=20> */
[C---:B------:R-:W-:Y:S01]  /*b950*/  F2FP.BF16.F32.PACK_AB R69, R137.reuse, R146 ;  /* 0x000000928945723e */ /* 0x040fe200000010ff */
        /* <DEDUP_REMOVED lines=10> */
[----:B------:R-:W-:Y:S01]  /*ba00*/  FFMA.FTZ R138, R149, UR4, -R135 ;  /* 0x00000004958a7c23 */ /* 0x000fe20008010887 */
[----:B------:R-:W-:Y:S01]  /*ba10*/  FFMA.FTZ R148, R152, UR4, -R155 ;  /* 0x0000000498947c23 */ /* 0x000fe2000801089b */
[----:B------:R-:W-:Y:S01]  /*ba20*/  FFMA.FTZ R135, R0, UR4, -R135 ;  /* 0x0000000400877c23 */ /* 0x000fe20008010887 */
[----:B------:R-:W5:Y:S01]  /*ba30*/  MUFU.EX2 R152, R80 ;  /* 0x0000005000987308 */ /* 0x000f620000000800 */
[----:B------:R-:W-:Y:S01]  /*ba40*/  FADD.FTZ R142, R142, R143 ;  /* 0x0000008f8e8e7221 */ /* 0x000fe20000010000 */
[C---:B--2---:R-:W-:Y:S01]  /*ba50*/  HMMA.16816.F32.BF16 R8, R68.reuse, R84, R8 ;  /* 0x000000544408723c */ /* 0x044fe20000041808 */
[----:B------:R-:W-:Y:S01]  /*ba60*/  FADD.FTZ R140, R140, R133 ;  /* 0x000000858c8c7221 */ /* 0x000fe20000010000 */
[----:B------:R-:W-:Y:S04]  /*ba70*/  MUFU.EX2 R148, R148 ;  /* 0x0000009400947308 */ /* 0x000fe80000000800 */
[----:B------:R-:W-:Y:S02]  /*ba80*/  MUFU.EX2 R149, R81 ;  /* 0x0000005100957308 */ /* 0x000fe40000000800 */
[C---:B------:R-:W-:Y:S01]  /*ba90*/  HMMA.16816.F32.BF16 R12, R68.reuse, R86, R12 ;  /* 0x00000056440c723c */ /* 0x040fe2000004180c */
[----:B------:R2:W5:Y:S01]  /*baa0*/  LDSM.16.MT88.4 R84, [R3+0x13800] ;  /* 0x013800000354783b */ /* 0x0005620000004200 */
[----:B------:R-:W5:Y:S04]  /*bab0*/  MUFU.EX2 R138, R138 ;  /* 0x0000008a008a7308 */ /* 0x000f680000000800 */
[----:B------:R-:W-:Y:S02]  /*bac0*/  MUFU.EX2 R0, R147 ;  /* 0x0000009300007308 */ /* 0x000fe40000000800 */
[C---:B------:R-:W-:Y:S02]  /*bad0*/  HMMA.16816.F32.BF16 R20, R68.reuse, R82, R20 ;  /* 0x000000524414723c */ /* 0x040fe40000041814 */
[----:B------:R-:W5:Y:S06]  /*bae0*/  MUFU.EX2 R135, R135 ;  /* 0x0000008700877308 */ /* 0x000f6c0000000800 */
[C---:B------:R-:W-:Y:S08]  /*baf0*/  HMMA.16816.F32.BF16 R24, R68.reuse, R92, R24 ;  /* 0x0000005c4418723c */ /* 0x040ff00000041818 */
[----:B------:R-:W-:Y:S01]  /*bb00*/  HMMA.16816.F32.BF16 R28, R68, R94, R28 ;  /* 0x0000005e441c723c */ /* 0x000fe2000004181c */
[----:B------:R-:W-:Y:S01]  /*bb10*/  LDSM.16.MT88.4 R92, [R211+0x13800] ;  /* 0x01380000d35c783b */ /* 0x000fe20000004200 */
[----:B--2---:R-:W-:-:S02]  /*bb20*/  MOV R3, R2 ;  /* 0x0000000200037202 */ /* 0x004fc40000000f00 */
[----:B------:R-:W-:-:S04]  /*bb30*/  @P4 MOV R3, R2 ;  /* 0x0000000200034202 */ /* 0x000fc80000000f00 */
        /* <DEDUP_REMOVED lines=13> */
[----:B-----5:R-:W-:Y:S01]  /*bc10*/  F2FP.BF16.F32.PACK_AB R68, R152, R141 ;  /* 0x0000008d9844723e */ /* 0x020fe200000010ff */
        /* <DEDUP_REMOVED lines=15> */
[C---:B-1----:R-:W-:Y:S08]  /*bd10*/  HMMA.16816.F32.BF16 R104, R68.reuse, R100, R32 ;  /* 0x000000644468723c */ /* 0x042ff00000041820 */
[C---:B------:R-:W-:Y:S08]  /*bd20*/  HMMA.16816.F32.BF16 R96, R68.reuse, R92, R40 ;  /* 0x0000005c4460723c */ /* 0x040ff00000041828 */
[C---:B--2---:R-:W-:Y:S08]  /*bd30*/  HMMA.16816.F32.BF16 R80, R68.reuse, R76, R56 ;  /* 0x0000004c4450723c */ /* 0x044ff00000041838 */
        /* <DEDUP_REMOVED lines=13> */
.L_x_2965:
[----:B------:R-:W-:-:S07]  /*be10*/  IADD3 R136, PT, PT, R150, -0x1, RZ ;  /* 0xffffffff96887810 */ /* 0x000fce0007ffe0ff */
.L_x_2971:
        /* <DEDUP_REMOVED lines=21> */
.L_x_2976:
        /* <DEDUP_REMOVED lines=80> */
.L_x_2973:
[----:B------:R-:W-:Y:S02]  /*c470*/  LEA R233, R233, UR5, 0x1 ;  /* 0x00000005e9e97c11 */ /* 0x000fe4000f8e08ff */
[----:B------:R-:W-:Y:S02]  /*c480*/  SHF.L.U32 R26, R210, 0x5, RZ ;  /* 0x00000005d21a7819 */ /* 0x000fe400000006ff */
[----:B------:R-:W-:Y:S01]  /*c490*/  SHF.L.U32 R25, R24, 0x5, RZ ;  /* 0x0000000518197819 */ /* 0x000fe200000006ff */
[----:B------:R-:W-:Y:S01]  /*c4a0*/  @!PT LDS RZ, [RZ] ;  /* 0x00000000fffff984 */ /* 0x000fe20000000800 */
[----:B------:R-:W-:Y:S01]  /*c4b0*/  @!PT LDS RZ, [RZ] ;  /* 0x00000000fffff984 */ /* 0x000fe20000000800 */
[----:B------:R-:W-:Y:S01]  /*c4c0*/  @!PT LDS RZ, [RZ] ;  /* 0x00000000fffff984 */ /* 0x000fe20000000800 */
[----:B------:R-:W-:Y:S01]  /*c4d0*/  LDGSTS.E.BYPASS.LTC128B.128 [R233+0xc000], desc[UR16][R220.64] ;  /* 0x0c000000dce97fae */ /* 0x000fe2000b981a10 */
[----:B------:R-:W-:Y:S02]  /*c4e0*/  LOP3.LUT R213, R26, 0x7c00, RZ, 0xc0, !PT ;  /* 0x00007c001ad57812 */ /* 0x000fe400078ec0ff */
[----:B------:R-:W-:Y:S02]  /*c4f0*/  IADD3 R26, P0, PT, R25, R220, RZ ;  /* 0x000000dc191a7210 */ /* 0x000fe40007f1e0ff */
[----:B------:R-:W-:Y:S02]  /*c500*/  SHF.L.U64.HI R24, R24, 0x5, R27 ;  /* 0x0000000518187819 */ /* 0x000fe4000001021b */
[----:B------:R-:W-:Y:S01]  /*c510*/  IADD3 R28, P2, PT, R26, R25, RZ ;  /* 0x000000191a1c7210 */ /* 0x000fe20007f5e0ff */
[----:B------:R-:W-:Y:S01]  /*c520*/  LDGSTS.E.BYPASS.LTC128B.128 [R233+0x10000], desc[UR16][R220.64+0x80] ;  /* 0x10000080dce97fae */ /* 0x000fe2000b981a10 */
[----:B------:R-:W-:Y:S02]  /*c530*/  IADD3.X R27, PT, PT, R24, R221, RZ, P0, !PT ;  /* 0x000000dd181b7210 */ /* 0x000fe400007fe4ff */
[-C--:B------:R-:W-:Y:S02]  /*c540*/  IADD3 R36, P0, PT, R28, R25.reuse, RZ ;  /* 0x000000191c247210 */ /* 0x080fe40007f1e0ff */
[-C--:B------:R-:W-:Y:S02]  /*c550*/  IADD3.X R29, PT, PT, R27, R24.reuse, RZ, P2, !PT ;  /* 0x000000181b1d7210 */ /* 0x080fe400017fe4ff */
[-C--:B------:R-:W-:Y:S01]  /*c560*/  IADD3 R32, P2, PT, R36, R25.reuse, RZ ;  /* 0x0000001924207210 */ /* 0x080fe20007f5e0ff */
[----:B------:R-:W-:Y:S01]  /*c570*/  LDGSTS.E.BYPASS.LTC128B.128 [R233+0xc800], desc[UR16][R26.64] ;  /* 0x0c8000001ae97fae */ /* 0x000fe2000b981a10 */
[-C--:B------:R-:W-:Y:S02]  /*c580*/  IADD3.X R37, PT, PT, R29, R24.reuse, RZ, P0, !PT ;  /* 0x000000181d257210 */ /* 0x080fe400007fe4ff */
[-C--:B------:R-:W-:Y:S02]  /*c590*/  IADD3 R30, P0, PT, R32, R25.reuse, RZ ;  /* 0x00000019201e7210 */ /* 0x080fe40007f1e0ff */
[-C--:B------:R-:W-:Y:S02]  /*c5a0*/  IADD3.X R33, PT, PT, R37, R24.reuse, RZ, P2, !PT ;  /* 0x0000001825217210 */ /* 0x080fe400017fe4ff */
[-C--:B------:R-:W-:Y:S01]  /*c5b0*/  IADD3 R34, P2, PT, R30, R25.reuse, RZ ;  /* 0x000000191e227210 */ /* 0x080fe20007f5e0ff */
[----:B------:R1:W-:Y:S01]  /*c5c0*/  LDGSTS.E.BYPASS.LTC128B.128 [R233+0x10800], desc[UR16][R26.64+0x80] ;  /* 0x108000801ae97fae */ /* 0x0003e2000b981a10 */
[-C--:B------:R-:W-:Y:S02]  /*c5d0*/  IADD3.X R31, PT, PT, R33, R24.reuse, RZ, P0, !PT ;  /* 0x00000018211f7210 */ /* 0x080fe400007fe4ff */
[----:B------:R-:W-:Y:S02]  /*c5e0*/  IADD3 R38, P0, PT, R34, R25, RZ ;  /* 0x0000001922267210 */ /* 0x000fe40007f1e0ff */
[-C--:B------:R-:W-:Y:S02]  /*c5f0*/  IADD3.X R35, PT, PT, R31, R24.reuse, RZ, P2, !PT ;  /* 0x000000181f237210 */ /* 0x080fe400017fe4ff */
[----:B------:R-:W-:Y:S01]  /*c600*/  SHF.L.U32 R132, R210, 0x6, RZ ;  /* 0x00000006d2847819 */ /* 0x000fe200000006ff */
[----:B------:R-:W-:Y:S01]  /*c610*/  LDGSTS.E.BYPASS.LTC128B.128 [R233+0xd000], desc[UR16][R28.64] ;  /* 0x0d0000001ce97fae */ /* 0x000fe2000b981a10 */
[----:B------:R-:W-:Y:S02]  /*c620*/  IADD3.X R39, PT, PT, R35, R24, RZ, P0, !PT ;  /* 0x0000001823277210 */ /* 0x000fe400007fe4ff */
[----:B------:R-:W-:Y:S02]  /*c630*/  LOP3.LUT R3, R139, 0x38, RZ, 0xc0, !PT ;  /* 0x000000388b037812 */ /* 0x000fe400078ec0ff */
[----:B------:R-:W-:Y:S02]  /*c640*/  SHF.R.U32.HI R214, RZ, 0x1, R210 ;  /* 0x00000001ffd67819 */ /* 0x000fe400000116d2 */
[--C-:B------:R-:W-:Y:S01]  /*c650*/  LOP3.LUT R3, R3, 0x1c0, R132.reuse, 0xf8, !PT ;  /* 0x000001c003037812 */ /* 0x100fe200078ef884 */
[----:B------:R-:W-:Y:S01]  /*c660*/  LDGSTS.E.BYPASS.LTC128B.128 [R233+0x11000], desc[UR16][R28.64+0x80] ;  /* 0x110000801ce97fae */ /* 0x000fe2000b981a10 */
[----:B------:R-:W-:Y:S02]  /*c670*/  LOP3.LUT R132, R213, 0x200, R132, 0xf8, !PT ;  /* 0x00000200d5847812 */ /* 0x000fe400078ef884 */
[----:B------:R-:W-:Y:S02]  /*c680*/  LOP3.LUT R2, R214, 0x8, RZ, 0xc0, !PT ;  /* 0x00000008d6027812 */ /* 0x000fe400078ec0ff */
[----:B------:R-:W-:Y:S02]  /*c690*/  LOP3.LUT P0, RZ, R210, 0x2, RZ, 0xc0, !PT ;  /* 0x00000002d2ff7812 */ /* 0x000fe4000780c0ff */
[----:B------:R-:W-:Y:S01]  /*c6a0*/  LOP3.LUT R2, R132, R3, R2, 0xf6, !PT ;  /* 0x0000000384027212 */ /* 0x000fe200078ef602 */
[----:B------:R-:W-:Y:S01]  /*c6b0*/  LDGSTS.E.BYPASS.LTC128B.128 [R233+0xd800], desc[UR16][R36.64] ;  /* 0x0d80000024e97fae */ /* 0x000fe2000b981a10 */
[----:B------:R-:W-:Y:S02]  /*c6c0*/  SEL R215, R209, 0xffffffe0, !P0 ;  /* 0xffffffe0d1d77807 */ /* 0x000fe40004000000 */
[----:B------:R-:W-:Y:S02]  /*c6d0*/  LEA R190, R2, UR5, 0x1 ;  /* 0x0000000502be7c11 */ /* 0x000fe4000f8e08ff */
[----:B------:R-:W-:Y:S02]  /*c6e0*/  IADD3 R3, PT, PT, R212, R215, RZ ;  /* 0x000000d7d4037210 */ /* 0x000fe40007ffe0ff */
[-C--:B------:R-:W-:Y:S01]  /*c6f0*/  IADD3 R188, PT, PT, R215, R190.reuse, RZ ;  /* 0x000000bed7bc7210 */ /* 0x080fe20007ffe0ff */
[----:B------:R-:W-:Y:S01]  /*c700*/  LDGSTS.E.BYPASS.LTC128B.128 [R233+0x11800], desc[UR16][R36.64+0x80] ;  /* 0x1180008024e97fae */ /* 0x000fe2000b981a10 */
[----:B------:R-:W-:Y:S02]  /*c710*/  LOP3.LUT P0, RZ, R210, 0x4, RZ, 0xc0, !PT ;  /* 0x00000004d2ff7812 */ /* 0x000fe4000780c0ff */
[----:B------:R-:W-:Y:S04]  /*c720*/  IADD3 R226, PT, PT, R226, -0x1, RZ ;  /* 0xffffffffe2e27810 */ /* 0x000fe80007ffe0ff */
[----:B------:R-:W-:Y:S01]  /*c730*/  ISETP.GT.AND P2, PT, R226, R217, PT ;  /* 0x000000d9e200720c */ /* 0x000fe20003f44270 */
[----:B------:R-:W-:Y:S08]  /*c740*/  LDGSTS.E.BYPASS.LTC128B.128 [R233+0xe000], desc[UR16][R32.64] ;  /* 0x0e00000020e97fae */ /* 0x000ff0000b981a10 */
[----:B------:R-:W-:Y:S08]  /*c750*/  LDGSTS.E.BYPASS.LTC128B.128 [R233+0x12000], desc[UR16][R32.64+0x80] ;  /* 0x1200008020e97fae */ /* 0x000ff0000b981a10 */
[----:B------:R-:W-:Y:S08]  /*c760*/  LDGSTS.E.BYPASS.LTC128B.128 [R233+0xe800], desc[UR16][R30.64] ;  /* 0x0e8000001ee97fae */ /* 0x000ff0000b981a10 */
[----:B------:R2:W-:Y:S08]  /*c770*/  LDGSTS.E.BYPASS.LTC128B.128 [R233+0x12800], desc[UR16][R30.64+0x80] ;  /* 0x128000801ee97fae */ /* 0x0005f0000b981a10 */
[----:B------:R-:W-:Y:S08]  /*c780*/  LDGSTS.E.BYPASS.LTC128B.128 [R233+0xf000], desc[UR16][R34.64] ;  /* 0x0f00000022e97fae */ /* 0x000ff0000b981a10 */
[----:B------:R5:W-:Y:S08]  /*c790*/  LDGSTS.E.BYPASS.LTC128B.128 [R233+0x13000], desc[UR16][R34.64+0x80] ;  /* 0x1300008022e97fae */ /* 0x000bf0000b981a10 */
[----:B------:R-:W-:Y:S08]  /*c7a0*/  LDGSTS.E.BYPASS.LTC128B.128 [R233+0xf800], desc[UR16][R38.64] ;  /* 0x0f80000026e97fae */ /* 0x000ff0000b981a10 */
[----:B------:R3:W-:Y:S08]  /*c7b0*/  LDGSTS.E.BYPASS.LTC128B.128 [R233+0x13800], desc[UR16][R38.64+0x80] ;  /* 0x1380008026e97fae */ /* 0x0007f0000b981a10 */
[----:B------:R-:W-:Y:S08]  /*c7c0*/  LDSM.16.M88.4 R140, [R190] ;  /* 0x00000000be8c783b */ /* 0x000ff00000000200 */
[----:B------:R-:W4:Y:S08]  /*c7d0*/  LDSM.16.M88.4 R144, [R212+0x4000] ;  /* 0x00400000d490783b */ /* 0x000f300000000200 */
[----:B------:R-:W1:Y:S08]  /*c7e0*/  LDSM.16.M88.4 R148, [R212+0x4800] ;  /* 0x00480000d494783b */ /* 0x000e700000000200 */
[----:B------:R-:W2:Y:S08]  /*c7f0*/  LDSM.16.M88.4 R152, [R212+0x5000] ;  /* 0x00500000d498783b */ /* 0x000eb00000000200 */
[----:B------:R-:W0:Y:S08]  /*c800*/  LDGDEPBAR ;  /* 0x00000000000079af */ /* 0x000e300000000000 */
[----:B------:R-:W5:Y:S08]  /*c810*/  LDSM.16.M88.4 R156, [R212+0x5800] ;  /* 0x00580000d49c783b */ /* 0x000f700000000200 */
[----:B------:R-:W3:Y:S01]  /*c820*/  LDSM.16.M88.4 R160, [R212+0x6000] ;  /* 0x00600000d4a0783b */ /* 0x000ee20000000200 */
[C---:B----4-:R-:W-:Y:S07]  /*c830*/  HMMA.16816.F32.BF16 R4, R140.reuse, R144, RZ ;  /* 0x000000908c04723c */ /* 0x050fee00000418ff */
[----:B------:R-:W4:Y:S01]  /*c840*/  LDSM.16.M88.4 R164, [R212+0x6800] ;  /* 0x00680000d4a4783b */ /* 0x000f220000000200 */
[C---:B------:R-:W-:Y:S07]  /*c850*/  HMMA.16816.F32.BF16 R8, R140.reuse, R146, RZ ;  /* 0x000000928c08723c */ /* 0x040fee00000418ff */
[----:B------:R-:W4:Y:S01]  /*c860*/  LDSM.16.M88.4 R168, [R212+0x7000] ;  /* 0x00700000d4a8783b */ /* 0x000f220000000200 */
[C---:B-1----:R-:W-:Y:S07]  /*c870*/  HMMA.16816.F32.BF16 R12, R140.reuse, R148, RZ ;  /* 0x000000948c0c723c */ /* 0x042fee00000418ff */
[----:B------:R-:W1:Y:S01]  /*c880*/  LDSM.16.M88.4 R172, [R212+0x7800] ;  /* 0x00780000d4ac783b */ /* 0x000e620000000200 */
[C---:B------:R-:W-:Y:S07]  /*c890*/  HMMA.16816.F32.BF16 R16, R140.reuse, R150, RZ ;  /* 0x000000968c10723c */ /* 0x040fee00000418ff */
[----:B------:R-:W-:Y:S01]  /*c8a0*/  LDSM.16.M88.4 R176, [R188] ;  /* 0x00000000bcb0783b */ /* 0x000fe20000000200 */
[C---:B--2---:R-:W-:Y:S07]  /*c8b0*/  HMMA.16816.F32.BF16 R20, R140.reuse, R152, RZ ;  /* 0x000000988c14723c */ /* 0x044fee00000418ff */
[----:B------:R-:W2:Y:S01]  /*c8c0*/  LDSM.16.M88.4 R180, [R3+0x4000] ;  /* 0x0040000003b4783b */ /* 0x000ea20000000200 */
[C---:B------:R-:W-:Y:S07]  /*c8d0*/  HMMA.16816.F32.BF16 R24, R140.reuse, R154, RZ ;  /* 0x0000009a8c18723c */ /* 0x040fee00000418ff */
[----:B------:R-:W2:Y:S01]  /*c8e0*/  LDSM.16.M88.4 R184, [R3+0x4800] ;  /* 0x0048000003b8783b */ /* 0x000ea20000000200 */
[C---:B-----5:R-:W-:Y:S01]  /*c8f0*/  HMMA.16816.F32.BF16 R28, R140.reuse, R156, RZ ;  /* 0x0000009c8c1c723c */ /* 0x060fe200000418ff */
[----:B------:R-:W-:Y:S06]  /*c900*/  SEL R157, R208, 0xffffffc0, !P0 ;  /* 0xffffffc0d09d7807 */ /* 0x000fec0004000000 */
[----:B------:R-:W5:Y:S01]  /*c910*/  LDSM.16.M88.4 R132, [R3+0x5000] ;  /* 0x005000000384783b */ /* 0x000f620000000200 */
[----:B------:R-:W-:Y:S02]  /*c920*/  IADD3 R200, PT, PT, R157, R190, RZ ;  /* 0x000000be9dc87210 */ /* 0x000fe40007ffe0ff */
[----:B------:R-:W-:Y:S01]  /*c930*/  IADD3 R136, PT, PT, R212, R157, RZ ;  /* 0x0000009dd4887210 */ /* 0x000fe20007ffe0ff */
[C---:B------:R-:W-:Y:S01]  /*c940*/  HMMA.16816.F32.BF16 R32, R140.reuse, R158, RZ ;  /* 0x0000009e8c20723c */ /* 0x040fe200000418ff */
[C---:B------:R-:W-:Y:S02]  /*c950*/  IADD3 R201, PT, PT, R215.reuse, R200, RZ ;  /* 0x000000c8d7c97210 */ /* 0x040fe40007ffe0ff */
[----:B------:R-:W-:Y:S01]  /*c960*/  IADD3 R2, PT, PT, R215, R136, RZ ;  /* 0x00000088d7027210 */ /* 0x000fe20007ffe0ff */
[----:B------:R-:W-:Y:S04]  /*c970*/  LDSM.16.M88.4 R144, [R3+0x6000] ;  /* 0x006000000390783b */ /* 0x000fe80000000200 */
[C---:B---3--:R-:W-:Y:S04]  /*c980*/  HMMA.16816.F32.BF16 R36, R140.reuse, R160, RZ ;  /* 0x000000a08c24723c */ /* 0x048fe800000418ff */
[----:B------:R-:W-:Y:S04]  /*c990*/  LDSM.16.M88.4 R148, [R3+0x6800] ;  /* 0x006800000394783b */ /* 0x000fe80000000200 */
[C---:B------:R-:W-:Y:S04]  /*c9a0*/  HMMA.16816.F32.BF16 R40, R140.reuse, R162, RZ ;  /* 0x000000a28c28723c */ /* 0x040fe800000418ff */
[----:B------:R-:W-:Y:S04]  /*c9b0*/  LDSM.16.M88.4 R152, [R3+0x7000] ;  /* 0x007000000398783b */ /* 0x000fe80000000200 */
[C---:B----4-:R-:W-:Y:S04]  /*c9c0*/  HMMA.16816.F32.BF16 R44, R140.reuse, R164, RZ ;  /* 0x000000a48c2c723c */ /* 0x050fe800000418ff */
[----:B------:R-:W-:Y:S04]  /*c9d0*/  LDSM.16.M88.4 R156, [R3+0x7800] ;  /* 0x00780000039c783b */ /* 0x000fe80000000200 */
[C---:B------:R-:W-:Y:S04]  /*c9e0*/  HMMA.16816.F32.BF16 R48, R140.reuse, R166, RZ ;  /* 0x000000a68c30723c */ /* 0x040fe800000418ff */
[----:B------:R-:W-:Y:S04]  /*c9f0*/  LDSM.16.M88.4 R160, [R200] ;  /* 0x00000000c8a0783b */ /* 0x000fe80000000200 */
[C---:B------:R-:W-:Y:S04]  /*ca00*/  HMMA.16816.F32.BF16 R52, R140.reuse, R168, RZ ;  /* 0x000000a88c34723c */ /* 0x040fe800000418ff */
[----:B------:R-:W-:Y:S04]  /*ca10*/  LDSM.16.M88.4 R164, [R136+0x4000] ;  /* 0x0040000088a4783b */ /* 0x000fe80000000200 */
[C---:B------:R-:W-:Y:S04]  /*ca20*/  HMMA.16816.F32.BF16 R56, R140.reuse, R170, RZ ;  /* 0x000000aa8c38723c */ /* 0x040fe800000418ff */
[----:B------:R-:W-:Y:S04]  /*ca30*/  LDSM.16.M88.4 R168, [R136+0x4800] ;  /* 0x0048000088a8783b */ /* 0x000fe80000000200 */
[C---:B-1----:R-:W-:Y:S04]  /*ca40*/  HMMA.16816.F32.BF16 R60, R140.reuse, R172, RZ ;  /* 0x000000ac8c3c723c */ /* 0x042fe800000418ff */
[----:B------:R-:W-:Y:S04]  /*ca50*/  LDSM.16.M88.4 R192, [R136+0xa800] ;  /* 0x00a8000088c0783b */ /* 0x000fe80000000200 */
[----:B------:R-:W-:Y:S04]  /*ca60*/  HMMA.16816.F32.BF16 R64, R140, R174, RZ ;  /* 0x000000ae8c40723c */ /* 0x000fe800000418ff */
[----:B------:R-:W1:Y:S04]  /*ca70*/  LDSM.16.M88.4 R140, [R3+0x5800] ;  /* 0x00580000038c783b */ /* 0x000e680000000200 */
[C---:B--2---:R-:W-:Y:S04]  /*ca80*/  HMMA.16816.F32.BF16 R4, R176.reuse, R180, R4 ;  /* 0x000000b4b004723c */ /* 0x044fe80000041804 */
[----:B------:R-:W2:Y:S04]  /*ca90*/  LDSM.16.M88.4 R172, [R136+0x5000] ;  /* 0x0050000088ac783b */ /* 0x000ea80000000200 */
[C---:B------:R-:W-:Y:S04]  /*caa0*/  HMMA.16816.F32.BF16 R8, R176.reuse, R182, R8 ;  /* 0x000000b6b008723c */ /* 0x040fe80000041808 */
[----:B------:R-:W-:Y:S04]  /*cab0*/  LDSM.16.M88.4 R180, [R136+0x9000] ;  /* 0x0090000088b4783b */ /* 0x000fe80000000200 */
[C---:B------:R-:W-:Y:S04]  /*cac0*/  HMMA.16816.F32.BF16 R12, R176.reuse, R184, R12 ;  /* 0x000000b8b00c723c */ /* 0x040fe8000004180c */
[----:B------:R-:W-:Y:S04]  /*cad0*/  LDSM.16.M88.4 R196, [R136+0xb000] ;  /* 0x00b0000088c4783b */ /* 0x000fe80000000200 */
[C---:B------:R-:W-:Y:S04]  /*cae0*/  HMMA.16816.F32.BF16 R16, R176.reuse, R186, R16 ;  /* 0x000000bab010723c */ /* 0x040fe80000041810 */
[----:B------:R-:W-:Y:S04]  /*caf0*/  LDSM.16.M88.4 R184, [R136+0x9800] ;  /* 0x0098000088b8783b */ /* 0x000fe80000000200 */
[C---:B-----5:R-:W-:Y:S04]  /*cb00*/  HMMA.16816.F32.BF16 R20, R176.reuse, R132, R20 ;  /* 0x00000084b014723c */ /* 0x060fe80000041814 */
[----:B------:R-:W-:Y:S04]  /*cb10*/  LDSM.16.M88.4 R204, [R2+0x8000] ;  /* 0x0080000002cc783b */ /* 0x000fe80000000200 */
[C---:B------:R-:W-:Y:S04]  /*cb20*/  HMMA.16816.F32.BF16 R24, R176.reuse, R134, R24 ;  /* 0x00000086b018723c */ /* 0x040fe80000041818 */
[----:B------:R-:W3:Y:S04]  /*cb30*/  LDSM.16.M88.4 R132, [R136+0x5800] ;  /* 0x005800008884783b */ /* 0x000ee80000000200 */
        /* <DEDUP_REMOVED lines=16> */
[----:B------:R-:W-:Y:S07]  /*cc40*/  LDSM.16.M88.4 R176, [R212+0xb800] ;  /* 0x00b80000d4b0783b */ /* 0x000fee0000000200 */
        /* <DEDUP_REMOVED lines=22> */
[----:B------:R-:W2:Y:S07]  /*cdb0*/  LDSM.16.M88.4 R132, [R2+0x7800] ;  /* 0x007800000284783b */ /* 0x000eae0000000200 */
[C---:B-1----:R-:W-:Y:S01]  /*cdc0*/  HMMA.16816.F32.BF16 R4, R140.reuse, R152, R4 ;  /* 0x000000988c04723c */ /* 0x042fe20000041804 */
[----:B------:R-:W-:Y:S07]  /*cdd0*/  LDSM.16.M88.4 R160, [R212+0x8800] ;  /* 0x00880000d4a0783b */ /* 0x000fee0000000200 */
[C---:B------:R-:W-:Y:S01]  /*cde0*/  HMMA.16816.F32.BF16 R8, R140.reuse, R154, R8 ;  /* 0x0000009a8c08723c */ /* 0x040fe20000041808 */
[----:B------:R-:W-:Y:S07]  /*cdf0*/  LDSM.16.M88.4 R152, [R190+0x2000] ;  /* 0x00200000be98783b */ /* 0x000fee0000000200 */
[C---:B------:R-:W-:Y:S08]  /*ce00*/  HMMA.16816.F32.BF16 R12, R140.reuse, R156, R12 ;  /* 0x0000009c8c0c723c */ /* 0x040ff0000004180c */
        /* <DEDUP_REMOVED lines=17> */
[C---:B--2---:R-:W-:Y:S08]  /*cf20*/  HMMA.16816.F32.BF16 R60, R140.reuse, R132, R60 ;  /* 0x000000848c3c723c */ /* 0x044ff0000004183c */
[----:B------:R-:W-:Y:S01]  /*cf30*/  HMMA.16816.F32.BF16 R64, R140, R134, R64 ;  /* 0x000000868c40723c */ /* 0x000fe20000041840 */
[----:B------:R-:W-:Y:S07]  /*cf40*/  LDSM.16.M88.4 R132, [R188+0x2000] ;  /* 0x00200000bc84783b */ /* 0x000fee0000000200 */
[C---:B-1----:R-:W-:Y:S01]  /*cf50*/  HMMA.16816.F32.BF16 R4, R152.reuse, R156, R4 ;  /* 0x0000009c9804723c */ /* 0x042fe20000041804 */
        /* <DEDUP_REMOVED lines=84> */
[----:B--2---:R-:W-:Y:S01]  /*d4a0*/  FMUL.FTZ R136, R10, UR10 ;  /* 0x0000000a0a887c20 */ /* 0x004fe20008410000 */
[----:B------:R-:W-:Y:S01]  /*d4b0*/  FMUL.FTZ R240, R16, UR10 ;  /* 0x0000000a10f07c20 */ /* 0x000fe20008410000 */
[----:B------:R-:W-:Y:S01]  /*d4c0*/  FMUL.FTZ R242, R17, UR10 ;  /* 0x0000000a11f27c20 */ /* 0x000fe20008410000 */
[----:B------:R-:W-:Y:S03]  /*d4d0*/  FMUL.FTZ R238, R18, UR10 ;  /* 0x0000000a12ee7c20 */ /* 0x000fe60008410000 */
[----:B------:R2:W2:Y:S01]  /*d4e0*/  MUFU.TANH R10, R136 ;  /* 0x00000088000a7308 */ /* 0x0004a20000002400 */
[----:B------:R-:W-:Y:S01]  /*d4f0*/  FMUL.FTZ R236, R19, UR10 ;  /* 0x0000000a13ec7c20 */ /* 0x000fe20008410000 */
[----:B----4-:R-:W4:Y:S01]  /*d500*/  LDSM.16.M88.4 R132, [R2+0x9800] ;  /* 0x009800000284783b */ /* 0x010f220000000200 */
[----:B------:R-:W-:Y:S01]  /*d510*/  FMUL.FTZ R232, R20, UR10 ;  /* 0x0000000a14e87c20 */ /* 0x000fe20008410000 */
[----:B------:R-:W-:Y:S06]  /*d520*/  FMUL.FTZ R204, R23, UR10 ;  /* 0x0000000a17cc7c20 */ /* 0x000fec0008410000 */
[----:B------:R5:W3:Y:S01]  /*d530*/  MUFU.TANH R154, R191 ;  /* 0x000000bf009a7308 */ /* 0x000ae20000002400 */
[----:B-1----:R-:W-:Y:S01]  /*d540*/  FMUL.FTZ R189, R22, UR10 ;  /* 0x0000000a16bd7c20 */ /* 0x002fe20008410000 */
[----:B------:R-:W-:Y:S01]  /*d550*/  FMUL.FTZ R25, R25, UR10 ;  /* 0x0000000a19197c20 */ /* 0x000fe20008410000 */
[----:B------:R-:W-:Y:S01]  /*d560*/  FMUL.FTZ R26, R26, UR10 ;  /* 0x0000000a1a1a7c20 */ /* 0x000fe20008410000 */
[----:B------:R-:W-:Y:S06]  /*d570*/  FMUL.FTZ R27, R27, UR10 ;  /* 0x0000000a1b1b7c20 */ /* 0x000fec0008410000 */
[----:B------:R-:W1:Y:S01]  /*d580*/  MUFU.TANH R230, R25 ;  /* 0x0000001900e67308 */ /* 0x000e620000002400 */
[----:B--2---:R-:W-:Y:S09]  /*d590*/  FMUL.FTZ R136, R24, UR10 ;  /* 0x0000000a18887c20 */ /* 0x004ff20008410000 */
[----:B------:R-:W2:Y:S01]  /*d5a0*/  MUFU.TANH R206, R26 ;  /* 0x0000001a00ce7308 */ /* 0x000ea20000002400 */
[----:B-----5:R-:W-:Y:S09]  /*d5b0*/  FMUL.FTZ R191, R21, UR10 ;  /* 0x0000000a15bf7c20 */ /* 0x020ff20008410000 */
[----:B------:R5:W1:Y:S10]  /*d5c0*/  MUFU.TANH R157, R27 ;  /* 0x0000001b009d7308 */ /* 0x000a740000002400 */
[----:B------:R-:W1:Y:S01]  /*d5d0*/  MUFU.TANH R153, R191 ;  /* 0x000000bf00997308 */ /* 0x000e620000002400 */
[C---:B----4-:R-:W-:Y:S09]  /*d5e0*/  HMMA.16816.F32.BF16 R28, R200.reuse, R132, R28 ;  /* 0x00000084c81c723c */ /* 0x050ff2000004181c */
[----:B------:R-:W4:Y:S01]  /*d5f0*/  MUFU.TANH R159, R189 ;  /* 0x000000bd009f7308 */ /* 0x000f220000002400 */
[----:B-----5:R-:W5:Y:S01]  /*d600*/  LDSM.16.M88.4 R24, [R2+0xa800] ;  /* 0x00a800000218783b */ /* 0x020f620000000200 */
[C---:B------:R-:W-:Y:S08]  /*d610*/  HMMA.16816.F32.BF16 R32, R200.reuse, R134, R32 ;  /* 0x00000086c820723c */ /* 0x040ff00000041820 */
[----:B------:R-:W1:Y:S01]  /*d620*/  MUFU.TANH R145, R192 ;  /* 0x000000c000917308 */ /* 0x000e620000002400 */
[C---:B------:R-:W-:Y:S03]  /*d630*/  HMMA.16816.F32.BF16 R36, R200.reuse, R140, R36 ;  /* 0x0000008cc824723c */ /* 0x040fe60000041824 */
[----:B------:R-:W-:Y:S01]  /*d640*/  FMUL.FTZ R28, R28, UR10 ;  /* 0x0000000a1c1c7c20 */ /* 0x000fe20008410000 */
[----:B------:R-:W-:Y:S05]  /*d650*/  FMUL.FTZ R30, R30, UR10 ;  /* 0x0000000a1e1e7c20 */ /* 0x000fea0008410000 */
[----:B------:R-:W1:Y:S01]  /*d660*/  MUFU.TANH R151, R136 ;  /* 0x0000008800977308 */ /* 0x000e620000002400 */
[----:B------:R-:W-:Y:S01]  /*d670*/  FMUL.FTZ R31, R31, UR10 ;  /* 0x0000000a1f1f7c20 */ /* 0x000fe20008410000 */
[----:B------:R-:W-:Y:S01]  /*d680*/  FMUL.FTZ R198, R29, UR10 ;  /* 0x0000000a1dc67c20 */ /* 0x000fe20008410000 */
[C---:B------:R-:W-:Y:S03]  /*d690*/  HMMA.16816.F32.BF16 R40, R200.reuse, R142, R40 ;  /* 0x0000008ec828723c */ /* 0x040fe60000041828 */
        /* <DEDUP_REMOVED lines=13> */
[----:B------:R-:W-:Y:S01]  /*d770*/  FMUL.FTZ R42, R42, UR10 ;  /* 0x0000000a2a2a7c20 */ /* 0x000fe20008410000 */
[C---:B-----5:R-:W-:Y:S03]  /*d780*/  HMMA.16816.F32.BF16 R44, R200.reuse, R24, R44 ;  /* 0x00000018c82c723c */ /* 0x060fe6000004182c */
[----:B------:R-:W-:Y:S05]  /*d790*/  FMUL.FTZ R43, R43, UR10 ;  /* 0x0000000a2b2b7c20 */ /* 0x000fea0008410000 */
[----:B------:R5:W1:Y:S01]  /*d7a0*/  MUFU.TANH R187, R29 ;  /* 0x0000001d00bb7308 */ /* 0x000a620000002400 */
[C---:B------:R-:W-:Y:S01]  /*d7b0*/  HMMA.16816.F32.BF16 R48, R200.reuse, R26, R48 ;  /* 0x0000001ac830723c */ /* 0x040fe20000041830 */
[----:B------:R-:W-:Y:S08]  /*d7c0*/  LDSM.16.M88.4 R24, [R2+0xb800] ;  /* 0x00b800000218783b */ /* 0x000ff00000000200 */
[----:B------:R-:W1:Y:S01]  /*d7d0*/  MUFU.TANH R252, R252 ;  /* 0x000000fc00fc7308 */ /* 0x000e620000002400 */
[----:B------:R-:W-:Y:S01]  /*d7e0*/  FMUL.FTZ R251, R44, UR10 ;  /* 0x0000000a2cfb7c20 */ /* 0x000fe20008410000 */
[----:B------:R-:W-:Y:S01]  /*d7f0*/  FMUL.FTZ R45, R45, UR10 ;  /* 0x0000000a2d2d7c20 */ /* 0x000fe20008410000 */
[----:B------:R-:W-:Y:S07]  /*d800*/  FMUL.FTZ R46, R46, UR10 ;  /* 0x0000000a2e2e7c20 */ /* 0x000fee0008410000 */
[----:B------:R-:W1:Y:S01]  /*d810*/  MUFU.TANH R250, R250 ;  /* 0x000000fa00fa7308 */ /* 0x000e620000002400 */
[----:B------:R-:W-:Y:S01]  /*d820*/  FMUL.FTZ R47, R47, UR10 ;  /* 0x0000000a2f2f7c20 */ /* 0x000fe20008410000 */
[----:B-----5:R-:W5:Y:S01]  /*d830*/  LDSM.16.M88.4 R28, [R2+0xb000] ;  /* 0x00b00000021c783b */ /* 0x020f620000000200 */
[----:B------:R-:W-:Y:S04]  /*d840*/  DEPBAR.LE SB0, 0x0 ;  /* 0x000080000000791a */ /* 0x000fe80000000000 */
[----:B------:R-:W-:Y:S03]  /*d850*/  FMUL.FTZ R245, R48, UR10 ;  /* 0x0000000a30f57c20 */ /* 0x000fe60008410000 */
[----:B------:R-:W1:Y:S01]  /*d860*/  MUFU.TANH R248, R248 ;  /* 0x000000f800f87308 */ /* 0x000e620000002400 */
[----:B------:R-:W-:Y:S01]  /*d870*/  FMUL.FTZ R49, R49, UR10 ;  /* 0x0000000a31317c20 */ /* 0x000fe20008410000 */
[----:B------:R-:W-:Y:S01]  /*d880*/  FMUL.FTZ R50, R50, UR10 ;  /* 0x0000000a32327c20 */ /* 0x000fe20008410000 */
[----:B------:R-:W-:Y:S07]  /*d890*/  FMUL.FTZ R51, R51, UR10 ;  /* 0x0000000a33337c20 */ /* 0x000fee0008410000 */
[----:B------:R-:W1:Y:S01]  /*d8a0*/  MUFU.TANH R246, R246 ;  /* 0x000000f600f67308 */ /* 0x000e620000002400 */
[----:B------:R-:W-:Y:S09]  /*d8b0*/  BAR.SYNC.DEFER_BLOCKING 0x0 ;  /* 0x0000000000007b1d */ /* 0x000ff20000010000 */
[----:B------:R-:W1:Y:S10]  /*d8c0*/  MUFU.TANH R244, R244 ;  /* 0x000000f400f47308 */ /* 0x000e740000002400 */
[----:B------:R-:W1:Y:S10]  /*d8d0*/  MUFU.TANH R234, R234 ;  /* 0x000000ea00ea7308 */ /* 0x000e740000002400 */
[----:B------:R-:W1:Y:S01]  /*d8e0*/  MUFU.TANH R240, R240 ;  /* 0x000000f000f07308 */ /* 0x000e620000002400 */
[C---:B-----5:R-:W-:Y:S09]  /*d8f0*/  HMMA.16816.F32.BF16 R52, R200.reuse, R28, R52 ;  /* 0x0000001cc834723c */ /* 0x060ff20000041834 */
[----:B------:R-:W1:Y:S01]  /*d900*/  MUFU.TANH R242, R242 ;  /* 0x000000f200f27308 */ /* 0x000e620000002400 */
        /* <DEDUP_REMOVED lines=74> */
[----:B------:R-:W-:Y:S01]  /*ddb0*/  VIADD R13, R225, 0xffffff00 ;  /* 0xffffff00e10d7836 */ /* 0x000fe20000000000 */
        /* <DEDUP_REMOVED lines=61> */
.L_x_2975:
        /* <DEDUP_REMOVED lines=36> */
.L_x_2974:
        /* <DEDUP_REMOVED lines=36> */
[----:B------:R-:W-:Y:S01]  /*e610*/  IADD3 R140, PT, PT, R211, 0xc040, RZ ;  /* 0x0000c040d38c7810 */ /* 0x000fe20007ffe0ff */
        /* <DEDUP_REMOVED lines=34> */
[--C-:B------:R-:W-:Y:S01]  /*e840*/  FFMA.FTZ R160, R159, UR4, -R148.reuse ;  /* 0x000000049fa07c23 */ /* 0x100fe20008010894 */
[----:B------:R-:W-:Y:S01]  /*e850*/  FFMA.FTZ R162, R181, UR4, -R148 ;  /* 0x00000004b5a27c23 */ /* 0x000fe20008010894 */
[--C-:B------:R-:W-:Y:S07]  /*e860*/  FFMA.FTZ R174, R165, UR4, -R150.reuse ;  /* 0x00000004a5ae7c23 */ /* 0x100fee0008010896 */
[----:B------:R-:W2:Y:S01]  /*e870*/  MUFU.EX2 R0, R0 ;  /* 0x0000000000007308 */ /* 0x000ea20000000800 */
[--C-:B------:R-:W-:Y:S01]  /*e880*/  FFMA.FTZ R168, R177, UR4, -R150.reuse ;  /* 0x00000004b1a87c23 */ /* 0x100fe20008010896 */
[----:B------:R-:W-:Y:S01]  /*e890*/  FFMA.FTZ R170, R173, UR4, -R150 ;  /* 0x00000004adaa7c23 */ /* 0x000fe20008010896 */
[----:B------:R-:W-:Y:S07]  /*e8a0*/  FFMA.FTZ R152, R236, UR4, -R148 ;  /* 0x00000004ec987c23 */ /* 0x000fee0008010894 */
[----:B------:R-:W-:Y:S01]  /*e8b0*/  MUFU.EX2 R149, R149 ;  /* 0x0000009500957308 */ /* 0x000fe20000000800 */
[--C-:B------:R-:W-:Y:S01]  /*e8c0*/  FFMA.FTZ R156, R232, UR4, -R150.reuse ;  /* 0x00000004e89c7c23 */ /* 0x100fe20008010896 */
[----:B------:R-:W-:Y:S01]  /*e8d0*/  FFMA.FTZ R158, R230, UR4, -R150 ;  /* 0x00000004e69e7c23 */ /* 0x000fe20008010896 */
[--C-:B------:R-:W-:Y:S07]  /*e8e0*/  FFMA.FTZ R154, R157, UR4, -R148.reuse ;  /* 0x000000049d9a7c23 */ /* 0x100fee0008010894 */
        /* <DEDUP_REMOVED lines=76> */
[--C-:B------:R-:W-:Y:S01]  /*edb0*/  FFMA.FTZ R113, R244, UR4, -R148.reuse ;  /* 0x00000004f4717c23 */ /* 0x100fe20008010894 */
[--C-:B------:R-:W-:Y:S07]  /*edc0*/  FFMA.FTZ R206, R206, UR4, -R148.reuse ;  /* 0x00000004cece7c23 */ /* 0x100fee0008010894 */
        /* <DEDUP_REMOVED lines=13> */
[--C-:B------:R-:W-:Y:S01]  /*eea0*/  FFMA.FTZ R106, R242, UR4, -R150.reuse ;  /* 0x00000004f26a7c23 */ /* 0x100fe20008010896 */
[----:B------:R-:W-:Y:S07]  /*eeb0*/  FFMA.FTZ R164, R196, UR4, -R150 ;  /* 0x00000004c4a47c23 */ /* 0x000fee0008010896 */
[----:B------:R-:W3:Y:S01]  /*eec0*/  MUFU.EX2 R105, R105 ;  /* 0x0000006900697308 */ /* 0x000ee20000000800 */
[--C-:B------:R-:W-:Y:S01]  /*eed0*/  FFMA.FTZ R166, R185, UR4, -R148.reuse ;  /* 0x00000004b9a67c23 */ /* 0x100fe20008010894 */
        /* <DEDUP_REMOVED lines=8> */
[----:B------:R-:W-:Y:S01]  /*ef60*/  MUFU.EX2 R158, R158 ;  /* 0x0000009e009e7308 */ /* 0x000fe20000000800 */
[C---:B------:R-:W-:Y:S01]  /*ef70*/  FMUL.FTZ R38, R0.reuse, R98 ;  /* 0x0000006200267220 */ /* 0x040fe20000410000 */
[----:B------:R-:W-:Y:S01]  /*ef80*/  FMUL.FTZ R39, R0, R99 ;  /* 0x0000006300277220 */ /* 0x000fe20000410000 */
[----:B--2---:R-:W-:Y:S01]  /*ef90*/  F2FP.BF16.F32.PACK_AB R69, R104, R113 ;  /* 0x000000716845723e */ /* 0x004fe200000010ff */
[----:B------:R-:W-:Y:S01]  /*efa0*/  LDSM.16.MT88.4 R96, [R211+0x10800] ;  /* 0x01080000d360783b */ /* 0x000fe20000004200 */
[----:B---3--:R-:W-:Y:S05]  /*efb0*/  F2FP.BF16.F32.PACK_AB R71, R152, R105 ;  /* 0x000000699847723e */ /* 0x008fea00000010ff */
[----:B------:R-:W-:Y:S01]  /*efc0*/  MUFU.EX2 R157, R206 ;  /* 0x000000ce009d7308 */ /* 0x000fe20000000800 */
[--C-:B------:R-:W-:Y:S01]  /*efd0*/  FFMA.FTZ R198, R198, UR4, -R150.reuse ;  /* 0x00000004c6c67c23 */ /* 0x100fe20008010896 */
[----:B------:R-:W-:Y:S01]  /*efe0*/  FFMA.FTZ R187, R187, UR4, -R150 ;  /* 0x00000004bbbb7c23 */ /* 0x000fe20008010896 */
[C---:B------:R-:W-:Y:S07]  /*eff0*/  HMMA.16816.F32.BF16 R36, R128.reuse, R44, R36 ;  /* 0x0000002c8024723c */ /* 0x040fee0000041824 */
        /* <DEDUP_REMOVED lines=10> */
[--C-:B------:R-:W-:Y:S01]  /*f0a0*/  FFMA.FTZ R172, R171, UR4, -R148.reuse ;  /* 0x00000004abac7c23 */ /* 0x100fe20008010894 */
[----:B------:R-:W-:Y:S06]  /*f0b0*/  LDSM.16.MT88.4 R88, [R140+0x800] ;  /* 0x000800008c58783b */ /* 0x000fec0000004200 */
[----:B------:R-:W-:Y:S01]  /*f0c0*/  MUFU.EX2 R177, R187 ;  /* 0x000000bb00b17308 */ /* 0x000fe20000000800 */
[----:B------:R-:W-:Y:S01]  /*f0d0*/  FFMA.FTZ R161, R163, UR4, -R148 ;  /* 0x00000004a3a17c23 */ /* 0x000fe20008010894 */
[----:B------:R-:W-:Y:S01]  /*f0e0*/  FFMA.FTZ R175, R175, UR4, -R150 ;  /* 0x00000004afaf7c23 */ /* 0x000fe20008010896 */
[----:B------:R-:W-:Y:S01]  /*f0f0*/  FFMA.FTZ R169, R169, UR4, -R148 ;  /* 0x00000004a9a97c23 */ /* 0x000fe20008010894 */
[C---:B------:R-:W-:Y:S06]  /*f100*/  HMMA.16816.F32.BF16 R44, R128.reuse, R52, R44 ;  /* 0x00000034802c723c */ /* 0x040fec000004182c */
        /* <DEDUP_REMOVED lines=11> */
[----:B------:R-:W1:Y:S01]  /*f1c0*/  LDSM.16.MT88.4 R80, [R215+0x4000] ;  /* 0x00400000d750783b */ /* 0x000e620000004200 */
[----:B------:R-:W-:Y:S01]  /*f1d0*/  FFMA.FTZ R163, R247, UR4, -R148 ;  /* 0x00000004f7a37c23 */ /* 0x000fe20008010894 */
[----:B------:R-:W-:Y:S07]  /*f1e0*/  FFMA.FTZ R178, R239, UR4, -R150 ;  /* 0x00000004efb27c23 */ /* 0x000fee0008010896 */
[----:B------:R2:W-:Y:S01]  /*f1f0*/  MUFU.EX2 R167, R169 ;  /* 0x000000a900a77308 */ /* 0x0005e20000000800 */
[--C-:B------:R-:W-:Y:S01]  /*f200*/  FFMA.FTZ R173, R241, UR4, -R148.reuse ;  /* 0x00000004f1ad7c23 */ /* 0x100fe20008010894 */
[C---:B------:R-:W-:Y:S08]  /*f210*/  HMMA.16816.F32.BF16 R52, R128.reuse, R60, R52 ;  /* 0x0000003c8034723c */ /* 0x040ff00000041834 */
[----:B------:R-:W-:Y:S01]  /*f220*/  MUFU.EX2 R174, R174 ;  /* 0x000000ae00ae7308 */ /* 0x000fe20000000800 */
[C---:B------:R-:W-:Y:S01]  /*f230*/  FMUL.FTZ R60, R2.reuse, R72 ;  /* 0x00000048023c7220 */ /* 0x040fe20000410000 */
[----:B------:R-:W-:Y:S01]  /*f240*/  FMUL.FTZ R61, R2, R73 ;  /* 0x00000049023d7220 */ /* 0x000fe20000410000 */
[----:B------:R-:W-:Y:S07]  /*f250*/  FFMA.FTZ R184, R243, UR4, -R148 ;  /* 0x00000004f3b87c23 */ /* 0x000fee0008010894 */
[----:B------:R-:W-:Y:S01]  /*f260*/  MUFU.EX2 R176, R176 ;  /* 0x000000b000b07308 */ /* 0x000fe20000000800 */
[--C-:B------:R-:W-:Y:S01]  /*f270*/  FFMA.FTZ R251, R251, UR4, -R150.reuse ;  /* 0x00000004fbfb7c23 */ /* 0x100fe20008010896 */
[C---:B------:R-:W-:Y:S08]  /*f280*/  HMMA.16816.F32.BF16 R56, R128.reuse, R62, R56 ;  /* 0x0000003e8038723c */ /* 0x040ff00000041838 */
[----:B------:R-:W-:Y:S01]  /*f290*/  MUFU.EX2 R161, R161 ;  /* 0x000000a100a17308 */ /* 0x000fe20000000800 */
[C---:B------:R-:W-:Y:S01]  /*f2a0*/  FMUL.FTZ R62, R0.reuse, R74 ;  /* 0x0000004a003e7220 */ /* 0x040fe20000410000 */
[----:B------:R-:W-:Y:S01]  /*f2b0*/  FMUL.FTZ R63, R0, R75 ;  /* 0x0000004b003f7220 */ /* 0x000fe20000410000 */
[--C-:B--2---:R-:W-:Y:S01]  /*f2c0*/  FFMA.FTZ R169, R245, UR4, -R150.reuse ;  /* 0x00000004f5a97c23 */ /* 0x104fe20008010896 */
[----:B------:R-:W2:Y:S06]  /*f2d0*/  LDSM.16.MT88.4 R72, [R140+0x4800] ;  /* 0x004800008c48783b */ /* 0x000eac0000004200 */
[----:B------:R-:W-:Y:S01]  /*f2e0*/  MUFU.EX2 R155, R251 ;  /* 0x000000fb009b7308 */ /* 0x000fe20000000800 */
[--C-:B------:R-:W-:Y:S01]  /*f2f0*/  FFMA.FTZ R175, R199, UR4, -R150.reuse ;  /* 0x00000004c7af7c23 */ /* 0x100fe20008010896 */
[----:B------:R-:W-:Y:S01]  /*f300*/  FFMA.FTZ R186, R205, UR4, -R150 ;  /* 0x00000004cdba7c23 */ /* 0x000fe20008010896 */
[--C-:B------:R-:W-:Y:S07]  /*f310*/  FFMA.FTZ R188, R235, UR4, -R148.reuse ;  /* 0x00000004ebbc7c23 */ /* 0x100fee0008010894 */
[----:B------:R-:W-:Y:S01]  /*f320*/  MUFU.EX2 R180, R180 ;  /* 0x000000b400b47308 */ /* 0x000fe20000000800 */
[----:B------:R-:W-:Y:S01]  /*f330*/  FFMA.FTZ R185, R195, UR4, -R148 ;  /* 0x00000004c3b97c23 */ /* 0x000fe20008010894 */
[--C-:B------:R-:W-:Y:S01]  /*f340*/  FFMA.FTZ R187, R207, UR4, -R150.reuse ;  /* 0x00000004cfbb7c23 */ /* 0x100fe20008010896 */
[----:B------:R-:W-:Y:S07]  /*f350*/  FFMA.FTZ R196, R237, UR4, -R150 ;  /* 0x00000004edc47c23 */ /* 0x000fee0008010896 */
[----:B------:R-:W-:Y:S01]  /*f360*/  MUFU.EX2 R182, R182 ;  /* 0x000000b600b67308 */ /* 0x000fe20000000800 */
[--C-:B------:R-:W-:Y:S01]  /*f370*/  FFMA.FTZ R190, R193, UR4, -R148.reuse ;  /* 0x00000004c1be7c23 */ /* 0x100fe20008010894 */
[----:B------:R-:W-:Y:S01]  /*f380*/  FFMA.FTZ R197, R197, UR4, -R148 ;  /* 0x00000004c5c57c23 */ /* 0x000fe20008010894 */
[----:B------:R-:W-:Y:S07]  /*f390*/  FFMA.FTZ R189, R189, UR4, -R150 ;  /* 0x00000004bdbd7c23 */ /* 0x000fee0008010896 */
[----:B------:R-:W-:Y:S01]  /*f3a0*/  MUFU.EX2 R163, R163 ;  /* 0x000000a300a37308 */ /* 0x000fe20000000800 */
[----:B------:R-:W-:Y:S01]  /*f3b0*/  FFMA.FTZ R135, R135, UR4, -R148 ;  /* 0x0000000487877c23 */ /* 0x000fe20008010894 */
[----:B------:R-:W-:Y:S01]  /*f3c0*/  FFMA.FTZ R191, R191, UR4, -R150 ;  /* 0x00000004bfbf7c23 */ /* 0x000fe20008010896 */
[----:B------:R-:W-:Y:S07]  /*f3d0*/  FFMA.FTZ R134, R134, UR4, -R148 ;  /* 0x0000000486867c23 */ /* 0x000fee0008010894 */
[----:B------:R-:W-:Y:S01]  /*f3e0*/  MUFU.EX2 R169, R169 ;  /* 0x000000a900a97308 */ /* 0x000fe20000000800 */
[----:B------:R-:W-:Y:S01]  /*f3f0*/  FFMA.FTZ R147, R0, R227, R147 ;  /* 0x000000e300937223 */ /* 0x000fe20000010093 */
[----:B------:R-:W-:Y:S01]  /*f400*/  FFMA.FTZ R149, R2, R231, R149 ;  /* 0x000000e702957223 */ /* 0x000fe20000010095 */
[----:B------:R-:W-:Y:S01]  /*f410*/  MOV R137, R132 ;  /* 0x0000008400897202 */ /* 0x000fe20000000f00 */
[C---:B-1----:R-:W-:Y:S06]  /*f420*/  HMMA.16816.F32.BF16 R60, R128.reuse, R80, R60 ;  /* 0x00000050803c723c */ /* 0x042fec000004183c */
        /* <DEDUP_REMOVED lines=29> */
[----:B------:R-:W3:Y:S07]  /*f600*/  LDSM.16.MT88.4 R84, [R138+0xd000] ;  /* 0x00d000008a54783b */ /* 0x000eee0000004200 */
[----:B------:R-:W-:Y:S10]  /*f610*/  MUFU.EX2 R190, R190 ;  /* 0x000000be00be7308 */ /* 0x000ff40000000800 */
[----:B------:R-:W-:Y:S01]  /*f620*/  MUFU.EX2 R189, R189 ;  /* 0x000000bd00bd7308 */ /* 0x000fe20000000800 */
[C---:B------:R-:W-:Y:S09]  /*f630*/  HMMA.16816.F32.BF16 R20, R68.reuse, R88, R20 ;  /* 0x000000584414723c */ /* 0x040ff20000041814 */
[----:B------:R-:W-:Y:S01]  /*f640*/  MUFU.EX2 R135, R135 ;  /* 0x0000008700877308 */ /* 0x000fe20000000800 */
[--C-:B------:R-:W-:Y:S01]  /*f650*/  FFMA.FTZ R88, R153, UR4, -R150.reuse ;  /* 0x0000000499587c23 */ /* 0x100fe20008010896 */
[----:B------:R-:W-:Y:S08]  /*f660*/  FFMA.FTZ R153, R151, UR4, -R150 ;  /* 0x0000000497997c23 */ /* 0x000ff00008010896 */
[----:B------:R-:W-:Y:S01]  /*f670*/  MUFU.EX2 R151, R204 ;  /* 0x000000cc00977308 */ /* 0x000fe20000000800 */
[C---:B------:R-:W-:Y:S09]  /*f680*/  HMMA.16816.F32.BF16 R24, R68.reuse, R90, R24 ;  /* 0x0000005a4418723c */ /* 0x040ff20000041818 */
[----:B------:R4:W5:Y:S10]  /*f690*/  MUFU.EX2 R159, R88 ;  /* 0x00000058009f7308 */ /* 0x0009740000000800 */
[----:B------:R-:W3:Y:S01]  /*f6a0*/  MUFU.EX2 R153, R153 ;  /* 0x0000009900997308 */ /* 0x000ee20000000800 */
[C---:B------:R-:W-:Y:S09]  /*f6b0*/  HMMA.16816.F32.BF16 R28, R68.reuse, R92, R28 ;  /* 0x0000005c441c723c */ /* 0x040ff2000004181c */
[----:B------:R-:W-:Y:S01]  /*f6c0*/  MUFU.EX2 R191, R191 ;  /* 0x000000bf00bf7308 */ /* 0x000fe20000000800 */
[C---:B------:R-:W-:Y:S01]  /*f6d0*/  HMMA.16816.F32.BF16 R32, R68.reuse, R94, R32 ;  /* 0x0000005e4420723c */ /* 0x040fe20000041820 */
[----:B----4-:R-:W-:Y:S07]  /*f6e0*/  LDSM.16.MT88.4 R88, [R215+0x1000] ;  /* 0x00100000d758783b */ /* 0x010fee0000004200 */
[C---:B------:R-:W-:Y:S01]  /*f6f0*/  HMMA.16816.F32.BF16 R36, R68.reuse, R96, R36 ;  /* 0x000000604424723c */ /* 0x040fe20000041824 */
[----:B------:R-:W-:Y:S07]  /*f700*/  LDSM.16.MT88.4 R92, [R211+0x11000] ;  /* 0x01100000d35c783b */ /* 0x000fee0000004200 */
[C---:B------:R-:W-:Y:S01]  /*f710*/  HMMA.16816.F32.BF16 R40, R68.reuse, R98, R40 ;  /* 0x000000624428723c */ /* 0x040fe20000041828 */
[----:B------:R-:W-:Y:S07]  /*f720*/  LDSM.16.MT88.4 R96, [R138+0x11000] ;  /* 0x011000008a60783b */ /* 0x000fee0000004200 */
[C---:B------:R-:W-:Y:S03]  /*f730*/  HMMA.16816.F32.BF16 R44, R68.reuse, R100, R44 ;  /* 0x00000064442c723c */ /* 0x040fe6000004182c */
[----:B------:R-:W-:Y:S02]  /*f740*/  FFMA.FTZ R100, R183, UR4, -R148 ;  /* 0x00000004b7647c23 */ /* 0x000fe40008010894 */
[----:B------:R-:W4:Y:S03]  /*f750*/  MUFU.EX2 R183, R198 ;  /* 0x000000c600b77308 */ /* 0x000f260000000800 */
[C---:B------:R-:W-:Y:S07]  /*f760*/  HMMA.16816.F32.BF16 R48, R68.reuse, R102, R48 ;  /* 0x000000664430723c */ /* 0x040fee0000041830 */
[----:B------:R1:W4:Y:S01]  /*f770*/  MUFU.EX2 R181, R100 ;  /* 0x0000006400b57308 */ /* 0x0003220000000800 */
[C---:B--2---:R-:W-:Y:S01]  /*f780*/  HMMA.16816.F32.BF16 R52, R68.reuse, R72, R52 ;  /* 0x000000484434723c */ /* 0x044fe20000041834 */
[----:B-1----:R-:W-:Y:S07]  /*f790*/  LDSM.16.MT88.4 R100, [R140+0x5800] ;  /* 0x005800008c64783b */ /* 0x002fee0000004200 */
[C---:B------:R-:W-:Y:S01]  /*f7a0*/  HMMA.16816.F32.BF16 R56, R68.reuse, R74, R56 ;  /* 0x0000004a4438723c */ /* 0x040fe20000041838 */
[----:B------:R-:W1:Y:S07]  /*f7b0*/  LDSM.16.MT88.4 R72, [R140+0x1000] ;  /* 0x001000008c48783b */ /* 0x000e6e0000004200 */
[C---:B------:R-:W-:Y:S08]  /*f7c0*/  HMMA.16816.F32.BF16 R60, R68.reuse, R76, R60 ;  /* 0x0000004c443c723c */ /* 0x040ff0000004183c */
[----:B------:R-:W-:Y:S01]  /*f7d0*/  HMMA.16816.F32.BF16 R64, R68, R78, R64 ;  /* 0x0000004e4440723c */ /* 0x000fe20000041840 */
[----:B------:R-:W2:Y:S02]  /*f7e0*/  LDSM.16.MT88.4 R76, [R140+0x5000] ;  /* 0x005000008c4c783b */ /* 0x000ea40000004200 */
[----:B-----5:R-:W-:Y:S02]  /*f7f0*/  F2FP.BF16.F32.PACK_AB R68, R159, R156 ;  /* 0x0000009c9f44723e */ /* 0x020fe400000010ff */
[C---:B------:R-:W-:Y:S01]  /*f800*/  F2FP.BF16.F32.PACK_AB R69, R151.reuse, R160 ;  /* 0x000000a09745723e */ /* 0x040fe200000010ff */
        /* <DEDUP_REMOVED lines=30> */
[----:B----4-:R-:W-:Y:S02]  /*f9f0*/  F2FP.BF16.F32.PACK_AB R68, R183, R164 ;  /* 0x000000a4b744723e */ /* 0x010fe400000010ff */
        /* <DEDUP_REMOVED lines=108> */
[----:B------:R-:W-:Y:S01]  /*100c0*/  FFMA.FTZ R194, R136, UR4, -R148 ;  /* 0x0000000488c27c23 */ /* 0x000fe20008010894 */
        /* <DEDUP_REMOVED lines=24> */
[C---:B----4-:R-:W-:Y:S01]  /*10250*/  F2FP.BF16.F32.PACK_AB R69, R135.reuse, R194 ;  /* 0x000000c28745723e */ /* 0x050fe200000010ff */
        /* <DEDUP_REMOVED lines=47> */
[C---:B------:R-:W-:Y:S08]  /*10550*/  HMMA.16816.F32.BF16 R76, R68.reuse, R78, R56 ;  /* 0x0000004e444c723c */ /* 0x040ff00000041838 */
[C---:B--2---:R-:W-:Y:S08]  /*10560*/  HMMA.16816.F32.BF16 R72, R68.reuse, R4, R60 ;  /* 0x000000044448723c */ /* 0x044ff0000004183c */
[----:B------:R-:W-:Y:S01]  /*10570*/  HMMA.16816.F32.BF16 R68, R68, R6, R64 ;  /* 0x000000064444723c */ /* 0x000fe20000041840 */
[----:B------:R-:W-:Y:S08]  /*10580*/  @!UPT UIADD3 URZ, UPT, UPT, URZ, URZ, URZ ;  /* 0x000000fffffff290 */ /* 0x000ff0000fffe0ff */
[----:B------:R-:W-:Y:S11]  /*10590*/  @P2 BRA `(.L_x_2976) ;  /* 0xffffffb800742947 */ /* 0x000ff6000383ffff */
.L_x_2972:
        /* <DEDUP_REMOVED lines=100> */
[----:B------:R-:W-:Y:S01]  /*10be0*/  STS.64 [R9], R124 ;  /* 0x0000007c09007388 */ /* 0x000fe20000000a00 */
        /* <DEDUP_REMOVED lines=23> */
[----:B------:R-:W4:Y:S01]  /*10d60*/  LDC.64 R6, c[0x0][0x430] ;  /* 0x00010c00ff067b82 */ /* 0x000f220000000a00 */
[----:B---3--:R-:W-:Y:S01]  /*10d70*/  @P2 FMUL.FTZ R5, R5, 0.69314718246459960938 ;  /* 0x3f31721805052820 */ /* 0x008fe20000410000 */
[----:B--2---:R-:W-:Y:S01]  /*10d80*/  @P1 FMUL.FTZ R4, R4, 0.69314718246459960938 ;  /* 0x3f31721804041820 */ /* 0x004fe20000410000 */
[----:B------:R-:W-:Y:S04]  /*10d90*/  STS.64 [R11+0x800], R118 ;  /* 0x000800760b007388 */ /* 0x000fe80000000a00 */
[----:B------:R-:W-:Y:S04]  /*10da0*/  STS.64 [R12], R112 ;  /* 0x000000700c007388 */ /* 0x000fe80000000a00 */
[----:B------:R-:W-:Y:S04]  /*10db0*/  STS.64 [R12+0x800], R114 ;  /* 0x000800720c007388 */ /* 0x000fe80000000a00 */
[----:B------:R-:W-:Y:S04]  /*10dc0*/  STS.64 [R13], R108 ;  /* 0x0000006c0d007388 */ /* 0x000fe80000000a00 */
[----:B------:R-:W-:Y:S04]  /*10dd0*/  STS.64 [R13+0x800], R110 ;  /* 0x0008006e0d007388 */ /* 0x000fe80000000a00 */
[----:B------:R-:W-:Y:S01]  /*10de0*/  STS.64 [R14], R104 ;  /* 0x000000680e007388 */ /* 0x000fe20000000a00 */
[----:B----4-:R-:W-:-:S03]  /*10df0*/  IMAD R6, R6, UR8, R223 ;  /* 0x0000000806067c24 */ /* 0x010fc6000f8e02df */
        /* <DEDUP_REMOVED lines=14> */
[----:B------:R-:W-:-:S03]  /*10ee0*/  IMAD R8, R15, R8, UR7 ;  /* 0x000000070f087e24 */ /* 0x000fc6000f8e0208 */
[----:B------:R3:W-:Y:S01]  /*10ef0*/  STS.64 [R13+0x4000], R76 ;  /* 0x0040004c0d007388 */ /* 0x0007e20000000a00 */
[----:B------:R-:W-:-:S03]  /*10f00*/  IMAD R6, R6, R15, R8 ;  /* 0x0000000f06067224 */ /* 0x000fc600078e0208 */
[----:B------:R4:W-:Y:S04]  /*10f10*/  STS.64 [R13+0x4800], R78 ;  /* 0x0048004e0d007388 */ /* 0x0009e80000000a00 */
[----:B------:R4:W-:Y:S04]  /*10f20*/  STS.64 [R14+0x4000], R72 ;  /* 0x004000480e007388 */ /* 0x0009e80000000a00 */
[----:B------:R4:W-:Y:S04]  /*10f30*/  STS.64 [R14+0x4800], R74 ;  /* 0x0048004a0e007388 */ /* 0x0009e80000000a00 */
[----:B------:R4:W-:Y:S01]  /*10f40*/  STS.64 [R209+0x4000], R68 ;  /* 0x00400044d1007388 */ /* 0x0009e20000000a00 */
[----:B--2---:R-:W-:-:S03]  /*10f50*/  MOV R80, 0xff800000 ;  /* 0xff80000000507802 */ /* 0x004fc60000000f00 */
[----:B------:R2:W-:Y:S01]  /*10f60*/  STS.64 [R209+0x4800], R70 ;  /* 0x00480046d1007388 */ /* 0x0005e20000000a00 */
[----:B-----5:R-:W-:Y:S01]  /*10f70*/  @P2 FFMA.FTZ R80, R132, R17, R5 ;  /* 0x0000001184502223 */ /* 0x020fe20000010005 */
[----:B------:R-:W-:Y:S01]  /*10f80*/  BAR.SYNC.DEFER_BLOCKING 0x0 ;  /* 0x0000000000007b1d */ /* 0x000fe20000010000 */
[----:B---3--:R-:W-:Y:S01]  /*10f90*/  MOV R76, 0xff800000 ;  /* 0xff800000004c7802 */ /* 0x008fe20000000f00 */
[----:B-1----:R-:W-:Y:S01]  /*10fa0*/  @P1 FFMA.FTZ R76, R3, R16, R4 ;  /* 0x00000010034c1223 */ /* 0x002fe20000010004 */
[----:B----4-:R-:W-:-:S04]  /*10fb0*/  IMAD R78, R6, R7, UR6 ;  /* 0x00000006064e7e24 */ /* 0x010fc8000f8e0207 */
[----:B------:R-:W-:Y:S01]  /*10fc0*/  IMAD R3, R78, UR4, RZ ;  /* 0x000000044e037c24 */ /* 0x000fe2000f8e02ff */
        /* <DEDUP_REMOVED lines=27> */
.L_x_2978:
[----:B------:R-:W-:Y:S05]  /*11180*/  BSYNC.RECONVERGENT B0 ;  /* 0x0000000000007941 */ /* 0x000fea0003800200 */
.L_x_2977:
[----:B------:R-:W4:Y:S01]  /*11190*/  LDCU.64 UR4, c[0x0][0x3f8] ;  /* 0x00007f00ff0477ac */ /* 0x000f220008000a00 */
[----:B---3--:R-:W-:Y:S02]  /*111a0*/  SHF.R.U32.HI R69, RZ, 0x4, R210 ;  /* 0x00000004ff457819 */ /* 0x008fe400000116d2 */
[----:B------:R-:W-:Y:S02]  /*111b0*/  LOP3.LUT R139, R139, 0x1f80, RZ, 0xc0, !PT ;  /* 0x00001f808b8b7812 */ /* 0x000fe400078ec0ff */
[C---:B------:R-:W-:Y:S01]  /*111c0*/  ISETP.GE.AND P0, PT, R69.reuse, R216, PT ;  /* 0x000000d84500720c */ /* 0x040fe20003f06270 */
[----:B--2---:R-:W-:Y:S01]  /*111d0*/  VIADD R71, R69, 0x8 ;  /* 0x0000000845477836 */ /* 0x004fe20000000000 */
        /* <DEDUP_REMOVED lines=36> */
.L_x_2979:
        /* <DEDUP_REMOVED lines=14> */
.L_x_7215:


//--------------------- .text._ZN5flash24flash_fwd_splitkv_kernelI23Flash_fwd_kernel_traitsILi128ELi64ELi128ELi4ELb0ELb0EN7cutlass10bfloat16_tE19Flash_kernel_traitsILi128ELi64ELi128ELi4ES3_EELb1ELb0ELb1ELb0ELb0ELb0ELb1ELb0EEEvNS_16Flash_fwd_paramsE --------------------------
	.section	.text._ZN5flash24flash_fwd_splitkv_kernelI23Flash_fwd_kernel_traitsILi128ELi64ELi128ELi4ELb0ELb0EN7cutlass10bfloat16_tE19Flash_kernel_traitsILi128ELi64ELi128ELi4ES3_EELb1ELb0ELb1ELb0ELb0ELb0ELb1ELb0EEEvNS_16Flash_fwd_paramsE,"ax",@progbits
	.align	128
        .global         _ZN5flash24flash_fwd_splitkv_kernelI23Flash_fwd_kernel_traitsILi128ELi64ELi128ELi4ELb0ELb0EN7cutlass10bfloat16_tE19Flash_kernel_traitsILi128ELi64ELi128ELi4ES3_EELb1ELb0ELb1ELb0ELb0ELb0ELb1ELb0EEEvNS_16Flash_fwd_paramsE
        .type           _ZN5flash24flash_fwd_splitkv_kernelI23Flash_fwd_kernel_traitsILi128ELi64ELi128ELi4ELb0ELb0EN7cutlass10bfloat16_tE19Flash_kernel_traitsILi128ELi64ELi128ELi4ES3_EELb1ELb0ELb1ELb0ELb0ELb0ELb1ELb0EEEvNS_16Flash_fwd_paramsE,@function
        .size           _ZN5flash24flash_fwd_splitkv_kernelI23Flash_fwd_kernel_traitsILi128ELi64ELi128ELi4ELb0ELb0EN7cutlass10bfloat16_tE19Flash_kernel_traitsILi128ELi64ELi128ELi4ES3_EELb1ELb0ELb1ELb0ELb0ELb0ELb1ELb0EEEvNS_16Flash_fwd_paramsE,(.L_x_7216 - _ZN5flash24flash_fwd_splitkv_kernelI23Flash_fwd_kernel_traitsILi128ELi64ELi128ELi4ELb0ELb0EN7cutlass10bfloat16_tE19Flash_kernel_traitsILi128ELi64ELi128ELi4ES3_EELb1ELb0ELb1ELb0ELb0ELb0ELb1ELb0EEEvNS_16Flash_fwd_paramsE)
        .other          _ZN5flash24flash_fwd_splitkv_kernelI23Flash_fwd_kernel_traitsILi128ELi64ELi128ELi4ELb0ELb0EN7cutlass10bfloat16_tE19Flash_kernel_traitsILi128ELi64ELi128ELi4ES3_EELb1ELb0ELb1ELb0ELb0ELb0ELb1ELb0EEEvNS_16Flash_fwd_paramsE,@"STO_CUDA_ENTRY STV_DEFAULT"
_ZN5flash24flash_fwd_splitkv_kernelI23Flash_fwd_kernel_traitsILi128ELi64ELi128ELi4ELb0ELb0EN7cutlass10bfloat16_tE19Flash_kernel_traitsILi128ELi64ELi128ELi4ES3_EELb1ELb0ELb1ELb0ELb0ELb0ELb1ELb0EEEvNS_16Flash_fwd_paramsE:
.text._ZN5flash24flash_fwd_splitkv_kernelI23Flash_fwd_kernel_traitsILi128ELi64ELi128ELi4ELb0ELb0EN7cutlass10bfloat16_tE19Flash_kernel_traitsILi128ELi64ELi128ELi4ES3_EELb1ELb0ELb1ELb0ELb0ELb0ELb1ELb0EEEvNS_16Flash_fwd_paramsE:
[----:B------:R-:W-:Y:S08]  /*0000*/  LDC R1, c[0x0][0x37c] ;  /* 0x0000df00ff017b82 */ /* 0x000ff00000000800 */
[----:B------:R-:W1:Y:S01]  /*0010*/  LDC R11, c[0x0][0x3e0] ;  /* 0x0000f800ff0b7b82 */ /* 0x000e620000000800 */
[----:B------:R-:W2:Y:S01]  /*0020*/  S2R R20, SR_CTAID.Z ;  /* 0x0000000000147919 */ /* 0x000ea20000002700 */
[----:B------:R-:W3:Y:S01]  /*0030*/  LDCU.64 UR14, c[0x0][0x358] ;  /* 0x00006b00ff0e77ac */ /* 0x000ee20008000a00 */
[----:B------:R-:W-:Y:S01]  /*0040*/  IMAD.MOV.U32 R13, RZ, RZ, -0x1 ;  /* 0xffffffffff0d7424 */ /* 0x000fe200078e00ff */
[----:B------:R-:W4:Y:S04]  /*0050*/  LDCU.64 UR4, c[0x0][0x478] ;  /* 0x00008f00ff0477ac */ /* 0x000f280008000a00 */
[----:B------:R-:W3:Y:S01]  /*0060*/  LDC.64 R8, c[0x0][0x468] ;  /* 0x00011a00ff087b82 */ /* 0x000ee20000000a00 */
[----:B------:R-:W4:Y:S01]  /*0070*/  LDCU.64 UR6, c[0x0][0x470] ;  /* 0x00008e00ff0677ac */ /* 0x000f220008000a00 */
[----:B-1----:R-:W1:Y:S01]  /*0080*/  I2F.U32.RP R4, R11 ;  /* 0x0000000b00047306 */ /* 0x002e620000209000 */
[----:B------:R-:W-:-:S02]  /*0090*/  ISETP.NE.U32.AND P1, PT, R11, RZ, PT ;  /* 0x000000ff0b00720c */ /* 0x000fc40003f25070 */
[----:B----4-:R-:W-:-:S04]  /*00a0*/  ISETP.NE.U32.AND P3, PT, RZ, UR6, PT ;  /* 0x00000006ff007c0c */ /* 0x010fc8000bf65070 */
        /* <DEDUP_REMOVED lines=22> */
[----:B------:R-:W-:Y:S02]  /*0210*/  @!P1 LOP3.LUT R215, RZ, R11, RZ, 0x33, !PT ;  /* 0x0000000bffd79212 */ /* 0x000fe400078e33ff */
[----:B------:R-:W-:-:S03]  /*0220*/  ISETP.NE.U32.AND P2, PT, RZ, UR4, PT ;  /* 0x00000004ff007c0c */ /* 0x000fc6000bf45070 */
[----:B--2---:R-:W-:Y:S01]  /*0230*/  IMAD.WIDE.U32 R14, R215, 0x4, R4 ;  /* 0x00000004d70e7825 */ /* 0x004fe200078e0004 */
[----:B------:R-:W-:-:S04]  /*0240*/  ISETP.NE.AND.EX P2, PT, RZ, UR5, PT, P2 ;  /* 0x00000005ff007c0c */ /* 0x000fc8000bf45320 */
[----:B---3--:R-:W2:Y:S04]  /*0250*/  @P0 LDG.E R13, desc[UR14][R14.64] ;  /* 0x0000000e0e0d0981 */ /* 0x008ea8000c1e1900 */
[----:B------:R1:W2:Y:S01]  /*0260*/  @P4 LDG.E R0, desc[UR14][R14.64+0x4] ;  /* 0x0000040e0e004981 */ /* 0x0002a2000c1e1900 */
[----:B------:R-:W-:Y:S01]  /*0270*/  IMAD.SHL.U32 R5, R215, 0x4, RZ ;  /* 0x00000004d7057824 */ /* 0x000fe200078e00ff */
[----:B------:R-:W-:Y:S01]  /*0280*/  SHF.R.U32.HI R6, RZ, 0x1e, R215 ;  /* 0x0000001eff067819 */ /* 0x000fe200000116d7 */
[----:B------:R-:W-:-:S03]  /*0290*/  IMAD.MOV.U32 R3, RZ, RZ, RZ ;  /* 0x000000ffff037224 */ /* 0x000fc600078e00ff */
[C---:B------:R-:W-:Y:S02]  /*02a0*/  @P2 IADD3 R16, P0, PT, R5.reuse, UR4, RZ ;  /* 0x0000000405102c10 */ /* 0x040fe4000ff1e0ff */
[C---:B------:R-:W-:Y:S02]  /*02b0*/  @P3 IADD3 R18, P1, PT, R5.reuse, UR6, RZ ;  /* 0x0000000605123c10 */ /* 0x040fe4000ff3e0ff */
[C---:B------:R-:W-:Y:S01]  /*02c0*/  @P2 IADD3.X R17, PT, PT, R6.reuse, UR5, RZ, P0, !PT ;  /* 0x0000000506112c10 */ /* 0x040fe200087fe4ff */
[----:B------:R-:W3:Y:S01]  /*02d0*/  S2R R7, SR_CTAID.X ;  /* 0x0000000000077919 */ /* 0x000ee20000002500 */
[----:B------:R-:W-:Y:S01]  /*02e0*/  @P3 IADD3.X R19, PT, PT, R6, UR7, RZ, P1, !PT ;  /* 0x0000000706133c10 */ /* 0x000fe20008ffe4ff */
[----:B------:R-:W4:Y:S02]  /*02f0*/  LDCU.U8 UR4, c[0x0][0x532] ;  /* 0x0000a640ff0477ac */ /* 0x000f240008000000 */
[----:B------:R-:W5:Y:S04]  /*0300*/  @P2 LDG.E R10, desc[UR14][R16.64] ;  /* 0x0000000e100a2981 */ /* 0x000f68000c1e1900 */
[----:B------:R4:W5:Y:S01]  /*0310*/  @P3 LDG.E R3, desc[UR14][R18.64] ;  /* 0x0000000e12033981 */ /* 0x000962000c1e1900 */
[----:B-1----:R-:W-:-:S05]  /*0320*/  IADD3 R14, P0, PT, R5, R8, RZ ;  /* 0x00000008050e7210 */ /* 0x002fca0007f1e0ff */
[----:B------:R-:W-:Y:S01]  /*0330*/  IMAD.X R15, R6, 0x1, R9, P0 ;  /* 0x00000001060f7824 */ /* 0x000fe200000e0609 */
[----:B------:R-:W-:-:S04]  /*0340*/  ISETP.NE.U32.AND P0, PT, R8, RZ, PT ;  /* 0x000000ff0800720c */ /* 0x000fc80003f05070 */
[----:B------:R-:W-:Y:S01]  /*0350*/  ISETP.NE.AND.EX P0, PT, R9, RZ, PT, P0 ;  /* 0x000000ff0900720c */ /* 0x000fe20003f05300 */
[----:B----4-:R-:W1:Y:S01]  /*0360*/  @!P4 LDC R19, c[0x0][0x434] ;  /* 0x00010d00ff13cb82 */ /* 0x010e620000000800 */
[----:B------:R-:W-:Y:S02]  /*0370*/  ISETP.NE.AND P1, PT, RZ, UR4, PT ;  /* 0x00000004ff007c0c */ /* 0x000fe4000bf25270 */
[----:B------:R-:W-:-:S09]  /*0380*/  ISETP.EQ.U32.AND P3, PT, R8, RZ, PT ;  /* 0x000000ff0800720c */ /* 0x000fd20003f62070 */
[----:B------:R-:W4:Y:S01]  /*0390*/  @!P0 LDC R16, c[0x0][0x438] ;  /* 0x00010e00ff108b82 */ /* 0x000f220000000800 */
[----:B------:R-:W-:Y:S01]  /*03a0*/  ISETP.EQ.OR.EX P3, PT, R9, RZ, !P1, P3 ;  /* 0x000000ff0900720c */ /* 0x000fe20004f62730 */
[----:B------:R-:W-:-:S12]  /*03b0*/  IMAD.MOV.U32 R4, RZ, RZ, -0x1 ;  /* 0xffffffffff047424 */ /* 0x000fd800078e00ff */
[----:B------:R1:W5:Y:S01]  /*03c0*/  @!P3 LDG.E R4, desc[UR14][R14.64] ;  /* 0x0000000e0e04b981 */ /* 0x000362000c1e1900 */
[----:B--2---:R-:W-:Y:S02]  /*03d0*/  @P4 IMAD.IADD R19, R0, 0x1, -R13 ;  /* 0x0000000100134824 */ /* 0x004fe400078e0a0d */
[----:B---3--:R-:W-:-:S05]  /*03e0*/  IMAD.SHL.U32 R0, R7, 0x40, RZ ;  /* 0x0000004007007824 */ /* 0x008fca00078e00ff */
[----:B-1----:R-:W-:Y:S01]  /*03f0*/  ISETP.GT.AND P3, PT, R19, R0, PT ;  /* 0x000000001300720c */ /* 0x002fe20003f64270 */
[----:B----4-:R-:W-:-:S12]  /*0400*/  @!P0 BRA `(.L_x_2980) ;  /* 0x00000000000c8947 */ /* 0x010fd80003800000 */
[----:B------:R-:W2:Y:S02]  /*0410*/  @P1 LDG.E R9, desc[UR14][R14.64+0x4] ;  /* 0x0000040e0e091981 */ /* 0x000ea4000c1e1900 */
[----:B--2--5:R-:W-:-:S06]  /*0420*/  @P1 IADD3 R16, PT, PT, R9, -R4, RZ ;  /* 0x8000000409101210 */ /* 0x024fcc0007ffe0ff */
[----:B------:R1:W5:Y:S02]  /*0430*/  @!P1 LDG.E R16, desc[UR14][R14.64] ;  /* 0x0000000e0e109981 */ /* 0x000364000c1e1900 */
.L_x_2980:
        /* <DEDUP_REMOVED lines=27> */
[----:B------:R-:W-:Y:S02]  /*05f0*/  IMAD R21, R14, R17, R2 ;  /* 0x000000110e157224 */ /* 0x000fe400078e0202 */
[----:B------:R-:W2:Y:S03]  /*0600*/  S2R R2, SR_CTAID.Y ;  /* 0x0000000000027919 */ /* 0x000ea60000002600 */
[----:B------:R-:W-:Y:S01]  /*0610*/  ISETP.GT.U32.AND P1, PT, R18, R21, PT ;  /* 0x000000151200720c */ /* 0x000fe20003f24070 */
[----:B------:R-:W3:-:S12]  /*0620*/  @!P2 LDC R17, c[0x0][0x43c] ;  /* 0x00010f00ff11ab82 */ /* 0x000ed80000000800 */
[----:B------:R-:W-:Y:S02]  /*0630*/  @!P1 IMAD.IADD R21, R21, 0x1, -R18 ;  /* 0x0000000115159824 */ /* 0x000fe400078e0a12 */
[----:B------:R-:W-:Y:S01]  /*0640*/  @!P1 VIADD R14, R14, 0x1 ;  /* 0x000000010e0e9836 */ /* 0x000fe20000000000 */
[----:B------:R-:W-:Y:S02]  /*0650*/  ISETP.NE.AND P1, PT, R12, RZ, PT ;  /* 0x000000ff0c00720c */ /* 0x000fe40003f25270 */
[----:B-1----:R-:W-:Y:S01]  /*0660*/  @!P2 ISETP.NE.U32.AND P3, PT, R8, RZ, PT ;  /* 0x000000ff0800a20c */ /* 0x002fe20003f65070 */
[----:B------:R-:W-:Y:S01]  /*0670*/  VIADD R8, R7, 0x1 ;  /* 0x0000000107087836 */ /* 0x000fe20000000000 */
[----:B------:R-:W-:Y:S01]  /*0680*/  ISETP.GE.U32.AND P4, PT, R21, R18, PT ;  /* 0x000000121500720c */ /* 0x000fe20003f86070 */
[----:B------:R-:W-:Y:S01]  /*0690*/  IMAD.MOV R21, RZ, RZ, -R215 ;  /* 0x000000ffff157224 */ /* 0x000fe200078e0ad7 */
[----:B------:R-:W-:Y:S01]  /*06a0*/  @!P2 ISETP.NE.AND.EX P3, PT, R9, RZ, PT, P3 ;  /* 0x000000ff0900a20c */ /* 0x000fe20003f65330 */
[----:B------:R-:W-:-:S02]  /*06b0*/  IMAD R8, R8, 0x40, -R19 ;  /* 0x0000004008087824 */ /* 0x000fc400078e0a13 */
[----:B------:R-:W-:Y:S01]  /*06c0*/  IMAD R20, R11, R21, R20 ;  /* 0x000000150b147224 */ /* 0x000fe200078e0214 */
[----:B---3--:R-:W-:-:S04]  /*06d0*/  @!P2 SEL R17, R17, RZ, P3 ;  /* 0x000000ff1111a207 */ /* 0x008fc80001800000 */
[----:B------:R-:W-:-:S03]  /*06e0*/  @!P2 IADD3 R47, PT, PT, R17, R16, -R3 ;  /* 0x00000010112fa210 */ /* 0x000fc60007ffe803 */
[----:B------:R-:W-:Y:S02]  /*06f0*/  @P4 VIADD R14, R14, 0x1 ;  /* 0x000000010e0e4836 */ /* 0x000fe40000000000 */
[----:B------:R-:W-:Y:S02]  /*0700*/  VIADD R9, R47, 0x7f ;  /* 0x0000007f2f097836 */ /* 0x000fe40000000000 */
[----:B------:R-:W-:Y:S01]  /*0710*/  @!P0 IMAD.MOV R14, RZ, RZ, -R14 ;  /* 0x000000ffff0e8224 */ /* 0x000fe200078e0a0e */
[----:B------:R-:W-:Y:S02]  /*0720*/  @!P1 LOP3.LUT R14, RZ, R12, RZ, 0x33, !PT ;  /* 0x0000000cff0e9212 */ /* 0x000fe400078e33ff */
[----:B------:R-:W-:Y:S02]  /*0730*/  IADD3 R8, PT, PT, R9, UR16, R8 ;  /* 0x0000001009087c10 */ /* 0x000fe4000fffe008 */
[----:B------:R-:W-:Y:S01]  /*0740*/  SHF.R.S32.HI R10, RZ, 0x1f, R9 ;  /* 0x0000001fff0a7819 */ /* 0x000fe20000011409 */
[----:B--2---:R-:W-:Y:S01]  /*0750*/  IMAD R206, R14, R2, RZ ;  /* 0x000000020ece7224 */ /* 0x004fe200078e02ff */
[----:B------:R-:W-:-:S02]  /*0760*/  SHF.R.S32.HI R15, RZ, 0x1f, R8 ;  /* 0x0000001fff0f7819 */ /* 0x000fc40000011408 */
[----:B------:R-:W-:Y:S02]  /*0770*/  LEA.HI R9, R10, R9, RZ, 0x7 ;  /* 0x000000090a097211 */ /* 0x000fe400078f38ff */
[----:B------:R-:W-:Y:S02]  /*0780*/  LEA.HI R15, R15, R8, RZ, 0x7 ;  /* 0x000000080f0f7211 */ /* 0x000fe400078f38ff */
[----:B------:R-:W-:Y:S02]  /*0790*/  SHF.R.S32.HI R9, RZ, 0x7, R9 ;  /* 0x00000007ff097819 */ /* 0x000fe40000011409 */
[----:B------:R-:W-:Y:S02]  /*07a0*/  SHF.R.S32.HI R15, RZ, 0x7, R15 ;  /* 0x00000007ff0f7819 */ /* 0x000fe4000001140f */
[----:B------:R-:W-:-:S04]  /*07b0*/  VIADDMNMX R14, R206, R14, R9, PT ;  /* 0x0000000ece0e7246 */ /* 0x000fc80003800109 */
[----:B------:R-:W-:-:S04]  /*07c0*/  VIMNMX R183, PT, PT, R14, R15, PT ;  /* 0x0000000f0eb77248 */ /* 0x000fc80003fe0100 */
[----:B------:R-:W-:-:S13]  /*07d0*/  ISETP.GE.AND P0, PT, R206, R183, PT ;  /* 0x000000b7ce00720c */ /* 0x000fda0003f06270 */
[----:B----4-:R-:W-:Y:S05]  /*07e0*/  @!P0 BRA `(.L_x_2981) ;  /* 0x0000000800ac8947 */ /* 0x010fea0003800000 */
[----:B------:R-:W1:Y:S01]  /*07f0*/  LDC.64 R6, c[0x0][0x430] ;  /* 0x00010c00ff067b82 */ /* 0x000e620000000a00 */
[----:B------:R-:W2:Y:S01]  /*0800*/  LDCU UR4, c[0x0][0x44c] ;  /* 0x00008980ff0477ac */ /* 0x000ea20008000800 */
[----:B------:R-:W-:Y:S01]  /*0810*/  IMAD.IADD R19, R19, 0x1, -R0 ;  /* 0x0000000113137824 */ /* 0x000fe200078e0a00 */
[----:B------:R-:W-:Y:S01]  /*0820*/  BSSY.RECONVERGENT B0, `(.L_x_2982) ;  /* 0x0000020000007945 */ /* 0x000fe20003800200 */
[----:B-1----:R-:W-:-:S04]  /*0830*/  IMAD R6, R2, R6, R215 ;  /* 0x0000000602067224 */ /* 0x002fc800078e02d7 */
[----:B------:R-:W-:Y:S01]  /*0840*/  IMAD R20, R6, R11, R20 ;  /* 0x0000000b06147224 */ /* 0x000fe200078e0214 */
[----:B------:R-:W-:Y:S01]  /*0850*/  SHF.R.U32.HI R6, RZ, 0x4, R202 ;  /* 0x00000004ff067819 */ /* 0x000fe200000116ca */
[----:B------:R-:W-:Y:S02]  /*0860*/  IMAD.SHL.U32 R11, R202, 0x4, RZ ;  /* 0x00000004ca0b7824 */ /* 0x000fe400078e00ff */
[----:B------:R-:W-:Y:S01]  /*0870*/  IMAD R7, R20, R7, R0 ;  /* 0x0000000714077224 */ /* 0x000fe200078e0200 */
[-C--:B------:R-:W-:Y:S01]  /*0880*/  ISETP.GE.AND P5, PT, R6, R19.reuse, PT ;  /* 0x000000130600720c */ /* 0x080fe20003fa6270 */
[----:B------:R-:W-:Y:S01]  /*0890*/  IMAD.SHL.U32 R202, R202, 0x8, RZ ;  /* 0x00000008caca7824 */ /* 0x000fe200078e00ff */
[----:B------:R-:W-:Y:S01]  /*08a0*/  LOP3.LUT R11, R11, 0x3c, RZ, 0xc0, !PT ;  /* 0x0000003c0b0b7812 */ /* 0x000fe200078ec0ff */
[----:B--2---:R-:W-:Y:S01]  /*08b0*/  IMAD R0, R7, UR4, RZ ;  /* 0x0000000407007c24 */ /* 0x004fe2000f8e02ff */
[C---:B------:R-:W-:Y:S01]  /*08c0*/  IADD3 R18, PT, PT, R6.reuse, 0x10, RZ ;  /* 0x0000001006127810 */ /* 0x040fe20007ffe0ff */
[C---:B------:R-:W-:Y:S01]  /*08d0*/  VIADD R20, R6.reuse, 0x8 ;  /* 0x0000000806147836 */ /* 0x040fe20000000000 */
[----:B------:R-:W-:Y:S01]  /*08e0*/  LOP3.LUT R9, R11, 0x1f80, R202, 0xf8, !PT ;  /* 0x00001f800b097812 */ /* 0x000fe200078ef8ca */
[----:B------:R-:W-:Y:S01]  /*08f0*/  VIADD R16, R6, 0x18 ;  /* 0x0000001806107836 */ /* 0x000fe20000000000 */
[----:B------:R-:W-:Y:S01]  /*0900*/  ISETP.GE.AND P1, PT, R18, R19, PT ;  /* 0x000000131200720c */ /* 0x000fe20003f26270 */
[----:B------:R-:W-:Y:S01]  /*0910*/  VIADD R14, R6, 0x20 ;  /* 0x00000020060e7836 */ /* 0x000fe20000000000 */
[----:B------:R-:W-:-:S02]  /*0920*/  IADD3 R9, P4, PT, R0, R9, RZ ;  /* 0x0000000900097210 */ /* 0x000fc40007f9e0ff */
[-C--:B------:R-:W-:Y:S02]  /*0930*/  ISETP.GE.AND P2, PT, R20, R19.reuse, PT ;  /* 0x000000131400720c */ /* 0x080fe40003f46270 */
[-C--:B------:R-:W-:Y:S02]  /*0940*/  ISETP.GE.AND P0, PT, R16, R19.reuse, PT ;  /* 0x000000131000720c */ /* 0x080fe40003f06270 */
[----:B------:R-:W-:Y:S02]  /*0950*/  ISETP.GE.AND P3, PT, R14, R19, PT ;  /* 0x000000130e00720c */ /* 0x000fe40003f66270 */
[----:B------:R-:W-:Y:S02]  /*0960*/  IADD3 R12, PT, PT, R6, 0x28, RZ ;  /* 0x00000028060c7810 */ /* 0x000fe40007ffe0ff */
[----:B------:R-:W-:Y:S02]  /*0970*/  LOP3.LUT R13, R11, 0x40, RZ, 0xfc, !PT ;  /* 0x000000400b0d7812 */ /* 0x000fe400078efcff */
[----:B------:R-:W-:Y:S01]  /*0980*/  LEA.HI.X.SX32 R0, R0, RZ, 0x1, P4 ;  /* 0x000000ff00007211 */ /* 0x000fe200020f0eff */
[----:B------:R-:W-:Y:S06]  /*0990*/  @P5 BRA `(.L_x_2983) ;  /* 0x0000000000205947 */ /* 0x000fec0003800000 */
        /* <DEDUP_REMOVED lines=8> */
.L_x_2983:
[----:B------:R-:W-:Y:S05]  /*0a20*/  BSYNC.RECONVERGENT B0 ;  /* 0x0000000000007941 */ /* 0x000fea0003800200 */
.L_x_2982:
        /* <DEDUP_REMOVED lines=15> */
.L_x_2985:
[----:B------:R-:W-:Y:S05]  /*0b20*/  BSYNC.RECONVERGENT B0 ;  /* 0x0000000000007941 */ /* 0x000fea0003800200 */
.L_x_2984:
        /* <DEDUP_REMOVED lines=15> */
.L_x_2987:
[----:B------:R-:W-:Y:S05]  /*0c20*/  BSYNC.RECONVERGENT B0 ;  /* 0x0000000000007941 */ /* 0x000fea0003800200 */
.L_x_2986:
        /* <DEDUP_REMOVED lines=14> */
.L_x_2989:
[----:B------:R-:W-:Y:S05]  /*0d10*/  BSYNC.RECONVERGENT B0 ;  /* 0x0000000000007941 */ /* 0x000fea0003800200 */
.L_x_2988:
        /* <DEDUP_REMOVED lines=13> */
.L_x_2991:
[----:B------:R-:W-:Y:S05]  /*0df0*/  BSYNC.RECONVERGENT B0 ;  /* 0x0000000000007941 */ /* 0x000fea0003800200 */
.L_x_2990:
        /* <DEDUP_REMOVED lines=13> */
.L_x_2993:
[----:B------:R-:W-:Y:S05]  /*0ed0*/  BSYNC.RECONVERGENT B0 ;  /* 0x0000000000007941 */ /* 0x000fea0003800200 */
.L_x_2992:
        /* <DEDUP_REMOVED lines=13> */
.L_x_2995:
[----:B------:R-:W-:Y:S05]  /*0fb0*/  BSYNC.RECONVERGENT B0 ;  /* 0x0000000000007941 */ /* 0x000fea0003800200 */
.L_x_2994:
        /* <DEDUP_REMOVED lines=13> */
.L_x_2997:
[----:B------:R-:W-:Y:S05]  /*1090*/  BSYNC.RECONVERGENT B0 ;  /* 0x0000000000007941 */ /* 0x000fea0003800200 */
.L_x_2996:
        /* <DEDUP_REMOVED lines=32> */
.L_x_2981:
        /* <DEDUP_REMOVED lines=11> */
.L_x_2998:
[----:B------:R-:W-:Y:S05]  /*1350*/  BRA.U !UP1, `(.L_x_2999) ;  /* 0x0000000509987547 */ /* 0x000fea000b800000 */
[----:B------:R-:W2:Y:S01]  /*1360*/  LDC R4, c[0x0][0x4f0] ;  /* 0x00013c00ff047b82 */ /* 0x000ea20000000800 */
[----:B------:R-:W-:Y:S01]  /*1370*/  LEA R181, R183, 0xffffff80, 0x7 ;  /* 0xffffff80b7b57811 */ /* 0x000fe200078e38ff */
[----:B------:R-:W3:Y:S01]  /*1380*/  LDCU.64 UR4, c[0x0][0x4e8] ;  /* 0x00009d00ff0477ac */ /* 0x000ee20008000a00 */
[----:B-1----:R-:W-:Y:S01]  /*1390*/  MOV R8, RZ ;  /* 0x000000ff00087202 */ /* 0x002fe20000000f00 */
[----:B------:R-:W-:Y:S01]  /*13a0*/  IMAD.MOV.U32 R10, RZ, RZ, RZ ;  /* 0x000000ffff0a7224 */ /* 0x000fe200078e00ff */
[----:B------:R-:W1:Y:S01]  /*13b0*/  LDCU.64 UR6, c[0x0][0x3a0] ;  /* 0x00007400ff0677ac */ /* 0x000e620008000a00 */
[----:B------:R-:W4:Y:S01]  /*13c0*/  LDCU.64 UR12, c[0x0][0x3b8] ;  /* 0x00007700ff0c77ac */ /* 0x000f220008000a00 */
[----:B------:R-:W1:Y:S01]  /*13d0*/  LDCU.64 UR10, c[0x0][0x3c0] ;  /* 0x00007800ff0a77ac */ /* 0x000e620008000a00 */
[----:B--2---:R-:W-:-:S04]  /*13e0*/  IABS R5, R4 ;  /* 0x0000000400057213 */ /* 0x004fc80000000000 */
[----:B------:R-:W2:Y:S08]  /*13f0*/  I2F.RP R6, R5 ;  /* 0x0000000500067306 */ /* 0x000eb00000209400 */
[----:B--2---:R-:W2:Y:S02]  /*1400*/  MUFU.RCP R9, R6 ;  /* 0x0000000600097308 */ /* 0x004ea40000001000 */
[----:B--2---:R-:W-:-:S06]  /*1410*/  IADD3 R9, PT, PT, R9, 0xffffffe, RZ ;  /* 0x0ffffffe09097810 */ /* 0x004fcc0007ffe0ff */
[----:B------:R-:W2:Y:S02]  /*1420*/  F2I.FTZ.U32.TRUNC.NTZ R9, R9 ;  /* 0x0000000900097305 */ /* 0x000ea4000021f000 */
[----:B--2--5:R-:W-:-:S04]  /*1430*/  IMAD.MOV R2, RZ, RZ, -R9 ;  /* 0x000000ffff027224 */ /* 0x024fc800078e0a09 */
        /* <DEDUP_REMOVED lines=14> */
[----:B---3--:R-:W-:-:S04]  /*1520*/  IMAD.WIDE.U32 R2, R215, UR4, RZ ;  /* 0x00000004d7027c25 */ /* 0x008fc8000f8e00ff */
[----:B------:R-:W-:Y:S01]  /*1530*/  IMAD R217, R215, UR5, R3 ;  /* 0x00000005d7d97c24 */ /* 0x000fe2000f8e0203 */
[----:B------:R-:W2:Y:S01]  /*1540*/  LDCU.64 UR4, c[0x0][0x3a8] ;  /* 0x00007500ff0477ac */ /* 0x000ea20008000a00 */
[----:B------:R-:W-:Y:S01]  /*1550*/  @P0 VIADD R14, R14, 0x1 ;  /* 0x000000010e0e0836 */ /* 0x000fe20000000000 */
[C---:B------:R-:W-:Y:S01]  /*1560*/  LEA R216, P0, R2.reuse, UR8, 0x2 ;  /* 0x0000000802d87c11 */ /* 0x040fe2000f8010ff */
[----:B------:R-:W3:Y:S03]  /*1570*/  LDC R3, c[0x0][0x3e8] ;  /* 0x0000fa00ff037b82 */ /* 0x000ee60000000800 */
[----:B------:R-:W-:Y:S02]  /*1580*/  LEA.HI.X R217, R2, UR9, R217, 0x2, P0 ;  /* 0x0000000902d97c11 */ /* 0x000fe400080f14d9 */
[----:B------:R-:W-:Y:S02]  /*1590*/  @!P1 IADD3 R14, PT, PT, -R14, RZ, RZ ;  /* 0x000000ff0e0e9210 */ /* 0x000fe40007ffe1ff */
[----:B------:R-:W-:-:S05]  /*15a0*/  @!P2 LOP3.LUT R14, RZ, R4, RZ, 0x33, !PT ;  /* 0x00000004ff0ea212 */ /* 0x000fca00078e33ff */
[----:B------:R-:W-:-:S06]  /*15b0*/  IMAD.WIDE R8, R14, 0x4, R216 ;  /* 0x000000040e087825 */ /* 0x000fcc00078e02d8 */
[----:B------:R2:W2:Y:S01]  /*15c0*/  LDG.E R8, desc[UR14][R8.64] ;  /* 0x0000000e08087981 */ /* 0x0004a2000c1e1900 */
[----:B------:R-:W-:Y:S01]  /*15d0*/  IADD3 R14, PT, PT, -R14, RZ, RZ ;  /* 0x000000ff0e0e7210 */ /* 0x000fe20007ffe1ff */
[----:B-1----:R-:W-:Y:S01]  /*15e0*/  IMAD.U32 R24, RZ, RZ, UR10 ;  /* 0x0000000aff187e24 */ /* 0x002fe2000f8e00ff */
[----:B----4-:R-:W-:Y:S01]  /*15f0*/  MOV R134, UR12 ;  /* 0x0000000c00867c02 */ /* 0x010fe20008000f00 */
[----:B------:R-:W-:Y:S01]  /*1600*/  IMAD.U32 R25, RZ, RZ, UR11 ;  /* 0x0000000bff197e24 */ /* 0x000fe2000f8e00ff */
[----:B------:R-:W-:Y:S01]  /*1610*/  MOV R135, UR13 ;  /* 0x0000000d00877c02 */ /* 0x000fe20008000f00 */
[----:B------:R-:W-:Y:S01]  /*1620*/  IMAD R14, R4, R14, R181 ;  /* 0x0000000e040e7224 */ /* 0x000fe200078e02b5 */
[----:B---3--:R-:W-:-:S04]  /*1630*/  IABS R6, R3 ;  /* 0x0000000300067213 */ /* 0x008fc80000000000 */
[----:B------:R-:W1:Y:S08]  /*1640*/  I2F.RP R12, R6 ;  /* 0x00000006000c7306 */ /* 0x000e700000209400 */
[----:B-1----:R-:W1:Y:S02]  /*1650*/  MUFU.RCP R11, R12 ;  /* 0x0000000c000b7308 */ /* 0x002e640000001000 */
[----:B-1----:R-:W-:-:S06]  /*1660*/  VIADD R11, R11, 0xffffffe ;  /* 0x0ffffffe0b0b7836 */ /* 0x002fcc0000000000 */
[----:B------:R-:W1:Y:S02]  /*1670*/  F2I.FTZ.U32.TRUNC.NTZ R11, R11 ;  /* 0x0000000b000b7305 */ /* 0x000e64000021f000 */
[----:B-1----:R-:W-:-:S05]  /*1680*/  IADD3 R2, PT, PT, RZ, -R11, RZ ;  /* 0x8000000bff027210 */ /* 0x002fca0007ffe0ff */
[----:B------:R-:W-:Y:S01]  /*1690*/  IMAD R5, R2, R6, RZ ;  /* 0x0000000602057224 */ /* 0x000fe200078e02ff */
[----:B------:R-:W-:-:S03]  /*16a0*/  IABS R2, R20 ;  /* 0x0000001400027213 */ /* 0x000fc60000000000 */
[----:B------:R-:W-:Y:S01]  /*16b0*/  IMAD.HI.U32 R10, R11, R5, R10 ;  /* 0x000000050b0a7227 */ /* 0x000fe200078e000a */
[----:B--2---:R-:W-:-:S05]  /*16c0*/  MOV R9, R2 ;  /* 0x0000000200097202 */ /* 0x004fca0000000f00 */
        /* <DEDUP_REMOVED lines=14> */
[----:B------:R-:W-:-:S04]  /*17b0*/  IMAD R4, R3, R24, RZ ;  /* 0x0000001803047224 */ /* 0x000fc800078e02ff */
[----:B------:R-:W-:Y:S01]  /*17c0*/  IMAD R4, R14, R25, R4 ;  /* 0x000000190e047224 */ /* 0x000fe200078e0204 */
[----:B------:R-:W-:Y:S01]  /*17d0*/  SHF.R.S32.HI R5, RZ, 0x1f, R8 ;  /* 0x0000001fff057819 */ /* 0x000fe20000011408 */
[----:B------:R-:W-:-:S04]  /*17e0*/  IMAD.WIDE.U32 R10, R8, UR6, RZ ;  /* 0x00000006080a7c25 */ /* 0x000fc8000f8e00ff */
[C---:B------:R-:W-:Y:S02]  /*17f0*/  IMAD R9, R5.reuse, UR6, RZ ;  /* 0x0000000605097c24 */ /* 0x040fe4000f8e02ff */
[----:B------:R-:W-:Y:S02]  /*1800*/  IMAD R5, R5, UR4, RZ ;  /* 0x0000000405057c24 */ /* 0x000fe4000f8e02ff */
[C---:B------:R-:W-:Y:S02]  /*1810*/  IMAD R16, R8.reuse, UR7, R9 ;  /* 0x0000000708107c24 */ /* 0x040fe4000f8e0209 */
[C---:B------:R-:W-:Y:S02]  /*1820*/  IMAD R5, R8.reuse, UR5, R5 ;  /* 0x0000000508057c24 */ /* 0x040fe4000f8e0205 */
[----:B------:R-:W-:Y:S01]  /*1830*/  IMAD.WIDE.U32 R8, R8, UR4, RZ ;  /* 0x0000000408087c25 */ /* 0x000fe2000f8e00ff */
[----:B------:R-:W1:Y:S03]  /*1840*/  LDCU.128 UR4, c[0x0][0x3d0] ;  /* 0x00007a00ff0477ac */ /* 0x000e660008000c00 */
[----:B------:R-:W-:Y:S01]  /*1850*/  IMAD.IADD R17, R11, 0x1, R16 ;  /* 0x000000010b117824 */ /* 0x000fe200078e0210 */
[----:B------:R-:W-:Y:S01]  /*1860*/  MOV R16, R10 ;  /* 0x0000000a00107202 */ /* 0x000fe20000000f00 */
[----:B------:R-:W-:Y:S01]  /*1870*/  IMAD R10, R3, R134, RZ ;  /* 0x00000086030a7224 */ /* 0x000fe200078e02ff */
[----:B------:R-:W-:-:S03]  /*1880*/  IADD3 R9, PT, PT, R9, R5, RZ ;  /* 0x0000000509097210 */ /* 0x000fc60007ffe0ff */
[C---:B------:R-:W-:Y:S02]  /*1890*/  IMAD R10, R14.reuse, R135, R10 ;  /* 0x000000870e0a7224 */ /* 0x040fe400078e020a */
[----:B------:R-:W-:-:S04]  /*18a0*/  IMAD.WIDE.U32 R16, R14, R134, R16 ;  /* 0x000000860e107225 */ /* 0x000fc800078e0010 */
[----:B------:R-:W-:Y:S01]  /*18b0*/  IMAD.WIDE.U32 R14, R14, R24, R8 ;  /* 0x000000180e0e7225 */ /* 0x000fe200078e0008 */
[----:B------:R-:W-:Y:S02]  /*18c0*/  SHF.R.S32.HI R9, RZ, 0x1f, R2 ;  /* 0x0000001fff097819 */ /* 0x000fe40000011402 */
[----:B------:R-:W-:Y:S01]  /*18d0*/  IADD3 R11, PT, PT, R17, R10, RZ ;  /* 0x0000000a110b7210 */ /* 0x000fe20007ffe0ff */
[----:B------:R-:W-:Y:S01]  /*18e0*/  IMAD.MOV.U32 R10, RZ, RZ, R16 ;  /* 0x000000ffff0a7224 */ /* 0x000fe200078e0010 */
[----:B------:R-:W-:Y:S01]  /*18f0*/  IADD3 R5, PT, PT, R15, R4, RZ ;  /* 0x000000040f057210 */ /* 0x000fe20007ffe0ff */
[C---:B-1----:R-:W-:Y:S01]  /*1900*/  IMAD R3, R9.reuse, UR4, RZ ;  /* 0x0000000409037c24 */ /* 0x042fe2000f8e02ff */
[----:B------:R-:W-:Y:S01]  /*1910*/  MOV R4, R14 ;  /* 0x0000000e00047202 */ /* 0x000fe20000000f00 */
[----:B------:R-:W-:Y:S02]  /*1920*/  IMAD R9, R9, UR6, RZ ;  /* 0x0000000609097c24 */ /* 0x000fe4000f8e02ff */
[----:B------:R-:W-:-:S02]  /*1930*/  IMAD R8, R2, UR5, R3 ;  /* 0x0000000502087c24 */ /* 0x000fc4000f8e0203 */
        /* <DEDUP_REMOVED lines=8> */
.L_x_2999:
[----:B------:R-:W-:-:S13]  /*19c0*/  ISETP.NE.AND P0, PT, R4, -0x1, PT ;  /* 0xffffffff0400780c */ /* 0x000fda0003f05270 */
[----:B------:R-:W-:Y:S05]  /*19d0*/  @P0 BRA `(.L_x_3001) ;  /* 0x0000000000340947 */ /* 0x000fea0003800000 */
[----:B------:R-:W2:Y:S01]  /*19e0*/  LDC.64 R134, c[0x0][0x3b8] ;  /* 0x0000ee00ff867b82 */ /* 0x000ea20000000a00 */
[----:B------:R-:W3:Y:S01]  /*19f0*/  LDCU.64 UR4, c[0x0][0x3a0] ;  /* 0x00007400ff0477ac */ /* 0x000ee20008000a00 */
[----:B------:R-:W-:-:S05]  /*1a00*/  SHF.R.S32.HI R5, RZ, 0x1f, R3 ;  /* 0x0000001fff057819 */ /* 0x000fca0000011403 */
[-C--:B--2---:R-:W-:Y:S01]  /*1a10*/  IMAD R6, R5, R134.reuse, RZ ;  /* 0x0000008605067224 */ /* 0x084fe200078e02ff */
[----:B-----5:R-:W-:Y:S01]  /*1a20*/  SHF.R.S32.HI R5, RZ, 0x1f, R2 ;  /* 0x0000001fff057819 */ /* 0x020fe20000011402 */
[----:B-1----:R-:W-:-:S04]  /*1a30*/  IMAD.WIDE.U32 R8, R3, R134, RZ ;  /* 0x0000008603087225 */ /* 0x002fc800078e00ff */
[----:B------:R-:W-:Y:S02]  /*1a40*/  IMAD R6, R3, R135, R6 ;  /* 0x0000008703067224 */ /* 0x000fe400078e0206 */
[----:B---3--:R-:W-:-:S03]  /*1a50*/  IMAD R5, R5, UR4, RZ ;  /* 0x0000000405057c24 */ /* 0x008fc6000f8e02ff */
[----:B------:R-:W-:Y:S01]  /*1a60*/  IADD3 R9, PT, PT, R9, R6, RZ ;  /* 0x0000000609097210 */ /* 0x000fe20007ffe0ff */
[C---:B------:R-:W-:Y:S02]  /*1a70*/  IMAD R5, R2.reuse, UR5, R5 ;  /* 0x0000000502057c24 */ /* 0x040fe4000f8e0205 */
[----:B------:R-:W-:-:S05]  /*1a80*/  IMAD.WIDE.U32 R14, R2, UR4, R8 ;  /* 0x00000004020e7c25 */ /* 0x000fca000f8e0008 */
[----:B------:R-:W-:Y:S01]  /*1a90*/  IADD3 R15, PT, PT, R15, R5, RZ ;  /* 0x000000050f0f7210 */ /* 0x000fe20007ffe0ff */
[----:B------:R-:W-:Y:S05]  /*1aa0*/  BRA `(.L_x_3002) ;  /* 0x0000000000187947 */ /* 0x000fea0003800000 */
.L_x_3001:
[----:B------:R-:W2:Y:S01]  /*1ab0*/  LDC.64 R134, c[0x0][0x3b8] ;  /* 0x0000ee00ff867b82 */ /* 0x000ea20000000a00 */
[----:B-1----:R-:W-:-:S05]  /*1ac0*/  IADD3 R8, PT, PT, R3, R4, RZ ;  /* 0x0000000403087210 */ /* 0x002fca0007ffe0ff */
[C---:B--2---:R-:W-:Y:S02]  /*1ad0*/  IMAD R15, R8.reuse, R135, RZ ;  /* 0x00000087080f7224 */ /* 0x044fe400078e02ff */
[----:B------:R-:W-:-:S05]  /*1ae0*/  IMAD.WIDE.U32 R8, R8, R134, RZ ;  /* 0x0000008608087225 */ /* 0x000fca00078e00ff */
[----:B------:R-:W-:Y:S02]  /*1af0*/  IADD3 R15, PT, PT, R9, R15, RZ ;  /* 0x0000000f090f7210 */ /* 0x000fe40007ffe0ff */
[----:B------:R-:W-:Y:S02]  /*1b00*/  MOV R14, R8 ;  /* 0x00000008000e7202 */ /* 0x000fe40000000f00 */
.L_x_3002:
        /* <DEDUP_REMOVED lines=14> */
.L_x_3003:
[----:B------:R-:W1:Y:S01]  /*1bf0*/  LDC.64 R24, c[0x0][0x3c0] ;  /* 0x0000f000ff187b82 */ /* 0x000e620000000a00 */
[----:B------:R-:W-:-:S05]  /*1c00*/  IADD3 R3, PT, PT, R3, R4, RZ ;  /* 0x0000000403037210 */ /* 0x000fca0007ffe0ff */
[C---:B-1----:R-:W-:Y:S02]  /*1c10*/  IMAD R17, R3.reuse, R25, RZ ;  /* 0x0000001903117224 */ /* 0x042fe400078e02ff */
[----:B-----5:R-:W-:-:S05]  /*1c20*/  IMAD.WIDE.U32 R2, R3, R24, RZ ;  /* 0x0000001803027225 */ /* 0x020fca00078e00ff */
[----:B------:R-:W-:Y:S02]  /*1c30*/  IADD3 R17, PT, PT, R3, R17, RZ ;  /* 0x0000001103117210 */ /* 0x000fe40007ffe0ff */
[----:B------:R-:W-:-:S07]  /*1c40*/  MOV R16, R2 ;  /* 0x0000000200107202 */ /* 0x000fce0000000f00 */
.L_x_3004:
[----:B------:R-:W1:Y:S01]  /*1c50*/  LDC R9, c[0x0][0x3e8] ;  /* 0x0000fa00ff097b82 */ /* 0x000e620000000800 */
[----:B------:R-:W-:Y:S02]  /*1c60*/  LEA R181, R183, 0xffffff80, 0x7 ;  /* 0xffffff80b7b57811 */ /* 0x000fe400078e38ff */
[----:B------:R-:W-:-:S03]  /*1c70*/  CS2R R216, SRZ ;  /* 0x0000000000d87805 */ /* 0x000fc6000001ff00 */
[----:B------:R-:W-:-:S04]  /*1c80*/  IMAD.WIDE.U32 R16, R181, R24, R16 ;  /* 0x00000018b5107225 */ /* 0x000fc800078e0010 */
[----:B------:R-:W-:Y:S01]  /*1c90*/  IMAD.WIDE.U32 R14, R181, R134, R14 ;  /* 0x00000086b50e7225 */ /* 0x000fe200078e000e */
        /* <DEDUP_REMOVED lines=42> */
.L_x_3000:
[----:B------:R-:W-:Y:S01]  /*1f40*/  ISETP.NE.AND P0, PT, R13, -0x1, PT ;  /* 0xffffffff0d00780c */ /* 0x000fe20003f05270 */
[----:B------:R-:W-:Y:S01]  /*1f50*/  IMAD.SHL.U32 R198, R202, 0x8, RZ ;  /* 0x00000008cac67824 */ /* 0x000fe200078e00ff */
[----:B------:R-:W1:Y:S01]  /*1f60*/  S2UR UR5, SR_CgaCtaId ;  /* 0x00000000000579c3 */ /* 0x000e620000008800 */
[----:B------:R-:W2:Y:S01]  /*1f70*/  LDCU.64 UR6, c[0x0][0x3c8] ;  /* 0x00007900ff0677ac */ /* 0x000ea20008000a00 */
[--C-:B------:R-:W-:Y:S01]  /*1f80*/  SHF.R.U32.HI R22, RZ, 0x3, R202.reuse ;  /* 0x00000003ff167819 */ /* 0x100fe200000116ca */
[----:B------:R-:W-:Y:S01]  /*1f90*/  IMAD.MOV.U32 R23, RZ, RZ, RZ ;  /* 0x000000ffff177224 */ /* 0x000fe200078e00ff */
[C---:B------:R-:W-:Y:S01]  /*1fa0*/  LOP3.LUT R11, R198.reuse, 0x1f8, RZ, 0xc0, !PT ;  /* 0x000001f8c60b7812 */ /* 0x040fe200078ec0ff */
[----:B------:R-:W3:Y:S01]  /*1fb0*/  LDCU.64 UR12, c[0x0][0x388] ;  /* 0x00007100ff0c77ac */ /* 0x000ee20008000a00 */
[----:B------:R-:W-:Y:S01]  /*1fc0*/  LOP3.LUT R44, R198, 0x38, RZ, 0xc0, !PT ;  /* 0x00000038c62c7812 */ /* 0x000fe200078ec0ff */
[----:B------:R-:W-:Y:S01]  /*1fd0*/  BSSY.RECONVERGENT B0, `(.L_x_3005) ;  /* 0x0000047000007945 */ /* 0x000fe20003800200 */
[----:B------:R-:W-:Y:S01]  /*1fe0*/  LOP3.LUT R184, R11, 0x38, R202, 0x78, !PT ;  /* 0x000000380bb87812 */ /* 0x000fe200078e78ca */
[----:B------:R-:W4:Y:S01]  /*1ff0*/  LDCU.64 UR10, c[0x0][0x390] ;  /* 0x00007200ff0a77ac */ /* 0x000f220008000a00 */
[----:B------:R-:W-:Y:S01]  /*2000*/  IADD3 R32, P1, PT, R44, R12, RZ ;  /* 0x0000000c2c207210 */ /* 0x000fe20007f3e0ff */
[----:B------:R-:W5:Y:S01]  /*2010*/  @!P0 LDC.64 R4, c[0x0][0x398] ;  /* 0x0000e600ff048b82 */ /* 0x000f620000000a00 */
[----:B------:R-:W-:Y:S01]  /*2020*/  IADD3 R205, PT, PT, -R0, R19, RZ ;  /* 0x0000001300cd7210 */ /* 0x000fe20007ffe1ff */
[----:B------:R-:W-:Y:S01]  /*2030*/  UMOV UR17, 0x400 ;  /* 0x0000040000117882 */ /* 0x000fe20000000000 */
[----:B------:R-:W-:Y:S01]  /*2040*/  SHF.R.S32.HI R21, RZ, 0x1f, R20 ;  /* 0x0000001fff157819 */ /* 0x000fe20000011414 */
[----:B------:R-:W-:Y:S01]  /*2050*/  IMAD.X R33, RZ, RZ, R8, P1 ;  /* 0x000000ffff217224 */ /* 0x000fe200008e0608 */
[----:B------:R-:W-:Y:S01]  /*2060*/  ISETP.GE.AND P5, PT, R22, R205, PT ;  /* 0x000000cd1600720c */ /* 0x000fe20003fa6270 */
[----:B------:R-:W-:-:S02]  /*2070*/  IMAD.WIDE.U32 R6, R7, 0x40, R22 ;  /* 0x0000004007067825 */ /* 0x000fc400078e0016 */
[----:B------:R-:W3:Y:S02]  /*2080*/  @P0 LDC.64 R2, c[0x0][0x3b0] ;  /* 0x0000ec00ff020b82 */ /* 0x000ee40000000a00 */
[----:B--2---:R-:W-:Y:S01]  /*2090*/  IMAD R31, R21, UR6, RZ ;  /* 0x00000006151f7c24 */ /* 0x004fe2000f8e02ff */
[----:B-1----:R-:W-:-:S03]  /*20a0*/  ULEA UR5, UR5, UR17, 0x18 ;  /* 0x0000001105057291 */ /* 0x002fc6000f8ec0ff */
[----:B------:R-:W-:Y:S02]  /*20b0*/  IMAD R31, R20, UR7, R31 ;  /* 0x00000007141f7c24 */ /* 0x000fe4000f8e021f */
[----:B-----5:R-:W-:-:S04]  /*20c0*/  @!P0 IMAD.WIDE.U32 R14, R215, R4, RZ ;  /* 0x00000004d70e8225 */ /* 0x020fc800078e00ff */
[----:B------:R-:W-:Y:S01]  /*20d0*/  @!P0 IMAD R5, R215, R5, R15 ;  /* 0x00000005d7058224 */ /* 0x000fe200078e020f */
[----:B------:R-:W-:Y:S01]  /*20e0*/  LOP3.LUT R15, R198, 0x1e00, RZ, 0xc0, !PT ;  /* 0x00001e00c60f7812 */ /* 0x000fe200078ec0ff */
[----:B------:R-:W-:Y:S02]  /*20f0*/  @!P0 IMAD.MOV.U32 R11, RZ, RZ, R14 ;  /* 0x000000ffff0b8224 */ /* 0x000fe400078e000e */
[----:B---3--:R-:W-:Y:S01]  /*2100*/  @P0 IMAD.WIDE.U32 R16, R13, R2, RZ ;  /* 0x000000020d100225 */ /* 0x008fe200078e00ff */
[----:B------:R-:W-:-:S03]  /*2110*/  LOP3.LUT R184, R184, R15, RZ, 0xfc, !PT ;  /* 0x0000000fb8b87212 */ /* 0x000fc600078efcff */
[----:B------:R-:W-:Y:S01]  /*2120*/  @P0 IMAD R5, R13, R3, R17 ;  /* 0x000000030d050224 */ /* 0x000fe200078e0211 */
[----:B------:R-:W-:Y:S01]  /*2130*/  IADD3 R13, PT, PT, R22, 0x30, RZ ;  /* 0x00000030160d7810 */ /* 0x000fe20007ffe0ff */
[----:B------:R-:W-:Y:S01]  /*2140*/  @P0 IMAD.MOV.U32 R11, RZ, RZ, R16 ;  /* 0x000000ffff0b0224 */ /* 0x000fe200078e0010 */
[----:B------:R-:W-:Y:S01]  /*2150*/  IADD3 R26, P0, PT, R44, R10, RZ ;  /* 0x0000000a2c1a7210 */ /* 0x000fe20007f1e0ff */
[----:B------:R-:W1:Y:S01]  /*2160*/  LDC.64 R2, c[0x0][0x538] ;  /* 0x00014e00ff027b82 */ /* 0x000e620000000a00 */
[----:B------:R-:W-:Y:S01]  /*2170*/  IMAD.IADD R4, R47, 0x1, -R181 ;  /* 0x000000012f047824 */ /* 0x000fe200078e0ab5 */
[----:B------:R-:W-:Y:S01]  /*2180*/  ISETP.GE.AND P1, PT, R13, R205, PT ;  /* 0x000000cd0d00720c */ /* 0x000fe20003f26270 */
[----:B------:R-:W-:Y:S01]  /*2190*/  VIADD R17, R22, 0x10 ;  /* 0x0000001016117836 */ /* 0x000fe20000000000 */
[----:B------:R-:W-:Y:S01]  /*21a0*/  LEA R184, R184, UR5, 0x1 ;  /* 0x00000005b8b87c11 */ /* 0x000fe2000f8e08ff */
[----:B------:R-:W-:Y:S01]  /*21b0*/  IMAD.X R27, RZ, RZ, R9, P0 ;  /* 0x000000ffff1b7224 */ /* 0x000fe200000e0609 */
[----:B------:R-:W-:Y:S01]  /*21c0*/  IADD3 R28, P0, PT, R44, R11, RZ ;  /* 0x0000000b2c1c7210 */ /* 0x000fe20007f1e0ff */
[C---:B------:R-:W-:Y:S01]  /*21d0*/  IMAD.WIDE.U32 R10, R22.reuse, R134, R32 ;  /* 0x00000086160a7225 */ /* 0x040fe200078e0020 */
[----:B------:R-:W-:-:S02]  /*21e0*/  ISETP.GE.AND P6, PT, R22, R4, PT ;  /* 0x000000041600720c */ /* 0x000fc40003fc6270 */
[----:B------:R-:W-:Y:S01]  /*21f0*/  IADD3.X R29, PT, PT, RZ, R5, RZ, P0, !PT ;  /* 0x00000005ff1d7210 */ /* 0x000fe200007fe4ff */
[----:B------:R-:W-:Y:S01]  /*2200*/  IMAD.WIDE.U32 R8, R22, R24, R26 ;  /* 0x0000001816087225 */ /* 0x000fe200078e001a */
[----:B------:R-:W-:Y:S02]  /*2210*/  LEA R208, P4, R10, UR12, 0x1 ;  /* 0x0000000c0ad07c11 */ /* 0x000fe4000f8808ff */
[----:B------:R-:W-:Y:S01]  /*2220*/  ISETP.GE.AND P3, PT, R17, R205, PT ;  /* 0x000000cd1100720c */ /* 0x000fe20003f66270 */
[----:B------:R-:W-:Y:S01]  /*2230*/  IMAD R207, R22, R135, R11 ;  /* 0x0000008716cf7224 */ /* 0x000fe200078e020b */
[----:B----4-:R-:W-:Y:S01]  /*2240*/  LEA R210, P0, R8, UR10, 0x1 ;  /* 0x0000000a08d27c11 */ /* 0x010fe2000f8008ff */
[----:B------:R-:W-:Y:S01]  /*2250*/  IMAD R211, R22, R25, R9 ;  /* 0x0000001916d37224 */ /* 0x000fe200078e0209 */
[----:B------:R-:W-:Y:S01]  /*2260*/  LOP3.LUT R26, R44, 0x40, RZ, 0xfc, !PT ;  /* 0x000000402c1a7812 */ /* 0x000fe200078efcff */
[----:B------:R-:W-:Y:S01]  /*2270*/  VIADD R15, R22, 0x20 ;  /* 0x00000020160f7836 */ /* 0x000fe20000000000 */
[----:B------:R-:W-:Y:S01]  /*2280*/  LEA.HI.X R207, R10, UR13, R207, 0x1, P4 ;  /* 0x0000000d0acf7c11 */ /* 0x000fe2000a0f0ccf */
[----:B------:R-:W-:Y:S01]  /*2290*/  IMAD.WIDE.U32 R28, R20, UR6, R28 ;  /* 0x00000006141c7c25 */ /* 0x000fe2000f8e001c */
[----:B------:R-:W-:-:S02]  /*22a0*/  LEA.HI.X R211, R8, UR11, R211, 0x1, P0 ;  /* 0x0000000b08d37c11 */ /* 0x000fc400080f0cd3 */
[----:B------:R-:W-:Y:S01]  /*22b0*/  ISETP.GE.AND P2, PT, R15, R205, PT ;  /* 0x000000cd0f00720c */ /* 0x000fe20003f46270 */
[----:B------:R-:W-:Y:S01]  /*22c0*/  IMAD.IADD R31, R29, 0x1, R31 ;  /* 0x000000011d1f7824 */ /* 0x000fe200078e021f */
[----:B------:R-:W-:Y:S11]  /*22d0*/  @P5 BRA `(.L_x_3006) ;  /* 0x0000000000585947 */ /* 0x000ff60003800000 */
        /* <DEDUP_REMOVED lines=22> */
.L_x_3006:
[----:B------:R-:W-:Y:S05]  /*2440*/  BSYNC.RECONVERGENT B0 ;  /* 0x0000000000007941 */ /* 0x000fea0003800200 */
.L_x_3005:
[----:B------:R-:W-:Y:S01]  /*2450*/  BSSY.RECONVERGENT B0, `(.L_x_3007) ;  /* 0x000001c000007945 */ /* 0x000fe20003800200 */
[----:B------:R-:W-:-:S03]  /*2460*/  ISETP.GE.AND P0, PT, R17, R4, PT ;  /* 0x000000041100720c */ /* 0x000fc60003f06270 */
[----:B------:R-:W-:Y:S10]  /*2470*/  @P3 BRA `(.L_x_3008) ;  /* 0x0000000000643947 */ /* 0x000ff40003800000 */
[----:B------:R-:W3:Y:S01]  /*2480*/  LDCU.64 UR10, c[0x0][0x3b0] ;  /* 0x00007600ff0a77ac */ /* 0x000ee20008000a00 */
[----:B------:R-:W-:Y:S01]  /*2490*/  IADD3 R8, P3, PT, R6, 0x10, RZ ;  /* 0x0000001006087810 */ /* 0x000fe20007f7e0ff */
[----:B--2---:R-:W-:Y:S01]  /*24a0*/  IMAD.MOV.U32 R10, RZ, RZ, R28 ;  /* 0x000000ffff0a7224 */ /* 0x004fe200078e001c */
[----:B------:R-:W-:Y:S01]  /*24b0*/  MOV R11, R31 ;  /* 0x0000001f000b7202 */ /* 0x000fe20000000f00 */
[----:B------:R-:W2:Y:S02]  /*24c0*/  LDCU UR4, c[0x0][0x440] ;  /* 0x00008800ff0477ac */ /* 0x000ea40008000800 */
[----:B------:R-:W-:Y:S01]  /*24d0*/  IMAD.X R5, RZ, RZ, R7, P3 ;  /* 0x000000ffff057224 */ /* 0x000fe200018e0607 */
[----:B------:R-:W4:Y:S03]  /*24e0*/  LDCU.64 UR6, c[0x0][0x380] ;  /* 0x00007000ff0677ac */ /* 0x000f260008000a00 */
[----:B---3--:R-:W-:-:S02]  /*24f0*/  IMAD R5, R5, UR10, RZ ;  /* 0x0000000a05057c24 */ /* 0x008fc4000f8e02ff */
[----:B------:R-:W-:Y:S01]  /*2500*/  IMAD.WIDE.U32 R10, R8, UR10, R10 ;  /* 0x0000000a080a7c25 */ /* 0x000fe2000f8e000a */
[----:B--2---:R-:W-:-:S03]  /*2510*/  ISETP.GE.AND P4, PT, R44, UR4, PT ;  /* 0x000000042c007c0c */ /* 0x004fc6000bf86270 */
        /* <DEDUP_REMOVED lines=15> */
.L_x_3008:
[----:B------:R-:W-:Y:S05]  /*2610*/  BSYNC.RECONVERGENT B0 ;  /* 0x0000000000007941 */ /* 0x000fea0003800200 */
.L_x_3007:
[----:B------:R-:W-:Y:S01]  /*2620*/  BSSY.RECONVERGENT B0, `(.L_x_3009) ;  /* 0x000001d000007945 */ /* 0x000fe20003800200 */
[----:B------:R-:W-:Y:S02]  /*2630*/  ISETP.GE.AND P5, PT, R15, R4, PT ;  /* 0x000000040f00720c */ /* 0x000fe40003fa6270 */
[----:B--2---:R-:W-:Y:S01]  /*2640*/  IADD3 R11, PT, PT, R22, 0x40, RZ ;  /* 0x00000040160b7810 */ /* 0x004fe20007ffe0ff */
[----:B------:R-:W-:Y:S05]  /*2650*/  @P2 BRA `(.L_x_3010) ;  /* 0x0000000000642947 */ /* 0x000fea0003800000 */
[----:B------:R-:W2:Y:S01]  /*2660*/  LDCU.64 UR10, c[0x0][0x3b0] ;  /* 0x00007600ff0a77ac */ /* 0x000ea20008000a00 */
[----:B---3--:R-:W-:Y:S01]  /*2670*/  IADD3 R8, P2, PT, R6, 0x20, RZ ;  /* 0x0000002006087810 */ /* 0x008fe20007f5e0ff */
        /* <DEDUP_REMOVED lines=23> */
.L_x_3010:
[----:B------:R-:W-:Y:S05]  /*27f0*/  BSYNC.RECONVERGENT B0 ;  /* 0x0000000000007941 */ /* 0x000fea0003800200 */
.L_x_3009:
[----:B------:R-:W-:Y:S01]  /*2800*/  BSSY.RECONVERGENT B0, `(.L_x_3011) ;  /* 0x000001e000007945 */ /* 0x000fe20003800200 */
[-C--:B------:R-:W-:Y:S01]  /*2810*/  ISETP.GE.AND P4, PT, R13, R4.reuse, PT ;  /* 0x000000040d00720c */ /* 0x080fe20003f86270 */
[----:B------:R-:W-:Y:S01]  /*2820*/  IMAD.SHL.U32 R5, R134, 0x10, RZ ;  /* 0x0000001086057824 */ /* 0x000fe200078e00ff */
[----:B------:R-:W-:Y:S01]  /*2830*/  ISETP.GE.AND P3, PT, R11, R4, PT ;  /* 0x000000040b00720c */ /* 0x000fe20003f66270 */
[----:B--23--:R-:W-:Y:S01]  /*2840*/  VIADD R9, R22, 0x50 ;  /* 0x0000005016097836 */ /* 0x00cfe20000000000 */
        /* <DEDUP_REMOVED lines=25> */
.L_x_3012:
[----:B------:R-:W-:Y:S05]  /*29e0*/  BSYNC.RECONVERGENT B0 ;  /* 0x0000000000007941 */ /* 0x000fea0003800200 */
.L_x_3011:
        /* <DEDUP_REMOVED lines=18> */
.L_x_3014:
[----:B------:R-:W-:Y:S05]  /*2b10*/  BSYNC.RECONVERGENT B0 ;  /* 0x0000000000007941 */ /* 0x000fea0003800200 */
.L_x_3013:
[----:B--23--:R-:W-:Y:S01]  /*2b20*/  SHF.L.U64.HI R6, R134, 0x4, R135 ;  /* 0x0000000486067819 */ /* 0x00cfe20000010287 */
[----:B------:R-:W-:Y:S01]  /*2b30*/  BSSY.RECONVERGENT B0, `(.L_x_3015) ;  /* 0x0000013000007945 */ /* 0x000fe20003800200 */
[----:B------:R-:W-:Y:S01]  /*2b40*/  LEA R28, P1, R5, R208, 0x1 ;  /* 0x000000d0051c7211 */ /* 0x000fe200078208ff */
[----:B------:R-:W-:Y:S01]  /*2b50*/  VIADD R7, R22, 0x60 ;  /* 0x0000006016077836 */ /* 0x000fe20000000000 */
        /* <DEDUP_REMOVED lines=16> */
.L_x_3016:
[----:B------:R-:W-:Y:S05]  /*2c60*/  BSYNC.RECONVERGENT B0 ;  /* 0x0000000000007941 */ /* 0x000fea0003800200 */
.L_x_3015:
        /* <DEDUP_REMOVED lines=19> */
.L_x_3018:
[----:B------:R-:W-:Y:S05]  /*2da0*/  BSYNC.RECONVERGENT B0 ;  /* 0x0000000000007941 */ /* 0x000fea0003800200 */
.L_x_3017:
        /* <DEDUP_REMOVED lines=19> */
.L_x_3020:
[----:B------:R-:W-:Y:S05]  /*2ee0*/  BSYNC.RECONVERGENT B0 ;  /* 0x0000000000007941 */ /* 0x000fea0003800200 */
.L_x_3019:
        /* <DEDUP_REMOVED lines=21> */
.L_x_3022:
[----:B------:R-:W-:Y:S05]  /*3040*/  BSYNC.RECONVERGENT B0 ;  /* 0x0000000000007941 */ /* 0x000fea0003800200 */
.L_x_3021:
        /* <DEDUP_REMOVED lines=17> */
.L_x_3024:
[----:B------:R-:W-:Y:S05]  /*3160*/  BSYNC.RECONVERGENT B0 ;  /* 0x0000000000007941 */ /* 0x000fea0003800200 */
.L_x_3023:
        /* <DEDUP_REMOVED lines=20> */
.L_x_3026:
[----:B------:R-:W-:Y:S05]  /*32b0*/  BSYNC.RECONVERGENT B0 ;  /* 0x0000000000007941 */ /* 0x000fea0003800200 */
.L_x_3025:
        /* <DEDUP_REMOVED lines=18> */
.L_x_3028:
[----:B------:R-:W-:Y:S05]  /*33e0*/  BSYNC.RECONVERGENT B0 ;  /* 0x0000000000007941 */ /* 0x000fea0003800200 */
.L_x_3027:
[----:B------:R-:W5:Y:S01]  /*33f0*/  LDCU.64 UR6, c[0x0][0x540] ;  /* 0x0000a800ff0677ac */ /* 0x000f620008000a00 */
[----:B------:R-:W0:Y:S01]  /*3400*/  LDGDEPBAR ;  /* 0x00000000000079af */ /* 0x000e220000000000 */
[----:B------:R-:W3:Y:S01]  /*3410*/  LDCU UR4, c[0x0][0x458] ;  /* 0x00008b00ff0477ac */ /* 0x000ee20008000800 */
[----:B-----5:R-:W-:-:S04]  /*3420*/  IMAD.WIDE.U32 R20, R215, UR6, R20 ;  /* 0x00000006d7147c25 */ /* 0x020fc8000f8e0014 */
[----:B------:R-:W-:Y:S01]  /*3430*/  IMAD R6, R215, UR7, R21 ;  /* 0x00000007d7067c24 */ /* 0x000fe2000f8e0215 */
[----:B-1--4-:R-:W-:Y:S02]  /*3440*/  LEA R22, P0, R20, R2, 0x2 ;  /* 0x0000000214167211 */ /* 0x012fe400078010ff */
[----:B------:R-:W-:Y:S01]  /*3450*/  SHF.R.U32.HI R201, RZ, 0x1, R202 ;  /* 0x00000001ffc97819 */ /* 0x000fe200000116ca */
[----:B------:R-:W-:-:S04]  /*3460*/  DEPBAR.LE SB0, 0x0 ;  /* 0x000080000000791a */ /* 0x000fc80000000000 */
[----:B------:R-:W-:-:S05]  /*3470*/  LEA.HI.X R23, R20, R3, R6, 0x2, P0 ;  /* 0x0000000314177211 */ /* 0x000fca00000f1406 */
[----:B------:R-:W4:Y:S01]  /*3480*/  LDG.E R6, desc[UR14][R22.64] ;  /* 0x0000000e16067981 */ /* 0x000f22000c1e1900 */
[----:B---3--:R-:W4:Y:S01]  /*3490*/  MUFU.RCP R3, UR4 ;  /* 0x0000000400037d08 */ /* 0x008f220008001000 */
[----:B------:R-:W-:Y:S01]  /*34a0*/  LOP3.LUT R21, R201, 0x1f0, RZ, 0xc0, !PT ;  /* 0x000001f0c9157812 */ /* 0x000fe200078ec0ff */
[----:B------:R-:W-:Y:S01]  /*34b0*/  BSSY.RECONVERGENT B0, `(.L_x_3029) ;  /* 0x000001e000007945 */ /* 0x000fe20003800200 */
[----:B------:R-:W-:Y:S01]  /*34c0*/  SHF.R.U32.HI R2, RZ, 0x2, R202 ;  /* 0x00000002ff027819 */ /* 0x000fe200000116ca */
[----:B------:R-:W-:Y:S01]  /*34d0*/  IMAD.SHL.U32 R27, R202, 0x40, RZ ;  /* 0x00000040ca1b7824 */ /* 0x000fe200078e00ff */
[----:B------:R-:W-:Y:S02]  /*34e0*/  IADD3 R0, PT, PT, R21, 0x1, R0 ;  /* 0x0000000115007810 */ /* 0x000fe40007ffe000 */
[----:B------:R-:W-:-:S04]  /*34f0*/  LOP3.LUT R2, R2, 0x7, RZ, 0xc0, !PT ;  /* 0x0000000702027812 */ /* 0x000fc800078ec0ff */
[----:B------:R-:W-:Y:S01]  /*3500*/  IADD3 R2, PT, PT, -R19, R0, R2 ;  /* 0x0000000013027210 */ /* 0x000fe20007ffe102 */
[----:B------:R-:W-:-:S03]  /*3510*/  IMAD.SHL.U32 R19, R24, 0x10, RZ ;  /* 0x0000001018137824 */ /* 0x000fc600078e00ff */
[----:B------:R-:W-:Y:S01]  /*3520*/  IADD3 R2, PT, PT, R2, UR16, R47 ;  /* 0x0000001002027c10 */ /* 0x000fe2000fffe02f */
[----:B------:R-:W-:Y:S01]  /*3530*/  BAR.SYNC.DEFER_BLOCKING 0x0 ;  /* 0x0000000000007b1d */ /* 0x000fe20000010000 */
[----:B----4-:R-:W-:Y:S01]  /*3540*/  FMUL.FTZ R3, R6, R3 ;  /* 0x0000000306037220 */ /* 0x010fe20000410000 */
        /* <DEDUP_REMOVED lines=18> */
.L_x_3030:
[----:B------:R3:W-:Y:S04]  /*3670*/  STS.128 [R184+0xc000], RZ ;  /* 0x00c000ffb8007388 */ /* 0x0007e80000000c00 */
[----:B------:R3:W-:Y:S02]  /*3680*/  STS.128 [R184+0x10000], RZ ;  /* 0x010000ffb8007388 */ /* 0x0007e40000000c00 */
.L_x_3031:
[----:B------:R-:W-:Y:S05]  /*3690*/  BSYNC.RECONVERGENT B0 ;  /* 0x0000000000007941 */ /* 0x000fea0003800200 */
.L_x_3029:
        /* <DEDUP_REMOVED lines=33> */
.L_x_3033:
[----:B------:R-:W-:Y:S05]  /*38b0*/  BSYNC.RECONVERGENT B0 ;  /* 0x0000000000007941 */ /* 0x000fea0003800200 */
.L_x_3032:
        /* <DEDUP_REMOVED lines=21> */
.L_x_3035:
[----:B------:R-:W-:Y:S05]  /*3a10*/  BSYNC.RECONVERGENT B0 ;  /* 0x0000000000007941 */ /* 0x000fea0003800200 */
.L_x_3034:
        /* <DEDUP_REMOVED lines=25> */
.L_x_3037:
[----:B------:R-:W-:Y:S05]  /*3bb0*/  BSYNC.RECONVERGENT B0 ;  /* 0x0000000000007941 */ /* 0x000fea0003800200 */
.L_x_3036:
        /* <DEDUP_REMOVED lines=22> */
.L_x_3039:
[----:B------:R-:W-:Y:S05]  /*3d20*/  BSYNC.RECONVERGENT B0 ;  /* 0x0000000000007941 */ /* 0x000fea0003800200 */
.L_x_3038:
        /* <DEDUP_REMOVED lines=19> */
.L_x_3041:
[----:B------:R-:W-:Y:S05]  /*3e60*/  BSYNC.RECONVERGENT B0 ;  /* 0x0000000000007941 */ /* 0x000fea0003800200 */
.L_x_3040:
        /* <DEDUP_REMOVED lines=22> */
.L_x_3043:
[----:B------:R-:W-:Y:S05]  /*3fd0*/  BSYNC.RECONVERGENT B0 ;  /* 0x0000000000007941 */ /* 0x000fea0003800200 */
.L_x_3042:
        /* <DEDUP_REMOVED lines=20> */
.L_x_3045:
[----:B------:R-:W-:Y:S05]  /*4120*/  BSYNC.RECONVERGENT B0 ;  /* 0x0000000000007941 */ /* 0x000fea0003800200 */
.L_x_3044:
[----:B------:R-:W-:Y:S01]  /*4130*/  LDSM.16.M88.4 R48, [R122] ;  /* 0x000000007a30783b */ /* 0x000fe20000000200 */
[----:B------:R-:W-:Y:S01]  /*4140*/  IMAD.MOV.U32 R200, RZ, RZ, 0x20 ;  /* 0x00000020ffc87424 */ /* 0x000fe200078e00ff */
[----:B------:R-:W-:Y:S01]  /*4150*/  LOP3.LUT P6, RZ, R202, 0x2, RZ, 0xc0, !PT ;  /* 0x00000002caff7812 */ /* 0x000fe200078cc0ff */
[----:B------:R-:W-:Y:S01]  /*4160*/  VIADD R124, R176, UR5 ;  /* 0x00000005b07c7c36 */ /* 0x000fe20008000000 */
[----:B-1----:R-:W2:Y:S01]  /*4170*/  LDSM.16.M88.4 R20, [R176+UR5+0x4000] ;  /* 0x00400005b014783b */ /* 0x002ea20008000200 */
[----:B------:R-:W-:Y:S01]  /*4180*/  IMAD.MOV.U32 R199, RZ, RZ, 0x40 ;  /* 0x00000040ffc77424 */ /* 0x000fe200078e00ff */
[----:B------:R-:W-:Y:S01]  /*4190*/  SEL R45, R200, 0xffffffe0, !P6 ;  /* 0xffffffe0c82d7807 */ /* 0x000fe20007000000 */
[C---:B------:R-:W-:Y:S01]  /*41a0*/  IMAD.SHL.U32 R142, R202.reuse, 0x2, RZ ;  /* 0x00000002ca8e7824 */ /* 0x040fe200078e00ff */
[----:B------:R-:W1:Y:S01]  /*41b0*/  LDSM.16.M88.4 R12, [R176+UR5+0x4800] ;  /* 0x00480005b00c783b */ /* 0x000e620008000200 */
[----:B------:R-:W-:Y:S01]  /*41c0*/  LOP3.LUT P0, RZ, R202, 0x4, RZ, 0xc0, !PT ;  /* 0x00000004caff7812 */ /* 0x000fe2000780c0ff */
[----:B------:R-:W-:Y:S01]  /*41d0*/  VIADD R139, R183, 0xffffffff ;  /* 0xffffffffb78b7836 */ /* 0x000fe20000000000 */
[----:B------:R-:W-:Y:S01]  /*41e0*/  VIMNMX R180, PT, PT, R2, R47, PT ;  /* 0x0000002f02b47248 */ /* 0x000fe20003fe0100 */
[----:B------:R-:W5:Y:S01]  /*41f0*/  LDSM.16.M88.4 R88, [R176+UR5+0x5000] ;  /* 0x00500005b058783b */ /* 0x000f620008000200 */
[--C-:B------:R-:W-:Y:S01]  /*4200*/  IMAD.IADD R121, R122, 0x1, R45.reuse ;  /* 0x000000017a797824 */ /* 0x100fe200078e022d */
[----:B------:R-:W-:Y:S01]  /*4210*/  SEL R148, R199, 0xffffffc0, !P0 ;  /* 0xffffffc0c7947807 */ /* 0x000fe20004000000 */
[----:B------:R-:W-:Y:S01]  /*4220*/  IMAD.IADD R126, R124, 0x1, R45 ;  /* 0x000000017c7e7824 */ /* 0x000fe200078e022d */
[----:B------:R-:W3:Y:S01]  /*4230*/  LDSM.16.M88.4 R80, [R176+UR5+0x5800] ;  /* 0x00580005b050783b */ /* 0x000ee20008000200 */
[----:B------:R-:W-:-:S02]  /*4240*/  LOP3.LUT R142, R142, 0x6, RZ, 0xc0, !PT ;  /* 0x000000068e8e7812 */ /* 0x000fc400078ec0ff */
[--C-:B------:R-:W-:Y:S01]  /*4250*/  IMAD.IADD R120, R122, 0x1, R148.reuse ;  /* 0x000000017a787824 */ /* 0x100fe200078e0294 */
[----:B------:R-:W4:Y:S01]  /*4260*/  LDSM.16.M88.4 R72, [R176+UR5+0x6000] ;  /* 0x00600005b048783b */ /* 0x000f220008000200 */
[----:B------:R-:W-:Y:S01]  /*4270*/  IMAD.IADD R124, R124, 0x1, R148 ;  /* 0x000000017c7c7824 */ /* 0x000fe200078e0294 */
[----:B------:R-:W-:Y:S01]  /*4280*/  VIADDMNMX R2, R2, 0x8, R47, PT ;  /* 0x0000000802027846 */ /* 0x000fe2000380012f */
[C---:B------:R-:W-:Y:S01]  /*4290*/  IMAD.IADD R125, R45.reuse, 0x1, R120 ;  /* 0x000000012d7d7824 */ /* 0x040fe200078e0278 */
[----:B------:R-:W4:Y:S01]  /*42a0*/  LDSM.16.M88.4 R64, [R176+UR5+0x6800] ;  /* 0x00680005b040783b */ /* 0x000f220008000200 */
[----:B------:R-:W-:-:S03]  /*42b0*/  IMAD.IADD R46, R45, 0x1, R124 ;  /* 0x000000012d2e7824 */ /* 0x000fc600078e027c */
[----:B------:R-:W4:Y:S04]  /*42c0*/  LDSM.16.M88.4 R56, [R176+UR5+0x7000] ;  /* 0x00700005b038783b */ /* 0x000f280008000200 */
[----:B------:R-:W4:Y:S04]  /*42d0*/  LDSM.16.M88.4 R8, [R176+UR5+0x7800] ;  /* 0x00780005b008783b */ /* 0x000f280008000200 */
[----:B------:R-:W-:Y:S04]  /*42e0*/  LDSM.16.M88.4 R4, [R121] ;  /* 0x000000007904783b */ /* 0x000fe80000000200 */
[----:B------:R-:W4:Y:S01]  /*42f0*/  LDSM.16.M88.4 R32, [R126+0x4000] ;  /* 0x004000007e20783b */ /* 0x000f220000000200 */
[C---:B--2---:R-:W-:Y:S03]  /*4300*/  HMMA.16816.F32.BF16 R28, R48.reuse, R20, RZ ;  /* 0x00000014301c723c */ /* 0x044fe600000418ff */
[----:B------:R-:W2:Y:S04]  /*4310*/  LDSM.16.M88.4 R112, [R126+0x4800] ;  /* 0x004800007e70783b */ /* 0x000ea80000000200 */
[----:B------:R-:W2:Y:S01]  /*4320*/  LDSM.16.M88.4 R108, [R126+0x5000] ;  /* 0x005000007e6c783b */ /* 0x000ea20000000200 */
[C---:B-1----:R-:W-:Y:S03]  /*4330*/  HMMA.16816.F32.BF16 R16, R48.reuse, R12, RZ ;  /* 0x0000000c3010723c */ /* 0x042fe600000418ff */
[----:B------:R-:W1:Y:S04]  /*4340*/  LDSM.16.M88.4 R104, [R126+0x5800] ;  /* 0x005800007e68783b */ /* 0x000e680000000200 */
[----:B------:R-:W1:Y:S01]  /*4350*/  LDSM.16.M88.4 R100, [R126+0x6000] ;  /* 0x006000007e64783b */ /* 0x000e620000000200 */
[C---:B-----5:R-:W-:Y:S03]  /*4360*/  HMMA.16816.F32.BF16 R92, R48.reuse, R88, RZ ;  /* 0x00000058305c723c */ /* 0x060fe600000418ff */
[----:B------:R-:W5:Y:S04]  /*4370*/  LDSM.16.M88.4 R40, [R126+0x6800] ;  /* 0x006800007e28783b */ /* 0x000f680000000200 */
[----:B------:R-:W-:Y:S01]  /*4380*/  LDSM.16.M88.4 R36, [R126+0x7800] ;  /* 0x007800007e24783b */ /* 0x000fe20000000200 */
[C---:B---3--:R-:W-:Y:S03]  /*4390*/  HMMA.16816.F32.BF16 R84, R48.reuse, R80, RZ ;  /* 0x000000503054723c */ /* 0x048fe600000418ff */
[----:B------:R-:W-:Y:S04]  /*43a0*/  LDSM.16.M88.4 R96, [R120] ;  /* 0x000000007860783b */ /* 0x000fe80000000200 */
[----:B------:R-:W-:Y:S01]  /*43b0*/  LDSM.16.M88.4 R116, [R124+0x6000] ;  /* 0x006000007c74783b */ /* 0x000fe20000000200 */
[C---:B----4-:R-:W-:Y:S03]  /*43c0*/  HMMA.16816.F32.BF16 R76, R48.reuse, R72, RZ ;  /* 0x00000048304c723c */ /* 0x050fe600000418ff */
        /* <DEDUP_REMOVED lines=31> */
[C---:B---3--:R-:W-:Y:S08]  /*45c0*/  HMMA.16816.F32.BF16 R60, R4.reuse, R8, R60 ;  /* 0x00000008043c723c */ /* 0x048ff0000004183c */
[C---:B------:R-:W-:Y:S01]  /*45d0*/  HMMA.16816.F32.BF16 R56, R4.reuse, R10, R56 ;  /* 0x0000000a0438723c */ /* 0x040fe20000041838 */
[----:B------:R-:W2:Y:S07]  /*45e0*/  LDSM.16.M88.4 R8, [R124+0x5000] ;  /* 0x005000007c08783b */ /* 0x000eae0000000200 */
[C---:B------:R-:W-:Y:S08]  /*45f0*/  HMMA.16816.F32.BF16 R52, R4.reuse, R36, R52 ;  /* 0x000000240434723c */ /* 0x040ff00000041834 */
[----:B------:R-:W-:Y:S01]  /*4600*/  HMMA.16816.F32.BF16 R48, R4, R38, R48 ;  /* 0x000000260430723c */ /* 0x000fe20000041830 */
[----:B------:R-:W3:Y:S04]  /*4610*/  LDSM.16.M88.4 R4, [R124+0x5800] ;  /* 0x005800007c04783b */ /* 0x000ee80000000200 */
[----:B------:R-:W5:Y:S03]  /*4620*/  LDSM.16.M88.4 R36, [R125] ;  /* 0x000000007d24783b */ /* 0x000f660000000200 */
[C---:B----4-:R-:W-:Y:S08]  /*4630*/  HMMA.16816.F32.BF16 R28, R96.reuse, R32, R28 ;  /* 0x00000020601c723c */ /* 0x050ff0000004181c */
[C---:B------:R-:W-:Y:S01]  /*4640*/  HMMA.16816.F32.BF16 R20, R96.reuse, R34, R20 ;  /* 0x000000226014723c */ /* 0x040fe20000041814 */
[----:B------:R-:W4:Y:S07]  /*4650*/  LDSM.16.M88.4 R32, [R46+0x4800] ;  /* 0x004800002e20783b */ /* 0x000f2e0000000200 */
[C---:B-1----:R-:W-:Y:S08]  /*4660*/  HMMA.16816.F32.BF16 R16, R96.reuse, R100, R16 ;  /* 0x000000646010723c */ /* 0x042ff00000041810 */
[C---:B--2---:R-:W-:Y:S08]  /*4670*/  HMMA.16816.F32.BF16 R92, R96.reuse, R8, R92 ;  /* 0x00000008605c723c */ /* 0x044ff0000004185c */
[C---:B------:R-:W-:Y:S01]  /*4680*/  HMMA.16816.F32.BF16 R88, R96.reuse, R10, R88 ;  /* 0x0000000a6058723c */ /* 0x040fe20000041858 */
[----:B------:R-:W1:Y:S07]  /*4690*/  LDSM.16.M88.4 R8, [R46+0x5000] ;  /* 0x005000002e08783b */ /* 0x000e6e0000000200 */
[C---:B---3--:R-:W-:Y:S08]  /*46a0*/  HMMA.16816.F32.BF16 R84, R96.reuse, R4, R84 ;  /* 0x000000046054723c */ /* 0x048ff00000041854 */
        /* <DEDUP_REMOVED lines=15> */
[----:B------:R-:W3:Y:S04]  /*47a0*/  LDSM.16.M88.4 R96, [R46+0x6800] ;  /* 0x006800002e60783b */ /* 0x000ee80000000200 */
[----:B------:R-:W-:Y:S03]  /*47b0*/  LDSM.16.M88.4 R104, [R176+UR5+0x8800] ;  /* 0x00880005b068783b */ /* 0x000fe60008000200 */
[C---:B-----5:R-:W-:Y:S08]  /*47c0*/  HMMA.16816.F32.BF16 R28, R36.reuse, R40, R28 ;  /* 0x00000028241c723c */ /* 0x060ff0000004181c */
[C---:B------:R-:W-:Y:S01]  /*47d0*/  HMMA.16816.F32.BF16 R20, R36.reuse, R42, R20 ;  /* 0x0000002a2414723c */ /* 0x040fe20000041814 */
[----:B------:R-:W5:Y:S07]  /*47e0*/  LDSM.16.M88.4 R40, [R46+0x7000] ;  /* 0x007000002e28783b */ /* 0x000f6e0000000200 */
[C---:B----4-:R-:W-:Y:S08]  /*47f0*/  HMMA.16816.F32.BF16 R16, R36.reuse, R32, R16 ;  /* 0x000000202410723c */ /* 0x050ff00000041810 */
        /* <DEDUP_REMOVED lines=8> */
[C---:B---3--:R-:W-:Y:S08]  /*4880*/  HMMA.16816.F32.BF16 R68, R36.reuse, R96, R68 ;  /* 0x000000602444723c */ /* 0x048ff00000041844 */
        /* <DEDUP_REMOVED lines=71> */
[----:B--2---:R-:W-:Y:S08]  /*4d00*/  HMMA.16816.F32.BF16 R48, R120, R98, R48 ;  /* 0x000000627830723c */ /* 0x004ff00000041830 */
[C---:B---3--:R-:W-:Y:S08]  /*4d10*/  HMMA.16816.F32.BF16 R92, R4.reuse, R32, R92 ;  /* 0x00000020045c723c */ /* 0x048ff0000004185c */
[C---:B------:R-:W-:Y:S01]  /*4d20*/  HMMA.16816.F32.BF16 R88, R4.reuse, R34, R88 ;  /* 0x000000220458723c */ /* 0x040fe20000041858 */
[----:B------:R-:W2:Y:S07]  /*4d30*/  LDSM.16.M88.4 R32, [R46+0xa000] ;  /* 0x00a000002e20783b */ /* 0x000eae0000000200 */
[----:B-1----:R-:W-:Y:S01]  /*4d40*/  HMMA.16816.F32.BF16 R48, R4, R10, R48 ;  /* 0x0000000a0430723c */ /* 0x002fe20000041830 */
[----:B------:R-:W-:-:S07]  /*4d50*/  IMAD.IADD R11, R181, 0x1, R142 ;  /* 0x00000001b50b7824 */ /* 0x000fce00078e028e */
[----:B------:R-:W-:Y:S01]  /*4d60*/  HMMA.16816.F32.BF16 R28, R4, R40, R28 ;  /* 0x00000028041c723c */ /* 0x000fe2000004181c */
[----:B------:R-:W-:-:S05]  /*4d70*/  VIADD R41, R11, 0x8 ;  /* 0x000000080b297836 */ /* 0x000fca0000000000 */
[----:B------:R-:W-:Y:S02]  /*4d80*/  ISETP.GE.AND P1, PT, R41, R180, PT ;  /* 0x000000b42900720c */ /* 0x000fe40003f26270 */
[C---:B------:R-:W-:Y:S08]  /*4d90*/  HMMA.16816.F32.BF16 R20, R4.reuse, R42, R20 ;  /* 0x0000002a0414723c */ /* 0x040ff00000041814 */
[----:B------:R-:W-:Y:S01]  /*4da0*/  HMMA.16816.F32.BF16 R16, R4, R36, R16 ;  /* 0x000000240410723c */ /* 0x000fe20000041810 */
[----:B------:R-:W-:-:S05]  /*4db0*/  VIADD R37, R11, 0x78 ;  /* 0x000000780b257836 */ /* 0x000fca0000000000 */
[----:B------:R-:W-:Y:S02]  /*4dc0*/  I2FP.F32.S32 R10, R37 ;  /* 0x00000025000a7245 */ /* 0x000fe40000201400 */
[----:B------:R-:W-:Y:S01]  /*4dd0*/  HMMA.16816.F32.BF16 R76, R120, R108, R76 ;  /* 0x0000006c784c723c */ /* 0x000fe2000004184c */
[----:B------:R-:W-:Y:S02]  /*4de0*/  ISETP.GE.AND P3, PT, R37, R2, PT ;  /* 0x000000022500720c */ /* 0x000fe40003f66270 */
[CC--:B------:R-:W-:Y:S01]  /*4df0*/  FFMA.FTZ R48, R3.reuse, R10.reuse, R48 ;  /* 0x0000000a03307223 */ /* 0x0c0fe20000010030 */
[----:B------:R-:W-:Y:S01]  /*4e00*/  FFMA.FTZ R50, R3, R10, R50 ;  /* 0x0000000a03327223 */ /* 0x000fe20000010032 */
[----:B------:R-:W-:Y:S02]  /*4e10*/  I2FP.F32.S32 R10, R41 ;  /* 0x00000029000a7245 */ /* 0x000fe40000201400 */
[----:B------:R-:W-:Y:S01]  /*4e20*/  ISETP.GE.AND P5, PT, R37, R180, PT ;  /* 0x000000b42500720c */ /* 0x000fe20003fa6270 */
[----:B------:R-:W-:Y:S01]  /*4e30*/  HMMA.16816.F32.BF16 R12, R4, R38, R12 ;  /* 0x00000026040c723c */ /* 0x000fe2000004180c */
[----:B------:R-:W-:Y:S01]  /*4e40*/  VIADD R39, R11, 0x1 ;  /* 0x000000010b277836 */ /* 0x000fe20000000000 */
[----:B------:R-:W-:Y:S01]  /*4e50*/  FSEL R143, R50, -INF , !P3 ;  /* 0xff800000328f7808 */ /* 0x000fe20005800000 */
[-C--:B------:R-:W-:Y:S01]  /*4e60*/  FFMA.FTZ R50, R3, R10.reuse, R20 ;  /* 0x0000000a03327223 */ /* 0x080fe20000010014 */
[----:B------:R-:W-:Y:S01]  /*4e70*/  VIADD R37, R11, 0x9 ;  /* 0x000000090b257836 */ /* 0x000fe20000000000 */
[----:B------:R-:W-:Y:S01]  /*4e80*/  FSEL R150, R48, -INF , !P5 ;  /* 0xff80000030967808 */ /* 0x000fe20006800000 */
[----:B------:R-:W-:Y:S01]  /*4e90*/  FFMA.FTZ R22, R3, R10, R22 ;  /* 0x0000000a03167223 */ /* 0x000fe20000010016 */
[----:B------:R-:W-:Y:S01]  /*4ea0*/  I2FP.F32.S32 R36, R39 ;  /* 0x0000002700247245 */ /* 0x000fe20000201400 */
[----:B------:R-:W-:Y:S01]  /*4eb0*/  HMMA.16816.F32.BF16 R60, R120, R100, R60 ;  /* 0x00000064783c723c */ /* 0x000fe2000004183c */
[----:B------:R-:W-:-:S02]  /*4ec0*/  ISETP.GE.AND P2, PT, R39, R2, PT ;  /* 0x000000022700720c */ /* 0x000fc40003f46270 */
[----:B------:R-:W-:Y:S01]  /*4ed0*/  FSEL R50, R50, -INF , !P1 ;  /* 0xff80000032327808 */ /* 0x000fe20004800000 */
[CC--:B------:R-:W-:Y:S01]  /*4ee0*/  FFMA.FTZ R100, R3.reuse, R36.reuse, R29 ;  /* 0x0000002403647223 */ /* 0x0c0fe2000001001d */
[----:B------:R-:W-:Y:S01]  /*4ef0*/  FFMA.FTZ R31, R3, R36, R31 ;  /* 0x00000024031f7223 */ /* 0x000fe2000001001f */
[----:B------:R-:W-:Y:S01]  /*4f00*/  VIADD R29, R11, 0x10 ;  /* 0x000000100b1d7836 */ /* 0x000fe20000000000 */
[----:B------:R-:W-:Y:S01]  /*4f10*/  I2FP.F32.S32 R20, R37 ;  /* 0x0000002500147245 */ /* 0x000fe20000201400 */
[C---:B------:R-:W-:Y:S01]  /*4f20*/  HMMA.16816.F32.BF16 R84, R120.reuse, R112, R84 ;  /* 0x000000707854723c */ /* 0x040fe20000041854 */
[-C--:B------:R-:W-:Y:S02]  /*4f30*/  ISETP.GE.AND P4, PT, R39, R180.reuse, PT ;  /* 0x000000b42700720c */ /* 0x080fe40003f86270 */
[----:B------:R-:W-:Y:S01]  /*4f40*/  FSEL R38, R31, -INF , !P2 ;  /* 0xff8000001f267808 */ /* 0x000fe20005000000 */
[----:B------:R-:W-:Y:S01]  /*4f50*/  VIADD R31, R11, 0x18 ;  /* 0x000000180b1f7836 */ /* 0x000fe20000000000 */
[----:B------:R-:W-:Y:S01]  /*4f60*/  ISETP.GE.AND P2, PT, R29, R180, PT ;  /* 0x000000b41d00720c */ /* 0x000fe20003f46270 */
[----:B------:R-:W-:Y:S01]  /*4f70*/  FFMA.FTZ R21, R3, R20, R21 ;  /* 0x0000001403157223 */ /* 0x000fe20000010015 */
[----:B------:R-:W-:Y:S01]  /*4f80*/  ISETP.GE.AND P1, PT, R29, R2, PT ;  /* 0x000000021d00720c */ /* 0x000fe20003f26270 */
[----:B------:R-:W-:Y:S01]  /*4f90*/  HMMA.16816.F32.BF16 R80, R120, R114, R80 ;  /* 0x000000727850723c */ /* 0x000fe20000041850 */
[----:B------:R-:W1:Y:S01]  /*4fa0*/  LDSM.16.M88.4 R112, [R46+0x9800] ;  /* 0x009800002e70783b */ /* 0x000e620000000200 */
[----:B------:R-:W-:Y:S01]  /*4fb0*/  I2FP.F32.S32 R29, R29 ;  /* 0x0000001d001d7245 */ /* 0x000fe20000201400 */
[----:B------:R-:W-:Y:S01]  /*4fc0*/  FFMA.FTZ R23, R3, R20, R23 ;  /* 0x0000001403177223 */ /* 0x000fe20000010017 */
[----:B------:R-:W-:-:S02]  /*4fd0*/  FSEL R100, R100, -INF , !P4 ;  /* 0xff80000064647808 */ /* 0x000fc40006000000 */
[----:B------:R-:W-:Y:S01]  /*4fe0*/  ISETP.GE.AND P5, PT, R41, R2, PT ;  /* 0x000000022900720c */ /* 0x000fe20003fa6270 */
[-C--:B------:R-:W-:Y:S01]  /*4ff0*/  FFMA.FTZ R10, R3, R29.reuse, R18 ;  /* 0x0000001d030a7223 */ /* 0x080fe20000010012 */
[----:B--2---:R-:W-:Y:S01]  /*5000*/  HMMA.16816.F32.BF16 R76, R4, R32, R76 ;  /* 0x00000020044c723c */ /* 0x004fe2000004184c */
[----:B------:R-:W-:Y:S02]  /*5010*/  VIADD R33, R11, 0x11 ;  /* 0x000000110b217836 */ /* 0x000fe40000000000 */
[----:B------:R-:W-:Y:S01]  /*5020*/  FFMA.FTZ R32, R3, R29, R16 ;  /* 0x0000001d03207223 */ /* 0x000fe20000010010 */
[----:B------:R-:W-:Y:S01]  /*5030*/  ISETP.GE.AND P3, PT, R37, R180, PT ;  /* 0x000000b42500720c */ /* 0x000fe20003f66270 */
[----:B------:R-:W-:Y:S01]  /*5040*/  VIADD R29, R11, 0x19 ;  /* 0x000000190b1d7836 */ /* 0x000fe20000000000 */
[----:B------:R-:W-:Y:S02]  /*5050*/  ISETP.GE.AND P4, PT, R37, R2, PT ;  /* 0x000000022500720c */ /* 0x000fe40003f86270 */
[----:B------:R-:W-:Y:S01]  /*5060*/  I2FP.F32.S32 R16, R33 ;  /* 0x0000002100107245 */ /* 0x000fe20000201400 */
[----:B------:R-:W-:Y:S01]  /*5070*/  HMMA.16816.F32.BF16 R72, R120, R110, R72 ;  /* 0x0000006e7848723c */ /* 0x000fe20000041848 */
[----:B------:R-:W-:-:S02]  /*5080*/  FSEL R98, R22, -INF , !P5 ;  /* 0xff80000016627808 */ /* 0x000fc40006800000 */
[----:B------:R-:W-:Y:S01]  /*5090*/  I2FP.F32.S32 R18, R29 ;  /* 0x0000001d00127245 */ /* 0x000fe20000201400 */
[CC--:B------:R-:W-:Y:S01]  /*50a0*/  FFMA.FTZ R36, R3.reuse, R16.reuse, R17 ;  /* 0x0000001003247223 */ /* 0x0c0fe20000010011 */
[----:B------:R-:W-:Y:S01]  /*50b0*/  I2FP.F32.S32 R17, R31 ;  /* 0x0000001f00117245 */ /* 0x000fe20000201400 */
[----:B------:R-:W-:Y:S01]  /*50c0*/  FFMA.FTZ R19, R3, R16, R19 ;  /* 0x0000001003137223 */ /* 0x000fe20000010013 */
[----:B------:R-:W-:Y:S01]  /*50d0*/  ISETP.GE.AND P5, PT, R33, R180, PT ;  /* 0x000000b42100720c */ /* 0x000fe20003fa6270 */
[----:B------:R-:W-:Y:S01]  /*50e0*/  HMMA.16816.F32.BF16 R56, R120, R102, R56 ;  /* 0x000000667838723c */ /* 0x000fe20000041838 */
[----:B------:R-:W-:Y:S01]  /*50f0*/  FSEL R102, R21, -INF , !P3 ;  /* 0xff80000015667808 */ /* 0x000fe20005800000 */
[CC--:B------:R-:W-:Y:S01]  /*5100*/  FFMA.FTZ R12, R3.reuse, R17.reuse, R12 ;  /* 0x00000011030c7223 */ /* 0x0c0fe2000001000c */
[----:B------:R-:W-:Y:S01]  /*5110*/  FFMA.FTZ R14, R3, R17, R14 ;  /* 0x00000011030e7223 */ /* 0x000fe2000001000e */
[----:B------:R-:W-:Y:S01]  /*5120*/  ISETP.GE.AND P3, PT, R33, R2, PT ;  /* 0x000000022100720c */ /* 0x000fe20003f66270 */
[----:B------:R-:W-:-:S02]  /*5130*/  VIADD R17, R11, 0x20 ;  /* 0x000000200b117836 */ /* 0x000fc40000000000 */
[-C--:B------:R-:W-:Y:S01]  /*5140*/  FFMA.FTZ R110, R3, R18.reuse, R13 ;  /* 0x00000012036e7223 */ /* 0x080fe2000001000d */
[----:B------:R-:W-:Y:S01]  /*5150*/  FSEL R36, R36, -INF , !P5 ;  /* 0xff80000024247808 */ /* 0x000fe20006800000 */
[----:B------:R-:W-:Y:S01]  /*5160*/  HMMA.16816.F32.BF16 R52, R120, R96, R52 ;  /* 0x000000607834723c */ /* 0x000fe20000041834 */
[----:B------:R-:W-:Y:S01]  /*5170*/  FSEL R96, R23, -INF , !P4 ;  /* 0xff80000017607808 */ /* 0x000fe20006000000 */
[----:B------:R-:W-:Y:S01]  /*5180*/  FFMA.FTZ R18, R3, R18, R15 ;  /* 0x0000001203127223 */ /* 0x000fe2000001000f */
[----:B------:R-:W2:Y:S01]  /*5190*/  LDSM.16.M88.4 R20, [R46+0xa800] ;  /* 0x00a800002e14783b */ /* 0x000ea20000000200 */
[-C--:B------:R-:W-:Y:S01]  /*51a0*/  ISETP.GE.AND P4, PT, R31, R180.reuse, PT ;  /* 0x000000b41f00720c */ /* 0x080fe20003f86270 */
[----:B------:R-:W-:Y:S01]  /*51b0*/  VIADD R13, R11, 0x28 ;  /* 0x000000280b0d7836 */ /* 0x000fe20000000000 */
[----:B------:R-:W-:Y:S01]  /*51c0*/  FSEL R108, R19, -INF , !P3 ;  /* 0xff800000136c7808 */ /* 0x000fe20005800000 */
[C---:B------:R-:W-:Y:S01]  /*51d0*/  VIADD R15, R11.reuse, 0x21 ;  /* 0x000000210b0f7836 */ /* 0x040fe20000000000 */
[----:B------:R-:W-:Y:S01]  /*51e0*/  HMMA.16816.F32.BF16 R72, R4, R34, R72 ;  /* 0x000000220448723c */ /* 0x000fe20000041848 */
[----:B------:R-:W-:Y:S01]  /*51f0*/  FSEL R34, R12, -INF , !P4 ;  /* 0xff8000000c227808 */ /* 0x000fe20006000000 */
[----:B------:R-:W-:Y:S01]  /*5200*/  VIADD R19, R11, 0x38 ;  /* 0x000000380b137836 */ /* 0x000fe20000000000 */
[----:B------:R-:W-:-:S02]  /*5210*/  ISETP.GE.AND P3, PT, R17, R180, PT ;  /* 0x000000b41100720c */ /* 0x000fc40003f66270 */
[-C--:B------:R-:W-:Y:S02]  /*5220*/  ISETP.GE.AND P4, PT, R17, R2.reuse, PT ;  /* 0x000000021100720c */ /* 0x080fe40003f86270 */
[----:B------:R-:W-:Y:S01]  /*5230*/  I2FP.F32.S32 R17, R17 ;  /* 0x0000001100117245 */ /* 0x000fe20000201400 */
[----:B------:R-:W-:Y:S01]  /*5240*/  HMMA.16816.F32.BF16 R68, R120, R104, R68 ;  /* 0x000000687844723c */ /* 0x000fe20000041844 */
[-C--:B------:R-:W-:Y:S02]  /*5250*/  ISETP.GE.AND P5, PT, R29, R2.reuse, PT ;  /* 0x000000021d00720c */ /* 0x080fe40003fa6270 */
[----:B------:R-:W-:Y:S01]  /*5260*/  FSEL R32, R32, -INF , !P2 ;  /* 0xff80000020207808 */ /* 0x000fe20005000000 */
[CC--:B------:R-:W-:Y:S01]  /*5270*/  FFMA.FTZ R92, R3.reuse, R17.reuse, R92 ;  /* 0x00000011035c7223 */ /* 0x0c0fe2000001005c */
[----:B------:R-:W-:Y:S01]  /*5280*/  FSEL R10, R10, -INF , !P1 ;  /* 0xff8000000a0a7808 */ /* 0x000fe20004800000 */
[----:B------:R-:W-:Y:S01]  /*5290*/  FFMA.FTZ R42, R3, R17, R94 ;  /* 0x00000011032a7223 */ /* 0x000fe2000001005e */
[----:B------:R-:W-:Y:S01]  /*52a0*/  ISETP.GE.AND P2, PT, R31, R2, PT ;  /* 0x000000021f00720c */ /* 0x000fe20003f46270 */
[----:B-1----:R-:W-:Y:S01]  /*52b0*/  HMMA.16816.F32.BF16 R84, R4, R112, R84 ;  /* 0x000000700454723c */ /* 0x002fe20000041854 */
[----:B------:R-:W-:Y:S01]  /*52c0*/  ISETP.GE.AND P1, PT, R29, R180, PT ;  /* 0x000000b41d00720c */ /* 0x000fe20003f26270 */
[----:B------:R-:W-:Y:S01]  /*52d0*/  VIADD R17, R11, 0x30 ;  /* 0x000000300b117836 */ /* 0x000fe20000000000 */
[----:B------:R-:W-:-:S02]  /*52e0*/  FSEL R18, R18, -INF , !P5 ;  /* 0xff80000012127808 */ /* 0x000fc40006800000 */
[----:B------:R-:W-:Y:S02]  /*52f0*/  FSEL R246, R92, -INF , !P3 ;  /* 0xff8000005cf67808 */ /* 0x000fe40005800000 */
[C---:B------:R-:W-:Y:S01]  /*5300*/  ISETP.GE.AND P5, PT, R13.reuse, R180, PT ;  /* 0x000000b40d00720c */ /* 0x040fe20003fa6270 */
[----:B------:R-:W-:Y:S01]  /*5310*/  HMMA.16816.F32.BF16 R80, R4, R114, R80 ;  /* 0x000000720450723c */ /* 0x000fe20000041850 */
[----:B------:R-:W-:Y:S02]  /*5320*/  ISETP.GE.AND P3, PT, R13, R2, PT ;  /* 0x000000020d00720c */ /* 0x000fe40003f66270 */
[----:B------:R-:W-:Y:S02]  /*5330*/  FSEL R16, R14, -INF , !P2 ;  /* 0xff8000000e107808 */ /* 0x000fe40005000000 */
[----:B------:R-:W-:Y:S02]  /*5340*/  FSEL R110, R110, -INF , !P1 ;  /* 0xff8000006e6e7808 */ /* 0x000fe40004800000 */
[----:B------:R-:W-:Y:S01]  /*5350*/  I2FP.F32.S32 R12, R15 ;  /* 0x0000000f000c7245 */ /* 0x000fe20000201400 */
[----:B------:R-:W-:Y:S01]  /*5360*/  HMMA.16816.F32.BF16 R64, R120, R106, R64 ;  /* 0x0000006a7840723c */ /* 0x000fe20000041840 */
[----:B------:R-:W-:-:S02]  /*5370*/  I2FP.F32.S32 R13, R13 ;  /* 0x0000000d000d7245 */ /* 0x000fc40000201400 */
[----:B------:R-:W-:Y:S01]  /*5380*/  ISETP.GE.AND P2, PT, R15, R180, PT ;  /* 0x000000b40f00720c */ /* 0x000fe20003f46270 */
[----:B------:R-:W-:Y:S01]  /*5390*/  FFMA.FTZ R95, R3, R12, R95 ;  /* 0x0000000c035f7223 */ /* 0x000fe2000001005f */
[----:B------:R-:W-:Y:S01]  /*53a0*/  ISETP.GE.AND P1, PT, R15, R2, PT ;  /* 0x000000020f00720c */ /* 0x000fe20003f26270 */
[----:B------:R-:W-:Y:S02]  /*53b0*/  VIADD R15, R11, 0x29 ;  /* 0x000000290b0f7836 */ /* 0x000fe40000000000 */
[CC--:B------:R-:W-:Y:S01]  /*53c0*/  FFMA.FTZ R88, R3.reuse, R13.reuse, R88 ;  /* 0x0000000d03587223 */ /* 0x0c0fe20000010058 */
[----:B------:R-:W-:Y:S01]  /*53d0*/  FFMA.FTZ R48, R3, R12, R93 ;  /* 0x0000000c03307223 */ /* 0x000fe2000001005d */
[----:B------:R-:W-:Y:S01]  /*53e0*/  FSEL R244, R95, -INF , !P1 ;  /* 0xff8000005ff47808 */ /* 0x000fe20004800000 */
[----:B------:R-:W-:Y:S01]  /*53f0*/  FFMA.FTZ R90, R3, R13, R90 ;  /* 0x0000000d035a7223 */ /* 0x000fe2000001005a */
[----:B------:R-:W-:Y:S01]  /*5400*/  I2FP.F32.S32 R14, R15 ;  /* 0x0000000f000e7245 */ /* 0x000fe20000201400 */
[C---:B--2---:R-:W-:Y:S01]  /*5410*/  HMMA.16816.F32.BF16 R68, R4.reuse, R20, R68 ;  /* 0x000000140444723c */ /* 0x044fe20000041844 */
[----:B------:R-:W-:Y:S01]  /*5420*/  FSEL R250, R88, -INF , !P5 ;  /* 0xff80000058fa7808 */ /* 0x000fe20006800000 */
        /* <DEDUP_REMOVED lines=8> */
[C---:B------:R-:W-:Y:S02]  /*54b0*/  ISETP.GE.AND P4, PT, R15.reuse, R180, PT ;  /* 0x000000b40f00720c */ /* 0x040fe40003f86270 */
[----:B------:R-:W-:Y:S02]  /*54c0*/  ISETP.GE.AND P2, PT, R15, R2, PT ;  /* 0x000000020f00720c */ /* 0x000fe40003f46270 */
[----:B------:R-:W-:Y:S01]  /*54d0*/  I2FP.F32.S32 R17, R17 ;  /* 0x0000001100117245 */ /* 0x000fe20000201400 */
[----:B------:R-:W1:Y:S01]  /*54e0*/  LDSM.16.M88.4 R12, [R46+0xb000] ;  /* 0x00b000002e0c783b */ /* 0x000e620000000200 */
[----:B------:R-:W-:Y:S01]  /*54f0*/  FSEL R40, R40, -INF , !P2 ;  /* 0xff80000028287808 */ /* 0x000fe20005000000 */
[----:B------:R-:W-:Y:S01]  /*5500*/  HMMA.16816.F32.BF16 R52, R4, R8, R52 ;  /* 0x000000080434723c */ /* 0x000fe20000041834 */
[----:B------:R-:W-:Y:S01]  /*5510*/  ISETP.GE.AND P2, PT, R19, R180, PT ;  /* 0x000000b41300720c */ /* 0x000fe20003f46270 */
[C---:B------:R-:W-:Y:S01]  /*5520*/  FFMA.FTZ R84, R3.reuse, R17, R84 ;  /* 0x0000001103547223 */ /* 0x040fe20000010054 */
[----:B------:R-:W-:Y:S01]  /*5530*/  I2FP.F32.S32 R20, R21 ;  /* 0x0000001500147245 */ /* 0x000fe20000201400 */
[----:B------:R-:W-:Y:S01]  /*5540*/  FFMA.FTZ R86, R3, R17, R86 ;  /* 0x0000001103567223 */ /* 0x000fe20000010056 */
[----:B------:R-:W-:Y:S01]  /*5550*/  FSEL R248, R89, -INF , !P4 ;  /* 0xff80000059f87808 */ /* 0x000fe20006000000 */
[----:B------:R-:W-:Y:S01]  /*5560*/  VIADD R17, R11, 0x40 ;  /* 0x000000400b117836 */ /* 0x000fe20000000000 */
[----:B------:R-:W-:Y:S01]  /*5570*/  FSEL R174, R84, -INF , !P1 ;  /* 0xff80000054ae7808 */ /* 0x000fe20004800000 */
[----:B------:R-:W-:Y:S01]  /*5580*/  FFMA.FTZ R87, R3, R20, R87 ;  /* 0x0000001403577223 */ /* 0x000fe20000010057 */
[----:B------:R-:W-:Y:S01]  /*5590*/  ISETP.GE.AND P1, PT, R19, R2, PT ;  /* 0x000000021300720c */ /* 0x000fe20003f26270 */
[----:B------:R-:W-:Y:S01]  /*55a0*/  FFMA.FTZ R85, R3, R20, R85 ;  /* 0x0000001403557223 */ /* 0x000fe20000010055 */
[----:B------:R-:W-:Y:S01]  /*55b0*/  I2FP.F32.S32 R19, R19 ;  /* 0x0000001300137245 */ /* 0x000fe20000201400 */
[----:B------:R-:W-:Y:S01]  /*55c0*/  VIADD R9, R11, 0x69 ;  /* 0x000000690b097836 */ /* 0x000fe20000000000 */
[----:B------:R-:W-:Y:S01]  /*55d0*/  ISETP.GE.AND P4, PT, R21, R2, PT ;  /* 0x000000021500720c */ /* 0x000fe20003f86270 */
[----:B------:R-:W-:-:S04]  /*55e0*/  DEPBAR.LE SB0, 0x0 ;  /* 0x000080000000791a */ /* 0x000fc80000000000 */
[CC--:B------:R-:W-:Y:S01]  /*55f0*/  FFMA.FTZ R80, R3.reuse, R19.reuse, R80 ;  /* 0x0000001303507223 */ /* 0x0c0fe20000010050 */
[----:B------:R-:W-:Y:S01]  /*5600*/  FFMA.FTZ R82, R3, R19, R82 ;  /* 0x0000001303527223 */ /* 0x000fe20000010052 */
[----:B------:R-:W-:Y:S01]  /*5610*/  VIADD R19, R11, 0x39 ;  /* 0x000000390b137836 */ /* 0x000fe20000000000 */
[----:B------:R-:W-:Y:S02]  /*5620*/  FSEL R178, R87, -INF , !P4 ;  /* 0xff80000057b27808 */ /* 0x000fe40006000000 */
[----:B------:R-:W-:Y:S02]  /*5630*/  FSEL R238, R80, -INF , !P2 ;  /* 0xff80000050ee7808 */ /* 0x000fe40005000000 */
[----:B------:R-:W-:Y:S02]  /*5640*/  FSEL R242, R90, -INF , !P3 ;  /* 0xff8000005af27808 */ /* 0x000fe40005800000 */
[C---:B------:R-:W-:Y:S01]  /*5650*/  ISETP.GE.AND P4, PT, R17.reuse, R180, PT ;  /* 0x000000b41100720c */ /* 0x040fe20003f86270 */
[----:B------:R-:W-:Y:S01]  /*5660*/  BAR.SYNC.DEFER_BLOCKING 0x0 ;  /* 0x0000000000007b1d */ /* 0x000fe20000010000 */
[----:B------:R-:W-:-:S02]  /*5670*/  ISETP.GE.AND P2, PT, R17, R2, PT ;  /* 0x000000021100720c */ /* 0x000fc40003f46270 */
[----:B------:R-:W-:Y:S01]  /*5680*/  ISETP.GE.AND P3, PT, R21, R180, PT ;  /* 0x000000b41500720c */ /* 0x000fe20003f66270 */
[----:B------:R-:W-:Y:S01]  /*5690*/  VIADD R21, R11, 0x41 ;  /* 0x000000410b157836 */ /* 0x000fe20000000000 */
[----:B------:R-:W-:Y:S02]  /*56a0*/  I2FP.F32.S32 R20, R19 ;  /* 0x0000001300147245 */ /* 0x000fe40000201400 */
[----:B------:R-:W-:Y:S02]  /*56b0*/  I2FP.F32.S32 R17, R17 ;  /* 0x0000001100117245 */ /* 0x000fe40000201400 */
[----:B------:R-:W-:Y:S01]  /*56c0*/  FSEL R236, R86, -INF , !P5 ;  /* 0xff80000056ec7808 */ /* 0x000fe20006800000 */
[----:B------:R-:W-:Y:S01]  /*56d0*/  FFMA.FTZ R83, R3, R20, R83 ;  /* 0x0000001403537223 */ /* 0x000fe20000010053 */
[----:B------:R-:W-:Y:S01]  /*56e0*/  FSEL R240, R85, -INF , !P3 ;  /* 0xff80000055f07808 */ /* 0x000fe20005800000 */
[-C--:B------:R-:W-:Y:S01]  /*56f0*/  FFMA.FTZ R76, R3, R17.reuse, R76 ;  /* 0x00000011034c7223 */ /* 0x080fe2000001004c */
[----:B------:R-:W-:Y:S01]  /*5700*/  ISETP.GE.AND P5, PT, R19, R180, PT ;  /* 0x000000b41300720c */ /* 0x000fe20003fa6270 */
[----:B------:R-:W-:Y:S01]  /*5710*/  FFMA.FTZ R81, R3, R20, R81 ;  /* 0x0000001403517223 */ /* 0x000fe20000010051 */
[----:B------:R-:W-:Y:S01]  /*5720*/  ISETP.GE.AND P3, PT, R19, R2, PT ;  /* 0x000000021300720c */ /* 0x000fe20003f66270 */
[----:B------:R-:W-:Y:S01]  /*5730*/  VIADD R19, R11, 0x48 ;  /* 0x000000480b137836 */ /* 0x000fe20000000000 */
[----:B------:R-:W-:Y:S01]  /*5740*/  FSEL R212, R76, -INF , !P4 ;  /* 0xff8000004cd47808 */ /* 0x000fe20006000000 */
[C---:B-1----:R-:W-:Y:S01]  /*5750*/  HMMA.16816.F32.BF16 R60, R4.reuse, R12, R60 ;  /* 0x0000000c043c723c */ /* 0x042fe2000004183c */
[----:B------:R-:W-:Y:S01]  /*5760*/  FSEL R186, R83, -INF , !P3 ;  /* 0xff80000053ba7808 */ /* 0x000fe20005800000 */
[----:B------:R-:W-:Y:S01]  /*5770*/  VIADD R13, R11, 0x50 ;  /* 0x000000500b0d7836 */ /* 0x000fe20000000000 */
[----:B------:R-:W-:Y:S01]  /*5780*/  ISETP.GE.AND P3, PT, R19, R180, PT ;  /* 0x000000b41300720c */ /* 0x000fe20003f66270 */
[----:B------:R-:W-:Y:S01]  /*5790*/  FFMA.FTZ R78, R3, R17, R78 ;  /* 0x00000011034e7223 */ /* 0x000fe2000001004e */
[----:B------:R-:W-:Y:S01]  /*57a0*/  ISETP.GE.AND P4, PT, R19, R2, PT ;  /* 0x000000021300720c */ /* 0x000fe20003f86270 */
[C---:B------:R-:W-:Y:S01]  /*57b0*/  VIADD R17, R11.reuse, 0x51 ;  /* 0x000000510b117836 */ /* 0x040fe20000000000 */
[----:B------:R-:W-:Y:S01]  /*57c0*/  I2FP.F32.S32 R19, R19 ;  /* 0x0000001300137245 */ /* 0x000fe20000201400 */
[----:B------:R-:W-:Y:S01]  /*57d0*/  HMMA.16816.F32.BF16 R56, R4, R14, R56 ;  /* 0x0000000e0438723c */ /* 0x000fe20000041838 */
[----:B------:R-:W-:Y:S01]  /*57e0*/  I2FP.F32.S32 R20, R21 ;  /* 0x0000001500147245 */ /* 0x000fe20000201400 */
[----:B------:R-:W-:Y:S01]  /*57f0*/  VIADD R15, R11, 0x61 ;  /* 0x000000610b0f7836 */ /* 0x000fe20000000000 */
[----:B------:R-:W-:Y:S01]  /*5800*/  FSEL R172, R81, -INF , !P5 ;  /* 0xff80000051ac7808 */ /* 0x000fe20006800000 */
[CC--:B------:R-:W-:Y:S01]  /*5810*/  FFMA.FTZ R72, R3.reuse, R19.reuse, R72 ;  /* 0x0000001303487223 */ /* 0x0c0fe20000010048 */
[----:B------:R-:W-:Y:S01]  /*5820*/  FFMA.FTZ R74, R3, R19, R74 ;  /* 0x00000013034a7223 */ /* 0x000fe2000001004a */
[----:B------:R-:W-:-:S02]  /*5830*/  VIADD R19, R11, 0x49 ;  /* 0x000000490b137836 */ /* 0x000fc40000000000 */
[CC--:B------:R-:W-:Y:S01]  /*5840*/  FFMA.FTZ R77, R3.reuse, R20.reuse, R77 ;  /* 0x00000014034d7223 */ /* 0x0c0fe2000001004d */
[----:B------:R-:W-:Y:S01]  /*5850*/  FFMA.FTZ R79, R3, R20, R79 ;  /* 0x00000014034f7223 */ /* 0x000fe2000001004f */
[----:B------:R-:W-:Y:S01]  /*5860*/  FSEL R234, R82, -INF , !P1 ;  /* 0xff80000052ea7808 */ /* 0x000fe20004800000 */
[----:B------:R-:W-:Y:S01]  /*5870*/  VIADD R5, R11, 0x71 ;  /* 0x000000710b057836 */ /* 0x000fe20000000000 */
[----:B------:R-:W-:Y:S01]  /*5880*/  ISETP.GE.AND P5, PT, R21, R2, PT ;  /* 0x000000021500720c */ /* 0x000fe20003fa6270 */
[----:B------:R-:W-:Y:S01]  /*5890*/  VIADD R7, R11, 0x70 ;  /* 0x000000700b077836 */ /* 0x000fe20000000000 */
[----:B------:R-:W-:Y:S02]  /*58a0*/  I2FP.F32.S32 R20, R19 ;  /* 0x0000001300147245 */ /* 0x000fe40000201400 */
[----:B------:R-:W-:Y:S02]  /*58b0*/  I2FP.F32.S32 R12, R13 ;  /* 0x0000000d000c7245 */ /* 0x000fe40000201400 */
[----:B------:R-:W-:Y:S01]  /*58c0*/  ISETP.GE.AND P1, PT, R21, R180, PT ;  /* 0x000000b41500720c */ /* 0x000fe20003f26270 */
[----:B------:R-:W-:Y:S01]  /*58d0*/  FFMA.FTZ R75, R3, R20, R75 ;  /* 0x00000014034b7223 */ /* 0x000fe2000001004b */
[----:B------:R-:W-:Y:S01]  /*58e0*/  FSEL R226, R79, -INF , !P5 ;  /* 0xff8000004fe27808 */ /* 0x000fe20006800000 */
[C---:B------:R-:W-:Y:S01]  /*58f0*/  FFMA.FTZ R68, R3.reuse, R12, R68 ;  /* 0x0000000c03447223 */ /* 0x040fe20000010044 */
[----:B------:R-:W-:Y:S01]  /*5900*/  FSEL R230, R72, -INF , !P3 ;  /* 0xff80000048e67808 */ /* 0x000fe20005800000 */
[----:B------:R-:W-:Y:S01]  /*5910*/  FFMA.FTZ R73, R3, R20, R73 ;  /* 0x0000001403497223 */ /* 0x000fe20000010049 */
[----:B------:R-:W-:Y:S01]  /*5920*/  FSEL R232, R77, -INF , !P1 ;  /* 0xff8000004de87808 */ /* 0x000fe20004800000 */
[----:B------:R-:W-:Y:S01]  /*5930*/  FFMA.FTZ R70, R3, R12, R70 ;  /* 0x0000000c03467223 */ /* 0x000fe20000010046 */
[----:B------:R-:W-:-:S02]  /*5940*/  ISETP.GE.AND P5, PT, R13, R180, PT ;  /* 0x000000b40d00720c */ /* 0x000fc40003fa6270 */
[-C--:B------:R-:W-:Y:S01]  /*5950*/  ISETP.GE.AND P3, PT, R13, R2.reuse, PT ;  /* 0x000000020d00720c */ /* 0x080fe20003f66270 */
[----:B------:R-:W-:Y:S01]  /*5960*/  VIADD R13, R11, 0x58 ;  /* 0x000000580b0d7836 */ /* 0x000fe20000000000 */
[----:B------:R-:W-:Y:S02]  /*5970*/  ISETP.GE.AND P1, PT, R19, R2, PT ;  /* 0x000000021300720c */ /* 0x000fe40003f26270 */
[----:B------:R-:W-:Y:S02]  /*5980*/  FSEL R218, R68, -INF , !P5 ;  /* 0xff80000044da7808 */ /* 0x000fe40006800000 */
[----:B------:R-:W-:Y:S02]  /*5990*/  FSEL R222, R75, -INF , !P1 ;  /* 0xff8000004bde7808 */ /* 0x000fe40004800000 */
[----:B------:R-:W-:Y:S02]  /*59a0*/  FSEL R228, R78, -INF , !P2 ;  /* 0xff8000004ee47808 */ /* 0x000fe40005000000 */
[----:B------:R-:W-:-:S02]  /*59b0*/  ISETP.GE.AND P1, PT, R13, R180, PT ;  /* 0x000000b40d00720c */ /* 0x000fc40003f26270 */
[----:B------:R-:W-:Y:S02]  /*59c0*/  ISETP.GE.AND P5, PT, R13, R2, PT ;  /* 0x000000020d00720c */ /* 0x000fe40003fa6270 */
[-C--:B------:R-:W-:Y:S02]  /*59d0*/  ISETP.GE.AND P2, PT, R19, R180.reuse, PT ;  /* 0x000000b41300720c */ /* 0x080fe40003f46270 */
[----:B------:R-:W-:Y:S02]  /*59e0*/  I2FP.F32.S32 R13, R13 ;  /* 0x0000000d000d7245 */ /* 0x000fe40000201400 */
[----:B------:R-:W-:Y:S02]  /*59f0*/  FSEL R224, R74, -INF , !P4 ;  /* 0xff8000004ae07808 */ /* 0x000fe40006000000 */
[----:B------:R-:W-:Y:S01]  /*5a00*/  FSEL R220, R73, -INF , !P2 ;  /* 0xff80000049dc7808 */ /* 0x000fe20005000000 */
[-C--:B------:R-:W-:Y:S01]  /*5a10*/  FFMA.FTZ R64, R3, R13.reuse, R64 ;  /* 0x0000000d03407223 */ /* 0x080fe20000010040 */
[----:B------:R-:W-:Y:S01]  /*5a20*/  ISETP.GE.AND P4, PT, R17, R180, PT ;  /* 0x000000b41100720c */ /* 0x000fe20003f86270 */
[----:B------:R-:W-:Y:S01]  /*5a30*/  FFMA.FTZ R66, R3, R13, R66 ;  /* 0x0000000d03427223 */ /* 0x000fe20000010042 */
[----:B------:R-:W-:Y:S01]  /*5a40*/  ISETP.GE.AND P2, PT, R17, R2, PT ;  /* 0x000000021100720c */ /* 0x000fe20003f46270 */
[C---:B------:R-:W-:Y:S01]  /*5a50*/  VIADD R13, R11.reuse, 0x60 ;  /* 0x000000600b0d7836 */ /* 0x040fe20000000000 */
[----:B------:R-:W-:Y:S01]  /*5a60*/  I2FP.F32.S32 R20, R17 ;  /* 0x0000001100147245 */ /* 0x000fe20000201400 */
[----:B------:R-:W-:Y:S01]  /*5a70*/  VIADD R17, R11, 0x59 ;  /* 0x000000590b117836 */ /* 0x000fe20000000000 */
[----:B------:R-:W-:-:S02]  /*5a80*/  FSEL R204, R64, -INF , !P1 ;  /* 0xff80000040cc7808 */ /* 0x000fc40004800000 */
[----:B------:R-:W-:Y:S01]  /*5a90*/  I2FP.F32.S32 R12, R13 ;  /* 0x0000000d000c7245 */ /* 0x000fe20000201400 */
[CC--:B------:R-:W-:Y:S01]  /*5aa0*/  FFMA.FTZ R71, R3.reuse, R20.reuse, R71 ;  /* 0x0000001403477223 */ /* 0x0c0fe20000010047 */
[----:B------:R-:W-:Y:S01]  /*5ab0*/  FFMA.FTZ R69, R3, R20, R69 ;  /* 0x0000001403457223 */ /* 0x000fe20000010045 */
[----:B------:R-:W-:Y:S02]  /*5ac0*/  I2FP.F32.S32 R14, R17 ;  /* 0x00000011000e7245 */ /* 0x000fe40000201400 */
[----:B------:R-:W-:Y:S01]  /*5ad0*/  ISETP.GE.AND P1, PT, R13, R2, PT ;  /* 0x000000020d00720c */ /* 0x000fe20003f26270 */
[----:B------:R-:W-:Y:S01]  /*5ae0*/  FFMA.FTZ R60, R3, R12, R60 ;  /* 0x0000000c033c7223 */ /* 0x000fe2000001003c */
[----:B------:R-:W-:Y:S01]  /*5af0*/  FSEL R192, R71, -INF , !P2 ;  /* 0xff80000047c07808 */ /* 0x000fe20005000000 */
[-C--:B------:R-:W-:Y:S01]  /*5b00*/  FFMA.FTZ R67, R3, R14.reuse, R67 ;  /* 0x0000000e03437223 */ /* 0x080fe20000010043 */
[----:B------:R-:W-:Y:S01]  /*5b10*/  FSEL R214, R69, -INF , !P4 ;  /* 0xff80000045d67808 */ /* 0x000fe20006000000 */
[----:B------:R-:W-:Y:S01]  /*5b20*/  FFMA.FTZ R65, R3, R14, R65 ;  /* 0x0000000e03417223 */ /* 0x000fe20000010041 */
[----:B------:R-:W-:Y:S01]  /*5b30*/  ISETP.GE.AND P2, PT, R13, R180, PT ;  /* 0x000000b40d00720c */ /* 0x000fe20003f46270 */
[----:B------:R-:W-:Y:S01]  /*5b40*/  VIADD R13, R11, 0x68 ;  /* 0x000000680b0d7836 */ /* 0x000fe20000000000 */
[----:B------:R-:W-:Y:S01]  /*5b50*/  ISETP.GE.AND P4, PT, R17, R2, PT ;  /* 0x000000021100720c */ /* 0x000fe20003f86270 */
[----:B------:R-:W-:Y:S01]  /*5b60*/  FFMA.FTZ R62, R3, R12, R62 ;  /* 0x0000000c033e7223 */ /* 0x000fe2000001003e */
[----:B------:R-:W-:-:S02]  /*5b70*/  FSEL R170, R60, -INF , !P2 ;  /* 0xff8000003caa7808 */ /* 0x000fc40005000000 */
[----:B------:R-:W-:Y:S02]  /*5b80*/  FSEL R188, R67, -INF , !P4 ;  /* 0xff80000043bc7808 */ /* 0x000fe40006000000 */
[C---:B------:R-:W-:Y:S02]  /*5b90*/  ISETP.GE.AND P4, PT, R13.reuse, R180, PT ;  /* 0x000000b40d00720c */ /* 0x040fe40003f86270 */
[----:B------:R-:W-:Y:S02]  /*5ba0*/  ISETP.GE.AND P2, PT, R13, R2, PT ;  /* 0x000000020d00720c */ /* 0x000fe40003f46270 */
[----:B------:R-:W-:Y:S02]  /*5bb0*/  FSEL R194, R70, -INF , !P3 ;  /* 0xff80000046c27808 */ /* 0x000fe40005800000 */
[----:B------:R-:W-:Y:S02]  /*5bc0*/  I2FP.F32.S32 R14, R15 ;  /* 0x0000000f000e7245 */ /* 0x000fe40000201400 */
[----:B------:R-:W-:-:S02]  /*5bd0*/  I2FP.F32.S32 R13, R13 ;  /* 0x0000000d000d7245 */ /* 0x000fc40000201400 */
[----:B------:R-:W-:Y:S01]  /*5be0*/  ISETP.GE.AND P3, PT, R17, R180, PT ;  /* 0x000000b41100720c */ /* 0x000fe20003f66270 */
[CC--:B------:R-:W-:Y:S01]  /*5bf0*/  FFMA.FTZ R63, R3.reuse, R14.reuse, R63 ;  /* 0x0000000e033f7223 */ /* 0x0c0fe2000001003f */
[----:B------:R-:W-:Y:S01]  /*5c00*/  I2FP.F32.S32 R4, R9 ;  /* 0x0000000900047245 */ /* 0x000fe20000201400 */
[-C--:B------:R-:W-:Y:S01]  /*5c10*/  FFMA.FTZ R56, R3, R13.reuse, R56 ;  /* 0x0000000d03387223 */ /* 0x080fe20000010038 */
[----:B------:R-:W-:Y:S01]  /*5c20*/  FSEL R196, R65, -INF , !P3 ;  /* 0xff80000041c47808 */ /* 0x000fe20005800000 */
[----:B------:R-:W-:Y:S01]  /*5c30*/  FFMA.FTZ R61, R3, R14, R61 ;  /* 0x0000000e033d7223 */ /* 0x000fe2000001003d */
[----:B------:R-:W-:Y:S01]  /*5c40*/  ISETP.GE.AND P3, PT, R15, R2, PT ;  /* 0x000000020f00720c */ /* 0x000fe20003f66270 */
[CC--:B------:R-:W-:Y:S01]  /*5c50*/  FFMA.FTZ R57, R3.reuse, R4.reuse, R57 ;  /* 0x0000000403397223 */ /* 0x0c0fe20000010039 */
[----:B------:R-:W-:Y:S01]  /*5c60*/  FSEL R162, R62, -INF , !P1 ;  /* 0xff8000003ea27808 */ /* 0x000fe20004800000 */
[C---:B------:R-:W-:Y:S01]  /*5c70*/  FFMA.FTZ R58, R3.reuse, R13, R58 ;  /* 0x0000000d033a7223 */ /* 0x040fe2000001003a */
[----:B------:R-:W-:Y:S01]  /*5c80*/  I2FP.F32.S32 R6, R5 ;  /* 0x0000000500067245 */ /* 0x000fe20000201400 */
[----:B------:R-:W-:Y:S01]  /*5c90*/  FFMA.FTZ R59, R3, R4, R59 ;  /* 0x00000004033b7223 */ /* 0x000fe2000001003b */
[----:B------:R-:W-:-:S02]  /*5ca0*/  ISETP.GE.AND P1, PT, R9, R180, PT ;  /* 0x000000b40900720c */ /* 0x000fc40003f26270 */
[----:B------:R-:W-:Y:S01]  /*5cb0*/  FSEL R160, R63, -INF , !P3 ;  /* 0xff8000003fa07808 */ /* 0x000fe20005800000 */
[CC--:B------:R-:W-:Y:S01]  /*5cc0*/  FFMA.FTZ R55, R3.reuse, R6.reuse, R55 ;  /* 0x0000000603377223 */ /* 0x0c0fe20000010037 */
[----:B------:R-:W-:Y:S01]  /*5cd0*/  FSEL R166, R56, -INF , !P4 ;  /* 0xff80000038a67808 */ /* 0x000fe20006000000 */
[----:B------:R-:W-:Y:S01]  /*5ce0*/  FFMA.FTZ R53, R3, R6, R53 ;  /* 0x0000000603357223 */ /* 0x000fe20000010035 */
[C---:B------:R-:W-:Y:S02]  /*5cf0*/  ISETP.GE.AND P3, PT, R7.reuse, R180, PT ;  /* 0x000000b40700720c */ /* 0x040fe40003f66270 */
[----:B------:R-:W-:Y:S02]  /*5d00*/  ISETP.GE.AND P4, PT, R7, R2, PT ;  /* 0x000000020700720c */ /* 0x000fe40003f86270 */
[----:B------:R-:W-:Y:S02]  /*5d10*/  FSEL R190, R66, -INF , !P5 ;  /* 0xff80000042be7808 */ /* 0x000fe40006800000 */
[----:B------:R-:W-:-:S02]  /*5d20*/  I2FP.F32.S32 R7, R7 ;  /* 0x0000000700077245 */ /* 0x000fc40000201400 */
[----:B------:R-:W-:Y:S02]  /*5d30*/  ISETP.GE.AND P5, PT, R15, R180, PT ;  /* 0x000000b40f00720c */ /* 0x000fe40003fa6270 */
[----:B------:R-:W-:Y:S01]  /*5d40*/  FSEL R164, R57, -INF , !P1 ;  /* 0xff80000039a47808 */ /* 0x000fe20004800000 */
[-C--:B------:R-:W-:Y:S01]  /*5d50*/  FFMA.FTZ R52, R3, R7.reuse, R52 ;  /* 0x0000000703347223 */ /* 0x080fe20000010034 */
[-C--:B------:R-:W-:Y:S01]  /*5d60*/  ISETP.GE.AND P1, PT, R5, R2.reuse, PT ;  /* 0x000000020500720c */ /* 0x080fe20003f26270 */
[----:B------:R-:W-:Y:S01]  /*5d70*/  FFMA.FTZ R54, R3, R7, R54 ;  /* 0x0000000703367223 */ /* 0x000fe20000010036 */
        /* <DEDUP_REMOVED lines=9> */
[----:B------:R-:W-:-:S02]  /*5e10*/  ISETP.GE.AND P5, PT, R11, R180, PT ;  /* 0x000000b40b00720c */ /* 0x000fc40003fa6270 */
[----:B------:R-:W-:Y:S02]  /*5e20*/  ISETP.GE.AND P3, PT, R11, R2, PT ;  /* 0x000000020b00720c */ /* 0x000fe40003f66270 */
[----:B------:R-:W-:Y:S02]  /*5e30*/  I2FP.F32.S32 R11, R11 ;  /* 0x0000000b000b7245 */ /* 0x000fe40000201400 */
[----:B------:R-:W-:Y:S02]  /*5e40*/  I2FP.F32.S32 R4, R5 ;  /* 0x0000000500047245 */ /* 0x000fe40000201400 */
[----:B------:R-:W-:Y:S01]  /*5e50*/  FSEL R146, R54, -INF , !P4 ;  /* 0xff80000036927808 */ /* 0x000fe20006000000 */
[-C--:B------:R-:W-:Y:S01]  /*5e60*/  FFMA.FTZ R6, R3, R11.reuse, R28 ;  /* 0x0000000b03067223 */ /* 0x080fe2000001001c */
[----:B------:R-:W-:Y:S01]  /*5e70*/  FSEL R152, R53, -INF , !P2 ;  /* 0xff80000035987808 */ /* 0x000fe20005000000 */
[C---:B------:R-:W-:Y:S01]  /*5e80*/  FFMA.FTZ R30, R3.reuse, R11, R30 ;  /* 0x0000000b031e7223 */ /* 0x040fe2000001001e */
[CC--:B------:R-:W-:Y:S01]  /*5e90*/  FFMA.FTZ R49, R3.reuse, R4.reuse, R49 ;  /* 0x0000000403317223 */ /* 0x0c0fe20000010031 */
[----:B------:R-:W-:Y:S01]  /*5ea0*/  FFMA.FTZ R51, R3, R4, R51 ;  /* 0x0000000403337223 */ /* 0x000fe20000010033 */
[----:B------:R-:W-:-:S02]  /*5eb0*/  ISETP.GE.AND P4, PT, R5, R180, PT ;  /* 0x000000b40500720c */ /* 0x000fc40003f86270 */
[----:B------:R-:W-:Y:S02]  /*5ec0*/  ISETP.GE.AND P2, PT, R5, R2, PT ;  /* 0x000000020500720c */ /* 0x000fe40003f46270 */
        /* <DEDUP_REMOVED lines=16> */
.L_x_3047:
        /* <DEDUP_REMOVED lines=59> */
.L_x_3048:
        /* <DEDUP_REMOVED lines=110> */
.L_x_3046:
[----:B------:R-:W-:Y:S01]  /*6a60*/  FMNMX3.FTZ R7, R6, R100, R50, !PT ;  /* 0x0000006406077276 */ /* 0x000fe20007810032 */
        /* <DEDUP_REMOVED lines=28> */
[----:B--2---:R-:W-:Y:S02]  /*6c30*/  FMNMX3.FTZ R8, R7, R152, R150, !PT ;  /* 0x0000009807087276 */ /* 0x004fe40007810096 */
[----:B------:R-:W-:-:S02]  /*6c40*/  FMNMX3.FTZ R5, R5, R144, R143, !PT ;  /* 0x0000009005057276 */ /* 0x000fc4000781008f */
[----:B------:R-:W-:Y:S02]  /*6c50*/  FMNMX.FTZ R7, R149, R8, !PT ;  /* 0x0000000895077209 */ /* 0x000fe40007810000 */
[----:B------:R-:W-:Y:S02]  /*6c60*/  FMNMX.FTZ R12, R140, R5, !PT ;  /* 0x000000058c0c7209 */ /* 0x000fe40007810000 */
[----:B------:R-:W-:Y:S01]  /*6c70*/  IADD3 R67, PT, PT, R185, R182, RZ ;  /* 0x000000b6b9437210 */ /* 0x000fe20007ffe0ff */
[----:B------:R-:W2:Y:S03]  /*6c80*/  SHFL.BFLY PT, R8, R7, 0x2, 0x1f ;  /* 0x0c401f0007087f89 */ /* 0x000ea600000e0000 */
[----:B------:R-:W-:Y:S01]  /*6c90*/  LEA R67, R67, UR5, 0x1 ;  /* 0x0000000543437c11 */ /* 0x000fe2000f8e08ff */
[----:B------:R-:W3:Y:S03]  /*6ca0*/  SHFL.BFLY PT, R5, R12, 0x2, 0x1f ;  /* 0x0c401f000c057f89 */ /* 0x000ee600000e0000 */
[----:B------:R-:W-:Y:S01]  /*6cb0*/  IADD3 R147, PT, PT, R45, R67, RZ ;  /* 0x000000432d937210 */ /* 0x000fe20007ffe0ff */
[----:B------:R-:W-:Y:S04]  /*6cc0*/  LDSM.16.MT88.4 R124, [R67+0xc000] ;  /* 0x00c00000437c783b */ /* 0x000fe80000004200 */
[----:B------:R-:W-:Y:S04]  /*6cd0*/  LDSM.16.MT88.4 R72, [R147+0xc000] ;  /* 0x00c000009348783b */ /* 0x000fe80000004200 */
[----:B------:R-:W-:Y:S04]  /*6ce0*/  LDSM.16.MT88.4 R104, [R147+0x10000] ;  /* 0x010000009368783b */ /* 0x000fe80000004200 */
[----:B------:R-:W-:Y:S01]  /*6cf0*/  LDSM.16.MT88.4 R28, [R67+0xc800] ;  /* 0x00c80000431c783b */ /* 0x000fe20000004200 */
[----:B--2---:R-:W-:-:S02]  /*6d00*/  FMNMX.FTZ R8, R7, R8, !PT ;  /* 0x0000000807087209 */ /* 0x004fc40007810000 */
[----:B---3--:R-:W-:-:S03]  /*6d10*/  FMNMX.FTZ R5, R12, R5, !PT ;  /* 0x000000050c057209 */ /* 0x008fc60007810000 */
[----:B------:R-:W2:Y:S04]  /*6d20*/  SHFL.BFLY PT, R133, R8, 0x1, 0x1f ;  /* 0x0c201f0008857f89 */ /* 0x000ea800000e0000 */
[----:B------:R-:W3:Y:S01]  /*6d30*/  SHFL.BFLY PT, R132, R5, 0x1, 0x1f ;  /* 0x0c201f0005847f89 */ /* 0x000ee200000e0000 */
[----:B--2---:R-:W-:-:S04]  /*6d40*/  FMNMX.FTZ R133, R8, R133, !PT ;  /* 0x0000008508857209 */ /* 0x004fc80007810000 */
[C---:B------:R-:W-:Y:S01]  /*6d50*/  FSETP.NEU.FTZ.AND P1, PT, R133.reuse, -INF , PT ;  /* 0xff8000008500780b */ /* 0x040fe20003f3d000 */
[----:B-1----:R-:W-:Y:S01]  /*6d60*/  FMUL.FTZ R151, R133, UR4 ;  /* 0x0000000485977c20 */ /* 0x002fe20008410000 */
        /* <DEDUP_REMOVED lines=20> */
[--C-:B------:R-:W-:Y:S01]  /*6eb0*/  FFMA.FTZ R62, R32, UR4, -R151.reuse ;  /* 0x00000004203e7c23 */ /* 0x100fe20008010897 */
[----:B------:R-:W3:Y:S01]  /*6ec0*/  MUFU.EX2 R138, R138 ;  /* 0x0000008a008a7308 */ /* 0x000ee20000000800 */
[----:B------:R-:W4:Y:S01]  /*6ed0*/  LDSM.16.MT88.4 R112, [R50+0x10000] ;  /* 0x010000003270783b */ /* 0x000f220000004200 */
[--C-:B------:R-:W-:Y:S01]  /*6ee0*/  FFMA.FTZ R61, R36, UR4, -R151.reuse ;  /* 0x00000004243d7c23 */ /* 0x100fe20008010897 */
[--C-:B------:R-:W-:Y:S01]  /*6ef0*/  FFMA.FTZ R58, R34, UR4, -R151.reuse ;  /* 0x00000004223a7c23 */ /* 0x100fe20008010897 */
[----:B------:R-:W-:Y:S01]  /*6f00*/  MUFU.EX2 R66, R66 ;  /* 0x0000004200427308 */ /* 0x000fe20000000800 */
[----:B------:R-:W5:Y:S01]  /*6f10*/  LDSM.16.MT88.4 R4, [R45+0x10000] ;  /* 0x010000002d04783b */ /* 0x000f620000004200 */
[----:B------:R-:W-:Y:S01]  /*6f20*/  FFMA.FTZ R57, R110, UR4, -R151 ;  /* 0x000000046e397c23 */ /* 0x000fe20008010897 */
[--C-:B------:R-:W-:Y:S01]  /*6f30*/  FFMA.FTZ R59, R108, UR4, -R145.reuse ;  /* 0x000000046c3b7c23 */ /* 0x100fe20008010891 */
[----:B------:R-:W3:Y:S01]  /*6f40*/  MUFU.EX2 R65, R65 ;  /* 0x0000004100417308 */ /* 0x000ee20000000800 */
[----:B------:R-:W5:Y:S01]  /*6f50*/  LDSM.16.MT88.4 R8, [R45+0xc800] ;  /* 0x00c800002d08783b */ /* 0x000f620000004200 */
[--C-:B------:R-:W-:Y:S01]  /*6f60*/  FFMA.FTZ R56, R16, UR4, -R145.reuse ;  /* 0x0000000410387c23 */ /* 0x100fe20008010891 */
[----:B------:R-:W-:Y:S01]  /*6f70*/  FFMA.FTZ R55, R18, UR4, -R145 ;  /* 0x0000000412377c23 */ /* 0x000fe20008010891 */
[----:B------:R-:W-:Y:S01]  /*6f80*/  MUFU.EX2 R137, R137 ;  /* 0x0000008900897308 */ /* 0x000fe20000000800 */
[----:B------:R-:W5:Y:S01]  /*6f90*/  LDSM.16.MT88.4 R36, [R147+0xc800] ;  /* 0x00c800009324783b */ /* 0x000f620000004200 */
[----:B---3--:R-:W-:Y:S01]  /*6fa0*/  F2FP.BF16.F32.PACK_AB R116, R138, R141 ;  /* 0x0000008d8a74723e */ /* 0x008fe200000010ff */
[--C-:B------:R-:W-:Y:S01]  /*6fb0*/  FFMA.FTZ R53, R48, UR4, -R151.reuse ;  /* 0x0000000430357c23 */ /* 0x100fe20008010897 */
[----:B------:R-:W3:Y:S01]  /*6fc0*/  MUFU.EX2 R136, R136 ;  /* 0x0000008800887308 */ /* 0x000ee20000000800 */
[----:B------:R-:W5:Y:S01]  /*6fd0*/  LDSM.16.MT88.4 R12, [R50+0x10800] ;  /* 0x01080000320c783b */ /* 0x000f620000004200 */
[--C-:B------:R-:W-:Y:S01]  /*6fe0*/  FFMA.FTZ R54, R246, UR4, -R151.reuse ;  /* 0x00000004f6367c23 */ /* 0x100fe20008010897 */
[--C-:B------:R-:W-:Y:S01]  /*6ff0*/  FFMA.FTZ R49, R250, UR4, -R151.reuse ;  /* 0x00000004fa317c23 */ /* 0x100fe20008010897 */
[----:B------:R-:W-:Y:S01]  /*7000*/  MUFU.EX2 R64, R64 ;  /* 0x0000004000407308 */ /* 0x000fe20000000800 */
[----:B------:R-:W5:Y:S01]  /*7010*/  LDSM.16.MT88.4 R16, [R67+0x10800] ;  /* 0x010800004310783b */ /* 0x000f620000004200 */
[----:B------:R-:W-:Y:S01]  /*7020*/  F2FP.BF16.F32.PACK_AB R118, R65, R66 ;  /* 0x000000424176723e */ /* 0x000fe200000010ff */
[----:B------:R-:W-:Y:S01]  /*7030*/  FFMA.FTZ R48, R248, UR4, -R151 ;  /* 0x00000004f8307c23 */ /* 0x000fe20008010897 */
[----:B------:R-:W1:Y:S01]  /*7040*/  MUFU.EX2 R63, R63 ;  /* 0x0000003f003f7308 */ /* 0x000e620000000800 */
        /* <DEDUP_REMOVED lines=8> */
[----:B------:R-:W-:Y:S01]  /*70d0*/  FFMA.FTZ R46, R40, UR4, -R145 ;  /* 0x00000004282e7c23 */ /* 0x000fe20008010891 */
[--C-:B------:R-:W-:Y:S01]  /*70e0*/  FFMA.FTZ R153, R174, UR4, -R151.reuse ;  /* 0x00000004ae997c23 */ /* 0x100fe20008010897 */
[----:B------:R-:W-:Y:S01]  /*70f0*/  LDSM.16.MT88.4 R40, [R45+0x11000] ;  /* 0x011000002d28783b */ /* 0x000fe20000004200 */
[----:B------:R-:W-:Y:S01]  /*7100*/  MUFU.EX2 R58, R58 ;  /* 0x0000003a003a7308 */ /* 0x000fe20000000800 */
[--C-:B------:R-:W-:Y:S01]  /*7110*/  FFMA.FTZ R174, R240, UR4, -R151.reuse ;  /* 0x00000004f0ae7c23 */ /* 0x100fe20008010897 */
[----:B-1----:R-:W-:Y:S01]  /*7120*/  F2FP.BF16.F32.PACK_AB R119, R63, R64 ;  /* 0x000000403f77723e */ /* 0x002fe200000010ff */
[----:B------:R-:W-:Y:S01]  /*7130*/  FFMA.FTZ R155, R172, UR4, -R151 ;  /* 0x00000004ac9b7c23 */ /* 0x000fe20008010897 */
[----:B------:R-:W-:Y:S01]  /*7140*/  MUFU.EX2 R57, R57 ;  /* 0x0000003900397308 */ /* 0x000fe20000000800 */
[--C-:B------:R-:W-:Y:S01]  /*7150*/  FFMA.FTZ R159, R178, UR4, -R145.reuse ;  /* 0x00000004b29f7c23 */ /* 0x100fe20008010891 */
        /* <DEDUP_REMOVED lines=14> */
[----:B------:R-:W1:Y:S01]  /*7240*/  MUFU.EX2 R55, R55 ;  /* 0x0000003700377308 */ /* 0x000e620000000800 */
[----:B------:R-:W-:Y:S01]  /*7250*/  FFMA.FTZ R230, R230, UR4, -R151 ;  /* 0x00000004e6e67c23 */ /* 0x000fe20008010897 */
[----:B------:R-:W-:Y:S01]  /*7260*/  FFMA.FTZ R226, R226, UR4, -R145 ;  /* 0x00000004e2e27c23 */ /* 0x000fe20008010891 */
[--C-:B------:R-:W-:Y:S01]  /*7270*/  FFMA.FTZ R169, R218, UR4, -R151.reuse ;  /* 0x00000004daa97c23 */ /* 0x100fe20008010897 */
[----:B------:R-:W-:Y:S01]  /*7280*/  MUFU.EX2 R54, R54 ;  /* 0x0000003600367308 */ /* 0x000fe20000000800 */
[C---:B------:R-:W-:Y:S01]  /*7290*/  HMMA.16816.F32.BF16 R68, R116.reuse, R72, RZ ;  /* 0x000000487444723c */ /* 0x040fe200000418ff */
        /* <DEDUP_REMOVED lines=18> */
[----:B------:R-:W1:Y:S01]  /*73c0*/  MUFU.EX2 R51, R51 ;  /* 0x0000003300337308 */ /* 0x000e620000000800 */
[----:B------:R-:W-:Y:S01]  /*73d0*/  ISETP.GT.AND P1, PT, R139, R206, PT ;  /* 0x000000ce8b00720c */ /* 0x000fe20003f24270 */
[----:B------:R-:W-:Y:S01]  /*73e0*/  FADD.FTZ R66, R66, R141 ;  /* 0x0000008d42427221 */ /* 0x000fe20000010000 */
[----:B------:R-:W-:Y:S01]  /*73f0*/  FADD.FTZ R64, R64, R137 ;  /* 0x0000008940407221 */ /* 0x000fe20000010000 */
[----:B------:R-:W-:Y:S01]  /*7400*/  MUFU.EX2 R47, R47 ;  /* 0x0000002f002f7308 */ /* 0x000fe20000000800 */
[C---:B------:R-:W-:Y:S01]  /*7410*/  HMMA.16816.F32.BF16 R76, R116.reuse, R80, RZ ;  /* 0x00000050744c723c */ /* 0x040fe200000418ff */
[----:B------:R-:W-:Y:S01]  /*7420*/  FADD.FTZ R65, R65, R66 ;  /* 0x0000004241417221 */ /* 0x000fe20000010000 */
[----:B------:R-:W-:Y:S01]  /*7430*/  FADD.FTZ R63, R63, R64 ;  /* 0x000000403f3f7221 */ /* 0x000fe20000010000 */
[----:B------:R-:W1:Y:S04]  /*7440*/  MUFU.EX2 R46, R46 ;  /* 0x0000002e002e7308 */ /* 0x000e680000000800 */
[----:B------:R-:W-:Y:S01]  /*7450*/  MUFU.EX2 R153, R153 ;  /* 0x0000009900997308 */ /* 0x000fe20000000800 */
[C---:B--2---:R-:W-:Y:S03]  /*7460*/  HMMA.16816.F32.BF16 R92, R116.reuse, R96, RZ ;  /* 0x00000060745c723c */ /* 0x044fe600000418ff */
[----:B------:R-:W2:Y:S04]  /*7470*/  MUFU.EX2 R174, R174 ;  /* 0x000000ae00ae7308 */ /* 0x000ea80000000800 */
[----:B------:R-:W-:Y:S01]  /*7480*/  MUFU.EX2 R172, R238 ;  /* 0x000000ee00ac7308 */ /* 0x000fe20000000800 */
[C---:B----4-:R-:W-:Y:S03]  /*7490*/  HMMA.16816.F32.BF16 R108, R116.reuse, R112, RZ ;  /* 0x00000070746c723c */ /* 0x050fe600000418ff */
[----:B------:R-:W-:Y:S04]  /*74a0*/  MUFU.EX2 R155, R155 ;  /* 0x0000009b009b7308 */ /* 0x000fe80000000800 */
[----:B------:R-:W-:Y:S01]  /*74b0*/  MUFU.EX2 R178, R236 ;  /* 0x000000ec00b27308 */ /* 0x000fe20000000800 */
[C---:B------:R-:W-:Y:S03]  /*74c0*/  HMMA.16816.F32.BF16 R72, R116.reuse, R74, RZ ;  /* 0x0000004a7448723c */ /* 0x040fe600000418ff */
[----:B------:R-:W4:Y:S04]  /*74d0*/  MUFU.EX2 R159, R159 ;  /* 0x0000009f009f7308 */ /* 0x000f280000000800 */
        /* <DEDUP_REMOVED lines=38> */
[----:B------:R-:W-:Y:S04]  /*7740*/  MUFU.EX2 R179, R179 ;  /* 0x000000b300b37308 */ /* 0x000fe80000000800 */
[----:B------:R-:W-:Y:S02]  /*7750*/  MUFU.EX2 R223, R223 ;  /* 0x000000df00df7308 */ /* 0x000fe40000000800 */
[C---:B------:R-:W-:Y:S08]  /*7760*/  HMMA.16816.F32.BF16 R68, R4.reuse, R36, R68 ;  /* 0x000000240444723c */ /* 0x040ff00000041844 */
[C---:B------:R-:W-:Y:S01]  /*7770*/  HMMA.16816.F32.BF16 R72, R4.reuse, R38, R72 ;  /* 0x000000260448723c */ /* 0x040fe20000041848 */
[----:B------:R-:W3:Y:S07]  /*7780*/  LDSM.16.MT88.4 R36, [R147+0xd000] ;  /* 0x00d000009324783b */ /* 0x000eee0000004200 */
[C---:B------:R-:W-:Y:S08]  /*7790*/  HMMA.16816.F32.BF16 R108, R4.reuse, R12, R108 ;  /* 0x0000000c046c723c */ /* 0x040ff0000004186c */
[C---:B------:R-:W-:Y:S01]  /*77a0*/  HMMA.16816.F32.BF16 R112, R4.reuse, R14, R112 ;  /* 0x0000000e0470723c */ /* 0x040fe20000041870 */
[----:B------:R-:W5:Y:S07]  /*77b0*/  LDSM.16.MT88.4 R12, [R67+0x11000] ;  /* 0x01100000430c783b */ /* 0x000f6e0000004200 */
[C---:B------:R-:W-:Y:S08]  /*77c0*/  HMMA.16816.F32.BF16 R92, R4.reuse, R16, R92 ;  /* 0x00000010045c723c */ /* 0x040ff0000004185c */
[C---:B-1----:R-:W-:Y:S08]  /*77d0*/  HMMA.16816.F32.BF16 R120, R4.reuse, R8, R120 ;  /* 0x000000080478723c */ /* 0x042ff00000041878 */
        /* <DEDUP_REMOVED lines=13> */
[----:B------:R-:W-:-:S02]  /*78b0*/  F2FP.BF16.F32.PACK_AB R4, R53, R54 ;  /* 0x000000363504723e */ /* 0x000fc400000010ff */
[----:B------:R-:W-:Y:S02]  /*78c0*/  F2FP.BF16.F32.PACK_AB R5, R51, R52 ;  /* 0x000000343305723e */ /* 0x000fe400000010ff */
[----:B------:R-:W-:Y:S02]  /*78d0*/  F2FP.BF16.F32.PACK_AB R6, R48, R49 ;  /* 0x000000313006723e */ /* 0x000fe400000010ff */
[----:B------:R-:W-:-:S07]  /*78e0*/  F2FP.BF16.F32.PACK_AB R7, R46, R47 ;  /* 0x0000002f2e07723e */ /* 0x000fce00000010ff */
        /* <DEDUP_REMOVED lines=42> */
[----:B------:R-:W-:Y:S07]  /*7b90*/  LDSM.16.MT88.4 R16, [R50+0xe000] ;  /* 0x00e000003210783b */ /* 0x000fee0000004200 */
[C---:B----4-:R-:W-:Y:S08]  /*7ba0*/  HMMA.16816.F32.BF16 R100, R4.reuse, R32, R100 ;  /* 0x000000200464723c */ /* 0x050ff00000041864 */
        /* <DEDUP_REMOVED lines=12> */
[----:B------:R-:W-:-:S02]  /*7c70*/  F2FP.BF16.F32.PACK_AB R5, R224, R165 ;  /* 0x000000a5e005723e */ /* 0x000fc400000010ff */
[----:B------:R-:W-:Y:S02]  /*7c80*/  F2FP.BF16.F32.PACK_AB R6, R163, R220 ;  /* 0x000000dca306723e */ /* 0x000fe400000010ff */
[----:B------:R-:W-:-:S07]  /*7c90*/  F2FP.BF16.F32.PACK_AB R7, R167, R222 ;  /* 0x000000dea707723e */ /* 0x000fce00000010ff */
[C---:B-----5:R-:W-:Y:S08]  /*7ca0*/  HMMA.16816.F32.BF16 R84, R4.reuse, R12, R84 ;  /* 0x0000000c0454723c */ /* 0x060ff00000041854 */
[C---:B------:R-:W-:Y:S01]  /*7cb0*/  HMMA.16816.F32.BF16 R88, R4.reuse, R14, R88 ;  /* 0x0000000e0458723c */ /* 0x040fe20000041858 */
[----:B------:R-:W3:Y:S07]  /*7cc0*/  LDSM.16.MT88.4 R12, [R45+0x12000] ;  /* 0x012000002d0c783b */ /* 0x000eee0000004200 */
[C---:B-1----:R-:W-:Y:S08]  /*7cd0*/  HMMA.16816.F32.BF16 R92, R4.reuse, R8, R92 ;  /* 0x00000008045c723c */ /* 0x042ff0000004185c */
[C---:B------:R-:W-:Y:S01]  /*7ce0*/  HMMA.16816.F32.BF16 R96, R4.reuse, R10, R96 ;  /* 0x0000000a0460723c */ /* 0x040fe20000041860 */
[----:B------:R-:W1:Y:S07]  /*7cf0*/  LDSM.16.MT88.4 R8, [R45+0xe800] ;  /* 0x00e800002d08783b */ /* 0x000e6e0000004200 */
[C---:B------:R-:W-:Y:S01]  /*7d00*/  HMMA.16816.F32.BF16 R108, R4.reuse, R40, R108 ;  /* 0x00000028046c723c */ /* 0x040fe2000004186c */
[--C-:B------:R-:W-:Y:S01]  /*7d10*/  FFMA.FTZ R40, R190, UR4, -R145.reuse ;  /* 0x00000004be287c23 */ /* 0x100fe20008010891 */
[----:B------:R-:W-:Y:S01]  /*7d20*/  FFMA.FTZ R41, R188, UR4, -R145 ;  /* 0x00000004bc297c23 */ /* 0x000fe20008010891 */
[----:B------:R-:W5:Y:S04]  /*7d30*/  MUFU.EX2 R190, R192 ;  /* 0x000000c000be7308 */ /* 0x000f680000000800 */
[----:B------:R-:W-:Y:S01]  /*7d40*/  MUFU.EX2 R40, R40 ;  /* 0x0000002800287308 */ /* 0x000fe20000000800 */
[C---:B--2---:R-:W-:Y:S03]  /*7d50*/  HMMA.16816.F32.BF16 R68, R4.reuse, R32, R68 ;  /* 0x000000200444723c */ /* 0x044fe60000041844 */
[----:B------:R-:W2:Y:S05]  /*7d60*/  MUFU.EX2 R41, R41 ;  /* 0x0000002900297308 */ /* 0x000eaa0000000800 */
[C---:B------:R-:W-:Y:S01]  /*7d70*/  HMMA.16816.F32.BF16 R72, R4.reuse, R34, R72 ;  /* 0x000000220448723c */ /* 0x040fe20000041848 */
[----:B------:R-:W-:Y:S07]  /*7d80*/  LDSM.16.MT88.4 R32, [R147+0x12800] ;  /* 0x012800009320783b */ /* 0x000fee0000004200 */
        /* <DEDUP_REMOVED lines=8> */
[----:B------:R-:W4:Y:S07]  /*7e10*/  LDSM.16.MT88.4 R16, [R67+0x12800] ;  /* 0x012800004310783b */ /* 0x000f2e0000004200 */
[----:B------:R-:W-:Y:S01]  /*7e20*/  HMMA.16816.F32.BF16 R112, R4, R42, R112 ;  /* 0x0000002a0470723c */ /* 0x000fe20000041870 */
[--C-:B------:R-:W-:Y:S01]  /*7e30*/  FFMA.FTZ R42, R170, UR4, -R151.reuse ;  /* 0x00000004aa2a7c23 */ /* 0x100fe20008010897 */
[--C-:B------:R-:W-:Y:S01]  /*7e40*/  FFMA.FTZ R43, R166, UR4, -R151.reuse ;  /* 0x00000004a62b7c23 */ /* 0x100fe20008010897 */
[----:B------:R-:W-:Y:S01]  /*7e50*/  FFMA.FTZ R166, R164, UR4, -R151 ;  /* 0x00000004a4a67c23 */ /* 0x000fe20008010897 */
[----:B------:R-:W-:-:S03]  /*7e60*/  FFMA.FTZ R164, R162, UR4, -R145 ;  /* 0x00000004a2a47c23 */ /* 0x000fc60008010891 */
[----:B------:R-:W4:Y:S01]  /*7e70*/  MUFU.EX2 R42, R42 ;  /* 0x0000002a002a7308 */ /* 0x000f220000000800 */
[C---:B---3--:R-:W-:Y:S03]  /*7e80*/  HMMA.16816.F32.BF16 R120, R4.reuse, R12, R120 ;  /* 0x0000000c0478723c */ /* 0x048fe60000041878 */
[----:B------:R-:W-:Y:S04]  /*7e90*/  MUFU.EX2 R43, R43 ;  /* 0x0000002b002b7308 */ /* 0x000fe80000000800 */
[----:B------:R-:W-:Y:S01]  /*7ea0*/  MUFU.EX2 R162, R166 ;  /* 0x000000a600a27308 */ /* 0x000fe20000000800 */
[----:B------:R-:W-:Y:S01]  /*7eb0*/  HMMA.16816.F32.BF16 R116, R4, R14, R116 ;  /* 0x0000000e0474723c */ /* 0x000fe20000041874 */
[----:B------:R-:W-:Y:S01]  /*7ec0*/  F2FP.BF16.F32.PACK_AB R4, R204, R169 ;  /* 0x000000a9cc04723e */ /* 0x000fe200000010ff */
[----:B------:R-:W3:Y:S01]  /*7ed0*/  LDSM.16.MT88.4 R12, [R50+0x12800] ;  /* 0x01280000320c783b */ /* 0x000ee20000004200 */
[----:B-----5:R-:W-:Y:S01]  /*7ee0*/  F2FP.BF16.F32.PACK_AB R5, R190, R173 ;  /* 0x000000adbe05723e */ /* 0x020fe200000010ff */
[----:B------:R-:W5:Y:S01]  /*7ef0*/  MUFU.EX2 R160, R164 ;  /* 0x000000a400a07308 */ /* 0x000f620000000800 */
[----:B------:R-:W-:-:S02]  /*7f00*/  F2FP.BF16.F32.PACK_AB R6, R194, R171 ;  /* 0x000000abc206723e */ /* 0x000fc400000010ff */
[----:B--2---:R-:W-:-:S07]  /*7f10*/  F2FP.BF16.F32.PACK_AB R7, R41, R40 ;  /* 0x000000282907723e */ /* 0x004fce00000010ff */
[C---:B-1----:R-:W-:Y:S08]  /*7f20*/  HMMA.16816.F32.BF16 R84, R4.reuse, R8, R84 ;  /* 0x000000080454723c */ /* 0x042ff00000041854 */
[C---:B------:R-:W-:Y:S01]  /*7f30*/  HMMA.16816.F32.BF16 R88, R4.reuse, R10, R88 ;  /* 0x0000000a0458723c */ /* 0x040fe20000041858 */
[----:B------:R-:W1:Y:S07]  /*7f40*/  LDSM.16.MT88.4 R8, [R45+0x12800] ;  /* 0x012800002d08783b */ /* 0x000e6e0000004200 */
[C---:B----4-:R-:W-:Y:S08]  /*7f50*/  HMMA.16816.F32.BF16 R76, R4.reuse, R20, R76 ;  /* 0x00000014044c723c */ /* 0x050ff0000004184c */
[C---:B------:R-:W-:Y:S01]  /*7f60*/  HMMA.16816.F32.BF16 R80, R4.reuse, R22, R80 ;  /* 0x000000160450723c */ /* 0x040fe20000041850 */
[----:B------:R-:W2:Y:S07]  /*7f70*/  LDSM.16.MT88.4 R20, [R50+0xf000] ;  /* 0x00f000003214783b */ /* 0x000eae0000004200 */
[C---:B------:R-:W-:Y:S08]  /*7f80*/  HMMA.16816.F32.BF16 R92, R4.reuse, R16, R92 ;  /* 0x00000010045c723c */ /* 0x040ff0000004185c */
[C---:B------:R-:W-:Y:S01]  /*7f90*/  HMMA.16816.F32.BF16 R96, R4.reuse, R18, R96 ;  /* 0x000000120460723c */ /* 0x040fe20000041860 */
[----:B------:R-:W-:Y:S07]  /*7fa0*/  LDSM.16.MT88.4 R16, [R45+0xf000] ;  /* 0x00f000002d10783b */ /* 0x000fee0000004200 */
[C---:B---3--:R-:W-:Y:S08]  /*7fb0*/  HMMA.16816.F32.BF16 R108, R4.reuse, R12, R108 ;  /* 0x0000000c046c723c */ /* 0x048ff0000004186c */
[C---:B-1----:R-:W-:Y:S08]  /*7fc0*/  HMMA.16816.F32.BF16 R120, R4.reuse, R8, R120 ;  /* 0x000000080478723c */ /* 0x042ff00000041878 */
[C---:B------:R-:W-:Y:S01]  /*7fd0*/  HMMA.16816.F32.BF16 R116, R4.reuse, R10, R116 ;  /* 0x0000000a0474723c */ /* 0x040fe20000041874 */
[----:B------:R-:W1:Y:S07]  /*7fe0*/  LDSM.16.MT88.4 R8, [R50+0x13000] ;  /* 0x013000003208783b */ /* 0x000e6e0000004200 */
        /* <DEDUP_REMOVED lines=10> */
[----:B------:R-:W-:Y:S01]  /*8090*/  F2FP.BF16.F32.PACK_AB R4, R175, R42 ;  /* 0x0000002aaf04723e */ /* 0x000fe200000010ff */
[----:B------:R-:W4:Y:S01]  /*80a0*/  LDSM.16.MT88.4 R36, [R147+0xf000] ;  /* 0x00f000009324783b */ /* 0x000f220000004200 */
[----:B-----5:R-:W-:-:S02]  /*80b0*/  F2FP.BF16.F32.PACK_AB R5, R177, R160 ;  /* 0x000000a0b105723e */ /* 0x020fc400000010ff */
[----:B------:R-:W-:Y:S02]  /*80c0*/  F2FP.BF16.F32.PACK_AB R6, R162, R43 ;  /* 0x0000002ba206723e */ /* 0x000fe400000010ff */
[----:B------:R-:W-:-:S07]  /*80d0*/  F2FP.BF16.F32.PACK_AB R7, R179, R156 ;  /* 0x0000009cb307723e */ /* 0x000fce00000010ff */
        /* <DEDUP_REMOVED lines=30> */
[----:B------:R-:W1:Y:S05]  /*82c0*/  MUFU.EX2 R31, R31 ;  /* 0x0000001f001f7308 */ /* 0x000e6a0000000800 */
[C---:B------:R-:W-:Y:S08]  /*82d0*/  HMMA.16816.F32.BF16 R72, R4.reuse, R38, R72 ;  /* 0x000000260448723c */ /* 0x040ff00000041848 */
[----:B--2---:R-:W-:Y:S01]  /*82e0*/  HMMA.16816.F32.BF16 R120, R4, R20, R120 ;  /* 0x000000140478723c */ /* 0x004fe20000041878 */
        /* <DEDUP_REMOVED lines=23> */
[----:B-----5:R-:W-:Y:S02]  /*8460*/  HMMA.16816.F32.BF16 R68, R4, R16, R68 ;  /* 0x000000100444723c */ /* 0x020fe40000041844 */
[----:B------:R-:W-:Y:S01]  /*8470*/  FADD.FTZ R186, R186, R157 ;  /* 0x0000009dbaba7221 */ /* 0x000fe20000010000 */
[----:B------:R-:W-:-:S03]  /*8480*/  FADD.FTZ R212, R212, R155 ;  /* 0x0000009bd4d47221 */ /* 0x000fc60000010000 */
[----:B------:R-:W-:Y:S01]  /*8490*/  FADD.FTZ R21, R165, R186 ;  /* 0x000000baa5157221 */ /* 0x000fe20000010000 */
[----:B------:R-:W-:Y:S01]  /*84a0*/  FADD.FTZ R161, R161, R212 ;  /* 0x000000d4a1a17221 */ /* 0x000fe20000010000 */
[----:B------:R-:W-:Y:S01]  /*84b0*/  HMMA.16816.F32.BF16 R72, R4, R18, R72 ;  /* 0x000000120448723c */ /* 0x000fe20000041848 */
[----:B------:R-:W2:Y:S01]  /*84c0*/  LDSM.16.MT88.4 R16, [R67+0x13800] ;  /* 0x013800004310783b */ /* 0x000ea20000004200 */
[----:B------:R-:W-:-:S04]  /*84d0*/  FADD.FTZ R21, R224, R21 ;  /* 0x00000015e0157221 */ /* 0x000fc80000010000 */
[----:B------:R-:W-:Y:S02]  /*84e0*/  FADD.FTZ R20, R222, R21 ;  /* 0x00000015de147221 */ /* 0x000fe40000010000 */
[----:B---3--:R-:W-:Y:S02]  /*84f0*/  HMMA.16816.F32.BF16 R100, R4, R12, R100 ;  /* 0x0000000c0464723c */ /* 0x008fe40000041864 */
[----:B------:R-:W-:-:S06]  /*8500*/  FADD.FTZ R20, R167, R20 ;  /* 0x00000014a7147221 */ /* 0x000fcc0000010000 */
        /* <DEDUP_REMOVED lines=106> */
.L_x_3050:
[----:B------:R-:W-:Y:S01]  /*8bb0*/  UMOV UR6, URZ ;  /* 0x000000ff00067c82 */ /* 0x000fe20008000000 */
[----:B------:R-:W-:Y:S01]  /*8bc0*/  IMAD.SHL.U32 R4, R24, 0x80, RZ ;  /* 0x0000008018047824 */ /* 0x000fe200078e00ff */
[----:B------:R-:W-:-:S05]  /*8bd0*/  IADD3 R5, P1, PT, RZ, -UR6, RZ ;  /* 0x80000006ff057c10 */ /* 0x000fca000ff3e0ff */
[----:B------:R-:W-:-:S05]  /*8be0*/  IMAD.X R4, RZ, RZ, ~R4, P1 ;  /* 0x000000ffff047224 */ /* 0x000fca00008e0e04 */
[----:B------:R-:W-:-:S04]  /*8bf0*/  SHF.R.S64 R5, R5, 0x1f, R4 ;  /* 0x0000001f05057819 */ /* 0x000fc80000001004 */
[----:B------:R-:W-:-:S04]  /*8c00*/  IADD3 R210, P1, PT, R5, R210, RZ ;  /* 0x000000d205d27210 */ /* 0x000fc80007f3e0ff */
[----:B------:R-:W-:-:S09]  /*8c10*/  LEA.HI.X.SX32 R211, R4, R211, 0x1, P1 ;  /* 0x000000d304d37211 */ /* 0x000fd200008f0eff */
.L_x_3051:
        /* <DEDUP_REMOVED lines=133> */
[C---:B---3--:R-:W-:Y:S03]  /*9470*/  HMMA.16816.F32.BF16 R60, R168.reuse, R56, RZ ;  /* 0x00000038a83c723c */ /* 0x048fe600000418ff */
[----:B------:R-:W-:Y:S04]  /*9480*/  LDSM.16.M88.4 R164, [R188+0x7000] ;  /* 0x00700000bca4783b */ /* 0x000fe80000000200 */
[----:B------:R-:W-:Y:S01]  /*9490*/  LDSM.16.M88.4 R160, [R188+0x7800] ;  /* 0x00780000bca0783b */ /* 0x000fe20000000200 */
[C---:B----4-:R-:W-:Y:S03]  /*94a0*/  HMMA.16816.F32.BF16 R52, R168.reuse, R48, RZ ;  /* 0x00000030a834723c */ /* 0x050fe600000418ff */
        /* <DEDUP_REMOVED lines=17> */
[----:B------:R-:W3:Y:S07]  /*95c0*/  LDSM.16.M88.4 R4, [R188+0x6000] ;  /* 0x00600000bc04783b */ /* 0x000eee0000000200 */
[C---:B--2---:R-:W-:Y:S08]  /*95d0*/  HMMA.16816.F32.BF16 R60, R156.reuse, R144, R60 ;  /* 0x000000909c3c723c */ /* 0x044ff0000004183c */
[C---:B------:R-:W-:Y:S01]  /*95e0*/  HMMA.16816.F32.BF16 R56, R156.reuse, R146, R56 ;  /* 0x000000929c38723c */ /* 0x040fe20000041838 */
[----:B------:R-:W-:Y:S07]  /*95f0*/  LDSM.16.M88.4 R144, [R189] ;  /* 0x00000000bd90783b */ /* 0x000fee0000000200 */
        /* <DEDUP_REMOVED lines=9> */
[----:B------:R-:W-:Y:S08]  /*9690*/  HMMA.16816.F32.BF16 R28, R156, R172, R28 ;  /* 0x000000ac9c1c723c */ /* 0x000ff0000004181c */
[C---:B--2---:R-:W-:Y:S08]  /*96a0*/  HMMA.16816.F32.BF16 R60, R144.reuse, R140, R60 ;  /* 0x0000008c903c723c */ /* 0x044ff0000004183c */
[C---:B------:R-:W-:Y:S01]  /*96b0*/  HMMA.16816.F32.BF16 R56, R144.reuse, R142, R56 ;  /* 0x0000008e9038723c */ /* 0x040fe20000041838 */
[----:B------:R-:W2:Y:S07]  /*96c0*/  LDSM.16.M88.4 R140, [R187+0x6800] ;  /* 0x00680000bb8c783b */ /* 0x000eae0000000200 */
[C---:B-1----:R-:W-:Y:S08]  /*96d0*/  HMMA.16816.F32.BF16 R52, R144.reuse, R8, R52 ;  /* 0x000000089034723c */ /* 0x042ff00000041834 */
[C---:B------:R-:W-:Y:S01]  /*96e0*/  HMMA.16816.F32.BF16 R48, R144.reuse, R10, R48 ;  /* 0x0000000a9030723c */ /* 0x040fe20000041830 */
[----:B------:R-:W-:Y:S07]  /*96f0*/  LDSM.16.M88.4 R8, [R190] ;  /* 0x00000000be08783b */ /* 0x000fee0000000200 */
[C---:B---3--:R-:W-:Y:S08]  /*9700*/  HMMA.16816.F32.BF16 R44, R144.reuse, R4, R44 ;  /* 0x00000004902c723c */ /* 0x048ff0000004182c */
[----:B------:R-:W-:Y:S01]  /*9710*/  HMMA.16816.F32.BF16 R40, R144, R6, R40 ;  /* 0x000000069028723c */ /* 0x000fe20000041828 */
[----:B------:R-:W1:Y:S07]  /*9720*/  LDSM.16.M88.4 R4, [R186+0x4000] ;  /* 0x00400000ba04783b */ /* 0x000e6e0000000200 */
[----:B------:R-:W-:Y:S01]  /*9730*/  HMMA.16816.F32.BF16 R24, R156, R174, R24 ;  /* 0x000000ae9c18723c */ /* 0x000fe20000041818 */
[----:B------:R-:W-:Y:S07]  /*9740*/  LDSM.16.M88.4 R172, [R177+0x2000] ;  /* 0x00200000b1ac783b */ /* 0x000fee0000000200 */
[C---:B------:R-:W-:Y:S08]  /*9750*/  HMMA.16816.F32.BF16 R136, R144.reuse, R148, R136 ;  /* 0x000000949088723c */ /* 0x040ff00000041888 */
[C---:B------:R-:W-:Y:S01]  /*9760*/  HMMA.16816.F32.BF16 R64, R144.reuse, R150, R64 ;  /* 0x000000969040723c */ /* 0x040fe20000041840 */
[----:B------:R-:W3:Y:S07]  /*9770*/  LDSM.16.M88.4 R148, [R187+0x7000] ;  /* 0x00700000bb94783b */ /* 0x000eee0000000200 */
[C---:B--2---:R-:W-:Y:S08]  /*9780*/  HMMA.16816.F32.BF16 R28, R144.reuse, R140, R28 ;  /* 0x0000008c901c723c */ /* 0x044ff0000004181c */
[----:B------:R-:W-:Y:S01]  /*9790*/  HMMA.16816.F32.BF16 R24, R144, R142, R24 ;  /* 0x0000008e9018723c */ /* 0x000fe20000041818 */
[----:B------:R-:W2:Y:S07]  /*97a0*/  LDSM.16.M88.4 R140, [R186+0x5000] ;  /* 0x00500000ba8c783b */ /* 0x000eae0000000200 */
[C---:B------:R-:W-:Y:S08]  /*97b0*/  HMMA.16816.F32.BF16 R20, R156.reuse, R164, R20 ;  /* 0x000000a49c14723c */ /* 0x040ff00000041814 */
[C---:B------:R-:W-:Y:S01]  /*97c0*/  HMMA.16816.F32.BF16 R16, R156.reuse, R166, R16 ;  /* 0x000000a69c10723c */ /* 0x040fe20000041810 */
[----:B------:R-:W-:Y:S07]  /*97d0*/  LDSM.16.M88.4 R164, [R176+UR5+0xb000] ;  /* 0x00b00005b0a4783b */ /* 0x000fee0008000200 */
[C---:B------:R-:W-:Y:S08]  /*97e0*/  HMMA.16816.F32.BF16 R12, R156.reuse, R160, R12 ;  /* 0x000000a09c0c723c */ /* 0x040ff0000004180c */
[----:B------:R-:W-:Y:S01]  /*97f0*/  HMMA.16816.F32.BF16 R168, R156, R162, R168 ;  /* 0x000000a29ca8723c */ /* 0x000fe200000418a8 */
[----:B------:R-:W4:Y:S04]  /*9800*/  LDSM.16.M88.4 R156, [R187+0x7800] ;  /* 0x00780000bb9c783b */ /* 0x000f280000000200 */
[----:B------:R-:W-:Y:S03]  /*9810*/  LDSM.16.M88.4 R160, [R186+0x7800] ;  /* 0x00780000baa0783b */ /* 0x000fe60000000200 */
[C---:B-1----:R-:W-:Y:S08]  /*9820*/  HMMA.16816.F32.BF16 R136, R8.reuse, R4, R136 ;  /* 0x000000040888723c */ /* 0x042ff00000041888 */
[----:B------:R-:W-:Y:S01]  /*9830*/  HMMA.16816.F32.BF16 R64, R8, R6, R64 ;  /* 0x000000060840723c */ /* 0x000fe20000041840 */
[----:B------:R-:W1:Y:S07]  /*9840*/  LDSM.16.M88.4 R4, [R186+0x6800] ;  /* 0x00680000ba04783b */ /* 0x000e6e0000000200 */
[C---:B---3--:R-:W-:Y:S08]  /*9850*/  HMMA.16816.F32.BF16 R20, R144.reuse, R148, R20 ;  /* 0x000000949014723c */ /* 0x048ff00000041814 */
[----:B------:R-:W-:Y:S01]  /*9860*/  HMMA.16816.F32.BF16 R16, R144, R150, R16 ;  /* 0x000000969010723c */ /* 0x000fe20000041810 */
[----:B------:R-:W3:Y:S07]  /*9870*/  LDSM.16.M88.4 R148, [R186+0x5800] ;  /* 0x00580000ba94783b */ /* 0x000eee0000000200 */
[C---:B--2---:R-:W-:Y:S08]  /*9880*/  HMMA.16816.F32.BF16 R52, R8.reuse, R140, R52 ;  /* 0x0000008c0834723c */ /* 0x044ff00000041834 */
[----:B------:R-:W-:Y:S01]  /*9890*/  HMMA.16816.F32.BF16 R48, R8, R142, R48 ;  /* 0x0000008e0830723c */ /* 0x000fe20000041830 */
[----:B------:R-:W2:Y:S07]  /*98a0*/  LDSM.16.M88.4 R140, [R186+0x7000] ;  /* 0x00700000ba8c783b */ /* 0x000eae0000000200 */
[C---:B------:R-:W-:Y:S08]  /*98b0*/  HMMA.16816.F32.BF16 R36, R144.reuse, R152, R36 ;  /* 0x000000989024723c */ /* 0x040ff00000041824 */
[C---:B------:R-:W-:Y:S01]  /*98c0*/  HMMA.16816.F32.BF16 R32, R144.reuse, R154, R32 ;  /* 0x0000009a9020723c */ /* 0x040fe20000041820 */
[----:B------:R-:W5:Y:S07]  /*98d0*/  LDSM.16.M88.4 R152, [R186+0x4800] ;  /* 0x00480000ba98783b */ /* 0x000f6e0000000200 */
[C---:B----4-:R-:W-:Y:S08]  /*98e0*/  HMMA.16816.F32.BF16 R12, R144.reuse, R156, R12 ;  /* 0x0000009c900c723c */ /* 0x050ff0000004180c */
[----:B------:R-:W-:Y:S01]  /*98f0*/  HMMA.16816.F32.BF16 R168, R144, R158, R168 ;  /* 0x0000009e90a8723c */ /* 0x000fe200000418a8 */
[----:B------:R-:W4:Y:S04]  /*9900*/  LDSM.16.M88.4 R144, [R186+0x6000] ;  /* 0x00600000ba90783b */ /* 0x000f280000000200 */
[----:B------:R-:W-:Y:S03]  /*9910*/  LDSM.16.M88.4 R156, [R179+0x2000] ;  /* 0x00200000b39c783b */ /* 0x000fe60000000200 */
[C---:B-1----:R-:W-:Y:S08]  /*9920*/  HMMA.16816.F32.BF16 R28, R8.reuse, R4, R28 ;  /* 0x00000004081c723c */ /* 0x042ff0000004181c */
[C---:B------:R-:W-:Y:S01]  /*9930*/  HMMA.16816.F32.BF16 R24, R8.reuse, R6, R24 ;  /* 0x000000060818723c */ /* 0x040fe20000041818 */
[----:B------:R-:W1:Y:S07]  /*9940*/  LDSM.16.M88.4 R4, [R176+UR5+0x9000] ;  /* 0x00900005b004783b */ /* 0x000e6e0008000200 */
[C---:B---3--:R-:W-:Y:S08]  /*9950*/  HMMA.16816.F32.BF16 R44, R8.reuse, R148, R44 ;  /* 0x00000094082c723c */ /* 0x048ff0000004182c */
[C---:B------:R-:W-:Y:S01]  /*9960*/  HMMA.16816.F32.BF16 R40, R8.reuse, R150, R40 ;  /* 0x000000960828723c */ /* 0x040fe20000041828 */
[----:B------:R-:W3:Y:S07]  /*9970*/  LDSM.16.M88.4 R148, [R176+UR5+0x8800] ;  /* 0x00880005b094783b */ /* 0x000eee0008000200 */
[C---:B--2---:R-:W-:Y:S08]  /*9980*/  HMMA.16816.F32.BF16 R20, R8.reuse, R140, R20 ;  /* 0x0000008c0814723c */ /* 0x044ff00000041814 */
[C---:B------:R-:W-:Y:S01]  /*9990*/  HMMA.16816.F32.BF16 R16, R8.reuse, R142, R16 ;  /* 0x0000008e0810723c */ /* 0x040fe20000041810 */
[----:B------:R-:W2:Y:S07]  /*99a0*/  LDSM.16.M88.4 R140, [R176+UR5+0xa000] ;  /* 0x00a00005b08c783b */ /* 0x000eae0008000200 */
[C---:B-----5:R-:W-:Y:S08]  /*99b0*/  HMMA.16816.F32.BF16 R60, R8.reuse, R152, R60 ;  /* 0x00000098083c723c */ /* 0x060ff0000004183c */
[C---:B------:R-:W-:Y:S01]  /*99c0*/  HMMA.16816.F32.BF16 R56, R8.reuse, R154, R56 ;  /* 0x0000009a0838723c */ /* 0x040fe20000041838 */
[----:B------:R-:W-:Y:S07]  /*99d0*/  LDSM.16.M88.4 R152, [R176+UR5+0x8000] ;  /* 0x00800005b098783b */ /* 0x000fee0008000200 */
[C---:B----4-:R-:W-:Y:S08]  /*99e0*/  HMMA.16816.F32.BF16 R36, R8.reuse, R144, R36 ;  /* 0x000000900824723c */ /* 0x050ff00000041824 */
[C---:B------:R-:W-:Y:S01]  /*99f0*/  HMMA.16816.F32.BF16 R32, R8.reuse, R146, R32 ;  /* 0x000000920820723c */ /* 0x040fe20000041820 */
[----:B------:R-:W-:Y:S07]  /*9a00*/  LDSM.16.M88.4 R144, [R176+UR5+0x9800] ;  /* 0x00980005b090783b */ /* 0x000fee0008000200 */
[C---:B------:R-:W-:Y:S08]  /*9a10*/  HMMA.16816.F32.BF16 R12, R8.reuse, R160, R12 ;  /* 0x000000a0080c723c */ /* 0x040ff0000004180c */
[----:B------:R-:W-:Y:S01]  /*9a20*/  HMMA.16816.F32.BF16 R168, R8, R162, R168 ;  /* 0x000000a208a8723c */ /* 0x000fe200000418a8 */
[----:B------:R-:W4:Y:S04]  /*9a30*/  LDSM.16.M88.4 R8, [R176+UR5+0xa800] ;  /* 0x00a80005b008783b */ /* 0x000f280008000200 */
[----:B------:R-:W-:Y:S03]  /*9a40*/  LDSM.16.M88.4 R160, [R176+UR5+0xb800] ;  /* 0x00b80005b0a0783b */ /* 0x000fe60008000200 */
[C---:B-1----:R-:W-:Y:S01]  /*9a50*/  HMMA.16816.F32.BF16 R52, R156.reuse, R4, R52 ;  /* 0x000000049c34723c */ /* 0x042fe20000041834 */
[----:B------:R-:W-:Y:S07]  /*9a60*/  LDSM.16.M88.4 R176, [R188+0xb800] ;  /* 0x00b80000bcb0783b */ /* 0x000fee0000000200 */
[C---:B------:R-:W-:Y:S01]  /*9a70*/  HMMA.16816.F32.BF16 R48, R156.reuse, R6, R48 ;  /* 0x000000069c30723c */ /* 0x040fe20000041830 */
[----:B------:R-:W1:Y:S07]  /*9a80*/  LDSM.16.M88.4 R4, [R188+0x9000] ;  /* 0x00900000bc04783b */ /* 0x000e6e0000000200 */
[C---:B---3--:R-:W-:Y:S08]  /*9a90*/  HMMA.16816.F32.BF16 R60, R156.reuse, R148, R60 ;  /* 0x000000949c3c723c */ /* 0x048ff0000004183c */
[C---:B------:R-:W-:Y:S01]  /*9aa0*/  HMMA.16816.F32.BF16 R56, R156.reuse, R150, R56 ;  /* 0x000000969c38723c */ /* 0x040fe20000041838 */
[----:B------:R-:W3:Y:S07]  /*9ab0*/  LDSM.16.M88.4 R148, [R188+0x8800] ;  /* 0x00880000bc94783b */ /* 0x000eee0000000200 */
[C---:B--2---:R-:W-:Y:S08]  /*9ac0*/  HMMA.16816.F32.BF16 R36, R156.reuse, R140, R36 ;  /* 0x0000008c9c24723c */ /* 0x044ff00000041824 */
[C---:B------:R-:W-:Y:S01]  /*9ad0*/  HMMA.16816.F32.BF16 R32, R156.reuse, R142, R32 ;  /* 0x0000008e9c20723c */ /* 0x040fe20000041820 */
[----:B------:R-:W2:Y:S07]  /*9ae0*/  LDSM.16.M88.4 R140, [R188+0xa000] ;  /* 0x00a00000bc8c783b */ /* 0x000eae0000000200 */
[C---:B----4-:R-:W-:Y:S08]  /*9af0*/  HMMA.16816.F32.BF16 R28, R156.reuse, R8, R28 ;  /* 0x000000089c1c723c */ /* 0x050ff0000004181c */
[----:B------:R-:W-:Y:S01]  /*9b00*/  HMMA.16816.F32.BF16 R24, R156, R10, R24 ;  /* 0x0000000a9c18723c */ /* 0x000fe20000041818 */
[----:B------:R-:W4:Y:S07]  /*9b10*/  LDSM.16.M88.4 R8, [R188+0xa800] ;  /* 0x00a80000bc08783b */ /* 0x000f2e0000000200 */
        /* <DEDUP_REMOVED lines=14> */
[----:B------:R-:W5:Y:S04]  /*9c00*/  LDSM.16.M88.4 R156, [R187+0x8800] ;  /* 0x00880000bb9c783b */ /* 0x000f680000000200 */
[----:B------:R-:W5:Y:S03]  /*9c10*/  LDSM.16.M88.4 R160, [R187+0x8000] ;  /* 0x00800000bba0783b */ /* 0x000f660000000200 */
[C---:B---3--:R-:W-:Y:S08]  /*9c20*/  HMMA.16816.F32.BF16 R60, R172.reuse, R148, R60 ;  /* 0x00000094ac3c723c */ /* 0x048ff0000004183c */
[C---:B------:R-:W-:Y:S01]  /*9c30*/  HMMA.16816.F32.BF16 R56, R172.reuse, R150, R56 ;  /* 0x00000096ac38723c */ /* 0x040fe20000041838 */
[----:B------:R-:W3:Y:S07]  /*9c40*/  LDSM.16.M88.4 R148, [R187+0x9800] ;  /* 0x00980000bb94783b */ /* 0x000eee0000000200 */
[C---:B--2---:R-:W-:Y:S08]  /*9c50*/  HMMA.16816.F32.BF16 R36, R172.reuse, R140, R36 ;  /* 0x0000008cac24723c */ /* 0x044ff00000041824 */
[C---:B------:R-:W-:Y:S01]  /*9c60*/  HMMA.16816.F32.BF16 R32, R172.reuse, R142, R32 ;  /* 0x0000008eac20723c */ /* 0x040fe20000041820 */
[----:B------:R-:W2:Y:S07]  /*9c70*/  LDSM.16.M88.4 R140, [R187+0xb800] ;  /* 0x00b80000bb8c783b */ /* 0x000eae0000000200 */
[C---:B----4-:R-:W-:Y:S08]  /*9c80*/  HMMA.16816.F32.BF16 R28, R172.reuse, R8, R28 ;  /* 0x00000008ac1c723c */ /* 0x050ff0000004181c */
[C---:B------:R-:W-:Y:S01]  /*9c90*/  HMMA.16816.F32.BF16 R24, R172.reuse, R10, R24 ;  /* 0x0000000aac18723c */ /* 0x040fe20000041818 */
[----:B------:R-:W-:Y:S07]  /*9ca0*/  LDSM.16.M88.4 R8, [R190+0x2000] ;  /* 0x00200000be08783b */ /* 0x000fee0000000200 */
[C---:B-1----:R-:W-:Y:S08]  /*9cb0*/  HMMA.16816.F32.BF16 R20, R172.reuse, R4, R20 ;  /* 0x00000004ac14723c */ /* 0x042ff00000041814 */
[C---:B------:R-:W-:Y:S01]  /*9cc0*/  HMMA.16816.F32.BF16 R16, R172.reuse, R6, R16 ;  /* 0x00000006ac10723c */ /* 0x040fe20000041810 */
[----:B------:R-:W1:Y:S07]  /*9cd0*/  LDSM.16.M88.4 R4, [R186+0x8000] ;  /* 0x00800000ba04783b */ /* 0x000e6e0000000200 */
[C---:B-----5:R-:W-:Y:S08]  /*9ce0*/  HMMA.16816.F32.BF16 R136, R172.reuse, R152, R136 ;  /* 0x00000098ac88723c */ /* 0x060ff00000041888 */
[C---:B------:R-:W-:Y:S08]  /*9cf0*/  HMMA.16816.F32.BF16 R44, R172.reuse, R144, R44 ;  /* 0x00000090ac2c723c */ /* 0x040ff0000004182c */
[C---:B------:R-:W-:Y:S01]  /*9d00*/  HMMA.16816.F32.BF16 R40, R172.reuse, R146, R40 ;  /* 0x00000092ac28723c */ /* 0x040fe20000041828 */
[----:B------:R-:W4:Y:S07]  /*9d10*/  LDSM.16.M88.4 R144, [R187+0xa000] ;  /* 0x00a00000bb90783b */ /* 0x000f2e0000000200 */
[----:B------:R-:W-:Y:S08]  /*9d20*/  HMMA.16816.F32.BF16 R168, R172, R178, R168 ;  /* 0x000000b2aca8723c */ /* 0x000ff000000418a8 */
[C---:B------:R-:W-:Y:S08]  /*9d30*/  HMMA.16816.F32.BF16 R60, R164.reuse, R156, R60 ;  /* 0x0000009ca43c723c */ /* 0x040ff0000004183c */
[----:B------:R-:W-:Y:S01]  /*9d40*/  HMMA.16816.F32.BF16 R56, R164, R158, R56 ;  /* 0x0000009ea438723c */ /* 0x000fe20000041838 */
[----:B------:R-:W5:Y:S07]  /*9d50*/  LDSM.16.M88.4 R156, [R186+0xb800] ;  /* 0x00b80000ba9c783b */ /* 0x000f6e0000000200 */
[----:B------:R-:W-:Y:S01]  /*9d60*/  HMMA.16816.F32.BF16 R64, R172, R154, R64 ;  /* 0x0000009aac40723c */ /* 0x000fe20000041840 */
[----:B------:R-:W5:Y:S07]  /*9d70*/  LDSM.16.M88.4 R152, [R187+0x9000] ;  /* 0x00900000bb98783b */ /* 0x000f6e0000000200 */
[C---:B------:R-:W-:Y:S08]  /*9d80*/  HMMA.16816.F32.BF16 R136, R164.reuse, R160, R136 ;  /* 0x000000a0a488723c */ /* 0x040ff00000041888 */
[C---:B---3--:R-:W-:Y:S08]  /*9d90*/  HMMA.16816.F32.BF16 R44, R164.reuse, R148, R44 ;  /* 0x00000094a42c723c */ /* 0x048ff0000004182c */
[C---:B------:R-:W-:Y:S01]  /*9da0*/  HMMA.16816.F32.BF16 R40, R164.reuse, R150, R40 ;  /* 0x00000096a428723c */ /* 0x040fe20000041828 */
[----:B------:R-:W3:Y:S07]  /*9db0*/  LDSM.16.M88.4 R148, [R186+0x8800] ;  /* 0x00880000ba94783b */ /* 0x000eee0000000200 */
[----:B--2---:R-:W-:Y:S01]  /*9dc0*/  HMMA.16816.F32.BF16 R168, R164, R142, R168 ;  /* 0x0000008ea4a8723c */ /* 0x004fe200000418a8 */
[----:B------:R-:W-:-:S05]  /*9dd0*/  IMAD.SHL.U32 R142, R202, 0x2, RZ ;  /* 0x00000002ca8e7824 */ /* 0x000fca00078e00ff */
[----:B------:R-:W-:Y:S02]  /*9de0*/  LOP3.LUT R142, R142, 0x6, RZ, 0xc0, !PT ;  /* 0x000000068e8e7812 */ /* 0x000fe400078ec0ff */
[----:B------:R-:W-:Y:S01]  /*9df0*/  HMMA.16816.F32.BF16 R64, R164, R162, R64 ;  /* 0x000000a2a440723c */ /* 0x000fe20000041840 */
[----:B------:R-:W-:Y:S07]  /*9e00*/  LDSM.16.M88.4 R160, [R187+0xa800] ;  /* 0x00a80000bba0783b */ /* 0x000fee0000000200 */
[----:B-1----:R-:W-:Y:S08]  /*9e10*/  HMMA.16816.F32.BF16 R136, R8, R4, R136 ;  /* 0x000000040888723c */ /* 0x002ff00000041888 */
[----:B----4-:R-:W-:Y:S01]  /*9e20*/  HMMA.16816.F32.BF16 R36, R164, R144, R36 ;  /* 0x00000090a424723c */ /* 0x010fe20000041824 */
[----:B------:R-:W-:-:S04]  /*9e30*/  IMAD R145, R183, 0x80, R142 ;  /* 0x00000080b7917824 */ /* 0x000fc800078e028e */
[----:B------:R-:W-:-:S03]  /*9e40*/  VIADD R5, R145, 0xffffff00 ;  /* 0xffffff0091057836 */ /* 0x000fc60000000000 */
[C---:B-----5:R-:W-:Y:S02]  /*9e50*/  HMMA.16816.F32.BF16 R168, R8.reuse, R158, R168 ;  /* 0x0000009e08a8723c */ /* 0x060fe400000418a8 */
[----:B------:R-:W-:Y:S02]  /*9e60*/  I2FP.F32.S32 R4, R5 ;  /* 0x0000000500047245 */ /* 0x000fe40000201400 */
[C---:B------:R-:W-:Y:S02]  /*9e70*/  ISETP.GE.AND P4, PT, R5.reuse, R180, PT ;  /* 0x000000b40500720c */ /* 0x040fe40003f86270 */
[----:B------:R-:W-:Y:S01]  /*9e80*/  ISETP.GE.AND P1, PT, R5, R2, PT ;  /* 0x000000020500720c */ /* 0x000fe20003f26270 */
[CC--:B------:R-:W-:Y:S01]  /*9e90*/  FFMA.FTZ R136, R3.reuse, R4.reuse, R136 ;  /* 0x0000000403887223 */ /* 0x0c0fe20000010088 */
[----:B------:R-:W-:Y:S01]  /*9ea0*/  HMMA.16816.F32.BF16 R64, R8, R6, R64 ;  /* 0x000000060840723c */ /* 0x000fe20000041840 */
[----:B------:R-:W-:Y:S02]  /*9eb0*/  FFMA.FTZ R138, R3, R4, R138 ;  /* 0x00000004038a7223 */ /* 0x000fe4000001008a */
[----:B------:R-:W1:Y:S05]  /*9ec0*/  LDSM.16.M88.4 R4, [R186+0x9000] ;  /* 0x00900000ba04783b */ /* 0x000e6a0000000200 */
[----:B------:R-:W-:Y:S01]  /*9ed0*/  HMMA.16816.F32.BF16 R32, R164, R146, R32 ;  /* 0x00000092a420723c */ /* 0x000fe20000041820 */
[----:B------:R-:W-:Y:S01]  /*9ee0*/  VIADD R147, R145, 0xffffff78 ;  /* 0xffffff7891937836 */ /* 0x000fe20000000000 */
[----:B------:R-:W-:-:S04]  /*9ef0*/  FSEL R146, R136, -INF , !P4 ;  /* 0xff80000088927808 */ /* 0x000fc80006000000 */
[C---:B------:R-:W-:Y:S02]  /*9f00*/  ISETP.GE.AND P5, PT, R147.reuse, R180, PT ;  /* 0x000000b49300720c */ /* 0x040fe40003fa6270 */
[----:B------:R-:W-:Y:S01]  /*9f10*/  HMMA.16816.F32.BF16 R52, R164, R152, R52 ;  /* 0x00000098a434723c */ /* 0x000fe20000041834 */
[----:B------:R-:W-:Y:S01]  /*9f20*/  ISETP.GE.AND P4, PT, R147, R2, PT ;  /* 0x000000029300720c */ /* 0x000fe20003f86270 */
[----:B------:R-:W-:Y:S01]  /*9f30*/  VIADD R153, R145, 0xffffff08 ;  /* 0xffffff0891997836 */ /* 0x000fe20000000000 */
[----:B------:R-:W-:-:S04]  /*9f40*/  I2FP.F32.S32 R147, R147 ;  /* 0x0000009300937245 */ /* 0x000fc80000201400 */
[----:B------:R-:W-:Y:S01]  /*9f50*/  I2FP.F32.S32 R136, R153 ;  /* 0x0000009900887245 */ /* 0x000fe20000201400 */
[----:B------:R-:W-:Y:S01]  /*9f60*/  HMMA.16816.F32.BF16 R48, R164, R154, R48 ;  /* 0x0000009aa430723c */ /* 0x000fe20000041830 */
[----:B------:R-:W-:Y:S01]  /*9f70*/  VIADD R155, R145, 0xffffff01 ;  /* 0xffffff01919b7836 */ /* 0x000fe20000000000 */
[----:B------:R-:W-:Y:S01]  /*9f80*/  FSEL R154, R138, -INF , !P1 ;  /* 0xff8000008a9a7808 */ /* 0x000fe20004800000 */
[CC--:B------:R-:W-:Y:S01]  /*9f90*/  FFMA.FTZ R144, R3.reuse, R147.reuse, R170 ;  /* 0x0000009303907223 */ /* 0x0c0fe200000100aa */
[CC--:B------:R-:W-:Y:S01]  /*9fa0*/  FFMA.FTZ R64, R3.reuse, R136.reuse, R64 ;  /* 0x0000008803407223 */ /* 0x0c0fe20000010040 */
[----:B------:R-:W-:Y:S01]  /*9fb0*/  FFMA.FTZ R143, R3, R147, R168 ;  /* 0x00000093038f7223 */ /* 0x000fe200000100a8 */
[----:B------:R-:W-:Y:S01]  /*9fc0*/  I2FP.F32.S32 R138, R155 ;  /* 0x0000009b008a7245 */ /* 0x000fe20000201400 */
[----:B------:R-:W-:Y:S01]  /*9fd0*/  VIADD R147, R145, 0xffffff10 ;  /* 0xffffff1091937836 */ /* 0x000fe20000000000 */
[C---:B---3--:R-:W-:Y:S01]  /*9fe0*/  HMMA.16816.F32.BF16 R60, R8.reuse, R148, R60 ;  /* 0x00000094083c723c */ /* 0x048fe2000004183c */
[----:B------:R-:W-:Y:S01]  /*9ff0*/  FSEL R144, R144, -INF , !P4 ;  /* 0xff80000090907808 */ /* 0x000fe20006000000 */
[C---:B------:R-:W-:Y:S01]  /*a000*/  FFMA.FTZ R66, R3.reuse, R136, R66 ;  /* 0x0000008803427223 */ /* 0x040fe20000010042 */
[----:B------:R-:W-:Y:S01]  /*a010*/  FFMA.FTZ R152, R3, R138, R137 ;  /* 0x0000008a03987223 */ /* 0x000fe20000010089 */
[----:B------:R-:W-:Y:S01]  /*a020*/  VIADD R137, R145, 0xffffff09 ;  /* 0xffffff0991897836 */ /* 0x000fe20000000000 */
[----:B------:R-:W-:Y:S01]  /*a030*/  ISETP.GE.AND P4, PT, R153, R180, PT ;  /* 0x000000b49900720c */ /* 0x000fe20003f86270 */
[----:B------:R-:W-:Y:S01]  /*a040*/  FFMA.FTZ R139, R3, R138, R139 ;  /* 0x0000008a038b7223 */ /* 0x000fe2000001008b */
[----:B------:R-:W-:Y:S01]  /*a050*/  ISETP.GE.AND P1, PT, R155, R180, PT ;  /* 0x000000b49b00720c */ /* 0x000fe20003f26270 */
[----:B------:R-:W-:Y:S01]  /*a060*/  HMMA.16816.F32.BF16 R56, R8, R150, R56 ;  /* 0x000000960838723c */ /* 0x000fe20000041838 */
[----:B------:R-:W-:-:S02]  /*a070*/  FSEL R148, R64, -INF , !P4 ;  /* 0xff80000040947808 */ /* 0x000fc40006000000 */
[----:B------:R-:W-:Y:S02]  /*a080*/  I2FP.F32.S32 R64, R137 ;  /* 0x0000008900407245 */ /* 0x000fe40000201400 */
[----:B------:R-:W-:Y:S02]  /*a090*/  FSEL R152, R152, -INF , !P1 ;  /* 0xff80000098987808 */ /* 0x000fe40004800000 */
[----:B------:R-:W-:Y:S01]  /*a0a0*/  I2FP.F32.S32 R150, R147 ;  /* 0x0000009300967245 */ /* 0x000fe20000201400 */
[----:B------:R-:W-:Y:S01]  /*a0b0*/  FFMA.FTZ R149, R3, R64, R65 ;  /* 0x0000004003957223 */ /* 0x000fe20000010041 */
[----:B------:R-:W-:Y:S01]  /*a0c0*/  ISETP.GE.AND P1, PT, R153, R2, PT ;  /* 0x000000029900720c */ /* 0x000fe20003f26270 */
[----:B------:R-:W-:Y:S01]  /*a0d0*/  FFMA.FTZ R67, R3, R64, R67 ;  /* 0x0000004003437223 */ /* 0x000fe20000010043 */
[----:B------:R-:W-:Y:S01]  /*a0e0*/  VIADD R65, R145, 0xffffff11 ;  /* 0xffffff1191417836 */ /* 0x000fe20000000000 */
[----:B------:R-:W-:Y:S01]  /*a0f0*/  FSEL R143, R143, -INF , !P5 ;  /* 0xff8000008f8f7808 */ /* 0x000fe20006800000 */
[----:B------:R-:W-:Y:S01]  /*a100*/  FFMA.FTZ R64, R3, R150, R60 ;  /* 0x0000009603407223 */ /* 0x000fe2000001003c */
[-C--:B------:R-:W-:Y:S01]  /*a110*/  ISETP.GE.AND P4, PT, R137, R2.reuse, PT ;  /* 0x000000028900720c */ /* 0x080fe20003f86270 */
[----:B-1----:R-:W-:Y:S01]  /*a120*/  HMMA.16816.F32.BF16 R52, R8, R4, R52 ;  /* 0x000000040834723c */ /* 0x002fe20000041834 */
[----:B------:R-:W-:Y:S01]  /*a130*/  ISETP.GE.AND P5, PT, R155, R2, PT ;  /* 0x000000029b00720c */ /* 0x000fe20003fa6270 */
[----:B------:R-:W-:Y:S01]  /*a140*/  FFMA.FTZ R62, R3, R150, R62 ;  /* 0x00000096033e7223 */ /* 0x000fe2000001003e */
[----:B------:R-:W-:Y:S01]  /*a150*/  FSEL R189, R66, -INF , !P1 ;  /* 0xff80000042bd7808 */ /* 0x000fe20004800000 */
[----:B------:R-:W-:Y:S01]  /*a160*/  VIADD R5, R145, 0xffffff19 ;  /* 0xffffff1991057836 */ /* 0x000fe20000000000 */
[----:B------:R-:W-:-:S02]  /*a170*/  ISETP.GE.AND P1, PT, R147, R180, PT ;  /* 0x000000b49300720c */ /* 0x000fc40003f26270 */
[----:B------:R-:W-:Y:S01]  /*a180*/  FSEL R60, R67, -INF , !P4 ;  /* 0xff800000433c7808 */ /* 0x000fe20006000000 */
[----:B------:R-:W-:Y:S01]  /*a190*/  VIADD R67, R145, 0xffffff18 ;  /* 0xffffff1891437836 */ /* 0x000fe20000000000 */
[----:B------:R-:W-:Y:S01]  /*a1a0*/  I2FP.F32.S32 R66, R65 ;  /* 0x0000004100427245 */ /* 0x000fe20000201400 */
[----:B------:R-:W-:Y:S01]  /*a1b0*/  HMMA.16816.F32.BF16 R12, R172, R176, R12 ;  /* 0x000000b0ac0c723c */ /* 0x000fe2000004180c */
[----:B------:R-:W-:Y:S02]  /*a1c0*/  FSEL R155, R139, -INF , !P5 ;  /* 0xff8000008b9b7808 */ /* 0x000fe40006800000 */
[----:B------:R-:W-:Y:S01]  /*a1d0*/  ISETP.GE.AND P5, PT, R137, R180, PT ;  /* 0x000000b48900720c */ /* 0x000fe20003fa6270 */
[----:B------:R-:W-:Y:S01]  /*a1e0*/  FFMA.FTZ R63, R3, R66, R63 ;  /* 0x00000042033f7223 */ /* 0x000fe2000001003f */
[----:B------:R-:W-:Y:S01]  /*a1f0*/  FSEL R64, R64, -INF , !P1 ;  /* 0xff80000040407808 */ /* 0x000fe20004800000 */
[----:B------:R-:W1:Y:S01]  /*a200*/  LDSM.16.M88.4 R136, [R186+0x9800] ;  /* 0x00980000ba88783b */ /* 0x000e620000000200 */
[C---:B------:R-:W-:Y:S01]  /*a210*/  ISETP.GE.AND P4, PT, R65.reuse, R180, PT ;  /* 0x000000b44100720c */ /* 0x040fe20003f86270 */
[----:B------:R-:W-:Y:S01]  /*a220*/  HMMA.16816.F32.BF16 R48, R8, R6, R48 ;  /* 0x000000060830723c */ /* 0x000fe20000041830 */
[----:B------:R-:W-:Y:S01]  /*a230*/  ISETP.GE.AND P1, PT, R65, R2, PT ;  /* 0x000000024100720c */ /* 0x000fe20003f26270 */
[----:B------:R-:W-:Y:S01]  /*a240*/  FFMA.FTZ R65, R3, R66, R61 ;  /* 0x0000004203417223 */ /* 0x000fe2000001003d */
[----:B------:R-:W-:Y:S01]  /*a250*/  FSEL R149, R149, -INF , !P5 ;  /* 0xff80000095957808 */ /* 0x000fe20006800000 */
[----:B------:R-:W-:Y:S01]  /*a260*/  VIADD R7, R145, 0xffffff20 ;  /* 0xffffff2091077836 */ /* 0x000fe20000000000 */
[----:B------:R-:W-:-:S02]  /*a270*/  I2FP.F32.S32 R61, R67 ;  /* 0x00000043003d7245 */ /* 0x000fc40000201400 */
[----:B------:R-:W-:Y:S01]  /*a280*/  ISETP.GE.AND P5, PT, R147, R2, PT ;  /* 0x000000029300720c */ /* 0x000fe20003fa6270 */
[C---:B------:R-:W-:Y:S01]  /*a290*/  HMMA.16816.F32.BF16 R28, R164.reuse, R160, R28 ;  /* 0x000000a0a41c723c */ /* 0x040fe2000004181c */
[----:B------:R-:W-:Y:S01]  /*a2a0*/  I2FP.F32.S32 R4, R5 ;  /* 0x0000000500047245 */ /* 0x000fe20000201400 */
[CC--:B------:R-:W-:Y:S01]  /*a2b0*/  FFMA.FTZ R56, R3.reuse, R61.reuse, R56 ;  /* 0x0000003d03387223 */ /* 0x0c0fe20000010038 */
[----:B------:R-:W-:Y:S01]  /*a2c0*/  FSEL R177, R62, -INF , !P5 ;  /* 0xff8000003eb17808 */ /* 0x000fe20006800000 */
[----:B------:R-:W-:Y:S01]  /*a2d0*/  FFMA.FTZ R58, R3, R61, R58 ;  /* 0x0000003d033a7223 */ /* 0x000fe2000001003a */
[----:B------:R-:W-:Y:S01]  /*a2e0*/  ISETP.GE.AND P5, PT, R67, R180, PT ;  /* 0x000000b44300720c */ /* 0x000fe20003fa6270 */
[-C--:B------:R-:W-:Y:S01]  /*a2f0*/  FFMA.FTZ R57, R3, R4.reuse, R57 ;  /* 0x0000000403397223 */ /* 0x080fe20000010039 */
[----:B------:R-:W-:Y:S01]  /*a300*/  FSEL R65, R65, -INF , !P4 ;  /* 0xff80000041417808 */ /* 0x000fe20006000000 */
[----:B------:R-:W-:Y:S01]  /*a310*/  FFMA.FTZ R179, R3, R4, R59 ;  /* 0x0000000403b37223 */ /* 0x000fe2000001003b */
[----:B------:R-:W-:Y:S01]  /*a320*/  ISETP.GE.AND P4, PT, R67, R2, PT ;  /* 0x000000024300720c */ /* 0x000fe20003f86270 */
[----:B------:R-:W-:Y:S01]  /*a330*/  VIADD R59, R145, 0xffffff28 ;  /* 0xffffff28913b7836 */ /* 0x000fe20000000000 */
[----:B------:R-:W-:Y:S01]  /*a340*/  FSEL R175, R63, -INF , !P1 ;  /* 0xff8000003faf7808 */ /* 0x000fe20004800000 */
[----:B------:R-:W-:Y:S01]  /*a350*/  HMMA.16816.F32.BF16 R24, R164, R162, R24 ;  /* 0x000000a2a418723c */ /* 0x000fe20000041818 */
[----:B------:R-:W-:-:S02]  /*a360*/  FSEL R67, R56, -INF , !P5 ;  /* 0xff80000038437808 */ /* 0x000fc40006800000 */
[C---:B------:R-:W-:Y:S02]  /*a370*/  ISETP.GE.AND P1, PT, R5.reuse, R180, PT ;  /* 0x000000b40500720c */ /* 0x040fe40003f26270 */
[----:B------:R-:W-:Y:S02]  /*a380*/  ISETP.GE.AND P5, PT, R5, R2, PT ;  /* 0x000000020500720c */ /* 0x000fe40003fa6270 */
[----:B------:R-:W-:Y:S01]  /*a390*/  I2FP.F32.S32 R5, R7 ;  /* 0x0000000700057245 */ /* 0x000fe20000201400 */
[----:B------:R-:W-:Y:S01]  /*a3a0*/  HMMA.16816.F32.BF16 R12, R164, R140, R12 ;  /* 0x0000008ca40c723c */ /* 0x000fe2000004180c */
[----:B------:R-:W-:Y:S02]  /*a3b0*/  FSEL R173, R58, -INF , !P4 ;  /* 0xff8000003aad7808 */ /* 0x000fe40006000000 */
[----:B------:R-:W-:Y:S01]  /*a3c0*/  FSEL R66, R57, -INF , !P1 ;  /* 0xff80000039427808 */ /* 0x000fe20004800000 */
[-C--:B------:R-:W-:Y:S01]  /*a3d0*/  FFMA.FTZ R252, R3, R5.reuse, R52 ;  /* 0x0000000503fc7223 */ /* 0x080fe20000010034 */
[----:B------:R-:W-:Y:S01]  /*a3e0*/  ISETP.GE.AND P4, PT, R7, R180, PT ;  /* 0x000000b40700720c */ /* 0x000fe20003f86270 */
[----:B------:R-:W-:Y:S01]  /*a3f0*/  FFMA.FTZ R54, R3, R5, R54 ;  /* 0x0000000503367223 */ /* 0x000fe20000010036 */
[----:B------:R-:W-:Y:S01]  /*a400*/  ISETP.GE.AND P1, PT, R7, R2, PT ;  /* 0x000000020700720c */ /* 0x000fe20003f26270 */
[----:B------:R-:W-:Y:S01]  /*a410*/  VIADD R57, R145, 0xffffff21 ;  /* 0xffffff2191397836 */ /* 0x000fe20000000000 */
[----:B------:R-:W2:Y:S01]  /*a420*/  LDSM.16.M88.4 R4, [R186+0xa000] ;  /* 0x00a00000ba04783b */ /* 0x000ea20000000200 */
[----:B------:R-:W-:Y:S01]  /*a430*/  FSEL R179, R179, -INF , !P5 ;  /* 0xff800000b3b37808 */ /* 0x000fe20006800000 */
[----:B-1----:R-:W-:Y:S01]  /*a440*/  HMMA.16816.F32.BF16 R44, R8, R136, R44 ;  /* 0x00000088082c723c */ /* 0x002fe2000004182c */
[----:B------:R-:W-:-:S02]  /*a450*/  FSEL R252, R252, -INF , !P4 ;  /* 0xff800000fcfc7808 */ /* 0x000fc40006000000 */
[----:B------:R-:W-:Y:S02]  /*a460*/  I2FP.F32.S32 R52, R57 ;  /* 0x0000003900347245 */ /* 0x000fe40000201400 */
[C---:B------:R-:W-:Y:S02]  /*a470*/  ISETP.GE.AND P5, PT, R57.reuse, R180, PT ;  /* 0x000000b43900720c */ /* 0x040fe40003fa6270 */
[----:B------:R-:W-:Y:S01]  /*a480*/  ISETP.GE.AND P4, PT, R57, R2, PT ;  /* 0x000000023900720c */ /* 0x000fe20003f86270 */
[-C--:B------:R-:W-:Y:S01]  /*a490*/  FFMA.FTZ R250, R3, R52.reuse, R53 ;  /* 0x0000003403fa7223 */ /* 0x080fe20000010035 */
[----:B------:R-:W-:Y:S01]  /*a4a0*/  I2FP.F32.S32 R53, R59 ;  /* 0x0000003b00357245 */ /* 0x000fe20000201400 */
[----:B------:R-:W-:Y:S02]  /*a4b0*/  VIADD R57, R145, 0xffffff29 ;  /* 0xffffff2991397836 */ /* 0x000fe40000000000 */
[C---:B------:R-:W-:Y:S01]  /*a4c0*/  FFMA.FTZ R248, R3.reuse, R52, R55 ;  /* 0x0000003403f87223 */ /* 0x040fe20000010037 */
[C---:B------:R-:W-:Y:S01]  /*a4d0*/  HMMA.16816.F32.BF16 R40, R8.reuse, R138, R40 ;  /* 0x0000008a0828723c */ /* 0x040fe20000041828 */
[----:B------:R-:W-:Y:S01]  /*a4e0*/  FSEL R176, R54, -INF , !P1 ;  /* 0xff80000036b07808 */ /* 0x000fe20004800000 */
[C---:B------:R-:W-:Y:S01]  /*a4f0*/  FFMA.FTZ R161, R3.reuse, R53, R48 ;  /* 0x0000003503a17223 */ /* 0x040fe20000010030 */
[----:B------:R-:W-:Y:S01]  /*a500*/  I2FP.F32.S32 R48, R57 ;  /* 0x0000003900307245 */ /* 0x000fe20000201400 */
[----:B------:R-:W-:Y:S01]  /*a510*/  FFMA.FTZ R50, R3, R53, R50 ;  /* 0x0000003503327223 */ /* 0x000fe20000010032 */
[----:B------:R-:W-:Y:S01]  /*a520*/  FSEL R250, R250, -INF , !P5 ;  /* 0xff800000fafa7808 */ /* 0x000fe20006800000 */
[----:B------:R-:W1:Y:S01]  /*a530*/  LDSM.16.M88.4 R52, [R187+0xb000] ;  /* 0x00b00000bb34783b */ /* 0x000e620000000200 */
[----:B------:R-:W-:Y:S01]  /*a540*/  ISETP.GE.AND P1, PT, R59, R180, PT ;  /* 0x000000b43b00720c */ /* 0x000fe20003f26270 */
[----:B------:R-:W-:Y:S01]  /*a550*/  FFMA.FTZ R49, R3, R48, R49 ;  /* 0x0000003003317223 */ /* 0x000fe20000010031 */
[----:B------:R-:W-:Y:S01]  /*a560*/  ISETP.GE.AND P5, PT, R59, R2, PT ;  /* 0x000000023b00720c */ /* 0x000fe20003fa6270 */
[----:B------:R-:W-:Y:S01]  /*a570*/  VIADD R59, R145, 0xffffff30 ;  /* 0xffffff30913b7836 */ /* 0x000fe20000000000 */
[----:B------:R-:W-:Y:S01]  /*a580*/  FSEL R248, R248, -INF , !P4 ;  /* 0xff800000f8f87808 */ /* 0x000fe20006000000 */
[----:B------:R-:W-:Y:S01]  /*a590*/  FFMA.FTZ R51, R3, R48, R51 ;  /* 0x0000003003337223 */ /* 0x000fe20000010033 */
[----:B------:R-:W-:Y:S01]  /*a5a0*/  ISETP.GE.AND P4, PT, R57, R180, PT ;  /* 0x000000b43900720c */ /* 0x000fe20003f86270 */
[----:B------:R-:W-:Y:S01]  /*a5b0*/  HMMA.16816.F32.BF16 R12, R8, R156, R12 ;  /* 0x0000009c080c723c */ /* 0x000fe2000004180c */
[----:B------:R-:W-:Y:S01]  /*a5c0*/  FSEL R161, R161, -INF , !P1 ;  /* 0xff800000a1a17808 */ /* 0x000fe20004800000 */
[----:B------:R-:W-:Y:S01]  /*a5d0*/  VIADD R139, R183, 0xfffffffe ;  /* 0xfffffffeb78b7836 */ /* 0x000fe20000000000 */
[----:B------:R-:W-:-:S02]  /*a5e0*/  FSEL R246, R50, -INF , !P5 ;  /* 0xff80000032f67808 */ /* 0x000fc40006800000 */
[----:B------:R-:W-:Y:S02]  /*a5f0*/  FSEL R159, R49, -INF , !P4 ;  /* 0xff800000319f7808 */ /* 0x000fe40006000000 */
[----:B------:R-:W-:Y:S01]  /*a600*/  ISETP.GE.AND P1, PT, R57, R2, PT ;  /* 0x000000023900720c */ /* 0x000fe20003f26270 */
[----:B------:R-:W-:Y:S01]  /*a610*/  VIADD R57, R145, 0xffffff38 ;  /* 0xffffff3891397836 */ /* 0x000fe20000000000 */
[C---:B------:R-:W-:Y:S02]  /*a620*/  ISETP.GE.AND P5, PT, R59.reuse, R180, PT ;  /* 0x000000b43b00720c */ /* 0x040fe40003fa6270 */
[----:B------:R-:W-:Y:S01]  /*a630*/  ISETP.GE.AND P4, PT, R59, R2, PT ;  /* 0x000000023b00720c */ /* 0x000fe20003f86270 */
[C---:B--2---:R-:W-:Y:S01]  /*a640*/  HMMA.16816.F32.BF16 R36, R8.reuse, R4, R36 ;  /* 0x000000040824723c */ /* 0x044fe20000041824 */
[----:B------:R-:W-:Y:S01]  /*a650*/  I2FP.F32.S32 R56, R59 ;  /* 0x0000003b00387245 */ /* 0x000fe20000201400 */
[----:B------:R-:W-:Y:S01]  /*a660*/  VIADD R59, R145, 0xffffff31 ;  /* 0xffffff31913b7836 */ /* 0x000fe20000000000 */
[----:B------:R-:W-:Y:S01]  /*a670*/  FSEL R174, R51, -INF , !P1 ;  /* 0xff80000033ae7808 */ /* 0x000fe20004800000 */
[----:B------:R-:W-:Y:S01]  /*a680*/  VIADD R5, R145, 0xffffff39 ;  /* 0xffffff3991057836 */ /* 0x000fe20000000000 */
[----:B------:R-:W2:Y:S01]  /*a690*/  LDSM.16.M88.4 R48, [R186+0xa800] ;  /* 0x00a80000ba30783b */ /* 0x000ea20000000200 */
[CC--:B------:R-:W-:Y:S01]  /*a6a0*/  FFMA.FTZ R238, R3.reuse, R56.reuse, R44 ;  /* 0x0000003803ee7223 */ /* 0x0c0fe2000001002c */
[----:B------:R-:W-:Y:S01]  /*a6b0*/  I2FP.F32.S32 R44, R59 ;  /* 0x0000003b002c7245 */ /* 0x000fe20000201400 */
[C---:B------:R-:W-:Y:S01]  /*a6c0*/  FFMA.FTZ R46, R3.reuse, R56, R46 ;  /* 0x00000038032e7223 */ /* 0x040fe2000001002e */
[----:B------:R-:W-:Y:S01]  /*a6d0*/  I2FP.F32.S32 R4, R57 ;  /* 0x0000003900047245 */ /* 0x000fe20000201400 */
[----:B------:R-:W-:Y:S01]  /*a6e0*/  HMMA.16816.F32.BF16 R32, R8, R6, R32 ;  /* 0x000000060820723c */ /* 0x000fe20000041820 */
[----:B------:R-:W-:Y:S01]  /*a6f0*/  FSEL R238, R238, -INF , !P5 ;  /* 0xff800000eeee7808 */ /* 0x000fe20006800000 */
[C---:B------:R-:W-:Y:S01]  /*a700*/  FFMA.FTZ R47, R3.reuse, R44, R47 ;  /* 0x0000002c032f7223 */ /* 0x040fe2000001002f */
[----:B------:R-:W-:Y:S01]  /*a710*/  FSEL R214, R46, -INF , !P4 ;  /* 0xff8000002ed67808 */ /* 0x000fe20006000000 */
[----:B------:R-:W-:Y:S01]  /*a720*/  FFMA.FTZ R242, R3, R4, R40 ;  /* 0x0000000403f27223 */ /* 0x000fe20000010028 */
[----:B------:R-:W-:Y:S01]  /*a730*/  ISETP.GE.AND P5, PT, R59, R2, PT ;  /* 0x000000023b00720c */ /* 0x000fe20003fa6270 */
[----:B------:R-:W-:Y:S01]  /*a740*/  FFMA.FTZ R45, R3, R44, R45 ;  /* 0x0000002c032d7223 */ /* 0x000fe2000001002d */
[----:B------:R-:W-:Y:S01]  /*a750*/  ISETP.GE.AND P4, PT, R57, R180, PT ;  /* 0x000000b43900720c */ /* 0x000fe20003f86270 */
[----:B------:R-:W-:Y:S01]  /*a760*/  FFMA.FTZ R42, R3, R4, R42 ;  /* 0x00000004032a7223 */ /* 0x000fe2000001002a */
[----:B------:R-:W-:Y:S01]  /*a770*/  I2FP.F32.S32 R40, R5 ;  /* 0x0000000500287245 */ /* 0x000fe20000201400 */
[----:B-1----:R-:W-:Y:S01]  /*a780*/  HMMA.16816.F32.BF16 R20, R164, R52, R20 ;  /* 0x00000034a414723c */ /* 0x002fe20000041814 */
[----:B------:R-:W-:-:S02]  /*a790*/  ISETP.GE.AND P1, PT, R59, R180, PT ;  /* 0x000000b43b00720c */ /* 0x000fc40003f26270 */
[----:B------:R-:W-:Y:S01]  /*a7a0*/  FSEL R212, R47, -INF , !P5 ;  /* 0xff8000002fd47808 */ /* 0x000fe20006800000 */
[CC--:B------:R-:W-:Y:S01]  /*a7b0*/  FFMA.FTZ R41, R3.reuse, R40.reuse, R41 ;  /* 0x0000002803297223 */ /* 0x0c0fe20000010029 */
[----:B------:R-:W-:Y:S01]  /*a7c0*/  FSEL R242, R242, -INF , !P4 ;  /* 0xff800000f2f27808 */ /* 0x000fe20006000000 */
[----:B------:R-:W-:Y:S01]  /*a7d0*/  FFMA.FTZ R43, R3, R40, R43 ;  /* 0x00000028032b7223 */ /* 0x000fe2000001002b */
[----:B------:R-:W-:Y:S01]  /*a7e0*/  FSEL R244, R45, -INF , !P1 ;  /* 0xff8000002df47808 */ /* 0x000fe20004800000 */
[----:B------:R-:W-:Y:S01]  /*a7f0*/  HMMA.16816.F32.BF16 R16, R164, R54, R16 ;  /* 0x00000036a410723c */ /* 0x000fe20000041810 */
[C---:B------:R-:W-:Y:S02]  /*a800*/  ISETP.GE.AND P5, PT, R5.reuse, R180, PT ;  /* 0x000000b40500720c */ /* 0x040fe40003fa6270 */
[-C--:B------:R-:W-:Y:S01]  /*a810*/  ISETP.GE.AND P4, PT, R5, R2.reuse, PT ;  /* 0x000000020500720c */ /* 0x080fe20003f86270 */
[----:B------:R-:W-:Y:S01]  /*a820*/  VIADD R5, R145, 0xffffff40 ;  /* 0xffffff4091057836 */ /* 0x000fe20000000000 */
[----:B------:R-:W-:-:S02]  /*a830*/  ISETP.GE.AND P1, PT, R57, R2, PT ;  /* 0x000000023900720c */ /* 0x000fc40003f26270 */
[----:B------:R-:W-:Y:S01]  /*a840*/  FSEL R240, R41, -INF , !P5 ;  /* 0xff80000029f07808 */ /* 0x000fe20006800000 */
[----:B------:R-:W-:Y:S01]  /*a850*/  VIADD R41, R145, 0xffffff41 ;  /* 0xffffff4191297836 */ /* 0x000fe20000000000 */
[----:B------:R-:W-:Y:S02]  /*a860*/  FSEL R234, R42, -INF , !P1 ;  /* 0xff8000002aea7808 */ /* 0x000fe40004800000 */
[C---:B------:R-:W-:Y:S02]  /*a870*/  ISETP.GE.AND P1, PT, R5.reuse, R180, PT ;  /* 0x000000b40500720c */ /* 0x040fe40003f26270 */
[----:B------:R-:W-:Y:S02]  /*a880*/  I2FP.F32.S32 R40, R5 ;  /* 0x0000000500287245 */ /* 0x000fe40000201400 */
[----:B------:R-:W-:Y:S02]  /*a890*/  ISETP.GE.AND P5, PT, R5, R2, PT ;  /* 0x000000020500720c */ /* 0x000fe40003fa6270 */
[----:B------:R-:W1:Y:S01]  /*a8a0*/  LDSM.16.M88.4 R4, [R186+0xb000] ;  /* 0x00b00000ba04783b */ /* 0x000e620000000200 */
[-C--:B------:R-:W-:Y:S01]  /*a8b0*/  FFMA.FTZ R220, R3, R40.reuse, R36 ;  /* 0x0000002803dc7223 */ /* 0x080fe20000010024 */
[----:B------:R-:W-:Y:S01]  /*a8c0*/  FSEL R236, R43, -INF , !P4 ;  /* 0xff8000002bec7808 */ /* 0x000fe20006000000 */
[----:B------:R-:W-:Y:S01]  /*a8d0*/  VIADD R43, R145, 0xffffff48 ;  /* 0xffffff48912b7836 */ /* 0x000fe20000000000 */
[----:B------:R-:W-:Y:S01]  /*a8e0*/  I2FP.F32.S32 R36, R41 ;  /* 0x0000002900247245 */ /* 0x000fe20000201400 */
[C---:B--2---:R-:W-:Y:S01]  /*a8f0*/  HMMA.16816.F32.BF16 R28, R8.reuse, R48, R28 ;  /* 0x00000030081c723c */ /* 0x044fe2000004181c */
[----:B------:R-:W-:Y:S01]  /*a900*/  FSEL R220, R220, -INF , !P1 ;  /* 0xff800000dcdc7808 */ /* 0x000fe20004800000 */
[----:B------:R-:W-:Y:S01]  /*a910*/  FFMA.FTZ R38, R3, R40, R38 ;  /* 0x0000002803267223 */ /* 0x000fe20000010026 */
[----:B------:R-:W-:Y:S01]  /*a920*/  ISETP.GE.AND P4, PT, R41, R180, PT ;  /* 0x000000b42900720c */ /* 0x000fe20003f86270 */
[----:B------:R-:W-:Y:S01]  /*a930*/  FFMA.FTZ R226, R3, R36, R37 ;  /* 0x0000002403e27223 */ /* 0x000fe20000010025 */
[----:B------:R-:W-:Y:S01]  /*a940*/  ISETP.GE.AND P1, PT, R41, R2, PT ;  /* 0x000000022900720c */ /* 0x000fe20003f26270 */
[----:B------:R-:W-:Y:S01]  /*a950*/  VIADD R37, R145, 0xffffff49 ;  /* 0xffffff4991257836 */ /* 0x000fe20000000000 */
[----:B------:R-:W-:Y:S01]  /*a960*/  I2FP.F32.S32 R41, R43 ;  /* 0x0000002b00297245 */ /* 0x000fe20000201400 */
[----:B------:R-:W-:Y:S01]  /*a970*/  HMMA.16816.F32.BF16 R24, R8, R50, R24 ;  /* 0x000000320818723c */ /* 0x000fe20000041818 */
[----:B------:R-:W-:Y:S01]  /*a980*/  FFMA.FTZ R228, R3, R36, R39 ;  /* 0x0000002403e47223 */ /* 0x000fe20000010027 */
[----:B------:R-:W-:Y:S01]  /*a990*/  FSEL R218, R38, -INF , !P5 ;  /* 0xff80000026da7808 */ /* 0x000fe20006800000 */
[----:B------:R-:W-:Y:S01]  /*a9a0*/  VIADD R39, R145, 0xffffff50 ;  /* 0xffffff5091277836 */ /* 0x000fe20000000000 */
[----:B------:R-:W-:Y:S01]  /*a9b0*/  I2FP.F32.S32 R36, R37 ;  /* 0x0000002500247245 */ /* 0x000fe20000201400 */
[-C--:B------:R-:W-:Y:S01]  /*a9c0*/  FFMA.FTZ R32, R3, R41.reuse, R32 ;  /* 0x0000002903207223 */ /* 0x080fe20000010020 */
[----:B------:R-:W-:Y:S01]  /*a9d0*/  ISETP.GE.AND P5, PT, R43, R180, PT ;  /* 0x000000b42b00720c */ /* 0x000fe20003fa6270 */
[C---:B------:R-:W-:Y:S01]  /*a9e0*/  FFMA.FTZ R34, R3.reuse, R41, R34 ;  /* 0x0000002903227223 */ /* 0x040fe20000010022 */
[----:B------:R-:W-:Y:S01]  /*a9f0*/  FSEL R228, R228, -INF , !P1 ;  /* 0xff800000e4e47808 */ /* 0x000fe20004800000 */
[CC--:B------:R-:W-:Y:S01]  /*aa00*/  FFMA.FTZ R230, R3.reuse, R36.reuse, R33 ;  /* 0x0000002403e67223 */ /* 0x0c0fe20000010021 */
[----:B------:R-:W-:Y:S01]  /*aa10*/  FSEL R232, R32, -INF , !P5 ;  /* 0xff80000020e87808 */ /* 0x000fe20006800000 */
[----:B------:R-:W-:Y:S01]  /*aa20*/  FFMA.FTZ R222, R3, R36, R35 ;  /* 0x0000002403de7223 */ /* 0x000fe20000010023 */
[----:B------:R-:W-:Y:S01]  /*aa30*/  ISETP.GE.AND P1, PT, R37, R180, PT ;  /* 0x000000b42500720c */ /* 0x000fe20003f26270 */
[----:B------:R-:W-:Y:S01]  /*aa40*/  VIADD R35, R145, 0xffffff58 ;  /* 0xffffff5891237836 */ /* 0x000fe20000000000 */
[----:B------:R-:W-:Y:S01]  /*aa50*/  ISETP.GE.AND P5, PT, R37, R2, PT ;  /* 0x000000022500720c */ /* 0x000fe20003fa6270 */
[----:B------:R-:W-:Y:S01]  /*aa60*/  VIADD R37, R145, 0xffffff51 ;  /* 0xffffff5191257836 */ /* 0x000fe20000000000 */
[----:B------:R-:W-:Y:S01]  /*aa70*/  I2FP.F32.S32 R33, R39 ;  /* 0x0000002700217245 */ /* 0x000fe20000201400 */
[----:B------:R-:W-:-:S04]  /*aa80*/  DEPBAR.LE SB0, 0x0 ;  /* 0x000080000000791a */ /* 0x000fc80000000000 */
[----:B------:R-:W-:Y:S01]  /*aa90*/  FSEL R226, R226, -INF , !P4 ;  /* 0xff800000e2e27808 */ /* 0x000fe20006000000 */
[-C--:B------:R-:W-:Y:S01]  /*aaa0*/  FFMA.FTZ R204, R3, R33.reuse, R28 ;  /* 0x0000002103cc7223 */ /* 0x080fe2000001001c */
[----:B------:R-:W-:Y:S01]  /*aab0*/  BAR.SYNC.DEFER_BLOCKING 0x0 ;  /* 0x0000000000007b1d */ /* 0x000fe20000010000 */
[----:B------:R-:W-:Y:S01]  /*aac0*/  ISETP.GE.AND P4, PT, R43, R2, PT ;  /* 0x000000022b00720c */ /* 0x000fe20003f86270 */
[----:B------:R-:W-:Y:S01]  /*aad0*/  FFMA.FTZ R30, R3, R33, R30 ;  /* 0x00000021031e7223 */ /* 0x000fe2000001001e */
[----:B------:R-:W-:Y:S01]  /*aae0*/  FSEL R230, R230, -INF , !P1 ;  /* 0xff800000e6e67808 */ /* 0x000fe20004800000 */
[----:B-1----:R-:W-:Y:S01]  /*aaf0*/  HMMA.16816.F32.BF16 R20, R8, R4, R20 ;  /* 0x000000040814723c */ /* 0x002fe20000041814 */
[----:B------:R-:W-:Y:S02]  /*ab00*/  FSEL R224, R34, -INF , !P4 ;  /* 0xff80000022e07808 */ /* 0x000fe40006000000 */
[----:B------:R-:W-:Y:S02]  /*ab10*/  I2FP.F32.S32 R28, R37 ;  /* 0x00000025001c7245 */ /* 0x000fe40000201400 */
[----:B------:R-:W-:-:S02]  /*ab20*/  I2FP.F32.S32 R5, R35 ;  /* 0x0000002300057245 */ /* 0x000fc40000201400 */
[----:B------:R-:W-:Y:S01]  /*ab30*/  ISETP.GE.AND P4, PT, R39, R180, PT ;  /* 0x000000b42700720c */ /* 0x000fe20003f86270 */
[----:B------:R-:W-:Y:S01]  /*ab40*/  FFMA.FTZ R196, R3, R28, R29 ;  /* 0x0000001c03c47223 */ /* 0x000fe2000001001d */
[----:B------:R-:W-:Y:S01]  /*ab50*/  ISETP.GE.AND P1, PT, R39, R2, PT ;  /* 0x000000022700720c */ /* 0x000fe20003f26270 */
[C---:B------:R-:W-:Y:S01]  /*ab60*/  FFMA.FTZ R31, R3.reuse, R28, R31 ;  /* 0x0000001c031f7223 */ /* 0x040fe2000001001f */
[----:B------:R-:W-:Y:S01]  /*ab70*/  FSEL R204, R204, -INF , !P4 ;  /* 0xff800000cccc7808 */ /* 0x000fe20006000000 */
[-C--:B------:R-:W-:Y:S01]  /*ab80*/  FFMA.FTZ R24, R3, R5.reuse, R24 ;  /* 0x0000000503187223 */ /* 0x080fe20000010018 */
[----:B------:R-:W-:Y:S01]  /*ab90*/  FSEL R188, R30, -INF , !P1 ;  /* 0xff8000001ebc7808 */ /* 0x000fe20004800000 */
[----:B------:R-:W-:Y:S01]  /*aba0*/  VIADD R29, R145, 0xffffff59 ;  /* 0xffffff59911d7836 */ /* 0x000fe20000000000 */
[----:B------:R-:W-:Y:S01]  /*abb0*/  ISETP.GE.AND P4, PT, R37, R2, PT ;  /* 0x000000022500720c */ /* 0x000fe20003f86270 */
[----:B------:R-:W-:Y:S01]  /*abc0*/  FFMA.FTZ R26, R3, R5, R26 ;  /* 0x00000005031a7223 */ /* 0x000fe2000001001a */
[-C--:B------:R-:W-:Y:S01]  /*abd0*/  ISETP.GE.AND P1, PT, R35, R180.reuse, PT ;  /* 0x000000b42300720c */ /* 0x080fe20003f26270 */
[----:B------:R-:W-:Y:S01]  /*abe0*/  VIADD R5, R145, 0xffffff61 ;  /* 0xffffff6191057836 */ /* 0x000fe20000000000 */
[----:B------:R-:W-:Y:S01]  /*abf0*/  FSEL R178, R31, -INF , !P4 ;  /* 0xff8000001fb27808 */ /* 0x000fe20006000000 */
[----:B------:R-:W-:Y:S01]  /*ac00*/  HMMA.16816.F32.BF16 R16, R8, R6, R16 ;  /* 0x000000060810723c */ /* 0x000fe20000041810 */
[----:B------:R-:W-:Y:S01]  /*ac10*/  FSEL R192, R24, -INF , !P1 ;  /* 0xff80000018c07808 */ /* 0x000fe20004800000 */
[----:B------:R-:W-:Y:S01]  /*ac20*/  VIADD R7, R145, 0xffffff68 ;  /* 0xffffff6891077836 */ /* 0x000fe20000000000 */
[----:B------:R-:W-:-:S02]  /*ac30*/  ISETP.GE.AND P4, PT, R29, R180, PT ;  /* 0x000000b41d00720c */ /* 0x000fc40003f86270 */
[----:B------:R-:W-:Y:S02]  /*ac40*/  I2FP.F32.S32 R4, R29 ;  /* 0x0000001d00047245 */ /* 0x000fe40000201400 */
[----:B------:R-:W-:Y:S01]  /*ac50*/  ISETP.GE.AND P1, PT, R29, R2, PT ;  /* 0x000000021d00720c */ /* 0x000fe20003f26270 */
[----:B------:R-:W-:Y:S01]  /*ac60*/  VIADD R29, R145, 0xffffff60 ;  /* 0xffffff60911d7836 */ /* 0x000fe20000000000 */
[----:B------:R-:W-:Y:S01]  /*ac70*/  FSEL R222, R222, -INF , !P5 ;  /* 0xff800000dede7808 */ /* 0x000fe20006800000 */
[----:B------:R-:W-:Y:S01]  /*ac80*/  FFMA.FTZ R194, R3, R4, R25 ;  /* 0x0000000403c27223 */ /* 0x000fe20000010019 */
[----:B------:R-:W-:Y:S01]  /*ac90*/  ISETP.GE.AND P5, PT, R37, R180, PT ;  /* 0x000000b42500720c */ /* 0x000fe20003fa6270 */
[----:B------:R-:W-:Y:S01]  /*aca0*/  FFMA.FTZ R27, R3, R4, R27 ;  /* 0x00000004031b7223 */ /* 0x000fe2000001001b */
[----:B------:R-:W-:Y:S02]  /*acb0*/  I2FP.F32.S32 R25, R29 ;  /* 0x0000001d00197245 */ /* 0x000fe40000201400 */
[----:B------:R-:W-:-:S02]  /*acc0*/  FSEL R196, R196, -INF , !P5 ;  /* 0xff800000c4c47808 */ /* 0x000fc40006800000 */
[----:B------:R-:W-:Y:S01]  /*acd0*/  ISETP.GE.AND P5, PT, R35, R2, PT ;  /* 0x000000022300720c */ /* 0x000fe20003fa6270 */
[C---:B------:R-:W-:Y:S01]  /*ace0*/  FFMA.FTZ R20, R3.reuse, R25, R20 ;  /* 0x0000001903147223 */ /* 0x040fe20000010014 */
[----:B------:R-:W-:Y:S01]  /*acf0*/  I2FP.F32.S32 R4, R5 ;  /* 0x0000000500047245 */ /* 0x000fe20000201400 */
[----:B------:R-:W-:Y:S01]  /*ad00*/  FFMA.FTZ R22, R3, R25, R22 ;  /* 0x0000001903167223 */ /* 0x000fe20000010016 */
[----:B------:R-:W-:Y:S02]  /*ad10*/  FSEL R190, R26, -INF , !P5 ;  /* 0xff8000001abe7808 */ /* 0x000fe40006800000 */
[----:B------:R-:W-:Y:S01]  /*ad20*/  ISETP.GE.AND P5, PT, R29, R180, PT ;  /* 0x000000b41d00720c */ /* 0x000fe20003fa6270 */
[CC--:B------:R-:W-:Y:S01]  /*ad30*/  FFMA.FTZ R21, R3.reuse, R4.reuse, R21 ;  /* 0x0000000403157223 */ /* 0x0c0fe20000010015 */
[----:B------:R-:W-:Y:S01]  /*ad40*/  FSEL R194, R194, -INF , !P4 ;  /* 0xff800000c2c27808 */ /* 0x000fe20006000000 */
[----:B------:R-:W-:Y:S01]  /*ad50*/  FFMA.FTZ R23, R3, R4, R23 ;  /* 0x0000000403177223 */ /* 0x000fe20000010017 */
[----:B------:R-:W-:-:S02]  /*ad60*/  FSEL R186, R27, -INF , !P1 ;  /* 0xff8000001bba7808 */ /* 0x000fc40004800000 */
[----:B------:R-:W-:Y:S02]  /*ad70*/  ISETP.GE.AND P4, PT, R29, R2, PT ;  /* 0x000000021d00720c */ /* 0x000fe40003f86270 */
[C---:B------:R-:W-:Y:S02]  /*ad80*/  ISETP.GE.AND P1, PT, R5.reuse, R180, PT ;  /* 0x000000b40500720c */ /* 0x040fe40003f26270 */
[----:B------:R-:W-:Y:S02]  /*ad90*/  FSEL R170, R20, -INF , !P5 ;  /* 0xff80000014aa7808 */ /* 0x000fe40006800000 */
[----:B------:R-:W-:Y:S02]  /*ada0*/  ISETP.GE.AND P5, PT, R5, R2, PT ;  /* 0x000000020500720c */ /* 0x000fe40003fa6270 */
[----:B------:R-:W-:Y:S02]  /*adb0*/  FSEL R164, R22, -INF , !P4 ;  /* 0xff80000016a47808 */ /* 0x000fe40006000000 */
[----:B------:R-:W-:-:S02]  /*adc0*/  FSEL R168, R21, -INF , !P1 ;  /* 0xff80000015a87808 */ /* 0x000fc40004800000 */
[C---:B------:R-:W-:Y:S02]  /*add0*/  ISETP.GE.AND P4, PT, R7.reuse, R180, PT ;  /* 0x000000b40700720c */ /* 0x040fe40003f86270 */
[----:B------:R-:W-:Y:S02]  /*ade0*/  I2FP.F32.S32 R5, R7 ;  /* 0x0000000700057245 */ /* 0x000fe40000201400 */
[----:B------:R-:W-:Y:S01]  /*adf0*/  ISETP.GE.AND P1, PT, R7, R2, PT ;  /* 0x000000020700720c */ /* 0x000fe20003f26270 */
[----:B------:R-:W-:Y:S01]  /*ae00*/  VIADD R7, R145, 0xffffff69 ;  /* 0xffffff6991077836 */ /* 0x000fe20000000000 */
[----:B------:R-:W-:Y:S01]  /*ae10*/  FSEL R162, R23, -INF , !P5 ;  /* 0xff80000017a27808 */ /* 0x000fe20006800000 */
[CC--:B------:R-:W-:Y:S01]  /*ae20*/  FFMA.FTZ R16, R3.reuse, R5.reuse, R16 ;  /* 0x0000000503107223 */ /* 0x0c0fe20000010010 */
[----:B------:R-:W-:Y:S01]  /*ae30*/  FFMA.FTZ R18, R3, R5, R18 ;  /* 0x0000000503127223 */ /* 0x000fe20000010012 */
[----:B------:R-:W-:Y:S01]  /*ae40*/  VIADD R5, R145, 0xffffff70 ;  /* 0xffffff7091057836 */ /* 0x000fe20000000000 */
[----:B------:R-:W-:-:S02]  /*ae50*/  I2FP.F32.S32 R4, R7 ;  /* 0x0000000700047245 */ /* 0x000fc40000201400 */
[----:B------:R-:W-:Y:S02]  /*ae60*/  ISETP.GE.AND P5, PT, R7, R180, PT ;  /* 0x000000b40700720c */ /* 0x000fe40003fa6270 */
[----:B------:R-:W-:Y:S01]  /*ae70*/  FSEL R172, R16, -INF , !P4 ;  /* 0xff80000010ac7808 */ /* 0x000fe20006000000 */
[----:B------:R-:W-:Y:S01]  /*ae80*/  FFMA.FTZ R17, R3, R4, R17 ;  /* 0x0000000403117223 */ /* 0x000fe20000010011 */
[----:B------:R-:W-:Y:S01]  /*ae90*/  ISETP.GE.AND P4, PT, R7, R2, PT ;  /* 0x000000020700720c */ /* 0x000fe20003f86270 */
[----:B------:R-:W-:Y:S01]  /*aea0*/  FFMA.FTZ R19, R3, R4, R19 ;  /* 0x0000000403137223 */ /* 0x000fe20000010013 */
[----:B------:R-:W-:Y:S02]  /*aeb0*/  FSEL R160, R18, -INF , !P1 ;  /* 0xff80000012a07808 */ /* 0x000fe40004800000 */
[----:B------:R-:W-:Y:S02]  /*aec0*/  FSEL R166, R17, -INF , !P5 ;  /* 0xff80000011a67808 */ /* 0x000fe40006800000 */
[----:B------:R-:W-:-:S02]  /*aed0*/  ISETP.GE.AND P1, PT, R5, R180, PT ;  /* 0x000000b40500720c */ /* 0x000fc40003f26270 */
[----:B------:R-:W-:Y:S02]  /*aee0*/  I2FP.F32.S32 R7, R5 ;  /* 0x0000000500077245 */ /* 0x000fe40000201400 */
[----:B------:R-:W-:Y:S01]  /*aef0*/  ISETP.GE.AND P5, PT, R5, R2, PT ;  /* 0x000000020500720c */ /* 0x000fe20003fa6270 */
[----:B------:R-:W-:Y:S01]  /*af00*/  VIADD R5, R145, 0xffffff71 ;  /* 0xffffff7191057836 */ /* 0x000fe20000000000 */
[----:B------:R-:W-:Y:S01]  /*af10*/  FSEL R158, R19, -INF , !P4 ;  /* 0xff800000139e7808 */ /* 0x000fe20006000000 */
[-C--:B------:R-:W-:Y:S01]  /*af20*/  FFMA.FTZ R12, R3, R7.reuse, R12 ;  /* 0x00000007030c7223 */ /* 0x080fe2000001000c */
[----:B------:R-:W-:Y:S02]  /*af30*/  VIADD R145, R145, 0xffffff79 ;  /* 0xffffff7991917836 */ /* 0x000fe40000000000 */
[----:B------:R-:W-:Y:S01]  /*af40*/  FFMA.FTZ R14, R3, R7, R14 ;  /* 0x00000007030e7223 */ /* 0x000fe2000001000e */
[----:B------:R-:W-:Y:S02]  /*af50*/  I2FP.F32.S32 R4, R5 ;  /* 0x0000000500047245 */ /* 0x000fe40000201400 */
[----:B------:R-:W-:-:S02]  /*af60*/  FSEL R137, R12, -INF , !P1 ;  /* 0xff8000000c897808 */ /* 0x000fc40004800000 */
[----:B------:R-:W-:Y:S01]  /*af70*/  ISETP.GE.AND P1, PT, R5, R2, PT ;  /* 0x000000020500720c */ /* 0x000fe20003f26270 */
[CC--:B------:R-:W-:Y:S01]  /*af80*/  FFMA.FTZ R15, R3.reuse, R4.reuse, R15 ;  /* 0x00000004030f7223 */ /* 0x0c0fe2000001000f */
[----:B------:R-:W-:Y:S01]  /*af90*/  FFMA.FTZ R13, R3, R4, R13 ;  /* 0x00000004030d7223 */ /* 0x000fe2000001000d */
[----:B------:R-:W-:Y:S02]  /*afa0*/  ISETP.GE.AND P4, PT, R5, R180, PT ;  /* 0x000000b40500720c */ /* 0x000fe40003f86270 */
[----:B------:R-:W-:Y:S02]  /*afb0*/  I2FP.F32.S32 R4, R145 ;  /* 0x0000009100047245 */ /* 0x000fe40000201400 */
[----:B------:R-:W-:Y:S02]  /*afc0*/  FSEL R141, R15, -INF , !P1 ;  /* 0xff8000000f8d7808 */ /* 0x000fe40004800000 */
[----:B------:R-:W-:Y:S02]  /*afd0*/  ISETP.GT.AND P1, PT, R139, R206, PT ;  /* 0x000000ce8b00720c */ /* 0x000fe40003f24270 */
[----:B------:R-:W-:-:S02]  /*afe0*/  FSEL R136, R14, -INF , !P5 ;  /* 0xff8000000e887808 */ /* 0x000fc40006800000 */
[----:B------:R-:W-:Y:S02]  /*aff0*/  FSEL R138, R13, -INF , !P4 ;  /* 0xff8000000d8a7808 */ /* 0x000fe40006000000 */
[C---:B------:R-:W-:Y:S02]  /*b000*/  ISETP.GE.AND P5, PT, R145.reuse, R180, PT ;  /* 0x000000b49100720c */ /* 0x040fe40003fa6270 */
[----:B------:R-:W-:Y:S01]  /*b010*/  ISETP.GE.AND P4, PT, R145, R2, PT ;  /* 0x000000029100720c */ /* 0x000fe20003f86270 */
[CC--:B------:R-:W-:Y:S01]  /*b020*/  FFMA.FTZ R2, R3.reuse, R4.reuse, R169 ;  /* 0x0000000403027223 */ /* 0x0c0fe200000100a9 */
[----:B------:R-:W-:-:S04]  /*b030*/  FFMA.FTZ R145, R3, R4, R171 ;  /* 0x0000000403917223 */ /* 0x000fc800000100ab */
[----:B------:R-:W-:Y:S02]  /*b040*/  FSEL R2, R2, -INF , !P5 ;  /* 0xff80000002027808 */ /* 0x000fe40006800000 */
[----:B------:R-:W-:Y:S01]  /*b050*/  FSEL R145, R145, -INF , !P4 ;  /* 0xff80000091917808 */ /* 0x000fe20006000000 */
        /* <DEDUP_REMOVED lines=64> */
.L_x_3053:
[----:B------:R-:W-:Y:S01]  /*b460*/  UMOV UR6, URZ ;  /* 0x000000ff00067c82 */ /* 0x000fe20008000000 */
[----:B------:R-:W-:Y:S01]  /*b470*/  IMAD.SHL.U32 R4, R134, 0x80, RZ ;  /* 0x0000008086047824 */ /* 0x000fe200078e00ff */
[----:B------:R-:W-:-:S05]  /*b480*/  IADD3 R5, P1, PT, RZ, -UR6, RZ ;  /* 0x80000006ff057c10 */ /* 0x000fca000ff3e0ff */
[----:B------:R-:W-:-:S05]  /*b490*/  IMAD.X R4, RZ, RZ, ~R4, P1 ;  /* 0x000000ffff047224 */ /* 0x000fca00008e0e04 */
[----:B------:R-:W-:-:S04]  /*b4a0*/  SHF.R.S64 R5, R5, 0x1f, R4 ;  /* 0x0000001f05057819 */ /* 0x000fc80000001004 */
[----:B------:R-:W-:-:S04]  /*b4b0*/  IADD3 R208, P1, PT, R5, R208, RZ ;  /* 0x000000d005d07210 */ /* 0x000fc80007f3e0ff */
[----:B------:R-:W-:-:S09]  /*b4c0*/  LEA.HI.X.SX32 R207, R4, R207, 0x1, P1 ;  /* 0x000000cf04cf7211 */ /* 0x000fd200008f0eff */
.L_x_3054:
        /* <DEDUP_REMOVED lines=107> */
.L_x_3052:
[----:B--2---:R-:W-:Y:S02]  /*bb80*/  FMNMX3.FTZ R5, R133, R146, R152, !PT ;  /* 0x0000009285057276 */ /* 0x004fe40007810098 */
[----:B------:R-:W-:Y:S02]  /*bb90*/  FMNMX3.FTZ R4, R132, R154, R155, !PT ;  /* 0x0000009a84047276 */ /* 0x000fe4000781009b */
[----:B------:R-:W-:Y:S02]  /*bba0*/  FMNMX3.FTZ R5, R5, R148, R149, !PT ;  /* 0x0000009405057276 */ /* 0x000fe40007810095 */
[----:B------:R-:W-:Y:S02]  /*bbb0*/  FMNMX3.FTZ R4, R4, R189, R60, !PT ;  /* 0x000000bd04047276 */ /* 0x000fe4000781003c */
[----:B------:R-:W-:Y:S02]  /*bbc0*/  FMNMX3.FTZ R5, R5, R64, R65, !PT ;  /* 0x0000004005057276 */ /* 0x000fe40007810041 */
[----:B------:R-:W-:-:S02]  /*bbd0*/  FMNMX3.FTZ R4, R4, R177, R175, !PT ;  /* 0x000000b104047276 */ /* 0x000fc400078100af */
[----:B------:R-:W-:Y:S02]  /*bbe0*/  FMNMX3.FTZ R5, R5, R67, R66, !PT ;  /* 0x0000004305057276 */ /* 0x000fe40007810042 */
        /* <DEDUP_REMOVED lines=26> */
[----:B------:R-:W1:Y:S01]  /*bd90*/  SHFL.BFLY PT, R6, R7, 0x2, 0x1f ;  /* 0x0c401f0007067f89 */ /* 0x000e6200000e0000 */
[----:B------:R-:W-:Y:S02]  /*bda0*/  FMNMX3.FTZ R8, R8, R144, R145, !PT ;  /* 0x0000009008087276 */ /* 0x000fe40007810091 */
[C---:B------:R-:W-:Y:S01]  /*bdb0*/  IADD3 R16, PT, PT, R153.reuse, 0xc000, RZ ;  /* 0x0000c00099107810 */ /* 0x040fe20007ffe0ff */
[----:B------:R-:W-:Y:S01]  /*bdc0*/  LDSM.16.MT88.4 R44, [R153+0x10000] ;  /* 0x01000000992c783b */ /* 0x000fe20000004200 */
[----:B------:R-:W-:-:S02]  /*bdd0*/  IADD3 R157, PT, PT, R153, 0xc040, RZ ;  /* 0x0000c040999d7810 */ /* 0x000fc40007ffe0ff */
[----:B------:R-:W-:Y:S01]  /*bde0*/  @P0 IADD3 R157, PT, PT, R16, -0x40, RZ ;  /* 0xffffffc0109d0810 */ /* 0x000fe20007ffe0ff */
[----:B------:R-:W2:Y:S04]  /*bdf0*/  SHFL.BFLY PT, R5, R8, 0x2, 0x1f ;  /* 0x0c401f0008057f89 */ /* 0x000ea800000e0000 */
[----:B------:R-:W-:Y:S04]  /*be00*/  LDSM.16.MT88.4 R12, [R153+0xc000] ;  /* 0x00c00000990c783b */ /* 0x000fe80000004200 */
[----:B------:R-:W-:Y:S01]  /*be10*/  LDSM.16.MT88.4 R28, [R157] ;  /* 0x000000009d1c783b */ /* 0x000fe20000004200 */
[----:B-1----:R-:W-:-:S05]  /*be20*/  FMNMX.FTZ R6, R7, R6, !PT ;  /* 0x0000000607067209 */ /* 0x002fca0007810000 */
[----:B------:R-:W1:Y:S01]  /*be30*/  SHFL.BFLY PT, R135, R6, 0x1, 0x1f ;  /* 0x0c201f0006877f89 */ /* 0x000e6200000e0000 */
[----:B--2---:R-:W-:-:S05]  /*be40*/  FMNMX.FTZ R5, R8, R5, !PT ;  /* 0x0000000508057209 */ /* 0x004fca0007810000 */
[----:B------:R-:W2:Y:S01]  /*be50*/  SHFL.BFLY PT, R134, R5, 0x1, 0x1f ;  /* 0x0c201f0005867f89 */ /* 0x000ea200000e0000 */
[----:B-1----:R-:W-:-:S04]  /*be60*/  FMNMX.FTZ R135, R6, R135, !PT ;  /* 0x0000008706877209 */ /* 0x002fc80007810000 */
[C---:B------:R-:W-:Y:S01]  /*be70*/  FSETP.NEU.FTZ.AND P2, PT, R135.reuse, -INF , PT ;  /* 0xff8000008700780b */ /* 0x040fe20003f5d000 */
[----:B------:R-:W-:Y:S01]  /*be80*/  FMUL.FTZ R151, R135, UR4 ;  /* 0x0000000487977c20 */ /* 0x000fe20008410000 */
[----:B--2---:R-:W-:-:S04]  /*be90*/  FMNMX.FTZ R134, R5, R134, !PT ;  /* 0x0000008605867209 */ /* 0x004fc80007810000 */
[----:B------:R-:W-:Y:S02]  /*bea0*/  FSEL R151, R151, RZ, P2 ;  /* 0x000000ff97977208 */ /* 0x000fe40001000000 */
[C---:B------:R-:W-:Y:S01]  /*beb0*/  FSETP.NEU.FTZ.AND P1, PT, R134.reuse, -INF , PT ;  /* 0xff8000008600780b */ /* 0x040fe20003f3d000 */
[----:B------:R-:W-:Y:S02]  /*bec0*/  FMUL.FTZ R147, R134, UR4 ;  /* 0x0000000486937c20 */ /* 0x000fe40008410000 */
[--C-:B------:R-:W-:Y:S01]  /*bed0*/  FFMA.FTZ R4, R146, UR4, -R151.reuse ;  /* 0x0000000492047c23 */ /* 0x100fe20008010897 */
[--C-:B------:R-:W-:Y:S01]  /*bee0*/  FFMA.FTZ R150, R152, UR4, -R151.reuse ;  /* 0x0000000498967c23 */ /* 0x100fe20008010897 */
[----:B------:R-:W-:Y:S01]  /*bef0*/  FSEL R5, R134, RZ, P1 ;  /* 0x000000ff86057208 */ /* 0x000fe20000800000 */
[--C-:B------:R-:W-:Y:S01]  /*bf00*/  FFMA.FTZ R6, R148, UR4, -R151.reuse ;  /* 0x0000000494067c23 */ /* 0x100fe20008010897 */
[----:B------:R1:W-:Y:S01]  /*bf10*/  MUFU.EX2 R152, R4 ;  /* 0x0000000400987308 */ /* 0x0003e20000000800 */
[----:B------:R-:W-:Y:S01]  /*bf20*/  FSEL R147, R147, RZ, P1 ;  /* 0x000000ff93937208 */ /* 0x000fe20000800000 */
[----:B------:R-:W-:Y:S01]  /*bf30*/  FFMA.FTZ R148, R149, UR4, -R151 ;  /* 0x0000000495947c23 */ /* 0x000fe20008010897 */
[----:B------:R-:W-:Y:S01]  /*bf40*/  FADD.FTZ R5, R132, -R5 ;  /* 0x8000000584057221 */ /* 0x000fe20000010000 */
[----:B------:R-:W-:Y:S01]  /*bf50*/  IADD3 R132, PT, PT, R0, R153, RZ ;  /* 0x0000009900847210 */ /* 0x000fe20007ffe0ff */
[----:B------:R-:W2:Y:S01]  /*bf60*/  MUFU.EX2 R150, R150 ;  /* 0x0000009600967308 */ /* 0x000ea20000000800 */
[--C-:B------:R-:W-:Y:S01]  /*bf70*/  FFMA.FTZ R140, R155, UR4, -R147.reuse ;  /* 0x000000049b8c7c23 */ /* 0x100fe20008010893 */
[--C-:B------:R-:W-:Y:S01]  /*bf80*/  FFMA.FTZ R146, R154, UR4, -R147.reuse ;  /* 0x000000049a927c23 */ /* 0x100fe20008010893 */
[----:B------:R-:W-:Y:S01]  /*bf90*/  FMUL.FTZ R155, R5, UR4 ;  /* 0x00000004059b7c20 */ /* 0x000fe20008410000 */
[--C-:B------:R-:W-:Y:S01]  /*bfa0*/  FFMA.FTZ R154, R60, UR4, -R147.reuse ;  /* 0x000000043c9a7c23 */ /* 0x100fe20008010893 */
[----:B------:R-:W3:Y:S01]  /*bfb0*/  LDSM.16.MT88.4 R52, [R132+0x10000] ;  /* 0x010000008434783b */ /* 0x000ee20000004200 */
[--C-:B------:R-:W-:Y:S01]  /*bfc0*/  FFMA.FTZ R189, R189, UR4, -R147.reuse ;  /* 0x00000004bdbd7c23 */ /* 0x100fe20008010893 */
[----:B------:R-:W-:Y:S01]  /*bfd0*/  MUFU.EX2 R149, R6 ;  /* 0x0000000600957308 */ /* 0x000fe20000000800 */
[----:B------:R-:W-:Y:S01]  /*bfe0*/  IADD3 R0, PT, PT, R0, R157, RZ ;  /* 0x0000009d00007210 */ /* 0x000fe20007ffe0ff */
[----:B------:R-:W4:Y:S01]  /*bff0*/  LDSM.16.MT88.4 R20, [R132+0xc000] ;  /* 0x00c000008414783b */ /* 0x000f220000004200 */
[----:B-1----:R-:W-:Y:S01]  /*c000*/  FSEL R4, R135, RZ, P2 ;  /* 0x000000ff87047208 */ /* 0x002fe20001000000 */
[----:B------:R-:W1:Y:S01]  /*c010*/  MUFU.EX2 R155, R155 ;  /* 0x0000009b009b7308 */ /* 0x000e620000000800 */
[--C-:B------:R-:W-:Y:S01]  /*c020*/  FFMA.FTZ R246, R246, UR4, -R147.reuse ;  /* 0x00000004f6f67c23 */ /* 0x100fe20008010893 */
[----:B------:R-:W5:Y:S01]  /*c030*/  LDSM.16.MT88.4 R36, [R0] ;  /* 0x000000000024783b */ /* 0x000f620000004200 */
[----:B------:R-:W-:Y:S01]  /*c040*/  FFMA.FTZ R169, R212, UR4, -R147 ;  /* 0x00000004d4a97c23 */ /* 0x000fe20008010893 */
[----:B------:R-:W-:Y:S01]  /*c050*/  FADD.FTZ R4, R133, -R4 ;  /* 0x8000000485047221 */ /* 0x000fe20000010000 */
[----:B------:R-:W1:Y:S01]  /*c060*/  MUFU.EX2 R148, R148 ;  /* 0x0000009400947308 */ /* 0x000e620000000800 */
[----:B------:R-:W5:Y:S01]  /*c070*/  LDSM.16.MT88.4 R60, [R157+0x4000] ;  /* 0x004000009d3c783b */ /* 0x000f620000004200 */
[--C-:B------:R-:W-:Y:S01]  /*c080*/  FFMA.FTZ R165, R238, UR4, -R151.reuse ;  /* 0x00000004eea57c23 */ /* 0x100fe20008010897 */
[----:B------:R-:W-:Y:S01]  /*c090*/  FMUL.FTZ R156, R4, UR4 ;  /* 0x00000004049c7c20 */ /* 0x000fe20008410000 */
[----:B------:R-:W-:Y:S01]  /*c0a0*/  MUFU.EX2 R146, R146 ;  /* 0x0000009200927308 */ /* 0x000fe20000000800 */
[----:B--2---:R-:W-:Y:S01]  /*c0b0*/  F2FP.BF16.F32.PACK_AB R4, R150, R152 ;  /* 0x000000989604723e */ /* 0x004fe200000010ff */
[--C-:B------:R-:W-:Y:S01]  /*c0c0*/  FFMA.FTZ R184, R244, UR4, -R151.reuse ;  /* 0x00000004f4b87c23 */ /* 0x100fe20008010897 */
[--C-:B------:R-:W-:Y:S01]  /*c0d0*/  FFMA.FTZ R180, R242, UR4, -R151.reuse ;  /* 0x00000004f2b47c23 */ /* 0x100fe20008010897 */
[----:B------:R-:W2:Y:S01]  /*c0e0*/  MUFU.EX2 R140, R140 ;  /* 0x0000008c008c7308 */ /* 0x000ea20000000800 */
[-C--:B-1----:R-:W-:Y:S01]  /*c0f0*/  FMUL.FTZ R34, R86, R155.reuse ;  /* 0x0000009b56227220 */ /* 0x082fe20000410000 */
[-C--:B------:R-:W-:Y:S01]  /*c100*/  FMUL.FTZ R35, R87, R155.reuse ;  /* 0x0000009b57237220 */ /* 0x080fe20000410000 */
[-C--:B------:R-:W-:Y:S01]  /*c110*/  FMUL.FTZ R42, R94, R155.reuse ;  /* 0x0000009b5e2a7220 */ /* 0x080fe20000410000 */
[----:B------:R-:W1:Y:S01]  /*c120*/  MUFU.EX2 R156, R156 ;  /* 0x0000009c009c7308 */ /* 0x000e620000000800 */
[----:B------:R-:W-:Y:S01]  /*c130*/  FMUL.FTZ R43, R95, R155 ;  /* 0x0000009b5f2b7220 */ /* 0x000fe20000410000 */
[----:B------:R-:W-:Y:S01]  /*c140*/  F2FP.BF16.F32.PACK_AB R6, R148, R149 ;  /* 0x000000959406723e */ /* 0x000fe200000010ff */
[-C--:B------:R-:W-:Y:S01]  /*c150*/  FMUL.FTZ R98, R98, R155.reuse ;  /* 0x0000009b62627220 */ /* 0x080fe20000410000 */
[----:B------:R-:W-:Y:S01]  /*c160*/  MUFU.EX2 R133, R189 ;  /* 0x000000bd00857308 */ /* 0x000fe20000000800 */
[-C--:B------:R-:W-:Y:S01]  /*c170*/  FMUL.FTZ R99, R99, R155.reuse ;  /* 0x0000009b63637220 */ /* 0x080fe20000410000 */
[-C--:B------:R-:W-:Y:S01]  /*c180*/  FMUL.FTZ R50, R102, R155.reuse ;  /* 0x0000009b66327220 */ /* 0x080fe20000410000 */
[-C--:B------:R-:W-:Y:S01]  /*c190*/  FMUL.FTZ R51, R103, R155.reuse ;  /* 0x0000009b67337220 */ /* 0x080fe20000410000 */
[----:B------:R-:W3:Y:S01]  /*c1a0*/  MUFU.EX2 R154, R154 ;  /* 0x0000009a009a7308 */ /* 0x000ee20000000800 */
[-C--:B------:R-:W-:Y:S01]  /*c1b0*/  FMUL.FTZ R106, R106, R155.reuse ;  /* 0x0000009b6a6a7220 */ /* 0x080fe20000410000 */
[----:B--2---:R-:W-:Y:S01]  /*c1c0*/  F2FP.BF16.F32.PACK_AB R5, R140, R146 ;  /* 0x000000928c05723e */ /* 0x004fe200000010ff */
[-C--:B------:R-:W-:Y:S01]  /*c1d0*/  FMUL.FTZ R107, R107, R155.reuse ;  /* 0x0000009b6b6b7220 */ /* 0x080fe20000410000 */
[-C--:B------:R-:W-:Y:S01]  /*c1e0*/  FMUL.FTZ R10, R130, R155.reuse ;  /* 0x0000009b820a7220 */ /* 0x080fe20000410000 */
[----:B------:R-:W-:Y:S01]  /*c1f0*/  FMUL.FTZ R11, R131, R155 ;  /* 0x0000009b830b7220 */ /* 0x000fe20000410000 */
[-C--:B-1----:R-:W-:Y:S01]  /*c200*/  FMUL.FTZ R32, R84, R156.reuse ;  /* 0x0000009c54207220 */ /* 0x082fe20000410000 */
[-C--:B------:R-:W-:Y:S01]  /*c210*/  FMUL.FTZ R33, R85, R156.reuse ;  /* 0x0000009c55217220 */ /* 0x080fe20000410000 */
[-C--:B------:R-:W-:Y:S01]  /*c220*/  FMUL.FTZ R40, R92, R156.reuse ;  /* 0x0000009c5c287220 */ /* 0x080fe20000410000 */
[-C--:B------:R-:W-:Y:S01]  /*c230*/  FMUL.FTZ R41, R93, R156.reuse ;  /* 0x0000009c5d297220 */ /* 0x080fe20000410000 */
[----:B------:R-:W1:Y:S01]  /*c240*/  LDSM.16.MT88.4 R84, [R0+0x4000] ;  /* 0x004000000054783b */ /* 0x000e620000004200 */
[-C--:B------:R-:W-:Y:S01]  /*c250*/  FMUL.FTZ R96, R96, R156.reuse ;  /* 0x0000009c60607220 */ /* 0x080fe20000410000 */
[-C--:B------:R-:W-:Y:S01]  /*c260*/  FMUL.FTZ R97, R97, R156.reuse ;  /* 0x0000009c61617220 */ /* 0x080fe20000410000 */
        /* <DEDUP_REMOVED lines=18> */
[----:B------:R-:W-:Y:S01]  /*c390*/  FFMA.FTZ R111, R64, UR4, -R151 ;  /* 0x00000004406f7c23 */ /* 0x000fe20008010897 */
[--C-:B------:R-:W-:Y:S01]  /*c3a0*/  FFMA.FTZ R110, R177, UR4, -R147.reuse ;  /* 0x00000004b16e7c23 */ /* 0x100fe20008010893 */
[--C-:B------:R-:W-:Y:S01]  /*c3b0*/  FFMA.FTZ R109, R175, UR4, -R147.reuse ;  /* 0x00000004af6d7c23 */ /* 0x100fe20008010893 */
[----:B------:R-:W-:Y:S01]  /*c3c0*/  FFMA.FTZ R108, R173, UR4, -R147 ;  /* 0x00000004ad6c7c23 */ /* 0x000fe20008010893 */
        /* <DEDUP_REMOVED lines=9> */
[----:B------:R-:W-:Y:S01]  /*c460*/  MUFU.EX2 R111, R111 ;  /* 0x0000006f006f7308 */ /* 0x000fe20000000800 */
[C---:B------:R-:W-:Y:S01]  /*c470*/  HMMA.16816.F32.BF16 R52, R4.reuse, R54, R104 ;  /* 0x000000360434723c */ /* 0x040fe20000041868 */
[--C-:B------:R-:W-:Y:S01]  /*c480*/  FFMA.FTZ R106, R65, UR4, -R151.reuse ;  /* 0x00000004416a7c23 */ /* 0x100fe20008010897 */
[--C-:B------:R-:W-:Y:S01]  /*c490*/  FFMA.FTZ R107, R67, UR4, -R151.reuse ;  /* 0x00000004436b7c23 */ /* 0x100fe20008010897 */
[----:B------:R-:W-:Y:S01]  /*c4a0*/  FFMA.FTZ R104, R66, UR4, -R151 ;  /* 0x0000000442687c23 */ /* 0x000fe20008010897 */
[----:B------:R-:W-:Y:S01]  /*c4b0*/  FFMA.FTZ R105, R179, UR4, -R147 ;  /* 0x00000004b3697c23 */ /* 0x000fe20008010893 */
[----:B------:R-:W-:Y:S01]  /*c4c0*/  MUFU.EX2 R110, R110 ;  /* 0x0000006e006e7308 */ /* 0x000fe20000000800 */
[-C--:B------:R-:W-:Y:S01]  /*c4d0*/  FMUL.FTZ R24, R76, R156.reuse ;  /* 0x0000009c4c187220 */ /* 0x080fe20000410000 */
[-C--:B------:R-:W-:Y:S01]  /*c4e0*/  FMUL.FTZ R25, R77, R156.reuse ;  /* 0x0000009c4d197220 */ /* 0x080fe20000410000 */
[C---:B------:R-:W-:Y:S01]  /*c4f0*/  HMMA.16816.F32.BF16 R8, R4.reuse, R12, R8 ;  /* 0x0000000c0408723c */ /* 0x040fe20000041808 */
[----:B------:R-:W3:Y:S01]  /*c500*/  MUFU.EX2 R106, R106 ;  /* 0x0000006a006a7308 */ /* 0x000ee20000000800 */
[-C--:B------:R-:W-:Y:S01]  /*c510*/  FMUL.FTZ R26, R78, R155.reuse ;  /* 0x0000009b4e1a7220 */ /* 0x080fe20000410000 */
[-C--:B------:R-:W-:Y:S01]  /*c520*/  FMUL.FTZ R27, R79, R155.reuse ;  /* 0x0000009b4f1b7220 */ /* 0x080fe20000410000 */
[-C--:B------:R-:W-:Y:S01]  /*c530*/  FMUL.FTZ R80, R80, R156.reuse ;  /* 0x0000009c50507220 */ /* 0x080fe20000410000 */
[----:B------:R-:W-:Y:S01]  /*c540*/  MUFU.EX2 R107, R107 ;  /* 0x0000006b006b7308 */ /* 0x000fe20000000800 */
[-C--:B------:R-:W-:Y:S01]  /*c550*/  FMUL.FTZ R81, R81, R156.reuse ;  /* 0x0000009c51517220 */ /* 0x080fe20000410000 */
[-C--:B------:R-:W-:Y:S01]  /*c560*/  FMUL.FTZ R82, R82, R155.reuse ;  /* 0x0000009b52527220 */ /* 0x080fe20000410000 */
[C---:B------:R-:W-:Y:S01]  /*c570*/  HMMA.16816.F32.BF16 R12, R4.reuse, R14, R124 ;  /* 0x0000000e040c723c */ /* 0x040fe2000004187c */
[----:B------:R-:W-:Y:S01]  /*c580*/  MUFU.EX2 R104, R104 ;  /* 0x0000006800687308 */ /* 0x000fe20000000800 */
[-C--:B------:R-:W-:Y:S01]  /*c590*/  FMUL.FTZ R83, R83, R155.reuse ;  /* 0x0000009b53537220 */ /* 0x080fe20000410000 */
[-C--:B------:R-:W-:Y:S01]  /*c5a0*/  FMUL.FTZ R88, R88, R156.reuse ;  /* 0x0000009c58587220 */ /* 0x080fe20000410000 */
[-C--:B------:R-:W-:Y:S01]  /*c5b0*/  FMUL.FTZ R89, R89, R156.reuse ;  /* 0x0000009c59597220 */ /* 0x080fe20000410000 */
[----:B------:R-:W2:Y:S01]  /*c5c0*/  MUFU.EX2 R109, R109 ;  /* 0x0000006d006d7308 */ /* 0x000ea20000000800 */
[-C--:B------:R-:W-:Y:S01]  /*c5d0*/  FMUL.FTZ R90, R90, R155.reuse ;  /* 0x0000009b5a5a7220 */ /* 0x080fe20000410000 */
[-C--:B------:R-:W-:Y:S01]  /*c5e0*/  FMUL.FTZ R91, R91, R155.reuse ;  /* 0x0000009b5b5b7220 */ /* 0x080fe20000410000 */
[C---:B----4-:R-:W-:Y:S01]  /*c5f0*/  HMMA.16816.F32.BF16 R16, R4.reuse, R20, R16 ;  /* 0x000000140410723c */ /* 0x050fe20000041810 */
[----:B------:R-:W-:Y:S01]  /*c600*/  MUFU.EX2 R108, R108 ;  /* 0x0000006c006c7308 */ /* 0x000fe20000000800 */
[-C--:B------:R-:W-:Y:S01]  /*c610*/  FMUL.FTZ R112, R112, R156.reuse ;  /* 0x0000009c70707220 */ /* 0x080fe20000410000 */
[-C--:B------:R-:W-:Y:S01]  /*c620*/  FMUL.FTZ R113, R113, R156.reuse ;  /* 0x0000009c71717220 */ /* 0x080fe20000410000 */
[-C--:B------:R-:W-:Y:S01]  /*c630*/  FMUL.FTZ R114, R114, R155.reuse ;  /* 0x0000009b72727220 */ /* 0x080fe20000410000 */
[----:B------:R-:W4:Y:S01]  /*c640*/  MUFU.EX2 R105, R105 ;  /* 0x0000006900697308 */ /* 0x000f220000000800 */
[-C--:B------:R-:W-:Y:S01]  /*c650*/  FMUL.FTZ R115, R115, R155.reuse ;  /* 0x0000009b73737220 */ /* 0x080fe20000410000 */
[----:B------:R-:W4:Y:S01]  /*c660*/  LDSM.16.MT88.4 R64, [R153+0x10800] ;  /* 0x010800009940783b */ /* 0x000f220000004200 */
[C---:B------:R-:W-:Y:S01]  /*c670*/  HMMA.16816.F32.BF16 R20, R4.reuse, R22, R72 ;  /* 0x000000160414723c */ /* 0x040fe20000041848 */
[-C--:B------:R-:W-:Y:S01]  /*c680*/  FMUL.FTZ R72, R120, R156.reuse ;  /* 0x0000009c78487220 */ /* 0x080fe20000410000 */
[-C--:B------:R-:W-:Y:S01]  /*c690*/  FMUL.FTZ R73, R121, R156.reuse ;  /* 0x0000009c79497220 */ /* 0x080fe20000410000 */
        /* <DEDUP_REMOVED lines=8> */
[----:B------:R-:W-:Y:S01]  /*c720*/  FFMA.FTZ R163, R240, UR4, -R151 ;  /* 0x00000004f0a37c23 */ /* 0x000fe20008010897 */
[--C-:B------:R-:W-:Y:S01]  /*c730*/  FFMA.FTZ R214, R214, UR4, -R147.reuse ;  /* 0x00000004d6d67c23 */ /* 0x100fe20008010893 */
[--C-:B------:R-:W-:Y:S01]  /*c740*/  FFMA.FTZ R167, R234, UR4, -R147.reuse ;  /* 0x00000004eaa77c23 */ /* 0x100fe20008010893 */
[----:B------:R-:W-:Y:S01]  /*c750*/  LDSM.16.MT88.4 R68, [R0+0x800] ;  /* 0x000800000044783b */ /* 0x000fe20000004200 */
[----:B------:R-:W-:Y:S01]  /*c760*/  FFMA.FTZ R212, R236, UR4, -R147 ;  /* 0x00000004ecd47c23 */ /* 0x000fe20008010893 */
[----:B------:R-:W-:Y:S01]  /*c770*/  MUFU.EX2 R165, R165 ;  /* 0x000000a500a57308 */ /* 0x000fe20000000800 */
[C---:B-----5:R-:W-:Y:S01]  /*c780*/  HMMA.16816.F32.BF16 R32, R4.reuse, R36, R32 ;  /* 0x000000240420723c */ /* 0x060fe20000041820 */
[----:B------:R-:W-:Y:S01]  /*c790*/  LDSM.16.MT88.4 R76, [R132+0x10800] ;  /* 0x01080000844c783b */ /* 0x000fe20000004200 */
[----:B------:R-:W-:Y:S01]  /*c7a0*/  FFMA.FTZ R171, R226, UR4, -R151 ;  /* 0x00000004e2ab7c23 */ /* 0x000fe20008010897 */
[----:B------:R-:W-:Y:S01]  /*c7b0*/  MUFU.EX2 R184, R184 ;  /* 0x000000b800b87308 */ /* 0x000fe20000000800 */
[----:B------:R-:W-:Y:S01]  /*c7c0*/  FFMA.FTZ R177, R218, UR4, -R147 ;  /* 0x00000004dab17c23 */ /* 0x000fe20008010893 */
[----:B------:R-:W-:Y:S01]  /*c7d0*/  LDSM.16.MT88.4 R100, [R153+0xd000] ;  /* 0x00d000009964783b */ /* 0x000fe20000004200 */
[--C-:B------:R-:W-:Y:S01]  /*c7e0*/  FFMA.FTZ R220, R220, UR4, -R151.reuse ;  /* 0x00000004dcdc7c23 */ /* 0x100fe20008010897 */
[----:B------:R-:W-:Y:S01]  /*c7f0*/  MUFU.EX2 R180, R180 ;  /* 0x000000b400b47308 */ /* 0x000fe20000000800 */
[C---:B------:R-:W-:Y:S01]  /*c800*/  HMMA.16816.F32.BF16 R56, R4.reuse, R60, R56 ;  /* 0x0000003c0438723c */ /* 0x040fe20000041838 */
[--C-:B------:R-:W-:Y:S01]  /*c810*/  FFMA.FTZ R226, R232, UR4, -R151.reuse ;  /* 0x00000004e8e27c23 */ /* 0x100fe20008010897 */
[----:B------:R-:W-:Y:S01]  /*c820*/  FFMA.FTZ R173, R230, UR4, -R151 ;  /* 0x00000004e6ad7c23 */ /* 0x000fe20008010897 */
[----:B------:R-:W-:Y:S01]  /*c830*/  MUFU.EX2 R163, R163 ;  /* 0x000000a300a37308 */ /* 0x000fe20000000800 */
[--C-:B------:R-:W-:Y:S01]  /*c840*/  FFMA.FTZ R218, R228, UR4, -R147.reuse ;  /* 0x00000004e4da7c23 */ /* 0x100fe20008010893 */
        /* <DEDUP_REMOVED lines=12> */
[----:B------:R-:W5:Y:S01]  /*c910*/  LDSM.16.MT88.4 R88, [R157+0x800] ;  /* 0x000800009d58783b */ /* 0x000f620000004200 */
[----:B------:R-:W-:Y:S01]  /*c920*/  FFMA.FTZ R196, R196, UR4, -R151 ;  /* 0x00000004c4c47c23 */ /* 0x000fe20008010897 */
        /* <DEDUP_REMOVED lines=8> */
[----:B------:R-:W-:Y:S01]  /*c9b0*/  FFMA.FTZ R161, R176, UR4, -R147 ;  /* 0x00000004b0a17c23 */ /* 0x000fe20008010893 */
[--C-:B------:R-:W-:Y:S01]  /*c9c0*/  FFMA.FTZ R115, R252, UR4, -R151.reuse ;  /* 0x00000004fc737c23 */ /* 0x100fe20008010897 */
[----:B------:R-:W-:Y:S01]  /*c9d0*/  FFMA.FTZ R112, R250, UR4, -R151 ;  /* 0x00000004fa707c23 */ /* 0x000fe20008010897 */
[--C-:B------:R-:W-:Y:S01]  /*c9e0*/  FFMA.FTZ R176, R248, UR4, -R147.reuse ;  /* 0x00000004f8b07c23 */ /* 0x100fe20008010893 */
[----:B------:R-:W-:Y:S01]  /*c9f0*/  FFMA.FTZ R159, R174, UR4, -R147 ;  /* 0x00000004ae9f7c23 */ /* 0x000fe20008010893 */
[C---:B-1----:R-:W-:Y:S01]  /*ca00*/  HMMA.16816.F32.BF16 R72, R4.reuse, R84, R72 ;  /* 0x000000540448723c */ /* 0x042fe20000041848 */
[----:B---3--:R-:W-:Y:S01]  /*ca10*/  F2FP.BF16.F32.PACK_AB R84, R106, R111 ;  /* 0x0000006f6a54723e */ /* 0x008fe200000010ff */
[----:B------:R-:W-:Y:S01]  /*ca20*/  MUFU.EX2 R115, R115 ;  /* 0x0000007300737308 */ /* 0x000fe20000000800 */
[----:B--2---:R-:W-:Y:S01]  /*ca30*/  F2FP.BF16.F32.PACK_AB R85, R109, R110 ;  /* 0x0000006e6d55723e */ /* 0x004fe200000010ff */
[----:B------:R-:W-:Y:S01]  /*ca40*/  FFMA.FTZ R193, R172, UR4, -R151 ;  /* 0x00000004acc17c23 */ /* 0x000fe20008010897 */
[--C-:B------:R-:W-:Y:S01]  /*ca50*/  FFMA.FTZ R197, R164, UR4, -R147.reuse ;  /* 0x00000004a4c57c23 */ /* 0x100fe20008010893 */
[----:B------:R-:W1:Y:S01]  /*ca60*/  MUFU.EX2 R112, R112 ;  /* 0x0000007000707308 */ /* 0x000e620000000800 */
[----:B------:R-:W-:Y:S01]  /*ca70*/  FFMA.FTZ R195, R158, UR4, -R147 ;  /* 0x000000049ec37c23 */ /* 0x000fe20008010893 */
[----:B------:R-:W-:Y:S01]  /*ca80*/  HMMA.16816.F32.BF16 R4, R4, R86, R116 ;  /* 0x000000560404723c */ /* 0x000fe20000041874 */
[----:B------:R-:W-:Y:S01]  /*ca90*/  F2FP.BF16.F32.PACK_AB R86, R104, R107 ;  /* 0x0000006b6856723e */ /* 0x000fe200000010ff */
[----:B------:R-:W-:Y:S01]  /*caa0*/  MUFU.EX2 R114, R114 ;  /* 0x0000007200727308 */ /* 0x000fe20000000800 */
[----:B----4-:R-:W-:Y:S01]  /*cab0*/  F2FP.BF16.F32.PACK_AB R87, R105, R108 ;  /* 0x0000006c6957723e */ /* 0x010fe200000010ff */
[--C-:B------:R-:W-:Y:S01]  /*cac0*/  FFMA.FTZ R170, R170, UR4, -R151.reuse ;  /* 0x00000004aaaa7c23 */ /* 0x100fe20008010897 */
[----:B------:R-:W-:Y:S01]  /*cad0*/  FFMA.FTZ R166, R166, UR4, -R151 ;  /* 0x00000004a6a67c23 */ /* 0x000fe20008010897 */
[----:B------:R-:W-:Y:S01]  /*cae0*/  MUFU.EX2 R113, R113 ;  /* 0x0000007100717308 */ /* 0x000fe20000000800 */
[--C-:B------:R-:W-:Y:S01]  /*caf0*/  FFMA.FTZ R162, R162, UR4, -R147.reuse ;  /* 0x00000004a2a27c23 */ /* 0x100fe20008010893 */
[----:B------:R-:W-:Y:S01]  /*cb00*/  FFMA.FTZ R116, R160, UR4, -R147 ;  /* 0x00000004a0747c23 */ /* 0x000fe20008010893 */
[----:B------:R-:W-:Y:S01]  /*cb10*/  LDSM.16.MT88.4 R124, [R153+0xf800] ;  /* 0x00f80000997c783b */ /* 0x000fe20000004200 */
[C---:B------:R-:W-:Y:S01]  /*cb20*/  HMMA.16816.F32.BF16 R8, R84.reuse, R96, R8 ;  /* 0x000000605408723c */ /* 0x040fe20000041808 */
[----:B------:R-:W-:Y:S01]  /*cb30*/  MUFU.EX2 R161, R161 ;  /* 0x000000a100a17308 */ /* 0x000fe20000000800 */
[----:B------:R-:W-:Y:S01]  /*cb40*/  FFMA.FTZ R223, R223, R156, R152 ;  /* 0x0000009cdfdf7223 */ /* 0x000fe20000010098 */
[----:B------:R-:W-:Y:S01]  /*cb50*/  FFMA.FTZ R155, R221, R155, R146 ;  /* 0x0000009bdd9b7223 */ /* 0x000fe20000010092 */
[----:B------:R-:W-:Y:S01]  /*cb60*/  FFMA.FTZ R137, R137, UR4, -R151 ;  /* 0x0000000489897c23 */ /* 0x000fe20008010897 */
[----:B------:R-:W2:Y:S01]  /*cb70*/  MUFU.EX2 R176, R176 ;  /* 0x000000b000b07308 */ /* 0x000ea20000000800 */
[----:B------:R-:W-:Y:S01]  /*cb80*/  FADD.FTZ R150, R150, R223 ;  /* 0x000000df96967221 */ /* 0x000fe20000010000 */
[----:B------:R-:W-:Y:S01]  /*cb90*/  FADD.FTZ R140, R140, R155 ;  /* 0x0000009b8c8c7221 */ /* 0x000fe20000010000 */
[C---:B------:R-:W-:Y:S01]  /*cba0*/  HMMA.16816.F32.BF16 R12, R84.reuse, R98, R12 ;  /* 0x00000062540c723c */ /* 0x040fe2000004180c */
[----:B------:R-:W3:Y:S01]  /*cbb0*/  LDSM.16.MT88.4 R96, [R0+0x4800] ;  /* 0x004800000060783b */ /* 0x000ee20000004200 */
[----:B------:R-:W-:Y:S01]  /*cbc0*/  MUFU.EX2 R174, R246 ;  /* 0x000000f600ae7308 */ /* 0x000fe20000000800 */
[----:B------:R-:W-:Y:S01]  /*cbd0*/  FADD.FTZ R149, R149, R150 ;  /* 0x0000009695957221 */ /* 0x000fe20000010000 */
[----:B------:R-:W-:Y:S01]  /*cbe0*/  FADD.FTZ R133, R133, R140 ;  /* 0x0000008c85857221 */ /* 0x000fe20000010000 */
[----:B------:R-:W-:Y:S01]  /*cbf0*/  FFMA.FTZ R138, R138, UR4, -R151 ;  /* 0x000000048a8a7c23 */ /* 0x000fe20008010897 */
[----:B------:R-:W4:Y:S01]  /*cc00*/  MUFU.EX2 R159, R159 ;  /* 0x0000009f009f7308 */ /* 0x000f220000000800 */
[----:B------:R-:W-:Y:S01]  /*cc10*/  FFMA.FTZ R136, R136, UR4, -R147 ;  /* 0x0000000488887c23 */ /* 0x000fe20008010893 */
[C---:B------:R-:W-:Y:S01]  /*cc20*/  HMMA.16816.F32.BF16 R40, R84.reuse, R64, R40 ;  /* 0x000000405428723c */ /* 0x040fe20000041828 */
[----:B------:R-:W-:Y:S01]  /*cc30*/  FADD.FTZ R148, R148, R149 ;  /* 0x0000009594947221 */ /* 0x000fe20000010000 */
[----:B------:R-:W-:Y:S01]  /*cc40*/  MUFU.EX2 R171, R171 ;  /* 0x000000ab00ab7308 */ /* 0x000fe20000000800 */
[----:B------:R-:W-:Y:S01]  /*cc50*/  FADD.FTZ R133, R154, R133 ;  /* 0x000000859a857221 */ /* 0x000fe20000010000 */
[----:B------:R-:W-:Y:S01]  /*cc60*/  FFMA.FTZ R145, R145, UR4, -R147 ;  /* 0x0000000491917c23 */ /* 0x000fe20008010893 */
[----:B------:R-:W-:Y:S01]  /*cc70*/  FADD.FTZ R111, R111, R148 ;  /* 0x000000946f6f7221 */ /* 0x000fe20000010000 */
[----:B------:R-:W-:Y:S01]  /*cc80*/  MUFU.EX2 R226, R226 ;  /* 0x000000e200e27308 */ /* 0x000fe20000000800 */
[----:B------:R-:W-:Y:S01]  /*cc90*/  FADD.FTZ R110, R110, R133 ;  /* 0x000000856e6e7221 */ /* 0x000fe20000010000 */
[C---:B------:R-:W-:Y:S01]  /*cca0*/  HMMA.16816.F32.BF16 R44, R84.reuse, R66, R44 ;  /* 0x00000042542c723c */ /* 0x040fe2000004182c */
[----:B------:R-:W3:Y:S01]  /*ccb0*/  LDSM.16.MT88.4 R64, [R153+0x11000] ;  /* 0x011000009940783b */ /* 0x000ee20000004200 */
[----:B------:R-:W-:Y:S01]  /*ccc0*/  MUFU.EX2 R173, R173 ;  /* 0x000000ad00ad7308 */ /* 0x000fe20000000800 */
[----:B------:R-:W-:Y:S01]  /*ccd0*/  FADD.FTZ R106, R106, R111 ;  /* 0x0000006f6a6a7221 */ /* 0x000fe20000010000 */
[----:B------:R-:W-:Y:S01]  /*cce0*/  FADD.FTZ R109, R109, R110 ;  /* 0x0000006e6d6d7221 */ /* 0x000fe20000010000 */
[----:B------:R-:W-:Y:S01]  /*ccf0*/  ISETP.GT.AND P1, PT, R139, R206, PT ;  /* 0x000000ce8b00720c */ /* 0x000fe20003f24270 */
[----:B------:R-:W-:Y:S01]  /*cd00*/  MUFU.EX2 R177, R177 ;  /* 0x000000b100b17308 */ /* 0x000fe20000000800 */
[----:B------:R-:W-:Y:S01]  /*cd10*/  FADD.FTZ R107, R107, R106 ;  /* 0x0000006a6b6b7221 */ /* 0x000fe20000010000 */
[C---:B------:R-:W-:Y:S01]  /*cd20*/  HMMA.16816.F32.BF16 R16, R84.reuse, R92, R16 ;  /* 0x0000005c5410723c */ /* 0x040fe20000041810 */
[----:B------:R-:W-:Y:S01]  /*cd30*/  FADD.FTZ R108, R108, R109 ;  /* 0x0000006d6c6c7221 */ /* 0x000fe20000010000 */
[----:B------:R-:W-:Y:S01]  /*cd40*/  MUFU.EX2 R218, R218 ;  /* 0x000000da00da7308 */ /* 0x000fe20000000800 */
[----:B------:R-:W-:Y:S01]  /*cd50*/  FADD.FTZ R104, R104, R107 ;  /* 0x0000006b68687221 */ /* 0x000fe20000010000 */
[-C--:B------:R-:W-:Y:S01]  /*cd60*/  MOV R133, R135.reuse ;  /* 0x0000008700857202 */ /* 0x080fe20000000f00 */
[----:B------:R-:W-:Y:S01]  /*cd70*/  FADD.FTZ R108, R105, R108 ;  /* 0x0000006c696c7221 */ /* 0x000fe20000010000 */
[----:B------:R-:W-:Y:S02]  /*cd80*/  MUFU.EX2 R222, R224 ;  /* 0x000000e000de7308 */ /* 0x000fe40000000800 */
[----:B------:R-:W-:Y:S01]  /*cd90*/  HMMA.16816.F32.BF16 R20, R84, R94, R20 ;  /* 0x0000005e5414723c */ /* 0x000fe20000041814 */
[----:B------:R-:W3:Y:S01]  /*cda0*/  LDSM.16.MT88.4 R92, [R132+0xd000] ;  /* 0x00d00000845c783b */ /* 0x000ee20000004200 */
[----:B------:R-:W-:Y:S01]  /*cdb0*/  MUFU.EX2 R175, R175 ;  /* 0x000000af00af7308 */ /* 0x000fe20000000800 */
[----:B------:R-:W-:-:S02]  /*cdc0*/  @P1 MOV R133, R135 ;  /* 0x0000008700851202 */ /* 0x000fc40000000f00 */
[----:B------:R-:W-:Y:S01]  /*cdd0*/  @P1 IADD3 R183, PT, PT, R183, -0x3, RZ ;  /* 0xfffffffdb7b71810 */ /* 0x000fe20007ffe0ff */
        /* <DEDUP_REMOVED lines=25> */
[----:B--2---:R-:W-:Y:S01]  /*cf70*/  F2FP.BF16.F32.PACK_AB R81, R176, R161 ;  /* 0x000000a1b051723e */ /* 0x004fe200000010ff */
[----:B------:R-:W-:Y:S01]  /*cf80*/  FADD.FTZ R115, R115, R104 ;  /* 0x0000006873737221 */ /* 0x000fe20000010000 */
[----:B------:R-:W-:Y:S01]  /*cf90*/  FADD.FTZ R161, R161, R108 ;  /* 0x0000006ca1a17221 */ /* 0x000fe20000010000 */
[----:B------:R-:W-:Y:S02]  /*cfa0*/  MUFU.EX2 R137, R137 ;  /* 0x0000008900897308 */ /* 0x000fe40000000800 */
[C---:B------:R-:W-:Y:S01]  /*cfb0*/  HMMA.16816.F32.BF16 R60, R84.reuse, R82, R60 ;  /* 0x00000052543c723c */ /* 0x040fe2000004183c */
[----:B------:R-:W-:Y:S01]  /*cfc0*/  F2FP.BF16.F32.PACK_AB R82, R113, R114 ;  /* 0x000000727152723e */ /* 0x000fe200000010ff */
[----:B------:R-:W1:Y:S01]  /*cfd0*/  MUFU.EX2 R138, R138 ;  /* 0x0000008a008a7308 */ /* 0x000e620000000800 */
[----:B----4-:R-:W-:Y:S01]  /*cfe0*/  F2FP.BF16.F32.PACK_AB R83, R159, R174 ;  /* 0x000000ae9f53723e */ /* 0x010fe200000010ff */
[----:B------:R-:W-:Y:S01]  /*cff0*/  FADD.FTZ R115, R112, R115 ;  /* 0x0000007370737221 */ /* 0x000fe20000010000 */
[----:B------:R-:W-:Y:S01]  /*d000*/  FADD.FTZ R161, R176, R161 ;  /* 0x000000a1b0a17221 */ /* 0x000fe20000010000 */
[----:B------:R-:W-:Y:S02]  /*d010*/  MUFU.EX2 R136, R136 ;  /* 0x0000008800887308 */ /* 0x000fe40000000800 */
[----:B---3--:R-:W-:Y:S01]  /*d020*/  HMMA.16816.F32.BF16 R72, R84, R96, R72 ;  /* 0x000000605448723c */ /* 0x008fe20000041848 */
[----:B------:R-:W-:Y:S01]  /*d030*/  FADD.FTZ R114, R114, R115 ;  /* 0x0000007372727221 */ /* 0x000fe20000010000 */
[----:B------:R-:W-:-:S03]  /*d040*/  FADD.FTZ R174, R174, R161 ;  /* 0x000000a1aeae7221 */ /* 0x000fc60000010000 */
[----:B------:R-:W-:Y:S01]  /*d050*/  FADD.FTZ R114, R113, R114 ;  /* 0x0000007271727221 */ /* 0x000fe20000010000 */
[----:B------:R-:W-:Y:S02]  /*d060*/  FADD.FTZ R159, R159, R174 ;  /* 0x000000ae9f9f7221 */ /* 0x000fe40000010000 */
[----:B------:R-:W-:Y:S01]  /*d070*/  HMMA.16816.F32.BF16 R4, R84, R98, R4 ;  /* 0x000000625404723c */ /* 0x000fe20000041804 */
[----:B------:R-:W2:Y:S01]  /*d080*/  LDSM.16.MT88.4 R84, [R157+0x5000] ;  /* 0x005000009d54783b */ /* 0x000ea20000004200 */
[----:B-1----:R-:W-:-:S03]  /*d090*/  F2FP.BF16.F32.PACK_AB R116, R138, R137 ;  /* 0x000000898a74723e */ /* 0x002fc600000010ff */
[----:B------:R-:W-:Y:S03]  /*d0a0*/  LDSM.16.MT88.4 R96, [R153+0xd800] ;  /* 0x00d800009960783b */ /* 0x000fe60000004200 */
[C---:B------:R-:W-:Y:S08]  /*d0b0*/  HMMA.16816.F32.BF16 R40, R80.reuse, R64, R40 ;  /* 0x000000405028723c */ /* 0x040ff00000041828 */
        /* <DEDUP_REMOVED lines=40> */
[----:B------:R-:W-:Y:S07]  /*d340*/  LDSM.16.MT88.4 R68, [R153+0x12000] ;  /* 0x012000009944783b */ /* 0x000fee0000004200 */
[C---:B--2---:R-:W-:Y:S08]  /*d350*/  HMMA.16816.F32.BF16 R48, R64.reuse, R84, R48 ;  /* 0x000000544030723c */ /* 0x044ff00000041830 */
[C---:B------:R-:W-:Y:S01]  /*d360*/  HMMA.16816.F32.BF16 R52, R64.reuse, R86, R52 ;  /* 0x000000564034723c */ /* 0x040fe20000041834 */
[----:B------:R-:W2:Y:S07]  /*d370*/  LDSM.16.MT88.4 R84, [R153+0xe000] ;  /* 0x00e000009954783b */ /* 0x000eae0000004200 */
[C---:B------:R-:W-:Y:S08]  /*d380*/  HMMA.16816.F32.BF16 R8, R64.reuse, R96, R8 ;  /* 0x000000604008723c */ /* 0x040ff00000041808 */
[C---:B------:R-:W-:Y:S01]  /*d390*/  HMMA.16816.F32.BF16 R12, R64.reuse, R98, R12 ;  /* 0x00000062400c723c */ /* 0x040fe2000004180c */
[----:B------:R-:W-:Y:S07]  /*d3a0*/  LDSM.16.MT88.4 R96, [R132+0xe000] ;  /* 0x00e000008460783b */ /* 0x000fee0000004200 */
[C---:B-----5:R-:W-:Y:S08]  /*d3b0*/  HMMA.16816.F32.BF16 R32, R64.reuse, R76, R32 ;  /* 0x0000004c4020723c */ /* 0x060ff00000041820 */
[C---:B------:R-:W-:Y:S01]  /*d3c0*/  HMMA.16816.F32.BF16 R36, R64.reuse, R78, R36 ;  /* 0x0000004e4024723c */ /* 0x040fe20000041824 */
[----:B------:R-:W4:Y:S07]  /*d3d0*/  LDSM.16.MT88.4 R76, [R0+0x2000] ;  /* 0x00200000004c783b */ /* 0x000f2e0000004200 */
[C---:B-1----:R-:W-:Y:S08]  /*d3e0*/  HMMA.16816.F32.BF16 R24, R64.reuse, R88, R24 ;  /* 0x000000584018723c */ /* 0x042ff00000041818 */
[C---:B------:R-:W-:Y:S01]  /*d3f0*/  HMMA.16816.F32.BF16 R28, R64.reuse, R90, R28 ;  /* 0x0000005a401c723c */ /* 0x040fe2000004181c */
[----:B------:R-:W1:Y:S07]  /*d400*/  LDSM.16.MT88.4 R88, [R157+0x2000] ;  /* 0x002000009d58783b */ /* 0x000e6e0000004200 */
[----:B------:R-:W-:Y:S01]  /*d410*/  HMMA.16816.F32.BF16 R56, R64, R100, R56 ;  /* 0x000000644038723c */ /* 0x000fe20000041838 */
[----:B------:R-:W-:-:S02]  /*d420*/  FFMA.FTZ R100, R192, UR4, -R151 ;  /* 0x00000004c0647c23 */ /* 0x000fc40008010897 */
[----:B------:R-:W5:Y:S04]  /*d430*/  MUFU.EX2 R192, R196 ;  /* 0x000000c400c07308 */ /* 0x000f680000000800 */
[----:B------:R2:W5:Y:S01]  /*d440*/  MUFU.EX2 R194, R100 ;  /* 0x0000006400c27308 */ /* 0x0005620000000800 */
[C---:B------:R-:W-:Y:S08]  /*d450*/  HMMA.16816.F32.BF16 R60, R64.reuse, R102, R60 ;  /* 0x00000066403c723c */ /* 0x040ff0000004183c */
[C---:B---3--:R-:W-:Y:S01]  /*d460*/  HMMA.16816.F32.BF16 R72, R64.reuse, R92, R72 ;  /* 0x0000005c4048723c */ /* 0x048fe20000041848 */
[----:B--2---:R-:W-:Y:S07]  /*d470*/  LDSM.16.MT88.4 R100, [R132+0x12800] ;  /* 0x012800008464783b */ /* 0x004fee0000004200 */
        /* <DEDUP_REMOVED lines=35> */
[----:B---3--:R-:W-:Y:S01]  /*d6b0*/  HMMA.16816.F32.BF16 R72, R64, R68, R72 ;  /* 0x000000444048723c */ /* 0x008fe20000041848 */
[----:B-----5:R-:W-:Y:S01]  /*d6c0*/  F2FP.BF16.F32.PACK_AB R68, R192, R179 ;  /* 0x000000b3c044723e */ /* 0x020fe200000010ff */
[----:B------:R-:W-:Y:S01]  /*d6d0*/  FADD.FTZ R179, R179, R226 ;  /* 0x000000e2b3b37221 */ /* 0x000fe20000010000 */
[----:B------:R-:W-:Y:S01]  /*d6e0*/  F2FP.BF16.F32.PACK_AB R69, R187, R178 ;  /* 0x000000b2bb45723e */ /* 0x000fe200000010ff */
[----:B------:R-:W-:-:S02]  /*d6f0*/  FADD.FTZ R178, R178, R175 ;  /* 0x000000afb2b27221 */ /* 0x000fc40000010000 */
[----:B------:R-:W-:Y:S02]  /*d700*/  FADD.FTZ R179, R192, R179 ;  /* 0x000000b3c0b37221 */ /* 0x000fe40000010000 */
[----:B------:R-:W-:Y:S01]  /*d710*/  HMMA.16816.F32.BF16 R4, R64, R70, R4 ;  /* 0x000000464004723c */ /* 0x000fe20000041804 */
[----:B------:R-:W1:Y:S01]  /*d720*/  LDSM.16.MT88.4 R64, [R157+0x6800] ;  /* 0x006800009d40783b */ /* 0x000e620000004200 */
        /* <DEDUP_REMOVED lines=9> */
[----:B------:R-:W2:Y:S07]  /*d7c0*/  LDSM.16.MT88.4 R76, [R0+0x6800] ;  /* 0x00680000004c783b */ /* 0x000eae0000004200 */
        /* <DEDUP_REMOVED lines=39> */
[----:B------:R-:W-:Y:S01]  /*da40*/  FFMA.FTZ R64, R144, UR4, -R147 ;  /* 0x0000000490407c23 */ /* 0x000fe20008010893 */
[----:B------:R-:W1:Y:S01]  /*da50*/  MUFU.EX2 R143, R143 ;  /* 0x0000008f008f7308 */ /* 0x000e620000000800 */
[----:B------:R-:W-:-:S03]  /*da60*/  FADD.FTZ R137, R137, R164 ;  /* 0x000000a489897221 */ /* 0x000fc60000010000 */
[----:B------:R-:W3:Y:S01]  /*da70*/  MUFU.EX2 R65, R65 ;  /* 0x0000004100417308 */ /* 0x000ee20000000800 */
[C---:B------:R-:W-:Y:S01]  /*da80*/  HMMA.16816.F32.BF16 R60, R68.reuse, R66, R60 ;  /* 0x00000042443c723c */ /* 0x040fe2000004183c */
[----:B------:R-:W-:Y:S02]  /*da90*/  FADD.FTZ R137, R138, R137 ;  /* 0x000000898a897221 */ /* 0x000fe40000010000 */
[----:B------:R-:W-:Y:S04]  /*daa0*/  MUFU.EX2 R64, R64 ;  /* 0x0000004000407308 */ /* 0x000fe80000000800 */
[----:B------:R-:W5:Y:S01]  /*dab0*/  MUFU.EX2 R67, R145 ;  /* 0x0000009100437308 */ /* 0x000f620000000800 */
[----:B----4-:R-:W-:Y:S01]  /*dac0*/  HMMA.16816.F32.BF16 R8, R68, R96, R8 ;  /* 0x000000604408723c */ /* 0x010fe20000041808 */
[----:B-1----:R-:W-:Y:S01]  /*dad0*/  F2FP.BF16.F32.PACK_AB R118, R143, R2 ;  /* 0x000000028f76723e */ /* 0x002fe200000010ff */
[----:B------:R-:W-:Y:S01]  /*dae0*/  FADD.FTZ R2, R2, R137 ;  /* 0x0000008902027221 */ /* 0x000fe20000010000 */
[----:B---3--:R-:W-:Y:S01]  /*daf0*/  F2FP.BF16.F32.PACK_AB R117, R65, R136 ;  /* 0x000000884175723e */ /* 0x008fe200000010ff */
[----:B------:R-:W-:-:S02]  /*db00*/  FADD.FTZ R136, R136, R195 ;  /* 0x000000c388887221 */ /* 0x000fc40000010000 */
[----:B------:R-:W-:Y:S02]  /*db10*/  FADD.FTZ R223, R143, R2 ;  /* 0x000000028fdf7221 */ /* 0x000fe40000010000 */
[----:B------:R-:W-:Y:S01]  /*db20*/  HMMA.16816.F32.BF16 R12, R68, R98, R12 ;  /* 0x00000062440c723c */ /* 0x000fe2000004180c */
[----:B------:R-:W-:Y:S01]  /*db30*/  LDSM.16.MT88.4 R96, [R153+0x13800] ;  /* 0x013800009960783b */ /* 0x000fe20000004200 */
[----:B------:R-:W-:Y:S01]  /*db40*/  FADD.FTZ R65, R65, R136 ;  /* 0x0000008841417221 */ /* 0x000fe20000010000 */
[----:B-----5:R-:W-:-:S03]  /*db50*/  F2FP.BF16.F32.PACK_AB R119, R67, R64 ;  /* 0x000000404377723e */ /* 0x020fc600000010ff */
[----:B------:R-:W-:Y:S02]  /*db60*/  FADD.FTZ R64, R64, R65 ;  /* 0x0000004140407221 */ /* 0x000fe40000010000 */
[----:B------:R-:W-:Y:S02]  /*db70*/  HMMA.16816.F32.BF16 R48, R68, R100, R48 ;  /* 0x000000644430723c */ /* 0x000fe40000041830 */
[----:B------:R-:W-:-:S06]  /*db80*/  FADD.FTZ R221, R67, R64 ;  /* 0x0000004043dd7221 */ /* 0x000fcc0000010000 */
[----:B------:R-:W-:Y:S01]  /*db90*/  HMMA.16816.F32.BF16 R128, R116, R124, R8 ;  /* 0x0000007c7480723c */ /* 0x000fe20000041808 */
[----:B------:R-:W1:Y:S07]  /*dba0*/  LDSM.16.MT88.4 R8, [R132+0x13800] ;  /* 0x013800008408783b */ /* 0x000e6e0000004200 */
[C---:B------:R-:W-:Y:S08]  /*dbb0*/  HMMA.16816.F32.BF16 R52, R68.reuse, R102, R52 ;  /* 0x000000664434723c */ /* 0x040ff00000041834 */
        /* <DEDUP_REMOVED lines=12> */
[----:B--2---:R-:W-:-:S02]  /*dc80*/  MOV R132, R134 ;  /* 0x0000008600847202 */ /* 0x004fc40000000f00 */
[----:B------:R-:W-:-:S04]  /*dc90*/  @P1 MOV R132, R134 ;  /* 0x0000008600841202 */ /* 0x000fc80000000f00 */
        /* <DEDUP_REMOVED lines=16> */
[----:B------:R-:W-:Y:S01]  /*dda0*/  HMMA.16816.F32.BF16 R116, R116, R10, R4 ;  /* 0x0000000a7474723c */ /* 0x000fe20000041804 */
[----:B------:R-:W-:-:S04]  /*ddb0*/  NOP ;  /* 0x0000000000007918 */ /* 0x000fc80000000000 */
[----:B------:R-:W-:-:S15]  /*ddc0*/  @P1 BRA `(.L_x_3055) ;  /* 0x0000000000041947 */ /* 0x000fde0003800000 */
.L_x_3049:
[----:B------:R-:W-:-:S07]  /*ddd0*/  IADD3 R183, PT, PT, R139, -0x1, RZ ;  /* 0xffffffff8bb77810 */ /* 0x000fce0007ffe0ff */
.L_x_3055:
[----:B------:R-:W-:-:S13]  /*dde0*/  ISETP.GE.AND P1, PT, R183, R206, PT ;  /* 0x000000ceb700720c */ /* 0x000fda0003f26270 */
[----:B------:R-:W-:Y:S05]  /*ddf0*/  @!P1 BRA `(.L_x_3056) ;  /* 0x0000005000049947 */ /* 0x000fea0003800000 */
[----:B------:R-:W1:Y:S01]  /*de00*/  S2UR UR5, SR_CgaCtaId ;  /* 0x00000000000579c3 */ /* 0x000e620000008800 */
[----:B------:R-:W-:Y:S01]  /*de10*/  UISETP.NE.U32.AND UP0, UPT, UR8, URZ, UPT ;  /* 0x000000ff0800728c */ /* 0x000fe2000bf05070 */
[----:B------:R-:W-:Y:S01]  /*de20*/  LOP3.LUT R197, R182, R185, RZ, 0xfc, !PT ;  /* 0x000000b9b6c57212 */ /* 0x000fe200078efcff */
[----:B------:R-:W-:Y:S01]  /*de30*/  IMAD.MOV.U32 R196, RZ, RZ, 0x20 ;  /* 0x00000020ffc47424 */ /* 0x000fe200078e00ff */
[C---:B------:R-:W-:Y:S01]  /*de40*/  SHF.L.U32 R5, R183.reuse, 0x7, RZ ;  /* 0x00000007b7057819 */ /* 0x040fe200000006ff */
        /* <DEDUP_REMOVED lines=21> */
.L_x_3060:
        /* <DEDUP_REMOVED lines=21> */
[----:B------:R-:W-:Y:S02]  /*e0f0*/  ISETP.GE.AND P2, PT, R133, UR11, PT ;  /* 0x0000000b85007c0c */ /* 0x000fe4000bf46270 */
        /* <DEDUP_REMOVED lines=8> */
[----:B----4-:R-:W-:Y:S08]  /*e180*/  @!P3 BRA `(.L_x_3057) ;  /* 0x0000000000f4b947 */ /* 0x010ff00003800000 */
        /* <DEDUP_REMOVED lines=49> */
[-C--:B---3--:R-:W-:Y:S02]  /*e4a0*/  IMAD R8, R11, R52.reuse, RZ ;  /* 0x000000340b087224 */ /* 0x088fe400078e02ff */
[C---:B------:R-:W-:Y:S04]  /*e4b0*/  IMAD.WIDE.U32 R10, R7.reuse, R52, RZ ;  /* 0x00000034070a7225 */ /* 0x040fe800078e00ff */
[----:B------:R-:W-:Y:S05]  /*e4c0*/  IMAD R8, R7, R53, R8 ;  /* 0x0000003507087224 */ /* 0x000fea00078e0208 */
[----:B------:R-:W-:Y:S01]  /*e4d0*/  IADD3 R11, PT, PT, R11, R8, RZ ;  /* 0x000000080b0b7210 */ /* 0x000fe20007ffe0ff */
[----:B--2---:R-:W-:Y:S04]  /*e4e0*/  IMAD.IADD R9, R9, 0x1, -R4 ;  /* 0x0000000109097824 */ /* 0x004fe800078e0a04 */
[C---:B-1----:R-:W-:Y:S01]  /*e4f0*/  IMAD.WIDE.U32 R10, R9.reuse, UR8, R10 ;  /* 0x00000008090a7c25 */ /* 0x042fe2000f8e000a */
[----:B------:R-:W-:Y:S02]  /*e500*/  SHF.R.S32.HI R4, RZ, 0x1f, R9 ;  /* 0x0000001fff047819 */ /* 0x000fe40000011409 */
[----:B------:R-:W-:Y:S03]  /*e510*/  LEA R210, P0, R10, R5, 0x1 ;  /* 0x000000050ad27211 */ /* 0x000fe600078008ff */
[----:B------:R-:W-:Y:S04]  /*e520*/  IMAD R4, R4, UR8, RZ ;  /* 0x0000000804047c24 */ /* 0x000fe8000f8e02ff */
[----:B------:R-:W-:Y:S04]  /*e530*/  IMAD R4, R9, UR9, R4 ;  /* 0x0000000909047c24 */ /* 0x000fe8000f8e0204 */
[----:B------:R-:W-:Y:S05]  /*e540*/  IMAD.IADD R211, R11, 0x1, R4 ;  /* 0x000000010bd37824 */ /* 0x000fea00078e0204 */
[----:B------:R-:W-:Y:S07]  /*e550*/  LEA.HI.X R211, R10, R6, R211, 0x1, P0 ;  /* 0x000000060ad37211 */ /* 0x000fee00000f0cd3 */
.L_x_3057:
[----:B------:R-:W-:Y:S01]  /*e560*/  UMOV UR5, UR10 ;  /* 0x0000000a00057c82 */ /* 0x000fe20008000000 */
        /* <DEDUP_REMOVED lines=24> */
[----:B------:R-:W-:Y:S01]  /*e6f0*/  ISETP.GT.AND P4, PT, R213, R206, PT ;  /* 0x000000ced500720c */ /* 0x000fe20003f84270 */
[----:B------:R-:W-:Y:S01]  /*e700*/  @!PT LDS RZ, [RZ] ;  /* 0x00000000fffff984 */ /* 0x000fe20000000800 */
[----:B------:R-:W-:Y:S01]  /*e710*/  @!PT LDS RZ, [RZ] ;  /* 0x00000000fffff984 */ /* 0x000fe20000000800 */
[----:B------:R-:W-:Y:S01]  /*e720*/  @!PT LDS RZ, [RZ] ;  /* 0x00000000fffff984 */ /* 0x000fe20000000800 */
[----:B------:R-:W-:Y:S02]  /*e730*/  @!P2 LDGSTS.E.BYPASS.LTC128B.128 [R225+0xc800], desc[UR14][R54.64] ;  /* 0x0c80000036e1afae */ /* 0x000fe4000b981a0e */
[--C-:B------:R-:W-:Y:S01]  /*e740*/  IMAD.X R59, R57, 0x1, R52.reuse, P0 ;  /* 0x00000001393b7824 */ /* 0x100fe200000e0634 */
[-C--:B------:R-:W-:Y:S01]  /*e750*/  IADD3 R60, P0, PT, R58, R53.reuse, RZ ;  /* 0x000000353a3c7210 */ /* 0x080fe20007f1e0ff */
        /* <DEDUP_REMOVED lines=100> */
[C---:B-----5:R-:W-:Y:S03]  /*eda0*/  HMMA.16816.F32.BF16 R12, R136.reuse, R144, RZ ;  /* 0x00000090880c723c */ /* 0x060fe600000418ff */
[----:B------:R-:W-:Y:S05]  /*edb0*/  LDSM.16.M88.4 R192, [R132+0xb000] ;  /* 0x00b0000084c0783b */ /* 0x000fea0000000200 */
        /* <DEDUP_REMOVED lines=262> */
.L_x_3059:
        /* <DEDUP_REMOVED lines=99> */
.L_x_3058:
[----:B------:R-:W-:Y:S01]  /*10450*/  I2FP.F32.S32 R2, R214 ;  /* 0x000000d600027245 */ /* 0x000fe20000201400 */
[----:B--2---:R-:W-:Y:S01]  /*10460*/  LDSM.16.MT88.4 R140, [R196+0xc000] ;  /* 0x00c00000c48c783b */ /* 0x004fe20000004200 */
[C---:B------:R-:W-:Y:S02]  /*10470*/  IADD3 R133, PT, PT, R214.reuse, -0x38, RZ ;  /* 0xffffffc8d6857810 */ /* 0x040fe40007ffe0ff */
[C---:B------:R-:W-:Y:S01]  /*10480*/  IADD3 R132, PT, PT, R214.reuse, -0x3f, RZ ;  /* 0xffffffc1d6847810 */ /* 0x040fe20007ffe0ff */
[CC--:B------:R-:W-:Y:S01]  /*10490*/  FFMA.FTZ R36, R3.reuse, R2.reuse, R36 ;  /* 0x0000000203247223 */ /* 0x0c0fe20000010024 */
[C---:B------:R-:W-:Y:S01]  /*104a0*/  FFMA.FTZ R38, R3.reuse, R2, R38 ;  /* 0x0000000203267223 */ /* 0x040fe20000010026 */
[----:B------:R-:W-:Y:S02]  /*104b0*/  I2FP.F32.S32 R133, R133 ;  /* 0x0000008500857245 */ /* 0x000fe40000201400 */
[C---:B------:R-:W-:Y:S01]  /*104c0*/  IADD3 R2, PT, PT, R214.reuse, -0x37, RZ ;  /* 0xffffffc9d6027810 */ /* 0x040fe20007ffe0ff */
[----:B------:R-:W-:Y:S01]  /*104d0*/  LDSM.16.MT88.4 R148, [R197+0x10800] ;  /* 0x01080000c594783b */ /* 0x000fe20000004200 */
[----:B------:R-:W-:Y:S01]  /*104e0*/  I2FP.F32.S32 R132, R132 ;  /* 0x0000008400847245 */ /* 0x000fe20000201400 */
[CC--:B------:R-:W-:Y:S01]  /*104f0*/  FFMA.FTZ R8, R3.reuse, R133.reuse, R8 ;  /* 0x0000008503087223 */ /* 0x0c0fe20000010008 */
[----:B------:R-:W-:Y:S01]  /*10500*/  I2FP.F32.S32 R2, R2 ;  /* 0x0000000200027245 */ /* 0x000fe20000201400 */
        /* <DEDUP_REMOVED lines=8> */
[----:B------:R-:W-:Y:S02]  /*10590*/  I2FP.F32.S32 R133, R133 ;  /* 0x0000008500857245 */ /* 0x000fe40000201400 */
[C---:B------:R-:W-:Y:S02]  /*105a0*/  IADD3 R2, PT, PT, R214.reuse, -0x27, RZ ;  /* 0xffffffd9d6027810 */ /* 0x040fe40007ffe0ff */
        /* <DEDUP_REMOVED lines=9> */
[C---:B------:R-:W-:Y:S02]  /*10640*/  IADD3 R132, PT, PT, R214.reuse, -0x1f, RZ ;  /* 0xffffffe1d6847810 */ /* 0x040fe40007ffe0ff */
        /* <DEDUP_REMOVED lines=18> */
[C---:B------:R-:W-:Y:S01]  /*10770*/  IADD3 R133, PT, PT, R214.reuse, 0x8, RZ ;  /* 0x00000008d6857810 */ /* 0x040fe20007ffe0ff */
[CC--:B------:R-:W-:Y:S01]  /*10780*/  FFMA.FTZ R29, R3.reuse, R132.reuse, R29 ;  /* 0x00000084031d7223 */ /* 0x0c0fe2000001001d */
[C---:B------:R-:W-:Y:S01]  /*10790*/  FFMA.FTZ R31, R3.reuse, R132, R31 ;  /* 0x00000084031f7223 */ /* 0x040fe2000001001f */
[CC--:B------:R-:W-:Y:S01]  /*107a0*/  FFMA.FTZ R33, R3.reuse, R2.reuse, R33 ;  /* 0x0000000203217223 */ /* 0x0c0fe20000010021 */
[C---:B------:R-:W-:Y:S01]  /*107b0*/  FFMA.FTZ R35, R3.reuse, R2, R35 ;  /* 0x0000000203237223 */ /* 0x040fe20000010023 */
[C---:B------:R-:W-:Y:S02]  /*107c0*/  IADD3 R132, PT, PT, R214.reuse, 0x1, RZ ;  /* 0x00000001d6847810 */ /* 0x040fe40007ffe0ff */
[----:B------:R-:W-:Y:S02]  /*107d0*/  I2FP.F32.S32 R133, R133 ;  /* 0x0000008500857245 */ /* 0x000fe40000201400 */
[C---:B------:R-:W-:Y:S02]  /*107e0*/  IADD3 R2, PT, PT, R214.reuse, 0x9, RZ ;  /* 0x00000009d6027810 */ /* 0x040fe40007ffe0ff */
[C---:B------:R-:W-:Y:S01]  /*107f0*/  IADD3 R137, PT, PT, R214.reuse, -0x40, RZ ;  /* 0xffffffc0d6897810 */ /* 0x040fe20007ffe0ff */
[CC--:B------:R-:W-:Y:S01]  /*10800*/  FFMA.FTZ R40, R3.reuse, R133.reuse, R40 ;  /* 0x0000008503287223 */ /* 0x0c0fe20000010028 */
[----:B------:R-:W-:Y:S01]  /*10810*/  I2FP.F32.S32 R132, R132 ;  /* 0x0000008400847245 */ /* 0x000fe20000201400 */
[C---:B------:R-:W-:Y:S01]  /*10820*/  FFMA.FTZ R42, R3.reuse, R133, R42 ;  /* 0x00000085032a7223 */ /* 0x040fe2000001002a */
[----:B------:R-:W-:Y:S02]  /*10830*/  I2FP.F32.S32 R2, R2 ;  /* 0x0000000200027245 */ /* 0x000fe40000201400 */
[----:B------:R-:W-:Y:S01]  /*10840*/  I2FP.F32.S32 R137, R137 ;  /* 0x0000008900897245 */ /* 0x000fe20000201400 */
[CC--:B------:R-:W-:Y:S01]  /*10850*/  FFMA.FTZ R37, R3.reuse, R132.reuse, R37 ;  /* 0x0000008403257223 */ /* 0x0c0fe20000010025 */
[C---:B------:R-:W-:Y:S01]  /*10860*/  IADD3 R133, PT, PT, R214.reuse, 0x18, RZ ;  /* 0x00000018d6857810 */ /* 0x040fe20007ffe0ff */
[C---:B------:R-:W-:Y:S01]  /*10870*/  FFMA.FTZ R39, R3.reuse, R132, R39 ;  /* 0x0000008403277223 */ /* 0x040fe20000010027 */
[CC--:B------:R-:W-:Y:S01]  /*10880*/  FFMA.FTZ R41, R3.reuse, R2.reuse, R41 ;  /* 0x0000000203297223 */ /* 0x0c0fe20000010029 */
[C---:B------:R-:W-:Y:S01]  /*10890*/  FFMA.FTZ R43, R3.reuse, R2, R43 ;  /* 0x00000002032b7223 */ /* 0x040fe2000001002b */
[C---:B------:R-:W-:Y:S01]  /*108a0*/  IADD3 R132, PT, PT, R214.reuse, 0x11, RZ ;  /* 0x00000011d6847810 */ /* 0x040fe20007ffe0ff */
[C---:B------:R-:W-:Y:S01]  /*108b0*/  FFMA.FTZ R4, R3.reuse, R137, R4 ;  /* 0x0000008903047223 */ /* 0x040fe20000010004 */
[----:B------:R-:W-:Y:S01]  /*108c0*/  I2FP.F32.S32 R133, R133 ;  /* 0x0000008500857245 */ /* 0x000fe20000201400 */
[C---:B------:R-:W-:Y:S01]  /*108d0*/  FFMA.FTZ R6, R3.reuse, R137, R6 ;  /* 0x0000008903067223 */ /* 0x040fe20000010006 */
        /* <DEDUP_REMOVED lines=15> */
[----:B------:R-:W-:Y:S02]  /*109d0*/  I2FP.F32.S32 R2, R133 ;  /* 0x0000008500027245 */ /* 0x000fe40000201400 */
[----:B------:R-:W-:Y:S02]  /*109e0*/  FMNMX3.FTZ R134, R0, R4, R5, !PT ;  /* 0x0000000400867276 */ /* 0x000fe40007810005 */
[----:B------:R-:W-:Y:S01]  /*109f0*/  FMNMX3.FTZ R133, R135, R6, R7, !PT ;  /* 0x0000000687857276 */ /* 0x000fe20007810007 */
[CC--:B------:R-:W-:Y:S01]  /*10a00*/  FFMA.FTZ R55, R3.reuse, R2.reuse, R55 ;  /* 0x0000000203377223 */ /* 0x0c0fe20000010037 */
[----:B------:R-:W-:Y:S01]  /*10a10*/  IADD3 R137, PT, PT, R214, -0x20, RZ ;  /* 0xffffffe0d6897810 */ /* 0x000fe20007ffe0ff */
[----:B------:R-:W-:Y:S01]  /*10a20*/  FFMA.FTZ R53, R3, R2, R53 ;  /* 0x0000000203357223 */ /* 0x000fe20000010035 */
[----:B------:R-:W-:Y:S02]  /*10a30*/  I2FP.F32.S32 R132, R132 ;  /* 0x0000008400847245 */ /* 0x000fe40000201400 */
[----:B------:R-:W-:Y:S02]  /*10a40*/  FMNMX3.FTZ R134, R134, R8, R9, !PT ;  /* 0x0000000886867276 */ /* 0x000fe40007810009 */
[----:B------:R-:W-:Y:S01]  /*10a50*/  FMNMX3.FTZ R133, R133, R10, R11, !PT ;  /* 0x0000000a85857276 */ /* 0x000fe2000781000b */
[CC--:B------:R-:W-:Y:S01]  /*10a60*/  FFMA.FTZ R54, R3.reuse, R132.reuse, R54 ;  /* 0x0000008403367223 */ /* 0x0c0fe20000010036 */
[----:B------:R-:W-:Y:S01]  /*10a70*/  I2FP.F32.S32 R137, R137 ;  /* 0x0000008900897245 */ /* 0x000fe20000201400 */
        /* <DEDUP_REMOVED lines=8> */
[----:B------:R-:W-:Y:S02]  /*10b00*/  I2FP.F32.S32 R137, R137 ;  /* 0x0000008900897245 */ /* 0x000fe40000201400 */
        /* <DEDUP_REMOVED lines=9> */
[----:B------:R-:W-:Y:S02]  /*10ba0*/  I2FP.F32.S32 R2, R2 ;  /* 0x0000000200027245 */ /* 0x000fe40000201400 */
[----:B------:R-:W-:Y:S02]  /*10bb0*/  IADD3 R137, PT, PT, R214, 0x10, RZ ;  /* 0x00000010d6897810 */ /* 0x000fe40007ffe0ff */
[----:B------:R-:W-:Y:S01]  /*10bc0*/  FMNMX3.FTZ R134, R134, R32, R33, !PT ;  /* 0x0000002086867276 */ /* 0x000fe20007810021 */
[C---:B------:R-:W-:Y:S01]  /*10bd0*/  FFMA.FTZ R57, R3.reuse, R2, R57 ;  /* 0x0000000203397223 */ /* 0x040fe20000010039 */
[----:B------:R-:W-:Y:S01]  /*10be0*/  FMNMX3.FTZ R132, R132, R34, R35, !PT ;  /* 0x0000002284847276 */ /* 0x000fe20007810023 */
[C---:B------:R-:W-:Y:S01]  /*10bf0*/  FFMA.FTZ R59, R3.reuse, R2, R59 ;  /* 0x00000002033b7223 */ /* 0x040fe2000001003b */
[----:B------:R-:W-:Y:S02]  /*10c00*/  I2FP.F32.S32 R137, R137 ;  /* 0x0000008900897245 */ /* 0x000fe40000201400 */
[----:B------:R-:W-:Y:S02]  /*10c10*/  FMNMX3.FTZ R134, R134, R36, R37, !PT ;  /* 0x0000002486867276 */ /* 0x000fe40007810025 */
[----:B------:R-:W-:Y:S01]  /*10c20*/  FMNMX3.FTZ R2, R132, R38, R39, !PT ;  /* 0x0000002684027276 */ /* 0x000fe20007810027 */
[CC--:B------:R-:W-:Y:S01]  /*10c30*/  FFMA.FTZ R44, R3.reuse, R137.reuse, R44 ;  /* 0x00000089032c7223 */ /* 0x0c0fe2000001002c */
[----:B------:R-:W-:Y:S01]  /*10c40*/  IADD3 R136, PT, PT, R214, 0x28, RZ ;  /* 0x00000028d6887810 */ /* 0x000fe20007ffe0ff */
[C---:B------:R-:W-:Y:S01]  /*10c50*/  FFMA.FTZ R46, R3.reuse, R137, R46 ;  /* 0x00000089032e7223 */ /* 0x040fe2000001002e */
        /* <DEDUP_REMOVED lines=9> */
[----:B------:R-:W-:Y:S02]  /*10cf0*/  IADD3 R136, PT, PT, R214, 0x31, RZ ;  /* 0x00000031d6887810 */ /* 0x000fe40007ffe0ff */
[----:B------:R-:W-:Y:S01]  /*10d00*/  FMNMX3.FTZ R134, R134, R48, R49, !PT ;  /* 0x0000003086867276 */ /* 0x000fe20007810031 */
[CC--:B------:R-:W-:Y:S01]  /*10d10*/  FFMA.FTZ R60, R3.reuse, R133.reuse, R60 ;  /* 0x00000085033c7223 */ /* 0x0c0fe2000001003c */
[----:B------:R-:W-:Y:S01]  /*10d20*/  FMNMX3.FTZ R2, R2, R50, R51, !PT ;  /* 0x0000003202027276 */ /* 0x000fe20007810033 */
[C---:B------:R-:W-:Y:S01]  /*10d30*/  FFMA.FTZ R62, R3.reuse, R133, R62 ;  /* 0x00000085033e7223 */ /* 0x040fe2000001003e */
[----:B------:R-:W-:Y:S02]  /*10d40*/  I2FP.F32.S32 R136, R136 ;  /* 0x0000008800887245 */ /* 0x000fe40000201400 */
[C---:B------:R-:W-:Y:S02]  /*10d50*/  IADD3 R132, PT, PT, R214.reuse, 0x39, RZ ;  /* 0x00000039d6847810 */ /* 0x040fe40007ffe0ff */
[----:B------:R-:W-:Y:S01]  /*10d60*/  IADD3 R133, PT, PT, R214, 0x38, RZ ;  /* 0x00000038d6857810 */ /* 0x000fe20007ffe0ff */
[C---:B------:R-:W-:Y:S01]  /*10d70*/  FFMA.FTZ R61, R3.reuse, R136, R61 ;  /* 0x00000088033d7223 */ /* 0x040fe2000001003d */
[----:B------:R-:W-:Y:S01]  /*10d80*/  FMNMX3.FTZ R2, R2, R54, R55, !PT ;  /* 0x0000003602027276 */ /* 0x000fe20007810037 */
[C---:B------:R-:W-:Y:S01]  /*10d90*/  FFMA.FTZ R63, R3.reuse, R136, R63 ;  /* 0x00000088033f7223 */ /* 0x040fe2000001003f */
[----:B------:R-:W-:Y:S02]  /*10da0*/  FMNMX3.FTZ R134, R134, R52, R53, !PT ;  /* 0x0000003486867276 */ /* 0x000fe40007810035 */
[----:B------:R-:W-:Y:S02]  /*10db0*/  I2FP.F32.S32 R132, R132 ;  /* 0x0000008400847245 */ /* 0x000fe40000201400 */
[----:B------:R-:W-:Y:S02]  /*10dc0*/  I2FP.F32.S32 R133, R133 ;  /* 0x0000008500857245 */ /* 0x000fe40000201400 */
        /* <DEDUP_REMOVED lines=72> */
[----:B------:R-:W-:Y:S01]  /*11250*/  FMUL.FTZ R72, R2, R72 ;  /* 0x0000004802487220 */ /* 0x000fe20000410000 */
[----:B--2---:R-:W-:Y:S01]  /*11260*/  F2FP.BF16.F32.PACK_AB R129, R158, R161 ;  /* 0x000000a19e81723e */ /* 0x004fe200000010ff */
[----:B------:R-:W-:Y:S07]  /*11270*/  FMUL.FTZ R73, R2, R73 ;  /* 0x0000004902497220 */ /* 0x000fee0000410000 */
[----:B------:R-:W2:Y:S01]  /*11280*/  MUFU.EX2 R134, R134 ;  /* 0x0000008600867308 */ /* 0x000ea20000000800 */
[C---:B------:R-:W-:Y:S01]  /*11290*/  FMUL.FTZ R74, R0.reuse, R74 ;  /* 0x0000004a004a7220 */ /* 0x040fe20000410000 */
[----:B------:R-:W-:Y:S01]  /*112a0*/  FMUL.FTZ R75, R0, R75 ;  /* 0x0000004b004b7220 */ /* 0x000fe20000410000 */
[C---:B------:R-:W-:Y:S01]  /*112b0*/  FMUL.FTZ R76, R2.reuse, R76 ;  /* 0x0000004c024c7220 */ /* 0x040fe20000410000 */
[----:B------:R-:W-:Y:S01]  /*112c0*/  FMUL.FTZ R77, R2, R77 ;  /* 0x0000004d024d7220 */ /* 0x000fe20000410000 */
[----:B------:R-:W-:Y:S01]  /*112d0*/  FMUL.FTZ R78, R0, R78 ;  /* 0x0000004e004e7220 */ /* 0x000fe20000410000 */
[----:B-----5:R-:W-:Y:S01]  /*112e0*/  F2FP.BF16.F32.PACK_AB R130, R156, R159 ;  /* 0x0000009f9c82723e */ /* 0x020fe200000010ff */
[----:B------:R-:W-:Y:S01]  /*112f0*/  FMUL.FTZ R79, R0, R79 ;  /* 0x0000004f004f7220 */ /* 0x000fe20000410000 */
[C---:B------:R-:W-:Y:S01]  /*11300*/  FMUL.FTZ R80, R2.reuse, R80 ;  /* 0x0000005002507220 */ /* 0x040fe20000410000 */
[----:B------:R-:W-:Y:S01]  /*11310*/  FMUL.FTZ R81, R2, R81 ;  /* 0x0000005102517220 */ /* 0x000fe20000410000 */
[C---:B------:R-:W-:Y:S01]  /*11320*/  FMUL.FTZ R82, R0.reuse, R82 ;  /* 0x0000005200527220 */ /* 0x040fe20000410000 */
[----:B------:R-:W-:Y:S01]  /*11330*/  FMUL.FTZ R83, R0, R83 ;  /* 0x0000005300537220 */ /* 0x000fe20000410000 */
[----:B------:R-:W-:Y:S01]  /*11340*/  LDSM.16.MT88.4 R48, [R135+0x6800] ;  /* 0x006800008730783b */ /* 0x000fe20000004200 */
[----:B------:R-:W-:Y:S01]  /*11350*/  FMUL.FTZ R12, R2, R120 ;  /* 0x00000078020c7220 */ /* 0x000fe20000410000 */
        /* <DEDUP_REMOVED lines=91> */
[----:B------:R-:W-:Y:S01]  /*11910*/  FFMA.FTZ R163, R2, R223, R163 ;  /* 0x000000df02a37223 */ /* 0x000fe200000100a3 */
[C---:B----4-:R-:W-:Y:S07]  /*11920*/  HMMA.16816.F32.BF16 R108, R128.reuse, R124, R108 ;  /* 0x0000007c806c723c */ /* 0x050fee000004186c */
[----:B------:R-:W-:Y:S01]  /*11930*/  MUFU.EX2 R52, R52 ;  /* 0x0000003400347308 */ /* 0x000fe20000000800 */
[----:B--2---:R-:W-:Y:S01]  /*11940*/  F2FP.BF16.F32.PACK_AB R119, R171, R168 ;  /* 0x000000a8ab77723e */ /* 0x004fe200000010ff */
[----:B------:R-:W-:Y:S08]  /*11950*/  FADD.FTZ R158, R158, R161 ;  /* 0x000000a19e9e7221 */ /* 0x000ff00000010000 */
[----:B------:R-:W-:Y:S01]  /*11960*/  MUFU.EX2 R53, R53 ;  /* 0x0000003500357308 */ /* 0x000fe20000000800 */
[----:B------:R-:W-:Y:S01]  /*11970*/  FADD.FTZ R160, R160, R163 ;  /* 0x000000a3a0a07221 */ /* 0x000fe20000010000 */
[----:B------:R-:W-:Y:S01]  /*11980*/  ISETP.GT.AND P1, PT, R213, R206, PT ;  /* 0x000000ced500720c */ /* 0x000fe20003f24270 */
[C---:B------:R-:W-:Y:S01]  /*11990*/  HMMA.16816.F32.BF16 R112, R128.reuse, R126, R112 ;  /* 0x0000007e8070723c */ /* 0x040fe20000041870 */
[----:B------:R-:W1:Y:S06]  /*119a0*/  LDSM.16.MT88.4 R124, [R197+0xc800] ;  /* 0x00c80000c57c783b */ /* 0x000e6c0000004200 */
[----:B------:R-:W-:Y:S01]  /*119b0*/  MUFU.EX2 R57, R57 ;  /* 0x0000003900397308 */ /* 0x000fe20000000800 */
[----:B------:R-:W-:Y:S09]  /*119c0*/  FADD.FTZ R159, R159, R160 ;  /* 0x000000a09f9f7221 */ /* 0x000ff20000010000 */
[----:B------:R-:W2:Y:S01]  /*119d0*/  MUFU.EX2 R173, R173 ;  /* 0x000000ad00ad7308 */ /* 0x000ea20000000800 */
[----:B------:R-:W-:Y:S01]  /*119e0*/  FADD.FTZ R156, R156, R159 ;  /* 0x0000009f9c9c7221 */ /* 0x000fe20000010000 */
[C---:B---3--:R-:W-:Y:S03]  /*119f0*/  HMMA.16816.F32.BF16 R12, R128.reuse, R136, R12 ;  /* 0x00000088800c723c */ /* 0x048fe6000004180c */
[----:B------:R-:W-:Y:S04]  /*11a00*/  FADD.FTZ R167, R167, R156 ;  /* 0x0000009ca7a77221 */ /* 0x000fe80000010000 */
[----:B------:R-:W-:Y:S01]  /*11a10*/  FADD.FTZ R166, R166, R167 ;  /* 0x000000a7a6a67221 */ /* 0x000fe20000010000 */
[----:B------:R-:W-:Y:S01]  /*11a20*/  HMMA.16816.F32.BF16 R16, R128, R138, R16 ;  /* 0x0000008a8010723c */ /* 0x000fe20000041810 */
[----:B------:R-:W3:Y:S02]  /*11a30*/  LDSM.16.MT88.4 R128, [R135+0x4800] ;  /* 0x004800008780783b */ /* 0x000ee40000004200 */
[----:B--2---:R-:W-:Y:S06]  /*11a40*/  F2FP.BF16.F32.PACK_AB R21, R173, R174 ;  /* 0x000000aead15723e */ /* 0x004fec00000010ff */
        /* <DEDUP_REMOVED lines=22> */
[--C-:B------:R-:W-:Y:S07]  /*11bb0*/  FFMA.FTZ R154, R25, UR4, -R164.reuse ;  /* 0x00000004199a7c23 */ /* 0x100fee00080108a4 */
        /* <DEDUP_REMOVED lines=8> */
[----:B-1----:R-:W-:Y:S05]  /*11c40*/  F2FP.BF16.F32.PACK_AB R20, R175, R152 ;  /* 0x00000098af14723e */ /* 0x002fea00000010ff */
[C---:B------:R-:W-:Y:S03]  /*11c50*/  HMMA.16816.F32.BF16 R12, R116.reuse, R120, R12 ;  /* 0x00000078740c723c */ /* 0x040fe6000004180c */
[----:B---3--:R-:W-:Y:S05]  /*11c60*/  F2FP.BF16.F32.PACK_AB R22, R154, R155 ;  /* 0x0000009b9a16723e */ /* 0x008fea00000010ff */
        /* <DEDUP_REMOVED lines=209> */
[C---:B------:R-:W-:Y:S03]  /*12980*/  HMMA.16816.F32.BF16 R124, R116.reuse, R126, R8 ;  /* 0x0000007e747c723c */ /* 0x040fe60000041808 */
[----:B------:R-:W-:Y:S01]  /*12990*/  FADD.FTZ R9, R157, R158 ;  /* 0x0000009e9d097221 */ /* 0x000fe20000010000 */
[----:B------:R-:W-:Y:S03]  /*129a0*/  FADD.FTZ R25, R154, R25 ;  /* 0x000000199a197221 */ /* 0x000fe60000010000 */
[----:B------:R-:W-:Y:S01]  /*129b0*/  FADD.FTZ R9, R134, R9 ;  /* 0x0000000986097221 */ /* 0x000fe20000010000 */
[C---:B---3--:R-:W-:Y:S03]  /*129c0*/  HMMA.16816.F32.BF16 R68, R116.reuse, R32, R68 ;  /* 0x000000207444723c */ /* 0x048fe60000041844 */
[----:B------:R-:W-:Y:S01]  /*129d0*/  FADD.FTZ R172, R172, R9 ;  /* 0x00000009acac7221 */ /* 0x000fe20000010000 */
[----:B------:R-:W-:Y:S01]  /*129e0*/  FADD.FTZ R138, R138, R25 ;  /* 0x000000198a8a7221 */ /* 0x000fe20000010000 */
[----:B------:R-:W3:Y:S02]  /*129f0*/  LDSM.16.MT88.4 R8, [R197+0x13800] ;  /* 0x01380000c508783b */ /* 0x000ee40000004200 */
        /* <DEDUP_REMOVED lines=19> */
[----:B------:R2:W4:Y:S02]  /*12b30*/  LDSM.16.MT88.4 R4, [R135+0x7800] ;  /* 0x007800008704783b */ /* 0x0005240000004200 */
[----:B------:R-:W-:Y:S01]  /*12b40*/  FADD.FTZ R140, R140, R25 ;  /* 0x000000198c8c7221 */ /* 0x000fe20000010000 */
[----:B------:R-:W-:Y:S03]  /*12b50*/  FADD.FTZ R0, R147, R0 ;  /* 0x0000000093007221 */ /* 0x000fe60000010000 */
[----:B------:R-:W-:Y:S01]  /*12b60*/  FADD.FTZ R139, R139, R140 ;  /* 0x0000008c8b8b7221 */ /* 0x000fe20000010000 */
[C---:B---3--:R-:W-:Y:S03]  /*12b70*/  HMMA.16816.F32.BF16 R92, R116.reuse, R8, R92 ;  /* 0x00000008745c723c */ /* 0x048fe6000004185c */
[----:B------:R-:W-:Y:S01]  /*12b80*/  FADD.FTZ R146, R146, R139 ;  /* 0x0000008b92927221 */ /* 0x000fe20000010000 */
[----:B------:R-:W-:Y:S03]  /*12b90*/  FADD.FTZ R25, R145, R0 ;  /* 0x0000000091197221 */ /* 0x000fe60000010000 */
[----:B------:R-:W-:Y:S01]  /*12ba0*/  FADD.FTZ R149, R149, R146 ;  /* 0x0000009295957221 */ /* 0x000fe20000010000 */
[C---:B------:R-:W-:Y:S01]  /*12bb0*/  HMMA.16816.F32.BF16 R96, R116.reuse, R10, R96 ;  /* 0x0000000a7460723c */ /* 0x040fe20000041860 */
[----:B------:R-:W3:Y:S02]  /*12bc0*/  LDSM.16.MT88.4 R8, [R204+0x7800] ;  /* 0x00780000cc08783b */ /* 0x000ee40000004200 */
[----:B------:R-:W-:Y:S01]  /*12bd0*/  FADD.FTZ R150, R150, R149 ;  /* 0x0000009596967221 */ /* 0x000fe20000010000 */
[----:B------:R-:W-:Y:S03]  /*12be0*/  FADD.FTZ R25, R148, R25 ;  /* 0x0000001994197221 */ /* 0x000fe60000010000 */
[----:B------:R-:W-:Y:S01]  /*12bf0*/  FADD.FTZ R151, R151, R150 ;  /* 0x0000009697977221 */ /* 0x000fe20000010000 */
[----:B--2---:R-:W-:Y:S01]  /*12c00*/  MOV R135, R132 ;  /* 0x0000008400877202 */ /* 0x004fe20000000f00 */
[C---:B-1----:R-:W-:Y:S03]  /*12c10*/  HMMA.16816.F32.BF16 R100, R116.reuse, R20, R100 ;  /* 0x000000147464723c */ /* 0x042fe60000041864 */
        /* <DEDUP_REMOVED lines=8> */
[C---:B----4-:R-:W-:Y:S03]  /*12ca0*/  HMMA.16816.F32.BF16 R108, R116.reuse, R4, R108 ;  /* 0x00000004746c723c */ /* 0x050fe6000004186c */
        /* <DEDUP_REMOVED lines=13> */
[----:B------:R-:W-:Y:S03]  /*12d80*/  FADD.FTZ R36, R36, R57 ;  /* 0x0000003924247221 */ /* 0x000fe60000010000 */
[----:B------:R-:W-:Y:S01]  /*12d90*/  FADD.FTZ R5, R39, R58 ;  /* 0x0000003a27057221 */ /* 0x000fe20000010000 */
[----:B------:R-:W-:Y:S03]  /*12da0*/  FADD.FTZ R37, R37, R36 ;  /* 0x0000002425257221 */ /* 0x000fe60000010000 */
[----:B------:R-:W-:Y:S01]  /*12db0*/  FADD.FTZ R5, R40, R5 ;  /* 0x0000000528057221 */ /* 0x000fe20000010000 */
[----:B------:R-:W-:Y:S03]  /*12dc0*/  FADD.FTZ R38, R38, R37 ;  /* 0x0000002526267221 */ /* 0x000fe60000010000 */
[----:B------:R-:W-:Y:S01]  /*12dd0*/  FADD.FTZ R28, R28, R5 ;  /* 0x000000051c1c7221 */ /* 0x000fe20000010000 */
[----:B------:R-:W-:Y:S03]  /*12de0*/  FADD.FTZ R223, R29, R38 ;  /* 0x000000261ddf7221 */ /* 0x000fe60000010000 */
[----:B------:R-:W-:Y:S01]  /*12df0*/  FADD.FTZ R221, R31, R28 ;  /* 0x0000001c1fdd7221 */ /* 0x000fe20000010000 */
[----:B------:R-:W-:Y:S06]  /*12e00*/  @P1 BRA `(.L_x_3060) ;  /* 0xffffffb000641947 */ /* 0x000fec000383ffff */
.L_x_3056:
        /* <DEDUP_REMOVED lines=30> */
[----:B------:R-:W-:Y:S01]  /*12ff0*/  LOP3.LUT R14, R3, 0x10, RZ, 0xc0, !PT ;  /* 0x00000010030e7812 */ /* 0x000fe200078ec0ff */
[----:B-1----:R-:W-:Y:S01]  /*13000*/  FADD.FTZ R4, R7, R4 ;  /* 0x0000000407047221 */ /* 0x002fe20000010000 */
[----:B------:R-:W-:Y:S01]  /*13010*/  LOP3.LUT R7, R3, 0x1c0, RZ, 0xc0, !PT ;  /* 0x000001c003077812 */ /* 0x000fe200078ec0ff */
[----:B--2---:R-:W-:Y:S01]  /*13020*/  USHF.L.U32 UR6, UR6, 0x6, URZ ;  /* 0x0000000606067899 */ /* 0x004fe200080006ff */
[----:B------:R-:W-:Y:S01]  /*13030*/  LEA R3, R201, R14, 0x2 ;  /* 0x0000000ec9037211 */ /* 0x000fe200078e10ff */
        /* <DEDUP_REMOVED lines=11> */
[----:B------:R-:W-:Y:S02]  /*130f0*/  IADD3 R12, PT, PT, R202, 0x20, RZ ;  /* 0x00000020ca0c7810 */ /* 0x000fe40007ffe0ff */
[----:B-1----:R-:W-:Y:S02]  /*13100*/  FSEL R10, R10, 1, P3 ;  /* 0x3f8000000a0a7808 */ /* 0x002fe40001800000 */
[C---:B------:R-:W-:Y:S01]  /*13110*/  IADD3 R8, PT, PT, R6.reuse, 0x80, RZ ;  /* 0x0000008006087810 */ /* 0x040fe20007ffe0ff */
[----:B------:R-:W1:Y:S01]  /*13120*/  @P3 LDC R18, c[0x0][0x458] ;  /* 0x00011600ff123b82 */ /* 0x000e620000000800 */
        /* <DEDUP_REMOVED lines=79> */
[----:B------:R3:W-:Y:S01]  /*13620*/  STS.64 [R13+0x800], R74 ;  /* 0x0008004a0d007388 */ /* 0x0007e20000000a00 */
[----:B------:R-:W-:Y:S01]  /*13630*/  FMUL.FTZ R117, R10, R117 ;  /* 0x000000750a757220 */ /* 0x000fe20000410000 */
[----:B------:R-:W4:Y:S01]  /*13640*/  @P0 LDC R17, c[0x0][0x458] ;  /* 0x00011600ff110b82 */ /* 0x000f220000000800 */
[----:B------:R-:W1:Y:S01]  /*13650*/  @P3 MUFU.LG2 R4, R4 ;  /* 0x0000000400043308 */ /* 0x000e620000000c00 */
[----:B------:R-:W-:Y:S04]  /*13660*/  STS.64 [R8], R76 ;  /* 0x0000004c08007388 */ /* 0x000fe80000000a00 */
[----:B------:R-:W-:Y:S02]  /*13670*/  STS.64 [R8+0x800], R78 ;  /* 0x0008004e08007388 */ /* 0x000fe40000000a00 */
[----:B------:R-:W4:Y:S01]  /*13680*/  LDC.64 R10, c[0x0][0x430] ;  /* 0x00010c00ff0a7b82 */ /* 0x000f220000000a00 */
[----:B------:R-:W3:Y:S01]  /*13690*/  @P0 MUFU.LG2 R5, R5 ;  /* 0x0000000500050308 */ /* 0x000ee20000000c00 */
[----:B------:R-:W-:Y:S01]  /*136a0*/  STS.64 [R14], R80 ;  /* 0x000000500e007388 */ /* 0x000fe20000000a00 */
[----:B--2---:R-:W-:-:S03]  /*136b0*/  MOV R69, 0xff800000 ;  /* 0xff80000000457802 */ /* 0x004fc60000000f00 */
[----:B------:R-:W-:Y:S01]  /*136c0*/  STS.64 [R14+0x800], R82 ;  /* 0x000800520e007388 */ /* 0x000fe20000000a00 */
[----:B------:R-:W-:Y:S02]  /*136d0*/  MOV R68, 0xff800000 ;  /* 0xff80000000447802 */ /* 0x000fe40000000f00 */
[----:B-----5:R-:W-:Y:S01]  /*136e0*/  IADD3 R70, PT, PT, R202, 0x28, RZ ;  /* 0x00000028ca467810 */ /* 0x020fe20007ffe0ff */
[----:B------:R-:W-:Y:S01]  /*136f0*/  STS.64 [R16], R84 ;  /* 0x0000005410007388 */ /* 0x000fe20000000a00 */
[----:B-1----:R-:W-:-:S03]  /*13700*/  @P3 FMUL.FTZ R4, R4, 0.69314718246459960938 ;  /* 0x3f31721804043820 */ /* 0x002fc60000410000 */
[----:B------:R-:W-:Y:S01]  /*13710*/  STS.64 [R16+0x800], R86 ;  /* 0x0008005610007388 */ /* 0x000fe20000000a00 */
[----:B------:R-:W-:Y:S01]  /*13720*/  @P3 FFMA.FTZ R69, R133, R18, R4 ;  /* 0x0000001285453223 */ /* 0x000fe20000010004 */
[----:B---3--:R-:W-:Y:S02]  /*13730*/  LOP3.LUT R75, R198, 0x1f80, RZ, 0xc0, !PT ;  /* 0x00001f80c64b7812 */ /* 0x008fe400078ec0ff */
[----:B------:R-:W-:Y:S01]  /*13740*/  STS.64 [R7], R88 ;  /* 0x0000005807007388 */ /* 0x000fe20000000a00 */
[----:B------:R-:W-:-:S03]  /*13750*/  @P0 FMUL.FTZ R5, R5, 0.69314718246459960938 ;  /* 0x3f31721805050820 */ /* 0x000fc60000410000 */
[----:B------:R-:W-:Y:S01]  /*13760*/  STS.64 [R7+0x800], R90 ;  /* 0x0008005a07007388 */ /* 0x000fe20000000a00 */
[----:B----4-:R-:W-:Y:S01]  /*13770*/  @P0 FFMA.FTZ R68, R132, R17, R5 ;  /* 0x0000001184440223 */ /* 0x010fe20000010005 */
[----:B------:R-:W-:Y:S02]  /*13780*/  IMAD R10, R10, UR8, R215 ;  /* 0x000000080a0a7c24 */ /* 0x000fe4000f8e02d7 */
        /* <DEDUP_REMOVED lines=49> */
.L_x_3062:
[----:B------:R-:W-:Y:S05]  /*13aa0*/  BSYNC.RECONVERGENT B0 ;  /* 0x0000000000007941 */ /* 0x000fea0003800200 */
.L_x_3061:
        /* <DEDUP_REMOVED lines=18> */
.L_x_3064:
[----:B------:R-:W-:Y:S05]  /*13bd0*/  BSYNC.RECONVERGENT B0 ;  /* 0x0000000000007941 */ /* 0x000fea0003800200 */
.L_x_3063:
        /* <DEDUP_REMOVED lines=8> */
[----:B--2---:R-:W1:Y:S02]  /*13c60*/  @!P0 LDC.64 R2, c[0x0][0x3f8] ;  /* 0x0000fe00ff028b82 */ /* 0x004e640000000a00 */
        /* <DEDUP_REMOVED lines=8> */
.L_x_3066:
[----:B------:R-:W-:Y:S05]  /*13cf0*/  BSYNC.RECONVERGENT B0 ;  /* 0x0000000000007941 */ /* 0x000fea0003800200 */
.L_x_3065:
[----:B------:R-:W-:Y:S01]  /*13d00*/  BSSY.RECONVERGENT B0, `(.L_x_3067) ;  /* 0x0000010000007945 */ /* 0x000fe20003800200 */
[----:B------:R-:W-:-:S03]  /*13d10*/  ISETP.GE.AND P5, PT, R202, R205, PT ;  /* 0x000000cdca00720c */ /* 0x000fc60003fa6270 */
[----:B------:R-:W-:Y:S10]  /*13d20*/  @P2 BRA `(.L_x_3068) ;  /* 0x0000000000342947 */ /* 0x000ff40003800000 */
[----:B------:R-:W5:Y:S01]  /*13d30*/  LDCU UR4, c[0x0][0x440] ;  /* 0x00008800ff0477ac */ /* 0x000f620008000800 */
[----:B-1--4-:R-:W-:Y:S02]  /*13d40*/  P2R R28, PR, RZ, 0x1 ;  /* 0x00000001ff1c7803 */ /* 0x012fe40000000000 */
[----:B-----5:R-:W-:Y:S02]  /*13d50*/  ISETP.GE.AND P0, PT, R70, UR4, PT ;  /* 0x0000000446007c0c */ /* 0x020fe4000bf06270 */
        /* <DEDUP_REMOVED lines=10> */
.L_x_3068:
[----:B------:R-:W-:Y:S05]  /*13e00*/  BSYNC.RECONVERGENT B0 ;  /* 0x0000000000007941 */ /* 0x000fea0003800200 */
.L_x_3067:
        /* <DEDUP_REMOVED lines=13> */
.L_x_3070:
[----:B------:R-:W-:Y:S05]  /*13ee0*/  BSYNC.RECONVERGENT B0 ;  /* 0x0000000000007941 */ /* 0x000fea0003800200 */
.L_x_3069:
[----:B------:R-:W-:Y:S04]  /*13ef0*/  BSSY.RECONVERGENT B0, `(.L_x_3071) ;  /* 0x000000d000007945 */ /* 0x000fe80003800200 */
[----:B------:R-:W-:Y:S05]  /*13f00*/  @P4 BRA `(.L_x_3072) ;  /* 0x00000000002c4947 */ /* 0x000fea0003800000 */
[----:B------:R-:W5:Y:S02]  /*13f10*/  LDCU UR4, c[0x0][0x440] ;  /* 0x00008800ff0477ac */ /* 0x000f640008000800 */
[----:B-----5:R-:W-:Y:S02]  /*13f20*/  ISETP.GE.AND P6, PT, R70, UR4, PT ;  /* 0x0000000446007c0c */ /* 0x020fe4000bfc6270 */
[----:B------:R-:W-:-:S11]  /*13f30*/  ISETP.GE.AND P2, PT, R0, UR4, PT ;  /* 0x0000000400007c0c */ /* 0x000fd6000bf46270 */
[----:B-1----:R-:W1:Y:S08]  /*13f40*/  @!P6 LDC.64 R20, c[0x0][0x3f8] ;  /* 0x0000fe00ff14eb82 */ /* 0x002e700000000a00 */
[----:B--2-4-:R-:W2:Y:S01]  /*13f50*/  @!P2 LDC.64 R2, c[0x0][0x3f8] ;  /* 0x0000fe00ff02ab82 */ /* 0x014ea20000000a00 */
[----:B-1----:R-:W-:-:S04]  /*13f60*/  @!P6 LEA R20, P4, R69, R20, 0x2 ;  /* 0x000000144514e211 */ /* 0x002fc800078810ff */
[C---:B------:R-:W-:Y:S02]  /*13f70*/  @!P6 LEA.HI.X R21, R69.reuse, R21, R68, 0x2, P4 ;  /* 0x000000154515e211 */ /* 0x040fe400020f1444 */
[----:B--2---:R-:W-:-:S03]  /*13f80*/  @!P2 LEA R2, P1, R69, R2, 0x2 ;  /* 0x000000024502a211 */ /* 0x004fc600078210ff */
[----:B------:R1:W-:Y:S01]  /*13f90*/  @!P6 STG.E.128 desc[UR14][R20.64+0x4000], R48 ;  /* 0x004000301400e986 */ /* 0x0003e2000c101d0e */
[----:B------:R-:W-:-:S05]  /*13fa0*/  @!P2 LEA.HI.X R3, R69, R3, R68, 0x2, P1 ;  /* 0x000000034503a211 */ /* 0x000fca00008f1444 */
[----:B------:R1:W-:Y:S04]  /*13fb0*/  @!P2 STG.E.128 desc[UR14][R2.64+0x4100], R16 ;  /* 0x004100100200a986 */ /* 0x0003e8000c101d0e */
.L_x_3072:
[----:B------:R-:W-:Y:S05]  /*13fc0*/  BSYNC.RECONVERGENT B0 ;  /* 0x0000000000007941 */ /* 0x000fea0003800200 */
.L_x_3071:
        /* <DEDUP_REMOVED lines=13> */
.L_x_3074:
[----:B------:R-:W-:Y:S05]  /*140a0*/  BSYNC.RECONVERGENT B0 ;  /* 0x0000000000007941 */ /* 0x000fea0003800200 */
.L_x_3073:
        /* <DEDUP_REMOVED lines=13> */
.L_x_3076:
[----:B------:R-:W-:Y:S05]  /*14180*/  BSYNC.RECONVERGENT B0 ;  /* 0x0000000000007941 */ /* 0x000fea0003800200 */
.L_x_3075:
        /* <DEDUP_REMOVED lines=14> */
.L_x_3077:
        /* <DEDUP_REMOVED lines=9> */
.L_x_7216:


//--------------------- .text._ZN5flash24flash_fwd_splitkv_kernelI23Flash_fwd_kernel_traitsILi128ELi64ELi128ELi4ELb0ELb0EN7cutlass10bfloat16_tE19Flash_kernel_traitsILi128ELi64ELi128ELi4ES3_EELb1ELb0ELb1ELb0ELb0ELb1ELb1ELb0EEEvNS_16Flash_fwd_paramsE --------------------------
	.section	.text._ZN5flash24flash_fwd_splitkv_kernelI23Flash_fwd_kernel_traitsILi128ELi64ELi128ELi4ELb0ELb0EN7cutlass10bfloat16_tE19Flash_kernel_traitsILi128ELi64ELi128ELi4ES3_EELb1ELb0ELb1ELb0ELb0ELb1ELb1ELb0EEEvNS_16Flash_fwd_paramsE,"ax",@progbits
	.align	128
        .global         _ZN5flash24flash_fwd_splitkv_kernelI23Flash_fwd_kernel_traitsILi128ELi64ELi128ELi4ELb0ELb0EN7cutlass10bfloat16_tE19Flash_kernel_traitsILi128ELi64ELi128ELi4ES3_EELb1ELb0ELb1ELb0ELb0ELb1ELb1ELb0EEEvNS_16Flash_fwd_paramsE
        .type           _ZN5flash24flash_fwd_splitkv_kernelI23Flash_fwd_kernel_traitsILi128ELi64ELi128ELi4ELb0ELb0EN7cutlass10bfloat16_tE19Flash_kernel_traitsILi128ELi64ELi128ELi4ES3_EELb1ELb0ELb1ELb0ELb0ELb1ELb1ELb0EEEvNS_16Flash_fwd_paramsE,@function
        .size           _ZN5flash24flash_fwd_splitkv_kernelI23Flash_fwd_kernel_traitsILi128ELi64ELi128ELi4ELb0ELb0EN7cutlass10bfloat16_tE19Flash_kernel_traitsILi128ELi64ELi128ELi4ES3_EELb1ELb0ELb1ELb0ELb0ELb1ELb1ELb0EEEvNS_16Flash_fwd_paramsE,(.L_x_7217 - _ZN5flash24flash_fwd_splitkv_kernelI23Flash_fwd_kernel_traitsILi128ELi64ELi128ELi4ELb0ELb0EN7cutlass10bfloat16_tE19Flash_kernel_traitsILi128ELi64ELi128ELi4ES3_EELb1ELb0ELb1ELb0ELb0ELb1ELb1ELb0EEEvNS_16Flash_fwd_paramsE)
        .other          _ZN5flash24flash_fwd_splitkv_kernelI23Flash_fwd_kernel_traitsILi128ELi64ELi128ELi4ELb0ELb0EN7cutlass10bfloat16_tE19Flash_kernel_traitsILi128ELi64ELi128ELi4ES3_EELb1ELb0ELb1ELb0ELb0ELb1ELb1ELb0EEEvNS_16Flash_fwd_paramsE,@"STO_CUDA_ENTRY STV_DEFAULT"
_ZN5flash24flash_fwd_splitkv_kernelI23Flash_fwd_kernel_traitsILi128ELi64ELi128ELi4ELb0ELb0EN7cutlass10bfloat16_tE19Flash_kernel_traitsILi128ELi64ELi128ELi4ES3_EELb1ELb0ELb1ELb0ELb0ELb1ELb1ELb0EEEvNS_16Flash_fwd_paramsE:
.text._ZN5flash24flash_fwd_splitkv_kernelI23Flash_fwd_kernel_traitsILi128ELi64ELi128ELi4ELb0ELb0EN7cutlass10bfloat16_tE19Flash_kernel_traitsILi128ELi64ELi128ELi4ES3_EELb1ELb0ELb1ELb0ELb0ELb1ELb1ELb0EEEvNS_16Flash_fwd_paramsE:
        /* <DEDUP_REMOVED lines=43> */
[C---:B------:R-:W-:Y:S01]  /*02b0*/  @P2 IADD3.X R121, PT, PT, R8.reuse, UR5, RZ, P0, !PT ;  /* 0x0000000508792c10 */ /* 0x040fe200087fe4ff */
[----:B------:R-:W4:Y:S01]  /*02c0*/  @!P4 LDC R21, c[0x0][0x434] ;  /* 0x00010d00ff15cb82 */ /* 0x000f220000000800 */
[----:B------:R-:W-:Y:S01]  /*02d0*/  @P3 IADD3 R16, P1, PT, R7, UR6, RZ ;  /* 0x0000000607103c10 */ /* 0x000fe2000ff3e0ff */
[----:B------:R-:W-:Y:S02]  /*02e0*/  IMAD.MOV.U32 R5, RZ, RZ, RZ ;  /* 0x000000ffff057224 */ /* 0x000fe400078e00ff */
[----:B------:R2:W5:Y:S01]  /*02f0*/  @P2 LDG.E R120, desc[UR14][R120.64] ;  /* 0x0000000e78782981 */ /* 0x000562000c1e1900 */
        /* <DEDUP_REMOVED lines=20> */
.L_x_3078:
[----:B------:R-:W-:Y:S05]  /*0440*/  @!P3 EXIT ;  /* 0x000000000000b94d */ /* 0x000fea0003800000 */
[----:B------:R-:W2:Y:S01]  /*0450*/  LDC R4, c[0x0][0x374] ;  /* 0x0000dd00ff047b82 */ /* 0x000ea20000000800 */
[----:B------:R-:W3:Y:S01]  /*0460*/  LDCU UR16, c[0x0][0x508] ;  /* 0x0000a100ff1077ac */ /* 0x000ee20008000800 */
[----:B-----5:R-:W-:Y:S01]  /*0470*/  @P2 IMAD.IADD R120, R120, 0x1, -R5 ;  /* 0x0000000178782824 */ /* 0x020fe200078e0a05 */
[----:B------:R-:W4:Y:S01]  /*0480*/  S2R R210, SR_TID.X ;  /* 0x0000000000d27919 */ /* 0x000f220000002100 */
[----:B------:R-:W-:-:S04]  /*0490*/  IMAD.MOV R23, RZ, RZ, -R225 ;  /* 0x000000ffff177224 */ /* 0x000fc800078e0ae1 */
[----:B------:R-:W1:Y:S01]  /*04a0*/  LDC R2, c[0x0][0x438] ;  /* 0x00010e00ff027b82 */ /* 0x000e620000000800 */
[----:B------:R-:W-:Y:S01]  /*04b0*/  IMAD R22, R11, R23, R22 ;  /* 0x000000170b167224 */ /* 0x000fe200078e0216 */
[-C--:B--2---:R-:W-:Y:S02]  /*04c0*/  IABS R16, R4.reuse ;  /* 0x0000000400107213 */ /* 0x084fe40000000000 */
[----:B------:R-:W-:Y:S02]  /*04d0*/  IABS R17, R4 ;  /* 0x0000000400117213 */ /* 0x000fe40000000000 */
        /* <DEDUP_REMOVED lines=28> */
[----:B------:R-:W-:-:S04]  /*06a0*/  @!P2 ISETP.NE.AND.EX P3, PT, R3, RZ, PT, P3 ;  /* 0x000000ff0300a20c */ /* 0x000fc80003f65330 */
[----:B--2---:R-:W-:-:S04]  /*06b0*/  @!P2 SEL R14, R14, RZ, P3 ;  /* 0x000000ff0e0ea207 */ /* 0x004fc80001800000 */
[----:B------:R-:W-:Y:S01]  /*06c0*/  @!P2 IADD3 R120, PT, PT, R14, R12, -R5 ;  /* 0x0000000c0e78a210 */ /* 0x000fe20007ffe805 */
[----:B------:R-:W-:Y:S02]  /*06d0*/  VIADD R12, R9, 0x1 ;  /* 0x00000001090c7836 */ /* 0x000fe40000000000 */
[----:B------:R-:W-:Y:S02]  /*06e0*/  @P4 VIADD R10, R10, 0x1 ;  /* 0x000000010a0a4836 */ /* 0x000fe40000000000 */
[----:B------:R-:W-:Y:S02]  /*06f0*/  VIADD R14, R120, 0x7f ;  /* 0x0000007f780e7836 */ /* 0x000fe40000000000 */
[----:B------:R-:W-:Y:S02]  /*0700*/  IMAD R3, R12, 0x40, -R21 ;  /* 0x000000400c037824 */ /* 0x000fe400078e0a15 */
[----:B------:R-:W-:Y:S01]  /*0710*/  @!P0 IMAD.MOV R10, RZ, RZ, -R10 ;  /* 0x000000ffff0a8224 */ /* 0x000fe200078e0a0a */
[----:B------:R-:W-:-:S02]  /*0720*/  SHF.R.S32.HI R15, RZ, 0x1f, R14 ;  /* 0x0000001fff0f7819 */ /* 0x000fc4000001140e */
[----:B---3--:R-:W-:Y:S02]  /*0730*/  IADD3 R3, PT, PT, R14, UR16, R3 ;  /* 0x000000100e037c10 */ /* 0x008fe4000fffe003 */
[----:B------:R-:W-:Y:S02]  /*0740*/  @!P1 LOP3.LUT R10, RZ, R4, RZ, 0x33, !PT ;  /* 0x00000004ff0a9212 */ /* 0x000fe400078e33ff */
[----:B------:R-:W-:Y:S02]  /*0750*/  SHF.R.S32.HI R12, RZ, 0x1f, R3 ;  /* 0x0000001fff0c7819 */ /* 0x000fe40000011403 */
[----:B------:R-:W-:Y:S02]  /*0760*/  LEA.HI R4, R15, R14, RZ, 0x7 ;  /* 0x0000000e0f047211 */ /* 0x000fe400078f38ff */
[----:B------:R-:W-:Y:S01]  /*0770*/  LEA.HI R12, R12, R3, RZ, 0x7 ;  /* 0x000000030c0c7211 */ /* 0x000fe200078f38ff */
[----:B-1----:R-:W-:Y:S01]  /*0780*/  IMAD R216, R10, R2, RZ ;  /* 0x000000020ad87224 */ /* 0x002fe200078e02ff */
[----:B------:R-:W-:-:S02]  /*0790*/  SHF.R.S32.HI R3, RZ, 0x7, R4 ;  /* 0x00000007ff037819 */ /* 0x000fc40000011404 */
        /* <DEDUP_REMOVED lines=40> */
.L_x_3081:
[----:B------:R-:W-:Y:S05]  /*0a20*/  BSYNC.RECONVERGENT B0 ;  /* 0x0000000000007941 */ /* 0x000fea0003800200 */
.L_x_3080:
        /* <DEDUP_REMOVED lines=15> */
.L_x_3083:
[----:B------:R-:W-:Y:S05]  /*0b20*/  BSYNC.RECONVERGENT B0 ;  /* 0x0000000000007941 */ /* 0x000fea0003800200 */
.L_x_3082:
        /* <DEDUP_REMOVED lines=15> */
.L_x_3085:
[----:B------:R-:W-:Y:S05]  /*0c20*/  BSYNC.RECONVERGENT B0 ;  /* 0x0000000000007941 */ /* 0x000fea0003800200 */
.L_x_3084:
        /* <DEDUP_REMOVED lines=14> */
.L_x_3087:
[----:B------:R-:W-:Y:S05]  /*0d10*/  BSYNC.RECONVERGENT B0 ;  /* 0x0000000000007941 */ /* 0x000fea0003800200 */
.L_x_3086:
        /* <DEDUP_REMOVED lines=13> */
.L_x_3089:
[----:B------:R-:W-:Y:S05]  /*0df0*/  BSYNC.RECONVERGENT B0 ;  /* 0x0000000000007941 */ /* 0x000fea0003800200 */
.L_x_3088:
        /* <DEDUP_REMOVED lines=13> */
.L_x_3091:
[----:B------:R-:W-:Y:S05]  /*0ed0*/  BSYNC.RECONVERGENT B0 ;  /* 0x0000000000007941 */ /* 0x000fea0003800200 */
.L_x_3090:
        /* <DEDUP_REMOVED lines=13> */
.L_x_3093:
[----:B------:R-:W-:Y:S05]  /*0fb0*/  BSYNC.RECONVERGENT B0 ;  /* 0x0000000000007941 */ /* 0x000fea0003800200 */
.L_x_3092:
        /* <DEDUP_REMOVED lines=13> */
.L_x_3095:
[----:B------:R-:W-:Y:S05]  /*1090*/  BSYNC.RECONVERGENT B0 ;  /* 0x0000000000007941 */ /* 0x000fea0003800200 */
.L_x_3094:
        /* <DEDUP_REMOVED lines=32> */
.L_x_3079:
        /* <DEDUP_REMOVED lines=11> */
.L_x_3096:
        /* <DEDUP_REMOVED lines=8> */
[----:B--2--5:R-:W-:-:S04]  /*13d0*/  IABS R4, R11 ;  /* 0x0000000b00047213 */ /* 0x024fc80000000000 */
[----:B------:R-:W2:Y:S08]  /*13e0*/  I2F.RP R5, R4 ;  /* 0x0000000400057306 */ /* 0x000eb00000209400 */
[----:B--2---:R-:W2:Y:S02]  /*13f0*/  MUFU.RCP R6, R5 ;  /* 0x0000000500067308 */ /* 0x004ea40000001000 */
[----:B--2---:R-:W-:Y:S01]  /*1400*/  IADD3 R6, PT, PT, R6, 0xffffffe, RZ ;  /* 0x0ffffffe06067810 */ /* 0x004fe20007ffe0ff */
[----:B------:R-:W2:Y:S05]  /*1410*/  LDC R5, c[0x0][0x3e8] ;  /* 0x0000fa00ff057b82 */ /* 0x000eaa0000000800 */
[----:B------:R-:W3:Y:S02]  /*1420*/  F2I.FTZ.U32.TRUNC.NTZ R7, R6 ;  /* 0x0000000600077305 */ /* 0x000ee4000021f000 */
        /* <DEDUP_REMOVED lines=23> */
[----:B------:R-:W-:-:S05]  /*15a0*/  IMAD.WIDE R16, R7, 0x4, R226 ;  /* 0x0000000407107825 */ /* 0x000fca00078e02e2 */
[----:B------:R3:W2:Y:S01]  /*15b0*/  LDG.E R10, desc[UR14][R16.64] ;  /* 0x0000000e100a7981 */ /* 0x0006a2000c1e1900 */
[----:B------:R-:W1:Y:S01]  /*15c0*/  I2F.RP R8, R4 ;  /* 0x0000000400087306 */ /* 0x000e620000209400 */
[----:B------:R-:W-:Y:S01]  /*15d0*/  IMAD.MOV R7, RZ, RZ, -R7 ;  /* 0x000000ffff077224 */ /* 0x000fe200078e0a07 */
[----:B----4-:R-:W-:Y:S02]  /*15e0*/  MOV R24, UR10 ;  /* 0x0000000a00187c02 */ /* 0x010fe40008000f00 */
[----:B------:R-:W-:-:S04]  /*15f0*/  MOV R25, UR11 ;  /* 0x0000000b00197c02 */ /* 0x000fc80008000f00 */
[----:B-1----:R-:W1:Y:S01]  /*1600*/  MUFU.RCP R14, R8 ;  /* 0x00000008000e7308 */ /* 0x002e620000001000 */
[----:B---3--:R-:W-:Y:S01]  /*1610*/  IMAD R16, R11, R7, R194 ;  /* 0x000000070b107224 */ /* 0x008fe200078e02c2 */
[----:B-1----:R-:W-:-:S06]  /*1620*/  IADD3 R14, PT, PT, R14, 0xffffffe, RZ ;  /* 0x0ffffffe0e0e7810 */ /* 0x002fcc0007ffe0ff */
[----:B------:R-:W1:Y:S02]  /*1630*/  F2I.FTZ.U32.TRUNC.NTZ R15, R14 ;  /* 0x0000000e000f7305 */ /* 0x000e64000021f000 */
[----:B-1----:R-:W-:Y:S01]  /*1640*/  IMAD.MOV R2, RZ, RZ, -R15 ;  /* 0x000000ffff027224 */ /* 0x002fe200078e0a0f */
        /* <DEDUP_REMOVED lines=15> */
[----:B------:R-:W-:-:S05]  /*1740*/  @P2 VIADD R2, R2, 0x1 ;  /* 0x0000000102022836 */ /* 0x000fca0000000000 */
[----:B------:R-:W-:Y:S01]  /*1750*/  MOV R4, R2 ;  /* 0x0000000200047202 */ /* 0x000fe20000000f00 */
[----:B------:R-:W-:-:S03]  /*1760*/  IMAD.U32 R2, RZ, RZ, UR12 ;  /* 0x0000000cff027e24 */ /* 0x000fc6000f8e00ff */
[----:B------:R-:W-:Y:S02]  /*1770*/  @!P0 IADD3 R4, PT, PT, -R4, RZ, RZ ;  /* 0x000000ff04048210 */ /* 0x000fe40007ffe1ff */
[----:B------:R-:W-:Y:S02]  /*1780*/  @!P1 LOP3.LUT R4, RZ, R5, RZ, 0x33, !PT ;  /* 0x00000005ff049212 */ /* 0x000fe400078e33ff */
[----:B------:R-:W-:-:S05]  /*1790*/  SHF.R.S32.HI R5, RZ, 0x1f, R16 ;  /* 0x0000001fff057819 */ /* 0x000fca0000011410 */
[----:B------:R-:W-:-:S04]  /*17a0*/  IMAD R6, R5, R24, RZ ;  /* 0x0000001805067224 */ /* 0x000fc800078e02ff */
        /* <DEDUP_REMOVED lines=9> */
[----:B------:R-:W-:-:S02]  /*1840*/  IADD3 R19, PT, PT, R15, R18, RZ ;  /* 0x000000120f137210 */ /* 0x000fc40007ffe0ff */
[----:B------:R-:W-:Y:S01]  /*1850*/  MOV R18, R14 ;  /* 0x0000000e00127202 */ /* 0x000fe20000000f00 */
[-C--:B------:R-:W-:Y:S01]  /*1860*/  IMAD R14, R5, R2.reuse, RZ ;  /* 0x00000002050e7224 */ /* 0x080fe200078e02ff */
[----:B------:R-:W-:Y:S01]  /*1870*/  IADD3 R11, PT, PT, R11, R3, RZ ;  /* 0x000000030b0b7210 */ /* 0x000fe20007ffe0ff */
[----:B------:R-:W-:Y:S02]  /*1880*/  IMAD.U32 R3, RZ, RZ, UR13 ;  /* 0x0000000dff037e24 */ /* 0x000fe4000f8e00ff */
[----:B------:R-:W-:-:S04]  /*1890*/  IMAD.WIDE.U32 R18, R16, R2, R18 ;  /* 0x0000000210127225 */ /* 0x000fc800078e0012 */
[C---:B------:R-:W-:Y:S02]  /*18a0*/  IMAD R14, R16.reuse, R3, R14 ;  /* 0x00000003100e7224 */ /* 0x040fe400078e020e */
[----:B------:R-:W-:Y:S01]  /*18b0*/  IMAD.WIDE.U32 R16, R16, R24, R10 ;  /* 0x0000001810107225 */ /* 0x000fe200078e000a */
[----:B------:R-:W-:Y:S02]  /*18c0*/  SHF.R.S32.HI R11, RZ, 0x1f, R4 ;  /* 0x0000001fff0b7819 */ /* 0x000fe40000011404 */
[----:B------:R-:W-:Y:S01]  /*18d0*/  IADD3 R15, PT, PT, R19, R14, RZ ;  /* 0x0000000e130f7210 */ /* 0x000fe20007ffe0ff */
[----:B------:R-:W-:Y:S01]  /*18e0*/  IMAD.IADD R7, R17, 0x1, R6 ;  /* 0x0000000111077824 */ /* 0x000fe200078e0206 */
[----:B------:R-:W-:Y:S01]  /*18f0*/  MOV R14, R18 ;  /* 0x00000012000e7202 */ /* 0x000fe20000000f00 */
[C---:B-1----:R-:W-:Y:S01]  /*1900*/  IMAD R5, R11.reuse, UR4, RZ ;  /* 0x000000040b057c24 */ /* 0x042fe2000f8e02ff */
[----:B------:R-:W-:Y:S01]  /*1910*/  MOV R6, R16 ;  /* 0x0000001000067202 */ /* 0x000fe20000000f00 */
[----:B------:R-:W-:-:S02]  /*1920*/  IMAD R11, R11, UR6, RZ ;  /* 0x000000060b0b7c24 */ /* 0x000fc4000f8e02ff */
[C---:B------:R-:W-:Y:S02]  /*1930*/  IMAD R10, R4.reuse, UR5, R5 ;  /* 0x00000005040a7c24 */ /* 0x040fe4000f8e0205 */
[----:B------:R-:W-:-:S04]  /*1940*/  IMAD.WIDE.U32 R14, R4, UR4, R14 ;  /* 0x00000004040e7c25 */ /* 0x000fc8000f8e000e */
[C---:B------:R-:W-:Y:S02]  /*1950*/  IMAD R11, R4.reuse, UR7, R11 ;  /* 0x00000007040b7c24 */ /* 0x040fe4000f8e020b */
[----:B------:R-:W-:-:S04]  /*1960*/  IMAD.WIDE.U32 R4, R4, UR6, R6 ;  /* 0x0000000604047c25 */ /* 0x000fc8000f8e0006 */
[----:B------:R-:W-:Y:S01]  /*1970*/  IMAD.IADD R10, R15, 0x1, R10 ;  /* 0x000000010f0a7824 */ /* 0x000fe200078e020a */
[----:B------:R-:W-:Y:S02]  /*1980*/  IADD3 R11, PT, PT, R5, R11, RZ ;  /* 0x0000000b050b7210 */ /* 0x000fe40007ffe0ff */
[----:B------:R-:W-:Y:S01]  /*1990*/  MOV R12, R4 ;  /* 0x00000004000c7202 */ /* 0x000fe20000000f00 */
[----:B------:R-:W-:Y:S06]  /*19a0*/  BRA `(.L_x_3098) ;  /* 0x0000000400607947 */ /* 0x000fec0003800000 */
.L_x_3097:
[----:B------:R-:W-:-:S13]  /*19b0*/  ISETP.NE.AND P0, PT, R6, -0x1, PT ;  /* 0xffffffff0600780c */ /* 0x000fda0003f05270 */
[----:B------:R-:W-:Y:S05]  /*19c0*/  @P0 BRA `(.L_x_3099) ;  /* 0x0000000000340947 */ /* 0x000fea0003800000 */
[----:B-1----:R-:W1:Y:S01]  /*19d0*/  LDC.64 R2, c[0x0][0x3b8] ;  /* 0x0000ee00ff027b82 */ /* 0x002e620000000a00 */
        /* <DEDUP_REMOVED lines=11> */
[----:B------:R-:W-:Y:S05]  /*1a90*/  BRA `(.L_x_3100) ;  /* 0x0000000000187947 */ /* 0x000fea0003800000 */
.L_x_3099:
[----:B-1----:R-:W1:Y:S01]  /*1aa0*/  LDC.64 R2, c[0x0][0x3b8] ;  /* 0x0000ee00ff027b82 */ /* 0x002e620000000a00 */
[----:B------:R-:W-:-:S05]  /*1ab0*/  IADD3 R10, PT, PT, R5, R6, RZ ;  /* 0x00000006050a7210 */ /* 0x000fca0007ffe0ff */
[C---:B-1----:R-:W-:Y:S02]  /*1ac0*/  IMAD R17, R10.reuse, R3, RZ ;  /* 0x000000030a117224 */ /* 0x042fe400078e02ff */
[----:B------:R-:W-:-:S05]  /*1ad0*/  IMAD.WIDE.U32 R10, R10, R2, RZ ;  /* 0x000000020a0a7225 */ /* 0x000fca00078e00ff */
[----:B------:R-:W-:Y:S02]  /*1ae0*/  IADD3 R17, PT, PT, R11, R17, RZ ;  /* 0x000000110b117210 */ /* 0x000fe40007ffe0ff */
[----:B------:R-:W-:Y:S02]  /*1af0*/  MOV R16, R10 ;  /* 0x0000000a00107202 */ /* 0x000fe40000000f00 */
.L_x_3100:
        /* <DEDUP_REMOVED lines=14> */
.L_x_3101:
[----:B------:R-:W1:Y:S01]  /*1be0*/  LDC.64 R24, c[0x0][0x3c0] ;  /* 0x0000f000ff187b82 */ /* 0x000e620000000a00 */
[----:B------:R-:W-:-:S05]  /*1bf0*/  IADD3 R5, PT, PT, R5, R6, RZ ;  /* 0x0000000605057210 */ /* 0x000fca0007ffe0ff */
[C---:B-1----:R-:W-:Y:S02]  /*1c00*/  IMAD R19, R5.reuse, R25, RZ ;  /* 0x0000001905137224 */ /* 0x042fe400078e02ff */
[----:B-----5:R-:W-:-:S05]  /*1c10*/  IMAD.WIDE.U32 R4, R5, R24, RZ ;  /* 0x0000001805047225 */ /* 0x020fca00078e00ff */
[----:B------:R-:W-:Y:S02]  /*1c20*/  IADD3 R19, PT, PT, R5, R19, RZ ;  /* 0x0000001305137210 */ /* 0x000fe40007ffe0ff */
[----:B------:R-:W-:-:S07]  /*1c30*/  MOV R18, R4 ;  /* 0x0000000400127202 */ /* 0x000fce0000000f00 */
.L_x_3102:
        /* <DEDUP_REMOVED lines=20> */
[----:B------:R-:W-:Y:S02]  /*1d80*/  IMAD R10, R194, R25, R10 ;  /* 0x00000019c20a7224 */ /* 0x000fe400078e020a */
        /* <DEDUP_REMOVED lines=22> */
[----:B------:R-:W-:-:S04]  /*1ef0*/  IMAD.WIDE.U32 R14, R8, R4, R16 ;  /* 0x00000004080e7225 */ /* 0x000fc800078e0010 */
[----:B------:R-:W-:Y:S01]  /*1f00*/  IMAD R5, R8, R5, R11 ;  /* 0x0000000508057224 */ /* 0x000fe200078e020b */
[----:B------:R-:W-:-:S04]  /*1f10*/  IADD3 R11, PT, PT, R19, R7, RZ ;  /* 0x00000007130b7210 */ /* 0x000fc80007ffe0ff */
[----:B------:R-:W-:-:S07]  /*1f20*/  IADD3 R10, PT, PT, R15, R5, RZ ;  /* 0x000000050f0a7210 */ /* 0x000fce0007ffe0ff */
.L_x_3098:
        /* <DEDUP_REMOVED lines=20> */
[----:B------:R-:W-:Y:S01]  /*2070*/  LOP3.LUT R198, R17, 0x38, R210, 0x78, !PT ;  /* 0x0000003811c67812 */ /* 0x000fe200078e78d2 */
[----:B------:R-:W3:Y:S02]  /*2080*/  @P0 LDC.64 R4, c[0x0][0x3b0] ;  /* 0x0000ec00ff040b82 */ /* 0x000ee40000000a00 */
[----:B--2---:R-:W-:Y:S01]  /*2090*/  IMAD R33, R23, UR6, RZ ;  /* 0x0000000617217c24 */ /* 0x004fe2000f8e02ff */
[----:B------:R-:W-:Y:S01]  /*20a0*/  LOP3.LUT R198, R198, R15, RZ, 0xfc, !PT ;  /* 0x0000000fc6c67212 */ /* 0x000fe200078efcff */
[----:B-1----:R-:W-:Y:S01]  /*20b0*/  ULEA UR5, UR5, UR17, 0x18 ;  /* 0x0000001105057291 */ /* 0x002fe2000f8ec0ff */
[C---:B------:R-:W-:Y:S01]  /*20c0*/  VIADD R17, R28.reuse, 0x20 ;  /* 0x000000201c117836 */ /* 0x040fe20000000000 */
[----:B------:R-:W-:Y:S01]  /*20d0*/  IADD3 R15, PT, PT, R28, 0x30, RZ ;  /* 0x000000301c0f7810 */ /* 0x000fe20007ffe0ff */
[----:B------:R-:W-:-:S03]  /*20e0*/  IMAD R33, R22, UR7, R33 ;  /* 0x0000000716217c24 */ /* 0x000fc6000f8e0221 */
[-C--:B------:R-:W-:Y:S02]  /*20f0*/  ISETP.GE.AND P2, PT, R17, R214.reuse, PT ;  /* 0x000000d61100720c */ /* 0x080fe40003f46270 */
[----:B------:R-:W-:Y:S02]  /*2100*/  ISETP.GE.AND P1, PT, R15, R214, PT ;  /* 0x000000d60f00720c */ /* 0x000fe40003f26270 */
[----:B------:R-:W-:Y:S01]  /*2110*/  LEA R198, R198, UR5, 0x1 ;  /* 0x00000005c6c67c11 */ /* 0x000fe2000f8e08ff */
[----:B-----5:R-:W-:-:S04]  /*2120*/  @!P0 IMAD.WIDE.U32 R18, R225, R6, RZ ;  /* 0x00000006e1128225 */ /* 0x020fc800078e00ff */
[----:B------:R-:W-:Y:S02]  /*2130*/  @!P0 IMAD R7, R225, R7, R19 ;  /* 0x00000007e1078224 */ /* 0x000fe400078e0213 */
[----:B------:R-:W-:Y:S02]  /*2140*/  @!P0 IMAD.MOV.U32 R16, RZ, RZ, R18 ;  /* 0x000000ffff108224 */ /* 0x000fe400078e0012 */
[----:B---3--:R-:W-:-:S04]  /*2150*/  @P0 IMAD.WIDE.U32 R26, R13, R4, RZ ;  /* 0x000000040d1a0225 */ /* 0x008fc800078e00ff */
[----:B------:R-:W-:Y:S02]  /*2160*/  @P0 IMAD R7, R13, R5, R27 ;  /* 0x000000050d070224 */ /* 0x000fe400078e021b */
[----:B------:R-:W-:Y:S01]  /*2170*/  @P0 IMAD.MOV.U32 R16, RZ, RZ, R26 ;  /* 0x000000ffff100224 */ /* 0x000fe200078e001a */
[----:B------:R-:W-:Y:S01]  /*2180*/  IADD3 R26, P0, PT, R45, R12, RZ ;  /* 0x0000000c2d1a7210 */ /* 0x000fe20007f1e0ff */
[----:B------:R-:W1:Y:S01]  /*2190*/  LDC.64 R4, c[0x0][0x538] ;  /* 0x00014e00ff047b82 */ /* 0x000e620000000a00 */
[----:B------:R-:W-:-:S04]  /*21a0*/  IMAD.WIDE.U32 R12, R28, R2, R34 ;  /* 0x000000021c0c7225 */ /* 0x000fc800078e0022 */
[----:B------:R-:W-:Y:S01]  /*21b0*/  IMAD.X R27, RZ, RZ, R11, P0 ;  /* 0x000000ffff1b7224 */ /* 0x000fe200000e060b */
[C---:B------:R-:W-:Y:S01]  /*21c0*/  IADD3 R30, P0, PT, R45.reuse, R16, RZ ;  /* 0x000000102d1e7210 */ /* 0x040fe20007f1e0ff */
[----:B------:R-:W-:Y:S01]  /*21d0*/  IMAD R217, R28, R3, R13 ;  /* 0x000000031cd97224 */ /* 0x000fe200078e020d */
[----:B------:R-:W-:Y:S01]  /*21e0*/  LEA R218, P4, R12, UR12, 0x1 ;  /* 0x0000000c0cda7c11 */ /* 0x000fe2000f8808ff */
[----:B------:R-:W-:Y:S01]  /*21f0*/  IMAD.WIDE.U32 R10, R28, R24, R26 ;  /* 0x000000181c0a7225 */ /* 0x000fe200078e001a */
[----:B------:R-:W-:Y:S02]  /*2200*/  IADD3.X R31, PT, PT, RZ, R7, RZ, P0, !PT ;  /* 0x00000007ff1f7210 */ /* 0x000fe400007fe4ff */
[----:B------:R-:W-:Y:S01]  /*2210*/  LEA.HI.X R217, R12, UR13, R217, 0x1, P4 ;  /* 0x0000000d0cd97c11 */ /* 0x000fe2000a0f0cd9 */
[----:B------:R-:W-:Y:S01]  /*2220*/  IMAD R221, R28, R25, R11 ;  /* 0x000000191cdd7224 */ /* 0x000fe200078e020b */
[----:B----4-:R-:W-:Y:S01]  /*2230*/  LEA R220, P0, R10, UR10, 0x1 ;  /* 0x0000000a0adc7c11 */ /* 0x010fe2000f8008ff */
[----:B------:R-:W-:Y:S01]  /*2240*/  IMAD.IADD R6, R120, 0x1, -R194 ;  /* 0x0000000178067824 */ /* 0x000fe200078e0ac2 */
[----:B------:R-:W-:Y:S01]  /*2250*/  LOP3.LUT R27, R45, 0x40, RZ, 0xfc, !PT ;  /* 0x000000402d1b7812 */ /* 0x000fe200078efcff */
[----:B------:R-:W-:Y:S01]  /*2260*/  VIADD R19, R28, 0x10 ;  /* 0x000000101c137836 */ /* 0x000fe20000000000 */
[----:B------:R-:W-:Y:S01]  /*2270*/  LEA.HI.X R221, R10, UR11, R221, 0x1, P0 ;  /* 0x0000000b0add7c11 */ /* 0x000fe200080f0cdd */
[----:B------:R-:W-:Y:S01]  /*2280*/  IMAD.WIDE.U32 R30, R22, UR6, R30 ;  /* 0x00000006161e7c25 */ /* 0x000fe2000f8e001e */
[----:B------:R-:W-:-:S02]  /*2290*/  ISETP.GE.AND P6, PT, R28, R6, PT ;  /* 0x000000061c00720c */ /* 0x000fc40003fc6270 */
        /* <DEDUP_REMOVED lines=25> */
.L_x_3104:
[----:B------:R-:W-:Y:S05]  /*2430*/  BSYNC.RECONVERGENT B0 ;  /* 0x0000000000007941 */ /* 0x000fea0003800200 */
.L_x_3103:
        /* <DEDUP_REMOVED lines=28> */
.L_x_3106:
[----:B------:R-:W-:Y:S05]  /*2600*/  BSYNC.RECONVERGENT B0 ;  /* 0x0000000000007941 */ /* 0x000fea0003800200 */
.L_x_3105:
        /* <DEDUP_REMOVED lines=29> */
.L_x_3108:
[----:B------:R-:W-:Y:S05]  /*27e0*/  BSYNC.RECONVERGENT B0 ;  /* 0x0000000000007941 */ /* 0x000fea0003800200 */
.L_x_3107:
        /* <DEDUP_REMOVED lines=30> */
.L_x_3110:
[----:B------:R-:W-:Y:S05]  /*29d0*/  BSYNC.RECONVERGENT B0 ;  /* 0x0000000000007941 */ /* 0x000fea0003800200 */
.L_x_3109:
        /* <DEDUP_REMOVED lines=18> */
.L_x_3112:
[----:B------:R-:W-:Y:S05]  /*2b00*/  BSYNC.RECONVERGENT B0 ;  /* 0x0000000000007941 */ /* 0x000fea0003800200 */
.L_x_3111:
        /* <DEDUP_REMOVED lines=20> */
.L_x_3114:
[----:B------:R-:W-:Y:S05]  /*2c50*/  BSYNC.RECONVERGENT B0 ;  /* 0x0000000000007941 */ /* 0x000fea0003800200 */
.L_x_3113:
        /* <DEDUP_REMOVED lines=19> */
.L_x_3116:
[----:B------:R-:W-:Y:S05]  /*2d90*/  BSYNC.RECONVERGENT B0 ;  /* 0x0000000000007941 */ /* 0x000fea0003800200 */
.L_x_3115:
        /* <DEDUP_REMOVED lines=19> */
.L_x_3118:
[----:B------:R-:W-:Y:S05]  /*2ed0*/  BSYNC.RECONVERGENT B0 ;  /* 0x0000000000007941 */ /* 0x000fea0003800200 */
.L_x_3117:
        /* <DEDUP_REMOVED lines=21> */
.L_x_3120:
[----:B------:R-:W-:Y:S05]  /*3030*/  BSYNC.RECONVERGENT B0 ;  /* 0x0000000000007941 */ /* 0x000fea0003800200 */
.L_x_3119:
        /* <DEDUP_REMOVED lines=17> */
.L_x_3122:
[----:B------:R-:W-:Y:S05]  /*3150*/  BSYNC.RECONVERGENT B0 ;  /* 0x0000000000007941 */ /* 0x000fea0003800200 */
.L_x_3121:
        /* <DEDUP_REMOVED lines=20> */
.L_x_3124:
[----:B------:R-:W-:Y:S05]  /*32a0*/  BSYNC.RECONVERGENT B0 ;  /* 0x0000000000007941 */ /* 0x000fea0003800200 */
.L_x_3123:
        /* <DEDUP_REMOVED lines=18> */
.L_x_3126:
[----:B------:R-:W-:Y:S05]  /*33d0*/  BSYNC.RECONVERGENT B0 ;  /* 0x0000000000007941 */ /* 0x000fea0003800200 */
.L_x_3125:
        /* <DEDUP_REMOVED lines=17> */
[----:B------:R-:W-:-:S04]  /*34f0*/  IADD3 R47, PT, PT, -R21, R0, R8 ;  /* 0x00000000152f7210 */ /* 0x000fc80007ffe108 */
[----:B------:R-:W-:Y:S01]  /*3500*/  IADD3 R47, PT, PT, R47, UR16, R120 ;  /* 0x000000102f2f7c10 */ /* 0x000fe2000fffe078 */
[----:B------:R-:W-:Y:S01]  /*3510*/  BAR.SYNC.DEFER_BLOCKING 0x0 ;  /* 0x0000000000007b1d */ /* 0x000fe20000010000 */
[----:B----4-:R-:W-:Y:S01]  /*3520*/  FMUL.FTZ R0, R5, R4 ;  /* 0x0000000405007220 */ /* 0x010fe20000410000 */
[C---:B------:R-:W-:Y:S01]  /*3530*/  SHF.L.U64.HI R4, R24.reuse, 0x4, R25 ;  /* 0x0000000418047819 */ /* 0x040fe20000010219 */
[----:B------:R-:W-:-:S03]  /*3540*/  IMAD.SHL.U32 R5, R24, 0x10, RZ ;  /* 0x0000001018057824 */ /* 0x000fc600078e00ff */
        /* <DEDUP_REMOVED lines=17> */
.L_x_3128:
[----:B------:R3:W-:Y:S04]  /*3660*/  STS.128 [R198+0xc000], RZ ;  /* 0x00c000ffc6007388 */ /* 0x0007e80000000c00 */
[----:B------:R3:W-:Y:S02]  /*3670*/  STS.128 [R198+0x10000], RZ ;  /* 0x010000ffc6007388 */ /* 0x0007e40000000c00 */
.L_x_3129:
[----:B------:R-:W-:Y:S05]  /*3680*/  BSYNC.RECONVERGENT B0 ;  /* 0x0000000000007941 */ /* 0x000fea0003800200 */
.L_x_3127:
        /* <DEDUP_REMOVED lines=33> */
.L_x_3131:
[----:B------:R-:W-:Y:S05]  /*38a0*/  BSYNC.RECONVERGENT B0 ;  /* 0x0000000000007941 */ /* 0x000fea0003800200 */
.L_x_3130:
        /* <DEDUP_REMOVED lines=21> */
.L_x_3133:
[----:B------:R-:W-:Y:S05]  /*3a00*/  BSYNC.RECONVERGENT B0 ;  /* 0x0000000000007941 */ /* 0x000fea0003800200 */
.L_x_3132:
        /* <DEDUP_REMOVED lines=25> */
.L_x_3135:
[----:B------:R-:W-:Y:S05]  /*3ba0*/  BSYNC.RECONVERGENT B0 ;  /* 0x0000000000007941 */ /* 0x000fea0003800200 */
.L_x_3134:
        /* <DEDUP_REMOVED lines=22> */
.L_x_3137:
[----:B------:R-:W-:Y:S05]  /*3d10*/  BSYNC.RECONVERGENT B0 ;  /* 0x0000000000007941 */ /* 0x000fea0003800200 */
.L_x_3136:
        /* <DEDUP_REMOVED lines=19> */
.L_x_3139:
[----:B------:R-:W-:Y:S05]  /*3e50*/  BSYNC.RECONVERGENT B0 ;  /* 0x0000000000007941 */ /* 0x000fea0003800200 */
.L_x_3138:
        /* <DEDUP_REMOVED lines=22> */
.L_x_3141:
[----:B------:R-:W-:Y:S05]  /*3fc0*/  BSYNC.RECONVERGENT B0 ;  /* 0x0000000000007941 */ /* 0x000fea0003800200 */
.L_x_3140:
        /* <DEDUP_REMOVED lines=20> */
.L_x_3143:
[----:B------:R-:W-:Y:S05]  /*4110*/  BSYNC.RECONVERGENT B0 ;  /* 0x0000000000007941 */ /* 0x000fea0003800200 */
.L_x_3142:
[----:B------:R-:W-:Y:S01]  /*4120*/  LDSM.16.M88.4 R64, [R125] ;  /* 0x000000007d40783b */ /* 0x000fe20000000200 */
[----:B------:R-:W-:Y:S01]  /*4130*/  IMAD.MOV.U32 R208, RZ, RZ, 0x20 ;  /* 0x00000020ffd07424 */ /* 0x000fe200078e00ff */
[----:B------:R-:W-:Y:S01]  /*4140*/  LOP3.LUT P6, RZ, R210, 0x2, RZ, 0xc0, !PT ;  /* 0x00000002d2ff7812 */ /* 0x000fe200078cc0ff */
[----:B------:R-:W-:Y:S01]  /*4150*/  VIADD R121, R201, UR5 ;  /* 0x00000005c9797c36 */ /* 0x000fe20008000000 */
[----:B------:R-:W5:Y:S01]  /*4160*/  LDSM.16.M88.4 R32, [R201+UR5+0x4000] ;  /* 0x00400005c920783b */ /* 0x000f620008000200 */
[----:B------:R-:W-:Y:S01]  /*4170*/  IMAD.MOV.U32 R207, RZ, RZ, 0x40 ;  /* 0x00000040ffcf7424 */ /* 0x000fe200078e00ff */
[----:B------:R-:W-:Y:S01]  /*4180*/  SEL R46, R208, 0xffffffe0, !P6 ;  /* 0xffffffe0d02e7807 */ /* 0x000fe20007000000 */
[----:B------:R-:W3:Y:S01]  /*4190*/  LDCU UR4, c[0x0][0x50c] ;  /* 0x0000a180ff0477ac */ /* 0x000ee20008000800 */
[----:B------:R-:W2:Y:S01]  /*41a0*/  LDSM.16.M88.4 R12, [R201+UR5+0x5000] ;  /* 0x00500005c90c783b */ /* 0x000ea20008000200 */
[C---:B------:R-:W-:Y:S01]  /*41b0*/  LOP3.LUT P0, RZ, R210.reuse, 0x4, RZ, 0xc0, !PT ;  /* 0x00000004d2ff7812 */ /* 0x040fe2000780c0ff */
[----:B------:R-:W-:Y:S01]  /*41c0*/  IMAD.SHL.U32 R134, R210, 0x2, RZ ;  /* 0x00000002d2867824 */ /* 0x000fe200078e00ff */
[----:B------:R-:W-:Y:S01]  /*41d0*/  VIMNMX R193, PT, PT, R47, R120, PT ;  /* 0x000000782fc17248 */ /* 0x000fe20003fe0100 */
[--C-:B------:R-:W-:Y:S01]  /*41e0*/  IMAD.IADD R124, R125, 0x1, R46.reuse ;  /* 0x000000017d7c7824 */ /* 0x100fe200078e022e */
[----:B------:R-:W4:Y:S01]  /*41f0*/  LDSM.16.M88.4 R20, [R201+UR5+0x4800] ;  /* 0x00480005c914783b */ /* 0x000f220008000200 */
[----:B------:R-:W-:Y:S01]  /*4200*/  IMAD.IADD R122, R121, 0x1, R46 ;  /* 0x00000001797a7824 */ /* 0x000fe200078e022e */
[----:B------:R-:W-:Y:S01]  /*4210*/  SEL R172, R207, 0xffffffc0, !P0 ;  /* 0xffffffc0cfac7807 */ /* 0x000fe20004000000 */
[----:B------:R-:W-:Y:S01]  /*4220*/  VIADD R141, R195, 0xffffffff ;  /* 0xffffffffc38d7836 */ /* 0x000fe20000000000 */
[----:B------:R-:W-:Y:S01]  /*4230*/  LDSM.16.M88.4 R112, [R124] ;  /* 0x000000007c70783b */ /* 0x000fe20000000200 */
[----:B------:R-:W-:-:S02]  /*4240*/  LOP3.LUT R134, R134, 0x6, RZ, 0xc0, !PT ;  /* 0x0000000686867812 */ /* 0x000fc400078ec0ff */
[--C-:B------:R-:W-:Y:S01]  /*4250*/  IMAD.IADD R123, R125, 0x1, R172.reuse ;  /* 0x000000017d7b7824 */ /* 0x100fe200078e02ac */
[----:B------:R-:W3:Y:S01]  /*4260*/  LDSM.16.M88.4 R52, [R122+0x4000] ;  /* 0x004000007a34783b */ /* 0x000ee20000000200 */
[----:B------:R-:W-:Y:S01]  /*4270*/  IMAD.IADD R121, R121, 0x1, R172 ;  /* 0x0000000179797824 */ /* 0x000fe200078e02ac */
[----:B------:R-:W-:Y:S02]  /*4280*/  VIADDMNMX R192, R47, 0x8, R120, PT ;  /* 0x000000082fc07846 */ /* 0x000fe40003800178 */
[----:B-1----:R-:W1:Y:S04]  /*4290*/  LDSM.16.M88.4 R4, [R201+UR5+0x5800] ;  /* 0x00580005c904783b */ /* 0x002e680008000200 */
[----:B------:R-:W1:Y:S04]  /*42a0*/  LDSM.16.M88.4 R88, [R201+UR5+0x6000] ;  /* 0x00600005c958783b */ /* 0x000e680008000200 */
[----:B------:R-:W1:Y:S04]  /*42b0*/  LDSM.16.M88.4 R80, [R201+UR5+0x6800] ;  /* 0x00680005c950783b */ /* 0x000e680008000200 */
[----:B------:R-:W1:Y:S04]  /*42c0*/  LDSM.16.M88.4 R72, [R201+UR5+0x7000] ;  /* 0x00700005c948783b */ /* 0x000e680008000200 */
[----:B------:R-:W1:Y:S01]  /*42d0*/  LDSM.16.M88.4 R56, [R201+UR5+0x7800] ;  /* 0x00780005c938783b */ /* 0x000e620008000200 */
[C---:B-----5:R-:W-:Y:S03]  /*42e0*/  HMMA.16816.F32.BF16 R36, R64.reuse, R32, RZ ;  /* 0x000000204024723c */ /* 0x060fe600000418ff */
[----:B------:R-:W5:Y:S04]  /*42f0*/  LDSM.16.M88.4 R40, [R122+0x5000] ;  /* 0x005000007a28783b */ /* 0x000f680000000200 */
[----:B------:R-:W5:Y:S01]  /*4300*/  LDSM.16.M88.4 R48, [R122+0x4800] ;  /* 0x004800007a30783b */ /* 0x000f620000000200 */
[C---:B------:R-:W-:Y:S03]  /*4310*/  HMMA.16816.F32.BF16 R32, R64.reuse, R34, RZ ;  /* 0x000000224020723c */ /* 0x040fe600000418ff */
[----:B------:R-:W5:Y:S04]  /*4320*/  LDSM.16.M88.4 R116, [R122+0x5800] ;  /* 0x005800007a74783b */ /* 0x000f680000000200 */
[----:B------:R-:W-:Y:S01]  /*4330*/  LDSM.16.M88.4 R60, [R123] ;  /* 0x000000007b3c783b */ /* 0x000fe20000000200 */
[C---:B--2---:R-:W-:Y:S03]  /*4340*/  HMMA.16816.F32.BF16 R16, R64.reuse, R12, RZ ;  /* 0x0000000c4010723c */ /* 0x044fe600000418ff */
[----:B------:R-:W-:Y:S04]  /*4350*/  LDSM.16.M88.4 R100, [R122+0x7000] ;  /* 0x007000007a64783b */ /* 0x000fe80000000200 */
[----:B------:R-:W-:Y:S01]  /*4360*/  LDSM.16.M88.4 R96, [R122+0x7800] ;  /* 0x007800007a60783b */ /* 0x000fe20000000200 */
[C---:B------:R-:W-:Y:S03]  /*4370*/  HMMA.16816.F32.BF16 R12, R64.reuse, R14, RZ ;  /* 0x0000000e400c723c */ /* 0x040fe600000418ff */
[----:B------:R-:W-:Y:S04]  /*4380*/  LDSM.16.M88.4 R108, [R122+0x6000] ;  /* 0x006000007a6c783b */ /* 0x000fe80000000200 */
[----:B------:R-:W-:Y:S01]  /*4390*/  LDSM.16.M88.4 R104, [R122+0x6800] ;  /* 0x006800007a68783b */ /* 0x000fe20000000200 */
[----:B----4-:R-:W-:Y:S03]  /*43a0*/  HMMA.16816.F32.BF16 R28, R64, R20, RZ ;  /* 0x00000014401c723c */ /* 0x010fe600000418ff */
[----:B------:R-:W0:Y:S05]  /*43b0*/  LDGDEPBAR ;  /* 0x00000000000079af */ /* 0x000e2a0000000000 */
[C---:B---3--:R-:W-:Y:S08]  /*43c0*/  HMMA.16816.F32.BF16 R36, R112.reuse, R52, R36 ;  /* 0x000000347024723c */ /* 0x048ff00000041824 */
[----:B------:R-:W-:Y:S01]  /*43d0*/  HMMA.16816.F32.BF16 R32, R112, R54, R32 ;  /* 0x000000367020723c */ /* 0x000fe20000041820 */
[----:B------:R-:W2:Y:S07]  /*43e0*/  LDSM.16.M88.4 R52, [R121+0x4800] ;  /* 0x004800007934783b */ /* 0x000eae0000000200 */
        /* <DEDUP_REMOVED lines=12> */
[C---:B-----5:R-:W-:Y:S08]  /*44b0*/  HMMA.16816.F32.BF16 R16, R112.reuse, R40, R16 ;  /* 0x000000287010723c */ /* 0x060ff00000041810 */
[C---:B------:R-:W-:Y:S01]  /*44c0*/  HMMA.16816.F32.BF16 R12, R112.reuse, R42, R12 ;  /* 0x0000002a700c723c */ /* 0x040fe2000004180c */
[----:B------:R-:W3:Y:S07]  /*44d0*/  LDSM.16.M88.4 R40, [R121+0x5800] ;  /* 0x005800007928783b */ /* 0x000eee0000000200 */
[C---:B------:R-:W-:Y:S08]  /*44e0*/  HMMA.16816.F32.BF16 R28, R112.reuse, R48, R28 ;  /* 0x00000030701c723c */ /* 0x040ff0000004181c */
[C---:B------:R-:W-:Y:S01]  /*44f0*/  HMMA.16816.F32.BF16 R20, R112.reuse, R50, R20 ;  /* 0x000000327014723c */ /* 0x040fe20000041814 */
[----:B------:R-:W4:Y:S07]  /*4500*/  LDSM.16.M88.4 R48, [R121+0x5000] ;  /* 0x005000007930783b */ /* 0x000f2e0000000200 */
[----:B------:R-:W-:Y:S01]  /*4510*/  HMMA.16816.F32.BF16 R8, R112, R116, R8 ;  /* 0x000000747008723c */ /* 0x000fe20000041808 */
[----:B------:R-:W-:-:S02]  /*4520*/  IMAD.IADD R117, R46, 0x1, R123 ;  /* 0x000000012e757824 */ /* 0x000fc400078e027b */
[----:B------:R-:W-:-:S05]  /*4530*/  IMAD.IADD R116, R46, 0x1, R121 ;  /* 0x000000012e747824 */ /* 0x000fca00078e0279 */
[----:B------:R-:W-:Y:S08]  /*4540*/  HMMA.16816.F32.BF16 R4, R112, R118, R4 ;  /* 0x000000767004723c */ /* 0x000ff00000041804 */
[C---:B--2---:R-:W-:Y:S08]  /*4550*/  HMMA.16816.F32.BF16 R28, R60.reuse, R52, R28 ;  /* 0x000000343c1c723c */ /* 0x044ff0000004181c */
[C---:B------:R-:W-:Y:S01]  /*4560*/  HMMA.16816.F32.BF16 R20, R60.reuse, R54, R20 ;  /* 0x000000363c14723c */ /* 0x040fe20000041814 */
[----:B------:R-:W2:Y:S07]  /*4570*/  LDSM.16.M88.4 R52, [R121+0x7000] ;  /* 0x007000007934783b */ /* 0x000eae0000000200 */
[C---:B-1----:R-:W-:Y:S08]  /*4580*/  HMMA.16816.F32.BF16 R36, R60.reuse, R56, R36 ;  /* 0x000000383c24723c */ /* 0x042ff00000041824 */
[----:B------:R-:W-:Y:S01]  /*4590*/  HMMA.16816.F32.BF16 R32, R60, R58, R32 ;  /* 0x0000003a3c20723c */ /* 0x000fe20000041820 */
[----:B------:R-:W1:Y:S07]  /*45a0*/  LDSM.16.M88.4 R56, [R121+0x6000] ;  /* 0x006000007938783b */ /* 0x000e6e0000000200 */
[C---:B------:R-:W-:Y:S08]  /*45b0*/  HMMA.16816.F32.BF16 R76, R112.reuse, R100, R76 ;  /* 0x00000064704c723c */ /* 0x040ff0000004184c */
[----:B------:R-:W-:Y:S01]  /*45c0*/  HMMA.16816.F32.BF16 R72, R112, R102, R72 ;  /* 0x000000667048723c */ /* 0x000fe20000041848 */
[----:B------:R-:W-:Y:S07]  /*45d0*/  LDSM.16.M88.4 R100, [R117] ;  /* 0x000000007564783b */ /* 0x000fee0000000200 */
[C---:B---3--:R-:W-:Y:S08]  /*45e0*/  HMMA.16816.F32.BF16 R8, R60.reuse, R40, R8 ;  /* 0x000000283c08723c */ /* 0x048ff00000041808 */
[----:B------:R-:W-:Y:S01]  /*45f0*/  HMMA.16816.F32.BF16 R4, R60, R42, R4 ;  /* 0x0000002a3c04723c */ /* 0x000fe20000041804 */
        /* <DEDUP_REMOVED lines=16> */
[----:B------:R-:W-:Y:S03]  /*4700*/  LDSM.16.M88.4 R112, [R201+UR5+0x9800] ;  /* 0x00980005c970783b */ /* 0x000fe60008000200 */
[C---:B-1----:R-:W-:Y:S08]  /*4710*/  HMMA.16816.F32.BF16 R92, R60.reuse, R56, R92 ;  /* 0x000000383c5c723c */ /* 0x042ff0000004185c */
[----:B------:R-:W-:Y:S01]  /*4720*/  HMMA.16816.F32.BF16 R88, R60, R58, R88 ;  /* 0x0000003a3c58723c */ /* 0x000fe20000041858 */
[----:B------:R-:W1:Y:S07]  /*4730*/  LDSM.16.M88.4 R56, [R116+0x4800] ;  /* 0x004800007438783b */ /* 0x000e6e0000000200 */
        /* <DEDUP_REMOVED lines=8> */
[----:B------:R-:W4:Y:S04]  /*47c0*/  LDSM.16.M88.4 R48, [R116+0x6800] ;  /* 0x006800007430783b */ /* 0x000f280000000200 */
[----:B------:R-:W4:Y:S03]  /*47d0*/  LDSM.16.M88.4 R60, [R201+UR5+0x8800] ;  /* 0x00880005c93c783b */ /* 0x000f260008000200 */
[C---:B--2---:R-:W-:Y:S08]  /*47e0*/  HMMA.16816.F32.BF16 R8, R100.reuse, R52, R8 ;  /* 0x000000346408723c */ /* 0x044ff00000041808 */
[C---:B------:R-:W-:Y:S01]  /*47f0*/  HMMA.16816.F32.BF16 R4, R100.reuse, R54, R4 ;  /* 0x000000366404723c */ /* 0x040fe20000041804 */
[----:B------:R-:W2:Y:S07]  /*4800*/  LDSM.16.M88.4 R52, [R201+UR5+0x9000] ;  /* 0x00900005c934783b */ /* 0x000eae0008000200 */
[C---:B-1----:R-:W-:Y:S08]  /*4810*/  HMMA.16816.F32.BF16 R28, R100.reuse, R56, R28 ;  /* 0x00000038641c723c */ /* 0x042ff0000004181c */
[C---:B------:R-:W-:Y:S01]  /*4820*/  HMMA.16816.F32.BF16 R20, R100.reuse, R58, R20 ;  /* 0x0000003a6414723c */ /* 0x040fe20000041814 */
[----:B------:R-:W1:Y:S07]  /*4830*/  LDSM.16.M88.4 R56, [R116+0x7800] ;  /* 0x007800007438783b */ /* 0x000e6e0000000200 */
[C---:B---3--:R-:W-:Y:S08]  /*4840*/  HMMA.16816.F32.BF16 R76, R100.reuse, R40, R76 ;  /* 0x00000028644c723c */ /* 0x048ff0000004184c */
[C---:B------:R-:W-:Y:S01]  /*4850*/  HMMA.16816.F32.BF16 R72, R100.reuse, R42, R72 ;  /* 0x0000002a6448723c */ /* 0x040fe20000041848 */
[----:B------:R-:W3:Y:S07]  /*4860*/  LDSM.16.M88.4 R40, [R201+UR5+0xb000] ;  /* 0x00b00005c928783b */ /* 0x000eee0008000200 */
[C---:B-----5:R-:W-:Y:S08]  /*4870*/  HMMA.16816.F32.BF16 R16, R100.reuse, R96, R16 ;  /* 0x000000606410723c */ /* 0x060ff00000041810 */
[C---:B------:R-:W-:Y:S01]  /*4880*/  HMMA.16816.F32.BF16 R12, R100.reuse, R98, R12 ;  /* 0x00000062640c723c */ /* 0x040fe2000004180c */
[----:B------:R-:W5:Y:S07]  /*4890*/  LDSM.16.M88.4 R96, [R201+UR5+0x8000] ;  /* 0x00800005c960783b */ /* 0x000f6e0008000200 */
[C---:B----4-:R-:W-:Y:S08]  /*48a0*/  HMMA.16816.F32.BF16 R84, R100.reuse, R48, R84 ;  /* 0x000000306454723c */ /* 0x050ff00000041854 */
[----:B------:R-:W-:Y:S01]  /*48b0*/  HMMA.16816.F32.BF16 R80, R100, R50, R80 ;  /* 0x000000326450723c */ /* 0x000fe20000041850 */
[----:B------:R-:W4:Y:S07]  /*48c0*/  LDSM.16.M88.4 R48, [R201+UR5+0xa000] ;  /* 0x00a00005c930783b */ /* 0x000f2e0008000200 */
[C---:B------:R-:W-:Y:S08]  /*48d0*/  HMMA.16816.F32.BF16 R28, R108.reuse, R60, R28 ;  /* 0x0000003c6c1c723c */ /* 0x040ff0000004181c */
[C---:B------:R-:W-:Y:S01]  /*48e0*/  HMMA.16816.F32.BF16 R20, R108.reuse, R62, R20 ;  /* 0x0000003e6c14723c */ /* 0x040fe20000041814 */
[----:B------:R-:W-:Y:S07]  /*48f0*/  LDSM.16.M88.4 R60, [R124+0x2000] ;  /* 0x002000007c3c783b */ /* 0x000fee0000000200 */
[C---:B--2---:R-:W-:Y:S08]  /*4900*/  HMMA.16816.F32.BF16 R16, R108.reuse, R52, R16 ;  /* 0x000000346c10723c */ /* 0x044ff00000041810 */
[----:B------:R-:W-:Y:S01]  /*4910*/  HMMA.16816.F32.BF16 R12, R108, R54, R12 ;  /* 0x000000366c0c723c */ /* 0x000fe2000004180c */
[----:B------:R-:W2:Y:S07]  /*4920*/  LDSM.16.M88.4 R52, [R122+0x8000] ;  /* 0x008000007a34783b */ /* 0x000eae0000000200 */
[C---:B------:R-:W-:Y:S08]  /*4930*/  HMMA.16816.F32.BF16 R92, R100.reuse, R104, R92 ;  /* 0x00000068645c723c */ /* 0x040ff0000004185c */
[C---:B------:R-:W-:Y:S01]  /*4940*/  HMMA.16816.F32.BF16 R88, R100.reuse, R106, R88 ;  /* 0x0000006a6458723c */ /* 0x040fe20000041858 */
[----:B------:R-:W-:Y:S07]  /*4950*/  LDSM.16.M88.4 R104, [R201+UR5+0xa800] ;  /* 0x00a80005c968783b */ /* 0x000fee0008000200 */
[C---:B-1----:R-:W-:Y:S08]  /*4960*/  HMMA.16816.F32.BF16 R68, R100.reuse, R56, R68 ;  /* 0x000000386444723c */ /* 0x042ff00000041844 */
[----:B------:R-:W-:Y:S01]  /*4970*/  HMMA.16816.F32.BF16 R64, R100, R58, R64 ;  /* 0x0000003a6440723c */ /* 0x000fe20000041840 */
[----:B------:R-:W1:Y:S04]  /*4980*/  LDSM.16.M88.4 R56, [R201+UR5+0xb800] ;  /* 0x00b80005c938783b */ /* 0x000e680008000200 */
[----:B------:R-:W-:Y:S03]  /*4990*/  LDSM.16.M88.4 R100, [R123+0x2000] ;  /* 0x002000007b64783b */ /* 0x000fe60000000200 */
[C---:B---3--:R-:W-:Y:S08]  /*49a0*/  HMMA.16816.F32.BF16 R76, R108.reuse, R40, R76 ;  /* 0x000000286c4c723c */ /* 0x048ff0000004184c */
[C---:B------:R-:W-:Y:S01]  /*49b0*/  HMMA.16816.F32.BF16 R72, R108.reuse, R42, R72 ;  /* 0x0000002a6c48723c */ /* 0x040fe20000041848 */
[----:B------:R-:W3:Y:S07]  /*49c0*/  LDSM.16.M88.4 R40, [R122+0x9800] ;  /* 0x009800007a28783b */ /* 0x000eee0000000200 */
[C---:B-----5:R-:W-:Y:S08]  /*49d0*/  HMMA.16816.F32.BF16 R36, R108.reuse, R96, R36 ;  /* 0x000000606c24723c */ /* 0x060ff00000041824 */
[C---:B------:R-:W-:Y:S01]  /*49e0*/  HMMA.16816.F32.BF16 R32, R108.reuse, R98, R32 ;  /* 0x000000626c20723c */ /* 0x040fe20000041820 */
[----:B------:R-:W-:Y:S07]  /*49f0*/  LDSM.16.M88.4 R96, [R122+0x8800] ;  /* 0x008800007a60783b */ /* 0x000fee0000000200 */
[C---:B----4-:R-:W-:Y:S08]  /*4a00*/  HMMA.16816.F32.BF16 R92, R108.reuse, R48, R92 ;  /* 0x000000306c5c723c */ /* 0x050ff0000004185c */
[C---:B------:R-:W-:Y:S01]  /*4a10*/  HMMA.16816.F32.BF16 R88, R108.reuse, R50, R88 ;  /* 0x000000326c58723c */ /* 0x040fe20000041858 */
[----:B------:R-:W4:Y:S07]  /*4a20*/  LDSM.16.M88.4 R48, [R122+0x9000] ;  /* 0x009000007a30783b */ /* 0x000f2e0000000200 */
[C---:B------:R-:W-:Y:S08]  /*4a30*/  HMMA.16816.F32.BF16 R8, R108.reuse, R112, R8 ;  /* 0x000000706c08723c */ /* 0x040ff00000041808 */
[----:B------:R-:W-:Y:S01]  /*4a40*/  HMMA.16816.F32.BF16 R4, R108, R114, R4 ;  /* 0x000000726c04723c */ /* 0x000fe20000041804 */
[----:B------:R-:W-:Y:S07]  /*4a50*/  LDSM.16.M88.4 R112, [R121+0x9800] ;  /* 0x009800007970783b */ /* 0x000fee0000000200 */
[C---:B--2---:R-:W-:Y:S08]  /*4a60*/  HMMA.16816.F32.BF16 R36, R60.reuse, R52, R36 ;  /* 0x000000343c24723c */ /* 0x044ff00000041824 */
[----:B------:R-:W-:Y:S01]  /*4a70*/  HMMA.16816.F32.BF16 R32, R60, R54, R32 ;  /* 0x000000363c20723c */ /* 0x000fe20000041820 */
[----:B------:R-:W2:Y:S07]  /*4a80*/  LDSM.16.M88.4 R52, [R122+0xa800] ;  /* 0x00a800007a34783b */ /* 0x000eae0000000200 */
[C---:B-1----:R-:W-:Y:S08]  /*4a90*/  HMMA.16816.F32.BF16 R68, R108.reuse, R56, R68 ;  /* 0x000000386c44723c */ /* 0x042ff00000041844 */
[----:B------:R-:W-:Y:S01]  /*4aa0*/  HMMA.16816.F32.BF16 R64, R108, R58, R64 ;  /* 0x0000003a6c40723c */ /* 0x000fe20000041840 */
[----:B------:R-:W1:Y:S07]  /*4ab0*/  LDSM.16.M88.4 R56, [R122+0xa000] ;  /* 0x00a000007a38783b */ /* 0x000e6e0000000200 */
[C---:B---3--:R-:W-:Y:S08]  /*4ac0*/  HMMA.16816.F32.BF16 R8, R60.reuse, R40, R8 ;  /* 0x000000283c08723c */ /* 0x048ff00000041808 */
[----:B------:R-:W-:Y:S01]  /*4ad0*/  HMMA.16816.F32.BF16 R4, R60, R42, R4 ;  /* 0x0000002a3c04723c */ /* 0x000fe20000041804 */
[----:B------:R-:W3:Y:S07]  /*4ae0*/  LDSM.16.M88.4 R40, [R122+0xb800] ;  /* 0x00b800007a28783b */ /* 0x000eee0000000200 */
[C---:B------:R-:W-:Y:S08]  /*4af0*/  HMMA.16816.F32.BF16 R84, R108.reuse, R104, R84 ;  /* 0x000000686c54723c */ /* 0x040ff00000041854 */
[----:B------:R-:W-:Y:S01]  /*4b00*/  HMMA.16816.F32.BF16 R80, R108, R106, R80 ;  /* 0x0000006a6c50723c */ /* 0x000fe20000041850 */
[----:B------:R-:W-:Y:S07]  /*4b10*/  LDSM.16.M88.4 R104, [R116+0x8000] ;  /* 0x008000007468783b */ /* 0x000fee0000000200 */
[C---:B----4-:R-:W-:Y:S08]  /*4b20*/  HMMA.16816.F32.BF16 R16, R60.reuse, R48, R16 ;  /* 0x000000303c10723c */ /* 0x050ff00000041810 */
[C---:B------:R-:W-:Y:S01]  /*4b30*/  HMMA.16816.F32.BF16 R12, R60.reuse, R50, R12 ;  /* 0x000000323c0c723c */ /* 0x040fe2000004180c */
[----:B------:R-:W4:Y:S07]  /*4b40*/  LDSM.16.M88.4 R48, [R122+0xb000] ;  /* 0x00b000007a30783b */ /* 0x000f2e0000000200 */
[C---:B--2---:R-:W-:Y:S08]  /*4b50*/  HMMA.16816.F32.BF16 R84, R60.reuse, R52, R84 ;  /* 0x000000343c54723c */ /* 0x044ff00000041854 */
[C---:B------:R-:W-:Y:S01]  /*4b60*/  HMMA.16816.F32.BF16 R80, R60.reuse, R54, R80 ;  /* 0x000000363c50723c */ /* 0x040fe20000041850 */
[----:B------:R-:W2:Y:S07]  /*4b70*/  LDSM.16.M88.4 R52, [R121+0x9000] ;  /* 0x009000007934783b */ /* 0x000eae0000000200 */
        /* <DEDUP_REMOVED lines=10> */
[C---:B----4-:R-:W-:Y:S08]  /*4c20*/  HMMA.16816.F32.BF16 R76, R60.reuse, R48, R76 ;  /* 0x000000303c4c723c */ /* 0x050ff0000004184c */
[----:B------:R-:W-:Y:S01]  /*4c30*/  HMMA.16816.F32.BF16 R72, R60, R50, R72 ;  /* 0x000000323c48723c */ /* 0x000fe20000041848 */
[----:B------:R-:W4:Y:S04]  /*4c40*/  LDSM.16.M88.4 R48, [R116+0x8800] ;  /* 0x008800007430783b */ /* 0x000f280000000200 */
[----:B------:R-:W-:Y:S03]  /*4c50*/  LDSM.16.M88.4 R60, [R121+0xb800] ;  /* 0x00b80000793c783b */ /* 0x000fe60000000200 */
[C---:B--2---:R-:W-:Y:S08]  /*4c60*/  HMMA.16816.F32.BF16 R16, R100.reuse, R52, R16 ;  /* 0x000000346410723c */ /* 0x044ff00000041810 */
[C---:B------:R-:W-:Y:S01]  /*4c70*/  HMMA.16816.F32.BF16 R12, R100.reuse, R54, R12 ;  /* 0x00000036640c723c */ /* 0x040fe2000004180c */
[----:B------:R-:W2:Y:S07]  /*4c80*/  LDSM.16.M88.4 R52, [R121+0xa800] ;  /* 0x00a800007934783b */ /* 0x000eae0000000200 */
[C---:B-1----:R-:W-:Y:S08]  /*4c90*/  HMMA.16816.F32.BF16 R20, R100.reuse, R58, R20 ;  /* 0x0000003a6414723c */ /* 0x042ff00000041814 */
[C---:B---3--:R-:W-:Y:S08]  /*4ca0*/  HMMA.16816.F32.BF16 R108, R100.reuse, R40, R108 ;  /* 0x00000028646c723c */ /* 0x048ff0000004186c */
[C---:B------:R-:W-:Y:S01]  /*4cb0*/  HMMA.16816.F32.BF16 R88, R100.reuse, R42, R88 ;  /* 0x0000002a6458723c */ /* 0x040fe20000041858 */
[----:B------:R-:W1:Y:S07]  /*4cc0*/  LDSM.16.M88.4 R40, [R116+0x9000] ;  /* 0x009000007428783b */ /* 0x000e6e0000000200 */
[----:B-----5:R-:W-:Y:S08]  /*4cd0*/  HMMA.16816.F32.BF16 R32, R100, R98, R32 ;  /* 0x000000626420723c */ /* 0x020ff00000041820 */
[----:B----4-:R-:W-:Y:S08]  /*4ce0*/  HMMA.16816.F32.BF16 R20, R92, R50, R20 ;  /* 0x000000325c14723c */ /* 0x010ff00000041814 */
[----:B------:R-:W-:Y:S01]  /*4cf0*/  HMMA.16816.F32.BF16 R28, R100, R56, R28 ;  /* 0x00000038641c723c */ /* 0x000fe2000004181c */
[----:B------:R-:W3:Y:S07]  /*4d00*/  LDSM.16.M88.4 R56, [R121+0xb000] ;  /* 0x00b000007938783b */ /* 0x000eee0000000200 */
[----:B------:R-:W-:Y:S03]  /*4d10*/  HMMA.16816.F32.BF16 R32, R92, R106, R32 ;  /* 0x0000006a5c20723c */ /* 0x000fe60000041820 */
[----:B------:R-:W-:-:S05]  /*4d20*/  FMUL.FTZ R20, R20, UR4 ;  /* 0x0000000414147c20 */ /* 0x000fca0008410000 */
[C---:B--2---:R-:W-:Y:S08]  /*4d30*/  HMMA.16816.F32.BF16 R84, R100.reuse, R52, R84 ;  /* 0x000000346454723c */ /* 0x044ff00000041854 */
[----:B------:R-:W-:Y:S01]  /*4d40*/  HMMA.16816.F32.BF16 R80, R100, R54, R80 ;  /* 0x000000366450723c */ /* 0x000fe20000041850 */
[----:B------:R-:W2:Y:S02]  /*4d50*/  LDSM.16.M88.4 R52, [R116+0xb800] ;  /* 0x00b800007434783b */ /* 0x000ea40000000200 */
[----:B------:R-:W-:Y:S01]  /*4d60*/  FMUL.FTZ R32, R32, UR4 ;  /* 0x0000000420207c20 */ /* 0x000fe20008410000 */
[----:B------:R-:W-:Y:S01]  /*4d70*/  FMUL.FTZ R33, R33, UR4 ;  /* 0x0000000421217c20 */ /* 0x000fe20008410000 */
[----:B------:R-:W-:-:S02]  /*4d80*/  FMUL.FTZ R107, R34, UR4 ;  /* 0x00000004226b7c20 */ /* 0x000fc40008410000 */
[----:B------:R-:W-:Y:S01]  /*4d90*/  MUFU.TANH R99, R32 ;  /* 0x0000002000637308 */ /* 0x000fe20000002400 */
[C---:B------:R-:W-:Y:S07]  /*4da0*/  HMMA.16816.F32.BF16 R36, R100.reuse, R96, R36 ;  /* 0x000000606424723c */ /* 0x040fee0000041824 */
[----:B------:R-:W-:Y:S01]  /*4db0*/  MUFU.TANH R107, R107 ;  /* 0x0000006b006b7308 */ /* 0x000fe20000002400 */
[----:B------:R-:W-:Y:S07]  /*4dc0*/  HMMA.16816.F32.BF16 R68, R100, R60, R68 ;  /* 0x0000003c6444723c */ /* 0x000fee0000041844 */
[----:B------:R4:W-:Y:S01]  /*4dd0*/  MUFU.TANH R61, R20 ;  /* 0x00000014003d7308 */ /* 0x0009e20000002400 */
[----:B-1----:R-:W-:Y:S01]  /*4de0*/  HMMA.16816.F32.BF16 R16, R92, R40, R16 ;  /* 0x000000285c10723c */ /* 0x002fe20000041810 */
[----:B------:R-:W-:-:S06]  /*4df0*/  FMUL.FTZ R41, R21, UR4 ;  /* 0x0000000415297c20 */ /* 0x000fcc0008410000 */
[----:B------:R-:W-:Y:S01]  /*4e00*/  MUFU.TANH R41, R41 ;  /* 0x0000002900297308 */ /* 0x000fe20000002400 */
[----:B------:R-:W-:Y:S01]  /*4e10*/  HMMA.16816.F32.BF16 R64, R100, R62, R64 ;  /* 0x0000003e6440723c */ /* 0x000fe20000041840 */
[----:B------:R-:W-:-:S06]  /*4e20*/  FMUL.FTZ R63, R22, UR4 ;  /* 0x00000004163f7c20 */ /* 0x000fcc0008410000 */
[----:B------:R-:W-:Y:S01]  /*4e30*/  MUFU.TANH R63, R63 ;  /* 0x0000003f003f7308 */ /* 0x000fe20000002400 */
[C---:B------:R-:W-:Y:S01]  /*4e40*/  HMMA.16816.F32.BF16 R12, R92.reuse, R42, R12 ;  /* 0x0000002a5c0c723c */ /* 0x040fe2000004180c */
[----:B------:R-:W-:Y:S02]  /*4e50*/  FMUL.FTZ R43, R23, UR4 ;  /* 0x00000004172b7c20 */ /* 0x000fe40008410000 */
[----:B----4-:R-:W1:Y:S01]  /*4e60*/  LDSM.16.M88.4 R20, [R116+0xb000] ;  /* 0x00b000007414783b */ /* 0x010e620000000200 */
[----:B------:R-:W-:Y:S01]  /*4e70*/  FMUL.FTZ R16, R16, UR4 ;  /* 0x0000000410107c20 */ /* 0x000fe20008410000 */
[----:B------:R-:W-:Y:S01]  /*4e80*/  FMUL.FTZ R18, R18, UR4 ;  /* 0x0000000412127c20 */ /* 0x000fe20008410000 */
[----:B------:R-:W-:Y:S01]  /*4e90*/  FMUL.FTZ R17, R17, UR4 ;  /* 0x0000000411117c20 */ /* 0x000fe20008410000 */
[----:B------:R-:W-:Y:S01]  /*4ea0*/  FMUL.FTZ R19, R19, UR4 ;  /* 0x0000000413137c20 */ /* 0x000fe20008410000 */
[----:B------:R-:W-:Y:S01]  /*4eb0*/  HMMA.16816.F32.BF16 R36, R92, R104, R36 ;  /* 0x000000685c24723c */ /* 0x000fe20000041824 */
[----:B------:R4:W-:Y:S07]  /*4ec0*/  MUFU.TANH R105, R33 ;  /* 0x0000002100697308 */ /* 0x0009ee0000002400 */
[----:B------:R-:W-:Y:S01]  /*4ed0*/  HMMA.16816.F32.BF16 R8, R100, R112, R8 ;  /* 0x000000706408723c */ /* 0x000fe20000041808 */
[----:B------:R-:W-:Y:S01]  /*4ee0*/  FMUL.FTZ R113, R35, UR4 ;  /* 0x0000000423717c20 */ /* 0x000fe20008410000 */
[----:B------:R-:W-:Y:S01]  /*4ef0*/  MUFU.TANH R43, R43 ;  /* 0x0000002b002b7308 */ /* 0x000fe20000002400 */
        /* <DEDUP_REMOVED lines=9> */
[----:B----4-:R-:W4:Y:S01]  /*4f90*/  LDSM.16.M88.4 R32, [R116+0x9800] ;  /* 0x009800007420783b */ /* 0x010f220000000200 */
[----:B------:R-:W-:Y:S01]  /*4fa0*/  FMUL.FTZ R36, R36, UR4 ;  /* 0x0000000424247c20 */ /* 0x000fe20008410000 */
[----:B------:R-:W-:Y:S01]  /*4fb0*/  FMUL.FTZ R38, R38, UR4 ;  /* 0x0000000426267c20 */ /* 0x000fe20008410000 */
[C---:B---3--:R-:W-:Y:S02]  /*4fc0*/  HMMA.16816.F32.BF16 R76, R100.reuse, R56, R76 ;  /* 0x00000038644c723c */ /* 0x048fe4000004184c */
[----:B------:R-:W-:Y:S06]  /*4fd0*/  MUFU.TANH R37, R37 ;  /* 0x0000002500257308 */ /* 0x000fec0000002400 */
[----:B------:R-:W-:Y:S02]  /*4fe0*/  HMMA.16816.F32.BF16 R4, R100, R114, R4 ;  /* 0x000000726404723c */ /* 0x000fe40000041804 */
[----:B------:R-:W-:Y:S01]  /*4ff0*/  MUFU.TANH R39, R39 ;  /* 0x0000002700277308 */ /* 0x000fe20000002400 */
[----:B------:R-:W-:Y:S01]  /*5000*/  FMUL.FTZ R115, R28, UR4 ;  /* 0x000000041c737c20 */ /* 0x000fe20008410000 */
[----:B------:R-:W-:Y:S01]  /*5010*/  FMUL.FTZ R117, R29, UR4 ;  /* 0x000000041d757c20 */ /* 0x000fe20008410000 */
[----:B------:R-:W-:-:S03]  /*5020*/  FMUL.FTZ R57, R30, UR4 ;  /* 0x000000041e397c20 */ /* 0x000fc60008410000 */
[----:B------:R-:W-:Y:S01]  /*5030*/  HMMA.16816.F32.BF16 R72, R100, R58, R72 ;  /* 0x0000003a6448723c */ /* 0x000fe20000041848 */
[----:B------:R-:W-:Y:S01]  /*5040*/  FMUL.FTZ R59, R31, UR4 ;  /* 0x000000041f3b7c20 */ /* 0x000fe20008410000 */
[----:B------:R-:W-:Y:S01]  /*5050*/  MUFU.TANH R115, R115 ;  /* 0x0000007300737308 */ /* 0x000fe20000002400 */
[----:B------:R-:W3:Y:S01]  /*5060*/  LDSM.16.M88.4 R28, [R116+0xa000] ;  /* 0x00a00000741c783b */ /* 0x000ee20000000200 */
[----:B------:R-:W-:-:S04]  /*5070*/  DEPBAR.LE SB0, 0x0 ;  /* 0x000080000000791a */ /* 0x000fc80000000000 */
[C---:B--2---:R-:W-:Y:S02]  /*5080*/  HMMA.16816.F32.BF16 R64, R92.reuse, R54, R64 ;  /* 0x000000365c40723c */ /* 0x044fe40000041840 */
[----:B------:R-:W-:Y:S06]  /*5090*/  MUFU.TANH R117, R117 ;  /* 0x0000007500757308 */ /* 0x000fec0000002400 */
[C---:B-1----:R-:W-:Y:S02]  /*50a0*/  HMMA.16816.F32.BF16 R76, R92.reuse, R20, R76 ;  /* 0x000000145c4c723c */ /* 0x042fe4000004184c */
[----:B------:R-:W-:Y:S06]  /*50b0*/  MUFU.TANH R57, R57 ;  /* 0x0000003900397308 */ /* 0x000fec0000002400 */
[----:B----4-:R-:W-:Y:S02]  /*50c0*/  HMMA.16816.F32.BF16 R8, R92, R32, R8 ;  /* 0x000000205c08723c */ /* 0x010fe40000041808 */
[----:B------:R1:W-:Y:S01]  /*50d0*/  MUFU.TANH R33, R16 ;  /* 0x0000001000217308 */ /* 0x0003e20000002400 */
[----:B------:R-:W-:Y:S01]  /*50e0*/  FMUL.FTZ R21, R64, UR4 ;  /* 0x0000000440157c20 */ /* 0x000fe20008410000 */
[----:B------:R-:W-:Y:S01]  /*50f0*/  FMUL.FTZ R66, R66, UR4 ;  /* 0x0000000442427c20 */ /* 0x000fe20008410000 */
[----:B------:R-:W-:Y:S01]  /*5100*/  FMUL.FTZ R65, R65, UR4 ;  /* 0x0000000441417c20 */ /* 0x000fe20008410000 */
[----:B------:R-:W-:-:S02]  /*5110*/  FMUL.FTZ R67, R67, UR4 ;  /* 0x0000000443437c20 */ /* 0x000fc40008410000 */
[C---:B------:R-:W-:Y:S02]  /*5120*/  HMMA.16816.F32.BF16 R4, R92.reuse, R34, R4 ;  /* 0x000000225c04723c */ /* 0x040fe40000041804 */
[----:B------:R-:W2:Y:S01]  /*5130*/  MUFU.TANH R21, R21 ;  /* 0x0000001500157308 */ /* 0x000ea20000002400 */
[----:B------:R-:W-:Y:S01]  /*5140*/  FMUL.FTZ R77, R77, UR4 ;  /* 0x000000044d4d7c20 */ /* 0x000fe20008410000 */
[----:B------:R-:W-:Y:S01]  /*5150*/  FMUL.FTZ R76, R76, UR4 ;  /* 0x000000044c4c7c20 */ /* 0x000fe20008410000 */
[----:B------:R-:W-:Y:S01]  /*5160*/  FMUL.FTZ R78, R78, UR4 ;  /* 0x000000044e4e7c20 */ /* 0x000fe20008410000 */
[----:B------:R-:W-:Y:S02]  /*5170*/  FMUL.FTZ R79, R79, UR4 ;  /* 0x000000044f4f7c20 */ /* 0x000fe40008410000 */
[----:B------:R-:W-:Y:S02]  /*5180*/  HMMA.16816.F32.BF16 R84, R92, R48, R84 ;  /* 0x000000305c54723c */ /* 0x000fe40000041854 */
[----:B------:R4:W-:Y:S01]  /*5190*/  MUFU.TANH R35, R13 ;  /* 0x0000000d00237308 */ /* 0x0009e20000002400 */
[----:B------:R-:W-:Y:S01]  /*51a0*/  FMUL.FTZ R10, R10, UR4 ;  /* 0x000000040a0a7c20 */ /* 0x000fe20008410000 */
[----:B-1----:R-:W-:-:S04]  /*51b0*/  FMUL.FTZ R16, R8, UR4 ;  /* 0x0000000408107c20 */ /* 0x002fc80008410000 */
[----:B---3--:R-:W-:Y:S02]  /*51c0*/  HMMA.16816.F32.BF16 R88, R92, R30, R88 ;  /* 0x0000001e5c58723c */ /* 0x008fe40000041858 */
[----:B------:R1:W-:Y:S01]  /*51d0*/  MUFU.TANH R31, R12 ;  /* 0x0000000c001f7308 */ /* 0x0003e20000002400 */
[----:B------:R-:W-:Y:S01]  /*51e0*/  FMUL.FTZ R8, R4, UR4 ;  /* 0x0000000404087c20 */ /* 0x000fe20008410000 */
[----:B------:R-:W-:Y:S01]  /*51f0*/  FMUL.FTZ R47, R7, UR4 ;  /* 0x00000004072f7c20 */ /* 0x000fe20008410000 */
[----:B------:R-:W-:-:S03]  /*5200*/  FMUL.FTZ R6, R6, UR4 ;  /* 0x0000000406067c20 */ /* 0x000fc60008410000 */
[C---:B------:R-:W-:Y:S02]  /*5210*/  HMMA.16816.F32.BF16 R108, R92.reuse, R28, R108 ;  /* 0x0000001c5c6c723c */ /* 0x040fe4000004186c */
[----:B------:R3:W-:Y:S01]  /*5220*/  MUFU.TANH R49, R14 ;  /* 0x0000000e00317308 */ /* 0x0007e20000002400 */
[----:B------:R-:W-:Y:S01]  /*5230*/  FMUL.FTZ R84, R84, UR4 ;  /* 0x0000000454547c20 */ /* 0x000fe20008410000 */
[----:B----4-:R-:W-:Y:S02]  /*5240*/  IMAD.IADD R13, R194, 0x1, R134 ;  /* 0x00000001c20d7824 */ /* 0x010fe400078e0286 */
[----:B------:R-:W-:Y:S01]  /*5250*/  FMUL.FTZ R85, R85, UR4 ;  /* 0x0000000455557c20 */ /* 0x000fe20008410000 */
[----:B------:R-:W-:Y:S01]  /*5260*/  FMUL.FTZ R86, R86, UR4 ;  /* 0x0000000456567c20 */ /* 0x000fe20008410000 */
[----:B------:R-:W-:Y:S01]  /*5270*/  FMUL.FTZ R87, R87, UR4 ;  /* 0x0000000457577c20 */ /* 0x000fe20008410000 */
[C---:B------:R-:W-:Y:S01]  /*5280*/  VIADD R55, R13.reuse, 0x78 ;  /* 0x000000780d377836 */ /* 0x040fe20000000000 */
[C---:B------:R-:W-:Y:S01]  /*5290*/  HMMA.16816.F32.BF16 R80, R92.reuse, R50, R80 ;  /* 0x000000325c50723c */ /* 0x040fe20000041850 */
[C---:B------:R-:W-:Y:S01]  /*52a0*/  VIADD R4, R13.reuse, 0x8 ;  /* 0x000000080d047836 */ /* 0x040fe20000000000 */
[----:B------:R-:W-:Y:S01]  /*52b0*/  MUFU.TANH R59, R59 ;  /* 0x0000003b003b7308 */ /* 0x000fe20000002400 */
[----:B-1----:R-:W-:Y:S01]  /*52c0*/  VIADD R12, R13, 0x1 ;  /* 0x000000010d0c7836 */ /* 0x002fe20000000000 */
[----:B------:R-:W-:Y:S01]  /*52d0*/  ISETP.GE.AND P5, PT, R55, R193, PT ;  /* 0x000000c13700720c */ /* 0x000fe20003fa6270 */
[----:B------:R-:W-:Y:S01]  /*52e0*/  VIADD R40, R13, 0x28 ;  /* 0x000000280d287836 */ /* 0x000fe20000000000 */
[-C--:B------:R-:W-:Y:S01]  /*52f0*/  ISETP.GE.AND P3, PT, R55, R192.reuse, PT ;  /* 0x000000c03700720c */ /* 0x080fe20003f66270 */
[----:B------:R-:W-:Y:S01]  /*5300*/  VIADD R42, R13, 0x29 ;  /* 0x000000290d2a7836 */ /* 0x000fe20000000000 */
[----:B------:R-:W-:Y:S01]  /*5310*/  I2FP.F32.S32 R55, R55 ;  /* 0x0000003700377245 */ /* 0x000fe20000201400 */
[C---:B------:R-:W-:Y:S01]  /*5320*/  HMMA.16816.F32.BF16 R72, R92.reuse, R22, R72 ;  /* 0x000000165c48723c */ /* 0x040fe20000041848 */
[C---:B------:R-:W-:Y:S01]  /*5330*/  ISETP.GE.AND P4, PT, R12.reuse, R193, PT ;  /* 0x000000c10c00720c */ /* 0x040fe20003f86270 */
[----:B---3--:R-:W-:Y:S01]  /*5340*/  FMUL.FTZ R14, R9, UR4 ;  /* 0x00000004090e7c20 */ /* 0x008fe20008410000 */
[----:B------:R-:W-:Y:S01]  /*5350*/  ISETP.GE.AND P2, PT, R12, R192, PT ;  /* 0x000000c00c00720c */ /* 0x000fe20003f46270 */
[----:B--2---:R-:W-:Y:S01]  /*5360*/  FFMA.FTZ R21, R0, R55, R21 ;  /* 0x0000003700157223 */ /* 0x004fe20000010015 */
[C---:B------:R-:W-:Y:S01]  /*5370*/  ISETP.GE.AND P1, PT, R4.reuse, R193, PT ;  /* 0x000000c10400720c */ /* 0x040fe20003f26270 */
[----:B------:R1:W-:Y:S01]  /*5380*/  MUFU.TANH R9, R16 ;  /* 0x0000001000097308 */ /* 0x0003e20000002400 */
[----:B------:R-:W-:Y:S01]  /*5390*/  I2FP.F32.S32 R12, R12 ;  /* 0x0000000c000c7245 */ /* 0x000fe20000201400 */
[----:B------:R-:W-:Y:S01]  /*53a0*/  HMMA.16816.F32.BF16 R68, R92, R52, R68 ;  /* 0x000000345c44723c */ /* 0x000fe20000041844 */
[----:B------:R-:W-:Y:S01]  /*53b0*/  FSEL R148, R21, -INF , !P5 ;  /* 0xff80000015947808 */ /* 0x000fe20006800000 */
[----:B------:R-:W-:Y:S01]  /*53c0*/  FMUL.FTZ R23, R11, UR4 ;  /* 0x000000040b177c20 */ /* 0x000fe20008410000 */
[----:B------:R-:W-:Y:S01]  /*53d0*/  ISETP.GE.AND P5, PT, R4, R192, PT ;  /* 0x000000c00400720c */ /* 0x000fe20003fa6270 */
[C---:B------:R-:W-:Y:S01]  /*53e0*/  FFMA.FTZ R34, R0.reuse, R12, R37 ;  /* 0x0000000c00227223 */ /* 0x040fe20000010025 */
[----:B------:R-:W-:Y:S01]  /*53f0*/  I2FP.F32.S32 R4, R4 ;  /* 0x0000000400047245 */ /* 0x000fe20000201400 */
[----:B------:R-:W2:Y:S01]  /*5400*/  MUFU.TANH R93, R66 ;  /* 0x00000042005d7308 */ /* 0x000ea20000002400 */
[----:B------:R-:W-:Y:S01]  /*5410*/  FFMA.FTZ R28, R0, R12, R39 ;  /* 0x0000000c001c7223 */ /* 0x000fe20000010027 */
[----:B------:R-:W-:-:S02]  /*5420*/  VIADD R12, R13, 0x10 ;  /* 0x000000100d0c7836 */ /* 0x000fc40000000000 */
[----:B------:R-:W-:Y:S01]  /*5430*/  FMUL.FTZ R11, R5, UR4 ;  /* 0x00000004050b7c20 */ /* 0x000fe20008410000 */
[-C--:B------:R-:W-:Y:S01]  /*5440*/  FFMA.FTZ R32, R0, R4.reuse, R99 ;  /* 0x0000000400207223 */ /* 0x080fe20000010063 */
[----:B------:R-:W-:Y:S01]  /*5450*/  FSEL R34, R34, -INF , !P4 ;  /* 0xff80000022227808 */ /* 0x000fe20006000000 */
[----:B------:R-:W-:Y:S01]  /*5460*/  FFMA.FTZ R4, R0, R4, R107 ;  /* 0x0000000400047223 */ /* 0x000fe2000001006b */
[----:B------:R-:W-:Y:S01]  /*5470*/  FSEL R28, R28, -INF , !P2 ;  /* 0xff8000001c1c7808 */ /* 0x000fe20005000000 */
[----:B------:R3:W-:Y:S01]  /*5480*/  MUFU.TANH R7, R10 ;  /* 0x0000000a00077308 */ /* 0x0007e20000002400 */
[----:B------:R-:W-:Y:S01]  /*5490*/  FSEL R32, R32, -INF , !P1 ;  /* 0xff80000020207808 */ /* 0x000fe20004800000 */
[C---:B------:R-:W-:Y:S01]  /*54a0*/  VIADD R56, R13.reuse, 0x38 ;  /* 0x000000380d387836 */ /* 0x040fe20000000000 */
[----:B-1----:R-:W-:Y:S01]  /*54b0*/  IADD3 R16, PT, PT, R13, 0x9, RZ ;  /* 0x000000090d107810 */ /* 0x002fe20007ffe0ff */
[----:B------:R-:W-:Y:S01]  /*54c0*/  FMUL.FTZ R108, R108, UR4 ;  /* 0x000000046c6c7c20 */ /* 0x000fe20008410000 */
[C---:B------:R-:W-:Y:S01]  /*54d0*/  ISETP.GE.AND P2, PT, R12.reuse, R193, PT ;  /* 0x000000c10c00720c */ /* 0x040fe20003f46270 */
[----:B------:R-:W-:Y:S01]  /*54e0*/  FMUL.FTZ R51, R109, UR4 ;  /* 0x000000046d337c20 */ /* 0x000fe20008410000 */
[----:B------:R-:W-:Y:S01]  /*54f0*/  ISETP.GE.AND P1, PT, R12, R192, PT ;  /* 0x000000c00c00720c */ /* 0x000fe20003f26270 */
[----:B------:R1:W-:Y:S01]  /*5500*/  MUFU.TANH R5, R14 ;  /* 0x0000000e00057308 */ /* 0x0003e20000002400 */
[----:B------:R-:W-:Y:S01]  /*5510*/  I2FP.F32.S32 R12, R12 ;  /* 0x0000000c000c7245 */ /* 0x000fe20000201400 */
[----:B--2---:R-:W-:Y:S01]  /*5520*/  FFMA.FTZ R93, R0, R55, R93 ;  /* 0x00000037005d7223 */ /* 0x004fe2000001005d */
[----:B------:R-:W-:Y:S01]  /*5530*/  ISETP.GE.AND P4, PT, R16, R192, PT ;  /* 0x000000c01000720c */ /* 0x000fe20003f86270 */
[----:B------:R-:W-:Y:S01]  /*5540*/  FMUL.FTZ R53, R110, UR4 ;  /* 0x000000046e357c20 */ /* 0x000fe20008410000 */
[----:B------:R-:W-:Y:S01]  /*5550*/  FSEL R4, R4, -INF , !P5 ;  /* 0xff80000004047808 */ /* 0x000fe20006800000 */
[-C--:B------:R-:W-:Y:S01]  /*5560*/  FFMA.FTZ R22, R0, R12.reuse, R115 ;  /* 0x0000000c00167223 */ /* 0x080fe20000010073 */
[----:B------:R-:W-:Y:S01]  /*5570*/  FSEL R142, R93, -INF , !P3 ;  /* 0xff8000005d8e7808 */ /* 0x000fe20005800000 */
[----:B------:R2:W-:Y:S01]  /*5580*/  MUFU.TANH R21, R8 ;  /* 0x0000000800157308 */ /* 0x0005e20000002400 */
[-C--:B------:R-:W-:Y:S01]  /*5590*/  ISETP.GE.AND P3, PT, R16, R193.reuse, PT ;  /* 0x000000c11000720c */ /* 0x080fe20003f66270 */
[----:B------:R-:W-:Y:S01]  /*55a0*/  FFMA.FTZ R57, R0, R12, R57 ;  /* 0x0000000c00397223 */ /* 0x000fe20000010039 */
[----:B---3--:R-:W-:Y:S01]  /*55b0*/  I2FP.F32.S32 R10, R16 ;  /* 0x00000010000a7245 */ /* 0x008fe20000201400 */
[----:B------:R-:W-:Y:S01]  /*55c0*/  VIADD R12, R13, 0x19 ;  /* 0x000000190d0c7836 */ /* 0x000fe20000000000 */
[----:B------:R-:W-:Y:S01]  /*55d0*/  FSEL R22, R22, -INF , !P2 ;  /* 0xff80000016167808 */ /* 0x000fe20005000000 */
[----:B------:R-:W-:Y:S01]  /*55e0*/  FMUL.FTZ R111, R111, UR4 ;  /* 0x000000046f6f7c20 */ /* 0x000fe20008410000 */
[----:B------:R-:W-:Y:S01]  /*55f0*/  FMUL.FTZ R88, R88, UR4 ;  /* 0x0000000458587c20 */ /* 0x000fe20008410000 */
[CC--:B------:R-:W-:Y:S01]  /*5600*/  FFMA.FTZ R30, R0.reuse, R10.reuse, R105 ;  /* 0x0000000a001e7223 */ /* 0x0c0fe20000010069 */
[----:B------:R-:W-:Y:S01]  /*5610*/  FFMA.FTZ R113, R0, R10, R113 ;  /* 0x0000000a00717223 */ /* 0x000fe20000010071 */
[C---:B-1----:R-:W-:Y:S01]  /*5620*/  VIADD R14, R13.reuse, 0x11 ;  /* 0x000000110d0e7836 */ /* 0x042fe20000000000 */
[----:B------:R1:W-:Y:S01]  /*5630*/  MUFU.TANH R37, R6 ;  /* 0x0000000600257308 */ /* 0x0003e20000002400 */
[----:B------:R-:W-:Y:S01]  /*5640*/  VIADD R10, R13, 0x18 ;  /* 0x000000180d0a7836 */ /* 0x000fe20000000000 */
[----:B------:R-:W-:Y:S01]  /*5650*/  FSEL R30, R30, -INF , !P3 ;  /* 0xff8000001e1e7808 */ /* 0x000fe20005800000 */
[----:B------:R-:W-:Y:S01]  /*5660*/  FMUL.FTZ R89, R89, UR4 ;  /* 0x0000000459597c20 */ /* 0x000fe20008410000 */
[----:B------:R-:W-:Y:S01]  /*5670*/  ISETP.GE.AND P5, PT, R14, R193, PT ;  /* 0x000000c10e00720c */ /* 0x000fe20003fa6270 */
[----:B------:R-:W-:Y:S01]  /*5680*/  FMUL.FTZ R90, R90, UR4 ;  /* 0x000000045a5a7c20 */ /* 0x000fe20008410000 */
[----:B------:R-:W-:Y:S01]  /*5690*/  ISETP.GE.AND P2, PT, R10, R192, PT ;  /* 0x000000c00a00720c */ /* 0x000fe20003f46270 */
[----:B------:R-:W-:Y:S01]  /*56a0*/  FMUL.FTZ R91, R91, UR4 ;  /* 0x000000045b5b7c20 */ /* 0x000fe20008410000 */
[----:B--2---:R-:W-:Y:S01]  /*56b0*/  I2FP.F32.S32 R8, R14 ;  /* 0x0000000e00087245 */ /* 0x004fe20000201400 */
[----:B------:R2:W3:Y:S01]  /*56c0*/  MUFU.TANH R29, R18 ;  /* 0x00000012001d7308 */ /* 0x0004e20000002400 */
[----:B------:R-:W-:Y:S01]  /*56d0*/  ISETP.GE.AND P3, PT, R14, R192, PT ;  /* 0x000000c00e00720c */ /* 0x000fe20003f66270 */
[----:B------:R-:W-:-:S02]  /*56e0*/  VIADD R14, R13, 0x20 ;  /* 0x000000200d0e7836 */ /* 0x000fc40000000000 */
[----:B------:R-:W-:Y:S01]  /*56f0*/  FMUL.FTZ R80, R80, UR4 ;  /* 0x0000000450507c20 */ /* 0x000fe20008410000 */
[CC--:B------:R-:W-:Y:S01]  /*5700*/  FFMA.FTZ R20, R0.reuse, R8.reuse, R117 ;  /* 0x0000000800147223 */ /* 0x0c0fe20000010075 */
[----:B------:R-:W-:Y:S01]  /*5710*/  FFMA.FTZ R16, R0, R8, R59 ;  /* 0x0000000800107223 */ /* 0x000fe2000001003b */
[----:B------:R-:W-:Y:S01]  /*5720*/  FSEL R8, R57, -INF , !P1 ;  /* 0xff80000039087808 */ /* 0x000fe20004800000 */
[----:B------:R-:W-:Y:S01]  /*5730*/  FMUL.FTZ R82, R82, UR4 ;  /* 0x0000000452527c20 */ /* 0x000fe20008410000 */
[----:B------:R-:W4:Y:S01]  /*5740*/  MUFU.TANH R17, R17 ;  /* 0x0000001100117308 */ /* 0x000f220000002400 */
[----:B-1----:R-:W-:Y:S01]  /*5750*/  FSEL R6, R113, -INF , !P4 ;  /* 0xff80000071067808 */ /* 0x002fe20006000000 */
[----:B------:R-:W-:Y:S01]  /*5760*/  FMUL.FTZ R81, R81, UR4 ;  /* 0x0000000451517c20 */ /* 0x000fe20008410000 */
[-C--:B------:R-:W-:Y:S01]  /*5770*/  ISETP.GE.AND P4, PT, R10, R193.reuse, PT ;  /* 0x000000c10a00720c */ /* 0x080fe20003f86270 */
[----:B------:R-:W-:Y:S01]  /*5780*/  FMUL.FTZ R83, R83, UR4 ;  /* 0x0000000453537c20 */ /* 0x000fe20008410000 */
[----:B------:R-:W-:Y:S01]  /*5790*/  I2FP.F32.S32 R10, R10 ;  /* 0x0000000a000a7245 */ /* 0x000fe20000201400 */
[C---:B------:R-:W-:Y:S01]  /*57a0*/  VIADD R182, R13.reuse, 0x58 ;  /* 0x000000580db67836 */ /* 0x040fe20000000000 */
[----:B------:R-:W-:Y:S01]  /*57b0*/  FSEL R20, R20, -INF , !P5 ;  /* 0xff80000014147808 */ /* 0x000fe20006800000 */
[----:B------:R-:W1:Y:S01]  /*57c0*/  MUFU.TANH R19, R19 ;  /* 0x0000001300137308 */ /* 0x000e620000002400 */
[-C--:B------:R-:W-:Y:S01]  /*57d0*/  ISETP.GE.AND P1, PT, R12, R193.reuse, PT ;  /* 0x000000c10c00720c */ /* 0x080fe20003f26270 */
[----:B--2---:R-:W-:Y:S01]  /*57e0*/  FFMA.FTZ R18, R0, R10, R61 ;  /* 0x0000000a00127223 */ /* 0x004fe2000001003d */
[----:B------:R-:W-:Y:S01]  /*57f0*/  ISETP.GE.AND P5, PT, R12, R192, PT ;  /* 0x000000c00c00720c */ /* 0x000fe20003fa6270 */
[----:B------:R-:W-:Y:S01]  /*5800*/  FFMA.FTZ R63, R0, R10, R63 ;  /* 0x0000000a003f7223 */ /* 0x000fe2000001003f */
[----:B------:R-:W-:Y:S01]  /*5810*/  I2FP.F32.S32 R12, R12 ;  /* 0x0000000c000c7245 */ /* 0x000fe20000201400 */
[----:B------:R-:W-:Y:S01]  /*5820*/  FMUL.FTZ R74, R74, UR4 ;  /* 0x000000044a4a7c20 */ /* 0x000fe20008410000 */
[----:B------:R-:W-:Y:S01]  /*5830*/  FSEL R16, R16, -INF , !P3 ;  /* 0xff80000010107808 */ /* 0x000fe20005800000 */
[----:B------:R2:W-:Y:S01]  /*5840*/  MUFU.TANH R97, R36 ;  /* 0x0000002400617308 */ /* 0x0005e20000002400 */
[----:B------:R-:W-:Y:S01]  /*5850*/  FSEL R18, R18, -INF , !P4 ;  /* 0xff80000012127808 */ /* 0x000fe20006000000 */
[-C--:B------:R-:W-:Y:S01]  /*5860*/  FFMA.FTZ R10, R0, R12.reuse, R41 ;  /* 0x0000000c000a7223 */ /* 0x080fe20000010029 */
[-C--:B------:R-:W-:Y:S01]  /*5870*/  ISETP.GE.AND P3, PT, R14, R193.reuse, PT ;  /* 0x000000c10e00720c */ /* 0x080fe20003f66270 */
[----:B------:R-:W-:Y:S01]  /*5880*/  FFMA.FTZ R12, R0, R12, R43 ;  /* 0x0000000c000c7223 */ /* 0x000fe2000001002b */
[----:B------:R-:W-:Y:S01]  /*5890*/  ISETP.GE.AND P4, PT, R14, R192, PT ;  /* 0x000000c00e00720c */ /* 0x000fe20003f86270 */
[----:B------:R-:W-:Y:S01]  /*58a0*/  VIADD R41, R13, 0x30 ;  /* 0x000000300d297836 */ /* 0x000fe20000000000 */
[----:B------:R-:W-:Y:S01]  /*58b0*/  I2FP.F32.S32 R14, R14 ;  /* 0x0000000e000e7245 */ /* 0x000fe20000201400 */
[----:B------:R-:W5:Y:S01]  /*58c0*/  MUFU.TANH R15, R15 ;  /* 0x0000000f000f7308 */ /* 0x000f620000002400 */
[----:B------:R-:W-:Y:S01]  /*58d0*/  FSEL R10, R10, -INF , !P1 ;  /* 0xff8000000a0a7808 */ /* 0x000fe20004800000 */
[----:B------:R-:W-:Y:S01]  /*58e0*/  FMUL.FTZ R72, R72, UR4 ;  /* 0x0000000448487c20 */ /* 0x000fe20008410000 */
[----:B------:R-:W-:Y:S01]  /*58f0*/  FSEL R12, R12, -INF , !P5 ;  /* 0xff8000000c0c7808 */ /* 0x000fe20006800000 */
[CC--:B------:R-:W-:Y:S01]  /*5900*/  FFMA.FTZ R33, R0.reuse, R14.reuse, R33 ;  /* 0x0000000e00217223 */ /* 0x0c0fe20000010021 */
[----:B---3--:R-:W-:Y:S01]  /*5910*/  FFMA.FTZ R48, R0, R14, R29 ;  /* 0x0000000e00307223 */ /* 0x008fe2000001001d */
[----:B------:R-:W-:Y:S01]  /*5920*/  FSEL R14, R63, -INF , !P2 ;  /* 0xff8000003f0e7808 */ /* 0x000fe20005000000 */
[----:B------:R-:W-:Y:S01]  /*5930*/  FMUL.FTZ R73, R73, UR4 ;  /* 0x0000000449497c20 */ /* 0x000fe20008410000 */
[CC--:B------:R-:W-:Y:S01]  /*5940*/  ISETP.GE.AND P5, PT, R40.reuse, R193.reuse, PT ;  /* 0x000000c12800720c */ /* 0x0c0fe20003fa6270 */
[----:B------:R-:W3:Y:S01]  /*5950*/  MUFU.TANH R23, R23 ;  /* 0x0000001700177308 */ /* 0x000ee20000002400 */
[----:B--2---:R-:W-:Y:S01]  /*5960*/  VIADD R36, R13, 0x21 ;  /* 0x000000210d247836 */ /* 0x004fe20000000000 */
[----:B------:R-:W-:Y:S01]  /*5970*/  FSEL R244, R33, -INF , !P3 ;  /* 0xff80000021f47808 */ /* 0x000fe20005800000 */
[----:B------:R-:W-:Y:S01]  /*5980*/  FMUL.FTZ R71, R71, UR4 ;  /* 0x0000000447477c20 */ /* 0x000fe20008410000 */
[-C--:B------:R-:W-:Y:S01]  /*5990*/  ISETP.GE.AND P3, PT, R40, R192.reuse, PT ;  /* 0x000000c02800720c */ /* 0x080fe20003f66270 */
[----:B------:R-:W-:Y:S01]  /*59a0*/  FMUL.FTZ R68, R68, UR4 ;  /* 0x0000000444447c20 */ /* 0x000fe20008410000 */
[CC--:B------:R-:W-:Y:S01]  /*59b0*/  ISETP.GE.AND P2, PT, R36.reuse, R193.reuse, PT ;  /* 0x000000c12400720c */ /* 0x0c0fe20003f46270 */
[----:B------:R-:W-:Y:S01]  /*59c0*/  FMUL.FTZ R75, R75, UR4 ;  /* 0x000000044b4b7c20 */ /* 0x000fe20008410000 */
[----:B------:R-:W-:Y:S01]  /*59d0*/  ISETP.GE.AND P1, PT, R36, R192, PT ;  /* 0x000000c02400720c */ /* 0x000fe20003f26270 */
[----:B------:R-:W2:Y:S01]  /*59e0*/  MUFU.TANH R11, R11 ;  /* 0x0000000b000b7308 */ /* 0x000ea20000002400 */
[----:B------:R-:W-:Y:S01]  /*59f0*/  I2FP.F32.S32 R36, R36 ;  /* 0x0000002400247245 */ /* 0x000fe20000201400 */
[----:B------:R-:W-:Y:S01]  /*5a00*/  FMUL.FTZ R69, R69, UR4 ;  /* 0x0000000445457c20 */ /* 0x000fe20008410000 */
[----:B------:R-:W-:Y:S01]  /*5a10*/  FSEL R48, R48, -INF , !P4 ;  /* 0xff80000030307808 */ /* 0x000fe20006000000 */
[----:B------:R-:W-:Y:S01]  /*5a20*/  FMUL.FTZ R70, R70, UR4 ;  /* 0x0000000446467c20 */ /* 0x000fe20008410000 */
[----:B------:R-:W-:Y:S01]  /*5a30*/  I2FP.F32.S32 R40, R40 ;  /* 0x0000002800287245 */ /* 0x000fe20000201400 */
[CC--:B----4-:R-:W-:Y:S01]  /*5a40*/  FFMA.FTZ R54, R0.reuse, R36.reuse, R17 ;  /* 0x0000002400367223 */ /* 0x0d0fe20000010011 */
[----:B-1----:R-:W-:Y:S01]  /*5a50*/  FFMA.FTZ R19, R0, R36, R19 ;  /* 0x0000002400137223 */ /* 0x002fe20000010013 */
[----:B------:R-:W-:Y:S01]  /*5a60*/  ISETP.GE.AND P4, PT, R42, R193, PT ;  /* 0x000000c12a00720c */ /* 0x000fe20003f86270 */
[----:B------:R-:W1:Y:S01]  /*5a70*/  MUFU.TANH R47, R47 ;  /* 0x0000002f002f7308 */ /* 0x000e620000002400 */
[-C--:B------:R-:W-:Y:S01]  /*5a80*/  FFMA.FTZ R31, R0, R40.reuse, R31 ;  /* 0x00000028001f7223 */ /* 0x080fe2000001001f */
[----:B------:R-:W-:Y:S01]  /*5a90*/  FSEL R54, R54, -INF , !P2 ;  /* 0xff80000036367808 */ /* 0x000fe20005000000 */
[----:B------:R-:W-:Y:S01]  /*5aa0*/  FFMA.FTZ R49, R0, R40, R49 ;  /* 0x0000002800317223 */ /* 0x000fe20000010031 */
[----:B------:R-:W-:-:S02]  /*5ab0*/  ISETP.GE.AND P2, PT, R42, R192, PT ;  /* 0x000000c02a00720c */ /* 0x000fc40003f46270 */
[----:B------:R-:W-:Y:S02]  /*5ac0*/  FSEL R52, R19, -INF , !P1 ;  /* 0xff80000013347808 */ /* 0x000fe40004800000 */
[----:B------:R-:W-:Y:S01]  /*5ad0*/  I2FP.F32.S32 R42, R42 ;  /* 0x0000002a002a7245 */ /* 0x000fe20000201400 */
[----:B------:R-:W4:Y:S01]  /*5ae0*/  MUFU.TANH R39, R108 ;  /* 0x0000006c00277308 */ /* 0x000f220000002400 */
[----:B------:R-:W-:Y:S02]  /*5af0*/  I2FP.F32.S32 R19, R41 ;  /* 0x0000002900137245 */ /* 0x000fe40000201400 */
[----:B------:R-:W-:Y:S01]  /*5b00*/  ISETP.GE.AND P1, PT, R41, R193, PT ;  /* 0x000000c12900720c */ /* 0x000fe20003f26270 */
[CC--:B------:R-:W-:Y:S01]  /*5b10*/  FFMA.FTZ R35, R0.reuse, R42.reuse, R35 ;  /* 0x0000002a00237223 */ /* 0x0c0fe20000010023 */
[C---:B-----5:R-:W-:Y:S01]  /*5b20*/  FFMA.FTZ R40, R0.reuse, R42, R15 ;  /* 0x0000002a00287223 */ /* 0x060fe2000001000f */
[CC--:B------:R-:W-:Y:S01]  /*5b30*/  FFMA.FTZ R9, R0.reuse, R19.reuse, R9 ;  /* 0x0000001300097223 */ /* 0x0c0fe20000010009 */
[----:B------:R-:W-:Y:S01]  /*5b40*/  IADD3 R36, PT, PT, R13, 0x31, RZ ;  /* 0x000000310d247810 */ /* 0x000fe20007ffe0ff */
[----:B------:R-:W-:Y:S01]  /*5b50*/  FFMA.FTZ R7, R0, R19, R7 ;  /* 0x0000001300077223 */ /* 0x000fe20000010007 */
[----:B------:R-:W-:Y:S01]  /*5b60*/  FSEL R42, R49, -INF , !P3 ;  /* 0xff800000312a7808 */ /* 0x000fe20005800000 */
[----:B------:R-:W-:Y:S01]  /*5b70*/  VIADD R19, R13, 0x39 ;  /* 0x000000390d137836 */ /* 0x000fe20000000000 */
[----:B------:R-:W-:Y:S01]  /*5b80*/  FSEL R50, R35, -INF , !P4 ;  /* 0xff80000023327808 */ /* 0x000fe20006000000 */
[----:B------:R-:W-:Y:S01]  /*5b90*/  MUFU.TANH R51, R51 ;  /* 0x0000003300337308 */ /* 0x000fe20000002400 */
[----:B------:R-:W-:-:S02]  /*5ba0*/  FSEL R40, R40, -INF , !P2 ;  /* 0xff80000028287808 */ /* 0x000fc40005000000 */
[----:B------:R-:W-:Y:S02]  /*5bb0*/  FSEL R242, R9, -INF , !P1 ;  /* 0xff80000009f27808 */ /* 0x000fe40004800000 */
[CC--:B------:R-:W-:Y:S02]  /*5bc0*/  ISETP.GE.AND P3, PT, R36.reuse, R193.reuse, PT ;  /* 0x000000c12400720c */ /* 0x0c0fe40003f66270 */
[-C--:B------:R-:W-:Y:S01]  /*5bd0*/  ISETP.GE.AND P4, PT, R36, R192.reuse, PT ;  /* 0x000000c02400720c */ /* 0x080fe20003f86270 */
[----:B------:R-:W5:Y:S01]  /*5be0*/  MUFU.TANH R53, R53 ;  /* 0x0000003500357308 */ /* 0x000f620000002400 */
[C---:B------:R-:W-:Y:S02]  /*5bf0*/  ISETP.GE.AND P2, PT, R56.reuse, R193, PT ;  /* 0x000000c13800720c */ /* 0x040fe40003f46270 */
[----:B------:R-:W-:Y:S02]  /*5c00*/  ISETP.GE.AND P1, PT, R56, R192, PT ;  /* 0x000000c03800720c */ /* 0x000fe40003f26270 */
[----:B------:R-:W-:-:S02]  /*5c10*/  I2FP.F32.S32 R36, R36 ;  /* 0x0000002400247245 */ /* 0x000fc40000201400 */
[----:B------:R-:W-:Y:S01]  /*5c20*/  I2FP.F32.S32 R56, R56 ;  /* 0x0000003800387245 */ /* 0x000fe20000201400 */
[----:B------:R-:W5:Y:S01]  /*5c30*/  MUFU.TANH R111, R111 ;  /* 0x0000006f006f7308 */ /* 0x000f620000002400 */
[----:B------:R-:W-:Y:S01]  /*5c40*/  FSEL R246, R31, -INF , !P5 ;  /* 0xff8000001ff67808 */ /* 0x000fe20006800000 */
[CC--:B------:R-:W-:Y:S01]  /*5c50*/  FFMA.FTZ R5, R0.reuse, R36.reuse, R5 ;  /* 0x0000002400057223 */ /* 0x0c0fe20000010005 */
[C---:B---3--:R-:W-:Y:S01]  /*5c60*/  FFMA.FTZ R23, R0.reuse, R36, R23 ;  /* 0x0000002400177223 */ /* 0x048fe20000010017 */
[C---:B------:R-:W-:Y:S01]  /*5c70*/  FFMA.FTZ R21, R0.reuse, R56, R21 ;  /* 0x0000003800157223 */ /* 0x040fe20000010015 */
[----:B------:R-:W-:Y:S01]  /*5c80*/  ISETP.GE.AND P5, PT, R41, R192, PT ;  /* 0x000000c02900720c */ /* 0x000fe20003fa6270 */
[----:B------:R-:W-:Y:S01]  /*5c90*/  VIADD R36, R13, 0x40 ;  /* 0x000000400d247836 */ /* 0x000fe20000000000 */
[----:B------:R-:W-:Y:S01]  /*5ca0*/  FSEL R240, R5, -INF , !P3 ;  /* 0xff80000005f07808 */ /* 0x000fe20005800000 */
[----:B------:R-:W3:Y:S01]  /*5cb0*/  MUFU.TANH R29, R88 ;  /* 0x00000058001d7308 */ /* 0x000ee20000002400 */
[----:B------:R-:W-:Y:S01]  /*5cc0*/  FSEL R238, R7, -INF , !P5 ;  /* 0xff80000007ee7808 */ /* 0x000fe20006800000 */
[----:B------:R-:W-:Y:S01]  /*5cd0*/  FFMA.FTZ R37, R0, R56, R37 ;  /* 0x0000003800257223 */ /* 0x000fe20000010025 */
[----:B------:R-:W-:Y:S01]  /*5ce0*/  FSEL R176, R23, -INF , !P4 ;  /* 0xff80000017b07808 */ /* 0x000fe20006000000 */
[----:B------:R-:W-:Y:S01]  /*5cf0*/  VIADD R56, R13, 0x41 ;  /* 0x000000410d387836 */ /* 0x000fe20000000000 */
[----:B------:R-:W-:Y:S01]  /*5d00*/  FSEL R174, R21, -INF , !P2 ;  /* 0xff80000015ae7808 */ /* 0x000fe20005000000 */
[----:B------:R-:W-:Y:S01]  /*5d10*/  VIADD R21, R13, 0x48 ;  /* 0x000000480d157836 */ /* 0x000fe20000000000 */
[C---:B------:R-:W-:Y:S01]  /*5d20*/  ISETP.GE.AND P5, PT, R19.reuse, R193, PT ;  /* 0x000000c11300720c */ /* 0x040fe20003fa6270 */
[----:B------:R-:W-:Y:S01]  /*5d30*/  MUFU.TANH R17, R89 ;  /* 0x0000005900117308 */ /* 0x000fe20000002400 */
[----:B------:R-:W-:-:S02]  /*5d40*/  ISETP.GE.AND P3, PT, R19, R192, PT ;  /* 0x000000c01300720c */ /* 0x000fc40003f66270 */
[C---:B------:R-:W-:Y:S02]  /*5d50*/  ISETP.GE.AND P4, PT, R36.reuse, R193, PT ;  /* 0x000000c12400720c */ /* 0x040fe40003f86270 */
[----:B------:R-:W-:Y:S02]  /*5d60*/  ISETP.GE.AND P2, PT, R36, R192, PT ;  /* 0x000000c02400720c */ /* 0x000fe40003f46270 */
[----:B------:R-:W-:Y:S01]  /*5d70*/  I2FP.F32.S32 R19, R19 ;  /* 0x0000001300137245 */ /* 0x000fe20000201400 */
[----:B------:R-:W3:Y:S01]  /*5d80*/  MUFU.TANH R33, R90 ;  /* 0x0000005a00217308 */ /* 0x000ee20000002400 */
[----:B------:R-:W-:Y:S02]  /*5d90*/  I2FP.F32.S32 R36, R36 ;  /* 0x0000002400247245 */ /* 0x000fe40000201400 */
[----:B------:R-:W-:Y:S01]  /*5da0*/  FSEL R236, R37, -INF , !P1 ;  /* 0xff80000025ec7808 */ /* 0x000fe20004800000 */
[CC--:B--2---:R-:W-:Y:S01]  /*5db0*/  FFMA.FTZ R11, R0.reuse, R19.reuse, R11 ;  /* 0x00000013000b7223 */ /* 0x0c4fe2000001000b */
[C---:B-1----:R-:W-:Y:S01]  /*5dc0*/  FFMA.FTZ R47, R0.reuse, R19, R47 ;  /* 0x00000013002f7223 */ /* 0x042fe2000001002f */
[-C--:B----4-:R-:W-:Y:S01]  /*5dd0*/  FFMA.FTZ R39, R0, R36.reuse, R39 ;  /* 0x0000002400277223 */ /* 0x090fe20000010027 */
[----:B------:R-:W-:Y:S01]  /*5de0*/  ISETP.GE.AND P1, PT, R56, R193, PT ;  /* 0x000000c13800720c */ /* 0x000fe20003f26270 */
[----:B------:R-:W1:Y:S01]  /*5df0*/  MUFU.TANH R15, R84 ;  /* 0x00000054000f7308 */ /* 0x000e620000002400 */
[----:B------:R-:W-:Y:S01]  /*5e00*/  FSEL R170, R11, -INF , !P5 ;  /* 0xff8000000baa7808 */ /* 0x000fe20006800000 */
[----:B-----5:R-:W-:Y:S01]  /*5e10*/  FFMA.FTZ R53, R0, R36, R53 ;  /* 0x0000002400357223 */ /* 0x020fe20000010035 */
[----:B------:R-:W-:Y:S01]  /*5e20*/  FSEL R178, R47, -INF , !P3 ;  /* 0xff8000002fb27808 */ /* 0x000fe20005800000 */
[----:B------:R-:W-:Y:S01]  /*5e30*/  VIADD R36, R13, 0x49 ;  /* 0x000000490d247836 */ /* 0x000fe20000000000 */
[----:B------:R-:W-:-:S02]  /*5e40*/  FSEL R234, R39, -INF , !P4 ;  /* 0xff80000027ea7808 */ /* 0x000fc40006000000 */
[-C--:B------:R-:W-:Y:S01]  /*5e50*/  ISETP.GE.AND P5, PT, R56, R192.reuse, PT ;  /* 0x000000c03800720c */ /* 0x080fe20003fa6270 */
[----:B------:R-:W2:Y:S01]  /*5e60*/  MUFU.TANH R91, R91 ;  /* 0x0000005b005b7308 */ /* 0x000ea20000002400 */
[C---:B------:R-:W-:Y:S02]  /*5e70*/  ISETP.GE.AND P3, PT, R21.reuse, R193, PT ;  /* 0x000000c11500720c */ /* 0x040fe40003f66270 */
[----:B------:R-:W-:Y:S02]  /*5e80*/  ISETP.GE.AND P4, PT, R21, R192, PT ;  /* 0x000000c01500720c */ /* 0x000fe40003f86270 */
[----:B------:R-:W-:Y:S02]  /*5e90*/  I2FP.F32.S32 R56, R56 ;  /* 0x0000003800387245 */ /* 0x000fe40000201400 */
[----:B------:R-:W-:Y:S01]  /*5ea0*/  I2FP.F32.S32 R21, R21 ;  /* 0x0000001500157245 */ /* 0x000fe20000201400 */
[----:B------:R-:W-:Y:S01]  /*5eb0*/  MUFU.TANH R85, R85 ;  /* 0x0000005500557308 */ /* 0x000fe20000002400 */
[----:B------:R-:W-:Y:S01]  /*5ec0*/  FSEL R230, R53, -INF , !P2 ;  /* 0xff80000035e67808 */ /* 0x000fe20005000000 */
[CC--:B------:R-:W-:Y:S01]  /*5ed0*/  FFMA.FTZ R51, R0.reuse, R56.reuse, R51 ;  /* 0x0000003800337223 */ /* 0x0c0fe20000010033 */
[C---:B------:R-:W-:Y:S01]  /*5ee0*/  FFMA.FTZ R111, R0.reuse, R56, R111 ;  /* 0x00000038006f7223 */ /* 0x040fe2000001006f */
[----:B---3--:R-:W-:Y:S01]  /*5ef0*/  FFMA.FTZ R29, R0, R21, R29 ;  /* 0x00000015001d7223 */ /* 0x008fe2000001001d */
[----:B------:R-:W-:Y:S01]  /*5f00*/  VIADD R56, R13, 0x50 ;  /* 0x000000500d387836 */ /* 0x000fe20000000000 */
[----:B------:R-:W-:Y:S01]  /*5f10*/  ISETP.GE.AND P2, PT, R36, R193, PT ;  /* 0x000000c12400720c */ /* 0x000fe20003f46270 */
[----:B------:R-:W-:Y:S01]  /*5f20*/  FFMA.FTZ R33, R0, R21, R33 ;  /* 0x0000001500217223 */ /* 0x000fe20000010021 */
[----:B------:R-:W-:Y:S01]  /*5f30*/  FSEL R190, R51, -INF , !P1 ;  /* 0xff80000033be7808 */ /* 0x000fe20004800000 */
[----:B------:R-:W3:Y:S01]  /*5f40*/  MUFU.TANH R9, R86 ;  /* 0x0000005600097308 */ /* 0x000ee20000002400 */
[----:B------:R-:W-:Y:S01]  /*5f50*/  FSEL R228, R111, -INF , !P5 ;  /* 0xff8000006fe47808 */ /* 0x000fe20006800000 */
[----:B------:R-:W-:Y:S01]  /*5f60*/  VIADD R21, R13, 0x61 ;  /* 0x000000610d157836 */ /* 0x000fe20000000000 */
[----:B------:R-:W-:-:S02]  /*5f70*/  FSEL R232, R29, -INF , !P3 ;  /* 0xff8000001de87808 */ /* 0x000fc40005800000 */
[-C--:B------:R-:W-:Y:S02]  /*5f80*/  ISETP.GE.AND P1, PT, R36, R192.reuse, PT ;  /* 0x000000c02400720c */ /* 0x080fe40003f26270 */
[C---:B------:R-:W-:Y:S01]  /*5f90*/  ISETP.GE.AND P5, PT, R56.reuse, R193, PT ;  /* 0x000000c13800720c */ /* 0x040fe20003fa6270 */
[----:B------:R-:W-:Y:S01]  /*5fa0*/  MUFU.TANH R5, R80 ;  /* 0x0000005000057308 */ /* 0x000fe20000002400 */
[----:B------:R-:W-:Y:S02]  /*5fb0*/  ISETP.GE.AND P3, PT, R56, R192, PT ;  /* 0x000000c03800720c */ /* 0x000fe40003f66270 */
[----:B------:R-:W-:Y:S02]  /*5fc0*/  I2FP.F32.S32 R36, R36 ;  /* 0x0000002400247245 */ /* 0x000fe40000201400 */
[----:B------:R-:W-:Y:S02]  /*5fd0*/  I2FP.F32.S32 R56, R56 ;  /* 0x0000003800387245 */ /* 0x000fe40000201400 */
[----:B------:R-:W-:Y:S01]  /*5fe0*/  FSEL R224, R33, -INF , !P4 ;  /* 0xff80000021e07808 */ /* 0x000fe20006000000 */
[----:B------:R-:W-:Y:S01]  /*5ff0*/  MUFU.TANH R7, R82 ;  /* 0x0000005200077308 */ /* 0x000fe20000002400 */
[C---:B------:R-:W-:Y:S01]  /*6000*/  FFMA.FTZ R17, R0.reuse, R36, R17 ;  /* 0x0000002400117223 */ /* 0x040fe20000010011 */
[----:B-1----:R-:W-:Y:S01]  /*6010*/  FFMA.FTZ R222, R0, R56, R15 ;  /* 0x0000003800de7223 */ /* 0x002fe2000001000f */
[----:B------:R-:W-:-:S02]  /*6020*/  VIADD R15, R13, 0x51 ;  /* 0x000000510d0f7836 */ /* 0x000fc40000000000 */
[C---:B--2---:R-:W-:Y:S01]  /*6030*/  FFMA.FTZ R91, R0.reuse, R36, R91 ;  /* 0x00000024005b7223 */ /* 0x044fe2000001005b */
[----:B---3--:R-:W-:Y:S01]  /*6040*/  FFMA.FTZ R186, R0, R56, R9 ;  /* 0x0000003800ba7223 */ /* 0x008fe20000010009 */
[----:B------:R-:W-:Y:S01]  /*6050*/  FSEL R200, R17, -INF , !P2 ;  /* 0xff80000011c87808 */ /* 0x000fe20005000000 */
[----:B------:R-:W-:Y:S01]  /*6060*/  VIADD R17, R13, 0x60 ;  /* 0x000000600d117836 */ /* 0x000fe20000000000 */
[----:B------:R-:W1:Y:S01]  /*6070*/  MUFU.TANH R87, R87 ;  /* 0x0000005700577308 */ /* 0x000e620000002400 */
[C---:B------:R-:W-:Y:S02]  /*6080*/  ISETP.GE.AND P4, PT, R15.reuse, R193, PT ;  /* 0x000000c10f00720c */ /* 0x040fe40003f86270 */
[----:B------:R-:W-:Y:S02]  /*6090*/  ISETP.GE.AND P2, PT, R15, R192, PT ;  /* 0x000000c00f00720c */ /* 0x000fe40003f46270 */
[----:B------:R-:W-:Y:S02]  /*60a0*/  I2FP.F32.S32 R15, R15 ;  /* 0x0000000f000f7245 */ /* 0x000fe40000201400 */
[----:B------:R-:W-:Y:S01]  /*60b0*/  FSEL R204, R91, -INF , !P1 ;  /* 0xff8000005bcc7808 */ /* 0x000fe20004800000 */
[----:B------:R-:W2:Y:S01]  /*60c0*/  MUFU.TANH R81, R81 ;  /* 0x0000005100517308 */ /* 0x000ea20000002400 */
[----:B------:R-:W-:Y:S01]  /*60d0*/  FSEL R222, R222, -INF , !P5 ;  /* 0xff800000dede7808 */ /* 0x000fe20006800000 */
[----:B------:R-:W-:Y:S01]  /*60e0*/  FFMA.FTZ R85, R0, R15, R85 ;  /* 0x0000000f00557223 */ /* 0x000fe20000010055 */
[----:B------:R-:W-:-:S02]  /*60f0*/  ISETP.GE.AND P1, PT, R182, R193, PT ;  /* 0x000000c1b600720c */ /* 0x000fc40003f26270 */
[----:B------:R-:W-:Y:S02]  /*6100*/  ISETP.GE.AND P5, PT, R182, R192, PT ;  /* 0x000000c0b600720c */ /* 0x000fe40003fa6270 */
[----:B------:R-:W-:Y:S01]  /*6110*/  I2FP.F32.S32 R182, R182 ;  /* 0x000000b600b67245 */ /* 0x000fe20000201400 */
[----:B------:R-:W3:Y:S01]  /*6120*/  MUFU.TANH R83, R83 ;  /* 0x0000005300537308 */ /* 0x000ee20000002400 */
[----:B------:R-:W-:Y:S01]  /*6130*/  IADD3 R36, PT, PT, R13, 0x59, RZ ;  /* 0x000000590d247810 */ /* 0x000fe20007ffe0ff */
[----:B-1----:R-:W-:Y:S01]  /*6140*/  FFMA.FTZ R87, R0, R15, R87 ;  /* 0x0000000f00577223 */ /* 0x002fe20000010057 */
[----:B------:R-:W-:Y:S01]  /*6150*/  FSEL R186, R186, -INF , !P3 ;  /* 0xff800000baba7808 */ /* 0x000fe20005800000 */
[CC--:B------:R-:W-:Y:S01]  /*6160*/  FFMA.FTZ R5, R0.reuse, R182.reuse, R5 ;  /* 0x000000b600057223 */ /* 0x0c0fe20000010005 */
[----:B------:R-:W-:Y:S01]  /*6170*/  FSEL R212, R85, -INF , !P4 ;  /* 0xff80000055d47808 */ /* 0x000fe20006000000 */
[----:B------:R-:W-:Y:S01]  /*6180*/  FFMA.FTZ R182, R0, R182, R7 ;  /* 0x000000b600b67223 */ /* 0x000fe20000010007 */
[C---:B------:R-:W-:Y:S01]  /*6190*/  ISETP.GE.AND P3, PT, R36.reuse, R193, PT ;  /* 0x000000c12400720c */ /* 0x040fe20003f66270 */
[----:B------:R-:W1:Y:S01]  /*61a0*/  MUFU.TANH R11, R76 ;  /* 0x0000004c000b7308 */ /* 0x000e620000002400 */
[----:B------:R-:W-:Y:S01]  /*61b0*/  ISETP.GE.AND P4, PT, R36, R192, PT ;  /* 0x000000c02400720c */ /* 0x000fe20003f86270 */
[----:B------:R-:W-:Y:S01]  /*61c0*/  VIADD R15, R13, 0x68 ;  /* 0x000000680d0f7836 */ /* 0x000fe20000000000 */
[----:B------:R-:W-:-:S02]  /*61d0*/  I2FP.F32.S32 R36, R36 ;  /* 0x0000002400247245 */ /* 0x000fc40000201400 */
[----:B------:R-:W-:Y:S02]  /*61e0*/  FSEL R184, R87, -INF , !P2 ;  /* 0xff80000057b87808 */ /* 0x000fe40005000000 */
[----:B------:R-:W-:Y:S01]  /*61f0*/  FSEL R202, R5, -INF , !P1 ;  /* 0xff80000005ca7808 */ /* 0x000fe20004800000 */
[----:B------:R-:W4:Y:S01]  /*6200*/  MUFU.TANH R77, R77 ;  /* 0x0000004d004d7308 */ /* 0x000f220000002400 */
[CC--:B--2---:R-:W-:Y:S01]  /*6210*/  FFMA.FTZ R81, R0.reuse, R36.reuse, R81 ;  /* 0x0000002400517223 */ /* 0x0c4fe20000010051 */
[----:B---3--:R-:W-:Y:S01]  /*6220*/  FFMA.FTZ R83, R0, R36, R83 ;  /* 0x0000002400537223 */ /* 0x008fe20000010053 */
[C---:B------:R-:W-:Y:S02]  /*6230*/  ISETP.GE.AND P2, PT, R17.reuse, R193, PT ;  /* 0x000000c11100720c */ /* 0x040fe40003f46270 */
[----:B------:R-:W-:Y:S02]  /*6240*/  ISETP.GE.AND P1, PT, R17, R192, PT ;  /* 0x000000c01100720c */ /* 0x000fe40003f26270 */
[----:B------:R-:W-:Y:S01]  /*6250*/  I2FP.F32.S32 R17, R17 ;  /* 0x0000001100117245 */ /* 0x000fe20000201400 */
[----:B------:R-:W2:Y:S01]  /*6260*/  MUFU.TANH R19, R78 ;  /* 0x0000004e00137308 */ /* 0x000ea20000002400 */
[----:B------:R-:W-:-:S02]  /*6270*/  I2FP.F32.S32 R36, R21 ;  /* 0x0000001500247245 */ /* 0x000fc40000201400 */
[----:B------:R-:W-:Y:S01]  /*6280*/  FSEL R182, R182, -INF , !P5 ;  /* 0xff800000b6b67808 */ /* 0x000fe20006800000 */
[C---:B-1----:R-:W-:Y:S01]  /*6290*/  FFMA.FTZ R11, R0.reuse, R17, R11 ;  /* 0x00000011000b7223 */ /* 0x042fe2000001000b */
[----:B------:R-:W-:Y:S02]  /*62a0*/  ISETP.GE.AND P5, PT, R21, R193, PT ;  /* 0x000000c11500720c */ /* 0x000fe40003fa6270 */
[----:B------:R-:W-:Y:S01]  /*62b0*/  I2FP.F32.S32 R56, R15 ;  /* 0x0000000f00387245 */ /* 0x000fe20000201400 */
[----:B------:R-:W1:Y:S01]  /*62c0*/  MUFU.TANH R7, R74 ;  /* 0x0000004a00077308 */ /* 0x000e620000002400 */
[----:B------:R-:W-:Y:S01]  /*62d0*/  FSEL R180, R83, -INF , !P4 ;  /* 0xff80000053b47808 */ /* 0x000fe20006000000 */
[----:B----4-:R-:W-:Y:S01]  /*62e0*/  FFMA.FTZ R77, R0, R36, R77 ;  /* 0x00000024004d7223 */ /* 0x010fe2000001004d */
[----:B------:R-:W-:Y:S02]  /*62f0*/  FSEL R168, R11, -INF , !P2 ;  /* 0xff8000000ba87808 */ /* 0x000fe40005000000 */
[----:B------:R-:W-:-:S02]  /*6300*/  ISETP.GE.AND P4, PT, R15, R193, PT ;  /* 0x000000c10f00720c */ /* 0x000fc40003f86270 */
[----:B------:R-:W-:Y:S01]  /*6310*/  FSEL R166, R77, -INF , !P5 ;  /* 0xff8000004da67808 */ /* 0x000fe20006800000 */
[----:B------:R-:W3:Y:S01]  /*6320*/  MUFU.TANH R9, R72 ;  /* 0x0000004800097308 */ /* 0x000ee20000002400 */
[-C--:B------:R-:W-:Y:S01]  /*6330*/  ISETP.GE.AND P2, PT, R15, R192.reuse, PT ;  /* 0x000000c00f00720c */ /* 0x080fe20003f46270 */
[C---:B--2---:R-:W-:Y:S01]  /*6340*/  FFMA.FTZ R19, R0.reuse, R17, R19 ;  /* 0x0000001100137223 */ /* 0x044fe20000010013 */
[----:B------:R-:W-:Y:S01]  /*6350*/  VIADD R17, R13, 0x69 ;  /* 0x000000690d117836 */ /* 0x000fe20000000000 */
[----:B------:R-:W-:Y:S01]  /*6360*/  FSEL R188, R81, -INF , !P3 ;  /* 0xff80000051bc7808 */ /* 0x000fe20005800000 */
[----:B------:R-:W-:Y:S01]  /*6370*/  VIADD R15, R13, 0x70 ;  /* 0x000000700d0f7836 */ /* 0x000fe20000000000 */
[----:B------:R-:W-:Y:S02]  /*6380*/  ISETP.GE.AND P3, PT, R21, R192, PT ;  /* 0x000000c01500720c */ /* 0x000fe40003f66270 */
[----:B------:R-:W2:Y:S01]  /*6390*/  MUFU.TANH R79, R79 ;  /* 0x0000004f004f7308 */ /* 0x000ea20000002400 */
[----:B------:R-:W-:Y:S01]  /*63a0*/  FSEL R160, R19, -INF , !P1 ;  /* 0xff80000013a07808 */ /* 0x000fe20004800000 */
[----:B-1----:R-:W-:Y:S01]  /*63b0*/  FFMA.FTZ R156, R0, R56, R7 ;  /* 0x00000038009c7223 */ /* 0x002fe20000010007 */
[----:B------:R-:W-:Y:S01]  /*63c0*/  ISETP.GE.AND P1, PT, R17, R193, PT ;  /* 0x000000c11100720c */ /* 0x000fe20003f26270 */
[----:B------:R-:W-:Y:S01]  /*63d0*/  VIADD R7, R13, 0x71 ;  /* 0x000000710d077836 */ /* 0x000fe20000000000 */
[----:B------:R-:W-:-:S02]  /*63e0*/  ISETP.GE.AND P5, PT, R17, R192, PT ;  /* 0x000000c01100720c */ /* 0x000fc40003fa6270 */
[----:B------:R-:W-:Y:S01]  /*63f0*/  I2FP.F32.S32 R17, R17 ;  /* 0x0000001100117245 */ /* 0x000fe20000201400 */
[----:B------:R-:W1:Y:S01]  /*6400*/  MUFU.TANH R73, R73 ;  /* 0x0000004900497308 */ /* 0x000e620000002400 */
[----:B------:R-:W-:Y:S01]  /*6410*/  FSEL R156, R156, -INF , !P2 ;  /* 0xff8000009c9c7808 */ /* 0x000fe20005000000 */
[C---:B---3--:R-:W-:Y:S01]  /*6420*/  FFMA.FTZ R9, R0.reuse, R56, R9 ;  /* 0x0000003800097223 */ /* 0x048fe20000010009 */
[----:B------:R-:W-:Y:S02]  /*6430*/  I2FP.F32.S32 R56, R7 ;  /* 0x0000000700387245 */ /* 0x000fe40000201400 */
[----:B------:R-:W-:Y:S02]  /*6440*/  ISETP.GE.AND P2, PT, R7, R193, PT ;  /* 0x000000c10700720c */ /* 0x000fe40003f46270 */
[----:B------:R-:W-:Y:S01]  /*6450*/  FSEL R164, R9, -INF , !P4 ;  /* 0xff80000009a47808 */ /* 0x000fe20006000000 */
[----:B------:R-:W3:Y:S01]  /*6460*/  MUFU.TANH R5, R68 ;  /* 0x0000004400057308 */ /* 0x000ee20000002400 */
[----:B------:R-:W-:Y:S01]  /*6470*/  ISETP.GE.AND P4, PT, R15, R192, PT ;  /* 0x000000c00f00720c */ /* 0x000fe20003f86270 */
[----:B--2---:R-:W-:Y:S01]  /*6480*/  FFMA.FTZ R79, R0, R36, R79 ;  /* 0x00000024004f7223 */ /* 0x004fe2000001004f */
[----:B------:R-:W-:-:S04]  /*6490*/  I2FP.F32.S32 R36, R15 ;  /* 0x0000000f00247245 */ /* 0x000fc80000201400 */
[----:B------:R-:W-:Y:S01]  /*64a0*/  FSEL R158, R79, -INF , !P3 ;  /* 0xff8000004f9e7808 */ /* 0x000fe20005800000 */
[----:B------:R-:W2:Y:S01]  /*64b0*/  MUFU.TANH R71, R71 ;  /* 0x0000004700477308 */ /* 0x000ea20000002400 */
[----:B------:R-:W-:Y:S01]  /*64c0*/  ISETP.GE.AND P3, PT, R15, R193, PT ;  /* 0x000000c10f00720c */ /* 0x000fe20003f66270 */
[----:B-1----:R-:W-:-:S05]  /*64d0*/  FFMA.FTZ R73, R0, R17, R73 ;  /* 0x0000001100497223 */ /* 0x002fca0000010049 */
[----:B------:R-:W-:Y:S01]  /*64e0*/  FSEL R162, R73, -INF , !P1 ;  /* 0xff80000049a27808 */ /* 0x000fe20004800000 */
[----:B------:R-:W1:Y:S01]  /*64f0*/  MUFU.TANH R75, R75 ;  /* 0x0000004b004b7308 */ /* 0x000e620000002400 */
[----:B------:R-:W-:Y:S01]  /*6500*/  ISETP.GE.AND P1, PT, R7, R192, PT ;  /* 0x000000c00700720c */ /* 0x000fe20003f26270 */
[----:B---3--:R-:W-:-:S05]  /*6510*/  FFMA.FTZ R5, R0, R36, R5 ;  /* 0x0000002400057223 */ /* 0x008fca0000010005 */
[----:B------:R-:W-:Y:S01]  /*6520*/  FSEL R152, R5, -INF , !P3 ;  /* 0xff80000005987808 */ /* 0x000fe20005800000 */
[----:B------:R-:W3:Y:S01]  /*6530*/  MUFU.TANH R11, R70 ;  /* 0x00000046000b7308 */ /* 0x000ee20000002400 */
[C---:B------:R-:W-:Y:S02]  /*6540*/  VIADD R5, R13.reuse, 0x79 ;  /* 0x000000790d057836 */ /* 0x040fe40000000000 */
[----:B--2---:R-:W-:Y:S01]  /*6550*/  FFMA.FTZ R71, R0, R56, R71 ;  /* 0x0000003800477223 */ /* 0x004fe20000010047 */
[----:B------:R-:W-:-:S04]  /*6560*/  ISETP.GE.AND P3, PT, R13, R192, PT ;  /* 0x000000c00d00720c */ /* 0x000fc80003f66270 */
[----:B------:R-:W-:Y:S01]  /*6570*/  FSEL R143, R71, -INF , !P1 ;  /* 0xff800000478f7808 */ /* 0x000fe20004800000 */
[----:B------:R-:W2:Y:S01]  /*6580*/  MUFU.TANH R69, R69 ;  /* 0x0000004500457308 */ /* 0x000ea20000002400 */
[----:B------:R-:W-:Y:S01]  /*6590*/  BAR.SYNC.DEFER_BLOCKING 0x0 ;  /* 0x0000000000007b1d */ /* 0x000fe20000010000 */
[----:B-1----:R-:W-:Y:S01]  /*65a0*/  FFMA.FTZ R75, R0, R17, R75 ;  /* 0x00000011004b7223 */ /* 0x002fe2000001004b */
[----:B------:R-:W-:-:S04]  /*65b0*/  ISETP.GT.AND P1, PT, R141, R216, PT ;  /* 0x000000d88d00720c */ /* 0x000fc80003f24270 */
[----:B------:R-:W-:Y:S01]  /*65c0*/  FSEL R154, R75, -INF , !P5 ;  /* 0xff8000004b9a7808 */ /* 0x000fe20006800000 */
[----:B------:R1:W4:Y:S01]  /*65d0*/  MUFU.TANH R9, R38 ;  /* 0x0000002600097308 */ /* 0x0003220000002400 */
[----:B------:R-:W-:Y:S01]  /*65e0*/  ISETP.GE.AND P5, PT, R13, R193, PT ;  /* 0x000000c10d00720c */ /* 0x000fe20003fa6270 */
[C---:B---3--:R-:W-:Y:S01]  /*65f0*/  FFMA.FTZ R11, R0.reuse, R36, R11 ;  /* 0x00000024000b7223 */ /* 0x048fe2000001000b */
[----:B------:R-:W-:Y:S02]  /*6600*/  I2FP.F32.S32 R13, R13 ;  /* 0x0000000d000d7245 */ /* 0x000fe40000201400 */
[----:B------:R-:W-:Y:S02]  /*6610*/  I2FP.F32.S32 R36, R5 ;  /* 0x0000000500247245 */ /* 0x000fe40000201400 */
[----:B------:R-:W-:Y:S01]  /*6620*/  FSEL R144, R11, -INF , !P4 ;  /* 0xff8000000b907808 */ /* 0x000fe20006000000 */
[----:B------:R-:W3:Y:S01]  /*6630*/  MUFU.TANH R65, R65 ;  /* 0x0000004100417308 */ /* 0x000ee20000002400 */
[----:B------:R-:W-:Y:S01]  /*6640*/  ISETP.GE.AND P4, PT, R5, R193, PT ;  /* 0x000000c10500720c */ /* 0x000fe20003f86270 */
[----:B--2---:R-:W-:-:S05]  /*6650*/  FFMA.FTZ R69, R0, R56, R69 ;  /* 0x0000003800457223 */ /* 0x004fca0000010045 */
[----:B------:R-:W-:Y:S01]  /*6660*/  FSEL R150, R69, -INF , !P2 ;  /* 0xff80000045967808 */ /* 0x000fe20005000000 */
[----:B------:R-:W2:Y:S01]  /*6670*/  MUFU.TANH R67, R67 ;  /* 0x0000004300437308 */ /* 0x000ea20000002400 */
[----:B------:R-:W-:Y:S01]  /*6680*/  ISETP.GE.AND P2, PT, R5, R192, PT ;  /* 0x000000c00500720c */ /* 0x000fe20003f46270 */
[CC--:B-1----:R-:W-:Y:S01]  /*6690*/  FFMA.FTZ R38, R0.reuse, R13.reuse, R97 ;  /* 0x0000000d00267223 */ /* 0x0c2fe20000010061 */
[----:B----4-:R-:W-:-:S04]  /*66a0*/  FFMA.FTZ R9, R0, R13, R9 ;  /* 0x0000000d00097223 */ /* 0x010fc80000010009 */
[----:B------:R-:W-:Y:S01]  /*66b0*/  FSEL R38, R38, -INF , !P5 ;  /* 0xff80000026267808 */ /* 0x000fe20006800000 */
[----:B---3--:R-:W-:-:S05]  /*66c0*/  FFMA.FTZ R65, R0, R36, R65 ;  /* 0x0000002400417223 */ /* 0x008fca0000010041 */
[----:B------:R-:W-:Y:S01]  /*66d0*/  FSEL R147, R65, -INF , !P4 ;  /* 0xff80000041937808 */ /* 0x000fe20006000000 */
[----:B--2---:R-:W-:Y:S01]  /*66e0*/  FFMA.FTZ R67, R0, R36, R67 ;  /* 0x0000002400437223 */ /* 0x004fe20000010043 */
[----:B------:R-:W-:-:S04]  /*66f0*/  FSEL R36, R9, -INF , !P3 ;  /* 0xff80000009247808 */ /* 0x000fc80005800000 */
        /* <DEDUP_REMOVED lines=13> */
.L_x_3145:
        /* <DEDUP_REMOVED lines=59> */
.L_x_3146:
        /* <DEDUP_REMOVED lines=110> */
.L_x_3144:
        /* <DEDUP_REMOVED lines=50> */
[----:B------:R-:W5:Y:S01]  /*7580*/  LDSM.16.MT88.4 R76, [R51+0x10000] ;  /* 0x01000000334c783b */ /* 0x000f620000004200 */
        /* <DEDUP_REMOVED lines=17> */
[--C-:B------:R-:W-:Y:S01]  /*76a0*/  FFMA.FTZ R136, R28, UR4, -R145.reuse ;  /* 0x000000041c887c23 */ /* 0x100fe20008010891 */
[----:B------:R-:W-:Y:S01]  /*76b0*/  MUFU.EX2 R139, R139 ;  /* 0x0000008b008b7308 */ /* 0x000fe20000000800 */
[----:B------:R-:W-:Y:S01]  /*76c0*/  FFMA.FTZ R61, R8, UR4, -R145 ;  /* 0x00000004083d7c23 */ /* 0x000fe20008010891 */
[--C-:B------:R-:W-:Y:S01]  /*76d0*/  FFMA.FTZ R63, R22, UR4, -R149.reuse ;  /* 0x00000004163f7c23 */ /* 0x100fe20008010895 */
[----:B------:R-:W2:Y:S01]  /*76e0*/  LDSM.16.MT88.4 R8, [R46+0xc800] ;  /* 0x00c800002e08783b */ /* 0x000ea20000004200 */
[----:B------:R-:W3:Y:S01]  /*76f0*/  MUFU.EX2 R138, R138 ;  /* 0x0000008a008a7308 */ /* 0x000ee20000000800 */
[--C-:B------:R-:W-:Y:S01]  /*7700*/  FFMA.FTZ R62, R20, UR4, -R149.reuse ;  /* 0x00000004143e7c23 */ /* 0x100fe20008010895 */
[----:B------:R-:W-:Y:S01]  /*7710*/  FFMA.FTZ R59, R18, UR4, -R149 ;  /* 0x00000004123b7c23 */ /* 0x000fe20008010895 */
[--C-:B------:R-:W-:Y:S01]  /*7720*/  FFMA.FTZ R60, R16, UR4, -R145.reuse ;  /* 0x00000004103c7c23 */ /* 0x100fe20008010891 */
[----:B------:R-:W-:Y:S01]  /*7730*/  MUFU.EX2 R67, R67 ;  /* 0x0000004300437308 */ /* 0x000fe20000000800 */
[--C-:B------:R-:W-:Y:S01]  /*7740*/  FFMA.FTZ R57, R14, UR4, -R145.reuse ;  /* 0x000000040e397c23 */ /* 0x100fe20008010891 */
[--C-:B------:R-:W-:Y:S01]  /*7750*/  FFMA.FTZ R56, R12, UR4, -R145.reuse ;  /* 0x000000040c387c23 */ /* 0x100fe20008010891 */
[----:B------:R-:W2:Y:S01]  /*7760*/  LDSM.16.MT88.4 R36, [R146+0xc800] ;  /* 0x00c800009224783b */ /* 0x000ea20000004200 */
[----:B------:R-:W4:Y:S01]  /*7770*/  MUFU.EX2 R66, R66 ;  /* 0x0000004200427308 */ /* 0x000f220000000800 */
[----:B------:R-:W-:Y:S01]  /*7780*/  FFMA.FTZ R53, R48, UR4, -R145 ;  /* 0x0000000430357c23 */ /* 0x000fe20008010891 */
[--C-:B------:R-:W-:Y:S01]  /*7790*/  FFMA.FTZ R55, R244, UR4, -R149.reuse ;  /* 0x00000004f4377c23 */ /* 0x100fe20008010895 */
[----:B------:R-:W2:Y:S01]  /*77a0*/  LDSM.16.MT88.4 R12, [R51+0x10800] ;  /* 0x01080000330c783b */ /* 0x000ea20000004200 */
[----:B------:R-:W-:Y:S01]  /*77b0*/  MUFU.EX2 R137, R137 ;  /* 0x0000008900897308 */ /* 0x000fe20000000800 */
[--C-:B------:R-:W-:Y:S01]  /*77c0*/  FFMA.FTZ R54, R54, UR4, -R149.reuse ;  /* 0x0000000436367c23 */ /* 0x100fe20008010895 */
[----:B---3--:R-:W-:Y:S01]  /*77d0*/  F2FP.BF16.F32.PACK_AB R68, R138, R139 ;  /* 0x0000008b8a44723e */ /* 0x008fe200000010ff */
[----:B------:R-:W3:Y:S01]  /*77e0*/  LDSM.16.MT88.4 R16, [R135+0x10800] ;  /* 0x010800008710783b */ /* 0x000ee20000004200 */
[----:B------:R-:W5:Y:S01]  /*77f0*/  MUFU.EX2 R136, R136 ;  /* 0x0000008800887308 */ /* 0x000f620000000800 */
[----:B------:R-:W-:Y:S01]  /*7800*/  FFMA.FTZ R49, R50, UR4, -R149 ;  /* 0x0000000432317c23 */ /* 0x000fe20008010895 */
        /* <DEDUP_REMOVED lines=11> */
[--C-:B------:R-:W-:Y:S01]  /*78c0*/  FFMA.FTZ R153, R170, UR4, -R149.reuse ;  /* 0x00000004aa997c23 */ /* 0x100fe20008010895 */
[----:B-----5:R-:W-:Y:S01]  /*78d0*/  F2FP.BF16.F32.PACK_AB R69, R136, R137 ;  /* 0x000000898845723e */ /* 0x020fe200000010ff */
[----:B------:R-:W-:Y:S01]  /*78e0*/  LDSM.16.MT88.4 R40, [R46+0x11000] ;  /* 0x011000002e28783b */ /* 0x000fe20000004200 */
[----:B------:R-:W5:Y:S01]  /*78f0*/  MUFU.EX2 R62, R62 ;  /* 0x0000003e003e7308 */ /* 0x000f620000000800 */
[----:B------:R-:W-:Y:S01]  /*7900*/  FFMA.FTZ R151, R242, UR4, -R149 ;  /* 0x00000004f2977c23 */ /* 0x000fe20008010895 */
[--C-:B------:R-:W-:Y:S01]  /*7910*/  FFMA.FTZ R157, R176, UR4, -R145.reuse ;  /* 0x00000004b09d7c23 */ /* 0x100fe20008010891 */
[--C-:B------:R-:W-:Y:S01]  /*7920*/  FFMA.FTZ R155, R236, UR4, -R145.reuse ;  /* 0x00000004ec9b7c23 */ /* 0x100fe20008010891 */
[----:B------:R-:W-:Y:S01]  /*7930*/  MUFU.EX2 R59, R59 ;  /* 0x0000003b003b7308 */ /* 0x000fe20000000800 */
[----:B------:R-:W-:Y:S01]  /*7940*/  FFMA.FTZ R178, R178, UR4, -R145 ;  /* 0x00000004b2b27c23 */ /* 0x000fe20008010891 */
[----:B----4-:R-:W-:Y:S01]  /*7950*/  F2FP.BF16.F32.PACK_AB R71, R64, R65 ;  /* 0x000000414047723e */ /* 0x010fe200000010ff */
[----:B------:R-:W-:Y:S01]  /*7960*/  FFMA.FTZ R240, R240, UR4, -R149 ;  /* 0x00000004f0f07c23 */ /* 0x000fe20008010895 */
        /* <DEDUP_REMOVED lines=26> */
[--C-:B------:R-:W-:Y:S01]  /*7b10*/  FFMA.FTZ R177, R154, UR4, -R145.reuse ;  /* 0x000000049ab17c23 */ /* 0x100fe20008010891 */
[--C-:B------:R-:W-:Y:S01]  /*7b20*/  FFMA.FTZ R156, R156, UR4, -R145.reuse ;  /* 0x000000049c9c7c23 */ /* 0x100fe20008010891 */
        /* <DEDUP_REMOVED lines=12> */
[----:B------:R-:W3:Y:S02]  /*7bf0*/  MUFU.EX2 R52, R52 ;  /* 0x0000003400347308 */ /* 0x000ee40000000800 */
[----:B------:R-:W-:-:S02]  /*7c00*/  FADD.FTZ R64, R64, R65 ;  /* 0x0000004140407221 */ /* 0x000fc40000010000 */
        /* <DEDUP_REMOVED lines=78> */
[----:B----4-:R-:W-:Y:S01]  /*80f0*/  HMMA.16816.F32.BF16 R96, R4, R12, R96 ;  /* 0x0000000c0460723c */ /* 0x010fe20000041860 */
[----:B------:R-:W-:-:S02]  /*8100*/  FFMA.FTZ R12, R174, UR4, -R149 ;  /* 0x00000004ae0c7c23 */ /* 0x000fc40008010895 */
[----:B------:R-:W4:Y:S04]  /*8110*/  MUFU.EX2 R174, R240 ;  /* 0x000000f000ae7308 */ /* 0x000f280000000800 */
[----:B------:R3:W4:Y:S01]  /*8120*/  MUFU.EX2 R170, R12 ;  /* 0x0000000c00aa7308 */ /* 0x0007220000000800 */
[C---:B------:R-:W-:Y:S08]  /*8130*/  HMMA.16816.F32.BF16 R92, R4.reuse, R14, R92 ;  /* 0x0000000e045c723c */ /* 0x040ff0000004185c */
[C---:B-1----:R-:W-:Y:S01]  /*8140*/  HMMA.16816.F32.BF16 R80, R4.reuse, R8, R80 ;  /* 0x000000080450723c */ /* 0x042fe20000041850 */
[----:B---3--:R-:W1:Y:S07]  /*8150*/  LDSM.16.MT88.4 R12, [R135+0x11800] ;  /* 0x01180000870c783b */ /* 0x008e6e0000004200 */
[C---:B------:R-:W-:Y:S01]  /*8160*/  HMMA.16816.F32.BF16 R76, R4.reuse, R10, R76 ;  /* 0x0000000a044c723c */ /* 0x040fe2000004184c */
[----:B------:R-:W3:Y:S07]  /*8170*/  LDSM.16.MT88.4 R8, [R51+0x11800] ;  /* 0x011800003308783b */ /* 0x000eee0000004200 */
[C---:B------:R-:W-:Y:S08]  /*8180*/  HMMA.16816.F32.BF16 R104, R4.reuse, R16, R104 ;  /* 0x000000100468723c */ /* 0x040ff00000041868 */
        /* <DEDUP_REMOVED lines=16> */
[----:B----4-:R-:W-:Y:S02]  /*8290*/  F2FP.BF16.F32.PACK_AB R4, R174, R151 ;  /* 0x00000097ae04723e */ /* 0x010fe400000010ff */
        /* <DEDUP_REMOVED lines=273> */
.L_x_3148:
[----:B------:R-:W-:Y:S01]  /*93b0*/  UMOV UR6, URZ ;  /* 0x000000ff00067c82 */ /* 0x000fe20008000000 */
[----:B------:R-:W-:Y:S01]  /*93c0*/  IMAD.SHL.U32 R4, R24, 0x80, RZ ;  /* 0x0000008018047824 */ /* 0x000fe200078e00ff */
[----:B------:R-:W-:-:S05]  /*93d0*/  IADD3 R5, P1, PT, RZ, -UR6, RZ ;  /* 0x80000006ff057c10 */ /* 0x000fca000ff3e0ff */
[----:B------:R-:W-:-:S05]  /*93e0*/  IMAD.X R4, RZ, RZ, ~R4, P1 ;  /* 0x000000ffff047224 */ /* 0x000fca00008e0e04 */
[----:B------:R-:W-:-:S04]  /*93f0*/  SHF.R.S64 R5, R5, 0x1f, R4 ;  /* 0x0000001f05057819 */ /* 0x000fc80000001004 */
[----:B------:R-:W-:-:S04]  /*9400*/  IADD3 R220, P1, PT, R5, R220, RZ ;  /* 0x000000dc05dc7210 */ /* 0x000fc80007f3e0ff */
[----:B------:R-:W-:-:S09]  /*9410*/  LEA.HI.X.SX32 R221, R4, R221, 0x1, P1 ;  /* 0x000000dd04dd7211 */ /* 0x000fd200008f0eff */
.L_x_3149:
        /* <DEDUP_REMOVED lines=121> */
[----:B------:R-:W1:Y:S04]  /*9bb0*/  LDSM.16.M88.4 R28, [R201+UR5+0x4800] ;  /* 0x00480005c91c783b */ /* 0x000e680008000200 */
[----:B------:R-:W1:Y:S04]  /*9bc0*/  LDSM.16.M88.4 R148, [R201+UR5+0x5800] ;  /* 0x00580005c994783b */ /* 0x000e680008000200 */
[----:B------:R-:W1:Y:S04]  /*9bd0*/  LDSM.16.M88.4 R140, [R201+UR5+0x6000] ;  /* 0x00600005c98c783b */ /* 0x000e680008000200 */
[----:B------:R-:W1:Y:S04]  /*9be0*/  LDSM.16.M88.4 R56, [R201+UR5+0x7000] ;  /* 0x00700005c938783b */ /* 0x000e680008000200 */
[----:B--2---:R-:W-:Y:S04]  /*9bf0*/  LDSM.16.M88.4 R8, [R202] ;  /* 0x00000000ca08783b */ /* 0x004fe80000000200 */
[----:B------:R-:W2:Y:S04]  /*9c00*/  LDSM.16.M88.4 R164, [R134+0x4000] ;  /* 0x0040000086a4783b */ /* 0x000ea80000000200 */
[----:B------:R-:W2:Y:S04]  /*9c10*/  LDSM.16.M88.4 R4, [R134+0x6800] ;  /* 0x006800008604783b */ /* 0x000ea80000000200 */
[----:B------:R-:W2:Y:S01]  /*9c20*/  LDSM.16.M88.4 R168, [R201+UR5+0x7800] ;  /* 0x00780005c9a8783b */ /* 0x000ea20008000200 */
[C---:B---3--:R-:W-:Y:S03]  /*9c30*/  HMMA.16816.F32.BF16 R12, R48.reuse, R36, RZ ;  /* 0x00000024300c723c */ /* 0x048fe600000418ff */
[----:B------:R-:W3:Y:S04]  /*9c40*/  LDSM.16.M88.4 R44, [R134+0x5000] ;  /* 0x00500000862c783b */ /* 0x000ee80000000200 */
[----:B------:R-:W3:Y:S01]  /*9c50*/  LDSM.16.M88.4 R160, [R134+0x4800] ;  /* 0x0048000086a0783b */ /* 0x000ee20000000200 */
[C---:B----4-:R-:W-:Y:S03]  /*9c60*/  HMMA.16816.F32.BF16 R136, R48.reuse, R64, RZ ;  /* 0x000000403088723c */ /* 0x050fe600000418ff */
[----:B------:R-:W4:Y:S04]  /*9c70*/  LDSM.16.M88.4 R40, [R134+0x5800] ;  /* 0x005800008628783b */ /* 0x000f280000000200 */
[----:B------:R-:W4:Y:S01]  /*9c80*/  LDSM.16.M88.4 R20, [R134+0x6000] ;  /* 0x006000008614783b */ /* 0x000f220000000200 */
[C---:B------:R-:W-:Y:S03]  /*9c90*/  HMMA.16816.F32.BF16 R36, R48.reuse, R38, RZ ;  /* 0x000000263024723c */ /* 0x040fe600000418ff */
[----:B------:R-:W4:Y:S04]  /*9ca0*/  LDSM.16.M88.4 R16, [R134+0x7000] ;  /* 0x007000008610783b */ /* 0x000f280000000200 */
[----:B------:R-:W4:Y:S01]  /*9cb0*/  LDSM.16.M88.4 R188, [R134+0x7800] ;  /* 0x0078000086bc783b */ /* 0x000f220000000200 */
[C---:B-----5:R-:W-:Y:S03]  /*9cc0*/  HMMA.16816.F32.BF16 R24, R48.reuse, R156, RZ ;  /* 0x0000009c3018723c */ /* 0x060fe600000418ff */
[----:B------:R-:W-:Y:S04]  /*9cd0*/  LDSM.16.M88.4 R184, [R200+0x4000] ;  /* 0x00400000c8b8783b */ /* 0x000fe80000000200 */
[----:B------:R-:W-:Y:S01]  /*9ce0*/  LDSM.16.M88.4 R180, [R200+0x4800] ;  /* 0x00480000c8b4783b */ /* 0x000fe20000000200 */
[C---:B------:R-:W-:Y:S03]  /*9cf0*/  HMMA.16816.F32.BF16 R64, R48.reuse, R66, RZ ;  /* 0x000000423040723c */ /* 0x040fe600000418ff */
[----:B------:R-:W-:Y:S04]  /*9d00*/  LDSM.16.M88.4 R176, [R200+0x6800] ;  /* 0x00680000c8b0783b */ /* 0x000fe80000000200 */
[----:B------:R-:W-:Y:S01]  /*9d10*/  LDSM.16.M88.4 R172, [R200+0x7000] ;  /* 0x00700000c8ac783b */ /* 0x000fe20000000200 */
[C---:B-1----:R-:W-:Y:S03]  /*9d20*/  HMMA.16816.F32.BF16 R32, R48.reuse, R28, RZ ;  /* 0x0000001c3020723c */ /* 0x042fe600000418ff */
[----:B------:R-:W0:Y:S05]  /*9d30*/  LDGDEPBAR ;  /* 0x00000000000079af */ /* 0x000e2a0000000000 */
[C---:B------:R-:W-:Y:S08]  /*9d40*/  HMMA.16816.F32.BF16 R156, R48.reuse, R158, RZ ;  /* 0x0000009e309c723c */ /* 0x040ff000000418ff */
[C---:B------:R-:W-:Y:S08]  /*9d50*/  HMMA.16816.F32.BF16 R28, R48.reuse, R30, RZ ;  /* 0x0000001e301c723c */ /* 0x040ff000000418ff */
[C---:B------:R-:W-:Y:S08]  /*9d60*/  HMMA.16816.F32.BF16 R152, R48.reuse, R148, RZ ;  /* 0x000000943098723c */ /* 0x040ff000000418ff */
[C---:B------:R-:W-:Y:S08]  /*9d70*/  HMMA.16816.F32.BF16 R144, R48.reuse, R140, RZ ;  /* 0x0000008c3090723c */ /* 0x040ff000000418ff */
[----:B------:R-:W-:Y:S08]  /*9d80*/  HMMA.16816.F32.BF16 R60, R48, R56, RZ ;  /* 0x00000038303c723c */ /* 0x000ff000000418ff */
[C---:B--2---:R-:W-:Y:S08]  /*9d90*/  HMMA.16816.F32.BF16 R12, R8.reuse, R164, R12 ;  /* 0x000000a4080c723c */ /* 0x044ff0000004180c */
[C---:B------:R-:W-:Y:S01]  /*9da0*/  HMMA.16816.F32.BF16 R36, R8.reuse, R166, R36 ;  /* 0x000000a60824723c */ /* 0x040fe20000041824 */
[----:B------:R-:W-:Y:S07]  /*9db0*/  LDSM.16.M88.4 R164, [R212] ;  /* 0x00000000d4a4783b */ /* 0x000fee0000000200 */
[C---:B------:R-:W-:Y:S08]  /*9dc0*/  HMMA.16816.F32.BF16 R136, R8.reuse, R4, R136 ;  /* 0x000000040888723c */ /* 0x040ff00000041888 */
[----:B------:R-:W-:Y:S01]  /*9dd0*/  HMMA.16816.F32.BF16 R64, R8, R6, R64 ;  /* 0x000000060840723c */ /* 0x000fe20000041840 */
[----:B------:R-:W1:Y:S07]  /*9de0*/  LDSM.16.M88.4 R4, [R200+0x6000] ;  /* 0x00600000c804783b */ /* 0x000e6e0000000200 */
[C---:B------:R-:W-:Y:S08]  /*9df0*/  HMMA.16816.F32.BF16 R148, R48.reuse, R150, RZ ;  /* 0x000000963094723c */ /* 0x040ff000000418ff */
[C---:B------:R-:W-:Y:S08]  /*9e00*/  HMMA.16816.F32.BF16 R140, R48.reuse, R142, RZ ;  /* 0x0000008e308c723c */ /* 0x040ff000000418ff */
[C---:B------:R-:W-:Y:S08]  /*9e10*/  HMMA.16816.F32.BF16 R56, R48.reuse, R58, RZ ;  /* 0x0000003a3038723c */ /* 0x040ff000000418ff */
[----:B------:R-:W-:Y:S08]  /*9e20*/  HMMA.16816.F32.BF16 R52, R48, R168, RZ ;  /* 0x000000a83034723c */ /* 0x000ff000000418ff */
[C---:B---3--:R-:W-:Y:S08]  /*9e30*/  HMMA.16816.F32.BF16 R24, R8.reuse, R44, R24 ;  /* 0x0000002c0818723c */ /* 0x048ff00000041818 */
[----:B------:R-:W-:Y:S01]  /*9e40*/  HMMA.16816.F32.BF16 R156, R8, R46, R156 ;  /* 0x0000002e089c723c */ /* 0x000fe2000004189c */
[----:B------:R-:W2:Y:S07]  /*9e50*/  LDSM.16.M88.4 R44, [R200+0x5800] ;  /* 0x00580000c82c783b */ /* 0x000eae0000000200 */
[----:B------:R-:W-:Y:S01]  /*9e60*/  HMMA.16816.F32.BF16 R48, R48, R170, RZ ;  /* 0x000000aa3030723c */ /* 0x000fe200000418ff */
[----:B------:R-:W-:Y:S07]  /*9e70*/  LDSM.16.M88.4 R168, [R200+0x7800] ;  /* 0x00780000c8a8783b */ /* 0x000fee0000000200 */
        /* <DEDUP_REMOVED lines=9> */
[C---:B------:R-:W-:Y:S08]  /*9f10*/  HMMA.16816.F32.BF16 R60, R8.reuse, R16, R60 ;  /* 0x00000010083c723c */ /* 0x040ff0000004183c */
[C---:B------:R-:W-:Y:S01]  /*9f20*/  HMMA.16816.F32.BF16 R56, R8.reuse, R18, R56 ;  /* 0x000000120838723c */ /* 0x040fe20000041838 */
[----:B------:R-:W4:Y:S07]  /*9f30*/  LDSM.16.M88.4 R16, [R204] ;  /* 0x00000000cc10783b */ /* 0x000f2e0000000200 */
[C---:B------:R-:W-:Y:S08]  /*9f40*/  HMMA.16816.F32.BF16 R52, R8.reuse, R188, R52 ;  /* 0x000000bc0834723c */ /* 0x040ff00000041834 */
[----:B------:R-:W-:Y:S01]  /*9f50*/  HMMA.16816.F32.BF16 R48, R8, R190, R48 ;  /* 0x000000be0830723c */ /* 0x000fe20000041830 */
[----:B------:R-:W5:Y:S04]  /*9f60*/  LDSM.16.M88.4 R8, [R199+0x5000] ;  /* 0x00500000c708783b */ /* 0x000f680000000200 */
[----:B------:R-:W-:Y:S03]  /*9f70*/  LDSM.16.M88.4 R188, [R201+UR5+0x9000] ;  /* 0x00900005c9bc783b */ /* 0x000fe60008000200 */
        /* <DEDUP_REMOVED lines=11> */
[----:B------:R-:W2:Y:S07]  /*a030*/  LDSM.16.M88.4 R44, [R199+0x6800] ;  /* 0x00680000c72c783b */ /* 0x000eae0000000200 */
[C---:B---3--:R-:W-:Y:S08]  /*a040*/  HMMA.16816.F32.BF16 R24, R164.reuse, R160, R24 ;  /* 0x000000a0a418723c */ /* 0x048ff00000041818 */
[----:B------:R-:W-:Y:S01]  /*a050*/  HMMA.16816.F32.BF16 R156, R164, R162, R156 ;  /* 0x000000a2a49c723c */ /* 0x000fe2000004189c */
[----:B------:R-:W3:Y:S07]  /*a060*/  LDSM.16.M88.4 R160, [R199+0x5800] ;  /* 0x00580000c7a0783b */ /* 0x000eee0000000200 */
[C---:B----4-:R-:W-:Y:S08]  /*a070*/  HMMA.16816.F32.BF16 R12, R16.reuse, R40, R12 ;  /* 0x00000028100c723c */ /* 0x050ff0000004180c */
[C---:B------:R-:W-:Y:S01]  /*a080*/  HMMA.16816.F32.BF16 R36, R16.reuse, R42, R36 ;  /* 0x0000002a1024723c */ /* 0x040fe20000041824 */
[----:B------:R-:W4:Y:S07]  /*a090*/  LDSM.16.M88.4 R40, [R199+0x7000] ;  /* 0x00700000c728783b */ /* 0x000f2e0000000200 */
[C---:B------:R-:W-:Y:S08]  /*a0a0*/  HMMA.16816.F32.BF16 R32, R16.reuse, R20, R32 ;  /* 0x000000141020723c */ /* 0x040ff00000041820 */
[----:B------:R-:W-:Y:S01]  /*a0b0*/  HMMA.16816.F32.BF16 R28, R16, R22, R28 ;  /* 0x00000016101c723c */ /* 0x000fe2000004181c */
[----:B------:R-:W4:Y:S07]  /*a0c0*/  LDSM.16.M88.4 R20, [R199+0x7800] ;  /* 0x00780000c714783b */ /* 0x000f2e0000000200 */
[C---:B------:R-:W-:Y:S08]  /*a0d0*/  HMMA.16816.F32.BF16 R136, R164.reuse, R176, R136 ;  /* 0x000000b0a488723c */ /* 0x040ff00000041888 */
[----:B------:R-:W-:Y:S01]  /*a0e0*/  HMMA.16816.F32.BF16 R64, R164, R178, R64 ;  /* 0x000000b2a440723c */ /* 0x000fe20000041840 */
[----:B------:R-:W-:Y:S07]  /*a0f0*/  LDSM.16.M88.4 R176, [R201+UR5+0x9800] ;  /* 0x00980005c9b0783b */ /* 0x000fee0008000200 */
[C---:B-----5:R-:W-:Y:S08]  /*a100*/  HMMA.16816.F32.BF16 R24, R16.reuse, R8, R24 ;  /* 0x000000081018723c */ /* 0x060ff00000041818 */
[C---:B------:R-:W-:Y:S01]  /*a110*/  HMMA.16816.F32.BF16 R156, R16.reuse, R10, R156 ;  /* 0x0000000a109c723c */ /* 0x040fe2000004189c */
[----:B------:R-:W5:Y:S07]  /*a120*/  LDSM.16.M88.4 R8, [R201+UR5+0x8000] ;  /* 0x00800005c908783b */ /* 0x000f6e0008000200 */
[C---:B-1----:R-:W-:Y:S08]  /*a130*/  HMMA.16816.F32.BF16 R144, R16.reuse, R4, R144 ;  /* 0x000000041090723c */ /* 0x042ff00000041890 */
[----:B------:R-:W-:Y:S01]  /*a140*/  HMMA.16816.F32.BF16 R140, R16, R6, R140 ;  /* 0x00000006108c723c */ /* 0x000fe2000004188c */
[----:B------:R-:W1:Y:S07]  /*a150*/  LDSM.16.M88.4 R4, [R201+UR5+0x8800] ;  /* 0x00880005c904783b */ /* 0x000e6e0008000200 */
[C---:B------:R-:W-:Y:S08]  /*a160*/  HMMA.16816.F32.BF16 R60, R164.reuse, R172, R60 ;  /* 0x000000aca43c723c */ /* 0x040ff0000004183c */
[C---:B------:R-:W-:Y:S01]  /*a170*/  HMMA.16816.F32.BF16 R56, R164.reuse, R174, R56 ;  /* 0x000000aea438723c */ /* 0x040fe20000041838 */
[----:B------:R-:W-:Y:S07]  /*a180*/  LDSM.16.M88.4 R172, [R201+UR5+0xa000] ;  /* 0x00a00005c9ac783b */ /* 0x000fee0008000200 */
[C---:B------:R-:W-:Y:S08]  /*a190*/  HMMA.16816.F32.BF16 R52, R164.reuse, R168, R52 ;  /* 0x000000a8a434723c */ /* 0x040ff00000041834 */
[----:B------:R-:W-:Y:S01]  /*a1a0*/  HMMA.16816.F32.BF16 R48, R164, R170, R48 ;  /* 0x000000aaa430723c */ /* 0x000fe20000041830 */
[----:B------:R-:W-:Y:S04]  /*a1b0*/  LDSM.16.M88.4 R168, [R201+UR5+0xa800] ;  /* 0x00a80005c9a8783b */ /* 0x000fe80008000200 */
[----:B------:R-:W-:Y:S03]  /*a1c0*/  LDSM.16.M88.4 R164, [R201+UR5+0xb000] ;  /* 0x00b00005c9a4783b */ /* 0x000fe60008000200 */
[C---:B--2---:R-:W-:Y:S08]  /*a1d0*/  HMMA.16816.F32.BF16 R136, R16.reuse, R44, R136 ;  /* 0x0000002c1088723c */ /* 0x044ff00000041888 */
[C---:B------:R-:W-:Y:S01]  /*a1e0*/  HMMA.16816.F32.BF16 R64, R16.reuse, R46, R64 ;  /* 0x0000002e1040723c */ /* 0x040fe20000041840 */
[----:B------:R-:W2:Y:S07]  /*a1f0*/  LDSM.16.M88.4 R44, [R202+0x2000] ;  /* 0x00200000ca2c783b */ /* 0x000eae0000000200 */
[C---:B---3--:R-:W-:Y:S08]  /*a200*/  HMMA.16816.F32.BF16 R152, R16.reuse, R160, R152 ;  /* 0x000000a01098723c */ /* 0x048ff00000041898 */
[C---:B------:R-:W-:Y:S01]  /*a210*/  HMMA.16816.F32.BF16 R148, R16.reuse, R162, R148 ;  /* 0x000000a21094723c */ /* 0x040fe20000041894 */
[----:B------:R-:W-:Y:S07]  /*a220*/  LDSM.16.M88.4 R160, [R201+UR5+0xb800] ;  /* 0x00b80005c9a0783b */ /* 0x000fee0008000200 */
[C---:B----4-:R-:W-:Y:S08]  /*a230*/  HMMA.16816.F32.BF16 R60, R16.reuse, R40, R60 ;  /* 0x00000028103c723c */ /* 0x050ff0000004183c */
[C---:B------:R-:W-:Y:S01]  /*a240*/  HMMA.16816.F32.BF16 R56, R16.reuse, R42, R56 ;  /* 0x0000002a1038723c */ /* 0x040fe20000041838 */
[----:B------:R-:W-:Y:S07]  /*a250*/  LDSM.16.M88.4 R40, [R134+0x8800] ;  /* 0x008800008628783b */ /* 0x000fee0000000200 */
[C---:B------:R-:W-:Y:S08]  /*a260*/  HMMA.16816.F32.BF16 R52, R16.reuse, R20, R52 ;  /* 0x000000141034723c */ /* 0x040ff00000041834 */
[----:B------:R-:W-:Y:S01]  /*a270*/  HMMA.16816.F32.BF16 R48, R16, R22, R48 ;  /* 0x000000161030723c */ /* 0x000fe20000041830 */
[----:B------:R-:W-:Y:S04]  /*a280*/  LDSM.16.M88.4 R20, [R212+0x2000] ;  /* 0x00200000d414783b */ /* 0x000fe80000000200 */
[----:B------:R-:W3:Y:S03]  /*a290*/  LDSM.16.M88.4 R16, [R200+0x8000] ;  /* 0x00800000c810783b */ /* 0x000ee60000000200 */
[C---:B-----5:R-:W-:Y:S08]  /*a2a0*/  HMMA.16816.F32.BF16 R12, R180.reuse, R8, R12 ;  /* 0x00000008b40c723c */ /* 0x060ff0000004180c */
[C---:B------:R-:W-:Y:S01]  /*a2b0*/  HMMA.16816.F32.BF16 R36, R180.reuse, R10, R36 ;  /* 0x0000000ab424723c */ /* 0x040fe20000041824 */
[----:B------:R-:W-:Y:S07]  /*a2c0*/  LDSM.16.M88.4 R8, [R204+0x2000] ;  /* 0x00200000cc08783b */ /* 0x000fee0000000200 */
[C---:B-1----:R-:W-:Y:S08]  /*a2d0*/  HMMA.16816.F32.BF16 R32, R180.reuse, R4, R32 ;  /* 0x00000004b420723c */ /* 0x042ff00000041820 */
[----:B------:R-:W-:Y:S01]  /*a2e0*/  HMMA.16816.F32.BF16 R28, R180, R6, R28 ;  /* 0x00000006b41c723c */ /* 0x000fe2000004181c */
[----:B------:R-:W1:Y:S07]  /*a2f0*/  LDSM.16.M88.4 R4, [R199+0x8000] ;  /* 0x00800000c704783b */ /* 0x000e6e0000000200 */
[C---:B--2---:R-:W-:Y:S08]  /*a300*/  HMMA.16816.F32.BF16 R12, R44.reuse, R184, R12 ;  /* 0x000000b82c0c723c */ /* 0x044ff0000004180c */
[----:B------:R-:W-:Y:S08]  /*a310*/  HMMA.16816.F32.BF16 R36, R44, R186, R36 ;  /* 0x000000ba2c24723c */ /* 0x000ff00000041824 */
[C---:B------:R-:W-:Y:S08]  /*a320*/  HMMA.16816.F32.BF16 R136, R180.reuse, R168, R136 ;  /* 0x000000a8b488723c */ /* 0x040ff00000041888 */
[----:B------:R-:W-:Y:S08]  /*a330*/  HMMA.16816.F32.BF16 R64, R180, R170, R64 ;  /* 0x000000aab440723c */ /* 0x000ff00000041840 */
[----:B---3--:R-:W-:Y:S08]  /*a340*/  HMMA.16816.F32.BF16 R12, R20, R16, R12 ;  /* 0x00000010140c723c */ /* 0x008ff0000004180c */
[C---:B------:R-:W-:Y:S01]  /*a350*/  HMMA.16816.F32.BF16 R168, R180.reuse, R160, R52 ;  /* 0x000000a0b4a8723c */ /* 0x040fe20000041834 */
[----:B------:R-:W2:Y:S07]  /*a360*/  LDSM.16.M88.4 R52, [R200+0x8800] ;  /* 0x00880000c834783b */ /* 0x000eae0000000200 */
[C---:B------:R-:W-:Y:S08]  /*a370*/  HMMA.16816.F32.BF16 R60, R180.reuse, R164, R60 ;  /* 0x000000a4b43c723c */ /* 0x040ff0000004183c */
[----:B------:R-:W-:Y:S01]  /*a380*/  HMMA.16816.F32.BF16 R56, R180, R166, R56 ;  /* 0x000000a6b438723c */ /* 0x000fe20000041838 */
[----:B------:R-:W3:Y:S07]  /*a390*/  LDSM.16.M88.4 R164, [R134+0x9000] ;  /* 0x0090000086a4783b */ /* 0x000eee0000000200 */
[----:B------:R-:W-:Y:S01]  /*a3a0*/  HMMA.16816.F32.BF16 R36, R20, R18, R36 ;  /* 0x000000121424723c */ /* 0x000fe20000041824 */
[----:B------:R-:W-:Y:S07]  /*a3b0*/  LDSM.16.M88.4 R16, [R134+0x9800] ;  /* 0x009800008610783b */ /* 0x000fee0000000200 */
[----:B------:R-:W-:Y:S08]  /*a3c0*/  HMMA.16816.F32.BF16 R32, R44, R40, R32 ;  /* 0x000000282c20723c */ /* 0x000ff00000041820 */
[----:B-1----:R-:W-:Y:S08]  /*a3d0*/  HMMA.16816.F32.BF16 R12, R8, R4, R12 ;  /* 0x00000004080c723c */ /* 0x002ff0000004180c */
[----:B------:R-:W-:Y:S01]  /*a3e0*/  HMMA.16816.F32.BF16 R40, R44, R42, R28 ;  /* 0x0000002a2c28723c */ /* 0x000fe2000004181c */
[----:B------:R-:W1:Y:S07]  /*a3f0*/  LDSM.16.M88.4 R28, [R199+0x8800] ;  /* 0x00880000c71c783b */ /* 0x000e6e0000000200 */
[----:B------:R-:W-:Y:S03]  /*a400*/  HMMA.16816.F32.BF16 R24, R180, R188, R24 ;  /* 0x000000bcb418723c */ /* 0x000fe60000041818 */
[----:B------:R-:W-:-:S05]  /*a410*/  FMUL.FTZ R12, R12, UR6 ;  /* 0x000000060c0c7c20 */ /* 0x000fca0008410000 */
[----:B------:R-:W-:Y:S01]  /*a420*/  HMMA.16816.F32.BF16 R36, R8, R6, R36 ;  /* 0x000000060824723c */ /* 0x000fe20000041824 */
[----:B------:R-:W-:Y:S07]  /*a430*/  LDSM.16.M88.4 R4, [R134+0xa000] ;  /* 0x00a000008604783b */ /* 0x000fee0000000200 */
[C---:B------:R-:W-:Y:S08]  /*a440*/  HMMA.16816.F32.BF16 R156, R180.reuse, R190, R156 ;  /* 0x000000beb49c723c */ /* 0x040ff0000004189c */
[----:B------:R-:W-:Y:S01]  /*a450*/  HMMA.16816.F32.BF16 R48, R180, R162, R48 ;  /* 0x000000a2b430723c */ /* 0x000fe20000041830 */
[----:B------:R-:W4:Y:S02]  /*a460*/  LDSM.16.M88.4 R160, [R134+0xb800] ;  /* 0x00b8000086a0783b */ /* 0x000f240000000200 */
[----:B------:R-:W-:-:S05]  /*a470*/  FMUL.FTZ R36, R36, UR6 ;  /* 0x0000000624247c20 */ /* 0x000fca0008410000 */
[----:B--2---:R-:W-:Y:S01]  /*a480*/  HMMA.16816.F32.BF16 R32, R20, R52, R32 ;  /* 0x000000341420723c */ /* 0x004fe20000041820 */
[----:B------:R-:W-:Y:S07]  /*a490*/  MUFU.TANH R53, R36 ;  /* 0x0000002400357308 */ /* 0x000fee0000002400 */
[----:B------:R-:W-:Y:S01]  /*a4a0*/  HMMA.16816.F32.BF16 R152, R180, R176, R152 ;  /* 0x000000b0b498723c */ /* 0x000fe20000041898 */
[----:B------:R-:W-:-:S06]  /*a4b0*/  FMUL.FTZ R177, R14, UR6 ;  /* 0x000000060eb17c20 */ /* 0x000fcc0008410000 */
[----:B------:R-:W-:Y:S01]  /*a4c0*/  MUFU.TANH R177, R177 ;  /* 0x000000b100b17308 */ /* 0x000fe20000002400 */
[C---:B------:R-:W-:Y:S07]  /*a4d0*/  HMMA.16816.F32.BF16 R144, R180.reuse, R172, R144 ;  /* 0x000000acb490723c */ /* 0x040fee0000041890 */
[----:B------:R2:W5:Y:S01]  /*a4e0*/  MUFU.TANH R173, R12 ;  /* 0x0000000c00ad7308 */ /* 0x0005620000002400 */
[----:B------:R-:W-:Y:S01]  /*a4f0*/  HMMA.16816.F32.BF16 R140, R180, R174, R140 ;  /* 0x000000aeb48c723c */ /* 0x000fe2000004188c */
[----:B------:R-:W-:-:S06]  /*a500*/  FMUL.FTZ R175, R15, UR6 ;  /* 0x000000060faf7c20 */ /* 0x000fcc0008410000 */
[----:B------:R-:W-:Y:S01]  /*a510*/  MUFU.TANH R175, R175 ;  /* 0x000000af00af7308 */ /* 0x000fe20000002400 */
[----:B---3--:R-:W-:Y:S01]  /*a520*/  HMMA.16816.F32.BF16 R24, R44, R164, R24 ;  /* 0x000000a42c18723c */ /* 0x008fe20000041818 */
[----:B------:R-:W-:-:S06]  /*a530*/  FMUL.FTZ R165, R13, UR6 ;  /* 0x000000060da57c20 */ /* 0x000fcc0008410000 */
[----:B------:R-:W-:Y:S01]  /*a540*/  MUFU.TANH R165, R165 ;  /* 0x000000a500a57308 */ /* 0x000fe20000002400 */
[----:B------:R-:W-:Y:S01]  /*a550*/  HMMA.16816.F32.BF16 R148, R180, R178, R148 ;  /* 0x000000b2b494723c */ /* 0x000fe20000041894 */
[----:B--2---:R-:W2:Y:S01]  /*a560*/  LDSM.16.M88.4 R12, [R200+0x9000] ;  /* 0x00900000c80c783b */ /* 0x004ea20000000200 */
[----:B------:R-:W-:-:S06]  /*a570*/  FMUL.FTZ R179, R39, UR6 ;  /* 0x0000000627b37c20 */ /* 0x000fcc0008410000 */
[----:B------:R-:W-:Y:S01]  /*a580*/  HMMA.16816.F32.BF16 R156, R44, R166, R156 ;  /* 0x000000a62c9c723c */ /* 0x000fe2000004189c */
[----:B------:R-:W-:Y:S01]  /*a590*/  FMUL.FTZ R167, R37, UR6 ;  /* 0x0000000625a77c20 */ /* 0x000fe20008410000 */
[----:B------:R-:W-:Y:S06]  /*a5a0*/  MUFU.TANH R179, R179 ;  /* 0x000000b300b37308 */ /* 0x000fec0000002400 */
[----:B------:R-:W-:Y:S01]  /*a5b0*/  HMMA.16816.F32.BF16 R40, R20, R54, R40 ;  /* 0x000000361428723c */ /* 0x000fe20000041828 */
[----:B------:R-:W-:Y:S01]  /*a5c0*/  FMUL.FTZ R55, R38, UR6 ;  /* 0x0000000626377c20 */ /* 0x000fe20008410000 */
[----:B------:R-:W-:Y:S01]  /*a5d0*/  MUFU.TANH R167, R167 ;  /* 0x000000a700a77308 */ /* 0x000fe20000002400 */
[----:B------:R-:W3:Y:S05]  /*a5e0*/  LDSM.16.M88.4 R36, [R200+0xb800] ;  /* 0x00b80000c824783b */ /* 0x000eea0000000200 */
[----:B-1----:R-:W-:Y:S02]  /*a5f0*/  HMMA.16816.F32.BF16 R32, R8, R28, R32 ;  /* 0x0000001c0820723c */ /* 0x002fe40000041820 */
[----:B------:R-:W-:Y:S06]  /*a600*/  MUFU.TANH R55, R55 ;  /* 0x0000003700377308 */ /* 0x000fec0000002400 */
[C---:B------:R-:W-:Y:S08]  /*a610*/  HMMA.16816.F32.BF16 R152, R44.reuse, R16, R152 ;  /* 0x000000102c98723c */ /* 0x040ff00000041898 */
[----:B------:R-:W-:Y:S01]  /*a620*/  HMMA.16816.F32.BF16 R148, R44, R18, R148 ;  /* 0x000000122c94723c */ /* 0x000fe20000041894 */
[----:B------:R-:W1:Y:S02]  /*a630*/  LDSM.16.M88.4 R16, [R199+0x9000] ;  /* 0x00900000c710783b */ /* 0x000e640000000200 */
[----:B------:R-:W-:Y:S01]  /*a640*/  FMUL.FTZ R32, R32, UR6 ;  /* 0x0000000620207c20 */ /* 0x000fe20008410000 */
[----:B------:R-:W-:Y:S01]  /*a650*/  FMUL.FTZ R33, R33, UR6 ;  /* 0x0000000621217c20 */ /* 0x000fe20008410000 */
[----:B------:R-:W-:-:S02]  /*a660*/  FMUL.FTZ R34, R34, UR6 ;  /* 0x0000000622227c20 */ /* 0x000fc40008410000 */
[----:B------:R-:W-:Y:S01]  /*a670*/  MUFU.TANH R181, R32 ;  /* 0x0000002000b57308 */ /* 0x000fe20000002400 */
[----:B------:R-:W-:Y:S01]  /*a680*/  HMMA.16816.F32.BF16 R40, R8, R30, R40 ;  /* 0x0000001e0828723c */ /* 0x000fe20000041828 */
[----:B------:R-:W5:Y:S06]  /*a690*/  LDSM.16.M88.4 R28, [R199+0xb800] ;  /* 0x00b80000c71c783b */ /* 0x000f6c0000000200 */
[----:B------:R-:W-:Y:S01]  /*a6a0*/  MUFU.TANH R183, R33 ;  /* 0x0000002100b77308 */ /* 0x000fe20000002400 */
[C---:B----4-:R-:W-:Y:S07]  /*a6b0*/  HMMA.16816.F32.BF16 R48, R44.reuse, R162, R48 ;  /* 0x000000a22c30723c */ /* 0x050fee0000041830 */
[----:B------:R4:W-:Y:S01]  /*a6c0*/  MUFU.TANH R185, R34 ;  /* 0x0000002200b97308 */ /* 0x0009e20000002400 */
[----:B------:R-:W-:Y:S01]  /*a6d0*/  HMMA.16816.F32.BF16 R144, R44, R4, R144 ;  /* 0x000000042c90723c */ /* 0x000fe20000041890 */
[----:B------:R-:W-:-:S02]  /*a6e0*/  FMUL.FTZ R4, R35, UR6 ;  /* 0x0000000623047c20 */ /* 0x000fc40008410000 */
[----:B------:R-:W-:Y:S01]  /*a6f0*/  FMUL.FTZ R40, R40, UR6 ;  /* 0x0000000628287c20 */ /* 0x000fe20008410000 */
[----:B------:R-:W-:Y:S01]  /*a700*/  FMUL.FTZ R41, R41, UR6 ;  /* 0x0000000629297c20 */ /* 0x000fe20008410000 */
[----:B------:R-:W-:Y:S01]  /*a710*/  FMUL.FTZ R42, R42, UR6 ;  /* 0x000000062a2a7c20 */ /* 0x000fe20008410000 */
[----:B------:R-:W-:Y:S01]  /*a720*/  FMUL.FTZ R43, R43, UR6 ;  /* 0x000000062b2b7c20 */ /* 0x000fe20008410000 */
[----:B------:R1:W-:Y:S01]  /*a730*/  MUFU.TANH R163, R4 ;  /* 0x0000000400a37308 */ /* 0x0003e20000002400 */
[C---:B--2---:R-:W-:Y:S07]  /*a740*/  HMMA.16816.F32.BF16 R24, R20.reuse, R12, R24 ;  /* 0x0000000c1418723c */ /* 0x044fee0000041818 */
[----:B------:R-:W-:Y:S01]  /*a750*/  MUFU.TANH R201, R40 ;  /* 0x0000002800c97308 */ /* 0x000fe20000002400 */
[C---:B------:R-:W-:Y:S01]  /*a760*/  HMMA.16816.F32.BF16 R156, R20.reuse, R14, R156 ;  /* 0x0000000e149c723c */ /* 0x040fe2000004189c */
[----:B----4-:R-:W2:Y:S04]  /*a770*/  LDSM.16.M88.4 R32, [R200+0x9800] ;  /* 0x00980000c820783b */ /* 0x010ea80000000200 */
[----:B------:R-:W4:Y:S02]  /*a780*/  LDSM.16.M88.4 R12, [R134+0xa800] ;  /* 0x00a80000860c783b */ /* 0x000f240000000200 */
[----:B------:R-:W-:Y:S01]  /*a790*/  MUFU.TANH R187, R41 ;  /* 0x0000002900bb7308 */ /* 0x000fe20000002400 */
[----:B---3--:R-:W-:Y:S07]  /*a7a0*/  HMMA.16816.F32.BF16 R48, R20, R38, R48 ;  /* 0x000000261430723c */ /* 0x008fee0000041830 */
[----:B------:R-:W-:Y:S01]  /*a7b0*/  MUFU.TANH R189, R42 ;  /* 0x0000002a00bd7308 */ /* 0x000fe20000002400 */
[----:B------:R-:W-:Y:S01]  /*a7c0*/  HMMA.16816.F32.BF16 R140, R44, R6, R140 ;  /* 0x000000062c8c723c */ /* 0x000fe2000004188c */
[----:B-1----:R1:W3:Y:S06]  /*a7d0*/  LDSM.16.M88.4 R4, [R134+0xb000] ;  /* 0x00b000008604783b */ /* 0x0022ec0000000200 */
[----:B------:R4:W-:Y:S01]  /*a7e0*/  MUFU.TANH R191, R43 ;  /* 0x0000002b00bf7308 */ /* 0x0009e20000002400 */
[C---:B------:R-:W-:Y:S08]  /*a7f0*/  HMMA.16816.F32.BF16 R24, R8.reuse, R16, R24 ;  /* 0x000000100818723c */ /* 0x040ff00000041818 */
[C---:B------:R-:W-:Y:S01]  /*a800*/  HMMA.16816.F32.BF16 R156, R8.reuse, R18, R156 ;  /* 0x00000012089c723c */ /* 0x040fe2000004189c */
[----:B------:R-:W3:Y:S07]  /*a810*/  LDSM.16.M88.4 R16, [R199+0x9800] ;  /* 0x00980000c710783b */ /* 0x000eee0000000200 */
[----:B-----5:R-:W-:Y:S01]  /*a820*/  HMMA.16816.F32.BF16 R48, R8, R30, R48 ;  /* 0x0000001e0830723c */ /* 0x020fe20000041830 */
[----:B-1----:R-:W-:-:S02]  /*a830*/  IMAD.SHL.U32 R134, R210, 0x2, RZ ;  /* 0x00000002d2867824 */ /* 0x002fc400078e00ff */
[----:B------:R-:W-:Y:S01]  /*a840*/  FMUL.FTZ R25, R25, UR6 ;  /* 0x0000000619197c20 */ /* 0x000fe20008410000 */
[----:B------:R-:W-:Y:S01]  /*a850*/  FMUL.FTZ R27, R27, UR6 ;  /* 0x000000061b1b7c20 */ /* 0x000fe20008410000 */
[----:B------:R-:W-:Y:S01]  /*a860*/  FMUL.FTZ R24, R24, UR6 ;  /* 0x0000000618187c20 */ /* 0x000fe20008410000 */
[----:B------:R-:W-:Y:S01]  /*a870*/  LOP3.LUT R134, R134, 0x6, RZ, 0xc0, !PT ;  /* 0x0000000686867812 */ /* 0x000fe200078ec0ff */
[----:B------:R1:W-:Y:S01]  /*a880*/  MUFU.TANH R205, R25 ;  /* 0x0000001900cd7308 */ /* 0x0003e20000002400 */
[----:B--2---:R-:W-:Y:S01]  /*a890*/  HMMA.16816.F32.BF16 R152, R20, R32, R152 ;  /* 0x000000201498723c */ /* 0x004fe20000041898 */
[----:B------:R-:W-:Y:S02]  /*a8a0*/  FMUL.FTZ R26, R26, UR6 ;  /* 0x000000061a1a7c20 */ /* 0x000fe40008410000 */
[----:B------:R-:W-:Y:S02]  /*a8b0*/  IMAD R30, R195, 0x80, R134 ;  /* 0x00000080c31e7824 */ /* 0x000fe400078e0286 */
[----:B------:R-:W-:Y:S01]  /*a8c0*/  FMUL.FTZ R156, R156, UR6 ;  /* 0x000000069c9c7c20 */ /* 0x000fe20008410000 */
[----:B------:R-:W-:Y:S01]  /*a8d0*/  FMUL.FTZ R157, R157, UR6 ;  /* 0x000000069d9d7c20 */ /* 0x000fe20008410000 */
[----:B------:R-:W-:Y:S01]  /*a8e0*/  FMUL.FTZ R158, R158, UR6 ;  /* 0x000000069e9e7c20 */ /* 0x000fe20008410000 */
[----:B------:R-:W-:Y:S01]  /*a8f0*/  MUFU.TANH R203, R24 ;  /* 0x0000001800cb7308 */ /* 0x000fe20000002400 */
[----:B----4-:R-:W-:Y:S01]  /*a900*/  HMMA.16816.F32.BF16 R40, R44, R12, R136 ;  /* 0x0000000c2c28723c */ /* 0x010fe20000041888 */
[----:B------:R-:W-:-:S02]  /*a910*/  VIADD R12, R30, 0xffffff00 ;  /* 0xffffff001e0c7836 */ /* 0x000fc40000000000 */
[----:B------:R-:W-:Y:S01]  /*a920*/  FMUL.FTZ R159, R159, UR6 ;  /* 0x000000069f9f7c20 */ /* 0x000fe20008410000 */
[----:B------:R-:W-:Y:S01]  /*a930*/  FMUL.FTZ R51, R51, UR6 ;  /* 0x0000000633337c20 */ /* 0x000fe20008410000 */
[----:B------:R-:W-:Y:S01]  /*a940*/  FMUL.FTZ R49, R49, UR6 ;  /* 0x0000000631317c20 */ /* 0x000fe20008410000 */
[----:B------:R-:W-:Y:S01]  /*a950*/  I2FP.F32.S32 R32, R12 ;  /* 0x0000000c00207245 */ /* 0x000fe20000201400 */
[----:B------:R2:W-:Y:S01]  /*a960*/  MUFU.TANH R139, R27 ;  /* 0x0000001b008b7308 */ /* 0x0005e20000002400 */
[C---:B---3--:R-:W-:Y:S01]  /*a970*/  HMMA.16816.F32.BF16 R60, R44.reuse, R4, R60 ;  /* 0x000000042c3c723c */ /* 0x048fe2000004183c */
[----:B-1----:R-:W-:Y:S01]  /*a980*/  FMUL.FTZ R25, R48, UR6 ;  /* 0x0000000630197c20 */ /* 0x002fe20008410000 */
[----:B------:R-:W-:Y:S02]  /*a990*/  VIADD R4, R30, 0xffffff78 ;  /* 0xffffff781e047836 */ /* 0x000fe40000000000 */
[-C--:B------:R-:W-:Y:S01]  /*a9a0*/  FFMA.FTZ R31, R0, R32.reuse, R173 ;  /* 0x00000020001f7223 */ /* 0x080fe200000100ad */
[-C--:B------:R-:W-:Y:S01]  /*a9b0*/  ISETP.GE.AND P4, PT, R12, R193.reuse, PT ;  /* 0x000000c10c00720c */ /* 0x080fe20003f86270 */
[----:B------:R-:W-:Y:S01]  /*a9c0*/  FFMA.FTZ R32, R0, R32, R177 ;  /* 0x0000002000207223 */ /* 0x000fe200000100b1 */
[----:B------:R-:W-:Y:S01]  /*a9d0*/  ISETP.GE.AND P1, PT, R12, R192, PT ;  /* 0x000000c00c00720c */ /* 0x000fe20003f26270 */
[----:B------:R-:W1:Y:S01]  /*a9e0*/  MUFU.TANH R25, R25 ;  /* 0x0000001900197308 */ /* 0x000e620000002400 */
[----:B------:R-:W-:Y:S01]  /*a9f0*/  HMMA.16816.F32.BF16 R64, R44, R14, R64 ;  /* 0x0000000e2c40723c */ /* 0x000fe20000041840 */
[----:B------:R-:W3:Y:S01]  /*aa00*/  LDSM.16.M88.4 R12, [R200+0xa000] ;  /* 0x00a00000c80c783b */ /* 0x000ee20000000200 */
[----:B------:R-:W-:Y:S01]  /*aa10*/  FSEL R31, R31, -INF , !P4 ;  /* 0xff8000001f1f7808 */ /* 0x000fe20006000000 */
[----:B------:R-:W-:Y:S01]  /*aa20*/  VIADD R48, R30, 0xffffff09 ;  /* 0xffffff091e307836 */ /* 0x000fe20000000000 */
[----:B------:R-:W-:-:S02]  /*aa30*/  ISETP.GE.AND P5, PT, R4, R193, PT ;  /* 0x000000c10400720c */ /* 0x000fc40003fa6270 */
[----:B------:R-:W-:Y:S01]  /*aa40*/  ISETP.GE.AND P4, PT, R4, R192, PT ;  /* 0x000000c00400720c */ /* 0x000fe20003f86270 */
[----:B------:R-:W-:Y:S01]  /*aa50*/  MUFU.TANH R213, R26 ;  /* 0x0000001a00d57308 */ /* 0x000fe20000002400 */
[----:B------:R-:W-:Y:S01]  /*aa60*/  HMMA.16816.F32.BF16 R148, R20, R34, R148 ;  /* 0x000000221494723c */ /* 0x000fe20000041894 */
[----:B--2---:R-:W-:Y:S01]  /*aa70*/  FMUL.FTZ R27, R50, UR6 ;  /* 0x00000006321b7c20 */ /* 0x004fe20008410000 */
[----:B------:R-:W-:-:S05]  /*aa80*/  FSEL R32, R32, -INF , !P1 ;  /* 0xff80000020207808 */ /* 0x000fca0004800000 */
[----:B------:R-:W2:Y:S01]  /*aa90*/  MUFU.TANH R27, R27 ;  /* 0x0000001b001b7308 */ /* 0x000ea20000002400 */
[----:B------:R-:W-:Y:S01]  /*aaa0*/  HMMA.16816.F32.BF16 R152, R8, R16, R152 ;  /* 0x000000100898723c */ /* 0x000fe20000041898 */
[----:B------:R-:W-:Y:S01]  /*aab0*/  I2FP.F32.S32 R17, R4 ;  /* 0x0000000400117245 */ /* 0x000fe20000201400 */
[----:B------:R-:W-:-:S04]  /*aac0*/  VIADD R4, R30, 0xffffff01 ;  /* 0xffffff011e047836 */ /* 0x000fc80000000000 */
[----:B-1----:R-:W-:Y:S01]  /*aad0*/  FFMA.FTZ R25, R0, R17, R25 ;  /* 0x0000001100197223 */ /* 0x002fe20000010019 */
[----:B------:R-:W-:Y:S01]  /*aae0*/  I2FP.F32.S32 R34, R4 ;  /* 0x0000000400227245 */ /* 0x000fe20000201400 */
[----:B------:R-:W1:Y:S01]  /*aaf0*/  MUFU.TANH R233, R156 ;  /* 0x0000009c00e97308 */ /* 0x000e620000002400 */
[----:B------:R-:W-:Y:S01]  /*ab00*/  ISETP.GE.AND P1, PT, R4, R193, PT ;  /* 0x000000c10400720c */ /* 0x000fe20003f26270 */
[----:B------:R-:W-:Y:S01]  /*ab10*/  HMMA.16816.F32.BF16 R56, R44, R6, R56 ;  /* 0x000000062c38723c */ /* 0x000fe20000041838 */
[----:B------:R-:W-:Y:S01]  /*ab20*/  FSEL R137, R25, -INF , !P5 ;  /* 0xff80000019897808 */ /* 0x000fe20006800000 */
[----:B------:R-:W-:Y:S01]  /*ab30*/  FFMA.FTZ R33, R0, R34, R165 ;  /* 0x0000002200217223 */ /* 0x000fe200000100a5 */
[----:B------:R-:W-:Y:S01]  /*ab40*/  ISETP.GE.AND P5, PT, R4, R192, PT ;  /* 0x000000c00400720c */ /* 0x000fe20003fa6270 */
[----:B------:R-:W-:Y:S02]  /*ab50*/  VIADD R4, R30, 0xffffff08 ;  /* 0xffffff081e047836 */ /* 0x000fe40000000000 */
[----:B------:R-:W-:Y:S01]  /*ab60*/  FFMA.FTZ R34, R0, R34, R175 ;  /* 0x0000002200227223 */ /* 0x000fe200000100af */
[----:B------:R-:W-:-:S02]  /*ab70*/  VIADD R6, R30, 0xffffff28 ;  /* 0xffffff281e067836 */ /* 0x000fc40000000000 */
[----:B--2---:R-:W-:Y:S01]  /*ab80*/  FFMA.FTZ R27, R0, R17, R27 ;  /* 0x00000011001b7223 */ /* 0x004fe2000001001b */
[----:B------:R-:W-:Y:S01]  /*ab90*/  FSEL R33, R33, -INF , !P1 ;  /* 0xff80000021217808 */ /* 0x000fe20004800000 */
[----:B------:R-:W-:Y:S01]  /*aba0*/  HMMA.16816.F32.BF16 R148, R8, R18, R148 ;  /* 0x000000120894723c */ /* 0x000fe20000041894 */
[C---:B------:R-:W-:Y:S01]  /*abb0*/  ISETP.GE.AND P1, PT, R4.reuse, R192, PT ;  /* 0x000000c00400720c */ /* 0x040fe20003f26270 */
[----:B------:R-:W2:Y:S01]  /*abc0*/  LDSM.16.M88.4 R16, [R200+0xa800] ;  /* 0x00a80000c810783b */ /* 0x000ea20000000200 */
[----:B------:R-:W-:Y:S01]  /*abd0*/  FSEL R136, R27, -INF , !P4 ;  /* 0xff8000001b887808 */ /* 0x000fe20006000000 */
[----:B------:R-:W-:Y:S01]  /*abe0*/  FMUL.FTZ R39, R153, UR6 ;  /* 0x0000000699277c20 */ /* 0x000fe20008410000 */
[-C--:B------:R-:W-:Y:S01]  /*abf0*/  ISETP.GE.AND P4, PT, R4, R193.reuse, PT ;  /* 0x000000c10400720c */ /* 0x080fe20003f86270 */
[----:B------:R-:W4:Y:S01]  /*ac00*/  LDSM.16.M88.4 R24, [R199+0xa000] ;  /* 0x00a00000c718783b */ /* 0x000f220000000200 */
[----:B------:R-:W-:Y:S01]  /*ac10*/  I2FP.F32.S32 R4, R4 ;  /* 0x0000000400047245 */ /* 0x000fe20000201400 */
[C---:B---3--:R-:W-:Y:S01]  /*ac20*/  HMMA.16816.F32.BF16 R144, R20.reuse, R12, R144 ;  /* 0x0000000c1490723c */ /* 0x048fe20000041890 */
[----:B------:R-:W-:Y:S01]  /*ac30*/  FSEL R34, R34, -INF , !P5 ;  /* 0xff80000022227808 */ /* 0x000fe20006800000 */
[----:B------:R-:W-:Y:S01]  /*ac40*/  VIADD R13, R30, 0xffffff11 ;  /* 0xffffff111e0d7836 */ /* 0x000fe20000000000 */
[----:B------:R-:W-:Y:S01]  /*ac50*/  ISETP.GE.AND P5, PT, R48, R193, PT ;  /* 0x000000c13000720c */ /* 0x000fe20003fa6270 */
[CC--:B------:R-:W-:Y:S01]  /*ac60*/  FFMA.FTZ R35, R0.reuse, R4.reuse, R53 ;  /* 0x0000000400237223 */ /* 0x0c0fe20000010035 */
[----:B------:R-:W-:Y:S01]  /*ac70*/  FFMA.FTZ R38, R0, R4, R55 ;  /* 0x0000000400267223 */ /* 0x000fe20000010037 */
[----:B------:R3:W-:Y:S01]  /*ac80*/  MUFU.TANH R53, R39 ;  /* 0x0000002700357308 */ /* 0x0007e20000002400 */
[----:B------:R-:W-:Y:S01]  /*ac90*/  VIADD R4, R30, 0xffffff10 ;  /* 0xffffff101e047836 */ /* 0x000fe20000000000 */
[----:B------:R-:W-:Y:S01]  /*aca0*/  I2FP.F32.S32 R12, R13 ;  /* 0x0000000d000c7245 */ /* 0x000fe20000201400 */
[----:B------:R-:W-:Y:S01]  /*acb0*/  HMMA.16816.F32.BF16 R140, R20, R14, R140 ;  /* 0x0000000e148c723c */ /* 0x000fe2000004188c */
[----:B------:R-:W-:Y:S01]  /*acc0*/  FSEL R35, R35, -INF , !P4 ;  /* 0xff80000023237808 */ /* 0x000fe20006000000 */
[----:B------:R-:W-:Y:S01]  /*acd0*/  FMUL.FTZ R152, R152, UR6 ;  /* 0x0000000698987c20 */ /* 0x000fe20008410000 */
[----:B------:R-:W-:Y:S01]  /*ace0*/  ISETP.GE.AND P4, PT, R48, R192, PT ;  /* 0x000000c03000720c */ /* 0x000fe20003f86270 */
[C---:B------:R-:W-:Y:S01]  /*acf0*/  FFMA.FTZ R183, R0.reuse, R12, R183 ;  /* 0x0000000c00b77223 */ /* 0x040fe200000100b7 */
[----:B------:R-:W-:Y:S01]  /*ad00*/  I2FP.F32.S32 R48, R48 ;  /* 0x0000003000307245 */ /* 0x000fe20000201400 */
[----:B------:R-:W-:Y:S01]  /*ad10*/  FFMA.FTZ R163, R0, R12, R163 ;  /* 0x0000000c00a37223 */ /* 0x000fe200000100a3 */
[----:B------:R-:W-:Y:S01]  /*ad20*/  FSEL R38, R38, -INF , !P1 ;  /* 0xff80000026267808 */ /* 0x000fe20004800000 */
[----:B------:R-:W-:Y:S01]  /*ad30*/  VIADD R12, R30, 0xffffff19 ;  /* 0xffffff191e0c7836 */ /* 0x000fe20000000000 */
[----:B------:R-:W-:Y:S01]  /*ad40*/  ISETP.GE.AND P1, PT, R4, R193, PT ;  /* 0x000000c10400720c */ /* 0x000fe20003f26270 */
[----:B------:R-:W-:Y:S01]  /*ad50*/  MUFU.TANH R5, R157 ;  /* 0x0000009d00057308 */ /* 0x000fe20000002400 */
[----:B------:R-:W-:Y:S01]  /*ad60*/  FMUL.FTZ R153, R154, UR6 ;  /* 0x000000069a997c20 */ /* 0x000fe20008410000 */
[----:B------:R-:W-:Y:S01]  /*ad70*/  FMUL.FTZ R55, R155, UR6 ;  /* 0x000000069b377c20 */ /* 0x000fe20008410000 */
[----:B------:R-:W-:Y:S01]  /*ad80*/  FMUL.FTZ R148, R148, UR6 ;  /* 0x0000000694947c20 */ /* 0x000fe20008410000 */
[----:B------:R-:W-:Y:S01]  /*ad90*/  FMUL.FTZ R149, R149, UR6 ;  /* 0x0000000695957c20 */ /* 0x000fe20008410000 */
[CC--:B---3--:R-:W-:Y:S01]  /*ada0*/  FFMA.FTZ R39, R0.reuse, R48.reuse, R167 ;  /* 0x0000003000277223 */ /* 0x0c8fe200000100a7 */
[----:B------:R-:W-:Y:S01]  /*adb0*/  FFMA.FTZ R48, R0, R48, R179 ;  /* 0x0000003000307223 */ /* 0x000fe200000100b3 */
[----:B------:R-:W-:Y:S01]  /*adc0*/  FMUL.FTZ R151, R151, UR6 ;  /* 0x0000000697977c20 */ /* 0x000fe20008410000 */
[----:B------:R-:W3:Y:S01]  /*add0*/  MUFU.TANH R173, R158 ;  /* 0x0000009e00ad7308 */ /* 0x000ee20000002400 */
[----:B------:R-:W-:Y:S01]  /*ade0*/  HMMA.16816.F32.BF16 R168, R44, R160, R168 ;  /* 0x000000a02ca8723c */ /* 0x000fe200000418a8 */
[----:B------:R-:W-:-:S02]  /*adf0*/  FSEL R39, R39, -INF , !P5 ;  /* 0xff80000027277808 */ /* 0x000fc40006800000 */
[----:B------:R-:W-:Y:S02]  /*ae00*/  ISETP.GE.AND P5, PT, R4, R192, PT ;  /* 0x000000c00400720c */ /* 0x000fe40003fa6270 */
[----:B------:R-:W-:Y:S02]  /*ae10*/  I2FP.F32.S32 R4, R4 ;  /* 0x0000000400047245 */ /* 0x000fe40000201400 */
[----:B------:R-:W-:Y:S01]  /*ae20*/  FSEL R48, R48, -INF , !P4 ;  /* 0xff80000030307808 */ /* 0x000fe20006000000 */
[C---:B--2---:R-:W-:Y:S01]  /*ae30*/  HMMA.16816.F32.BF16 R40, R20.reuse, R16, R40 ;  /* 0x000000101428723c */ /* 0x044fe20000041828 */
[----:B------:R-:W-:Y:S01]  /*ae40*/  ISETP.GE.AND P4, PT, R13, R193, PT ;  /* 0x000000c10d00720c */ /* 0x000fe20003f86270 */
[CC--:B------:R-:W-:Y:S01]  /*ae50*/  FFMA.FTZ R181, R0.reuse, R4.reuse, R181 ;  /* 0x0000000400b57223 */ /* 0x0c0fe200000100b5 */
[----:B------:R-:W-:Y:S01]  /*ae60*/  FFMA.FTZ R185, R0, R4, R185 ;  /* 0x0000000400b97223 */ /* 0x000fe200000100b9 */
[----:B------:R-:W-:Y:S01]  /*ae70*/  VIADD R4, R30, 0xffffff18 ;  /* 0xffffff181e047836 */ /* 0x000fe20000000000 */
[----:B------:R-:W-:Y:S01]  /*ae80*/  FSEL R219, R183, -INF , !P4 ;  /* 0xff800000b7db7808 */ /* 0x000fe20006000000 */
[----:B------:R-:W2:Y:S01]  /*ae90*/  MUFU.TANH R159, R159 ;  /* 0x0000009f009f7308 */ /* 0x000ea20000002400 */
[----:B------:R-:W-:Y:S01]  /*aea0*/  FSEL R215, R181, -INF , !P1 ;  /* 0xff800000b5d77808 */ /* 0x000fe20004800000 */
[----:B------:R-:W-:Y:S01]  /*aeb0*/  HMMA.16816.F32.BF16 R64, R20, R18, R64 ;  /* 0x000000121440723c */ /* 0x000fe20000041840 */
[----:B------:R-:W-:-:S02]  /*aec0*/  FSEL R230, R185, -INF , !P5 ;  /* 0xff800000b9e67808 */ /* 0x000fc40006800000 */
[CC--:B------:R-:W-:Y:S02]  /*aed0*/  ISETP.GE.AND P5, PT, R4.reuse, R193.reuse, PT ;  /* 0x000000c10400720c */ /* 0x0c0fe40003fa6270 */
[----:B------:R-:W-:Y:S01]  /*aee0*/  ISETP.GE.AND P4, PT, R4, R192, PT ;  /* 0x000000c00400720c */ /* 0x000fe20003f86270 */
[----:B------:R-:W5:Y:S01]  /*aef0*/  MUFU.TANH R157, R152 ;  /* 0x00000098009d7308 */ /* 0x000f620000002400 */
[----:B------:R-:W-:Y:S01]  /*af00*/  I2FP.F32.S32 R4, R4 ;  /* 0x0000000400047245 */ /* 0x000fe20000201400 */
[C---:B----4-:R-:W-:Y:S01]  /*af10*/  HMMA.16816.F32.BF16 R144, R8.reuse, R24, R144 ;  /* 0x000000180890723c */ /* 0x050fe20000041890 */
[----:B------:R-:W-:Y:S01]  /*af20*/  I2FP.F32.S32 R16, R12 ;  /* 0x0000000c00107245 */ /* 0x000fe20000201400 */
[----:B------:R-:W-:Y:S01]  /*af30*/  FMUL.FTZ R25, R150, UR6 ;  /* 0x0000000696197c20 */ /* 0x000fe20008410000 */
[----:B------:R-:W-:Y:S01]  /*af40*/  ISETP.GE.AND P1, PT, R13, R192, PT ;  /* 0x000000c00d00720c */ /* 0x000fe20003f26270 */
[CC--:B------:R-:W-:Y:S01]  /*af50*/  FFMA.FTZ R201, R0.reuse, R4.reuse, R201 ;  /* 0x0000000400c97223 */ /* 0x0c0fe200000100c9 */
[C---:B------:R-:W-:Y:S01]  /*af60*/  FFMA.FTZ R189, R0.reuse, R4, R189 ;  /* 0x0000000400bd7223 */ /* 0x040fe200000100bd */
[-C--:B------:R-:W-:Y:S01]  /*af70*/  FFMA.FTZ R187, R0, R16.reuse, R187 ;  /* 0x0000001000bb7223 */ /* 0x080fe200000100bb */
[----:B------:R-:W-:Y:S01]  /*af80*/  FSEL R228, R163, -INF , !P1 ;  /* 0xff800000a3e47808 */ /* 0x000fe20004800000 */
[----:B------:R-:W-:Y:S01]  /*af90*/  VIADD R4, R30, 0xffffff20 ;  /* 0xffffff201e047836 */ /* 0x000fe20000000000 */
[----:B------:R-:W-:Y:S01]  /*afa0*/  FSEL R229, R201, -INF , !P5 ;  /* 0xff800000c9e57808 */ /* 0x000fe20006800000 */
[----:B------:R-:W-:Y:S01]  /*afb0*/  FFMA.FTZ R191, R0, R16, R191 ;  /* 0x0000001000bf7223 */ /* 0x000fe200000100bf */
[-C--:B------:R-:W-:Y:S01]  /*afc0*/  ISETP.GE.AND P1, PT, R12, R193.reuse, PT ;  /* 0x000000c10c00720c */ /* 0x080fe20003f26270 */
[----:B------:R-:W-:Y:S01]  /*afd0*/  VIADD R16, R30, 0xffffff21 ;  /* 0xffffff211e107836 */ /* 0x000fe20000000000 */
[-C--:B------:R-:W-:Y:S01]  /*afe0*/  ISETP.GE.AND P5, PT, R12, R192.reuse, PT ;  /* 0x000000c00c00720c */ /* 0x080fe20003fa6270 */
[----:B------:R-:W4:Y:S01]  /*aff0*/  MUFU.TANH R153, R153 ;  /* 0x0000009900997308 */ /* 0x000f220000002400 */
[----:B------:R-:W2:Y:S01]  /*b000*/  LDSM.16.M88.4 R12, [R199+0xa800] ;  /* 0x00a80000c70c783b */ /* 0x000ea20000000200 */
[----:B------:R-:W-:Y:S01]  /*b010*/  FSEL R234, R189, -INF , !P4 ;  /* 0xff800000bdea7808 */ /* 0x000fe20006000000 */
[----:B------:R-:W-:Y:S01]  /*b020*/  HMMA.16816.F32.BF16 R140, R8, R26, R140 ;  /* 0x0000001a088c723c */ /* 0x000fe2000004188c */
[----:B------:R-:W-:Y:S01]  /*b030*/  FSEL R223, R187, -INF , !P1 ;  /* 0xff800000bbdf7808 */ /* 0x000fe20004800000 */
[----:B------:R-:W-:Y:S01]  /*b040*/  FMUL.FTZ R144, R144, UR6 ;  /* 0x0000000690907c20 */ /* 0x000fe20008410000 */
[CC--:B------:R-:W-:Y:S01]  /*b050*/  ISETP.GE.AND P4, PT, R4.reuse, R193.reuse, PT ;  /* 0x000000c10400720c */ /* 0x0c0fe20003f86270 */
[----:B------:R-:W-:Y:S01]  /*b060*/  FMUL.FTZ R17, R145, UR6 ;  /* 0x0000000691117c20 */ /* 0x000fe20008410000 */
[----:B------:R-:W-:Y:S01]  /*b070*/  ISETP.GE.AND P1, PT, R4, R192, PT ;  /* 0x000000c00400720c */ /* 0x000fe20003f26270 */
[----:B------:R-:W4:Y:S01]  /*b080*/  MUFU.TANH R55, R55 ;  /* 0x0000003700377308 */ /* 0x000f220000002400 */
[----:B------:R-:W-:Y:S01]  /*b090*/  I2FP.F32.S32 R4, R4 ;  /* 0x0000000400047245 */ /* 0x000fe20000201400 */
[----:B------:R-:W-:Y:S01]  /*b0a0*/  FMUL.FTZ R27, R146, UR6 ;  /* 0x00000006921b7c20 */ /* 0x000fe20008410000 */
[----:B------:R-:W-:Y:S01]  /*b0b0*/  FSEL R236, R191, -INF , !P5 ;  /* 0xff800000bfec7808 */ /* 0x000fe20006800000 */
[----:B------:R-:W-:Y:S01]  /*b0c0*/  FMUL.FTZ R145, R147, UR6 ;  /* 0x0000000693917c20 */ /* 0x000fe20008410000 */
[-C--:B------:R-:W-:Y:S01]  /*b0d0*/  ISETP.GE.AND P5, PT, R16, R193.reuse, PT ;  /* 0x000000c11000720c */ /* 0x080fe20003fa6270 */
[CC--:B------:R-:W-:Y:S01]  /*b0e0*/  FFMA.FTZ R165, R0.reuse, R4.reuse, R203 ;  /* 0x0000000400a57223 */ /* 0x0c0fe200000100cb */
[----:B------:R-:W-:Y:S01]  /*b0f0*/  FFMA.FTZ R178, R0, R4, R213 ;  /* 0x0000000400b27223 */ /* 0x000fe200000100d5 */
[----:B------:R-:W-:Y:S01]  /*b100*/  I2FP.F32.S32 R4, R6 ;  /* 0x0000000600047245 */ /* 0x000fe20000201400 */
[----:B------:R-:W5:Y:S01]  /*b110*/  LDSM.16.M88.4 R200, [R200+0xb000] ;  /* 0x00b00000c8c8783b */ /* 0x000f620000000200 */
[----:B------:R-:W4:Y:S01]  /*b120*/  MUFU.TANH R155, R148 ;  /* 0x00000094009b7308 */ /* 0x000f220000002400 */
[----:B------:R-:W-:Y:S01]  /*b130*/  FSEL R165, R165, -INF , !P4 ;  /* 0xff800000a5a57808 */ /* 0x000fe20006000000 */
[----:B------:R-:W-:Y:S01]  /*b140*/  HMMA.16816.F32.BF16 R168, R20, R36, R168 ;  /* 0x0000002414a8723c */ /* 0x000fe200000418a8 */
[----:B------:R-:W-:Y:S01]  /*b150*/  ISETP.GE.AND P4, PT, R16, R192, PT ;  /* 0x000000c01000720c */ /* 0x000fe20003f86270 */
[C---:B-1----:R-:W-:Y:S01]  /*b160*/  FFMA.FTZ R213, R0.reuse, R4, R233 ;  /* 0x0000000400d57223 */ /* 0x042fe200000100e9 */
[----:B------:R-:W-:Y:S01]  /*b170*/  I2FP.F32.S32 R16, R16 ;  /* 0x0000001000107245 */ /* 0x000fe20000201400 */
[----:B---3--:R-:W-:Y:S01]  /*b180*/  FFMA.FTZ R173, R0, R4, R173 ;  /* 0x0000000400ad7223 */ /* 0x008fe200000100ad */
[----:B------:R-:W-:Y:S01]  /*b190*/  FSEL R178, R178, -INF , !P1 ;  /* 0xff800000b2b27808 */ /* 0x000fe20004800000 */
[----:B------:R-:W-:Y:S01]  /*b1a0*/  MUFU.TANH R149, R149 ;  /* 0x0000009500957308 */ /* 0x000fe20000002400 */
[-C--:B------:R-:W-:Y:S01]  /*b1b0*/  ISETP.GE.AND P1, PT, R6, R193.reuse, PT ;  /* 0x000000c10600720c */ /* 0x080fe20003f26270 */
[CC--:B------:R-:W-:Y:S01]  /*b1c0*/  FFMA.FTZ R167, R0.reuse, R16.reuse, R205 ;  /* 0x0000001000a77223 */ /* 0x0c0fe200000100cd */
[----:B------:R-:W-:Y:S01]  /*b1d0*/  FFMA.FTZ R224, R0, R16, R139 ;  /* 0x0000001000e07223 */ /* 0x000fe2000001008b */
[----:B------:R-:W-:Y:S01]  /*b1e0*/  VIADD R16, R30, 0xffffff31 ;  /* 0xffffff311e107836 */ /* 0x000fe20000000000 */
[----:B------:R-:W-:Y:S01]  /*b1f0*/  FSEL R213, R213, -INF , !P1 ;  /* 0xff800000d5d57808 */ /* 0x000fe20004800000 */
[----:B------:R-:W-:Y:S01]  /*b200*/  FMUL.FTZ R140, R140, UR6 ;  /* 0x000000068c8c7c20 */ /* 0x000fe20008410000 */
[----:B------:R-:W-:Y:S01]  /*b210*/  FSEL R167, R167, -INF , !P5 ;  /* 0xff800000a7a77808 */ /* 0x000fe20006800000 */
[----:B------:R-:W1:Y:S01]  /*b220*/  MUFU.TANH R25, R25 ;  /* 0x0000001900197308 */ /* 0x000e620000002400 */
[-C--:B------:R-:W-:Y:S01]  /*b230*/  ISETP.GE.AND P5, PT, R6, R192.reuse, PT ;  /* 0x000000c00600720c */ /* 0x080fe20003fa6270 */
[----:B------:R-:W-:Y:S01]  /*b240*/  VIADD R6, R30, 0xffffff29 ;  /* 0xffffff291e067836 */ /* 0x000fe20000000000 */
[----:B------:R-:W-:Y:S01]  /*b250*/  FSEL R224, R224, -INF , !P4 ;  /* 0xff800000e0e07808 */ /* 0x000fe20006000000 */
[----:B------:R-:W-:Y:S01]  /*b260*/  FMUL.FTZ R142, R142, UR6 ;  /* 0x000000068e8e7c20 */ /* 0x000fe20008410000 */
[----:B------:R-:W-:Y:S01]  /*b270*/  FSEL R222, R173, -INF , !P5 ;  /* 0xff800000adde7808 */ /* 0x000fe20006800000 */
[C---:B--2---:R-:W-:Y:S01]  /*b280*/  HMMA.16816.F32.BF16 R40, R8.reuse, R12, R40 ;  /* 0x0000000c0828723c */ /* 0x044fe20000041828 */
[-C--:B------:R-:W-:Y:S01]  /*b290*/  ISETP.GE.AND P4, PT, R6, R193.reuse, PT ;  /* 0x000000c10600720c */ /* 0x080fe20003f86270 */
[----:B------:R-:W-:Y:S01]  /*b2a0*/  VIADD R12, R30, 0xffffff30 ;  /* 0xffffff301e0c7836 */ /* 0x000fe20000000000 */
[----:B------:R-:W-:Y:S01]  /*b2b0*/  ISETP.GE.AND P1, PT, R6, R192, PT ;  /* 0x000000c00600720c */ /* 0x000fe20003f26270 */
[----:B------:R-:W2:Y:S01]  /*b2c0*/  MUFU.TANH R151, R151 ;  /* 0x0000009700977308 */ /* 0x000ea20000002400 */
[----:B------:R-:W-:Y:S01]  /*b2d0*/  I2FP.F32.S32 R6, R6 ;  /* 0x0000000600067245 */ /* 0x000fe20000201400 */
[----:B------:R-:W-:Y:S01]  /*b2e0*/  FMUL.FTZ R13, R141, UR6 ;  /* 0x000000068d0d7c20 */ /* 0x000fe20008410000 */
[----:B------:R-:W-:Y:S01]  /*b2f0*/  ISETP.GE.AND P5, PT, R12, R193, PT ;  /* 0x000000c10c00720c */ /* 0x000fe20003fa6270 */
[----:B------:R-:W-:Y:S01]  /*b300*/  HMMA.16816.F32.BF16 R64, R8, R14, R64 ;  /* 0x0000000e0840723c */ /* 0x000fe20000041840 */
[----:B------:R-:W-:-:S02]  /*b310*/  VIADD R14, R30, 0xffffff39 ;  /* 0xffffff391e0e7836 */ /* 0x000fc40000000000 */
[CC--:B------:R-:W-:Y:S01]  /*b320*/  FFMA.FTZ R5, R0.reuse, R6.reuse, R5 ;  /* 0x0000000600057223 */ /* 0x0c0fe20000010005 */
[----:B------:R-:W-:Y:S01]  /*b330*/  FFMA.FTZ R159, R0, R6, R159 ;  /* 0x00000006009f7223 */ /* 0x000fe2000001009f */
[----:B------:R-:W3:Y:S01]  /*b340*/  MUFU.TANH R163, R144 ;  /* 0x0000009000a37308 */ /* 0x000ee20000002400 */
[----:B------:R-:W-:Y:S02]  /*b350*/  FMUL.FTZ R141, R143, UR6 ;  /* 0x000000068f8d7c20 */ /* 0x000fe40008410000 */
[----:B------:R-:W-:Y:S02]  /*b360*/  FSEL R205, R5, -INF , !P4 ;  /* 0xff80000005cd7808 */ /* 0x000fe40006000000 */
[----:B------:R-:W-:Y:S01]  /*b370*/  ISETP.GE.AND P4, PT, R12, R192, PT ;  /* 0x000000c00c00720c */ /* 0x000fe20003f86270 */
[----:B------:R-:W3:Y:S01]  /*b380*/  LDSM.16.M88.4 R4, [R199+0xb000] ;  /* 0x00b00000c704783b */ /* 0x000ee20000000200 */
[----:B------:R-:W-:Y:S01]  /*b390*/  I2FP.F32.S32 R12, R12 ;  /* 0x0000000c000c7245 */ /* 0x000fe20000201400 */
[----:B-----5:R-:W-:Y:S01]  /*b3a0*/  HMMA.16816.F32.BF16 R60, R20, R200, R60 ;  /* 0x000000c8143c723c */ /* 0x020fe2000004183c */
[----:B------:R-:W-:Y:S01]  /*b3b0*/  FSEL R180, R159, -INF , !P1 ;  /* 0xff8000009fb47808 */ /* 0x000fe20004800000 */
[----:B------:R-:W-:Y:S01]  /*b3c0*/  MUFU.TANH R17, R17 ;  /* 0x0000001100117308 */ /* 0x000fe20000002400 */
[----:B------:R-:W-:Y:S01]  /*b3d0*/  ISETP.GE.AND P1, PT, R16, R193, PT ;  /* 0x000000c11000720c */ /* 0x000fe20003f26270 */
[CC--:B------:R-:W-:Y:S01]  /*b3e0*/  FFMA.FTZ R157, R0.reuse, R12.reuse, R157 ;  /* 0x0000000c009d7223 */ /* 0x0c0fe2000001009d */
[----:B----4-:R-:W-:Y:S01]  /*b3f0*/  FFMA.FTZ R153, R0, R12, R153 ;  /* 0x0000000c00997223 */ /* 0x010fe20000010099 */
[----:B------:R-:W-:-:S02]  /*b400*/  VIADD R12, R30, 0xffffff38 ;  /* 0xffffff381e0c7836 */ /* 0x000fc40000000000 */
[----:B------:R-:W-:Y:S01]  /*b410*/  FMUL.FTZ R40, R40, UR6 ;  /* 0x0000000628287c20 */ /* 0x000fe20008410000 */
[----:B------:R-:W-:Y:S01]  /*b420*/  HMMA.16816.F32.BF16 R56, R20, R202, R56 ;  /* 0x000000ca1438723c */ /* 0x000fe20000041838 */
[----:B------:R-:W-:Y:S01]  /*b430*/  FSEL R173, R157, -INF , !P5 ;  /* 0xff8000009dad7808 */ /* 0x000fe20006800000 */
[----:B------:R-:W4:Y:S01]  /*b440*/  MUFU.TANH R27, R27 ;  /* 0x0000001b001b7308 */ /* 0x000f220000002400 */
[----:B------:R-:W-:Y:S01]  /*b450*/  ISETP.GE.AND P5, PT, R16, R192, PT ;  /* 0x000000c01000720c */ /* 0x000fe20003fa6270 */
[----:B------:R-:W-:Y:S01]  /*b460*/  FMUL.FTZ R18, R41, UR6 ;  /* 0x0000000629127c20 */ /* 0x000fe20008410000 */
[----:B------:R-:W-:Y:S01]  /*b470*/  I2FP.F32.S32 R16, R16 ;  /* 0x0000001000107245 */ /* 0x000fe20000201400 */
[----:B------:R-:W-:Y:S01]  /*b480*/  FMUL.FTZ R41, R42, UR6 ;  /* 0x000000062a297c20 */ /* 0x000fe20008410000 */
[----:B------:R-:W-:Y:S01]  /*b490*/  I2FP.F32.S32 R204, R12 ;  /* 0x0000000c00cc7245 */ /* 0x000fe20000201400 */
[----:B------:R-:W-:Y:S01]  /*b4a0*/  FMUL.FTZ R66, R66, UR6 ;  /* 0x0000000642427c20 */ /* 0x000fe20008410000 */
[----:B------:R-:W-:Y:S01]  /*b4b0*/  FSEL R184, R153, -INF , !P4 ;  /* 0xff80000099b87808 */ /* 0x000fe20006000000 */
[-C--:B------:R-:W-:Y:S01]  /*b4c0*/  FFMA.FTZ R53, R0, R16.reuse, R53 ;  /* 0x0000001000357223 */ /* 0x080fe20000010035 */
[-C--:B------:R-:W-:Y:S01]  /*b4d0*/  ISETP.GE.AND P4, PT, R12, R193.reuse, PT ;  /* 0x000000c10c00720c */ /* 0x080fe20003f86270 */
[C---:B------:R-:W-:Y:S01]  /*b4e0*/  FFMA.FTZ R55, R0.reuse, R16, R55 ;  /* 0x0000001000377223 */ /* 0x040fe20000010037 */
[CC--:B------:R-:W-:Y:S01]  /*b4f0*/  FFMA.FTZ R155, R0.reuse, R204.reuse, R155 ;  /* 0x000000cc009b7223 */ /* 0x0c0fe2000001009b */
[----:B-1----:R-:W-:Y:S01]  /*b500*/  FFMA.FTZ R204, R0, R204, R25 ;  /* 0x000000cc00cc7223 */ /* 0x002fe20000010019 */
[----:B------:R-:W-:Y:S01]  /*b510*/  FSEL R201, R53, -INF , !P1 ;  /* 0xff80000035c97808 */ /* 0x000fe20004800000 */
[----:B------:R-:W1:Y:S01]  /*b520*/  MUFU.TANH R145, R145 ;  /* 0x0000009100917308 */ /* 0x000e620000002400 */
[----:B------:R-:W-:Y:S01]  /*b530*/  ISETP.GE.AND P1, PT, R12, R192, PT ;  /* 0x000000c00c00720c */ /* 0x000fe20003f26270 */
[----:B------:R-:W-:Y:S01]  /*b540*/  FMUL.FTZ R16, R43, UR6 ;  /* 0x000000062b107c20 */ /* 0x000fe20008410000 */
[----:B------:R-:W-:Y:S01]  /*b550*/  I2FP.F32.S32 R12, R14 ;  /* 0x0000000e000c7245 */ /* 0x000fe20000201400 */
[----:B------:R-:W-:Y:S01]  /*b560*/  FMUL.FTZ R43, R64, UR6 ;  /* 0x00000006402b7c20 */ /* 0x000fe20008410000 */
[----:B------:R-:W-:Y:S01]  /*b570*/  FSEL R182, R55, -INF , !P5 ;  /* 0xff80000037b67808 */ /* 0x000fe20006800000 */
[----:B------:R-:W-:Y:S01]  /*b580*/  FMUL.FTZ R65, R65, UR6 ;  /* 0x0000000641417c20 */ /* 0x000fe20008410000 */
[----:B------:R-:W-:Y:S01]  /*b590*/  FSEL R181, R155, -INF , !P4 ;  /* 0xff8000009bb57808 */ /* 0x000fe20006000000 */
[-C--:B------:R-:W-:Y:S01]  /*b5a0*/  FFMA.FTZ R149, R0, R12.reuse, R149 ;  /* 0x0000000c00957223 */ /* 0x080fe20000010095 */
[-C--:B------:R-:W-:Y:S01]  /*b5b0*/  ISETP.GE.AND P5, PT, R14, R193.reuse, PT ;  /* 0x000000c10e00720c */ /* 0x080fe20003fa6270 */
[----:B--2---:R-:W-:Y:S01]  /*b5c0*/  FFMA.FTZ R151, R0, R12, R151 ;  /* 0x0000000c00977223 */ /* 0x004fe20000010097 */
[-C--:B------:R-:W-:Y:S01]  /*b5d0*/  ISETP.GE.AND P4, PT, R14, R192.reuse, PT ;  /* 0x000000c00e00720c */ /* 0x080fe20003f86270 */
[----:B------:R-:W-:Y:S01]  /*b5e0*/  VIADD R14, R30, 0xffffff40 ;  /* 0xffffff401e0e7836 */ /* 0x000fe20000000000 */
[----:B------:R-:W-:Y:S01]  /*b5f0*/  FSEL R204, R204, -INF , !P1 ;  /* 0xff800000cccc7808 */ /* 0x000fe20004800000 */
[----:B------:R-:W-:Y:S01]  /*b600*/  VIADD R12, R30, 0xffffff41 ;  /* 0xffffff411e0c7836 */ /* 0x000fe20000000000 */
[----:B------:R-:W-:Y:S01]  /*b610*/  FSEL R183, R149, -INF , !P5 ;  /* 0xff80000095b77808 */ /* 0x000fe20006800000 */
[----:B------:R-:W2:Y:S01]  /*b620*/  MUFU.TANH R139, R140 ;  /* 0x0000008c008b7308 */ /* 0x000ea20000002400 */
[C---:B------:R-:W-:Y:S01]  /*b630*/  ISETP.GE.AND P1, PT, R14.reuse, R193, PT ;  /* 0x000000c10e00720c */ /* 0x040fe20003f26270 */
[----:B---3--:R-:W-:Y:S01]  /*b640*/  HMMA.16816.F32.BF16 R60, R8, R4, R60 ;  /* 0x00000004083c723c */ /* 0x008fe2000004183c */
[----:B------:R-:W-:Y:S01]  /*b650*/  ISETP.GE.AND P5, PT, R14, R192, PT ;  /* 0x000000c00e00720c */ /* 0x000fe20003fa6270 */
[----:B------:R-:W-:Y:S01]  /*b660*/  VIADD R4, R30, 0xffffff48 ;  /* 0xffffff481e047836 */ /* 0x000fe20000000000 */
[----:B------:R-:W-:Y:S01]  /*b670*/  I2FP.F32.S32 R14, R14 ;  /* 0x0000000e000e7245 */ /* 0x000fe20000201400 */
[----:B------:R-:W-:-:S04]  /*b680*/  DEPBAR.LE SB0, 0x0 ;  /* 0x000080000000791a */ /* 0x000fc80000000000 */
[-C--:B------:R-:W-:Y:S01]  /*b690*/  FFMA.FTZ R163, R0, R14.reuse, R163 ;  /* 0x0000000e00a37223 */ /* 0x080fe200000100a3 */
[----:B------:R-:W-:Y:S01]  /*b6a0*/  FSEL R212, R151, -INF , !P4 ;  /* 0xff80000097d47808 */ /* 0x000fe20006000000 */
[----:B------:R-:W3:Y:S01]  /*b6b0*/  MUFU.TANH R19, R142 ;  /* 0x0000008e00137308 */ /* 0x000ee20000002400 */
[-C--:B------:R-:W-:Y:S01]  /*b6c0*/  ISETP.GE.AND P4, PT, R12, R193.reuse, PT ;  /* 0x000000c10c00720c */ /* 0x080fe20003f86270 */
[----:B----4-:R-:W-:Y:S01]  /*b6d0*/  FFMA.FTZ R190, R0, R14, R27 ;  /* 0x0000000e00be7223 */ /* 0x010fe2000001001b */
[----:B------:R-:W-:Y:S01]  /*b6e0*/  FSEL R185, R163, -INF , !P1 ;  /* 0xff800000a3b97808 */ /* 0x000fe20004800000 */
[----:B------:R-:W-:Y:S01]  /*b6f0*/  VIADD R14, R30, 0xffffff49 ;  /* 0xffffff491e0e7836 */ /* 0x000fe20000000000 */
[----:B------:R-:W-:Y:S01]  /*b700*/  ISETP.GE.AND P1, PT, R12, R192, PT ;  /* 0x000000c00c00720c */ /* 0x000fe20003f26270 */
[C---:B------:R-:W-:Y:S01]  /*b710*/  HMMA.16816.F32.BF16 R56, R8.reuse, R6, R56 ;  /* 0x000000060838723c */ /* 0x040fe20000041838 */
[----:B------:R-:W-:Y:S01]  /*b720*/  I2FP.F32.S32 R12, R12 ;  /* 0x0000000c000c7245 */ /* 0x000fe20000201400 */
[----:B------:R-:W4:Y:S01]  /*b730*/  MUFU.TANH R13, R13 ;  /* 0x0000000d000d7308 */ /* 0x000f220000002400 */
[----:B------:R-:W-:Y:S01]  /*b740*/  FSEL R190, R190, -INF , !P5 ;  /* 0xff800000bebe7808 */ /* 0x000fe20006800000 */
[----:B------:R-:W-:Y:S01]  /*b750*/  FMUL.FTZ R21, R60, UR6 ;  /* 0x000000063c157c20 */ /* 0x000fe20008410000 */
[----:B------:R-:W-:Y:S01]  /*b760*/  ISETP.GE.AND P5, PT, R4, R193, PT ;  /* 0x000000c10400720c */ /* 0x000fe20003fa6270 */
[CC--:B------:R-:W-:Y:S01]  /*b770*/  FFMA.FTZ R189, R0.reuse, R12.reuse, R17 ;  /* 0x0000000c00bd7223 */ /* 0x0c0fe20000010011 */
[----:B-1----:R-:W-:Y:S01]  /*b780*/  FFMA.FTZ R145, R0, R12, R145 ;  /* 0x0000000c00917223 */ /* 0x002fe20000010091 */
[----:B------:R-:W-:Y:S01]  /*b790*/  I2FP.F32.S32 R12, R14 ;  /* 0x0000000e000c7245 */ /* 0x000fe20000201400 */
[----:B------:R-:W-:Y:S01]  /*b7a0*/  FMUL.FTZ R17, R67, UR6 ;  /* 0x0000000643117c20 */ /* 0x000fe20008410000 */
[----:B------:R-:W1:Y:S01]  /*b7b0*/  MUFU.TANH R141, R141 ;  /* 0x0000008d008d7308 */ /* 0x000e620000002400 */
[----:B------:R-:W-:Y:S01]  /*b7c0*/  FSEL R189, R189, -INF , !P4 ;  /* 0xff800000bdbd7808 */ /* 0x000fe20006000000 */
[----:B------:R-:W-:Y:S01]  /*b7d0*/  FMUL.FTZ R61, R61, UR6 ;  /* 0x000000063d3d7c20 */ /* 0x000fe20008410000 */
[----:B------:R-:W-:Y:S01]  /*b7e0*/  ISETP.GE.AND P4, PT, R4, R192, PT ;  /* 0x000000c00400720c */ /* 0x000fe20003f86270 */
[----:B------:R-:W-:Y:S01]  /*b7f0*/  HMMA.16816.F32.BF16 R8, R8, R28, R168 ;  /* 0x0000001c0808723c */ /* 0x000fe200000418a8 */
[----:B------:R-:W-:-:S02]  /*b800*/  I2FP.F32.S32 R4, R4 ;  /* 0x0000000400047245 */ /* 0x000fc40000201400 */
[----:B------:R-:W-:Y:S01]  /*b810*/  FSEL R200, R145, -INF , !P1 ;  /* 0xff80000091c87808 */ /* 0x000fe20004800000 */
[----:B------:R-:W5:Y:S01]  /*b820*/  MUFU.TANH R143, R40 ;  /* 0x00000028008f7308 */ /* 0x000f620000002400 */
[-C--:B------:R-:W-:Y:S01]  /*b830*/  ISETP.GE.AND P1, PT, R14, R193.reuse, PT ;  /* 0x000000c10e00720c */ /* 0x080fe20003f26270 */
[CC--:B--2---:R-:W-:Y:S01]  /*b840*/  FFMA.FTZ R139, R0.reuse, R4.reuse, R139 ;  /* 0x00000004008b7223 */ /* 0x0c4fe2000001008b */
[----:B---3--:R-:W-:Y:S01]  /*b850*/  FFMA.FTZ R19, R0, R4, R19 ;  /* 0x0000000400137223 */ /* 0x008fe20000010013 */
[----:B------:R-:W-:Y:S02]  /*b860*/  VIADD R4, R30, 0xffffff50 ;  /* 0xffffff501e047836 */ /* 0x000fe40000000000 */
[----:B----4-:R-:W-:Y:S01]  /*b870*/  FFMA.FTZ R13, R0, R12, R13 ;  /* 0x0000000c000d7223 */ /* 0x010fe2000001000d */
[----:B------:R-:W-:Y:S01]  /*b880*/  FMUL.FTZ R56, R56, UR6 ;  /* 0x0000000638387c20 */ /* 0x000fe20008410000 */
[----:B------:R-:W-:Y:S01]  /*b890*/  FSEL R191, R139, -INF , !P5 ;  /* 0xff8000008bbf7808 */ /* 0x000fe20006800000 */
[----:B------:R-:W2:Y:S01]  /*b8a0*/  MUFU.TANH R41, R41 ;  /* 0x0000002900297308 */ /* 0x000ea20000002400 */
[----:B------:R-:W-:Y:S01]  /*b8b0*/  I2FP.F32.S32 R6, R4 ;  /* 0x0000000400067245 */ /* 0x000fe20000201400 */
[----:B-1----:R-:W-:Y:S01]  /*b8c0*/  FFMA.FTZ R141, R0, R12, R141 ;  /* 0x0000000c008d7223 */ /* 0x002fe2000001008d */
[----:B------:R-:W-:Y:S01]  /*b8d0*/  FSEL R188, R19, -INF , !P4 ;  /* 0xff80000013bc7808 */ /* 0x000fe20006000000 */
[----:B------:R-:W-:Y:S01]  /*b8e0*/  VIADD R12, R30, 0xffffff58 ;  /* 0xffffff581e0c7836 */ /* 0x000fe20000000000 */
[----:B------:R-:W-:Y:S01]  /*b8f0*/  FSEL R187, R13, -INF , !P1 ;  /* 0xff8000000dbb7808 */ /* 0x000fe20004800000 */
[----:B------:R-:W-:Y:S01]  /*b900*/  FMUL.FTZ R19, R63, UR6 ;  /* 0x000000063f137c20 */ /* 0x000fe20008410000 */
[C---:B------:R-:W-:Y:S01]  /*b910*/  ISETP.GE.AND P4, PT, R4.reuse, R193, PT ;  /* 0x000000c10400720c */ /* 0x040fe20003f86270 */
[----:B------:R-:W1:Y:S01]  /*b920*/  MUFU.TANH R15, R18 ;  /* 0x00000012000f7308 */ /* 0x000e620000002400 */
[----:B------:R-:W-:Y:S01]  /*b930*/  ISETP.GE.AND P1, PT, R4, R192, PT ;  /* 0x000000c00400720c */ /* 0x000fe20003f26270 */
[----:B-----5:R-:W-:Y:S01]  /*b940*/  FFMA.FTZ R143, R0, R6, R143 ;  /* 0x00000006008f7223 */ /* 0x020fe2000001008f */
[----:B------:R-:W-:Y:S01]  /*b950*/  ISETP.GE.AND P5, PT, R14, R192, PT ;  /* 0x000000c00e00720c */ /* 0x000fe20003fa6270 */
[----:B------:R-:W-:-:S02]  /*b960*/  VIADD R4, R30, 0xffffff51 ;  /* 0xffffff511e047836 */ /* 0x000fc40000000000 */
[----:B------:R-:W-:Y:S01]  /*b970*/  FMUL.FTZ R13, R62, UR6 ;  /* 0x000000063e0d7c20 */ /* 0x000fe20008410000 */
[----:B------:R-:W-:Y:S01]  /*b980*/  FMUL.FTZ R57, R57, UR6 ;  /* 0x0000000639397c20 */ /* 0x000fe20008410000 */
[----:B------:R-:W-:Y:S01]  /*b990*/  FSEL R186, R141, -INF , !P5 ;  /* 0xff8000008dba7808 */ /* 0x000fe20006800000 */
[----:B------:R-:W3:Y:S01]  /*b9a0*/  MUFU.TANH R25, R16 ;  /* 0x0000001000197308 */ /* 0x000ee20000002400 */
[----:B------:R-:W-:Y:S01]  /*b9b0*/  FSEL R177, R143, -INF , !P4 ;  /* 0xff8000008fb17808 */ /* 0x000fe20006000000 */
[----:B--2---:R-:W-:Y:S01]  /*b9c0*/  FFMA.FTZ R41, R0, R6, R41 ;  /* 0x0000000600297223 */ /* 0x004fe20000010029 */
[----:B------:R-:W-:Y:S01]  /*b9d0*/  I2FP.F32.S32 R6, R4 ;  /* 0x0000000400067245 */ /* 0x000fe20000201400 */
[----:B------:R-:W-:Y:S01]  /*b9e0*/  FMUL.FTZ R23, R58, UR6 ;  /* 0x000000063a177c20 */ /* 0x000fe20008410000 */
[CC--:B------:R-:W-:Y:S01]  /*b9f0*/  ISETP.GE.AND P5, PT, R4.reuse, R193.reuse, PT ;  /* 0x000000c10400720c */ /* 0x0c0fe20003fa6270 */
[----:B------:R-:W-:Y:S01]  /*ba00*/  FMUL.FTZ R59, R59, UR6 ;  /* 0x000000063b3b7c20 */ /* 0x000fe20008410000 */
[----:B------:R-:W-:Y:S01]  /*ba10*/  ISETP.GE.AND P4, PT, R4, R192, PT ;  /* 0x000000c00400720c */ /* 0x000fe20003f86270 */
[----:B------:R-:W2:Y:S01]  /*ba20*/  MUFU.TANH R43, R43 ;  /* 0x0000002b002b7308 */ /* 0x000ea20000002400 */
[----:B------:R-:W-:Y:S01]  /*ba30*/  I2FP.F32.S32 R4, R12 ;  /* 0x0000000c00047245 */ /* 0x000fe20000201400 */
[----:B-1----:R-:W-:Y:S01]  /*ba40*/  FFMA.FTZ R15, R0, R6, R15 ;  /* 0x00000006000f7223 */ /* 0x002fe2000001000f */
[----:B------:R-:W-:Y:S01]  /*ba50*/  FSEL R174, R41, -INF , !P1 ;  /* 0xff80000029ae7808 */ /* 0x000fe20004800000 */
[----:B------:R-:W-:Y:S01]  /*ba60*/  FMUL.FTZ R11, R11, UR6 ;  /* 0x000000060b0b7c20 */ /* 0x000fe20008410000 */
[C---:B------:R-:W-:Y:S01]  /*ba70*/  ISETP.GE.AND P1, PT, R12.reuse, R193, PT ;  /* 0x000000c10c00720c */ /* 0x040fe20003f26270 */
[----:B------:R-:W-:Y:S01]  /*ba80*/  VIADD R141, R195, 0xfffffffe ;  /* 0xfffffffec38d7836 */ /* 0x000fe20000000000 */
[----:B------:R-:W-:Y:S01]  /*ba90*/  FSEL R175, R15, -INF , !P5 ;  /* 0xff8000000faf7808 */ /* 0x000fe20006800000 */
[----:B------:R-:W1:Y:S01]  /*baa0*/  MUFU.TANH R27, R66 ;  /* 0x00000042001b7308 */ /* 0x000e620000002400 */
[----:B------:R-:W-:Y:S01]  /*bab0*/  ISETP.GE.AND P5, PT, R12, R192, PT ;  /* 0x000000c00c00720c */ /* 0x000fe20003fa6270 */
[----:B---3--:R-:W-:Y:S01]  /*bac0*/  FFMA.FTZ R25, R0, R6, R25 ;  /* 0x0000000600197223 */ /* 0x008fe20000010019 */
[----:B------:R-:W-:-:S02]  /*bad0*/  VIADD R6, R30, 0xffffff59 ;  /* 0xffffff591e067836 */ /* 0x000fc40000000000 */
[----:B------:R-:W-:Y:S01]  /*bae0*/  FMUL.FTZ R12, R8, UR6 ;  /* 0x00000006080c7c20 */ /* 0x000fe20008410000 */
[----:B------:R-:W-:Y:S01]  /*baf0*/  VIADD R8, R30, 0xffffff69 ;  /* 0xffffff691e087836 */ /* 0x000fe20000000000 */
[----:B------:R-:W-:Y:S01]  /*bb00*/  FSEL R176, R25, -INF , !P4 ;  /* 0xff80000019b07808 */ /* 0x000fe20006000000 */
[----:B------:R-:W3:Y:S01]  /*bb10*/  MUFU.TANH R5, R65 ;  /* 0x0000004100057308 */ /* 0x000ee20000002400 */
[----:B------:R-:W-:Y:S01]  /*bb20*/  ISETP.GE.AND P4, PT, R6, R193, PT ;  /* 0x000000c10600720c */ /* 0x000fe20003f86270 */
[----:B--2---:R-:W-:-:S05]  /*bb30*/  FFMA.FTZ R43, R0, R4, R43 ;  /* 0x00000004002b7223 */ /* 0x004fca000001002b */
[----:B------:R-:W-:Y:S01]  /*bb40*/  FSEL R179, R43, -INF , !P1 ;  /* 0xff8000002bb37808 */ /* 0x000fe20004800000 */
[----:B------:R-:W2:Y:S01]  /*bb50*/  MUFU.TANH R17, R17 ;  /* 0x0000001100117308 */ /* 0x000ea20000002400 */
[----:B------:R-:W-:Y:S01]  /*bb60*/  ISETP.GE.AND P1, PT, R6, R192, PT ;  /* 0x000000c00600720c */ /* 0x000fe20003f26270 */
[----:B-1----:R-:W-:Y:S01]  /*bb70*/  FFMA.FTZ R27, R0, R4, R27 ;  /* 0x00000004001b7223 */ /* 0x002fe2000001001b */
[----:B------:R-:W-:Y:S01]  /*bb80*/  VIADD R4, R30, 0xffffff60 ;  /* 0xffffff601e047836 */ /* 0x000fe20000000000 */
[----:B------:R-:W-:-:S03]  /*bb90*/  I2FP.F32.S32 R6, R6 ;  /* 0x0000000600067245 */ /* 0x000fc60000201400 */
[----:B------:R-:W-:Y:S01]  /*bba0*/  FSEL R172, R27, -INF , !P5 ;  /* 0xff8000001bac7808 */ /* 0x000fe20006800000 */
[----:B------:R-:W1:Y:S01]  /*bbb0*/  MUFU.TANH R21, R21 ;  /* 0x0000001500157308 */ /* 0x000e620000002400 */
[----:B------:R-:W-:Y:S01]  /*bbc0*/  I2FP.F32.S32 R166, R4 ;  /* 0x0000000400a67245 */ /* 0x000fe20000201400 */
[----:B---3--:R-:W-:Y:S01]  /*bbd0*/  FFMA.FTZ R5, R0, R6, R5 ;  /* 0x0000000600057223 */ /* 0x008fe20000010005 */
[----:B------:R-:W-:-:S04]  /*bbe0*/  ISETP.GE.AND P5, PT, R4, R193, PT ;  /* 0x000000c10400720c */ /* 0x000fc80003fa6270 */
[----:B------:R-:W-:Y:S01]  /*bbf0*/  FSEL R169, R5, -INF , !P4 ;  /* 0xff80000005a97808 */ /* 0x000fe20006000000 */
[----:B------:R-:W3:Y:S01]  /*bc00*/  MUFU.TANH R7, R61 ;  /* 0x0000003d00077308 */ /* 0x000ee20000002400 */
[----:B------:R-:W-:Y:S01]  /*bc10*/  ISETP.GE.AND P4, PT, R4, R192, PT ;  /* 0x000000c00400720c */ /* 0x000fe20003f86270 */
[----:B--2---:R-:W-:Y:S01]  /*bc20*/  FFMA.FTZ R17, R0, R6, R17 ;  /* 0x0000000600117223 */ /* 0x004fe20000010011 */
[----:B------:R-:W-:-:S04]  /*bc30*/  VIADD R6, R30, 0xffffff61 ;  /* 0xffffff611e067836 */ /* 0x000fc80000000000 */
[----:B------:R-:W-:Y:S01]  /*bc40*/  FSEL R170, R17, -INF , !P1 ;  /* 0xff80000011aa7808 */ /* 0x000fe20004800000 */
[----:B------:R-:W2:Y:S01]  /*bc50*/  MUFU.TANH R19, R19 ;  /* 0x0000001300137308 */ /* 0x000ea20000002400 */
[----:B------:R-:W-:Y:S01]  /*bc60*/  ISETP.GE.AND P1, PT, R6, R193, PT ;  /* 0x000000c10600720c */ /* 0x000fe20003f26270 */
[----:B-1----:R-:W-:Y:S01]  /*bc70*/  FFMA.FTZ R21, R0, R166, R21 ;  /* 0x000000a600157223 */ /* 0x002fe20000010015 */
[----:B------:R-:W-:-:S04]  /*bc80*/  I2FP.F32.S32 R4, R6 ;  /* 0x0000000600047245 */ /* 0x000fc80000201400 */
[----:B------:R-:W-:Y:S01]  /*bc90*/  FSEL R163, R21, -INF , !P5 ;  /* 0xff80000015a37808 */ /* 0x000fe20006800000 */
[----:B------:R-:W1:Y:S01]  /*bca0*/  MUFU.TANH R13, R13 ;  /* 0x0000000d000d7308 */ /* 0x000e620000002400 */
[----:B------:R-:W-:Y:S01]  /*bcb0*/  ISETP.GE.AND P5, PT, R6, R192, PT ;  /* 0x000000c00600720c */ /* 0x000fe20003fa6270 */
[----:B------:R-:W-:Y:S02]  /*bcc0*/  VIADD R6, R30, 0xffffff68 ;  /* 0xffffff681e067836 */ /* 0x000fe40000000000 */
[-C--:B---3--:R-:W-:Y:S01]  /*bcd0*/  FFMA.FTZ R161, R0, R4.reuse, R7 ;  /* 0x0000000400a17223 */ /* 0x088fe20000010007 */
[----:B------:R-:W-:Y:S01]  /*bce0*/  FMUL.FTZ R7, R9, UR6 ;  /* 0x0000000609077c20 */ /* 0x000fe20008410000 */
[----:B------:R-:W-:Y:S02]  /*bcf0*/  FMUL.FTZ R9, R10, UR6 ;  /* 0x000000060a097c20 */ /* 0x000fe40008410000 */
[----:B------:R-:W3:Y:S01]  /*bd00*/  MUFU.TANH R15, R56 ;  /* 0x00000038000f7308 */ /* 0x000ee20000002400 */
[----:B------:R-:W-:Y:S01]  /*bd10*/  FSEL R161, R161, -INF , !P1 ;  /* 0xff800000a1a17808 */ /* 0x000fe20004800000 */
[----:B--2---:R-:W-:Y:S01]  /*bd20*/  FFMA.FTZ R19, R0, R4, R19 ;  /* 0x0000000400137223 */ /* 0x004fe20000010013 */
[----:B------:R-:W-:-:S02]  /*bd30*/  I2FP.F32.S32 R4, R6 ;  /* 0x0000000600047245 */ /* 0x000fc40000201400 */
[----:B------:R-:W-:Y:S02]  /*bd40*/  ISETP.GE.AND P1, PT, R6, R192, PT ;  /* 0x000000c00600720c */ /* 0x000fe40003f26270 */
[----:B------:R-:W-:Y:S01]  /*bd50*/  FSEL R162, R19, -INF , !P5 ;  /* 0xff80000013a27808 */ /* 0x000fe20006800000 */
[----:B------:R-:W2:Y:S01]  /*bd60*/  MUFU.TANH R57, R57 ;  /* 0x0000003900397308 */ /* 0x000ea20000002400 */
[----:B------:R-:W-:Y:S01]  /*bd70*/  ISETP.GE.AND P5, PT, R8, R193, PT ;  /* 0x000000c10800720c */ /* 0x000fe20003fa6270 */
[----:B-1----:R-:W-:-:S05]  /*bd80*/  FFMA.FTZ R166, R0, R166, R13 ;  /* 0x000000a600a67223 */ /* 0x002fca000001000d */
[----:B------:R-:W-:Y:S01]  /*bd90*/  FSEL R166, R166, -INF , !P4 ;  /* 0xff800000a6a67808 */ /* 0x000fe20006000000 */
[----:B------:R-:W1:Y:S01]  /*bda0*/  MUFU.TANH R23, R23 ;  /* 0x0000001700177308 */ /* 0x000e620000002400 */
[----:B------:R-:W-:Y:S01]  /*bdb0*/  ISETP.GE.AND P4, PT, R6, R193, PT ;  /* 0x000000c10600720c */ /* 0x000fe20003f86270 */
[----:B---3--:R-:W-:Y:S01]  /*bdc0*/  FFMA.FTZ R15, R0, R4, R15 ;  /* 0x00000004000f7223 */ /* 0x008fe2000001000f */
[----:B------:R-:W-:-:S04]  /*bdd0*/  VIADD R6, R30, 0xffffff71 ;  /* 0xffffff711e067836 */ /* 0x000fc80000000000 */
[----:B------:R-:W-:Y:S01]  /*bde0*/  FSEL R159, R15, -INF , !P4 ;  /* 0xff8000000f9f7808 */ /* 0x000fe20006000000 */
[----:B------:R-:W3:Y:S01]  /*bdf0*/  MUFU.TANH R5, R59 ;  /* 0x0000003b00057308 */ /* 0x000ee20000002400 */
[----:B------:R-:W-:Y:S01]  /*be00*/  BAR.SYNC.DEFER_BLOCKING 0x0 ;  /* 0x0000000000007b1d */ /* 0x000fe20000010000 */
[----:B------:R-:W-:Y:S02]  /*be10*/  ISETP.GE.AND P4, PT, R8, R192, PT ;  /* 0x000000c00800720c */ /* 0x000fe40003f86270 */
[----:B------:R-:W-:-:S04]  /*be20*/  I2FP.F32.S32 R8, R8 ;  /* 0x0000000800087245 */ /* 0x000fc80000201400 */
[----:B------:R-:W4:Y:S01]  /*be30*/  MUFU.TANH R13, R12 ;  /* 0x0000000c000d7308 */ /* 0x000f220000002400 */
[C---:B--2---:R-:W-:Y:S01]  /*be40*/  FFMA.FTZ R57, R0.reuse, R8, R57 ;  /* 0x0000000800397223 */ /* 0x044fe20000010039 */
[----:B-1----:R-:W-:Y:S01]  /*be50*/  FFMA.FTZ R23, R0, R4, R23 ;  /* 0x0000000400177223 */ /* 0x002fe20000010017 */
[C---:B------:R-:W-:Y:S02]  /*be60*/  VIADD R4, R30.reuse, 0xffffff70 ;  /* 0xffffff701e047836 */ /* 0x040fe40000000000 */
[----:B------:R-:W-:Y:S01]  /*be70*/  VIADD R30, R30, 0xffffff79 ;  /* 0xffffff791e1e7836 */ /* 0x000fe20000000000 */
[----:B------:R-:W-:Y:S02]  /*be80*/  FSEL R157, R57, -INF , !P5 ;  /* 0xff800000399d7808 */ /* 0x000fe40006800000 */
[----:B------:R-:W-:Y:S01]  /*be90*/  FSEL R160, R23, -INF , !P1 ;  /* 0xff80000017a07808 */ /* 0x000fe20004800000 */
[----:B------:R-:W1:Y:S01]  /*bea0*/  MUFU.TANH R11, R11 ;  /* 0x0000000b000b7308 */ /* 0x000e620000002400 */
[----:B------:R-:W-:Y:S01]  /*beb0*/  ISETP.GE.AND P1, PT, R4, R193, PT ;  /* 0x000000c10400720c */ /* 0x000fe20003f26270 */
[----:B---3--:R-:W-:Y:S01]  /*bec0*/  FFMA.FTZ R164, R0, R8, R5 ;  /* 0x0000000800a47223 */ /* 0x008fe20000010005 */
[----:B------:R-:W-:-:S02]  /*bed0*/  ISETP.GE.AND P5, PT, R4, R192, PT ;  /* 0x000000c00400720c */ /* 0x000fc40003fa6270 */
[----:B------:R-:W-:Y:S02]  /*bee0*/  I2FP.F32.S32 R4, R4 ;  /* 0x0000000400047245 */ /* 0x000fe40000201400 */
[----:B------:R-:W-:Y:S01]  /*bef0*/  FSEL R164, R164, -INF , !P4 ;  /* 0xff800000a4a47808 */ /* 0x000fe20006000000 */
[----:B------:R-:W2:Y:S01]  /*bf00*/  MUFU.TANH R9, R9 ;  /* 0x0000000900097308 */ /* 0x000ea20000002400 */
[----:B------:R-:W-:Y:S01]  /*bf10*/  ISETP.GE.AND P4, PT, R6, R193, PT ;  /* 0x000000c10600720c */ /* 0x000fe20003f86270 */
[----:B----4-:R-:W-:-:S05]  /*bf20*/  FFMA.FTZ R13, R0, R4, R13 ;  /* 0x00000004000d7223 */ /* 0x010fca000001000d */
[----:B------:R-:W-:Y:S01]  /*bf30*/  FSEL R139, R13, -INF , !P1 ;  /* 0xff8000000d8b7808 */ /* 0x000fe20004800000 */
[----:B------:R-:W3:Y:S01]  /*bf40*/  MUFU.TANH R7, R7 ;  /* 0x0000000700077308 */ /* 0x000ee20000002400 */
[----:B------:R-:W-:Y:S02]  /*bf50*/  ISETP.GE.AND P1, PT, R6, R192, PT ;  /* 0x000000c00600720c */ /* 0x000fe40003f26270 */
[----:B------:R-:W-:-:S05]  /*bf60*/  I2FP.F32.S32 R6, R6 ;  /* 0x0000000600067245 */ /* 0x000fca0000201400 */
[----:B------:R-:W4:Y:S01]  /*bf70*/  MUFU.TANH R5, R49 ;  /* 0x0000003100057308 */ /* 0x000f220000002400 */
[C---:B-1----:R-:W-:Y:S01]  /*bf80*/  FFMA.FTZ R11, R0.reuse, R6, R11 ;  /* 0x00000006000b7223 */ /* 0x042fe2000001000b */
[----:B--2---:R-:W-:Y:S01]  /*bf90*/  FFMA.FTZ R9, R0, R4, R9 ;  /* 0x0000000400097223 */ /* 0x004fe20000010009 */
[----:B------:R-:W-:-:S03]  /*bfa0*/  I2FP.F32.S32 R4, R30 ;  /* 0x0000001e00047245 */ /* 0x000fc60000201400 */
[----:B------:R-:W-:Y:S02]  /*bfb0*/  FSEL R145, R11, -INF , !P1 ;  /* 0xff8000000b917808 */ /* 0x000fe40004800000 */
[----:B------:R-:W1:Y:S01]  /*bfc0*/  MUFU.TANH R51, R51 ;  /* 0x0000003300337308 */ /* 0x000e620000002400 */
[----:B------:R-:W-:Y:S01]  /*bfd0*/  ISETP.GT.AND P1, PT, R141, R216, PT ;  /* 0x000000d88d00720c */ /* 0x000fe20003f24270 */
        /* <DEDUP_REMOVED lines=73> */
.L_x_3151:
[----:B------:R-:W-:Y:S01]  /*c470*/  UMOV UR6, URZ ;  /* 0x000000ff00067c82 */ /* 0x000fe20008000000 */
[----:B------:R-:W-:Y:S01]  /*c480*/  IMAD.SHL.U32 R4, R2, 0x80, RZ ;  /* 0x0000008002047824 */ /* 0x000fe200078e00ff */
[----:B------:R-:W-:-:S05]  /*c490*/  IADD3 R5, P1, PT, RZ, -UR6, RZ ;  /* 0x80000006ff057c10 */ /* 0x000fca000ff3e0ff */
[----:B------:R-:W-:-:S05]  /*c4a0*/  IMAD.X R4, RZ, RZ, ~R4, P1 ;  /* 0x000000ffff047224 */ /* 0x000fca00008e0e04 */
[----:B------:R-:W-:-:S04]  /*c4b0*/  SHF.R.S64 R5, R5, 0x1f, R4 ;  /* 0x0000001f05057819 */ /* 0x000fc80000001004 */
[----:B------:R-:W-:-:S04]  /*c4c0*/  IADD3 R218, P1, PT, R5, R218, RZ ;  /* 0x000000da05da7210 */ /* 0x000fc80007f3e0ff */
[----:B------:R-:W-:-:S09]  /*c4d0*/  LEA.HI.X.SX32 R217, R4, R217, 0x1, P1 ;  /* 0x000000d904d97211 */ /* 0x000fd200008f0eff */
.L_x_3152:
        /* <DEDUP_REMOVED lines=111> */
.L_x_3150:
        /* <DEDUP_REMOVED lines=41> */
[----:B------:R-:W-:Y:S04]  /*ce60*/  LDSM.16.MT88.4 R60, [R158+0x4000] ;  /* 0x004000009e3c783b */ /* 0x000fe80000004200 */
[----:B------:R-:W-:Y:S01]  /*ce70*/  LDSM.16.MT88.4 R64, [R154+0x10800] ;  /* 0x010800009a40783b */ /* 0x000fe20000004200 */
[----:B-1----:R-:W-:-:S02]  /*ce80*/  FMNMX.FTZ R5, R6, R5, !PT ;  /* 0x0000000506057209 */ /* 0x002fc40007810000 */
        /* <DEDUP_REMOVED lines=8> */
[C---:B------:R-:W-:Y:S01]  /*cf10*/  FSETP.NEU.FTZ.AND P2, PT, R3.reuse, -INF , PT ;  /* 0xff8000000300780b */ /* 0x040fe20003f5d000 */
[----:B------:R-:W-:Y:S01]  /*cf20*/  FMUL.FTZ R152, R3, UR4 ;  /* 0x0000000403987c20 */ /* 0x000fe20008410000 */
[----:B------:R-:W-:Y:S01]  /*cf30*/  FSEL R147, R147, RZ, P1 ;  /* 0x000000ff93937208 */ /* 0x000fe20000800000 */
[----:B------:R-:W-:Y:S01]  /*cf40*/  FADD.FTZ R5, R132, -R5 ;  /* 0x8000000584057221 */ /* 0x000fe20000010000 */
[----:B------:R-:W-:-:S02]  /*cf50*/  IADD3 R132, PT, PT, R135, R154, RZ ;  /* 0x0000009a87847210 */ /* 0x000fc40007ffe0ff */
[----:B------:R-:W-:Y:S01]  /*cf60*/  FSEL R4, R3, RZ, P2 ;  /* 0x000000ff03047208 */ /* 0x000fe20001000000 */
[--C-:B------:R-:W-:Y:S01]  /*cf70*/  FFMA.FTZ R146, R32, UR4, -R147.reuse ;  /* 0x0000000420927c23 */ /* 0x100fe20008010893 */
[----:B------:R-:W-:Y:S01]  /*cf80*/  FSEL R152, R152, RZ, P2 ;  /* 0x000000ff98987208 */ /* 0x000fe20001000000 */
[----:B------:R-:W1:Y:S01]  /*cf90*/  LDSM.16.MT88.4 R52, [R132+0x10000] ;  /* 0x010000008434783b */ /* 0x000e620000004200 */
[--C-:B------:R-:W-:Y:S01]  /*cfa0*/  FFMA.FTZ R144, R34, UR4, -R147.reuse ;  /* 0x0000000422907c23 */ /* 0x100fe20008010893 */
[----:B------:R-:W-:Y:S01]  /*cfb0*/  FADD.FTZ R4, R133, -R4 ;  /* 0x8000000485047221 */ /* 0x000fe20000010000 */
[--C-:B------:R-:W-:Y:S01]  /*cfc0*/  FFMA.FTZ R156, R48, UR4, -R147.reuse ;  /* 0x00000004309c7c23 */ /* 0x100fe20008010893 */
[--C-:B------:R-:W-:Y:S01]  /*cfd0*/  FFMA.FTZ R151, R31, UR4, -R152.reuse ;  /* 0x000000041f977c23 */ /* 0x100fe20008010898 */
[--C-:B------:R-:W-:Y:S01]  /*cfe0*/  FFMA.FTZ R150, R33, UR4, -R152.reuse ;  /* 0x0000000421967c23 */ /* 0x100fe20008010898 */
[--C-:B------:R-:W-:Y:S01]  /*cff0*/  FFMA.FTZ R149, R35, UR4, -R152.reuse ;  /* 0x0000000423957c23 */ /* 0x100fe20008010898 */
        /* <DEDUP_REMOVED lines=28> */
[----:B------:R5:W-:Y:S01]  /*d1c0*/  MUFU.EX2 R133, R38 ;  /* 0x0000002600857308 */ /* 0x000be20000000800 */
[--C-:B------:R-:W-:Y:S01]  /*d1d0*/  FFMA.FTZ R177, R177, UR4, -R152.reuse ;  /* 0x00000004b1b17c23 */ /* 0x100fe20008010898 */
[----:B----4-:R-:W-:Y:S01]  /*d1e0*/  F2FP.BF16.F32.PACK_AB R6, R148, R149 ;  /* 0x000000959406723e */ /* 0x010fe200000010ff */
[--C-:B------:R-:W-:Y:S01]  /*d1f0*/  FFMA.FTZ R190, R175, UR4, -R152.reuse ;  /* 0x00000004afbe7c23 */ /* 0x100fe20008010898 */
[----:B------:R-:W4:Y:S01]  /*d200*/  MUFU.EX2 R156, R156 ;  /* 0x0000009c009c7308 */ /* 0x000f220000000800 */
[--C-:B------:R-:W-:Y:S01]  /*d210*/  FFMA.FTZ R198, R179, UR4, -R152.reuse ;  /* 0x00000004b3c67c23 */ /* 0x100fe20008010898 */
[--C-:B------:R-:W-:Y:S01]  /*d220*/  FFMA.FTZ R169, R169, UR4, -R152.reuse ;  /* 0x00000004a9a97c23 */ /* 0x100fe20008010898 */
[--C-:B------:R-:W-:Y:S01]  /*d230*/  FFMA.FTZ R174, R174, UR4, -R147.reuse ;  /* 0x00000004aeae7c23 */ /* 0x100fe20008010893 */
[----:B------:R-:W1:Y:S01]  /*d240*/  MUFU.EX2 R155, R155 ;  /* 0x0000009b009b7308 */ /* 0x000e620000000800 */
[--C-:B------:R-:W-:Y:S01]  /*d250*/  FFMA.FTZ R179, R170, UR4, -R147.reuse ;  /* 0x00000004aab37c23 */ /* 0x100fe20008010893 */
[----:B---3--:R-:W-:Y:S01]  /*d260*/  F2FP.BF16.F32.PACK_AB R5, R144, R146 ;  /* 0x000000929005723e */ /* 0x008fe200000010ff */
[--C-:B------:R-:W-:Y:S01]  /*d270*/  FFMA.FTZ R172, R172, UR4, -R147.reuse ;  /* 0x00000004acac7c23 */ /* 0x100fe20008010893 */
[----:B------:R-:W3:Y:S01]  /*d280*/  MUFU.EX2 R153, R153 ;  /* 0x0000009900997308 */ /* 0x000ee20000000800 */
[--C-:B------:R-:W-:Y:S01]  /*d290*/  FFMA.FTZ R163, R163, UR4, -R152.reuse ;  /* 0x00000004a3a37c23 */ /* 0x100fe20008010898 */
[----:B-----5:R-:W5:Y:S01]  /*d2a0*/  LDSM.16.MT88.4 R36, [R135] ;  /* 0x000000008724783b */ /* 0x020f620000004200 */
[--C-:B------:R-:W-:Y:S01]  /*d2b0*/  FFMA.FTZ R157, R157, UR4, -R152.reuse ;  /* 0x000000049d9d7c23 */ /* 0x100fe20008010898 */
[----:B------:R-:W-:Y:S01]  /*d2c0*/  MUFU.EX2 R168, R168 ;  /* 0x000000a800a87308 */ /* 0x000fe20000000800 */
[--C-:B------:R-:W-:Y:S01]  /*d2d0*/  FFMA.FTZ R160, R160, UR4, -R147.reuse ;  /* 0x00000004a0a07c23 */ /* 0x100fe20008010893 */
[----:B----4-:R-:W-:Y:S01]  /*d2e0*/  F2FP.BF16.F32.PACK_AB R7, R156, R133 ;  /* 0x000000859c07723e */ /* 0x010fe200000010ff */
[--C-:B------:R-:W-:Y:S01]  /*d2f0*/  FFMA.FTZ R166, R166, UR4, -R147.reuse ;  /* 0x00000004a6a67c23 */ /* 0x100fe20008010893 */
[----:B------:R-:W-:Y:S01]  /*d300*/  MUFU.EX2 R173, R173 ;  /* 0x000000ad00ad7308 */ /* 0x000fe20000000800 */
[--C-:B------:R-:W-:Y:S01]  /*d310*/  FFMA.FTZ R139, R139, UR4, -R152.reuse ;  /* 0x000000048b8b7c23 */ /* 0x100fe20008010898 */
        /* <DEDUP_REMOVED lines=70> */
[C---:B-----5:R-:W-:Y:S01]  /*d780*/  HMMA.16816.F32.BF16 R32, R4.reuse, R36, R32 ;  /* 0x000000240420723c */ /* 0x060fe20000041820 */
        /* <DEDUP_REMOVED lines=26> */
[--C-:B------:R-:W-:Y:S01]  /*d930*/  FFMA.FTZ R113, R205, UR4, -R152.reuse ;  /* 0x00000004cd717c23 */ /* 0x100fe20008010898 */
[--C-:B------:R-:W-:Y:S01]  /*d940*/  FFMA.FTZ R167, R224, UR4, -R147.reuse ;  /* 0x00000004e0a77c23 */ /* 0x100fe20008010893 */
[----:B------:R-:W5:Y:S01]  /*d950*/  LDSM.16.MT88.4 R68, [R158+0x4800] ;  /* 0x004800009e44783b */ /* 0x000f620000004200 */
[----:B------:R-:W-:Y:S01]  /*d960*/  FFMA.FTZ R165, R180, UR4, -R147 ;  /* 0x00000004b4a57c23 */ /* 0x000fe20008010893 */
[----:B------:R-:W-:Y:S01]  /*d970*/  MUFU.EX2 R115, R115 ;  /* 0x0000007300737308 */ /* 0x000fe20000000800 */
[C---:B------:R-:W-:Y:S01]  /*d980*/  HMMA.16816.F32.BF16 R16, R4.reuse, R20, R16 ;  /* 0x000000140410723c */ /* 0x040fe20000041810 */
[----:B------:R-:W-:Y:S01]  /*d990*/  LDSM.16.MT88.4 R80, [R132+0x10800] ;  /* 0x010800008450783b */ /* 0x000fe20000004200 */
[----:B------:R-:W-:Y:S01]  /*d9a0*/  FFMA.FTZ R180, R201, UR4, -R152 ;  /* 0x00000004c9b47c23 */ /* 0x000fe20008010898 */
[----:B------:R-:W5:Y:S01]  /*d9b0*/  MUFU.EX2 R112, R112 ;  /* 0x0000007000707308 */ /* 0x000f620000000800 */
[----:B------:R-:W-:Y:S01]  /*d9c0*/  FFMA.FTZ R151, R232, R155, R151 ;  /* 0x0000009be8977223 */ /* 0x000fe20000010097 */
[----:B------:R-:W-:Y:S01]  /*d9d0*/  LDSM.16.MT88.4 R124, [R154+0xf800] ;  /* 0x00f800009a7c783b */ /* 0x000fe20000004200 */
[----:B------:R-:W-:Y:S01]  /*d9e0*/  FFMA.FTZ R153, R231, R153, R146 ;  /* 0x00000099e7997223 */ /* 0x000fe20000010092 */
[----:B------:R-:W-:Y:S01]  /*d9f0*/  MUFU.EX2 R114, R114 ;  /* 0x0000007200727308 */ /* 0x000fe20000000800 */
[C---:B------:R-:W-:Y:S01]  /*da00*/  HMMA.16816.F32.BF16 R56, R4.reuse, R60, R56 ;  /* 0x0000003c0438723c */ /* 0x040fe20000041838 */
[--C-:B------:R-:W-:Y:S01]  /*da10*/  FFMA.FTZ R140, R140, UR4, -R152.reuse ;  /* 0x000000048c8c7c23 */ /* 0x100fe20008010898 */
[--C-:B------:R-:W-:Y:S01]  /*da20*/  FFMA.FTZ R137, R137, UR4, -R152.reuse ;  /* 0x0000000489897c23 */ /* 0x100fe20008010898 */
[----:B------:R-:W-:Y:S01]  /*da30*/  MUFU.EX2 R113, R113 ;  /* 0x0000007100717308 */ /* 0x000fe20000000800 */
[--C-:B------:R-:W-:Y:S01]  /*da40*/  FFMA.FTZ R136, R136, UR4, -R147.reuse ;  /* 0x0000000488887c23 */ /* 0x100fe20008010893 */
[----:B------:R-:W-:Y:S01]  /*da50*/  FFMA.FTZ R143, R143, UR4, -R147 ;  /* 0x000000048f8f7c23 */ /* 0x000fe20008010893 */
        /* <DEDUP_REMOVED lines=9> */
[----:B------:R-:W5:Y:S01]  /*daf0*/  MUFU.EX2 R116, R116 ;  /* 0x0000007400747308 */ /* 0x000f620000000800 */
[C---:B------:R-:W-:Y:S01]  /*db00*/  HMMA.16816.F32.BF16 R60, R4.reuse, R62, R76 ;  /* 0x0000003e043c723c */ /* 0x040fe2000004184c */
[----:B------:R-:W5:Y:S01]  /*db10*/  LDSM.16.MT88.4 R76, [R135+0x800] ;  /* 0x00080000874c783b */ /* 0x000f620000004200 */
[----:B------:R-:W-:Y:S01]  /*db20*/  FADD.FTZ R133, R133, R144 ;  /* 0x0000009085857221 */ /* 0x000fe20000010000 */
[----:B------:R-:W5:Y:S01]  /*db30*/  MUFU.EX2 R180, R180 ;  /* 0x000000b400b47308 */ /* 0x000f620000000800 */
[----:B------:R-:W-:Y:S01]  /*db40*/  FADD.FTZ R148, R148, R149 ;  /* 0x0000009594947221 */ /* 0x000fe20000010000 */
[----:B------:R-:W-:Y:S01]  /*db50*/  ISETP.GT.AND P1, PT, R141, R216, PT ;  /* 0x000000d88d00720c */ /* 0x000fe20003f24270 */
[----:B------:R-:W-:Y:S01]  /*db60*/  FADD.FTZ R133, R156, R133 ;  /* 0x000000859c857221 */ /* 0x000fe20000010000 */
[----:B------:R-:W-:Y:S01]  /*db70*/  MUFU.EX2 R178, R178 ;  /* 0x000000b200b27308 */ /* 0x000fe20000000800 */
[C---:B-1----:R-:W-:Y:S01]  /*db80*/  HMMA.16816.F32.BF16 R72, R4.reuse, R84, R72 ;  /* 0x000000540448723c */ /* 0x042fe20000041848 */
[----:B--2---:R-:W-:Y:S01]  /*db90*/  F2FP.BF16.F32.PACK_AB R84, R106, R111 ;  /* 0x0000006f6a54723e */ /* 0x004fe200000010ff */
[----:B------:R-:W-:Y:S01]  /*dba0*/  FADD.FTZ R111, R111, R148 ;  /* 0x000000946f6f7221 */ /* 0x000fe20000010000 */
[----:B---3--:R-:W-:Y:S01]  /*dbb0*/  F2FP.BF16.F32.PACK_AB R85, R109, R110 ;  /* 0x0000006e6d55723e */ /* 0x008fe200000010ff */
[----:B------:R-:W-:Y:S01]  /*dbc0*/  MUFU.EX2 R171, R171 ;  /* 0x000000ab00ab7308 */ /* 0x000fe20000000800 */
[----:B------:R-:W-:Y:S01]  /*dbd0*/  FADD.FTZ R110, R110, R133 ;  /* 0x000000856e6e7221 */ /* 0x000fe20000010000 */
[----:B------:R-:W-:Y:S01]  /*dbe0*/  FADD.FTZ R106, R106, R111 ;  /* 0x0000006f6a6a7221 */ /* 0x000fe20000010000 */
[----:B------:R-:W-:Y:S01]  /*dbf0*/  MOV R133, R3 ;  /* 0x0000000300857202 */ /* 0x000fe20000000f00 */
[----:B------:R-:W-:Y:S01]  /*dc00*/  HMMA.16816.F32.BF16 R4, R4, R86, R100 ;  /* 0x000000560404723c */ /* 0x000fe20000041864 */
[----:B------:R-:W-:Y:S01]  /*dc10*/  F2FP.BF16.F32.PACK_AB R86, R104, R107 ;  /* 0x0000006b6856723e */ /* 0x000fe200000010ff */
[----:B------:R-:W-:Y:S01]  /*dc20*/  LDSM.16.MT88.4 R100, [R154+0xd000] ;  /* 0x00d000009a64783b */ /* 0x000fe20000004200 */
[----:B----4-:R-:W-:Y:S01]  /*dc30*/  F2FP.BF16.F32.PACK_AB R87, R105, R108 ;  /* 0x0000006c6957723e */ /* 0x010fe200000010ff */
[----:B------:R-:W-:Y:S01]  /*dc40*/  MUFU.EX2 R183, R183 ;  /* 0x000000b700b77308 */ /* 0x000fe20000000800 */
[----:B------:R-:W-:Y:S01]  /*dc50*/  FADD.FTZ R109, R109, R110 ;  /* 0x0000006e6d6d7221 */ /* 0x000fe20000010000 */
[----:B------:R-:W-:Y:S01]  /*dc60*/  FADD.FTZ R107, R107, R106 ;  /* 0x0000006a6b6b7221 */ /* 0x000fe20000010000 */
[----:B------:R-:W-:Y:S01]  /*dc70*/  @P1 MOV R133, R3 ;  /* 0x0000000300851202 */ /* 0x000fe20000000f00 */
[----:B------:R-:W1:Y:S01]  /*dc80*/  MUFU.EX2 R182, R182 ;  /* 0x000000b600b67308 */ /* 0x000e620000000800 */
[----:B------:R-:W-:Y:S01]  /*dc90*/  FADD.FTZ R108, R108, R109 ;  /* 0x0000006d6c6c7221 */ /* 0x000fe20000010000 */
[----:B------:R-:W-:Y:S01]  /*dca0*/  HMMA.16816.F32.BF16 R8, R84, R96, R8 ;  /* 0x000000605408723c */ /* 0x000fe20000041808 */
[----:B------:R-:W-:Y:S01]  /*dcb0*/  FADD.FTZ R104, R104, R107 ;  /* 0x0000006b68687221 */ /* 0x000fe20000010000 */
[----:B------:R-:W-:Y:S01]  /*dcc0*/  MUFU.EX2 R181, R181 ;  /* 0x000000b500b57308 */ /* 0x000fe20000000800 */
[----:B------:R-:W-:Y:S01]  /*dcd0*/  FADD.FTZ R105, R105, R108 ;  /* 0x0000006c69697221 */ /* 0x000fe20000010000 */
[----:B------:R-:W-:-:S02]  /*dce0*/  @P1 IADD3 R195, PT, PT, R195, -0x3, RZ ;  /* 0xfffffffdc3c31810 */ /* 0x000fc40007ffe0ff */
[----:B------:R-:W2:Y:S02]  /*dcf0*/  MUFU.EX2 R184, R184 ;  /* 0x000000b800b87308 */ /* 0x000ea40000000800 */
[C---:B------:R-:W-:Y:S01]  /*dd00*/  HMMA.16816.F32.BF16 R12, R84.reuse, R98, R12 ;  /* 0x00000062540c723c */ /* 0x040fe2000004180c */
[----:B------:R-:W3:Y:S01]  /*dd10*/  LDSM.16.MT88.4 R96, [R135+0x4800] ;  /* 0x004800008760783b */ /* 0x000ee20000004200 */
[----:B------:R-:W-:Y:S04]  /*dd20*/  MUFU.EX2 R192, R192 ;  /* 0x000000c000c07308 */ /* 0x000fe80000000800 */
[----:B------:R-:W4:Y:S02]  /*dd30*/  MUFU.EX2 R185, R185 ;  /* 0x000000b900b97308 */ /* 0x000f240000000800 */
[C---:B------:R-:W-:Y:S02]  /*dd40*/  HMMA.16816.F32.BF16 R40, R84.reuse, R64, R40 ;  /* 0x000000405428723c */ /* 0x040fe40000041828 */
[----:B------:R-:W-:Y:S04]  /*dd50*/  MUFU.EX2 R194, R194 ;  /* 0x000000c200c27308 */ /* 0x000fe80000000800 */
[----:B------:R-:W-:Y:S02]  /*dd60*/  MUFU.EX2 R187, R187 ;  /* 0x000000bb00bb7308 */ /* 0x000fe40000000800 */
[C---:B------:R-:W-:Y:S01]  /*dd70*/  HMMA.16816.F32.BF16 R44, R84.reuse, R66, R44 ;  /* 0x00000042542c723c */ /* 0x040fe2000004182c */
[----:B------:R-:W1:Y:S01]  /*dd80*/  LDSM.16.MT88.4 R64, [R154+0x11000] ;  /* 0x011000009a40783b */ /* 0x000e620000004200 */
[----:B------:R-:W-:Y:S04]  /*dd90*/  MUFU.EX2 R189, R189 ;  /* 0x000000bd00bd7308 */ /* 0x000fe80000000800 */
[----:B------:R-:W4:Y:S02]  /*dda0*/  MUFU.EX2 R188, R200 ;  /* 0x000000c800bc7308 */ /* 0x000f240000000800 */
[C---:B-----5:R-:W-:Y:S02]  /*ddb0*/  HMMA.16816.F32.BF16 R16, R84.reuse, R92, R16 ;  /* 0x0000005c5410723c */ /* 0x060fe40000041810 */
[----:B------:R-:W-:Y:S04]  /*ddc0*/  MUFU.EX2 R191, R191 ;  /* 0x000000bf00bf7308 */ /* 0x000fe80000000800 */
[----:B------:R-:W5:Y:S02]  /*ddd0*/  MUFU.EX2 R186, R186 ;  /* 0x000000ba00ba7308 */ /* 0x000f640000000800 */
[C---:B------:R-:W-:Y:S01]  /*dde0*/  HMMA.16816.F32.BF16 R20, R84.reuse, R94, R20 ;  /* 0x0000005e5414723c */ /* 0x040fe20000041814 */
[----:B------:R-:W2:Y:S01]  /*ddf0*/  LDSM.16.MT88.4 R92, [R132+0xd000] ;  /* 0x00d00000845c783b */ /* 0x000ea20000004200 */
[----:B------:R4:W-:Y:S04]  /*de00*/  MUFU.EX2 R175, R177 ;  /* 0x000000b100af7308 */ /* 0x0009e80000000800 */
[----:B------:R-:W5:Y:S02]  /*de10*/  MUFU.EX2 R190, R190 ;  /* 0x000000be00be7308 */ /* 0x000f640000000800 */
[C---:B------:R-:W-:Y:S02]  /*de20*/  HMMA.16816.F32.BF16 R56, R84.reuse, R68, R56 ;  /* 0x000000445438723c */ /* 0x040fe40000041838 */
[----:B------:R-:W-:Y:S04]  /*de30*/  MUFU.EX2 R198, R198 ;  /* 0x000000c600c67308 */ /* 0x000fe80000000800 */
[----:B------:R-:W-:Y:S02]  /*de40*/  MUFU.EX2 R169, R169 ;  /* 0x000000a900a97308 */ /* 0x000fe40000000800 */
[----:B------:R-:W-:Y:S01]  /*de50*/  HMMA.16816.F32.BF16 R60, R84, R70, R60 ;  /* 0x00000046543c723c */ /* 0x000fe2000004183c */
[----:B------:R-:W5:Y:S01]  /*de60*/  LDSM.16.MT88.4 R68, [R135+0x1000] ;  /* 0x001000008744783b */ /* 0x000f620000004200 */
[--C-:B----4-:R-:W-:Y:S01]  /*de70*/  FFMA.FTZ R177, R176, UR4, -R147.reuse ;  /* 0x00000004b0b17c23 */ /* 0x110fe20008010893 */
[----:B------:R-:W-:Y:S01]  /*de80*/  MUFU.EX2 R174, R174 ;  /* 0x000000ae00ae7308 */ /* 0x000fe20000000800 */
[----:B------:R-:W-:Y:S01]  /*de90*/  FFMA.FTZ R176, R159, UR4, -R152 ;  /* 0x000000049fb07c23 */ /* 0x000fe20008010898 */
[----:B------:R-:W-:-:S02]  /*dea0*/  FFMA.FTZ R159, R162, UR4, -R147 ;  /* 0x00000004a29f7c23 */ /* 0x000fc40008010893 */
[----:B------:R4:W-:Y:S01]  /*deb0*/  MUFU.EX2 R170, R172 ;  /* 0x000000ac00aa7308 */ /* 0x0009e20000000800 */
[C---:B------:R-:W-:Y:S03]  /*dec0*/  HMMA.16816.F32.BF16 R24, R84.reuse, R88, R24 ;  /* 0x000000585418723c */ /* 0x040fe60000041818 */
[----:B------:R-:W5:Y:S04]  /*ded0*/  MUFU.EX2 R177, R177 ;  /* 0x000000b100b17308 */ /* 0x000f680000000800 */
[----:B------:R-:W5:Y:S01]  /*dee0*/  MUFU.EX2 R179, R179 ;  /* 0x000000b300b37308 */ /* 0x000f620000000800 */
[----:B------:R-:W-:Y:S01]  /*def0*/  HMMA.16816.F32.BF16 R28, R84, R90, R28 ;  /* 0x0000005a541c723c */ /* 0x000fe2000004181c */
[----:B------:R-:W-:Y:S02]  /*df00*/  LDSM.16.MT88.4 R88, [R158+0x1000] ;  /* 0x001000009e58783b */ /* 0x000fe40000004200 */
[----:B------:R-:W-:Y:S01]  /*df10*/  MUFU.EX2 R176, R176 ;  /* 0x000000b000b07308 */ /* 0x000fe20000000800 */
[--C-:B----4-:R-:W-:Y:S01]  /*df20*/  FFMA.FTZ R172, R161, UR4, -R152.reuse ;  /* 0x00000004a1ac7c23 */ /* 0x110fe20008010898 */
[----:B------:R-:W-:-:S02]  /*df30*/  FFMA.FTZ R152, R142, UR4, -R152 ;  /* 0x000000048e987c23 */ /* 0x000fc40008010898 */
[----:B------:R4:W-:Y:S01]  /*df40*/  MUFU.EX2 R161, R163 ;  /* 0x000000a300a17308 */ /* 0x0009e20000000800 */
[C---:B------:R-:W-:Y:S01]  /*df50*/  HMMA.16816.F32.BF16 R32, R84.reuse, R76, R32 ;  /* 0x0000004c5420723c */ /* 0x040fe20000041820 */
[--C-:B------:R-:W-:Y:S02]  /*df60*/  FFMA.FTZ R142, R145, UR4, -R147.reuse ;  /* 0x00000004918e7c23 */ /* 0x100fe40008010893 */
[----:B------:R-:W5:Y:S04]  /*df70*/  MUFU.EX2 R172, R172 ;  /* 0x000000ac00ac7308 */ /* 0x000f680000000800 */
[----:B------:R-:W-:Y:S01]  /*df80*/  MUFU.EX2 R157, R157 ;  /* 0x0000009d009d7308 */ /* 0x000fe20000000800 */
[----:B------:R-:W-:Y:S01]  /*df90*/  HMMA.16816.F32.BF16 R36, R84, R78, R36 ;  /* 0x0000004e5424723c */ /* 0x000fe20000041824 */
[----:B------:R-:W5:Y:S02]  /*dfa0*/  LDSM.16.MT88.4 R76, [R132+0x11000] ;  /* 0x01100000844c783b */ /* 0x000f640000004200 */
[----:B------:R-:W-:Y:S01]  /*dfb0*/  MUFU.EX2 R162, R166 ;  /* 0x000000a600a27308 */ /* 0x000fe20000000800 */
[----:B----4-:R-:W-:-:S03]  /*dfc0*/  FFMA.FTZ R163, R164, UR4, -R147 ;  /* 0x00000004a4a37c23 */ /* 0x010fc60008010893 */
[----:B------:R-:W4:Y:S01]  /*dfd0*/  MUFU.EX2 R159, R159 ;  /* 0x0000009f009f7308 */ /* 0x000f220000000800 */
[C---:B------:R-:W-:Y:S01]  /*dfe0*/  HMMA.16816.F32.BF16 R48, R84.reuse, R80, R48 ;  /* 0x000000505430723c */ /* 0x040fe20000041830 */
[C---:B------:R-:W-:Y:S01]  /*dff0*/  F2FP.BF16.F32.PACK_AB R80, R112.reuse, R115 ;  /* 0x000000737050723e */ /* 0x040fe200000010ff */
[----:B------:R-:W-:Y:S01]  /*e000*/  FADD.FTZ R115, R115, R104 ;  /* 0x0000006873737221 */ /* 0x000fe20000010000 */
[----:B------:R-:W-:Y:S01]  /*e010*/  F2FP.BF16.F32.PACK_AB R81, R167, R116 ;  /* 0x00000074a751723e */ /* 0x000fe200000010ff */
[----:B------:R-:W-:Y:S02]  /*e020*/  MUFU.EX2 R160, R160 ;  /* 0x000000a000a07308 */ /* 0x000fe40000000800 */
[----:B------:R-:W-:Y:S02]  /*e030*/  FADD.FTZ R115, R112, R115 ;  /* 0x0000007370737221 */ /* 0x000fe40000010000 */
[----:B------:R-:W-:Y:S01]  /*e040*/  HMMA.16816.F32.BF16 R52, R84, R82, R52 ;  /* 0x000000525434723c */ /* 0x000fe20000041834 */
[----:B------:R-:W-:Y:S01]  /*e050*/  F2FP.BF16.F32.PACK_AB R82, R113, R114 ;  /* 0x000000727152723e */ /* 0x000fe200000010ff */
[----:B------:R-:W4:Y:S01]  /*e060*/  MUFU.EX2 R163, R163 ;  /* 0x000000a300a37308 */ /* 0x000f220000000800 */
[----:B------:R-:W-:Y:S01]  /*e070*/  F2FP.BF16.F32.PACK_AB R83, R165, R168 ;  /* 0x000000a8a553723e */ /* 0x000fe200000010ff */
[----:B------:R-:W-:-:S02]  /*e080*/  FADD.FTZ R114, R114, R115 ;  /* 0x0000007372727221 */ /* 0x000fc40000010000 */
[----:B------:R-:W-:Y:S02]  /*e090*/  MUFU.EX2 R139, R139 ;  /* 0x0000008b008b7308 */ /* 0x000fe40000000800 */
[C---:B---3--:R-:W-:Y:S01]  /*e0a0*/  HMMA.16816.F32.BF16 R72, R84.reuse, R96, R72 ;  /* 0x000000605448723c */ /* 0x048fe20000041848 */
[----:B------:R-:W-:Y:S01]  /*e0b0*/  FADD.FTZ R114, R113, R114 ;  /* 0x0000007271727221 */ /* 0x000fe20000010000 */
[----:B------:R-:W3:Y:S04]  /*e0c0*/  MUFU.EX2 R140, R140 ;  /* 0x0000008c008c7308 */ /* 0x000ee80000000800 */
[----:B------:R-:W-:Y:S02]  /*e0d0*/  MUFU.EX2 R137, R137 ;  /* 0x0000008900897308 */ /* 0x000fe40000000800 */
[----:B------:R-:W-:Y:S01]  /*e0e0*/  HMMA.16816.F32.BF16 R4, R84, R98, R4 ;  /* 0x000000625404723c */ /* 0x000fe20000041804 */
[----:B------:R-:W4:Y:S01]  /*e0f0*/  LDSM.16.MT88.4 R84, [R158+0x5000] ;  /* 0x005000009e54783b */ /* 0x000f220000004200 */
[----:B------:R-:W-:Y:S03]  /*e100*/  MUFU.EX2 R142, R142 ;  /* 0x0000008e008e7308 */ /* 0x000fe60000000800 */
[----:B------:R-:W-:Y:S01]  /*e110*/  LDSM.16.MT88.4 R96, [R154+0xd800] ;  /* 0x00d800009a60783b */ /* 0x000fe20000004200 */
[----:B------:R-:W-:Y:S02]  /*e120*/  MUFU.EX2 R136, R136 ;  /* 0x0000008800887308 */ /* 0x000fe40000000800 */
[C---:B-1----:R-:W-:Y:S02]  /*e130*/  HMMA.16816.F32.BF16 R40, R80.reuse, R64, R40 ;  /* 0x000000405028723c */ /* 0x042fe40000041828 */
[----:B------:R-:W-:Y:S06]  /*e140*/  MUFU.EX2 R143, R143 ;  /* 0x0000008f008f7308 */ /* 0x000fec0000000800 */
        /* <DEDUP_REMOVED lines=8> */
[C---:B------:R-:W-:Y:S08]  /*e1d0*/  HMMA.16816.F32.BF16 R48, R80.reuse, R76, R48 ;  /* 0x0000004c5030723c */ /* 0x040ff00000041830 */
[C---:B------:R-:W-:Y:S01]  /*e1e0*/  HMMA.16816.F32.BF16 R52, R80.reuse, R78, R52 ;  /* 0x0000004e5034723c */ /* 0x040fe20000041834 */
[----:B------:R-:W3:Y:S07]  /*e1f0*/  LDSM.16.MT88.4 R76, [R135+0x1800] ;  /* 0x00180000874c783b */ /* 0x000eee0000004200 */
[C---:B----4-:R-:W-:Y:S08]  /*e200*/  HMMA.16816.F32.BF16 R56, R80.reuse, R84, R56 ;  /* 0x000000545038723c */ /* 0x050ff00000041838 */
        /* <DEDUP_REMOVED lines=14> */
[----:B------:R-:W-:Y:S07]  /*e2f0*/  LDSM.16.MT88.4 R100, [R158+0x5800] ;  /* 0x005800009e64783b */ /* 0x000fee0000004200 */
        /* <DEDUP_REMOVED lines=16> */
[C---:B------:R-:W-:Y:S08]  /*e400*/  HMMA.16816.F32.BF16 R8, R64.reuse, R96, R8 ;  /* 0x000000604008723c */ /* 0x040ff00000041808 */
[C---:B------:R-:W-:Y:S01]  /*e410*/  HMMA.16816.F32.BF16 R12, R64.reuse, R98, R12 ;  /* 0x00000062400c723c */ /* 0x040fe2000004180c */
[----:B------:R-:W4:Y:S07]  /*e420*/  LDSM.16.MT88.4 R96, [R132+0xe000] ;  /* 0x00e000008460783b */ /* 0x000f2e0000004200 */
[C---:B-1----:R-:W-:Y:S08]  /*e430*/  HMMA.16816.F32.BF16 R24, R64.reuse, R88, R24 ;  /* 0x000000584018723c */ /* 0x042ff00000041818 */
        /* <DEDUP_REMOVED lines=15> */
[----:B-----5:R-:W-:Y:S02]  /*e530*/  HMMA.16816.F32.BF16 R40, R64, R68, R40 ;  /* 0x000000444028723c */ /* 0x020fe40000041828 */
        /* <DEDUP_REMOVED lines=35> */
[C---:B-----5:R-:W-:Y:S08]  /*e770*/  HMMA.16816.F32.BF16 R32, R68.reuse, R80, R32 ;  /* 0x000000504420723c */ /* 0x060ff00000041820 */
[C---:B------:R-:W-:Y:S01]  /*e780*/  HMMA.16816.F32.BF16 R36, R68.reuse, R82, R36 ;  /* 0x000000524424723c */ /* 0x040fe20000041824 */
[----:B------:R-:W5:Y:S07]  /*e790*/  LDSM.16.MT88.4 R80, [R154+0x13000] ;  /* 0x013000009a50783b */ /* 0x000f6e0000004200 */
        /* <DEDUP_REMOVED lines=25> */
[C---:B-----5:R-:W-:Y:S01]  /*e930*/  HMMA.16816.F32.BF16 R40, R68.reuse, R80, R40 ;  /* 0x000000504428723c */ /* 0x060fe20000041828 */
[----:B------:R-:W-:Y:S01]  /*e940*/  FFMA.FTZ R80, R138, UR4, -R147 ;  /* 0x000000048a507c23 */ /* 0x000fe20008010893 */
[----:B------:R-:W-:Y:S01]  /*e950*/  FADD.FTZ R176, R157, R176 ;  /* 0x000000b09db07221 */ /* 0x000fe20000010000 */
[----:B------:R-:W-:Y:S04]  /*e960*/  MUFU.EX2 R138, R152 ;  /* 0x00000098008a7308 */ /* 0x000fe80000000800 */
[----:B------:R-:W5:Y:S01]  /*e970*/  MUFU.EX2 R145, R80 ;  /* 0x0000005000917308 */ /* 0x000f620000000800 */
[C---:B----4-:R-:W-:Y:S08]  /*e980*/  HMMA.16816.F32.BF16 R8, R68.reuse, R96, R8 ;  /* 0x000000604408723c */ /* 0x050ff00000041808 */
[C---:B------:R-:W-:Y:S08]  /*e990*/  HMMA.16816.F32.BF16 R12, R68.reuse, R98, R12 ;  /* 0x00000062440c723c */ /* 0x040ff0000004180c */
[C---:B------:R-:W-:Y:S08]  /*e9a0*/  HMMA.16816.F32.BF16 R16, R68.reuse, R92, R16 ;  /* 0x0000005c4410723c */ /* 0x040ff00000041810 */
        /* <DEDUP_REMOVED lines=21> */
[----:B------:R-:W-:Y:S01]  /*eb00*/  F2FP.BF16.F32.PACK_AB R71, R143, R136 ;  /* 0x000000888f47723e */ /* 0x000fe200000010ff */
        /* <DEDUP_REMOVED lines=10> */
[----:B----4-:R-:W-:Y:S01]  /*ebb0*/  HMMA.16816.F32.BF16 R96, R68, R92, R40 ;  /* 0x0000005c4460723c */ /* 0x010fe20000041828 */
        /* <DEDUP_REMOVED lines=38> */
.L_x_3147:
[----:B------:R-:W-:-:S07]  /*ee20*/  IADD3 R195, PT, PT, R141, -0x1, RZ ;  /* 0xffffffff8dc37810 */ /* 0x000fce0007ffe0ff */
.L_x_3153:
        /* <DEDUP_REMOVED lines=29> */
.L_x_3158:
        /* <DEDUP_REMOVED lines=92> */
.L_x_3155:
[----:B------:R-:W-:Y:S01]  /*f5c0*/  UMOV UR5, UR10 ;  /* 0x0000000a00057c82 */ /* 0x000fe20008000000 */
[C---:B------:R-:W-:Y:S02]  /*f5d0*/  SHF.L.U32 R29, R28.reuse, 0x5, RZ ;  /* 0x000000051c1d7819 */ /* 0x040fe400000006ff */
[----:B------:R-:W-:Y:S02]  /*f5e0*/  LEA R233, R233, UR5, 0x1 ;  /* 0x00000005e9e97c11 */ /* 0x000fe4000f8e08ff */
[----:B------:R-:W-:Y:S02]  /*f5f0*/  IADD3 R30, P0, PT, R29, R220, RZ ;  /* 0x000000dc1d1e7210 */ /* 0x000fe40007f1e0ff */
[----:B------:R-:W-:Y:S01]  /*f600*/  SHF.L.U64.HI R28, R28, 0x5, R31 ;  /* 0x000000051c1c7819 */ /* 0x000fe2000001021f */
[----:B------:R-:W-:Y:S01]  /*f610*/  @!PT LDS RZ, [RZ] ;  /* 0x00000000fffff984 */ /* 0x000fe20000000800 */
[----:B------:R-:W-:Y:S01]  /*f620*/  @!PT LDS RZ, [RZ] ;  /* 0x00000000fffff984 */ /* 0x000fe20000000800 */
[----:B------:R-:W-:Y:S01]  /*f630*/  @!PT LDS RZ, [RZ] ;  /* 0x00000000fffff984 */ /* 0x000fe20000000800 */
[----:B------:R-:W-:Y:S01]  /*f640*/  @!P2 LDGSTS.E.BYPASS.LTC128B.128 [R233+0xc000], desc[UR14][R220.64] ;  /* 0x0c000000dce9afae */ /* 0x000fe2000b981a0e */
[----:B------:R-:W-:Y:S02]  /*f650*/  LOP3.LUT R189, R132, 0x400, RZ, 0xc0, !PT ;  /* 0x0000040084bd7812 */ /* 0x000fe400078ec0ff */
[----:B------:R-:W-:Y:S03]  /*f660*/  IADD3.X R31, PT, PT, R28, R221, RZ, P0, !PT ;  /* 0x000000dd1c1f7210 */ /* 0x000fe600007fe4ff */
[----:B------:R-:W-:Y:S01]  /*f670*/  @P2 STS.128 [R233+0xc000], RZ ;  /* 0x00c000ffe9002388 */ /* 0x000fe20000000c00 */
[-C--:B------:R-:W-:Y:S02]  /*f680*/  IADD3 R32, P0, PT, R30, R29.reuse, RZ ;  /* 0x0000001d1e207210 */ /* 0x080fe40007f1e0ff */
[----:B------:R-:W-:Y:S03]  /*f690*/  LOP3.LUT R132, R133, 0x8, R210, 0x78, !PT ;  /* 0x0000000885847812 */ /* 0x000fe600078e78d2 */
[----:B------:R-:W-:Y:S01]  /*f6a0*/  @!PT LDS RZ, [RZ] ;  /* 0x00000000fffff984 */ /* 0x000fe20000000800 */
[----:B------:R-:W-:Y:S01]  /*f6b0*/  @!PT LDS RZ, [RZ] ;  /* 0x00000000fffff984 */ /* 0x000fe20000000800 */
[----:B------:R-:W-:Y:S01]  /*f6c0*/  @!PT LDS RZ, [RZ] ;  /* 0x00000000fffff984 */ /* 0x000fe20000000800 */
[----:B------:R-:W-:Y:S01]  /*f6d0*/  @!P1 LDGSTS.E.BYPASS.LTC128B.128 [R233+0x10000], desc[UR14][R220.64+0x80] ;  /* 0x10000080dce99fae */ /* 0x000fe2000b981a0e */
[-C--:B------:R-:W-:Y:S02]  /*f6e0*/  IADD3.X R33, PT, PT, R31, R28.reuse, RZ, P0, !PT ;  /* 0x0000001c1f217210 */ /* 0x080fe400007fe4ff */
[----:B------:R-:W-:Y:S03]  /*f6f0*/  IADD3 R34, P0, PT, R32, R29, RZ ;  /* 0x0000001d20227210 */ /* 0x000fe60007f1e0ff */
[----:B------:R-:W-:Y:S01]  /*f700*/  @P1 STS.128 [R233+0x10000], RZ ;  /* 0x010000ffe9001388 */ /* 0x000fe20000000c00 */
[----:B------:R-:W-:Y:S02]  /*f710*/  LEA R189, R132, R189, 0x1 ;  /* 0x000000bd84bd7211 */ /* 0x000fe400078e08ff */
[-C--:B------:R-:W-:Y:S03]  /*f720*/  IADD3.X R35, PT, PT, R33, R28.reuse, RZ, P0, !PT ;  /* 0x0000001c21237210 */ /* 0x080fe600007fe4ff */
[----:B------:R-:W-:Y:S01]  /*f730*/  @!PT LDS RZ, [RZ] ;  /* 0x00000000fffff984 */ /* 0x000fe20000000800 */
[----:B------:R-:W-:Y:S01]  /*f740*/  @!PT LDS RZ, [RZ] ;  /* 0x00000000fffff984 */ /* 0x000fe20000000800 */
[----:B------:R-:W-:Y:S01]  /*f750*/  @!PT LDS RZ, [RZ] ;  /* 0x00000000fffff984 */ /* 0x000fe20000000800 */
[----:B------:R-:W-:Y:S01]  /*f760*/  @!P2 LDGSTS.E.BYPASS.LTC128B.128 [R233+0xc800], desc[UR14][R30.64] ;  /* 0x0c8000001ee9afae */ /* 0x000fe2000b981a0e */
[-C--:B------:R-:W-:Y:S02]  /*f770*/  IADD3 R36, P0, PT, R34, R29.reuse, RZ ;  /* 0x0000001d22247210 */ /* 0x080fe40007f1e0ff */
[----:B------:R-:W-:Y:S03]  /*f780*/  LEA R191, R191, UR5, 0x1 ;  /* 0x00000005bfbf7c11 */ /* 0x000fe6000f8e08ff */
[----:B------:R-:W-:Y:S01]  /*f790*/  @P2 STS.128 [R233+0xc800], RZ ;  /* 0x00c800ffe9002388 */ /* 0x000fe20000000c00 */
[----:B------:R-:W-:Y:S02]  /*f7a0*/  IADD3.X R37, PT, PT, R35, R28, RZ, P0, !PT ;  /* 0x0000001c23257210 */ /* 0x000fe400007fe4ff */
[----:B------:R-:W-:Y:S03]  /*f7b0*/  IADD3 R215, PT, PT, R189, UR5, RZ ;  /* 0x00000005bdd77c10 */ /* 0x000fe6000fffe0ff */
[----:B------:R-:W-:Y:S01]  /*f7c0*/  @!PT LDS RZ, [RZ] ;  /* 0x00000000fffff984 */ /* 0x000fe20000000800 */
[----:B------:R-:W-:Y:S01]  /*f7d0*/  @!PT LDS RZ, [RZ] ;  /* 0x00000000fffff984 */ /* 0x000fe20000000800 */
[----:B------:R-:W-:Y:S01]  /*f7e0*/  @!PT LDS RZ, [RZ] ;  /* 0x00000000fffff984 */ /* 0x000fe20000000800 */
[----:B------:R2:W-:Y:S01]  /*f7f0*/  @!P1 LDGSTS.E.BYPASS.LTC128B.128 [R233+0x10800], desc[UR14][R30.64+0x80] ;  /* 0x108000801ee99fae */ /* 0x0005e2000b981a0e */
[----:B------:R-:W-:Y:S05]  /*f800*/  IADD3 R223, PT, PT, R223, -0x1, RZ ;  /* 0xffffffffdfdf7810 */ /* 0x000fea0007ffe0ff */
        /* <DEDUP_REMOVED lines=92> */
[----:B------:R-:W-:Y:S04]  /*fdd0*/  SEL R152, R207, 0xffffffc0, !P0 ;  /* 0xffffffc0cf987807 */ /* 0x000fe80004000000 */
[----:B------:R-:W1:Y:S01]  /*fde0*/  LDSM.16.M88.4 R136, [R196+0x5800] ;  /* 0x00580000c488783b */ /* 0x000e620000000200 */
[-C--:B------:R-:W-:Y:S02]  /*fdf0*/  IADD3 R197, PT, PT, R191, R152.reuse, RZ ;  /* 0x00000098bfc57210 */ /* 0x080fe40007ffe0ff */
[C---:B------:R-:W-:Y:S01]  /*fe00*/  HMMA.16816.F32.BF16 R24, R140.reuse, R154, RZ ;  /* 0x0000009a8c18723c */ /* 0x040fe200000418ff */
[----:B------:R-:W-:Y:S02]  /*fe10*/  IADD3 R215, PT, PT, R215, R152, RZ ;  /* 0x00000098d7d77210 */ /* 0x000fe40007ffe0ff */
[----:B------:R-:W-:Y:S01]  /*fe20*/  LDSM.16.M88.4 R144, [R196+0x6800] ;  /* 0x00680000c490783b */ /* 0x000fe20000000200 */
[C---:B------:R-:W-:Y:S02]  /*fe30*/  IADD3 R198, PT, PT, R212.reuse, R197, RZ ;  /* 0x000000c5d4c67210 */ /* 0x040fe40007ffe0ff */
[----:B------:R-:W-:Y:S02]  /*fe40*/  IADD3 R213, PT, PT, R212, R215, RZ ;  /* 0x000000d7d4d57210 */ /* 0x000fe40007ffe0ff */
[C---:B--2---:R-:W-:Y:S01]  /*fe50*/  HMMA.16816.F32.BF16 R28, R140.reuse, R156, RZ ;  /* 0x0000009c8c1c723c */ /* 0x044fe200000418ff */
[----:B------:R-:W-:Y:S06]  /*fe60*/  LDSM.16.M88.4 R148, [R196+0x7000] ;  /* 0x00700000c494783b */ /* 0x000fec0000000200 */
        /* <DEDUP_REMOVED lines=200> */
[----:B------:R4:W1:Y:S01]  /*10af0*/  MUFU.TANH R172, R219 ;  /* 0x000000db00ac7308 */ /* 0x0008620000002400 */
[C---:B------:R-:W-:Y:S03]  /*10b00*/  HMMA.16816.F32.BF16 R40, R196.reuse, R138, R40 ;  /* 0x0000008ac428723c */ /* 0x040fe60000041828 */
[----:B--2---:R-:W-:Y:S01]  /*10b10*/  FMUL.FTZ R192, R30, UR11 ;  /* 0x0000000b1ec07c20 */ /* 0x004fe20008410000 */
[----:B------:R-:W-:Y:S01]  /*10b20*/  FMUL.FTZ R33, R33, UR11 ;  /* 0x0000000b21217c20 */ /* 0x000fe20008410000 */
[----:B------:R-:W2:Y:S01]  /*10b30*/  LDSM.16.M88.4 R28, [R213+0xa800] ;  /* 0x00a80000d51c783b */ /* 0x000ea20000000200 */
[----:B------:R-:W-:Y:S03]  /*10b40*/  FMUL.FTZ R34, R34, UR11 ;  /* 0x0000000b22227c20 */ /* 0x000fe60008410000 */
[----:B------:R-:W1:Y:S01]  /*10b50*/  MUFU.TANH R167, R194 ;  /* 0x000000c200a77308 */ /* 0x000e620000002400 */
[----:B------:R-:W-:Y:S01]  /*10b60*/  FMUL.FTZ R35, R35, UR11 ;  /* 0x0000000b23237c20 */ /* 0x000fe20008410000 */
[----:B------:R-:W-:Y:S01]  /*10b70*/  FMUL.FTZ R134, R32, UR11 ;  /* 0x0000000b20867c20 */ /* 0x000fe20008410000 */
[----:B---3--:R-:W-:Y:S01]  /*10b80*/  FMUL.FTZ R234, R26, UR11 ;  /* 0x0000000b1aea7c20 */ /* 0x008fe20008410000 */
[----:B------:R-:W-:Y:S01]  /*10b90*/  FMUL.FTZ R36, R36, UR11 ;  /* 0x0000000b24247c20 */ /* 0x000fe20008410000 */
[----:B------:R-:W-:Y:S01]  /*10ba0*/  FMUL.FTZ R38, R38, UR11 ;  /* 0x0000000b26267c20 */ /* 0x000fe20008410000 */
[----:B------:R-:W-:Y:S04]  /*10bb0*/  FMUL.FTZ R39, R39, UR11 ;  /* 0x0000000b27277c20 */ /* 0x000fe80008410000 */
[----:B------:R-:W3:Y:S01]  /*10bc0*/  MUFU.TANH R177, R33 ;  /* 0x0000002100b17308 */ /* 0x000ee20000002400 */
[----:B----4-:R-:W-:Y:S01]  /*10bd0*/  FMUL.FTZ R219, R27, UR11 ;  /* 0x0000000b1bdb7c20 */ /* 0x010fe20008410000 */
[----:B------:R-:W-:Y:S01]  /*10be0*/  FMUL.FTZ R41, R41, UR11 ;  /* 0x0000000b29297c20 */ /* 0x000fe20008410000 */
[----:B------:R-:W-:Y:S01]  /*10bf0*/  FMUL.FTZ R42, R42, UR11 ;  /* 0x0000000b2a2a7c20 */ /* 0x000fe20008410000 */
[----:B------:R-:W-:Y:S06]  /*10c00*/  FMUL.FTZ R43, R43, UR11 ;  /* 0x0000000b2b2b7c20 */ /* 0x000fec0008410000 */
[----:B------:R-:W4:Y:S10]  /*10c10*/  MUFU.TANH R186, R34 ;  /* 0x0000002200ba7308 */ /* 0x000f340000002400 */
[----:B------:R5:W1:Y:S10]  /*10c20*/  MUFU.TANH R184, R35 ;  /* 0x0000002300b87308 */ /* 0x000a740000002400 */
[----:B------:R3:W1:Y:S01]  /*10c30*/  MUFU.TANH R185, R134 ;  /* 0x0000008600b97308 */ /* 0x0006620000002400 */
[C---:B--2---:R-:W-:Y:S09]  /*10c40*/  HMMA.16816.F32.BF16 R44, R196.reuse, R28, R44 ;  /* 0x0000001cc42c723c */ /* 0x044ff2000004182c */
[----:B------:R2:W1:Y:S01]  /*10c50*/  MUFU.TANH R191, R36 ;  /* 0x0000002400bf7308 */ /* 0x0004620000002400 */
[----:B-----5:R-:W5:Y:S01]  /*10c60*/  LDSM.16.M88.4 R32, [R213+0xb000] ;  /* 0x00b00000d520783b */ /* 0x020f620000000200 */
[C---:B------:R-:W-:Y:S08]  /*10c70*/  HMMA.16816.F32.BF16 R48, R196.reuse, R30, R48 ;  /* 0x0000001ec430723c */ /* 0x040ff00000041830 */
[----:B------:R-:W1:Y:S01]  /*10c80*/  MUFU.TANH R187, R190 ;  /* 0x000000be00bb7308 */ /* 0x000e620000002400 */
[----:B------:R-:W4:Y:S01]  /*10c90*/  LDSM.16.M88.4 R28, [R213+0xb800] ;  /* 0x00b80000d51c783b */ /* 0x000f220000000200 */
[----:B------:R-:W-:Y:S04]  /*10ca0*/  DEPBAR.LE SB0, 0x0 ;  /* 0x000080000000791a */ /* 0x000fe80000000000 */
[----:B---3--:R-:W-:Y:S04]  /*10cb0*/  FMUL.FTZ R134, R37, UR11 ;  /* 0x0000000b25867c20 */ /* 0x008fe80008410000 */
[----:B------:R-:W3:Y:S01]  /*10cc0*/  MUFU.TANH R194, R192 ;  /* 0x000000c000c27308 */ /* 0x000ee20000002400 */
        /* <DEDUP_REMOVED lines=17> */
[C---:B----4-:R-:W-:Y:S03]  /*10de0*/  HMMA.16816.F32.BF16 R60, R196.reuse, R28, R60 ;  /* 0x0000001cc43c723c */ /* 0x050fe6000004183c */
[----:B------:R-:W-:Y:S01]  /*10df0*/  FMUL.FTZ R52, R52, UR11 ;  /* 0x0000000b34347c20 */ /* 0x000fe20008410000 */
[----:B------:R-:W-:Y:S01]  /*10e00*/  FMUL.FTZ R53, R53, UR11 ;  /* 0x0000000b35357c20 */ /* 0x000fe20008410000 */
[----:B------:R-:W-:Y:S04]  /*10e10*/  FMUL.FTZ R54, R54, UR11 ;  /* 0x0000000b36367c20 */ /* 0x000fe80008410000 */
[----:B------:R-:W4:Y:S01]  /*10e20*/  MUFU.TANH R239, R239 ;  /* 0x000000ef00ef7308 */ /* 0x000f220000002400 */
        /* <DEDUP_REMOVED lines=132> */
.L_x_3157:
[----:B-1----:R-:W-:Y:S01]  /*11670*/  @!P2 IMAD.MOV.U32 R219, RZ, RZ, R217 ;  /* 0x000000ffffdba224 */ /* 0x002fe200078e00d9 */
        /* <DEDUP_REMOVED lines=98> */
.L_x_3156:
[C---:B------:R-:W-:Y:S01]  /*11ca0*/  IADD3 R6, PT, PT, R224.reuse, -0x40, RZ ;  /* 0xffffffc0e0067810 */ /* 0x040fe20007ffe0ff */
[----:B--2---:R-:W-:Y:S01]  /*11cb0*/  LDSM.16.MT88.4 R12, [R205+0xc000] ;  /* 0x00c00000cd0c783b */ /* 0x004fe20000004200 */
[----:B------:R-:W-:Y:S02]  /*11cc0*/  IADD3 R4, PT, PT, R224, -0x38, RZ ;  /* 0xffffffc8e0047810 */ /* 0x000fe40007ffe0ff */
[----:B------:R-:W-:Y:S02]  /*11cd0*/  I2FP.F32.S32 R6, R6 ;  /* 0x0000000600067245 */ /* 0x000fe40000201400 */
[----:B------:R-:W-:Y:S02]  /*11ce0*/  I2FP.F32.S32 R4, R4 ;  /* 0x0000000400047245 */ /* 0x000fe40000201400 */
[----:B------:R-:W-:Y:S01]  /*11cf0*/  I2FP.F32.S32 R5, R224 ;  /* 0x000000e000057245 */ /* 0x000fe20000201400 */
[CC--:B-1----:R-:W-:Y:S01]  /*11d00*/  FFMA.FTZ R203, R0.reuse, R6.reuse, R203 ;  /* 0x0000000600cb7223 */ /* 0x0c2fe200000100cb */
[----:B------:R-:W-:Y:S01]  /*11d10*/  FFMA.FTZ R195, R0, R6, R195 ;  /* 0x0000000600c37223 */ /* 0x000fe200000100c3 */
[----:B------:R-:W-:Y:S01]  /*11d20*/  IADD3 R6, PT, PT, R224, -0x37, RZ ;  /* 0xffffffc9e0067810 */ /* 0x000fe20007ffe0ff */
[CC--:B------:R-:W-:Y:S01]  /*11d30*/  FFMA.FTZ R237, R0.reuse, R4.reuse, R237 ;  /* 0x0000000400ed7223 */ /* 0x0c0fe200000100ed */
[----:B------:R-:W-:Y:S01]  /*11d40*/  FFMA.FTZ R241, R0, R4, R241 ;  /* 0x0000000400f17223 */ /* 0x000fe200000100f1 */
[----:B------:R-:W-:Y:S01]  /*11d50*/  IADD3 R4, PT, PT, R224, -0x2f, RZ ;  /* 0xffffffd1e0047810 */ /* 0x000fe20007ffe0ff */
[CC--:B------:R-:W-:Y:S01]  /*11d60*/  FFMA.FTZ R192, R0.reuse, R5.reuse, R192 ;  /* 0x0000000500c07223 */ /* 0x0c0fe200000100c0 */
[----:B------:R-:W-:Y:S01]  /*11d70*/  I2FP.F32.S32 R6, R6 ;  /* 0x0000000600067245 */ /* 0x000fe20000201400 */
[----:B------:R-:W-:Y:S01]  /*11d80*/  FFMA.FTZ R191, R0, R5, R191 ;  /* 0x0000000500bf7223 */ /* 0x000fe200000100bf */
[----:B------:R-:W-:Y:S01]  /*11d90*/  I2FP.F32.S32 R4, R4 ;  /* 0x0000000400047245 */ /* 0x000fe20000201400 */
[----:B------:R-:W-:Y:S01]  /*11da0*/  LDSM.16.MT88.4 R20, [R204+0xc000] ;  /* 0x00c00000cc14783b */ /* 0x000fe20000004200 */
[----:B------:R-:W-:Y:S01]  /*11db0*/  IADD3 R5, PT, PT, R224, -0x20, RZ ;  /* 0xffffffe0e0057810 */ /* 0x000fe20007ffe0ff */
[CC--:B------:R-:W-:Y:S01]  /*11dc0*/  FFMA.FTZ R239, R0.reuse, R6.reuse, R239 ;  /* 0x0000000600ef7223 */ /* 0x0c0fe200000100ef */
[----:B------:R-:W-:Y:S01]  /*11dd0*/  FFMA.FTZ R243, R0, R6, R243 ;  /* 0x0000000600f37223 */ /* 0x000fe200000100f3 */
[----:B------:R-:W-:Y:S01]  /*11de0*/  IADD3 R6, PT, PT, R224, -0x1f, RZ ;  /* 0xffffffe1e0067810 */ /* 0x000fe20007ffe0ff */
[CC--:B------:R-:W-:Y:S01]  /*11df0*/  FFMA.FTZ R193, R0.reuse, R4.reuse, R193 ;  /* 0x0000000400c17223 */ /* 0x0c0fe200000100c1 */
[----:B------:R-:W-:Y:S01]  /*11e00*/  FFMA.FTZ R174, R0, R4, R174 ;  /* 0x0000000400ae7223 */ /* 0x000fe200000100ae */
[----:B------:R-:W-:Y:S01]  /*11e10*/  I2FP.F32.S32 R5, R5 ;  /* 0x0000000500057245 */ /* 0x000fe20000201400 */
[----:B------:R-:W-:Y:S01]  /*11e20*/  LDSM.16.MT88.4 R44, [R205+0x10000] ;  /* 0x01000000cd2c783b */ /* 0x000fe20000004200 */
[----:B------:R-:W-:Y:S02]  /*11e30*/  I2FP.F32.S32 R6, R6 ;  /* 0x0000000600067245 */ /* 0x000fe40000201400 */
[----:B------:R-:W-:Y:S01]  /*11e40*/  IADD3 R4, PT, PT, R224, -0x18, RZ ;  /* 0xffffffe8e0047810 */ /* 0x000fe20007ffe0ff */
[CC--:B------:R-:W-:Y:S01]  /*11e50*/  FFMA.FTZ R171, R0.reuse, R5.reuse, R171 ;  /* 0x0000000500ab7223 */ /* 0x0c0fe200000100ab */
[C---:B------:R-:W-:Y:S01]  /*11e60*/  FFMA.FTZ R172, R0.reuse, R5, R172 ;  /* 0x0000000500ac7223 */ /* 0x040fe200000100ac */
[C---:B------:R-:W-:Y:S01]  /*11e70*/  FFMA.FTZ R168, R0.reuse, R6, R168 ;  /* 0x0000000600a87223 */ /* 0x040fe200000100a8 */
[----:B------:R-:W-:Y:S01]  /*11e80*/  I2FP.F32.S32 R4, R4 ;  /* 0x0000000400047245 */ /* 0x000fe20000201400 */
[----:B------:R-:W-:Y:S01]  /*11e90*/  FFMA.FTZ R165, R0, R6, R165 ;  /* 0x0000000600a57223 */ /* 0x000fe200000100a5 */
[C---:B------:R-:W-:Y:S01]  /*11ea0*/  IADD3 R5, PT, PT, R224.reuse, -0x17, RZ ;  /* 0xffffffe9e0057810 */ /* 0x040fe20007ffe0ff */
[----:B------:R-:W-:Y:S01]  /*11eb0*/  LDSM.16.MT88.4 R52, [R204+0x10000] ;  /* 0x01000000cc34783b */ /* 0x000fe20000004200 */
[----:B------:R-:W-:Y:S01]  /*11ec0*/  IADD3 R6, PT, PT, R224, -0x10, RZ ;  /* 0xfffffff0e0067810 */ /* 0x000fe20007ffe0ff */
[CC--:B------:R-:W-:Y:S01]  /*11ed0*/  FFMA.FTZ R169, R0.reuse, R4.reuse, R169 ;  /* 0x0000000400a97223 */ /* 0x0c0fe200000100a9 */
[----:B------:R-:W-:Y:S01]  /*11ee0*/  I2FP.F32.S32 R5, R5 ;  /* 0x0000000500057245 */ /* 0x000fe20000201400 */
[----:B------:R-:W-:Y:S01]  /*11ef0*/  FFMA.FTZ R182, R0, R4, R182 ;  /* 0x0000000400b67223 */ /* 0x000fe200000100b6 */
[----:B------:R-:W-:Y:S02]  /*11f00*/  I2FP.F32.S32 R6, R6 ;  /* 0x0000000600067245 */ /* 0x000fe40000201400 */
[----:B------:R-:W-:Y:S01]  /*11f10*/  IADD3 R4, PT, PT, R224, -0xf, RZ ;  /* 0xfffffff1e0047810 */ /* 0x000fe20007ffe0ff */
[CC--:B------:R-:W-:Y:S01]  /*11f20*/  FFMA.FTZ R167, R0.reuse, R5.reuse, R167 ;  /* 0x0000000500a77223 */ /* 0x0c0fe200000100a7 */
[----:B------:R-:W-:Y:S01]  /*11f30*/  FFMA.FTZ R166, R0, R5, R166 ;  /* 0x0000000500a67223 */ /* 0x000fe200000100a6 */
[----:B------:R-:W-:Y:S01]  /*11f40*/  IADD3 R5, PT, PT, R224, -0x8, RZ ;  /* 0xfffffff8e0057810 */ /* 0x000fe20007ffe0ff */
[C---:B------:R-:W-:Y:S01]  /*11f50*/  FFMA.FTZ R187, R0.reuse, R6, R187 ;  /* 0x0000000600bb7223 */ /* 0x040fe200000100bb */
[----:B------:R-:W-:Y:S01]  /*11f60*/  I2FP.F32.S32 R4, R4 ;  /* 0x0000000400047245 */ /* 0x000fe20000201400 */
[----:B------:R-:W-:Y:S01]  /*11f70*/  FFMA.FTZ R194, R0, R6, R194 ;  /* 0x0000000600c27223 */ /* 0x000fe200000100c2 */
[----:B------:R-:W-:Y:S02]  /*11f80*/  IADD3 R6, PT, PT, R224, -0x7, RZ ;  /* 0xfffffff9e0067810 */ /* 0x000fe40007ffe0ff */
[----:B------:R-:W-:Y:S01]  /*11f90*/  I2FP.F32.S32 R5, R5 ;  /* 0x0000000500057245 */ /* 0x000fe20000201400 */
[CC--:B------:R-:W-:Y:S01]  /*11fa0*/  FFMA.FTZ R181, R0.reuse, R4.reuse, R181 ;  /* 0x0000000400b57223 */ /* 0x0c0fe200000100b5 */
[----:B------:R-:W-:Y:S01]  /*11fb0*/  FFMA.FTZ R188, R0, R4, R188 ;  /* 0x0000000400bc7223 */ /* 0x000fe200000100bc */
[----:B------:R-:W-:Y:S02]  /*11fc0*/  I2FP.F32.S32 R6, R6 ;  /* 0x0000000600067245 */ /* 0x000fe40000201400 */
[----:B------:R-:W-:Y:S01]  /*11fd0*/  IADD3 R4, PT, PT, R224, 0x1, RZ ;  /* 0x00000001e0047810 */ /* 0x000fe20007ffe0ff */
[CC--:B------:R-:W-:Y:S01]  /*11fe0*/  FFMA.FTZ R185, R0.reuse, R5.reuse, R185 ;  /* 0x0000000500b97223 */ /* 0x0c0fe200000100b9 */
[C---:B------:R-:W-:Y:S01]  /*11ff0*/  FFMA.FTZ R186, R0.reuse, R5, R186 ;  /* 0x0000000500ba7223 */ /* 0x040fe200000100ba */
[C---:B------:R-:W-:Y:S01]  /*12000*/  FFMA.FTZ R177, R0.reuse, R6, R177 ;  /* 0x0000000600b17223 */ /* 0x040fe200000100b1 */
[----:B------:R-:W-:Y:S01]  /*12010*/  I2FP.F32.S32 R4, R4 ;  /* 0x0000000400047245 */ /* 0x000fe20000201400 */
[----:B------:R-:W-:Y:S01]  /*12020*/  FFMA.FTZ R184, R0, R6, R184 ;  /* 0x0000000600b87223 */ /* 0x000fe200000100b8 */
[C---:B------:R-:W-:Y:S02]  /*12030*/  IADD3 R5, PT, PT, R224.reuse, 0x8, RZ ;  /* 0x00000008e0057810 */ /* 0x040fe40007ffe0ff */
[----:B------:R-:W-:Y:S01]  /*12040*/  IADD3 R6, PT, PT, R224, 0x9, RZ ;  /* 0x00000009e0067810 */ /* 0x000fe20007ffe0ff */
[CC--:B------:R-:W-:Y:S01]  /*12050*/  FFMA.FTZ R189, R0.reuse, R4.reuse, R189 ;  /* 0x0000000400bd7223 */ /* 0x0c0fe200000100bd */
[----:B------:R-:W-:Y:S01]  /*12060*/  FFMA.FTZ R190, R0, R4, R190 ;  /* 0x0000000400be7223 */ /* 0x000fe200000100be */
[----:B------:R-:W-:Y:S02]  /*12070*/  I2FP.F32.S32 R5, R5 ;  /* 0x0000000500057245 */ /* 0x000fe40000201400 */
[----:B------:R-:W-:Y:S02]  /*12080*/  IADD3 R4, PT, PT, R224, 0x10, RZ ;  /* 0x00000010e0047810 */ /* 0x000fe40007ffe0ff */
[----:B------:R-:W-:Y:S01]  /*12090*/  I2FP.F32.S32 R6, R6 ;  /* 0x0000000600067245 */ /* 0x000fe20000201400 */
[CC--:B------:R-:W-:Y:S01]  /*120a0*/  FFMA.FTZ R183, R0.reuse, R5.reuse, R183 ;  /* 0x0000000500b77223 */ /* 0x0c0fe200000100b7 */
[C---:B------:R-:W-:Y:S01]  /*120b0*/  FFMA.FTZ R180, R0.reuse, R5, R180 ;  /* 0x0000000500b47223 */ /* 0x040fe200000100b4 */
[----:B------:R-:W-:Y:S02]  /*120c0*/  I2FP.F32.S32 R4, R4 ;  /* 0x0000000400047245 */ /* 0x000fe40000201400 */
[-C--:B------:R-:W-:Y:S01]  /*120d0*/  FFMA.FTZ R179, R0, R6.reuse, R179 ;  /* 0x0000000600b37223 */ /* 0x080fe200000100b3 */
[----:B------:R-:W-:Y:S01]  /*120e0*/  IADD3 R5, PT, PT, R224, 0x11, RZ ;  /* 0x00000011e0057810 */ /* 0x000fe20007ffe0ff */
[----:B------:R-:W-:Y:S01]  /*120f0*/  FFMA.FTZ R178, R0, R6, R178 ;  /* 0x0000000600b27223 */ /* 0x000fe200000100b2 */
[----:B------:R-:W-:Y:S01]  /*12100*/  IADD3 R6, PT, PT, R224, 0x18, RZ ;  /* 0x00000018e0067810 */ /* 0x000fe20007ffe0ff */
[-C--:B------:R-:W-:Y:S01]  /*12110*/  FFMA.FTZ R176, R0, R4.reuse, R176 ;  /* 0x0000000400b07223 */ /* 0x080fe200000100b0 */
[----:B------:R-:W-:Y:S01]  /*12120*/  IADD3 R8, PT, PT, R224, -0x3f, RZ ;  /* 0xffffffc1e0087810 */ /* 0x000fe20007ffe0ff */
[----:B------:R-:W-:Y:S01]  /*12130*/  FFMA.FTZ R175, R0, R4, R175 ;  /* 0x0000000400af7223 */ /* 0x000fe200000100af */
[----:B------:R-:W-:Y:S02]  /*12140*/  I2FP.F32.S32 R5, R5 ;  /* 0x0000000500057245 */ /* 0x000fe40000201400 */
[----:B------:R-:W-:Y:S02]  /*12150*/  I2FP.F32.S32 R6, R6 ;  /* 0x0000000600067245 */ /* 0x000fe40000201400 */
[----:B------:R-:W-:Y:S01]  /*12160*/  IADD3 R4, PT, PT, R224, 0x19, RZ ;  /* 0x00000019e0047810 */ /* 0x000fe20007ffe0ff */
[CC--:B------:R-:W-:Y:S01]  /*12170*/  FFMA.FTZ R170, R0.reuse, R5.reuse, R170 ;  /* 0x0000000500aa7223 */ /* 0x0c0fe200000100aa */
[----:B------:R-:W-:Y:S01]  /*12180*/  I2FP.F32.S32 R8, R8 ;  /* 0x0000000800087245 */ /* 0x000fe20000201400 */
[C---:B------:R-:W-:Y:S01]  /*12190*/  FFMA.FTZ R173, R0.reuse, R5, R173 ;  /* 0x0000000500ad7223 */ /* 0x040fe200000100ad */
[----:B------:R-:W-:Y:S01]  /*121a0*/  I2FP.F32.S32 R4, R4 ;  /* 0x0000000400047245 */ /* 0x000fe20000201400 */
[-C--:B------:R-:W-:Y:S01]  /*121b0*/  FFMA.FTZ R163, R0, R6.reuse, R163 ;  /* 0x0000000600a37223 */ /* 0x080fe200000100a3 */
[----:B------:R-:W-:Y:S01]  /*121c0*/  IADD3 R196, PT, PT, R224, -0x30, RZ ;  /* 0xffffffd0e0c47810 */ /* 0x000fe20007ffe0ff */
[----:B------:R-:W-:Y:S01]  /*121d0*/  FFMA.FTZ R164, R0, R6, R164 ;  /* 0x0000000600a47223 */ /* 0x000fe200000100a4 */
[----:B------:R-:W-:Y:S01]  /*121e0*/  IADD3 R5, PT, PT, R224, 0x20, RZ ;  /* 0x00000020e0057810 */ /* 0x000fe20007ffe0ff */
[-C--:B------:R-:W-:Y:S01]  /*121f0*/  FFMA.FTZ R235, R0, R8.reuse, R235 ;  /* 0x0000000800eb7223 */ /* 0x080fe200000100eb */
[----:B------:R-:W-:Y:S01]  /*12200*/  IADD3 R6, PT, PT, R224, 0x21, RZ ;  /* 0x00000021e0067810 */ /* 0x000fe20007ffe0ff */
[C---:B------:R-:W-:Y:S01]  /*12210*/  FFMA.FTZ R201, R0.reuse, R8, R201 ;  /* 0x0000000800c97223 */ /* 0x040fe200000100c9 */
[----:B------:R-:W-:Y:S01]  /*12220*/  I2FP.F32.S32 R196, R196 ;  /* 0x000000c400c47245 */ /* 0x000fe20000201400 */
[-C--:B------:R-:W-:Y:S01]  /*12230*/  FFMA.FTZ R161, R0, R4.reuse, R161 ;  /* 0x0000000400a17223 */ /* 0x080fe200000100a1 */
[----:B------:R-:W-:Y:S01]  /*12240*/  IADD3 R64, PT, PT, R224, -0x27, RZ ;  /* 0xffffffd9e0407810 */ /* 0x000fe20007ffe0ff */
[C---:B------:R-:W-:Y:S01]  /*12250*/  FFMA.FTZ R162, R0.reuse, R4, R162 ;  /* 0x0000000400a27223 */ /* 0x040fe200000100a2 */
[----:B------:R-:W-:Y:S01]  /*12260*/  I2FP.F32.S32 R5, R5 ;  /* 0x0000000500057245 */ /* 0x000fe20000201400 */
[-C--:B------:R-:W-:Y:S01]  /*12270*/  FFMA.FTZ R57, R0, R196.reuse, R245 ;  /* 0x000000c400397223 */ /* 0x080fe200000100f5 */
[----:B------:R-:W-:Y:S01]  /*12280*/  IADD3 R7, PT, PT, R224, -0x28, RZ ;  /* 0xffffffd8e0077810 */ /* 0x000fe20007ffe0ff */
[C---:B------:R-:W-:Y:S01]  /*12290*/  FFMA.FTZ R196, R0.reuse, R196, R247 ;  /* 0x000000c400c47223 */ /* 0x040fe200000100f7 */
[----:B------:R-:W-:Y:S01]  /*122a0*/  I2FP.F32.S32 R4, R6 ;  /* 0x0000000600047245 */ /* 0x000fe20000201400 */
[----:B------:R-:W-:Y:S01]  /*122b0*/  FFMA.FTZ R160, R0, R5, R160 ;  /* 0x0000000500a07223 */ /* 0x000fe200000100a0 */
[----:B------:R-:W-:Y:S01]  /*122c0*/  FMNMX3.FTZ R8, R2, R195, R201, !PT ;  /* 0x000000c302087276 */ /* 0x000fe200078100c9 */
[C---:B------:R-:W-:Y:S01]  /*122d0*/  FFMA.FTZ R159, R0.reuse, R5, R159 ;  /* 0x00000005009f7223 */ /* 0x040fe2000001009f */
[----:B------:R-:W-:Y:S01]  /*122e0*/  FMNMX3.FTZ R6, R3, R203, R235, !PT ;  /* 0x000000cb03067276 */ /* 0x000fe200078100eb */
[C---:B------:R-:W-:Y:S01]  /*122f0*/  FFMA.FTZ R157, R0.reuse, R4, R157 ;  /* 0x00000004009d7223 */ /* 0x040fe2000001009d */
[----:B------:R-:W-:Y:S01]  /*12300*/  I2FP.F32.S32 R64, R64 ;  /* 0x0000004000407245 */ /* 0x000fe20000201400 */
[----:B------:R-:W-:Y:S01]  /*12310*/  FFMA.FTZ R158, R0, R4, R158 ;  /* 0x00000004009e7223 */ /* 0x000fe2000001009e */
[----:B------:R-:W-:Y:S02]  /*12320*/  I2FP.F32.S32 R7, R7 ;  /* 0x0000000700077245 */ /* 0x000fe40000201400 */
[----:B------:R-:W-:Y:S01]  /*12330*/  FMNMX3.FTZ R8, R8, R237, R239, !PT ;  /* 0x000000ed08087276 */ /* 0x000fe200078100ef */
[-C--:B------:R-:W-:Y:S01]  /*12340*/  FFMA.FTZ R65, R0, R64.reuse, R249 ;  /* 0x0000004000417223 */ /* 0x080fe200000100f9 */
        /* <DEDUP_REMOVED lines=15> */
[----:B------:R-:W-:Y:S02]  /*12440*/  I2FP.F32.S32 R7, R7 ;  /* 0x0000000700077245 */ /* 0x000fe40000201400 */
        /* <DEDUP_REMOVED lines=12> */
[----:B------:R-:W-:Y:S02]  /*12510*/  I2FP.F32.S32 R5, R5 ;  /* 0x0000000500057245 */ /* 0x000fe40000201400 */
[----:B------:R-:W-:Y:S02]  /*12520*/  I2FP.F32.S32 R11, R11 ;  /* 0x0000000b000b7245 */ /* 0x000fe40000201400 */
[----:B------:R-:W-:Y:S01]  /*12530*/  IADD3 R9, PT, PT, R224, 0x31, RZ ;  /* 0x00000031e0097810 */ /* 0x000fe20007ffe0ff */
[----:B------:R-:W-:Y:S01]  /*12540*/  FFMA.FTZ R150, R0, R5, R150 ;  /* 0x0000000500967223 */ /* 0x000fe20000010096 */
[----:B------:R-:W-:Y:S01]  /*12550*/  FMNMX3.FTZ R8, R8, R163, R161, !PT ;  /* 0x000000a308087276 */ /* 0x000fe200078100a1 */
[C---:B------:R-:W-:Y:S01]  /*12560*/  FFMA.FTZ R137, R0.reuse, R5, R137 ;  /* 0x0000000500897223 */ /* 0x040fe20000010089 */
[----:B------:R-:W-:Y:S01]  /*12570*/  FMNMX3.FTZ R7, R7, R164, R162, !PT ;  /* 0x000000a407077276 */ /* 0x000fe200078100a2 */
[C---:B------:R-:W-:Y:S01]  /*12580*/  FFMA.FTZ R155, R0.reuse, R11, R155 ;  /* 0x0000000b009b7223 */ /* 0x040fe2000001009b */
[----:B------:R-:W-:Y:S01]  /*12590*/  I2FP.F32.S32 R9, R9 ;  /* 0x0000000900097245 */ /* 0x000fe20000201400 */
[----:B------:R-:W-:Y:S01]  /*125a0*/  FFMA.FTZ R156, R0, R11, R156 ;  /* 0x0000000b009c7223 */ /* 0x000fe2000001009c */
[C---:B------:R-:W-:Y:S02]  /*125b0*/  IADD3 R5, PT, PT, R224.reuse, 0x39, RZ ;  /* 0x00000039e0057810 */ /* 0x040fe40007ffe0ff */
[----:B------:R-:W-:Y:S01]  /*125c0*/  IADD3 R6, PT, PT, R224, 0x38, RZ ;  /* 0x00000038e0067810 */ /* 0x000fe20007ffe0ff */
[CC--:B------:R-:W-:Y:S01]  /*125d0*/  FFMA.FTZ R149, R0.reuse, R9.reuse, R149 ;  /* 0x0000000900957223 */ /* 0x0c0fe20000010095 */
[----:B------:R-:W-:Y:S01]  /*125e0*/  FMNMX3.FTZ R7, R7, R160, R158, !PT ;  /* 0x000000a007077276 */ /* 0x000fe2000781009e */
[----:B------:R-:W-:Y:S01]  /*125f0*/  FFMA.FTZ R136, R0, R9, R136 ;  /* 0x0000000900887223 */ /* 0x000fe20000010088 */
[----:B------:R-:W-:Y:S02]  /*12600*/  FMNMX3.FTZ R8, R8, R159, R157, !PT ;  /* 0x0000009f08087276 */ /* 0x000fe4000781009d */
[----:B------:R-:W-:Y:S02]  /*12610*/  I2FP.F32.S32 R5, R5 ;  /* 0x0000000500057245 */ /* 0x000fe40000201400 */
[----:B------:R-:W-:Y:S02]  /*12620*/  I2FP.F32.S32 R6, R6 ;  /* 0x0000000600067245 */ /* 0x000fe40000201400 */
        /* <DEDUP_REMOVED lines=73> */
[C---:B------:R-:W-:Y:S01]  /*12ac0*/  FMUL.FTZ R17, R3.reuse, R117 ;  /* 0x0000007503117220 */ /* 0x040fe20000410000 */
[C---:B------:R-:W-:Y:S01]  /*12ad0*/  FMUL.FTZ R18, R2.reuse, R118 ;  /* 0x0000007602127220 */ /* 0x040fe20000410000 */
[----:B------:R-:W-:Y:S07]  /*12ae0*/  FMUL.FTZ R19, R2, R119 ;  /* 0x0000007702137220 */ /* 0x000fee0000410000 */
        /* <DEDUP_REMOVED lines=8> */
[C---:B------:R-:W-:Y:S01]  /*12b70*/  FMUL.FTZ R41, R3.reuse, R93 ;  /* 0x0000005d03297220 */ /* 0x040fe20000410000 */
[----:B------:R-:W-:Y:S01]  /*12b80*/  FMUL.FTZ R42, R2, R94 ;  /* 0x0000005e022a7220 */ /* 0x000fe20000410000 */
[----:B--2---:R-:W-:Y:S01]  /*12b90*/  F2FP.BF16.F32.PACK_AB R130, R140, R143 ;  /* 0x0000008f8c82723e */ /* 0x004fe200000010ff */
[C---:B------:R-:W-:Y:S01]  /*12ba0*/  FMUL.FTZ R43, R2.reuse, R95 ;  /* 0x0000005f022b7220 */ /* 0x040fe20000410000 */
[C---:B------:R-:W-:Y:S01]  /*12bb0*/  FMUL.FTZ R48, R3.reuse, R84 ;  /* 0x0000005403307220 */ /* 0x040fe20000410000 */
[----:B------:R-:W-:Y:S01]  /*12bc0*/  LDSM.16.MT88.4 R92, [R205+0x10800] ;  /* 0x01080000cd5c783b */ /* 0x000fe20000004200 */
[C---:B------:R-:W-:Y:S01]  /*12bd0*/  FMUL.FTZ R49, R3.reuse, R85 ;  /* 0x0000005503317220 */ /* 0x040fe20000410000 */
[C---:B------:R-:W-:Y:S01]  /*12be0*/  FMUL.FTZ R50, R2.reuse, R86 ;  /* 0x0000005602327220 */ /* 0x040fe20000410000 */
[----:B------:R-:W-:Y:S01]  /*12bf0*/  FMUL.FTZ R51, R2, R87 ;  /* 0x0000005702337220 */ /* 0x000fe20000410000 */
[C---:B------:R-:W-:Y:S01]  /*12c00*/  FMUL.FTZ R56, R3.reuse, R76 ;  /* 0x0000004c03387220 */ /* 0x040fe20000410000 */
        /* <DEDUP_REMOVED lines=77> */
[C---:B------:R-:W-:Y:S01]  /*130e0*/  FFMA.FTZ R145, R2.reuse, R231, R145 ;  /* 0x000000e702917223 */ /* 0x040fe20000010091 */
[C---:B------:R-:W-:Y:S08]  /*130f0*/  HMMA.16816.F32.BF16 R40, R128.reuse, R46, R40 ;  /* 0x0000002e8028723c */ /* 0x040ff00000041828 */
[----:B------:R-:W-:Y:S01]  /*13100*/  MUFU.EX2 R161, R108 ;  /* 0x0000006c00a17308 */ /* 0x000fe20000000800 */
[C---:B------:R-:W-:Y:S01]  /*13110*/  FMUL.FTZ R46, R2.reuse, R90 ;  /* 0x0000005a022e7220 */ /* 0x040fe20000410000 */
[----:B------:R-:W-:Y:S01]  /*13120*/  FMUL.FTZ R47, R2, R91 ;  /* 0x0000005b022f7220 */ /* 0x000fe20000410000 */
[----:B----4-:R-:W-:Y:S01]  /*13130*/  F2FP.BF16.F32.PACK_AB R70, R113, R104 ;  /* 0x000000687146723e */ /* 0x010fe200000010ff */
[----:B------:R-:W-:Y:S01]  /*13140*/  LDSM.16.MT88.4 R88, [R212+0x800] ;  /* 0x00080000d458783b */ /* 0x000fe20000004200 */
[----:B-----5:R-:W-:Y:S05]  /*13150*/  F2FP.BF16.F32.PACK_AB R68, R105, R106 ;  /* 0x0000006a6944723e */ /* 0x020fea00000010ff */
[----:B------:R-:W2:Y:S01]  /*13160*/  MUFU.EX2 R114, R114 ;  /* 0x0000007200727308 */ /* 0x000ea20000000800 */
[C---:B------:R-:W-:Y:S01]  /*13170*/  FFMA.FTZ R146, R3.reuse, R232, R146 ;  /* 0x000000e803927223 */ /* 0x040fe20000010092 */
[----:B------:R-:W-:Y:S01]  /*13180*/  FADD.FTZ R142, R142, R145 ;  /* 0x000000918e8e7221 */ /* 0x000fe20000010000 */
[C---:B------:R-:W-:Y:S07]  /*13190*/  HMMA.16816.F32.BF16 R44, R128.reuse, R52, R44 ;  /* 0x00000034802c723c */ /* 0x040fee000004182c */
[----:B------:R4:W-:Y:S01]  /*131a0*/  MUFU.EX2 R165, R171 ;  /* 0x000000ab00a57308 */ /* 0x0009e20000000800 */
[C---:B------:R-:W-:Y:S01]  /*131b0*/  FMUL.FTZ R52, R3.reuse, R80 ;  /* 0x0000005003347220 */ /* 0x040fe20000410000 */
[----:B------:R-:W-:Y:S08]  /*131c0*/  FMUL.FTZ R53, R3, R81 ;  /* 0x0000005103357220 */ /* 0x000ff00000410000 */
[----:B------:R-:W5:Y:S01]  /*131d0*/  MUFU.EX2 R174, R174 ;  /* 0x000000ae00ae7308 */ /* 0x000f620000000800 */
[----:B------:R-:W-:Y:S01]  /*131e0*/  FADD.FTZ R146, R144, R146 ;  /* 0x0000009290927221 */ /* 0x000fe20000010000 */
[----:B------:R-:W-:Y:S01]  /*131f0*/  FADD.FTZ R141, R141, R142 ;  /* 0x0000008e8d8d7221 */ /* 0x000fe20000010000 */
[C---:B------:R-:W-:Y:S07]  /*13200*/  HMMA.16816.F32.BF16 R48, R128.reuse, R54, R48 ;  /* 0x000000368030723c */ /* 0x040fee0000041830 */
[----:B------:R-:W5:Y:S01]  /*13210*/  MUFU.EX2 R167, R167 ;  /* 0x000000a700a77308 */ /* 0x000f620000000800 */
[C---:B------:R-:W-:Y:S01]  /*13220*/  FMUL.FTZ R54, R2.reuse, R82 ;  /* 0x0000005202367220 */ /* 0x040fe20000410000 */
[----:B------:R-:W-:Y:S01]  /*13230*/  FMUL.FTZ R55, R2, R83 ;  /* 0x0000005302377220 */ /* 0x000fe20000410000 */
[----:B--2---:R-:W-:Y:S01]  /*13240*/  F2FP.BF16.F32.PACK_AB R71, R114, R107 ;  /* 0x0000006b7247723e */ /* 0x004fe200000010ff */
[----:B------:R-:W2:Y:S01]  /*13250*/  LDSM.16.MT88.4 R80, [R204+0xc800] ;  /* 0x00c80000cc50783b */ /* 0x000ea20000004200 */
[----:B----4-:R-:W-:Y:S05]  /*13260*/  FFMA.FTZ R171, R166, UR4, -R151 ;  /* 0x00000004a6ab7c23 */ /* 0x010fea0008010897 */
[----:B------:R-:W-:Y:S01]  /*13270*/  MUFU.EX2 R181, R181 ;  /* 0x000000b500b57308 */ /* 0x000fe20000000800 */
[----:B------:R-:W-:Y:S01]  /*13280*/  FADD.FTZ R138, R138, R141 ;  /* 0x0000008d8a8a7221 */ /* 0x000fe20000010000 */
[----:B------:R-:W-:Y:S01]  /*13290*/  ISETP.GT.AND P1, PT, R223, R216, PT ;  /* 0x000000d8df00720c */ /* 0x000fe20003f24270 */
        /* <DEDUP_REMOVED lines=30> */
[----:B------:R-:W-:Y:S03]  /*13480*/  FADD.FTZ R2, R113, R2 ;  /* 0x0000000271027221 */ /* 0x000fe60000010000 */
[C---:B------:R-:W-:Y:S01]  /*13490*/  HMMA.16816.F32.BF16 R8, R68.reuse, R78, R8 ;  /* 0x0000004e4408723c */ /* 0x040fe20000041808 */
[----:B------:R-:W-:Y:S07]  /*134a0*/  LDSM.16.MT88.4 R76, [R205+0xd000] ;  /* 0x00d00000cd4c783b */ /* 0x000fee0000004200 */
[C---:B--2---:R-:W-:Y:S08]  /*134b0*/  HMMA.16816.F32.BF16 R12, R68.reuse, R80, R12 ;  /* 0x00000050440c723c */ /* 0x044ff0000004180c */
        /* <DEDUP_REMOVED lines=283> */
.L_x_3154:
[----:B------:R-:W1:Y:S01]  /*14670*/  SHFL.BFLY PT, R7, R232, 0x2, 0x1f ;  /* 0x0c401f00e8077f89 */ /* 0x000e6200000e0000 */
[C---:B------:R-:W-:Y:S01]  /*14680*/  SHF.L.U32 R2, R210.reuse, 0x4, RZ ;  /* 0x00000004d2027819 */ /* 0x040fe200000006ff */
[----:B------:R-:W-:Y:S01]  /*14690*/  S2UR UR8, SR_CTAID.Y ;  /* 0x00000000000879c3 */ /* 0x000fe20000002600 */
[----:B------:R-:W-:Y:S01]  /*146a0*/  SHF.L.U32 R6, R210, 0x1, RZ ;  /* 0x00000001d2067819 */ /* 0x000fe200000006ff */
[----:B------:R-:W2:Y:S01]  /*146b0*/  SHFL.BFLY PT, R12, R231, 0x2, 0x1f ;  /* 0x0c401f00e70c7f89 */ /* 0x000ea200000e0000 */
[----:B------:R-:W-:Y:S01]  /*146c0*/  SHF.R.U32.HI R135, RZ, 0x4, R210 ;  /* 0x00000004ff877819 */ /* 0x000fe200000116d2 */
[----:B------:R-:W3:Y:S01]  /*146d0*/  LDCU UR4, c[0x0][0x44c] ;  /* 0x00008980ff0477ac */ /* 0x000ee20008000800 */
[----:B------:R-:W-:Y:S01]  /*146e0*/  LOP3.LUT R211, R211, 0x6, R6, 0xf8, !PT ;  /* 0x00000006d3d37812 */ /* 0x000fe200078ef806 */
[----:B------:R-:W-:Y:S01]  /*146f0*/  BSSY.RECONVERGENT B0, `(.L_x_3159) ;  /* 0x00000c1000007945 */ /* 0x000fe20003800200 */
[----:B------:R-:W-:Y:S01]  /*14700*/  LOP3.LUT R0, R209, 0x30, RZ, 0xc0, !PT ;  /* 0x00000030d1007812 */ /* 0x000fe200078ec0ff */
[----:B------:R-:W-:Y:S01]  /*14710*/  S2UR UR7, SR_CTAID.Z ;  /* 0x00000000000779c3 */ /* 0x000fe20000002700 */
[----:B------:R-:W-:-:S02]  /*14720*/  SHF.R.U32.HI R3, RZ, 0x2, R210 ;  /* 0x00000002ff037819 */ /* 0x000fc400000116d2 */
[----:B------:R-:W-:Y:S02]  /*14730*/  R2P PR, R210, 0x18 ;  /* 0x00000018d2007804 */ /* 0x000fe40000000000 */
[----:B------:R-:W-:Y:S02]  /*14740*/  LOP3.LUT R3, R0, 0x7, R3, 0xf8, !PT ;  /* 0x0000000700037812 */ /* 0x000fe400078ef803 */
[----:B------:R-:W-:Y:S01]  /*14750*/  SHF.L.U32 R0, R210, 0x2, RZ ;  /* 0x00000002d2007819 */ /* 0x000fe200000006ff */
[----:B------:R-:W4:Y:S01]  /*14760*/  LDC R15, c[0x0][0x3e0] ;  /* 0x0000f800ff0f7b82 */ /* 0x000f220000000800 */
[----:B------:R-:W-:Y:S02]  /*14770*/  SEL R207, R207, 0xffffffc0, !P3 ;  /* 0xffffffc0cfcf7807 */ /* 0x000fe40005800000 */
[----:B------:R-:W-:Y:S02]  /*14780*/  LOP3.LUT R8, R0, 0x1f8, RZ, 0xc0, !PT ;  /* 0x000001f800087812 */ /* 0x000fe400078ec0ff */
[----:B------:R-:W-:Y:S01]  /*14790*/  IADD3 R13, PT, PT, R135, 0x8, RZ ;  /* 0x00000008870d7810 */ /* 0x000fe20007ffe0ff */
[----:B-1----:R-:W-:Y:S01]  /*147a0*/  FADD.FTZ R7, R7, R232 ;  /* 0x000000e807077221 */ /* 0x002fe20000010000 */
[----:B------:R-:W-:Y:S01]  /*147b0*/  LOP3.LUT R209, R8, 0x38, R209, 0x78, !PT ;  /* 0x0000003808d17812 */ /* 0x000fe200078e78d1 */
[----:B------:R-:W1:Y:S01]  /*147c0*/  S2UR UR6, SR_CTAID.X ;  /* 0x00000000000679c3 */ /* 0x000e620000002500 */
[----:B------:R-:W-:Y:S01]  /*147d0*/  IADD3 R11, PT, PT, R135, 0x10, RZ ;  /* 0x00000010870b7810 */ /* 0x000fe20007ffe0ff */
[----:B--2---:R-:W-:Y:S01]  /*147e0*/  FADD.FTZ R12, R12, R231 ;  /* 0x000000e70c0c7221 */ /* 0x004fe20000010000 */
[----:B------:R-:W2:Y:S05]  /*147f0*/  SHFL.BFLY PT, R4, R7, 0x1, 0x1f ;  /* 0x0c201f0007047f89 */ /* 0x000eaa00000e0000 */
[----:B------:R-:W-:Y:S01]  /*14800*/  BAR.SYNC.DEFER_BLOCKING 0x0 ;  /* 0x0000000000007b1d */ /* 0x000fe20000010000 */
[----:B------:R-:W-:-:S02]  /*14810*/  ISETP.GE.AND P5, PT, R13, R214, PT ;  /* 0x000000d60d00720c */ /* 0x000fc40003fa6270 */
[----:B------:R-:W-:Y:S02]  /*14820*/  ISETP.GE.AND P2, PT, R11, R214, PT ;  /* 0x000000d60b00720c */ /* 0x000fe40003f46270 */
[----:B------:R-:W-:Y:S02]  /*14830*/  IADD3 R11, PT, PT, R135, 0x20, RZ ;  /* 0x00000020870b7810 */ /* 0x000fe40007ffe0ff */
[----:B------:R-:W-:Y:S01]  /*14840*/  LOP3.LUT P6, RZ, R210, 0x3, RZ, 0xc0, !PT ;  /* 0x00000003d2ff7812 */ /* 0x000fe200078cc0ff */
[----:B------:R-:W5:Y:S01]  /*14850*/  SHFL.BFLY PT, R5, R12, 0x1, 0x1f ;  /* 0x0c201f000c057f89 */ /* 0x000f6200000e0000 */
[----:B-1----:R-:W-:Y:S01]  /*14860*/  USHF.L.U32 UR6, UR6, 0x6, URZ ;  /* 0x0000000606067899 */ /* 0x002fe200080006ff */
[----:B--2---:R-:W-:Y:S01]  /*14870*/  FADD.FTZ R4, R7, R4 ;  /* 0x0000000407047221 */ /* 0x004fe20000010000 */
[C---:B------:R-:W-:Y:S02]  /*14880*/  LOP3.LUT R7, R2.reuse, 0x1c0, RZ, 0xc0, !PT ;  /* 0x000001c002077812 */ /* 0x040fe400078ec0ff */
[----:B------:R-:W-:Y:S01]  /*14890*/  LOP3.LUT R2, R2, 0x10, RZ, 0xc0, !PT ;  /* 0x0000001002027812 */ /* 0x000fe200078ec0ff */
[----:B------:R-:W1:Y:S01]  /*148a0*/  MUFU.RCP R10, R4 ;  /* 0x00000004000a7308 */ /* 0x000e620000001000 */
[----:B------:R-:W-:-:S02]  /*148b0*/  LOP3.LUT R6, R7, 0x38, R6, 0xf8, !PT ;  /* 0x0000003807067812 */ /* 0x000fc400078ef806 */
[----:B------:R-:W-:Y:S02]  /*148c0*/  IADD3 R7, PT, PT, R135, 0x18, RZ ;  /* 0x0000001887077810 */ /* 0x000fe40007ffe0ff */
[----:B------:R-:W-:Y:S02]  /*148d0*/  LOP3.LUT R6, R211, R6, RZ, 0xfc, !PT ;  /* 0x00000006d3067212 */ /* 0x000fe400078efcff */
[----:B------:R-:W-:Y:S01]  /*148e0*/  ISETP.GE.AND P1, PT, R7, R214, PT ;  /* 0x000000d60700720c */ /* 0x000fe20003f26270 */
[----:B-----5:R-:W-:Y:S01]  /*148f0*/  FADD.FTZ R5, R12, R5 ;  /* 0x000000050c057221 */ /* 0x020fe20000010000 */
[----:B------:R-:W-:Y:S02]  /*14900*/  SEL R7, R208, 0xffffffe0, !P0 ;  /* 0xffffffe0d0077807 */ /* 0x000fe40004000000 */
[----:B------:R-:W-:Y:S01]  /*14910*/  FSETP.NE.FTZ.AND P3, PT, R4, RZ, PT ;  /* 0x000000ff0400720b */ /* 0x000fe20003f75000 */
[----:B------:R-:W2:Y:S01]  /*14920*/  MUFU.RCP R9, R5 ;  /* 0x0000000500097308 */ /* 0x000ea20000001000 */
[----:B------:R-:W-:-:S02]  /*14930*/  FSETP.NE.FTZ.AND P0, PT, R5, RZ, PT ;  /* 0x000000ff0500720b */ /* 0x000fc40003f15000 */
[----:B------:R-:W-:Y:S02]  /*14940*/  LEA R6, R6, UR5, 0x2 ;  /* 0x0000000506067c11 */ /* 0x000fe4000f8e10ff */
[----:B------:R-:W-:Y:S02]  /*14950*/  LEA R2, R209, R2, 0x2 ;  /* 0x00000002d1027211 */ /* 0x000fe400078e10ff */
[----:B-1----:R-:W-:Y:S02]  /*14960*/  FSEL R10, R10, 1, P3 ;  /* 0x3f8000000a0a7808 */ /* 0x002fe40001800000 */
[C---:B------:R-:W-:Y:S02]  /*14970*/  IADD3 R8, PT, PT, R6.reuse, 0x80, RZ ;  /* 0x0000008006087810 */ /* 0x040fe40007ffe0ff */
[----:B------:R-:W-:Y:S01]  /*14980*/  @P4 IADD3 R8, PT, PT, R6, -0x80, RZ ;  /* 0xffffff8006084810 */ /* 0x000fe20007ffe0ff */
[C---:B------:R-:W-:Y:S01]  /*14990*/  FMUL.FTZ R128, R10.reuse, R128 ;  /* 0x000000800a807220 */ /* 0x040fe20000410000 */
[----:B------:R-:W-:Y:S01]  /*149a0*/  IADD3 R12, PT, PT, R207, R6, RZ ;  /* 0x00000006cf0c7210 */ /* 0x000fe20007ffe0ff */
[C---:B------:R-:W-:Y:S01]  /*149b0*/  FMUL.FTZ R129, R10.reuse, R129 ;  /* 0x000000810a817220 */ /* 0x040fe20000410000 */
[C---:B------:R-:W-:Y:S01]  /*149c0*/  FMUL.FTZ R124, R10.reuse, R124 ;  /* 0x0000007c0a7c7220 */ /* 0x040fe20000410000 */
[C---:B------:R-:W-:Y:S01]  /*149d0*/  FMUL.FTZ R125, R10.reuse, R125 ;  /* 0x0000007d0a7d7220 */ /* 0x040fe20000410000 */
[C---:B------:R-:W-:Y:S01]  /*149e0*/  FMUL.FTZ R120, R10.reuse, R120 ;  /* 0x000000780a787220 */ /* 0x040fe20000410000 */
[----:B--2---:R-:W-:Y:S01]  /*149f0*/  FSEL R9, R9, 1, P0 ;  /* 0x3f80000009097808 */ /* 0x004fe20000000000 */
[C---:B------:R-:W-:Y:S01]  /*14a00*/  FMUL.FTZ R121, R10.reuse, R121 ;  /* 0x000000790a797220 */ /* 0x040fe20000410000 */
[C---:B------:R-:W-:Y:S01]  /*14a10*/  FMUL.FTZ R116, R10.reuse, R116 ;  /* 0x000000740a747220 */ /* 0x040fe20000410000 */
        /* <DEDUP_REMOVED lines=71> */
[----:B------:R-:W1:Y:S01]  /*14e90*/  @P3 LDC R18, c[0x0][0x458] ;  /* 0x00011600ff123b82 */ /* 0x000e620000000800 */
[----:B------:R-:W-:Y:S01]  /*14ea0*/  STS.64 [R8], R112 ;  /* 0x0000007008007388 */ /* 0x000fe20000000a00 */
[----:B------:R-:W2:Y:S03]  /*14eb0*/  @P3 MUFU.LG2 R4, R4 ;  /* 0x0000000400043308 */ /* 0x000ea60000000c00 */
[----:B------:R-:W-:Y:S03]  /*14ec0*/  STS.64 [R8+0x800], R114 ;  /* 0x0008007208007388 */ /* 0x000fe60000000a00 */
[----:B------:R-:W5:Y:S01]  /*14ed0*/  LDC.64 R10, c[0x0][0x430] ;  /* 0x00010c00ff0a7b82 */ /* 0x000f620000000a00 */
[----:B------:R-:W-:Y:S01]  /*14ee0*/  STS.64 [R14], R108 ;  /* 0x0000006c0e007388 */ /* 0x000fe20000000a00 */
[----:B------:R-:W3:Y:S03]  /*14ef0*/  @P0 MUFU.LG2 R5, R5 ;  /* 0x0000000500050308 */ /* 0x000ee60000000c00 */
[----:B------:R-:W-:Y:S03]  /*14f00*/  STS.64 [R14+0x800], R110 ;  /* 0x0008006e0e007388 */ /* 0x000fe60000000a00 */
[----:B------:R-:W1:Y:S01]  /*14f10*/  @P0 LDC R17, c[0x0][0x458] ;  /* 0x00011600ff110b82 */ /* 0x000e620000000800 */
[----:B------:R-:W-:Y:S01]  /*14f20*/  STS.64 [R16], R104 ;  /* 0x0000006810007388 */ /* 0x000fe20000000a00 */
[----:B--2---:R-:W-:-:S03]  /*14f30*/  @P3 FMUL.FTZ R4, R4, 0.69314718246459960938 ;  /* 0x3f31721804043820 */ /* 0x004fc60000410000 */
[----:B------:R-:W-:Y:S04]  /*14f40*/  STS.64 [R16+0x800], R106 ;  /* 0x0008006a10007388 */ /* 0x000fe80000000a00 */
[----:B------:R-:W-:Y:S01]  /*14f50*/  STS.64 [R7], R100 ;  /* 0x0000006407007388 */ /* 0x000fe20000000a00 */
[----:B---3--:R-:W-:-:S03]  /*14f60*/  @P0 FMUL.FTZ R5, R5, 0.69314718246459960938 ;  /* 0x3f31721805050820 */ /* 0x008fc60000410000 */
[----:B------:R-:W-:Y:S01]  /*14f70*/  STS.64 [R7+0x800], R102 ;  /* 0x0008006607007388 */ /* 0x000fe20000000a00 */
[----:B-----5:R-:W-:-:S03]  /*14f80*/  IMAD R10, R10, UR8, R225 ;  /* 0x000000080a0a7c24 */ /* 0x020fc6000f8e02e1 */
        /* <DEDUP_REMOVED lines=12> */
[----:B------:R3:W-:Y:S01]  /*15050*/  STS.64 [R14+0x4000], R76 ;  /* 0x0040004c0e007388 */ /* 0x0007e20000000a00 */
[----:B------:R-:W-:-:S03]  /*15060*/  IMAD R6, R10, R15, R6 ;  /* 0x0000000f0a067224 */ /* 0x000fc600078e0206 */
[----:B------:R-:W-:Y:S04]  /*15070*/  STS.64 [R14+0x4800], R78 ;  /* 0x0048004e0e007388 */ /* 0x000fe80000000a00 */
[----:B------:R4:W-:Y:S04]  /*15080*/  STS.64 [R16+0x4000], R72 ;  /* 0x0040004810007388 */ /* 0x0009e80000000a00 */
[----:B------:R-:W-:Y:S04]  /*15090*/  STS.64 [R16+0x4800], R74 ;  /* 0x0048004a10007388 */ /* 0x000fe80000000a00 */
[----:B------:R5:W-:Y:S01]  /*150a0*/  STS.64 [R7+0x4000], R68 ;  /* 0x0040004407007388 */ /* 0x000be20000000a00 */
[----:B--2---:R-:W-:-:S03]  /*150b0*/  MOV R80, 0xff800000 ;  /* 0xff80000000507802 */ /* 0x004fc60000000f00 */
[----:B------:R2:W-:Y:S01]  /*150c0*/  STS.64 [R7+0x4800], R70 ;  /* 0x0048004607007388 */ /* 0x0005e20000000a00 */
[----:B-1----:R-:W-:Y:S01]  /*150d0*/  @P3 FFMA.FTZ R80, R133, R18, R4 ;  /* 0x0000001285503223 */ /* 0x002fe20000010004 */
[----:B------:R-:W-:Y:S01]  /*150e0*/  BAR.SYNC.DEFER_BLOCKING 0x0 ;  /* 0x0000000000007b1d */ /* 0x000fe20000010000 */
[----:B---3--:R-:W-:Y:S01]  /*150f0*/  MOV R76, 0xff800000 ;  /* 0xff800000004c7802 */ /* 0x008fe20000000f00 */
[----:B------:R-:W-:Y:S01]  /*15100*/  @P0 FFMA.FTZ R76, R132, R17, R5 ;  /* 0x00000011844c0223 */ /* 0x000fe20000010005 */
[----:B----4-:R-:W-:Y:S01]  /*15110*/  IMAD R72, R6, R11, UR6 ;  /* 0x0000000606487e24 */ /* 0x010fe2000f8e020b */
[----:B------:R-:W-:-:S03]  /*15120*/  LOP3.LUT R73, R206, 0x1f80, RZ, 0xc0, !PT ;  /* 0x00001f80ce497812 */ /* 0x000fc600078ec0ff */
[----:B-----5:R-:W-:Y:S01]  /*15130*/  IMAD R68, R72, UR4, RZ ;  /* 0x0000000448447c24 */ /* 0x020fe2000f8e02ff */
[----:B------:R-:W-:Y:S01]  /*15140*/  IADD3 R69, PT, PT, R135, 0x28, RZ ;  /* 0x0000002887457810 */ /* 0x000fe20007ffe0ff */
        /* <DEDUP_REMOVED lines=27> */
.L_x_3160:
[----:B------:R-:W-:Y:S05]  /*15300*/  BSYNC.RECONVERGENT B0 ;  /* 0x0000000000007941 */ /* 0x000fea0003800200 */
.L_x_3159:
[-C--:B------:R-:W-:Y:S01]  /*15310*/  ISETP.GE.AND P6, PT, R135, R214.reuse, PT ;  /* 0x000000d68700720c */ /* 0x080fe20003fc6270 */
[----:B------:R-:W-:Y:S01]  /*15320*/  BSSY.RECONVERGENT B0, `(.L_x_3161) ;  /* 0x0000011000007945 */ /* 0x000fe20003800200 */
[----:B------:R-:W-:Y:S01]  /*15330*/  LOP3.LUT R73, R73, 0x3c, R0, 0xf8, !PT ;  /* 0x0000003c49497812 */ /* 0x000fe200078ef800 */
[----:B------:R-:W-:Y:S01]  /*15340*/  VIADD R3, R135, 0x30 ;  /* 0x0000003087037836 */ /* 0x000fe20000000000 */
[----:B------:R-:W-:Y:S02]  /*15350*/  ISETP.GE.AND P3, PT, R69, R214, PT ;  /* 0x000000d64500720c */ /* 0x000fe40003f66270 */
[----:B--23--:R-:W-:Y:S02]  /*15360*/  LOP3.LUT R70, R0, 0x3c, RZ, 0xc0, !PT ;  /* 0x0000003c00467812 */ /* 0x00cfe400078ec0ff */
[----:B------:R-:W-:Y:S02]  /*15370*/  IADD3 R69, P0, PT, R68, R73, RZ ;  /* 0x0000004944457210 */ /* 0x000fe40007f1e0ff */
        /* <DEDUP_REMOVED lines=11> */
.L_x_3162:
[----:B------:R-:W-:Y:S05]  /*15430*/  BSYNC.RECONVERGENT B0 ;  /* 0x0000000000007941 */ /* 0x000fea0003800200 */
.L_x_3161:
        /* <DEDUP_REMOVED lines=17> */
.L_x_3164:
[----:B------:R-:W-:Y:S05]  /*15550*/  BSYNC.RECONVERGENT B0 ;  /* 0x0000000000007941 */ /* 0x000fea0003800200 */
.L_x_3163:
        /* <DEDUP_REMOVED lines=16> */
.L_x_3166:
[----:B------:R-:W-:Y:S05]  /*15660*/  BSYNC.RECONVERGENT B0 ;  /* 0x0000000000007941 */ /* 0x000fea0003800200 */
.L_x_3165:
        /* <DEDUP_REMOVED lines=13> */
.L_x_3168:
[----:B------:R-:W-:Y:S05]  /*15740*/  BSYNC.RECONVERGENT B0 ;  /* 0x0000000000007941 */ /* 0x000fea0003800200 */
.L_x_3167:
        /* <DEDUP_REMOVED lines=13> */
.L_x_3170:
[----:B------:R-:W-:Y:S05]  /*15820*/  BSYNC.RECONVERGENT B0 ;  /* 0x0000000000007941 */ /* 0x000fea0003800200 */
.L_x_3169:
        /* <DEDUP_REMOVED lines=13> */
.L_x_3172:
[----:B------:R-:W-:Y:S05]  /*15900*/  BSYNC.RECONVERGENT B0 ;  /* 0x0000000000007941 */ /* 0x000fea0003800200 */
.L_x_3171:
        /* <DEDUP_REMOVED lines=13> */
.L_x_3174:
[----:B------:R-:W-:Y:S05]  /*159e0*/  BSYNC.RECONVERGENT B0 ;  /* 0x0000000000007941 */ /* 0x000fea0003800200 */
.L_x_3173:
        /* <DEDUP_REMOVED lines=14> */
.L_x_3175:
        /* <DEDUP_REMOVED lines=11> */
.L_x_7217:


//--------------------- .text._ZN5flash24flash_fwd_splitkv_kernelI23Flash_fwd_kernel_traitsILi128ELi64ELi128ELi4ELb0ELb0EN7cutlass10bfloat16_tE19Flash_kernel_traitsILi128ELi64ELi128ELi4ES3_EELb1ELb0ELb0ELb0ELb1ELb0ELb1ELb1EEEvNS_16Flash_fwd_paramsE --------------------------
	.section	.text._ZN5flash24flash_fwd_splitkv_kernelI23Flash_fwd_kernel_traitsILi128ELi64ELi128ELi4ELb0ELb0EN7cutlass10bfloat16_tE19Flash_kernel_traitsILi128ELi64ELi128ELi4ES3_EELb1ELb0ELb0ELb0ELb1ELb0ELb1ELb1EEEvNS_16Flash_fwd_paramsE,"ax",@progbits
	.align	128
        .global         _ZN5flash24flash_fwd_splitkv_kernelI23Flash_fwd_kernel_traitsILi128ELi64ELi128ELi4ELb0ELb0EN7cutlass10bfloat16_tE19Flash_kernel_traitsILi128ELi64ELi128ELi4ES3_EELb1ELb0ELb0ELb0ELb1ELb0ELb1ELb1EEEvNS_16Flash_fwd_paramsE
        .type           _ZN5flash24flash_fwd_splitkv_kernelI23Flash_fwd_kernel_traitsILi128ELi64ELi128ELi4ELb0ELb0EN7cutlass10bfloat16_tE19Flash_kernel_traitsILi128ELi64ELi128ELi4ES3_EELb1ELb0ELb0ELb0ELb1ELb0ELb1ELb1EEEvNS_16Flash_fwd_paramsE,@function
        .size           _ZN5flash24flash_fwd_splitkv_kernelI23Flash_fwd_kernel_traitsILi128ELi64ELi128ELi4ELb0ELb0EN7cutlass10bfloat16_tE19Flash_kernel_traitsILi128ELi64ELi128ELi4ES3_EELb1ELb0ELb0ELb0ELb1ELb0ELb1ELb1EEEvNS_16Flash_fwd_paramsE,(.L_x_7218 - _ZN5flash24flash_fwd_splitkv_kernelI23Flash_fwd_kernel_traitsILi128ELi64ELi128ELi4ELb0ELb0EN7cutlass10bfloat16_tE19Flash_kernel_traitsILi128ELi64ELi128ELi4ES3_EELb1ELb0ELb0ELb0ELb1ELb0ELb1ELb1EEEvNS_16Flash_fwd_paramsE)
        .other          _ZN5flash24flash_fwd_splitkv_kernelI23Flash_fwd_kernel_traitsILi128ELi64ELi128ELi4ELb0ELb0EN7cutlass10bfloat16_tE19Flash_kernel_traitsILi128ELi64ELi128ELi4ES3_EELb1ELb0ELb0ELb0ELb1ELb0ELb1ELb1EEEvNS_16Flash_fwd_paramsE,@"STO_CUDA_ENTRY STV_DEFAULT"
_ZN5flash24flash_fwd_splitkv_kernelI23Flash_fwd_kernel_traitsILi128ELi64ELi128ELi4ELb0ELb0EN7cutlass10bfloat16_tE19Flash_kernel_traitsILi128ELi64ELi128ELi4ES3_EELb1ELb0ELb0ELb0ELb1ELb0ELb1ELb1EEEvNS_16Flash_fwd_paramsE:
.text._ZN5flash24flash_fwd_splitkv_kernelI23Flash_fwd_kernel_traitsILi128ELi64ELi128ELi4ELb0ELb0EN7cutlass10bfloat16_tE19Flash_kernel_traitsILi128ELi64ELi128ELi4ES3_EELb1ELb0ELb0ELb0ELb1ELb0ELb1ELb1EEEvNS_16Flash_fwd_paramsE:
[----:B------:R-:W-:Y:S08]  /*0000*/  LDC R1, c[0x0][0x37c] ;  /* 0x0000df00ff017b82 */ /* 0x000ff00000000800 */
[----:B------:R-:W1:Y:S01]  /*0010*/  LDC R4, c[0x0][0x3e0] ;  /* 0x0000f800ff047b82 */ /* 0x000e620000000800 */
[----:B------:R-:W2:Y:S01]  /*0020*/  S2R R7, SR_CTAID.Z ;  /* 0x0000000000077919 */ /* 0x000ea20000002700 */
[----:B------:R-:W-:Y:S01]  /*0030*/  IMAD.MOV.U32 R2, RZ, RZ, RZ ;  /* 0x000000ffff027224 */ /* 0x000fe200078e00ff */
[----:B------:R-:W3:Y:S01]  /*0040*/  LDCU.64 UR4, c[0x0][0x470] ;  /* 0x00008e00ff0477ac */ /* 0x000ee20008000a00 */
[----:B------:R-:W-:Y:S01]  /*0050*/  IMAD.MOV.U32 R12, RZ, RZ, -0x1 ;  /* 0xffffffffff0c7424 */ /* 0x000fe200078e00ff */
[----:B------:R-:W4:Y:S03]  /*0060*/  LDCU.64 UR6, c[0x0][0x358] ;  /* 0x00006b00ff0677ac */ /* 0x000f260008000a00 */
[----:B------:R-:W3:Y:S08]  /*0070*/  LDC.64 R8, c[0x0][0x460] ;  /* 0x00011800ff087b82 */ /* 0x000ef00000000a00 */
[----:B------:R-:W4:Y:S01]  /*0080*/  LDC.64 R10, c[0x0][0x460] ;  /* 0x00011800ff0a7b82 */ /* 0x000f220000000a00 */
[----:B-1----:R-:W1:Y:S01]  /*0090*/  I2F.U32.RP R6, R4 ;  /* 0x0000000400067306 */ /* 0x002e620000209000 */
[----:B------:R-:W-:-:S02]  /*00a0*/  ISETP.NE.U32.AND P4, PT, R4, RZ, PT ;  /* 0x000000ff0400720c */ /* 0x000fc40003f85070 */
[----:B---3--:R-:W-:-:S04]  /*00b0*/  ISETP.NE.U32.AND P1, PT, R8, RZ, PT ;  /* 0x000000ff0800720c */ /* 0x008fc80003f25070 */
[----:B------:R-:W-:Y:S01]  /*00c0*/  ISETP.NE.AND.EX P1, PT, R9, RZ, PT, P1 ;  /* 0x000000ff0900720c */ /* 0x000fe20003f25310 */
[----:B-1----:R-:W1:Y:S02]  /*00d0*/  MUFU.RCP R3, R6 ;  /* 0x0000000600037308 */ /* 0x002e640000001000 */
[----:B-1----:R-:W-:-:S06]  /*00e0*/  VIADD R3, R3, 0xffffffe ;  /* 0x0ffffffe03037836 */ /* 0x002fcc0000000000 */
[----:B------:R-:W1:Y:S02]  /*00f0*/  F2I.FTZ.U32.TRUNC.NTZ R3, R3 ;  /* 0x0000000300037305 */ /* 0x000e64000021f000 */
[----:B-1----:R-:W-:-:S04]  /*0100*/  IMAD.MOV R0, RZ, RZ, -R3 ;  /* 0x000000ffff007224 */ /* 0x002fc800078e0a03 */
[----:B------:R-:W-:-:S04]  /*0110*/  IMAD R5, R0, R4, RZ ;  /* 0x0000000400057224 */ /* 0x000fc800078e02ff */
[----:B------:R-:W-:-:S06]  /*0120*/  IMAD.HI.U32 R2, R3, R5, R2 ;  /* 0x0000000503027227 */ /* 0x000fcc00078e0002 */
[----:B--2---:R-:W-:Y:S02]  /*0130*/  IMAD.HI.U32 R209, R2, R7, RZ ;  /* 0x0000000702d17227 */ /* 0x004fe400078e00ff */
[----:B------:R-:W1:Y:S02]  /*0140*/  LDC.64 R2, c[0x0][0x478] ;  /* 0x00011e00ff027b82 */ /* 0x000e640000000a00 */
[----:B------:R-:W-:-:S04]  /*0150*/  IMAD.MOV R5, RZ, RZ, -R209 ;  /* 0x000000ffff057224 */ /* 0x000fc800078e0ad1 */
[----:B------:R-:W-:-:S05]  /*0160*/  IMAD R5, R4, R5, R7 ;  /* 0x0000000504057224 */ /* 0x000fca00078e0207 */
[----:B------:R-:W-:-:S13]  /*0170*/  ISETP.GE.U32.AND P0, PT, R5, R4, PT ;  /* 0x000000040500720c */ /* 0x000fda0003f06070 */
[----:B------:R-:W-:Y:S02]  /*0180*/  @P0 IMAD.IADD R5, R5, 0x1, -R4 ;  /* 0x0000000105050824 */ /* 0x000fe400078e0a04 */
[----:B------:R-:W-:Y:S01]  /*0190*/  @P0 VIADD R209, R209, 0x1 ;  /* 0x00000001d1d10836 */ /* 0x000fe20000000000 */
[----:B------:R-:W-:Y:S02]  /*01a0*/  ISETP.NE.U32.AND P0, PT, R8, RZ, PT ;  /* 0x000000ff0800720c */ /* 0x000fe40003f05070 */
[----:B------:R-:W-:Y:S02]  /*01b0*/  ISETP.GE.U32.AND P2, PT, R5, R4, PT ;  /* 0x000000040500720c */ /* 0x000fe40003f46070 */
[----:B------:R-:W-:Y:S02]  /*01c0*/  ISETP.NE.AND.EX P3, PT, R9, RZ, PT, P0 ;  /* 0x000000ff0900720c */ /* 0x000fe40003f65300 */
[----:B-1----:R-:W-:-:S09]  /*01d0*/  ISETP.NE.U32.AND P0, PT, R2, RZ, PT ;  /* 0x000000ff0200720c */ /* 0x002fd20003f05070 */
[----:B------:R-:W-:Y:S01]  /*01e0*/  @P2 VIADD R209, R209, 0x1 ;  /* 0x00000001d1d12836 */ /* 0x000fe20000000000 */
[----:B------:R-:W-:Y:S02]  /*01f0*/  ISETP.NE.AND.EX P2, PT, R3, RZ, PT, P0 ;  /* 0x000000ff0300720c */ /* 0x000fe40003f45300 */
[----:B------:R-:W-:Y:S02]  /*0200*/  @!P4 LOP3.LUT R209, RZ, R4, RZ, 0x33, !PT ;  /* 0x00000004ffd1c212 */ /* 0x000fe400078e33ff */
[----:B------:R-:W-:-:S03]  /*0210*/  ISETP.NE.U32.AND P0, PT, RZ, UR4, PT ;  /* 0x00000004ff007c0c */ /* 0x000fc6000bf05070 */
[----:B----4-:R-:W-:Y:S01]  /*0220*/  IMAD.WIDE.U32 R8, R209, 0x4, R10 ;  /* 0x00000004d1087825 */ /* 0x010fe200078e000a */
[----:B------:R-:W-:-:S03]  /*0230*/  ISETP.NE.AND.EX P5, PT, RZ, UR5, PT, P0 ;  /* 0x00000005ff007c0c */ /* 0x000fc6000bfa5300 */
[----:B------:R-:W-:Y:S01]  /*0240*/  IMAD.SHL.U32 R5, R209, 0x4, RZ ;  /* 0x00000004d1057824 */ /* 0x000fe200078e00ff */
[----:B------:R-:W2:Y:S01]  /*0250*/  @P1 LDG.E R12, desc[UR6][R8.64] ;  /* 0x00000006080c1981 */ /* 0x000ea2000c1e1900 */
[----:B------:R-:W-:-:S03]  /*0260*/  SHF.R.U32.HI R6, RZ, 0x1e, R209 ;  /* 0x0000001eff067819 */ /* 0x000fc600000116d1 */
[C---:B------:R-:W-:Y:S01]  /*0270*/  @P2 IADD3 R16, P0, PT, R5.reuse, R2, RZ ;  /* 0x0000000205102210 */ /* 0x040fe20007f1e0ff */
[----:B------:R1:W2:Y:S01]  /*0280*/  @P3 LDG.E R11, desc[UR6][R8.64+0x4] ;  /* 0x00000406080b3981 */ /* 0x0002a2000c1e1900 */
[----:B------:R-:W-:Y:S01]  /*0290*/  IADD3 R138, P1, PT, R5, UR4, RZ ;  /* 0x00000004058a7c10 */ /* 0x000fe2000ff3e0ff */
[----:B------:R-:W-:Y:S02]  /*02a0*/  IMAD.MOV.U32 R0, RZ, RZ, RZ ;  /* 0x000000ffff007224 */ /* 0x000fe400078e00ff */
[C---:B------:R-:W-:Y:S01]  /*02b0*/  @P2 IMAD.X R17, R6.reuse, 0x1, R3, P0 ;  /* 0x0000000106112824 */ /* 0x040fe200000e0603 */
[----:B------:R-:W-:Y:S01]  /*02c0*/  IADD3.X R139, PT, PT, R6, UR5, RZ, P1, !PT ;  /* 0x00000005068b7c10 */ /* 0x000fe20008ffe4ff */
[----:B------:R-:W3:Y:S03]  /*02d0*/  LDC.64 R2, c[0x0][0x468] ;  /* 0x00011a00ff027b82 */ /* 0x000ee60000000a00 */
[----:B------:R4:W5:Y:S04]  /*02e0*/  @P2 LDG.E R69, desc[UR6][R16.64] ;  /* 0x0000000610452981 */ /* 0x000968000c1e1900 */
[----:B------:R4:W5:Y:S01]  /*02f0*/  @P5 LDG.E R0, desc[UR6][R138.64] ;  /* 0x000000068a005981 */ /* 0x000962000c1e1900 */
[----:B------:R-:W3:Y:S01]  /*0300*/  LDCU.U8 UR4, c[0x0][0x532] ;  /* 0x0000a640ff0477ac */ /* 0x000ee20008000000 */
[----:B------:R-:W4:Y:S01]  /*0310*/  S2R R13, SR_CTAID.X ;  /* 0x00000000000d7919 */ /* 0x000f220000002500 */
[----:B------:R-:W2:Y:S01]  /*0320*/  @!P3 LDC R207, c[0x0][0x434] ;  /* 0x00010d00ffcfbb82 */ /* 0x000ea20000000800 */
[----:B-1----:R-:W-:Y:S01]  /*0330*/  IMAD.MOV.U32 R9, RZ, RZ, -0x1 ;  /* 0xffffffffff097424 */ /* 0x002fe200078e00ff */
[----:B---3--:R-:W-:-:S02]  /*0340*/  ISETP.EQ.U32.AND P0, PT, R2, RZ, PT ;  /* 0x000000ff0200720c */ /* 0x008fc40003f02070 */
[----:B------:R-:W-:-:S04]  /*0350*/  ISETP.NE.AND P4, PT, RZ, UR4, PT ;  /* 0x00000004ff007c0c */ /* 0x000fc8000bf85270 */
[----:B------:R-:W-:Y:S02]  /*0360*/  ISETP.EQ.OR.EX P1, PT, R3, RZ, !P4, P0 ;  /* 0x000000ff0300720c */ /* 0x000fe40006722700 */
[----:B------:R-:W-:-:S05]  /*0370*/  IADD3 R14, P0, PT, R5, R2, RZ ;  /* 0x00000002050e7210 */ /* 0x000fca0007f1e0ff */
[----:B------:R-:W-:Y:S01]  /*0380*/  IMAD.X R15, R6, 0x1, R3, P0 ;  /* 0x00000001060f7824 */ /* 0x000fe200000e0603 */
[----:B------:R-:W-:-:S04]  /*0390*/  ISETP.NE.U32.AND P0, PT, R2, RZ, PT ;  /* 0x000000ff0200720c */ /* 0x000fc80003f05070 */
[----:B------:R-:W-:Y:S01]  /*03a0*/  ISETP.NE.AND.EX P0, PT, R3, RZ, PT, P0 ;  /* 0x000000ff0300720c */ /* 0x000fe20003f05300 */
[----:B----4-:R-:W-:Y:S01]  /*03b0*/  IMAD.SHL.U32 R70, R13, 0x40, RZ ;  /* 0x000000400d467824 */ /* 0x010fe200078e00ff */
[----:B------:R1:W5:Y:S11]  /*03c0*/  @!P1 LDG.E R9, desc[UR6][R14.64] ;  /* 0x000000060e099981 */ /* 0x000376000c1e1900 */
[----:B------:R-:W3:Y:S01]  /*03d0*/  @!P0 LDC R77, c[0x0][0x438] ;  /* 0x00010e00ff4d8b82 */ /* 0x000ee20000000800 */
[----:B--2---:R-:W-:-:S05]  /*03e0*/  @P3 IMAD.IADD R207, R11, 0x1, -R12 ;  /* 0x000000010bcf3824 */ /* 0x004fca00078e0a0c */
[----:B------:R-:W-:Y:S01]  /*03f0*/  ISETP.GT.AND P1, PT, R207, R70, PT ;  /* 0x00000046cf00720c */ /* 0x000fe20003f24270 */
[----:B-1-3--:R-:W-:-:S12]  /*0400*/  @!P0 BRA `(.L_x_3176) ;  /* 0x00000000000c8947 */ /* 0x00afd80003800000 */
[----:B------:R-:W2:Y:S02]  /*0410*/  @P4 LDG.E R2, desc[UR6][R14.64+0x4] ;  /* 0x000004060e024981 */ /* 0x000ea4000c1e1900 */
[----:B--2--5:R-:W-:-:S06]  /*0420*/  @P4 IADD3 R77, PT, PT, R2, -R9, RZ ;  /* 0x80000009024d4210 */ /* 0x024fcc0007ffe0ff */
[----:B------:R1:W5:Y:S02]  /*0430*/  @!P4 LDG.E R77, desc[UR6][R14.64] ;  /* 0x000000060e4dc981 */ /* 0x000364000c1e1900 */
.L_x_3176:
[----:B------:R-:W-:Y:S05]  /*0440*/  @!P1 EXIT ;  /* 0x000000000000994d */ /* 0x000fea0003800000 */
[----:B------:R-:W2:Y:S01]  /*0450*/  LDC R8, c[0x0][0x374] ;  /* 0x0000dd00ff087b82 */ /* 0x000ea20000000800 */
[--C-:B-----5:R-:W-:Y:S01]  /*0460*/  IMAD.IADD R77, R77, 0x1, -R0.reuse ;  /* 0x000000014d4d7824 */ /* 0x120fe200078e0a00 */
[----:B------:R-:W3:Y:S01]  /*0470*/  S2R R68, SR_TID.X ;  /* 0x0000000000447919 */ /* 0x000ee20000002100 */
[----:B------:R-:W-:-:S05]  /*0480*/  @P2 IMAD.IADD R69, R69, 0x1, -R0 ;  /* 0x0000000145452824 */ /* 0x000fca00078e0a00 */
[----:B------:R-:W4:Y:S08]  /*0490*/  LDC R2, c[0x0][0x438] ;  /* 0x00010e00ff027b82 */ /* 0x000f300000000800 */
[----:B-1----:R-:W1:Y:S01]  /*04a0*/  @!P2 LDC R15, c[0x0][0x43c] ;  /* 0x00010f00ff0fab82 */ /* 0x002e620000000800 */
[-C--:B--2---:R-:W-:Y:S02]  /*04b0*/  IABS R14, R8.reuse ;  /* 0x00000008000e7213 */ /* 0x084fe40000000000 */
[----:B------:R-:W-:-:S02]  /*04c0*/  IABS R17, R8 ;  /* 0x0000000800117213 */ /* 0x000fc40000000000 */
[----:B------:R-:W2:Y:S03]  /*04d0*/  I2F.RP R10, R14 ;  /* 0x0000000e000a7306 */ /* 0x000ea60000209400 */
[----:B------:R-:W-:Y:S02]  /*04e0*/  IMAD.MOV R17, RZ, RZ, -R17 ;  /* 0x000000ffff117224 */ /* 0x000fe400078e0a11 */
[----:B----4-:R-:W-:-:S05]  /*04f0*/  VIADD R2, R2, 0x7f ;  /* 0x0000007f02027836 */ /* 0x010fca0000000000 */
[----:B------:R-:W-:-:S04]  /*0500*/  SHF.R.S32.HI R19, RZ, 0x1f, R2 ;  /* 0x0000001fff137819 */ /* 0x000fc80000011402 */
[----:B------:R-:W-:Y:S01]  /*0510*/  LEA.HI R19, R19, R2, RZ, 0x7 ;  /* 0x0000000213137211 */ /* 0x000fe200078f38ff */
[----:B--2---:R-:W2:Y:S01]  /*0520*/  MUFU.RCP R3, R10 ;  /* 0x0000000a00037308 */ /* 0x004ea20000001000 */
[----:B------:R-:W-:Y:S02]  /*0530*/  IMAD.MOV.U32 R2, RZ, RZ, RZ ;  /* 0x000000ffff027224 */ /* 0x000fe400078e00ff */
[----:B------:R-:W-:-:S05]  /*0540*/  LEA.HI.SX32 R19, R19, R8, 0x19 ;  /* 0x0000000813137211 */ /* 0x000fca00078fcaff */
[----:B------:R-:W-:Y:S02]  /*0550*/  VIADD R19, R19, 0xffffffff ;  /* 0xffffffff13137836 */ /* 0x000fe40000000000 */
[----:B--2---:R-:W-:-:S06]  /*0560*/  VIADD R3, R3, 0xffffffe ;  /* 0x0ffffffe03037836 */ /* 0x004fcc0000000000 */
[----:B------:R-:W2:Y:S02]  /*0570*/  F2I.FTZ.U32.TRUNC.NTZ R3, R3 ;  /* 0x0000000300037305 */ /* 0x000ea4000021f000 */
[----:B--2---:R-:W-:-:S04]  /*0580*/  IMAD.MOV R11, RZ, RZ, -R3 ;  /* 0x000000ffff0b7224 */ /* 0x004fc800078e0a03 */
[----:B------:R-:W-:Y:S01]  /*0590*/  IMAD R10, R11, R14, RZ ;  /* 0x0000000e0b0a7224 */ /* 0x000fe200078e02ff */
[----:B------:R-:W-:Y:S02]  /*05a0*/  IABS R11, R19 ;  /* 0x00000013000b7213 */ /* 0x000fe40000000000 */
[----:B------:R-:W-:Y:S01]  /*05b0*/  LOP3.LUT R19, R19, R8, RZ, 0x3c, !PT ;  /* 0x0000000813137212 */ /* 0x000fe200078e3cff */
[----:B------:R-:W-:Y:S02]  /*05c0*/  IMAD.HI.U32 R10, R3, R10, R2 ;  /* 0x0000000a030a7227 */ /* 0x000fe400078e0002 */
[----:B------:R-:W2:Y:S01]  /*05d0*/  @!P2 LDC.64 R2, c[0x0][0x488] ;  /* 0x00012200ff02ab82 */ /* 0x000ea20000000a00 */
[----:B------:R-:W-:-:S03]  /*05e0*/  ISETP.GE.AND P3, PT, R19, RZ, PT ;  /* 0x000000ff1300720c */ /* 0x000fc60003f66270 */
[----:B------:R-:W-:-:S04]  /*05f0*/  IMAD.HI.U32 R10, R10, R11, RZ ;  /* 0x0000000b0a0a7227 */ /* 0x000fc800078e00ff */
[----:B------:R-:W-:Y:S02]  /*0600*/  IMAD R17, R10, R17, R11 ;  /* 0x000000110a117224 */ /* 0x000fe400078e020b */
[----:B------:R-:W4:Y:S03]  /*0610*/  LDC R11, c[0x0][0x508] ;  /* 0x00014200ff0b7b82 */ /* 0x000f260000000800 */
[----:B------:R-:W-:Y:S02]  /*0620*/  ISETP.GT.U32.AND P1, PT, R14, R17, PT ;  /* 0x000000110e00720c */ /* 0x000fe40003f24070 */
[----:B--2---:R-:W-:Y:S02]  /*0630*/  @!P2 ISETP.NE.U32.AND P0, PT, R2, RZ, PT ;  /* 0x000000ff0200a20c */ /* 0x004fe40003f05070 */
[----:B------:R-:W2:Y:S09]  /*0640*/  S2R R2, SR_CTAID.Y ;  /* 0x0000000000027919 */ /* 0x000eb20000002600 */
[----:B------:R-:W-:Y:S01]  /*0650*/  @!P1 IMAD.IADD R17, R17, 0x1, -R14 ;  /* 0x0000000111119824 */ /* 0x000fe200078e0a0e */
[----:B------:R-:W-:Y:S01]  /*0660*/  @!P2 ISETP.NE.AND.EX P0, PT, R3, RZ, PT, P0 ;  /* 0x000000ff0300a20c */ /* 0x000fe20003f05300 */
[----:B------:R-:W-:-:S03]  /*0670*/  @!P1 VIADD R10, R10, 0x1 ;  /* 0x000000010a0a9836 */ /* 0x000fc60000000000 */
[----:B------:R-:W-:Y:S02]  /*0680*/  ISETP.GE.U32.AND P4, PT, R17, R14, PT ;  /* 0x0000000e1100720c */ /* 0x000fe40003f86070 */
[----:B-1----:R-:W-:Y:S02]  /*0690*/  @!P2 SEL R14, R15, RZ, P0 ;  /* 0x000000ff0f0ea207 */ /* 0x002fe40000000000 */
[----:B------:R-:W-:-:S03]  /*06a0*/  ISETP.NE.AND P0, PT, R8, RZ, PT ;  /* 0x000000ff0800720c */ /* 0x000fc60003f05270 */
[----:B------:R-:W-:Y:S02]  /*06b0*/  @!P2 IMAD.IADD R69, R77, 0x1, R14 ;  /* 0x000000014d45a824 */ /* 0x000fe400078e020e */
[----:B------:R-:W-:Y:S02]  /*06c0*/  VIADD R14, R13, 0x1 ;  /* 0x000000010d0e7836 */ /* 0x000fe40000000000 */
[----:B------:R-:W-:Y:S02]  /*06d0*/  VIADD R16, R69, 0x7f ;  /* 0x0000007f45107836 */ /* 0x000fe40000000000 */
[----:B------:R-:W-:Y:S02]  /*06e0*/  IMAD R14, R14, 0x40, -R207 ;  /* 0x000000400e0e7824 */ /* 0x000fe400078e0acf */
[----:B------:R-:W-:Y:S01]  /*06f0*/  @P4 VIADD R10, R10, 0x1 ;  /* 0x000000010a0a4836 */ /* 0x000fe20000000000 */
[----:B------:R-:W-:Y:S02]  /*0700*/  SHF.R.S32.HI R3, RZ, 0x1f, R16 ;  /* 0x0000001fff037819 */ /* 0x000fe40000011410 */
[----:B----4-:R-:W-:Y:S01]  /*0710*/  IADD3 R11, PT, PT, R16, R11, R14 ;  /* 0x0000000b100b7210 */ /* 0x010fe20007ffe00e */
[----:B------:R-:W-:Y:S01]  /*0720*/  @!P3 IMAD.MOV R10, RZ, RZ, -R10 ;  /* 0x000000ffff0ab224 */ /* 0x000fe200078e0a0a */
[----:B------:R-:W-:-:S02]  /*0730*/  @!P0 LOP3.LUT R10, RZ, R8, RZ, 0x33, !PT ;  /* 0x00000008ff0a8212 */ /* 0x000fc400078e33ff */
[----:B------:R-:W-:Y:S02]  /*0740*/  SHF.R.S32.HI R8, RZ, 0x1f, R11 ;  /* 0x0000001fff087819 */ /* 0x000fe4000001140b */
[----:B------:R-:W-:Y:S01]  /*0750*/  LEA.HI R3, R3, R16, RZ, 0x7 ;  /* 0x0000001003037211 */ /* 0x000fe200078f38ff */
[----:B--2---:R-:W-:Y:S01]  /*0760*/  IMAD R205, R10, R2, RZ ;  /* 0x000000020acd7224 */ /* 0x004fe200078e02ff */
        /* <DEDUP_REMOVED lines=11> */
[----:B------:R-:W-:Y:S01]  /*0820*/  IMAD.SHL.U32 R3, R68, 0x8, RZ ;  /* 0x0000000844037824 */ /* 0x000fe200078e00ff */
[----:B------:R-:W-:Y:S01]  /*0830*/  SHF.R.U32.HI R0, RZ, 0x4, R68 ;  /* 0x00000004ff007819 */ /* 0x000fe20000011644 */
[----:B------:R-:W-:Y:S01]  /*0840*/  IMAD.IADD R207, R207, 0x1, -R70 ;  /* 0x00000001cfcf7824 */ /* 0x000fe200078e0a46 */
[----:B------:R-:W3:Y:S02]  /*0850*/  LDCU.64 UR8, c[0x0][0x3f8] ;  /* 0x00007f00ff0877ac */ /* 0x000ee40008000a00 */
[----:B------:R-:W-:Y:S01]  /*0860*/  LOP3.LUT R3, R3, 0x1f80, RZ, 0xc0, !PT ;  /* 0x00001f8003037812 */ /* 0x000fe200078ec0ff */
[C---:B------:R-:W-:Y:S01]  /*0870*/  VIADD R6, R0.reuse, 0x8 ;  /* 0x0000000800067836 */ /* 0x040fe20000000000 */
[----:B------:R-:W-:-:S04]  /*0880*/  ISETP.GE.AND P2, PT, R0, R207, PT ;  /* 0x000000cf0000720c */ /* 0x000fc80003f46270 */
[----:B------:R-:W-:Y:S01]  /*0890*/  ISETP.GE.AND P1, PT, R6, R207, PT ;  /* 0x000000cf0600720c */ /* 0x000fe20003f26270 */
[----:B------:R-:W-:-:S05]  /*08a0*/  VIADD R6, R0, 0x18 ;  /* 0x0000001800067836 */ /* 0x000fca0000000000 */
[----:B------:R-:W-:Y:S01]  /*08b0*/  ISETP.GE.AND P4, PT, R6, R207, PT ;  /* 0x000000cf0600720c */ /* 0x000fe20003f86270 */
[----:B------:R-:W-:Y:S02]  /*08c0*/  VIADD R6, R0, 0x30 ;  /* 0x0000003000067836 */ /* 0x000fe40000000000 */
[----:B-1----:R-:W-:-:S04]  /*08d0*/  IMAD R8, R2, R8, R209 ;  /* 0x0000000802087224 */ /* 0x002fc800078e02d1 */
[----:B------:R-:W-:Y:S02]  /*08e0*/  IMAD R8, R8, R4, R7 ;  /* 0x0000000408087224 */ /* 0x000fe400078e0207 */
[C---:B------:R-:W-:Y:S01]  /*08f0*/  IMAD.SHL.U32 R4, R68.reuse, 0x4, RZ ;  /* 0x0000000444047824 */ /* 0x040fe200078e00ff */
[----:B------:R-:W-:Y:S01]  /*0900*/  LOP3.LUT P6, R68, R68, 0xf, RZ, 0xc0, !PT ;  /* 0x0000000f44447812 */ /* 0x000fe200078cc0ff */
[----:B------:R-:W-:Y:S02]  /*0910*/  IMAD R9, R8, R9, R70 ;  /* 0x0000000908097224 */ /* 0x000fe400078e0246 */
[C---:B------:R-:W-:Y:S01]  /*0920*/  VIADD R8, R0.reuse, 0x10 ;  /* 0x0000001000087836 */ /* 0x040fe20000000000 */
[----:B------:R-:W-:Y:S01]  /*0930*/  LOP3.LUT R3, R3, 0x3c, R4, 0xf8, !PT ;  /* 0x0000003c03037812 */ /* 0x000fe200078ef804 */
[----:B--2---:R-:W-:Y:S01]  /*0940*/  IMAD R2, R9, UR4, RZ ;  /* 0x0000000409027c24 */ /* 0x004fe2000f8e02ff */
[----:B------:R-:W1:Y:S01]  /*0950*/  LDCU.64 UR4, c[0x0][0x428] ;  /* 0x00008500ff0477ac */ /* 0x000e620008000a00 */
[----:B------:R-:W-:Y:S01]  /*0960*/  VIADD R4, R0, 0x20 ;  /* 0x0000002000047836 */ /* 0x000fe20000000000 */
[----:B------:R-:W-:-:S02]  /*0970*/  ISETP.GE.AND P5, PT, R8, R207, PT ;  /* 0x000000cf0800720c */ /* 0x000fc40003fa6270 */
[----:B------:R-:W-:Y:S02]  /*0980*/  IADD3 R3, P0, PT, R2, R3, RZ ;  /* 0x0000000302037210 */ /* 0x000fe40007f1e0ff */
[----:B------:R-:W-:Y:S01]  /*0990*/  ISETP.GE.AND P3, PT, R4, R207, PT ;  /* 0x000000cf0400720c */ /* 0x000fe20003f66270 */
[----:B------:R-:W-:Y:S01]  /*09a0*/  VIADD R4, R0, 0x28 ;  /* 0x0000002800047836 */ /* 0x000fe20000000000 */
[----:B------:R-:W-:Y:S02]  /*09b0*/  LEA.HI.X.SX32 R2, R2, RZ, 0x1, P0 ;  /* 0x000000ff02027211 */ /* 0x000fe400000f0eff */
[----:B---3--:R-:W-:-:S04]  /*09c0*/  LEA R10, P0, R3, UR8, 0x2 ;  /* 0x00000008030a7c11 */ /* 0x008fc8000f8010ff */
[----:B------:R-:W-:Y:S02]  /*09d0*/  LEA.HI.X R11, R3, UR9, R2, 0x2, P0 ;  /* 0x00000009030b7c11 */ /* 0x000fe400080f1402 */
[C---:B------:R-:W-:Y:S02]  /*09e0*/  IADD3 R2, P0, PT, R9.reuse, R0, RZ ;  /* 0x0000000009027210 */ /* 0x040fe40007f1e0ff */
[----:B------:R-:W-:Y:S01]  /*09f0*/  P2R R3, PR, RZ, 0x40 ;  /* 0x00000040ff037803 */ /* 0x000fe20000000000 */
[----:B------:R-:W-:Y:S01]  /*0a00*/  @!P2 STG.E.128 desc[UR6][R10.64], RZ ;  /* 0x000000ff0a00a986 */ /* 0x000fe2000c101d06 */
[----:B------:R-:W-:Y:S02]  /*0a10*/  LEA.HI.X.SX32 R9, R9, RZ, 0x1, P0 ;  /* 0x000000ff09097211 */ /* 0x000fe400000f0eff */
[----:B-1----:R-:W-:Y:S01]  /*0a20*/  LEA R8, P0, R2, UR4, 0x2 ;  /* 0x0000000402087c11 */ /* 0x002fe2000f8010ff */
[----:B------:R-:W-:Y:S01]  /*0a30*/  @!P2 STG.E.128 desc[UR6][R10.64+0x100], RZ ;  /* 0x000100ff0a00a986 */ /* 0x000fe2000c101d06 */
[----:B------:R-:W-:-:S02]  /*0a40*/  ISETP.NE.OR P6, PT, R68, RZ, P1 ;  /* 0x000000ff4400720c */ /* 0x000fc40000fc5670 */
[----:B------:R-:W-:Y:S01]  /*0a50*/  LEA.HI.X R9, R2, UR5, R9, 0x2, P0 ;  /* 0x0000000502097c11 */ /* 0x000fe200080f1409 */
[----:B------:R-:W-:Y:S01]  /*0a60*/  VIADD R2, R0, 0x38 ;  /* 0x0000003800027836 */ /* 0x000fe20000000000 */
[-C--:B------:R-:W-:Y:S01]  /*0a70*/  ISETP.GE.AND P0, PT, R6, R207.reuse, PT ;  /* 0x000000cf0600720c */ /* 0x080fe20003f06270 */
[----:B------:R-:W-:Y:S03]  /*0a80*/  @!P1 STG.E.128 desc[UR6][R10.64+0x1000], RZ ;  /* 0x001000ff0a009986 */ /* 0x000fe6000c101d06 */
[-C--:B------:R-:W-:Y:S01]  /*0a90*/  ISETP.GE.AND P2, PT, R2, R207.reuse, PT ;  /* 0x000000cf0200720c */ /* 0x080fe20003f46270 */
[----:B------:R-:W-:Y:S01]  /*0aa0*/  @!P1 STG.E.128 desc[UR6][R10.64+0x1100], RZ ;  /* 0x001100ff0a009986 */ /* 0x000fe2000c101d06 */
[----:B------:R-:W-:-:S03]  /*0ab0*/  ISETP.GE.AND P1, PT, R4, R207, PT ;  /* 0x000000cf0400720c */ /* 0x000fc60003f26270 */
[----:B------:R-:W-:Y:S01]  /*0ac0*/  @!P6 IMAD.MOV.U32 R5, RZ, RZ, -0x800000 ;  /* 0xff800000ff05e424 */ /* 0x000fe200078e00ff */
[----:B------:R-:W-:Y:S04]  /*0ad0*/  @!P5 STG.E.128 desc[UR6][R10.64+0x2000], RZ ;  /* 0x002000ff0a00d986 */ /* 0x000fe8000c101d06 */
[----:B------:R-:W-:Y:S04]  /*0ae0*/  @!P0 STG.E.128 desc[UR6][R10.64+0x6000], RZ ;  /* 0x006000ff0a008986 */ /* 0x000fe8000c101d06 */
[----:B------:R-:W-:Y:S01]  /*0af0*/  @!P0 STG.E.128 desc[UR6][R10.64+0x6100], RZ ;  /* 0x006100ff0a008986 */ /* 0x000fe2000c101d06 */
[----:B------:R-:W-:-:S03]  /*0b00*/  ISETP.NE.OR P0, PT, R68, RZ, P0 ;  /* 0x000000ff4400720c */ /* 0x000fc60000705670 */
[----:B------:R-:W-:Y:S04]  /*0b10*/  @!P5 STG.E.128 desc[UR6][R10.64+0x2100], RZ ;  /* 0x002100ff0a00d986 */ /* 0x000fe8000c101d06 */
[----:B------:R-:W-:Y:S04]  /*0b20*/  @!P4 STG.E.128 desc[UR6][R10.64+0x3000], RZ ;  /* 0x003000ff0a00c986 */ /* 0x000fe8000c101d06 */
[----:B------:R-:W-:Y:S04]  /*0b30*/  @!P4 STG.E.128 desc[UR6][R10.64+0x3100], RZ ;  /* 0x003100ff0a00c986 */ /* 0x000fe8000c101d06 */
[----:B------:R-:W-:Y:S04]  /*0b40*/  @!P3 STG.E.128 desc[UR6][R10.64+0x4000], RZ ;  /* 0x004000ff0a00b986 */ /* 0x000fe8000c101d06 */
[----:B------:R-:W-:Y:S04]  /*0b50*/  @!P3 STG.E.128 desc[UR6][R10.64+0x4100], RZ ;  /* 0x004100ff0a00b986 */ /* 0x000fe8000c101d06 */
[----:B------:R-:W-:Y:S04]  /*0b60*/  @!P1 STG.E.128 desc[UR6][R10.64+0x5000], RZ ;  /* 0x005000ff0a009986 */ /* 0x000fe8000c101d06 */
[----:B------:R-:W-:Y:S04]  /*0b70*/  @!P1 STG.E.128 desc[UR6][R10.64+0x5100], RZ ;  /* 0x005100ff0a009986 */ /* 0x000fe8000c101d06 */
[----:B------:R-:W-:Y:S04]  /*0b80*/  @!P2 STG.E.128 desc[UR6][R10.64+0x7000], RZ ;  /* 0x007000ff0a00a986 */ /* 0x000fe8000c101d06 */
[----:B------:R1:W-:Y:S04]  /*0b90*/  @!P2 STG.E.128 desc[UR6][R10.64+0x7100], RZ ;  /* 0x007100ff0a00a986 */ /* 0x0003e8000c101d06 */
[----:B------:R2:W-:Y:S01]  /*0ba0*/  @!P6 STG.E desc[UR6][R8.64+0x20], R5 ;  /* 0x000020050800e986 */ /* 0x0005e2000c101906 */
[----:B------:R-:W-:-:S02]  /*0bb0*/  ISETP.NE.OR P6, PT, R68, RZ, P5 ;  /* 0x000000ff4400720c */ /* 0x000fc40002fc5670 */
[C---:B------:R-:W-:Y:S02]  /*0bc0*/  ISETP.NE.OR P5, PT, R68.reuse, RZ, P4 ;  /* 0x000000ff4400720c */ /* 0x040fe400027a5670 */
[C---:B------:R-:W-:Y:S02]  /*0bd0*/  ISETP.NE.OR P4, PT, R68.reuse, RZ, P3 ;  /* 0x000000ff4400720c */ /* 0x040fe40001f85670 */
[----:B------:R-:W-:Y:S02]  /*0be0*/  ISETP.NE.OR P3, PT, R68, RZ, P1 ;  /* 0x000000ff4400720c */ /* 0x000fe40000f65670 */
[----:B------:R-:W-:Y:S01]  /*0bf0*/  ISETP.NE.AND P1, PT, R3, RZ, PT ;  /* 0x000000ff0300720c */ /* 0x000fe20003f25270 */
[----:B------:R-:W-:-:S03]  /*0c00*/  @!P0 IMAD.MOV.U32 R3, RZ, RZ, -0x800000 ;  /* 0xff800000ff038424 */ /* 0x000fc600078e00ff */
[----:B------:R-:W-:Y:S01]  /*0c10*/  ISETP.GE.OR P1, PT, R0, R207, P1 ;  /* 0x000000cf0000720c */ /* 0x000fe20000f26670 */
[----:B------:R-:W-:Y:S01]  /*0c20*/  @!P6 IMAD.MOV.U32 R15, RZ, RZ, -0x800000 ;  /* 0xff800000ff0fe424 */ /* 0x000fe200078e00ff */
[----:B------:R3:W-:Y:S01]  /*0c30*/  @!P0 STG.E desc[UR6][R8.64+0xc0], R3 ;  /* 0x0000c00308008986 */ /* 0x0007e2000c101906 */
[----:B------:R-:W-:Y:S01]  /*0c40*/  ISETP.NE.OR P0, PT, R68, RZ, P2 ;  /* 0x000000ff4400720c */ /* 0x000fe20001705670 */
[----:B------:R-:W-:Y:S02]  /*0c50*/  @!P5 IMAD.MOV.U32 R13, RZ, RZ, -0x800000 ;  /* 0xff800000ff0dd424 */ /* 0x000fe400078e00ff */
[----:B------:R-:W-:Y:S01]  /*0c60*/  @!P4 IMAD.MOV.U32 R7, RZ, RZ, -0x800000 ;  /* 0xff800000ff07c424 */ /* 0x000fe200078e00ff */
[----:B------:R3:W-:Y:S04]  /*0c70*/  @!P6 STG.E desc[UR6][R8.64+0x40], R15 ;  /* 0x0000400f0800e986 */ /* 0x0007e8000c101906 */
[----:B------:R3:W-:Y:S02]  /*0c80*/  @!P5 STG.E desc[UR6][R8.64+0x60], R13 ;  /* 0x0000600d0800d986 */ /* 0x0007e4000c101906 */
[----:B-1----:R-:W-:-:S02]  /*0c90*/  @!P1 IMAD.MOV.U32 R11, RZ, RZ, -0x800000 ;  /* 0xff800000ff0b9424 */ /* 0x002fc400078e00ff */
[----:B--2---:R-:W-:Y:S01]  /*0ca0*/  @!P3 IMAD.MOV.U32 R5, RZ, RZ, -0x800000 ;  /* 0xff800000ff05b424 */ /* 0x004fe200078e00ff */
[----:B------:R3:W-:Y:S04]  /*0cb0*/  @!P4 STG.E desc[UR6][R8.64+0x80], R7 ;  /* 0x000080070800c986 */ /* 0x0007e8000c101906 */
[----:B------:R3:W-:Y:S04]  /*0cc0*/  @!P3 STG.E desc[UR6][R8.64+0xa0], R5 ;  /* 0x0000a0050800b986 */ /* 0x0007e8000c101906 */
[----:B------:R3:W-:Y:S01]  /*0cd0*/  @!P1 STG.E desc[UR6][R8.64], R11 ;  /* 0x0000000b08009986 */ /* 0x0007e2000c101906 */
[----:B------:R-:W-:Y:S05]  /*0ce0*/  @P0 EXIT ;  /* 0x000000000000094d */ /* 0x000fea0003800000 */
[----:B---3--:R-:W-:-:S05]  /*0cf0*/  MOV R3, 0xff800000 ;  /* 0xff80000000037802 */ /* 0x008fca0000000f00 */
[----:B------:R-:W-:Y:S01]  /*0d00*/  STG.E desc[UR6][R8.64+0xe0], R3 ;  /* 0x0000e00308007986 */ /* 0x000fe2000c101906 */
[----:B------:R-:W-:Y:S05]  /*0d10*/  EXIT ;  /* 0x000000000000794d */ /* 0x000fea0003800000 */
.L_x_3177:
[----:B------:R-:W1:Y:S01]  /*0d20*/  LDCU.64 UR4, c[0x0][0x4d8] ;  /* 0x00009b00ff0477ac */ /* 0x000e620008000a00 */
[----:B------:R-:W-:Y:S01]  /*0d30*/  MOV R8, R209 ;  /* 0x000000d100087202 */ /* 0x000fe20000000f00 */
[----:B------:R-:W2:Y:S01]  /*0d40*/  LDCU.64 UR12, c[0x0][0x4e0] ;  /* 0x00009c00ff0c77ac */ /* 0x000ea20008000a00 */
[----:B-1----:R-:W-:-:S04]  /*0d50*/  UISETP.NE.U32.AND UP0, UPT, UR4, URZ, UPT ;  /* 0x000000ff0400728c */ /* 0x002fc8000bf05070 */
[----:B------:R-:W-:-:S09]  /*0d60*/  UISETP.NE.AND.EX UP0, UPT, UR5, URZ, UPT, UP0 ;  /* 0x000000ff0500728c */ /* 0x000fd2000bf05300 */
[----:B--2---:R-:W-:Y:S05]  /*0d70*/  BRA.U !UP0, `(.L_x_3178) ;  /* 0x00000001080c7547 */ /* 0x004fea000b800000 */
[----:B------:R-:W-:-:S04]  /*0d80*/  IADD3 R2, P0, PT, R5, UR4, RZ ;  /* 0x0000000405027c10 */ /* 0x000fc8000ff1e0ff */
[----:B------:R-:W-:-:S05]  /*0d90*/  IADD3.X R3, PT, PT, R6, UR5, RZ, P0, !PT ;  /* 0x0000000506037c10 */ /* 0x000fca00087fe4ff */
[----:B------:R1:W5:Y:S04]  /*0da0*/  LDG.E R8, desc[UR6][R2.64] ;  /* 0x0000000602087981 */ /* 0x000368000c1e1900 */
.L_x_3178:
[----:B------:R-:W-:-:S04]  /*0db0*/  UISETP.NE.U32.AND UP0, UPT, UR12, URZ, UPT ;  /* 0x000000ff0c00728c */ /* 0x000fc8000bf05070 */
[----:B------:R-:W-:-:S09]  /*0dc0*/  UISETP.NE.AND.EX UP0, UPT, UR13, URZ, UPT, UP0 ;  /* 0x000000ff0d00728c */ /* 0x000fd2000bf05300 */
[----:B------:R-:W-:Y:S05]  /*0dd0*/  BRA.U !UP0, `(.L_x_3179) ;  /* 0x0000000508987547 */ /* 0x000fea000b800000 */
[----:B------:R-:W1:Y:S01]  /*0de0*/  LDC R5, c[0x0][0x4f0] ;  /* 0x00013c00ff057b82 */ /* 0x000e620000000800 */
[----:B-----5:R-:W-:Y:S01]  /*0df0*/  LEA R8, R62, 0xffffff80, 0x7 ;  /* 0xffffff803e087811 */ /* 0x020fe200078e38ff */
[----:B------:R-:W2:Y:S03]  /*0e00*/  LDCU.64 UR4, c[0x0][0x4e8] ;  /* 0x00009d00ff0477ac */ /* 0x000ea60008000a00 */
[----:B------:R-:W-:Y:S01]  /*0e10*/  IABS R0, R8 ;  /* 0x0000000800007213 */ /* 0x000fe20000000000 */
[----:B------:R-:W3:Y:S02]  /*0e20*/  LDCU.64 UR8, c[0x0][0x3a0] ;  /* 0x00007400ff0877ac */ /* 0x000ee40008000a00 */
[----:B------:R-:W4:Y:S01]  /*0e30*/  LDC R6, c[0x0][0x3e8] ;  /* 0x0000fa00ff067b82 */ /* 0x000f220000000800 */
[----:B------:R-:W3:Y:S01]  /*0e40*/  LDCU.64 UR14, c[0x0][0x3b8] ;  /* 0x00007700ff0e77ac */ /* 0x000ee20008000a00 */
[----:B-1----:R-:W-:-:S02]  /*0e50*/  IABS R3, R5 ;  /* 0x0000000500037213 */ /* 0x002fc40000000000 */
[----:B------:R-:W-:Y:S02]  /*0e60*/  ISETP.NE.AND P3, PT, R5, RZ, PT ;  /* 0x000000ff0500720c */ /* 0x000fe40003f65270 */
        /* <DEDUP_REMOVED lines=22> */
[----:B------:R-:W-:-:S07]  /*0fd0*/  ISETP.GE.AND P2, PT, R0, RZ, PT ;  /* 0x000000ff0000720c */ /* 0x000fce0003f46270 */
[----:B------:R-:W-:-:S05]  /*0fe0*/  @P1 VIADD R4, R4, 0x1 ;  /* 0x0000000104041836 */ /* 0x000fca0000000000 */
[----:B------:R-:W-:-:S05]  /*0ff0*/  MOV R3, R4 ;  /* 0x0000000400037202 */ /* 0x000fca0000000f00 */
        /* <DEDUP_REMOVED lines=68> */
.L_x_3179:
        /* <DEDUP_REMOVED lines=15> */
.L_x_3181:
[----:B------:R-:W2:Y:S01]  /*1530*/  LDC.64 R4, c[0x0][0x3b8] ;  /* 0x0000ee00ff047b82 */ /* 0x000ea20000000a00 */
[----:B-1----:R-:W-:-:S05]  /*1540*/  IADD3 R2, PT, PT, R0, R9, RZ ;  /* 0x0000000900027210 */ /* 0x002fca0007ffe0ff */
[C---:B--2---:R-:W-:Y:S02]  /*1550*/  IMAD R19, R2.reuse, R5, RZ ;  /* 0x0000000502137224 */ /* 0x044fe400078e02ff */
[----:B------:R-:W-:-:S05]  /*1560*/  IMAD.WIDE.U32 R2, R2, R4, RZ ;  /* 0x0000000402027225 */ /* 0x000fca00078e00ff */
[----:B------:R-:W-:Y:S02]  /*1570*/  IADD3 R19, PT, PT, R3, R19, RZ ;  /* 0x0000001303137210 */ /* 0x000fe40007ffe0ff */
[----:B------:R-:W-:Y:S02]  /*1580*/  MOV R18, R2 ;  /* 0x0000000200127202 */ /* 0x000fe40000000f00 */
.L_x_3182:
        /* <DEDUP_REMOVED lines=14> */
.L_x_3183:
[----:B------:R-:W1:Y:S01]  /*1670*/  LDC.64 R2, c[0x0][0x3c0] ;  /* 0x0000f000ff027b82 */ /* 0x000e620000000a00 */
[----:B------:R-:W-:-:S05]  /*1680*/  IADD3 R0, PT, PT, R0, R9, RZ ;  /* 0x0000000900007210 */ /* 0x000fca0007ffe0ff */
[C---:B-1----:R-:W-:Y:S02]  /*1690*/  IMAD R21, R0.reuse, R3, RZ ;  /* 0x0000000300157224 */ /* 0x042fe400078e02ff */
[----:B-----5:R-:W-:-:S05]  /*16a0*/  IMAD.WIDE.U32 R8, R0, R2, RZ ;  /* 0x0000000200087225 */ /* 0x020fca00078e00ff */
[----:B------:R-:W-:Y:S02]  /*16b0*/  IADD3 R21, PT, PT, R9, R21, RZ ;  /* 0x0000001509157210 */ /* 0x000fe40007ffe0ff */
[----:B------:R-:W-:-:S07]  /*16c0*/  MOV R20, R8 ;  /* 0x0000000800147202 */ /* 0x000fce0000000f00 */
.L_x_3184:
[----:B------:R-:W1:Y:S01]  /*16d0*/  LDC R6, c[0x0][0x3e8] ;  /* 0x0000fa00ff067b82 */ /* 0x000e620000000800 */
        /* <DEDUP_REMOVED lines=49> */
.L_x_3180:
        /* <DEDUP_REMOVED lines=12> */
[----:B------:R-:W-:Y:S01]  /*1ab0*/  IADD3 R16, P2, PT, R22, R16, RZ ;  /* 0x0000001016107210 */ /* 0x000fe20007f5e0ff */
[----:B------:R-:W2:Y:S01]  /*1ac0*/  @!P0 LDC.64 R10, c[0x0][0x398] ;  /* 0x0000e600ff0a8b82 */ /* 0x000ea20000000a00 */
[----:B------:R-:W-:Y:S01]  /*1ad0*/  SHF.L.U64.HI R76, R4, 0x4, R5 ;  /* 0x00000004044c7819 */ /* 0x000fe20000010205 */
[----:B------:R-:W-:Y:S01]  /*1ae0*/  IMAD.WIDE.U32 R24, R13, 0x40, R136 ;  /* 0x000000400d187825 */ /* 0x000fe200078e0088 */
[----:B------:R-:W-:-:S02]  /*1af0*/  IADD3.X R17, PT, PT, RZ, R14, RZ, P2, !PT ;  /* 0x0000000eff117210 */ /* 0x000fc400017fe4ff */
[----:B------:R-:W-:Y:S02]  /*1b00*/  LOP3.LUT R117, R117, 0x1c, RZ, 0xc0, !PT ;  /* 0x0000001c75757812 */ /* 0x000fe400078ec0ff */
[C---:B------:R-:W-:Y:S02]  /*1b10*/  SHF.L.U64.HI R74, R2.reuse, 0x4, R3 ;  /* 0x00000004024a7819 */ /* 0x040fe40000010203 */
[----:B------:R-:W-:Y:S02]  /*1b20*/  SHF.L.U32 R73, R2, 0x4, RZ ;  /* 0x0000000402497819 */ /* 0x000fe400000006ff */
[----:B------:R-:W-:-:S05]  /*1b30*/  SHF.L.U32 R63, R62, 0x7, RZ ;  /* 0x000000073e3f7819 */ /* 0x000fca00000006ff */
[----:B------:R-:W-:Y:S02]  /*1b40*/  VIADD R72, R63, 0xffffff80 ;  /* 0xffffff803f487836 */ /* 0x000fe40000000000 */
[----:B--2---:R-:W-:-:S04]  /*1b50*/  @!P0 IMAD.WIDE.U32 R20, R209, R10, RZ ;  /* 0x0000000ad1148225 */ /* 0x004fc800078e00ff */
[----:B------:R-:W-:Y:S02]  /*1b60*/  @!P0 IMAD R11, R209, R11, R21 ;  /* 0x0000000bd10b8224 */ /* 0x000fe400078e0215 */
[----:B------:R-:W-:Y:S02]  /*1b70*/  @!P0 IMAD.MOV.U32 R10, RZ, RZ, R20 ;  /* 0x000000ffff0a8224 */ /* 0x000fe400078e0014 */
[----:B-1----:R-:W-:-:S04]  /*1b80*/  @P0 IMAD.WIDE.U32 R20, R12, R134, RZ ;  /* 0x000000860c140225 */ /* 0x002fc800078e00ff */
[----:B------:R-:W-:Y:S01]  /*1b90*/  @P0 IMAD R11, R12, R135, R21 ;  /* 0x000000870c0b0224 */ /* 0x000fe200078e0215 */
[----:B------:R-:W-:Y:S01]  /*1ba0*/  SHF.R.S32.HI R12, RZ, 0x1f, R7 ;  /* 0x0000001fff0c7819 */ /* 0x000fe20000011407 */
[----:B------:R-:W-:Y:S01]  /*1bb0*/  @P0 IMAD.MOV.U32 R10, RZ, RZ, R20 ;  /* 0x000000ffff0a0224 */ /* 0x000fe200078e0014 */
[C---:B------:R-:W-:Y:S01]  /*1bc0*/  IADD3 R18, P0, PT, R22.reuse, R18, RZ ;  /* 0x0000001216127210 */ /* 0x040fe20007f1e0ff */
[----:B------:R-:W1:Y:S04]  /*1bd0*/  LDC R20, c[0x0][0x450] ;  /* 0x00011400ff147b82 */ /* 0x000e680000000800 */
[----:B------:R-:W-:Y:S01]  /*1be0*/  IMAD.X R19, RZ, RZ, R8, P0 ;  /* 0x000000ffff137224 */ /* 0x000fe200000e0608 */
[----:B------:R-:W-:Y:S01]  /*1bf0*/  IADD3 R10, P0, PT, R22, R10, RZ ;  /* 0x0000000a160a7210 */ /* 0x000fe20007f1e0ff */
[----:B------:R-:W-:-:S02]  /*1c00*/  IMAD R8, R12, UR4, RZ ;  /* 0x000000040c087c24 */ /* 0x000fc4000f8e02ff */
[----:B------:R-:W-:Y:S01]  /*1c10*/  IMAD.WIDE.U32 R14, R136, R4, R18 ;  /* 0x00000004880e7225 */ /* 0x000fe200078e0012 */
[----:B------:R-:W-:-:S03]  /*1c20*/  SHF.R.S32.HI R4, RZ, 0x1f, R77 ;  /* 0x0000001fff047819 */ /* 0x000fc6000001144d */
[----:B------:R-:W-:Y:S01]  /*1c30*/  IMAD.X R11, RZ, RZ, R11, P0 ;  /* 0x000000ffff0b7224 */ /* 0x000fe200000e060b */
[----:B------:R-:W-:Y:S01]  /*1c40*/  LEA.HI R4, R4, R77, RZ, 0x7 ;  /* 0x0000004d04047211 */ /* 0x000fe200078f38ff */
[C---:B------:R-:W-:Y:S02]  /*1c50*/  IMAD R8, R7.reuse, UR5, R8 ;  /* 0x0000000507087c24 */ /* 0x040fe4000f8e0208 */
[----:B------:R-:W-:Y:S01]  /*1c60*/  IMAD.WIDE.U32 R10, R7, UR4, R10 ;  /* 0x00000004070a7c25 */ /* 0x000fe2000f8e000a */
[----:B------:R-:W2:Y:S01]  /*1c70*/  LDCU.64 UR4, c[0x0][0x390] ;  /* 0x00007200ff0477ac */ /* 0x000ea20008000a00 */
[----:B------:R-:W-:Y:S02]  /*1c80*/  SHF.R.S32.HI R4, RZ, 0x7, R4 ;  /* 0x00000007ff047819 */ /* 0x000fe40000011404 */
[----:B------:R-:W-:Y:S01]  /*1c90*/  IMAD R85, R136, R5, R15 ;  /* 0x0000000588557224 */ /* 0x000fe200078e020f */
[----:B------:R-:W-:Y:S01]  /*1ca0*/  IADD3 R11, PT, PT, R11, R8, RZ ;  /* 0x000000080b0b7210 */ /* 0x000fe20007ffe0ff */
[----:B------:R-:W-:Y:S01]  /*1cb0*/  IMAD.SHL.U32 R84, R14, 0x2, RZ ;  /* 0x000000020e547824 */ /* 0x000fe200078e00ff */
[----:B------:R-:W-:Y:S01]  /*1cc0*/  VIMNMX R81, PT, PT, R205, R4, !PT ;  /* 0x00000004cd517248 */ /* 0x000fe20007fe0100 */
[----:B------:R-:W-:Y:S01]  /*1cd0*/  IMAD.WIDE.U32 R12, R136, R2, R16 ;  /* 0x00000002880c7225 */ /* 0x000fe200078e0010 */
[----:B------:R-:W-:-:S02]  /*1ce0*/  SHF.L.U64.HI R85, R14, 0x1, R85 ;  /* 0x000000010e557819 */ /* 0x000fc40000010255 */
[----:B----4-:R-:W-:Y:S01]  /*1cf0*/  IADD3 R84, P0, PT, R84, UR8, RZ ;  /* 0x0000000854547c10 */ /* 0x010fe2000ff1e0ff */
[----:B------:R-:W-:Y:S01]  /*1d00*/  IMAD R83, R136, R3, R13 ;  /* 0x0000000388537224 */ /* 0x000fe200078e020d */
[----:B-1----:R-:W-:Y:S01]  /*1d10*/  LEA.HI R20, R20, R20, RZ, 0x1 ;  /* 0x0000001414147211 */ /* 0x002fe200078f08ff */
[C---:B------:R-:W-:Y:S01]  /*1d20*/  IMAD.SHL.U32 R82, R12.reuse, 0x2, RZ ;  /* 0x000000020c527824 */ /* 0x040fe200078e00ff */
[----:B------:R-:W-:Y:S01]  /*1d30*/  IADD3.X R85, PT, PT, R85, UR9, RZ, P0, !PT ;  /* 0x0000000955557c10 */ /* 0x000fe200087fe4ff */
[-C--:B------:R-:W-:Y:S01]  /*1d40*/  IMAD R7, R25, R134.reuse, RZ ;  /* 0x0000008619077224 */ /* 0x080fe200078e02ff */
[----:B------:R-:W-:Y:S01]  /*1d50*/  SHF.L.U64.HI R83, R12, 0x1, R83 ;  /* 0x000000010c537819 */ /* 0x000fe20000010253 */
[----:B------:R-:W-:Y:S01]  /*1d60*/  IMAD.SHL.U32 R2, R68, 0x40, RZ ;  /* 0x0000004044027824 */ /* 0x000fe200078e00ff */
[----:B--2---:R-:W-:Y:S01]  /*1d70*/  IADD3 R82, P0, PT, R82, UR4, RZ ;  /* 0x0000000452527c10 */ /* 0x004fe2000ff1e0ff */
[C---:B------:R-:W-:Y:S01]  /*1d80*/  IMAD R7, R24.reuse, R135, R7 ;  /* 0x0000008718077224 */ /* 0x040fe200078e0207 */
[----:B------:R-:W-:Y:S01]  /*1d90*/  SHF.R.S32.HI R20, RZ, 0x1, R20 ;  /* 0x00000001ff147819 */ /* 0x000fe20000011414 */
[----:B------:R-:W-:Y:S01]  /*1da0*/  IMAD.WIDE.U32 R134, R24, R134, R10 ;  /* 0x0000008618867225 */ /* 0x000fe200078e000a */
[----:B------:R-:W-:-:S02]  /*1db0*/  IADD3.X R83, PT, PT, R83, UR5, RZ, P0, !PT ;  /* 0x0000000553537c10 */ /* 0x000fc400087fe4ff */
[----:B------:R-:W-:Y:S01]  /*1dc0*/  ISETP.GT.AND P0, PT, R62, R81, PT ;  /* 0x000000513e00720c */ /* 0x000fe20003f04270 */
[----:B------:R-:W-:Y:S01]  /*1dd0*/  IMAD R119, R136, R20, R117 ;  /* 0x0000001488777224 */ /* 0x000fe200078e0275 */
[----:B------:R-:W-:Y:S01]  /*1de0*/  LOP3.LUT R2, R2, 0x1c0, RZ, 0xc0, !PT ;  /* 0x000001c002027812 */ /* 0x000fe200078ec0ff */
[----:B------:R-:W-:Y:S01]  /*1df0*/  IMAD.MOV.U32 R212, RZ, RZ, R82 ;  /* 0x000000ffffd47224 */ /* 0x000fe200078e0052 */
[----:B------:R-:W-:Y:S01]  /*1e00*/  MOV R210, R84 ;  /* 0x0000005400d27202 */ /* 0x000fe20000000f00 */
[----:B------:R-:W-:Y:S01]  /*1e10*/  IMAD.IADD R117, R117, 0x1, R119 ;  /* 0x0000000175757824 */ /* 0x000fe200078e0277 */
[----:B------:R-:W-:Y:S01]  /*1e20*/  LOP3.LUT R71, R2, 0x38, R75, 0xf8, !PT ;  /* 0x0000003802477812 */ /* 0x000fe200078ef84b */
[----:B------:R-:W-:Y:S01]  /*1e30*/  IMAD.MOV.U32 R211, RZ, RZ, R85 ;  /* 0x000000ffffd37224 */ /* 0x000fe200078e0055 */
[----:B------:R-:W-:Y:S01]  /*1e40*/  SHF.R.S32.HI R105, RZ, 0x1f, R119 ;  /* 0x0000001fff697819 */ /* 0x000fe20000011477 */
[----:B------:R-:W-:Y:S01]  /*1e50*/  IMAD.IADD R78, R135, 0x1, R7 ;  /* 0x00000001874e7824 */ /* 0x000fe200078e0207 */
[----:B------:R-:W-:-:S02]  /*1e60*/  SHF.R.S32.HI R104, RZ, 0x1f, R117 ;  /* 0x0000001fff687819 */ /* 0x000fc40000011475 */
[----:B------:R-:W-:Y:S01]  /*1e70*/  MOV R213, R83 ;  /* 0x0000005300d57202 */ /* 0x000fe20000000f00 */
[----:B---3--:R-:W-:Y:S06]  /*1e80*/  @!P0 BRA `(.L_x_3185) ;  /* 0x000000a800248947 */ /* 0x008fec0003800000 */
[----:B------:R-:W1:Y:S01]  /*1e90*/  LDC.64 R4, c[0x0][0x4a0] ;  /* 0x00012800ff047b82 */ /* 0x000e620000000a00 */
[----:B------:R-:W2:Y:S01]  /*1ea0*/  LDCU.128 UR16, c[0x0][0x4b0] ;  /* 0x00009600ff1077ac */ /* 0x000ea20008000c00 */
[----:B------:R-:W-:Y:S01]  /*1eb0*/  IMAD.MOV.U32 R23, RZ, RZ, RZ ;  /* 0x000000ffff177224 */ /* 0x000fe200078e00ff */
[----:B------:R-:W-:Y:S01]  /*1ec0*/  SHF.R.S32.HI R7, RZ, 0x1f, R72 ;  /* 0x0000001fff077819 */ /* 0x000fe20000011448 */
[----:B------:R-:W-:Y:S01]  /*1ed0*/  @!P3 IMAD.MOV R0, RZ, RZ, -R0 ;  /* 0x000000ffff00b224 */ /* 0x000fe200078e0a00 */
[----:B------:R-:W3:Y:S01]  /*1ee0*/  LDCU.128 UR12, c[0x0][0x4c0] ;  /* 0x00009800ff0c77ac */ /* 0x000ee20008000c00 */
[----:B-----5:R-:W-:Y:S01]  /*1ef0*/  IMAD.IADD R9, R72, 0x1, R9 ;  /* 0x0000000148097824 */ /* 0x020fe200078e0209 */
[----:B------:R-:W-:Y:S01]  /*1f00*/  SHF.R.S32.HI R17, RZ, 0x1f, R77 ;  /* 0x0000001fff117819 */ /* 0x000fe2000001144d */
[----:B------:R-:W4:Y:S01]  /*1f10*/  LDC.64 R2, c[0x0][0x4a8] ;  /* 0x00012a00ff027b82 */ /* 0x000f220000000a00 */
[----:B------:R-:W3:Y:S01]  /*1f20*/  LDCU.128 UR8, c[0x0][0x490] ;  /* 0x00009200ff0877ac */ /* 0x000ee20008000c00 */
[----:B------:R-:W-:Y:S01]  /*1f30*/  SEL R10, R6, R0, !P1 ;  /* 0x00000000060a7207 */ /* 0x000fe20004800000 */
[----:B------:R-:W-:Y:S01]  /*1f40*/  IMAD R60, R9, R20, RZ ;  /* 0x00000014093c7224 */ /* 0x000fe200078e02ff */
[C---:B------:R-:W-:Y:S01]  /*1f50*/  SHF.L.U32 R130, R20.reuse, 0x4, RZ ;  /* 0x0000000414827819 */ /* 0x040fe200000006ff */
[----:B------:R-:W3:Y:S01]  /*1f60*/  LDCU.64 UR4, c[0x0][0x488] ;  /* 0x00009100ff0477ac */ /* 0x000ee20008000a00 */
[C---:B------:R-:W-:Y:S01]  /*1f70*/  IMAD R115, R20.reuse, 0x30, RZ ;  /* 0x0000003014737824 */ /* 0x040fe200078e02ff */
[C---:B------:R-:W-:Y:S01]  /*1f80*/  SHF.L.U32 R111, R20.reuse, 0x5, RZ ;  /* 0x00000005146f7819 */ /* 0x040fe200000006ff */
[----:B------:R-:W-:Y:S01]  /*1f90*/  IMAD R114, R20, 0x50, RZ ;  /* 0x0000005014727824 */ /* 0x000fe200078e02ff */
[----:B------:R-:W-:Y:S01]  /*1fa0*/  IADD3 R126, PT, PT, R136, 0x20, RZ ;  /* 0x00000020887e7810 */ /* 0x000fe20007ffe0ff */
[----:B------:R-:W-:Y:S01]  /*1fb0*/  IMAD R113, R20, 0x60, RZ ;  /* 0x0000006014717824 */ /* 0x000fe200078e02ff */
[----:B------:R-:W-:Y:S01]  /*1fc0*/  IADD3 R122, PT, PT, R136, 0x40, RZ ;  /* 0x00000040887a7810 */ /* 0x000fe20007ffe0ff */
[----:B------:R-:W-:Y:S01]  /*1fd0*/  IMAD R112, R20, 0x70, RZ ;  /* 0x0000007014707824 */ /* 0x000fe200078e02ff */
[----:B------:R-:W-:Y:S01]  /*1fe0*/  IADD3 R118, PT, PT, R136, 0x60, RZ ;  /* 0x0000006088767810 */ /* 0x000fe20007ffe0ff */
[----:B------:R-:W-:Y:S01]  /*1ff0*/  IMAD.SHL.U32 R110, R20, 0x40, RZ ;  /* 0x00000040146e7824 */ /* 0x000fe200078e00ff */
[----:B------:R-:W-:Y:S01]  /*2000*/  LOP3.LUT R19, R22, 0x40, RZ, 0xfc, !PT ;  /* 0x0000004016137812 */ /* 0x000fe200078efcff */
[----:B-1----:R-:W-:Y:S01]  /*2010*/  IMAD.WIDE.U32 R14, R209, R4, R22 ;  /* 0x00000004d10e7225 */ /* 0x002fe200078e0016 */
[----:B------:R-:W-:-:S02]  /*2020*/  IADD3 R4, P0, PT, -R77, R136, RZ ;  /* 0x000000884d047210 */ /* 0x000fc40007f1e1ff */
[----:B------:R-:W-:Y:S01]  /*2030*/  MOV R108, R72 ;  /* 0x00000048006c7202 */ /* 0x000fe20000000f00 */
        /* <DEDUP_REMOVED lines=12> */
[C---:B------:R-:W-:Y:S01]  /*2100*/  IMAD R11, R5.reuse, UR12, RZ ;  /* 0x0000000c050b7c24 */ /* 0x040fe2000f8e02ff */
[----:B------:R-:W-:Y:S01]  /*2110*/  SHF.R.S32.HI R100, RZ, 0x1f, R110 ;  /* 0x0000001fff647819 */ /* 0x000fe2000001146e */
[----:B------:R-:W-:Y:S01]  /*2120*/  IMAD R5, R5, UR18, RZ ;  /* 0x0000001205057c24 */ /* 0x000fe2000f8e02ff */
[----:B------:R-:W-:Y:S01]  /*2130*/  SHF.R.S32.HI R99, RZ, 0x1f, R114 ;  /* 0x0000001fff637819 */ /* 0x000fe20000011472 */
[----:B------:R-:W-:Y:S01]  /*2140*/  IMAD.X R17, RZ, RZ, ~R17, P0 ;  /* 0x000000ffff117224 */ /* 0x000fe200000e0e11 */
[----:B------:R-:W-:Y:S01]  /*2150*/  IADD3 R88, P0, PT, R60, R117, RZ ;  /* 0x000000753c587210 */ /* 0x000fe20007f1e0ff */
[----:B------:R-:W-:Y:S01]  /*2160*/  IMAD R8, R10, UR19, R5 ;  /* 0x000000130a087c24 */ /* 0x000fe2000f8e0205 */
[----:B------:R-:W-:Y:S01]  /*2170*/  SHF.R.S32.HI R5, RZ, 0x1f, R60 ;  /* 0x0000001fff057819 */ /* 0x000fe2000001143c */
[----:B------:R-:W-:Y:S01]  /*2180*/  IMAD R13, R209, UR11, R13 ;  /* 0x0000000bd10d7c24 */ /* 0x000fe2000f8e020d */
[----:B------:R-:W-:Y:S01]  /*2190*/  IADD3 R60, P1, PT, R60, R119, RZ ;  /* 0x000000773c3c7210 */ /* 0x000fe20007f3e0ff */
[-C--:B------:R-:W-:Y:S01]  /*21a0*/  IMAD R0, R7, R2.reuse, RZ ;  /* 0x0000000207007224 */ /* 0x080fe200078e02ff */
[----:B------:R-:W1:Y:S01]  /*21b0*/  LDCU.64 UR10, c[0x0][0x4d0] ;  /* 0x00009a00ff0a77ac */ /* 0x000e620008000a00 */
[----:B------:R-:W-:Y:S01]  /*21c0*/  IMAD.WIDE.U32 R12, R72, R2, R12 ;  /* 0x00000002480c7225 */ /* 0x000fe200078e000c */
[----:B------:R-:W-:Y:S01]  /*21d0*/  IADD3.X R89, PT, PT, R5, R104, RZ, P0, !PT ;  /* 0x0000006805597210 */ /* 0x000fe200007fe4ff */
[----:B------:R-:W-:-:S02]  /*21e0*/  UMOV UR19, URZ ;  /* 0x000000ff00137c82 */ /* 0x000fc40008000000 */
[----:B------:R-:W-:Y:S01]  /*21f0*/  IMAD R0, R72, R3, R0 ;  /* 0x0000000348007224 */ /* 0x000fe200078e0200 */
[C---:B------:R-:W-:Y:S01]  /*2200*/  SHF.L.U64.HI R89, R88.reuse, 0x1, R89 ;  /* 0x0000000158597819 */ /* 0x040fe20000010259 */
[----:B------:R-:W-:Y:S01]  /*2210*/  IMAD.X R5, R5, 0x1, R105, P1 ;  /* 0x0000000105057824 */ /* 0x000fe200008e0669 */
[----:B------:R-:W-:Y:S01]  /*2220*/  SHF.L.U32 R88, R88, 0x1, RZ ;  /* 0x0000000158587819 */ /* 0x000fe200000006ff */
[C---:B------:R-:W-:Y:S01]  /*2230*/  IMAD R6, R10.reuse, UR13, R11 ;  /* 0x0000000d0a067c24 */ /* 0x040fe2000f8e020b */
[----:B------:R-:W-:Y:S01]  /*2240*/  IADD3 R13, PT, PT, R13, R0, RZ ;  /* 0x000000000d0d7210 */ /* 0x000fe20007ffe0ff */
[----:B------:R-:W-:Y:S01]  /*2250*/  IMAD.WIDE.U32 R14, R10, UR12, R14 ;  /* 0x0000000c0a0e7c25 */ /* 0x000fe2000f8e000e */
[----:B------:R-:W-:Y:S01]  /*2260*/  SHF.L.U64.HI R0, R60, 0x1, R5 ;  /* 0x000000013c007819 */ /* 0x000fe20000010205 */
[----:B------:R-:W2:Y:S01]  /*2270*/  LDCU.64 UR12, c[0x0][0x4e0] ;  /* 0x00009c00ff0c77ac */ /* 0x000ea20008000a00 */
[----:B------:R-:W-:Y:S01]  /*2280*/  IADD3 R90, P1, PT, R88, UR14, RZ ;  /* 0x0000000e585a7c10 */ /* 0x000fe2000ff3e0ff */
[----:B------:R-:W-:Y:S01]  /*2290*/  IMAD.SHL.U32 R60, R60, 0x2, RZ ;  /* 0x000000023c3c7824 */ /* 0x000fe200078e00ff */
[----:B------:R-:W-:Y:S01]  /*22a0*/  SHF.R.S32.HI R98, RZ, 0x1f, R113 ;  /* 0x0000001fff627819 */ /* 0x000fe20000011471 */
[----:B------:R-:W-:Y:S01]  /*22b0*/  IMAD.IADD R7, R15, 0x1, R6 ;  /* 0x000000010f077824 */ /* 0x000fe200078e0206 */
[----:B------:R-:W-:Y:S01]  /*22c0*/  IADD3.X R91, PT, PT, R89, UR15, RZ, P1, !PT ;  /* 0x0000000f595b7c10 */ /* 0x000fe20008ffe4ff */
[----:B------:R-:W-:Y:S01]  /*22d0*/  IMAD.MOV.U32 R6, RZ, RZ, R14 ;  /* 0x000000ffff067224 */ /* 0x000fe200078e000e */
[----:B------:R-:W-:Y:S01]  /*22e0*/  IADD3 R24, P0, PT, R60, UR14, RZ ;  /* 0x0000000e3c187c10 */ /* 0x000fe2000ff1e0ff */
[----:B------:R-:W-:Y:S01]  /*22f0*/  IMAD.WIDE.U32 R10, R10, UR18, R12 ;  /* 0x000000120a0a7c25 */ /* 0x000fe2000f8e000c */
[----:B------:R-:W-:Y:S01]  /*2300*/  USHF.L.U32 UR18, UR16, 0x7, URZ ;  /* 0x0000000710127899 */ /* 0x000fe200080006ff */
[----:B-1----:R-:W-:-:S02]  /*2310*/  IADD3 R88, P1, PT, R88, UR10, RZ ;  /* 0x0000000a58587c10 */ /* 0x002fc4000ff3e0ff */
[----:B------:R-:W-:Y:S01]  /*2320*/  IMAD R87, R17, UR16, RZ ;  /* 0x0000001011577c24 */ /* 0x000fe2000f8e02ff */
[----:B------:R-:W-:Y:S01]  /*2330*/  IADD3.X R25, PT, PT, R0, UR15, RZ, P0, !PT ;  /* 0x0000000f00197c10 */ /* 0x000fe200087fe4ff */
[----:B------:R-:W-:Y:S01]  /*2340*/  IMAD.WIDE.U32 R6, R4, UR16, R6 ;  /* 0x0000001004067c25 */ /* 0x000fe2000f8e0006 */
[----:B------:R-:W1:Y:S01]  /*2350*/  LDCU UR16, c[0x0][0x450] ;  /* 0x00008a00ff1077ac */ /* 0x000e620008000800 */
[----:B------:R-:W-:Y:S02]  /*2360*/  IADD3 R60, P0, PT, R60, UR10, RZ ;  /* 0x0000000a3c3c7c10 */ /* 0x000fe4000ff1e0ff */
[----:B------:R-:W-:Y:S01]  /*2370*/  IMAD R87, R4, UR17, R87 ;  /* 0x0000001104577c24 */ /* 0x000fe2000f8e0257 */
[----:B------:R-:W3:Y:S01]  /*2380*/  LDCU.U8 UR17, c[0x0][0x533] ;  /* 0x0000a660ff1177ac */ /* 0x000ee20008000000 */
[----:B------:R-:W-:Y:S01]  /*2390*/  IMAD.IADD R9, R11, 0x1, R8 ;  /* 0x000000010b097824 */ /* 0x000fe200078e0208 */
[----:B------:R-:W-:Y:S01]  /*23a0*/  IADD3.X R61, PT, PT, R0, UR11, RZ, P0, !PT ;  /* 0x0000000b003d7c10 */ /* 0x000fe200087fe4ff */
[-C--:B------:R-:W-:Y:S01]  /*23b0*/  IMAD R17, R17, R2.reuse, RZ ;  /* 0x0000000211117224 */ /* 0x080fe200078e02ff */
[----:B------:R-:W-:Y:S01]  /*23c0*/  IADD3 R95, P0, PT, RZ, -UR19, RZ ;  /* 0x80000013ff5f7c10 */ /* 0x000fe2000ff1e0ff */
[----:B------:R-:W-:Y:S01]  /*23d0*/  IMAD.MOV.U32 R8, RZ, RZ, R10 ;  /* 0x000000ffff087224 */ /* 0x000fe200078e000a */
[----:B------:R-:W-:Y:S01]  /*23e0*/  LEA R86, P3, R6, UR8, 0x1 ;  /* 0x0000000806567c11 */ /* 0x000fe2000f8608ff */
[----:B------:R-:W-:Y:S01]  /*23f0*/  IMAD.SHL.U32 R92, R2, 0x80, RZ ;  /* 0x00000080025c7824 */ /* 0x000fe200078e00ff */
[----:B------:R-:W-:Y:S01]  /*2400*/  IADD3.X R80, PT, PT, RZ, ~UR18, RZ, P0, !PT ;  /* 0x80000012ff507c10 */ /* 0x000fe200087fe4ff */
[C---:B------:R-:W-:Y:S01]  /*2410*/  IMAD R17, R4.reuse, R3, R17 ;  /* 0x0000000304117224 */ /* 0x040fe200078e0211 */
[----:B------:R-:W-:Y:S01]  /*2420*/  IADD3 R87, PT, PT, R7, R87, RZ ;  /* 0x0000005707577210 */ /* 0x000fe20007ffe0ff */
[----:B------:R-:W-:Y:S01]  /*2430*/  IMAD.WIDE.U32 R4, R4, R2, R8 ;  /* 0x0000000204047225 */ /* 0x000fe200078e0008 */
[----:B------:R-:W-:Y:S01]  /*2440*/  SHF.R.S64 R93, R95, 0x1f, R80 ;  /* 0x0000001f5f5d7819 */ /* 0x000fe20000001050 */
[----:B------:R-:W4:Y:S01]  /*2450*/  LDCU.64 UR14, c[0x0][0x3c0] ;  /* 0x00007800ff0e77ac */ /* 0x000f220008000a00 */
[----:B------:R-:W-:Y:S01]  /*2460*/  SHF.R.S32.HI R96, RZ, 0x1f, R112 ;  /* 0x0000001fff607819 */ /* 0x000fe20000011470 */
[----:B------:R-:W-:Y:S01]  /*2470*/  IMAD.X R92, RZ, RZ, ~R92, P0 ;  /* 0x000000ffff5c7224 */ /* 0x000fe200000e0e5c */
[----:B------:R-:W-:Y:S01]  /*2480*/  LEA R18, P2, R4, UR4, 0x1 ;  /* 0x0000000404127c11 */ /* 0x000fe2000f8408ff */
[----:B------:R-:W-:Y:S01]  /*2490*/  IMAD.IADD R17, R5, 0x1, R17 ;  /* 0x0000000105117824 */ /* 0x000fe200078e0211 */
[----:B-1----:R-:W-:Y:S01]  /*24a0*/  MOV R21, UR16 ;  /* 0x0000001000157c02 */ /* 0x002fe20008000f00 */
[C---:B------:R-:W-:Y:S01]  /*24b0*/  VIADD R128, R136.reuse, 0x10 ;  /* 0x0000001088807836 */ /* 0x040fe20000000000 */
[----:B------:R-:W-:Y:S01]  /*24c0*/  SHF.R.S64 R95, R95, 0x1f, R92 ;  /* 0x0000001f5f5f7819 */ /* 0x000fe2000000105c */
[C---:B------:R-:W-:Y:S01]  /*24d0*/  VIADD R124, R136.reuse, 0x30 ;  /* 0x00000030887c7836 */ /* 0x040fe20000000000 */
[----:B------:R-:W-:Y:S01]  /*24e0*/  SHF.R.S32.HI R80, RZ, 0x1f, R80 ;  /* 0x0000001fff507819 */ /* 0x000fe20000011450 */
[C---:B------:R-:W-:Y:S01]  /*24f0*/  VIADD R120, R136.reuse, 0x50 ;  /* 0x0000005088787836 */ /* 0x040fe20000000000 */
[----:B------:R-:W-:Y:S01]  /*2500*/  SHF.R.S32.HI R92, RZ, 0x1f, R92 ;  /* 0x0000001fff5c7819 */ /* 0x000fe2000001145c */
[----:B------:R-:W-:Y:S01]  /*2510*/  VIADD R116, R136, 0x70 ;  /* 0x0000007088747836 */ /* 0x000fe20000000000 */
[----:B------:R-:W-:Y:S01]  /*2520*/  LEA.HI.X R87, R6, UR9, R87, 0x1, P3 ;  /* 0x0000000906577c11 */ /* 0x000fe200098f0c57 */
[----:B------:R-:W-:Y:S01]  /*2530*/  IMAD R109, R62, -0x80, R77 ;  /* 0xffffff803e6d7824 */ /* 0x000fe200078e024d */
[----:B------:R-:W-:Y:S01]  /*2540*/  LEA.HI.X R17, R4, UR5, R17, 0x1, P2 ;  /* 0x0000000504117c11 */ /* 0x000fe200090f0c11 */
[----:B------:R-:W-:Y:S01]  /*2550*/  IMAD R107, R62, -0x80, R69 ;  /* 0xffffff803e6b7824 */ /* 0x000fe200078e0245 */
[----:B------:R-:W-:Y:S01]  /*2560*/  IADD3.X R89, PT, PT, R89, UR11, RZ, P1, !PT ;  /* 0x0000000b59597c10 */ /* 0x000fe20008ffe4ff */
[----:B------:R-:W-:Y:S01]  /*2570*/  IMAD.MOV.U32 R106, RZ, RZ, R62 ;  /* 0x000000ffff6a7224 */ /* 0x000fe200078e003e */
[----:B------:R-:W1:Y:S01]  /*2580*/  LDCU.64 UR4, c[0x0][0x3b8] ;  /* 0x00007700ff0477ac */ /* 0x000e620008000a00 */
[----:B------:R-:W1:Y:S01]  /*2590*/  LDCU.128 UR8, c[0x0][0x3a0] ;  /* 0x00007400ff0877ac */ /* 0x000e620008000c00 */
[----:B--234-:R-:W-:-:S11]  /*25a0*/  UISETP.NE.AND UP0, UPT, UR17, URZ, UPT ;  /* 0x000000ff1100728c */ /* 0x01cfd6000bf05270 */
.L_x_3223:
        /* <DEDUP_REMOVED lines=10> */
[----:B------:R-:W-:Y:S07]  /*2650*/  ISETP.GE.AND P3, PT, R128, R109, !P0 ;  /* 0x0000006d8000720c */ /* 0x000fee0004766270 */
[----:B------:R-:W2:Y:S06]  /*2660*/  @P2 LDG.E.128 R8, desc[UR6][R86.64] ;  /* 0x0000000656082981 */ /* 0x000eac000c1e1d00 */
[----:B------:R-:W3:Y:S01]  /*2670*/  @P3 LDC.64 R2, c[0x0][0x4b0] ;  /* 0x00012c00ff023b82 */ /* 0x000ee20000000a00 */
[----:B--2---:R2:W-:Y:S01]  /*2680*/  @P2 STG.E.128 desc[UR6][R82.64], R8 ;  /* 0x0000000852002986 */ /* 0x0045e2000c101d06 */
[C---:B---3--:R-:W-:Y:S03]  /*2690*/  @P3 LEA R36, P0, R2.reuse, R86, 0x5 ;  /* 0x0000005602243211 */ /* 0x048fe600078028ff */
[----:B------:R-:W3:Y:S01]  /*26a0*/  @P2 LDG.E.128 R4, desc[UR6][R86.64+0x80] ;  /* 0x0000800656042981 */ /* 0x000ee2000c1e1d00 */
[----:B------:R-:W-:Y:S02]  /*26b0*/  @P3 LEA.HI.X R37, R2, R87, R3, 0x5, P0 ;  /* 0x0000005702253211 */ /* 0x000fe400000f2c03 */
[C---:B------:R-:W-:Y:S04]  /*26c0*/  @P3 LEA R32, P0, R73.reuse, R82, 0x1 ;  /* 0x0000005249203211 */ /* 0x040fe800078008ff */
[----:B------:R-:W-:Y:S02]  /*26d0*/  @P3 LEA.HI.X R33, R73, R83, R74, 0x1, P0 ;  /* 0x0000005349213211 */ /* 0x000fe400000f0c4a */
[C---:B------:R-:W-:Y:S04]  /*26e0*/  ISETP.GE.AND P0, PT, R126.reuse, R107, PT ;  /* 0x0000006b7e00720c */ /* 0x040fe80003f06270 */
[----:B------:R-:W-:Y:S11]  /*26f0*/  ISETP.LT.OR P4, PT, R126, R109, P0 ;  /* 0x0000006d7e00720c */ /* 0x000ff60000781670 */
[----:B------:R-:W-:Y:S02]  /*2700*/  @!UPT UIADD3 URZ, UPT, UPT, URZ, URZ, URZ ;  /* 0x000000fffffff290 */ /* 0x000fe4000fffe0ff */
[----:B------:R-:W4:Y:S02]  /*2710*/  @!P4 LDC.64 R2, c[0x0][0x4b0] ;  /* 0x00012c00ff02cb82 */ /* 0x000f240000000a00 */
[C---:B----4-:R-:W-:Y:S04]  /*2720*/  @!P4 LEA R34, P0, R2.reuse, R86, 0x6 ;  /* 0x000000560222c211 */ /* 0x050fe800078030ff */
[----:B------:R-:W-:Y:S02]  /*2730*/  @!P4 LEA.HI.X R35, R2, R87, R3, 0x6, P0 ;  /* 0x000000570223c211 */ /* 0x000fe400000f3403 */
[----:B------:R-:W4:Y:S02]  /*2740*/  @!P4 LDC.64 R2, c[0x0][0x3c0] ;  /* 0x0000f000ff02cb82 */ /* 0x000f240000000a00 */
[C---:B----4-:R-:W-:Y:S04]  /*2750*/  @!P4 LEA R26, P0, R2.reuse, R82, 0x6 ;  /* 0x00000052021ac211 */ /* 0x050fe800078030ff */
[----:B------:R-:W-:Y:S02]  /*2760*/  @!P4 LEA.HI.X R27, R2, R83, R3, 0x6, P0 ;  /* 0x00000053021bc211 */ /* 0x000fe400000f3403 */
[C---:B------:R-:W-:Y:S04]  /*2770*/  ISETP.GE.AND P0, PT, R124.reuse, R107, PT ;  /* 0x0000006b7c00720c */ /* 0x040fe80003f06270 */
[----:B------:R-:W-:Y:S02]  /*2780*/  ISETP.LT.OR P1, PT, R124, R109, P0 ;  /* 0x0000006d7c00720c */ /* 0x000fe40000721670 */
[C---:B------:R-:W-:Y:S04]  /*2790*/  ISETP.GE.AND P0, PT, R122.reuse, R107, PT ;  /* 0x0000006b7a00720c */ /* 0x040fe80003f06270 */
[----:B------:R-:W-:Y:S04]  /*27a0*/  ISETP.LT.OR P6, PT, R122, R109, P0 ;  /* 0x0000006d7a00720c */ /* 0x000fe800007c1670 */
[----:B------:R-:W-:Y:S03]  /*27b0*/  P2R R129, PR, RZ, 0x40 ;  /* 0x00000040ff817803 */ /* 0x000fe60000000000 */
[----:B------:R-:W4:Y:S02]  /*27c0*/  @!P1 LDC.64 R2, c[0x0][0x4b0] ;  /* 0x00012c00ff029b82 */ /* 0x000f240000000a00 */
[----:B----4-:R-:W-:Y:S01]  /*27d0*/  @!P1 IMAD R3, R3, 0x60, RZ ;  /* 0x0000006003039824 */ /* 0x010fe200078e02ff */
[----:B---3--:R-:W-:Y:S04]  /*27e0*/  @P2 STG.E.128 desc[UR6][R82.64+0x80], R4 ;  /* 0x0000800452002986 */ /* 0x008fe8000c101d06 */
[----:B------:R-:W3:Y:S04]  /*27f0*/  @P3 LDG.E.128 R28, desc[UR6][R36.64] ;  /* 0x00000006241c3981 */ /* 0x000ee8000c1e1d00 */
[----:B---3--:R-:W-:Y:S04]  /*2800*/  @P3 STG.E.128 desc[UR6][R32.64], R28 ;  /* 0x0000001c20003986 */ /* 0x008fe8000c101d06 */
[----:B------:R-:W3:Y:S04]  /*2810*/  @P3 LDG.E.128 R12, desc[UR6][R36.64+0x80] ;  /* 0x00008006240c3981 */ /* 0x000ee8000c1e1d00 */
[----:B---3--:R3:W-:Y:S04]  /*2820*/  @P3 STG.E.128 desc[UR6][R32.64+0x80], R12 ;  /* 0x0000800c20003986 */ /* 0x0087e8000c101d06 */
[----:B--2---:R-:W2:Y:S01]  /*2830*/  @!P4 LDG.E.128 R8, desc[UR6][R34.64] ;  /* 0x000000062208c981 */ /* 0x004ea2000c1e1d00 */
[----:B---3--:R-:W-:Y:S04]  /*2840*/  @!P1 IMAD.WIDE.U32 R32, R2, 0x60, R86 ;  /* 0x0000006002209825 */ /* 0x008fe800078e0056 */
[----:B------:R-:W-:Y:S02]  /*2850*/  @!P1 IMAD.IADD R33, R33, 0x1, R3 ;  /* 0x0000000121219824 */ /* 0x000fe400078e0203 */
[----:B------:R-:W3:Y:S02]  /*2860*/  @!P1 LDC.64 R2, c[0x0][0x3c0] ;  /* 0x0000f000ff029b82 */ /* 0x000ee40000000a00 */
[----:B---3--:R-:W-:Y:S02]  /*2870*/  @!P1 IMAD R3, R3, 0x60, RZ ;  /* 0x0000006003039824 */ /* 0x008fe400078e02ff */
[----:B------:R-:W-:Y:S04]  /*2880*/  @!P1 IMAD.WIDE.U32 R28, R2, 0x60, R82 ;  /* 0x00000060021c9825 */ /* 0x000fe800078e0052 */
[----:B------:R-:W-:Y:S02]  /*2890*/  @!P1 IMAD.IADD R29, R29, 0x1, R3 ;  /* 0x000000011d1d9824 */ /* 0x000fe400078e0203 */
[----:B------:R-:W3:Y:S02]  /*28a0*/  @!P6 LDC.64 R2, c[0x0][0x4b0] ;  /* 0x00012c00ff02eb82 */ /* 0x000ee40000000a00 */
[C---:B---3--:R-:W-:Y:S04]  /*28b0*/  @!P6 LEA R30, P0, R2.reuse, R86, 0x7 ;  /* 0x00000056021ee211 */ /* 0x048fe800078038ff */
[----:B------:R-:W-:Y:S02]  /*28c0*/  @!P6 LEA.HI.X R31, R2, R87, R3, 0x7, P0 ;  /* 0x00000057021fe211 */ /* 0x000fe400000f3c03 */
[----:B------:R-:W3:Y:S01]  /*28d0*/  @!P6 LDC.64 R2, c[0x0][0x3c0] ;  /* 0x0000f000ff02eb82 */ /* 0x000ee20000000a00 */
[----:B--2---:R2:W-:Y:S04]  /*28e0*/  @!P4 STG.E.128 desc[UR6][R26.64], R8 ;  /* 0x000000081a00c986 */ /* 0x0045e8000c101d06 */
[----:B------:R-:W4:Y:S04]  /*28f0*/  @!P4 LDG.E.128 R4, desc[UR6][R34.64+0x80] ;  /* 0x000080062204c981 */ /* 0x000f28000c1e1d00 */
[----:B----4-:R3:W-:Y:S04]  /*2900*/  @!P4 STG.E.128 desc[UR6][R26.64+0x80], R4 ;  /* 0x000080041a00c986 */ /* 0x0107e8000c101d06 */
[----:B--2---:R-:W2:Y:S01]  /*2910*/  @!P1 LDG.E.128 R8, desc[UR6][R32.64] ;  /* 0x0000000620089981 */ /* 0x004ea2000c1e1d00 */
[C---:B---3--:R-:W-:Y:S04]  /*2920*/  @!P6 LEA R26, P0, R2.reuse, R82, 0x7 ;  /* 0x00000052021ae211 */ /* 0x048fe800078038ff */
[----:B------:R-:W-:Y:S02]  /*2930*/  @!P6 LEA.HI.X R27, R2, R83, R3, 0x7, P0 ;  /* 0x00000053021be211 */ /* 0x000fe400000f3c03 */
[C---:B------:R-:W-:Y:S04]  /*2940*/  ISETP.GE.AND P0, PT, R120.reuse, R107, PT ;  /* 0x0000006b7800720c */ /* 0x040fe80003f06270 */
[----:B------:R-:W-:Y:S02]  /*2950*/  ISETP.GE.AND P5, PT, R120, R109, !P0 ;  /* 0x0000006d7800720c */ /* 0x000fe400047a6270 */
[----:B------:R-:W-:Y:S11]  /*2960*/  ISETP.GE.AND P0, PT, R118, R107, PT ;  /* 0x0000006b7600720c */ /* 0x000ff60003f06270 */
[----:B------:R-:W3:Y:S02]  /*2970*/  @P5 LDC.64 R2, c[0x0][0x4b0] ;  /* 0x00012c00ff025b82 */ /* 0x000ee40000000a00 */
[----:B---3--:R-:W-:Y:S01]  /*2980*/  @P5 IMAD R3, R3, 0xa0, RZ ;  /* 0x000000a003035824 */ /* 0x008fe200078e02ff */
[----:B--2---:R-:W-:Y:S04]  /*2990*/  @!P1 STG.E.128 desc[UR6][R28.64], R8 ;  /* 0x000000081c009986 */ /* 0x004fe8000c101d06 */
[----:B------:R-:W2:Y:S04]  /*29a0*/  @!P1 LDG.E.128 R12, desc[UR6][R32.64+0x80] ;  /* 0x00008006200c9981 */ /* 0x000ea8000c1e1d00 */
[----:B--2---:R2:W-:Y:S04]  /*29b0*/  @!P1 STG.E.128 desc[UR6][R28.64+0x80], R12 ;  /* 0x0000800c1c009986 */ /* 0x0045e8000c101d06 */
[----:B------:R-:W3:Y:S01]  /*29c0*/  @!P6 LDG.E.128 R4, desc[UR6][R30.64] ;  /* 0x000000061e04e981 */ /* 0x000ee2000c1e1d00 */
[----:B--2---:R-:W-:Y:S04]  /*29d0*/  @P5 IMAD.WIDE.U32 R28, R2, 0xa0, R86 ;  /* 0x000000a0021c5825 */ /* 0x004fe800078e0056 */
[----:B------:R-:W-:Y:S02]  /*29e0*/  @P5 IMAD.IADD R29, R29, 0x1, R3 ;  /* 0x000000011d1d5824 */ /* 0x000fe400078e0203 */
[----:B------:R-:W2:Y:S02]  /*29f0*/  @P5 LDC.64 R2, c[0x0][0x3c0] ;  /* 0x0000f000ff025b82 */ /* 0x000ea40000000a00 */
[----:B--2---:R-:W-:Y:S02]  /*2a00*/  @P5 IMAD R3, R3, 0xa0, RZ ;  /* 0x000000a003035824 */ /* 0x004fe400078e02ff */
[----:B------:R-:W-:Y:S04]  /*2a10*/  @P5 IMAD.WIDE.U32 R32, R2, 0xa0, R82 ;  /* 0x000000a002205825 */ /* 0x000fe800078e0052 */
[----:B------:R-:W-:Y:S01]  /*2a20*/  @P5 IMAD.IADD R33, R33, 0x1, R3 ;  /* 0x0000000121215824 */ /* 0x000fe200078e0203 */
[----:B---3--:R2:W-:Y:S04]  /*2a30*/  @!P6 STG.E.128 desc[UR6][R26.64], R4 ;  /* 0x000000041a00e986 */ /* 0x0085e8000c101d06 */
[----:B------:R-:W3:Y:S04]  /*2a40*/  @!P6 LDG.E.128 R8, desc[UR6][R30.64+0x80] ;  /* 0x000080061e08e981 */ /* 0x000ee8000c1e1d00 */
[----:B---3--:R3:W-:Y:S01]  /*2a50*/  @!P6 STG.E.128 desc[UR6][R26.64+0x80], R8 ;  /* 0x000080081a00e986 */ /* 0x0087e2000c101d06 */
[----:B------:R-:W-:Y:S02]  /*2a60*/  ISETP.GE.AND P6, PT, R118, R109, !P0 ;  /* 0x0000006d7600720c */ /* 0x000fe400047c6270 */
[C---:B------:R-:W-:Y:S01]  /*2a70*/  ISETP.GE.AND P0, PT, R116.reuse, R107, PT ;  /* 0x0000006b7400720c */ /* 0x040fe20003f06270 */
[----:B--2---:R-:W2:Y:S03]  /*2a80*/  @P5 LDG.E.128 R4, desc[UR6][R28.64] ;  /* 0x000000061c045981 */ /* 0x004ea6000c1e1d00 */
[----:B------:R-:W-:Y:S02]  /*2a90*/  ISETP.GE.AND P2, PT, R116, R109, !P0 ;  /* 0x0000006d7400720c */ /* 0x000fe40004746270 */
[----:B------:R-:W-:Y:S02]  /*2aa0*/  ISETP.NE.AND P0, PT, R21, RZ, PT ;  /* 0x000000ff1500720c */ /* 0x000fe40003f05270 */
[----:B------:R-:W-:Y:S03]  /*2ab0*/  P2R R123, PR, RZ, 0x4 ;  /* 0x00000004ff7b7803 */ /* 0x000fe60000000000 */
[----:B------:R-:W4:Y:S02]  /*2ac0*/  @P6 LDC.64 R2, c[0x0][0x4b0] ;  /* 0x00012c00ff026b82 */ /* 0x000f240000000a00 */
[----:B----4-:R-:W-:Y:S02]  /*2ad0*/  @P6 IMAD R3, R3, 0xc0, RZ ;  /* 0x000000c003036824 */ /* 0x010fe400078e02ff */
[----:B------:R-:W-:Y:S04]  /*2ae0*/  @P6 IMAD.WIDE.U32 R30, R2, 0xc0, R86 ;  /* 0x000000c0021e6825 */ /* 0x000fe800078e0056 */
[----:B------:R-:W-:Y:S02]  /*2af0*/  @P6 IMAD.IADD R31, R31, 0x1, R3 ;  /* 0x000000011f1f6824 */ /* 0x000fe400078e0203 */
[----:B------:R-:W4:Y:S02]  /*2b00*/  @P6 LDC.64 R2, c[0x0][0x3c0] ;  /* 0x0000f000ff026b82 */ /* 0x000f240000000a00 */
[----:B----4-:R-:W-:Y:S01]  /*2b10*/  @P6 IMAD R3, R3, 0xc0, RZ ;  /* 0x000000c003036824 */ /* 0x010fe200078e02ff */
[----:B--2---:R2:W-:Y:S04]  /*2b20*/  @P5 STG.E.128 desc[UR6][R32.64], R4 ;  /* 0x0000000420005986 */ /* 0x0045e8000c101d06 */
[----:B------:R4:W5:Y:S02]  /*2b30*/  @P5 LDG.E.128 R12, desc[UR6][R28.64+0x80] ;  /* 0x000080061c0c5981 */ /* 0x000964000c1e1d00 */
[----:B----4-:R-:W-:Y:S04]  /*2b40*/  @P6 IMAD.WIDE.U32 R28, R2, 0xc0, R82 ;  /* 0x000000c0021c6825 */ /* 0x010fe800078e0052 */
[----:B------:R-:W-:Y:S02]  /*2b50*/  @P6 IMAD.IADD R29, R29, 0x1, R3 ;  /* 0x000000011d1d6824 */ /* 0x000fe400078e0203 */
[----:B------:R-:W4:Y:S02]  /*2b60*/  @P2 LDC.64 R2, c[0x0][0x4b0] ;  /* 0x00012c00ff022b82 */ /* 0x000f240000000a00 */
[----:B----4-:R-:W-:Y:S02]  /*2b70*/  @P2 IMAD R3, R3, 0xe0, RZ ;  /* 0x000000e003032824 */ /* 0x010fe400078e02ff */
[----:B---3--:R-:W-:Y:S04]  /*2b80*/  @P2 IMAD.WIDE.U32 R26, R2, 0xe0, R86 ;  /* 0x000000e0021a2825 */ /* 0x008fe800078e0056 */
[----:B------:R-:W-:Y:S02]  /*2b90*/  @P2 IMAD.IADD R27, R27, 0x1, R3 ;  /* 0x000000011b1b2824 */ /* 0x000fe400078e0203 */
[----:B------:R-:W3:Y:S02]  /*2ba0*/  @P2 LDC.64 R2, c[0x0][0x3c0] ;  /* 0x0000f000ff022b82 */ /* 0x000ee40000000a00 */
[----:B---3--:R-:W-:Y:S01]  /*2bb0*/  @P2 IMAD R3, R3, 0xe0, RZ ;  /* 0x000000e003032824 */ /* 0x008fe200078e02ff */
[----:B-----5:R-:W-:Y:S04]  /*2bc0*/  @P5 STG.E.128 desc[UR6][R32.64+0x80], R12 ;  /* 0x0000800c20005986 */ /* 0x020fe8000c101d06 */
[----:B--2---:R-:W2:Y:S04]  /*2bd0*/  @P6 LDG.E.128 R4, desc[UR6][R30.64] ;  /* 0x000000061e046981 */ /* 0x004ea8000c1e1d00 */
[----:B--2---:R2:W-:Y:S04]  /*2be0*/  @P6 STG.E.128 desc[UR6][R28.64], R4 ;  /* 0x000000041c006986 */ /* 0x0045e8000c101d06 */
[----:B------:R3:W4:Y:S02]  /*2bf0*/  @P6 LDG.E.128 R8, desc[UR6][R30.64+0x80] ;  /* 0x000080061e086981 */ /* 0x000724000c1e1d00 */
[----:B---3--:R-:W-:Y:S04]  /*2c00*/  @P2 IMAD.WIDE.U32 R30, R2, 0xe0, R82 ;  /* 0x000000e0021e2825 */ /* 0x008fe800078e0052 */
[----:B------:R-:W-:Y:S01]  /*2c10*/  @P2 IMAD.IADD R31, R31, 0x1, R3 ;  /* 0x000000011f1f2824 */ /* 0x000fe200078e0203 */
[----:B----4-:R3:W-:Y:S04]  /*2c20*/  @P6 STG.E.128 desc[UR6][R28.64+0x80], R8 ;  /* 0x000080081c006986 */ /* 0x0107e8000c101d06 */
[----:B--2---:R-:W2:Y:S04]  /*2c30*/  @P2 LDG.E.128 R4, desc[UR6][R26.64] ;  /* 0x000000061a042981 */ /* 0x004ea8000c1e1d00 */
[----:B--2---:R3:W-:Y:S04]  /*2c40*/  @P2 STG.E.128 desc[UR6][R30.64], R4 ;  /* 0x000000041e002986 */ /* 0x0047e8000c101d06 */
[----:B------:R-:W2:Y:S04]  /*2c50*/  @P2 LDG.E.128 R12, desc[UR6][R26.64+0x80] ;  /* 0x000080061a0c2981 */ /* 0x000ea8000c1e1d00 */
[----:B--2---:R3:W-:Y:S01]  /*2c60*/  @P2 STG.E.128 desc[UR6][R30.64+0x80], R12 ;  /* 0x0000800c1e002986 */ /* 0x0047e2000c101d06 */
[----:B------:R-:W-:Y:S04]  /*2c70*/  ISETP.GT.AND P2, PT, R106, R81, PT ;  /* 0x000000516a00720c */ /* 0x000fe80003f44270 */
[----:B------:R-:W-:Y:S02]  /*2c80*/  P2R R121, PR, RZ, 0x4 ;  /* 0x00000004ff797803 */ /* 0x000fe40000000000 */
[----:B------:R-:W-:Y:S01]  /*2c90*/  ISETP.NE.AND P2, PT, R0, RZ, PT ;  /* 0x000000ff0000720c */ /* 0x000fe20003f45270 */
[----:B------:R-:W-:Y:S01]  /*2ca0*/  @!UPT UIADD3 URZ, UPT, UPT, URZ, URZ, URZ ;  /* 0x000000fffffff290 */ /* 0x000fe2000fffe0ff */
[----:B------:R-:W-:Y:S11]  /*2cb0*/  @P0 BRA `(.L_x_3187) ;  /* 0x0000000400680947 */ /* 0x000ff60003800000 */
[----:B------:R-:W-:Y:S01]  /*2cc0*/  @P2 IMAD.MOV.U32 R16, RZ, RZ, R18 ;  /* 0x000000ffff102224 */ /* 0x000fe200078e0012 */
[----:B------:R-:W2:Y:S01]  /*2cd0*/  @!P4 LDC.64 R2, c[0x0][0x4a8] ;  /* 0x00012a00ff02cb82 */ /* 0x000ea20000000a00 */
[----:B------:R-:W-:Y:S03]  /*2ce0*/  IMAD.MOV.U32 R21, RZ, RZ, RZ ;  /* 0x000000ffff157224 */ /* 0x000fe600078e00ff */
[----:B---3--:R-:W3:Y:S04]  /*2cf0*/  @P2 LDG.E.128 R8, desc[UR6][R16.64] ;  /* 0x0000000610082981 */ /* 0x008ee8000c1e1d00 */
[----:B---3--:R3:W-:Y:S01]  /*2d00*/  @P2 STG.E.128 desc[UR6][R84.64], R8 ;  /* 0x0000000854002986 */ /* 0x0087e2000c101d06 */
[CC--:B--2---:R-:W-:Y:S03]  /*2d10*/  @!P4 LEA R36, P0, R2.reuse, R18.reuse, 0x6 ;  /* 0x000000120224c211 */ /* 0x0c4fe600078030ff */
[----:B------:R2:W4:Y:S01]  /*2d20*/  @P2 LDG.E.128 R4, desc[UR6][R16.64+0x80] ;  /* 0x0000800610042981 */ /* 0x000522000c1e1d00 */
[----:B------:R-:W-:Y:S02]  /*2d30*/  @!P4 LEA.HI.X R37, R2, R17, R3, 0x6, P0 ;  /* 0x000000110225c211 */ /* 0x000fe400000f3403 */
[----:B------:R-:W5:Y:S01]  /*2d40*/  @!P4 LDC.64 R2, c[0x0][0x3b8] ;  /* 0x0000ee00ff02cb82 */ /* 0x000f620000000a00 */
[----:B--2---:R-:W-:Y:S02]  /*2d50*/  @!P1 MOV R16, R18 ;  /* 0x0000001200109202 */ /* 0x004fe40000000f00 */
[C---:B-----5:R-:W-:Y:S04]  /*2d60*/  @!P4 LEA R26, P0, R2.reuse, R84, 0x6 ;  /* 0x00000054021ac211 */ /* 0x060fe800078030ff */
[----:B------:R-:W-:Y:S02]  /*2d70*/  @!P4 LEA.HI.X R27, R2, R85, R3, 0x6, P0 ;  /* 0x00000055021bc211 */ /* 0x000fe400000f3403 */
[C---:B------:R-:W-:Y:S01]  /*2d80*/  @P3 LEA R42, P0, R97.reuse, R18, 0x1 ;  /* 0x00000012612a3211 */ /* 0x040fe200078008ff */
[----:B------:R-:W2:Y:S03]  /*2d90*/  @!P1 LDC.64 R2, c[0x0][0x4a8] ;  /* 0x00012a00ff029b82 */ /* 0x000ea60000000a00 */
[----:B------:R-:W-:Y:S02]  /*2da0*/  @P3 LEA.HI.X R43, R97, R17, R94, 0x1, P0 ;  /* 0x00000011612b3211 */ /* 0x000fe400000f0c5e */
[C---:B------:R-:W-:Y:S04]  /*2db0*/  @P3 LEA R40, P0, R79.reuse, R84, 0x1 ;  /* 0x000000544f283211 */ /* 0x040fe800078008ff */
[----:B------:R-:W-:Y:S01]  /*2dc0*/  @P3 LEA.HI.X R41, R79, R85, R76, 0x1, P0 ;  /* 0x000000554f293211 */ /* 0x000fe200000f0c4c */
[----:B--2---:R-:W-:Y:S04]  /*2dd0*/  @!P1 IMAD.WIDE.U32 R38, R2, 0x60, R16 ;  /* 0x0000006002269825 */ /* 0x004fe800078e0010 */
[----:B------:R-:W-:Y:S02]  /*2de0*/  @!P1 IMAD R3, R3, 0x60, RZ ;  /* 0x0000006003039824 */ /* 0x000fe400078e02ff */
[----:B------:R-:W-:Y:S02]  /*2df0*/  @P5 IMAD.MOV.U32 R16, RZ, RZ, R18 ;  /* 0x000000ffff105224 */ /* 0x000fe400078e0012 */
[----:B------:R-:W-:Y:S02]  /*2e00*/  @!P1 IMAD.IADD R39, R39, 0x1, R3 ;  /* 0x0000000127279824 */ /* 0x000fe400078e0203 */
[----:B------:R-:W2:Y:S02]  /*2e10*/  @!P1 LDC.64 R2, c[0x0][0x3b8] ;  /* 0x0000ee00ff029b82 */ /* 0x000ea40000000a00 */
[----:B--2---:R-:W-:Y:S01]  /*2e20*/  @!P1 IMAD R3, R3, 0x60, RZ ;  /* 0x0000006003039824 */ /* 0x004fe200078e02ff */
[----:B----4-:R-:W-:Y:S01]  /*2e30*/  @P2 STG.E.128 desc[UR6][R84.64+0x80], R4 ;  /* 0x0000800454002986 */ /* 0x010fe2000c101d06 */
[----:B------:R-:W-:Y:S03]  /*2e40*/  ISETP.NE.AND P2, PT, R123, RZ, PT ;  /* 0x000000ff7b00720c */ /* 0x000fe60003f45270 */
[----:B------:R-:W2:Y:S04]  /*2e50*/  @P3 LDG.E.128 R28, desc[UR6][R42.64] ;  /* 0x000000062a1c3981 */ /* 0x000ea8000c1e1d00 */
[----:B--2---:R-:W-:Y:S04]  /*2e60*/  @P3 STG.E.128 desc[UR6][R40.64], R28 ;  /* 0x0000001c28003986 */ /* 0x004fe8000c101d06 */
[----:B------:R-:W2:Y:S04]  /*2e70*/  @P3 LDG.E.128 R12, desc[UR6][R42.64+0x80] ;  /* 0x000080062a0c3981 */ /* 0x000ea8000c1e1d00 */
[----:B--2---:R-:W-:Y:S01]  /*2e80*/  @P3 STG.E.128 desc[UR6][R40.64+0x80], R12 ;  /* 0x0000800c28003986 */ /* 0x004fe2000c101d06 */
[----:B------:R-:W-:Y:S03]  /*2e90*/  ISETP.NE.AND P3, PT, R129, RZ, PT ;  /* 0x000000ff8100720c */ /* 0x000fe60003f65270 */
[----:B------:R-:W2:Y:S04]  /*2ea0*/  @!P4 LDG.E.128 R32, desc[UR6][R36.64] ;  /* 0x000000062420c981 */ /* 0x000ea8000c1e1d00 */
[----:B--2---:R2:W-:Y:S04]  /*2eb0*/  @!P4 STG.E.128 desc[UR6][R26.64], R32 ;  /* 0x000000201a00c986 */ /* 0x0045e8000c101d06 */
[----:B---3--:R-:W3:Y:S01]  /*2ec0*/  @!P4 LDG.E.128 R8, desc[UR6][R36.64+0x80] ;  /* 0x000080062408c981 */ /* 0x008ee2000c1e1d00 */
[----:B--2---:R-:W-:Y:S05]  /*2ed0*/  @!P1 IMAD.WIDE.U32 R32, R2, 0x60, R84 ;  /* 0x0000006002209825 */ /* 0x004fea00078e0054 */
[----:B------:R-:W-:Y:S02]  /*2ee0*/  @!P1 IADD3 R33, PT, PT, R33, R3, RZ ;  /* 0x0000000321219210 */ /* 0x000fe40007ffe0ff */
[----:B------:R-:W2:Y:S02]  /*2ef0*/  @!P3 LDC.64 R2, c[0x0][0x4a8] ;  /* 0x00012a00ff02bb82 */ /* 0x000ea40000000a00 */
[C---:B--2---:R-:W-:Y:S04]  /*2f00*/  @!P3 LEA R28, P0, R2.reuse, R18, 0x7 ;  /* 0x00000012021cb211 */ /* 0x044fe800078038ff */
[----:B------:R-:W-:Y:S02]  /*2f10*/  @!P3 LEA.HI.X R29, R2, R17, R3, 0x7, P0 ;  /* 0x00000011021db211 */ /* 0x000fe400000f3c03 */
[----:B------:R-:W2:Y:S01]  /*2f20*/  @!P3 LDC.64 R2, c[0x0][0x3b8] ;  /* 0x0000ee00ff02bb82 */ /* 0x000ea20000000a00 */
[----:B---3--:R2:W-:Y:S04]  /*2f30*/  @!P4 STG.E.128 desc[UR6][R26.64+0x80], R8 ;  /* 0x000080081a00c986 */ /* 0x0085e8000c101d06 */
[----:B------:R-:W3:Y:S01]  /*2f40*/  @!P1 LDG.E.128 R4, desc[UR6][R38.64] ;  /* 0x0000000626049981 */ /* 0x000ee2000c1e1d00 */
[C---:B--2---:R-:W-:Y:S04]  /*2f50*/  @!P3 LEA R26, P0, R2.reuse, R84, 0x7 ;  /* 0x00000054021ab211 */ /* 0x044fe800078038ff */
[----:B------:R-:W-:Y:S02]  /*2f60*/  @!P3 LEA.HI.X R27, R2, R85, R3, 0x7, P0 ;  /* 0x00000055021bb211 */ /* 0x000fe400000f3c03 */
[----:B------:R-:W2:Y:S02]  /*2f70*/  @P5 LDC.64 R2, c[0x0][0x4a8] ;  /* 0x00012a00ff025b82 */ /* 0x000ea40000000a00 */
[----:B--2---:R-:W-:Y:S01]  /*2f80*/  @P5 IMAD.WIDE.U32 R30, R2, 0xa0, R16 ;  /* 0x000000a0021e5825 */ /* 0x004fe200078e0010 */
[----:B------:R-:W-:Y:S03]  /*2f90*/  @P6 MOV R16, R18 ;  /* 0x0000001200106202 */ /* 0x000fe60000000f00 */
[----:B------:R-:W-:Y:S05]  /*2fa0*/  @P5 IMAD R3, R3, 0xa0, RZ ;  /* 0x000000a003035824 */ /* 0x000fea00078e02ff */
[----:B------:R-:W-:Y:S02]  /*2fb0*/  @P5 IADD3 R31, PT, PT, R31, R3, RZ ;  /* 0x000000031f1f5210 */ /* 0x000fe40007ffe0ff */
[----:B------:R-:W2:Y:S02]  /*2fc0*/  @P5 LDC.64 R2, c[0x0][0x3b8] ;  /* 0x0000ee00ff025b82 */ /* 0x000ea40000000a00 */
[----:B--2---:R-:W-:Y:S01]  /*2fd0*/  @P5 IMAD R3, R3, 0xa0, RZ ;  /* 0x000000a003035824 */ /* 0x004fe200078e02ff */
[----:B---3--:R2:W-:Y:S04]  /*2fe0*/  @!P1 STG.E.128 desc[UR6][R32.64], R4 ;  /* 0x0000000420009986 */ /* 0x0085e8000c101d06 */
[----:B------:R-:W3:Y:S04]  /*2ff0*/  @!P1 LDG.E.128 R12, desc[UR6][R38.64+0x80] ;  /* 0x00008006260c9981 */ /* 0x000ee8000c1e1d00 */
[----:B---3--:R3:W-:Y:S04]  /*3000*/  @!P1 STG.E.128 desc[UR6][R32.64+0x80], R12 ;  /* 0x0000800c20009986 */ /* 0x0087e8000c101d06 */
[----:B------:R-:W4:Y:S04]  /*3010*/  @!P3 LDG.E.128 R8, desc[UR6][R28.64] ;  /* 0x000000061c08b981 */ /* 0x000f28000c1e1d00 */
[----:B----4-:R-:W-:Y:S04]  /*3020*/  @!P3 STG.E.128 desc[UR6][R26.64], R8 ;  /* 0x000000081a00b986 */ /* 0x010fe8000c101d06 */
[----:B--2---:R2:W4:Y:S02]  /*3030*/  @!P3 LDG.E.128 R4, desc[UR6][R28.64+0x80] ;  /* 0x000080061c04b981 */ /* 0x004524000c1e1d00 */
[----:B--2---:R-:W-:Y:S04]  /*3040*/  @P5 IMAD.WIDE.U32 R28, R2, 0xa0, R84 ;  /* 0x000000a0021c5825 */ /* 0x004fe800078e0054 */
[----:B------:R-:W-:Y:S02]  /*3050*/  @P5 IMAD.IADD R29, R29, 0x1, R3 ;  /* 0x000000011d1d5824 */ /* 0x000fe400078e0203 */
[----:B------:R-:W2:Y:S02]  /*3060*/  @P6 LDC.64 R2, c[0x0][0x4a8] ;  /* 0x00012a00ff026b82 */ /* 0x000ea40000000a00 */
[----:B--2---:R-:W-:Y:S01]  /*3070*/  @P6 IMAD R3, R3, 0xc0, RZ ;  /* 0x000000c003036824 */ /* 0x004fe200078e02ff */
[----:B----4-:R2:W-:Y:S04]  /*3080*/  @!P3 STG.E.128 desc[UR6][R26.64+0x80], R4 ;  /* 0x000080041a00b986 */ /* 0x0105e8000c101d06 */
[----:B---3--:R-:W3:Y:S01]  /*3090*/  @P5 LDG.E.128 R12, desc[UR6][R30.64] ;  /* 0x000000061e0c5981 */ /* 0x008ee2000c1e1d00 */
[----:B--2---:R-:W-:Y:S04]  /*30a0*/  @P6 IMAD.WIDE.U32 R26, R2, 0xc0, R16 ;  /* 0x000000c0021a6825 */ /* 0x004fe800078e0010 */
[----:B------:R-:W-:Y:S02]  /*30b0*/  @P6 IMAD.IADD R27, R27, 0x1, R3 ;  /* 0x000000011b1b6824 */ /* 0x000fe400078e0203 */
[----:B------:R-:W2:Y:S02]  /*30c0*/  @P6 LDC.64 R2, c[0x0][0x3b8] ;  /* 0x0000ee00ff026b82 */ /* 0x000ea40000000a00 */
[----:B--2---:R-:W-:Y:S01]  /*30d0*/  @P6 IMAD R3, R3, 0xc0, RZ ;  /* 0x000000c003036824 */ /* 0x004fe200078e02ff */
[----:B---3--:R2:W-:Y:S04]  /*30e0*/  @P5 STG.E.128 desc[UR6][R28.64], R12 ;  /* 0x0000000c1c005986 */ /* 0x0085e8000c101d06 */
[----:B------:R3:W4:Y:S02]  /*30f0*/  @P5 LDG.E.128 R8, desc[UR6][R30.64+0x80] ;  /* 0x000080061e085981 */ /* 0x000724000c1e1d00 */
[----:B---3--:R-:W-:Y:S05]  /*3100*/  @P6 IMAD.WIDE.U32 R30, R2, 0xc0, R84 ;  /* 0x000000c0021e6825 */ /* 0x008fea00078e0054 */
[----:B------:R-:W-:Y:S01]  /*3110*/  @P6 IADD3 R31, PT, PT, R31, R3, RZ ;  /* 0x000000031f1f6210 */ /* 0x000fe20007ffe0ff */
[----:B----4-:R3:W-:Y:S04]  /*3120*/  @P5 STG.E.128 desc[UR6][R28.64+0x80], R8 ;  /* 0x000080081c005986 */ /* 0x0107e8000c101d06 */
[----:B------:R-:W4:Y:S04]  /*3130*/  @P6 LDG.E.128 R4, desc[UR6][R26.64] ;  /* 0x000000061a046981 */ /* 0x000f28000c1e1d00 */
[----:B----4-:R3:W-:Y:S04]  /*3140*/  @P6 STG.E.128 desc[UR6][R30.64], R4 ;  /* 0x000000041e006986 */ /* 0x0107e8000c101d06 */
[----:B--2---:R-:W2:Y:S04]  /*3150*/  @P6 LDG.E.128 R12, desc[UR6][R26.64+0x80] ;  /* 0x000080061a0c6981 */ /* 0x004ea8000c1e1d00 */
[----:B--2---:R3:W-:Y:S01]  /*3160*/  @P6 STG.E.128 desc[UR6][R30.64+0x80], R12 ;  /* 0x0000800c1e006986 */ /* 0x0047e2000c101d06 */
[----:B------:R-:W-:Y:S05]  /*3170*/  @!P2 BRA `(.L_x_3188) ;  /* 0x0000008c00e4a947 */ /* 0x000fea0003800000 */
[----:B------:R-:W3:Y:S01]  /*3180*/  LDC.64 R2, c[0x0][0x4a8] ;  /* 0x00012a00ff027b82 */ /* 0x000ee20000000a00 */
[----:B------:R-:W-:Y:S05]  /*3190*/  MOV R16, R18 ;  /* 0x0000001200107202 */ /* 0x000fea0000000f00 */
[----:B---3--:R-:W-:Y:S04]  /*31a0*/  IMAD.WIDE.U32 R12, R2, 0xe0, R16 ;  /* 0x000000e0020c7825 */ /* 0x008fe800078e0010 */
[----:B------:R-:W-:Y:S05]  /*31b0*/  IMAD R3, R3, 0xe0, RZ ;  /* 0x000000e003037824 */ /* 0x000fea00078e02ff */
[----:B------:R-:W-:Y:S02]  /*31c0*/  IADD3 R13, PT, PT, R13, R3, RZ ;  /* 0x000000030d0d7210 */ /* 0x000fe40007ffe0ff */
[----:B------:R-:W2:Y:S03]  /*31d0*/  LDC.64 R2, c[0x0][0x3b8] ;  /* 0x0000ee00ff027b82 */ /* 0x000ea60000000a00 */
[----:B------:R-:W3:Y:S01]  /*31e0*/  LDG.E.128 R4, desc[UR6][R12.64] ;  /* 0x000000060c047981 */ /* 0x000ee2000c1e1d00 */
[----:B--2---:R-:W-:Y:S04]  /*31f0*/  IMAD.WIDE.U32 R14, R2, 0xe0, R84 ;  /* 0x000000e0020e7825 */ /* 0x004fe800078e0054 */
[----:B------:R-:W-:Y:S05]  /*3200*/  IMAD R3, R3, 0xe0, RZ ;  /* 0x000000e003037824 */ /* 0x000fea00078e02ff */
[----:B------:R-:W-:Y:S05]  /*3210*/  IADD3 R15, PT, PT, R15, R3, RZ ;  /* 0x000000030f0f7210 */ /* 0x000fea0007ffe0ff */
[----:B---3--:R2:W-:Y:S04]  /*3220*/  STG.E.128 desc[UR6][R14.64], R4 ;  /* 0x000000040e007986 */ /* 0x0085e8000c101d06 */
[----:B------:R-:W3:Y:S04]  /*3230*/  LDG.E.128 R8, desc[UR6][R12.64+0x80] ;  /* 0x000080060c087981 */ /* 0x000ee8000c1e1d00 */
[----:B---3--:R2:W-:Y:S01]  /*3240*/  STG.E.128 desc[UR6][R14.64+0x80], R8 ;  /* 0x000080080e007986 */ /* 0x0085e2000c101d06 */
[----:B------:R-:W-:Y:S05]  /*3250*/  BRA `(.L_x_3188) ;  /* 0x0000008c00ac7947 */ /* 0x000fea0003800000 */
.L_x_3187:
[C---:B------:R-:W-:Y:S04]  /*3260*/  ISETP.GE.AND P0, PT, R124.reuse, R107, PT ;  /* 0x0000006b7c00720c */ /* 0x040fe80003f06270 */
[----:B------:R-:W-:Y:S04]  /*3270*/  ISETP.GE.AND P1, PT, R124, R109, !P0 ;  /* 0x0000006d7c00720c */ /* 0x000fe80004726270 */
[----:B------:R-:W-:Y:S01]  /*3280*/  P2R R131, PR, RZ, 0x2 ;  /* 0x00000002ff837803 */ /* 0x000fe20000000000 */
[----:B------:R-:W-:Y:S08]  /*3290*/  BRA.U !UP0, `(.L_x_3189) ;  /* 0x00000035081c7547 */ /* 0x000ff0000b800000 */
[C---:B------:R-:W-:Y:S01]  /*32a0*/  SHF.L.U64.HI R3, R130.reuse, 0x1, R103 ;  /* 0x0000000182037819 */ /* 0x040fe20000010267 */
[----:B---3--:R-:W-:Y:S01]  /*32b0*/  IMAD.SHL.U32 R5, R130, 0x2, RZ ;  /* 0x0000000282057824 */ /* 0x008fe200078e00ff */
[----:B------:R-:W2:Y:S01]  /*32c0*/  LDC R48, c[0x0][0x450] ;  /* 0x00011400ff307b82 */ /* 0x000ea20000000800 */
        /* <DEDUP_REMOVED lines=97> */
.L_x_3191:
[----:B-1----:R-:W-:Y:S05]  /*38e0*/  BSYNC.RECONVERGENT B0 ;  /* 0x0000000000007941 */ /* 0x002fea0003800200 */
.L_x_3190:
[----:B------:R-:W-:Y:S04]  /*38f0*/  BSSY.RECONVERGENT B0, `(.L_x_3192) ;  /* 0x0000061000007945 */ /* 0x000fe80003800200 */
[----:B------:R-:W-:Y:S05]  /*3900*/  @!P3 BRA `(.L_x_3193) ;  /* 0x00000004007cb947 */ /* 0x000fea0003800000 */
[C---:B------:R-:W-:Y:S04]  /*3910*/  LEA R50, P0, R97.reuse, R18, 0x1 ;  /* 0x0000001261327211 */ /* 0x040fe800078008ff */
[----:B------:R-:W-:Y:S02]  /*3920*/  LEA.HI.X R51, R97, R17, R94, 0x1, P0 ;  /* 0x0000001161337211 */ /* 0x000fe400000f0c5e */
[C---:B------:R-:W-:Y:S03]  /*3930*/  LEA R42, P0, R79.reuse, R84, 0x1 ;  /* 0x000000544f2a7211 */ /* 0x040fe600078008ff */
[----:B---3--:R-:W3:Y:S01]  /*3940*/  LDG.E.128 R32, desc[UR6][R50.64] ;  /* 0x0000000632207981 */ /* 0x008ee2000c1e1d00 */
[----:B------:R-:W-:Y:S02]  /*3950*/  LEA.HI.X R43, R79, R85, R76, 0x1, P0 ;  /* 0x000000554f2b7211 */ /* 0x000fe400000f0c4c */
[----:B------:R-:W-:Y:S11]  /*3960*/  ISETP.GE.AND P0, PT, R22, R21, PT ;  /* 0x000000151600720c */ /* 0x000ff60003f06270 */
[----:B------:R-:W-:Y:S02]  /*3970*/  @!UPT UIADD3 URZ, UPT, UPT, URZ, URZ, URZ ;  /* 0x000000fffffff290 */ /* 0x000fe4000fffe0ff */
[----:B------:R-:W4:Y:S06]  /*3980*/  @!P0 LDG.E.64 R40, desc[UR6][R44.64] ;  /* 0x000000062c288981 */ /* 0x000f2c000c1e1b00 */
[----:B------:R-:W5:Y:S01]  /*3990*/  @!P0 LDG.E.64 R12, desc[UR6][R10.64] ;  /* 0x000000060a0c8981 */ /* 0x000f62000c1e1b00 */
[C---:B---3--:R-:W-:Y:S01]  /*39a0*/  @!P0 LOP3.LUT R15, R32.reuse, 0xffff0000, RZ, 0xc0, !PT ;  /* 0xffff0000200f8812 */ /* 0x048fe200078ec0ff */
[----:B------:R-:W-:Y:S01]  /*39b0*/  @!P0 IMAD.U32 R38, R35, 0x10000, RZ ;  /* 0x0001000023268824 */ /* 0x000fe200078e00ff */
[----:B------:R-:W-:Y:S02]  /*39c0*/  @!P0 SHF.L.U32 R37, R32, 0x10, RZ ;  /* 0x0000001020258819 */ /* 0x000fe400000006ff */
[C---:B------:R-:W-:Y:S02]  /*39d0*/  @!P0 LOP3.LUT R16, R34.reuse, 0xffff0000, RZ, 0xc0, !PT ;  /* 0xffff000022108812 */ /* 0x040fe400078ec0ff */
[----:B------:R-:W-:Y:S02]  /*39e0*/  @!P0 SHF.L.U32 R36, R34, 0x10, RZ ;  /* 0x0000001022248819 */ /* 0x000fe400000006ff */
[C---:B----4-:R-:W-:Y:S01]  /*39f0*/  @!P0 SHF.L.U32 R27, R40.reuse, 0x10, RZ ;  /* 0x00000010281b8819 */ /* 0x050fe200000006ff */
[C---:B------:R-:W-:Y:S01]  /*3a00*/  @!P0 IMAD.U32 R26, R41.reuse, 0x10000, RZ ;  /* 0x00010000291a8824 */ /* 0x040fe200078e00ff */
[----:B------:R-:W-:Y:S02]  /*3a10*/  @!P0 LOP3.LUT R39, R40, 0xffff0000, RZ, 0xc0, !PT ;  /* 0xffff000028278812 */ /* 0x000fe400078ec0ff */
[----:B------:R-:W-:Y:S01]  /*3a20*/  @!P0 LOP3.LUT R41, R41, 0xffff0000, RZ, 0xc0, !PT ;  /* 0xffff000029298812 */ /* 0x000fe200078ec0ff */
[----:B------:R-:W-:Y:S01]  /*3a30*/  @!P0 FMUL.FTZ R47, R15, R27 ;  /* 0x0000001b0f2f8220 */ /* 0x000fe20000410000 */
[C---:B-----5:R-:W-:Y:S01]  /*3a40*/  @!P0 SHF.L.U32 R14, R12.reuse, 0x10, RZ ;  /* 0x000000100c0e8819 */ /* 0x060fe200000006ff */
        /* <DEDUP_REMOVED lines=75> */
.L_x_3193:
[----:B------:R-:W-:Y:S05]  /*3f00*/  BSYNC.RECONVERGENT B0 ;  /* 0x0000000000007941 */ /* 0x000fea0003800200 */
.L_x_3192:
        /* <DEDUP_REMOVED lines=9> */
[----:B-1-3--:R-:W3:Y:S01]  /*3fa0*/  LDG.E.128 R32, desc[UR6][R54.64] ;  /* 0x0000000636207981 */ /* 0x00aee2000c1e1d00 */
[----:B------:R-:W-:Y:S02]  /*3fb0*/  LEA.HI.X R53, R50, R85, R51, 0x6, P0 ;  /* 0x0000005532357211 */ /* 0x000fe400000f3433 */
[C---:B------:R-:W-:Y:S04]  /*3fc0*/  LEA R46, P0, R20.reuse, R44, 0x5 ;  /* 0x0000002c142e7211 */ /* 0x040fe800078028ff */
[----:B------:R-:W-:Y:S02]  /*3fd0*/  LEA.HI.X.SX32 R47, R20, R45, 0x5, P0 ;  /* 0x0000002d142f7211 */ /* 0x000fe400000f2eff */
        /* <DEDUP_REMOVED lines=14> */
[C---:B-----5:R-:W-:Y:S01]  /*40c0*/  @!P0 IMAD.U32 R14, R12.reuse, 0x10000, RZ ;  /* 0x000100000c0e8824 */ /* 0x060fe200078e00ff */
        /* <DEDUP_REMOVED lines=32> */
[----:B------:R-:W5:Y:S06]  /*42d0*/  @!P0 LDG.E.64 R40, desc[UR6][R46.64+0x40] ;  /* 0x000040062e288981 */ /* 0x000f6c000c1e1b00 */
[----:B------:R-:W2:Y:S01]  /*42e0*/  @!P0 LDG.E.64 R12, desc[UR6][R26.64+0x40] ;  /* 0x000040061a0c8981 */ /* 0x000ea2000c1e1b00 */
[C---:B---3--:R-:W-:Y:S02]  /*42f0*/  @!P0 LOP3.LUT R15, R28.reuse, 0xffff0000, RZ, 0xc0, !PT ;  /* 0xffff00001c0f8812 */ /* 0x048fe400078ec0ff */
[----:B------:R-:W-:Y:S02]  /*4300*/  @!P0 SHF.L.U32 R37, R28, 0x10, RZ ;  /* 0x000000101c258819 */ /* 0x000fe400000006ff */
[----:B------:R-:W-:Y:S02]  /*4310*/  @!P0 LOP3.LUT R16, R30, 0xffff0000, RZ, 0xc0, !PT ;  /* 0xffff00001e108812 */ /* 0x000fe400078ec0ff */
[C---:B-----5:R-:W-:Y:S01]  /*4320*/  @!P0 SHF.L.U32 R36, R40.reuse, 0x10, RZ ;  /* 0x0000001028248819 */ /* 0x060fe200000006ff */
[----:B------:R-:W-:Y:S01]  /*4330*/  @!P0 IMAD.U32 R38, R41, 0x10000, RZ ;  /* 0x0001000029268824 */ /* 0x000fe200078e00ff */
[----:B------:R-:W-:Y:S01]  /*4340*/  @!P0 LOP3.LUT R39, R40, 0xffff0000, RZ, 0xc0, !PT ;  /* 0xffff000028278812 */ /* 0x000fe200078ec0ff */
[----:B------:R-:W-:Y:S01]  /*4350*/  @!P0 IMAD.U32 R40, R31, 0x10000, RZ ;  /* 0x000100001f288824 */ /* 0x000fe200078e00ff */
        /* <DEDUP_REMOVED lines=34> */
.L_x_3195:
[----:B------:R-:W-:Y:S05]  /*4580*/  BSYNC.RECONVERGENT B0 ;  /* 0x0000000000007941 */ /* 0x000fea0003800200 */
.L_x_3194:
        /* <DEDUP_REMOVED lines=10> */
[----:B-1----:R-:W5:Y:S06]  /*4630*/  @!P0 LDG.E.64 R42, desc[UR6][R46.64] ;  /* 0x000000062e2a8981 */ /* 0x002f6c000c1e1b00 */
[----:B------:R-:W2:Y:S01]  /*4640*/  @!P0 LDG.E.64 R12, desc[UR6][R26.64] ;  /* 0x000000061a0c8981 */ /* 0x000ea2000c1e1b00 */
[----:B-----5:R-:W-:Y:S01]  /*4650*/  @!P0 SHF.L.U32 R37, R42, 0x10, RZ ;  /* 0x000000102a258819 */ /* 0x020fe200000006ff */
[----:B----4-:R-:W-:Y:S01]  /*4660*/  IMAD.WIDE.U32 R52, R50, 0x60, R16 ;  /* 0x0000006032347825 */ /* 0x010fe200078e0010 */
[----:B------:R-:W-:Y:S03]  /*4670*/  @!P0 LOP3.LUT R41, R42, 0xffff0000, RZ, 0xc0, !PT ;  /* 0xffff00002a298812 */ /* 0x000fe600078ec0ff */
[----:B------:R-:W-:Y:S01]  /*4680*/  IMAD R51, R51, 0x60, RZ ;  /* 0x0000006033337824 */ /* 0x000fe200078e02ff */
[C---:B--2---:R-:W-:Y:S01]  /*4690*/  @!P0 SHF.L.U32 R14, R12.reuse, 0x10, RZ ;  /* 0x000000100c0e8819 */ /* 0x044fe200000006ff */
[----:B------:R-:W-:Y:S01]  /*46a0*/  @!P0 IMAD.U32 R9, R13, 0x10000, RZ ;  /* 0x000100000d098824 */ /* 0x000fe200078e00ff */
[----:B------:R-:W-:Y:S01]  /*46b0*/  @!P0 LOP3.LUT R12, R12, 0xffff0000, RZ, 0xc0, !PT ;  /* 0xffff00000c0c8812 */ /* 0x000fe200078ec0ff */
[----:B------:R-:W-:Y:S01]  /*46c0*/  IMAD.IADD R53, R53, 0x1, R51 ;  /* 0x0000000135357824 */ /* 0x000fe200078e0233 */
[----:B------:R-:W-:Y:S01]  /*46d0*/  @!P0 LOP3.LUT R13, R13, 0xffff0000, RZ, 0xc0, !PT ;  /* 0xffff00000d0d8812 */ /* 0x000fe200078ec0ff */
[----:B------:R-:W1:Y:S01]  /*46e0*/  LDC.64 R50, c[0x0][0x3b8] ;  /* 0x0000ee00ff327b82 */ /* 0x000e620000000a00 */
[C---:B------:R-:W-:Y:S01]  /*46f0*/  @!P0 IMAD.U32 R36, R43.reuse, 0x10000, RZ ;  /* 0x000100002b248824 */ /* 0x040fe200078e00ff */
[----:B------:R-:W-:Y:S01]  /*4700*/  @!P0 LOP3.LUT R43, R43, 0xffff0000, RZ, 0xc0, !PT ;  /* 0xffff00002b2b8812 */ /* 0x000fe200078ec0ff */
[----:B---3--:R-:W2:Y:S01]  /*4710*/  LDG.E.128 R32, desc[UR6][R52.64] ;  /* 0x0000000634207981 */ /* 0x008ea2000c1e1d00 */
[----:B-1----:R-:W-:Y:S04]  /*4720*/  IMAD.WIDE.U32 R58, R50, 0x60, R84 ;  /* 0x00000060323a7825 */ /* 0x002fe800078e0054 */
[----:B------:R-:W-:Y:S01]  /*4730*/  IMAD R54, R51, 0x60, RZ ;  /* 0x0000006033367824 */ /* 0x000fe200078e02ff */
[----:B------:R-:W-:Y:S04]  /*4740*/  MOV R50, R58 ;  /* 0x0000003a00327202 */ /* 0x000fe80000000f00 */
[----:B------:R-:W-:Y:S02]  /*4750*/  IADD3 R51, PT, PT, R59, R54, RZ ;  /* 0x000000363b337210 */ /* 0x000fe40007ffe0ff */
[C---:B--2---:R-:W-:Y:S01]  /*4760*/  @!P0 LOP3.LUT R15, R32.reuse, 0xffff0000, RZ, 0xc0, !PT ;  /* 0xffff0000200f8812 */ /* 0x044fe200078ec0ff */
        /* <DEDUP_REMOVED lines=32> */
[----:B------:R-:W2:Y:S06]  /*4970*/  @!P1 LDG.E.64 R40, desc[UR6][R46.64+0x40] ;  /* 0x000040062e289981 */ /* 0x000eac000c1e1b00 */
[----:B------:R-:W3:Y:S08]  /*4980*/  LDG.E.128 R28, desc[UR6][R52.64+0x80] ;  /* 0x00008006341c7981 */ /* 0x000ef0000c1e1d00 */
[----:B------:R4:W5:Y:S01]  /*4990*/  @!P1 LDG.E.64 R12, desc[UR6][R26.64+0x40] ;  /* 0x000040061a0c9981 */ /* 0x000962000c1e1b00 */
[C---:B--2---:R-:W-:Y:S01]  /*49a0*/  @!P1 SHF.L.U32 R36, R40.reuse, 0x10, RZ ;  /* 0x0000001028249819 */ /* 0x044fe200000006ff */
[C---:B------:R-:W-:Y:S01]  /*49b0*/  @!P1 IMAD.U32 R38, R41.reuse, 0x10000, RZ ;  /* 0x0001000029269824 */ /* 0x040fe200078e00ff */
[----:B------:R-:W-:Y:S02]  /*49c0*/  @!P1 LOP3.LUT R39, R40, 0xffff0000, RZ, 0xc0, !PT ;  /* 0xffff000028279812 */ /* 0x000fe400078ec0ff */
[----:B------:R-:W-:Y:S02]  /*49d0*/  @!P1 LOP3.LUT R41, R41, 0xffff0000, RZ, 0xc0, !PT ;  /* 0xffff000029299812 */ /* 0x000fe400078ec0ff */
[C---:B---3--:R-:W-:Y:S02]  /*49e0*/  @!P1 LOP3.LUT R15, R28.reuse, 0xffff0000, RZ, 0xc0, !PT ;  /* 0xffff00001c0f9812 */ /* 0x048fe400078ec0ff */
[----:B------:R-:W-:Y:S02]  /*49f0*/  @!P1 SHF.L.U32 R37, R28, 0x10, RZ ;  /* 0x000000101c259819 */ /* 0x000fe400000006ff */
[----:B----4-:R-:W-:Y:S01]  /*4a00*/  @!P1 LOP3.LUT R26, R30, 0xffff0000, RZ, 0xc0, !PT ;  /* 0xffff00001e1a9812 */ /* 0x010fe200078ec0ff */
        /* <DEDUP_REMOVED lines=34> */
.L_x_3197:
[----:B------:R-:W-:Y:S05]  /*4c30*/  BSYNC.RECONVERGENT B0 ;  /* 0x0000000000007941 */ /* 0x000fea0003800200 */
.L_x_3196:
[----:B------:R-:W-:Y:S01]  /*4c40*/  ISETP.NE.AND P0, PT, R129, RZ, PT ;  /* 0x000000ff8100720c */ /* 0x000fe20003f05270 */
[----:B------:R-:W-:Y:S11]  /*4c50*/  BSSY.RECONVERGENT B0, `(.L_x_3198) ;  /* 0x0000065000007945 */ /* 0x000ff60003800200 */
[----:B------:R-:W-:Y:S01]  /*4c60*/  @!UPT UIADD3 URZ, UPT, UPT, URZ, URZ, URZ ;  /* 0x000000fffffff290 */ /* 0x000fe2000fffe0ff */
[----:B------:R-:W-:Y:S05]  /*4c70*/  @P0 BRA `(.L_x_3199) ;  /* 0x0000000400880947 */ /* 0x000fea0003800000 */
[----:B------:R-:W-:Y:S01]  /*4c80*/  ISETP.GE.AND P0, PT, R22, R21, PT ;  /* 0x000000151600720c */ /* 0x000fe20003f06270 */
[----:B-1----:R-:W4:Y:S01]  /*4c90*/  LDC.64 R50, c[0x0][0x4a8] ;  /* 0x00012a00ff327b82 */ /* 0x002f220000000a00 */
[C---:B------:R-:W-:Y:S04]  /*4ca0*/  IMAD.WIDE R46, R20.reuse, 0x60, R44 ;  /* 0x00000060142e7825 */ /* 0x040fe800078e022c */
[----:B------:R-:W-:Y:S07]  /*4cb0*/  IMAD.WIDE R26, R20, 0x60, R10 ;  /* 0x00000060141a7825 */ /* 0x000fee00078e020a */
[----:B------:R-:W5:Y:S06]  /*4cc0*/  @!P0 LDG.E.64 R42, desc[UR6][R46.64] ;  /* 0x000000062e2a8981 */ /* 0x000f6c000c1e1b00 */
[----:B------:R-:W2:Y:S01]  /*4cd0*/  @!P0 LDG.E.64 R12, desc[UR6][R26.64] ;  /* 0x000000061a0c8981 */ /* 0x000ea2000c1e1b00 */
[C---:B----4-:R-:W-:Y:S04]  /*4ce0*/  LEA R52, P1, R50.reuse, R18, 0x7 ;  /* 0x0000001232347211 */ /* 0x050fe800078238ff */
[----:B------:R-:W-:Y:S02]  /*4cf0*/  LEA.HI.X R53, R50, R17, R51, 0x7, P1 ;  /* 0x0000001132357211 */ /* 0x000fe400008f3c33 */
[----:B------:R-:W-:Y:S01]  /*4d00*/  ISETP.GE.AND P1, PT, R19, R21, PT ;  /* 0x000000151300720c */ /* 0x000fe20003f26270 */
[----:B------:R-:W1:Y:S02]  /*4d10*/  LDC.64 R50, c[0x0][0x3b8] ;  /* 0x0000ee00ff327b82 */ /* 0x000e640000000a00 */
[----:B---3--:R-:W3:Y:S01]  /*4d20*/  LDG.E.128 R32, desc[UR6][R52.64] ;  /* 0x0000000634207981 */ /* 0x008ee2000c1e1d00 */
[----:B-1----:R-:W-:Y:S02]  /*4d30*/  LEA R54, P2, R50, R84, 0x7 ;  /* 0x0000005432367211 */ /* 0x002fe400078438ff */
[C---:B-----5:R-:W-:Y:S01]  /*4d40*/  @!P0 SHF.L.U32 R37, R42.reuse, 0x10, RZ ;  /* 0x000000102a258819 */ /* 0x060fe200000006ff */
[C---:B------:R-:W-:Y:S01]  /*4d50*/  @!P0 IMAD.U32 R36, R43.reuse, 0x10000, RZ ;  /* 0x000100002b248824 */ /* 0x040fe200078e00ff */
[----:B------:R-:W-:Y:S02]  /*4d60*/  @!P0 LOP3.LUT R41, R42, 0xffff0000, RZ, 0xc0, !PT ;  /* 0xffff00002a298812 */ /* 0x000fe400078ec0ff */
[----:B------:R-:W-:Y:S02]  /*4d70*/  @!P0 LOP3.LUT R43, R43, 0xffff0000, RZ, 0xc0, !PT ;  /* 0xffff00002b2b8812 */ /* 0x000fe400078ec0ff */
[C---:B--2---:R-:W-:Y:S01]  /*4d80*/  @!P0 SHF.L.U32 R14, R12.reuse, 0x10, RZ ;  /* 0x000000100c0e8819 */ /* 0x044fe200000006ff */
        /* <DEDUP_REMOVED lines=37> */
[----:B------:R-:W2:Y:S06]  /*4fe0*/  @!P1 LDG.E.64 R40, desc[UR6][R46.64+0x40] ;  /* 0x000040062e289981 */ /* 0x000eac000c1e1b00 */
[----:B------:R-:W3:Y:S08]  /*4ff0*/  LDG.E.128 R28, desc[UR6][R52.64+0x80] ;  /* 0x00008006341c7981 */ /* 0x000ef0000c1e1d00 */
[----:B------:R-:W4:Y:S01]  /*5000*/  @!P1 LDG.E.64 R12, desc[UR6][R26.64+0x40] ;  /* 0x000040061a0c9981 */ /* 0x000f22000c1e1b00 */
[C---:B--2---:R-:W-:Y:S01]  /*5010*/  @!P1 SHF.L.U32 R36, R40.reuse, 0x10, RZ ;  /* 0x0000001028249819 */ /* 0x044fe200000006ff */
[C---:B------:R-:W-:Y:S01]  /*5020*/  @!P1 IMAD.U32 R38, R41.reuse, 0x10000, RZ ;  /* 0x0001000029269824 */ /* 0x040fe200078e00ff */
[----:B------:R-:W-:Y:S02]  /*5030*/  @!P1 LOP3.LUT R39, R40, 0xffff0000, RZ, 0xc0, !PT ;  /* 0xffff000028279812 */ /* 0x000fe400078ec0ff */
[----:B------:R-:W-:Y:S02]  /*5040*/  @!P1 LOP3.LUT R41, R41, 0xffff0000, RZ, 0xc0, !PT ;  /* 0xffff000029299812 */ /* 0x000fe400078ec0ff */
[C---:B---3--:R-:W-:Y:S02]  /*5050*/  @!P1 LOP3.LUT R15, R28.reuse, 0xffff0000, RZ, 0xc0, !PT ;  /* 0xffff00001c0f9812 */ /* 0x048fe400078ec0ff */
[----:B------:R-:W-:Y:S02]  /*5060*/  @!P1 SHF.L.U32 R37, R28, 0x10, RZ ;  /* 0x000000101c259819 */ /* 0x000fe400000006ff */
[----:B------:R-:W-:Y:S01]  /*5070*/  @!P1 LOP3.LUT R16, R30, 0xffff0000, RZ, 0xc0, !PT ;  /* 0xffff00001e109812 */ /* 0x000fe200078ec0ff */
[----:B------:R-:W-:Y:S01]  /*5080*/  @!P1 FMUL.FTZ R50, R15, R36 ;  /* 0x000000240f329220 */ /* 0x000fe20000410000 */
[----:B------:R-:W-:Y:S02]  /*5090*/  @!P1 SHF.L.U32 R40, R31, 0x10, RZ ;  /* 0x000000101f289819 */ /* 0x000fe400000006ff */
[C---:B----4-:R-:W-:Y:S01]  /*50a0*/  @!P1 SHF.L.U32 R14, R12.reuse, 0x10, RZ ;  /* 0x000000100c0e9819 */ /* 0x050fe200000006ff */
        /* <DEDUP_REMOVED lines=31> */
.L_x_3199:
[----:B------:R-:W-:Y:S05]  /*52a0*/  BSYNC.RECONVERGENT B0 ;  /* 0x0000000000007941 */ /* 0x000fea0003800200 */
.L_x_3198:
[----:B------:R-:W-:Y:S04]  /*52b0*/  BSSY.RECONVERGENT B0, `(.L_x_3200) ;  /* 0x000006a000007945 */ /* 0x000fe80003800200 */
[----:B------:R-:W-:Y:S05]  /*52c0*/  @!P5 BRA `(.L_x_3201) ;  /* 0x0000000400a0d947 */ /* 0x000fea0003800000 */
[----:B------:R-:W-:Y:S01]  /*52d0*/  MOV R16, R18 ;  /* 0x0000001200107202 */ /* 0x000fe20000000f00 */
[----:B-1----:R-:W4:Y:S01]  /*52e0*/  LDC.64 R50, c[0x0][0x4a8] ;  /* 0x00012a00ff327b82 */ /* 0x002f220000000a00 */
[----:B------:R-:W-:Y:S02]  /*52f0*/  ISETP.GE.AND P0, PT, R22, R21, PT ;  /* 0x000000151600720c */ /* 0x000fe40003f06270 */
[C---:B------:R-:W-:Y:S02]  /*5300*/  LEA R46, P1, R20.reuse, R44, 0x7 ;  /* 0x0000002c142e7211 */ /* 0x040fe400078238ff */
[C---:B------:R-:W-:Y:S02]  /*5310*/  LEA R26, P2, R20.reuse, R10, 0x7 ;  /* 0x0000000a141a7211 */ /* 0x040fe400078438ff */
[C---:B------:R-:W-:Y:S02]  /*5320*/  LEA.HI.X.SX32 R47, R20.reuse, R45, 0x7, P1 ;  /* 0x0000002d142f7211 */ /* 0x040fe400008f3eff */
[----:B------:R-:W-:Y:S02]  /*5330*/  LEA.HI.X.SX32 R27, R20, R11, 0x7, P2 ;  /* 0x0000000b141b7211 */ /* 0x000fe400010f3eff */
[----:B------:R-:W-:Y:S03]  /*5340*/  ISETP.GE.AND P1, PT, R19, R21, PT ;  /* 0x000000151300720c */ /* 0x000fe60003f26270 */
[----:B------:R-:W5:Y:S06]  /*5350*/  @!P0 LDG.E.64 R42, desc[UR6][R46.64] ;  /* 0x000000062e2a8981 */ /* 0x000f6c000c1e1b00 */
        /* <DEDUP_REMOVED lines=95> */
.L_x_3201:
[----:B------:R-:W-:Y:S05]  /*5950*/  BSYNC.RECONVERGENT B0 ;  /* 0x0000000000007941 */ /* 0x000fea0003800200 */
.L_x_3200:
[----:B------:R-:W-:Y:S04]  /*5960*/  BSSY.RECONVERGENT B0, `(.L_x_3202) ;  /* 0x0000068000007945 */ /* 0x000fe80003800200 */
[----:B------:R-:W-:Y:S05]  /*5970*/  @!P6 BRA `(.L_x_3203) ;  /* 0x000000040098e947 */ /* 0x000fea0003800000 */
[----:B------:R-:W-:Y:S01]  /*5980*/  MOV R16, R18 ;  /* 0x0000001200107202 */ /* 0x000fe20000000f00 */
[----:B-1----:R-:W4:Y:S01]  /*5990*/  LDC.64 R50, c[0x0][0x4a8] ;  /* 0x00012a00ff327b82 */ /* 0x002f220000000a00 */
[-C--:B------:R-:W-:Y:S01]  /*59a0*/  ISETP.GE.AND P0, PT, R22, R21.reuse, PT ;  /* 0x000000151600720c */ /* 0x080fe20003f06270 */
[C---:B------:R-:W-:Y:S01]  /*59b0*/  IMAD.WIDE R46, R20.reuse, 0xa0, R44 ;  /* 0x000000a0142e7825 */ /* 0x040fe200078e022c */
[----:B------:R-:W-:Y:S03]  /*59c0*/  ISETP.GE.AND P1, PT, R19, R21, PT ;  /* 0x000000151300720c */ /* 0x000fe60003f26270 */
[----:B------:R-:W-:Y:S08]  /*59d0*/  IMAD.WIDE R26, R20, 0xa0, R10 ;  /* 0x000000a0141a7825 */ /* 0x000ff000078e020a */
[----:B------:R-:W5:Y:S06]  /*59e0*/  @!P0 LDG.E.64 R42, desc[UR6][R46.64] ;  /* 0x000000062e2a8981 */ /* 0x000f6c000c1e1b00 */
[----:B------:R-:W2:Y:S01]  /*59f0*/  @!P0 LDG.E.64 R12, desc[UR6][R26.64] ;  /* 0x000000061a0c8981 */ /* 0x000ea2000c1e1b00 */
[----:B-----5:R-:W-:Y:S01]  /*5a00*/  @!P0 SHF.L.U32 R37, R42, 0x10, RZ ;  /* 0x000000102a258819 */ /* 0x020fe200000006ff */
[----:B----4-:R-:W-:Y:S01]  /*5a10*/  IMAD.WIDE.U32 R52, R50, 0xc0, R16 ;  /* 0x000000c032347825 */ /* 0x010fe200078e0010 */
[----:B------:R-:W-:Y:S03]  /*5a20*/  @!P0 LOP3.LUT R41, R42, 0xffff0000, RZ, 0xc0, !PT ;  /* 0xffff00002a298812 */ /* 0x000fe600078ec0ff */
[----:B------:R-:W-:Y:S01]  /*5a30*/  IMAD R51, R51, 0xc0, RZ ;  /* 0x000000c033337824 */ /* 0x000fe200078e02ff */
[----:B--2---:R-:W-:Y:S01]  /*5a40*/  @!P0 SHF.L.U32 R9, R13, 0x10, RZ ;  /* 0x000000100d098819 */ /* 0x004fe200000006ff */
[C---:B------:R-:W-:Y:S01]  /*5a50*/  @!P0 IMAD.U32 R14, R12.reuse, 0x10000, RZ ;  /* 0x000100000c0e8824 */ /* 0x040fe200078e00ff */
[----:B------:R-:W-:Y:S01]  /*5a60*/  @!P0 LOP3.LUT R12, R12, 0xffff0000, RZ, 0xc0, !PT ;  /* 0xffff00000c0c8812 */ /* 0x000fe200078ec0ff */
[----:B------:R-:W-:Y:S01]  /*5a70*/  @!P0 IMAD.U32 R36, R43, 0x10000, RZ ;  /* 0x000100002b248824 */ /* 0x000fe200078e00ff */
[----:B------:R-:W-:Y:S02]  /*5a80*/  IADD3 R53, PT, PT, R53, R51, RZ ;  /* 0x0000003335357210 */ /* 0x000fe40007ffe0ff */
[----:B------:R-:W-:Y:S01]  /*5a90*/  @!P0 LOP3.LUT R13, R13, 0xffff0000, RZ, 0xc0, !PT ;  /* 0xffff00000d0d8812 */ /* 0x000fe200078ec0ff */
[----:B------:R-:W1:Y:S01]  /*5aa0*/  LDC.64 R50, c[0x0][0x3b8] ;  /* 0x0000ee00ff327b82 */ /* 0x000e620000000a00 */
[----:B------:R-:W-:Y:S01]  /*5ab0*/  @!P0 LOP3.LUT R43, R43, 0xffff0000, RZ, 0xc0, !PT ;  /* 0xffff00002b2b8812 */ /* 0x000fe200078ec0ff */
[----:B---3--:R-:W2:Y:S01]  /*5ac0*/  LDG.E.128 R32, desc[UR6][R52.64] ;  /* 0x0000000634207981 */ /* 0x008ea2000c1e1d00 */
[----:B-1----:R-:W-:Y:S04]  /*5ad0*/  IMAD.WIDE.U32 R58, R50, 0xc0, R84 ;  /* 0x000000c0323a7825 */ /* 0x002fe800078e0054 */
[----:B------:R-:W-:Y:S01]  /*5ae0*/  IMAD R54, R51, 0xc0, RZ ;  /* 0x000000c033367824 */ /* 0x000fe200078e02ff */
[----:B------:R-:W-:Y:S04]  /*5af0*/  MOV R50, R58 ;  /* 0x0000003a00327202 */ /* 0x000fe80000000f00 */
[----:B------:R-:W-:Y:S02]  /*5b00*/  IADD3 R51, PT, PT, R59, R54, RZ ;  /* 0x000000363b337210 */ /* 0x000fe40007ffe0ff */
[----:B--2---:R-:W-:Y:S01]  /*5b10*/  @!P0 LOP3.LUT R15, R32, 0xffff0000, RZ, 0xc0, !PT ;  /* 0xffff0000200f8812 */ /* 0x004fe200078ec0ff */
        /* <DEDUP_REMOVED lines=35> */
[C---:B--2---:R-:W-:Y:S02]  /*5d50*/  @!P1 SHF.L.U32 R36, R40.reuse, 0x10, RZ ;  /* 0x0000001028249819 */ /* 0x044fe400000006ff */
[C---:B------:R-:W-:Y:S02]  /*5d60*/  @!P1 SHF.L.U32 R38, R41.reuse, 0x10, RZ ;  /* 0x0000001029269819 */ /* 0x040fe400000006ff */
[----:B------:R-:W-:Y:S02]  /*5d70*/  @!P1 LOP3.LUT R39, R40, 0xffff0000, RZ, 0xc0, !PT ;  /* 0xffff000028279812 */ /* 0x000fe400078ec0ff */
[C---:B---3--:R-:W-:Y:S01]  /*5d80*/  @!P1 LOP3.LUT R15, R28.reuse, 0xffff0000, RZ, 0xc0, !PT ;  /* 0xffff00001c0f9812 */ /* 0x048fe200078ec0ff */
[----:B------:R-:W-:Y:S01]  /*5d90*/  @!P1 IMAD.U32 R37, R28, 0x10000, RZ ;  /* 0x000100001c259824 */ /* 0x000fe200078e00ff */
[----:B----4-:R-:W-:Y:S02]  /*5da0*/  @!P1 LOP3.LUT R26, R30, 0xffff0000, RZ, 0xc0, !PT ;  /* 0xffff00001e1a9812 */ /* 0x010fe400078ec0ff */
[----:B------:R-:W-:Y:S01]  /*5db0*/  @!P1 LOP3.LUT R41, R41, 0xffff0000, RZ, 0xc0, !PT ;  /* 0xffff000029299812 */ /* 0x000fe200078ec0ff */
[----:B------:R-:W-:Y:S01]  /*5dc0*/  @!P1 FMUL.FTZ R16, R15, R36 ;  /* 0x000000240f109220 */ /* 0x000fe20000410000 */
[----:B------:R-:W-:Y:S01]  /*5dd0*/  @!P1 SHF.L.U32 R40, R31, 0x10, RZ ;  /* 0x000000101f289819 */ /* 0x000fe200000006ff */
[----:B------:R-:W-:Y:S01]  /*5de0*/  @!P1 FMUL.FTZ R52, R26, R38 ;  /* 0x000000261a349220 */ /* 0x000fe20000410000 */
[C---:B-----5:R-:W-:Y:S01]  /*5df0*/  @!P1 SHF.L.U32 R14, R12.reuse, 0x10, RZ ;  /* 0x000000100c0e9819 */ /* 0x060fe200000006ff */
        /* <DEDUP_REMOVED lines=30> */
.L_x_3203:
[----:B------:R-:W-:Y:S05]  /*5fe0*/  BSYNC.RECONVERGENT B0 ;  /* 0x0000000000007941 */ /* 0x000fea0003800200 */
.L_x_3202:
        /* <DEDUP_REMOVED lines=10> */
[----:B------:R-:W1:Y:S06]  /*6090*/  @!P0 LDG.E.64 R38, desc[UR6][R44.64] ;  /* 0x000000062c268981 */ /* 0x000e6c000c1e1b00 */
[----:B------:R-:W2:Y:S01]  /*60a0*/  @!P0 LDG.E.64 R12, desc[UR6][R10.64] ;  /* 0x000000060a0c8981 */ /* 0x000ea2000c1e1b00 */
[----:B-1-34-:R-:W-:Y:S01]  /*60b0*/  @!P0 SHF.L.U32 R33, R38, 0x10, RZ ;  /* 0x0000001026218819 */ /* 0x01afe200000006ff */
[----:B-----5:R-:W-:Y:S01]  /*60c0*/  IMAD.WIDE.U32 R46, R40, 0xe0, R16 ;  /* 0x000000e0282e7825 */ /* 0x020fe200078e0010 */
        /* <DEDUP_REMOVED lines=10> */
[----:B------:R-:W2:Y:S01]  /*6170*/  LDG.E.128 R28, desc[UR6][R46.64] ;  /* 0x000000062e1c7981 */ /* 0x000ea2000c1e1d00 */
[----:B-1----:R-:W-:Y:S04]  /*6180*/  IMAD.WIDE.U32 R52, R40, 0xe0, R84 ;  /* 0x000000e028347825 */ /* 0x002fe800078e0054 */
[----:B------:R-:W-:Y:S01]  /*6190*/  IMAD R42, R41, 0xe0, RZ ;  /* 0x000000e0292a7824 */ /* 0x000fe200078e02ff */
[----:B------:R-:W-:Y:S04]  /*61a0*/  MOV R40, R52 ;  /* 0x0000003400287202 */ /* 0x000fe80000000f00 */
[----:B------:R-:W-:Y:S02]  /*61b0*/  IADD3 R41, PT, PT, R53, R42, RZ ;  /* 0x0000002a35297210 */ /* 0x000fe40007ffe0ff */
[----:B--2---:R-:W-:Y:S01]  /*61c0*/  @!P0 LOP3.LUT R15, R28, 0xffff0000, RZ, 0xc0, !PT ;  /* 0xffff00001c0f8812 */ /* 0x004fe200078ec0ff */
        /* <DEDUP_REMOVED lines=39> */
[C---:B---3--:R-:W-:Y:S01]  /*6440*/  @!P1 LOP3.LUT R32, R12.reuse, 0xffff0000, RZ, 0xc0, !PT ;  /* 0xffff00000c209812 */ /* 0x048fe200078ec0ff */
[----:B------:R-:W-:Y:S01]  /*6450*/  @!P1 IMAD.U32 R36, R12, 0x10000, RZ ;  /* 0x000100000c249824 */ /* 0x000fe200078e00ff */
[----:B------:R-:W-:Y:S02]  /*6460*/  @!P1 LOP3.LUT R11, R13, 0xffff0000, RZ, 0xc0, !PT ;  /* 0xffff00000d0b9812 */ /* 0x000fe400078ec0ff */
[----:B-1----:R-:W-:Y:S01]  /*6470*/  @!P1 LOP3.LUT R28, R14, 0xffff0000, RZ, 0xc0, !PT ;  /* 0xffff00000e1c9812 */ /* 0x002fe200078ec0ff */
[----:B------:R-:W-:Y:S01]  /*6480*/  @!P1 FMUL.FTZ R5, R32, R27 ;  /* 0x0000001b20059220 */ /* 0x000fe20000410000 */
[----:B------:R-:W-:Y:S01]  /*6490*/  @!P1 LOP3.LUT R10, R15, 0xffff0000, RZ, 0xc0, !PT ;  /* 0xffff00000f0a9812 */ /* 0x000fe200078ec0ff */
[----:B------:R-:W-:Y:S01]  /*64a0*/  @!P1 FMUL.FTZ R6, R11, R26 ;  /* 0x0000001a0b069220 */ /* 0x000fe20000410000 */
[----:B----4-:R-:W-:Y:S01]  /*64b0*/  @!P1 SHF.L.U32 R34, R44, 0x10, RZ ;  /* 0x000000102c229819 */ /* 0x010fe200000006ff */
        /* <DEDUP_REMOVED lines=29> */
.L_x_3205:
[----:B------:R-:W-:Y:S05]  /*6690*/  BSYNC.RECONVERGENT B0 ;  /* 0x0000000000007941 */ /* 0x000fea0003800200 */
.L_x_3204:
[----:B------:R-:W1:Y:S01]  /*66a0*/  LDC R21, c[0x0][0x450] ;  /* 0x00011400ff157b82 */ /* 0x000e620000000800 */
[----:B--2---:R-:W-:Y:S05]  /*66b0*/  IMAD.U32 R3, R48, -0x40, RZ ;  /* 0xffffffc030037824 */ /* 0x004fea00078e00ff */
[C---:B------:R-:W-:Y:S02]  /*66c0*/  LEA R24, P1, R3.reuse, R24, 0x1 ;  /* 0x0000001803187211 */ /* 0x040fe400078208ff */
[C---:B------:R-:W-:Y:S02]  /*66d0*/  LEA R60, P0, R3.reuse, R60, 0x1 ;  /* 0x0000003c033c7211 */ /* 0x040fe400078008ff */
[C---:B------:R-:W-:Y:S02]  /*66e0*/  LEA.HI.X.SX32 R25, R3.reuse, R25, 0x1, P1 ;  /* 0x0000001903197211 */ /* 0x040fe400008f0eff */
[----:B------:R-:W-:Y:S01]  /*66f0*/  LEA.HI.X.SX32 R61, R3, R61, 0x1, P0 ;  /* 0x0000003d033d7211 */ /* 0x000fe200000f0eff */
[----:B------:R-:W-:Y:S05]  /*6700*/  BRA `(.L_x_3188) ;  /* 0x0000005800807947 */ /* 0x000fea0003800000 */
.L_x_3189:
[----:B------:R-:W-:Y:S01]  /*6710*/  LEA.HI R27, R21, R21, RZ, 0x1 ;  /* 0x00000015151b7211 */ /* 0x000fe200078f08ff */
[----:B------:R-:W2:Y:S01]  /*6720*/  LDC R125, c[0x0][0x450] ;  /* 0x00011400ff7d7b82 */ /* 0x000ea20000000800 */
        /* <DEDUP_REMOVED lines=60> */
[----:B------:R-:W-:Y:S01]  /*6af0*/  @!P2 FADD.FTZ R34, -R34, -RZ ;  /* 0x800000ff2222a221 */ /* 0x000fe20000010100 */
[----:B------:R-:W-:Y:S01]  /*6b00*/  @!P0 FMUL.FTZ R3, R40, R37 ;  /* 0x0000002528038220 */ /* 0x000fe20000410000 */
[----:B------:R-:W-:Y:S01]  /*6b10*/  @!P0 FFMA.FTZ R0, R45, R48, R0 ;  /* 0x000000302d008223 */ /* 0x000fe20000010000 */
[----:B------:R-:W-:Y:S01]  /*6b20*/  @!P0 LOP3.LUT R45, R65, 0xffff0000, RZ, 0xc0, !PT ;  /* 0xffff0000412d8812 */ /* 0x000fe200078ec0ff */
[----:B------:R-:W-:Y:S01]  /*6b30*/  @!P2 FADD.FTZ R33, -R33, -RZ ;  /* 0x800000ff2121a221 */ /* 0x000fe20000010100 */
[----:B------:R-:W-:Y:S01]  /*6b40*/  @!P0 SHF.L.U32 R48, R66, 0x10, RZ ;  /* 0x0000001042308819 */ /* 0x000fe200000006ff */
[----:B------:R-:W-:Y:S01]  /*6b50*/  @!P2 FADD.FTZ R32, -R32, -RZ ;  /* 0x800000ff2020a221 */ /* 0x000fe20000010100 */
[----:B------:R-:W-:Y:S01]  /*6b60*/  @!P0 FMUL.FTZ R4, R41, R36 ;  /* 0x0000002429048220 */ /* 0x000fe20000410000 */
[----:B------:R-:W-:Y:S01]  /*6b70*/  @!P0 FFMA.FTZ R2, R49, R50, R2 ;  /* 0x0000003231028223 */ /* 0x000fe20000010002 */
[----:B------:R-:W-:Y:S01]  /*6b80*/  @!P0 LOP3.LUT R49, R66, 0xffff0000, RZ, 0xc0, !PT ;  /* 0xffff000042318812 */ /* 0x000fe200078ec0ff */
[----:B------:R-:W-:Y:S01]  /*6b90*/  @!P0 FMUL.FTZ R5, R38, R35 ;  /* 0x0000002326058220 */ /* 0x000fe20000410000 */
[----:B------:R-:W-:Y:S01]  /*6ba0*/  @!P0 FMUL.FTZ R6, R29, R34 ;  /* 0x000000221d068220 */ /* 0x000fe20000410000 */
[----:B------:R-:W-:Y:S01]  /*6bb0*/  @!P0 FFMA.FTZ R3, R52, R51, R3 ;  /* 0x0000003334038223 */ /* 0x000fe20000010003 */
[----:B------:R-:W-:Y:S01]  /*6bc0*/  @!P0 LOP3.LUT R51, R67, 0xffff0000, RZ, 0xc0, !PT ;  /* 0xffff000043338812 */ /* 0x000fe200078ec0ff */
[----:B------:R-:W-:Y:S01]  /*6bd0*/  @!P0 FMUL.FTZ R7, R28, R33 ;  /* 0x000000211c078220 */ /* 0x000fe20000410000 */
[----:B------:R-:W-:Y:S01]  /*6be0*/  @!P0 F2FP.BF16.F32.PACK_AB R140, R2, R0 ;  /* 0x00000000028c823e */ /* 0x000fe200000010ff */
[----:B------:R-:W-:Y:S02]  /*6bf0*/  @!P0 IMAD.U32 R56, R59, 0x10000, RZ ;  /* 0x000100003b388824 */ /* 0x000fe400078e00ff */
[----:B------:R-:W-:Y:S01]  /*6c00*/  @!P0 FMUL.FTZ R8, R31, R32 ;  /* 0x000000201f088220 */ /* 0x000fe20000410000 */
[----:B------:R-:W-:Y:S01]  /*6c10*/  @!P0 IMAD.U32 R50, R67, 0x10000, RZ ;  /* 0x0001000043328824 */ /* 0x000fe200078e00ff */
[----:B------:R-:W-:Y:S01]  /*6c20*/  @!P0 MOV R64, R140 ;  /* 0x0000008c00408202 */ /* 0x000fe20000000f00 */
        /* <DEDUP_REMOVED lines=15> */
[----:B------:R-:W-:Y:S02]  /*6d20*/  @!P1 SHF.L.U32 R133, R144, 0x1, RZ ;  /* 0x0000000190859819 */ /* 0x000fe400000006ff */
        /* <DEDUP_REMOVED lines=77> */
.L_x_3207:
[----:B-1----:R-:W-:Y:S05]  /*7200*/  BSYNC.RECONVERGENT B0 ;  /* 0x0000000000007941 */ /* 0x002fea0003800200 */
.L_x_3206:
[----:B------:R-:W-:Y:S04]  /*7210*/  BSSY.RECONVERGENT B0, `(.L_x_3208) ;  /* 0x00000af000007945 */ /* 0x000fe80003800200 */
[----:B------:R-:W-:Y:S05]  /*7220*/  @!P3 BRA `(.L_x_3209) ;  /* 0x0000000800b4b947 */ /* 0x000fea0003800000 */
[C---:B------:R-:W-:Y:S04]  /*7230*/  LEA R36, P0, R97.reuse, R18, 0x1 ;  /* 0x0000001261247211 */ /* 0x040fe800078008ff */
[----:B------:R-:W-:Y:S02]  /*7240*/  LEA.HI.X R37, R97, R17, R94, 0x1, P0 ;  /* 0x0000001161257211 */ /* 0x000fe400000f0c5e */
[C---:B------:R-:W-:Y:S03]  /*7250*/  LEA R140, P0, R79.reuse, R84, 0x1 ;  /* 0x000000544f8c7211 */ /* 0x040fe600078008ff */
[----:B----4-:R-:W4:Y:S01]  /*7260*/  LDG.E.128 R64, desc[UR6][R36.64] ;  /* 0x0000000624407981 */ /* 0x010f22000c1e1d00 */
        /* <DEDUP_REMOVED lines=16> */
[----:B------:R-:W5:Y:S01]  /*7370*/  @!P0 LDG.E.128 R144, desc[UR6][R144.64] ;  /* 0x0000000690908981 */ /* 0x000f62000c1e1d00 */
[----:B------:R-:W-:Y:S01]  /*7380*/  @!P0 IMAD.X R51, R142, 0x1, R91, P1 ;  /* 0x000000018e338824 */ /* 0x000fe200008e065b */
[----:B------:R-:W-:Y:S06]  /*7390*/  ISETP.GE.U32.OR P1, PT, R22, R26, P0 ;  /* 0x0000001a1600720c */ /* 0x000fec0000726470 */
[----:B------:R1:W2:Y:S01]  /*73a0*/  @!P0 LDG.E.128 R56, desc[UR6][R50.64] ;  /* 0x0000000632388981 */ /* 0x0002a2000c1e1d00 */
[C---:B----4-:R-:W-:Y:S01]  /*73b0*/  @!P0 SHF.L.U32 R47, R64.reuse, 0x10, RZ ;  /* 0x00000010402f8819 */ /* 0x050fe200000006ff */
[----:B------:R-:W-:Y:S01]  /*73c0*/  @!P0 IMAD.U32 R54, R65, 0x10000, RZ ;  /* 0x0001000041368824 */ /* 0x000fe200078e00ff */
[----:B-1----:R-:W-:Y:S02]  /*73d0*/  @!P0 LOP3.LUT R51, R64, 0xffff0000, RZ, 0xc0, !PT ;  /* 0xffff000040338812 */ /* 0x002fe400078ec0ff */
        /* <DEDUP_REMOVED lines=70> */
[----:B------:R-:W2:Y:S01]  /*7840*/  @!P0 LDG.E.128 R28, desc[UR6][R48.64+0x80] ;  /* 0x00008006301c8981 */ /* 0x000ea2000c1e1d00 */
[C---:B------:R-:W-:Y:S03]  /*7850*/  @!P0 IMAD.SHL.U32 R133, R143.reuse, 0x2, RZ ;  /* 0x000000028f858824 */ /* 0x040fe600078e00ff */
[----:B------:R-:W-:Y:S02]  /*7860*/  @!P0 SHF.L.U64.HI R142, R143, 0x1, R142 ;  /* 0x000000018f8e8819 */ /* 0x000fe4000001028e */
[C---:B------:R-:W-:Y:S02]  /*7870*/  @!P0 IADD3 R144, P1, PT, R133.reuse, R88, RZ ;  /* 0x0000005885908210 */ /* 0x040fe40007f3e0ff */
[----:B-1----:R-:W3:Y:S02]  /*7880*/  LDG.E.128 R64, desc[UR6][R36.64+0x80] ;  /* 0x0000800624407981 */ /* 0x002ee4000c1e1d00 */
[C---:B------:R-:W-:Y:S02]  /*7890*/  @!P0 IADD3.X R145, PT, PT, R142.reuse, R89, RZ, P1, !PT ;  /* 0x000000598e918210 */ /* 0x040fe40000ffe4ff */
[----:B------:R-:W-:Y:S04]  /*78a0*/  @!P0 IADD3 R50, P1, PT, R133, R90, RZ ;  /* 0x0000005a85328210 */ /* 0x000fe80007f3e0ff */
[----:B------:R-:W4:Y:S01]  /*78b0*/  @!P0 LDG.E.128 R144, desc[UR6][R144.64+0x80] ;  /* 0x0000800690908981 */ /* 0x000f22000c1e1d00 */
[----:B------:R-:W-:Y:S01]  /*78c0*/  @!P0 IMAD.X R51, R142, 0x1, R91, P1 ;  /* 0x000000018e338824 */ /* 0x000fe200008e065b */
[----:B------:R-:W-:Y:S06]  /*78d0*/  ISETP.GE.U32.OR P1, PT, R19, R26, P0 ;  /* 0x0000001a1300720c */ /* 0x000fec0000726470 */
[----:B------:R3:W5:Y:S01]  /*78e0*/  @!P0 LDG.E.128 R56, desc[UR6][R50.64+0x80] ;  /* 0x0000800632388981 */ /* 0x000762000c1e1d00 */
        /* <DEDUP_REMOVED lines=65> */
.L_x_3209:
[----:B------:R-:W-:Y:S05]  /*7d00*/  BSYNC.RECONVERGENT B0 ;  /* 0x0000000000007941 */ /* 0x000fea0003800200 */
.L_x_3208:
        /* <DEDUP_REMOVED lines=17> */
[----:B------:R-:W-:Y:S02]  /*7e20*/  @!P0 IMAD.X R0, R102, 0x1, R3, P1 ;  /* 0x0000000166008824 */ /* 0x000fe400008e0603 */
[C---:B------:R-:W-:Y:S01]  /*7e30*/  @!P0 IMAD.SHL.U32 R3, R5.reuse, 0x2, RZ ;  /* 0x0000000205038824 */ /* 0x040fe200078e00ff */
[----:B------:R-:W5:Y:S02]  /*7e40*/  @!P0 LDG.E.128 R12, desc[UR6][R14.64] ;  /* 0x000000060e0c8981 */ /* 0x000f64000c1e1d00 */
[----:B------:R-:W-:Y:S02]  /*7e50*/  @!P0 SHF.L.U64.HI R0, R5, 0x1, R0 ;  /* 0x0000000105008819 */ /* 0x000fe40000010200 */
[C---:B------:R-:W-:Y:S04]  /*7e60*/  @!P0 IADD3 R6, P1, PT, R3.reuse, R88, RZ ;  /* 0x0000005803068210 */ /* 0x040fe80007f3e0ff */
[C---:B------:R-:W-:Y:S02]  /*7e70*/  @!P0 IADD3.X R7, PT, PT, R0.reuse, R89, RZ, P1, !PT ;  /* 0x0000005900078210 */ /* 0x040fe40000ffe4ff */
[----:B------:R-:W-:Y:S04]  /*7e80*/  @!P0 IADD3 R38, P1, PT, R3, R90, RZ ;  /* 0x0000005a03268210 */ /* 0x000fe80007f3e0ff */
[----:B------:R-:W2:Y:S01]  /*7e90*/  @!P0 LDG.E.128 R4, desc[UR6][R6.64] ;  /* 0x0000000606048981 */ /* 0x000ea2000c1e1d00 */
[----:B------:R-:W-:Y:S01]  /*7ea0*/  @!P0 IMAD.X R39, R0, 0x1, R91, P1 ;  /* 0x0000000100278824 */ /* 0x000fe200008e065b */
[----:B------:R-:W-:Y:S06]  /*7eb0*/  ISETP.GE.U32.OR P1, PT, R22, R26, P0 ;  /* 0x0000001a1600720c */ /* 0x000fec0000726470 */
[----:B------:R3:W4:Y:S02]  /*7ec0*/  @!P0 LDG.E.128 R44, desc[UR6][R38.64] ;  /* 0x00000006262c8981 */ /* 0x000724000c1e1d00 */
        /* <DEDUP_REMOVED lines=9> */
[C---:B--2---:R-:W-:Y:S01]  /*7f60*/  @!P0 LOP3.LUT R32, R4.reuse, 0xffff0000, RZ, 0xc0, !PT ;  /* 0xffff000004208812 */ /* 0x044fe200078ec0ff */
        /* <DEDUP_REMOVED lines=9> */
[C---:B----4-:R-:W-:Y:S01]  /*8000*/  @!P0 LOP3.LUT R38, R44.reuse, 0xffff0000, RZ, 0xc0, !PT ;  /* 0xffff00002c268812 */ /* 0x050fe200078ec0ff */
        /* <DEDUP_REMOVED lines=129> */
.L_x_3211:
[----:B------:R-:W-:Y:S05]  /*8820*/  BSYNC.RECONVERGENT B0 ;  /* 0x0000000000007941 */ /* 0x000fea0003800200 */
.L_x_3210:
[----:B------:R-:W-:Y:S01]  /*8830*/  ISETP.NE.AND P0, PT, R131, RZ, PT ;  /* 0x000000ff8300720c */ /* 0x000fe20003f05270 */
[----:B------:R-:W-:Y:S11]  /*8840*/  BSSY.RECONVERGENT B0, `(.L_x_3212) ;  /* 0x00000b4000007945 */ /* 0x000ff60003800200 */
[----:B------:R-:W-:Y:S01]  /*8850*/  @!UPT UIADD3 URZ, UPT, UPT, URZ, URZ, URZ ;  /* 0x000000fffffff290 */ /* 0x000fe2000fffe0ff */
[----:B------:R-:W-:Y:S05]  /*8860*/  @!P0 BRA `(.L_x_3213) ;  /* 0x0000000800c48947 */ /* 0x000fea0003800000 */
[C---:B------:R-:W-:Y:S01]  /*8870*/  ISETP.GE.AND P0, PT, R22.reuse, R21, PT ;  /* 0x000000151600720c */ /* 0x040fe20003f06270 */
[----:B---3--:R-:W3:Y:S01]  /*8880*/  LDC.64 R28, c[0x0][0x4a8] ;  /* 0x00012a00ff1c7b82 */ /* 0x008ee20000000a00 */
[----:B------:R-:W-:Y:S11]  /*8890*/  IMAD.MOV.U32 R16, RZ, RZ, R18 ;  /* 0x000000ffff107224 */ /* 0x000ff600078e0012 */
[----:B------:R-:W-:Y:S04]  /*88a0*/  @!P0 ISETP.GE.U32.AND P1, PT, R22, R26, PT ;  /* 0x0000001a1600820c */ /* 0x000fe80003f26070 */
        /* <DEDUP_REMOVED lines=173> */
.L_x_3213:
[----:B------:R-:W-:Y:S05]  /*9380*/  BSYNC.RECONVERGENT B0 ;  /* 0x0000000000007941 */ /* 0x000fea0003800200 */
.L_x_3212:
        /* <DEDUP_REMOVED lines=10> */
[-C--:B------:R-:W-:Y:S01]  /*9430*/  @!P0 ISETP.GE.U32.AND P2, PT, R22, R26.reuse, PT ;  /* 0x0000001a1600820c */ /* 0x080fe20003f46070 */
        /* <DEDUP_REMOVED lines=167> */
.L_x_3215:
[----:B------:R-:W-:Y:S05]  /*9eb0*/  BSYNC.RECONVERGENT B0 ;  /* 0x0000000000007941 */ /* 0x000fea0003800200 */
.L_x_3214:
        /* <DEDUP_REMOVED lines=179> */
.L_x_3217:
[----:B------:R-:W-:Y:S05]  /*a9f0*/  BSYNC.RECONVERGENT B0 ;  /* 0x0000000000007941 */ /* 0x000fea0003800200 */
.L_x_3216:
        /* <DEDUP_REMOVED lines=179> */
.L_x_3219:
[----:B------:R-:W-:Y:S05]  /*b530*/  BSYNC.RECONVERGENT B0 ;  /* 0x0000000000007941 */ /* 0x000fea0003800200 */
.L_x_3218:
        /* <DEDUP_REMOVED lines=8> */
[-C--:B------:R-:W-:Y:S04]  /*b5c0*/  @!P0 ISETP.GE.U32.AND P1, PT, R22, R26.reuse, PT ;  /* 0x0000001a1600820c */ /* 0x080fe80003f26070 */
        /* <DEDUP_REMOVED lines=38> */
[----:B------:R-:W-:Y:S01]  /*b830*/  @!P2 FADD.FTZ R29, -R29, -RZ ;  /* 0x800000ff1d1da221 */ /* 0x000fe20000010100 */
[----:B------:R-:W-:Y:S01]  /*b840*/  @!P0 LOP3.LUT R6, R6, 0xffff0000, RZ, 0xc0, !PT ;  /* 0xffff000006068812 */ /* 0x000fe200078ec0ff */
[----:B------:R-:W-:Y:S01]  /*b850*/  @!P2 FADD.FTZ R21, -R21, -RZ ;  /* 0x800000ff1515a221 */ /* 0x000fe20000010100 */
[----:B------:R-:W-:Y:S01]  /*b860*/  @!P0 LOP3.LUT R9, R43, 0xffff0000, RZ, 0xc0, !PT ;  /* 0xffff00002b098812 */ /* 0x000fe200078ec0ff */
[----:B------:R-:W-:Y:S01]  /*b870*/  @!P2 FADD.FTZ R13, -R13, -RZ ;  /* 0x800000ff0d0da221 */ /* 0x000fe20000010100 */
[----:B----4-:R-:W-:Y:S01]  /*b880*/  @!P0 LOP3.LUT R28, R39, 0xffff0000, RZ, 0xc0, !PT ;  /* 0xffff0000271c8812 */ /* 0x010fe200078ec0ff */
[----:B------:R-:W-:Y:S01]  /*b890*/  @!P2 FADD.FTZ R11, -R11, -RZ ;  /* 0x800000ff0b0ba221 */ /* 0x000fe20000010100 */
[----:B------:R-:W-:Y:S01]  /*b8a0*/  @!P0 FMUL.FTZ R5, R5, R12 ;  /* 0x0000000c05058220 */ /* 0x000fe20000410000 */
[C---:B------:R-:W-:Y:S01]  /*b8b0*/  @!P0 SHF.L.U32 R12, R36.reuse, 0x10, RZ ;  /* 0x00000010240c8819 */ /* 0x040fe200000006ff */
        /* <DEDUP_REMOVED lines=18> */
[----:B------:R-:W-:Y:S02]  /*b9e0*/  @!P0 IMAD.U32 R9, R37, 0x10000, RZ ;  /* 0x0001000025098824 */ /* 0x000fe400078e00ff */
[----:B------:R-:W-:Y:S01]  /*b9f0*/  @!P0 FFMA.FTZ R2, R13, R16, R2 ;  /* 0x000000100d028223 */ /* 0x000fe20000010002 */
[C---:B------:R-:W-:Y:S01]  /*ba00*/  @!P0 LOP3.LUT R13, R38.reuse, 0xffff0000, RZ, 0xc0, !PT ;  /* 0xffff0000260d8812 */ /* 0x040fe200078ec0ff */
[----:B------:R-:W-:Y:S01]  /*ba10*/  @!P0 IMAD.U32 R12, R38, 0x10000, RZ ;  /* 0x00010000260c8824 */ /* 0x000fe200078e00ff */
[----:B------:R-:W-:Y:S01]  /*ba20*/  @!P0 SHF.L.U32 R16, R39, 0x10, RZ ;  /* 0x0000001027108819 */ /* 0x000fe200000006ff */
[----:B------:R-:W-:Y:S01]  /*ba30*/  @!P0 FFMA.FTZ R3, R10, R9, R3 ;  /* 0x000000090a038223 */ /* 0x000fe20000010003 */
[----:B------:R-:W-:Y:S01]  /*ba40*/  @!P0 F2FP.BF16.F32.PACK_AB R10, R2, R0 ;  /* 0x00000000020a823e */ /* 0x000fe200000010ff */
[----:B------:R-:W-:Y:S01]  /*ba50*/  @!P0 FFMA.FTZ R4, R11, R21, R4 ;  /* 0x000000150b048223 */ /* 0x000fe20000010004 */
[----:B------:R-:W-:Y:S01]  /*ba60*/  @!P1 SEL R21, R27, RZ, P2 ;  /* 0x000000ff1b159207 */ /* 0x000fe20001000000 */
[C---:B------:R-:W-:Y:S01]  /*ba70*/  @!P0 IMAD.U32 R0, R34.reuse, 0x10000, RZ ;  /* 0x0001000022008824 */ /* 0x040fe200078e00ff */
[----:B------:R-:W-:Y:S01]  /*ba80*/  @!P0 LOP3.LUT R9, R34, 0xffff0000, RZ, 0xc0, !PT ;  /* 0xffff000022098812 */ /* 0x000fe200078ec0ff */
[----:B------:R-:W-:Y:S01]  /*ba90*/  @!P0 IMAD.MOV.U32 R32, RZ, RZ, R10 ;  /* 0x000000ffff208224 */ /* 0x000fe200078e000a */
[C---:B------:R-:W-:Y:S01]  /*baa0*/  @!P0 SHF.L.U32 R2, R35.reuse, 0x10, RZ ;  /* 0x0000001023028819 */ /* 0x040fe200000006ff */
[----:B------:R-:W-:Y:S01]  /*bab0*/  @!P0 FFMA.FTZ R5, R0, R12, R5 ;  /* 0x0000000c00058223 */ /* 0x000fe20000010005 */
[----:B------:R-:W-:Y:S01]  /*bac0*/  @!P0 LOP3.LUT R11, R35, 0xffff0000, RZ, 0xc0, !PT ;  /* 0xffff0000230b8812 */ /* 0x000fe200078ec0ff */
[----:B------:R-:W-:Y:S01]  /*bad0*/  @!P0 FFMA.FTZ R6, R9, R13, R6 ;  /* 0x0000000d09068223 */ /* 0x000fe20000010006 */
[----:B------:R-:W-:Y:S01]  /*bae0*/  @!P1 IADD3 R21, P3, PT, R112, R21, RZ ;  /* 0x0000001570159210 */ /* 0x000fe20007f7e0ff */
[----:B------:R-:W-:Y:S01]  /*baf0*/  @!P0 FFMA.FTZ R7, R2, R16, R7 ;  /* 0x0000001002078223 */ /* 0x000fe20000010007 */
[----:B------:R-:W-:Y:S01]  /*bb00*/  @!P0 F2FP.BF16.F32.PACK_AB R3, R4, R3 ;  /* 0x000000030403823e */ /* 0x000fe200000010ff */
[----:B------:R-:W-:Y:S01]  /*bb10*/  @!P0 FFMA.FTZ R8, R11, R28, R8 ;  /* 0x0000001c0b088223 */ /* 0x000fe20000010008 */
[----:B------:R-:W-:Y:S01]  /*bb20*/  @!P0 F2FP.BF16.F32.PACK_AB R5, R6, R5 ;  /* 0x000000050605823e */ /* 0x000fe200000010ff */
[----:B------:R-:W-:Y:S01]  /*bb30*/  @!P1 IMAD.X R0, R96, 0x1, R127, P3 ;  /* 0x0000000160009824 */ /* 0x000fe200018e067f */
[----:B------:R-:W-:Y:S01]  /*bb40*/  @!P0 MOV R33, R3 ;  /* 0x0000000300218202 */ /* 0x000fe20000000f00 */
[----:B------:R-:W-:Y:S01]  /*bb50*/  IMAD.WIDE.U32 R12, R30, 0xe0, R84 ;  /* 0x000000e01e0c7825 */ /* 0x000fe200078e0054 */
[----:B------:R-:W-:Y:S02]  /*bb60*/  @!P0 F2FP.BF16.F32.PACK_AB R8, R8, R7 ;  /* 0x000000070808823e */ /* 0x000fe400000010ff */
[C---:B------:R-:W-:Y:S01]  /*bb70*/  @!P1 SHF.L.U64.HI R0, R21.reuse, 0x1, R0 ;  /* 0x0000000115009819 */ /* 0x040fe20000010200 */
[----:B------:R-:W-:Y:S01]  /*bb80*/  @!P0 IMAD.MOV.U32 R34, RZ, RZ, R5 ;  /* 0x000000ffff228224 */ /* 0x000fe200078e0005 */
[----:B------:R-:W-:Y:S01]  /*bb90*/  @!P1 SHF.L.U32 R21, R21, 0x1, RZ ;  /* 0x0000000115159819 */ /* 0x000fe200000006ff */
[----:B------:R-:W-:Y:S01]  /*bba0*/  IMAD.IADD R31, R13, 0x1, R31 ;  /* 0x000000010d1f7824 */ /* 0x000fe200078e021f */
[----:B------:R-:W-:Y:S01]  /*bbb0*/  @!P0 MOV R35, R8 ;  /* 0x0000000800238202 */ /* 0x000fe20000000f00 */
[----:B------:R-:W-:Y:S01]  /*bbc0*/  IMAD.MOV.U32 R30, RZ, RZ, R12 ;  /* 0x000000ffff1e7224 */ /* 0x000fe200078e000c */
[C---:B------:R-:W-:Y:S02]  /*bbd0*/  @!P1 IADD3 R44, P3, PT, R21.reuse, R88, RZ ;  /* 0x00000058152c9210 */ /* 0x040fe40007f7e0ff */
[----:B------:R-:W-:Y:S02]  /*bbe0*/  @!P1 SEL R3, R26, R27, !P2 ;  /* 0x0000001b1a039207 */ /* 0x000fe40005000000 */
[C---:B------:R-:W-:Y:S01]  /*bbf0*/  @!P1 IADD3.X R45, PT, PT, R0.reuse, R89, RZ, P3, !PT ;  /* 0x00000059002d9210 */ /* 0x040fe20001ffe4ff */
[----:B------:R1:W-:Y:S01]  /*bc00*/  STG.E.128 desc[UR6][R30.64], R32 ;  /* 0x000000201e007986 */ /* 0x0003e2000c101d06 */
[----:B------:R-:W-:Y:S01]  /*bc10*/  @!P1 IADD3 R28, P0, PT, R21, R90, RZ ;  /* 0x0000005a151c9210 */ /* 0x000fe20007f1e0ff */
[----:B------:R-:W-:Y:S03]  /*bc20*/  @!P1 IMAD.WIDE R4, R3, 0x2, R14 ;  /* 0x0000000203049825 */ /* 0x000fe600078e020e */
[----:B------:R-:W-:Y:S02]  /*bc30*/  @!P1 IADD3.X R29, PT, PT, R0, R91, RZ, P0, !PT ;  /* 0x0000005b001d9210 */ /* 0x000fe400007fe4ff */
[----:B------:R-:W-:Y:S01]  /*bc40*/  ISETP.GE.U32.OR P0, PT, R19, R26, P1 ;  /* 0x0000001a1300720c */ /* 0x000fe20000f06470 */
        /* <DEDUP_REMOVED lines=69> */
.L_x_3221:
[----:B------:R-:W-:Y:S05]  /*c0a0*/  BSYNC.RECONVERGENT B0 ;  /* 0x0000000000007941 */ /* 0x000fea0003800200 */
.L_x_3220:
[----:B------:R-:W1:Y:S01]  /*c0b0*/  LDC R21, c[0x0][0x450] ;  /* 0x00011400ff157b82 */ /* 0x000e620000000800 */
[----:B--2---:R-:W-:Y:S05]  /*c0c0*/  IMAD.U32 R125, R125, -0x40, RZ ;  /* 0xffffffc07d7d7824 */ /* 0x004fea00078e00ff */
[C---:B------:R-:W-:Y:S02]  /*c0d0*/  LEA R90, P1, R125.reuse, R90, 0x1 ;  /* 0x0000005a7d5a7211 */ /* 0x040fe400078208ff */
[C---:B------:R-:W-:Y:S02]  /*c0e0*/  LEA R88, P0, R125.reuse, R88, 0x1 ;  /* 0x000000587d587211 */ /* 0x040fe400078008ff */
[C---:B------:R-:W-:Y:S02]  /*c0f0*/  LEA.HI.X.SX32 R91, R125.reuse, R91, 0x1, P1 ;  /* 0x0000005b7d5b7211 */ /* 0x040fe400008f0eff */
[----:B------:R-:W-:Y:S09]  /*c100*/  LEA.HI.X.SX32 R89, R125, R89, 0x1, P0 ;  /* 0x000000597d597211 */ /* 0x000ff200000f0eff */
.L_x_3188:
[----:B-1----:R-:W-:Y:S05]  /*c110*/  BSYNC.RECONVERGENT B1 ;  /* 0x0000000000017941 */ /* 0x002fea0003800200 */
.L_x_3186:
[----:B------:R-:W-:Y:S04]  /*c120*/  ISETP.NE.U32.AND P0, PT, RZ, UR12, PT ;  /* 0x0000000cff007c0c */ /* 0x000fe8000bf05070 */
[----:B------:R-:W-:Y:S11]  /*c130*/  ISETP.NE.AND.EX P0, PT, RZ, UR13, PT, P0 ;  /* 0x0000000dff007c0c */ /* 0x000ff6000bf05300 */
[----:B------:R-:W-:Y:S02]  /*c140*/  @!UPT UIADD3 URZ, UPT, UPT, URZ, URZ, URZ ;  /* 0x000000fffffff290 */ /* 0x000fe4000fffe0ff */
[----:B------:R-:W1:Y:S01]  /*c150*/  @!P0 LDC R2, c[0x0][0x3c0] ;  /* 0x0000f000ff028b82 */ /* 0x000e620000000800 */
[----:B------:R-:W-:Y:S07]  /*c160*/  @!P0 IMAD.MOV.U32 R3, RZ, RZ, RZ ;  /* 0x000000ffff038224 */ /* 0x000fee00078e00ff */
[----:B------:R-:W5:Y:S01]  /*c170*/  @!P0 LDC R0, c[0x0][0x3b8] ;  /* 0x0000ee00ff008b82 */ /* 0x000f620000000800 */
[----:B------:R-:W-:Y:S01]  /*c180*/  @!P0 IADD3 R3, P1, PT, RZ, -R3, RZ ;  /* 0x80000003ff038210 */ /* 0x000fe20007f3e0ff */
[----:B-----5:R-:W-:Y:S02]  /*c190*/  @!P0 IMAD.SHL.U32 R0, R0, 0x80, RZ ;  /* 0x0000008000008824 */ /* 0x020fe400078e00ff */
[----:B-1----:R-:W-:Y:S02]  /*c1a0*/  @!P0 IMAD.SHL.U32 R2, R2, 0x80, RZ ;  /* 0x0000008002028824 */ /* 0x002fe400078e00ff */
[----:B------:R-:W-:Y:S02]  /*c1b0*/  @!P0 IMAD.X R0, RZ, RZ, ~R0, P1 ;  /* 0x000000ffff008224 */ /* 0x000fe400008e0e00 */
[----:B------:R-:W-:Y:S05]  /*c1c0*/  @!P0 IMAD.X R2, RZ, RZ, ~R2, P1 ;  /* 0x000000ffff028224 */ /* 0x000fea00008e0e02 */
[C---:B--23--:R-:W-:Y:S02]  /*c1d0*/  @!P0 SHF.R.S64 R5, R3.reuse, 0x1f, R2 ;  /* 0x0000001f03058819 */ /* 0x04cfe40000001002 */
        /* <DEDUP_REMOVED lines=78> */
.L_x_3222:
[----:B------:R-:W-:Y:S02]  /*c6c0*/  ISETP.NE.AND P2, PT, R121, RZ, PT ;  /* 0x000000ff7900720c */ /* 0x000fe40003f45270 */
[----:B------:R-:W-:Y:S02]  /*c6d0*/  IADD3 R86, P1, PT, R86, R93, RZ ;  /* 0x0000005d56567210 */ /* 0x000fe40007f3e0ff */
[----:B------:R-:W-:Y:S03]  /*c6e0*/  IADD3 R18, P0, PT, R18, R95, RZ ;  /* 0x0000005f12127210 */ /* 0x000fe60007f1e0ff */
[----:B------:R-:W-:Y:S02]  /*c6f0*/  IMAD.X R87, R87, 0x1, R80, P1 ;  /* 0x0000000157577824 */ /* 0x000fe400008e0650 */
[----:B------:R-:W-:Y:S04]  /*c700*/  IMAD.X R17, R17, 0x1, R92, P0 ;  /* 0x0000000111117824 */ /* 0x000fe800000e065c */
[----:B------:R-:W-:Y:S05]  /*c710*/  @P2 BRA `(.L_x_3223) ;  /* 0xffffff5c00a42947 */ /* 0x000fea000383ffff */
.L_x_3185:
        /* <DEDUP_REMOVED lines=29> */
[----:B-----5:R-:W-:Y:S01]  /*c8f0*/  @!P0 LEA.HI.X R9, R37, R7, R34, 0x1, P1 ;  /* 0x0000000725098211 */ /* 0x020fe200008f0c22 */
        /* <DEDUP_REMOVED lines=14> */
.L_x_3227:
[----:B------:R-:W-:Y:S05]  /*c9e0*/  BSYNC.RECONVERGENT B0 ;  /* 0x0000000000007941 */ /* 0x000fea0003800200 */
.L_x_3226:
        /* <DEDUP_REMOVED lines=10> */
.L_x_3225:
        /* <DEDUP_REMOVED lines=74> */
.L_x_3233:
[----:B------:R-:W-:Y:S05]  /*cf30*/  BSYNC.RECONVERGENT B0 ;  /* 0x0000000000007941 */ /* 0x000fea0003800200 */
.L_x_3232:
        /* <DEDUP_REMOVED lines=44> */
.L_x_3235:
[----:B------:R-:W-:Y:S05]  /*d200*/  BSYNC.RECONVERGENT B0 ;  /* 0x0000000000007941 */ /* 0x000fea0003800200 */
.L_x_3234:
[----:B------:R3:W-:Y:S02]  /*d210*/  STS.128 [R43+0x2000], R8 ;  /* 0x002000082b007388 */ /* 0x0007e40000000c00 */
.L_x_3231:
[----:B------:R-:W-:Y:S05]  /*d220*/  BSYNC.RECONVERGENT B1 ;  /* 0x0000000000017941 */ /* 0x000fea0003800200 */
.L_x_3230:
        /* <DEDUP_REMOVED lines=32> */
[----:B---3--:R-:W-:-:S03]  /*d430*/  LOP3.LUT R24, R4, 0xffff0000, RZ, 0xc0, !PT ;  /* 0xffff000004187812 */ /* 0x008fc600078ec0ff */
        /* <DEDUP_REMOVED lines=14> */
[----:B------:R-:W-:Y:S01]  /*d520*/  FMUL.FTZ R24, R18, R5 ;  /* 0x0000000512187220 */ /* 0x000fe20000410000 */
        /* <DEDUP_REMOVED lines=11> */
.L_x_3239:
[----:B------:R-:W-:Y:S05]  /*d5e0*/  BSYNC.RECONVERGENT B0 ;  /* 0x0000000000007941 */ /* 0x000fea0003800200 */
.L_x_3238:
        /* <DEDUP_REMOVED lines=54> */
.L_x_3241:
[----:B------:R-:W-:Y:S05]  /*d950*/  BSYNC.RECONVERGENT B0 ;  /* 0x0000000000007941 */ /* 0x000fea0003800200 */
.L_x_3240:
[----:B------:R4:W-:Y:S02]  /*d960*/  STS.128 [R43+0x2800], R8 ;  /* 0x002800082b007388 */ /* 0x0009e40000000c00 */
.L_x_3237:
[----:B------:R-:W-:Y:S05]  /*d970*/  BSYNC.RECONVERGENT B1 ;  /* 0x0000000000017941 */ /* 0x000fea0003800200 */
.L_x_3236:
        /* <DEDUP_REMOVED lines=60> */
.L_x_3245:
[----:B------:R-:W-:Y:S05]  /*dd40*/  BSYNC.RECONVERGENT B0 ;  /* 0x0000000000007941 */ /* 0x000fea0003800200 */
.L_x_3244:
        /* <DEDUP_REMOVED lines=54> */
.L_x_3247:
[----:B------:R-:W-:Y:S05]  /*e0b0*/  BSYNC.RECONVERGENT B0 ;  /* 0x0000000000007941 */ /* 0x000fea0003800200 */
.L_x_3246:
[----:B------:R4:W-:Y:S02]  /*e0c0*/  STS.128 [R43+0x3000], R8 ;  /* 0x003000082b007388 */ /* 0x0009e40000000c00 */
.L_x_3243:
[----:B------:R-:W-:Y:S05]  /*e0d0*/  BSYNC.RECONVERGENT B1 ;  /* 0x0000000000017941 */ /* 0x000fea0003800200 */
.L_x_3242:
        /* <DEDUP_REMOVED lines=62> */
.L_x_3249:
[----:B------:R-:W-:Y:S05]  /*e4c0*/  BSYNC.RECONVERGENT B0 ;  /* 0x0000000000007941 */ /* 0x000fea0003800200 */
.L_x_3248:
        /* <DEDUP_REMOVED lines=54> */
.L_x_3251:
[----:B------:R-:W-:Y:S05]  /*e830*/  BSYNC.RECONVERGENT B0 ;  /* 0x0000000000007941 */ /* 0x000fea0003800200 */
.L_x_3250:
[----:B------:R3:W-:Y:S01]  /*e840*/  STS.128 [R43+0x3800], R8 ;  /* 0x003800082b007388 */ /* 0x0007e20000000c00 */
[----:B------:R-:W-:Y:S05]  /*e850*/  BRA `(.L_x_3228) ;  /* 0x0000002c00407947 */ /* 0x000fea0003800000 */
.L_x_3229:
        /* <DEDUP_REMOVED lines=47> */
[----:B------:R-:W-:Y:S01]  /*eb50*/  LOP3.LUT R10, R10, 0xffff0000, RZ, 0xc0, !PT ;  /* 0xffff00000a0a7812 */ /* 0x000fe200078ec0ff */
[----:B------:R-:W-:Y:S01]  /*eb60*/  @!P0 FADD.FTZ R27, -R27, -RZ ;  /* 0x800000ff1b1b8221 */ /* 0x000fe20000010100 */
[C---:B------:R-:W-:Y:S01]  /*eb70*/  SHF.L.U32 R9, R11.reuse, 0x10, RZ ;  /* 0x000000100b097819 */ /* 0x040fe200000006ff */
        /* <DEDUP_REMOVED lines=15> */
[----:B------:R-:W-:Y:S01]  /*ec70*/  FMUL.FTZ R27, R16, R27 ;  /* 0x0000001b101b7220 */ /* 0x000fe20000410000 */
[----:B------:R-:W-:Y:S01]  /*ec80*/  FMUL.FTZ R9, R18, R9 ;  /* 0x0000000912097220 */ /* 0x000fe20000410000 */
[C---:B--2---:R-:W-:Y:S01]  /*ec90*/  SHF.L.U32 R10, R13.reuse, 0x10, RZ ;  /* 0x000000100d0a7819 */ /* 0x044fe200000006ff */
[----:B------:R-:W-:Y:S01]  /*eca0*/  FMUL.FTZ R50, R50, R11 ;  /* 0x0000000b32327220 */ /* 0x000fe20000410000 */
[----:B------:R-:W-:Y:S01]  /*ecb0*/  LOP3.LUT R19, R13, 0xffff0000, RZ, 0xc0, !PT ;  /* 0xffff00000d137812 */ /* 0x000fe200078ec0ff */
[C---:B------:R-:W-:Y:S01]  /*ecc0*/  IMAD.U32 R16, R12.reuse, 0x10000, RZ ;  /* 0x000100000c107824 */ /* 0x040fe200078e00ff */
[----:B------:R-:W-:Y:S01]  /*ecd0*/  LOP3.LUT R11, R12, 0xffff0000, RZ, 0xc0, !PT ;  /* 0xffff00000c0b7812 */ /* 0x000fe200078ec0ff */
[C---:B------:R-:W-:Y:S01]  /*ece0*/  IMAD.U32 R18, R14.reuse, 0x10000, RZ ;  /* 0x000100000e127824 */ /* 0x040fe200078e00ff */
[----:B------:R-:W-:Y:S01]  /*ecf0*/  LOP3.LUT R13, R14, 0xffff0000, RZ, 0xc0, !PT ;  /* 0xffff00000e0d7812 */ /* 0x000fe200078ec0ff */
[----:B------:R-:W-:Y:S01]  /*ed00*/  FMUL.FTZ R49, R49, R42 ;  /* 0x0000002a31317220 */ /* 0x000fe20000410000 */
[----:B------:R-:W-:Y:S01]  /*ed10*/  SHF.L.U32 R12, R15, 0x10, RZ ;  /* 0x000000100f0c7819 */ /* 0x000fe200000006ff */
[----:B------:R-:W-:Y:S01]  /*ed20*/  FMUL.FTZ R8, R47, R8 ;  /* 0x000000082f087220 */ /* 0x000fe20000410000 */
[----:B------:R-:W-:Y:S01]  /*ed30*/  LOP3.LUT R14, R15, 0xffff0000, RZ, 0xc0, !PT ;  /* 0xffff00000f0e7812 */ /* 0x000fe200078ec0ff */
[----:B------:R-:W-:Y:S01]  /*ed40*/  FMUL.FTZ R51, R51, R46 ;  /* 0x0000002e33337220 */ /* 0x000fe20000410000 */
        /* <DEDUP_REMOVED lines=13> */
.L_x_3255:
[----:B------:R-:W-:Y:S05]  /*ee20*/  BSYNC.RECONVERGENT B0 ;  /* 0x0000000000007941 */ /* 0x000fea0003800200 */
.L_x_3254:
        /* <DEDUP_REMOVED lines=84> */
.L_x_3257:
[----:B------:R-:W-:Y:S05]  /*f370*/  BSYNC.RECONVERGENT B0 ;  /* 0x0000000000007941 */ /* 0x000fea0003800200 */
.L_x_3256:
[----:B------:R3:W-:Y:S02]  /*f380*/  STS.128 [R43+0x2000], R4 ;  /* 0x002000042b007388 */ /* 0x0007e40000000c00 */
.L_x_3253:
[----:B------:R-:W-:Y:S05]  /*f390*/  BSYNC.RECONVERGENT B1 ;  /* 0x0000000000017941 */ /* 0x000fea0003800200 */
.L_x_3252:
        /* <DEDUP_REMOVED lines=15> */
[----:B-----5:R-:W-:Y:S02]  /*f490*/  SEL R9, R31, RZ, P0 ;  /* 0x000000ff1f097207 */ /* 0x020fe40000000000 */
        /* <DEDUP_REMOVED lines=9> */
[----:B------:R-:W4:Y:S04]  /*f530*/  LDG.E.128 R8, desc[UR6][R8.64] ;  /* 0x0000000608087981 */ /* 0x000f28000c1e1d00 */
        /* <DEDUP_REMOVED lines=64> */
.L_x_3261:
[----:B------:R-:W-:Y:S05]  /*f940*/  BSYNC.RECONVERGENT B0 ;  /* 0x0000000000007941 */ /* 0x000fea0003800200 */
.L_x_3260:
        /* <DEDUP_REMOVED lines=86> */
.L_x_3263:
[----:B------:R-:W-:Y:S05]  /*feb0*/  BSYNC.RECONVERGENT B0 ;  /* 0x0000000000007941 */ /* 0x000fea0003800200 */
.L_x_3262:
[----:B------:R4:W-:Y:S02]  /*fec0*/  STS.128 [R43+0x2800], R4 ;  /* 0x002800042b007388 */ /* 0x0009e40000000c00 */
.L_x_3259:
[----:B------:R-:W-:Y:S05]  /*fed0*/  BSYNC.RECONVERGENT B1 ;  /* 0x0000000000017941 */ /* 0x000fea0003800200 */
.L_x_3258:
        /* <DEDUP_REMOVED lines=58> */
[C---:B------:R-:W-:Y:S01]  /*10280*/  IMAD.U32 R18, R19.reuse, 0x10000, RZ ;  /* 0x0001000013127824 */ /* 0x040fe200078e00ff */
[----:B------:R-:W-:Y:S01]  /*10290*/  LOP3.LUT R50, R19, 0xffff0000, RZ, 0xc0, !PT ;  /* 0xffff000013327812 */ /* 0x000fe200078ec0ff */
[----:B------:R-:W-:Y:S01]  /*102a0*/  @!P0 FADD.FTZ R8, -R8, -RZ ;  /* 0x800000ff08088221 */ /* 0x000fe20000010100 */
[----:B------:R-:W-:Y:S01]  /*102b0*/  @!P0 FADD.FTZ R46, -R46, -RZ ;  /* 0x800000ff2e2e8221 */ /* 0x000fe20000010100 */
        /* <DEDUP_REMOVED lines=29> */
.L_x_3267:
[----:B------:R-:W-:Y:S05]  /*10490*/  BSYNC.RECONVERGENT B0 ;  /* 0x0000000000007941 */ /* 0x000fea0003800200 */
.L_x_3266:
        /* <DEDUP_REMOVED lines=86> */
.L_x_3269:
[----:B------:R-:W-:Y:S05]  /*10a00*/  BSYNC.RECONVERGENT B0 ;  /* 0x0000000000007941 */ /* 0x000fea0003800200 */
.L_x_3268:
[----:B------:R4:W-:Y:S02]  /*10a10*/  STS.128 [R43+0x3000], R4 ;  /* 0x003000042b007388 */ /* 0x0009e40000000c00 */
.L_x_3265:
[----:B------:R-:W-:Y:S05]  /*10a20*/  BSYNC.RECONVERGENT B1 ;  /* 0x0000000000017941 */ /* 0x000fea0003800200 */
.L_x_3264:
        /* <DEDUP_REMOVED lines=91> */
.L_x_3271:
[----:B------:R-:W-:Y:S05]  /*10fe0*/  BSYNC.RECONVERGENT B0 ;  /* 0x0000000000007941 */ /* 0x000fea0003800200 */
.L_x_3270:
[----:B-----5:R4:W-:Y:S01]  /*10ff0*/  STS.128 [R43+0x1800], R8 ;  /* 0x001800082b007388 */ /* 0x0209e20000000c00 */
[----:B------:R-:W-:Y:S01]  /*11000*/  LOP3.LUT R22, R22, 0x40, RZ, 0xfc, !PT ;  /* 0x0000004016167812 */ /* 0x000fe200078efcff */
[----:B------:R-:W-:Y:S03]  /*11010*/  BSSY.RECONVERGENT B0, `(.L_x_3272) ;  /* 0x0000053000007945 */ /* 0x000fe60003800200 */
[----:B------:R-:W-:-:S13]  /*11020*/  ISETP.GE.AND P0, PT, R22, R21, PT ;  /* 0x000000151600720c */ /* 0x000fda0003f06270 */
[----:B------:R-:W-:Y:S05]  /*11030*/  @P0 BRA `(.L_x_3273) ;  /* 0x0000000400400947 */ /* 0x000fea0003800000 */
[----:B------:R-:W-:Y:S01]  /*11040*/  ISETP.GE.U32.AND P0, PT, R22, R33, PT ;  /* 0x000000211600720c */ /* 0x000fe20003f06070 */
[----:B------:R-:W5:Y:S01]  /*11050*/  LDCU.64 UR8, c[0x0][0x4d0] ;  /* 0x00009a00ff0877ac */ /* 0x000f620008000a00 */
[--C-:B----4-:R-:W-:Y:S02]  /*11060*/  SHF.R.S32.HI R9, RZ, 0x1f, R3.reuse ;  /* 0x0000001fff097819 */ /* 0x110fe40000011403 */
[----:B------:R-:W-:Y:S02]  /*11070*/  SEL R2, R30, RZ, P0 ;  /* 0x000000ff1e027207 */ /* 0x000fe40000000000 */
        /* <DEDUP_REMOVED lines=76> */
.L_x_3273:
[----:B------:R-:W-:Y:S05]  /*11540*/  BSYNC.RECONVERGENT B0 ;  /* 0x0000000000007941 */ /* 0x000fea0003800200 */
.L_x_3272:
[----:B------:R1:W-:Y:S02]  /*11550*/  STS.128 [R43+0x3800], R4 ;  /* 0x003800042b007388 */ /* 0x0003e40000000c00 */
.L_x_3228:
[----:B------:R-:W-:Y:S05]  /*11560*/  BSYNC.RECONVERGENT B2 ;  /* 0x0000000000027941 */ /* 0x000fea0003800200 */
.L_x_3224:
[----:B------:R-:W-:Y:S01]  /*11570*/  IMAD.IADD R13, R69, 0x1, -R72 ;  /* 0x00000001450d7824 */ /* 0x000fe200078e0a48 */
[----:B------:R-:W2:Y:S01]  /*11580*/  S2R R198, SR_TID.X ;  /* 0x0000000000c67919 */ /* 0x000ea20000002100 */
[C---:B------:R-:W-:Y:S01]  /*11590*/  VIADD R14, R136.reuse, 0x40 ;  /* 0x00000040880e7836 */ /* 0x040fe20000000000 */
[----:B------:R-:W-:Y:S01]  /*115a0*/  SHF.R.U32.HI R204, RZ, 0x1, R68 ;  /* 0x00000001ffcc7819 */ /* 0x000fe20000011644 */
[----:B------:R-:W-:Y:S01]  /*115b0*/  VIADD R12, R136, 0x50 ;  /* 0x00000050880c7836 */ /* 0x000fe20000000000 */
[-C--:B------:R-:W-:Y:S01]  /*115c0*/  ISETP.GE.AND P5, PT, R36, R13.reuse, PT ;  /* 0x0000000d2400720c */ /* 0x080fe20003fa6270 */
[----:B------:R-:W-:Y:S01]  /*115d0*/  VIADD R0, R136, 0x60 ;  /* 0x0000006088007836 */ /* 0x000fe20000000000 */
[-C--:B------:R-:W-:Y:S01]  /*115e0*/  ISETP.GE.AND P0, PT, R32, R13.reuse, PT ;  /* 0x0000000d2000720c */ /* 0x080fe20003f06270 */
[----:B------:R-:W-:Y:S01]  /*115f0*/  IMAD.SHL.U32 R42, R68, 0x40, RZ ;  /* 0x00000040442a7824 */ /* 0x000fe200078e00ff */
[CC--:B------:R-:W-:Y:S01]  /*11600*/  ISETP.GE.AND P2, PT, R136.reuse, R13.reuse, PT ;  /* 0x0000000d8800720c */ /* 0x0c0fe20003f46270 */
[----:B------:R-:W-:Y:S01]  /*11610*/  VIADD R136, R136, 0x70 ;  /* 0x0000007088887836 */ /* 0x000fe20000000000 */
[-C--:B------:R-:W-:Y:S01]  /*11620*/  ISETP.GE.AND P3, PT, R34, R13.reuse, PT ;  /* 0x0000000d2200720c */ /* 0x080fe20003f66270 */
[----:B------:R-:W-:Y:S01]  /*11630*/  IMAD.SHL.U32 R201, R68, 0x20, RZ ;  /* 0x0000002044c97824 */ /* 0x000fe200078e00ff */
[----:B------:R-:W-:Y:S01]  /*11640*/  ISETP.GE.AND P4, PT, R14, R13, PT ;  /* 0x0000000d0e00720c */ /* 0x000fe20003f86270 */
[----:B------:R-:W-:Y:S01]  /*11650*/  IMAD.MOV.U32 R200, RZ, RZ, 0x20 ;  /* 0x00000020ffc87424 */ /* 0x000fe200078e00ff */
[----:B------:R-:W-:Y:S01]  /*11660*/  P2R R15, PR, RZ, 0x4 ;  /* 0x00000004ff0f7803 */ /* 0x000fe20000000000 */
[----:B------:R-:W-:Y:S01]  /*11670*/  IMAD.MOV.U32 R199, RZ, RZ, 0x40 ;  /* 0x00000040ffc77424 */ /* 0x000fe200078e00ff */
[----:B------:R-:W-:Y:S01]  /*11680*/  LOP3.LUT R201, R201, 0x7c00, RZ, 0xc0, !PT ;  /* 0x00007c00c9c97812 */ /* 0x000fe200078ec0ff */
[----:B-1----:R-:W2:Y:S01]  /*11690*/  @!P5 LDC.64 R2, c[0x0][0x3b8] ;  /* 0x0000ee00ff02db82 */ /* 0x002ea20000000a00 */
[----:B------:R-:W-:Y:S01]  /*116a0*/  LOP3.LUT R40, R204, 0x8, RZ, 0xc0, !PT ;  /* 0x00000008cc287812 */ /* 0x000fe200078ec0ff */
[----:B------:R-:W1:Y:S01]  /*116b0*/  LDCU UR4, c[0x0][0x508] ;  /* 0x0000a100ff0477ac */ /* 0x000e620008000800 */
[----:B------:R-:W-:Y:S01]  /*116c0*/  @!P0 LEA R20, P1, R79, R210, 0x1 ;  /* 0x000000d24f148211 */ /* 0x000fe200078208ff */
[----:B------:R-:W-:Y:S01]  /*116d0*/  @!PT LDS RZ, [RZ] ;  /* 0x00000000fffff984 */ /* 0x000fe20000000800 */
[----:B------:R-:W-:Y:S01]  /*116e0*/  @!PT LDS RZ, [RZ] ;  /* 0x00000000fffff984 */ /* 0x000fe20000000800 */
[----:B------:R-:W-:Y:S01]  /*116f0*/  @!PT LDS RZ, [RZ] ;  /* 0x00000000fffff984 */ /* 0x000fe20000000800 */
[----:B------:R-:W-:Y:S01]  /*11700*/  @!P2 LDGSTS.E.BYPASS.LTC128B.128 [R43+0x4000], desc[UR6][R210.64] ;  /* 0x04000000d22bafae */ /* 0x000fe2000b981a06 */
[----:B------:R-:W-:-:S02]  /*11710*/  LOP3.LUT R60, R71, R40, RZ, 0x3c, !PT ;  /* 0x00000028473c7212 */ /* 0x000fc400078e3cff */
[----:B------:R-:W-:Y:S01]  /*11720*/  @!P0 LEA.HI.X R21, R79, R211, R76, 0x1, P1 ;  /* 0x000000d34f158211 */ /* 0x000fe200008f0c4c */
[----:B------:R-:W-:Y:S01]  /*11730*/  @!P2 LDGSTS.E.BYPASS.LTC128B.128 [R43+0x8000], desc[UR6][R210.64+0x80] ;  /* 0x08000080d22bafae */ /* 0x000fe2000b981a06 */
[-C--:B------:R-:W-:Y:S01]  /*11740*/  ISETP.GE.AND P2, PT, R12, R13.reuse, PT ;  /* 0x0000000d0c00720c */ /* 0x080fe20003f46270 */
[----:B---34-:R-:W3:Y:S01]  /*11750*/  @!P3 LDC.64 R10, c[0x0][0x3b8] ;  /* 0x0000ee00ff0abb82 */ /* 0x018ee20000000a00 */
[-C--:B------:R-:W-:Y:S01]  /*11760*/  ISETP.GE.AND P1, PT, R0, R13.reuse, PT ;  /* 0x0000000d0000720c */ /* 0x080fe20003f26270 */
[----:B------:R-:W-:Y:S01]  /*11770*/  @!P0 LDGSTS.E.BYPASS.LTC128B.128 [R43+0x4800], desc[UR6][R20.64] ;  /* 0x04800000142b8fae */ /* 0x000fe2000b981a06 */
[----:B------:R-:W-:Y:S02]  /*11780*/  LOP3.LUT R41, R201, 0x200, R42, 0xf8, !PT ;  /* 0x00000200c9297812 */ /* 0x000fe400078ef82a */
[----:B------:R-:W-:Y:S01]  /*11790*/  SHF.R.U32.HI R68, RZ, 0x2, R68 ;  /* 0x00000002ff447819 */ /* 0x000fe20000011644 */
[----:B------:R4:W-:Y:S01]  /*117a0*/  @!P0 LDGSTS.E.BYPASS.LTC128B.128 [R43+0x8800], desc[UR6][R20.64+0x80] ;  /* 0x08800080142b8fae */ /* 0x0009e2000b981a06 */
[----:B------:R-:W-:Y:S01]  /*117b0*/  ISETP.GE.AND P0, PT, R136, R13, PT ;  /* 0x0000000d8800720c */ /* 0x000fe20003f06270 */
[----:B-----5:R-:W1:Y:S01]  /*117c0*/  @!P4 LDC.64 R8, c[0x0][0x3b8] ;  /* 0x0000ee00ff08cb82 */ /* 0x020e620000000a00 */
[----:B------:R-:W-:Y:S01]  /*117d0*/  IMAD.IADD R135, R41, 0x1, R60 ;  /* 0x0000000129877824 */ /* 0x000fe200078e023c */
[----:B------:R-:W-:-:S02]  /*117e0*/  LOP3.LUT R68, R68, 0x7, RZ, 0xc0, !PT ;  /* 0x0000000744447812 */ /* 0x000fc400078ec0ff */
[----:B------:R-:W-:Y:S02]  /*117f0*/  LOP3.LUT R133, R133, 0xfffffffd, RZ, 0xc0, !PT ;  /* 0xfffffffd85857812 */ /* 0x000fe400078ec0ff */
[C---:B--2---:R-:W-:Y:S02]  /*11800*/  @!P5 LEA R16, P6, R2.reuse, R210, 0x6 ;  /* 0x000000d20210d211 */ /* 0x044fe400078c30ff */
[----:B------:R-:W2:Y:S01]  /*11810*/  @!P2 LDC.64 R6, c[0x0][0x3b8] ;  /* 0x0000ee00ff06ab82 */ /* 0x000ea20000000a00 */
[----:B------:R-:W-:Y:S02]  /*11820*/  LEA R135, R135, UR5, 0x1 ;  /* 0x0000000587877c11 */ /* 0x000fe4000f8e08ff */
[----:B------:R-:W-:Y:S02]  /*11830*/  @!P5 LEA.HI.X R17, R2, R211, R3, 0x6, P6 ;  /* 0x000000d30211d211 */ /* 0x000fe400030f3403 */
[----:B------:R-:W-:-:S03]  /*11840*/  ISETP.GE.AND P6, PT, R32, R13, PT ;  /* 0x0000000d2000720c */ /* 0x000fc60003fc6270 */
[----:B------:R-:W4:Y:S01]  /*11850*/  @!P1 LDC.64 R4, c[0x0][0x3b8] ;  /* 0x0000ee00ff049b82 */ /* 0x000f220000000a00 */
[----:B------:R-:W-:Y:S01]  /*11860*/  @!P5 LDGSTS.E.BYPASS.LTC128B.128 [R43+0x5000], desc[UR6][R16.64] ;  /* 0x05000000102bdfae */ /* 0x000fe2000b981a06 */
[----:B---3--:R-:W-:-:S03]  /*11870*/  @!P3 IMAD.WIDE.U32 R18, R10, 0x60, R210 ;  /* 0x000000600a12b825 */ /* 0x008fc600078e00d2 */
[----:B------:R-:W-:Y:S01]  /*11880*/  @!P5 LDGSTS.E.BYPASS.LTC128B.128 [R43+0x9000], desc[UR6][R16.64+0x80] ;  /* 0x09000080102bdfae */ /* 0x000fe2000b981a06 */
[----:B------:R-:W-:Y:S02]  /*11890*/  @!P3 IMAD R11, R11, 0x60, RZ ;  /* 0x000000600b0bb824 */ /* 0x000fe400078e02ff */
[----:B------:R-:W3:Y:S01]  /*118a0*/  @!P0 LDC.64 R2, c[0x0][0x3b8] ;  /* 0x0000ee00ff028b82 */ /* 0x000ee20000000a00 */
[----:B-1----:R-:W-:Y:S01]  /*118b0*/  @!P4 LEA R10, P5, R8, R210, 0x7 ;  /* 0x000000d2080ac211 */ /* 0x002fe200078a38ff */
[----:B------:R-:W-:-:S03]  /*118c0*/  @!P3 IMAD.IADD R19, R11, 0x1, R19 ;  /* 0x000000010b13b824 */ /* 0x000fc600078e0213 */
[----:B------:R-:W-:Y:S02]  /*118d0*/  @!P4 LEA.HI.X R11, R8, R211, R9, 0x7, P5 ;  /* 0x000000d3080bc211 */ /* 0x000fe400028f3c09 */
[----:B------:R-:W-:Y:S01]  /*118e0*/  @!P3 LDGSTS.E.BYPASS.LTC128B.128 [R43+0x5800], desc[UR6][R18.64] ;  /* 0x05800000122bbfae */ /* 0x000fe2000b981a06 */
[--C-:B--2---:R-:W-:Y:S01]  /*118f0*/  @!P2 IMAD.WIDE.U32 R8, R6, 0xa0, R210.reuse ;  /* 0x000000a00608a825 */ /* 0x104fe200078e00d2 */
[-C--:B------:R-:W-:Y:S02]  /*11900*/  ISETP.GE.AND P5, PT, R36, R13.reuse, PT ;  /* 0x0000000d2400720c */ /* 0x080fe40003fa6270 */
[----:B------:R-:W-:Y:S01]  /*11910*/  @!P3 LDGSTS.E.BYPASS.LTC128B.128 [R43+0x9800], desc[UR6][R18.64+0x80] ;  /* 0x09800080122bbfae */ /* 0x000fe2000b981a06 */
[----:B------:R-:W-:Y:S01]  /*11920*/  @!P2 IMAD R7, R7, 0xa0, RZ ;  /* 0x000000a00707a824 */ /* 0x000fe200078e02ff */
[----:B------:R-:W-:Y:S02]  /*11930*/  ISETP.GE.AND P3, PT, R34, R13, PT ;  /* 0x0000000d2200720c */ /* 0x000fe40003f66270 */
[----:B------:R-:W-:Y:S01]  /*11940*/  @!P4 LDGSTS.E.BYPASS.LTC128B.128 [R43+0x6000], desc[UR6][R10.64] ;  /* 0x060000000a2bcfae */ /* 0x000fe2000b981a06 */
[----:B----4-:R-:W-:-:S03]  /*11950*/  @!P1 IMAD.WIDE.U32 R20, R4, 0xc0, R210 ;  /* 0x000000c004149825 */ /* 0x010fc600078e00d2 */
[----:B------:R1:W-:Y:S01]  /*11960*/  @!P4 LDGSTS.E.BYPASS.LTC128B.128 [R43+0xa000], desc[UR6][R10.64+0x80] ;  /* 0x0a0000800a2bcfae */ /* 0x0003e2000b981a06 */
[----:B------:R-:W-:Y:S01]  /*11970*/  @!P1 IMAD R5, R5, 0xc0, RZ ;  /* 0x000000c005059824 */ /* 0x000fe200078e02ff */
[-C--:B------:R-:W-:Y:S01]  /*11980*/  ISETP.GE.AND P4, PT, R14, R13.reuse, PT ;  /* 0x0000000d0e00720c */ /* 0x080fe20003f86270 */
[----:B------:R-:W-:Y:S02]  /*11990*/  @!P2 IMAD.IADD R9, R7, 0x1, R9 ;  /* 0x000000010709a824 */ /* 0x000fe400078e0209 */
[----:B---3--:R-:W-:Y:S01]  /*119a0*/  @!P0 IMAD.WIDE.U32 R22, R2, 0xe0, R210 ;  /* 0x000000e002168825 */ /* 0x008fe200078e00d2 */
[----:B------:R-:W2:Y:S02]  /*119b0*/  @!P5 LDC.64 R6, c[0x0][0x3c0] ;  /* 0x0000f000ff06db82 */ /* 0x000ea40000000a00 */
[----:B------:R-:W-:Y:S01]  /*119c0*/  @!P2 LDGSTS.E.BYPASS.LTC128B.128 [R43+0x6800], desc[UR6][R8.64] ;  /* 0x06800000082bafae */ /* 0x000fe2000b981a06 */
[----:B------:R-:W-:Y:S02]  /*119d0*/  @!P0 IMAD R3, R3, 0xe0, RZ ;  /* 0x000000e003038824 */ /* 0x000fe400078e02ff */
[----:B------:R-:W-:Y:S01]  /*119e0*/  @!P1 IMAD.IADD R21, R5, 0x1, R21 ;  /* 0x0000000105159824 */ /* 0x000fe200078e0215 */
[----:B------:R3:W-:Y:S01]  /*119f0*/  @!P2 LDGSTS.E.BYPASS.LTC128B.128 [R43+0xa800], desc[UR6][R8.64+0x80] ;  /* 0x0a800080082bafae */ /* 0x0007e2000b981a06 */
[----:B------:R-:W-:Y:S01]  /*11a00*/  @!P0 IMAD.IADD R23, R3, 0x1, R23 ;  /* 0x0000000103178824 */ /* 0x000fe200078e0217 */
[----:B------:R-:W-:Y:S01]  /*11a10*/  ISETP.GE.AND P2, PT, R12, R13, PT ;  /* 0x0000000d0c00720c */ /* 0x000fe20003f46270 */
[----:B------:R-:W4:Y:S01]  /*11a20*/  @!P3 LDC.64 R2, c[0x0][0x3c0] ;  /* 0x0000f000ff02bb82 */ /* 0x000f220000000a00 */
[----:B------:R-:W-:Y:S04]  /*11a30*/  @!P1 LDGSTS.E.BYPASS.LTC128B.128 [R43+0x7000], desc[UR6][R20.64] ;  /* 0x07000000142b9fae */ /* 0x000fe8000b981a06 */
[----:B------:R-:W-:Y:S01]  /*11a40*/  @!P1 LDGSTS.E.BYPASS.LTC128B.128 [R43+0xb000], desc[UR6][R20.64+0x80] ;  /* 0x0b000080142b9fae */ /* 0x000fe2000b981a06 */
[----:B------:R-:W-:-:S02]  /*11a50*/  ISETP.NE.AND P1, PT, R15, RZ, PT ;  /* 0x000000ff0f00720c */ /* 0x000fc40003f25270 */
[----:B------:R-:W2:Y:S01]  /*11a60*/  @!P4 LDC.64 R4, c[0x0][0x3c0] ;  /* 0x0000f000ff04cb82 */ /* 0x000ea20000000a00 */
[----:B------:R-:W-:Y:S01]  /*11a70*/  @!P0 LDGSTS.E.BYPASS.LTC128B.128 [R43+0x7800], desc[UR6][R22.64] ;  /* 0x07800000162b8fae */ /* 0x000fe2000b981a06 */
[----:B-1----:R-:W-:-:S03]  /*11a80*/  LOP3.LUT R10, R198, 0x8, RZ, 0xc0, !PT ;  /* 0x00000008c60a7812 */ /* 0x002fc600078ec0ff */
[----:B------:R-:W-:Y:S01]  /*11a90*/  @!P0 LDGSTS.E.BYPASS.LTC128B.128 [R43+0xb800], desc[UR6][R22.64+0x80] ;  /* 0x0b800080162b8fae */ /* 0x000fe2000b981a06 */
[----:B------:R-:W-:-:S03]  /*11aa0*/  @!P6 LEA R16, P0, R73, R212, 0x1 ;  /* 0x000000d44910e211 */ /* 0x000fc600078008ff */
[----:B------:R-:W0:Y:S01]  /*11ab0*/  LDGDEPBAR ;  /* 0x00000000000079af */ /* 0x000e220000000000 */
[----:B------:R-:W-:Y:S02]  /*11ac0*/  @!P6 LEA.HI.X R17, R73, R213, R74, 0x1, P0 ;  /* 0x000000d54911e211 */ /* 0x000fe400000f0c4a */
[----:B------:R-:W-:Y:S01]  /*11ad0*/  ISETP.GE.AND P0, PT, R136, R13, PT ;  /* 0x0000000d8800720c */ /* 0x000fe20003f06270 */
[----:B---3--:R-:W1:Y:S01]  /*11ae0*/  @!P2 LDC.64 R8, c[0x0][0x3c0] ;  /* 0x0000f000ff08ab82 */ /* 0x008e620000000a00 */
[----:B----4-:R-:W-:Y:S02]  /*11af0*/  @!P3 IMAD R3, R3, 0x60, RZ ;  /* 0x000000600303b824 */ /* 0x010fe400078e02ff */
[----:B------:R-:W-:-:S04]  /*11b00*/  @!P3 IMAD.WIDE.U32 R14, R2, 0x60, R212 ;  /* 0x00000060020eb825 */ /* 0x000fc800078e00d4 */
[----:B------:R-:W-:-:S05]  /*11b10*/  @!P3 IMAD.IADD R15, R3, 0x1, R15 ;  /* 0x00000001030fb824 */ /* 0x000fca00078e020f */
[----:B------:R-:W3:Y:S01]  /*11b20*/  @!P0 LDC.64 R2, c[0x0][0x3c0] ;  /* 0x0000f000ff028b82 */ /* 0x000ee20000000a00 */
[----:B------:R-:W-:-:S07]  /*11b30*/  DEPBAR.LE SB0, 0x0 ;  /* 0x000080000000791a */ /* 0x000fce0000000000 */
[----:B------:R-:W-:Y:S01]  /*11b40*/  BAR.SYNC.DEFER_BLOCKING 0x0 ;  /* 0x0000000000007b1d */ /* 0x000fe20000010000 */
[----:B-1----:R-:W-:Y:S02]  /*11b50*/  @!P2 IMAD R9, R9, 0xa0, RZ ;  /* 0x000000a00909a824 */ /* 0x002fe400078e02ff */
[----:B---3--:R-:W-:-:S03]  /*11b60*/  @!P0 IMAD R3, R3, 0xe0, RZ ;  /* 0x000000e003038824 */ /* 0x008fc600078e02ff */
        /* <DEDUP_REMOVED lines=8> */
[----:B------:R-:W-:Y:S01]  /*11bf0*/  LOP3.LUT R13, R71, R10, RZ, 0x3c, !PT ;  /* 0x0000000a470d7212 */ /* 0x000fe200078e3cff */
[----:B------:R-:W-:Y:S01]  /*11c00*/  @P6 STS.128 [R43+0xc800], RZ ;  /* 0x00c800ff2b006388 */ /* 0x000fe20000000c00 */
[----:B------:R-:W-:-:S03]  /*11c10*/  LOP3.LUT R0, R42, 0x400, RZ, 0xc0, !PT ;  /* 0x000004002a007812 */ /* 0x000fc600078ec0ff */
[----:B------:R-:W-:Y:S02]  /*11c20*/  @P6 STS.128 [R43+0x10800], RZ ;  /* 0x010800ff2b006388 */ /* 0x000fe40000000c00 */
[----:B------:R-:W-:Y:S02]  /*11c30*/  IMAD R0, R13, 0x2, R0 ;  /* 0x000000020d007824 */ /* 0x000fe400078e0200 */
[----:B------:R-:W-:Y:S01]  /*11c40*/  @!PT LDS RZ, [RZ] ;  /* 0x00000000fffff984 */ /* 0x000fe20000000800 */
[----:B------:R-:W-:Y:S01]  /*11c50*/  @!PT LDS RZ, [RZ] ;  /* 0x00000000fffff984 */ /* 0x000fe20000000800 */
[----:B------:R-:W-:Y:S01]  /*11c60*/  @!PT LDS RZ, [RZ] ;  /* 0x00000000fffff984 */ /* 0x000fe20000000800 */
[----:B------:R-:W-:Y:S02]  /*11c70*/  @!P6 LDGSTS.E.BYPASS.LTC128B.128 [R43+0xc800], desc[UR6][R16.64] ;  /* 0x0c800000102befae */ /* 0x000fe4000b981a06 */
[----:B------:R-:W-:Y:S02]  /*11c80*/  VIADD R203, R0, UR5 ;  /* 0x0000000500cb7c36 */ /* 0x000fe40008000000 */
[----:B------:R-:W-:Y:S01]  /*11c90*/  @!P6 LDGSTS.E.BYPASS.LTC128B.128 [R43+0x10800], desc[UR6][R16.64+0x80] ;  /* 0x10800080102befae */ /* 0x000fe2000b981a06 */
[----:B--2---:R-:W-:-:S03]  /*11ca0*/  @!P5 LEA R10, P6, R6, R212, 0x6 ;  /* 0x000000d4060ad211 */ /* 0x004fc600078c30ff */
[----:B------:R-:W-:Y:S01]  /*11cb0*/  @P5 STS.128 [R43+0xd000], RZ ;  /* 0x00d000ff2b005388 */ /* 0x000fe20000000c00 */
[-C--:B------:R-:W-:Y:S02]  /*11cc0*/  @!P5 LEA.HI.X R11, R6, R213.reuse, R7, 0x6, P6 ;  /* 0x000000d5060bd211 */ /* 0x080fe400030f3407 */
[----:B------:R-:W1:Y:S01]  /*11cd0*/  @!P1 LDC.64 R6, c[0x0][0x3c0] ;  /* 0x0000f000ff069b82 */ /* 0x000e620000000a00 */
[C---:B------:R-:W-:Y:S01]  /*11ce0*/  @!P4 LEA R12, P6, R4.reuse, R212, 0x7 ;  /* 0x000000d4040cc211 */ /* 0x040fe200078c38ff */
[----:B------:R-:W-:Y:S03]  /*11cf0*/  @P5 STS.128 [R43+0x11000], RZ ;  /* 0x011000ff2b005388 */ /* 0x000fe60000000c00 */
[----:B------:R-:W-:Y:S01]  /*11d00*/  @!P4 LEA.HI.X R13, R4, R213, R5, 0x7, P6 ;  /* 0x000000d5040dc211 */ /* 0x000fe200030f3c05 */
[----:B------:R-:W-:Y:S01]  /*11d10*/  @!P2 IMAD.WIDE.U32 R4, R8, 0xa0, R212 ;  /* 0x000000a00804a825 */ /* 0x000fe200078e00d4 */
[----:B------:R-:W-:Y:S01]  /*11d20*/  @!PT LDS RZ, [RZ] ;  /* 0x00000000fffff984 */ /* 0x000fe20000000800 */
[----:B------:R-:W-:Y:S01]  /*11d30*/  @!PT LDS RZ, [RZ] ;  /* 0x00000000fffff984 */ /* 0x000fe20000000800 */
[----:B------:R-:W-:Y:S01]  /*11d40*/  @!PT LDS RZ, [RZ] ;  /* 0x00000000fffff984 */ /* 0x000fe20000000800 */
[----:B------:R-:W-:Y:S03]  /*11d50*/  @!P5 LDGSTS.E.BYPASS.LTC128B.128 [R43+0xd000], desc[UR6][R10.64] ;  /* 0x0d0000000a2bdfae */ /* 0x000fe6000b981a06 */
[----:B------:R-:W-:Y:S01]  /*11d60*/  @!P2 IMAD.IADD R5, R9, 0x1, R5 ;  /* 0x000000010905a824 */ /* 0x000fe200078e0205 */
[----:B------:R2:W-:Y:S01]  /*11d70*/  @!P5 LDGSTS.E.BYPASS.LTC128B.128 [R43+0x11000], desc[UR6][R10.64+0x80] ;  /* 0x110000800a2bdfae */ /* 0x0005e2000b981a06 */
[----:B------:R-:W-:-:S03]  /*11d80*/  LOP3.LUT P5, RZ, R198, 0x2, RZ, 0xc0, !PT ;  /* 0x00000002c6ff7812 */ /* 0x000fc600078ac0ff */
[----:B------:R-:W-:Y:S01]  /*11d90*/  @P3 STS.128 [R43+0xd800], RZ ;  /* 0x00d800ff2b003388 */ /* 0x000fe20000000c00 */
[----:B------:R-:W-:-:S03]  /*11da0*/  SEL R134, R200, 0xffffffe0, !P5 ;  /* 0xffffffe0c8867807 */ /* 0x000fc60006800000 */
[----:B------:R-:W-:Y:S02]  /*11db0*/  @P3 STS.128 [R43+0x11800], RZ ;  /* 0x011800ff2b003388 */ /* 0x000fe40000000c00 */
[----:B------:R-:W-:Y:S02]  /*11dc0*/  IMAD.IADD R75, R135, 0x1, R134 ;  /* 0x00000001874b7824 */ /* 0x000fe400078e0286 */
[----:B------:R-:W-:Y:S01]  /*11dd0*/  @!PT LDS RZ, [RZ] ;  /* 0x00000000fffff984 */ /* 0x000fe20000000800 */
[----:B------:R-:W-:Y:S01]  /*11de0*/  @!PT LDS RZ, [RZ] ;  /* 0x00000000fffff984 */ /* 0x000fe20000000800 */
[----:B------:R-:W-:Y:S01]  /*11df0*/  @!PT LDS RZ, [RZ] ;  /* 0x00000000fffff984 */ /* 0x000fe20000000800 */
[----:B------:R-:W-:Y:S01]  /*11e00*/  @!P3 LDGSTS.E.BYPASS.LTC128B.128 [R43+0xd800], desc[UR6][R14.64] ;  /* 0x0d8000000e2bbfae */ /* 0x000fe2000b981a06 */
[----:B-1----:R-:W-:Y:S01]  /*11e10*/  @!P1 IMAD.WIDE.U32 R8, R6, 0xc0, R212 ;  /* 0x000000c006089825 */ /* 0x002fe200078e00d4 */
[----:B------:R-:W-:Y:S02]  /*11e20*/  @P5 LOP3.LUT R133, R133, 0x2, RZ, 0xfc, !PT ;  /* 0x0000000285855812 */ /* 0x000fe400078efcff */
[----:B------:R-:W-:Y:S01]  /*11e30*/  @!P3 LDGSTS.E.BYPASS.LTC128B.128 [R43+0x11800], desc[UR6][R14.64+0x80] ;  /* 0x118000800e2bbfae */ /* 0x000fe2000b981a06 */
[----:B------:R-:W-:Y:S02]  /*11e40*/  @!P1 IMAD R7, R7, 0xc0, RZ ;  /* 0x000000c007079824 */ /* 0x000fe400078e02ff */
[----:B------:R-:W-:Y:S01]  /*11e50*/  IMAD.IADD R73, R203, 0x1, R134 ;  /* 0x00000001cb497824 */ /* 0x000fe200078e0286 */
[----:B------:R-:W-:Y:S01]  /*11e60*/  @P4 STS.128 [R43+0xe000], RZ ;  /* 0x00e000ff2b004388 */ /* 0x000fe20000000c00 */
[----:B------:R-:W-:-:S03]  /*11e70*/  @!P1 IMAD.IADD R9, R7, 0x1, R9 ;  /* 0x0000000107099824 */ /* 0x000fc600078e0209 */
[----:B------:R-:W-:Y:S01]  /*11e80*/  @P4 STS.128 [R43+0x12000], RZ ;  /* 0x012000ff2b004388 */ /* 0x000fe20000000c00 */
[----:B--2---:R-:W-:-:S03]  /*11e90*/  @!P0 IMAD.WIDE.U32 R10, R2, 0xe0, R212 ;  /* 0x000000e0020a8825 */ /* 0x004fc600078e00d4 */
[----:B------:R-:W-:Y:S01]  /*11ea0*/  @!PT LDS RZ, [RZ] ;  /* 0x00000000fffff984 */ /* 0x000fe20000000800 */
[----:B------:R-:W-:Y:S01]  /*11eb0*/  @!PT LDS RZ, [RZ] ;  /* 0x00000000fffff984 */ /* 0x000fe20000000800 */
[----:B------:R-:W-:Y:S01]  /*11ec0*/  @!PT LDS RZ, [RZ] ;  /* 0x00000000fffff984 */ /* 0x000fe20000000800 */
[----:B------:R-:W-:Y:S01]  /*11ed0*/  @!P4 LDGSTS.E.BYPASS.LTC128B.128 [R43+0xe000], desc[UR6][R12.64] ;  /* 0x0e0000000c2bcfae */ /* 0x000fe2000b981a06 */
[----:B------:R-:W-:-:S03]  /*11ee0*/  @!P0 IMAD.IADD R11, R3, 0x1, R11 ;  /* 0x00000001030b8824 */ /* 0x000fc600078e020b */
[----:B------:R1:W-:Y:S04]  /*11ef0*/  @!P4 LDGSTS.E.BYPASS.LTC128B.128 [R43+0x12000], desc[UR6][R12.64+0x80] ;  /* 0x120000800c2bcfae */ /* 0x0003e8000b981a06 */
        /* <DEDUP_REMOVED lines=23> */
[----:B------:R-:W-:-:S03]  /*12070*/  SEL R2, R199, 0xffffffc0, !P0 ;  /* 0xffffffc0c7027807 */ /* 0x000fc60004000000 */
[----:B------:R-:W4:Y:S02]  /*12080*/  LDSM.16.M88.4 R20, [R0+UR5+0x4000] ;  /* 0x004000050014783b */ /* 0x000f240008000200 */
[--C-:B------:R-:W-:Y:S02]  /*12090*/  IMAD.IADD R71, R135, 0x1, R2.reuse ;  /* 0x0000000187477824 */ /* 0x100fe400078e0202 */
[----:B-1----:R-:W1:Y:S01]  /*120a0*/  LDSM.16.M88.4 R12, [R0+UR5+0x4800] ;  /* 0x00480005000c783b */ /* 0x002e620008000200 */
[----:B------:R-:W-:Y:S02]  /*120b0*/  IMAD.IADD R61, R203, 0x1, R2 ;  /* 0x00000001cb3d7824 */ /* 0x000fe400078e0202 */
[C---:B------:R-:W-:Y:S01]  /*120c0*/  IMAD.IADD R74, R134.reuse, 0x1, R71 ;  /* 0x00000001864a7824 */ /* 0x040fe200078e0247 */
[----:B--2---:R-:W3:Y:S01]  /*120d0*/  LDSM.16.M88.4 R4, [R0+UR5+0x5000] ;  /* 0x005000050004783b */ /* 0x004ee20008000200 */
[----:B------:R-:W-:-:S03]  /*120e0*/  IMAD.IADD R2, R134, 0x1, R61 ;  /* 0x0000000186027824 */ /* 0x000fc600078e023d */
[----:B------:R-:W2:Y:S04]  /*120f0*/  LDSM.16.M88.4 R112, [R0+UR5+0x5800] ;  /* 0x005800050070783b */ /* 0x000ea80008000200 */
[----:B------:R-:W2:Y:S04]  /*12100*/  LDSM.16.M88.4 R104, [R0+UR5+0x6000] ;  /* 0x006000050068783b */ /* 0x000ea80008000200 */
[----:B------:R-:W2:Y:S04]  /*12110*/  LDSM.16.M88.4 R96, [R0+UR5+0x6800] ;  /* 0x006800050060783b */ /* 0x000ea80008000200 */
[----:B------:R-:W2:Y:S04]  /*12120*/  LDSM.16.M88.4 R88, [R0+UR5+0x7000] ;  /* 0x007000050058783b */ /* 0x000ea80008000200 */
[----:B------:R-:W2:Y:S04]  /*12130*/  LDSM.16.M88.4 R28, [R0+UR5+0x7800] ;  /* 0x00780005001c783b */ /* 0x000ea80008000200 */
[----:B------:R-:W-:Y:S04]  /*12140*/  LDSM.16.M88.4 R32, [R75] ;  /* 0x000000004b20783b */ /* 0x000fe80000000200 */
[----:B------:R-:W2:Y:S04]  /*12150*/  LDSM.16.M88.4 R124, [R73+0x4000] ;  /* 0x00400000497c783b */ /* 0x000ea80000000200 */
[----:B------:R-:W2:Y:S01]  /*12160*/  LDSM.16.M88.4 R36, [R73+0x4800] ;  /* 0x004800004924783b */ /* 0x000ea20000000200 */
[C---:B----4-:R-:W-:Y:S03]  /*12170*/  HMMA.16816.F32.BF16 R24, R80.reuse, R20, RZ ;  /* 0x000000145018723c */ /* 0x050fe600000418ff */
[----:B------:R-:W4:Y:S04]  /*12180*/  LDSM.16.M88.4 R120, [R73+0x5000] ;  /* 0x005000004978783b */ /* 0x000f280000000200 */
[----:B------:R-:W4:Y:S01]  /*12190*/  LDSM.16.M88.4 R76, [R73+0x5800] ;  /* 0x00580000494c783b */ /* 0x000f220000000200 */
[C---:B-1----:R-:W-:Y:S03]  /*121a0*/  HMMA.16816.F32.BF16 R16, R80.reuse, R12, RZ ;  /* 0x0000000c5010723c */ /* 0x042fe600000418ff */
[----:B------:R-:W1:Y:S04]  /*121b0*/  LDSM.16.M88.4 R64, [R73+0x6000] ;  /* 0x006000004940783b */ /* 0x000e680000000200 */
[----:B------:R-:W1:Y:S01]  /*121c0*/  LDSM.16.M88.4 R56, [R73+0x6800] ;  /* 0x006800004938783b */ /* 0x000e620000000200 */
[C---:B---3--:R-:W-:Y:S03]  /*121d0*/  HMMA.16816.F32.BF16 R8, R80.reuse, R4, RZ ;  /* 0x000000045008723c */ /* 0x048fe600000418ff */
[----:B------:R-:W3:Y:S04]  /*121e0*/  LDSM.16.M88.4 R52, [R73+0x7000] ;  /* 0x007000004934783b */ /* 0x000ee80000000200 */
[----:B------:R-:W3:Y:S01]  /*121f0*/  LDSM.16.M88.4 R48, [R73+0x7800] ;  /* 0x007800004930783b */ /* 0x000ee20000000200 */
        /* <DEDUP_REMOVED lines=19> */
[----:B------:R-:W2:Y:S07]  /*12330*/  LDSM.16.M88.4 R28, [R71] ;  /* 0x00000000471c783b */ /* 0x000eae0000000200 */
[C---:B------:R-:W-:Y:S08]  /*12340*/  HMMA.16816.F32.BF16 R24, R32.reuse, R124, R24 ;  /* 0x0000007c2018723c */ /* 0x040ff00000041818 */
[C---:B------:R-:W-:Y:S01]  /*12350*/  HMMA.16816.F32.BF16 R20, R32.reuse, R126, R20 ;  /* 0x0000007e2014723c */ /* 0x040fe20000041814 */
[----:B------:R-:W-:Y:S07]  /*12360*/  LDSM.16.M88.4 R124, [R61+0x6000] ;  /* 0x006000003d7c783b */ /* 0x000fee0000000200 */
[C---:B------:R-:W-:Y:S08]  /*12370*/  HMMA.16816.F32.BF16 R16, R32.reuse, R36, R16 ;  /* 0x000000242010723c */ /* 0x040ff00000041810 */
        /* <DEDUP_REMOVED lines=14> */
[C---:B---3--:R-:W-:Y:S08]  /*12460*/  HMMA.16816.F32.BF16 R92, R32.reuse, R52, R92 ;  /* 0x00000034205c723c */ /* 0x048ff0000004185c */
[C---:B------:R-:W-:Y:S01]  /*12470*/  HMMA.16816.F32.BF16 R88, R32.reuse, R54, R88 ;  /* 0x000000362058723c */ /* 0x040fe20000041858 */
[----:B------:R-:W-:Y:S07]  /*12480*/  LDSM.16.M88.4 R52, [R74] ;  /* 0x000000004a34783b */ /* 0x000fee0000000200 */
[C---:B------:R-:W-:Y:S08]  /*12490*/  HMMA.16816.F32.BF16 R84, R32.reuse, R48, R84 ;  /* 0x000000302054723c */ /* 0x040ff00000041854 */
[----:B------:R-:W-:Y:S01]  /*124a0*/  HMMA.16816.F32.BF16 R80, R32, R50, R80 ;  /* 0x000000322050723c */ /* 0x000fe20000041850 */
[----:B------:R-:W1:Y:S04]  /*124b0*/  LDSM.16.M88.4 R32, [R61+0x7000] ;  /* 0x007000003d20783b */ /* 0x000e680000000200 */
[----:B------:R-:W-:Y:S03]  /*124c0*/  LDSM.16.M88.4 R48, [R2+0x5000] ;  /* 0x005000000230783b */ /* 0x000fe60000000200 */
        /* <DEDUP_REMOVED lines=20> */
[----:B------:R-:W-:Y:S07]  /*12610*/  LDSM.16.M88.4 R32, [R2+0x6800] ;  /* 0x006800000220783b */ /* 0x000fee0000000200 */
[C---:B------:R-:W-:Y:S08]  /*12620*/  HMMA.16816.F32.BF16 R84, R28.reuse, R76, R84 ;  /* 0x0000004c1c54723c */ /* 0x040ff00000041854 */
[----:B------:R-:W-:Y:S01]  /*12630*/  HMMA.16816.F32.BF16 R80, R28, R78, R80 ;  /* 0x0000004e1c50723c */ /* 0x000fe20000041850 */
[----:B------:R-:W1:Y:S04]  /*12640*/  LDSM.16.M88.4 R28, [R2+0x7000] ;  /* 0x00700000021c783b */ /* 0x000e680000000200 */
[----:B------:R-:W-:Y:S03]  /*12650*/  LDSM.16.M88.4 R76, [R2+0x7800] ;  /* 0x00780000024c783b */ /* 0x000fe60000000200 */
[C---:B--2---:R-:W-:Y:S08]  /*12660*/  HMMA.16816.F32.BF16 R116, R52.reuse, R44, R116 ;  /* 0x0000002c3474723c */ /* 0x044ff00000041874 */
[C---:B------:R-:W-:Y:S01]  /*12670*/  HMMA.16816.F32.BF16 R112, R52.reuse, R46, R112 ;  /* 0x0000002e3470723c */ /* 0x040fe20000041870 */
[----:B------:R-:W-:Y:S07]  /*12680*/  LDSM.16.M88.4 R44, [R0+UR5+0x9800] ;  /* 0x00980005002c783b */ /* 0x000fee0008000200 */
[C---:B---3--:R-:W-:Y:S08]  /*12690*/  HMMA.16816.F32.BF16 R108, R52.reuse, R36, R108 ;  /* 0x00000024346c723c */ /* 0x048ff0000004186c */
[C---:B------:R-:W-:Y:S01]  /*126a0*/  HMMA.16816.F32.BF16 R104, R52.reuse, R38, R104 ;  /* 0x000000263468723c */ /* 0x040fe20000041868 */
[----:B------:R-:W2:Y:S07]  /*126b0*/  LDSM.16.M88.4 R36, [R135+0x2000] ;  /* 0x002000008724783b */ /* 0x000eae0000000200 */
[C---:B------:R-:W-:Y:S08]  /*126c0*/  HMMA.16816.F32.BF16 R8, R52.reuse, R48, R8 ;  /* 0x000000303408723c */ /* 0x040ff00000041808 */
[C---:B-1----:R-:W-:Y:S08]  /*126d0*/  HMMA.16816.F32.BF16 R92, R52.reuse, R28, R92 ;  /* 0x0000001c345c723c */ /* 0x042ff0000004185c */
[C---:B------:R-:W-:Y:S01]  /*126e0*/  HMMA.16816.F32.BF16 R88, R52.reuse, R30, R88 ;  /* 0x0000001e3458723c */ /* 0x040fe20000041858 */
[----:B------:R-:W1:Y:S07]  /*126f0*/  LDSM.16.M88.4 R28, [R0+UR5+0xa800] ;  /* 0x00a80005001c783b */ /* 0x000e6e0008000200 */
[C---:B------:R-:W-:Y:S01]  /*12700*/  HMMA.16816.F32.BF16 R4, R52.reuse, R50, R4 ;  /* 0x000000323404723c */ /* 0x040fe20000041804 */
[----:B------:R-:W3:Y:S07]  /*12710*/  LDSM.16.M88.4 R48, [R0+UR5+0x8000] ;  /* 0x008000050030783b */ /* 0x000eee0008000200 */
[C---:B------:R-:W-:Y:S08]  /*12720*/  HMMA.16816.F32.BF16 R100, R52.reuse, R32, R100 ;  /* 0x000000203464723c */ /* 0x040ff00000041864 */
[C---:B------:R-:W-:Y:S01]  /*12730*/  HMMA.16816.F32.BF16 R96, R52.reuse, R34, R96 ;  /* 0x000000223460723c */ /* 0x040fe20000041860 */
[----:B------:R-:W4:Y:S07]  /*12740*/  LDSM.16.M88.4 R32, [R0+UR5+0xa000] ;  /* 0x00a000050020783b */ /* 0x000f2e0008000200 */
[C---:B------:R-:W-:Y:S08]  /*12750*/  HMMA.16816.F32.BF16 R24, R52.reuse, R64, R24 ;  /* 0x000000403418723c */ /* 0x040ff00000041818 */
[C---:B------:R-:W-:Y:S01]  /*12760*/  HMMA.16816.F32.BF16 R20, R52.reuse, R66, R20 ;  /* 0x000000423414723c */ /* 0x040fe20000041814 */
[----:B------:R-:W-:Y:S07]  /*12770*/  LDSM.16.M88.4 R64, [R0+UR5+0x8800] ;  /* 0x008800050040783b */ /* 0x000fee0008000200 */
[C---:B------:R-:W-:Y:S08]  /*12780*/  HMMA.16816.F32.BF16 R16, R52.reuse, R56, R16 ;  /* 0x000000383410723c */ /* 0x040ff00000041810 */
[----:B------:R-:W-:Y:S01]  /*12790*/  HMMA.16816.F32.BF16 R12, R52, R58, R12 ;  /* 0x0000003a340c723c */ /* 0x000fe2000004180c */
[----:B------:R-:W4:Y:S07]  /*127a0*/  LDSM.16.M88.4 R56, [R0+UR5+0x9000] ;  /* 0x009000050038783b */ /* 0x000f2e0008000200 */
[C---:B--2---:R-:W-:Y:S08]  /*127b0*/  HMMA.16816.F32.BF16 R116, R36.reuse, R44, R116 ;  /* 0x0000002c2474723c */ /* 0x044ff00000041874 */
[C---:B------:R-:W-:Y:S01]  /*127c0*/  HMMA.16816.F32.BF16 R112, R36.reuse, R46, R112 ;  /* 0x0000002e2470723c */ /* 0x040fe20000041870 */
[----:B------:R-:W-:Y:S07]  /*127d0*/  LDSM.16.M88.4 R44, [R75+0x2000] ;  /* 0x002000004b2c783b */ /* 0x000fee0000000200 */
[C---:B-1----:R-:W-:Y:S08]  /*127e0*/  HMMA.16816.F32.BF16 R100, R36.reuse, R28, R100 ;  /* 0x0000001c2464723c */ /* 0x042ff00000041864 */
[C---:B------:R-:W-:Y:S01]  /*127f0*/  HMMA.16816.F32.BF16 R96, R36.reuse, R30, R96 ;  /* 0x0000001e2460723c */ /* 0x040fe20000041860 */
[----:B------:R-:W1:Y:S07]  /*12800*/  LDSM.16.M88.4 R28, [R73+0x9800] ;  /* 0x00980000491c783b */ /* 0x000e6e0000000200 */
[C---:B---3--:R-:W-:Y:S08]  /*12810*/  HMMA.16816.F32.BF16 R24, R36.reuse, R48, R24 ;  /* 0x000000302418723c */ /* 0x048ff00000041818 */
[----:B------:R-:W-:Y:S01]  /*12820*/  HMMA.16816.F32.BF16 R20, R36, R50, R20 ;  /* 0x000000322414723c */ /* 0x000fe20000041814 */
[----:B------:R-:W2:Y:S07]  /*12830*/  LDSM.16.M88.4 R48, [R0+UR5+0xb800] ;  /* 0x00b800050030783b */ /* 0x000eae0008000200 */
[C---:B------:R-:W-:Y:S08]  /*12840*/  HMMA.16816.F32.BF16 R84, R52.reuse, R76, R84 ;  /* 0x0000004c3454723c */ /* 0x040ff00000041854 */
[----:B------:R-:W-:Y:S01]  /*12850*/  HMMA.16816.F32.BF16 R80, R52, R78, R80 ;  /* 0x0000004e3450723c */ /* 0x000fe20000041850 */
[----:B------:R-:W3:Y:S04]  /*12860*/  LDSM.16.M88.4 R52, [R0+UR5+0xb000] ;  /* 0x00b000050034783b */ /* 0x000ee80008000200 */
[----:B------:R-:W-:Y:S03]  /*12870*/  LDSM.16.M88.4 R76, [R73+0x8800] ;  /* 0x00880000494c783b */ /* 0x000fe60000000200 */
[C---:B----4-:R-:W-:Y:S08]  /*12880*/  HMMA.16816.F32.BF16 R108, R36.reuse, R32, R108 ;  /* 0x00000020246c723c */ /* 0x050ff0000004186c */
[C---:B------:R-:W-:Y:S01]  /*12890*/  HMMA.16816.F32.BF16 R104, R36.reuse, R34, R104 ;  /* 0x000000222468723c */ /* 0x040fe20000041868 */
[----:B------:R-:W4:Y:S07]  /*128a0*/  LDSM.16.M88.4 R32, [R73+0x9000] ;  /* 0x009000004920783b */ /* 0x000f2e0000000200 */
[C---:B------:R-:W-:Y:S08]  /*128b0*/  HMMA.16816.F32.BF16 R8, R36.reuse, R56, R8 ;  /* 0x000000382408723c */ /* 0x040ff00000041808 */
[----:B------:R-:W-:Y:S01]  /*128c0*/  HMMA.16816.F32.BF16 R4, R36, R58, R4 ;  /* 0x0000003a2404723c */ /* 0x000fe20000041804 */
[----:B------:R-:W-:Y:S07]  /*128d0*/  LDSM.16.M88.4 R56, [R73+0xa800] ;  /* 0x00a800004938783b */ /* 0x000fee0000000200 */
        /* <DEDUP_REMOVED lines=11> */
[----:B------:R-:W3:Y:S04]  /*12990*/  LDSM.16.M88.4 R52, [R73+0xb000] ;  /* 0x00b000004934783b */ /* 0x000ee80000000200 */
[----:B------:R-:W3:Y:S03]  /*129a0*/  LDSM.16.M88.4 R36, [R61+0x8000] ;  /* 0x008000003d24783b */ /* 0x000ee60000000200 */
[C---:B----4-:R-:W-:Y:S08]  /*129b0*/  HMMA.16816.F32.BF16 R8, R44.reuse, R32, R8 ;  /* 0x000000202c08723c */ /* 0x050ff00000041808 */
[C---:B------:R-:W-:Y:S01]  /*129c0*/  HMMA.16816.F32.BF16 R4, R44.reuse, R34, R4 ;  /* 0x000000222c04723c */ /* 0x040fe20000041804 */
[----:B------:R-:W4:Y:S07]  /*129d0*/  LDSM.16.M88.4 R32, [R61+0x8800] ;  /* 0x008800003d20783b */ /* 0x000f2e0000000200 */
[C---:B------:R-:W-:Y:S08]  /*129e0*/  HMMA.16816.F32.BF16 R24, R44.reuse, R120, R24 ;  /* 0x000000782c18723c */ /* 0x040ff00000041818 */
        /* <DEDUP_REMOVED lines=18> */
[----:B------:R-:W-:Y:S01]  /*12b10*/  HMMA.16816.F32.BF16 R80, R44, R50, R80 ;  /* 0x000000322c50723c */ /* 0x000fe20000041850 */
[----:B------:R-:W3:Y:S04]  /*12b20*/  LDSM.16.M88.4 R48, [R2+0x9800] ;  /* 0x009800000230783b */ /* 0x000ee80000000200 */
[----:B------:R-:W3:Y:S03]  /*12b30*/  LDSM.16.M88.4 R44, [R2+0xa000] ;  /* 0x00a00000022c783b */ /* 0x000ee60000000200 */
[C---:B------:R-:W-:Y:S08]  /*12b40*/  HMMA.16816.F32.BF16 R24, R144.reuse, R36, R24 ;  /* 0x000000249018723c */ /* 0x040ff00000041818 */
[C---:B------:R-:W-:Y:S01]  /*12b50*/  HMMA.16816.F32.BF16 R20, R144.reuse, R38, R20 ;  /* 0x000000269014723c */ /* 0x040fe20000041814 */
[----:B------:R-:W3:Y:S07]  /*12b60*/  LDSM.16.M88.4 R36, [R2+0xa800] ;  /* 0x00a800000224783b */ /* 0x000eee0000000200 */
[C---:B----4-:R-:W-:Y:S08]  /*12b70*/  HMMA.16816.F32.BF16 R16, R144.reuse, R32, R16 ;  /* 0x000000209010723c */ /* 0x050ff00000041810 */
[----:B------:R-:W-:Y:S01]  /*12b80*/  HMMA.16816.F32.BF16 R12, R144, R34, R12 ;  /* 0x00000022900c723c */ /* 0x000fe2000004180c */
[----:B------:R4:W3:Y:S01]  /*12b90*/  LDSM.16.M88.4 R32, [R2+0xb000] ;  /* 0x00b000000220783b */ /* 0x0008e20000000200 */
        /* <DEDUP_REMOVED lines=11> */
[----:B------:R-:W-:-:S05]  /*12c50*/  VIADD R144, R62, 0xffffffff ;  /* 0xffffffff3e907836 */ /* 0x000fca0000000000 */
[----:B------:R-:W-:Y:S02]  /*12c60*/  ISETP.GT.AND P0, PT, R144, R205, PT ;  /* 0x000000cd9000720c */ /* 0x000fe40003f04270 */
[----:B-1----:R-:W-:Y:S01]  /*12c70*/  HMMA.16816.F32.BF16 R84, R76, R28, R84 ;  /* 0x0000001c4c54723c */ /* 0x002fe20000041854 */
[----:B------:R-:W-:-:S04]  /*12c80*/  LOP3.LUT R29, R204, 0x1f0, RZ, 0xc0, !PT ;  /* 0x000001f0cc1d7812 */ /* 0x000fc800078ec0ff */
[----:B------:R-:W-:-:S03]  /*12c90*/  IADD3 R70, PT, PT, R29, 0x1, R70 ;  /* 0x000000011d467810 */ /* 0x000fc60007ffe046 */
[----:B--2---:R-:W-:Y:S01]  /*12ca0*/  HMMA.16816.F32.BF16 R24, R76, R64, R24 ;  /* 0x000000404c18723c */ /* 0x004fe20000041818 */
[----:B----4-:R-:W-:-:S04]  /*12cb0*/  IADD3 R2, PT, PT, -R207, R70, R68 ;  /* 0x00000046cf027210 */ /* 0x010fc80007ffe144 */
[----:B------:R-:W-:-:S03]  /*12cc0*/  IADD3 R2, PT, PT, R2, UR4, R69 ;  /* 0x0000000402027c10 */ /* 0x000fc6000fffe045 */
[----:B------:R-:W-:Y:S01]  /*12cd0*/  HMMA.16816.F32.BF16 R20, R76, R66, R20 ;  /* 0x000000424c14723c */ /* 0x000fe20000041814 */
[C---:B------:R-:W-:Y:S02]  /*12ce0*/  VIMNMX R0, PT, PT, R2.reuse, R69, PT ;  /* 0x0000004502007248 */ /* 0x040fe40003fe0100 */
[----:B------:R-:W-:-:S05]  /*12cf0*/  VIADDMNMX R2, R2, 0x8, R69, PT ;  /* 0x0000000802027846 */ /* 0x000fca0003800145 */
        /* <DEDUP_REMOVED lines=27> */
.L_x_3275:
[----:B------:R-:W1:Y:S01]  /*12eb0*/  LDC R29, c[0x0][0x4f0] ;  /* 0x00013c00ff1d7b82 */ /* 0x000e620000000800 */
[----:B------:R-:W-:Y:S01]  /*12ec0*/  IADD3 R36, PT, PT, R63, -0x100, RZ ;  /* 0xffffff003f247810 */ /* 0x000fe20007ffe0ff */
[----:B------:R-:W2:Y:S01]  /*12ed0*/  LDCU.64 UR10, c[0x0][0x3b8] ;  /* 0x00007700ff0a77ac */ /* 0x000ea20008000a00 */
[----:B------:R-:W-:Y:S02]  /*12ee0*/  IABS R32, R72 ;  /* 0x0000004800207213 */ /* 0x000fe40000000000 */
[----:B------:R-:W-:Y:S01]  /*12ef0*/  IABS R30, R36 ;  /* 0x00000024001e7213 */ /* 0x000fe20000000000 */
[----:B------:R-:W3:Y:S01]  /*12f00*/  LDCU.64 UR8, c[0x0][0x3a0] ;  /* 0x00007400ff0877ac */ /* 0x000ee20008000a00 */
[-C--:B-1----:R-:W-:Y:S02]  /*12f10*/  IABS R28, R29.reuse ;  /* 0x0000001d001c7213 */ /* 0x082fe40000000000 */
[-C--:B------:R-:W-:Y:S02]  /*12f20*/  LOP3.LUT R36, R36, R29.reuse, RZ, 0x3c, !PT ;  /* 0x0000001d24247212 */ /* 0x080fe400078e3cff */
[----:B------:R-:W1:Y:S01]  /*12f30*/  I2F.RP R31, R28 ;  /* 0x0000001c001f7306 */ /* 0x000e620000209400 */
[----:B------:R-:W-:-:S02]  /*12f40*/  LOP3.LUT R72, R72, R29, RZ, 0x3c, !PT ;  /* 0x0000001d48487212 */ /* 0x000fc400078e3cff */
        /* <DEDUP_REMOVED lines=50> */
.L_x_3276:
        /* <DEDUP_REMOVED lines=37> */
.L_x_3274:
[----:B--2---:R-:W-:Y:S01]  /*134c0*/  IMAD.SHL.U32 R29, R198, 0x2, RZ ;  /* 0x00000002c61d7824 */ /* 0x004fe200078e00ff */
[----:B------:R-:W1:Y:S01]  /*134d0*/  LDCU UR4, c[0x0][0x45c] ;  /* 0x00008b80ff0477ac */ /* 0x000e620008000800 */
[----:B------:R-:W-:Y:S01]  /*134e0*/  LOP3.LUT R60, R60, 0x200, R42, 0xf8, !PT ;  /* 0x000002003c3c7812 */ /* 0x000fe200078ef82a */
[----:B------:R-:W-:Y:S02]  /*134f0*/  IMAD.SHL.U32 R197, R198, 0x8, RZ ;  /* 0x00000008c6c57824 */ /* 0x000fe400078e00ff */
[----:B------:R-:W-:Y:S02]  /*13500*/  LOP3.LUT R29, R29, 0x6, RZ, 0xc0, !PT ;  /* 0x000000061d1d7812 */ /* 0x000fe400078ec0ff */
[----:B------:R-:W-:-:S03]  /*13510*/  LEA R202, R60, UR5, 0x1 ;  /* 0x000000053cca7c11 */ /* 0x000fc6000f8e08ff */
[----:B------:R-:W-:Y:S02]  /*13520*/  IMAD R29, R144, 0x80, R29 ;  /* 0x00000080901d7824 */ /* 0x000fe400078e021d */
[----:B------:R-:W-:Y:S01]  /*13530*/  VIADD R67, R202, 0xc040 ;  /* 0x0000c040ca437836 */ /* 0x000fe20000000000 */
[----:B------:R-:W-:Y:S01]  /*13540*/  LDSM.16.MT88.4 R68, [R202+0xc000] ;  /* 0x00c00000ca44783b */ /* 0x000fe20000004200 */
[C---:B------:R-:W-:Y:S02]  /*13550*/  VIADD R31, R29.reuse, 0x1 ;  /* 0x000000011d1f7836 */ /* 0x040fe40000000000 */
[----:B------:R-:W-:Y:S02]  /*13560*/  VIADD R33, R29, 0x8 ;  /* 0x000000081d217836 */ /* 0x000fe40000000000 */
[----:B------:R-:W-:Y:S01]  /*13570*/  IMAD.IADD R141, R134, 0x1, R202 ;  /* 0x00000001868d7824 */ /* 0x000fe200078e02ca */
[C---:B------:R-:W-:Y:S02]  /*13580*/  ISETP.GE.AND P1, PT, R31.reuse, R0, PT ;  /* 0x000000001f00720c */ /* 0x040fe40003f26270 */
[----:B------:R-:W-:Y:S01]  /*13590*/  ISETP.GE.AND P6, PT, R31, R2, PT ;  /* 0x000000021f00720c */ /* 0x000fe20003fc6270 */
[----:B------:R-:W-:Y:S01]  /*135a0*/  VIADD R31, R29, 0x9 ;  /* 0x000000091d1f7836 */ /* 0x000fe20000000000 */
[C---:B------:R-:W-:Y:S01]  /*135b0*/  ISETP.GE.AND P0, PT, R33.reuse, R0, PT ;  /* 0x000000002100720c */ /* 0x040fe20003f06270 */
[----:B------:R-:W-:Y:S01]  /*135c0*/  LDSM.16.MT88.4 R76, [R141+0xc000] ;  /* 0x00c000008d4c783b */ /* 0x000fe20000004200 */
[----:B------:R-:W-:Y:S01]  /*135d0*/  ISETP.GE.AND P2, PT, R33, R2, PT ;  /* 0x000000022100720c */ /* 0x000fe20003f46270 */
[----:B------:R-:W-:Y:S01]  /*135e0*/  VIADD R33, R29, 0x10 ;  /* 0x000000101d217836 */ /* 0x000fe20000000000 */
[----:B------:R-:W-:-:S02]  /*135f0*/  ISETP.GE.AND P3, PT, R31, R0, PT ;  /* 0x000000001f00720c */ /* 0x000fc40003f66270 */
[----:B------:R-:W-:Y:S01]  /*13600*/  ISETP.GE.AND P4, PT, R31, R2, PT ;  /* 0x000000021f00720c */ /* 0x000fe20003f86270 */
[----:B------:R-:W-:Y:S01]  /*13610*/  VIADD R31, R29, 0x11 ;  /* 0x000000111d1f7836 */ /* 0x000fe20000000000 */
[----:B------:R-:W-:Y:S01]  /*13620*/  FSEL R56, R25, -INF , !P1 ;  /* 0xff80000019387808 */ /* 0x000fe20004800000 */
[----:B------:R-:W-:Y:S01]  /*13630*/  VIADD R25, R29, 0x18 ;  /* 0x000000181d197836 */ /* 0x000fe20000000000 */
[----:B------:R-:W-:Y:S02]  /*13640*/  ISETP.GE.AND P5, PT, R33, R0, PT ;  /* 0x000000002100720c */ /* 0x000fe40003fa6270 */
[----:B------:R-:W-:Y:S02]  /*13650*/  FSEL R54, R20, -INF , !P0 ;  /* 0xff80000014367808 */ /* 0x000fe40004000000 */
[----:B------:R-:W-:Y:S02]  /*13660*/  FSEL R32, R22, -INF , !P2 ;  /* 0xff80000016207808 */ /* 0x000fe40005000000 */
[----:B------:R-:W-:Y:S01]  /*13670*/  FSEL R34, R23, -INF , !P4 ;  /* 0xff80000017227808 */ /* 0x000fe20006000000 */
[----:B------:R-:W-:Y:S01]  /*13680*/  VIADD R23, R29, 0x19 ;  /* 0x000000191d177836 */ /* 0x000fe20000000000 */
[----:B------:R-:W-:-:S02]  /*13690*/  ISETP.GE.AND P0, PT, R33, R2, PT ;  /* 0x000000022100720c */ /* 0x000fc40003f06270 */
[----:B------:R-:W-:Y:S02]  /*136a0*/  ISETP.GE.AND P2, PT, R31, R2, PT ;  /* 0x000000021f00720c */ /* 0x000fe40003f46270 */
[----:B------:R-:W-:Y:S01]  /*136b0*/  FSEL R52, R21, -INF , !P3 ;  /* 0xff80000015347808 */ /* 0x000fe20005800000 */
[----:B------:R-:W-:Y:S01]  /*136c0*/  VIADD R21, R29, 0x20 ;  /* 0x000000201d157836 */ /* 0x000fe20000000000 */
[----:B------:R-:W-:Y:S02]  /*136d0*/  FSEL R28, R16, -INF , !P5 ;  /* 0xff800000101c7808 */ /* 0x000fe40006800000 */
[-C--:B------:R-:W-:Y:S02]  /*136e0*/  ISETP.GE.AND P3, PT, R25, R0.reuse, PT ;  /* 0x000000001900720c */ /* 0x080fe40003f66270 */
[----:B------:R-:W-:Y:S02]  /*136f0*/  FSEL R18, R18, -INF , !P0 ;  /* 0xff80000012127808 */ /* 0x000fe40004000000 */
[----:B------:R-:W-:Y:S01]  /*13700*/  FSEL R16, R19, -INF , !P2 ;  /* 0xff80000013107808 */ /* 0x000fe20005000000 */
[----:B------:R-:W-:Y:S01]  /*13710*/  VIADD R19, R29, 0x21 ;  /* 0x000000211d137836 */ /* 0x000fe20000000000 */
[----:B------:R-:W-:-:S02]  /*13720*/  ISETP.GE.AND P1, PT, R31, R0, PT ;  /* 0x000000001f00720c */ /* 0x000fc40003f26270 */
[-C--:B------:R-:W-:Y:S02]  /*13730*/  ISETP.GE.AND P4, PT, R25, R2.reuse, PT ;  /* 0x000000021900720c */ /* 0x080fe40003f86270 */
[----:B------:R-:W-:Y:S02]  /*13740*/  ISETP.GE.AND P0, PT, R23, R2, PT ;  /* 0x000000021700720c */ /* 0x000fe40003f06270 */
[----:B------:R-:W-:Y:S02]  /*13750*/  FSEL R22, R12, -INF , !P3 ;  /* 0xff8000000c167808 */ /* 0x000fe40005800000 */
[----:B------:R-:W-:Y:S01]  /*13760*/  FSEL R30, R17, -INF , !P1 ;  /* 0xff800000111e7808 */ /* 0x000fe20004800000 */
[----:B------:R-:W-:Y:S01]  /*13770*/  VIADD R17, R29, 0x28 ;  /* 0x000000281d117836 */ /* 0x000fe20000000000 */
[----:B------:R-:W-:Y:S02]  /*13780*/  FSEL R14, R14, -INF , !P4 ;  /* 0xff8000000e0e7808 */ /* 0x000fe40006000000 */
[----:B------:R-:W-:Y:S01]  /*13790*/  FSEL R12, R15, -INF , !P0 ;  /* 0xff8000000f0c7808 */ /* 0x000fe20004000000 */
[----:B------:R-:W-:Y:S01]  /*137a0*/  VIADD R15, R29, 0x29 ;  /* 0x000000291d0f7836 */ /* 0x000fe20000000000 */
[----:B------:R-:W-:-:S02]  /*137b0*/  ISETP.GE.AND P5, PT, R23, R0, PT ;  /* 0x000000001700720c */ /* 0x000fc40003fa6270 */
[C---:B------:R-:W-:Y:S02]  /*137c0*/  ISETP.GE.AND P1, PT, R21.reuse, R0, PT ;  /* 0x000000001500720c */ /* 0x040fe40003f26270 */
[-C--:B------:R-:W-:Y:S02]  /*137d0*/  ISETP.GE.AND P2, PT, R21, R2.reuse, PT ;  /* 0x000000021500720c */ /* 0x080fe40003f46270 */
[----:B------:R-:W-:Y:S02]  /*137e0*/  ISETP.GE.AND P4, PT, R19, R2, PT ;  /* 0x000000021300720c */ /* 0x000fe40003f86270 */
[----:B------:R-:W-:Y:S01]  /*137f0*/  FSEL R20, R13, -INF , !P5 ;  /* 0xff8000000d147808 */ /* 0x000fe20006800000 */
[----:B------:R-:W-:Y:S01]  /*13800*/  VIADD R13, R29, 0x30 ;  /* 0x000000301d0d7836 */ /* 0x000fe20000000000 */
[----:B------:R-:W-:Y:S02]  /*13810*/  FSEL R50, R8, -INF , !P1 ;  /* 0xff80000008327808 */ /* 0x000fe40004800000 */
[----:B------:R-:W-:-:S02]  /*13820*/  FSEL R44, R10, -INF , !P2 ;  /* 0xff8000000a2c7808 */ /* 0x000fc40005000000 */
[----:B------:R-:W-:Y:S01]  /*13830*/  FSEL R48, R11, -INF , !P4 ;  /* 0xff8000000b307808 */ /* 0x000fe20006000000 */
[----:B------:R-:W-:Y:S01]  /*13840*/  VIADD R11, R29, 0x31 ;  /* 0x000000311d0b7836 */ /* 0x000fe20000000000 */
[-C--:B------:R-:W-:Y:S02]  /*13850*/  ISETP.GE.AND P3, PT, R19, R0.reuse, PT ;  /* 0x000000001300720c */ /* 0x080fe40003f66270 */
[C---:B------:R-:W-:Y:S02]  /*13860*/  ISETP.GE.AND P5, PT, R17.reuse, R0, PT ;  /* 0x000000001100720c */ /* 0x040fe40003fa6270 */
[----:B------:R-:W-:Y:S02]  /*13870*/  ISETP.GE.AND P0, PT, R17, R2, PT ;  /* 0x000000021100720c */ /* 0x000fe40003f06270 */
[C---:B------:R-:W-:Y:S02]  /*13880*/  ISETP.GE.AND P1, PT, R15.reuse, R0, PT ;  /* 0x000000000f00720c */ /* 0x040fe40003f26270 */
[----:B------:R-:W-:-:S02]  /*13890*/  ISETP.GE.AND P2, PT, R15, R2, PT ;  /* 0x000000020f00720c */ /* 0x000fc40003f46270 */
[----:B------:R-:W-:Y:S01]  /*138a0*/  FSEL R236, R9, -INF , !P3 ;  /* 0xff80000009ec7808 */ /* 0x000fe20005800000 */
[----:B------:R-:W-:Y:S01]  /*138b0*/  VIADD R9, R29, 0x38 ;  /* 0x000000381d097836 */ /* 0x000fe20000000000 */
[----:B------:R-:W-:Y:S02]  /*138c0*/  FSEL R238, R4, -INF , !P5 ;  /* 0xff80000004ee7808 */ /* 0x000fe40006800000 */
[----:B------:R-:W-:Y:S02]  /*138d0*/  FSEL R38, R6, -INF , !P0 ;  /* 0xff80000006267808 */ /* 0x000fe40004000000 */
[----:B------:R-:W-:Y:S01]  /*138e0*/  FSEL R46, R5, -INF , !P1 ;  /* 0xff800000052e7808 */ /* 0x000fe20004800000 */
[----:B------:R-:W-:Y:S01]  /*138f0*/  VIADD R5, R29, 0x40 ;  /* 0x000000401d057836 */ /* 0x000fe20000000000 */
[----:B------:R-:W-:Y:S01]  /*13900*/  FSEL R36, R7, -INF , !P2 ;  /* 0xff80000007247808 */ /* 0x000fe20005000000 */
[----:B------:R-:W-:Y:S01]  /*13910*/  VIADD R7, R29, 0x39 ;  /* 0x000000391d077836 */ /* 0x000fe20000000000 */
[----:B------:R-:W-:-:S02]  /*13920*/  ISETP.GE.AND P3, PT, R13, R0, PT ;  /* 0x000000000d00720c */ /* 0x000fc40003f66270 */
[----:B------:R-:W-:Y:S02]  /*13930*/  ISETP.GE.AND P4, PT, R13, R2, PT ;  /* 0x000000020d00720c */ /* 0x000fe40003f86270 */
[C---:B------:R-:W-:Y:S02]  /*13940*/  ISETP.GE.AND P5, PT, R11.reuse, R0, PT ;  /* 0x000000000b00720c */ /* 0x040fe40003fa6270 */
        /* <DEDUP_REMOVED lines=27> */
[C---:B------:R-:W-:Y:S01]  /*13b00*/  ISETP.GE.AND P5, PT, R7.reuse, R0, PT ;  /* 0x000000000700720c */ /* 0x040fe20003fa6270 */
[----:B------:R-:W-:Y:S01]  /*13b10*/  LDSM.16.MT88.4 R108, [R141+0x10000] ;  /* 0x010000008d6c783b */ /* 0x000fe20000004200 */
        /* <DEDUP_REMOVED lines=11> */
[----:B------:R-:W-:Y:S02]  /*13bd0*/  ISETP.GE.AND P3, PT, R5, R0, PT ;  /* 0x000000000500720c */ /* 0x000fe40003f66270 */
[----:B------:R-:W-:-:S02]  /*13be0*/  FSEL R208, R100, -INF , !P1 ;  /* 0xff80000064d07808 */ /* 0x000fc40004800000 */
[----:B------:R-:W-:Y:S02]  /*13bf0*/  FSEL R196, R96, -INF , !P3 ;  /* 0xff80000060c47808 */ /* 0x000fe40005800000 */
[----:B------:R-:W-:Y:S02]  /*13c00*/  FSEL R206, R101, -INF , !P4 ;  /* 0xff80000065ce7808 */ /* 0x000fe40006000000 */
[----:B------:R-:W-:Y:S02]  /*13c10*/  ISETP.GE.AND P3, PT, R29, R2, PT ;  /* 0x000000021d00720c */ /* 0x000fe40003f66270 */
[----:B------:R-:W-:Y:S02]  /*13c20*/  FSEL R188, R102, -INF , !P2 ;  /* 0xff80000066bc7808 */ /* 0x000fe40005000000 */
[C---:B------:R-:W-:Y:S02]  /*13c30*/  ISETP.GE.AND P1, PT, R7.reuse, R0, PT ;  /* 0x000000000700720c */ /* 0x040fe40003f26270 */
[----:B------:R-:W-:Y:S01]  /*13c40*/  ISETP.GE.AND P4, PT, R7, R2, PT ;  /* 0x000000020700720c */ /* 0x000fe20003f86270 */
[C---:B------:R-:W-:Y:S01]  /*13c50*/  VIADD R7, R29.reuse, 0x68 ;  /* 0x000000681d077836 */ /* 0x040fe20000000000 */
[----:B------:R-:W-:-:S02]  /*13c60*/  ISETP.GE.AND P2, PT, R29, R0, PT ;  /* 0x000000001d00720c */ /* 0x000fc40003f46270 */
[----:B------:R-:W-:Y:S02]  /*13c70*/  FSEL R4, R27, -INF , !P6 ;  /* 0xff8000001b047808 */ /* 0x000fe40007000000 */
[----:B------:R-:W-:Y:S02]  /*13c80*/  FSEL R26, R26, -INF , !P3 ;  /* 0xff8000001a1a7808 */ /* 0x000fe40005800000 */
[----:B------:R-:W-:Y:S02]  /*13c90*/  FSEL R24, R24, -INF , !P2 ;  /* 0xff80000018187808 */ /* 0x000fe40005000000 */
[C---:B------:R-:W-:Y:S02]  /*13ca0*/  ISETP.GE.AND P2, PT, R7.reuse, R0, PT ;  /* 0x000000000700720c */ /* 0x040fe40003f46270 */
[----:B------:R-:W-:Y:S02]  /*13cb0*/  ISETP.GE.AND P3, PT, R7, R2, PT ;  /* 0x000000020700720c */ /* 0x000fe40003f66270 */
[----:B------:R-:W-:-:S02]  /*13cc0*/  FMNMX3.FTZ R7, R26, R4, R32, !PT ;  /* 0x000000041a077276 */ /* 0x000fc40007810020 */
[----:B------:R-:W-:Y:S02]  /*13cd0*/  FSEL R216, R107, -INF , !P0 ;  /* 0xff8000006bd87808 */ /* 0x000fe40004000000 */
[----:B------:R-:W-:Y:S01]  /*13ce0*/  ISETP.GE.AND P0, PT, R5, R2, PT ;  /* 0x000000020500720c */ /* 0x000fe20003f06270 */
[----:B------:R-:W-:Y:S01]  /*13cf0*/  VIADD R5, R29, 0x60 ;  /* 0x000000601d057836 */ /* 0x000fe20000000000 */
[----:B------:R-:W-:Y:S02]  /*13d00*/  FMNMX3.FTZ R7, R7, R34, R18, !PT ;  /* 0x0000002207077276 */ /* 0x000fe40007810012 */
[----:B------:R-:W-:Y:S02]  /*13d10*/  FMNMX3.FTZ R9, R24, R56, R54, !PT ;  /* 0x0000003818097276 */ /* 0x000fe40007810036 */
[----:B------:R-:W-:Y:S02]  /*13d20*/  FSEL R186, R103, -INF , !P5 ;  /* 0xff80000067ba7808 */ /* 0x000fe40006800000 */
[C---:B------:R-:W-:Y:S01]  /*13d30*/  ISETP.GE.AND P5, PT, R5.reuse, R0, PT ;  /* 0x000000000500720c */ /* 0x040fe20003fa6270 */
[----:B------:R-:W-:Y:S01]  /*13d40*/  LDSM.16.MT88.4 R100, [R202+0x10000] ;  /* 0x01000000ca64783b */ /* 0x000fe20000004200 */
[----:B------:R-:W-:Y:S01]  /*13d50*/  ISETP.GE.AND P6, PT, R5, R2, PT ;  /* 0x000000020500720c */ /* 0x000fe20003fc6270 */
[----:B------:R-:W-:Y:S01]  /*13d60*/  VIADD R5, R29, 0x61 ;  /* 0x000000611d057836 */ /* 0x000fe20000000000 */
[----:B------:R-:W-:-:S02]  /*13d70*/  FMNMX3.FTZ R7, R7, R16, R14, !PT ;  /* 0x0000001007077276 */ /* 0x000fc4000781000e */
[----:B------:R-:W-:Y:S02]  /*13d80*/  FMNMX3.FTZ R9, R9, R52, R28, !PT ;  /* 0x0000003409097276 */ /* 0x000fe4000781001c */
[----:B------:R-:W-:Y:S02]  /*13d90*/  FMNMX3.FTZ R7, R7, R12, R44, !PT ;  /* 0x0000000c07077276 */ /* 0x000fe4000781002c */
[----:B------:R-:W-:Y:S02]  /*13da0*/  FSEL R184, R98, -INF , !P0 ;  /* 0xff80000062b87808 */ /* 0x000fe40004000000 */
[----:B------:R-:W-:Y:S02]  /*13db0*/  FSEL R190, R97, -INF , !P1 ;  /* 0xff80000061be7808 */ /* 0x000fe40004800000 */
        /* <DEDUP_REMOVED lines=8> */
[----:B------:R-:W-:-:S02]  /*13e40*/  ISETP.GE.AND P4, PT, R5, R0, PT ;  /* 0x000000000500720c */ /* 0x000fc40003f86270 */
[----:B------:R-:W-:Y:S01]  /*13e50*/  ISETP.GE.AND P6, PT, R5, R2, PT ;  /* 0x000000020500720c */ /* 0x000fe20003fc6270 */
[----:B------:R-:W-:Y:S01]  /*13e60*/  VIADD R5, R29, 0x70 ;  /* 0x000000701d057836 */ /* 0x000fe20000000000 */
[----:B------:R-:W-:Y:S02]  /*13e70*/  FMNMX3.FTZ R7, R7, R36, R230, !PT ;  /* 0x0000002407077276 */ /* 0x000fe400078100e6 */
[----:B------:R-:W-:Y:S02]  /*13e80*/  FMNMX3.FTZ R9, R9, R236, R238, !PT ;  /* 0x000000ec09097276 */ /* 0x000fe400078100ee */
[----:B------:R-:W-:Y:S02]  /*13e90*/  FMNMX3.FTZ R7, R7, R178, R180, !PT ;  /* 0x000000b207077276 */ /* 0x000fe400078100b4 */
[----:B------:R-:W-:Y:S02]  /*13ea0*/  FSEL R172, R92, -INF , !P5 ;  /* 0xff8000005cac7808 */ /* 0x000fe40006800000 */
[----:B------:R-:W-:-:S02]  /*13eb0*/  FMNMX3.FTZ R9, R9, R46, R232, !PT ;  /* 0x0000002e09097276 */ /* 0x000fc400078100e8 */
        /* <DEDUP_REMOVED lines=8> */
[C---:B------:R-:W-:Y:S02]  /*13f40*/  ISETP.GE.AND P2, PT, R5.reuse, R0, PT ;  /* 0x000000000500720c */ /* 0x040fe40003f46270 */
[----:B------:R-:W-:Y:S01]  /*13f50*/  ISETP.GE.AND P3, PT, R5, R2, PT ;  /* 0x000000020500720c */ /* 0x000fe20003f66270 */
[----:B------:R-:W-:Y:S01]  /*13f60*/  VIADD R5, R29, 0x78 ;  /* 0x000000781d057836 */ /* 0x000fe20000000000 */
[----:B------:R-:W-:Y:S01]  /*13f70*/  FMNMX3.FTZ R7, R7, R220, R218, !PT ;  /* 0x000000dc07077276 */ /* 0x000fe200078100da */
[----:B------:R-:W-:Y:S01]  /*13f80*/  VIADD R29, R29, 0x79 ;  /* 0x000000791d1d7836 */ /* 0x000fe20000000000 */
[----:B------:R-:W-:Y:S02]  /*13f90*/  FMNMX3.FTZ R9, R9, R174, R192, !PT ;  /* 0x000000ae09097276 */ /* 0x000fe400078100c0 */
[----:B------:R-:W-:-:S02]  /*13fa0*/  FMNMX3.FTZ R7, R7, R216, R188, !PT ;  /* 0x000000d807077276 */ /* 0x000fc400078100bc */
[----:B------:R-:W-:Y:S02]  /*13fb0*/  FSEL R170, R93, -INF , !P1 ;  /* 0xff8000005daa7808 */ /* 0x000fe40004800000 */
[----:B------:R-:W-:Y:S02]  /*13fc0*/  FMNMX3.FTZ R9, R9, R224, R226, !PT ;  /* 0x000000e009097276 */ /* 0x000fe400078100e2 */
[----:B------:R-:W-:Y:S02]  /*13fd0*/  ISETP.GE.AND P1, PT, R5, R0, PT ;  /* 0x000000000500720c */ /* 0x000fe40003f26270 */
[----:B------:R-:W-:Y:S02]  /*13fe0*/  FMNMX3.FTZ R7, R7, R186, R184, !PT ;  /* 0x000000ba07077276 */ /* 0x000fe400078100b8 */
[----:B------:R-:W-:Y:S02]  /*13ff0*/  FMNMX3.FTZ R9, R9, R194, R208, !PT ;  /* 0x000000c209097276 */ /* 0x000fe400078100d0 */
[----:B------:R-:W-:-:S02]  /*14000*/  FSEL R152, R80, -INF , !P1 ;  /* 0xff80000050987808 */ /* 0x000fc40004800000 */
[----:B------:R-:W-:Y:S02]  /*14010*/  ISETP.GE.AND P1, PT, R5, R2, PT ;  /* 0x000000020500720c */ /* 0x000fe40003f26270 */
[----:B------:R-:W-:Y:S02]  /*14020*/  FMNMX3.FTZ R5, R7, R182, R164, !PT ;  /* 0x000000b607057276 */ /* 0x000fe400078100a4 */
[----:B------:R-:W-:Y:S02]  /*14030*/  FMNMX3.FTZ R9, R9, R206, R196, !PT ;  /* 0x000000ce09097276 */ /* 0x000fe400078100c4 */
[----:B------:R-:W-:Y:S02]  /*14040*/  FSEL R156, R84, -INF , !P0 ;  /* 0xff800000549c7808 */ /* 0x000fe40004000000 */
[----:B------:R-:W-:Y:S02]  /*14050*/  ISETP.GE.AND P0, PT, R29, R0, PT ;  /* 0x000000001d00720c */ /* 0x000fe40003f06270 */
[----:B------:R-:W-:-:S02]  /*14060*/  FSEL R158, R91, -INF , !P6 ;  /* 0xff8000005b9e7808 */ /* 0x000fc40007000000 */
[----:B------:R-:W-:Y:S02]  /*14070*/  FSEL R148, R86, -INF , !P5 ;  /* 0xff80000056947808 */ /* 0x000fe40006800000 */
[----:B------:R-:W-:Y:S02]  /*14080*/  FMNMX3.FTZ R5, R5, R162, R160, !PT ;  /* 0x000000a205057276 */ /* 0x000fe400078100a0 */
[----:B------:R-:W-:Y:S02]  /*14090*/  FMNMX3.FTZ R9, R9, R190, R172, !PT ;  /* 0x000000be09097276 */ /* 0x000fe400078100ac */
[----:B------:R-:W-:Y:S02]  /*140a0*/  FSEL R150, R81, -INF , !P0 ;  /* 0xff80000051967808 */ /* 0x000fe40004000000 */
[----:B------:R-:W-:Y:S02]  /*140b0*/  ISETP.GE.AND P0, PT, R29, R2, PT ;  /* 0x000000021d00720c */ /* 0x000fe40003f06270 */
[----:B------:R-:W-:-:S02]  /*140c0*/  FSEL R146, R87, -INF , !P3 ;  /* 0xff80000057927808 */ /* 0x000fc40005800000 */
[----:B------:R-:W-:Y:S02]  /*140d0*/  FSEL R142, R82, -INF , !P1 ;  /* 0xff800000528e7808 */ /* 0x000fe40004800000 */
[----:B------:R-:W-:Y:S02]  /*140e0*/  FMNMX3.FTZ R5, R5, R158, R148, !PT ;  /* 0x0000009e05057276 */ /* 0x000fe40007810094 */
[----:B------:R-:W-:Y:S02]  /*140f0*/  FSEL R166, R89, -INF , !P4 ;  /* 0xff80000059a67808 */ /* 0x000fe40006000000 */
[----:B------:R-:W-:Y:S02]  /*14100*/  FMNMX3.FTZ R9, R9, R170, R168, !PT ;  /* 0x000000aa09097276 */ /* 0x000fe400078100a8 */
[----:B------:R-:W-:Y:S02]  /*14110*/  FSEL R140, R83, -INF , !P0 ;  /* 0xff800000538c7808 */ /* 0x000fe40004000000 */
[----:B------:R-:W-:-:S02]  /*14120*/  FMNMX3.FTZ R5, R5, R146, R142, !PT ;  /* 0x0000009205057276 */ /* 0x000fc4000781008e */
[----:B------:R-:W-:Y:S02]  /*14130*/  FSEL R154, R85, -INF , !P2 ;  /* 0xff800000559a7808 */ /* 0x000fe40005000000 */
[----:B------:R-:W-:Y:S02]  /*14140*/  FMNMX3.FTZ R9, R9, R166, R156, !PT ;  /* 0x000000a609097276 */ /* 0x000fe4000781009c */
[----:B------:R-:W-:Y:S02]  /*14150*/  FMNMX.FTZ R11, R140, R5, !PT ;  /* 0x000000058c0b7209 */ /* 0x000fe40007810000 */
[----:B------:R-:W-:Y:S02]  /*14160*/  FMNMX3.FTZ R7, R9, R154, R152, !PT ;  /* 0x0000009a09077276 */ /* 0x000fe40007810098 */
[----:B------:R-:W-:Y:S01]  /*14170*/  ISETP.NE.AND P1, PT, R3, RZ, PT ;  /* 0x000000ff0300720c */ /* 0x000fe20003f25270 */
[----:B------:R-:W2:Y:S01]  /*14180*/  SHFL.BFLY PT, R6, R11, 0x2, 0x1f ;  /* 0x0c401f000b067f89 */ /* 0x000ea200000e0000 */
[----:B------:R-:W-:-:S05]  /*14190*/  FMNMX.FTZ R7, R150, R7, !PT ;  /* 0x0000000796077209 */ /* 0x000fca0007810000 */
[----:B------:R-:W3:Y:S01]  /*141a0*/  SHFL.BFLY PT, R8, R7, 0x2, 0x1f ;  /* 0x0c401f0007087f89 */ /* 0x000ee200000e0000 */
[----:B--2---:R-:W-:-:S05]  /*141b0*/  FMNMX.FTZ R6, R11, R6, !PT ;  /* 0x000000060b067209 */ /* 0x004fca0007810000 */
[----:B------:R-:W2:Y:S01]  /*141c0*/  SHFL.BFLY PT, R5, R6, 0x1, 0x1f ;  /* 0x0c201f0006057f89 */ /* 0x000ea200000e0000 */
[----:B---3--:R-:W-:-:S05]  /*141d0*/  FMNMX.FTZ R9, R7, R8, !PT ;  /* 0x0000000807097209 */ /* 0x008fca0007810000 */
[----:B------:R-:W3:Y:S01]  /*141e0*/  SHFL.BFLY PT, R132, R9, 0x1, 0x1f ;  /* 0x0c201f0009847f89 */ /* 0x000ee200000e0000 */
[----:B--2---:R-:W-:Y:S01]  /*141f0*/  FMNMX.FTZ R3, R6, R5, !PT ;  /* 0x0000000506037209 */ /* 0x004fe20007810000 */
[----:B------:R-:W-:-:S04]  /*14200*/  VIADD R5, R202, 0xc000 ;  /* 0x0000c000ca057836 */ /* 0x000fc80000000000 */
[----:B------:R-:W-:Y:S01]  /*14210*/  @P1 VIADD R67, R5, 0xffffffc0 ;  /* 0xffffffc005431836 */ /* 0x000fe20000000000 */
[----:B---3--:R-:W-:Y:S01]  /*14220*/  FMNMX.FTZ R132, R9, R132, !PT ;  /* 0x0000008409847209 */ /* 0x008fe20007810000 */
[----:B-1----:R-:W-:Y:S02]  /*14230*/  FMUL.FTZ R139, R3, UR4 ;  /* 0x00000004038b7c20 */ /* 0x002fe40008410000 */
[----:B------:R-:W-:Y:S01]  /*14240*/  IMAD.IADD R43, R134, 0x1, R67 ;  /* 0x00000001862b7824 */ /* 0x000fe200078e0243 */
[C---:B------:R-:W-:Y:S01]  /*14250*/  FSETP.NEU.FTZ.AND P0, PT, R132.reuse, -INF , PT ;  /* 0xff8000008400780b */ /* 0x040fe20003f1d000 */
[----:B------:R-:W-:Y:S01]  /*14260*/  FMUL.FTZ R143, R132, UR4 ;  /* 0x00000004848f7c20 */ /* 0x000fe20008410000 */
[----:B------:R-:W-:Y:S04]  /*14270*/  LDSM.16.MT88.4 R84, [R67] ;  /* 0x000000004354783b */ /* 0x000fe80000004200 */
[----:B------:R-:W1:Y:S01]  /*14280*/  LDSM.16.MT88.4 R92, [R43] ;  /* 0x000000002b5c783b */ /* 0x000e620000004200 */
[----:B------:R-:W-:-:S02]  /*14290*/  FSEL R143, R143, RZ, P0 ;  /* 0x000000ff8f8f7208 */ /* 0x000fc40000000000 */
[----:B------:R-:W-:Y:S01]  /*142a0*/  FSETP.NEU.FTZ.AND P0, PT, R3, -INF , PT ;  /* 0xff8000000300780b */ /* 0x000fe20003f1d000 */
[----:B------:R-:W2:Y:S02]  /*142b0*/  LDSM.16.MT88.4 R116, [R67+0x4000] ;  /* 0x004000004374783b */ /* 0x000ea40000004200 */
        /* <DEDUP_REMOVED lines=88> */
[----:B------:R-:W-:Y:S01]  /*14840*/  FADD.FTZ R135, R136, R135 ;  /* 0x0000008788877221 */ /* 0x000fe20000010000 */
[----:B------:R-:W-:-:S02]  /*14850*/  ISETP.GT.AND P0, PT, R144, R205, PT ;  /* 0x000000cd9000720c */ /* 0x000fc40003f04270 */
        /* <DEDUP_REMOVED lines=32> */
[----:B--2---:R-:W-:-:S02]  /*14a60*/  F2FP.BF16.F32.PACK_AB R4, R58, R59 ;  /* 0x0000003b3a04723e */ /* 0x004fc400000010ff */
[----:B-1----:R-:W-:Y:S01]  /*14a70*/  F2FP.BF16.F32.PACK_AB R5, R56, R57 ;  /* 0x000000393805723e */ /* 0x002fe200000010ff */
[----:B------:R-:W-:Y:S04]  /*14a80*/  MUFU.EX2 R167, R167 ;  /* 0x000000a700a77308 */ /* 0x000fe80000000800 */
[----:B------:R-:W-:Y:S01]  /*14a90*/  HMMA.16816.F32.BF16 R120, R120, R6, RZ ;  /* 0x000000067878723c */ /* 0x000fe200000418ff */
[----:B------:R-:W-:Y:S01]  /*14aa0*/  F2FP.BF16.F32.PACK_AB R6, R54, R55 ;  /* 0x000000373606723e */ /* 0x000fe200000010ff */
[----:B------:R-:W-:Y:S01]  /*14ab0*/  MUFU.EX2 R169, R169 ;  /* 0x000000a900a97308 */ /* 0x000fe20000000800 */
[----:B-----5:R-:W-:-:S03]  /*14ac0*/  F2FP.BF16.F32.PACK_AB R7, R52, R53 ;  /* 0x000000353407723e */ /* 0x020fc600000010ff */
[----:B------:R-:W-:Y:S04]  /*14ad0*/  MUFU.EX2 R158, R160 ;  /* 0x000000a0009e7308 */ /* 0x000fe80000000800 */
[C---:B------:R-:W-:Y:S01]  /*14ae0*/  HMMA.16816.F32.BF16 R88, R4.reuse, R8, R88 ;  /* 0x000000080458723c */ /* 0x040fe20000041858 */
[----:B------:R-:W-:Y:S04]  /*14af0*/  MUFU.EX2 R171, R171 ;  /* 0x000000ab00ab7308 */ /* 0x000fe80000000800 */
        /* <DEDUP_REMOVED lines=31> */
[----:B---3--:R-:W-:Y:S01]  /*14cf0*/  HMMA.16816.F32.BF16 R96, R4, R12, R96 ;  /* 0x0000000c0460723c */ /* 0x008fe20000041860 */
[----:B------:R-:W-:-:S02]  /*14d00*/  FFMA.FTZ R12, R176, UR4, -R143 ;  /* 0x00000004b00c7c23 */ /* 0x000fc4000801088f */
        /* <DEDUP_REMOVED lines=24> */
[----:B---3--:R-:W-:Y:S02]  /*14e90*/  F2FP.BF16.F32.PACK_AB R4, R176, R145 ;  /* 0x00000091b004723e */ /* 0x008fe400000010ff */
        /* <DEDUP_REMOVED lines=46> */
[----:B------:R-:W2:Y:S07]  /*15180*/  LDSM.16.MT88.4 R20, [R67+0x2800] ;  /* 0x002800004314783b */ /* 0x000eae0000004200 */
        /* <DEDUP_REMOVED lines=28> */
[C---:B------:R-:W-:Y:S08]  /*15350*/  HMMA.16816.F32.BF16 R80, R4.reuse, R20, R80 ;  /* 0x000000140450723c */ /* 0x040ff00000041850 */
[C---:B------:R-:W-:Y:S01]  /*15360*/  HMMA.16816.F32.BF16 R84, R4.reuse, R22, R84 ;  /* 0x000000160454723c */ /* 0x040fe20000041854 */
[----:B------:R-:W4:Y:S07]  /*15370*/  LDSM.16.MT88.4 R20, [R67+0x3000] ;  /* 0x003000004314783b */ /* 0x000f2e0000004200 */
        /* <DEDUP_REMOVED lines=11> */
[----:B------:R-:W-:Y:S07]  /*15430*/  LDSM.16.MT88.4 R32, [R141+0xf000] ;  /* 0x00f000008d20783b */ /* 0x000fee0000004200 */
        /* <DEDUP_REMOVED lines=39> */
[----:B---3--:R-:W-:Y:S01]  /*156b0*/  HMMA.16816.F32.BF16 R124, R4, R20, R124 ;  /* 0x00000014047c723c */ /* 0x008fe2000004187c */
[----:B------:R-:W-:-:S02]  /*156c0*/  FADD.FTZ R20, R66, R137 ;  /* 0x0000008942147221 */ /* 0x000fc40000010000 */
[----:B------:R-:W3:Y:S02]  /*156d0*/  MUFU.EX2 R27, R27 ;  /* 0x0000001b001b7308 */ /* 0x000ee40000000800 */
[----:B------:R-:W-:-:S03]  /*156e0*/  FADD.FTZ R20, R65, R20 ;  /* 0x0000001441147221 */ /* 0x000fc60000010000 */
[----:B------:R-:W-:Y:S01]  /*156f0*/  HMMA.16816.F32.BF16 R120, R4, R22, R120 ;  /* 0x000000160478723c */ /* 0x000fe20000041878 */
        /* <DEDUP_REMOVED lines=9> */
[----:B------:R-:W-:Y:S01]  /*15790*/  HMMA.16816.F32.BF16 R76, R4, R34, R76 ;  /* 0x00000022044c723c */ /* 0x000fe2000004184c */
[----:B-----5:R-:W-:Y:S01]  /*157a0*/  F2FP.BF16.F32.PACK_AB R4, R24, R25 ;  /* 0x000000191804723e */ /* 0x020fe200000010ff */
        /* <DEDUP_REMOVED lines=74> */
[----:B------:R-:W-:-:S04]  /*15c50*/  LOP3.LUT R5, R197, 0x38, RZ, 0xc0, !PT ;  /* 0x00000038c5057812 */ /* 0x000fc800078ec0ff */
[----:B------:R-:W-:Y:S01]  /*15c60*/  LOP3.LUT R42, R5, 0x1c0, R42, 0xf8, !PT ;  /* 0x000001c0052a7812 */ /* 0x000fe200078ef82a */
[----:B------:R-:W-:-:S14]  /*15c70*/  @!P0 BRA `(.L_x_3277) ;  /* 0x0000004800188947 */ /* 0x000fdc0003800000 */
        /* <DEDUP_REMOVED lines=67> */
.L_x_3278:
        /* <DEDUP_REMOVED lines=8> */
.L_x_3279:
[----:B------:R-:W1:Y:S01]  /*16130*/  LDCU.64 UR4, c[0x0][0x3c0] ;  /* 0x00007800ff0477ac */ /* 0x000e620008000a00 */
[----:B------:R-:W2:Y:S01]  /*16140*/  S2UR UR9, SR_CgaCtaId ;  /* 0x00000000000979c3 */ /* 0x000ea20000008800 */
[----:B------:R-:W-:Y:S01]  /*16150*/  LOP3.LUT R5, R197, 0x1f8, RZ, 0xc0, !PT ;  /* 0x000001f8c5057812 */ /* 0x000fe200078ec0ff */
[----:B------:R-:W-:Y:S01]  /*16160*/  IMAD.IADD R135, R203, 0x1, R134 ;  /* 0x00000001cb877824 */ /* 0x000fe200078e0286 */
[----:B------:R-:W-:Y:S02]  /*16170*/  LOP3.LUT R42, R41, R42, R40, 0xf6, !PT ;  /* 0x0000002a292a7212 */ /* 0x000fe400078ef628 */
[----:B------:R-:W-:Y:S02]  /*16180*/  LOP3.LUT R4, R5, 0x38, R198, 0x78, !PT ;  /* 0x0000003805047812 */ /* 0x000fe400078e78c6 */
[----:B------:R-:W-:Y:S02]  /*16190*/  LOP3.LUT P1, RZ, R198, 0x4, RZ, 0xc0, !PT ;  /* 0x00000004c6ff7812 */ /* 0x000fe4000782c0ff */
[----:B------:R-:W-:-:S02]  /*161a0*/  LOP3.LUT R61, R4, 0x1e00, R197, 0xf8, !PT ;  /* 0x00001e00043d7812 */ /* 0x000fc400078ef8c5 */
[----:B------:R-:W-:Y:S01]  /*161b0*/  LOP3.LUT R133, R133, 0xfffffffe, RZ, 0xc0, !PT ;  /* 0xfffffffe85857812 */ /* 0x000fe200078ec0ff */
[----:B-1----:R-:W-:Y:S02]  /*161c0*/  USHF.L.U32 UR8, UR4, 0x5, URZ ;  /* 0x0000000504087899 */ /* 0x002fe400080006ff */
[----:B------:R-:W-:-:S06]  /*161d0*/  USHF.L.U64.HI UR4, UR4, 0x5, UR5 ;  /* 0x0000000504047899 */ /* 0x000fcc0008010205 */
[----:B------:R-:W-:Y:S01]  /*161e0*/  @P1 LOP3.LUT R133, R133, 0x1, RZ, 0xfc, !PT ;  /* 0x0000000185851812 */ /* 0x000fe200078efcff */
        /* <DEDUP_REMOVED lines=16> */
[----:B------:R-:W-:Y:S02]  /*162f0*/  IMAD.IADD R196, R134, 0x1, R223 ;  /* 0x0000000186c47824 */ /* 0x000fe400078e02df */
        /* <DEDUP_REMOVED lines=16> */
[----:B------:R-:W-:Y:S04]  /*16400*/  LDGSTS.E.BYPASS.LTC128B.128 [R61+0x12800], desc[UR6][R10.64+0x80] ;  /* 0x128000800a3d7fae */ /* 0x000fe8000b981a06 */
[----:B------:R-:W-:Y:S04]  /*16410*/  LDGSTS.E.BYPASS.LTC128B.128 [R61+0xf000], desc[UR6][R14.64] ;  /* 0x0f0000000e3d7fae */ /* 0x000fe8000b981a06 */
[----:B------:R1:W-:Y:S04]  /*16420*/  LDGSTS.E.BYPASS.LTC128B.128 [R61+0x13000], desc[UR6][R14.64+0x80] ;  /* 0x130000800e3d7fae */ /* 0x0003e8000b981a06 */
        /* <DEDUP_REMOVED lines=22> */
[C---:B--2---:R-:W-:Y:S03]  /*16590*/  HMMA.16816.F32.BF16 R40, R176.reuse, R36, RZ ;  /* 0x00000024b028723c */ /* 0x044fe600000418ff */
[----:B------:R-:W0:Y:S05]  /*165a0*/  LDGDEPBAR ;  /* 0x00000000000079af */ /* 0x000e2a0000000000 */
        /* <DEDUP_REMOVED lines=13> */
[----:B------:R-:W-:Y:S01]  /*16680*/  HMMA.16816.F32.BF16 R136, R164, R8, R136 ;  /* 0x00000008a488723c */ /* 0x000fe20000041888 */
[----:B------:R-:W-:-:S05]  /*16690*/  SEL R8, R199, 0xffffffc0, !P1 ;  /* 0xffffffc0c7087807 */ /* 0x000fca0004800000 */
[----:B------:R-:W-:Y:S02]  /*166a0*/  IMAD.IADD R217, R8, 0x1, R223 ;  /* 0x0000000108d97824 */ /* 0x000fe400078e02df */
[----:B------:R-:W-:Y:S01]  /*166b0*/  IMAD.IADD R133, R203, 0x1, R8 ;  /* 0x00000001cb857824 */ /* 0x000fe200078e0208 */
[----:B------:R-:W-:Y:S01]  /*166c0*/  HMMA.16816.F32.BF16 R64, R164, R10, R64 ;  /* 0x0000000aa440723c */ /* 0x000fe20000041840 */
[C---:B------:R-:W-:Y:S01]  /*166d0*/  IMAD.IADD R202, R134.reuse, 0x1, R217 ;  /* 0x0000000186ca7824 */ /* 0x040fe200078e02d9 */
[----:B------:R-:W-:Y:S01]  /*166e0*/  LDSM.16.M88.4 R8, [R217] ;  /* 0x00000000d908783b */ /* 0x000fe20000000200 */
[----:B------:R-:W-:-:S03]  /*166f0*/  IMAD.IADD R134, R134, 0x1, R133 ;  /* 0x0000000186867824 */ /* 0x000fc600078e0285 */
[----:B------:R-:W2:Y:S02]  /*16700*/  LDSM.16.M88.4 R156, [R133+0x4800] ;  /* 0x00480000859c783b */ /* 0x000ea40000000200 */
[C---:B---3--:R-:W-:Y:S02]  /*16710*/  HMMA.16816.F32.BF16 R56, R164.reuse, R140, R56 ;  /* 0x0000008ca438723c */ /* 0x048fe40000041838 */
[----:B------:R-:W3:Y:S04]  /*16720*/  LDSM.16.M88.4 R144, [R133+0x5800] ;  /* 0x005800008590783b */ /* 0x000ee80000000200 */
[----:B------:R-:W-:Y:S02]  /*16730*/  LDSM.16.M88.4 R160, [R133+0x4000] ;  /* 0x0040000085a0783b */ /* 0x000fe40000000200 */
[C---:B------:R-:W-:Y:S02]  /*16740*/  HMMA.16816.F32.BF16 R52, R164.reuse, R142, R52 ;  /* 0x0000008ea434723c */ /* 0x040fe40000041834 */
[----:B------:R-:W-:Y:S04]  /*16750*/  LDSM.16.M88.4 R140, [R133+0x6000] ;  /* 0x00600000858c783b */ /* 0x000fe80000000200 */
[----:B------:R-:W-:Y:S02]  /*16760*/  LDSM.16.M88.4 R152, [R133+0x5000] ;  /* 0x005000008598783b */ /* 0x000fe40000000200 */
[C---:B-1----:R-:W-:Y:S02]  /*16770*/  HMMA.16816.F32.BF16 R16, R164.reuse, R4, R16 ;  /* 0x00000004a410723c */ /* 0x042fe40000041810 */
[----:B------:R-:W-:Y:S06]  /*16780*/  LDSM.16.M88.4 R192, [R134+0x4000] ;  /* 0x0040000086c0783b */ /* 0x000fec0000000200 */
[C---:B------:R-:W-:Y:S01]  /*16790*/  HMMA.16816.F32.BF16 R12, R164.reuse, R6, R12 ;  /* 0x00000006a40c723c */ /* 0x040fe2000004180c */
[----:B------:R-:W1:Y:S07]  /*167a0*/  LDSM.16.M88.4 R4, [R133+0x6800] ;  /* 0x006800008504783b */ /* 0x000e6e0000000200 */
[C---:B------:R-:W-:Y:S08]  /*167b0*/  HMMA.16816.F32.BF16 R40, R164.reuse, R184, R40 ;  /* 0x000000b8a428723c */ /* 0x040ff00000041828 */
[C---:B------:R-:W-:Y:S01]  /*167c0*/  HMMA.16816.F32.BF16 R36, R164.reuse, R186, R36 ;  /* 0x000000baa424723c */ /* 0x040fe20000041824 */
[----:B------:R-:W-:Y:S07]  /*167d0*/  LDSM.16.M88.4 R184, [R134+0x5000] ;  /* 0x0050000086b8783b */ /* 0x000fee0000000200 */
[C---:B------:R-:W-:Y:S08]  /*167e0*/  HMMA.16816.F32.BF16 R24, R164.reuse, R148, R24 ;  /* 0x00000094a418723c */ /* 0x040ff00000041818 */
[C---:B------:R-:W-:Y:S01]  /*167f0*/  HMMA.16816.F32.BF16 R20, R164.reuse, R150, R20 ;  /* 0x00000096a414723c */ /* 0x040fe20000041814 */
[----:B------:R-:W4:Y:S07]  /*16800*/  LDSM.16.M88.4 R148, [R133+0x7000] ;  /* 0x007000008594783b */ /* 0x000f2e0000000200 */
[C---:B------:R-:W-:Y:S08]  /*16810*/  HMMA.16816.F32.BF16 R32, R164.reuse, R172, R32 ;  /* 0x000000aca420723c */ /* 0x040ff00000041820 */
[----:B------:R-:W-:Y:S01]  /*16820*/  HMMA.16816.F32.BF16 R28, R164, R174, R28 ;  /* 0x000000aea41c723c */ /* 0x000fe2000004181c */
[----:B------:R-:W-:Y:S07]  /*16830*/  LDSM.16.M88.4 R172, [R134+0x7000] ;  /* 0x0070000086ac783b */ /* 0x000fee0000000200 */
[C---:B--2---:R-:W-:Y:S08]  /*16840*/  HMMA.16816.F32.BF16 R56, R8.reuse, R156, R56 ;  /* 0x0000009c0838723c */ /* 0x044ff00000041838 */
[C---:B------:R-:W-:Y:S01]  /*16850*/  HMMA.16816.F32.BF16 R52, R8.reuse, R158, R52 ;  /* 0x0000009e0834723c */ /* 0x040fe20000041834 */
[----:B------:R-:W-:Y:S07]  /*16860*/  LDSM.16.M88.4 R156, [R202] ;  /* 0x00000000ca9c783b */ /* 0x000fee0000000200 */
[C---:B---3--:R-:W-:Y:S08]  /*16870*/  HMMA.16816.F32.BF16 R40, R8.reuse, R144, R40 ;  /* 0x000000900828723c */ /* 0x048ff00000041828 */
[C---:B------:R-:W-:Y:S01]  /*16880*/  HMMA.16816.F32.BF16 R36, R8.reuse, R146, R36 ;  /* 0x000000920824723c */ /* 0x040fe20000041824 */
[----:B------:R-:W2:Y:S07]  /*16890*/  LDSM.16.M88.4 R144, [R133+0x7800] ;  /* 0x007800008590783b */ /* 0x000eae0000000200 */
[C---:B-1----:R-:W-:Y:S08]  /*168a0*/  HMMA.16816.F32.BF16 R24, R8.reuse, R4, R24 ;  /* 0x000000040818723c */ /* 0x042ff00000041818 */
[C---:B------:R-:W-:Y:S01]  /*168b0*/  HMMA.16816.F32.BF16 R20, R8.reuse, R6, R20 ;  /* 0x000000060814723c */ /* 0x040fe20000041814 */
[----:B------:R-:W1:Y:S07]  /*168c0*/  LDSM.16.M88.4 R4, [R134+0x6800] ;  /* 0x006800008604783b */ /* 0x000e6e0000000200 */
[C---:B------:R-:W-:Y:S08]  /*168d0*/  HMMA.16816.F32.BF16 R32, R8.reuse, R140, R32 ;  /* 0x0000008c0820723c */ /* 0x040ff00000041820 */
        /* <DEDUP_REMOVED lines=8> */
[----:B------:R-:W5:Y:S03]  /*16960*/  LDSM.16.M88.4 R164, [R134+0x7800] ;  /* 0x0078000086a4783b */ /* 0x000f660000000200 */
        /* <DEDUP_REMOVED lines=15> */
[----:B------:R-:W1:Y:S07]  /*16a60*/  LDSM.16.M88.4 R4, [R203+0xa800] ;  /* 0x00a80000cb04783b */ /* 0x000e6e0000000200 */
[C---:B---3--:R-:W-:Y:S08]  /*16a70*/  HMMA.16816.F32.BF16 R32, R156.reuse, R140, R32 ;  /* 0x0000008c9c20723c */ /* 0x048ff00000041820 */
[C---:B------:R-:W-:Y:S01]  /*16a80*/  HMMA.16816.F32.BF16 R28, R156.reuse, R142, R28 ;  /* 0x0000008e9c1c723c */ /* 0x040fe2000004181c */
[----:B------:R-:W3:Y:S07]  /*16a90*/  LDSM.16.M88.4 R140, [R203+0xb000] ;  /* 0x00b00000cb8c783b */ /* 0x000eee0000000200 */
[C---:B-----5:R-:W-:Y:S08]  /*16aa0*/  HMMA.16816.F32.BF16 R40, R156.reuse, R168, R40 ;  /* 0x000000a89c28723c */ /* 0x060ff00000041828 */
[C---:B------:R-:W-:Y:S01]  /*16ab0*/  HMMA.16816.F32.BF16 R36, R156.reuse, R170, R36 ;  /* 0x000000aa9c24723c */ /* 0x040fe20000041824 */
[----:B------:R-:W4:Y:S07]  /*16ac0*/  LDSM.16.M88.4 R168, [R203+0xa000] ;  /* 0x00a00000cba8783b */ /* 0x000f2e0000000200 */
[C---:B------:R-:W-:Y:S08]  /*16ad0*/  HMMA.16816.F32.BF16 R180, R156.reuse, R164, R180 ;  /* 0x000000a49cb4723c */ /* 0x040ff000000418b4 */
[C---:B------:R-:W-:Y:S01]  /*16ae0*/  HMMA.16816.F32.BF16 R176, R156.reuse, R166, R176 ;  /* 0x000000a69cb0723c */ /* 0x040fe200000418b0 */
[----:B------:R-:W5:Y:S07]  /*16af0*/  LDSM.16.M88.4 R164, [R203+0xb800] ;  /* 0x00b80000cba4783b */ /* 0x000f6e0000000200 */
[C---:B------:R-:W-:Y:S08]  /*16b00*/  HMMA.16816.F32.BF16 R136, R156.reuse, R192, R136 ;  /* 0x000000c09c88723c */ /* 0x040ff00000041888 */
[C---:B------:R-:W-:Y:S08]  /*16b10*/  HMMA.16816.F32.BF16 R64, R156.reuse, R194, R64 ;  /* 0x000000c29c40723c */ /* 0x040ff00000041840 */
        /* <DEDUP_REMOVED lines=45> */
[C---:B---3--:R-:W-:Y:S08]  /*16df0*/  HMMA.16816.F32.BF16 R16, R188.reuse, R140, R16 ;  /* 0x0000008cbc10723c */ /* 0x048ff00000041810 */
[C---:B------:R-:W-:Y:S01]  /*16e00*/  HMMA.16816.F32.BF16 R12, R188.reuse, R142, R12 ;  /* 0x0000008ebc0c723c */ /* 0x040fe2000004180c */
[----:B------:R-:W2:Y:S07]  /*16e10*/  LDSM.16.M88.4 R140, [R133+0xb800] ;  /* 0x00b80000858c783b */ /* 0x000eae0000000200 */
[C---:B------:R-:W-:Y:S08]  /*16e20*/  HMMA.16816.F32.BF16 R40, R188.reuse, R144, R40 ;  /* 0x00000090bc28723c */ /* 0x040ff00000041828 */
[C---:B------:R-:W-:Y:S01]  /*16e30*/  HMMA.16816.F32.BF16 R36, R188.reuse, R146, R36 ;  /* 0x00000092bc24723c */ /* 0x040fe20000041824 */
[----:B------:R-:W3:Y:S07]  /*16e40*/  LDSM.16.M88.4 R144, [R133+0xb000] ;  /* 0x00b000008590783b */ /* 0x000eee0000000200 */
[----:B------:R-:W-:Y:S01]  /*16e50*/  HMMA.16816.F32.BF16 R64, R188, R158, R64 ;  /* 0x0000009ebc40723c */ /* 0x000fe20000041840 */
[----:B------:R-:W-:Y:S07]  /*16e60*/  LDSM.16.M88.4 R156, [R133+0x9800] ;  /* 0x00980000859c783b */ /* 0x000fee0000000200 */
[C---:B----4-:R-:W-:Y:S08]  /*16e70*/  HMMA.16816.F32.BF16 R136, R172.reuse, R168, R136 ;  /* 0x000000a8ac88723c */ /* 0x050ff00000041888 */
[C---:B-----5:R-:W-:Y:S08]  /*16e80*/  HMMA.16816.F32.BF16 R56, R172.reuse, R164, R56 ;  /* 0x000000a4ac38723c */ /* 0x060ff00000041838 */
[----:B------:R-:W-:Y:S01]  /*16e90*/  HMMA.16816.F32.BF16 R52, R172, R166, R52 ;  /* 0x000000a6ac34723c */ /* 0x000fe20000041834 */
[----:B------:R-:W4:Y:S07]  /*16ea0*/  LDSM.16.M88.4 R164, [R134+0x8800] ;  /* 0x0088000086a4783b */ /* 0x000f2e0000000200 */
[C---:B------:R-:W-:Y:S08]  /*16eb0*/  HMMA.16816.F32.BF16 R180, R188.reuse, R184, R180 ;  /* 0x000000b8bcb4723c */ /* 0x040ff000000418b4 */
[C---:B------:R-:W-:Y:S08]  /*16ec0*/  HMMA.16816.F32.BF16 R48, R188.reuse, R148, R48 ;  /* 0x00000094bc30723c */ /* 0x040ff00000041830 */
[----:B------:R-:W-:Y:S01]  /*16ed0*/  HMMA.16816.F32.BF16 R44, R188, R150, R44 ;  /* 0x00000096bc2c723c */ /* 0x000fe2000004182c */
[----:B------:R5:W4:Y:S07]  /*16ee0*/  LDSM.16.M88.4 R148, [R133+0xa800] ;  /* 0x00a800008594783b */ /* 0x000b2e0000000200 */
[----:B------:R-:W-:Y:S08]  /*16ef0*/  HMMA.16816.F32.BF16 R64, R172, R170, R64 ;  /* 0x000000aaac40723c */ /* 0x000ff00000041840 */
[----:B-1----:R-:W-:Y:S01]  /*16f00*/  HMMA.16816.F32.BF16 R136, R8, R4, R136 ;  /* 0x000000040888723c */ /* 0x002fe20000041888 */
[----:B------:R-:W-:-:S05]  /*16f10*/  IMAD.SHL.U32 R5, R198, 0x2, RZ ;  /* 0x00000002c6057824 */ /* 0x000fca00078e00ff */
[----:B------:R-:W-:Y:S02]  /*16f20*/  LOP3.LUT R5, R5, 0x6, RZ, 0xc0, !PT ;  /* 0x0000000605057812 */ /* 0x000fe400078ec0ff */
[----:B--2---:R-:W-:Y:S03]  /*16f30*/  HMMA.16816.F32.BF16 R180, R172, R140, R180 ;  /* 0x0000008cacb4723c */ /* 0x004fe600000418b4 */
[----:B------:R-:W-:-:S04]  /*16f40*/  IMAD R141, R62, 0x80, R5 ;  /* 0x000000803e8d7824 */ /* 0x000fc800078e0205 */
[C---:B------:R-:W-:Y:S01]  /*16f50*/  VIADD R5, R141.reuse, 0xffffff00 ;  /* 0xffffff008d057836 */ /* 0x040fe20000000000 */
[C---:B---3--:R-:W-:Y:S01]  /*16f60*/  HMMA.16816.F32.BF16 R16, R172.reuse, R144, R16 ;  /* 0x00000090ac10723c */ /* 0x048fe20000041810 */
[C---:B-----5:R-:W-:Y:S02]  /*16f70*/  VIADD R133, R141.reuse, 0xffffff09 ;  /* 0xffffff098d857836 */ /* 0x060fe40000000000 */
[----:B------:R-:W-:Y:S01]  /*16f80*/  VIADD R135, R141, 0xffffff11 ;  /* 0xffffff118d877836 */ /* 0x000fe20000000000 */
[C---:B------:R-:W-:Y:S02]  /*16f90*/  ISETP.GE.AND P2, PT, R5.reuse, R0, PT ;  /* 0x000000000500720c */ /* 0x040fe40003f46270 */
[----:B------:R-:W-:Y:S01]  /*16fa0*/  ISETP.GE.AND P0, PT, R5, R2, PT ;  /* 0x000000020500720c */ /* 0x000fe20003f06270 */
[----:B------:R-:W-:Y:S01]  /*16fb0*/  VIADD R5, R141, 0xffffff08 ;  /* 0xffffff088d057836 */ /* 0x000fe20000000000 */
[----:B------:R-:W-:Y:S01]  /*16fc0*/  HMMA.16816.F32.BF16 R12, R172, R146, R12 ;  /* 0x00000092ac0c723c */ /* 0x000fe2000004180c */
[----:B------:R-:W1:Y:S01]  /*16fd0*/  LDSM.16.M88.4 R144, [R134+0x9000] ;  /* 0x009000008690783b */ /* 0x000e620000000200 */
[----:B------:R-:W-:-:S02]  /*16fe0*/  ISETP.GE.AND P4, PT, R133, R0, PT ;  /* 0x000000008500720c */ /* 0x000fc40003f86270 */
[C---:B------:R-:W-:Y:S02]  /*16ff0*/  ISETP.GE.AND P6, PT, R5.reuse, R0, PT ;  /* 0x000000000500720c */ /* 0x040fe40003fc6270 */
[----:B------:R-:W-:Y:S02]  /*17000*/  ISETP.GE.AND P5, PT, R5, R2, PT ;  /* 0x000000020500720c */ /* 0x000fe40003fa6270 */
[----:B------:R-:W-:Y:S01]  /*17010*/  HMMA.16816.F32.BF16 R64, R8, R6, R64 ;  /* 0x000000060840723c */ /* 0x000fe20000041840 */
[----:B------:R-:W-:-:S05]  /*17020*/  VIADD R7, R141, 0xffffff01 ;  /* 0xffffff018d077836 */ /* 0x000fca0000000000 */
[C---:B------:R-:W-:Y:S02]  /*17030*/  ISETP.GE.AND P1, PT, R7.reuse, R0, PT ;  /* 0x000000000700720c */ /* 0x040fe40003f26270 */
[C---:B----4-:R-:W-:Y:S01]  /*17040*/  HMMA.16816.F32.BF16 R56, R8.reuse, R164, R56 ;  /* 0x000000a40838723c */ /* 0x050fe20000041838 */
[----:B------:R-:W-:Y:S02]  /*17050*/  ISETP.GE.AND P3, PT, R7, R2, PT ;  /* 0x000000020700720c */ /* 0x000fe40003f66270 */
[----:B------:R-:W2:Y:S05]  /*17060*/  LDSM.16.M88.4 R4, [R134+0x9800] ;  /* 0x009800008604783b */ /* 0x000eaa0000000200 */
[----:B------:R-:W-:Y:S08]  /*17070*/  HMMA.16816.F32.BF16 R52, R8, R166, R52 ;  /* 0x000000a60834723c */ /* 0x000ff00000041834 */
[----:B------:R-:W-:Y:S01]  /*17080*/  HMMA.16816.F32.BF16 R32, R172, R152, R32 ;  /* 0x00000098ac20723c */ /* 0x000fe20000041820 */
[----:B------:R-:W-:-:S02]  /*17090*/  FSEL R153, R138, -INF , !P0 ;  /* 0xff8000008a997808 */ /* 0x000fc40004000000 */
[-C--:B------:R-:W-:Y:S01]  /*170a0*/  ISETP.GE.AND P0, PT, R133, R2.reuse, PT ;  /* 0x000000028500720c */ /* 0x080fe20003f06270 */
[----:B------:R-:W-:Y:S01]  /*170b0*/  VIADD R133, R141, 0xffffff10 ;  /* 0xffffff108d857836 */ /* 0x000fe20000000000 */
[----:B------:R-:W-:Y:S01]  /*170c0*/  FSEL R152, R65, -INF , !P4 ;  /* 0xff80000041987808 */ /* 0x000fe20006000000 */
[----:B------:R-:W-:Y:S01]  /*170d0*/  VIADD R65, R141, 0xffffff18 ;  /* 0xffffff188d417836 */ /* 0x000fe20000000000 */
[----:B------:R-:W-:Y:S01]  /*170e0*/  FSEL R235, R67, -INF , !P0 ;  /* 0xff80000043eb7808 */ /* 0x000fe20004000000 */
[C---:B------:R-:W-:Y:S01]  /*170f0*/  HMMA.16816.F32.BF16 R48, R172.reuse, R160, R48 ;  /* 0x000000a0ac30723c */ /* 0x040fe20000041830 */
[-C--:B------:R-:W-:Y:S02]  /*17100*/  ISETP.GE.AND P4, PT, R135, R2.reuse, PT ;  /* 0x000000028700720c */ /* 0x080fe40003f86270 */
[----:B------:R-:W-:Y:S02]  /*17110*/  ISETP.GE.AND P0, PT, R65, R2, PT ;  /* 0x000000024100720c */ /* 0x000fe40003f06270 */
[----:B------:R-:W-:Y:S01]  /*17120*/  FSEL R229, R59, -INF , !P4 ;  /* 0xff8000003be57808 */ /* 0x000fe20006000000 */
[----:B------:R-:W-:Y:S01]  /*17130*/  VIADD R59, R141, 0xffffff21 ;  /* 0xffffff218d3b7836 */ /* 0x000fe20000000000 */
[----:B------:R-:W-:Y:S01]  /*17140*/  FSEL R227, R54, -INF , !P0 ;  /* 0xff80000036e37808 */ /* 0x000fe20004000000 */
[----:B------:R-:W-:Y:S01]  /*17150*/  HMMA.16816.F32.BF16 R24, R172, R148, R24 ;  /* 0x00000094ac18723c */ /* 0x000fe20000041818 */
[----:B------:R-:W-:-:S02]  /*17160*/  FSEL R148, R136, -INF , !P2 ;  /* 0xff80000088947808 */ /* 0x000fc40005000000 */
[-C--:B------:R-:W-:Y:S02]  /*17170*/  ISETP.GE.AND P2, PT, R133, R2.reuse, PT ;  /* 0x000000028500720c */ /* 0x080fe40003f46270 */
[----:B------:R-:W-:Y:S02]  /*17180*/  ISETP.GE.AND P0, PT, R59, R2, PT ;  /* 0x000000023b00720c */ /* 0x000fe40003f06270 */
[----:B------:R-:W-:Y:S01]  /*17190*/  FSEL R231, R58, -INF , !P2 ;  /* 0xff8000003ae77808 */ /* 0x000fe20005000000 */
[----:B------:R-:W-:Y:S01]  /*171a0*/  HMMA.16816.F32.BF16 R20, R172, R150, R20 ;  /* 0x00000096ac14723c */ /* 0x000fe20000041814 */
[----:B------:R-:W-:Y:S02]  /*171b0*/  FSEL R150, R137, -INF , !P1 ;  /* 0xff80000089967808 */ /* 0x000fe40004800000 */
[----:B------:R-:W-:Y:S01]  /*171c0*/  ISETP.GE.AND P1, PT, R133, R0, PT ;  /* 0x000000008500720c */ /* 0x000fe20003f26270 */
[----:B------:R-:W-:-:S03]  /*171d0*/  VIADD R133, R141, 0xffffff19 ;  /* 0xffffff198d857836 */ /* 0x000fc60000000000 */
[----:B------:R-:W-:Y:S01]  /*171e0*/  FSEL R222, R56, -INF , !P1 ;  /* 0xff80000038de7808 */ /* 0x000fe20004800000 */
[C---:B------:R-:W-:Y:S01]  /*171f0*/  HMMA.16816.F32.BF16 R44, R172.reuse, R162, R44 ;  /* 0x000000a2ac2c723c */ /* 0x040fe2000004182c */
[C---:B------:R-:W-:Y:S02]  /*17200*/  ISETP.GE.AND P1, PT, R133.reuse, R0, PT ;  /* 0x000000008500720c */ /* 0x040fe40003f26270 */
[----:B------:R-:W-:Y:S02]  /*17210*/  ISETP.GE.AND P2, PT, R133, R2, PT ;  /* 0x000000028500720c */ /* 0x000fe40003f46270 */
[----:B------:R-:W-:Y:S01]  /*17220*/  FSEL R218, R53, -INF , !P1 ;  /* 0xff80000035da7808 */ /* 0x000fe20004800000 */
[----:B------:R-:W-:Y:S01]  /*17230*/  VIADD R53, R141, 0xffffff28 ;  /* 0xffffff288d357836 */ /* 0x000fe20000000000 */
[----:B------:R-:W-:Y:S01]  /*17240*/  FSEL R233, R55, -INF , !P2 ;  /* 0xff80000037e97808 */ /* 0x000fe20005000000 */
[----:B------:R-:W-:Y:S01]  /*17250*/  HMMA.16816.F32.BF16 R40, R172, R156, R40 ;  /* 0x0000009cac28723c */ /* 0x000fe20000041828 */
[----:B------:R-:W-:-:S02]  /*17260*/  FSEL R157, R66, -INF , !P5 ;  /* 0xff800000429d7808 */ /* 0x000fc40006800000 */
[C---:B------:R-:W-:Y:S02]  /*17270*/  ISETP.GE.AND P1, PT, R53.reuse, R0, PT ;  /* 0x000000003500720c */ /* 0x040fe40003f26270 */
[----:B------:R-:W-:Y:S02]  /*17280*/  ISETP.GE.AND P2, PT, R53, R2, PT ;  /* 0x000000023500720c */ /* 0x000fe40003f46270 */
[-C--:B------:R-:W-:Y:S01]  /*17290*/  ISETP.GE.AND P5, PT, R135, R0.reuse, PT ;  /* 0x000000008700720c */ /* 0x080fe20003fa6270 */
[----:B------:R-:W-:Y:S01]  /*172a0*/  HMMA.16816.F32.BF16 R28, R172, R154, R28 ;  /* 0x0000009aac1c723c */ /* 0x000fe2000004181c */
[----:B------:R-:W-:Y:S02]  /*172b0*/  FSEL R155, R139, -INF , !P3 ;  /* 0xff8000008b9b7808 */ /* 0x000fe40005800000 */
[-C--:B------:R-:W-:Y:S02]  /*172c0*/  ISETP.GE.AND P3, PT, R65, R0.reuse, PT ;  /* 0x000000004100720c */ /* 0x080fe40003f66270 */
[----:B------:R-:W-:Y:S01]  /*172d0*/  FSEL R220, R57, -INF , !P5 ;  /* 0xff80000039dc7808 */ /* 0x000fe20006800000 */
[----:B------:R-:W-:Y:S01]  /*172e0*/  VIADD R57, R141, 0xffffff20 ;  /* 0xffffff208d397836 */ /* 0x000fe20000000000 */
[----:B------:R-:W-:Y:S01]  /*172f0*/  FSEL R224, R52, -INF , !P3 ;  /* 0xff80000034e07808 */ /* 0x000fe20005800000 */
[----:B-1----:R-:W-:Y:S01]  /*17300*/  HMMA.16816.F32.BF16 R48, R8, R144, R48 ;  /* 0x000000900830723c */ /* 0x002fe20000041830 */
[----:B------:R-:W1:Y:S01]  /*17310*/  LDSM.16.M88.4 R52, [R134+0xa800] ;  /* 0x00a800008634783b */ /* 0x000e620000000200 */
[----:B------:R-:W-:Y:S01]  /*17320*/  FSEL R154, R64, -INF , !P6 ;  /* 0xff800000409a7808 */ /* 0x000fe20007000000 */
[----:B------:R-:W-:Y:S01]  /*17330*/  VIADD R144, R62, 0xfffffffe ;  /* 0xfffffffe3e907836 */ /* 0x000fe20000000000 */
[C---:B------:R-:W-:Y:S01]  /*17340*/  ISETP.GE.AND P5, PT, R57.reuse, R0, PT ;  /* 0x000000003900720c */ /* 0x040fe20003fa6270 */
[----:B------:R-:W3:Y:S01]  /*17350*/  LDSM.16.M88.4 R64, [R134+0xa000] ;  /* 0x00a000008640783b */ /* 0x000ee20000000200 */
[----:B------:R-:W-:-:S02]  /*17360*/  ISETP.GE.AND P4, PT, R57, R2, PT ;  /* 0x000000023900720c */ /* 0x000fc40003f86270 */
[----:B------:R-:W-:Y:S01]  /*17370*/  HMMA.16816.F32.BF16 R36, R172, R158, R36 ;  /* 0x0000009eac24723c */ /* 0x000fe20000041824 */
[----:B------:R-:W-:-:S07]  /*17380*/  ISETP.GE.AND P3, PT, R59, R0, PT ;  /* 0x000000003b00720c */ /* 0x000fce0003f66270 */
[C---:B------:R-:W-:Y:S03]  /*17390*/  HMMA.16816.F32.BF16 R44, R8.reuse, R146, R44 ;  /* 0x00000092082c723c */ /* 0x040fe6000004182c */
[----:B------:R-:W-:Y:S02]  /*173a0*/  FSEL R196, R48, -INF , !P5 ;  /* 0xff80000030c47808 */ /* 0x000fe40006800000 */
[----:B------:R-:W-:Y:S02]  /*173b0*/  FSEL R223, R50, -INF , !P4 ;  /* 0xff80000032df7808 */ /* 0x000fe40006000000 */
[----:B------:R-:W-:Y:S01]  /*173c0*/  FSEL R208, R49, -INF , !P3 ;  /* 0xff80000031d07808 */ /* 0x000fe20005800000 */
[----:B--2---:R-:W-:Y:S01]  /*173d0*/  HMMA.16816.F32.BF16 R40, R8, R4, R40 ;  /* 0x000000040828723c */ /* 0x004fe20000041828 */
[----:B------:R-:W-:Y:S01]  /*173e0*/  VIADD R5, R141, 0xffffff29 ;  /* 0xffffff298d057836 */ /* 0x000fe20000000000 */
[----:B------:R-:W-:-:S04]  /*173f0*/  FSEL R225, R51, -INF , !P0 ;  /* 0xff80000033e17808 */ /* 0x000fc80004000000 */
[C---:B------:R-:W-:Y:S02]  /*17400*/  ISETP.GE.AND P5, PT, R5.reuse, R0, PT ;  /* 0x000000000500720c */ /* 0x040fe40003fa6270 */
[----:B------:R-:W-:Y:S01]  /*17410*/  ISETP.GE.AND P4, PT, R5, R2, PT ;  /* 0x000000020500720c */ /* 0x000fe20003f86270 */
[C---:B------:R-:W-:Y:S01]  /*17420*/  VIADD R5, R141.reuse, 0xffffff30 ;  /* 0xffffff308d057836 */ /* 0x040fe20000000000 */
[C---:B------:R-:W-:Y:S01]  /*17430*/  HMMA.16816.F32.BF16 R36, R8.reuse, R6, R36 ;  /* 0x000000060824723c */ /* 0x040fe20000041824 */
[----:B------:R-:W-:Y:S01]  /*17440*/  VIADD R7, R141, 0xffffff31 ;  /* 0xffffff318d077836 */ /* 0x000fe20000000000 */
[----:B------:R-:W-:Y:S02]  /*17450*/  FSEL R216, R44, -INF , !P1 ;  /* 0xff8000002cd87808 */ /* 0x000fe40004800000 */
[C---:B------:R-:W-:Y:S02]  /*17460*/  ISETP.GE.AND P3, PT, R5.reuse, R0, PT ;  /* 0x000000000500720c */ /* 0x040fe40003f66270 */
[----:B------:R-:W-:Y:S01]  /*17470*/  ISETP.GE.AND P0, PT, R5, R2, PT ;  /* 0x000000020500720c */ /* 0x000fe20003f06270 */
[----:B------:R-:W-:Y:S01]  /*17480*/  VIADD R5, R141, 0xffffff38 ;  /* 0xffffff388d057836 */ /* 0x000fe20000000000 */
[----:B------:R-:W-:Y:S01]  /*17490*/  FSEL R217, R46, -INF , !P2 ;  /* 0xff8000002ed97808 */ /* 0x000fe20005000000 */
[----:B-1----:R-:W-:Y:S01]  /*174a0*/  HMMA.16816.F32.BF16 R24, R8, R52, R24 ;  /* 0x000000340818723c */ /* 0x002fe20000041818 */
[----:B------:R-:W-:Y:S01]  /*174b0*/  FSEL R206, R45, -INF , !P5 ;  /* 0xff8000002dce7808 */ /* 0x000fe20006800000 */
[----:B------:R-:W-:Y:S01]  /*174c0*/  VIADD R45, R141, 0xffffff39 ;  /* 0xffffff398d2d7836 */ /* 0x000fe20000000000 */
[----:B------:R-:W-:-:S02]  /*174d0*/  FSEL R195, R47, -INF , !P4 ;  /* 0xff8000002fc37808 */ /* 0x000fc40006000000 */
[C---:B------:R-:W-:Y:S02]  /*174e0*/  ISETP.GE.AND P1, PT, R7.reuse, R0, PT ;  /* 0x000000000700720c */ /* 0x040fe40003f26270 */
[----:B------:R-:W-:Y:S01]  /*174f0*/  ISETP.GE.AND P2, PT, R7, R2, PT ;  /* 0x000000020700720c */ /* 0x000fe20003f46270 */
[C---:B------:R-:W-:Y:S01]  /*17500*/  HMMA.16816.F32.BF16 R52, R8.reuse, R54, R20 ;  /* 0x000000360834723c */ /* 0x040fe20000041814 */
[C---:B------:R-:W-:Y:S01]  /*17510*/  ISETP.GE.AND P5, PT, R5.reuse, R0, PT ;  /* 0x000000000500720c */ /* 0x040fe20003fa6270 */
[----:B------:R-:W1:Y:S01]  /*17520*/  LDSM.16.M88.4 R20, [R134+0xb800] ;  /* 0x00b800008614783b */ /* 0x000e620000000200 */
[----:B------:R-:W-:Y:S02]  /*17530*/  ISETP.GE.AND P4, PT, R5, R2, PT ;  /* 0x000000020500720c */ /* 0x000fe40003f86270 */
[----:B------:R-:W-:Y:S01]  /*17540*/  FSEL R192, R41, -INF , !P1 ;  /* 0xff80000029c07808 */ /* 0x000fe20004800000 */
[----:B------:R-:W2:Y:S01]  /*17550*/  LDSM.16.M88.4 R4, [R134+0xb000] ;  /* 0x00b000008604783b */ /* 0x000ea20000000200 */
[----:B------:R-:W-:Y:S01]  /*17560*/  FSEL R167, R43, -INF , !P2 ;  /* 0xff8000002ba77808 */ /* 0x000fe20005000000 */
[----:B---3--:R-:W-:Y:S01]  /*17570*/  HMMA.16816.F32.BF16 R32, R8, R64, R32 ;  /* 0x000000400820723c */ /* 0x008fe20000041820 */
[C---:B------:R-:W-:Y:S01]  /*17580*/  VIADD R41, R141.reuse, 0xffffff40 ;  /* 0xffffff408d297836 */ /* 0x040fe20000000000 */
[----:B------:R-:W-:Y:S01]  /*17590*/  FSEL R194, R36, -INF , !P5 ;  /* 0xff80000024c27808 */ /* 0x000fe20006800000 */
[----:B------:R-:W-:Y:S01]  /*175a0*/  VIADD R43, R141, 0xffffff41 ;  /* 0xffffff418d2b7836 */ /* 0x000fe20000000000 */
[----:B------:R-:W-:Y:S01]  /*175b0*/  FSEL R170, R40, -INF , !P3 ;  /* 0xff80000028aa7808 */ /* 0x000fe20005800000 */
[----:B------:R-:W-:-:S04]  /*175c0*/  DEPBAR.LE SB0, 0x0 ;  /* 0x000080000000791a */ /* 0x000fc80000000000 */
[----:B------:R-:W-:Y:S01]  /*175d0*/  HMMA.16816.F32.BF16 R28, R8, R66, R28 ;  /* 0x00000042081c723c */ /* 0x000fe2000004181c */
[-C--:B------:R-:W-:Y:S02]  /*175e0*/  ISETP.GE.AND P1, PT, R41, R0.reuse, PT ;  /* 0x000000002900720c */ /* 0x080fe40003f26270 */
[-C--:B------:R-:W-:Y:S01]  /*175f0*/  ISETP.GE.AND P5, PT, R43, R0.reuse, PT ;  /* 0x000000002b00720c */ /* 0x080fe20003fa6270 */
[----:B------:R-:W-:Y:S01]  /*17600*/  BAR.SYNC.DEFER_BLOCKING 0x0 ;  /* 0x0000000000007b1d */ /* 0x000fe20000010000 */
[----:B------:R-:W-:Y:S02]  /*17610*/  ISETP.GE.AND P3, PT, R45, R0, PT ;  /* 0x000000002d00720c */ /* 0x000fe40003f66270 */
[-C--:B------:R-:W-:Y:S01]  /*17620*/  ISETP.GE.AND P2, PT, R41, R2.reuse, PT ;  /* 0x000000022900720c */ /* 0x080fe20003f46270 */
[----:B------:R-:W-:Y:S01]  /*17630*/  HMMA.16816.F32.BF16 R176, R188, R186, R176 ;  /* 0x000000babcb0723c */ /* 0x000fe200000418b0 */
[----:B------:R-:W-:Y:S02]  /*17640*/  FSEL R191, R42, -INF , !P0 ;  /* 0xff8000002abf7808 */ /* 0x000fe40004000000 */
[----:B------:R-:W-:-:S02]  /*17650*/  ISETP.GE.AND P0, PT, R45, R2, PT ;  /* 0x000000022d00720c */ /* 0x000fc40003f06270 */
[----:B------:R-:W-:Y:S02]  /*17660*/  FSEL R189, R38, -INF , !P4 ;  /* 0xff80000026bd7808 */ /* 0x000fe40006000000 */
[----:B------:R-:W-:Y:S01]  /*17670*/  FSEL R193, R39, -INF , !P0 ;  /* 0xff80000027c17808 */ /* 0x000fe20004000000 */
[----:B------:R-:W-:Y:S01]  /*17680*/  VIADD R39, R141, 0xffffff49 ;  /* 0xffffff498d277836 */ /* 0x000fe20000000000 */
[----:B------:R-:W-:Y:S02]  /*17690*/  FSEL R184, R32, -INF , !P1 ;  /* 0xff80000020b87808 */ /* 0x000fe40004800000 */
[----:B------:R-:W-:Y:S01]  /*176a0*/  FSEL R186, R33, -INF , !P5 ;  /* 0xff80000021ba7808 */ /* 0x000fe20006800000 */
[----:B------:R-:W-:Y:S01]  /*176b0*/  VIADD R33, R141, 0xffffff50 ;  /* 0xffffff508d217836 */ /* 0x000fe20000000000 */
[----:B------:R-:W-:Y:S01]  /*176c0*/  FSEL R168, R37, -INF , !P3 ;  /* 0xff80000025a87808 */ /* 0x000fe20005800000 */
[----:B------:R-:W-:Y:S01]  /*176d0*/  VIADD R37, R141, 0xffffff48 ;  /* 0xffffff488d257836 */ /* 0x000fe20000000000 */
[----:B------:R-:W-:-:S02]  /*176e0*/  ISETP.GE.AND P4, PT, R43, R2, PT ;  /* 0x000000022b00720c */ /* 0x000fc40003f86270 */
[----:B------:R-:W-:Y:S01]  /*176f0*/  ISETP.GE.AND P1, PT, R39, R0, PT ;  /* 0x000000002700720c */ /* 0x000fe20003f26270 */
[C---:B-1----:R-:W-:Y:S01]  /*17700*/  HMMA.16816.F32.BF16 R180, R8.reuse, R20, R180 ;  /* 0x0000001408b4723c */ /* 0x042fe200000418b4 */
[----:B------:R-:W-:Y:S02]  /*17710*/  FSEL R171, R34, -INF , !P2 ;  /* 0xff80000022ab7808 */ /* 0x000fe40005000000 */
[----:B------:R-:W-:Y:S01]  /*17720*/  FSEL R187, R35, -INF , !P4 ;  /* 0xff80000023bb7808 */ /* 0x000fe20006000000 */
[----:B------:R-:W-:Y:S01]  /*17730*/  VIADD R35, R141, 0xffffff51 ;  /* 0xffffff518d237836 */ /* 0x000fe20000000000 */
[----:B------:R-:W-:Y:S01]  /*17740*/  FSEL R188, R29, -INF , !P1 ;  /* 0xff8000001dbc7808 */ /* 0x000fe20004800000 */
[----:B------:R-:W-:Y:S01]  /*17750*/  VIADD R29, R141, 0xffffff58 ;  /* 0xffffff588d1d7836 */ /* 0x000fe20000000000 */
[----:B------:R-:W-:Y:S01]  /*17760*/  ISETP.GE.AND P2, PT, R39, R2, PT ;  /* 0x000000022700720c */ /* 0x000fe20003f46270 */
[----:B--2---:R-:W-:Y:S01]  /*17770*/  HMMA.16816.F32.BF16 R16, R8, R4, R16 ;  /* 0x000000040810723c */ /* 0x004fe20000041810 */
[----:B------:R-:W-:Y:S01]  /*17780*/  ISETP.GE.AND P5, PT, R33, R0, PT ;  /* 0x000000002100720c */ /* 0x000fe20003fa6270 */
[----:B------:R-:W-:Y:S01]  /*17790*/  VIADD R5, R141, 0xffffff59 ;  /* 0xffffff598d057836 */ /* 0x000fe20000000000 */
[----:B------:R-:W-:-:S02]  /*177a0*/  ISETP.GE.AND P4, PT, R33, R2, PT ;  /* 0x000000022100720c */ /* 0x000fc40003f86270 */
[C---:B------:R-:W-:Y:S02]  /*177b0*/  ISETP.GE.AND P3, PT, R37.reuse, R0, PT ;  /* 0x000000002500720c */ /* 0x040fe40003f66270 */
[----:B------:R-:W-:Y:S01]  /*177c0*/  ISETP.GE.AND P0, PT, R37, R2, PT ;  /* 0x000000022500720c */ /* 0x000fe20003f06270 */
[----:B------:R-:W-:Y:S01]  /*177d0*/  HMMA.16816.F32.BF16 R12, R8, R6, R12 ;  /* 0x00000006080c723c */ /* 0x000fe2000004180c */
[----:B------:R-:W-:Y:S01]  /*177e0*/  FSEL R169, R31, -INF , !P2 ;  /* 0xff8000001fa97808 */ /* 0x000fe20005000000 */
[----:B------:R-:W-:Y:S01]  /*177f0*/  VIADD R7, R141, 0xffffff61 ;  /* 0xffffff618d077836 */ /* 0x000fe20000000000 */
[----:B------:R-:W-:Y:S02]  /*17800*/  FSEL R166, R24, -INF , !P5 ;  /* 0xff80000018a67808 */ /* 0x000fe40006800000 */
[----:B------:R-:W-:Y:S02]  /*17810*/  FSEL R163, R26, -INF , !P4 ;  /* 0xff8000001aa37808 */ /* 0x000fe40006000000 */
[----:B------:R-:W-:Y:S01]  /*17820*/  FSEL R190, R28, -INF , !P3 ;  /* 0xff8000001cbe7808 */ /* 0x000fe20005800000 */
[----:B------:R-:W-:Y:S01]  /*17830*/  HMMA.16816.F32.BF16 R176, R172, R142, R176 ;  /* 0x0000008eacb0723c */ /* 0x000fe200000418b0 */
[----:B------:R-:W-:-:S02]  /*17840*/  FSEL R185, R30, -INF , !P0 ;  /* 0xff8000001eb97808 */ /* 0x000fc40004000000 */
[C---:B------:R-:W-:Y:S02]  /*17850*/  ISETP.GE.AND P1, PT, R29.reuse, R0, PT ;  /* 0x000000001d00720c */ /* 0x040fe40003f26270 */
[----:B------:R-:W-:Y:S02]  /*17860*/  ISETP.GE.AND P2, PT, R29, R2, PT ;  /* 0x000000021d00720c */ /* 0x000fe40003f46270 */
[C---:B------:R-:W-:Y:S02]  /*17870*/  ISETP.GE.AND P5, PT, R5.reuse, R0, PT ;  /* 0x000000000500720c */ /* 0x040fe40003fa6270 */
[----:B------:R-:W-:Y:S01]  /*17880*/  ISETP.GE.AND P4, PT, R5, R2, PT ;  /* 0x000000020500720c */ /* 0x000fe20003f86270 */
[----:B------:R-:W-:Y:S01]  /*17890*/  VIADD R5, R141, 0xffffff60 ;  /* 0xffffff608d057836 */ /* 0x000fe20000000000 */
[C---:B------:R-:W-:Y:S02]  /*178a0*/  ISETP.GE.AND P3, PT, R35.reuse, R0, PT ;  /* 0x000000002300720c */ /* 0x040fe40003f66270 */
[----:B------:R-:W-:-:S02]  /*178b0*/  ISETP.GE.AND P0, PT, R35, R2, PT ;  /* 0x000000022300720c */ /* 0x000fc40003f06270 */
[----:B------:R-:W-:Y:S02]  /*178c0*/  FSEL R162, R52, -INF , !P1 ;  /* 0xff80000034a27808 */ /* 0x000fe40004800000 */
[----:B------:R-:W-:Y:S02]  /*178d0*/  FSEL R159, R54, -INF , !P2 ;  /* 0xff800000369f7808 */ /* 0x000fe40005000000 */
[----:B------:R-:W-:Y:S01]  /*178e0*/  FSEL R164, R25, -INF , !P3 ;  /* 0xff80000019a47808 */ /* 0x000fe20005800000 */
[----:B------:R-:W-:Y:S01]  /*178f0*/  HMMA.16816.F32.BF16 R176, R8, R22, R176 ;  /* 0x0000001608b0723c */ /* 0x000fe200000418b0 */
        /* <DEDUP_REMOVED lines=10> */
[C---:B------:R-:W-:Y:S02]  /*179a0*/  ISETP.GE.AND P3, PT, R7.reuse, R0, PT ;  /* 0x000000000700720c */ /* 0x040fe40003f66270 */
[----:B------:R-:W-:Y:S01]  /*179b0*/  ISETP.GE.AND P1, PT, R7, R2, PT ;  /* 0x000000020700720c */ /* 0x000fe20003f26270 */
[----:B------:R-:W-:Y:S01]  /*179c0*/  VIADD R7, R141, 0xffffff71 ;  /* 0xffffff718d077836 */ /* 0x000fe20000000000 */
[----:B------:R-:W-:-:S02]  /*179d0*/  ISETP.GE.AND P5, PT, R5, R0, PT ;  /* 0x000000000500720c */ /* 0x000fc40003fa6270 */
[----:B------:R-:W-:Y:S02]  /*179e0*/  FSEL R165, R55, -INF , !P4 ;  /* 0xff80000037a57808 */ /* 0x000fe40006000000 */
[----:B------:R-:W-:Y:S02]  /*179f0*/  FSEL R140, R12, -INF , !P5 ;  /* 0xff8000000c8c7808 */ /* 0x000fe40006800000 */
[----:B------:R-:W-:Y:S02]  /*17a00*/  ISETP.GE.AND P5, PT, R7, R0, PT ;  /* 0x000000000700720c */ /* 0x000fe40003fa6270 */
[----:B------:R-:W-:Y:S01]  /*17a10*/  ISETP.GE.AND P4, PT, R5, R2, PT ;  /* 0x000000020500720c */ /* 0x000fe20003f86270 */
[----:B------:R-:W-:Y:S01]  /*17a20*/  VIADD R5, R141, 0xffffff70 ;  /* 0xffffff708d057836 */ /* 0x000fe20000000000 */
[----:B------:R-:W-:Y:S02]  /*17a30*/  FSEL R142, R181, -INF , !P5 ;  /* 0xff800000b58e7808 */ /* 0x000fe40006800000 */
[----:B------:R-:W-:-:S02]  /*17a40*/  ISETP.GT.AND P5, PT, R144, R205, PT ;  /* 0x000000cd9000720c */ /* 0x000fc40003fa4270 */
[----:B------:R-:W-:Y:S02]  /*17a50*/  FSEL R133, R18, -INF , !P0 ;  /* 0xff80000012857808 */ /* 0x000fe40004000000 */
[----:B------:R-:W-:Y:S02]  /*17a60*/  FSEL R138, R19, -INF , !P2 ;  /* 0xff800000138a7808 */ /* 0x000fe40005000000 */
[----:B------:R-:W-:Y:S02]  /*17a70*/  FSEL R136, R14, -INF , !P4 ;  /* 0xff8000000e887808 */ /* 0x000fe40006000000 */
[C---:B------:R-:W-:Y:S02]  /*17a80*/  ISETP.GE.AND P2, PT, R5.reuse, R0, PT ;  /* 0x000000000500720c */ /* 0x040fe40003f46270 */
[-C--:B------:R-:W-:Y:S01]  /*17a90*/  ISETP.GE.AND P0, PT, R5, R2.reuse, PT ;  /* 0x000000020500720c */ /* 0x080fe20003f06270 */
[----:B------:R-:W-:Y:S01]  /*17aa0*/  VIADD R5, R141, 0xffffff79 ;  /* 0xffffff798d057836 */ /* 0x000fe20000000000 */
[----:B------:R-:W-:Y:S01]  /*17ab0*/  ISETP.GE.AND P4, PT, R7, R2, PT ;  /* 0x000000020700720c */ /* 0x000fe20003f86270 */
[----:B------:R-:W-:Y:S01]  /*17ac0*/  VIADD R7, R141, 0xffffff78 ;  /* 0xffffff788d077836 */ /* 0x000fe20000000000 */
[----:B------:R-:W-:-:S02]  /*17ad0*/  FSEL R137, R13, -INF , !P3 ;  /* 0xff8000000d897808 */ /* 0x000fc40005800000 */
[----:B------:R-:W-:Y:S02]  /*17ae0*/  FSEL R141, R180, -INF , !P2 ;  /* 0xff800000b48d7808 */ /* 0x000fe40005000000 */
[-C--:B------:R-:W-:Y:S02]  /*17af0*/  ISETP.GE.AND P3, PT, R7, R0.reuse, PT ;  /* 0x000000000700720c */ /* 0x080fe40003f66270 */
        /* <DEDUP_REMOVED lines=23> */
[----:B------:R-:W-:-:S05]  /*17c70*/  ISETP.GE.AND P3, PT, R6, RZ, PT ;  /* 0x000000ff0600720c */ /* 0x000fca0003f66270 */
        /* <DEDUP_REMOVED lines=50> */
.L_x_3281:
        /* <DEDUP_REMOVED lines=8> */
.L_x_3282:
        /* <DEDUP_REMOVED lines=37> */
.L_x_3280:
        /* <DEDUP_REMOVED lines=35> */
[----:B------:R-:W-:Y:S02]  /*184a0*/  LOP3.LUT P2, RZ, R198, 0x2, RZ, 0xc0, !PT ;  /* 0x00000002c6ff7812 */ /* 0x000fe4000784c0ff */
[----:B------:R-:W-:Y:S01]  /*184b0*/  IADD3 R16, PT, PT, R202, 0xc000, RZ ;  /* 0x0000c000ca107810 */ /* 0x000fe20007ffe0ff */
[----:B------:R-:W3:Y:S01]  /*184c0*/  SHFL.BFLY PT, R8, R5, 0x2, 0x1f ;  /* 0x0c401f0005087f89 */ /* 0x000ee200000e0000 */
[----:B------:R-:W-:-:S02]  /*184d0*/  SEL R25, R200, 0xffffffe0, !P2 ;  /* 0xffffffe0c8197807 */ /* 0x000fc40005000000 */
[----:B------:R-:W-:Y:S01]  /*184e0*/  LOP3.LUT P2, RZ, R198, 0x4, RZ, 0xc0, !PT ;  /* 0x00000004c6ff7812 */ /* 0x000fe2000784c0ff */
[----:B------:R-:W-:Y:S01]  /*184f0*/  LDSM.16.MT88.4 R44, [R202+0x10000] ;  /* 0x01000000ca2c783b */ /* 0x000fe20000004200 */
        /* <DEDUP_REMOVED lines=13> */
[C---:B------:R-:W-:Y:S01]  /*185d0*/  FSETP.NEU.FTZ.AND P0, PT, R61.reuse, -INF , PT ;  /* 0xff8000003d00780b */ /* 0x040fe20003f1d000 */
[----:B------:R-:W-:Y:S02]  /*185e0*/  FADD.FTZ R5, R132, -R5 ;  /* 0x8000000584057221 */ /* 0x000fe40000010000 */
[--C-:B------:R-:W-:Y:S01]  /*185f0*/  FFMA.FTZ R6, R148, UR4, -R151.reuse ;  /* 0x0000000494067c23 */ /* 0x100fe20008010897 */
[----:B------:R-:W-:Y:S01]  /*18600*/  FSEL R148, R4, RZ, P0 ;  /* 0x000000ff04947208 */ /* 0x000fe20000000000 */
[--C-:B------:R-:W-:Y:S01]  /*18610*/  FFMA.FTZ R149, R150, UR4, -R151.reuse ;  /* 0x0000000496957c23 */ /* 0x100fe20008010897 */
[----:B------:R-:W-:Y:S01]  /*18620*/  FSEL R4, R61, RZ, P0 ;  /* 0x000000ff3d047208 */ /* 0x000fe20000000000 */
[----:B------:R1:W-:Y:S01]  /*18630*/  MUFU.EX2 R150, R6 ;  /* 0x0000000600967308 */ /* 0x0003e20000000800 */
[--C-:B------:R-:W-:Y:S01]  /*18640*/  FFMA.FTZ R7, R152, UR4, -R151.reuse ;  /* 0x0000000498077c23 */ /* 0x100fe20008010897 */
[----:B------:R-:W-:Y:S01]  /*18650*/  FFMA.FTZ R60, R155, UR4, -R148 ;  /* 0x000000049b3c7c23 */ /* 0x000fe20008010894 */
[--C-:B------:R-:W-:Y:S01]  /*18660*/  FFMA.FTZ R154, R154, UR4, -R151.reuse ;  /* 0x000000049a9a7c23 */ /* 0x100fe20008010897 */
[----:B------:R-:W-:Y:S01]  /*18670*/  FADD.FTZ R4, R3, -R4 ;  /* 0x8000000403047221 */ /* 0x000fe20000010000 */
[--C-:B------:R-:W-:Y:S01]  /*18680*/  FFMA.FTZ R152, R153, UR4, -R148.reuse ;  /* 0x0000000499987c23 */ /* 0x100fe20008010894 */
[--C-:B------:R-:W-:Y:S01]  /*18690*/  FFMA.FTZ R155, R235, UR4, -R148.reuse ;  /* 0x00000004eb9b7c23 */ /* 0x100fe20008010894 */
[----:B------:R-:W-:Y:S01]  /*186a0*/  IADD3 R3, PT, PT, R25, R202, RZ ;  /* 0x000000ca19037210 */ /* 0x000fe20007ffe0ff */
[----:B------:R-:W-:Y:S01]  /*186b0*/  FMUL.FTZ R156, R4, UR4 ;  /* 0x00000004049c7c20 */ /* 0x000fe20008410000 */
[----:B------:R-:W2:Y:S01]  /*186c0*/  MUFU.EX2 R149, R149 ;  /* 0x0000009500957308 */ /* 0x000ea20000000800 */
[--C-:B------:R-:W-:Y:S01]  /*186d0*/  FFMA.FTZ R167, R167, UR4, -R148.reuse ;  /* 0x00000004a7a77c23 */ /* 0x100fe20008010894 */
[--C-:B------:R-:W-:Y:S01]  /*186e0*/  FFMA.FTZ R173, R184, UR4, -R151.reuse ;  /* 0x00000004b8ad7c23 */ /* 0x100fe20008010897 */
[----:B------:R-:W3:Y:S01]  /*186f0*/  LDSM.16.MT88.4 R52, [R3+0x10000] ;  /* 0x010000000334783b */ /* 0x000ee20000004200 */
[----:B------:R-:W-:Y:S01]  /*18700*/  MUFU.EX2 R154, R154 ;  /* 0x0000009a009a7308 */ /* 0x000fe20000000800 */
[--C-:B-1----:R-:W-:Y:S01]  /*18710*/  FFMA.FTZ R6, R157, UR4, -R148.reuse ;  /* 0x000000049d067c23 */ /* 0x102fe20008010894 */
[----:B------:R-:W-:Y:S01]  /*18720*/  FMUL.FTZ R157, R5, UR4 ;  /* 0x00000004059d7c20 */ /* 0x000fe20008410000 */
[----:B------:R-:W-:Y:S01]  /*18730*/  LDSM.16.MT88.4 R20, [R3+0xc000] ;  /* 0x00c000000314783b */ /* 0x000fe20000004200 */
[----:B------:R-:W-:Y:S01]  /*18740*/  MUFU.EX2 R153, R7 ;  /* 0x0000000700997308 */ /* 0x000fe20000000800 */
        /* <DEDUP_REMOVED lines=9> */
[--C-:B------:R-:W-:Y:S01]  /*187e0*/  FFMA.FTZ R188, R188, UR4, -R151.reuse ;  /* 0x00000004bcbc7c23 */ /* 0x100fe20008010897 */
[--C-:B------:R-:W-:Y:S01]  /*187f0*/  FFMA.FTZ R166, R166, UR4, -R151.reuse ;  /* 0x00000004a6a67c23 */ /* 0x100fe20008010897 */
[----:B------:R-:W2:Y:S01]  /*18800*/  MUFU.EX2 R60, R60 ;  /* 0x0000003c003c7308 */ /* 0x000ea20000000800 */
[--C-:B------:R-:W-:Y:S01]  /*18810*/  FFMA.FTZ R177, R164, UR4, -R151.reuse ;  /* 0x00000004a4b17c23 */ /* 0x100fe20008010897 */
[--C-:B------:R-:W-:Y:S01]  /*18820*/  FFMA.FTZ R179, R162, UR4, -R151.reuse ;  /* 0x00000004a2b37c23 */ /* 0x100fe20008010897 */
[--C-:B------:R-:W-:Y:S01]  /*18830*/  FFMA.FTZ R160, R160, UR4, -R151.reuse ;  /* 0x00000004a0a07c23 */ /* 0x100fe20008010897 */
[----:B------:R4:W-:Y:S01]  /*18840*/  MUFU.EX2 R132, R6 ;  /* 0x0000000600847308 */ /* 0x0009e20000000800 */
[--C-:B------:R-:W-:Y:S01]  /*18850*/  FFMA.FTZ R162, R161, UR4, -R148.reuse ;  /* 0x00000004a1a27c23 */ /* 0x100fe20008010894 */
[-C--:B-1----:R-:W-:Y:S01]  /*18860*/  FMUL.FTZ R8, R128, R157.reuse ;  /* 0x0000009d80087220 */ /* 0x082fe20000410000 */
[----:B------:R-:W-:Y:S01]  /*18870*/  IADD3 R128, PT, PT, R202, 0xc040, RZ ;  /* 0x0000c040ca807810 */ /* 0x000fe20007ffe0ff */
[----:B------:R-:W1:Y:S01]  /*18880*/  MUFU.EX2 R155, R155 ;  /* 0x0000009b009b7308 */ /* 0x000e620000000800 */
[----:B------:R-:W-:Y:S01]  /*18890*/  @P2 IADD3 R128, PT, PT, R16, -0x40, RZ ;  /* 0xffffffc010802810 */ /* 0x000fe20007ffe0ff */
[-C--:B------:R-:W-:Y:S01]  /*188a0*/  FMUL.FTZ R40, R96, R157.reuse ;  /* 0x0000009d60287220 */ /* 0x080fe20000410000 */
[-C--:B------:R-:W-:Y:S01]  /*188b0*/  FMUL.FTZ R41, R97, R157.reuse ;  /* 0x0000009d61297220 */ /* 0x080fe20000410000 */
[----:B------:R-:W5:Y:S01]  /*188c0*/  MUFU.EX2 R156, R156 ;  /* 0x0000009c009c7308 */ /* 0x000f620000000800 */
[-C--:B------:R-:W-:Y:S01]  /*188d0*/  FMUL.FTZ R100, R100, R157.reuse ;  /* 0x0000009d64647220 */ /* 0x080fe20000410000 */
[----:B------:R-:W3:Y:S01]  /*188e0*/  LDSM.16.MT88.4 R64, [R128+0x4000] ;  /* 0x004000008040783b */ /* 0x000ee20000004200 */
[----:B--2---:R-:W-:Y:S01]  /*188f0*/  F2FP.BF16.F32.PACK_AB R5, R60, R152 ;  /* 0x000000983c05723e */ /* 0x004fe200000010ff */
[-C--:B------:R-:W-:Y:S01]  /*18900*/  FMUL.FTZ R101, R101, R157.reuse ;  /* 0x0000009d65657220 */ /* 0x080fe20000410000 */
[----:B------:R-:W-:Y:S01]  /*18910*/  IADD3 R158, PT, PT, R25, R128, RZ ;  /* 0x00000080199e7210 */ /* 0x000fe20007ffe0ff */
[----:B------:R-:W-:Y:S01]  /*18920*/  LDSM.16.MT88.4 R28, [R128] ;  /* 0x00000000801c783b */ /* 0x000fe20000004200 */
[----:B----4-:R-:W-:Y:S01]  /*18930*/  F2FP.BF16.F32.PACK_AB R6, R153, R154 ;  /* 0x0000009a9906723e */ /* 0x010fe200000010ff */
[-C--:B------:R-:W-:Y:S01]  /*18940*/  FMUL.FTZ R9, R129, R157.reuse ;  /* 0x0000009d81097220 */ /* 0x080fe20000410000 */
[-C--:B------:R-:W-:Y:S01]  /*18950*/  FMUL.FTZ R68, R68, R157.reuse ;  /* 0x0000009d44447220 */ /* 0x080fe20000410000 */
[----:B-1----:R-:W-:Y:S01]  /*18960*/  F2FP.BF16.F32.PACK_AB R7, R155, R132 ;  /* 0x000000849b07723e */ /* 0x002fe200000010ff */
[----:B------:R-:W1:Y:S01]  /*18970*/  LDSM.16.MT88.4 R36, [R158] ;  /* 0x000000009e24783b */ /* 0x000e620000004200 */
        /* <DEDUP_REMOVED lines=29> */
[--C-:B------:R-:W-:Y:S01]  /*18b50*/  FFMA.FTZ R114, R220, UR4, -R151.reuse ;  /* 0x00000004dc727c23 */ /* 0x100fe20008010897 */
[--C-:B------:R-:W-:Y:S01]  /*18b60*/  FFMA.FTZ R115, R224, UR4, -R151.reuse ;  /* 0x00000004e0737c23 */ /* 0x100fe20008010897 */
[--C-:B------:R-:W-:Y:S01]  /*18b70*/  FFMA.FTZ R112, R218, UR4, -R151.reuse ;  /* 0x00000004da707c23 */ /* 0x100fe20008010897 */
[--C-:B------:R-:W-:Y:S01]  /*18b80*/  FFMA.FTZ R113, R233, UR4, -R148.reuse ;  /* 0x00000004e9717c23 */ /* 0x100fe20008010894 */
        /* <DEDUP_REMOVED lines=9> */
[C---:B---3--:R-:W-:Y:S01]  /*18c20*/  HMMA.16816.F32.BF16 R48, R4.reuse, R52, R48 ;  /* 0x000000340430723c */ /* 0x048fe20000041830 */
[-C--:B------:R-:W-:Y:S01]  /*18c30*/  FMUL.FTZ R79, R79, R156.reuse ;  /* 0x0000009c4f4f7220 */ /* 0x080fe20000410000 */
[----:B------:R-:W3:Y:S01]  /*18c40*/  LDSM.16.MT88.4 R72, [R158+0x800] ;  /* 0x000800009e48783b */ /* 0x000ee20000004200 */
        /* <DEDUP_REMOVED lines=14> */
[--C-:B------:R-:W-:Y:S01]  /*18d30*/  FFMA.FTZ R109, R222, UR4, -R151.reuse ;  /* 0x00000004de6d7c23 */ /* 0x100fe20008010897 */
[--C-:B------:R-:W-:Y:S01]  /*18d40*/  FFMA.FTZ R108, R231, UR4, -R148.reuse ;  /* 0x00000004e76c7c23 */ /* 0x100fe20008010894 */
[-C--:B------:R-:W-:Y:S01]  /*18d50*/  FMUL.FTZ R92, R92, R157.reuse ;  /* 0x0000009d5c5c7220 */ /* 0x080fe20000410000 */
[-C--:B------:R-:W-:Y:S01]  /*18d60*/  FMUL.FTZ R93, R93, R157.reuse ;  /* 0x0000009d5d5d7220 */ /* 0x080fe20000410000 */
[-C--:B------:R-:W-:Y:S01]  /*18d70*/  FMUL.FTZ R94, R94, R156.reuse ;  /* 0x0000009c5e5e7220 */ /* 0x080fe20000410000 */
[-C--:B------:R-:W-:Y:S01]  /*18d80*/  FMUL.FTZ R95, R95, R156.reuse ;  /* 0x0000009c5f5f7220 */ /* 0x080fe20000410000 */
[----:B------:R-:W5:Y:S01]  /*18d90*/  MUFU.EX2 R109, R109 ;  /* 0x0000006d006d7308 */ /* 0x000f620000000800 */
[C---:B------:R-:W-:Y:S01]  /*18da0*/  HMMA.16816.F32.BF16 R64, R4.reuse, R66, R116 ;  /* 0x000000420440723c */ /* 0x040fe20000041874 */
[--C-:B------:R-:W-:Y:S01]  /*18db0*/  FFMA.FTZ R117, R229, UR4, -R148.reuse ;  /* 0x00000004e5757c23 */ /* 0x100fe20008010894 */
[--C-:B------:R-:W-:Y:S01]  /*18dc0*/  FFMA.FTZ R116, R227, UR4, -R148.reuse ;  /* 0x00000004e3747c23 */ /* 0x100fe20008010894 */
[----:B------:R-:W-:Y:S01]  /*18dd0*/  MUFU.EX2 R108, R108 ;  /* 0x0000006c006c7308 */ /* 0x000fe20000000800 */
[-C--:B------:R-:W-:Y:S01]  /*18de0*/  FMUL.FTZ R84, R84, R157.reuse ;  /* 0x0000009d54547220 */ /* 0x080fe20000410000 */
[-C--:B------:R-:W-:Y:S01]  /*18df0*/  FMUL.FTZ R85, R85, R157.reuse ;  /* 0x0000009d55557220 */ /* 0x080fe20000410000 */
[-C--:B------:R-:W-:Y:S01]  /*18e00*/  FMUL.FTZ R86, R86, R156.reuse ;  /* 0x0000009c56567220 */ /* 0x080fe20000410000 */
[----:B------:R-:W4:Y:S01]  /*18e10*/  MUFU.EX2 R117, R117 ;  /* 0x0000007500757308 */ /* 0x000f220000000800 */
[C---:B------:R-:W-:Y:S01]  /*18e20*/  HMMA.16816.F32.BF16 R16, R4.reuse, R20, R16 ;  /* 0x000000140410723c */ /* 0x040fe20000041810 */
[-C--:B------:R-:W-:Y:S01]  /*18e30*/  FMUL.FTZ R87, R87, R156.reuse ;  /* 0x0000009c57577220 */ /* 0x080fe20000410000 */
[-C--:B------:R-:W-:Y:S01]  /*18e40*/  FMUL.FTZ R88, R124, R157.reuse ;  /* 0x0000009d7c587220 */ /* 0x080fe20000410000 */
[----:B------:R-:W3:Y:S01]  /*18e50*/  MUFU.EX2 R116, R116 ;  /* 0x0000007400747308 */ /* 0x000ee20000000800 */
[-C--:B------:R-:W-:Y:S01]  /*18e60*/  FMUL.FTZ R89, R125, R157.reuse ;  /* 0x0000009d7d597220 */ /* 0x080fe20000410000 */
[-C--:B------:R-:W-:Y:S01]  /*18e70*/  FMUL.FTZ R90, R126, R156.reuse ;  /* 0x0000009c7e5a7220 */ /* 0x080fe20000410000 */
[-C--:B------:R-:W-:Y:S01]  /*18e80*/  FMUL.FTZ R91, R127, R156.reuse ;  /* 0x0000009c7f5b7220 */ /* 0x080fe20000410000 */
[-C--:B------:R-:W-:Y:S01]  /*18e90*/  FMUL.FTZ R120, R120, R157.reuse ;  /* 0x0000009d78787220 */ /* 0x080fe20000410000 */
[C---:B------:R-:W-:Y:S01]  /*18ea0*/  HMMA.16816.F32.BF16 R20, R4.reuse, R22, R76 ;  /* 0x000000160414723c */ /* 0x040fe2000004184c */
[----:B------:R-:W3:Y:S01]  /*18eb0*/  LDSM.16.MT88.4 R76, [R128+0x800] ;  /* 0x00080000804c783b */ /* 0x000ee20000004200 */
[----:B------:R-:W-:Y:S01]  /*18ec0*/  FMUL.FTZ R121, R121, R157 ;  /* 0x0000009d79797220 */ /* 0x000fe20000410000 */
[-C--:B------:R-:W-:Y:S01]  /*18ed0*/  FMUL.FTZ R122, R122, R156.reuse ;  /* 0x0000009c7a7a7220 */ /* 0x080fe20000410000 */
[----:B------:R-:W-:Y:S01]  /*18ee0*/  FMUL.FTZ R123, R123, R156 ;  /* 0x0000009c7b7b7220 */ /* 0x000fe20000410000 */
[----:B------:R-:W-:Y:S01]  /*18ef0*/  LDSM.16.MT88.4 R80, [R3+0xc800] ;  /* 0x00c800000350783b */ /* 0x000fe20000004200 */
[--C-:B------:R-:W-:Y:S01]  /*18f00*/  FFMA.FTZ R118, R208, UR4, -R151.reuse ;  /* 0x00000004d0767c23 */ /* 0x100fe20008010897 */
[--C-:B------:R-:W-:Y:S01]  /*18f10*/  FFMA.FTZ R119, R206, UR4, -R151.reuse ;  /* 0x00000004ce777c23 */ /* 0x100fe20008010897 */
[C---:B-1----:R-:W-:Y:S01]  /*18f20*/  HMMA.16816.F32.BF16 R32, R4.reuse, R36, R32 ;  /* 0x000000240420723c */ /* 0x042fe20000041820 */
[----:B------:R-:W-:Y:S01]  /*18f30*/  LDSM.16.MT88.4 R96, [R128+0x4800] ;  /* 0x004800008060783b */ /* 0x000fe20000004200 */
[--C-:B------:R-:W-:Y:S01]  /*18f40*/  FFMA.FTZ R124, R225, UR4, -R148.reuse ;  /* 0x00000004e17c7c23 */ /* 0x100fe20008010894 */
[--C-:B------:R-:W-:Y:S01]  /*18f50*/  FFMA.FTZ R125, R217, UR4, -R148.reuse ;  /* 0x00000004d97d7c23 */ /* 0x100fe20008010894 */
[----:B------:R-:W-:Y:S01]  /*18f60*/  MUFU.EX2 R118, R118 ;  /* 0x0000007600767308 */ /* 0x000fe20000000800 */
[--C-:B------:R-:W-:Y:S01]  /*18f70*/  FFMA.FTZ R127, R170, UR4, -R151.reuse ;  /* 0x00000004aa7f7c23 */ /* 0x100fe20008010897 */
[--C-:B------:R-:W-:Y:S01]  /*18f80*/  FFMA.FTZ R126, R168, UR4, -R151.reuse ;  /* 0x00000004a87e7c23 */ /* 0x100fe20008010897 */
[--C-:B------:R-:W-:Y:S01]  /*18f90*/  FFMA.FTZ R130, R192, UR4, -R151.reuse ;  /* 0x00000004c0827c23 */ /* 0x100fe20008010897 */
[C---:B------:R-:W-:Y:S01]  /*18fa0*/  HMMA.16816.F32.BF16 R24, R4.reuse, R28, R24 ;  /* 0x0000001c0418723c */ /* 0x040fe20000041818 */
[----:B------:R-:W-:Y:S01]  /*18fb0*/  MUFU.EX2 R119, R119 ;  /* 0x0000007700777308 */ /* 0x000fe20000000800 */
[--C-:B------:R-:W-:Y:S01]  /*18fc0*/  FFMA.FTZ R129, R194, UR4, -R151.reuse ;  /* 0x00000004c2817c23 */ /* 0x100fe20008010897 */
[--C-:B------:R-:W-:Y:S01]  /*18fd0*/  FFMA.FTZ R170, R191, UR4, -R148.reuse ;  /* 0x00000004bfaa7c23 */ /* 0x100fe20008010894 */
[--C-:B------:R-:W-:Y:S01]  /*18fe0*/  FFMA.FTZ R131, R189, UR4, -R148.reuse ;  /* 0x00000004bd837c23 */ /* 0x100fe20008010894 */
[----:B------:R-:W-:Y:S01]  /*18ff0*/  MUFU.EX2 R124, R124 ;  /* 0x0000007c007c7308 */ /* 0x000fe20000000800 */
[--C-:B------:R-:W-:Y:S01]  /*19000*/  FFMA.FTZ R168, R193, UR4, -R148.reuse ;  /* 0x00000004c1a87c23 */ /* 0x100fe20008010894 */
[----:B------:R-:W-:Y:S01]  /*19010*/  LDSM.16.MT88.4 R104, [R128+0x5800] ;  /* 0x005800008068783b */ /* 0x000fe20000004200 */
[C---:B------:R-:W-:Y:S01]  /*19020*/  HMMA.16816.F32.BF16 R36, R4.reuse, R38, R92 ;  /* 0x000000260424723c */ /* 0x040fe2000004185c */
[----:B------:R-:W-:Y:S01]  /*19030*/  MUFU.EX2 R125, R125 ;  /* 0x0000007d007d7308 */ /* 0x000fe20000000800 */
[--C-:B------:R-:W-:Y:S01]  /*19040*/  FFMA.FTZ R159, R159, UR4, -R148.reuse ;  /* 0x000000049f9f7c23 */ /* 0x100fe20008010894 */
[----:B------:R-:W1:Y:S01]  /*19050*/  LDSM.16.MT88.4 R92, [R3+0x10800] ;  /* 0x01080000035c783b */ /* 0x000e620000004200 */
[--C-:B------:R-:W-:Y:S01]  /*19060*/  FFMA.FTZ R163, R163, UR4, -R148.reuse ;  /* 0x00000004a3a37c23 */ /* 0x100fe20008010894 */
[----:B------:R-:W-:Y:S01]  /*19070*/  MUFU.EX2 R127, R127 ;  /* 0x0000007f007f7308 */ /* 0x000fe20000000800 */
[--C-:B------:R-:W-:Y:S01]  /*19080*/  FFMA.FTZ R111, R137, UR4, -R151.reuse ;  /* 0x00000004896f7c23 */ /* 0x100fe20008010897 */
[--C-:B------:R-:W-:Y:S01]  /*19090*/  FFMA.FTZ R110, R138, UR4, -R148.reuse ;  /* 0x000000048a6e7c23 */ /* 0x100fe20008010894 */
[C---:B------:R-:W-:Y:S01]  /*190a0*/  HMMA.16816.F32.BF16 R28, R4.reuse, R30, R84 ;  /* 0x0000001e041c723c */ /* 0x040fe20000041854 */
[----:B------:R-:W1:Y:S01]  /*190b0*/  LDSM.16.MT88.4 R84, [R202+0xc800] ;  /* 0x00c80000ca54783b */ /* 0x000e620000004200 */
[----:B------:R-:W-:Y:S01]  /*190c0*/  MUFU.EX2 R130, R130 ;  /* 0x0000008200827308 */ /* 0x000fe20000000800 */
[--C-:B------:R-:W-:Y:S01]  /*190d0*/  FFMA.FTZ R140, R140, UR4, -R151.reuse ;  /* 0x000000048c8c7c23 */ /* 0x100fe20008010897 */
[--C-:B------:R-:W-:Y:S01]  /*190e0*/  FFMA.FTZ R137, R136, UR4, -R148.reuse ;  /* 0x0000000488897c23 */ /* 0x100fe20008010894 */
[----:B------:R-:W-:Y:S01]  /*190f0*/  FFMA.FTZ R138, R139, UR4, -R148 ;  /* 0x000000048b8a7c23 */ /* 0x000fe20008010894 */
[----:B------:R-:W-:Y:S01]  /*19100*/  MUFU.EX2 R129, R129 ;  /* 0x0000008100817308 */ /* 0x000fe20000000800 */
[--C-:B------:R-:W-:Y:S01]  /*19110*/  FFMA.FTZ R139, R141, UR4, -R151.reuse ;  /* 0x000000048d8b7c23 */ /* 0x100fe20008010897 */
[C---:B--2---:R-:W-:Y:S01]  /*19120*/  HMMA.16816.F32.BF16 R88, R4.reuse, R100, R88 ;  /* 0x000000640458723c */ /* 0x044fe20000041858 */
[----:B-----5:R-:W-:Y:S01]  /*19130*/  F2FP.BF16.F32.PACK_AB R100, R114, R109 ;  /* 0x0000006d7264723e */ /* 0x020fe200000010ff */
[----:B------:R-:W-:Y:S01]  /*19140*/  MUFU.EX2 R126, R126 ;  /* 0x0000007e007e7308 */ /* 0x000fe20000000800 */
[----:B----4-:R-:W-:Y:S01]  /*19150*/  F2FP.BF16.F32.PACK_AB R101, R117, R108 ;  /* 0x0000006c7565723e */ /* 0x010fe200000010ff */
[--C-:B------:R-:W-:Y:S01]  /*19160*/  FFMA.FTZ R142, R142, UR4, -R151.reuse ;  /* 0x000000048e8e7c23 */ /* 0x100fe20008010897 */
[--C-:B------:R-:W-:Y:S01]  /*19170*/  FFMA.FTZ R141, R147, UR4, -R151.reuse ;  /* 0x00000004938d7c23 */ /* 0x100fe20008010897 */
[----:B------:R-:W-:Y:S01]  /*19180*/  MUFU.EX2 R170, R170 ;  /* 0x000000aa00aa7308 */ /* 0x000fe20000000800 */
        /* <DEDUP_REMOVED lines=9> */
[----:B------:R-:W-:Y:S01]  /*19220*/  FFMA.FTZ R219, R219, R156, R152 ;  /* 0x0000009cdbdb7223 */ /* 0x000fe20000010098 */
[----:B------:R-:W-:Y:S01]  /*19230*/  FADD.FTZ R149, R149, R150 ;  /* 0x0000009695957221 */ /* 0x000fe20000010000 */
[----:B------:R-:W-:Y:S01]  /*19240*/  HMMA.16816.F32.BF16 R40, R100, R68, R40 ;  /* 0x000000446428723c */ /* 0x000fe20000041828 */
[----:B------:R-:W2:Y:S01]  /*19250*/  MUFU.EX2 R121, R121 ;  /* 0x0000007900797308 */ /* 0x000ea20000000800 */
[----:B------:R-:W-:Y:S01]  /*19260*/  FADD.FTZ R219, R60, R219 ;  /* 0x000000db3cdb7221 */ /* 0x000fe20000010000 */
[----:B------:R-:W-:-:S02]  /*19270*/  FADD.FTZ R154, R154, R149 ;  /* 0x000000959a9a7221 */ /* 0x000fc40000010000 */
[----:B------:R-:W-:Y:S01]  /*19280*/  MUFU.EX2 R120, R120 ;  /* 0x0000007800787308 */ /* 0x000fe20000000800 */
[----:B------:R-:W-:Y:S01]  /*19290*/  FADD.FTZ R132, R132, R219 ;  /* 0x000000db84847221 */ /* 0x000fe20000010000 */
[----:B------:R-:W-:Y:S01]  /*192a0*/  FADD.FTZ R154, R153, R154 ;  /* 0x0000009a999a7221 */ /* 0x000fe20000010000 */
[C---:B------:R-:W-:Y:S01]  /*192b0*/  HMMA.16816.F32.BF16 R44, R100.reuse, R70, R44 ;  /* 0x00000046642c723c */ /* 0x040fe2000004182c */
[----:B------:R-:W3:Y:S01]  /*192c0*/  LDSM.16.MT88.4 R68, [R158+0x4800] ;  /* 0x004800009e44783b */ /* 0x000ee20000004200 */
[----:B------:R-:W4:Y:S01]  /*192d0*/  MUFU.EX2 R123, R123 ;  /* 0x0000007b007b7308 */ /* 0x000f220000000800 */
[----:B------:R-:W-:Y:S01]  /*192e0*/  FADD.FTZ R155, R155, R132 ;  /* 0x000000849b9b7221 */ /* 0x000fe20000010000 */
[-C--:B------:R-:W-:Y:S02]  /*192f0*/  MOV R132, R63.reuse ;  /* 0x0000003f00847202 */ /* 0x080fe40000000f00 */
[----:B------:R-:W5:Y:S01]  /*19300*/  MUFU.EX2 R122, R122 ;  /* 0x0000007a007a7308 */ /* 0x000f620000000800 */
[----:B------:R-:W-:Y:S01]  /*19310*/  FADD.FTZ R60, R108, R155 ;  /* 0x0000009b6c3c7221 */ /* 0x000fe20000010000 */
[----:B------:R-:W-:Y:S01]  /*19320*/  HMMA.16816.F32.BF16 R32, R100, R72, R32 ;  /* 0x000000486420723c */ /* 0x000fe20000041820 */
[----:B------:R-:W-:Y:S01]  /*19330*/  @P5 MOV R132, R63 ;  /* 0x0000003f00845202 */ /* 0x000fe20000000f00 */
[----:B------:R-:W-:Y:S01]  /*19340*/  MUFU.EX2 R131, R131 ;  /* 0x0000008300837308 */ /* 0x000fe20000000800 */
[----:B------:R-:W-:-:S03]  /*19350*/  FADD.FTZ R117, R117, R60 ;  /* 0x0000003c75757221 */ /* 0x000fc60000010000 */
[----:B------:R-:W5:Y:S01]  /*19360*/  MUFU.EX2 R168, R168 ;  /* 0x000000a800a87308 */ /* 0x000f620000000800 */
[----:B------:R-:W-:Y:S01]  /*19370*/  FADD.FTZ R116, R116, R117 ;  /* 0x0000007574747221 */ /* 0x000fe20000010000 */
[----:B------:R-:W-:Y:S01]  /*19380*/  HMMA.16816.F32.BF16 R36, R100, R74, R36 ;  /* 0x0000004a6424723c */ /* 0x000fe20000041824 */
[----:B------:R-:W5:Y:S01]  /*19390*/  LDSM.16.MT88.4 R72, [R202+0xd000] ;  /* 0x00d00000ca48783b */ /* 0x000f620000004200 */
[----:B------:R-:W-:Y:S01]  /*193a0*/  MUFU.EX2 R173, R173 ;  /* 0x000000ad00ad7308 */ /* 0x000fe20000000800 */
[----:B------:R-:W-:-:S03]  /*193b0*/  FADD.FTZ R116, R113, R116 ;  /* 0x0000007471747221 */ /* 0x000fc60000010000 */
[----:B------:R-:W5:Y:S02]  /*193c0*/  MUFU.EX2 R172, R172 ;  /* 0x000000ac00ac7308 */ /* 0x000f640000000800 */
[C---:B------:R-:W-:Y:S02]  /*193d0*/  HMMA.16816.F32.BF16 R24, R100.reuse, R76, R24 ;  /* 0x0000004c6418723c */ /* 0x040fe40000041818 */
[----:B------:R-:W-:Y:S04]  /*193e0*/  MUFU.EX2 R174, R174 ;  /* 0x000000ae00ae7308 */ /* 0x000fe80000000800 */
[----:B------:R-:W-:Y:S02]  /*193f0*/  MUFU.EX2 R171, R188 ;  /* 0x000000bc00ab7308 */ /* 0x000fe40000000800 */
[C---:B------:R-:W-:Y:S01]  /*19400*/  HMMA.16816.F32.BF16 R28, R100.reuse, R78, R28 ;  /* 0x0000004e641c723c */ /* 0x040fe2000004181c */
[----:B------:R-:W5:Y:S01]  /*19410*/  LDSM.16.MT88.4 R76, [R202+0x11000] ;  /* 0x01100000ca4c783b */ /* 0x000f620000004200 */
[----:B------:R-:W-:Y:S04]  /*19420*/  MUFU.EX2 R175, R175 ;  /* 0x000000af00af7308 */ /* 0x000fe80000000800 */
[----:B------:R-:W5:Y:S02]  /*19430*/  MUFU.EX2 R176, R176 ;  /* 0x000000b000b07308 */ /* 0x000f640000000800 */
[C---:B-1----:R-:W-:Y:S02]  /*19440*/  HMMA.16816.F32.BF16 R48, R100.reuse, R92, R48 ;  /* 0x0000005c6430723c */ /* 0x042fe40000041830 */
[----:B------:R-:W-:Y:S04]  /*19450*/  MUFU.EX2 R178, R178 ;  /* 0x000000b200b27308 */ /* 0x000fe80000000800 */
[----:B------:R-:W1:Y:S02]  /*19460*/  MUFU.EX2 R169, R169 ;  /* 0x000000a900a97308 */ /* 0x000e640000000800 */
[C---:B------:R-:W-:Y:S01]  /*19470*/  HMMA.16816.F32.BF16 R52, R100.reuse, R94, R52 ;  /* 0x0000005e6434723c */ /* 0x040fe20000041834 */
[----:B------:R-:W1:Y:S01]  /*19480*/  LDSM.16.MT88.4 R92, [R3+0xd000] ;  /* 0x00d00000035c783b */ /* 0x000e620000004200 */
[----:B------:R2:W-:Y:S04]  /*19490*/  MUFU.EX2 R164, R166 ;  /* 0x000000a600a47308 */ /* 0x0005e80000000800 */
[----:B------:R-:W1:Y:S02]  /*194a0*/  MUFU.EX2 R177, R177 ;  /* 0x000000b100b17308 */ /* 0x000e640000000800 */
[C---:B------:R-:W-:Y:S02]  /*194b0*/  HMMA.16816.F32.BF16 R8, R100.reuse, R84, R8 ;  /* 0x000000546408723c */ /* 0x040fe40000041808 */
[----:B------:R-:W-:Y:S04]  /*194c0*/  MUFU.EX2 R179, R179 ;  /* 0x000000b300b37308 */ /* 0x000fe80000000800 */
[----:B------:R-:W-:Y:S02]  /*194d0*/  MUFU.EX2 R160, R160 ;  /* 0x000000a000a07308 */ /* 0x000fe40000000800 */
[C---:B------:R-:W-:Y:S01]  /*194e0*/  HMMA.16816.F32.BF16 R12, R100.reuse, R86, R12 ;  /* 0x00000056640c723c */ /* 0x040fe2000004180c */
[----:B------:R-:W-:Y:S01]  /*194f0*/  LDSM.16.MT88.4 R84, [R128+0x1000] ;  /* 0x001000008054783b */ /* 0x000fe20000004200 */
[--C-:B--2---:R-:W-:Y:S01]  /*19500*/  FFMA.FTZ R166, R165, UR4, -R148.reuse ;  /* 0x00000004a5a67c23 */ /* 0x104fe20008010894 */
[----:B------:R2:W-:Y:S04]  /*19510*/  MUFU.EX2 R161, R163 ;  /* 0x000000a300a17308 */ /* 0x0005e80000000800 */
[----:B------:R-:W1:Y:S01]  /*19520*/  MUFU.EX2 R162, R162 ;  /* 0x000000a200a27308 */ /* 0x000e620000000800 */
[C---:B------:R-:W-:Y:S03]  /*19530*/  HMMA.16816.F32.BF16 R16, R100.reuse, R80, R16 ;  /* 0x000000506410723c */ /* 0x040fe60000041810 */
[----:B------:R-:W-:Y:S04]  /*19540*/  MUFU.EX2 R159, R159 ;  /* 0x0000009f009f7308 */ /* 0x000fe80000000800 */
[----:B------:R-:W1:Y:S01]  /*19550*/  MUFU.EX2 R166, R166 ;  /* 0x000000a600a67308 */ /* 0x000e620000000800 */
[C---:B------:R-:W-:Y:S01]  /*19560*/  HMMA.16816.F32.BF16 R20, R100.reuse, R82, R20 ;  /* 0x000000526414723c */ /* 0x040fe20000041814 */
[----:B------:R-:W-:Y:S01]  /*19570*/  LDSM.16.MT88.4 R80, [R158+0x1000] ;  /* 0x001000009e50783b */ /* 0x000fe20000004200 */
[----:B--2---:R-:W-:Y:S01]  /*19580*/  FFMA.FTZ R163, R133, UR4, -R148 ;  /* 0x0000000485a37c23 */ /* 0x004fe20008010894 */
[----:B------:R-:W-:Y:S04]  /*19590*/  MUFU.EX2 R140, R140 ;  /* 0x0000008c008c7308 */ /* 0x000fe80000000800 */
[----:B------:R-:W-:Y:S01]  /*195a0*/  MUFU.EX2 R133, R111 ;  /* 0x0000006f00857308 */ /* 0x000fe20000000800 */
[C---:B------:R-:W-:Y:S03]  /*195b0*/  HMMA.16816.F32.BF16 R56, R100.reuse, R96, R56 ;  /* 0x000000606438723c */ /* 0x040fe60000041838 */
[----:B------:R-:W-:Y:S04]  /*195c0*/  MUFU.EX2 R163, R163 ;  /* 0x000000a300a37308 */ /* 0x000fe80000000800 */
[----:B------:R-:W-:Y:S01]  /*195d0*/  MUFU.EX2 R136, R110 ;  /* 0x0000006e00887308 */ /* 0x000fe20000000800 */
[C---:B------:R-:W-:Y:S01]  /*195e0*/  HMMA.16816.F32.BF16 R64, R100.reuse, R98, R64 ;  /* 0x000000626440723c */ /* 0x040fe20000041840 */
[----:B------:R-:W-:Y:S02]  /*195f0*/  LDSM.16.MT88.4 R96, [R3+0x11000] ;  /* 0x011000000360783b */ /* 0x000fe40000004200 */
[----:B------:R-:W-:Y:S04]  /*19600*/  MUFU.EX2 R137, R137 ;  /* 0x0000008900897308 */ /* 0x000fe80000000800 */
[----:B------:R-:W-:Y:S01]  /*19610*/  MUFU.EX2 R138, R138 ;  /* 0x0000008a008a7308 */ /* 0x000fe20000000800 */
[----:B---3--:R-:W-:Y:S01]  /*19620*/  HMMA.16816.F32.BF16 R88, R100, R68, R88 ;  /* 0x000000446458723c */ /* 0x008fe20000041858 */
[----:B------:R-:W-:-:S02]  /*19630*/  F2FP.BF16.F32.PACK_AB R68, R118, R121 ;  /* 0x000000797644723e */ /* 0x000fc400000010ff */
[----:B----4-:R-:W-:Y:S01]  /*19640*/  F2FP.BF16.F32.PACK_AB R69, R124, R123 ;  /* 0x0000007b7c45723e */ /* 0x010fe200000010ff */
[----:B------:R-:W-:Y:S01]  /*19650*/  MUFU.EX2 R139, R139 ;  /* 0x0000008b008b7308 */ /* 0x000fe20000000800 */
[----:B------:R-:W-:-:S03]  /*19660*/  FADD.FTZ R123, R123, R116 ;  /* 0x000000747b7b7221 */ /* 0x000fc60000010000 */
[----:B------:R-:W-:Y:S01]  /*19670*/  HMMA.16816.F32.BF16 R4, R100, R70, R4 ;  /* 0x000000466404723c */ /* 0x000fe20000041804 */
[----:B------:R-:W2:Y:S01]  /*19680*/  LDSM.16.MT88.4 R100, [R128+0x5000] ;  /* 0x005000008064783b */ /* 0x000ea20000004200 */
[----:B------:R-:W-:Y:S01]  /*19690*/  F2FP.BF16.F32.PACK_AB R70, R119, R120 ;  /* 0x000000787746723e */ /* 0x000fe200000010ff */
[----:B------:R-:W-:Y:S01]  /*196a0*/  MUFU.EX2 R142, R142 ;  /* 0x0000008e008e7308 */ /* 0x000fe20000000800 */
[----:B-----5:R-:W-:Y:S01]  /*196b0*/  F2FP.BF16.F32.PACK_AB R71, R122, R125 ;  /* 0x0000007d7a47723e */ /* 0x020fe200000010ff */
[----:B------:R-:W-:Y:S02]  /*196c0*/  FADD.FTZ R124, R124, R123 ;  /* 0x0000007b7c7c7221 */ /* 0x000fe40000010000 */
[----:B------:R-:W-:Y:S02]  /*196d0*/  MUFU.EX2 R141, R141 ;  /* 0x0000008d008d7308 */ /* 0x000fe40000000800 */
[----:B------:R-:W-:Y:S02]  /*196e0*/  FADD.FTZ R125, R125, R124 ;  /* 0x0000007c7d7d7221 */ /* 0x000fe40000010000 */
[----:B------:R-:W-:Y:S02]  /*196f0*/  HMMA.16816.F32.BF16 R8, R68, R72, R8 ;  /* 0x000000484408723c */ /* 0x000fe40000041808 */
[----:B------:R-:W-:-:S06]  /*19700*/  FADD.FTZ R125, R122, R125 ;  /* 0x0000007d7a7d7221 */ /* 0x000fcc0000010000 */
        /* <DEDUP_REMOVED lines=23> */
[----:B------:R-:W3:Y:S01]  /*19880*/  LDSM.16.MT88.4 R72, [R158+0x5800] ;  /* 0x005800009e48783b */ /* 0x000ee20000004200 */
[----:B------:R-:W-:Y:S01]  /*19890*/  F2FP.BF16.F32.PACK_AB R69, R167, R170 ;  /* 0x000000aaa745723e */ /* 0x000fe200000010ff */
[----:B------:R-:W-:Y:S01]  /*198a0*/  FADD.FTZ R170, R170, R125 ;  /* 0x0000007daaaa7221 */ /* 0x000fe20000010000 */
[----:B------:R-:W-:-:S02]  /*198b0*/  F2FP.BF16.F32.PACK_AB R70, R126, R129 ;  /* 0x000000817e46723e */ /* 0x000fc400000010ff */
[----:B------:R-:W-:Y:S01]  /*198c0*/  F2FP.BF16.F32.PACK_AB R71, R168, R131 ;  /* 0x00000083a847723e */ /* 0x000fe200000010ff */
[----:B------:R-:W-:-:S06]  /*198d0*/  FADD.FTZ R170, R167, R170 ;  /* 0x000000aaa7aa7221 */ /* 0x000fcc0000010000 */
        /* <DEDUP_REMOVED lines=21> */
[C---:B---3--:R-:W-:Y:S08]  /*19a30*/  HMMA.16816.F32.BF16 R88, R68.reuse, R72, R88 ;  /* 0x000000484458723c */ /* 0x048ff00000041858 */
[----:B------:R-:W-:Y:S01]  /*19a40*/  HMMA.16816.F32.BF16 R4, R68, R74, R4 ;  /* 0x0000004a4404723c */ /* 0x000fe20000041804 */
[----:B------:R-:W-:Y:S01]  /*19a50*/  F2FP.BF16.F32.PACK_AB R68, R172, R173 ;  /* 0x000000adac44723e */ /* 0x000fe200000010ff */
[----:B------:R-:W3:Y:S01]  /*19a60*/  LDSM.16.MT88.4 R72, [R128+0x6000] ;  /* 0x006000008048783b */ /* 0x000ee20000004200 */
        /* <DEDUP_REMOVED lines=21> */
[----:B---3--:R-:W-:Y:S01]  /*19bc0*/  HMMA.16816.F32.BF16 R56, R68, R72, R56 ;  /* 0x000000484438723c */ /* 0x008fe20000041838 */
[----:B------:R-:W-:-:S02]  /*19bd0*/  F2FP.BF16.F32.PACK_AB R72, R177, R164 ;  /* 0x000000a4b148723e */ /* 0x000fc400000010ff */
[----:B------:R-:W-:-:S05]  /*19be0*/  F2FP.BF16.F32.PACK_AB R73, R162, R161 ;  /* 0x000000a1a249723e */ /* 0x000fca00000010ff */
[----:B------:R-:W-:Y:S01]  /*19bf0*/  HMMA.16816.F32.BF16 R64, R68, R74, R64 ;  /* 0x0000004a4440723c */ /* 0x000fe20000041840 */
[----:B------:R-:W-:Y:S02]  /*19c00*/  F2FP.BF16.F32.PACK_AB R74, R160, R179 ;  /* 0x000000b3a04a723e */ /* 0x000fe400000010ff */
[----:B------:R-:W-:-:S05]  /*19c10*/  F2FP.BF16.F32.PACK_AB R75, R166, R159 ;  /* 0x0000009fa64b723e */ /* 0x000fca00000010ff */
[C---:B----4-:R-:W-:Y:S08]  /*19c20*/  HMMA.16816.F32.BF16 R88, R68.reuse, R76, R88 ;  /* 0x0000004c4458723c */ /* 0x050ff00000041858 */
        /* <DEDUP_REMOVED lines=12> */
[C---:B-----5:R-:W-:Y:S01]  /*19cf0*/  HMMA.16816.F32.BF16 R32, R72.reuse, R84, R32 ;  /* 0x000000544820723c */ /* 0x060fe20000041820 */
[----:B------:R-:W5:Y:S04]  /*19d00*/  MUFU.EX2 R135, R135 ;  /* 0x0000008700877308 */ /* 0x000f680000000800 */
[----:B------:R-:W1:Y:S03]  /*19d10*/  MUFU.EX2 R0, R151 ;  /* 0x0000009700007308 */ /* 0x000e660000000800 */
[C---:B------:R-:W-:Y:S01]  /*19d20*/  HMMA.16816.F32.BF16 R36, R72.reuse, R86, R36 ;  /* 0x000000564824723c */ /* 0x040fe20000041824 */
[----:B------:R-:W1:Y:S01]  /*19d30*/  LDSM.16.MT88.4 R84, [R202+0xf000] ;  /* 0x00f00000ca54783b */ /* 0x000e620000004200 */
[----:B------:R-:W-:Y:S06]  /*19d40*/  MUFU.EX2 R146, R146 ;  /* 0x0000009200927308 */ /* 0x000fec0000000800 */
[C---:B------:R-:W-:Y:S08]  /*19d50*/  HMMA.16816.F32.BF16 R48, R72.reuse, R104, R48 ;  /* 0x000000684830723c */ /* 0x040ff00000041830 */
[C---:B------:R-:W-:Y:S01]  /*19d60*/  HMMA.16816.F32.BF16 R52, R72.reuse, R106, R52 ;  /* 0x0000006a4834723c */ /* 0x040fe20000041834 */
[----:B------:R-:W1:Y:S07]  /*19d70*/  LDSM.16.MT88.4 R104, [R3+0x13000] ;  /* 0x013000000368783b */ /* 0x000e6e0000004200 */
[C---:B------:R-:W-:Y:S01]  /*19d80*/  HMMA.16816.F32.BF16 R12, R72.reuse, R102, R12 ;  /* 0x00000066480c723c */ /* 0x040fe2000004180c */
[----:B--2---:R-:W2:Y:S07]  /*19d90*/  LDSM.16.MT88.4 R100, [R202+0x13000] ;  /* 0x01300000ca64783b */ /* 0x004eae0000004200 */
[C---:B------:R-:W-:Y:S08]  /*19da0*/  HMMA.16816.F32.BF16 R40, R72.reuse, R80, R40 ;  /* 0x000000504828723c */ /* 0x040ff00000041828 */
        /* <DEDUP_REMOVED lines=8> */
[C---:B----4-:R-:W-:Y:S08]  /*19e30*/  HMMA.16816.F32.BF16 R88, R72.reuse, R76, R88 ;  /* 0x0000004c4858723c */ /* 0x050ff00000041858 */
[----:B------:R-:W-:Y:S01]  /*19e40*/  HMMA.16816.F32.BF16 R4, R72, R78, R4 ;  /* 0x0000004e4804723c */ /* 0x000fe20000041804 */
[----:B-----5:R-:W-:Y:S01]  /*19e50*/  F2FP.BF16.F32.PACK_AB R72, R135, R134 ;  /* 0x000000868748723e */ /* 0x020fe200000010ff */
[----:B------:R-:W-:Y:S01]  /*19e60*/  LDSM.16.MT88.4 R76, [R3+0xf800] ;  /* 0x00f80000034c783b */ /* 0x000fe20000004200 */
[----:B------:R-:W-:-:S02]  /*19e70*/  F2FP.BF16.F32.PACK_AB R73, R136, R163 ;  /* 0x000000a38849723e */ /* 0x000fc400000010ff */
[----:B------:R-:W-:Y:S02]  /*19e80*/  F2FP.BF16.F32.PACK_AB R74, R133, R140 ;  /* 0x0000008c854a723e */ /* 0x000fe400000010ff */
[----:B------:R-:W-:-:S07]  /*19e90*/  F2FP.BF16.F32.PACK_AB R75, R138, R137 ;  /* 0x000000898a4b723e */ /* 0x000fce00000010ff */
[C---:B-1----:R-:W-:Y:S08]  /*19ea0*/  HMMA.16816.F32.BF16 R32, R72.reuse, R92, R32 ;  /* 0x0000005c4820723c */ /* 0x042ff00000041820 */
[C---:B------:R-:W-:Y:S01]  /*19eb0*/  HMMA.16816.F32.BF16 R36, R72.reuse, R94, R36 ;  /* 0x0000005e4824723c */ /* 0x040fe20000041824 */
[----:B------:R-:W1:Y:S07]  /*19ec0*/  LDSM.16.MT88.4 R92, [R158+0x7000] ;  /* 0x007000009e5c783b */ /* 0x000e6e0000004200 */
[C---:B------:R-:W-:Y:S08]  /*19ed0*/  HMMA.16816.F32.BF16 R8, R72.reuse, R84, R8 ;  /* 0x000000544808723c */ /* 0x040ff00000041808 */
[C---:B------:R-:W-:Y:S08]  /*19ee0*/  HMMA.16816.F32.BF16 R12, R72.reuse, R86, R12 ;  /* 0x00000056480c723c */ /* 0x040ff0000004180c */
[----:B------:R-:W-:Y:S01]  /*19ef0*/  HMMA.16816.F32.BF16 R84, R72, R106, R52 ;  /* 0x0000006a4854723c */ /* 0x000fe20000041834 */
[--C-:B------:R-:W-:Y:S01]  /*19f00*/  FFMA.FTZ R55, R145, UR4, -R148.reuse ;  /* 0x0000000491377c23 */ /* 0x100fe20008010894 */
[----:B------:R-:W-:Y:S01]  /*19f10*/  FFMA.FTZ R145, R2, UR4, -R148 ;  /* 0x0000000402917c23 */ /* 0x000fe20008010894 */
[----:B------:R-:W-:-:S02]  /*19f20*/  F2FP.BF16.F32.PACK_AB R52, R142, R139 ;  /* 0x0000008b8e34723e */ /* 0x000fc400000010ff */
[----:B------:R-:W-:-:S03]  /*19f30*/  F2FP.BF16.F32.PACK_AB R54, R0, R141 ;  /* 0x0000008d0036723e */ /* 0x000fc600000010ff */
[C---:B--2---:R-:W-:Y:S01]  /*19f40*/  HMMA.16816.F32.BF16 R40, R72.reuse, R100, R40 ;  /* 0x000000644828723c */ /* 0x044fe20000041828 */
[----:B------:R-:W-:Y:S01]  /*19f50*/  FFMA.FTZ R100, R143, UR4, -R148 ;  /* 0x000000048f647c23 */ /* 0x000fe20008010894 */
[----:B------:R-:W-:Y:S04]  /*19f60*/  MUFU.EX2 R145, R145 ;  /* 0x0000009100917308 */ /* 0x000fe80000000800 */
[----:B------:R-:W2:Y:S02]  /*19f70*/  MUFU.EX2 R143, R55 ;  /* 0x00000037008f7308 */ /* 0x000ea40000000800 */
[C---:B------:R-:W-:Y:S02]  /*19f80*/  HMMA.16816.F32.BF16 R16, R72.reuse, R80, R16 ;  /* 0x000000504810723c */ /* 0x040fe40000041810 */
[----:B------:R-:W4:Y:S06]  /*19f90*/  MUFU.EX2 R2, R100 ;  /* 0x0000006400027308 */ /* 0x000f2c0000000800 */
[----:B------:R-:W-:Y:S01]  /*19fa0*/  HMMA.16816.F32.BF16 R20, R72, R82, R20 ;  /* 0x000000524814723c */ /* 0x000fe20000041814 */
[----:B--2---:R-:W-:-:S02]  /*19fb0*/  F2FP.BF16.F32.PACK_AB R53, R143, R146 ;  /* 0x000000928f35723e */ /* 0x004fc400000010ff */
[----:B----4-:R-:W-:-:S05]  /*19fc0*/  F2FP.BF16.F32.PACK_AB R55, R145, R2 ;  /* 0x000000029137723e */ /* 0x010fca00000010ff */
[C---:B------:R-:W-:Y:S08]  /*19fd0*/  HMMA.16816.F32.BF16 R80, R72.reuse, R104, R48 ;  /* 0x000000684850723c */ /* 0x040ff00000041830 */
[C---:B------:R-:W-:Y:S08]  /*19fe0*/  HMMA.16816.F32.BF16 R24, R72.reuse, R96, R24 ;  /* 0x000000604818723c */ /* 0x040ff00000041818 */
[C---:B------:R-:W-:Y:S01]  /*19ff0*/  HMMA.16816.F32.BF16 R28, R72.reuse, R98, R28 ;  /* 0x00000062481c723c */ /* 0x040fe2000004181c */
[----:B------:R2:W4:Y:S07]  /*1a000*/  LDSM.16.MT88.4 R96, [R3+0x13800] ;  /* 0x013800000360783b */ /* 0x00052e0000004200 */
[C---:B------:R-:W-:Y:S01]  /*1a010*/  HMMA.16816.F32.BF16 R44, R72.reuse, R102, R44 ;  /* 0x00000066482c723c */ /* 0x040fe2000004182c */
[----:B------:R-:W-:Y:S07]  /*1a020*/  LDSM.16.MT88.4 R100, [R202+0x13800] ;  /* 0x01380000ca64783b */ /* 0x000fee0000004200 */
[C---:B---3--:R-:W-:Y:S08]  /*1a030*/  HMMA.16816.F32.BF16 R56, R72.reuse, R68, R56 ;  /* 0x000000444838723c */ /* 0x048ff00000041838 */
[----:B------:R-:W-:Y:S01]  /*1a040*/  HMMA.16816.F32.BF16 R64, R72, R70, R64 ;  /* 0x000000464840723c */ /* 0x000fe20000041840 */
[----:B--2---:R-:W-:Y:S01]  /*1a050*/  FADD.FTZ R3, R109, R154 ;  /* 0x0000009a6d037221 */ /* 0x004fe20000010000 */
[----:B------:R-:W2:Y:S03]  /*1a060*/  LDSM.16.MT88.4 R68, [R128+0x3800] ;  /* 0x003800008044783b */ /* 0x000ea60000004200 */
[----:B------:R-:W-:-:S03]  /*1a070*/  FADD.FTZ R114, R114, R3 ;  /* 0x0000000372727221 */ /* 0x000fc60000010000 */
[----:B-1----:R-:W-:Y:S01]  /*1a080*/  HMMA.16816.F32.BF16 R48, R72, R92, R88 ;  /* 0x0000005c4830723c */ /* 0x002fe20000041858 */
[----:B------:R-:W-:-:S04]  /*1a090*/  FADD.FTZ R115, R115, R114 ;  /* 0x0000007273737221 */ /* 0x000fc80000010000 */
[----:B------:R-:W-:-:S03]  /*1a0a0*/  FADD.FTZ R112, R112, R115 ;  /* 0x0000007370707221 */ /* 0x000fc60000010000 */
[----:B------:R-:W-:Y:S01]  /*1a0b0*/  HMMA.16816.F32.BF16 R4, R72, R94, R4 ;  /* 0x0000005e4804723c */ /* 0x000fe20000041804 */
[----:B------:R-:W-:Y:S01]  /*1a0c0*/  FADD.FTZ R121, R121, R112 ;  /* 0x0000007079797221 */ /* 0x000fe20000010000 */
[----:B------:R-:W-:Y:S03]  /*1a0d0*/  LDSM.16.MT88.4 R92, [R158+0x3800] ;  /* 0x003800009e5c783b */ /* 0x000fe60000004200 */
[----:B------:R-:W-:-:S03]  /*1a0e0*/  FADD.FTZ R121, R118, R121 ;  /* 0x0000007976797221 */ /* 0x000fc60000010000 */
[----:B------:R-:W-:Y:S01]  /*1a0f0*/  HMMA.16816.F32.BF16 R72, R52, R76, R16 ;  /* 0x0000004c3448723c */ /* 0x000fe20000041810 */
[----:B------:R-:W1:Y:S01]  /*1a100*/  LDSM.16.MT88.4 R16, [R128+0x7800] ;  /* 0x007800008010783b */ /* 0x000e620000004200 */
[----:B------:R-:W-:-:S04]  /*1a110*/  FADD.FTZ R120, R120, R121 ;  /* 0x0000007978787221 */ /* 0x000fc80000010000 */
[----:B------:R-:W-:Y:S02]  /*1a120*/  FADD.FTZ R120, R119, R120 ;  /* 0x0000007877787221 */ /* 0x000fe40000010000 */
[----:B------:R-:W-:Y:S01]  /*1a130*/  HMMA.16816.F32.BF16 R76, R52, R78, R20 ;  /* 0x0000004e344c723c */ /* 0x000fe20000041814 */
[----:B------:R-:W-:Y:S01]  /*1a140*/  LDSM.16.MT88.4 R20, [R202+0xf800] ;  /* 0x00f80000ca14783b */ /* 0x000fe20000004200 */
[----:B------:R-:W-:-:S03]  /*1a150*/  FADD.FTZ R127, R127, R120 ;  /* 0x000000787f7f7221 */ /* 0x000fc60000010000 */
[----:B------:R-:W3:Y:S01]  /*1a160*/  LDSM.16.MT88.4 R120, [R158+0x7800] ;  /* 0x007800009e78783b */ /* 0x000ee20000004200 */
[----:B------:R-:W-:Y:S02]  /*1a170*/  FADD.FTZ R130, R130, R127 ;  /* 0x0000007f82827221 */ /* 0x000fe40000010000 */
[----:B----4-:R-:W-:Y:S02]  /*1a180*/  HMMA.16816.F32.BF16 R104, R52, R96, R80 ;  /* 0x000000603468723c */ /* 0x010fe40000041850 */
[----:B------:R-:W-:-:S04]  /*1a190*/  FADD.FTZ R3, R129, R130 ;  /* 0x0000008281037221 */ /* 0x000fc80000010000 */
[----:B------:R-:W-:Y:S01]  /*1a1a0*/  FADD.FTZ R126, R126, R3 ;  /* 0x000000037e7e7221 */ /* 0x000fe20000010000 */
[-C--:B------:R-:W-:Y:S01]  /*1a1b0*/  MOV R3, R61.reuse ;  /* 0x0000003d00037202 */ /* 0x080fe20000000f00 */
[----:B------:R-:W-:Y:S01]  /*1a1c0*/  HMMA.16816.F32.BF16 R108, R52, R98, R84 ;  /* 0x00000062346c723c */ /* 0x000fe20000041854 */
[----:B------:R-:W-:Y:S01]  /*1a1d0*/  @P5 MOV R3, R61 ;  /* 0x0000003d00035202 */ /* 0x000fe20000000f00 */
[----:B------:R-:W-:-:S04]  /*1a1e0*/  FADD.FTZ R173, R173, R126 ;  /* 0x0000007eadad7221 */ /* 0x000fc80000010000 */
[----:B------:R-:W-:Y:S02]  /*1a1f0*/  FADD.FTZ R173, R172, R173 ;  /* 0x000000adacad7221 */ /* 0x000fe40000010000 */
[----:B--2---:R-:W-:Y:S02]  /*1a200*/  HMMA.16816.F32.BF16 R80, R52, R68, R24 ;  /* 0x000000443450723c */ /* 0x004fe40000041818 */
        /* <DEDUP_REMOVED lines=43> */
[----:B------:R-:W-:-:S04]  /*1a4c0*/  NOP ;  /* 0x0000000000007918 */ /* 0x000fc80000000000 */
[----:B------:R-:W-:-:S15]  /*1a4d0*/  @P5 BRA `(.L_x_3283) ;  /* 0x0000000000045947 */ /* 0x000fde0003800000 */
.L_x_3277:
[----:B------:R-:W-:-:S07]  /*1a4e0*/  IADD3 R62, PT, PT, R144, -0x1, RZ ;  /* 0xffffffff903e7810 */ /* 0x000fce0007ffe0ff */
.L_x_3283:
[----:B------:R-:W-:-:S13]  /*1a4f0*/  ISETP.GE.AND P0, PT, R62, R205, PT ;  /* 0x000000cd3e00720c */ /* 0x000fda0003f06270 */
[----:B------:R-:W-:Y:S05]  /*1a500*/  @!P0 BRA `(.L_x_3284) ;  /* 0x0000003c00dc8947 */ /* 0x000fea0003800000 */
[----:B------:R-:W1:Y:S01]  /*1a510*/  S2UR UR5, SR_CgaCtaId ;  /* 0x00000000000579c3 */ /* 0x000e620000008800 */
[----:B------:R-:W-:Y:S01]  /*1a520*/  UISETP.NE.U32.AND UP0, UPT, UR12, URZ, UPT ;  /* 0x000000ff0c00728c */ /* 0x000fe2000bf05070 */
[----:B------:R-:W-:Y:S01]  /*1a530*/  IMAD.MOV.U32 R0, RZ, RZ, R3 ;  /* 0x000000ffff007224 */ /* 0x000fe200078e0003 */
[----:B------:R-:W-:Y:S01]  /*1a540*/  MOV R3, 0x20 ;  /* 0x0000002000037802 */ /* 0x000fe20000000f00 */
[----:B------:R-:W-:Y:S01]  /*1a550*/  IMAD.MOV.U32 R133, RZ, RZ, R132 ;  /* 0x000000ffff857224 */ /* 0x000fe200078e0084 */
[----:B------:R-:W-:Y:S01]  /*1a560*/  LOP3.LUT P1, RZ, R198, 0x2, RZ, 0xc0, !PT ;  /* 0x00000002c6ff7812 */ /* 0x000fe2000782c0ff */
[----:B------:R-:W-:Y:S01]  /*1a570*/  UISETP.NE.AND.EX UP0, UPT, UR13, URZ, UPT, UP0 ;  /* 0x000000ff0d00728c */ /* 0x000fe2000bf05300 */
[C---:B------:R-:W-:Y:S01]  /*1a580*/  LEA R217, R62.reuse, 0x80, 0x7 ;  /* 0x000000803ed97811 */ /* 0x040fe200078e38ff */
[----:B------:R-:W-:Y:S01]  /*1a590*/  VIADD R218, R62, 0x1 ;  /* 0x000000013eda7836 */ /* 0x000fe20000000000 */
[----:B------:R-:W-:Y:S01]  /*1a5a0*/  SEL R3, R3, 0xffffffe0, !P1 ;  /* 0xffffffe003037807 */ /* 0x000fe20004800000 */
[----:B------:R-:W-:Y:S01]  /*1a5b0*/  IMAD.MOV.U32 R216, RZ, RZ, RZ ;  /* 0x000000ffffd87224 */ /* 0x000fe200078e00ff */
[----:B------:R-:W-:Y:S01]  /*1a5c0*/  IADD3 R208, PT, PT, R202, 0xc000, RZ ;  /* 0x0000c000cad07810 */ /* 0x000fe20007ffe0ff */
[----:B------:R-:W-:Y:S01]  /*1a5d0*/  UMOV UR12, 0x400 ;  /* 0x00000400000c7882 */ /* 0x000fe20000000000 */
[----:B------:R-:W-:Y:S01]  /*1a5e0*/  PLOP3.LUT P3, PT, PT, PT, UP0, 0x80, 0x8 ;  /* 0x000000000008781c */ /* 0x000fe20003f6f008 */
[----:B------:R-:W2:Y:S01]  /*1a5f0*/  LDCU UR4, c[0x0][0x45c] ;  /* 0x00008b80ff0477ac */ /* 0x000ea20008000800 */
[----:B------:R-:W-:Y:S01]  /*1a600*/  IADD3 R196, PT, PT, R3, R202, RZ ;  /* 0x000000ca03c47210 */ /* 0x000fe20007ffe0ff */
[----:B------:R-:W3:Y:S01]  /*1a610*/  LDCU.64 UR8, c[0x0][0x3a0] ;  /* 0x00007400ff0877ac */ /* 0x000ee20008000a00 */
[----:B------:R-:W4:Y:S01]  /*1a620*/  LDCU.64 UR10, c[0x0][0x3a8] ;  /* 0x00007500ff0a77ac */ /* 0x000f220008000a00 */
[----:B-1----:R-:W-:-:S12]  /*1a630*/  ULEA UR5, UR5, UR12, 0x18 ;  /* 0x0000000c05057291 */ /* 0x002fd8000f8ec0ff */
.L_x_3288:
        /* <DEDUP_REMOVED lines=40> */
[----:B------:R-:W1:Y:S02]  /*1a8c0*/  LDC.64 R6, c[0x0][0x3c0] ;  /* 0x0000f000ff067b82 */ /* 0x000e640000000a00 */
        /* <DEDUP_REMOVED lines=39> */
.L_x_3285:
[----:B------:R-:W-:Y:S01]  /*1ab40*/  IMAD.SHL.U32 R5, R6, 0x20, RZ ;  /* 0x0000002006057824 */ /* 0x000fe200078e00ff */
[----:B------:R-:W-:Y:S01]  /*1ab50*/  LEA R223, R223, UR5, 0x1 ;  /* 0x00000005dfdf7c11 */ /* 0x000fe2000f8e08ff */
[----:B------:R-:W-:Y:S01]  /*1ab60*/  IMAD.SHL.U32 R201, R198, 0x20, RZ ;  /* 0x00000020c6c97824 */ /* 0x000fe200078e00ff */
[----:B------:R-:W-:Y:S01]  /*1ab70*/  SHF.L.U64.HI R6, R6, 0x5, R9 ;  /* 0x0000000506067819 */ /* 0x000fe20000010209 */
[----:B------:R-:W-:Y:S01]  /*1ab80*/  IMAD.SHL.U32 R4, R198, 0x40, RZ ;  /* 0x00000040c6047824 */ /* 0x000fe200078e00ff */
[----:B------:R-:W-:Y:S01]  /*1ab90*/  IADD3 R8, P0, PT, R5, R212, RZ ;  /* 0x000000d405087210 */ /* 0x000fe20007f1e0ff */
[----:B------:R-:W-:Y:S01]  /*1aba0*/  @!PT LDS RZ, [RZ] ;  /* 0x00000000fffff984 */ /* 0x000fe20000000800 */
[----:B------:R-:W-:Y:S01]  /*1abb0*/  @!PT LDS RZ, [RZ] ;  /* 0x00000000fffff984 */ /* 0x000fe20000000800 */
[----:B------:R-:W-:Y:S01]  /*1abc0*/  @!PT LDS RZ, [RZ] ;  /* 0x00000000fffff984 */ /* 0x000fe20000000800 */
[----:B------:R-:W-:Y:S01]  /*1abd0*/  LDGSTS.E.BYPASS.LTC128B.128 [R223+0xc000], desc[UR6][R212.64] ;  /* 0x0c000000d4df7fae */ /* 0x000fe2000b981a06 */
[----:B------:R-:W-:Y:S01]  /*1abe0*/  LOP3.LUT R3, R197, 0x38, RZ, 0xc0, !PT ;  /* 0x00000038c5037812 */ /* 0x000fe200078ec0ff */
[----:B------:R-:W-:Y:S01]  /*1abf0*/  VIADD R218, R218, 0xffffffff ;  /* 0xffffffffdada7836 */ /* 0x000fe20000000000 */
[-C--:B------:R-:W-:Y:S01]  /*1ac00*/  IADD3 R10, P1, PT, R8, R5.reuse, RZ ;  /* 0x00000005080a7210 */ /* 0x080fe20007f3e0ff */
[----:B------:R-:W-:Y:S01]  /*1ac10*/  IMAD.X R9, R6, 0x1, R213, P0 ;  /* 0x0000000106097824 */ /* 0x000fe200000e06d5 */
[----:B------:R-:W-:Y:S01]  /*1ac20*/  LDGSTS.E.BYPASS.LTC128B.128 [R223+0x10000], desc[UR6][R212.64+0x80] ;  /* 0x10000080d4df7fae */ /* 0x000fe2000b981a06 */
[----:B------:R-:W-:Y:S02]  /*1ac30*/  LOP3.LUT R201, R201, 0x7c00, RZ, 0xc0, !PT ;  /* 0x00007c00c9c97812 */ /* 0x000fe400078ec0ff */
[----:B------:R-:W-:Y:S02]  /*1ac40*/  IMAD.X R11, R9, 0x1, R6, P1 ;  /* 0x00000001090b7824 */ /* 0x000fe400008e0606 */
[----:B------:R-:W-:Y:S01]  /*1ac50*/  LDGSTS.E.BYPASS.LTC128B.128 [R223+0xc800], desc[UR6][R8.64] ;  /* 0x0c80000008df7fae */ /* 0x000fe2000b981a06 */
[-C--:B------:R-:W-:Y:S02]  /*1ac60*/  IADD3 R16, P0, PT, R10, R5.reuse, RZ ;  /* 0x000000050a107210 */ /* 0x080fe40007f1e0ff */
[----:B------:R-:W-:Y:S02]  /*1ac70*/  SHF.R.U32.HI R204, RZ, 0x1, R198 ;  /* 0x00000001ffcc7819 */ /* 0x000fe400000116c6 */
[----:B------:R-:W-:Y:S01]  /*1ac80*/  LDGSTS.E.BYPASS.LTC128B.128 [R223+0x10800], desc[UR6][R8.64+0x80] ;  /* 0x1080008008df7fae */ /* 0x000fe2000b981a06 */
[-C--:B------:R-:W-:Y:S01]  /*1ac90*/  IADD3 R14, P1, PT, R16, R5.reuse, RZ ;  /* 0x00000005100e7210 */ /* 0x080fe20007f3e0ff */
[----:B------:R-:W-:Y:S01]  /*1aca0*/  IMAD.X R17, R11, 0x1, R6, P0 ;  /* 0x000000010b117824 */ /* 0x000fe200000e0606 */
[----:B------:R-:W-:Y:S02]  /*1acb0*/  LOP3.LUT R3, R3, 0x1c0, R4, 0xf8, !PT ;  /* 0x000001c003037812 */ /* 0x000fe400078ef804 */
[----:B------:R-:W-:Y:S01]  /*1acc0*/  LDGSTS.E.BYPASS.LTC128B.128 [R223+0xd000], desc[UR6][R10.64] ;  /* 0x0d0000000adf7fae */ /* 0x000fe2000b981a06 */
[----:B------:R-:W-:Y:S01]  /*1acd0*/  IADD3 R12, P0, PT, R14, R5, RZ ;  /* 0x000000050e0c7210 */ /* 0x000fe20007f1e0ff */
[----:B------:R-:W-:Y:S01]  /*1ace0*/  IMAD.X R15, R17, 0x1, R6, P1 ;  /* 0x00000001110f7824 */ /* 0x000fe200008e0606 */
[----:B------:R-:W-:Y:S02]  /*1acf0*/  LOP3.LUT R4, R201, 0x200, R4, 0xf8, !PT ;  /* 0x00000200c9047812 */ /* 0x000fe400078ef804 */
[----:B------:R1:W-:Y:S01]  /*1ad00*/  LDGSTS.E.BYPASS.LTC128B.128 [R223+0x11000], desc[UR6][R10.64+0x80] ;  /* 0x110000800adf7fae */ /* 0x0003e2000b981a06 */
[----:B------:R-:W-:Y:S01]  /*1ad10*/  LOP3.LUT R2, R204, 0x8, RZ, 0xc0, !PT ;  /* 0x00000008cc027812 */ /* 0x000fe200078ec0ff */
[----:B------:R-:W-:Y:S03]  /*1ad20*/  IMAD.X R13, R15, 0x1, R6, P0 ;  /* 0x000000010f0d7824 */ /* 0x000fe600000e0606 */
[----:B------:R-:W-:Y:S01]  /*1ad30*/  LDGSTS.E.BYPASS.LTC128B.128 [R223+0xd800], desc[UR6][R16.64] ;  /* 0x0d80000010df7fae */ /* 0x000fe2000b981a06 */
[----:B------:R-:W-:Y:S02]  /*1ad40*/  LOP3.LUT R2, R4, R3, R2, 0xf6, !PT ;  /* 0x0000000304027212 */ /* 0x000fe400078ef602 */
[-C--:B------:R-:W-:Y:S02]  /*1ad50*/  IADD3 R4, P1, PT, R12, R5.reuse, RZ ;  /* 0x000000050c047210 */ /* 0x080fe40007f3e0ff */
[----:B------:R2:W-:Y:S01]  /*1ad60*/  LDGSTS.E.BYPASS.LTC128B.128 [R223+0x11800], desc[UR6][R16.64+0x80] ;  /* 0x1180008010df7fae */ /* 0x0005e2000b981a06 */
[----:B------:R-:W-:Y:S02]  /*1ad70*/  LEA R181, R2, UR5, 0x1 ;  /* 0x0000000502b57c11 */ /* 0x000fe4000f8e08ff */
[----:B------:R-:W-:Y:S02]  /*1ad80*/  IADD3 R20, P0, PT, R4, R5, RZ ;  /* 0x0000000504147210 */ /* 0x000fe40007f1e0ff */
[----:B------:R-:W-:Y:S01]  /*1ad90*/  LDGSTS.E.BYPASS.LTC128B.128 [R223+0xe000], desc[UR6][R14.64] ;  /* 0x0e0000000edf7fae */ /* 0x000fe2000b981a06 */
[--C-:B------:R-:W-:Y:S01]  /*1ada0*/  IMAD.X R5, R13, 0x1, R6.reuse, P1 ;  /* 0x000000010d057824 */ /* 0x100fe200008e0606 */
[----:B------:R-:W-:Y:S03]  /*1adb0*/  ISETP.GT.AND P1, PT, R218, R205, PT ;  /* 0x000000cdda00720c */ /* 0x000fe60003f24270 */
[----:B------:R-:W-:Y:S01]  /*1adc0*/  LDGSTS.E.BYPASS.LTC128B.128 [R223+0x12000], desc[UR6][R14.64+0x80] ;  /* 0x120000800edf7fae */ /* 0x000fe2000b981a06 */
[----:B------:R-:W-:Y:S01]  /*1add0*/  IMAD.X R21, R5, 0x1, R6, P0 ;  /* 0x0000000105157824 */ /* 0x000fe200000e0606 */
        /* <DEDUP_REMOVED lines=9> */
[----:B------:R5:W-:Y:S02]  /*1ae70*/  LDGSTS.E.BYPASS.LTC128B.128 [R223+0x13000], desc[UR6][R4.64+0x80] ;  /* 0x1300008004df7fae */ /* 0x000be4000b981a06 */
[----:B------:R-:W-:Y:S03]  /*1ae80*/  IMAD.IADD R185, R132, 0x1, R181 ;  /* 0x0000000184b97824 */ /* 0x000fe600078e02b5 */
[----:B------:R-:W-:Y:S01]  /*1ae90*/  LDGSTS.E.BYPASS.LTC128B.128 [R223+0xf800], desc[UR6][R20.64] ;  /* 0x0f80000014df7fae */ /* 0x000fe2000b981a06 */
[----:B------:R-:W-:Y:S02]  /*1aea0*/  IMAD.IADD R3, R203, 0x1, R132 ;  /* 0x00000001cb037824 */ /* 0x000fe400078e0284 */
[C---:B------:R-:W-:Y:S02]  /*1aeb0*/  IMAD.IADD R134, R206.reuse, 0x1, R185 ;  /* 0x00000001ce867824 */ /* 0x040fe400078e02b9 */
[----:B------:R3:W-:Y:S01]  /*1aec0*/  LDGSTS.E.BYPASS.LTC128B.128 [R223+0x13800], desc[UR6][R20.64+0x80] ;  /* 0x1380008014df7fae */ /* 0x0007e2000b981a06 */
[----:B------:R-:W-:Y:S04]  /*1aed0*/  IMAD.IADD R132, R206, 0x1, R3 ;  /* 0x00000001ce847824 */ /* 0x000fe800078e0203 */
[----:B------:R-:W-:Y:S05]  /*1aee0*/  LDSM.16.M88.4 R64, [R181] ;  /* 0x00000000b540783b */ /* 0x000fea0000000200 */
[----:B-1----:R-:W5:Y:S05]  /*1aef0*/  LDSM.16.M88.4 R8, [R203+0x4000] ;  /* 0x00400000cb08783b */ /* 0x002f6a0000000200 */
[----:B--2---:R-:W1:Y:S05]  /*1af00*/  LDSM.16.M88.4 R16, [R203+0x4800] ;  /* 0x00480000cb10783b */ /* 0x004e6a0000000200 */
[----:B------:R-:W3:Y:S05]  /*1af10*/  LDSM.16.M88.4 R24, [R203+0x5000] ;  /* 0x00500000cb18783b */ /* 0x000eea0000000200 */
[----:B------:R-:W0:Y:S05]  /*1af20*/  LDGDEPBAR ;  /* 0x00000000000079af */ /* 0x000e2a0000000000 */
[----:B------:R-:W2:Y:S05]  /*1af30*/  LDSM.16.M88.4 R32, [R203+0x5800] ;  /* 0x00580000cb20783b */ /* 0x000eaa0000000200 */
[----:B------:R-:W4:Y:S05]  /*1af40*/  LDSM.16.M88.4 R40, [R203+0x6000] ;  /* 0x00600000cb28783b */ /* 0x000f2a0000000200 */
[----:B------:R-:W4:Y:S05]  /*1af50*/  LDSM.16.M88.4 R48, [R203+0x6800] ;  /* 0x00680000cb30783b */ /* 0x000f2a0000000200 */
[----:B------:R-:W4:Y:S05]  /*1af60*/  LDSM.16.M88.4 R56, [R203+0x7000] ;  /* 0x00700000cb38783b */ /* 0x000f2a0000000200 */
[----:B------:R-:W4:Y:S01]  /*1af70*/  LDSM.16.M88.4 R136, [R203+0x7800] ;  /* 0x00780000cb88783b */ /* 0x000f220000000200 */
[C---:B-----5:R-:W-:Y:S04]  /*1af80*/  HMMA.16816.F32.BF16 R4, R64.reuse, R8, RZ ;  /* 0x000000084004723c */ /* 0x060fe800000418ff */
[----:B------:R-:W-:Y:S04]  /*1af90*/  LDSM.16.M88.4 R140, [R135] ;  /* 0x00000000878c783b */ /* 0x000fe80000000200 */
[C---:B------:R-:W-:Y:S01]  /*1afa0*/  HMMA.16816.F32.BF16 R8, R64.reuse, R10, RZ ;  /* 0x0000000a4008723c */ /* 0x040fe200000418ff */
[----:B------:R-:W5:Y:S05]  /*1afb0*/  LDSM.16.M88.4 R144, [R2+0x4000] ;  /* 0x004000000290783b */ /* 0x000f6a0000000200 */
[----:B------:R-:W5:Y:S02]  /*1afc0*/  LDSM.16.M88.4 R148, [R2+0x4800] ;  /* 0x004800000294783b */ /* 0x000f640000000200 */
[C---:B-1----:R-:W-:Y:S03]  /*1afd0*/  HMMA.16816.F32.BF16 R12, R64.reuse, R16, RZ ;  /* 0x00000010400c723c */ /* 0x042fe600000418ff */
[----:B------:R-:W1:Y:S05]  /*1afe0*/  LDSM.16.M88.4 R152, [R2+0x5000] ;  /* 0x005000000298783b */ /* 0x000e6a0000000200 */
[C---:B------:R-:W-:Y:S01]  /*1aff0*/  HMMA.16816.F32.BF16 R16, R64.reuse, R18, RZ ;  /* 0x000000124010723c */ /* 0x040fe200000418ff */
[----:B------:R-:W-:Y:S05]  /*1b000*/  LDSM.16.M88.4 R156, [R2+0x7000] ;  /* 0x00700000029c783b */ /* 0x000fea0000000200 */
[----:B------:R-:W-:Y:S02]  /*1b010*/  LDSM.16.M88.4 R160, [R2+0x7800] ;  /* 0x0078000002a0783b */ /* 0x000fe40000000200 */
[C---:B---3--:R-:W-:Y:S03]  /*1b020*/  HMMA.16816.F32.BF16 R20, R64.reuse, R24, RZ ;  /* 0x000000184014723c */ /* 0x048fe600000418ff */
[----:B------:R-:W-:Y:S05]  /*1b030*/  LDSM.16.M88.4 R164, [R185] ;  /* 0x00000000b9a4783b */ /* 0x000fea0000000200 */
[C---:B------:R-:W-:Y:S01]  /*1b040*/  HMMA.16816.F32.BF16 R24, R64.reuse, R26, RZ ;  /* 0x0000001a4018723c */ /* 0x040fe200000418ff */
[----:B------:R-:W-:Y:S05]  /*1b050*/  LDSM.16.M88.4 R168, [R3+0x4000] ;  /* 0x0040000003a8783b */ /* 0x000fea0000000200 */
[----:B------:R-:W-:Y:S02]  /*1b060*/  LDSM.16.M88.4 R172, [R3+0x6000] ;  /* 0x0060000003ac783b */ /* 0x000fe40000000200 */
[C---:B--2---:R-:W-:Y:S03]  /*1b070*/  HMMA.16816.F32.BF16 R28, R64.reuse, R32, RZ ;  /* 0x00000020401c723c */ /* 0x044fe600000418ff */
[----:B------:R-:W-:Y:S05]  /*1b080*/  LDSM.16.M88.4 R176, [R203+0xa000] ;  /* 0x00a00000cbb0783b */ /* 0x000fea0000000200 */
        /* <DEDUP_REMOVED lines=30> */
[----:B------:R-:W-:Y:S07]  /*1b270*/  LDSM.16.M88.4 R148, [R134] ;  /* 0x000000008694783b */ /* 0x000fee0000000200 */
[C---:B------:R-:W-:Y:S08]  /*1b280*/  HMMA.16816.F32.BF16 R52, R140.reuse, R156, R52 ;  /* 0x0000009c8c34723c */ /* 0x040ff00000041834 */
[C---:B------:R-:W-:Y:S01]  /*1b290*/  HMMA.16816.F32.BF16 R56, R140.reuse, R158, R56 ;  /* 0x0000009e8c38723c */ /* 0x040fe20000041838 */
[----:B------:R-:W-:Y:S07]  /*1b2a0*/  LDSM.16.M88.4 R156, [R132+0x4800] ;  /* 0x00480000849c783b */ /* 0x000fee0000000200 */
[C---:B------:R-:W-:Y:S08]  /*1b2b0*/  HMMA.16816.F32.BF16 R60, R140.reuse, R160, R60 ;  /* 0x000000a08c3c723c */ /* 0x040ff0000004183c */
[----:B------:R-:W-:Y:S01]  /*1b2c0*/  HMMA.16816.F32.BF16 R64, R140, R162, R64 ;  /* 0x000000a28c40723c */ /* 0x000fe20000041840 */
[----:B------:R-:W4:Y:S05]  /*1b2d0*/  LDSM.16.M88.4 R140, [R3+0x6800] ;  /* 0x00680000038c783b */ /* 0x000f2a0000000200 */
[----:B------:R-:W-:Y:S02]  /*1b2e0*/  LDSM.16.M88.4 R160, [R132+0x5000] ;  /* 0x0050000084a0783b */ /* 0x000fe40000000200 */
        /* <DEDUP_REMOVED lines=11> */
[----:B------:R-:W2:Y:S07]  /*1b3a0*/  LDSM.16.M88.4 R144, [R3+0x7800] ;  /* 0x007800000390783b */ /* 0x000eae0000000200 */
[C---:B------:R-:W-:Y:S08]  /*1b3b0*/  HMMA.16816.F32.BF16 R36, R164.reuse, R172, R36 ;  /* 0x000000aca424723c */ /* 0x040ff00000041824 */
        /* <DEDUP_REMOVED lines=203> */
.L_x_3287:
        /* <DEDUP_REMOVED lines=36> */
.L_x_3286:
        /* <DEDUP_REMOVED lines=208> */
[----:B------:R-:W-:Y:S01]  /*1cfb0*/  ISETP.GT.AND P0, PT, R218, R205, PT ;  /* 0x000000cdda00720c */ /* 0x000fe20003f04270 */
        /* <DEDUP_REMOVED lines=332> */
.L_x_3284:
[----:B------:R-:W1:Y:S01]  /*1e480*/  SHFL.BFLY PT, R2, R221, 0x2, 0x1f ;  /* 0x0c401f00dd027f89 */ /* 0x000e6200000e0000 */
[----:B------:R-:W-:Y:S01]  /*1e490*/  SHF.L.U32 R10, R198, 0x4, RZ ;  /* 0x00000004c60a7819 */ /* 0x000fe200000006ff */
[----:B------:R-:W-:Y:S01]  /*1e4a0*/  S2UR UR10, SR_CTAID.Y ;  /* 0x00000000000a79c3 */ /* 0x000fe20000002600 */
[----:B------:R-:W2:Y:S01]  /*1e4b0*/  LDCU UR4, c[0x0][0x44c] ;  /* 0x00008980ff0477ac */ /* 0x000ea20008000800 */
[----:B------:R-:W3:Y:S01]  /*1e4c0*/  SHFL.BFLY PT, R0, R219, 0x2, 0x1f ;  /* 0x0c401f00db007f89 */ /* 0x000ee200000e0000 */
[C---:B------:R-:W-:Y:S01]  /*1e4d0*/  LOP3.LUT R7, R10.reuse, 0x1c0, RZ, 0xc0, !PT ;  /* 0x000001c00a077812 */ /* 0x040fe200078ec0ff */
[----:B------:R-:W-:Y:S01]  /*1e4e0*/  BSSY.RECONVERGENT B0, `(.L_x_3289) ;  /* 0x00000b9000007945 */ /* 0x000fe20003800200 */
[----:B------:R-:W-:-:S03]  /*1e4f0*/  LOP3.LUT R10, R10, 0x10, RZ, 0xc0, !PT ;  /* 0x000000100a0a7812 */ /* 0x000fc600078ec0ff */
[----:B------:R-:W-:Y:S08]  /*1e500*/  S2UR UR9, SR_CTAID.Z ;  /* 0x00000000000979c3 */ /* 0x000ff00000002700 */
[----:B------:R-:W4:Y:S01]  /*1e510*/  LDC R15, c[0x0][0x3e0] ;  /* 0x0000f800ff0f7b82 */ /* 0x000f220000000800 */
[----:B-1----:R-:W-:Y:S01]  /*1e520*/  FADD.FTZ R11, R2, R221 ;  /* 0x000000dd020b7221 */ /* 0x002fe20000010000 */
[----:B------:R-:W-:-:S06]  /*1e530*/  SHF.L.U32 R2, R198, 0x1, RZ ;  /* 0x00000001c6027819 */ /* 0x000fcc00000006ff */
[----:B------:R-:W1:Y:S01]  /*1e540*/  S2UR UR8, SR_CTAID.X ;  /* 0x00000000000879c3 */ /* 0x000e620000002500 */
[----:B---3--:R-:W-:Y:S01]  /*1e550*/  FADD.FTZ R9, R0, R219 ;  /* 0x000000db00097221 */ /* 0x008fe20000010000 */
[--C-:B------:R-:W-:Y:S01]  /*1e560*/  LOP3.LUT R12, R201, 0x6, R2.reuse, 0xf8, !PT ;  /* 0x00000006c90c7812 */ /* 0x100fe200078ef802 */
[----:B------:R-:W3:Y:S01]  /*1e570*/  SHFL.BFLY PT, R0, R11, 0x1, 0x1f ;  /* 0x0c201f000b007f89 */ /* 0x000ee200000e0000 */
[----:B------:R-:W-:Y:S02]  /*1e580*/  LOP3.LUT R7, R7, 0x38, R2, 0xf8, !PT ;  /* 0x0000003807077812 */ /* 0x000fe400078ef802 */
[----:B------:R-:W-:Y:S01]  /*1e590*/  SHF.R.U32.HI R2, RZ, 0x2, R198 ;  /* 0x00000002ff027819 */ /* 0x000fe200000116c6 */
[----:B------:R-:W5:Y:S01]  /*1e5a0*/  SHFL.BFLY PT, R4, R9, 0x1, 0x1f ;  /* 0x0c201f0009047f89 */ /* 0x000f6200000e0000 */
[----:B------:R-:W-:Y:S01]  /*1e5b0*/  LOP3.LUT R7, R12, R7, RZ, 0xfc, !PT ;  /* 0x000000070c077212 */ /* 0x000fe200078efcff */
[----:B-1----:R-:W-:Y:S01]  /*1e5c0*/  USHF.L.U32 UR8, UR8, 0x6, URZ ;  /* 0x0000000608087899 */ /* 0x002fe200080006ff */
[----:B---3--:R-:W-:Y:S01]  /*1e5d0*/  FADD.FTZ R5, R11, R0 ;  /* 0x000000000b057221 */ /* 0x008fe20000010000 */
[----:B------:R-:W-:-:S03]  /*1e5e0*/  SHF.L.U32 R0, R198, 0x2, RZ ;  /* 0x00000002c6007819 */ /* 0x000fc600000006ff */
[----:B------:R-:W1:Y:S01]  /*1e5f0*/  MUFU.RCP R8, R5 ;  /* 0x0000000500087308 */ /* 0x000e620000001000 */
[----:B-----5:R-:W-:Y:S01]  /*1e600*/  FADD.FTZ R4, R9, R4 ;  /* 0x0000000409047221 */ /* 0x020fe20000010000 */
[----:B------:R-:W-:Y:S01]  /*1e610*/  BAR.SYNC.DEFER_BLOCKING 0x0 ;  /* 0x0000000000007b1d */ /* 0x000fe20000010000 */
[----:B------:R-:W-:Y:S02]  /*1e620*/  FSETP.NE.FTZ.AND P1, PT, R5, RZ, PT ;  /* 0x000000ff0500720b */ /* 0x000fe40003f35000 */
[----:B------:R-:W-:Y:S02]  /*1e630*/  LOP3.LUT R133, R0, 0x1f8, RZ, 0xc0, !PT ;  /* 0x000001f800857812 */ /* 0x000fe400078ec0ff */
[----:B------:R-:W-:Y:S01]  /*1e640*/  FSETP.NE.FTZ.AND P0, PT, R4, RZ, PT ;  /* 0x000000ff0400720b */ /* 0x000fe20003f15000 */
[----:B------:R-:W3:Y:S01]  /*1e650*/  MUFU.RCP R6, R4 ;  /* 0x0000000400067308 */ /* 0x000ee20000001000 */
[----:B------:R-:W-:Y:S02]  /*1e660*/  LOP3.LUT R9, R204, 0x30, RZ, 0xc0, !PT ;  /* 0x00000030cc097812 */ /* 0x000fe400078ec0ff */
[----:B------:R-:W-:-:S02]  /*1e670*/  R2P PR, R198, 0x1c ;  /* 0x0000001cc6007804 */ /* 0x000fc40000000000 */
[----:B------:R-:W-:Y:S02]  /*1e680*/  LOP3.LUT R133, R133, 0x38, R204, 0x78, !PT ;  /* 0x0000003885857812 */ /* 0x000fe400078e78cc */
[----:B------:R-:W-:Y:S01]  /*1e690*/  LOP3.LUT R2, R9, 0x7, R2, 0xf8, !PT ;  /* 0x0000000709027812 */ /* 0x000fe200078ef802 */
[----:B------:R-:W5:Y:S01]  /*1e6a0*/  @P1 LDC R17, c[0x0][0x458] ;  /* 0x00011600ff111b82 */ /* 0x000f620000000800 */
[----:B------:R-:W-:Y:S01]  /*1e6b0*/  SEL R199, R199, 0xffffffc0, !P3 ;  /* 0xffffffc0c7c77807 */ /* 0x000fe20005800000 */
[----:B------:R-:W2:Y:S01]  /*1e6c0*/  @P1 MUFU.LG2 R5, R5 ;  /* 0x0000000500051308 */ /* 0x000ea20000000c00 */
[----:B-1----:R-:W-:Y:S02]  /*1e6d0*/  FSEL R8, R8, 1, P1 ;  /* 0x3f80000008087808 */ /* 0x002fe40000800000 */
[----:B------:R-:W-:Y:S02]  /*1e6e0*/  SEL R9, R200, 0xffffffe0, !P2 ;  /* 0xffffffe0c8097807 */ /* 0x000fe40005000000 */
[----:B------:R-:W-:Y:S01]  /*1e6f0*/  LEA R133, R133, R10, 0x2 ;  /* 0x0000000a85857211 */ /* 0x000fe200078e10ff */
        /* <DEDUP_REMOVED lines=34> */
[----:B---3--:R-:W-:Y:S01]  /*1e920*/  FSEL R6, R6, 1, P0 ;  /* 0x3f80000006067808 */ /* 0x008fe20000000000 */
[----:B------:R-:W3:Y:S01]  /*1e930*/  @P0 MUFU.LG2 R4, R4 ;  /* 0x0000000400040308 */ /* 0x000ee20000000c00 */
[----:B------:R-:W-:Y:S01]  /*1e940*/  IADD3 R14, PT, PT, R8, 0x80, RZ ;  /* 0x00000080080e7810 */ /* 0x000fe20007ffe0ff */
[----:B------:R-:W-:Y:S01]  /*1e950*/  STS.64 [R8], R128 ;  /* 0x0000008008007388 */ /* 0x000fe20000000a00 */
[----:B------:R-:W-:Y:S01]  /*1e960*/  IADD3 R12, PT, PT, R199, R8, RZ ;  /* 0x00000008c70c7210 */ /* 0x000fe20007ffe0ff */
[----:B------:R-:W-:Y:S01]  /*1e970*/  FMUL.FTZ R130, R6, R130 ;  /* 0x0000008206827220 */ /* 0x000fe20000410000 */
[----:B------:R-:W-:Y:S01]  /*1e980*/  @P4 IADD3 R14, PT, PT, R8, -0x80, RZ ;  /* 0xffffff80080e4810 */ /* 0x000fe20007ffe0ff */
[C---:B------:R-:W-:Y:S01]  /*1e990*/  FMUL.FTZ R131, R6.reuse, R131 ;  /* 0x0000008306837220 */ /* 0x040fe20000410000 */
        /* <DEDUP_REMOVED lines=42> */
[----:B------:R-:W-:Y:S01]  /*1ec40*/  FMUL.FTZ R123, R6, R123 ;  /* 0x0000007b067b7220 */ /* 0x000fe20000410000 */
[----:B--2---:R-:W-:Y:S01]  /*1ec50*/  @P1 FMUL.FTZ R5, R5, 0.69314718246459960938 ;  /* 0x3f31721805051820 */ /* 0x004fe20000410000 */
[----:B------:R-:W2:Y:S01]  /*1ec60*/  LDC.64 R6, c[0x0][0x430] ;  /* 0x00010c00ff067b82 */ /* 0x000ea20000000a00 */
[----:B------:R-:W-:Y:S01]  /*1ec70*/  STS.64 [R14+0x800], R82 ;  /* 0x000800520e007388 */ /* 0x000fe20000000a00 */
[----:B---3--:R-:W-:Y:S01]  /*1ec80*/  @P0 FMUL.FTZ R4, R4, 0.69314718246459960938 ;  /* 0x3f31721804040820 */ /* 0x008fe20000410000 */
[----:B----4-:R-:W-:Y:S01]  /*1ec90*/  MOV R69, 0xff800000 ;  /* 0xff80000000457802 */ /* 0x010fe20000000f00 */
[----:B-----5:R-:W-:Y:S01]  /*1eca0*/  @P1 FFMA.FTZ R69, R132, R17, R5 ;  /* 0x0000001184451223 */ /* 0x020fe20000010005 */
[----:B------:R-:W-:Y:S01]  /*1ecb0*/  STS.64 [R13], R84 ;  /* 0x000000540d007388 */ /* 0x000fe20000000a00 */
[----:B------:R-:W-:Y:S01]  /*1ecc0*/  MOV R68, 0xff800000 ;  /* 0xff80000000447802 */ /* 0x000fe20000000f00 */
[----:B-1----:R-:W-:Y:S01]  /*1ecd0*/  @P0 FFMA.FTZ R68, R3, R18, R4 ;  /* 0x0000001203440223 */ /* 0x002fe20000010004 */
[----:B------:R-:W-:Y:S01]  /*1ece0*/  LOP3.LUT P0, RZ, R198, 0x3, RZ, 0xc0, !PT ;  /* 0x00000003c6ff7812 */ /* 0x000fe2000780c0ff */
[----:B------:R-:W-:Y:S04]  /*1ecf0*/  STS.64 [R13+0x800], R86 ;  /* 0x000800560d007388 */ /* 0x000fe80000000a00 */
[----:B------:R-:W-:Y:S04]  /*1ed00*/  STS.64 [R16], R88 ;  /* 0x0000005810007388 */ /* 0x000fe80000000a00 */
[----:B------:R-:W-:Y:S04]  /*1ed10*/  STS.64 [R16+0x800], R90 ;  /* 0x0008005a10007388 */ /* 0x000fe80000000a00 */
[----:B------:R-:W-:Y:S01]  /*1ed20*/  STS.64 [R9], R92 ;  /* 0x0000005c09007388 */ /* 0x000fe20000000a00 */
[----:B--2---:R-:W-:-:S03]  /*1ed30*/  IMAD R6, R6, UR10, R209 ;  /* 0x0000000a06067c24 */ /* 0x004fc6000f8e02d1 */
        /* <DEDUP_REMOVED lines=41> */
[----:B------:R-:W-:Y:S01]  /*1efd0*/  VIADD R73, R207, -UR8 ;  /* 0x80000008cf497c36 */ /* 0x000fe20008000000 */
[----:B------:R-:W-:Y:S01]  /*1efe0*/  IADD3 R70, P0, PT, R71, R2, RZ ;  /* 0x0000000247467210 */ /* 0x000fe20007f1e0ff */
[----:B------:R-:W-:-:S03]  /*1eff0*/  VIADD R72, R2, 0x8 ;  /* 0x0000000802487836 */ /* 0x000fc60000000000 */
[-C--:B------:R-:W-:Y:S02]  /*1f000*/  ISETP.GE.AND P2, PT, R2, R73.reuse, PT ;  /* 0x000000490200720c */ /* 0x080fe40003f46270 */
[----:B------:R-:W-:Y:S02]  /*1f010*/  ISETP.GE.AND P1, PT, R72, R73, PT ;  /* 0x000000494800720c */ /* 0x000fe40003f26270 */
[----:B------:R-:W-:Y:S02]  /*1f020*/  LEA.HI.X.SX32 R71, R71, RZ, 0x1, P0 ;  /* 0x000000ff47477211 */ /* 0x000fe400000f0eff */
[----:B---3--:R-:W-:-:S04]  /*1f030*/  LEA R72, P0, R70, UR4, 0x2 ;  /* 0x0000000446487c11 */ /* 0x008fc8000f8010ff */
[----:B------:R-:W-:-:S05]  /*1f040*/  LEA.HI.X R73, R70, UR5, R71, 0x2, P0 ;  /* 0x0000000546497c11 */ /* 0x000fca00080f1447 */
[----:B------:R3:W-:Y:S04]  /*1f050*/  @!P2 STG.E desc[UR6][R72.64], R69 ;  /* 0x000000454800a986 */ /* 0x0007e8000c101906 */
[----:B------:R3:W-:Y:S02]  /*1f060*/  @!P1 STG.E desc[UR6][R72.64+0x20], R68 ;  /* 0x0000204448009986 */ /* 0x0007e4000c101906 */
.L_x_3290:
[----:B------:R-:W-:Y:S05]  /*1f070*/  BSYNC.RECONVERGENT B0 ;  /* 0x0000000000007941 */ /* 0x000fea0003800200 */
.L_x_3289:
[----:B------:R-:W4:Y:S01]  /*1f080*/  LDCU.64 UR4, c[0x0][0x3f8] ;  /* 0x00007f00ff0477ac */ /* 0x000f220008000a00 */
[----:B------:R-:W-:Y:S01]  /*1f090*/  SHF.R.U32.HI R198, RZ, 0x4, R198 ;  /* 0x00000004ffc67819 */ /* 0x000fe200000116c6 */
[----:B------:R-:W-:Y:S01]  /*1f0a0*/  VIADD R207, R207, -UR8 ;  /* 0x80000008cfcf7c36 */ /* 0x000fe20008000000 */
[----:B------:R-:W-:-:S03]  /*1f0b0*/  LOP3.LUT R197, R197, 0x1f80, RZ, 0xc0, !PT ;  /* 0x00001f80c5c57812 */ /* 0x000fc600078ec0ff */
[C---:B------:R-:W-:Y:S01]  /*1f0c0*/  VIADD R2, R198.reuse, 0x8 ;  /* 0x00000008c6027836 */ /* 0x040fe20000000000 */
[----:B------:R-:W-:Y:S01]  /*1f0d0*/  LOP3.LUT R0, R197, 0x3c, R0, 0xf8, !PT ;  /* 0x0000003cc5007812 */ /* 0x000fe200078ef800 */
[C---:B---3--:R-:W-:Y:S01]  /*1f0e0*/  VIADD R68, R198.reuse, 0x10 ;  /* 0x00000010c6447836 */ /* 0x048fe20000000000 */
[CC--:B------:R-:W-:Y:S01]  /*1f0f0*/  ISETP.GE.AND P3, PT, R198.reuse, R207.reuse, PT ;  /* 0x000000cfc600720c */ /* 0x0c0fe20003f66270 */
[----:B------:R-:W-:Y:S01]  /*1f100*/  VIADD R70, R198, 0x20 ;  /* 0x00000020c6467836 */ /* 0x000fe20000000000 */
[C---:B------:R-:W-:Y:S02]  /*1f110*/  IADD3 R0, P0, PT, R3.reuse, R0, RZ ;  /* 0x0000000003007210 */ /* 0x040fe40007f1e0ff */
[-C--:B------:R-:W-:Y:S01]  /*1f120*/  ISETP.GE.AND P6, PT, R2, R207.reuse, PT ;  /* 0x000000cf0200720c */ /* 0x080fe20003fc6270 */
[----:B------:R-:W-:Y:S01]  /*1f130*/  VIADD R2, R198, 0x18 ;  /* 0x00000018c6027836 */ /* 0x000fe20000000000 */
[----:B------:R-:W-:Y:S02]  /*1f140*/  LEA.HI.X.SX32 R3, R3, RZ, 0x1, P0 ;  /* 0x000000ff03037211 */ /* 0x000fe400000f0eff */
[----:B------:R-:W-:Y:S01]  /*1f150*/  ISETP.GE.AND P5, PT, R68, R207, PT ;  /* 0x000000cf4400720c */ /* 0x000fe20003fa6270 */
[----:B------:R-:W-:Y:S01]  /*1f160*/  VIADD R68, R198, 0x28 ;  /* 0x00000028c6447836 */ /* 0x000fe20000000000 */
[----:B----4-:R-:W-:-:S02]  /*1f170*/  LEA R72, P0, R0, UR4, 0x2 ;  /* 0x0000000400487c11 */ /* 0x010fc4000f8010ff */
[-C--:B------:R-:W-:Y:S01]  /*1f180*/  ISETP.GE.AND P4, PT, R2, R207.reuse, PT ;  /* 0x000000cf0200720c */ /* 0x080fe20003f86270 */
[----:B------:R-:W-:Y:S01]  /*1f190*/  VIADD R2, R198, 0x30 ;  /* 0x00000030c6027836 */ /* 0x000fe20000000000 */
[----:B------:R-:W-:Y:S01]  /*1f1a0*/  LEA.HI.X R73, R0, UR5, R3, 0x2, P0 ;  /* 0x0000000500497c11 */ /* 0x000fe200080f1403 */
[----:B------:R-:W-:Y:S01]  /*1f1b0*/  VIADD R198, R198, 0x38 ;  /* 0x00000038c6c67836 */ /* 0x000fe20000000000 */
[-C--:B------:R-:W-:Y:S02]  /*1f1c0*/  ISETP.GE.AND P2, PT, R70, R207.reuse, PT ;  /* 0x000000cf4600720c */ /* 0x080fe40003f46270 */
        /* <DEDUP_REMOVED lines=21> */
.L_x_3291:
        /* <DEDUP_REMOVED lines=14> */
.L_x_7218:


//--------------------- .text._ZN5flash24flash_fwd_splitkv_kernelI23Flash_fwd_kernel_traitsILi128ELi64ELi128ELi4ELb0ELb0EN7cutlass10bfloat16_tE19Flash_kernel_traitsILi128ELi64ELi128ELi4ES3_EELb1ELb0ELb0ELb0ELb1ELb1ELb1ELb1EEEvNS_16Flash_fwd_paramsE --------------------------
	.section	.text._ZN5flash24flash_fwd_splitkv_kernelI23Flash_fwd_kernel_traitsILi128ELi64ELi128ELi4ELb0ELb0EN7cutlass10bfloat16_tE19Flash_kernel_traitsILi128ELi64ELi128ELi4ES3_EELb1ELb0ELb0ELb0ELb1ELb1ELb1ELb1EEEvNS_16Flash_fwd_paramsE,"ax",@progbits
	.align	128
        .global         _ZN5flash24flash_fwd_splitkv_kernelI23Flash_fwd_kernel_traitsILi128ELi64ELi128ELi4ELb0ELb0EN7cutlass10bfloat16_tE19Flash_kernel_traitsILi128ELi64ELi128ELi4ES3_EELb1ELb0ELb0ELb0ELb1ELb1ELb1ELb1EEEvNS_16Flash_fwd_paramsE
        .type           _ZN5flash24flash_fwd_splitkv_kernelI23Flash_fwd_kernel_traitsILi128ELi64ELi128ELi4ELb0ELb0EN7cutlass10bfloat16_tE19Flash_kernel_traitsILi128ELi64ELi128ELi4ES3_EELb1ELb0ELb0ELb0ELb1ELb1ELb1ELb1EEEvNS_16Flash_fwd_paramsE,@function
        .size           _ZN5flash24flash_fwd_splitkv_kernelI23Flash_fwd_kernel_traitsILi128ELi64ELi128ELi4ELb0ELb0EN7cutlass10bfloat16_tE19Flash_kernel_traitsILi128ELi64ELi128ELi4ES3_EELb1ELb0ELb0ELb0ELb1ELb1ELb1ELb1EEEvNS_16Flash_fwd_paramsE,(.L_x_7219 - _ZN5flash24flash_fwd_splitkv_kernelI23Flash_fwd_kernel_traitsILi128ELi64ELi128ELi4ELb0ELb0EN7cutlass10bfloat16_tE19Flash_kernel_traitsILi128ELi64ELi128ELi4ES3_EELb1ELb0ELb0ELb0ELb1ELb1ELb1ELb1EEEvNS_16Flash_fwd_paramsE)
        .other          _ZN5flash24flash_fwd_splitkv_kernelI23Flash_fwd_kernel_traitsILi128ELi64ELi128ELi4ELb0ELb0EN7cutlass10bfloat16_tE19Flash_kernel_traitsILi128ELi64ELi128ELi4ES3_EELb1ELb0ELb0ELb0ELb1ELb1ELb1ELb1EEEvNS_16Flash_fwd_paramsE,@"STO_CUDA_ENTRY STV_DEFAULT"
_ZN5flash24flash_fwd_splitkv_kernelI23Flash_fwd_kernel_traitsILi128ELi64ELi128ELi4ELb0ELb0EN7cutlass10bfloat16_tE19Flash_kernel_traitsILi128ELi64ELi128ELi4ES3_EELb1ELb0ELb0ELb0ELb1ELb1ELb1ELb1EEEvNS_16Flash_fwd_paramsE:
.text._ZN5flash24flash_fwd_splitkv_kernelI23Flash_fwd_kernel_traitsILi128ELi64ELi128ELi4ELb0ELb0EN7cutlass10bfloat16_tE19Flash_kernel_traitsILi128ELi64ELi128ELi4ES3_EELb1ELb0ELb0ELb0ELb1ELb1ELb1ELb1EEEvNS_16Flash_fwd_paramsE:
        /* <DEDUP_REMOVED lines=31> */
[----:B------:R-:W-:Y:S02]  /*01f0*/  @!P4 LOP3.LUT R219, RZ, R4, RZ, 0x33, !PT ;  /* 0x00000004ffdbc212 */ /* 0x000fe400078e33ff */
[----:B------:R-:W-:Y:S02]  /*0200*/  ISETP.NE.AND.EX P2, PT, R3, RZ, PT, P0 ;  /* 0x000000ff0300720c */ /* 0x000fe40003f45300 */
[----:B------:R-:W-:Y:S01]  /*0210*/  ISETP.NE.U32.AND P0, PT, RZ, UR4, PT ;  /* 0x00000004ff007c0c */ /* 0x000fe2000bf05070 */
[----:B----4-:R-:W-:-:S03]  /*0220*/  IMAD.WIDE.U32 R8, R219, 0x4, R10 ;  /* 0x00000004db087825 */ /* 0x010fc600078e000a */
[----:B------:R-:W-:Y:S01]  /*0230*/  ISETP.NE.AND.EX P5, PT, RZ, UR5, PT, P0 ;  /* 0x00000005ff007c0c */ /* 0x000fe2000bfa5300 */
[----:B------:R-:W-:Y:S01]  /*0240*/  IMAD.SHL.U32 R5, R219, 0x4, RZ ;  /* 0x00000004db057824 */ /* 0x000fe200078e00ff */
[----:B------:R-:W2:Y:S01]  /*0250*/  @P1 LDG.E R12, desc[UR6][R8.64] ;  /* 0x00000006080c1981 */ /* 0x000ea2000c1e1900 */
[----:B------:R-:W-:-:S03]  /*0260*/  SHF.R.U32.HI R6, RZ, 0x1e, R219 ;  /* 0x0000001eff067819 */ /* 0x000fc600000116db */
[----:B------:R-:W2:Y:S01]  /*0270*/  @P3 LDG.E R11, desc[UR6][R8.64+0x4] ;  /* 0x00000406080b3981 */ /* 0x000ea2000c1e1900 */
[C---:B------:R-:W-:Y:S01]  /*0280*/  IADD3 R138, P1, PT, R5.reuse, UR4, RZ ;  /* 0x00000004058a7c10 */ /* 0x040fe2000ff3e0ff */
[----:B------:R-:W-:Y:S01]  /*0290*/  IMAD.MOV.U32 R0, RZ, RZ, RZ ;  /* 0x000000ffff007224 */ /* 0x000fe200078e00ff */
[----:B------:R-:W-:Y:S02]  /*02a0*/  @P2 IADD3 R14, P0, PT, R5, R2, RZ ;  /* 0x00000002050e2210 */ /* 0x000fe40007f1e0ff */
[----:B------:R-:W-:-:S03]  /*02b0*/  IADD3.X R139, PT, PT, R6, UR5, RZ, P1, !PT ;  /* 0x00000005068b7c10 */ /* 0x000fc60008ffe4ff */
[----:B------:R-:W-:Y:S02]  /*02c0*/  @P2 IMAD.X R15, R6, 0x1, R3, P0 ;  /* 0x00000001060f2824 */ /* 0x000fe400000e0603 */
[----:B------:R-:W5:Y:S01]  /*02d0*/  @P5 LDG.E R0, desc[UR6][R138.64] ;  /* 0x000000068a005981 */ /* 0x000f62000c1e1900 */
[----:B------:R-:W1:Y:S01]  /*02e0*/  LDC.64 R2, c[0x0][0x468] ;  /* 0x00011a00ff027b82 */ /* 0x000e620000000a00 */
[----:B------:R-:W3:Y:S01]  /*02f0*/  LDCU.U8 UR4, c[0x0][0x532] ;  /* 0x0000a640ff0477ac */ /* 0x000ee20008000000 */
[----:B------:R-:W4:Y:S01]  /*0300*/  S2R R13, SR_CTAID.X ;  /* 0x00000000000d7919 */ /* 0x000f220000002500 */
[----:B------:R4:W5:Y:S01]  /*0310*/  @P2 LDG.E R71, desc[UR6][R14.64] ;  /* 0x000000060e472981 */ /* 0x000962000c1e1900 */
[----:B---3--:R-:W-:Y:S02]  /*0320*/  ISETP.NE.AND P4, PT, RZ, UR4, PT ;  /* 0x00000004ff007c0c */ /* 0x008fe4000bf85270 */
[----:B-1----:R-:W-:-:S04]  /*0330*/  ISETP.EQ.U32.AND P0, PT, R2, RZ, PT ;  /* 0x000000ff0200720c */ /* 0x002fc80003f02070 */
[----:B------:R-:W-:Y:S02]  /*0340*/  ISETP.EQ.OR.EX P1, PT, R3, RZ, !P4, P0 ;  /* 0x000000ff0300720c */ /* 0x000fe40006722700 */
[----:B------:R-:W-:-:S05]  /*0350*/  IADD3 R16, P0, PT, R5, R2, RZ ;  /* 0x0000000205107210 */ /* 0x000fca0007f1e0ff */
[----:B------:R-:W-:Y:S01]  /*0360*/  IMAD.X R17, R6, 0x1, R3, P0 ;  /* 0x0000000106117824 */ /* 0x000fe200000e0603 */
[----:B------:R-:W-:-:S04]  /*0370*/  ISETP.NE.U32.AND P0, PT, R2, RZ, PT ;  /* 0x000000ff0200720c */ /* 0x000fc80003f05070 */
[----:B------:R-:W-:Y:S01]  /*0380*/  ISETP.NE.AND.EX P0, PT, R3, RZ, PT, P0 ;  /* 0x000000ff0300720c */ /* 0x000fe20003f05300 */
[----:B------:R-:W1:-:S12]  /*0390*/  @!P3 LDC R218, c[0x0][0x434] ;  /* 0x00010d00ffdabb82 */ /* 0x000e580000000800 */
[----:B----4-:R-:W3:Y:S01]  /*03a0*/  @!P0 LDC R15, c[0x0][0x438] ;  /* 0x00010e00ff0f8b82 */ /* 0x010ee20000000800 */
[----:B------:R-:W-:Y:S02]  /*03b0*/  IMAD.MOV.U32 R9, RZ, RZ, -0x1 ;  /* 0xffffffffff097424 */ /* 0x000fe400078e00ff */
        /* <DEDUP_REMOVED lines=8> */
.L_x_3292:
        /* <DEDUP_REMOVED lines=43> */
[----:B------:R-:W-:-:S03]  /*06f0*/  @P4 VIADD R10, R10, 0x1 ;  /* 0x000000010a0a4836 */ /* 0x000fc60000000000 */
[----:B----4-:R-:W-:Y:S01]  /*0700*/  IADD3 R11, PT, PT, R14, R11, R3 ;  /* 0x0000000b0e0b7210 */ /* 0x010fe20007ffe003 */
[----:B------:R-:W-:Y:S01]  /*0710*/  @!P3 IMAD.MOV R10, RZ, RZ, -R10 ;  /* 0x000000ffff0ab224 */ /* 0x000fe200078e0a0a */
[----:B------:R-:W-:Y:S02]  /*0720*/  SHF.R.S32.HI R3, RZ, 0x1f, R14 ;  /* 0x0000001fff037819 */ /* 0x000fe4000001140e */
[----:B------:R-:W-:Y:S02]  /*0730*/  @!P0 LOP3.LUT R10, RZ, R8, RZ, 0x33, !PT ;  /* 0x00000008ff0a8212 */ /* 0x000fe400078e33ff */
[----:B------:R-:W-:Y:S02]  /*0740*/  SHF.R.S32.HI R8, RZ, 0x1f, R11 ;  /* 0x0000001fff087819 */ /* 0x000fe4000001140b */
[----:B------:R-:W-:Y:S01]  /*0750*/  LEA.HI R3, R3, R14, RZ, 0x7 ;  /* 0x0000000e03037211 */ /* 0x000fe200078f38ff */
[----:B--2---:R-:W-:Y:S01]  /*0760*/  IMAD R217, R10, R2, RZ ;  /* 0x000000020ad97224 */ /* 0x004fe200078e02ff */
[----:B------:R-:W-:-:S02]  /*0770*/  LEA.HI R8, R8, R11, RZ, 0x7 ;  /* 0x0000000b08087211 */ /* 0x000fc400078f38ff */
        /* <DEDUP_REMOVED lines=12> */
[----:B------:R-:W3:Y:S03]  /*0840*/  LDCU.64 UR8, c[0x0][0x3f8] ;  /* 0x00007f00ff0877ac */ /* 0x000ee60008000a00 */
[----:B------:R-:W-:Y:S01]  /*0850*/  LOP3.LUT R3, R3, 0x1f80, RZ, 0xc0, !PT ;  /* 0x00001f8003037812 */ /* 0x000fe200078ec0ff */
[----:B------:R-:W-:Y:S02]  /*0860*/  VIADD R6, R0, 0x8 ;  /* 0x0000000800067836 */ /* 0x000fe40000000000 */
[----:B-1----:R-:W-:-:S04]  /*0870*/  IMAD R8, R2, R8, R219 ;  /* 0x0000000802087224 */ /* 0x002fc800078e02db */
[----:B------:R-:W-:Y:S02]  /*0880*/  IMAD R8, R8, R4, R7 ;  /* 0x0000000408087224 */ /* 0x000fe400078e0207 */
[C---:B------:R-:W-:Y:S01]  /*0890*/  IMAD.SHL.U32 R4, R68.reuse, 0x4, RZ ;  /* 0x0000000444047824 */ /* 0x040fe200078e00ff */
[----:B------:R-:W-:Y:S01]  /*08a0*/  LOP3.LUT P6, R68, R68, 0xf, RZ, 0xc0, !PT ;  /* 0x0000000f44447812 */ /* 0x000fe200078cc0ff */
        /* <DEDUP_REMOVED lines=8> */
[----:B------:R-:W-:Y:S01]  /*0930*/  IADD3 R3, P0, PT, R2, R3, RZ ;  /* 0x0000000302037210 */ /* 0x000fe20007f1e0ff */
[C---:B------:R-:W-:Y:S01]  /*0940*/  VIADD R4, R0.reuse, 0x20 ;  /* 0x0000002000047836 */ /* 0x040fe20000000000 */
[----:B------:R-:W-:-:S02]  /*0950*/  ISETP.GE.AND P2, PT, R0, R69, PT ;  /* 0x000000450000720c */ /* 0x000fc40003f46270 */
[----:B------:R-:W-:Y:S02]  /*0960*/  LEA.HI.X.SX32 R2, R2, RZ, 0x1, P0 ;  /* 0x000000ff02027211 */ /* 0x000fe400000f0eff */
[C---:B---3--:R-:W-:Y:S02]  /*0970*/  LEA R10, P0, R3.reuse, UR8, 0x2 ;  /* 0x00000008030a7c11 */ /* 0x048fe4000f8010ff */
[-C--:B------:R-:W-:Y:S02]  /*0980*/  ISETP.GE.AND P5, PT, R8, R69.reuse, PT ;  /* 0x000000450800720c */ /* 0x080fe40003fa6270 */
[----:B------:R-:W-:Y:S02]  /*0990*/  LEA.HI.X R11, R3, UR9, R2, 0x2, P0 ;  /* 0x00000009030b7c11 */ /* 0x000fe400080f1402 */
[C---:B------:R-:W-:Y:S02]  /*09a0*/  IADD3 R2, P0, PT, R9.reuse, R0, RZ ;  /* 0x0000000009027210 */ /* 0x040fe40007f1e0ff */
[----:B------:R-:W-:Y:S01]  /*09b0*/  ISETP.GE.AND P4, PT, R6, R69, PT ;  /* 0x000000450600720c */ /* 0x000fe20003f86270 */
[----:B------:R-:W-:Y:S01]  /*09c0*/  VIADD R6, R0, 0x30 ;  /* 0x0000003000067836 */ /* 0x000fe20000000000 */
[----:B------:R-:W-:Y:S01]  /*09d0*/  LEA.HI.X.SX32 R9, R9, RZ, 0x1, P0 ;  /* 0x000000ff09097211 */ /* 0x000fe200000f0eff */
[----:B------:R-:W-:Y:S01]  /*09e0*/  @!P2 STG.E.128 desc[UR6][R10.64], RZ ;  /* 0x000000ff0a00a986 */ /* 0x000fe2000c101d06 */
[----:B-1----:R-:W-:-:S02]  /*09f0*/  LEA R8, P0, R2, UR4, 0x2 ;  /* 0x0000000402087c11 */ /* 0x002fc4000f8010ff */
[-C--:B------:R-:W-:Y:S01]  /*0a00*/  ISETP.GE.AND P3, PT, R4, R69.reuse, PT ;  /* 0x000000450400720c */ /* 0x080fe20003f66270 */
[----:B------:R-:W-:Y:S01]  /*0a10*/  VIADD R4, R0, 0x28 ;  /* 0x0000002800047836 */ /* 0x000fe20000000000 */
[----:B------:R-:W-:Y:S01]  /*0a20*/  LEA.HI.X R9, R2, UR5, R9, 0x2, P0 ;  /* 0x0000000502097c11 */ /* 0x000fe200080f1409 */
[----:B------:R-:W-:Y:S01]  /*0a30*/  VIADD R2, R0, 0x38 ;  /* 0x0000003800027836 */ /* 0x000fe20000000000 */
[----:B------:R-:W-:Y:S01]  /*0a40*/  P2R R3, PR, RZ, 0x40 ;  /* 0x00000040ff037803 */ /* 0x000fe20000000000 */
[----:B------:R-:W-:Y:S01]  /*0a50*/  @!P2 STG.E.128 desc[UR6][R10.64+0x100], RZ ;  /* 0x000100ff0a00a986 */ /* 0x000fe2000c101d06 */
[----:B------:R-:W-:Y:S02]  /*0a60*/  ISETP.NE.OR P6, PT, R68, RZ, P1 ;  /* 0x000000ff4400720c */ /* 0x000fe40000fc5670 */
[-C--:B------:R-:W-:Y:S01]  /*0a70*/  ISETP.GE.AND P0, PT, R6, R69.reuse, PT ;  /* 0x000000450600720c */ /* 0x080fe20003f06270 */
[----:B------:R-:W-:Y:S01]  /*0a80*/  @!P1 STG.E.128 desc[UR6][R10.64+0x1000], RZ ;  /* 0x001000ff0a009986 */ /* 0x000fe2000c101d06 */
[----:B------:R-:W-:-:S03]  /*0a90*/  ISETP.GE.AND P2, PT, R2, R69, PT ;  /* 0x000000450200720c */ /* 0x000fc60003f46270 */
[----:B------:R-:W-:Y:S01]  /*0aa0*/  @!P1 STG.E.128 desc[UR6][R10.64+0x1100], RZ ;  /* 0x001100ff0a009986 */ /* 0x000fe2000c101d06 */
[----:B------:R-:W-:-:S03]  /*0ab0*/  ISETP.GE.AND P1, PT, R4, R69, PT ;  /* 0x000000450400720c */ /* 0x000fc60003f26270 */
[----:B------:R-:W-:Y:S02]  /*0ac0*/  @!P5 STG.E.128 desc[UR6][R10.64+0x2000], RZ ;  /* 0x002000ff0a00d986 */ /* 0x000fe4000c101d06 */
[----:B------:R-:W-:Y:S02]  /*0ad0*/  @!P6 IMAD.MOV.U32 R5, RZ, RZ, -0x800000 ;  /* 0xff800000ff05e424 */ /* 0x000fe400078e00ff */
        /* <DEDUP_REMOVED lines=36> */
.L_x_3293:
        /* <DEDUP_REMOVED lines=9> */
.L_x_3294:
        /* <DEDUP_REMOVED lines=105> */
.L_x_3295:
        /* <DEDUP_REMOVED lines=15> */
.L_x_3297:
[----:B------:R-:W2:Y:S01]  /*1530*/  LDC.64 R4, c[0x0][0x3b8] ;  /* 0x0000ee00ff047b82 */ /* 0x000ea20000000a00 */
[----:B-1----:R-:W-:-:S05]  /*1540*/  IADD3 R2, PT, PT, R0, R9, RZ ;  /* 0x0000000900027210 */ /* 0x002fca0007ffe0ff */
[C---:B--2---:R-:W-:Y:S02]  /*1550*/  IMAD R19, R2.reuse, R5, RZ ;  /* 0x0000000502137224 */ /* 0x044fe400078e02ff */
[----:B------:R-:W-:-:S05]  /*1560*/  IMAD.WIDE.U32 R2, R2, R4, RZ ;  /* 0x0000000402027225 */ /* 0x000fca00078e00ff */
[----:B------:R-:W-:Y:S02]  /*1570*/  IADD3 R19, PT, PT, R3, R19, RZ ;  /* 0x0000001303137210 */ /* 0x000fe40007ffe0ff */
[----:B------:R-:W-:Y:S02]  /*1580*/  MOV R18, R2 ;  /* 0x0000000200127202 */ /* 0x000fe40000000f00 */
.L_x_3298:
        /* <DEDUP_REMOVED lines=14> */
.L_x_3299:
[----:B------:R-:W1:Y:S01]  /*1670*/  LDC.64 R2, c[0x0][0x3c0] ;  /* 0x0000f000ff027b82 */ /* 0x000e620000000a00 */
[----:B------:R-:W-:-:S05]  /*1680*/  IADD3 R0, PT, PT, R0, R9, RZ ;  /* 0x0000000900007210 */ /* 0x000fca0007ffe0ff */
[C---:B-1----:R-:W-:Y:S02]  /*1690*/  IMAD R21, R0.reuse, R3, RZ ;  /* 0x0000000300157224 */ /* 0x042fe400078e02ff */
[----:B-----5:R-:W-:-:S05]  /*16a0*/  IMAD.WIDE.U32 R8, R0, R2, RZ ;  /* 0x0000000200087225 */ /* 0x020fca00078e00ff */
[----:B------:R-:W-:Y:S02]  /*16b0*/  IADD3 R21, PT, PT, R9, R21, RZ ;  /* 0x0000001509157210 */ /* 0x000fe40007ffe0ff */
[----:B------:R-:W-:-:S07]  /*16c0*/  MOV R20, R8 ;  /* 0x0000000800147202 */ /* 0x000fce0000000f00 */
.L_x_3300:
        /* <DEDUP_REMOVED lines=50> */
.L_x_3296:
[----:B------:R-:W-:Y:S01]  /*19f0*/  IMAD.MOV.U32 R9, RZ, RZ, RZ ;  /* 0x000000ffff097224 */ /* 0x000fe200078e00ff */
[----:B------:R-:W-:Y:S01]  /*1a00*/  ISETP.NE.AND P0, PT, R12, -0x1, PT ;  /* 0xffffffff0c00780c */ /* 0x000fe20003f05270 */
[----:B------:R-:W1:Y:S01]  /*1a10*/  LDC.64 R134, c[0x0][0x3b0] ;  /* 0x0000ec00ff867b82 */ /* 0x000e620000000a00 */
[C---:B------:R-:W-:Y:S01]  /*1a20*/  IMAD.SHL.U32 R75, R68.reuse, 0x8, RZ ;  /* 0x00000008444b7824 */ /* 0x040fe200078e00ff */
[----:B------:R-:W2:Y:S02]  /*1a30*/  LDCU.64 UR4, c[0x0][0x3c8] ;  /* 0x00007900ff0477ac */ /* 0x000ea40008000a00 */
[----:B------:R3:W5:Y:S01]  /*1a40*/  @P5 LDG.E R9, desc[UR6][R138.64] ;  /* 0x000000068a095981 */ /* 0x000762000c1e1900 */
[----:B------:R-:W-:Y:S01]  /*1a50*/  SHF.R.U32.HI R136, RZ, 0x3, R68 ;  /* 0x00000003ff887819 */ /* 0x000fe20000011644 */
[----:B------:R-:W4:Y:S01]  /*1a60*/  LDCU.64 UR8, c[0x0][0x388] ;  /* 0x00007100ff0877ac */ /* 0x000f220008000a00 */
[----:B------:R-:W-:Y:S01]  /*1a70*/  LOP3.LUT R22, R75, 0x38, RZ, 0xc0, !PT ;  /* 0x000000384b167812 */ /* 0x000fe200078ec0ff */
[C---:B------:R-:W-:Y:S01]  /*1a80*/  IMAD.SHL.U32 R119, R68.reuse, 0x4, RZ ;  /* 0x0000000444777824 */ /* 0x040fe200078e00ff */
[----:B------:R-:W-:Y:S01]  /*1a90*/  MOV R137, RZ ;  /* 0x000000ff00897202 */ /* 0x000fe20000000f00 */
[----:B------:R-:W-:Y:S01]  /*1aa0*/  IMAD.SHL.U32 R72, R68, 0x40, RZ ;  /* 0x0000004044487824 */ /* 0x000fe200078e00ff */
[----:B------:R-:W-:Y:S01]  /*1ab0*/  IADD3 R16, P2, PT, R22, R16, RZ ;  /* 0x0000001016107210 */ /* 0x000fe20007f5e0ff */
[----:B------:R-:W2:Y:S01]  /*1ac0*/  @!P0 LDC.64 R10, c[0x0][0x398] ;  /* 0x0000e600ff0a8b82 */ /* 0x000ea20000000a00 */
[----:B------:R-:W-:Y:S01]  /*1ad0*/  SHF.L.U64.HI R74, R2, 0x4, R3 ;  /* 0x00000004024a7819 */ /* 0x000fe20000010203 */
[----:B------:R-:W-:Y:S01]  /*1ae0*/  IMAD.WIDE.U32 R24, R13, 0x40, R136 ;  /* 0x000000400d187825 */ /* 0x000fe200078e0088 */
[----:B------:R-:W-:-:S02]  /*1af0*/  IADD3.X R17, PT, PT, RZ, R14, RZ, P2, !PT ;  /* 0x0000000eff117210 */ /* 0x000fc400017fe4ff */
[----:B------:R-:W-:Y:S01]  /*1b00*/  SHF.L.U32 R73, R2, 0x4, RZ ;  /* 0x0000000402497819 */ /* 0x000fe200000006ff */
[----:B------:R-:W-:Y:S01]  /*1b10*/  IMAD.SHL.U32 R77, R4, 0x10, RZ ;  /* 0x00000010044d7824 */ /* 0x000fe200078e00ff */
[----:B------:R-:W-:Y:S02]  /*1b20*/  LOP3.LUT R119, R119, 0x1c, RZ, 0xc0, !PT ;  /* 0x0000001c77777812 */ /* 0x000fe400078ec0ff */
[----:B------:R-:W-:Y:S02]  /*1b30*/  SHF.L.U32 R63, R62, 0x7, RZ ;  /* 0x000000073e3f7819 */ /* 0x000fe400000006ff */
[----:B------:R-:W-:Y:S02]  /*1b40*/  LOP3.LUT R72, R72, 0x1c0, RZ, 0xc0, !PT ;  /* 0x000001c048487812 */ /* 0x000fe400078ec0ff */
[----:B------:R-:W-:Y:S01]  /*1b50*/  SHF.L.U64.HI R78, R4, 0x4, R5 ;  /* 0x00000004044e7819 */ /* 0x000fe20000010205 */
[----:B------:R-:W-:Y:S01]  /*1b60*/  VIADD R70, R63, 0xffffff80 ;  /* 0xffffff803f467836 */ /* 0x000fe20000000000 */
[----:B------:R-:W-:Y:S01]  /*1b70*/  LOP3.LUT R72, R72, 0x38, R75, 0xf8, !PT ;  /* 0x0000003848487812 */ /* 0x000fe200078ef84b */
        /* <DEDUP_REMOVED lines=12> */
[----:B------:R-:W-:-:S04]  /*1c40*/  IMAD.WIDE.U32 R12, R136, R2, R16 ;  /* 0x00000002880c7225 */ /* 0x000fc800078e0010 */
[----:B------:R-:W-:Y:S02]  /*1c50*/  IMAD.X R11, RZ, RZ, R11, P0 ;  /* 0x000000ffff0b7224 */ /* 0x000fe400000e060b */
[C---:B------:R-:W-:Y:S02]  /*1c60*/  IMAD R8, R7.reuse, UR5, R8 ;  /* 0x0000000507087c24 */ /* 0x040fe4000f8e0208 */
[----:B------:R-:W-:Y:S01]  /*1c70*/  IMAD.WIDE.U32 R10, R7, UR4, R10 ;  /* 0x00000004070a7c25 */ /* 0x000fe2000f8e000a */
[----:B------:R-:W2:Y:S03]  /*1c80*/  LDCU.64 UR4, c[0x0][0x390] ;  /* 0x00007200ff0477ac */ /* 0x000ea60008000a00 */
[----:B------:R-:W-:Y:S01]  /*1c90*/  IMAD.WIDE.U32 R14, R136, R4, R18 ;  /* 0x00000004880e7225 */ /* 0x000fe200078e0012 */
[----:B------:R-:W-:-:S03]  /*1ca0*/  IADD3 R11, PT, PT, R11, R8, RZ ;  /* 0x000000080b0b7210 */ /* 0x000fc60007ffe0ff */
[C---:B------:R-:W-:Y:S01]  /*1cb0*/  IMAD R81, R136.reuse, R3, R13 ;  /* 0x0000000388517224 */ /* 0x040fe200078e020d */
[----:B------:R-:W-:Y:S01]  /*1cc0*/  SHF.R.S32.HI R3, RZ, 0x1f, R76 ;  /* 0x0000001fff037819 */ /* 0x000fe2000001144c */
[----:B------:R-:W-:Y:S01]  /*1cd0*/  IMAD R85, R136, R5, R15 ;  /* 0x0000000588557224 */ /* 0x000fe200078e020f */
[----:B-1----:R-:W-:Y:S01]  /*1ce0*/  LEA.HI R20, R20, R20, RZ, 0x1 ;  /* 0x0000001414147211 */ /* 0x002fe200078f08ff */
[----:B------:R-:W-:Y:S01]  /*1cf0*/  IMAD.SHL.U32 R84, R14, 0x2, RZ ;  /* 0x000000020e547824 */ /* 0x000fe200078e00ff */
[----:B------:R-:W-:Y:S01]  /*1d00*/  LEA.HI R2, R3, R76, RZ, 0x7 ;  /* 0x0000004c03027211 */ /* 0x000fe200078f38ff */
[----:B------:R-:W-:Y:S01]  /*1d10*/  IMAD.SHL.U32 R82, R12, 0x2, RZ ;  /* 0x000000020c527824 */ /* 0x000fe200078e00ff */
[----:B------:R-:W-:Y:S01]  /*1d20*/  SHF.L.U64.HI R85, R14, 0x1, R85 ;  /* 0x000000010e557819 */ /* 0x000fe20000010255 */
[-C--:B------:R-:W-:Y:S01]  /*1d30*/  IMAD R7, R25, R134.reuse, RZ ;  /* 0x0000008619077224 */ /* 0x080fe200078e02ff */
[----:B----4-:R-:W-:Y:S02]  /*1d40*/  IADD3 R84, P0, PT, R84, UR8, RZ ;  /* 0x0000000854547c10 */ /* 0x010fe4000ff1e0ff */
[----:B------:R-:W-:Y:S01]  /*1d50*/  SHF.R.S32.HI R2, RZ, 0x7, R2 ;  /* 0x00000007ff027819 */ /* 0x000fe20000011402 */
[C---:B------:R-:W-:Y:S01]  /*1d60*/  IMAD R7, R24.reuse, R135, R7 ;  /* 0x0000008718077224 */ /* 0x040fe200078e0207 */
[----:B------:R-:W-:Y:S01]  /*1d70*/  IADD3.X R85, PT, PT, R85, UR9, RZ, P0, !PT ;  /* 0x0000000955557c10 */ /* 0x000fe200087fe4ff */
[----:B------:R-:W-:Y:S01]  /*1d80*/  IMAD.WIDE.U32 R134, R24, R134, R10 ;  /* 0x0000008618867225 */ /* 0x000fe200078e000a */
[----:B------:R-:W-:-:S02]  /*1d90*/  SHF.L.U64.HI R81, R12, 0x1, R81 ;  /* 0x000000010c517819 */ /* 0x000fc40000010251 */
[----:B--2---:R-:W-:Y:S01]  /*1da0*/  IADD3 R82, P0, PT, R82, UR4, RZ ;  /* 0x0000000452527c10 */ /* 0x004fe2000ff1e0ff */
[----:B------:R-:W-:Y:S01]  /*1db0*/  IMAD.MOV.U32 R221, RZ, RZ, R85 ;  /* 0x000000ffffdd7224 */ /* 0x000fe200078e0055 */
[----:B------:R-:W-:Y:S01]  /*1dc0*/  VIMNMX R79, PT, PT, R217, R2, !PT ;  /* 0x00000002d94f7248 */ /* 0x000fe20007fe0100 */
[----:B------:R-:W-:Y:S01]  /*1dd0*/  IMAD.IADD R80, R135, 0x1, R7 ;  /* 0x0000000187507824 */ /* 0x000fe200078e0207 */
[----:B------:R-:W-:Y:S01]  /*1de0*/  IADD3.X R81, PT, PT, R81, UR5, RZ, P0, !PT ;  /* 0x0000000551517c10 */ /* 0x000fe200087fe4ff */
[----:B------:R-:W-:Y:S01]  /*1df0*/  IMAD.MOV.U32 R222, RZ, RZ, R82 ;  /* 0x000000ffffde7224 */ /* 0x000fe200078e0052 */
[----:B------:R-:W-:Y:S02]  /*1e00*/  ISETP.GT.AND P0, PT, R62, R79, PT ;  /* 0x0000004f3e00720c */ /* 0x000fe40003f04270 */
[----:B------:R-:W-:Y:S02]  /*1e10*/  SHF.R.S32.HI R20, RZ, 0x1, R20 ;  /* 0x00000001ff147819 */ /* 0x000fe40000011414 */
[----:B------:R-:W-:-:S02]  /*1e20*/  MOV R220, R84 ;  /* 0x0000005400dc7202 */ /* 0x000fc40000000f00 */
[----:B------:R-:W-:Y:S01]  /*1e30*/  MOV R223, R81 ;  /* 0x0000005100df7202 */ /* 0x000fe20000000f00 */
[----:B------:R-:W-:-:S04]  /*1e40*/  IMAD R121, R136, R20, R119 ;  /* 0x0000001488797224 */ /* 0x000fc800078e0277 */
        /* <DEDUP_REMOVED lines=118> */
.L_x_3339:
        /* <DEDUP_REMOVED lines=11> */
[----:B------:R-:W2:Y:S01]  /*2660*/  @P2 LDG.E.128 R8, desc[UR6][R86.64] ;  /* 0x0000000656082981 */ /* 0x000ea2000c1e1d00 */
[----:B------:R-:W-:Y:S05]  /*2670*/  @P2 IMAD.MOV.U32 R83, RZ, RZ, R81 ;  /* 0x000000ffff532224 */ /* 0x000fea00078e0051 */
        /* <DEDUP_REMOVED lines=31> */
[----:B------:R-:W3:Y:S01]  /*2870*/  @!P1 LDC.64 R2, c[0x0][0x3c0] ;  /* 0x0000f000ff029b82 */ /* 0x000ee20000000a00 */
[----:B------:R-:W-:Y:S02]  /*2880*/  @!P1 IMAD.MOV.U32 R83, RZ, RZ, R81 ;  /* 0x000000ffff539224 */ /* 0x000fe400078e0051 */
        /* <DEDUP_REMOVED lines=24> */
[----:B------:R-:W2:Y:S01]  /*2a10*/  @P5 LDC.64 R2, c[0x0][0x3c0] ;  /* 0x0000f000ff025b82 */ /* 0x000ea20000000a00 */
[----:B------:R-:W-:Y:S02]  /*2a20*/  @P5 IMAD.MOV.U32 R83, RZ, RZ, R81 ;  /* 0x000000ffff535224 */ /* 0x000fe400078e0051 */
        /* <DEDUP_REMOVED lines=16> */
[----:B------:R-:W4:Y:S01]  /*2b30*/  @P6 LDC.64 R2, c[0x0][0x3c0] ;  /* 0x0000f000ff026b82 */ /* 0x000f220000000a00 */
[----:B------:R-:W-:Y:S02]  /*2b40*/  @P6 IMAD.MOV.U32 R83, RZ, RZ, R81 ;  /* 0x000000ffff536224 */ /* 0x000fe400078e0051 */
        /* <DEDUP_REMOVED lines=9> */
[----:B------:R-:W3:Y:S01]  /*2be0*/  @P2 LDC.64 R2, c[0x0][0x3c0] ;  /* 0x0000f000ff022b82 */ /* 0x000ee20000000a00 */
[----:B------:R-:W-:Y:S02]  /*2bf0*/  @P2 IMAD.MOV.U32 R83, RZ, RZ, R81 ;  /* 0x000000ffff532224 */ /* 0x000fe400078e0051 */
        /* <DEDUP_REMOVED lines=107> */
.L_x_3303:
        /* <DEDUP_REMOVED lines=104> */
.L_x_3307:
[----:B-1----:R-:W-:Y:S05]  /*3930*/  BSYNC.RECONVERGENT B0 ;  /* 0x0000000000007941 */ /* 0x002fea0003800200 */
.L_x_3306:
        /* <DEDUP_REMOVED lines=97> */
.L_x_3309:
[----:B------:R-:W-:Y:S05]  /*3f50*/  BSYNC.RECONVERGENT B0 ;  /* 0x0000000000007941 */ /* 0x000fea0003800200 */
.L_x_3308:
        /* <DEDUP_REMOVED lines=103> */
.L_x_3311:
[----:B------:R-:W-:Y:S05]  /*45d0*/  BSYNC.RECONVERGENT B0 ;  /* 0x0000000000007941 */ /* 0x000fea0003800200 */
.L_x_3310:
        /* <DEDUP_REMOVED lines=106> */
.L_x_3313:
[----:B------:R-:W-:Y:S05]  /*4c80*/  BSYNC.RECONVERGENT B0 ;  /* 0x0000000000007941 */ /* 0x000fea0003800200 */
.L_x_3312:
        /* <DEDUP_REMOVED lines=102> */
.L_x_3315:
[----:B------:R-:W-:Y:S05]  /*52f0*/  BSYNC.RECONVERGENT B0 ;  /* 0x0000000000007941 */ /* 0x000fea0003800200 */
.L_x_3314:
        /* <DEDUP_REMOVED lines=106> */
.L_x_3317:
[----:B------:R-:W-:Y:S05]  /*59a0*/  BSYNC.RECONVERGENT B0 ;  /* 0x0000000000007941 */ /* 0x000fea0003800200 */
.L_x_3316:
        /* <DEDUP_REMOVED lines=104> */
.L_x_3319:
[----:B------:R-:W-:Y:S05]  /*6030*/  BSYNC.RECONVERGENT B0 ;  /* 0x0000000000007941 */ /* 0x000fea0003800200 */
.L_x_3318:
        /* <DEDUP_REMOVED lines=106> */
.L_x_3321:
[----:B------:R-:W-:Y:S05]  /*66e0*/  BSYNC.RECONVERGENT B0 ;  /* 0x0000000000007941 */ /* 0x000fea0003800200 */
.L_x_3320:
[----:B------:R-:W1:Y:S01]  /*66f0*/  LDC R21, c[0x0][0x450] ;  /* 0x00011400ff157b82 */ /* 0x000e620000000800 */
[----:B--2---:R-:W-:Y:S05]  /*6700*/  IMAD.U32 R3, R48, -0x40, RZ ;  /* 0xffffffc030037824 */ /* 0x004fea00078e00ff */
[C---:B------:R-:W-:Y:S02]  /*6710*/  LEA R24, P1, R3.reuse, R24, 0x1 ;  /* 0x0000001803187211 */ /* 0x040fe400078208ff */
[C---:B------:R-:W-:Y:S02]  /*6720*/  LEA R60, P0, R3.reuse, R60, 0x1 ;  /* 0x0000003c033c7211 */ /* 0x040fe400078008ff */
[C---:B------:R-:W-:Y:S02]  /*6730*/  LEA.HI.X.SX32 R25, R3.reuse, R25, 0x1, P1 ;  /* 0x0000001903197211 */ /* 0x040fe400008f0eff */
[----:B------:R-:W-:Y:S01]  /*6740*/  LEA.HI.X.SX32 R61, R3, R61, 0x1, P0 ;  /* 0x0000003d033d7211 */ /* 0x000fe200000f0eff */
[----:B------:R-:W-:Y:S05]  /*6750*/  BRA `(.L_x_3304) ;  /* 0x0000005800807947 */ /* 0x000fea0003800000 */
.L_x_3305:
        /* <DEDUP_REMOVED lines=175> */
.L_x_3323:
[----:B-1----:R-:W-:Y:S05]  /*7250*/  BSYNC.RECONVERGENT B0 ;  /* 0x0000000000007941 */ /* 0x002fea0003800200 */
.L_x_3322:
        /* <DEDUP_REMOVED lines=175> */
.L_x_3325:
[----:B------:R-:W-:Y:S05]  /*7d50*/  BSYNC.RECONVERGENT B0 ;  /* 0x0000000000007941 */ /* 0x000fea0003800200 */
.L_x_3324:
        /* <DEDUP_REMOVED lines=177> */
.L_x_3327:
[----:B------:R-:W-:Y:S05]  /*8870*/  BSYNC.RECONVERGENT B0 ;  /* 0x0000000000007941 */ /* 0x000fea0003800200 */
.L_x_3326:
[----:B------:R-:W-:Y:S01]  /*8880*/  ISETP.NE.AND P0, PT, R131, RZ, PT ;  /* 0x000000ff8300720c */ /* 0x000fe20003f05270 */
[----:B------:R-:W-:Y:S11]  /*8890*/  BSSY.RECONVERGENT B0, `(.L_x_3328) ;  /* 0x00000b4000007945 */ /* 0x000ff60003800200 */
[----:B------:R-:W-:Y:S01]  /*88a0*/  @!UPT UIADD3 URZ, UPT, UPT, URZ, URZ, URZ ;  /* 0x000000fffffff290 */ /* 0x000fe2000fffe0ff */
        /* <DEDUP_REMOVED lines=178> */
.L_x_3329:
[----:B------:R-:W-:Y:S05]  /*93d0*/  BSYNC.RECONVERGENT B0 ;  /* 0x0000000000007941 */ /* 0x000fea0003800200 */
.L_x_3328:
        /* <DEDUP_REMOVED lines=178> */
.L_x_3331:
[----:B------:R-:W-:Y:S05]  /*9f00*/  BSYNC.RECONVERGENT B0 ;  /* 0x0000000000007941 */ /* 0x000fea0003800200 */
.L_x_3330:
        /* <DEDUP_REMOVED lines=179> */
.L_x_3333:
[----:B------:R-:W-:Y:S05]  /*aa40*/  BSYNC.RECONVERGENT B0 ;  /* 0x0000000000007941 */ /* 0x000fea0003800200 */
.L_x_3332:
        /* <DEDUP_REMOVED lines=179> */
.L_x_3335:
[----:B------:R-:W-:Y:S05]  /*b580*/  BSYNC.RECONVERGENT B0 ;  /* 0x0000000000007941 */ /* 0x000fea0003800200 */
.L_x_3334:
        /* <DEDUP_REMOVED lines=182> */
.L_x_3337:
[----:B------:R-:W-:Y:S05]  /*c0f0*/  BSYNC.RECONVERGENT B0 ;  /* 0x0000000000007941 */ /* 0x000fea0003800200 */
.L_x_3336:
[----:B------:R-:W1:Y:S01]  /*c100*/  LDC R21, c[0x0][0x450] ;  /* 0x00011400ff157b82 */ /* 0x000e620000000800 */
[----:B--2---:R-:W-:Y:S05]  /*c110*/  IMAD.U32 R125, R125, -0x40, RZ ;  /* 0xffffffc07d7d7824 */ /* 0x004fea00078e00ff */
[C---:B------:R-:W-:Y:S02]  /*c120*/  LEA R90, P1, R125.reuse, R90, 0x1 ;  /* 0x0000005a7d5a7211 */ /* 0x040fe400078208ff */
[C---:B------:R-:W-:Y:S02]  /*c130*/  LEA R88, P0, R125.reuse, R88, 0x1 ;  /* 0x000000587d587211 */ /* 0x040fe400078008ff */
[C---:B------:R-:W-:Y:S02]  /*c140*/  LEA.HI.X.SX32 R91, R125.reuse, R91, 0x1, P1 ;  /* 0x0000005b7d5b7211 */ /* 0x040fe400008f0eff */
[----:B------:R-:W-:Y:S09]  /*c150*/  LEA.HI.X.SX32 R89, R125, R89, 0x1, P0 ;  /* 0x000000597d597211 */ /* 0x000ff200000f0eff */
.L_x_3304:
[----:B-1----:R-:W-:Y:S05]  /*c160*/  BSYNC.RECONVERGENT B1 ;  /* 0x0000000000017941 */ /* 0x002fea0003800200 */
.L_x_3302:
        /* <DEDUP_REMOVED lines=90> */
.L_x_3338:
[----:B------:R-:W-:Y:S02]  /*c710*/  ISETP.NE.AND P2, PT, R83, RZ, PT ;  /* 0x000000ff5300720c */ /* 0x000fe40003f45270 */
[----:B------:R-:W-:Y:S02]  /*c720*/  IADD3 R86, P1, PT, R86, R93, RZ ;  /* 0x0000005d56567210 */ /* 0x000fe40007f3e0ff */
[----:B------:R-:W-:Y:S03]  /*c730*/  IADD3 R18, P0, PT, R18, R95, RZ ;  /* 0x0000005f12127210 */ /* 0x000fe60007f1e0ff */
[----:B------:R-:W-:Y:S02]  /*c740*/  IMAD.X R87, R87, 0x1, R92, P1 ;  /* 0x0000000157577824 */ /* 0x000fe400008e065c */
[----:B------:R-:W-:Y:S04]  /*c750*/  IMAD.X R17, R17, 0x1, R94, P0 ;  /* 0x0000000111117824 */ /* 0x000fe800000e065e */
[----:B------:R-:W-:Y:S05]  /*c760*/  @P2 BRA `(.L_x_3339) ;  /* 0xffffff5c00902947 */ /* 0x000fea000383ffff */
.L_x_3301:
        /* <DEDUP_REMOVED lines=44> */
.L_x_3343:
[----:B------:R-:W-:Y:S05]  /*ca30*/  BSYNC.RECONVERGENT B0 ;  /* 0x0000000000007941 */ /* 0x000fea0003800200 */
.L_x_3342:
        /* <DEDUP_REMOVED lines=10> */
.L_x_3341:
        /* <DEDUP_REMOVED lines=74> */
.L_x_3349:
[----:B------:R-:W-:Y:S05]  /*cf80*/  BSYNC.RECONVERGENT B0 ;  /* 0x0000000000007941 */ /* 0x000fea0003800200 */
.L_x_3348:
        /* <DEDUP_REMOVED lines=44> */
.L_x_3351:
[----:B------:R-:W-:Y:S05]  /*d250*/  BSYNC.RECONVERGENT B0 ;  /* 0x0000000000007941 */ /* 0x000fea0003800200 */
.L_x_3350:
[----:B------:R3:W-:Y:S02]  /*d260*/  STS.128 [R60+0x2000], R8 ;  /* 0x002000083c007388 */ /* 0x0007e40000000c00 */
.L_x_3347:
[----:B------:R-:W-:Y:S05]  /*d270*/  BSYNC.RECONVERGENT B1 ;  /* 0x0000000000017941 */ /* 0x000fea0003800200 */
.L_x_3346:
        /* <DEDUP_REMOVED lines=59> */
.L_x_3355:
[----:B------:R-:W-:Y:S05]  /*d630*/  BSYNC.RECONVERGENT B0 ;  /* 0x0000000000007941 */ /* 0x000fea0003800200 */
.L_x_3354:
        /* <DEDUP_REMOVED lines=54> */
.L_x_3357:
[----:B------:R-:W-:Y:S05]  /*d9a0*/  BSYNC.RECONVERGENT B0 ;  /* 0x0000000000007941 */ /* 0x000fea0003800200 */
.L_x_3356:
[----:B------:R4:W-:Y:S02]  /*d9b0*/  STS.128 [R60+0x2800], R8 ;  /* 0x002800083c007388 */ /* 0x0009e40000000c00 */
.L_x_3353:
[----:B------:R-:W-:Y:S05]  /*d9c0*/  BSYNC.RECONVERGENT B1 ;  /* 0x0000000000017941 */ /* 0x000fea0003800200 */
.L_x_3352:
        /* <DEDUP_REMOVED lines=60> */
.L_x_3361:
[----:B------:R-:W-:Y:S05]  /*dd90*/  BSYNC.RECONVERGENT B0 ;  /* 0x0000000000007941 */ /* 0x000fea0003800200 */
.L_x_3360:
        /* <DEDUP_REMOVED lines=54> */
.L_x_3363:
[----:B------:R-:W-:Y:S05]  /*e100*/  BSYNC.RECONVERGENT B0 ;  /* 0x0000000000007941 */ /* 0x000fea0003800200 */
.L_x_3362:
[----:B------:R4:W-:Y:S02]  /*e110*/  STS.128 [R60+0x3000], R8 ;  /* 0x003000083c007388 */ /* 0x0009e40000000c00 */
.L_x_3359:
[----:B------:R-:W-:Y:S05]  /*e120*/  BSYNC.RECONVERGENT B1 ;  /* 0x0000000000017941 */ /* 0x000fea0003800200 */
.L_x_3358:
        /* <DEDUP_REMOVED lines=62> */
.L_x_3365:
[----:B------:R-:W-:Y:S05]  /*e510*/  BSYNC.RECONVERGENT B0 ;  /* 0x0000000000007941 */ /* 0x000fea0003800200 */
.L_x_3364:
        /* <DEDUP_REMOVED lines=54> */
.L_x_3367:
[----:B------:R-:W-:Y:S05]  /*e880*/  BSYNC.RECONVERGENT B0 ;  /* 0x0000000000007941 */ /* 0x000fea0003800200 */
.L_x_3366:
[----:B------:R3:W-:Y:S01]  /*e890*/  STS.128 [R60+0x3800], R8 ;  /* 0x003800083c007388 */ /* 0x0007e20000000c00 */
[----:B------:R-:W-:Y:S05]  /*e8a0*/  BRA `(.L_x_3344) ;  /* 0x0000002c00487947 */ /* 0x000fea0003800000 */
.L_x_3345:
        /* <DEDUP_REMOVED lines=93> */
.L_x_3371:
[----:B------:R-:W-:Y:S05]  /*ee80*/  BSYNC.RECONVERGENT B0 ;  /* 0x0000000000007941 */ /* 0x000fea0003800200 */
.L_x_3370:
        /* <DEDUP_REMOVED lines=84> */
.L_x_3373:
[----:B------:R-:W-:Y:S05]  /*f3d0*/  BSYNC.RECONVERGENT B0 ;  /* 0x0000000000007941 */ /* 0x000fea0003800200 */
.L_x_3372:
[----:B------:R3:W-:Y:S02]  /*f3e0*/  STS.128 [R60+0x2000], R4 ;  /* 0x002000043c007388 */ /* 0x0007e40000000c00 */
.L_x_3369:
[----:B------:R-:W-:Y:S05]  /*f3f0*/  BSYNC.RECONVERGENT B1 ;  /* 0x0000000000017941 */ /* 0x000fea0003800200 */
.L_x_3368:
        /* <DEDUP_REMOVED lines=90> */
.L_x_3377:
[----:B------:R-:W-:Y:S05]  /*f9a0*/  BSYNC.RECONVERGENT B0 ;  /* 0x0000000000007941 */ /* 0x000fea0003800200 */
.L_x_3376:
        /* <DEDUP_REMOVED lines=86> */
.L_x_3379:
[----:B------:R-:W-:Y:S05]  /*ff10*/  BSYNC.RECONVERGENT B0 ;  /* 0x0000000000007941 */ /* 0x000fea0003800200 */
.L_x_3378:
[----:B------:R4:W-:Y:S02]  /*ff20*/  STS.128 [R60+0x2800], R4 ;  /* 0x002800043c007388 */ /* 0x0009e40000000c00 */
.L_x_3375:
[----:B------:R-:W-:Y:S05]  /*ff30*/  BSYNC.RECONVERGENT B1 ;  /* 0x0000000000017941 */ /* 0x000fea0003800200 */
.L_x_3374:
        /* <DEDUP_REMOVED lines=92> */
.L_x_3383:
[----:B------:R-:W-:Y:S05]  /*10500*/  BSYNC.RECONVERGENT B0 ;  /* 0x0000000000007941 */ /* 0x000fea0003800200 */
.L_x_3382:
        /* <DEDUP_REMOVED lines=86> */
.L_x_3385:
[----:B------:R-:W-:Y:S05]  /*10a70*/  BSYNC.RECONVERGENT B0 ;  /* 0x0000000000007941 */ /* 0x000fea0003800200 */
.L_x_3384:
[----:B------:R4:W-:Y:S02]  /*10a80*/  STS.128 [R60+0x3000], R4 ;  /* 0x003000043c007388 */ /* 0x0009e40000000c00 */
.L_x_3381:
[----:B------:R-:W-:Y:S05]  /*10a90*/  BSYNC.RECONVERGENT B1 ;  /* 0x0000000000017941 */ /* 0x000fea0003800200 */
.L_x_3380:
        /* <DEDUP_REMOVED lines=91> */
.L_x_3387:
[----:B------:R-:W-:Y:S05]  /*11050*/  BSYNC.RECONVERGENT B0 ;  /* 0x0000000000007941 */ /* 0x000fea0003800200 */
.L_x_3386:
        /* <DEDUP_REMOVED lines=85> */
.L_x_3389:
[----:B------:R-:W-:Y:S05]  /*115b0*/  BSYNC.RECONVERGENT B0 ;  /* 0x0000000000007941 */ /* 0x000fea0003800200 */
.L_x_3388:
[----:B------:R1:W-:Y:S02]  /*115c0*/  STS.128 [R60+0x3800], R4 ;  /* 0x003800043c007388 */ /* 0x0003e40000000c00 */
.L_x_3344:
[----:B------:R-:W-:Y:S05]  /*115d0*/  BSYNC.RECONVERGENT B2 ;  /* 0x0000000000027941 */ /* 0x000fea0003800200 */
.L_x_3340:
[----:B------:R-:W-:Y:S01]  /*115e0*/  IADD3 R13, PT, PT, -R70, R71, RZ ;  /* 0x00000047460d7210 */ /* 0x000fe20007ffe1ff */
[----:B------:R-:W2:Y:S01]  /*115f0*/  S2R R208, SR_TID.X ;  /* 0x0000000000d07919 */ /* 0x000ea20000002100 */
[----:B------:R-:W-:Y:S01]  /*11600*/  IADD3 R14, PT, PT, R136, 0x40, RZ ;  /* 0x00000040880e7810 */ /* 0x000fe20007ffe0ff */
[----:B------:R-:W2:Y:S01]  /*11610*/  LDCU UR8, c[0x0][0x50c] ;  /* 0x0000a180ff0877ac */ /* 0x000ea20008000800 */
[-C--:B------:R-:W-:Y:S02]  /*11620*/  ISETP.GE.AND P5, PT, R36, R13.reuse, PT ;  /* 0x0000000d2400720c */ /* 0x080fe40003fa6270 */
[-C--:B------:R-:W-:Y:S01]  /*11630*/  ISETP.GE.AND P0, PT, R32, R13.reuse, PT ;  /* 0x0000000d2000720c */ /* 0x080fe20003f06270 */
[----:B------:R-:W2:Y:S01]  /*11640*/  LDCU UR4, c[0x0][0x508] ;  /* 0x0000a100ff0477ac */ /* 0x000ea20008000800 */
[-C--:B------:R-:W-:Y:S02]  /*11650*/  ISETP.GE.AND P2, PT, R136, R13.reuse, PT ;  /* 0x0000000d8800720c */ /* 0x080fe40003f46270 */
[----:B------:R-:W-:-:S02]  /*11660*/  ISETP.GE.AND P3, PT, R34, R13, PT ;  /* 0x0000000d2200720c */ /* 0x000fc40003f66270 */
[----:B------:R-:W-:Y:S02]  /*11670*/  ISETP.GE.AND P4, PT, R14, R13, PT ;  /* 0x0000000d0e00720c */ /* 0x000fe40003f86270 */
[C---:B------:R-:W-:Y:S02]  /*11680*/  IADD3 R12, PT, PT, R136.reuse, 0x50, RZ ;  /* 0x00000050880c7810 */ /* 0x040fe40007ffe0ff */
[C---:B------:R-:W-:Y:S01]  /*11690*/  IADD3 R0, PT, PT, R136.reuse, 0x60, RZ ;  /* 0x0000006088007810 */ /* 0x040fe20007ffe0ff */
[----:B-1----:R-:W2:Y:S01]  /*116a0*/  @!P5 LDC.64 R2, c[0x0][0x3b8] ;  /* 0x0000ee00ff02db82 */ /* 0x002ea20000000a00 */
        /* <DEDUP_REMOVED lines=10> */
[----:B---34-:R-:W1:Y:S01]  /*11750*/  @!P3 LDC.64 R10, c[0x0][0x3b8] ;  /* 0x0000ee00ff0abb82 */ /* 0x018e620000000a00 */
[-C--:B------:R-:W-:Y:S01]  /*11760*/  ISETP.GE.AND P1, PT, R0, R13.reuse, PT ;  /* 0x0000000d0000720c */ /* 0x080fe20003f26270 */
[----:B------:R-:W-:Y:S01]  /*11770*/  @!P0 LDGSTS.E.BYPASS.LTC128B.128 [R60+0x4800], desc[UR6][R20.64] ;  /* 0x04800000143c8fae */ /* 0x000fe2000b981a06 */
[----:B------:R-:W-:Y:S02]  /*11780*/  SHF.L.U32 R42, R68, 0x6, RZ ;  /* 0x00000006442a7819 */ /* 0x000fe400000006ff */
[----:B------:R-:W-:Y:S01]  /*11790*/  SHF.R.U32.HI R214, RZ, 0x1, R68 ;  /* 0x00000001ffd67819 */ /* 0x000fe20000011644 */
[----:B------:R3:W-:Y:S01]  /*117a0*/  @!P0 LDGSTS.E.BYPASS.LTC128B.128 [R60+0x8800], desc[UR6][R20.64+0x80] ;  /* 0x08800080143c8fae */ /* 0x0007e2000b981a06 */
[----:B------:R-:W-:Y:S01]  /*117b0*/  ISETP.GE.AND P0, PT, R136, R13, PT ;  /* 0x0000000d8800720c */ /* 0x000fe20003f06270 */
[----:B-----5:R-:W4:Y:S01]  /*117c0*/  @!P4 LDC.64 R8, c[0x0][0x3b8] ;  /* 0x0000ee00ff08cb82 */ /* 0x020f220000000a00 */
[----:B------:R-:W-:-:S02]  /*117d0*/  SHF.L.U32 R211, R68, 0x5, RZ ;  /* 0x0000000544d37819 */ /* 0x000fc400000006ff */
[----:B------:R-:W-:Y:S02]  /*117e0*/  LOP3.LUT R41, R214, 0x8, RZ, 0xc0, !PT ;  /* 0x00000008d6297812 */ /* 0x000fe400078ec0ff */
[----:B------:R-:W-:Y:S02]  /*117f0*/  LOP3.LUT R211, R211, 0x7c00, RZ, 0xc0, !PT ;  /* 0x00007c00d3d37812 */ /* 0x000fe400078ec0ff */
[----:B--2---:R-:W-:Y:S01]  /*11800*/  @!P5 LEA R16, P6, R2, R220, 0x6 ;  /* 0x000000dc0210d211 */ /* 0x004fe200078c30ff */
[----:B------:R-:W2:Y:S01]  /*11810*/  @!P2 LDC.64 R6, c[0x0][0x3b8] ;  /* 0x0000ee00ff06ab82 */ /* 0x000ea20000000a00 */
[----:B------:R-:W-:Y:S02]  /*11820*/  LOP3.LUT R43, R72, R41, RZ, 0x3c, !PT ;  /* 0x00000029482b7212 */ /* 0x000fe400078e3cff */
[----:B------:R-:W-:Y:S02]  /*11830*/  @!P5 LEA.HI.X R17, R2, R221, R3, 0x6, P6 ;  /* 0x000000dd0211d211 */ /* 0x000fe400030f3403 */
[----:B------:R-:W-:-:S02]  /*11840*/  ISETP.GE.AND P6, PT, R32, R13, PT ;  /* 0x0000000d2000720c */ /* 0x000fc40003fc6270 */
[----:B------:R-:W-:Y:S01]  /*11850*/  LOP3.LUT R40, R211, 0x200, R42, 0xf8, !PT ;  /* 0x00000200d3287812 */ /* 0x000fe200078ef82a */
[----:B------:R-:W3:Y:S01]  /*11860*/  @!P1 LDC.64 R4, c[0x0][0x3b8] ;  /* 0x0000ee00ff049b82 */ /* 0x000ee20000000a00 */
[----:B-1----:R-:W-:Y:S01]  /*11870*/  @!P3 IMAD.WIDE.U32 R18, R10, 0x60, R220 ;  /* 0x000000600a12b825 */ /* 0x002fe200078e00dc */
[----:B------:R-:W-:Y:S01]  /*11880*/  @!P5 LDGSTS.E.BYPASS.LTC128B.128 [R60+0x5000], desc[UR6][R16.64] ;  /* 0x05000000103cdfae */ /* 0x000fe2000b981a06 */
[----:B------:R-:W-:Y:S02]  /*11890*/  IADD3 R126, PT, PT, R40, R43, RZ ;  /* 0x0000002b287e7210 */ /* 0x000fe40007ffe0ff */
[----:B------:R-:W-:Y:S01]  /*118a0*/  @!P3 IMAD R11, R11, 0x60, RZ ;  /* 0x000000600b0bb824 */ /* 0x000fe200078e02ff */
[----:B------:R1:W-:Y:S01]  /*118b0*/  @!P5 LDGSTS.E.BYPASS.LTC128B.128 [R60+0x9000], desc[UR6][R16.64+0x80] ;  /* 0x09000080103cdfae */ /* 0x0003e2000b981a06 */
[----:B------:R-:W-:Y:S01]  /*118c0*/  LEA R126, R126, UR5, 0x1 ;  /* 0x000000057e7e7c11 */ /* 0x000fe2000f8e08ff */
[----:B------:R-:W1:Y:S01]  /*118d0*/  @!P0 LDC.64 R2, c[0x0][0x3b8] ;  /* 0x0000ee00ff028b82 */ /* 0x000e620000000a00 */
[----:B----4-:R-:W-:-:S02]  /*118e0*/  @!P4 LEA R10, P5, R8, R220, 0x7 ;  /* 0x000000dc080ac211 */ /* 0x010fc400078a38ff */
[----:B------:R-:W-:Y:S02]  /*118f0*/  @!P3 IADD3 R19, PT, PT, R11, R19, RZ ;  /* 0x000000130b13b210 */ /* 0x000fe40007ffe0ff */
[----:B------:R-:W-:Y:S02]  /*11900*/  @!P4 LEA.HI.X R11, R8, R221, R9, 0x7, P5 ;  /* 0x000000dd080bc211 */ /* 0x000fe400028f3c09 */
[-C--:B------:R-:W-:Y:S01]  /*11910*/  ISETP.GE.AND P5, PT, R36, R13.reuse, PT ;  /* 0x0000000d2400720c */ /* 0x080fe20003fa6270 */
[--C-:B--2---:R-:W-:Y:S01]  /*11920*/  @!P2 IMAD.WIDE.U32 R8, R6, 0xa0, R220.reuse ;  /* 0x000000a00608a825 */ /* 0x104fe200078e00dc */
[----:B------:R-:W-:Y:S01]  /*11930*/  @!P3 LDGSTS.E.BYPASS.LTC128B.128 [R60+0x5800], desc[UR6][R18.64] ;  /* 0x05800000123cbfae */ /* 0x000fe2000b981a06 */
[----:B------:R-:W-:Y:S02]  /*11940*/  MOV R210, 0x20 ;  /* 0x0000002000d27802 */ /* 0x000fe40000000f00 */
[----:B------:R-:W-:Y:S01]  /*11950*/  @!P2 IMAD R7, R7, 0xa0, RZ ;  /* 0x000000a00707a824 */ /* 0x000fe200078e02ff */
[----:B------:R-:W-:Y:S01]  /*11960*/  @!P3 LDGSTS.E.BYPASS.LTC128B.128 [R60+0x9800], desc[UR6][R18.64+0x80] ;  /* 0x09800080123cbfae */ /* 0x000fe2000b981a06 */
[----:B------:R-:W-:Y:S01]  /*11970*/  ISETP.GE.AND P3, PT, R34, R13, PT ;  /* 0x0000000d2200720c */ /* 0x000fe20003f66270 */
[----:B---3--:R-:W-:-:S02]  /*11980*/  @!P1 IMAD.WIDE.U32 R20, R4, 0xc0, R220 ;  /* 0x000000c004149825 */ /* 0x008fc400078e00dc */
[----:B------:R-:W-:Y:S01]  /*11990*/  @!P2 IADD3 R9, PT, PT, R7, R9, RZ ;  /* 0x000000090709a210 */ /* 0x000fe20007ffe0ff */
[----:B------:R-:W-:Y:S01]  /*119a0*/  @!P4 LDGSTS.E.BYPASS.LTC128B.128 [R60+0x6000], desc[UR6][R10.64] ;  /* 0x060000000a3ccfae */ /* 0x000fe2000b981a06 */
[----:B------:R-:W-:Y:S01]  /*119b0*/  MOV R209, 0x40 ;  /* 0x0000004000d17802 */ /* 0x000fe20000000f00 */
[----:B------:R-:W-:Y:S01]  /*119c0*/  @!P1 IMAD R5, R5, 0xc0, RZ ;  /* 0x000000c005059824 */ /* 0x000fe200078e02ff */
[----:B------:R-:W2:Y:S01]  /*119d0*/  @!P5 LDC.64 R6, c[0x0][0x3c0] ;  /* 0x0000f000ff06db82 */ /* 0x000ea20000000a00 */
[----:B------:R-:W-:Y:S01]  /*119e0*/  @!P4 LDGSTS.E.BYPASS.LTC128B.128 [R60+0xa000], desc[UR6][R10.64+0x80] ;  /* 0x0a0000800a3ccfae */ /* 0x000fe2000b981a06 */
[----:B------:R-:W-:Y:S01]  /*119f0*/  ISETP.GE.AND P4, PT, R14, R13, PT ;  /* 0x0000000d0e00720c */ /* 0x000fe20003f86270 */
[----:B-1----:R-:W-:Y:S01]  /*11a00*/  @!P0 IMAD.WIDE.U32 R22, R2, 0xe0, R220 ;  /* 0x000000e002168825 */ /* 0x002fe200078e00dc */
[----:B------:R-:W-:Y:S01]  /*11a10*/  @!P1 IADD3 R21, PT, PT, R5, R21, RZ ;  /* 0x0000001505159210 */ /* 0x000fe20007ffe0ff */
[----:B------:R-:W-:Y:S01]  /*11a20*/  @!P2 LDGSTS.E.BYPASS.LTC128B.128 [R60+0x6800], desc[UR6][R8.64] ;  /* 0x06800000083cafae */ /* 0x000fe2000b981a06 */
[----:B------:R-:W-:Y:S01]  /*11a30*/  IADD3 R144, PT, PT, R62, -0x1, RZ ;  /* 0xffffffff3e907810 */ /* 0x000fe20007ffe0ff */
[----:B------:R-:W-:Y:S01]  /*11a40*/  @!P0 IMAD R3, R3, 0xe0, RZ ;  /* 0x000000e003038824 */ /* 0x000fe200078e02ff */
[----:B------:R-:W-:Y:S01]  /*11a50*/  SHF.R.U32.HI R68, RZ, 0x2, R68 ;  /* 0x00000002ff447819 */ /* 0x000fe20000011644 */
[----:B------:R1:W-:Y:S01]  /*11a60*/  @!P2 LDGSTS.E.BYPASS.LTC128B.128 [R60+0xa800], desc[UR6][R8.64+0x80] ;  /* 0x0a800080083cafae */ /* 0x0003e2000b981a06 */
[----:B------:R-:W-:-:S02]  /*11a70*/  ISETP.GE.AND P2, PT, R12, R13, PT ;  /* 0x0000000d0c00720c */ /* 0x000fc40003f46270 */
[----:B------:R-:W-:Y:S01]  /*11a80*/  @!P0 IADD3 R23, PT, PT, R3, R23, RZ ;  /* 0x0000001703178210 */ /* 0x000fe20007ffe0ff */
[----:B------:R-:W-:Y:S01]  /*11a90*/  @!P1 LDGSTS.E.BYPASS.LTC128B.128 [R60+0x7000], desc[UR6][R20.64] ;  /* 0x07000000143c9fae */ /* 0x000fe2000b981a06 */
[----:B------:R-:W3:Y:S01]  /*11aa0*/  @!P3 LDC.64 R2, c[0x0][0x3c0] ;  /* 0x0000f000ff02bb82 */ /* 0x000ee20000000a00 */
[----:B------:R-:W-:Y:S02]  /*11ab0*/  LOP3.LUT R68, R68, 0x7, RZ, 0xc0, !PT ;  /* 0x0000000744447812 */ /* 0x000fe400078ec0ff */
[----:B------:R-:W-:Y:S01]  /*11ac0*/  @!P1 LDGSTS.E.BYPASS.LTC128B.128 [R60+0xb000], desc[UR6][R20.64+0x80] ;  /* 0x0b000080143c9fae */ /* 0x000fe2000b981a06 */
[----:B------:R-:W-:Y:S02]  /*11ad0*/  ISETP.NE.AND P1, PT, R15, RZ, PT ;  /* 0x000000ff0f00720c */ /* 0x000fe40003f25270 */
[----:B------:R-:W-:Y:S01]  /*11ae0*/  LOP3.LUT R134, R134, 0xfffffffd, RZ, 0xc0, !PT ;  /* 0xfffffffd86867812 */ /* 0x000fe200078ec0ff */
[----:B------:R-:W-:Y:S01]  /*11af0*/  @!P0 LDGSTS.E.BYPASS.LTC128B.128 [R60+0x7800], desc[UR6][R22.64] ;  /* 0x07800000163c8fae */ /* 0x000fe2000b981a06 */
[----:B------:R-:W4:Y:S03]  /*11b00*/  @!P4 LDC.64 R4, c[0x0][0x3c0] ;  /* 0x0000f000ff04cb82 */ /* 0x000f260000000a00 */
[----:B------:R-:W-:Y:S01]  /*11b10*/  @!P0 LDGSTS.E.BYPASS.LTC128B.128 [R60+0xb800], desc[UR6][R22.64+0x80] ;  /* 0x0b800080163c8fae */ /* 0x000fe2000b981a06 */
[----:B------:R-:W-:-:S03]  /*11b20*/  @!P6 LEA R16, P0, R73, R222, 0x1 ;  /* 0x000000de4910e211 */ /* 0x000fc600078008ff */
[----:B------:R-:W0:Y:S01]  /*11b30*/  LDGDEPBAR ;  /* 0x00000000000079af */ /* 0x000e220000000000 */
[----:B------:R-:W-:Y:S02]  /*11b40*/  @!P6 LEA.HI.X R17, R73, R223, R74, 0x1, P0 ;  /* 0x000000df4911e211 */ /* 0x000fe400000f0c4a */
[----:B------:R-:W-:Y:S01]  /*11b50*/  ISETP.GE.AND P0, PT, R136, R13, PT ;  /* 0x0000000d8800720c */ /* 0x000fe20003f06270 */
[----:B-1----:R-:W1:Y:S01]  /*11b60*/  @!P2 LDC.64 R8, c[0x0][0x3c0] ;  /* 0x0000f000ff08ab82 */ /* 0x002e620000000a00 */
[----:B---3--:R-:W-:-:S04]  /*11b70*/  @!P3 IMAD.WIDE.U32 R14, R2, 0x60, R222 ;  /* 0x00000060020eb825 */ /* 0x008fc800078e00de */
[----:B------:R-:W-:-:S05]  /*11b80*/  @!P3 IMAD R3, R3, 0x60, RZ ;  /* 0x000000600303b824 */ /* 0x000fca00078e02ff */
[----:B------:R-:W-:Y:S02]  /*11b90*/  @!P3 IADD3 R15, PT, PT, R3, R15, RZ ;  /* 0x0000000f030fb210 */ /* 0x000fe40007ffe0ff */
        /* <DEDUP_REMOVED lines=14> */
[----:B------:R-:W-:Y:S01]  /*11c80*/  @P6 STS.128 [R60+0xc800], RZ ;  /* 0x00c800ff3c006388 */ /* 0x000fe20000000c00 */
[----:B------:R-:W-:Y:S02]  /*11c90*/  LOP3.LUT R0, R42, 0x400, RZ, 0xc0, !PT ;  /* 0x000004002a007812 */ /* 0x000fe400078ec0ff */
[----:B------:R-:W-:Y:S01]  /*11ca0*/  LOP3.LUT R13, R72, R13, RZ, 0x3c, !PT ;  /* 0x0000000d480d7212 */ /* 0x000fe200078e3cff */
[----:B------:R-:W-:Y:S03]  /*11cb0*/  @P6 STS.128 [R60+0x10800], RZ ;  /* 0x010800ff3c006388 */ /* 0x000fe60000000c00 */
[----:B------:R-:W-:Y:S01]  /*11cc0*/  LEA R0, R13, R0, 0x1 ;  /* 0x000000000d007211 */ /* 0x000fe200078e08ff */
[----:B------:R-:W-:Y:S01]  /*11cd0*/  @!PT LDS RZ, [RZ] ;  /* 0x00000000fffff984 */ /* 0x000fe20000000800 */
[----:B------:R-:W-:Y:S01]  /*11ce0*/  @!PT LDS RZ, [RZ] ;  /* 0x00000000fffff984 */ /* 0x000fe20000000800 */
[----:B------:R-:W-:Y:S01]  /*11cf0*/  @!PT LDS RZ, [RZ] ;  /* 0x00000000fffff984 */ /* 0x000fe20000000800 */
[----:B------:R-:W-:Y:S03]  /*11d00*/  @!P6 LDGSTS.E.BYPASS.LTC128B.128 [R60+0xc800], desc[UR6][R16.64] ;  /* 0x0c800000103cefae */ /* 0x000fe6000b981a06 */
[----:B------:R-:W-:Y:S01]  /*11d10*/  IADD3 R213, PT, PT, R0, UR5, RZ ;  /* 0x0000000500d57c10 */ /* 0x000fe2000fffe0ff */
[----:B------:R-:W-:Y:S01]  /*11d20*/  @!P6 LDGSTS.E.BYPASS.LTC128B.128 [R60+0x10800], desc[UR6][R16.64+0x80] ;  /* 0x10800080103cefae */ /* 0x000fe2000b981a06 */
[----:B--2---:R-:W-:-:S03]  /*11d30*/  @!P5 LEA R10, P6, R6, R222, 0x6 ;  /* 0x000000de060ad211 */ /* 0x004fc600078c30ff */
[----:B------:R-:W-:Y:S01]  /*11d40*/  @P5 STS.128 [R60+0xd000], RZ ;  /* 0x00d000ff3c005388 */ /* 0x000fe20000000c00 */
[-C--:B------:R-:W-:Y:S02]  /*11d50*/  @!P5 LEA.HI.X R11, R6, R223.reuse, R7, 0x6, P6 ;  /* 0x000000df060bd211 */ /* 0x080fe400030f3407 */
[----:B------:R-:W1:Y:S01]  /*11d60*/  @!P1 LDC.64 R6, c[0x0][0x3c0] ;  /* 0x0000f000ff069b82 */ /* 0x000e620000000a00 */
[C---:B----4-:R-:W-:Y:S01]  /*11d70*/  @!P4 LEA R12, P6, R4.reuse, R222, 0x7 ;  /* 0x000000de040cc211 */ /* 0x050fe200078c38ff */
[----:B------:R-:W-:Y:S03]  /*11d80*/  @P5 STS.128 [R60+0x11000], RZ ;  /* 0x011000ff3c005388 */ /* 0x000fe60000000c00 */
[----:B------:R-:W-:Y:S01]  /*11d90*/  @!P4 LEA.HI.X R13, R4, R223, R5, 0x7, P6 ;  /* 0x000000df040dc211 */ /* 0x000fe200030f3c05 */
[----:B------:R-:W-:Y:S01]  /*11da0*/  @!P2 IMAD.WIDE.U32 R4, R8, 0xa0, R222 ;  /* 0x000000a00804a825 */ /* 0x000fe200078e00de */
[----:B------:R-:W-:Y:S01]  /*11db0*/  @!PT LDS RZ, [RZ] ;  /* 0x00000000fffff984 */ /* 0x000fe20000000800 */
[----:B------:R-:W-:Y:S01]  /*11dc0*/  @!PT LDS RZ, [RZ] ;  /* 0x00000000fffff984 */ /* 0x000fe20000000800 */
[----:B------:R-:W-:Y:S01]  /*11dd0*/  @!PT LDS RZ, [RZ] ;  /* 0x00000000fffff984 */ /* 0x000fe20000000800 */
[----:B------:R-:W-:Y:S04]  /*11de0*/  @!P5 LDGSTS.E.BYPASS.LTC128B.128 [R60+0xd000], desc[UR6][R10.64] ;  /* 0x0d0000000a3cdfae */ /* 0x000fe8000b981a06 */
[----:B------:R2:W-:Y:S01]  /*11df0*/  @!P5 LDGSTS.E.BYPASS.LTC128B.128 [R60+0x11000], desc[UR6][R10.64+0x80] ;  /* 0x110000800a3cdfae */ /* 0x0005e2000b981a06 */
[----:B------:R-:W-:-:S02]  /*11e00*/  @!P2 IADD3 R5, PT, PT, R9, R5, RZ ;  /* 0x000000050905a210 */ /* 0x000fc40007ffe0ff */
[----:B------:R-:W-:Y:S01]  /*11e10*/  LOP3.LUT P5, RZ, R208, 0x2, RZ, 0xc0, !PT ;  /* 0x00000002d0ff7812 */ /* 0x000fe200078ac0ff */
[----:B------:R-:W-:Y:S03]  /*11e20*/  @P3 STS.128 [R60+0xd800], RZ ;  /* 0x00d800ff3c003388 */ /* 0x000fe60000000c00 */
[----:B------:R-:W-:Y:S01]  /*11e30*/  SEL R135, R210, 0xffffffe0, !P5 ;  /* 0xffffffe0d2877807 */ /* 0x000fe20006800000 */
[----:B------:R-:W-:Y:S03]  /*11e40*/  @P3 STS.128 [R60+0x11800], RZ ;  /* 0x011800ff3c003388 */ /* 0x000fe60000000c00 */
[-C--:B------:R-:W-:Y:S01]  /*11e50*/  IADD3 R125, PT, PT, R126, R135.reuse, RZ ;  /* 0x000000877e7d7210 */ /* 0x080fe20007ffe0ff */
[----:B------:R-:W-:Y:S01]  /*11e60*/  @!PT LDS RZ, [RZ] ;  /* 0x00000000fffff984 */ /* 0x000fe20000000800 */
[----:B------:R-:W-:Y:S01]  /*11e70*/  @!PT LDS RZ, [RZ] ;  /* 0x00000000fffff984 */ /* 0x000fe20000000800 */
[----:B------:R-:W-:Y:S01]  /*11e80*/  @!PT LDS RZ, [RZ] ;  /* 0x00000000fffff984 */ /* 0x000fe20000000800 */
[----:B------:R-:W-:Y:S01]  /*11e90*/  @!P3 LDGSTS.E.BYPASS.LTC128B.128 [R60+0xd800], desc[UR6][R14.64] ;  /* 0x0d8000000e3cbfae */ /* 0x000fe2000b981a06 */
[----:B-1----:R-:W-:Y:S01]  /*11ea0*/  @!P1 IMAD.WIDE.U32 R8, R6, 0xc0, R222 ;  /* 0x000000c006089825 */ /* 0x002fe200078e00de */
[----:B------:R-:W-:-:S02]  /*11eb0*/  IADD3 R61, PT, PT, R213, R135, RZ ;  /* 0x00000087d53d7210 */ /* 0x000fc40007ffe0ff */
[----:B------:R-:W-:Y:S01]  /*11ec0*/  @!P3 LDGSTS.E.BYPASS.LTC128B.128 [R60+0x11800], desc[UR6][R14.64+0x80] ;  /* 0x118000800e3cbfae */ /* 0x000fe2000b981a06 */
[----:B------:R-:W-:Y:S01]  /*11ed0*/  @!P1 IMAD R7, R7, 0xc0, RZ ;  /* 0x000000c007079824 */ /* 0x000fe200078e02ff */
[----:B------:R-:W-:Y:S02]  /*11ee0*/  @P5 LOP3.LUT R134, R134, 0x2, RZ, 0xfc, !PT ;  /* 0x0000000286865812 */ /* 0x000fe400078efcff */
[----:B------:R-:W-:Y:S02]  /*11ef0*/  @P4 STS.128 [R60+0xe000], RZ ;  /* 0x00e000ff3c004388 */ /* 0x000fe40000000c00 */
[----:B------:R-:W-:Y:S02]  /*11f00*/  @!P1 IADD3 R9, PT, PT, R7, R9, RZ ;  /* 0x0000000907099210 */ /* 0x000fe40007ffe0ff */
[----:B------:R-:W-:Y:S01]  /*11f10*/  @P4 STS.128 [R60+0x12000], RZ ;  /* 0x012000ff3c004388 */ /* 0x000fe20000000c00 */
[----:B--2---:R-:W-:-:S03]  /*11f20*/  @!P0 IMAD.WIDE.U32 R10, R2, 0xe0, R222 ;  /* 0x000000e0020a8825 */ /* 0x004fc600078e00de */
[----:B------:R-:W-:Y:S01]  /*11f30*/  @!PT LDS RZ, [RZ] ;  /* 0x00000000fffff984 */ /* 0x000fe20000000800 */
[----:B------:R-:W-:Y:S01]  /*11f40*/  @!PT LDS RZ, [RZ] ;  /* 0x00000000fffff984 */ /* 0x000fe20000000800 */
[----:B------:R-:W-:Y:S01]  /*11f50*/  @!PT LDS RZ, [RZ] ;  /* 0x00000000fffff984 */ /* 0x000fe20000000800 */
[----:B------:R-:W-:Y:S04]  /*11f60*/  @!P4 LDGSTS.E.BYPASS.LTC128B.128 [R60+0xe000], desc[UR6][R12.64] ;  /* 0x0e0000000c3ccfae */ /* 0x000fe8000b981a06 */
[----:B------:R1:W-:Y:S01]  /*11f70*/  @!P4 LDGSTS.E.BYPASS.LTC128B.128 [R60+0x12000], desc[UR6][R12.64+0x80] ;  /* 0x120000800c3ccfae */ /* 0x0003e2000b981a06 */
[----:B------:R-:W-:-:S03]  /*11f80*/  @!P0 IADD3 R11, PT, PT, R3, R11, RZ ;  /* 0x0000000b030b8210 */ /* 0x000fc60007ffe0ff */
        /* <DEDUP_REMOVED lines=24> */
[----:B------:R-:W-:Y:S01]  /*12110*/  ISETP.GT.AND P0, PT, R144, R217, PT ;  /* 0x000000d99000720c */ /* 0x000fe20003f04270 */
[----:B------:R-:W4:Y:S01]  /*12120*/  LDSM.16.M88.4 R36, [R0+UR5+0x4000] ;  /* 0x004000050024783b */ /* 0x000f220008000200 */
[-C--:B------:R-:W-:Y:S02]  /*12130*/  IADD3 R124, PT, PT, R126, R2.reuse, RZ ;  /* 0x000000027e7c7210 */ /* 0x080fe40007ffe0ff */
[----:B------:R-:W-:Y:S01]  /*12140*/  IADD3 R2, PT, PT, R213, R2, RZ ;  /* 0x00000002d5027210 */ /* 0x000fe20007ffe0ff */
[----:B------:R-:W3:Y:S04]  /*12150*/  LDSM.16.M88.4 R28, [R0+UR5+0x4800] ;  /* 0x00480005001c783b */ /* 0x000ee80008000200 */
[----:B------:R-:W3:Y:S04]  /*12160*/  LDSM.16.M88.4 R20, [R0+UR5+0x5000] ;  /* 0x005000050014783b */ /* 0x000ee80008000200 */
        /* <DEDUP_REMOVED lines=213> */
[----:B------:R-:W-:Y:S01]  /*12ec0*/  FMUL.FTZ R232, R14, UR8 ;  /* 0x000000080ee87c20 */ /* 0x000fe20008410000 */
[----:B------:R-:W-:Y:S01]  /*12ed0*/  FMUL.FTZ R182, R15, UR8 ;  /* 0x000000080fb67c20 */ /* 0x000fe20008410000 */
[----:B------:R-:W-:Y:S01]  /*12ee0*/  HMMA.16816.F32.BF16 R112, R76, R24, R112 ;  /* 0x000000184c70723c */ /* 0x000fe20000041870 */
[----:B------:R-:W-:Y:S02]  /*12ef0*/  LDSM.16.M88.4 R24, [R120+0xa800] ;  /* 0x00a800007818783b */ /* 0x000fe40000000200 */
[----:B------:R-:W3:Y:S05]  /*12f00*/  MUFU.TANH R37, R37 ;  /* 0x0000002500257308 */ /* 0x000eea0000002400 */
[----:B------:R-:W-:Y:S01]  /*12f10*/  HMMA.16816.F32.BF16 R96, R108, R18, R96 ;  /* 0x000000126c60723c */ /* 0x000fe20000041860 */
[----:B------:R-:W4:Y:S02]  /*12f20*/  LDSM.16.M88.4 R16, [R61+0xa800] ;  /* 0x00a800003d10783b */ /* 0x000f240000000200 */
[----:B------:R-:W-:Y:S01]  /*12f30*/  FMUL.FTZ R47, R57, UR8 ;  /* 0x00000008392f7c20 */ /* 0x000fe20008410000 */
[----:B------:R-:W-:Y:S01]  /*12f40*/  FMUL.FTZ R57, R58, UR8 ;  /* 0x000000083a397c20 */ /* 0x000fe20008410000 */
[----:B--2---:R2:W3:Y:S01]  /*12f50*/  LDSM.16.M88.4 R20, [R0+UR5+0xb800] ;  /* 0x00b800050014783b */ /* 0x0044e20008000200 */
[----:B------:R-:W-:Y:S01]  /*12f60*/  FMUL.FTZ R58, R59, UR8 ;  /* 0x000000083b3a7c20 */ /* 0x000fe20008410000 */
[----:B------:R-:W-:Y:S01]  /*12f70*/  FMUL.FTZ R56, R56, UR8 ;  /* 0x0000000838387c20 */ /* 0x000fe20008410000 */
[C---:B-1----:R-:W-:Y:S01]  /*12f80*/  HMMA.16816.F32.BF16 R4, R64.reuse, R34, R4 ;  /* 0x000000224004723c */ /* 0x042fe20000041804 */
[----:B------:R-:W1:Y:S07]  /*12f90*/  MUFU.TANH R59, R12 ;  /* 0x0000000c003b7308 */ /* 0x000e6e0000002400 */
[----:B------:R-:W-:Y:S01]  /*12fa0*/  HMMA.16816.F32.BF16 R112, R64, R32, R112 ;  /* 0x000000204070723c */ /* 0x000fe20000041870 */
[----:B------:R1:W1:Y:S07]  /*12fb0*/  MUFU.TANH R32, R13 ;  /* 0x0000000d00207308 */ /* 0x00026e0000002400 */
[C---:B------:R-:W-:Y:S01]  /*12fc0*/  HMMA.16816.F32.BF16 R92, R108.reuse, R28, R92 ;  /* 0x0000001c6c5c723c */ /* 0x040fe2000004185c */
[----:B------:R-:W3:Y:S02]  /*12fd0*/  MUFU.TANH R56, R56 ;  /* 0x0000003800387308 */ /* 0x000ee40000002400 */
[----:B------:R-:W-:Y:S01]  /*12fe0*/  FMUL.FTZ R4, R4, UR8 ;  /* 0x0000000804047c20 */ /* 0x000fe20008410000 */
[----:B------:R-:W-:Y:S01]  /*12ff0*/  FMUL.FTZ R5, R5, UR8 ;  /* 0x0000000805057c20 */ /* 0x000fe20008410000 */
[----:B------:R-:W-:Y:S01]  /*13000*/  FMUL.FTZ R206, R6, UR8 ;  /* 0x0000000806ce7c20 */ /* 0x000fe20008410000 */
[----:B------:R-:W-:Y:S01]  /*13010*/  FMUL.FTZ R200, R7, UR8 ;  /* 0x0000000807c87c20 */ /* 0x000fe20008410000 */
[----:B--2---:R-:W-:Y:S01]  /*13020*/  LOP3.LUT R0, R214, 0x1f0, RZ, 0xc0, !PT ;  /* 0x000001f0d6007812 */ /* 0x004fe200078ec0ff */
[----:B------:R-:W-:Y:S01]  /*13030*/  HMMA.16816.F32.BF16 R88, R108, R30, R88 ;  /* 0x0000001e6c58723c */ /* 0x000fe20000041858 */
[----:B------:R-:W-:Y:S01]  /*13040*/  LDSM.16.M88.4 R28, [R61+0xb800] ;  /* 0x00b800003d1c783b */ /* 0x000fe20000000200 */
[----:B------:R-:W2:Y:S01]  /*13050*/  MUFU.TANH R228, R4 ;  /* 0x0000000400e47308 */ /* 0x000ea20000002400 */
[----:B------:R-:W-:Y:S01]  /*13060*/  FMUL.FTZ R112, R112, UR8 ;  /* 0x0000000870707c20 */ /* 0x000fe20008410000 */
[----:B------:R-:W-:Y:S01]  /*13070*/  FMUL.FTZ R113, R113, UR8 ;  /* 0x0000000871717c20 */ /* 0x000fe20008410000 */
[----:B-1----:R-:W1:Y:S01]  /*13080*/  LDSM.16.M88.4 R12, [R61+0xb000] ;  /* 0x00b000003d0c783b */ /* 0x002e620000000200 */
[----:B------:R-:W-:Y:S01]  /*13090*/  FMUL.FTZ R114, R114, UR8 ;  /* 0x0000000872727c20 */ /* 0x000fe20008410000 */
[----:B------:R-:W-:Y:S01]  /*130a0*/  FMUL.FTZ R115, R115, UR8 ;  /* 0x0000000873737c20 */ /* 0x000fe20008410000 */
[----:B------:R-:W-:Y:S01]  /*130b0*/  IADD3 R69, PT, PT, R0, 0x1, R69 ;  /* 0x0000000100457810 */ /* 0x000fe20007ffe045 */
[C---:B----4-:R-:W-:Y:S01]  /*130c0*/  HMMA.16816.F32.BF16 R100, R72.reuse, R16, R100 ;  /* 0x000000104864723c */ /* 0x050fe20000041864 */
[----:B------:R4:W1:Y:S07]  /*130d0*/  MUFU.TANH R196, R5 ;  /* 0x0000000500c47308 */ /* 0x00086e0000002400 */
[----:B------:R-:W-:Y:S01]  /*130e0*/  HMMA.16816.F32.BF16 R96, R72, R18, R96 ;  /* 0x000000124860723c */ /* 0x000fe20000041860 */
[----:B------:R-:W2:Y:S01]  /*130f0*/  LDSM.16.M88.4 R16, [R2+0xb000] ;  /* 0x00b000000210783b */ /* 0x000ea20000000200 */
[----:B------:R-:W1:Y:S06]  /*13100*/  MUFU.TANH R47, R47 ;  /* 0x0000002f002f7308 */ /* 0x000e6c0000002400 */
[C---:B---3--:R-:W-:Y:S02]  /*13110*/  HMMA.16816.F32.BF16 R84, R108.reuse, R20, R84 ;  /* 0x000000146c54723c */ /* 0x048fe40000041854 */
[----:B------:R-:W3:Y:S01]  /*13120*/  MUFU.TANH R57, R57 ;  /* 0x0000003900397308 */ /* 0x000ee20000002400 */
[----:B----4-:R4:W3:Y:S05]  /*13130*/  LDSM.16.M88.4 R4, [R2+0xb800] ;  /* 0x00b800000204783b */ /* 0x0108ea0000000200 */
[----:B------:R-:W-:Y:S02]  /*13140*/  HMMA.16816.F32.BF16 R80, R108, R22, R80 ;  /* 0x000000166c50723c */ /* 0x000fe40000041850 */
[----:B------:R-:W1:Y:S06]  /*13150*/  MUFU.TANH R58, R58 ;  /* 0x0000003a003a7308 */ /* 0x000e6c0000002400 */
[C---:B------:R-:W-:Y:S02]  /*13160*/  HMMA.16816.F32.BF16 R100, R76.reuse, R8, R100 ;  /* 0x000000084c64723c */ /* 0x040fe40000041864 */
[----:B------:R-:W2:Y:S06]  /*13170*/  MUFU.TANH R232, R232 ;  /* 0x000000e800e87308 */ /* 0x000eac0000002400 */
[----:B------:R-:W-:Y:S01]  /*13180*/  HMMA.16816.F32.BF16 R96, R76, R10, R96 ;  /* 0x0000000a4c60723c */ /* 0x000fe20000041860 */
[----:B------:R-:W3:Y:S01]  /*13190*/  LDSM.16.M88.4 R8, [R120+0xb000] ;  /* 0x00b000007808783b */ /* 0x000ee20000000200 */
[----:B------:R-:W2:Y:S01]  /*131a0*/  MUFU.TANH R182, R182 ;  /* 0x000000b600b67308 */ /* 0x000ea20000002400 */
[----:B----4-:R-:W-:-:S04]  /*131b0*/  IADD3 R2, PT, PT, -R218, R69, R68 ;  /* 0x00000045da027210 */ /* 0x010fc80007ffe144 */
[--C-:B------:R-:W-:Y:S01]  /*131c0*/  IADD3 R2, PT, PT, R2, UR4, R71.reuse ;  /* 0x0000000402027c10 */ /* 0x100fe2000fffe047 */
[----:B-1----:R-:W-:Y:S02]  /*131d0*/  HMMA.16816.F32.BF16 R92, R72, R12, R92 ;  /* 0x0000000c485c723c */ /* 0x002fe4000004185c */
[----:B------:R1:W4:Y:S01]  /*131e0*/  MUFU.TANH R230, R112 ;  /* 0x0000007000e67308 */ /* 0x0003220000002400 */
[C---:B------:R-:W-:Y:S02]  /*131f0*/  VIMNMX R0, PT, PT, R2.reuse, R71, PT ;  /* 0x0000004702007248 */ /* 0x040fe40003fe0100 */
[----:B------:R-:W-:-:S03]  /*13200*/  VIADDMNMX R2, R2, 0x8, R71, PT ;  /* 0x0000000802027846 */ /* 0x000fc60003800147 */
[----:B------:R-:W-:Y:S01]  /*13210*/  HMMA.16816.F32.BF16 R88, R72, R14, R88 ;  /* 0x0000000e4858723c */ /* 0x000fe20000041858 */
[----:B------:R-:W1:Y:S01]  /*13220*/  LDSM.16.M88.4 R12, [R120+0xb800] ;  /* 0x00b80000780c783b */ /* 0x000e620000000200 */
[----:B------:R1:W1:Y:S01]  /*13230*/  MUFU.TANH R194, R113 ;  /* 0x0000007100c27308 */ /* 0x0002620000002400 */
[----:B------:R-:W-:-:S05]  /*13240*/  DEPBAR.LE SB0, 0x0 ;  /* 0x000080000000791a */ /* 0x000fca0000000000 */
[C---:B------:R-:W-:Y:S02]  /*13250*/  HMMA.16816.F32.BF16 R84, R72.reuse, R28, R84 ;  /* 0x0000001c4854723c */ /* 0x040fe40000041854 */
[----:B------:R1:W1:Y:S06]  /*13260*/  MUFU.TANH R226, R114 ;  /* 0x0000007200e27308 */ /* 0x00026c0000002400 */
[----:B------:R-:W-:Y:S02]  /*13270*/  HMMA.16816.F32.BF16 R80, R72, R30, R80 ;  /* 0x0000001e4850723c */ /* 0x000fe40000041850 */
[----:B------:R1:W1:Y:S06]  /*13280*/  MUFU.TANH R216, R115 ;  /* 0x0000007300d87308 */ /* 0x00026c0000002400 */
[C---:B--2---:R-:W-:Y:S02]  /*13290*/  HMMA.16816.F32.BF16 R92, R76.reuse, R16, R92 ;  /* 0x000000104c5c723c */ /* 0x044fe4000004185c */
[----:B------:R-:W2:Y:S06]  /*132a0*/  MUFU.TANH R206, R206 ;  /* 0x000000ce00ce7308 */ /* 0x000eac0000002400 */
[C---:B------:R-:W-:Y:S02]  /*132b0*/  HMMA.16816.F32.BF16 R88, R76.reuse, R18, R88 ;  /* 0x000000124c58723c */ /* 0x040fe40000041858 */
[----:B------:R-:W1:Y:S06]  /*132c0*/  MUFU.TANH R200, R200 ;  /* 0x000000c800c87308 */ /* 0x000e6c0000002400 */
[C---:B---3--:R-:W-:Y:S08]  /*132d0*/  HMMA.16816.F32.BF16 R84, R76.reuse, R4, R84 ;  /* 0x000000044c54723c */ /* 0x048ff00000041854 */
        /* <DEDUP_REMOVED lines=14> */
[----:B------:R3:W2:Y:S01]  /*133c0*/  MUFU.TANH R202, R101 ;  /* 0x0000006500ca7308 */ /* 0x0006a20000002400 */
[C---:B-1----:R-:W-:Y:S03]  /*133d0*/  HMMA.16816.F32.BF16 R84, R64.reuse, R12, R84 ;  /* 0x0000000c4054723c */ /* 0x042fe60000041854 */
        /* <DEDUP_REMOVED lines=53> */
.L_x_3391:
[----:B------:R-:W2:Y:S01]  /*13730*/  LDC R5, c[0x0][0x4f0] ;  /* 0x00013c00ff057b82 */ /* 0x000ea20000000800 */
[----:B------:R-:W-:Y:S01]  /*13740*/  IADD3 R12, PT, PT, R63, -0x100, RZ ;  /* 0xffffff003f0c7810 */ /* 0x000fe20007ffe0ff */
[----:B------:R-:W4:Y:S01]  /*13750*/  LDCU.64 UR10, c[0x0][0x3b8] ;  /* 0x00007700ff0a77ac */ /* 0x000f220008000a00 */
[----:B------:R-:W-:Y:S02]  /*13760*/  IABS R8, R70 ;  /* 0x0000004600087213 */ /* 0x000fe40000000000 */
[----:B------:R-:W-:Y:S01]  /*13770*/  IABS R6, R12 ;  /* 0x0000000c00067213 */ /* 0x000fe20000000000 */
[----:B------:R-:W5:Y:S01]  /*13780*/  LDCU.64 UR8, c[0x0][0x3a0] ;  /* 0x00007400ff0877ac */ /* 0x000f620008000a00 */
[-C--:B--2---:R-:W-:Y:S02]  /*13790*/  IABS R4, R5.reuse ;  /* 0x0000000500047213 */ /* 0x084fe40000000000 */
[-C--:B------:R-:W-:Y:S02]  /*137a0*/  LOP3.LUT R12, R12, R5.reuse, RZ, 0x3c, !PT ;  /* 0x000000050c0c7212 */ /* 0x080fe400078e3cff */
[----:B------:R-:W2:Y:S01]  /*137b0*/  I2F.RP R7, R4 ;  /* 0x0000000400077306 */ /* 0x000ea20000209400 */
[----:B------:R-:W-:-:S02]  /*137c0*/  LOP3.LUT R70, R70, R5, RZ, 0x3c, !PT ;  /* 0x0000000546467212 */ /* 0x000fc400078e3cff */
[----:B------:R-:W-:Y:S02]  /*137d0*/  ISETP.GE.AND P4, PT, R12, RZ, PT ;  /* 0x000000ff0c00720c */ /* 0x000fe40003f86270 */
[----:B------:R-:W-:-:S03]  /*137e0*/  ISETP.GE.AND P5, PT, R70, RZ, PT ;  /* 0x000000ff4600720c */ /* 0x000fc60003fa6270 */
        /* <DEDUP_REMOVED lines=48> */
.L_x_3392:
        /* <DEDUP_REMOVED lines=37> */
.L_x_3390:
[----:B----4-:R-:W-:Y:S01]  /*13d40*/  IMAD.SHL.U32 R5, R208, 0x2, RZ ;  /* 0x00000002d0057824 */ /* 0x010fe200078e00ff */
[----:B------:R-:W2:Y:S01]  /*13d50*/  LDCU UR4, c[0x0][0x45c] ;  /* 0x00008b80ff0477ac */ /* 0x000ea20008000800 */
[----:B------:R-:W-:-:S03]  /*13d60*/  LOP3.LUT R60, R43, 0x200, R42, 0xf8, !PT ;  /* 0x000002002b3c7812 */ /* 0x000fc600078ef82a */
[----:B------:R-:W-:Y:S02]  /*13d70*/  LOP3.LUT R5, R5, 0x6, RZ, 0xc0, !PT ;  /* 0x0000000605057812 */ /* 0x000fe400078ec0ff */
[----:B------:R-:W-:-:S03]  /*13d80*/  LEA R212, R60, UR5, 0x1 ;  /* 0x000000053cd47c11 */ /* 0x000fc6000f8e08ff */
[----:B------:R-:W-:Y:S02]  /*13d90*/  IMAD R5, R144, 0x80, R5 ;  /* 0x0000008090057824 */ /* 0x000fe400078e0205 */
[----:B------:R-:W-:Y:S01]  /*13da0*/  VIADD R136, R212, 0xc040 ;  /* 0x0000c040d4887836 */ /* 0x000fe20000000000 */
[----:B---3--:R-:W-:Y:S01]  /*13db0*/  LDSM.16.MT88.4 R92, [R212+0x10000] ;  /* 0x01000000d45c783b */ /* 0x008fe20000004200 */
        /* <DEDUP_REMOVED lines=25> */
[-C--:B------:R-:W-:Y:S02]  /*13f50*/  ISETP.GE.AND P6, PT, R9, R0.reuse, PT ;  /* 0x000000000900720c */ /* 0x080fe40003fc6270 */
[----:B------:R-:W-:-:S02]  /*13f60*/  ISETP.GE.AND P3, PT, R7, R0, PT ;  /* 0x000000000700720c */ /* 0x000fc40003f66270 */
[----:B------:R-:W-:Y:S01]  /*13f70*/  ISETP.GE.AND P5, PT, R7, R2, PT ;  /* 0x000000020700720c */ /* 0x000fe20003fa6270 */
[----:B------:R-:W-:Y:S01]  /*13f80*/  VIADD R7, R5, 0x20 ;  /* 0x0000002005077836 */ /* 0x000fe20000000000 */
[----:B------:R-:W-:Y:S02]  /*13f90*/  P2R R11, PR, RZ, 0x40 ;  /* 0x00000040ff0b7803 */ /* 0x000fe40000000000 */
[----:B------:R-:W-:Y:S02]  /*13fa0*/  FSEL R8, R53, -INF , !P1 ;  /* 0xff80000035087808 */ /* 0x000fe40004800000 */
[----:B------:R-:W-:Y:S02]  /*13fb0*/  FSEL R122, R122, -INF , !P4 ;  /* 0xff8000007a7a7808 */ /* 0x000fe40006000000 */
[C---:B------:R-:W-:Y:S02]  /*13fc0*/  ISETP.GE.AND P6, PT, R7.reuse, R0, PT ;  /* 0x000000000700720c */ /* 0x040fe40003fc6270 */
[----:B------:R-:W-:Y:S01]  /*13fd0*/  ISETP.GE.AND P1, PT, R7, R2, PT ;  /* 0x000000020700720c */ /* 0x000fe20003f26270 */
[----:B------:R-:W-:Y:S01]  /*13fe0*/  VIADD R7, R5, 0x28 ;  /* 0x0000002805077836 */ /* 0x000fe20000000000 */
[----:B------:R-:W-:-:S02]  /*13ff0*/  FSEL R10, R51, -INF , !P3 ;  /* 0xff800000330a7808 */ /* 0x000fc40005800000 */
[----:B------:R-:W-:Y:S01]  /*14000*/  ISETP.GE.AND P4, PT, R9, R2, PT ;  /* 0x000000020900720c */ /* 0x000fe20003f86270 */
[----:B------:R-:W-:Y:S01]  /*14010*/  VIADD R9, R5, 0x21 ;  /* 0x0000002105097836 */ /* 0x000fe20000000000 */
[----:B------:R-:W-:Y:S02]  /*14020*/  ISETP.NE.AND P3, PT, R11, RZ, PT ;  /* 0x000000ff0b00720c */ /* 0x000fe40003f65270 */
[----:B------:R-:W-:Y:S02]  /*14030*/  FSEL R14, R124, -INF , !P4 ;  /* 0xff8000007c0e7808 */ /* 0x000fe40006000000 */
[----:B------:R-:W-:Y:S01]  /*14040*/  FSEL R54, R54, -INF , !P3 ;  /* 0xff80000036367808 */ /* 0x000fe20005800000 */
[----:B------:R-:W-:Y:S01]  /*14050*/  LDSM.16.MT88.4 R124, [R212+0xc000] ;  /* 0x00c00000d47c783b */ /* 0x000fe20000004200 */
[----:B------:R-:W-:Y:S02]  /*14060*/  FSEL R52, R52, -INF , !P2 ;  /* 0xff80000034347808 */ /* 0x000fe40005000000 */
[----:B------:R-:W-:-:S02]  /*14070*/  FSEL R16, R50, -INF , !P0 ;  /* 0xff80000032107808 */ /* 0x000fc40004000000 */
[C---:B------:R-:W-:Y:S02]  /*14080*/  ISETP.GE.AND P3, PT, R7.reuse, R0, PT ;  /* 0x000000000700720c */ /* 0x040fe40003f66270 */
[----:B------:R-:W-:Y:S01]  /*14090*/  ISETP.GE.AND P4, PT, R7, R2, PT ;  /* 0x000000020700720c */ /* 0x000fe20003f86270 */
[----:B------:R-:W-:Y:S01]  /*140a0*/  VIADD R7, R5, 0x30 ;  /* 0x0000003005077836 */ /* 0x000fe20000000000 */
[C---:B------:R-:W-:Y:S02]  /*140b0*/  ISETP.GE.AND P2, PT, R9.reuse, R0, PT ;  /* 0x000000000900720c */ /* 0x040fe40003f46270 */
[----:B------:R-:W-:Y:S01]  /*140c0*/  ISETP.GE.AND P0, PT, R9, R2, PT ;  /* 0x000000020900720c */ /* 0x000fe20003f06270 */
[----:B------:R-:W-:Y:S01]  /*140d0*/  VIADD R9, R5, 0x29 ;  /* 0x0000002905097836 */ /* 0x000fe20000000000 */
[----:B------:R-:W-:Y:S02]  /*140e0*/  P2R R11, PR, RZ, 0x8 ;  /* 0x00000008ff0b7803 */ /* 0x000fe40000000000 */
[----:B------:R-:W-:-:S02]  /*140f0*/  FSEL R240, R105, -INF , !P2 ;  /* 0xff80000069f07808 */ /* 0x000fc40005000000 */
[----:B------:R-:W-:Y:S02]  /*14100*/  FSEL R48, R37, -INF , !P0 ;  /* 0xff80000025307808 */ /* 0x000fe40004000000 */
[----:B------:R-:W-:Y:S02]  /*14110*/  FSEL R12, R55, -INF , !P5 ;  /* 0xff800000370c7808 */ /* 0x000fe40006800000 */
[C---:B------:R-:W-:Y:S02]  /*14120*/  ISETP.GE.AND P2, PT, R7.reuse, R0, PT ;  /* 0x000000000700720c */ /* 0x040fe40003f46270 */
[----:B------:R-:W-:Y:S01]  /*14130*/  ISETP.GE.AND P0, PT, R7, R2, PT ;  /* 0x000000020700720c */ /* 0x000fe20003f06270 */
[----:B------:R-:W-:Y:S01]  /*14140*/  VIADD R7, R5, 0x38 ;  /* 0x0000003805077836 */ /* 0x000fe20000000000 */
[----:B------:R-:W-:Y:S02]  /*14150*/  FSEL R50, R104, -INF , !P6 ;  /* 0xff80000068327808 */ /* 0x000fe40007000000 */
[----:B------:R-:W-:-:S02]  /*14160*/  ISETP.GE.AND P5, PT, R9, R0, PT ;  /* 0x000000000900720c */ /* 0x000fc40003fa6270 */
[----:B------:R-:W-:Y:S01]  /*14170*/  ISETP.GE.AND P3, PT, R9, R2, PT ;  /* 0x000000020900720c */ /* 0x000fe20003f66270 */
[----:B------:R-:W-:Y:S01]  /*14180*/  VIADD R9, R5, 0x31 ;  /* 0x0000003105097836 */ /* 0x000fe20000000000 */
[----:B------:R-:W-:Y:S02]  /*14190*/  ISETP.NE.AND P6, PT, R11, RZ, PT ;  /* 0x000000ff0b00720c */ /* 0x000fe40003fc5270 */
[----:B------:R-:W-:Y:S02]  /*141a0*/  FSEL R44, R36, -INF , !P1 ;  /* 0xff800000242c7808 */ /* 0x000fe40004800000 */
[----:B------:R-:W-:Y:S02]  /*141b0*/  FSEL R46, R45, -INF , !P5 ;  /* 0xff8000002d2e7808 */ /* 0x000fe40006800000 */
        /* <DEDUP_REMOVED lines=20> */
[----:B------:R-:W-:Y:S01]  /*14300*/  FSEL R178, R59, -INF , !P5 ;  /* 0xff8000003bb27808 */ /* 0x000fe20006800000 */
[----:B------:R-:W-:Y:S01]  /*14310*/  LDSM.16.MT88.4 R32, [R139+0xc800] ;  /* 0x00c800008b20783b */ /* 0x000fe20000004200 */
        /* <DEDUP_REMOVED lines=17> */
[----:B------:R-:W-:Y:S02]  /*14430*/  P2R R11, PR, RZ, 0x4 ;  /* 0x00000004ff0b7803 */ /* 0x000fe40000000000 */
[----:B------:R-:W-:Y:S02]  /*14440*/  FSEL R200, R200, -INF , !P0 ;  /* 0xff800000c8c87808 */ /* 0x000fe40004000000 */
[----:B------:R-:W-:-:S02]  /*14450*/  FSEL R216, R216, -INF , !P3 ;  /* 0xff800000d8d87808 */ /* 0x000fc40005800000 */
[----:B------:R-:W-:Y:S02]  /*14460*/  ISETP.GE.AND P0, PT, R7, R2, PT ;  /* 0x000000020700720c */ /* 0x000fe40003f06270 */
[----:B------:R-:W-:Y:S02]  /*14470*/  FSEL R228, R228, -INF , !P4 ;  /* 0xff800000e4e47808 */ /* 0x000fe40006000000 */
[C---:B------:R-:W-:Y:S02]  /*14480*/  ISETP.GE.AND P2, PT, R9.reuse, R0, PT ;  /* 0x000000000900720c */ /* 0x040fe40003f46270 */
[----:B------:R-:W-:Y:S01]  /*14490*/  ISETP.GE.AND P3, PT, R9, R2, PT ;  /* 0x000000020900720c */ /* 0x000fe20003f66270 */
[----:B------:R-:W-:Y:S01]  /*144a0*/  VIADD R9, R5, 0x59 ;  /* 0x0000005905097836 */ /* 0x000fe20000000000 */
[----:B------:R-:W-:Y:S02]  /*144b0*/  ISETP.NE.AND P4, PT, R11, RZ, PT ;  /* 0x000000ff0b00720c */ /* 0x000fe40003f85270 */
[----:B-1----:R-:W-:-:S02]  /*144c0*/  FSEL R186, R186, -INF , !P0 ;  /* 0xff800000baba7808 */ /* 0x002fc40004000000 */
[-C--:B------:R-:W-:Y:S02]  /*144d0*/  ISETP.GE.AND P0, PT, R5, R2.reuse, PT ;  /* 0x000000020500720c */ /* 0x080fe40003f06270 */
[----:B------:R-:W-:Y:S02]  /*144e0*/  FSEL R204, R204, -INF , !P4 ;  /* 0xff800000cccc7808 */ /* 0x000fe40006000000 */
[----:B------:R-:W-:Y:S02]  /*144f0*/  ISETP.GE.AND P4, PT, R9, R2, PT ;  /* 0x000000020900720c */ /* 0x000fe40003f86270 */
[----:B------:R-:W-:Y:S02]  /*14500*/  FSEL R202, R202, -INF , !P2 ;  /* 0xff800000caca7808 */ /* 0x000fe40005000000 */
[----:B------:R-:W-:Y:S02]  /*14510*/  ISETP.GE.AND P2, PT, R5, R0, PT ;  /* 0x000000000500720c */ /* 0x000fe40003f46270 */
[----:B------:R-:W-:-:S02]  /*14520*/  FSEL R26, R117, -INF , !P0 ;  /* 0xff800000751a7808 */ /* 0x000fc40004000000 */
[----:B------:R-:W-:Y:S02]  /*14530*/  P2R R11, PR, RZ, 0x10 ;  /* 0x00000010ff0b7803 */ /* 0x000fe40000000000 */
[----:B------:R-:W-:Y:S02]  /*14540*/  FSEL R116, R116, -INF , !P2 ;  /* 0xff80000074747808 */ /* 0x000fe40005000000 */
[----:B------:R-:W-:Y:S02]  /*14550*/  FMNMX3.FTZ R13, R26, R20, R4, !PT ;  /* 0x000000141a0d7276 */ /* 0x000fe40007810004 */
[----:B------:R-:W-:Y:S02]  /*14560*/  FSEL R188, R188, -INF , !P3 ;  /* 0xff800000bcbc7808 */ /* 0x000fe40005800000 */
[----:B------:R-:W-:Y:S02]  /*14570*/  ISETP.NE.AND P3, PT, R11, RZ, PT ;  /* 0x000000ff0b00720c */ /* 0x000fe40003f65270 */
[----:B------:R-:W-:-:S02]  /*14580*/  FMNMX3.FTZ R11, R116, R22, R24, !PT ;  /* 0x00000016740b7276 */ /* 0x000fc40007810018 */
[----:B------:R-:W-:Y:S02]  /*14590*/  FMNMX3.FTZ R13, R13, R6, R8, !PT ;  /* 0x000000060d0d7276 */ /* 0x000fe40007810008 */
[----:B------:R-:W-:Y:S02]  /*145a0*/  FMNMX3.FTZ R11, R11, R122, R18, !PT ;  /* 0x0000007a0b0b7276 */ /* 0x000fe40007810012 */
[----:B------:R-:W-:Y:S02]  /*145b0*/  FMNMX3.FTZ R13, R13, R16, R12, !PT ;  /* 0x000000100d0d7276 */ /* 0x000fe4000781000c */
[----:B------:R-:W-:Y:S02]  /*145c0*/  FSEL R206, R206, -INF , !P1 ;  /* 0xff800000cece7808 */ /* 0x000fe40004800000 */
[----:B------:R-:W-:Y:S02]  /*145d0*/  FMNMX3.FTZ R11, R11, R52, R10, !PT ;  /* 0x000000340b0b7276 */ /* 0x000fe4000781000a */
[----:B------:R-:W-:-:S02]  /*145e0*/  FSEL R196, R196, -INF , !P6 ;  /* 0xff800000c4c47808 */ /* 0x000fc40007000000 */
[----:B------:R-:W-:Y:S01]  /*145f0*/  ISETP.GE.AND P1, PT, R9, R0, PT ;  /* 0x000000000900720c */ /* 0x000fe20003f26270 */
[----:B------:R-:W-:Y:S01]  /*14600*/  VIADD R9, R5, 0x60 ;  /* 0x0000006005097836 */ /* 0x000fe20000000000 */
[----:B------:R-:W-:Y:S02]  /*14610*/  FMNMX3.FTZ R13, R13, R14, R44, !PT ;  /* 0x0000000e0d0d7276 */ /* 0x000fe4000781002c */
[----:B------:R-:W-:Y:S01]  /*14620*/  ISETP.GE.AND P6, PT, R7, R0, PT ;  /* 0x000000000700720c */ /* 0x000fe20003fc6270 */
[----:B------:R-:W-:Y:S01]  /*14630*/  VIADD R7, R5, 0x61 ;  /* 0x0000006105077836 */ /* 0x000fe20000000000 */
[----:B------:R-:W-:Y:S02]  /*14640*/  FMNMX3.FTZ R11, R11, R54, R50, !PT ;  /* 0x000000360b0b7276 */ /* 0x000fe40007810032 */
[----:B------:R-:W-:Y:S02]  /*14650*/  FMNMX3.FTZ R13, R13, R48, R38, !PT ;  /* 0x000000300d0d7276 */ /* 0x000fe40007810026 */
[----:B------:R-:W-:-:S02]  /*14660*/  FSEL R198, R198, -INF , !P6 ;  /* 0xff800000c6c67808 */ /* 0x000fc40007000000 */
[C---:B------:R-:W-:Y:S02]  /*14670*/  ISETP.GE.AND P4, PT, R9.reuse, R0, PT ;  /* 0x000000000900720c */ /* 0x040fe40003f86270 */
[----:B------:R-:W-:Y:S01]  /*14680*/  ISETP.GE.AND P6, PT, R9, R2, PT ;  /* 0x000000020900720c */ /* 0x000fe20003fc6270 */
[----:B------:R-:W-:Y:S01]  /*14690*/  VIADD R9, R5, 0x68 ;  /* 0x0000006805097836 */ /* 0x000fe20000000000 */
[----:B------:R-:W-:Y:S02]  /*146a0*/  FMNMX3.FTZ R11, R11, R240, R242, !PT ;  /* 0x000000f00b0b7276 */ /* 0x000fe400078100f2 */
[----:B------:R-:W-:Y:S02]  /*146b0*/  FSEL R190, R190, -INF , !P5 ;  /* 0xff800000bebe7808 */ /* 0x000fe40006800000 */
[----:B------:R-:W-:Y:S02]  /*146c0*/  FMNMX3.FTZ R13, R13, R36, R234, !PT ;  /* 0x000000240d0d7276 */ /* 0x000fe400078100ea */
[----:B------:R-:W-:-:S02]  /*146d0*/  ISETP.GE.AND P5, PT, R7, R0, PT ;  /* 0x000000000700720c */ /* 0x000fc40003fa6270 */
[----:B------:R-:W-:Y:S01]  /*146e0*/  ISETP.GE.AND P2, PT, R7, R2, PT ;  /* 0x000000020700720c */ /* 0x000fe20003f46270 */
[----:B------:R-:W-:Y:S01]  /*146f0*/  VIADD R7, R5, 0x69 ;  /* 0x0000006905077836 */ /* 0x000fe20000000000 */
[----:B------:R-:W-:Y:S02]  /*14700*/  FSEL R184, R184, -INF , !P3 ;  /* 0xff800000b8b87808 */ /* 0x000fe40005800000 */
[----:B------:R-:W-:Y:S02]  /*14710*/  FMNMX3.FTZ R11, R11, R46, R238, !PT ;  /* 0x0000002e0b0b7276 */ /* 0x000fe400078100ee */
[C---:B------:R-:W-:Y:S02]  /*14720*/  ISETP.GE.AND P3, PT, R9.reuse, R0, PT ;  /* 0x000000000900720c */ /* 0x040fe40003f66270 */
[----:B------:R-:W-:Y:S01]  /*14730*/  ISETP.GE.AND P0, PT, R9, R2, PT ;  /* 0x000000020900720c */ /* 0x000fe20003f06270 */
[----:B------:R-:W-:Y:S01]  /*14740*/  VIADD R9, R5, 0x70 ;  /* 0x0000007005097836 */ /* 0x000fe20000000000 */
[----:B------:R-:W-:-:S02]  /*14750*/  FMNMX3.FTZ R13, R13, R180, R232, !PT ;  /* 0x000000b40d0d7276 */ /* 0x000fc400078100e8 */
[----:B------:R-:W-:Y:S02]  /*14760*/  FSEL R174, R174, -INF , !P4 ;  /* 0xff800000aeae7808 */ /* 0x000fe40006000000 */
[----:B------:R-:W-:Y:S02]  /*14770*/  ISETP.GE.AND P4, PT, R7, R2, PT ;  /* 0x000000020700720c */ /* 0x000fe40003f86270 */
[----:B------:R-:W-:Y:S02]  /*14780*/  FMNMX3.FTZ R11, R11, R236, R178, !PT ;  /* 0x000000ec0b0b7276 */ /* 0x000fe400078100b2 */
[----:B------:R-:W-:Y:S02]  /*14790*/  FMNMX3.FTZ R13, R13, R182, R226, !PT ;  /* 0x000000b60d0d7276 */ /* 0x000fe400078100e2 */
[----:B------:R-:W-:Y:S02]  /*147a0*/  FSEL R192, R192, -INF , !P1 ;  /* 0xff800000c0c07808 */ /* 0x000fe40004800000 */
[----:B------:R-:W-:-:S02]  /*147b0*/  FSEL R172, R172, -INF , !P5 ;  /* 0xff800000acac7808 */ /* 0x000fc40006800000 */
[-C--:B------:R-:W-:Y:S02]  /*147c0*/  ISETP.GE.AND P1, PT, R7, R0.reuse, PT ;  /* 0x000000000700720c */ /* 0x080fe40003f26270 */
[----:B------:R-:W-:Y:S02]  /*147d0*/  FSEL R166, R166, -INF , !P6 ;  /* 0xff800000a6a67808 */ /* 0x000fe40007000000 */
[C---:B------:R-:W-:Y:S02]  /*147e0*/  ISETP.GE.AND P5, PT, R9.reuse, R0, PT ;  /* 0x000000000900720c */ /* 0x040fe40003fa6270 */
[----:B------:R-:W-:Y:S02]  /*147f0*/  P2R R7, PR, RZ, 0x10 ;  /* 0x00000010ff077803 */ /* 0x000fe40000000000 */
[----:B------:R-:W-:Y:S01]  /*14800*/  ISETP.GE.AND P6, PT, R9, R2, PT ;  /* 0x000000020900720c */ /* 0x000fe20003fc6270 */
[----:B------:R-:W-:Y:S01]  /*14810*/  VIADD R9, R5, 0x71 ;  /* 0x0000007105097836 */ /* 0x000fe20000000000 */
[----:B------:R-:W-:-:S02]  /*14820*/  FMNMX3.FTZ R11, R11, R176, R230, !PT ;  /* 0x000000b00b0b7276 */ /* 0x000fc400078100e6 */
[----:B------:R-:W-:Y:S02]  /*14830*/  FMNMX3.FTZ R13, R13, R216, R206, !PT ;  /* 0x000000d80d0d7276 */ /* 0x000fe400078100ce */
[----:B------:R-:W-:Y:S02]  /*14840*/  FSEL R158, R158, -INF , !P5 ;  /* 0xff8000009e9e7808 */ /* 0x000fe40006800000 */
[----:B------:R-:W-:Y:S02]  /*14850*/  FMNMX3.FTZ R11, R11, R194, R228, !PT ;  /* 0x000000c20b0b7276 */ /* 0x000fe400078100e4 */
[----:B------:R-:W-:Y:S02]  /*14860*/  ISETP.NE.AND P5, PT, R7, RZ, PT ;  /* 0x000000ff0700720c */ /* 0x000fe40003fa5270 */
[----:B------:R-:W-:Y:S02]  /*14870*/  FSEL R170, R170, -INF , !P3 ;  /* 0xff800000aaaa7808 */ /* 0x000fe40005800000 */
[----:B------:R-:W-:-:S02]  /*14880*/  FMNMX3.FTZ R7, R13, R200, R190, !PT ;  /* 0x000000c80d077276 */ /* 0x000fc400078100be */
[C---:B------:R-:W-:Y:S02]  /*14890*/  ISETP.GE.AND P3, PT, R9.reuse, R0, PT ;  /* 0x000000000900720c */ /* 0x040fe40003f66270 */
[----:B------:R-:W-:Y:S01]  /*148a0*/  ISETP.GE.AND P4, PT, R9, R2, PT ;  /* 0x000000020900720c */ /* 0x000fe20003f86270 */
[----:B------:R-:W-:Y:S01]  /*148b0*/  VIADD R9, R5, 0x78 ;  /* 0x0000007805097836 */ /* 0x000fe20000000000 */
[----:B------:R-:W-:Y:S01]  /*148c0*/  FMNMX3.FTZ R11, R11, R196, R204, !PT ;  /* 0x000000c40b0b7276 */ /* 0x000fe200078100cc */
[----:B------:R-:W-:Y:S01]  /*148d0*/  VIADD R5, R5, 0x79 ;  /* 0x0000007905057836 */ /* 0x000fe20000000000 */
[----:B------:R-:W-:Y:S02]  /*148e0*/  FMNMX3.FTZ R7, R7, R188, R186, !PT ;  /* 0x000000bc07077276 */ /* 0x000fe400078100ba */
[----:B------:R-:W-:Y:S02]  /*148f0*/  FSEL R162, R162, -INF , !P0 ;  /* 0xff800000a2a27808 */ /* 0x000fe40004000000 */
[----:B------:R-:W-:-:S02]  /*14900*/  FSEL R168, R168, -INF , !P1 ;  /* 0xff800000a8a87808 */ /* 0x000fc40004800000 */
[----:B------:R-:W-:Y:S02]  /*14910*/  FMNMX3.FTZ R11, R11, R202, R198, !PT ;  /* 0x000000ca0b0b7276 */ /* 0x000fe400078100c6 */
[C---:B------:R-:W-:Y:S02]  /*14920*/  ISETP.GE.AND P0, PT, R9.reuse, R0, PT ;  /* 0x000000000900720c */ /* 0x040fe40003f06270 */
[----:B------:R-:W-:Y:S02]  /*14930*/  ISETP.GE.AND P1, PT, R9, R2, PT ;  /* 0x000000020900720c */ /* 0x000fe40003f26270 */
[----:B------:R-:W-:Y:S02]  /*14940*/  FSEL R164, R164, -INF , !P2 ;  /* 0xff800000a4a47808 */ /* 0x000fe40005000000 */
[----:B------:R-:W-:Y:S02]  /*14950*/  FMNMX3.FTZ R9, R7, R184, R166, !PT ;  /* 0x000000b807097276 */ /* 0x000fe400078100a6 */
[----:B------:R-:W-:-:S02]  /*14960*/  FMNMX3.FTZ R11, R11, R192, R174, !PT ;  /* 0x000000c00b0b7276 */ /* 0x000fc400078100ae */
[----:B------:R-:W-:Y:S02]  /*14970*/  FSEL R160, R160, -INF , !P5 ;  /* 0xff800000a0a07808 */ /* 0x000fe40006800000 */
[----:B------:R-:W-:Y:S02]  /*14980*/  FSEL R150, R150, -INF , !P6 ;  /* 0xff80000096967808 */ /* 0x000fe40007000000 */
[----:B------:R-:W-:Y:S02]  /*14990*/  FMNMX3.FTZ R9, R9, R164, R162, !PT ;  /* 0x000000a409097276 */ /* 0x000fe400078100a2 */
[----:B------:R-:W-:Y:S02]  /*149a0*/  FMNMX3.FTZ R11, R11, R172, R170, !PT ;  /* 0x000000ac0b0b7276 */ /* 0x000fe400078100aa */
[----:B------:R-:W-:Y:S02]  /*149b0*/  FSEL R154, R154, -INF , !P0 ;  /* 0xff8000009a9a7808 */ /* 0x000fe40004000000 */
[----:B------:R-:W-:-:S02]  /*149c0*/  ISETP.GE.AND P0, PT, R5, R2, PT ;  /* 0x000000020500720c */ /* 0x000fc40003f06270 */
[----:B------:R-:W-:Y:S02]  /*149d0*/  FSEL R148, R148, -INF , !P4 ;  /* 0xff80000094947808 */ /* 0x000fe40006000000 */
[----:B------:R-:W-:Y:S02]  /*149e0*/  FSEL R146, R146, -INF , !P1 ;  /* 0xff80000092927808 */ /* 0x000fe40004800000 */
[----:B------:R-:W-:Y:S02]  /*149f0*/  FMNMX3.FTZ R9, R9, R160, R150, !PT ;  /* 0x000000a009097276 */ /* 0x000fe40007810096 */
[----:B------:R-:W-:Y:S02]  /*14a00*/  FSEL R156, R156, -INF , !P3 ;  /* 0xff8000009c9c7808 */ /* 0x000fe40005800000 */
[----:B------:R-:W-:Y:S02]  /*14a10*/  FMNMX3.FTZ R11, R11, R168, R158, !PT ;  /* 0x000000a80b0b7276 */ /* 0x000fe4000781009e */
[----:B------:R-:W-:-:S02]  /*14a20*/  FSEL R142, R142, -INF , !P0 ;  /* 0xff8000008e8e7808 */ /* 0x000fc40004000000 */
[----:B------:R-:W-:Y:S02]  /*14a30*/  FMNMX3.FTZ R9, R9, R148, R146, !PT ;  /* 0x0000009409097276 */ /* 0x000fe40007810092 */
[----:B------:R-:W-:Y:S02]  /*14a40*/  ISETP.GE.AND P2, PT, R5, R0, PT ;  /* 0x000000000500720c */ /* 0x000fe40003f46270 */
[----:B------:R-:W-:Y:S02]  /*14a50*/  FMNMX3.FTZ R7, R11, R156, R154, !PT ;  /* 0x0000009c0b077276 */ /* 0x000fe4000781009a */
[----:B------:R-:W-:Y:S02]  /*14a60*/  FMNMX.FTZ R11, R142, R9, !PT ;  /* 0x000000098e0b7209 */ /* 0x000fe40007810000 */
[----:B------:R-:W-:Y:S02]  /*14a70*/  FSEL R152, R152, -INF , !P2 ;  /* 0xff80000098987808 */ /* 0x000fe40005000000 */
[----:B------:R-:W-:Y:S01]  /*14a80*/  ISETP.NE.AND P1, PT, R3, RZ, PT ;  /* 0x000000ff0300720c */ /* 0x000fe20003f25270 */
[----:B------:R-:W1:Y:S01]  /*14a90*/  SHFL.BFLY PT, R28, R11, 0x2, 0x1f ;  /* 0x0c401f000b1c7f89 */ /* 0x000e6200000e0000 */
[----:B------:R-:W-:-:S05]  /*14aa0*/  FMNMX.FTZ R7, R152, R7, !PT ;  /* 0x0000000798077209 */ /* 0x000fca0007810000 */
[----:B------:R-:W3:Y:S01]  /*14ab0*/  SHFL.BFLY PT, R30, R7, 0x2, 0x1f ;  /* 0x0c401f00071e7f89 */ /* 0x000ee200000e0000 */
[----:B-1----:R-:W-:-:S05]  /*14ac0*/  FMNMX.FTZ R28, R11, R28, !PT ;  /* 0x0000001c0b1c7209 */ /* 0x002fca0007810000 */
[----:B------:R-:W1:Y:S01]  /*14ad0*/  SHFL.BFLY PT, R5, R28, 0x1, 0x1f ;  /* 0x0c201f001c057f89 */ /* 0x000e6200000e0000 */
[----:B---3--:R-:W-:-:S05]  /*14ae0*/  FMNMX.FTZ R9, R7, R30, !PT ;  /* 0x0000001e07097209 */ /* 0x008fca0007810000 */
[----:B------:R-:W3:Y:S01]  /*14af0*/  SHFL.BFLY PT, R132, R9, 0x1, 0x1f ;  /* 0x0c201f0009847f89 */ /* 0x000ee200000e0000 */
[----:B-1----:R-:W-:Y:S01]  /*14b00*/  FMNMX.FTZ R3, R28, R5, !PT ;  /* 0x000000051c037209 */ /* 0x002fe20007810000 */
[----:B------:R-:W-:Y:S02]  /*14b10*/  VIADD R5, R212, 0xc000 ;  /* 0x0000c000d4057836 */ /* 0x000fe40000000000 */
[----:B------:R-:W-:Y:S02]  /*14b20*/  LDSM.16.MT88.4 R28, [R139+0x10800] ;  /* 0x010800008b1c783b */ /* 0x000fe40000004200 */
[----:B------:R-:W-:Y:S01]  /*14b30*/  @P1 VIADD R136, R5, 0xffffffc0 ;  /* 0xffffffc005881836 */ /* 0x000fe20000000000 */
[----:B---3--:R-:W-:Y:S01]  /*14b40*/  FMNMX.FTZ R132, R9, R132, !PT ;  /* 0x0000008409847209 */ /* 0x008fe20007810000 */
[----:B--2---:R-:W-:Y:S02]  /*14b50*/  FMUL.FTZ R137, R3, UR4 ;  /* 0x0000000403897c20 */ /* 0x004fe40008410000 */
[----:B------:R-:W-:Y:S01]  /*14b60*/  IMAD.IADD R43, R135, 0x1, R136 ;  /* 0x00000001872b7824 */ /* 0x000fe200078e0288 */
[C---:B------:R-:W-:Y:S01]  /*14b70*/  FSETP.NEU.FTZ.AND P0, PT, R132.reuse, -INF , PT ;  /* 0xff8000008400780b */ /* 0x040fe20003f1d000 */
[----:B------:R-:W-:Y:S01]  /*14b80*/  FMUL.FTZ R141, R132, UR4 ;  /* 0x00000004848d7c20 */ /* 0x000fe20008410000 */
[----:B------:R-:W-:Y:S04]  /*14b90*/  LDSM.16.MT88.4 R108, [R136] ;  /* 0x00000000886c783b */ /* 0x000fe80000004200 */
[----:B------:R-:W1:Y:S01]  /*14ba0*/  LDSM.16.MT88.4 R100, [R43] ;  /* 0x000000002b64783b */ /* 0x000e620000004200 */
[----:B------:R-:W-:-:S02]  /*14bb0*/  FSEL R141, R141, RZ, P0 ;  /* 0x000000ff8d8d7208 */ /* 0x000fc40000000000 */
[----:B------:R-:W-:Y:S01]  /*14bc0*/  FSETP.NEU.FTZ.AND P0, PT, R3, -INF , PT ;  /* 0xff8000000300780b */ /* 0x000fe20003f1d000 */
[----:B------:R-:W-:Y:S02]  /*14bd0*/  LDSM.16.MT88.4 R76, [R136+0x4000] ;  /* 0x00400000884c783b */ /* 0x000fe40000004200 */
[--C-:B------:R-:W-:Y:S01]  /*14be0*/  FFMA.FTZ R140, R116, UR4, -R141.reuse ;  /* 0x00000004748c7c23 */ /* 0x100fe2000801088d */
[----:B------:R-:W-:Y:S01]  /*14bf0*/  FSEL R137, R137, RZ, P0 ;  /* 0x000000ff89897208 */ /* 0x000fe20000000000 */
[----:B------:R-:W2:Y:S01]  /*14c00*/  LDSM.16.MT88.4 R116, [R139+0xc000] ;  /* 0x00c000008b74783b */ /* 0x000ea20000004200 */
[--C-:B------:R-:W-:Y:S01]  /*14c10*/  FFMA.FTZ R133, R22, UR4, -R141.reuse ;  /* 0x0000000416857c23 */ /* 0x100fe2000801088d */
[--C-:B------:R-:W-:Y:S01]  /*14c20*/  FFMA.FTZ R66, R24, UR4, -R141.reuse ;  /* 0x0000000418427c23 */ /* 0x100fe2000801088d */
[----:B------:R-:W-:Y:S01]  /*14c30*/  FFMA.FTZ R65, R122, UR4, -R141 ;  /* 0x000000047a417c23 */ /* 0x000fe2000801088d */
[--C-:B------:R-:W-:Y:S01]  /*14c40*/  FFMA.FTZ R64, R4, UR4, -R137.reuse ;  /* 0x0000000404407c23 */ /* 0x100fe20008010889 */
[--C-:B------:R-:W-:Y:S01]  /*14c50*/  FFMA.FTZ R61, R6, UR4, -R137.reuse ;  /* 0x00000004063d7c23 */ /* 0x100fe20008010889 */
[--C-:B------:R-:W-:Y:S01]  /*14c60*/  FFMA.FTZ R138, R26, UR4, -R137.reuse ;  /* 0x000000041a8a7c23 */ /* 0x100fe20008010889 */
[----:B------:R-:W3:Y:S01]  /*14c70*/  LDSM.16.MT88.4 R4, [R43+0x4000] ;  /* 0x004000002b04783b */ /* 0x000ee20000004200 */
        /* <DEDUP_REMOVED lines=13> */
[----:B------:R-:W1:Y:S01]  /*14d50*/  MUFU.EX2 R65, R65 ;  /* 0x0000004100417308 */ /* 0x000e620000000800 */
        /* <DEDUP_REMOVED lines=8> */
[----:B------:R-:W-:Y:S01]  /*14de0*/  LDSM.16.MT88.4 R24, [R212+0xc800] ;  /* 0x00c80000d418783b */ /* 0x000fe20000004200 */
[--C-:B------:R-:W-:Y:S01]  /*14df0*/  FFMA.FTZ R47, R242, UR4, -R141.reuse ;  /* 0x00000004f22f7c23 */ /* 0x100fe2000801088d */
[----:B------:R-:W-:Y:S01]  /*14e00*/  FFMA.FTZ R46, R46, UR4, -R141 ;  /* 0x000000042e2e7c23 */ /* 0x000fe2000801088d */
[----:B------:R-:W-:Y:S01]  /*14e10*/  MUFU.EX2 R64, R64 ;  /* 0x0000004000407308 */ /* 0x000fe20000000800 */
[----:B------:R-:W-:Y:S01]  /*14e20*/  LDSM.16.MT88.4 R20, [R136+0x800] ;  /* 0x000800008814783b */ /* 0x000fe20000004200 */
[----:B-1----:R-:W-:Y:S01]  /*14e30*/  F2FP.BF16.F32.PACK_AB R70, R65, R66 ;  /* 0x000000424146723e */ /* 0x002fe200000010ff */
[--C-:B------:R-:W-:Y:S01]  /*14e40*/  FFMA.FTZ R48, R48, UR4, -R137.reuse ;  /* 0x0000000430307c23 */ /* 0x100fe20008010889 */
[----:B------:R-:W1:Y:S01]  /*14e50*/  MUFU.EX2 R61, R61 ;  /* 0x0000003d003d7308 */ /* 0x000e620000000800 */
[--C-:B------:R-:W-:Y:S01]  /*14e60*/  FFMA.FTZ R45, R38, UR4, -R137.reuse ;  /* 0x00000004262d7c23 */ /* 0x100fe20008010889 */
[----:B------:R-:W-:Y:S01]  /*14e70*/  FFMA.FTZ R44, R36, UR4, -R137 ;  /* 0x00000004242c7c23 */ /* 0x000fe20008010889 */
[--C-:B------:R-:W-:Y:S01]  /*14e80*/  FFMA.FTZ R145, R176, UR4, -R141.reuse ;  /* 0x00000004b0917c23 */ /* 0x100fe2000801088d */
[----:B------:R-:W-:Y:S01]  /*14e90*/  MUFU.EX2 R59, R59 ;  /* 0x0000003b003b7308 */ /* 0x000fe20000000800 */
[----:B------:R-:W-:Y:S01]  /*14ea0*/  LDSM.16.MT88.4 R36, [R43+0x5000] ;  /* 0x005000002b24783b */ /* 0x000fe20000004200 */
[----:B----4-:R-:W-:Y:S01]  /*14eb0*/  F2FP.BF16.F32.PACK_AB R69, R67, R138 ;  /* 0x0000008a4345723e */ /* 0x010fe200000010ff */
[----:B------:R-:W-:Y:S01]  /*14ec0*/  FFMA.FTZ R143, R238, UR4, -R141 ;  /* 0x00000004ee8f7c23 */ /* 0x000fe2000801088d */
[----:B------:R-:W4:Y:S01]  /*14ed0*/  MUFU.EX2 R58, R58 ;  /* 0x0000003a003a7308 */ /* 0x000f220000000800 */
[--C-:B------:R-:W-:Y:S01]  /*14ee0*/  FFMA.FTZ R149, R180, UR4, -R137.reuse ;  /* 0x00000004b4957c23 */ /* 0x100fe20008010889 */
[--C-:B------:R-:W-:Y:S01]  /*14ef0*/  FFMA.FTZ R147, R232, UR4, -R137.reuse ;  /* 0x00000004e8937c23 */ /* 0x100fe20008010889 */
[----:B------:R-:W-:Y:S01]  /*14f00*/  FFMA.FTZ R182, R182, UR4, -R137 ;  /* 0x00000004b6b67c23 */ /* 0x000fe20008010889 */
[----:B------:R-:W-:Y:S01]  /*14f10*/  MUFU.EX2 R55, R55 ;  /* 0x0000003700377308 */ /* 0x000fe20000000800 */
[----:B------:R-:W-:Y:S01]  /*14f20*/  FFMA.FTZ R236, R236, UR4, -R141 ;  /* 0x00000004ecec7c23 */ /* 0x000fe2000801088d */
[----:B-1----:R-:W-:Y:S01]  /*14f30*/  F2FP.BF16.F32.PACK_AB R71, R61, R64 ;  /* 0x000000403d47723e */ /* 0x002fe200000010ff */
        /* <DEDUP_REMOVED lines=22> */
[C---:B--2---:R-:W-:Y:S01]  /*150a0*/  HMMA.16816.F32.BF16 R120, R68.reuse, R116, RZ ;  /* 0x000000744478723c */ /* 0x044fe200000418ff */
[----:B------:R-:W-:Y:S01]  /*150b0*/  FFMA.FTZ R165, R172, UR4, -R141 ;  /* 0x00000004aca57c23 */ /* 0x000fe2000801088d */
[--C-:B------:R-:W-:Y:S01]  /*150c0*/  FFMA.FTZ R167, R164, UR4, -R137.reuse ;  /* 0x00000004a4a77c23 */ /* 0x100fe20008010889 */
[----:B------:R-:W2:Y:S01]  /*150d0*/  MUFU.EX2 R50, R50 ;  /* 0x0000003200327308 */ /* 0x000ea20000000800 */
[--C-:B------:R-:W-:Y:S01]  /*150e0*/  FFMA.FTZ R169, R160, UR4, -R137.reuse ;  /* 0x00000004a0a97c23 */ /* 0x100fe20008010889 */
[----:B------:R-:W-:Y:S01]  /*150f0*/  FFMA.FTZ R162, R162, UR4, -R137 ;  /* 0x00000004a2a27c23 */ /* 0x000fe20008010889 */
[----:B------:R-:W-:Y:S01]  /*15100*/  FFMA.FTZ R233, R152, UR4, -R141 ;  /* 0x0000000498e97c23 */ /* 0x000fe2000801088d */
[----:B------:R-:W-:Y:S01]  /*15110*/  MUFU.EX2 R47, R47 ;  /* 0x0000002f002f7308 */ /* 0x000fe20000000800 */
[----:B------:R-:W-:Y:S01]  /*15120*/  HMMA.16816.F32.BF16 R88, R68, R84, RZ ;  /* 0x000000544458723c */ /* 0x000fe200000418ff */
[----:B------:R-:W-:Y:S01]  /*15130*/  FADD.FTZ R133, R140, R133 ;  /* 0x000000858c857221 */ /* 0x000fe20000010000 */
[----:B------:R-:W-:Y:S01]  /*15140*/  FADD.FTZ R67, R138, R67 ;  /* 0x000000438a437221 */ /* 0x000fe20000010000 */
[----:B------:R-:W-:Y:S01]  /*15150*/  MUFU.EX2 R46, R46 ;  /* 0x0000002e002e7308 */ /* 0x000fe20000000800 */
[----:B------:R-:W-:-:S03]  /*15160*/  ISETP.GT.AND P0, PT, R144, R217, PT ;  /* 0x000000d99000720c */ /* 0x000fc60003f04270 */
[----:B------:R-:W-:Y:S01]  /*15170*/  MUFU.EX2 R49, R49 ;  /* 0x0000003100317308 */ /* 0x000fe20000000800 */
[C---:B------:R-:W-:Y:S03]  /*15180*/  HMMA.16816.F32.BF16 R128, R68.reuse, R124, RZ ;  /* 0x0000007c4480723c */ /* 0x040fe600000418ff */
[----:B------:R-:W2:Y:S04]  /*15190*/  MUFU.EX2 R48, R48 ;  /* 0x0000003000307308 */ /* 0x000ea80000000800 */
[----:B------:R-:W-:Y:S01]  /*151a0*/  MUFU.EX2 R45, R45 ;  /* 0x0000002d002d7308 */ /* 0x000fe20000000800 */
[C---:B------:R-:W-:Y:S03]  /*151b0*/  HMMA.16816.F32.BF16 R112, R68.reuse, R108, RZ ;  /* 0x0000006c4470723c */ /* 0x040fe600000418ff */
[----:B------:R-:W2:Y:S04]  /*151c0*/  MUFU.EX2 R44, R44 ;  /* 0x0000002c002c7308 */ /* 0x000ea80000000800 */
        /* <DEDUP_REMOVED lines=26> */
[----:B----4-:R-:W-:-:S02]  /*15370*/  F2FP.BF16.F32.PACK_AB R4, R58, R59 ;  /* 0x0000003b3a04723e */ /* 0x010fc400000010ff */
        /* <DEDUP_REMOVED lines=33> */
[----:B--2---:R-:W-:-:S02]  /*15590*/  F2FP.BF16.F32.PACK_AB R4, R50, R51 ;  /* 0x000000333204723e */ /* 0x004fc400000010ff */
[----:B------:R-:W-:Y:S02]  /*155a0*/  F2FP.BF16.F32.PACK_AB R5, R48, R49 ;  /* 0x000000313005723e */ /* 0x000fe400000010ff */
[----:B------:R-:W-:Y:S02]  /*155b0*/  F2FP.BF16.F32.PACK_AB R6, R46, R47 ;  /* 0x0000002f2e06723e */ /* 0x000fe400000010ff */
[----:B------:R-:W-:-:S07]  /*155c0*/  F2FP.BF16.F32.PACK_AB R7, R44, R45 ;  /* 0x0000002d2c07723e */ /* 0x000fce00000010ff */
[C---:B---3--:R-:W-:Y:S08]  /*155d0*/  HMMA.16816.F32.BF16 R120, R4.reuse, R32, R120 ;  /* 0x000000200478723c */ /* 0x048ff00000041878 */
[C---:B------:R-:W-:Y:S01]  /*155e0*/  HMMA.16816.F32.BF16 R116, R4.reuse, R34, R116 ;  /* 0x000000220474723c */ /* 0x040fe20000041874 */
[----:B------:R-:W2:Y:S07]  /*155f0*/  LDSM.16.MT88.4 R32, [R139+0xd800] ;  /* 0x00d800008b20783b */ /* 0x000eae0000004200 */
[----:B----4-:R-:W-:Y:S01]  /*15600*/  HMMA.16816.F32.BF16 R96, R4, R12, R96 ;  /* 0x0000000c0460723c */ /* 0x010fe20000041860 */
        /* <DEDUP_REMOVED lines=137> */
[----:B------:R2:W4:Y:S07]  /*15ea0*/  LDSM.16.MT88.4 R12, [R139+0x13800] ;  /* 0x013800008b0c783b */ /* 0x00052e0000004200 */
        /* <DEDUP_REMOVED lines=10> */
[----:B------:R-:W-:Y:S01]  /*15f50*/  FFMA.FTZ R24, R156, UR4, -R141 ;  /* 0x000000049c187c23 */ /* 0x000fe2000801088d */
[----:B--2---:R-:W-:-:S04]  /*15f60*/  IMAD.SHL.U32 R139, R208, 0x8, RZ ;  /* 0x00000008d08b7824 */ /* 0x004fc800078e00ff */
[----:B------:R-:W-:Y:S01]  /*15f70*/  MUFU.EX2 R25, R25 ;  /* 0x0000001900197308 */ /* 0x000fe20000000800 */
[C---:B------:R-:W-:Y:S01]  /*15f80*/  HMMA.16816.F32.BF16 R124, R4.reuse, R26, R124 ;  /* 0x0000001a047c723c */ /* 0x040fe2000004187c */
[----:B------:R-:W-:Y:S01]  /*15f90*/  FFMA.FTZ R26, R154, UR4, -R141 ;  /* 0x000000049a1a7c23 */ /* 0x000fe2000801088d */
[----:B------:R-:W-:Y:S01]  /*15fa0*/  FFMA.FTZ R27, R148, UR4, -R137 ;  /* 0x00000004941b7c23 */ /* 0x000fe20008010889 */
[----:B------:R-:W2:Y:S04]  /*15fb0*/  MUFU.EX2 R24, R24 ;  /* 0x0000001800187308 */ /* 0x000ea80000000800 */
        /* <DEDUP_REMOVED lines=16> */
[----:B--2---:R-:W-:Y:S01]  /*160c0*/  F2FP.BF16.F32.PACK_AB R4, R24, R25 ;  /* 0x000000191804723e */ /* 0x004fe200000010ff */
        /* <DEDUP_REMOVED lines=31> */
[----:B------:R-:W-:-:S04]  /*162c0*/  FADD.FTZ R21, R206, R21 ;  /* 0x00000015ce157221 */ /* 0x000fc80000010000 */
[----:B------:R-:W-:Y:S02]  /*162d0*/  FADD.FTZ R20, R200, R21 ;  /* 0x00000015c8147221 */ /* 0x000fe40000010000 */
[----:B------:R-:W-:Y:S01]  /*162e0*/  HMMA.16816.F32.BF16 R84, R4, R14, R84 ;  /* 0x0000000e0454723c */ /* 0x000fe20000041854 */
[----:B------:R-:W3:Y:S01]  /*162f0*/  LDSM.16.MT88.4 R12, [R212+0xf800] ;  /* 0x00f80000d40c783b */ /* 0x000ee20000004200 */
        /* <DEDUP_REMOVED lines=109> */
.L_x_3394:
        /* <DEDUP_REMOVED lines=8> */
.L_x_3395:
        /* <DEDUP_REMOVED lines=14> */
[----:B--2---:R-:W-:Y:S01]  /*16b30*/  ULEA UR5, UR9, UR5, 0x18 ;  /* 0x0000000509057291 */ /* 0x004fe2000f8ec0ff */
[----:B------:R-:W-:Y:S02]  /*16b40*/  SEL R134, R209, 0xffffffc0, !P1 ;  /* 0xffffffc0d1867807 */ /* 0x000fe40004800000 */
[----:B------:R-:W-:Y:S02]  /*16b50*/  IADD3.X R9, PT, PT, R223, UR4, RZ, P0, !PT ;  /* 0x00000004df097c10 */ /* 0x000fe400087fe4ff */
[----:B------:R-:W-:Y:S02]  /*16b60*/  IADD3 R6, P0, PT, R8, UR8, RZ ;  /* 0x0000000808067c10 */ /* 0x000fe4000ff1e0ff */
[----:B------:R-:W-:-:S02]  /*16b70*/  LEA R61, R61, UR5, 0x1 ;  /* 0x000000053d3d7c11 */ /* 0x000fc4000f8e08ff */
[----:B------:R-:W-:Y:S02]  /*16b80*/  IADD3.X R7, PT, PT, R9, UR4, RZ, P0, !PT ;  /* 0x0000000409077c10 */ /* 0x000fe400087fe4ff */
[----:B------:R-:W-:Y:S01]  /*16b90*/  IADD3 R4, P0, PT, R6, UR8, RZ ;  /* 0x0000000806047c10 */ /* 0x000fe2000ff1e0ff */
[----:B------:R-:W-:Y:S01]  /*16ba0*/  @!PT LDS RZ, [RZ] ;  /* 0x00000000fffff984 */ /* 0x000fe20000000800 */
[----:B------:R-:W-:Y:S01]  /*16bb0*/  @!PT LDS RZ, [RZ] ;  /* 0x00000000fffff984 */ /* 0x000fe20000000800 */
[----:B------:R-:W-:Y:S01]  /*16bc0*/  @!PT LDS RZ, [RZ] ;  /* 0x00000000fffff984 */ /* 0x000fe20000000800 */
[----:B------:R-:W-:Y:S01]  /*16bd0*/  LDGSTS.E.BYPASS.LTC128B.128 [R61+0xc000], desc[UR6][R222.64] ;  /* 0x0c000000de3d7fae */ /* 0x000fe2000b981a06 */
[----:B------:R-:W-:Y:S02]  /*16be0*/  LEA R138, R42, UR5, 0x1 ;  /* 0x000000052a8a7c11 */ /* 0x000fe4000f8e08ff */
        /* <DEDUP_REMOVED lines=8> */
[----:B------:R-:W-:Y:S01]  /*16c70*/  LDGSTS.E.BYPASS.LTC128B.128 [R61+0x10800], desc[UR6][R8.64+0x80] ;  /* 0x10800080083d7fae */ /* 0x000fe2000b981a06 */
[----:B------:R-:W-:-:S02]  /*16c80*/  IMAD.IADD R134, R213, 0x1, R134 ;  /* 0x00000001d5867824 */ /* 0x000fc400078e0286 */
[----:B------:R-:W-:Y:S01]  /*16c90*/  IADD3.X R11, PT, PT, R13, UR4, RZ, P0, !PT ;  /* 0x000000040d0b7c10 */ /* 0x000fe200087fe4ff */
[----:B------:R-:W-:Y:S01]  /*16ca0*/  LDGSTS.E.BYPASS.LTC128B.128 [R61+0xd000], desc[UR6][R6.64] ;  /* 0x0d000000063d7fae */ /* 0x000fe2000b981a06 */
[----:B------:R-:W-:Y:S01]  /*16cb0*/  IADD3 R16, P0, PT, R10, UR8, RZ ;  /* 0x000000080a107c10 */ /* 0x000fe2000ff1e0ff */
[----:B------:R-:W-:Y:S02]  /*16cc0*/  IMAD.IADD R137, R135, 0x1, R188 ;  /* 0x0000000187897824 */ /* 0x000fe400078e02bc */
[----:B------:R-:W-:Y:S01]  /*16cd0*/  LDGSTS.E.BYPASS.LTC128B.128 [R61+0x11000], desc[UR6][R6.64+0x80] ;  /* 0x11000080063d7fae */ /* 0x000fe2000b981a06 */
[----:B------:R-:W-:Y:S01]  /*16ce0*/  IADD3.X R17, PT, PT, R11, UR4, RZ, P0, !PT ;  /* 0x000000040b117c10 */ /* 0x000fe200087fe4ff */
[----:B------:R-:W-:Y:S01]  /*16cf0*/  IMAD.IADD R135, R135, 0x1, R134 ;  /* 0x0000000187877824 */ /* 0x000fe200078e0286 */
        /* <DEDUP_REMOVED lines=15> */
[----:B--2---:R-:W3:Y:S04]  /*16df0*/  LDSM.16.M88.4 R12, [R213+0x5800] ;  /* 0x00580000d50c783b */ /* 0x004ee80000000200 */
[----:B------:R-:W2:Y:S04]  /*16e00*/  LDSM.16.M88.4 R28, [R213+0x4800] ;  /* 0x00480000d51c783b */ /* 0x000ea80000000200 */
[----:B------:R-:W5:Y:S04]  /*16e10*/  LDSM.16.M88.4 R20, [R213+0x5000] ;  /* 0x00500000d514783b */ /* 0x000f680000000200 */
[----:B------:R-:W-:Y:S04]  /*16e20*/  LDSM.16.M88.4 R48, [R136] ;  /* 0x000000008830783b */ /* 0x000fe80000000200 */
[----:B------:R-:W1:Y:S04]  /*16e30*/  LDSM.16.M88.4 R56, [R133+0x4000] ;  /* 0x004000008538783b */ /* 0x000e680000000200 */
[----:B------:R-:W1:Y:S04]  /*16e40*/  LDSM.16.M88.4 R4, [R213+0x6000] ;  /* 0x00600000d504783b */ /* 0x000e680000000200 */
[----:B------:R-:W1:Y:S04]  /*16e50*/  LDSM.16.M88.4 R164, [R213+0x6800] ;  /* 0x00680000d5a4783b */ /* 0x000e680000000200 */
[----:B------:R-:W1:Y:S04]  /*16e60*/  LDSM.16.M88.4 R156, [R213+0x7000] ;  /* 0x00700000d59c783b */ /* 0x000e680000000200 */
[----:B------:R-:W1:Y:S01]  /*16e70*/  LDSM.16.M88.4 R140, [R213+0x7800] ;  /* 0x00780000d58c783b */ /* 0x000e620000000200 */
[C---:B----4-:R-:W-:Y:S03]  /*16e80*/  HMMA.16816.F32.BF16 R40, R148.reuse, R36, RZ ;  /* 0x000000249428723c */ /* 0x050fe600000418ff */
[----:B------:R-:W4:Y:S04]  /*16e90*/  LDSM.16.M88.4 R44, [R133+0x5800] ;  /* 0x00580000852c783b */ /* 0x000f280000000200 */
[----:B------:R-:W4:Y:S01]  /*16ea0*/  LDSM.16.M88.4 R64, [R133+0x4800] ;  /* 0x004800008540783b */ /* 0x000f220000000200 */
[C---:B------:R-:W-:Y:S03]  /*16eb0*/  HMMA.16816.F32.BF16 R36, R148.reuse, R38, RZ ;  /* 0x000000269424723c */ /* 0x040fe600000418ff */
[----:B------:R-:W4:Y:S04]  /*16ec0*/  LDSM.16.M88.4 R52, [R133+0x5000] ;  /* 0x005000008534783b */ /* 0x000f280000000200 */
[----:B------:R-:W-:Y:S01]  /*16ed0*/  LDSM.16.M88.4 R184, [R188] ;  /* 0x00000000bcb8783b */ /* 0x000fe20000000200 */
[C---:B---3--:R-:W-:Y:S03]  /*16ee0*/  HMMA.16816.F32.BF16 R16, R148.reuse, R12, RZ ;  /* 0x0000000c9410723c */ /* 0x048fe600000418ff */
[----:B------:R-:W-:Y:S04]  /*16ef0*/  LDSM.16.M88.4 R180, [R134+0x6800] ;  /* 0x0068000086b4783b */ /* 0x000fe80000000200 */
[----:B------:R-:W-:Y:S01]  /*16f00*/  LDSM.16.M88.4 R172, [R134+0x7800] ;  /* 0x0078000086ac783b */ /* 0x000fe20000000200 */
[C---:B--2---:R-:W-:Y:S03]  /*16f10*/  HMMA.16816.F32.BF16 R32, R148.reuse, R28, RZ ;  /* 0x0000001c9420723c */ /* 0x044fe600000418ff */
[----:B------:R-:W-:Y:S04]  /*16f20*/  LDSM.16.M88.4 R144, [R137] ;  /* 0x000000008990783b */ /* 0x000fe80000000200 */
[----:B------:R-:W-:Y:S01]  /*16f30*/  LDSM.16.M88.4 R176, [R134+0x7000] ;  /* 0x0070000086b0783b */ /* 0x000fe20000000200 */
[C---:B-----5:R-:W-:Y:S03]  /*16f40*/  HMMA.16816.F32.BF16 R24, R148.reuse, R20, RZ ;  /* 0x000000149418723c */ /* 0x060fe600000418ff */
[----:B------:R-:W0:Y:S05]  /*16f50*/  LDGDEPBAR ;  /* 0x00000000000079af */ /* 0x000e2a0000000000 */
[C---:B------:R-:W-:Y:S08]  /*16f60*/  HMMA.16816.F32.BF16 R12, R148.reuse, R14, RZ ;  /* 0x0000000e940c723c */ /* 0x040ff000000418ff */
[C---:B------:R-:W-:Y:S08]  /*16f70*/  HMMA.16816.F32.BF16 R28, R148.reuse, R30, RZ ;  /* 0x0000001e941c723c */ /* 0x040ff000000418ff */
[----:B------:R-:W-:Y:S08]  /*16f80*/  HMMA.16816.F32.BF16 R20, R148, R22, RZ ;  /* 0x000000169414723c */ /* 0x000ff000000418ff */
[C---:B-1----:R-:W-:Y:S08]  /*16f90*/  HMMA.16816.F32.BF16 R40, R48.reuse, R56, R40 ;  /* 0x000000383028723c */ /* 0x042ff00000041828 */
[----:B------:R-:W-:Y:S01]  /*16fa0*/  HMMA.16816.F32.BF16 R36, R48, R58, R36 ;  /* 0x0000003a3024723c */ /* 0x000fe20000041824 */
[----:B------:R-:W1:Y:S07]  /*16fb0*/  LDSM.16.M88.4 R56, [R133+0x6000] ;  /* 0x006000008538783b */ /* 0x000e6e0000000200 */
[C---:B------:R-:W-:Y:S08]  /*16fc0*/  HMMA.16816.F32.BF16 R8, R148.reuse, R4, RZ ;  /* 0x000000049408723c */ /* 0x040ff000000418ff */
[C---:B------:R-:W-:Y:S08]  /*16fd0*/  HMMA.16816.F32.BF16 R168, R148.reuse, R164, RZ ;  /* 0x000000a494a8723c */ /* 0x040ff000000418ff */
[C---:B------:R-:W-:Y:S08]  /*16fe0*/  HMMA.16816.F32.BF16 R160, R148.reuse, R156, RZ ;  /* 0x0000009c94a0723c */ /* 0x040ff000000418ff */
[C---:B------:R-:W-:Y:S08]  /*16ff0*/  HMMA.16816.F32.BF16 R4, R148.reuse, R6, RZ ;  /* 0x000000069404723c */ /* 0x040ff000000418ff */
[C---:B------:R-:W-:Y:S08]  /*17000*/  HMMA.16816.F32.BF16 R164, R148.reuse, R166, RZ ;  /* 0x000000a694a4723c */ /* 0x040ff000000418ff */
[C---:B------:R-:W-:Y:S08]  /*17010*/  HMMA.16816.F32.BF16 R156, R148.reuse, R158, RZ ;  /* 0x0000009e949c723c */ /* 0x040ff000000418ff */
[----:B------:R-:W-:Y:S08]  /*17020*/  HMMA.16816.F32.BF16 R152, R148, R140, RZ ;  /* 0x0000008c9498723c */ /* 0x000ff000000418ff */
[C---:B----4-:R-:W-:Y:S08]  /*17030*/  HMMA.16816.F32.BF16 R16, R48.reuse, R44, R16 ;  /* 0x0000002c3010723c */ /* 0x050ff00000041810 */
[----:B------:R-:W-:Y:S01]  /*17040*/  HMMA.16816.F32.BF16 R12, R48, R46, R12 ;  /* 0x0000002e300c723c */ /* 0x000fe2000004180c */
[----:B------:R-:W2:Y:S07]  /*17050*/  LDSM.16.M88.4 R44, [R134+0x4000] ;  /* 0x00400000862c783b */ /* 0x000eae0000000200 */
[----:B------:R-:W-:Y:S01]  /*17060*/  HMMA.16816.F32.BF16 R148, R148, R142, RZ ;  /* 0x0000008e9494723c */ /* 0x000fe200000418ff */
[----:B------:R-:W3:Y:S07]  /*17070*/  LDSM.16.M88.4 R140, [R133+0x6800] ;  /* 0x00680000858c783b */ /* 0x000eee0000000200 */
[C---:B------:R-:W-:Y:S08]  /*17080*/  HMMA.16816.F32.BF16 R32, R48.reuse, R64, R32 ;  /* 0x000000403020723c */ /* 0x040ff00000041820 */
        /* <DEDUP_REMOVED lines=44> */
[----:B------:R-:W1:Y:S07]  /*17350*/  LDSM.16.M88.4 R56, [R213+0x8000] ;  /* 0x00800000d538783b */ /* 0x000e6e0000000200 */
[C---:B------:R-:W-:Y:S08]  /*17360*/  HMMA.16816.F32.BF16 R40, R144.reuse, R140, R40 ;  /* 0x0000008c9028723c */ /* 0x040ff00000041828 */
[C---:B------:R-:W-:Y:S01]  /*17370*/  HMMA.16816.F32.BF16 R36, R144.reuse, R142, R36 ;  /* 0x0000008e9024723c */ /* 0x040fe20000041824 */
[----:B------:R-:W5:Y:S07]  /*17380*/  LDSM.16.M88.4 R140, [R135+0x7000] ;  /* 0x00700000878c783b */ /* 0x000f6e0000000200 */
        /* <DEDUP_REMOVED lines=11> */
[----:B------:R-:W-:Y:S07]  /*17440*/  LDSM.16.M88.4 R176, [R213+0x8800] ;  /* 0x00880000d5b0783b */ /* 0x000fee0000000200 */
[----:B------:R-:W-:Y:S01]  /*17450*/  HMMA.16816.F32.BF16 R184, R144, R172, R152 ;  /* 0x000000ac90b8723c */ /* 0x000fe20000041898 */
[----:B------:R-:W4:Y:S07]  /*17460*/  LDSM.16.M88.4 R152, [R134+0x8000] ;  /* 0x008000008698783b */ /* 0x000f2e0000000200 */
[C---:B-1----:R-:W-:Y:S08]  /*17470*/  HMMA.16816.F32.BF16 R40, R64.reuse, R56, R40 ;  /* 0x000000384028723c */ /* 0x042ff00000041828 */
[----:B------:R-:W-:Y:S01]  /*17480*/  HMMA.16816.F32.BF16 R36, R64, R58, R36 ;  /* 0x0000003a4024723c */ /* 0x000fe20000041824 */
[----:B------:R-:W1:Y:S07]  /*17490*/  LDSM.16.M88.4 R56, [R213+0xa000] ;  /* 0x00a00000d538783b */ /* 0x000e6e0000000200 */
[C---:B------:R-:W-:Y:S08]  /*174a0*/  HMMA.16816.F32.BF16 R148, R144.reuse, R174, R148 ;  /* 0x000000ae9094723c */ /* 0x040ff00000041894 */
[C---:B-----5:R-:W-:Y:S08]  /*174b0*/  HMMA.16816.F32.BF16 R160, R144.reuse, R140, R160 ;  /* 0x0000008c90a0723c */ /* 0x060ff000000418a0 */
[----:B------:R-:W-:Y:S01]  /*174c0*/  HMMA.16816.F32.BF16 R156, R144, R142, R156 ;  /* 0x0000008e909c723c */ /* 0x000fe2000004189c */
[----:B------:R-:W-:Y:S04]  /*174d0*/  LDSM.16.M88.4 R144, [R137+0x2000] ;  /* 0x002000008990783b */ /* 0x000fe80000000200 */
[----:B------:R-:W-:Y:S03]  /*174e0*/  LDSM.16.M88.4 R140, [R213+0x9800] ;  /* 0x00980000d58c783b */ /* 0x000fe60000000200 */
[----:B--2---:R-:W-:Y:S01]  /*174f0*/  HMMA.16816.F32.BF16 R172, R64, R44, R24 ;  /* 0x0000002c40ac723c */ /* 0x004fe20000041818 */
[----:B------:R-:W2:Y:S07]  /*17500*/  LDSM.16.M88.4 R24, [R135+0x8000] ;  /* 0x008000008718783b */ /* 0x000eae0000000200 */
[C---:B---3--:R-:W-:Y:S08]  /*17510*/  HMMA.16816.F32.BF16 R40, R52.reuse, R48, R40 ;  /* 0x000000303428723c */ /* 0x048ff00000041828 */
[----:B------:R-:W-:Y:S08]  /*17520*/  HMMA.16816.F32.BF16 R36, R52, R50, R36 ;  /* 0x000000323424723c */ /* 0x000ff00000041824 */
[----:B------:R-:W-:Y:S01]  /*17530*/  HMMA.16816.F32.BF16 R20, R64, R46, R20 ;  /* 0x0000002e4014723c */ /* 0x000fe20000041814 */
[----:B------:R-:W3:Y:S07]  /*17540*/  LDSM.16.M88.4 R44, [R133+0x8800] ;  /* 0x00880000852c783b */ /* 0x000eee0000000200 */
[C---:B----4-:R-:W-:Y:S08]  /*17550*/  HMMA.16816.F32.BF16 R40, R180.reuse, R152, R40 ;  /* 0x00000098b428723c */ /* 0x050ff00000041828 */
[----:B------:R-:W-:Y:S01]  /*17560*/  HMMA.16816.F32.BF16 R36, R180, R154, R36 ;  /* 0x0000009ab424723c */ /* 0x000fe20000041824 */
[----:B------:R-:W-:Y:S07]  /*17570*/  LDSM.16.M88.4 R152, [R213+0xb000] ;  /* 0x00b00000d598783b */ /* 0x000fee0000000200 */
[C---:B------:R-:W-:Y:S08]  /*17580*/  HMMA.16816.F32.BF16 R32, R64.reuse, R176, R32 ;  /* 0x000000b04020723c */ /* 0x040ff00000041820 */
[C---:B-1----:R-:W-:Y:S01]  /*17590*/  HMMA.16816.F32.BF16 R48, R64.reuse, R56, R8 ;  /* 0x000000384030723c */ /* 0x042fe20000041808 */
[----:B------:R-:W1:Y:S07]  /*175a0*/  LDSM.16.M88.4 R8, [R134+0x8800] ;  /* 0x008800008608783b */ /* 0x000e6e0000000200 */
[----:B------:R-:W-:Y:S08]  /*175b0*/  HMMA.16816.F32.BF16 R28, R64, R178, R28 ;  /* 0x000000b2401c723c */ /* 0x000ff0000004181c */
[C---:B--2---:R-:W-:Y:S08]  /*175c0*/  HMMA.16816.F32.BF16 R40, R144.reuse, R24, R40 ;  /* 0x000000189028723c */ /* 0x044ff00000041828 */
[----:B------:R-:W-:Y:S01]  /*175d0*/  HMMA.16816.F32.BF16 R36, R144, R26, R36 ;  /* 0x0000001a9024723c */ /* 0x000fe20000041824 */
[----:B------:R-:W2:Y:S07]  /*175e0*/  LDSM.16.M88.4 R24, [R133+0x9000] ;  /* 0x009000008518783b */ /* 0x000eae0000000200 */
[----:B------:R-:W-:Y:S03]  /*175f0*/  HMMA.16816.F32.BF16 R4, R64, R58, R4 ;  /* 0x0000003a4004723c */ /* 0x000fe60000041804 */
[----:B------:R-:W-:Y:S01]  /*17600*/  FMUL.FTZ R40, R40, UR4 ;  /* 0x0000000428287c20 */ /* 0x000fe20008410000 */
[----:B------:R-:W-:-:S04]  /*17610*/  FMUL.FTZ R136, R42, UR4 ;  /* 0x000000042a887c20 */ /* 0x000fc80008410000 */
[C---:B---3--:R-:W-:Y:S01]  /*17620*/  HMMA.16816.F32.BF16 R56, R52.reuse, R44, R32 ;  /* 0x0000002c3438723c */ /* 0x048fe20000041820 */
[----:B------:R-:W3:Y:S01]  /*17630*/  LDSM.16.M88.4 R32, [R135+0x8800] ;  /* 0x008800008720783b */ /* 0x000ee20000000200 */
[----:B------:R4:W5:Y:S01]  /*17640*/  MUFU.TANH R45, R40 ;  /* 0x00000028002d7308 */ /* 0x0009620000002400 */
[----:B------:R-:W-:Y:S01]  /*17650*/  FMUL.FTZ R44, R41, UR4 ;  /* 0x00000004292c7c20 */ /* 0x000fe20008410000 */
[----:B------:R-:W-:Y:S01]  /*17660*/  FMUL.FTZ R36, R36, UR4 ;  /* 0x0000000424247c20 */ /* 0x000fe20008410000 */
[----:B------:R-:W-:Y:S01]  /*17670*/  FMUL.FTZ R37, R37, UR4 ;  /* 0x0000000425257c20 */ /* 0x000fe20008410000 */
[----:B------:R-:W-:Y:S02]  /*17680*/  FMUL.FTZ R38, R38, UR4 ;  /* 0x0000000426267c20 */ /* 0x000fe40008410000 */
[----:B------:R-:W-:Y:S01]  /*17690*/  HMMA.16816.F32.BF16 R28, R52, R46, R28 ;  /* 0x0000002e341c723c */ /* 0x000fe2000004181c */
[----:B------:R-:W-:Y:S01]  /*176a0*/  FMUL.FTZ R46, R43, UR4 ;  /* 0x000000042b2e7c20 */ /* 0x000fe20008410000 */
[----:B------:R-:W-:Y:S06]  /*176b0*/  MUFU.TANH R137, R36 ;  /* 0x0000002400897308 */ /* 0x000fec0000002400 */
[----:B------:R-:W-:Y:S02]  /*176c0*/  HMMA.16816.F32.BF16 R16, R64, R140, R16 ;  /* 0x0000008c4010723c */ /* 0x000fe40000041810 */
[----:B------:R-:W-:Y:S01]  /*176d0*/  MUFU.TANH R47, R37 ;  /* 0x00000025002f7308 */ /* 0x000fe20000002400 */
[----:B----4-:R-:W4:Y:S05]  /*176e0*/  LDSM.16.M88.4 R40, [R134+0x9000] ;  /* 0x009000008628783b */ /* 0x010f2a0000000200 */
[C---:B-1----:R-:W-:Y:S02]  /*176f0*/  HMMA.16816.F32.BF16 R56, R180.reuse, R8, R56 ;  /* 0x00000008b438723c */ /* 0x042fe40000041838 */
[----:B------:R-:W-:Y:S06]  /*17700*/  MUFU.TANH R138, R38 ;  /* 0x00000026008a7308 */ /* 0x000fec0000002400 */
[----:B------:R-:W-:Y:S01]  /*17710*/  HMMA.16816.F32.BF16 R28, R180, R10, R28 ;  /* 0x0000000ab41c723c */ /* 0x000fe2000004181c */
[----:B------:R-:W1:Y:S01]  /*17720*/  LDSM.16.M88.4 R8, [R135+0x9000] ;  /* 0x009000008708783b */ /* 0x000e620000000200 */
[----:B------:R-:W-:Y:S06]  /*17730*/  MUFU.TANH R44, R44 ;  /* 0x0000002c002c7308 */ /* 0x000fec0000002400 */
[C---:B--2---:R-:W-:Y:S02]  /*17740*/  HMMA.16816.F32.BF16 R172, R52.reuse, R24, R172 ;  /* 0x0000001834ac723c */ /* 0x044fe400000418ac */
[----:B------:R-:W2:Y:S06]  /*17750*/  MUFU.TANH R136, R136 ;  /* 0x0000008800887308 */ /* 0x000eac0000002400 */
[----:B------:R-:W-:Y:S01]  /*17760*/  HMMA.16816.F32.BF16 R20, R52, R26, R20 ;  /* 0x0000001a3414723c */ /* 0x000fe20000041814 */
[----:B------:R-:W-:Y:S01]  /*17770*/  LDSM.16.M88.4 R24, [R134+0x9800] ;  /* 0x009800008618783b */ /* 0x000fe20000000200 */
[----:B------:R-:W2:Y:S06]  /*17780*/  MUFU.TANH R46, R46 ;  /* 0x0000002e002e7308 */ /* 0x000eac0000002400 */
[C---:B---3--:R-:W-:Y:S08]  /*17790*/  HMMA.16816.F32.BF16 R56, R144.reuse, R32, R56 ;  /* 0x000000209038723c */ /* 0x048ff00000041838 */
[----:B------:R-:W-:Y:S01]  /*177a0*/  HMMA.16816.F32.BF16 R28, R144, R34, R28 ;  /* 0x00000022901c723c */ /* 0x000fe2000004181c */
[----:B------:R-:W3:Y:S07]  /*177b0*/  LDSM.16.M88.4 R32, [R133+0x9800] ;  /* 0x009800008520783b */ /* 0x000eee0000000200 */
[C---:B----4-:R-:W-:Y:S03]  /*177c0*/  HMMA.16816.F32.BF16 R172, R180.reuse, R40, R172 ;  /* 0x00000028b4ac723c */ /* 0x050fe600000418ac */
[----:B------:R-:W-:Y:S01]  /*177d0*/  FMUL.FTZ R56, R56, UR4 ;  /* 0x0000000438387c20 */ /* 0x000fe20008410000 */
[----:B------:R-:W-:Y:S01]  /*177e0*/  FMUL.FTZ R57, R57, UR4 ;  /* 0x0000000439397c20 */ /* 0x000fe20008410000 */
[----:B------:R-:W-:Y:S01]  /*177f0*/  FMUL.FTZ R58, R58, UR4 ;  /* 0x000000043a3a7c20 */ /* 0x000fe20008410000 */
[----:B------:R-:W-:Y:S01]  /*17800*/  FMUL.FTZ R59, R59, UR4 ;  /* 0x000000043b3b7c20 */ /* 0x000fe20008410000 */
[----:B------:R-:W-:Y:S01]  /*17810*/  MUFU.TANH R196, R56 ;  /* 0x0000003800c47308 */ /* 0x000fe20000002400 */
[----:B------:R-:W-:Y:S03]  /*17820*/  HMMA.16816.F32.BF16 R20, R180, R42, R20 ;  /* 0x0000002ab414723c */ /* 0x000fe60000041814 */
        /* <DEDUP_REMOVED lines=8> */
[C---:B-1----:R-:W-:Y:S07]  /*178b0*/  HMMA.16816.F32.BF16 R172, R144.reuse, R8, R172 ;  /* 0x0000000890ac723c */ /* 0x042fee00000418ac */
[----:B------:R-:W-:Y:S01]  /*178c0*/  MUFU.TANH R201, R30 ;  /* 0x0000001e00c97308 */ /* 0x000fe20000002400 */
[----:B------:R-:W-:Y:S01]  /*178d0*/  HMMA.16816.F32.BF16 R20, R144, R10, R20 ;  /* 0x0000000a9014723c */ /* 0x000fe20000041814 */
[----:B------:R-:W1:Y:S06]  /*178e0*/  LDSM.16.M88.4 R8, [R133+0xa000] ;  /* 0x00a000008508783b */ /* 0x000e6c0000000200 */
[----:B------:R4:W-:Y:S01]  /*178f0*/  MUFU.TANH R199, R31 ;  /* 0x0000001f00c77308 */ /* 0x0009e20000002400 */
[C---:B---3--:R-:W-:Y:S01]  /*17900*/  HMMA.16816.F32.BF16 R40, R52.reuse, R32, R16 ;  /* 0x000000203428723c */ /* 0x048fe20000041810 */
[----:B------:R-:W3:Y:S02]  /*17910*/  LDSM.16.M88.4 R16, [R135+0x9800] ;  /* 0x009800008710783b */ /* 0x000ee40000000200 */
[----:B------:R-:W-:Y:S01]  /*17920*/  FMUL.FTZ R174, R174, UR4 ;  /* 0x00000004aeae7c20 */ /* 0x000fe20008410000 */
[----:B------:R-:W-:Y:S01]  /*17930*/  FMUL.FTZ R173, R173, UR4 ;  /* 0x00000004adad7c20 */ /* 0x000fe20008410000 */
[----:B------:R-:W-:Y:S01]  /*17940*/  FMUL.FTZ R175, R175, UR4 ;  /* 0x00000004afaf7c20 */ /* 0x000fe20008410000 */
[----:B------:R-:W-:Y:S01]  /*17950*/  FMUL.FTZ R172, R172, UR4 ;  /* 0x00000004acac7c20 */ /* 0x000fe20008410000 */
[----:B------:R5:W-:Y:S01]  /*17960*/  MUFU.TANH R195, R174 ;  /* 0x000000ae00c37308 */ /* 0x000be20000002400 */
[----:B------:R-:W-:Y:S01]  /*17970*/  HMMA.16816.F32.BF16 R12, R52, R34, R12 ;  /* 0x00000022340c723c */ /* 0x000fe2000004180c */
[----:B------:R-:W-:Y:S02]  /*17980*/  LDSM.16.M88.4 R32, [R133+0xa800] ;  /* 0x00a800008520783b */ /* 0x000fe40000000200 */
[----:B------:R-:W-:Y:S01]  /*17990*/  FMUL.FTZ R20, R20, UR4 ;  /* 0x0000000414147c20 */ /* 0x000fe20008410000 */
[----:B------:R-:W-:Y:S01]  /*179a0*/  FMUL.FTZ R21, R21, UR4 ;  /* 0x0000000415157c20 */ /* 0x000fe20008410000 */
[----:B------:R-:W-:Y:S01]  /*179b0*/  FMUL.FTZ R22, R22, UR4 ;  /* 0x0000000416167c20 */ /* 0x000fe20008410000 */
[----:B------:R-:W-:Y:S01]  /*179c0*/  FMUL.FTZ R23, R23, UR4 ;  /* 0x0000000417177c20 */ /* 0x000fe20008410000 */
[----:B------:R-:W-:Y:S01]  /*179d0*/  MUFU.TANH R192, R20 ;  /* 0x0000001400c07308 */ /* 0x000fe20000002400 */
[----:B------:R-:W-:Y:S01]  /*179e0*/  HMMA.16816.F32.BF16 R160, R64, R152, R160 ;  /* 0x0000009840a0723c */ /* 0x000fe200000418a0 */
[----:B----4-:R-:W4:Y:S06]  /*179f0*/  LDSM.16.M88.4 R28, [R134+0xa000] ;  /* 0x00a00000861c783b */ /* 0x010f2c0000000200 */
[----:B------:R-:W-:Y:S01]  /*17a00*/  MUFU.TANH R202, R57 ;  /* 0x0000003900ca7308 */ /* 0x000fe20000002400 */
[C---:B------:R-:W-:Y:S07]  /*17a10*/  HMMA.16816.F32.BF16 R40, R180.reuse, R24, R40 ;  /* 0x00000018b428723c */ /* 0x040fee0000041828 */
[----:B------:R-:W-:Y:S01]  /*17a20*/  MUFU.TANH R203, R58 ;  /* 0x0000003a00cb7308 */ /* 0x000fe20000002400 */
[----:B------:R-:W-:Y:S01]  /*17a30*/  HMMA.16816.F32.BF16 R12, R180, R26, R12 ;  /* 0x0000001ab40c723c */ /* 0x000fe2000004180c */
[----:B------:R-:W2:Y:S06]  /*17a40*/  LDSM.16.M88.4 R24, [R135+0xa000] ;  /* 0x00a000008718783b */ /* 0x000eac0000000200 */
[----:B------:R-:W-:Y:S01]  /*17a50*/  MUFU.TANH R197, R59 ;  /* 0x0000003b00c57308 */ /* 0x000fe20000002400 */
[----:B-1----:R-:W-:Y:S07]  /*17a60*/  HMMA.16816.F32.BF16 R4, R52, R10, R4 ;  /* 0x0000000a3404723c */ /* 0x002fee0000041804 */
[----:B------:R-:W-:Y:S01]  /*17a70*/  MUFU.TANH R194, R173 ;  /* 0x000000ad00c27308 */ /* 0x000fe20000002400 */
[----:B------:R-:W-:Y:S01]  /*17a80*/  HMMA.16816.F32.BF16 R168, R64, R140, R168 ;  /* 0x0000008c40a8723c */ /* 0x000fe200000418a8 */
[----:B------:R-:W-:-:S02]  /*17a90*/  FMUL.FTZ R140, R39, UR4 ;  /* 0x00000004278c7c20 */ /* 0x000fc40008410000 */
[----:B------:R-:W1:Y:S04]  /*17aa0*/  LDSM.16.M88.4 R36, [R213+0xb800] ;  /* 0x00b80000d524783b */ /* 0x000e680000000200 */
[----:B------:R-:W1:Y:S01]  /*17ab0*/  MUFU.TANH R140, R140 ;  /* 0x0000008c008c7308 */ /* 0x000e620000002400 */
[----:B------:R-:W-:Y:S01]  /*17ac0*/  HMMA.16816.F32.BF16 R48, R52, R8, R48 ;  /* 0x000000083430723c */ /* 0x000fe20000041830 */
[----:B------:R-:W1:Y:S06]  /*17ad0*/  LDSM.16.M88.4 R8, [R133+0xb000] ;  /* 0x00b000008508783b */ /* 0x000e6c0000000200 */
[----:B------:R-:W1:Y:S01]  /*17ae0*/  MUFU.TANH R193, R175 ;  /* 0x000000af00c17308 */ /* 0x000e620000002400 */
[C---:B---3--:R-:W-:Y:S07]  /*17af0*/  HMMA.16816.F32.BF16 R40, R144.reuse, R16, R40 ;  /* 0x000000109028723c */ /* 0x048fee0000041828 */
[----:B------:R-:W3:Y:S01]  /*17b00*/  MUFU.TANH R190, R172 ;  /* 0x000000ac00be7308 */ /* 0x000ee20000002400 */
[----:B------:R-:W-:Y:S01]  /*17b10*/  HMMA.16816.F32.BF16 R12, R144, R18, R12 ;  /* 0x00000012900c723c */ /* 0x000fe2000004180c */
[----:B------:R-:W3:Y:S07]  /*17b20*/  LDSM.16.M88.4 R16, [R134+0xa800] ;  /* 0x00a800008610783b */ /* 0x000eee0000000200 */
[----:B----4-:R-:W-:Y:S03]  /*17b30*/  HMMA.16816.F32.BF16 R4, R180, R30, R4 ;  /* 0x0000001eb404723c */ /* 0x010fe60000041804 */
[----:B------:R-:W-:Y:S01]  /*17b40*/  FMUL.FTZ R41, R41, UR4 ;  /* 0x0000000429297c20 */ /* 0x000fe20008410000 */
[----:B------:R-:W-:Y:S01]  /*17b50*/  FMUL.FTZ R43, R43, UR4 ;  /* 0x000000042b2b7c20 */ /* 0x000fe20008410000 */
[----:B------:R-:W-:-:S02]  /*17b60*/  FMUL.FTZ R42, R42, UR4 ;  /* 0x000000042a2a7c20 */ /* 0x000fc40008410000 */
[----:B------:R-:W-:Y:S01]  /*17b70*/  MUFU.TANH R176, R41 ;  /* 0x0000002900b07308 */ /* 0x000fe20000002400 */
[----:B------:R-:W-:Y:S03]  /*17b80*/  HMMA.16816.F32.BF16 R164, R64, R142, R164 ;  /* 0x0000008e40a4723c */ /* 0x000fe600000418a4 */
[----:B-----5:R-:W-:Y:S01]  /*17b90*/  FMUL.FTZ R174, R13, UR4 ;  /* 0x000000040dae7c20 */ /* 0x020fe20008410000 */
[----:B------:R-:W-:Y:S01]  /*17ba0*/  FMUL.FTZ R191, R14, UR4 ;  /* 0x000000040ebf7c20 */ /* 0x000fe20008410000 */
[----:B------:R-:W-:Y:S02]  /*17bb0*/  FMUL.FTZ R189, R15, UR4 ;  /* 0x000000040fbd7c20 */ /* 0x000fe40008410000 */
[----:B------:R-:W-:Y:S01]  /*17bc0*/  MUFU.TANH R173, R43 ;  /* 0x0000002b00ad7308 */ /* 0x000fe20000002400 */
[----:B------:R-:W-:Y:S07]  /*17bd0*/  HMMA.16816.F32.BF16 R168, R52, R32, R168 ;  /* 0x0000002034a8723c */ /* 0x000fee00000418a8 */
[----:B------:R-:W-:Y:S01]  /*17be0*/  MUFU.TANH R175, R42 ;  /* 0x0000002a00af7308 */ /* 0x000fe20000002400 */
[----:B--2---:R-:W-:Y:S07]  /*17bf0*/  HMMA.16816.F32.BF16 R4, R144, R26, R4 ;  /* 0x0000001a9004723c */ /* 0x004fee0000041804 */
[----:B------:R-:W-:Y:S01]  /*17c00*/  MUFU.TANH R174, R174 ;  /* 0x000000ae00ae7308 */ /* 0x000fe20000002400 */
[C---:B-1----:R-:W-:Y:S07]  /*17c10*/  HMMA.16816.F32.BF16 R184, R64.reuse, R36, R184 ;  /* 0x0000002440b8723c */ /* 0x042fee00000418b8 */
[----:B------:R-:W1:Y:S01]  /*17c20*/  MUFU.TANH R36, R21 ;  /* 0x0000001500247308 */ /* 0x000e620000002400 */
[----:B------:R-:W-:Y:S01]  /*17c30*/  HMMA.16816.F32.BF16 R148, R64, R38, R148 ;  /* 0x000000264094723c */ /* 0x000fe20000041894 */
[----:B------:R-:W-:-:S02]  /*17c40*/  FMUL.FTZ R39, R40, UR4 ;  /* 0x0000000428277c20 */ /* 0x000fc40008410000 */
[----:B------:R-:W-:Y:S01]  /*17c50*/  FMUL.FTZ R178, R5, UR4 ;  /* 0x0000000405b27c20 */ /* 0x000fe20008410000 */
[----:B------:R-:W-:Y:S01]  /*17c60*/  FMUL.FTZ R4, R4, UR4 ;  /* 0x0000000404047c20 */ /* 0x000fe20008410000 */
[----:B------:R-:W-:Y:S01]  /*17c70*/  FMUL.FTZ R179, R6, UR4 ;  /* 0x0000000406b37c20 */ /* 0x000fe20008410000 */
[----:B------:R-:W-:Y:S01]  /*17c80*/  FMUL.FTZ R177, R7, UR4 ;  /* 0x0000000407b17c20 */ /* 0x000fe20008410000 */
[----:B------:R-:W-:Y:S01]  /*17c90*/  MUFU.TANH R37, R22 ;  /* 0x0000001600257308 */ /* 0x000fe20000002400 */
[----:B------:R-:W-:Y:S01]  /*17ca0*/  HMMA.16816.F32.BF16 R48, R180, R28, R48 ;  /* 0x0000001cb430723c */ /* 0x000fe20000041830 */
[----:B------:R-:W-:Y:S02]  /*17cb0*/  FMUL.FTZ R28, R12, UR4 ;  /* 0x000000040c1c7c20 */ /* 0x000fe40008410000 */
[----:B------:R-:W2:Y:S04]  /*17cc0*/  LDSM.16.M88.4 R12, [R135+0xa800] ;  /* 0x00a80000870c783b */ /* 0x000ea80000000200 */
[----:B------:R4:W5:Y:S01]  /*17cd0*/  MUFU.TANH R38, R23 ;  /* 0x0000001700267308 */ /* 0x0009620000002400 */
[----:B------:R-:W-:Y:S01]  /*17ce0*/  HMMA.16816.F32.BF16 R160, R52, R8, R160 ;  /* 0x0000000834a0723c */ /* 0x000fe200000418a0 */
[----:B------:R-:W-:-:S05]  /*17cf0*/  IMAD.SHL.U32 R8, R208, 0x2, RZ ;  /* 0x00000002d0087824 */ /* 0x000fca00078e00ff */
[----:B------:R-:W-:Y:S01]  /*17d00*/  LOP3.LUT R9, R8, 0x6, RZ, 0xc0, !PT ;  /* 0x0000000608097812 */ /* 0x000fe200078ec0ff */
[----:B------:R1:W-:Y:S01]  /*17d10*/  MUFU.TANH R30, R4 ;  /* 0x00000004001e7308 */ /* 0x0003e20000002400 */
[----:B------:R-:W-:Y:S07]  /*17d20*/  HMMA.16816.F32.BF16 R164, R52, R34, R164 ;  /* 0x0000002234a4723c */ /* 0x000fee00000418a4 */
[----:B------:R-:W5:Y:S01]  /*17d30*/  MUFU.TANH R39, R39 ;  /* 0x0000002700277308 */ /* 0x000f620000002400 */
[----:B------:R-:W-:Y:S01]  /*17d40*/  HMMA.16816.F32.BF16 R156, R64, R154, R156 ;  /* 0x0000009a409c723c */ /* 0x000fe2000004189c */
[----:B----4-:R-:W4:Y:S06]  /*17d50*/  LDSM.16.M88.4 R20, [R134+0xb000] ;  /* 0x00b000008614783b */ /* 0x010f2c0000000200 */
[----:B------:R-:W5:Y:S01]  /*17d60*/  MUFU.TANH R28, R28 ;  /* 0x0000001c001c7308 */ /* 0x000f620000002400 */
[----:B---3--:R-:W-:Y:S01]  /*17d70*/  HMMA.16816.F32.BF16 R168, R180, R16, R168 ;  /* 0x00000010b4a8723c */ /* 0x008fe200000418a8 */
[----:B------:R-:W-:-:S04]  /*17d80*/  IMAD R16, R62, 0x80, R9 ;  /* 0x000000803e107824 */ /* 0x000fc800078e0209 */
[C---:B------:R-:W-:Y:S02]  /*17d90*/  VIADD R5, R16.reuse, 0xffffff01 ;  /* 0xffffff0110057836 */ /* 0x040fe40000000000 */
[C---:B------:R-:W-:Y:S01]  /*17da0*/  VIADD R9, R16.reuse, 0xffffff00 ;  /* 0xffffff0010097836 */ /* 0x040fe20000000000 */
[----:B------:R-:W-:Y:S01]  /*17db0*/  HMMA.16816.F32.BF16 R164, R180, R18, R164 ;  /* 0x00000012b4a4723c */ /* 0x000fe200000418a4 */
[C---:B------:R-:W-:Y:S01]  /*17dc0*/  VIADD R33, R16.reuse, 0xffffff21 ;  /* 0xffffff2110217836 */ /* 0x040fe20000000000 */
[C---:B------:R-:W-:Y:S01]  /*17dd0*/  ISETP.GE.AND P1, PT, R5.reuse, R0, PT ;  /* 0x000000000500720c */ /* 0x040fe20003f26270 */
[----:B------:R-:W3:Y:S01]  /*17de0*/  MUFU.TANH R191, R191 ;  /* 0x000000bf00bf7308 */ /* 0x000ee20000002400 */
[----:B------:R-:W-:Y:S01]  /*17df0*/  ISETP.GE.AND P3, PT, R5, R2, PT ;  /* 0x000000020500720c */ /* 0x000fe20003f66270 */
[C---:B------:R-:W-:Y:S01]  /*17e00*/  VIADD R35, R16.reuse, 0xffffff31 ;  /* 0xffffff3110237836 */ /* 0x040fe20000000000 */
[C---:B------:R-:W-:Y:S01]  /*17e10*/  ISETP.GE.AND P2, PT, R9.reuse, R0, PT ;  /* 0x000000000900720c */ /* 0x040fe20003f46270 */
[----:B-1----:R-:W1:Y:S01]  /*17e20*/  LDSM.16.M88.4 R4, [R135+0xb000] ;  /* 0x00b000008704783b */ /* 0x002e620000000200 */
[----:B------:R-:W-:Y:S01]  /*17e30*/  ISETP.GE.AND P0, PT, R9, R2, PT ;  /* 0x000000020900720c */ /* 0x000fe20003f06270 */
[C---:B------:R-:W-:Y:S01]  /*17e40*/  VIADD R9, R16.reuse, 0xffffff08 ;  /* 0xffffff0810097836 */ /* 0x040fe20000000000 */
[----:B------:R-:W-:Y:S01]  /*17e50*/  HMMA.16816.F32.BF16 R156, R52, R10, R156 ;  /* 0x0000000a349c723c */ /* 0x000fe2000004189c */
[----:B------:R-:W-:Y:S01]  /*17e60*/  VIADD R11, R16, 0xffffff09 ;  /* 0xffffff09100b7836 */ /* 0x000fe20000000000 */
[----:B------:R-:W-:Y:S01]  /*17e70*/  FSEL R18, R45, -INF , !P2 ;  /* 0xff8000002d127808 */ /* 0x000fe20005000000 */
[----:B------:R-:W3:Y:S01]  /*17e80*/  MUFU.TANH R189, R189 ;  /* 0x000000bd00bd7308 */ /* 0x000ee20000002400 */
[----:B------:R-:W-:-:S02]  /*17e90*/  ISETP.GE.AND P6, PT, R9, R0, PT ;  /* 0x000000000900720c */ /* 0x000fc40003fc6270 */
[----:B------:R-:W-:Y:S01]  /*17ea0*/  ISETP.GE.AND P5, PT, R9, R2, PT ;  /* 0x000000020900720c */ /* 0x000fe20003fa6270 */
[----:B------:R-:W-:Y:S01]  /*17eb0*/  VIADD R9, R16, 0xffffff10 ;  /* 0xffffff1010097836 */ /* 0x000fe20000000000 */
[----:B------:R-:W-:Y:S01]  /*17ec0*/  FSEL R19, R136, -INF , !P0 ;  /* 0xff80000088137808 */ /* 0x000fe20004000000 */
[----:B--2---:R-:W-:Y:S01]  /*17ed0*/  HMMA.16816.F32.BF16 R168, R144, R12, R168 ;  /* 0x0000000c90a8723c */ /* 0x004fe200000418a8 */
[----:B------:R-:W-:Y:S01]  /*17ee0*/  FSEL R44, R44, -INF , !P1 ;  /* 0xff8000002c2c7808 */ /* 0x000fe20004800000 */
[----:B------:R-:W-:Y:S01]  /*17ef0*/  VIADD R13, R16, 0xffffff18 ;  /* 0xffffff18100d7836 */ /* 0x000fe20000000000 */
[C---:B------:R-:W-:Y:S01]  /*17f00*/  ISETP.GE.AND P4, PT, R11.reuse, R0, PT ;  /* 0x000000000b00720c */ /* 0x040fe20003f86270 */
[----:B------:R-:W-:Y:S01]  /*17f10*/  MUFU.TANH R179, R179 ;  /* 0x000000b300b37308 */ /* 0x000fe20000002400 */
[----:B------:R-:W-:Y:S02]  /*17f20*/  ISETP.GE.AND P0, PT, R11, R2, PT ;  /* 0x000000020b00720c */ /* 0x000fe40003f06270 */
[C---:B------:R-:W-:Y:S01]  /*17f30*/  ISETP.GE.AND P1, PT, R9.reuse, R0, PT ;  /* 0x000000000900720c */ /* 0x040fe20003f26270 */
[----:B----4-:R-:W-:Y:S01]  /*17f40*/  HMMA.16816.F32.BF16 R160, R180, R20, R160 ;  /* 0x00000014b4a0723c */ /* 0x010fe200000418a0 */
[----:B------:R-:W-:-:S02]  /*17f50*/  ISETP.GE.AND P2, PT, R9, R2, PT ;  /* 0x000000020900720c */ /* 0x000fc40003f46270 */
[----:B------:R-:W2:Y:S01]  /*17f60*/  LDSM.16.M88.4 R8, [R133+0xb800] ;  /* 0x00b800008508783b */ /* 0x000ea20000000200 */
[----:B------:R-:W-:Y:S01]  /*17f70*/  FSEL R17, R46, -INF , !P3 ;  /* 0xff8000002e117808 */ /* 0x000fe20005800000 */
[----:B------:R-:W-:Y:S01]  /*17f80*/  MUFU.TANH R178, R178 ;  /* 0x000000b200b27308 */ /* 0x000fe20000002400 */
[----:B------:R-:W-:Y:S02]  /*17f90*/  FSEL R21, R138, -INF , !P5 ;  /* 0xff8000008a157808 */ /* 0x000fe40006800000 */
[C---:B------:R-:W-:Y:S01]  /*17fa0*/  HMMA.16816.F32.BF16 R164, R144.reuse, R14, R164 ;  /* 0x0000000e90a4723c */ /* 0x040fe200000418a4 */
[----:B------:R-:W-:Y:S01]  /*17fb0*/  VIADD R15, R16, 0xffffff11 ;  /* 0xffffff11100f7836 */ /* 0x000fe20000000000 */
[----:B------:R-:W-:Y:S01]  /*17fc0*/  FSEL R26, R47, -INF , !P4 ;  /* 0xff8000002f1a7808 */ /* 0x000fe20006000000 */
[----:B------:R-:W-:Y:S01]  /*17fd0*/  FMUL.FTZ R31, R169, UR4 ;  /* 0x00000004a91f7c20 */ /* 0x000fe20008410000 */
[-C--:B------:R-:W-:Y:S01]  /*17fe0*/  ISETP.GE.AND P3, PT, R13, R0.reuse, PT ;  /* 0x000000000d00720c */ /* 0x080fe20003f66270 */
[----:B------:R-:W-:Y:S01]  /*17ff0*/  FMUL.FTZ R168, R168, UR4 ;  /* 0x00000004a8a87c20 */ /* 0x000fe20008410000 */
[C---:B------:R-:W-:Y:S01]  /*18000*/  ISETP.GE.AND P5, PT, R15.reuse, R0, PT ;  /* 0x000000000f00720c */ /* 0x040fe20003fa6270 */
[----:B------:R-:W-:Y:S01]  /*18010*/  FMUL.FTZ R170, R170, UR4 ;  /* 0x00000004aaaa7c20 */ /* 0x000fe20008410000 */
[----:B------:R-:W-:Y:S01]  /*18020*/  HMMA.16816.F32.BF16 R48, R144, R24, R48 ;  /* 0x000000189030723c */ /* 0x000fe20000041830 */
[----:B------:R-:W-:Y:S01]  /*18030*/  FSEL R25, R140, -INF , !P0 ;  /* 0xff8000008c197808 */ /* 0x000fe20004000000 */
[----:B------:R4:W-:Y:S01]  /*18040*/  MUFU.TANH R172, R168 ;  /* 0x000000a800ac7308 */ /* 0x0009e20000002400 */
[-C--:B------:R-:W-:Y:S01]  /*18050*/  ISETP.GE.AND P4, PT, R15, R2.reuse, PT ;  /* 0x000000020f00720c */ /* 0x080fe20003f86270 */
[C---:B------:R-:W-:Y:S01]  /*18060*/  VIADD R15, R16.reuse, 0xffffff19 ;  /* 0xffffff19100f7836 */ /* 0x040fe20000000000 */
[----:B------:R-:W-:Y:S01]  /*18070*/  ISETP.GE.AND P0, PT, R13, R2, PT ;  /* 0x000000020d00720c */ /* 0x000fe20003f06270 */
[----:B------:R-:W-:Y:S01]  /*18080*/  VIADD R13, R16, 0xffffff20 ;  /* 0xffffff20100d7836 */ /* 0x000fe20000000000 */
[----:B------:R-:W-:Y:S01]  /*18090*/  FSEL R196, R196, -INF , !P1 ;  /* 0xff800000c4c47808 */ /* 0x000fe20004800000 */
[----:B------:R-:W-:Y:S01]  /*180a0*/  HMMA.16816.F32.BF16 R156, R180, R22, R156 ;  /* 0x00000016b49c723c */ /* 0x000fe2000004189c */
[----:B------:R-:W-:Y:S01]  /*180b0*/  FSEL R203, R203, -INF , !P2 ;  /* 0xff800000cbcb7808 */ /* 0x000fe20005000000 */
[----:B------:R-:W-:Y:S01]  /*180c0*/  FMUL.FTZ R22, R171, UR4 ;  /* 0x00000004ab167c20 */ /* 0x000fe20008410000 */
[----:B------:R-:W-:Y:S01]  /*180d0*/  FSEL R202, R202, -INF , !P5 ;  /* 0xff800000caca7808 */ /* 0x000fe20006800000 */
[----:B------:R-:W-:Y:S01]  /*180e0*/  FMUL.FTZ R32, R166, UR4 ;  /* 0x00000004a6207c20 */ /* 0x000fe20008410000 */
[----:B------:R-:W-:Y:S01]  /*180f0*/  FSEL R197, R197, -INF , !P4 ;  /* 0xff800000c5c57808 */ /* 0x000fe20006000000 */
[----:B------:R-:W-:Y:S01]  /*18100*/  MUFU.TANH R23, R170 ;  /* 0x000000aa00177308 */ /* 0x000fe20000002400 */
[C---:B------:R-:W-:Y:S01]  /*18110*/  ISETP.GE.AND P1, PT, R15.reuse, R0, PT ;  /* 0x000000000f00720c */ /* 0x040fe20003f26270 */
[----:B-1----:R-:W-:Y:S01]  /*18120*/  HMMA.16816.F32.BF16 R160, R144, R4, R160 ;  /* 0x0000000490a0723c */ /* 0x002fe200000418a0 */
[----:B------:R-:W-:Y:S01]  /*18130*/  ISETP.GE.AND P2, PT, R15, R2, PT ;  /* 0x000000020f00720c */ /* 0x000fe20003f46270 */
[----:B------:R-:W-:Y:S01]  /*18140*/  VIADD R5, R16, 0xffffff28 ;  /* 0xffffff2810057836 */ /* 0x000fe20000000000 */
[----:B------:R-:W-:Y:S01]  /*18150*/  ISETP.GE.AND P5, PT, R13, R0, PT ;  /* 0x000000000d00720c */ /* 0x000fe20003fa6270 */
[----:B------:R-:W-:Y:S01]  /*18160*/  FMUL.FTZ R24, R49, UR4 ;  /* 0x0000000431187c20 */ /* 0x000fe20008410000 */
[----:B------:R-:W-:Y:S01]  /*18170*/  ISETP.GE.AND P4, PT, R13, R2, PT ;  /* 0x000000020d00720c */ /* 0x000fe20003f86270 */
[----:B------:R-:W-:Y:S01]  /*18180*/  FMUL.FTZ R29, R51, UR4 ;  /* 0x00000004331d7c20 */ /* 0x000fe20008410000 */
[----:B------:R-:W1:Y:S01]  /*18190*/  LDSM.16.M88.4 R12, [R134+0xb800] ;  /* 0x00b80000860c783b */ /* 0x000e620000000200 */
[----:B------:R-:W-:Y:S01]  /*181a0*/  FSEL R198, R198, -INF , !P1 ;  /* 0xff800000c6c67808 */ /* 0x000fe20004800000 */
[----:B------:R-:W-:Y:S01]  /*181b0*/  FMUL.FTZ R27, R50, UR4 ;  /* 0x00000004321b7c20 */ /* 0x000fe20008410000 */
[----:B------:R-:W-:Y:S01]  /*181c0*/  FSEL R199, R199, -INF , !P2 ;  /* 0xff800000c7c77808 */ /* 0x000fe20005000000 */
[----:B--2---:R-:W-:Y:S01]  /*181d0*/  HMMA.16816.F32.BF16 R184, R52, R8, R184 ;  /* 0x0000000834b8723c */ /* 0x004fe200000418b8 */
[----:B------:R-:W-:Y:S01]  /*181e0*/  FSEL R200, R200, -INF , !P3 ;  /* 0xff800000c8c87808 */ /* 0x000fe20005800000 */
[----:B------:R-:W-:Y:S01]  /*181f0*/  VIADD R9, R16, 0xffffff29 ;  /* 0xffffff2910097836 */ /* 0x000fe20000000000 */
[----:B------:R-:W-:Y:S01]  /*18200*/  FSEL R201, R201, -INF , !P0 ;  /* 0xff800000c9c97808 */ /* 0x000fe20004000000 */
[----:B------:R-:W2:Y:S01]  /*18210*/  MUFU.TANH R24, R24 ;  /* 0x0000001800187308 */ /* 0x000ea20000002400 */
[C---:B------:R-:W-:Y:S01]  /*18220*/  ISETP.GE.AND P1, PT, R5.reuse, R0, PT ;  /* 0x000000000500720c */ /* 0x040fe20003f26270 */
[----:B------:R-:W-:Y:S01]  /*18230*/  FMUL.FTZ R48, R48, UR4 ;  /* 0x0000000430307c20 */ /* 0x000fe20008410000 */
[----:B------:R-:W-:Y:S01]  /*18240*/  ISETP.GE.AND P2, PT, R5, R2, PT ;  /* 0x000000020500720c */ /* 0x000fe20003f46270 */
[----:B------:R-:W-:Y:S01]  /*18250*/  VIADD R5, R16, 0xffffff30 ;  /* 0xffffff3010057836 */ /* 0x000fe20000000000 */
[C---:B------:R-:W-:Y:S01]  /*18260*/  ISETP.GE.AND P3, PT, R33.reuse, R0, PT ;  /* 0x000000002100720c */ /* 0x040fe20003f66270 */
[----:B------:R-:W-:Y:S01]  /*18270*/  HMMA.16816.F32.BF16 R156, R144, R6, R156 ;  /* 0x00000006909c723c */ /* 0x000fe2000004189c */
[----:B------:R-:W-:Y:S01]  /*18280*/  ISETP.GE.AND P0, PT, R33, R2, PT ;  /* 0x000000022100720c */ /* 0x000fe20003f06270 */
[----:B------:R-:W-:Y:S01]  /*18290*/  FMUL.FTZ R143, R160, UR4 ;  /* 0x00000004a08f7c20 */ /* 0x000fe20008410000 */
        /* <DEDUP_REMOVED lines=8> */
[----:B------:R3:W2:Y:S01]  /*18320*/  LDSM.16.M88.4 R4, [R135+0xb800] ;  /* 0x00b800008704783b */ /* 0x0006a20000000200 */
[----:B------:R-:W-:Y:S01]  /*18330*/  FSEL R190, R190, -INF , !P5 ;  /* 0xff800000bebe7808 */ /* 0x000fe20006800000 */
[----:B------:R-:W2:Y:S01]  /*18340*/  MUFU.TANH R188, R48 ;  /* 0x0000003000bc7308 */ /* 0x000ea20000002400 */
[----:B------:R-:W-:Y:S01]  /*18350*/  FSEL R195, R195, -INF , !P4 ;  /* 0xff800000c3c37808 */ /* 0x000fe20006000000 */
[----:B----4-:R-:W-:Y:S01]  /*18360*/  FMUL.FTZ R168, R164, UR4 ;  /* 0x00000004a4a87c20 */ /* 0x010fe20008410000 */
[----:B------:R-:W-:Y:S01]  /*18370*/  ISETP.GE.AND P5, PT, R9, R0, PT ;  /* 0x000000000900720c */ /* 0x000fe20003fa6270 */
[----:B------:R-:W-:Y:S01]  /*18380*/  FMUL.FTZ R33, R167, UR4 ;  /* 0x00000004a7217c20 */ /* 0x000fe20008410000 */
[----:B------:R-:W-:Y:S01]  /*18390*/  ISETP.GE.AND P4, PT, R9, R2, PT ;  /* 0x000000020900720c */ /* 0x000fe20003f86270 */
[----:B------:R-:W-:Y:S01]  /*183a0*/  VIADD R9, R16, 0xffffff38 ;  /* 0xffffff3810097836 */ /* 0x000fe20000000000 */
[----:B------:R-:W-:Y:S01]  /*183b0*/  FSEL R160, R36, -INF , !P5 ;  /* 0xff80000024a07808 */ /* 0x000fe20006800000 */
[----:B------:R-:W4:Y:S01]  /*183c0*/  MUFU.TANH R27, R27 ;  /* 0x0000001b001b7308 */ /* 0x000f220000002400 */
[----:B-----5:R-:W-:Y:S01]  /*183d0*/  FSEL R169, R38, -INF , !P4 ;  /* 0xff80000026a97808 */ /* 0x020fe20006000000 */
[----:B------:R-:W-:Y:S01]  /*183e0*/  FMUL.FTZ R164, R165, UR4 ;  /* 0x00000004a5a47c20 */ /* 0x000fe20008410000 */
[----:B------:R-:W-:Y:S01]  /*183f0*/  FSEL R192, R192, -INF , !P1 ;  /* 0xff800000c0c07808 */ /* 0x000fe20004800000 */
[----:B------:R-:W-:Y:S01]  /*18400*/  FMUL.FTZ R141, R156, UR4 ;  /* 0x000000049c8d7c20 */ /* 0x000fe20008410000 */
[C---:B-1----:R-:W-:Y:S01]  /*18410*/  HMMA.16816.F32.BF16 R184, R180.reuse, R12, R184 ;  /* 0x0000000cb4b8723c */ /* 0x042fe200000418b8 */
[----:B------:R-:W-:Y:S01]  /*18420*/  FSEL R171, R37, -INF , !P2 ;  /* 0xff80000025ab7808 */ /* 0x000fe20005000000 */
[C---:B------:R-:W-:Y:S01]  /*18430*/  VIADD R13, R16.reuse, 0xffffff39 ;  /* 0xffffff39100d7836 */ /* 0x040fe20000000000 */
[C---:B------:R-:W-:Y:S01]  /*18440*/  ISETP.GE.AND P5, PT, R9.reuse, R0, PT ;  /* 0x000000000900720c */ /* 0x040fe20003fa6270 */
[----:B------:R-:W1:Y:S01]  /*18450*/  MUFU.TANH R31, R31 ;  /* 0x0000001f001f7308 */ /* 0x000e620000002400 */
[----:B------:R-:W-:Y:S01]  /*18460*/  ISETP.GE.AND P4, PT, R9, R2, PT ;  /* 0x000000020900720c */ /* 0x000fe20003f86270 */
[----:B------:R-:W-:Y:S01]  /*18470*/  VIADD R9, R16, 0xffffff40 ;  /* 0xffffff4010097836 */ /* 0x000fe20000000000 */
[C---:B------:R-:W-:Y:S01]  /*18480*/  ISETP.GE.AND P1, PT, R35.reuse, R0, PT ;  /* 0x000000002300720c */ /* 0x040fe20003f26270 */
[----:B------:R-:W-:Y:S01]  /*18490*/  HMMA.16816.F32.BF16 R148, R180, R14, R148 ;  /* 0x0000000eb494723c */ /* 0x000fe20000041894 */
[----:B------:R-:W-:Y:S01]  /*184a0*/  ISETP.GE.AND P2, PT, R35, R2, PT ;  /* 0x000000022300720c */ /* 0x000fe20003f46270 */
[----:B------:R-:W-:Y:S01]  /*184b0*/  FMUL.FTZ R140, R161, UR4 ;  /* 0x00000004a18c7c20 */ /* 0x000fe20008410000 */
[----:B------:R-:W-:Y:S01]  /*184c0*/  FSEL R176, R176, -INF , !P1 ;  /* 0xff800000b0b07808 */ /* 0x000fe20004800000 */
[----:B------:R-:W5:Y:S01]  /*184d0*/  MUFU.TANH R22, R22 ;  /* 0x0000001600167308 */ /* 0x000f620000002400 */
[----:B------:R-:W-:Y:S01]  /*184e0*/  FSEL R173, R173, -INF , !P2 ;  /* 0xff800000adad7808 */ /* 0x000fe20005000000 */
[----:B------:R-:W-:Y:S01]  /*184f0*/  FMUL.FTZ R134, R158, UR4 ;  /* 0x000000049e867c20 */ /* 0x000fe20008410000 */
[----:B------:R-:W-:Y:S01]  /*18500*/  FSEL R166, R39, -INF , !P3 ;  /* 0xff80000027a67808 */ /* 0x000fe20005800000 */
[----:B---3--:R-:W-:Y:S01]  /*18510*/  FMUL.FTZ R135, R163, UR4 ;  /* 0x00000004a3877c20 */ /* 0x008fe20008410000 */
[----:B------:R-:W-:Y:S01]  /*18520*/  FSEL R175, R175, -INF , !P0 ;  /* 0xff800000afaf7808 */ /* 0x000fe20004000000 */
[----:B------:R-:W-:Y:S01]  /*18530*/  FMUL.FTZ R138, R157, UR4 ;  /* 0x000000049d8a7c20 */ /* 0x000fe20008410000 */
[C---:B------:R-:W-:Y:S01]  /*18540*/  ISETP.GE.AND P1, PT, R9.reuse, R0, PT ;  /* 0x000000000900720c */ /* 0x040fe20003f26270 */
[----:B------:R-:W3:Y:S01]  /*18550*/  MUFU.TANH R177, R177 ;  /* 0x000000b100b17308 */ /* 0x000ee20000002400 */
[----:B------:R-:W-:Y:S01]  /*18560*/  ISETP.GE.AND P2, PT, R9, R2, PT ;  /* 0x000000020900720c */ /* 0x000fe20003f46270 */
[C---:B------:R-:W-:Y:S01]  /*18570*/  VIADD R9, R16.reuse, 0xffffff48 ;  /* 0xffffff4810097836 */ /* 0x040fe20000000000 */
[----:B------:R-:W-:Y:S01]  /*18580*/  ISETP.GE.AND P3, PT, R13, R0, PT ;  /* 0x000000000d00720c */ /* 0x000fe20003f66270 */
[----:B------:R-:W-:Y:S01]  /*18590*/  FMUL.FTZ R133, R159, UR4 ;  /* 0x000000049f857c20 */ /* 0x000fe20008410000 */
[----:B------:R-:W-:Y:S01]  /*185a0*/  ISETP.GE.AND P0, PT, R13, R2, PT ;  /* 0x000000020d00720c */ /* 0x000fe20003f06270 */
[----:B------:R-:W-:Y:S01]  /*185b0*/  VIADD R13, R16, 0xffffff49 ;  /* 0xffffff49100d7836 */ /* 0x000fe20000000000 */
[----:B------:R-:W-:Y:S01]  /*185c0*/  FSEL R162, R28, -INF , !P5 ;  /* 0xff8000001ca27808 */ /* 0x000fe20006800000 */
[----:B------:R-:W3:Y:S01]  /*185d0*/  MUFU.TANH R164, R164 ;  /* 0x000000a400a47308 */ /* 0x000ee20000002400 */
[----:B------:R-:W-:Y:S01]  /*185e0*/  FSEL R191, R191, -INF , !P4 ;  /* 0xff800000bfbf7808 */ /* 0x000fe20006000000 */
[----:B------:R-:W-:-:S04]  /*185f0*/  DEPBAR.LE SB0, 0x0 ;  /* 0x000080000000791a */ /* 0x000fc80000000000 */
[----:B------:R-:W-:Y:S02]  /*18600*/  FSEL R174, R174, -INF , !P3 ;  /* 0xff800000aeae7808 */ /* 0x000fe40005800000 */
[----:B------:R-:W-:Y:S01]  /*18610*/  FSEL R189, R189, -INF , !P0 ;  /* 0xff800000bdbd7808 */ /* 0x000fe20004000000 */
[----:B------:R-:W3:Y:S01]  /*18620*/  MUFU.TANH R168, R168 ;  /* 0x000000a800a87308 */ /* 0x000ee20000002400 */
[C---:B------:R-:W-:Y:S02]  /*18630*/  ISETP.GE.AND P5, PT, R11.reuse, R0, PT ;  /* 0x000000000b00720c */ /* 0x040fe40003fa6270 */
[----:B------:R-:W-:Y:S02]  /*18640*/  ISETP.GE.AND P4, PT, R11, R2, PT ;  /* 0x000000020b00720c */ /* 0x000fe40003f86270 */
[C---:B------:R-:W-:Y:S02]  /*18650*/  ISETP.GE.AND P3, PT, R9.reuse, R0, PT ;  /* 0x000000000900720c */ /* 0x040fe40003f66270 */
[----:B------:R-:W-:Y:S01]  /*18660*/  ISETP.GE.AND P0, PT, R9, R2, PT ;  /* 0x000000020900720c */ /* 0x000fe20003f06270 */
[----:B------:R-:W3:Y:S01]  /*18670*/  MUFU.TANH R32, R32 ;  /* 0x0000002000207308 */ /* 0x000ee20000002400 */
[----:B--2---:R-:W-:Y:S01]  /*18680*/  HMMA.16816.F32.BF16 R8, R144, R4, R184 ;  /* 0x000000049008723c */ /* 0x004fe200000418b8 */
[----:B------:R-:W-:Y:S01]  /*18690*/  VIADD R5, R16, 0xffffff50 ;  /* 0xffffff5010057836 */ /* 0x000fe20000000000 */
[----:B------:R-:W-:-:S02]  /*186a0*/  FSEL R186, R24, -INF , !P5 ;  /* 0xff80000018ba7808 */ /* 0x000fc40006800000 */
[----:B------:R-:W-:Y:S02]  /*186b0*/  FSEL R185, R29, -INF , !P4 ;  /* 0xff8000001db97808 */ /* 0x000fe40006000000 */
[C---:B------:R-:W-:Y:S01]  /*186c0*/  ISETP.GE.AND P5, PT, R5.reuse, R0, PT ;  /* 0x000000000500720c */ /* 0x040fe20003fa6270 */
[----:B------:R-:W2:Y:S01]  /*186d0*/  MUFU.TANH R141, R141 ;  /* 0x0000008d008d7308 */ /* 0x000ea20000002400 */
[----:B------:R-:W-:Y:S01]  /*186e0*/  ISETP.GE.AND P4, PT, R5, R2, PT ;  /* 0x000000020500720c */ /* 0x000fe20003f86270 */
[----:B------:R-:W-:Y:S01]  /*186f0*/  VIADD R5, R16, 0xffffff51 ;  /* 0xffffff5110057836 */ /* 0x000fe20000000000 */
[----:B------:R-:W-:Y:S02]  /*18700*/  FSEL R184, R30, -INF , !P3 ;  /* 0xff8000001eb87808 */ /* 0x000fe40005800000 */
[----:B------:R-:W-:Y:S02]  /*18710*/  FSEL R179, R179, -INF , !P0 ;  /* 0xff800000b3b37808 */ /* 0x000fe40004000000 */
[C---:B------:R-:W-:Y:S01]  /*18720*/  ISETP.GE.AND P3, PT, R5.reuse, R0, PT ;  /* 0x000000000500720c */ /* 0x040fe20003f66270 */
[----:B------:R-:W2:Y:S01]  /*18730*/  MUFU.TANH R33, R33 ;  /* 0x0000002100217308 */ /* 0x000ea20000002400 */
[----:B------:R-:W-:Y:S01]  /*18740*/  ISETP.GE.AND P0, PT, R5, R2, PT ;  /* 0x000000020500720c */ /* 0x000fe20003f06270 */
[----:B------:R-:W-:Y:S01]  /*18750*/  VIADD R5, R16, 0xffffff59 ;  /* 0xffffff5910057836 */ /* 0x000fe20000000000 */
[----:B------:R-:W-:Y:S01]  /*18760*/  FSEL R172, R172, -INF , !P5 ;  /* 0xff800000acac7808 */ /* 0x000fe20006800000 */
[----:B------:R-:W-:Y:S01]  /*18770*/  FMUL.FTZ R142, R9, UR4 ;  /* 0x00000004098e7c20 */ /* 0x000fe20008410000 */
[----:B------:R-:W-:Y:S01]  /*18780*/  FSEL R167, R23, -INF , !P4 ;  /* 0xff80000017a77808 */ /* 0x000fe20006000000 */
[----:B------:R-:W-:Y:S01]  /*18790*/  FMUL.FTZ R8, R8, UR4 ;  /* 0x0000000408087c20 */ /* 0x000fe20008410000 */
[C---:B------:R-:W-:Y:S01]  /*187a0*/  ISETP.GE.AND P5, PT, R5.reuse, R0, PT ;  /* 0x000000000500720c */ /* 0x040fe20003fa6270 */
[----:B------:R-:W2:Y:S01]  /*187b0*/  MUFU.TANH R143, R143 ;  /* 0x0000008f008f7308 */ /* 0x000ea20000002400 */
[----:B------:R-:W-:Y:S01]  /*187c0*/  ISETP.GE.AND P4, PT, R5, R2, PT ;  /* 0x000000020500720c */ /* 0x000fe20003f86270 */
[----:B------:R-:W-:Y:S01]  /*187d0*/  VIADD R9, R16, 0xffffff60 ;  /* 0xffffff6010097836 */ /* 0x000fe20000000000 */
[----:B------:R-:W-:Y:S01]  /*187e0*/  HMMA.16816.F32.BF16 R4, R144, R6, R148 ;  /* 0x000000069004723c */ /* 0x000fe20000041894 */
[----:B------:R-:W-:Y:S01]  /*187f0*/  FSEL R188, R188, -INF , !P1 ;  /* 0xff800000bcbc7808 */ /* 0x000fe20004800000 */
[----:B------:R-:W-:Y:S01]  /*18800*/  FMUL.FTZ R147, R11, UR4 ;  /* 0x000000040b937c20 */ /* 0x000fe20008410000 */
[----:B----4-:R-:W-:Y:S01]  /*18810*/  FSEL R187, R27, -INF , !P2 ;  /* 0xff8000001bbb7808 */ /* 0x010fe20005000000 */
[----:B------:R-:W-:Y:S01]  /*18820*/  VIADD R11, R16, 0xffffff68 ;  /* 0xffffff68100b7836 */ /* 0x000fe20000000000 */
[----:B------:R-:W4:Y:S01]  /*18830*/  MUFU.TANH R140, R140 ;  /* 0x0000008c008c7308 */ /* 0x000f220000002400 */
[C---:B------:R-:W-:Y:S01]  /*18840*/  ISETP.GE.AND P1, PT, R13.reuse, R0, PT ;  /* 0x000000000d00720c */ /* 0x040fe20003f26270 */
[----:B------:R-:W-:Y:S01]  /*18850*/  VIADD R144, R62, 0xfffffffe ;  /* 0xfffffffe3e907836 */ /* 0x000fe20000000000 */
[----:B------:R-:W-:Y:S01]  /*18860*/  ISETP.GE.AND P2, PT, R13, R2, PT ;  /* 0x000000020d00720c */ /* 0x000fe20003f46270 */
[----:B------:R-:W-:Y:S01]  /*18870*/  VIADD R13, R16, 0xffffff58 ;  /* 0xffffff58100d7836 */ /* 0x000fe20000000000 */
[----:B------:R-:W-:-:S02]  /*18880*/  FSEL R20, R137, -INF , !P6 ;  /* 0xff80000089147808 */ /* 0x000fc40007000000 */
[----:B-1----:R-:W-:Y:S01]  /*18890*/  FSEL R170, R31, -INF , !P3 ;  /* 0xff8000001faa7808 */ /* 0x002fe20005800000 */
[----:B------:R-:W1:Y:S01]  /*188a0*/  MUFU.TANH R142, R142 ;  /* 0x0000008e008e7308 */ /* 0x000e620000002400 */
[----:B-----5:R-:W-:Y:S02]  /*188b0*/  FSEL R165, R22, -INF , !P0 ;  /* 0xff80000016a57808 */ /* 0x020fe40004000000 */
[----:B------:R-:W-:Y:S02]  /*188c0*/  FSEL R178, R178, -INF , !P1 ;  /* 0xff800000b2b27808 */ /* 0x000fe40004800000 */
[----:B---3--:R-:W-:Y:S01]  /*188d0*/  FSEL R177, R177, -INF , !P2 ;  /* 0xff800000b1b17808 */ /* 0x008fe20005000000 */
        /* <DEDUP_REMOVED lines=10> */
[----:B------:R-:W5:Y:S01]  /*18980*/  MUFU.TANH R135, R135 ;  /* 0x0000008700877308 */ /* 0x000f620000002400 */
[----:B------:R-:W-:Y:S01]  /*18990*/  ISETP.GE.AND P5, PT, R11, R0, PT ;  /* 0x000000000b00720c */ /* 0x000fe20003fa6270 */
[----:B------:R-:W-:Y:S01]  /*189a0*/  FMUL.FTZ R6, R6, UR4 ;  /* 0x0000000406067c20 */ /* 0x000fe20008410000 */
[----:B------:R-:W-:-:S02]  /*189b0*/  FSEL R168, R168, -INF , !P1 ;  /* 0xff800000a8a87808 */ /* 0x000fc40004800000 */
[----:B------:R-:W-:Y:S02]  /*189c0*/  FSEL R163, R32, -INF , !P2 ;  /* 0xff80000020a37808 */ /* 0x000fe40005000000 */
[C---:B------:R-:W-:Y:S01]  /*189d0*/  ISETP.GE.AND P1, PT, R9.reuse, R0, PT ;  /* 0x000000000900720c */ /* 0x040fe20003f26270 */
[----:B------:R1:W-:Y:S01]  /*189e0*/  MUFU.TANH R137, R8 ;  /* 0x0000000800897308 */ /* 0x0003e20000002400 */
[----:B------:R-:W-:Y:S01]  /*189f0*/  ISETP.GE.AND P2, PT, R9, R2, PT ;  /* 0x000000020900720c */ /* 0x000fe20003f46270 */
[----:B------:R-:W-:Y:S01]  /*18a00*/  VIADD R9, R16, 0xffffff69 ;  /* 0xffffff6910097836 */ /* 0x000fe20000000000 */
[----:B--2---:R-:W-:Y:S02]  /*18a10*/  FSEL R141, R141, -INF , !P5 ;  /* 0xff8000008d8d7808 */ /* 0x004fe40006800000 */
[----:B------:R-:W-:Y:S02]  /*18a20*/  ISETP.GE.AND P5, PT, R5, R0, PT ;  /* 0x000000000500720c */ /* 0x000fe40003fa6270 */
[----:B------:R-:W-:Y:S01]  /*18a30*/  FSEL R161, R33, -INF , !P4 ;  /* 0xff80000021a17808 */ /* 0x000fe20006000000 */
[----:B------:R-:W2:Y:S01]  /*18a40*/  MUFU.TANH R136, R136 ;  /* 0x0000008800887308 */ /* 0x000ea20000002400 */
[----:B------:R-:W-:-:S02]  /*18a50*/  FSEL R143, R143, -INF , !P3 ;  /* 0xff8000008f8f7808 */ /* 0x000fc40005800000 */
[----:B----4-:R-:W-:Y:S02]  /*18a60*/  FSEL R140, R140, -INF , !P1 ;  /* 0xff8000008c8c7808 */ /* 0x010fe40004800000 */
[----:B------:R-:W-:Y:S02]  /*18a70*/  ISETP.GE.AND P4, PT, R11, R2, PT ;  /* 0x000000020b00720c */ /* 0x000fe40003f86270 */
[C---:B------:R-:W-:Y:S01]  /*18a80*/  ISETP.GE.AND P3, PT, R9.reuse, R0, PT ;  /* 0x000000000900720c */ /* 0x040fe20003f66270 */
[----:B------:R-:W4:Y:S01]  /*18a90*/  MUFU.TANH R138, R138 ;  /* 0x0000008a008a7308 */ /* 0x000f220000002400 */
[----:B------:R-:W-:Y:S01]  /*18aa0*/  ISETP.GE.AND P1, PT, R9, R2, PT ;  /* 0x000000020900720c */ /* 0x000fe20003f26270 */
[----:B-1----:R-:W-:Y:S01]  /*18ab0*/  FMUL.FTZ R8, R10, UR4 ;  /* 0x000000040a087c20 */ /* 0x002fe20008410000 */
[----:B------:R-:W-:Y:S01]  /*18ac0*/  VIADD R9, R16, 0xffffff70 ;  /* 0xffffff7010097836 */ /* 0x000fe20000000000 */
[----:B------:R-:W-:Y:S02]  /*18ad0*/  FSEL R142, R142, -INF , !P5 ;  /* 0xff8000008e8e7808 */ /* 0x000fe40006800000 */
[----:B------:R-:W-:-:S02]  /*18ae0*/  ISETP.GT.AND P5, PT, R144, R217, PT ;  /* 0x000000d99000720c */ /* 0x000fc40003fa4270 */
[----:B------:R1:W-:Y:S01]  /*18af0*/  MUFU.TANH R149, R4 ;  /* 0x0000000400957308 */ /* 0x0003e20000002400 */
[----:B---3--:R-:W-:Y:S02]  /*18b00*/  FSEL R134, R134, -INF , !P4 ;  /* 0xff80000086867808 */ /* 0x008fe40006000000 */
[----:B-----5:R-:W-:Y:S02]  /*18b10*/  FSEL R135, R135, -INF , !P2 ;  /* 0xff80000087877808 */ /* 0x020fe40005000000 */
[----:B------:R-:W-:Y:S01]  /*18b20*/  ISETP.GE.AND P4, PT, R5, R2, PT ;  /* 0x000000020500720c */ /* 0x000fe20003f86270 */
[----:B------:R-:W-:Y:S01]  /*18b30*/  VIADD R5, R16, 0xffffff79 ;  /* 0xffffff7910057836 */ /* 0x000fe20000000000 */
[C---:B------:R-:W-:Y:S01]  /*18b40*/  ISETP.GE.AND P2, PT, R9.reuse, R0, PT ;  /* 0x000000000900720c */ /* 0x040fe20003f46270 */
[----:B------:R-:W3:Y:S01]  /*18b50*/  MUFU.TANH R133, R133 ;  /* 0x0000008500857308 */ /* 0x000ee20000002400 */
[----:B--2---:R-:W-:Y:S02]  /*18b60*/  FSEL R136, R136, -INF , !P0 ;  /* 0xff80000088887808 */ /* 0x004fe40004000000 */
[----:B------:R-:W-:-:S02]  /*18b70*/  ISETP.GE.AND P0, PT, R9, R2, PT ;  /* 0x000000020900720c */ /* 0x000fc40003f06270 */
[----:B----4-:R-:W-:Y:S02]  /*18b80*/  FSEL R138, R138, -INF , !P3 ;  /* 0xff8000008a8a7808 */ /* 0x010fe40005800000 */
[----:B------:R-:W-:Y:S01]  /*18b90*/  FSEL R137, R137, -INF , !P2 ;  /* 0xff80000089897808 */ /* 0x000fe20005000000 */
[----:B------:R-:W2:Y:S01]  /*18ba0*/  MUFU.TANH R8, R8 ;  /* 0x0000000800087308 */ /* 0x000ea20000002400 */
[----:B------:R-:W-:Y:S01]  /*18bb0*/  BAR.SYNC.DEFER_BLOCKING 0x0 ;  /* 0x0000000000007b1d */ /* 0x000fe20000010000 */
[----:B-1----:R-:W-:Y:S01]  /*18bc0*/  FMUL.FTZ R4, R7, UR4 ;  /* 0x0000000407047c20 */ /* 0x002fe20008410000 */
[----:B------:R-:W-:Y:S01]  /*18bd0*/  VIADD R7, R16, 0xffffff78 ;  /* 0xffffff7810077836 */ /* 0x000fe20000000000 */
[----:B------:R-:W-:-:S04]  /*18be0*/  ISETP.GE.AND P2, PT, R5, R0, PT ;  /* 0x000000000500720c */ /* 0x000fc80003f46270 */
[----:B------:R-:W1:Y:S01]  /*18bf0*/  MUFU.TANH R147, R147 ;  /* 0x0000009300937308 */ /* 0x000e620000002400 */
[----:B------:R-:W-:Y:S02]  /*18c00*/  ISETP.GE.AND P3, PT, R7, R0, PT ;  /* 0x000000000700720c */ /* 0x000fe40003f66270 */
[----:B---3--:R-:W-:Y:S02]  /*18c10*/  FSEL R133, R133, -INF , !P1 ;  /* 0xff80000085857808 */ /* 0x008fe40004800000 */
[-C--:B------:R-:W-:Y:S02]  /*18c20*/  ISETP.GE.AND P1, PT, R7, R2.reuse, PT ;  /* 0x000000020700720c */ /* 0x080fe40003f26270 */
[----:B------:R-:W-:Y:S01]  /*18c30*/  FSEL R149, R149, -INF , !P3 ;  /* 0xff80000095957808 */ /* 0x000fe20005800000 */
[----:B------:R-:W3:Y:S01]  /*18c40*/  MUFU.TANH R146, R146 ;  /* 0x0000009200927308 */ /* 0x000ee20000002400 */
[----:B--2---:R-:W-:Y:S02]  /*18c50*/  FSEL R0, R8, -INF , !P0 ;  /* 0xff80000008007808 */ /* 0x004fe40004000000 */
[----:B------:R-:W-:-:S05]  /*18c60*/  ISETP.GE.AND P0, PT, R5, R2, PT ;  /* 0x000000020500720c */ /* 0x000fca0003f06270 */
[----:B------:R-:W2:Y:S01]  /*18c70*/  MUFU.TANH R145, R6 ;  /* 0x0000000600917308 */ /* 0x000ea20000002400 */
[----:B-1----:R-:W-:-:S07]  /*18c80*/  FSEL R147, R147, -INF , !P4 ;  /* 0xff80000093937808 */ /* 0x002fce0006000000 */
[----:B------:R-:W1:Y:S01]  /*18c90*/  MUFU.TANH R4, R4 ;  /* 0x0000000400047308 */ /* 0x000e620000002400 */
[----:B---3--:R-:W-:Y:S02]  /*18ca0*/  FSEL R146, R146, -INF , !P2 ;  /* 0xff80000092927808 */ /* 0x008fe40005000000 */
[----:B--2---:R-:W-:Y:S02]  /*18cb0*/  FSEL R145, R145, -INF , !P1 ;  /* 0xff80000091917808 */ /* 0x004fe40004800000 */
[----:B-1----:R-:W-:Y:S01]  /*18cc0*/  FSEL R2, R4, -INF , !P0 ;  /* 0xff80000004027808 */ /* 0x002fe20004000000 */
        /* <DEDUP_REMOVED lines=64> */
.L_x_3397:
        /* <DEDUP_REMOVED lines=8> */
.L_x_3398:
        /* <DEDUP_REMOVED lines=37> */
.L_x_3396:
        /* <DEDUP_REMOVED lines=35> */
[----:B------:R-:W-:Y:S02]  /*195d0*/  LEA R212, R60, UR5, 0x1 ;  /* 0x000000053cd47c11 */ /* 0x000fe4000f8e08ff */
[----:B------:R-:W-:Y:S01]  /*195e0*/  SEL R159, R210, 0xffffffe0, !P2 ;  /* 0xffffffe0d29f7807 */ /* 0x000fe20005000000 */
[----:B------:R-:W3:Y:S01]  /*195f0*/  SHFL.BFLY PT, R4, R5, 0x2, 0x1f ;  /* 0x0c401f0005047f89 */ /* 0x000ee200000e0000 */
[----:B------:R-:W-:-:S02]  /*19600*/  LOP3.LUT P2, RZ, R208, 0x4, RZ, 0xc0, !PT ;  /* 0x00000004d0ff7812 */ /* 0x000fc4000784c0ff */
[----:B------:R-:W-:Y:S01]  /*19610*/  IADD3 R16, PT, PT, R212, 0xc000, RZ ;  /* 0x0000c000d4107810 */ /* 0x000fe20007ffe0ff */
[----:B------:R-:W-:Y:S01]  /*19620*/  LDSM.16.MT88.4 R12, [R212+0xc000] ;  /* 0x00c00000d40c783b */ /* 0x000fe20000004200 */
[----:B------:R-:W-:Y:S02]  /*19630*/  @P5 IADD3 R62, PT, PT, R62, -0x3, RZ ;  /* 0xfffffffd3e3e5810 */ /* 0x000fe40007ffe0ff */
        /* <DEDUP_REMOVED lines=18> */
[----:B------:R-:W-:Y:S01]  /*19760*/  IADD3 R3, PT, PT, R159, R212, RZ ;  /* 0x000000d49f037210 */ /* 0x000fe20007ffe0ff */
[--C-:B------:R-:W-:Y:S01]  /*19770*/  FFMA.FTZ R150, R44, UR4, -R151.reuse ;  /* 0x000000042c967c23 */ /* 0x100fe20008010897 */
[--C-:B------:R-:W-:Y:S01]  /*19780*/  FFMA.FTZ R156, R20, UR4, -R151.reuse ;  /* 0x00000004149c7c23 */ /* 0x100fe20008010897 */
[----:B------:R-:W1:Y:S01]  /*19790*/  MUFU.EX2 R158, R158 ;  /* 0x0000009e009e7308 */ /* 0x000e620000000800 */
[--C-:B------:R-:W-:Y:S01]  /*197a0*/  FFMA.FTZ R153, R26, UR4, -R151.reuse ;  /* 0x000000041a997c23 */ /* 0x100fe20008010897 */
[--C-:B------:R-:W-:Y:S01]  /*197b0*/  FFMA.FTZ R154, R19, UR4, -R148.reuse ;  /* 0x00000004139a7c23 */ /* 0x100fe20008010894 */
[--C-:B------:R-:W-:Y:S01]  /*197c0*/  FFMA.FTZ R60, R17, UR4, -R148.reuse ;  /* 0x00000004113c7c23 */ /* 0x100fe20008010894 */
[--C-:B------:R-:W-:Y:S01]  /*197d0*/  FFMA.FTZ R155, R25, UR4, -R148.reuse ;  /* 0x00000004199b7c23 */ /* 0x100fe20008010894 */
        /* <DEDUP_REMOVED lines=13> */
[-C--:B------:R-:W-:Y:S01]  /*198b0*/  FMUL.FTZ R32, R104, R158.reuse ;  /* 0x0000009e68207220 */ /* 0x080fe20000410000 */
[----:B------:R-:W-:Y:S01]  /*198c0*/  FMUL.FTZ R33, R105, R158 ;  /* 0x0000009e69217220 */ /* 0x000fe20000410000 */
[----:B------:R-:W-:Y:S01]  /*198d0*/  MUFU.EX2 R153, R153 ;  /* 0x0000009900997308 */ /* 0x000fe20000000800 */
[----:B------:R-:W-:Y:S01]  /*198e0*/  IADD3 R159, PT, PT, R159, R128, RZ ;  /* 0x000000809f9f7210 */ /* 0x000fe20007ffe0ff */
[----:B------:R-:W-:Y:S01]  /*198f0*/  LDSM.16.MT88.4 R64, [R128+0x4000] ;  /* 0x004000008040783b */ /* 0x000fe20000004200 */
[----:B------:R-:W-:Y:S01]  /*19900*/  FMUL.FTZ R100, R100, R158 ;  /* 0x0000009e64647220 */ /* 0x000fe20000410000 */
[----:B------:R-:W-:Y:S01]  /*19910*/  MUFU.EX2 R154, R154 ;  /* 0x0000009a009a7308 */ /* 0x000fe20000000800 */
[----:B--2---:R-:W-:Y:S01]  /*19920*/  F2FP.BF16.F32.PACK_AB R4, R150, R152 ;  /* 0x000000989604723e */ /* 0x004fe200000010ff */
[----:B------:R-:W1:Y:S01]  /*19930*/  LDSM.16.MT88.4 R36, [R159] ;  /* 0x000000009f24783b */ /* 0x000e620000004200 */
[-C--:B------:R-:W-:Y:S01]  /*19940*/  FMUL.FTZ R101, R101, R158.reuse ;  /* 0x0000009e65657220 */ /* 0x080fe20000410000 */
[----:B------:R-:W2:Y:S01]  /*19950*/  MUFU.EX2 R60, R60 ;  /* 0x0000003c003c7308 */ /* 0x000ea20000000800 */
[-C--:B------:R-:W-:Y:S01]  /*19960*/  FMUL.FTZ R56, R80, R158.reuse ;  /* 0x0000009e50387220 */ /* 0x080fe20000410000 */
[----:B------:R-:W3:Y:S01]  /*19970*/  LDSM.16.MT88.4 R28, [R128] ;  /* 0x00000000801c783b */ /* 0x000ee20000004200 */
[-C--:B------:R-:W-:Y:S01]  /*19980*/  FMUL.FTZ R57, R81, R158.reuse ;  /* 0x0000009e51397220 */ /* 0x080fe20000410000 */
[----:B------:R4:W-:Y:S01]  /*19990*/  MUFU.EX2 R132, R6 ;  /* 0x0000000600847308 */ /* 0x0009e20000000800 */
[-C--:B------:R-:W-:Y:S01]  /*199a0*/  FMUL.FTZ R76, R76, R158.reuse ;  /* 0x0000009e4c4c7220 */ /* 0x080fe20000410000 */
[----:B------:R-:W5:Y:S01]  /*199b0*/  LDSM.16.MT88.4 R52, [R3+0x10000] ;  /* 0x010000000334783b */ /* 0x000f620000004200 */
[-C--:B------:R-:W-:Y:S01]  /*199c0*/  FMUL.FTZ R77, R77, R158.reuse ;  /* 0x0000009e4d4d7220 */ /* 0x080fe20000410000 */
[----:B------:R-:W4:Y:S01]  /*199d0*/  MUFU.EX2 R155, R155 ;  /* 0x0000009b009b7308 */ /* 0x000f220000000800 */
[-C--:B------:R-:W-:Y:S01]  /*199e0*/  FMUL.FTZ R24, R112, R158.reuse ;  /* 0x0000009e70187220 */ /* 0x080fe20000410000 */
[-C--:B------:R-:W-:Y:S01]  /*199f0*/  FMUL.FTZ R25, R113, R158.reuse ;  /* 0x0000009e71197220 */ /* 0x080fe20000410000 */
[-C--:B------:R-:W-:Y:S01]  /*19a00*/  FMUL.FTZ R108, R108, R158.reuse ;  /* 0x0000009e6c6c7220 */ /* 0x080fe20000410000 */
[----:B------:R-:W4:Y:S01]  /*19a10*/  MUFU.EX2 R157, R157 ;  /* 0x0000009d009d7308 */ /* 0x000f220000000800 */
[----:B------:R-:W-:Y:S01]  /*19a20*/  FMUL.FTZ R109, R109, R158 ;  /* 0x0000009e6d6d7220 */ /* 0x000fe20000410000 */
[----:B--2---:R-:W-:Y:S01]  /*19a30*/  F2FP.BF16.F32.PACK_AB R5, R60, R154 ;  /* 0x0000009a3c05723e */ /* 0x004fe200000010ff */
[-C--:B------:R-:W-:Y:S01]  /*19a40*/  FMUL.FTZ R40, R96, R158.reuse ;  /* 0x0000009e60287220 */ /* 0x080fe20000410000 */
[-C--:B------:R-:W-:Y:S01]  /*19a50*/  FMUL.FTZ R41, R97, R158.reuse ;  /* 0x0000009e61297220 */ /* 0x080fe20000410000 */
[----:B------:R-:W-:Y:S01]  /*19a60*/  FMUL.FTZ R104, R68, R158 ;  /* 0x0000009e44687220 */ /* 0x000fe20000410000 */
[----:B----4-:R-:W-:Y:S01]  /*19a70*/  F2FP.BF16.F32.PACK_AB R6, R153, R156 ;  /* 0x0000009c9906723e */ /* 0x010fe200000010ff */
[-C--:B------:R-:W-:Y:S01]  /*19a80*/  FMUL.FTZ R105, R69, R158.reuse ;  /* 0x0000009e45697220 */ /* 0x080fe20000410000 */
[-C--:B------:R-:W-:Y:S01]  /*19a90*/  FMUL.FTZ R92, R92, R158.reuse ;  /* 0x0000009e5c5c7220 */ /* 0x080fe20000410000 */
[----:B------:R-:W-:Y:S01]  /*19aa0*/  FMUL.FTZ R93, R93, R158 ;  /* 0x0000009e5d5d7220 */ /* 0x000fe20000410000 */
[----:B------:R-:W-:Y:S01]  /*19ab0*/  F2FP.BF16.F32.PACK_AB R7, R155, R132 ;  /* 0x000000849b07723e */ /* 0x000fe200000010ff */
[--C-:B------:R-:W-:Y:S01]  /*19ac0*/  FFMA.FTZ R113, R197, UR4, -R148.reuse ;  /* 0x00000004c5717c23 */ /* 0x100fe20008010894 */
[--C-:B------:R-:W-:Y:S01]  /*19ad0*/  FFMA.FTZ R112, R201, UR4, -R148.reuse ;  /* 0x00000004c9707c23 */ /* 0x100fe20008010894 */
        /* <DEDUP_REMOVED lines=20> */
[--C-:B------:R-:W-:Y:S01]  /*19c20*/  FFMA.FTZ R115, R196, UR4, -R151.reuse ;  /* 0x00000004c4737c23 */ /* 0x100fe20008010897 */
[C---:B------:R-:W-:Y:S01]  /*19c30*/  HMMA.16816.F32.BF16 R36, R4.reuse, R38, R100 ;  /* 0x000000260424723c */ /* 0x040fe20000041864 */
[----:B------:R-:W1:Y:S01]  /*19c40*/  LDSM.16.MT88.4 R100, [R159+0x4000] ;  /* 0x004000009f64783b */ /* 0x000e620000004200 */
[--C-:B------:R-:W-:Y:S01]  /*19c50*/  FFMA.FTZ R114, R203, UR4, -R148.reuse ;  /* 0x00000004cb727c23 */ /* 0x100fe20008010894 */
[----:B------:R-:W-:Y:S01]  /*19c60*/  MUFU.EX2 R113, R113 ;  /* 0x0000007100717308 */ /* 0x000fe20000000800 */
[-C--:B------:R-:W-:Y:S01]  /*19c70*/  FMUL.FTZ R10, R130, R157.reuse ;  /* 0x0000009d820a7220 */ /* 0x080fe20000410000 */
[----:B------:R-:W-:Y:S01]  /*19c80*/  LDSM.16.MT88.4 R68, [R128+0x4800] ;  /* 0x004800008044783b */ /* 0x000fe20000004200 */
[-C--:B------:R-:W-:Y:S01]  /*19c90*/  FMUL.FTZ R11, R131, R157.reuse ;  /* 0x0000009d830b7220 */ /* 0x080fe20000410000 */
[----:B------:R-:W-:Y:S01]  /*19ca0*/  MUFU.EX2 R115, R115 ;  /* 0x0000007300737308 */ /* 0x000fe20000000800 */
[C---:B------:R-:W-:Y:S01]  /*19cb0*/  HMMA.16816.F32.BF16 R56, R4.reuse, R64, R56 ;  /* 0x000000400438723c */ /* 0x040fe20000041838 */
[----:B------:R-:W-:Y:S01]  /*19cc0*/  LDSM.16.MT88.4 R80, [R159+0x800] ;  /* 0x000800009f50783b */ /* 0x000fe20000004200 */
[-C--:B------:R-:W-:Y:S01]  /*19cd0*/  FMUL.FTZ R16, R120, R158.reuse ;  /* 0x0000009e78107220 */ /* 0x080fe20000410000 */
[----:B------:R-:W-:Y:S01]  /*19ce0*/  MUFU.EX2 R114, R114 ;  /* 0x0000007200727308 */ /* 0x000fe20000000800 */
[-C--:B------:R-:W-:Y:S01]  /*19cf0*/  FMUL.FTZ R17, R121, R158.reuse ;  /* 0x0000009e79117220 */ /* 0x080fe20000410000 */
[-C--:B------:R-:W-:Y:S01]  /*19d00*/  FMUL.FTZ R18, R122, R157.reuse ;  /* 0x0000009d7a127220 */ /* 0x080fe20000410000 */
[-C--:B------:R-:W-:Y:S01]  /*19d10*/  FMUL.FTZ R19, R123, R157.reuse ;  /* 0x0000009d7b137220 */ /* 0x080fe20000410000 */
[----:B------:R-:W-:Y:S01]  /*19d20*/  MUFU.EX2 R112, R112 ;  /* 0x0000007000707308 */ /* 0x000fe20000000800 */
        /* <DEDUP_REMOVED lines=20> */
[--C-:B------:R-:W-:Y:S01]  /*19e70*/  FFMA.FTZ R109, R199, UR4, -R148.reuse ;  /* 0x00000004c76d7c23 */ /* 0x100fe20008010894 */
[-C--:B------:R-:W-:Y:S01]  /*19e80*/  FMUL.FTZ R85, R85, R158.reuse ;  /* 0x0000009e55557220 */ /* 0x080fe20000410000 */
[-C--:B------:R-:W-:Y:S01]  /*19e90*/  FMUL.FTZ R86, R86, R157.reuse ;  /* 0x0000009d56567220 */ /* 0x080fe20000410000 */
[----:B------:R-:W3:Y:S01]  /*19ea0*/  MUFU.EX2 R110, R110 ;  /* 0x0000006e006e7308 */ /* 0x000ee20000000800 */
[C---:B------:R-:W-:Y:S01]  /*19eb0*/  HMMA.16816.F32.BF16 R40, R4.reuse, R44, R40 ;  /* 0x0000002c0428723c */ /* 0x040fe20000041828 */
[-C--:B------:R-:W-:Y:S01]  /*19ec0*/  FMUL.FTZ R87, R87, R157.reuse ;  /* 0x0000009d57577220 */ /* 0x080fe20000410000 */
[-C--:B------:R-:W-:Y:S01]  /*19ed0*/  FMUL.FTZ R72, R72, R158.reuse ;  /* 0x0000009e48487220 */ /* 0x080fe20000410000 */
[----:B------:R-:W-:Y:S01]  /*19ee0*/  MUFU.EX2 R111, R111 ;  /* 0x0000006f006f7308 */ /* 0x000fe20000000800 */
[-C--:B------:R-:W-:Y:S01]  /*19ef0*/  FMUL.FTZ R73, R73, R158.reuse ;  /* 0x0000009e49497220 */ /* 0x080fe20000410000 */
[-C--:B------:R-:W-:Y:S01]  /*19f00*/  FMUL.FTZ R74, R74, R157.reuse ;  /* 0x0000009d4a4a7220 */ /* 0x080fe20000410000 */
[----:B------:R-:W-:Y:S01]  /*19f10*/  FMUL.FTZ R75, R75, R157 ;  /* 0x0000009d4b4b7220 */ /* 0x000fe20000410000 */
[----:B------:R-:W4:Y:S01]  /*19f20*/  MUFU.EX2 R108, R108 ;  /* 0x0000006c006c7308 */ /* 0x000f220000000800 */
[C---:B------:R-:W-:Y:S01]  /*19f30*/  HMMA.16816.F32.BF16 R44, R4.reuse, R46, R92 ;  /* 0x0000002e042c723c */ /* 0x040fe2000004185c */
[----:B------:R-:W2:Y:S01]  /*19f40*/  LDSM.16.MT88.4 R88, [R3+0xc800] ;  /* 0x00c800000358783b */ /* 0x000ea20000004200 */
[--C-:B------:R-:W-:Y:S01]  /*19f50*/  FFMA.FTZ R130, R195, UR4, -R148.reuse ;  /* 0x00000004c3827c23 */ /* 0x100fe20008010894 */
[----:B------:R-:W4:Y:S01]  /*19f60*/  MUFU.EX2 R109, R109 ;  /* 0x0000006d006d7308 */ /* 0x000f220000000800 */
[--C-:B------:R-:W-:Y:S01]  /*19f70*/  FFMA.FTZ R131, R193, UR4, -R148.reuse ;  /* 0x00000004c1837c23 */ /* 0x100fe20008010894 */
[----:B------:R-:W2:Y:S01]  /*19f80*/  LDSM.16.MT88.4 R92, [R212+0xc800] ;  /* 0x00c80000d45c783b */ /* 0x000ea20000004200 */
[--C-:B------:R-:W-:Y:S01]  /*19f90*/  FFMA.FTZ R129, R169, UR4, -R148.reuse ;  /* 0x00000004a9817c23 */ /* 0x100fe20008010894 */
[--C-:B------:R-:W-:Y:S01]  /*19fa0*/  FFMA.FTZ R169, R162, UR4, -R151.reuse ;  /* 0x00000004a2a97c23 */ /* 0x100fe20008010897 */
[C---:B------:R-:W-:Y:S01]  /*19fb0*/  HMMA.16816.F32.BF16 R8, R4.reuse, R12, R8 ;  /* 0x0000000c0408723c */ /* 0x040fe20000041808 */
[----:B------:R-:W-:Y:S01]  /*19fc0*/  LDSM.16.MT88.4 R96, [R3+0x10800] ;  /* 0x010800000360783b */ /* 0x000fe20000004200 */
        /* <DEDUP_REMOVED lines=10> */
[--C-:B------:R-:W-:Y:S01]  /*1a070*/  FFMA.FTZ R182, R187, UR4, -R148.reuse ;  /* 0x00000004bbb67c23 */ /* 0x100fe20008010894 */
[--C-:B------:R-:W-:Y:S01]  /*1a080*/  FFMA.FTZ R184, R179, UR4, -R148.reuse ;  /* 0x00000004b3b87c23 */ /* 0x100fe20008010894 */
[----:B------:R-:W-:Y:S01]  /*1a090*/  MUFU.EX2 R166, R166 ;  /* 0x000000a600a67308 */ /* 0x000fe20000000800 */
[--C-:B------:R-:W-:Y:S01]  /*1a0a0*/  FFMA.FTZ R177, R177, UR4, -R148.reuse ;  /* 0x00000004b1b17c23 */ /* 0x100fe20008010894 */
[C---:B-----5:R-:W-:Y:S01]  /*1a0b0*/  HMMA.16816.F32.BF16 R48, R4.reuse, R52, R48 ;  /* 0x000000340430723c */ /* 0x060fe20000041830 */
        /* <DEDUP_REMOVED lines=15> */
[C---:B------:R-:W-:Y:S01]  /*1a1b0*/  HMMA.16816.F32.BF16 R20, R4.reuse, R22, R116 ;  /* 0x000000160414723c */ /* 0x040fe20000041874 */
[--C-:B------:R-:W-:Y:S01]  /*1a1c0*/  FFMA.FTZ R176, R189, UR4, -R148.reuse ;  /* 0x00000004bdb07c23 */ /* 0x100fe20008010894 */
[--C-:B------:R-:W-:Y:S01]  /*1a1d0*/  FFMA.FTZ R167, R167, UR4, -R148.reuse ;  /* 0x00000004a7a77c23 */ /* 0x100fe20008010894 */
[----:B------:R-:W-:Y:S01]  /*1a1e0*/  MUFU.EX2 R127, R127 ;  /* 0x0000007f007f7308 */ /* 0x000fe20000000800 */
[--C-:B------:R-:W-:Y:S01]  /*1a1f0*/  FFMA.FTZ R163, R163, UR4, -R148.reuse ;  /* 0x00000004a3a37c23 */ /* 0x100fe20008010894 */
[----:B------:R-:W-:Y:S01]  /*1a200*/  FFMA.FTZ R119, R138, UR4, -R151 ;  /* 0x000000048a777c23 */ /* 0x000fe20008010897 */
[--C-:B------:R-:W-:Y:S01]  /*1a210*/  FFMA.FTZ R138, R133, UR4, -R148.reuse ;  /* 0x00000004858a7c23 */ /* 0x100fe20008010894 */
[----:B------:R-:W5:Y:S01]  /*1a220*/  MUFU.EX2 R124, R124 ;  /* 0x0000007c007c7308 */ /* 0x000f620000000800 */
[C---:B------:R-:W-:Y:S01]  /*1a230*/  HMMA.16816.F32.BF16 R52, R4.reuse, R54, R84 ;  /* 0x000000360434723c */ /* 0x040fe20000041854 */
[----:B------:R-:W5:Y:S01]  /*1a240*/  LDSM.16.MT88.4 R84, [R128+0x800] ;  /* 0x000800008054783b */ /* 0x000f620000004200 */
[--C-:B------:R-:W-:Y:S01]  /*1a250*/  FFMA.FTZ R116, R136, UR4, -R148.reuse ;  /* 0x0000000488747c23 */ /* 0x100fe20008010894 */
[----:B------:R-:W5:Y:S01]  /*1a260*/  MUFU.EX2 R126, R126 ;  /* 0x0000007e007e7308 */ /* 0x000f620000000800 */
[--C-:B------:R-:W-:Y:S01]  /*1a270*/  FFMA.FTZ R118, R135, UR4, -R148.reuse ;  /* 0x0000000487767c23 */ /* 0x100fe20008010894 */
[----:B------:R-:W-:Y:S01]  /*1a280*/  FFMA.FTZ R117, R134, UR4, -R148 ;  /* 0x0000000486757c23 */ /* 0x000fe20008010894 */
[----:B------:R-:W-:Y:S01]  /*1a290*/  FFMA.FTZ R233, R233, R158, R152 ;  /* 0x0000009ee9e97223 */ /* 0x000fe20000010098 */
[----:B------:R-:W5:Y:S01]  /*1a2a0*/  MUFU.EX2 R160, R160 ;  /* 0x000000a000a07308 */ /* 0x000f620000000800 */
[C---:B-1----:R-:W-:Y:S01]  /*1a2b0*/  HMMA.16816.F32.BF16 R72, R4.reuse, R100, R72 ;  /* 0x000000640448723c */ /* 0x042fe20000041848 */
[----:B---3--:R-:W-:Y:S01]  /*1a2c0*/  F2FP.BF16.F32.PACK_AB R100, R110, R115 ;  /* 0x000000736e64723e */ /* 0x008fe200000010ff */
[----:B------:R-:W-:Y:S01]  /*1a2d0*/  FFMA.FTZ R157, R231, R157, R154 ;  /* 0x0000009de79d7223 */ /* 0x000fe2000001009a */
[----:B------:R-:W-:Y:S01]  /*1a2e0*/  F2FP.BF16.F32.PACK_AB R101, R113, R114 ;  /* 0x000000727165723e */ /* 0x000fe200000010ff */
[----:B------:R-:W1:Y:S01]  /*1a2f0*/  MUFU.EX2 R171, R171 ;  /* 0x000000ab00ab7308 */ /* 0x000e620000000800 */
[----:B------:R-:W-:Y:S01]  /*1a300*/  FADD.FTZ R233, R150, R233 ;  /* 0x000000e996e97221 */ /* 0x000fe20000010000 */
[----:B------:R-:W-:Y:S01]  /*1a310*/  FADD.FTZ R157, R60, R157 ;  /* 0x0000009d3c9d7221 */ /* 0x000fe20000010000 */
[----:B------:R-:W-:Y:S01]  /*1a320*/  FFMA.FTZ R186, R142, UR4, -R151 ;  /* 0x000000048eba7c23 */ /* 0x000fe20008010897 */
[----:B------:R-:W-:Y:S01]  /*1a330*/  HMMA.16816.F32.BF16 R4, R4, R102, R104 ;  /* 0x000000660404723c */ /* 0x000fe20000041868 */
[----:B----4-:R-:W-:Y:S01]  /*1a340*/  F2FP.BF16.F32.PACK_AB R102, R108, R111 ;  /* 0x0000006f6c66723e */ /* 0x010fe200000010ff */
[----:B------:R-:W-:Y:S01]  /*1a350*/  MUFU.EX2 R175, R175 ;  /* 0x000000af00af7308 */ /* 0x000fe20000000800 */
[----:B------:R-:W-:Y:S01]  /*1a360*/  F2FP.BF16.F32.PACK_AB R103, R109, R112 ;  /* 0x000000706d67723e */ /* 0x000fe200000010ff */
[----:B------:R-:W-:Y:S01]  /*1a370*/  LDSM.16.MT88.4 R104, [R128+0x5800] ;  /* 0x005800008068783b */ /* 0x000fe20000004200 */
[----:B------:R-:W-:Y:S01]  /*1a380*/  FADD.FTZ R156, R156, R233 ;  /* 0x000000e99c9c7221 */ /* 0x000fe20000010000 */
[----:B------:R-:W3:Y:S01]  /*1a390*/  MUFU.EX2 R174, R174 ;  /* 0x000000ae00ae7308 */ /* 0x000ee20000000800 */
[----:B------:R-:W-:Y:S01]  /*1a3a0*/  FADD.FTZ R132, R132, R157 ;  /* 0x0000009d84847221 */ /* 0x000fe20000010000 */
[--C-:B------:R-:W-:Y:S01]  /*1a3b0*/  FFMA.FTZ R142, R149, UR4, -R151.reuse ;  /* 0x00000004958e7c23 */ /* 0x100fe20008010897 */
[----:B------:R-:W-:Y:S01]  /*1a3c0*/  FADD.FTZ R156, R153, R156 ;  /* 0x0000009c999c7221 */ /* 0x000fe20000010000 */
[C---:B--2---:R-:W-:Y:S01]  /*1a3d0*/  HMMA.16816.F32.BF16 R40, R100.reuse, R76, R40 ;  /* 0x0000004c6428723c */ /* 0x044fe20000041828 */
[----:B------:R-:W-:Y:S01]  /*1a3e0*/  MUFU.EX2 R173, R173 ;  /* 0x000000ad00ad7308 */ /* 0x000fe20000000800 */
[----:B------:R-:W-:Y:S01]  /*1a3f0*/  FADD.FTZ R155, R155, R132 ;  /* 0x000000849b9b7221 */ /* 0x000fe20000010000 */
[----:B------:R-:W-:Y:S01]  /*1a400*/  FADD.FTZ R115, R115, R156 ;  /* 0x0000009c73737221 */ /* 0x000fe20000010000 */
[----:B------:R-:W-:Y:S01]  /*1a410*/  FFMA.FTZ R149, R146, UR4, -R151 ;  /* 0x0000000492957c23 */ /* 0x000fe20008010897 */
[----:B------:R-:W2:Y:S01]  /*1a420*/  MUFU.EX2 R176, R176 ;  /* 0x000000b000b07308 */ /* 0x000ea20000000800 */
[----:B------:R-:W-:Y:S01]  /*1a430*/  FADD.FTZ R114, R114, R155 ;  /* 0x0000009b72727221 */ /* 0x000fe20000010000 */
[----:B------:R-:W-:Y:S01]  /*1a440*/  FADD.FTZ R110, R110, R115 ;  /* 0x000000736e6e7221 */ /* 0x000fe20000010000 */
[C---:B------:R-:W-:Y:S01]  /*1a450*/  HMMA.16816.F32.BF16 R44, R100.reuse, R78, R44 ;  /* 0x0000004e642c723c */ /* 0x040fe2000004182c */
[----:B------:R-:W4:Y:S01]  /*1a460*/  LDSM.16.MT88.4 R76, [R159+0x4800] ;  /* 0x004800009f4c783b */ /* 0x000f220000004200 */
[----:B------:R-:W-:Y:S01]  /*1a470*/  MUFU.EX2 R181, R181 ;  /* 0x000000b500b57308 */ /* 0x000fe20000000800 */
[----:B------:R-:W-:Y:S01]  /*1a480*/  FADD.FTZ R113, R113, R114 ;  /* 0x0000007271717221 */ /* 0x000fe20000010000 */
[----:B------:R-:W-:Y:S01]  /*1a490*/  FADD.FTZ R111, R111, R110 ;  /* 0x0000006e6f6f7221 */ /* 0x000fe20000010000 */
[--C-:B------:R-:W-:Y:S01]  /*1a4a0*/  FFMA.FTZ R146, R0, UR4, -R148.reuse ;  /* 0x0000000400927c23 */ /* 0x100fe20008010894 */
[----:B------:R-:W2:Y:S01]  /*1a4b0*/  MUFU.EX2 R180, R180 ;  /* 0x000000b400b47308 */ /* 0x000ea20000000800 */
[----:B------:R-:W-:Y:S01]  /*1a4c0*/  FFMA.FTZ R137, R137, UR4, -R151 ;  /* 0x0000000489897c23 */ /* 0x000fe20008010897 */
[----:B------:R-:W-:Y:S01]  /*1a4d0*/  HMMA.16816.F32.BF16 R56, R100, R68, R56 ;  /* 0x000000446438723c */ /* 0x000fe20000041838 */
[----:B------:R-:W-:Y:S01]  /*1a4e0*/  FADD.FTZ R108, R108, R111 ;  /* 0x0000006f6c6c7221 */ /* 0x000fe20000010000 */
[----:B------:R-:W-:Y:S01]  /*1a4f0*/  MUFU.EX2 R183, R183 ;  /* 0x000000b700b77308 */ /* 0x000fe20000000800 */
[----:B------:R-:W-:Y:S01]  /*1a500*/  FFMA.FTZ R0, R145, UR4, -R148 ;  /* 0x0000000491007c23 */ /* 0x000fe20008010894 */
[----:B------:R-:W-:-:S02]  /*1a510*/  MOV R132, R63 ;  /* 0x0000003f00847202 */ /* 0x000fc40000000f00 */
[----:B------:R-:W-:Y:S01]  /*1a520*/  MUFU.EX2 R178, R178 ;  /* 0x000000b200b27308 */ /* 0x000fe20000000800 */
[----:B------:R-:W-:Y:S01]  /*1a530*/  @P5 MOV R132, R63 ;  /* 0x0000003f00845202 */ /* 0x000fe20000000f00 */
[C---:B------:R-:W-:Y:S01]  /*1a540*/  HMMA.16816.F32.BF16 R64, R100.reuse, R70, R64 ;  /* 0x000000466440723c */ /* 0x040fe20000041840 */
[----:B------:R-:W1:Y:S01]  /*1a550*/  LDSM.16.MT88.4 R68, [R212+0x11000] ;  /* 0x01100000d444783b */ /* 0x000e620000004200 */
[----:B------:R-:W-:Y:S04]  /*1a560*/  MUFU.EX2 R182, R182 ;  /* 0x000000b600b67308 */ /* 0x000fe80000000800 */
[----:B------:R3:W2:Y:S02]  /*1a570*/  MUFU.EX2 R179, R185 ;  /* 0x000000b900b37308 */ /* 0x0006a40000000800 */
[C---:B------:R-:W-:Y:S02]  /*1a580*/  HMMA.16816.F32.BF16 R32, R100.reuse, R80, R32 ;  /* 0x000000506420723c */ /* 0x040fe40000041820 */
[----:B------:R-:W-:Y:S04]  /*1a590*/  MUFU.EX2 R184, R184 ;  /* 0x000000b800b87308 */ /* 0x000fe80000000800 */
[----:B------:R-:W2:Y:S02]  /*1a5a0*/  MUFU.EX2 R177, R177 ;  /* 0x000000b100b17308 */ /* 0x000ea40000000800 */
[----:B------:R-:W-:Y:S01]  /*1a5b0*/  HMMA.16816.F32.BF16 R36, R100, R82, R36 ;  /* 0x000000526424723c */ /* 0x000fe20000041824 */
[----:B------:R-:W2:Y:S01]  /*1a5c0*/  LDSM.16.MT88.4 R80, [R212+0xd000] ;  /* 0x00d00000d450783b */ /* 0x000ea20000004200 */
[----:B------:R-:W-:Y:S01]  /*1a5d0*/  MUFU.EX2 R187, R187 ;  /* 0x000000bb00bb7308 */ /* 0x000fe20000000800 */
[----:B---3--:R-:W-:-:S03]  /*1a5e0*/  FFMA.FTZ R185, R170, UR4, -R151 ;  /* 0x00000004aab97c23 */ /* 0x008fc60008010897 */
[----:B------:R3:W-:Y:S02]  /*1a5f0*/  MUFU.EX2 R170, R172 ;  /* 0x000000ac00aa7308 */ /* 0x0007e40000000800 */
[C---:B------:R-:W-:Y:S02]  /*1a600*/  HMMA.16816.F32.BF16 R16, R100.reuse, R88, R16 ;  /* 0x000000586410723c */ /* 0x040fe40000041810 */
[----:B------:R-:W2:Y:S04]  /*1a610*/  MUFU.EX2 R185, R185 ;  /* 0x000000b900b97308 */ /* 0x000ea80000000800 */
[----:B------:R-:W-:Y:S02]  /*1a620*/  MUFU.EX2 R164, R164 ;  /* 0x000000a400a47308 */ /* 0x000fe40000000800 */
[----:B------:R-:W-:Y:S01]  /*1a630*/  HMMA.16816.F32.BF16 R20, R100, R90, R20 ;  /* 0x0000005a6414723c */ /* 0x000fe20000041814 */
[----:B------:R-:W2:Y:S01]  /*1a640*/  LDSM.16.MT88.4 R88, [R128+0x1000] ;  /* 0x001000008058783b */ /* 0x000ea20000004200 */
[----:B------:R-:W-:Y:S01]  /*1a650*/  MUFU.EX2 R165, R167 ;  /* 0x000000a700a57308 */ /* 0x000fe20000000800 */
[----:B---3--:R-:W-:-:S03]  /*1a660*/  FFMA.FTZ R172, R161, UR4, -R148 ;  /* 0x00000004a1ac7c23 */ /* 0x008fc60008010894 */
[----:B------:R-:W3:Y:S02]  /*1a670*/  MUFU.EX2 R168, R168 ;  /* 0x000000a800a87308 */ /* 0x000ee40000000800 */
[C---:B------:R-:W-:Y:S02]  /*1a680*/  HMMA.16816.F32.BF16 R8, R100.reuse, R92, R8 ;  /* 0x0000005c6408723c */ /* 0x040fe40000041808 */
[----:B------:R-:W-:Y:S04]  /*1a690*/  MUFU.EX2 R161, R163 ;  /* 0x000000a300a17308 */ /* 0x000fe80000000800 */
[----:B------:R-:W3:Y:S02]  /*1a6a0*/  MUFU.EX2 R172, R172 ;  /* 0x000000ac00ac7308 */ /* 0x000ee40000000800 */
[C---:B------:R-:W-:Y:S01]  /*1a6b0*/  HMMA.16816.F32.BF16 R12, R100.reuse, R94, R12 ;  /* 0x0000005e640c723c */ /* 0x040fe2000004180c */
[----:B------:R-:W-:Y:S01]  /*1a6c0*/  LDSM.16.MT88.4 R92, [R3+0xd000] ;  /* 0x00d00000035c783b */ /* 0x000fe20000004200 */
[----:B------:R-:W-:Y:S04]  /*1a6d0*/  MUFU.EX2 R136, R119 ;  /* 0x0000007700887308 */ /* 0x000fe80000000800 */
[----:B------:R-:W-:Y:S02]  /*1a6e0*/  MUFU.EX2 R135, R116 ;  /* 0x0000007400877308 */ /* 0x000fe40000000800 */
[C---:B-----5:R-:W-:Y:S02]  /*1a6f0*/  HMMA.16816.F32.BF16 R24, R100.reuse, R84, R24 ;  /* 0x000000546418723c */ /* 0x060fe40000041818 */
[----:B------:R-:W-:Y:S04]  /*1a700*/  MUFU.EX2 R134, R118 ;  /* 0x0000007600867308 */ /* 0x000fe80000000800 */
[----:B------:R5:W-:Y:S02]  /*1a710*/  MUFU.EX2 R133, R117 ;  /* 0x0000007500857308 */ /* 0x000be40000000800 */
[C---:B------:R-:W-:Y:S01]  /*1a720*/  HMMA.16816.F32.BF16 R28, R100.reuse, R86, R28 ;  /* 0x00000056641c723c */ /* 0x040fe2000004181c */
[----:B------:R-:W-:Y:S01]  /*1a730*/  LDSM.16.MT88.4 R84, [R159+0x1000] ;  /* 0x001000009f54783b */ /* 0x000fe20000004200 */
[----:B------:R-:W-:Y:S04]  /*1a740*/  MUFU.EX2 R138, R138 ;  /* 0x0000008a008a7308 */ /* 0x000fe80000000800 */
[----:B------:R-:W-:Y:S02]  /*1a750*/  MUFU.EX2 R137, R137 ;  /* 0x0000008900897308 */ /* 0x000fe40000000800 */
[C---:B------:R-:W-:Y:S02]  /*1a760*/  HMMA.16816.F32.BF16 R48, R100.reuse, R96, R48 ;  /* 0x000000606430723c */ /* 0x040fe40000041830 */
[----:B------:R-:W-:Y:S01]  /*1a770*/  MUFU.EX2 R186, R186 ;  /* 0x000000ba00ba7308 */ /* 0x000fe20000000800 */
[----:B-----5:R-:W-:Y:S03]  /*1a780*/  LDSM.16.MT88.4 R116, [R3+0xf800] ;  /* 0x00f800000374783b */ /* 0x020fe60000004200 */
[----:B------:R-:W-:Y:S02]  /*1a790*/  MUFU.EX2 R142, R142 ;  /* 0x0000008e008e7308 */ /* 0x000fe40000000800 */
[C---:B------:R-:W-:Y:S01]  /*1a7a0*/  HMMA.16816.F32.BF16 R52, R100.reuse, R98, R52 ;  /* 0x000000626434723c */ /* 0x040fe20000041834 */
[----:B------:R-:W-:Y:S01]  /*1a7b0*/  LDSM.16.MT88.4 R96, [R3+0x11000] ;  /* 0x011000000360783b */ /* 0x000fe20000004200 */
[----:B------:R-:W-:Y:S04]  /*1a7c0*/  MUFU.EX2 R149, R149 ;  /* 0x0000009500957308 */ /* 0x000fe80000000800 */
[----:B------:R-:W-:Y:S02]  /*1a7d0*/  MUFU.EX2 R146, R146 ;  /* 0x0000009200927308 */ /* 0x000fe40000000800 */
[----:B----4-:R-:W-:Y:S01]  /*1a7e0*/  HMMA.16816.F32.BF16 R72, R100, R76, R72 ;  /* 0x0000004c6448723c */ /* 0x010fe20000041848 */
[C---:B------:R-:W-:Y:S01]  /*1a7f0*/  F2FP.BF16.F32.PACK_AB R76, R124.reuse, R127 ;  /* 0x0000007f7c4c723e */ /* 0x040fe200000010ff */
[----:B------:R-:W-:Y:S01]  /*1a800*/  FADD.FTZ R127, R127, R108 ;  /* 0x0000006c7f7f7221 */ /* 0x000fe20000010000 */
[----:B------:R-:W-:Y:S01]  /*1a810*/  F2FP.BF16.F32.PACK_AB R77, R131, R130 ;  /* 0x00000082834d723e */ /* 0x000fe200000010ff */
[----:B------:R-:W-:Y:S02]  /*1a820*/  MUFU.EX2 R0, R0 ;  /* 0x0000000000007308 */ /* 0x000fe40000000800 */
[----:B------:R-:W-:-:S02]  /*1a830*/  FADD.FTZ R127, R124, R127 ;  /* 0x0000007f7c7f7221 */ /* 0x000fc40000010000 */
[----:B------:R-:W-:Y:S01]  /*1a840*/  HMMA.16816.F32.BF16 R4, R100, R78, R4 ;  /* 0x0000004e6404723c */ /* 0x000fe20000041804 */
[----:B------:R-:W4:Y:S01]  /*1a850*/  LDSM.16.MT88.4 R100, [R128+0x5000] ;  /* 0x005000008064783b */ /* 0x000f220000004200 */
[----:B------:R-:W-:Y:S01]  /*1a860*/  F2FP.BF16.F32.PACK_AB R78, R125, R126 ;  /* 0x0000007e7d4e723e */ /* 0x000fe200000010ff */
[----:B------:R-:W-:Y:S01]  /*1a870*/  FADD.FTZ R126, R126, R127 ;  /* 0x0000007f7e7e7221 */ /* 0x000fe20000010000 */
[----:B------:R-:W-:-:S03]  /*1a880*/  F2FP.BF16.F32.PACK_AB R79, R129, R160 ;  /* 0x000000a0814f723e */ /* 0x000fc600000010ff */
[----:B------:R-:W-:-:S04]  /*1a890*/  FADD.FTZ R125, R125, R126 ;  /* 0x0000007e7d7d7221 */ /* 0x000fc80000010000 */
        /* <DEDUP_REMOVED lines=11> */
[----:B------:R-:W4:Y:S07]  /*1a950*/  LDSM.16.MT88.4 R100, [R3+0x11800] ;  /* 0x011800000364783b */ /* 0x000f2e0000004200 */
        /* <DEDUP_REMOVED lines=16> */
[----:B------:R-:W1:Y:S01]  /*1aa60*/  LDSM.16.MT88.4 R76, [R159+0x5800] ;  /* 0x005800009f4c783b */ /* 0x000e620000004200 */
[----:B------:R-:W-:Y:S01]  /*1aa70*/  F2FP.BF16.F32.PACK_AB R71, R176, R173 ;  /* 0x000000adb047723e */ /* 0x000fe200000010ff */
[----:B------:R-:W-:-:S04]  /*1aa80*/  FADD.FTZ R169, R169, R166 ;  /* 0x000000a6a9a97221 */ /* 0x000fc80000010000 */
[----:B------:R-:W-:Y:S02]  /*1aa90*/  FADD.FTZ R162, R162, R169 ;  /* 0x000000a9a2a27221 */ /* 0x000fe40000010000 */
        /* <DEDUP_REMOVED lines=11> */
[----:B------:R-:W-:Y:S07]  /*1ab50*/  LDSM.16.MT88.4 R96, [R3+0xe000] ;  /* 0x00e000000360783b */ /* 0x000fee0000004200 */
        /* <DEDUP_REMOVED lines=8> */
[----:B------:R-:W-:Y:S07]  /*1abe0*/  LDSM.16.MT88.4 R104, [R3+0x12800] ;  /* 0x012800000368783b */ /* 0x000fee0000004200 */
[C---:B-1----:R-:W-:Y:S08]  /*1abf0*/  HMMA.16816.F32.BF16 R72, R68.reuse, R76, R72 ;  /* 0x0000004c4448723c */ /* 0x042ff00000041848 */
[----:B------:R-:W-:Y:S01]  /*1ac00*/  HMMA.16816.F32.BF16 R4, R68, R78, R4 ;  /* 0x0000004e4404723c */ /* 0x000fe20000041804 */
[----:B------:R-:W-:Y:S01]  /*1ac10*/  F2FP.BF16.F32.PACK_AB R68, R180, R181 ;  /* 0x000000b5b444723e */ /* 0x000fe200000010ff */
[----:B------:R-:W1:Y:S01]  /*1ac20*/  LDSM.16.MT88.4 R76, [R128+0x6000] ;  /* 0x00600000804c783b */ /* 0x000e620000004200 */
[----:B------:R-:W-:Y:S01]  /*1ac30*/  F2FP.BF16.F32.PACK_AB R69, R179, R182 ;  /* 0x000000b6b345723e */ /* 0x000fe200000010ff */
[----:B------:R-:W-:Y:S01]  /*1ac40*/  FADD.FTZ R181, R181, R162 ;  /* 0x000000a2b5b57221 */ /* 0x000fe20000010000 */
[----:B------:R-:W-:-:S02]  /*1ac50*/  F2FP.BF16.F32.PACK_AB R70, R178, R183 ;  /* 0x000000b7b246723e */ /* 0x000fc400000010ff */
[----:B------:R-:W-:Y:S01]  /*1ac60*/  F2FP.BF16.F32.PACK_AB R71, R177, R184 ;  /* 0x000000b8b147723e */ /* 0x000fe200000010ff */
[----:B------:R-:W-:-:S04]  /*1ac70*/  FADD.FTZ R180, R180, R181 ;  /* 0x000000b5b4b47221 */ /* 0x000fc80000010000 */
[----:B------:R-:W-:Y:S02]  /*1ac80*/  FADD.FTZ R183, R183, R180 ;  /* 0x000000b4b7b77221 */ /* 0x000fe40000010000 */
[----:B--2---:R-:W-:Y:S02]  /*1ac90*/  HMMA.16816.F32.BF16 R8, R68, R80, R8 ;  /* 0x000000504408723c */ /* 0x004fe40000041808 */
[----:B------:R-:W-:-:S06]  /*1aca0*/  FADD.FTZ R183, R178, R183 ;  /* 0x000000b7b2b77221 */ /* 0x000fcc0000010000 */
        /* <DEDUP_REMOVED lines=27> */
[C---:B--2---:R-:W-:Y:S08]  /*1ae60*/  HMMA.16816.F32.BF16 R72, R68.reuse, R80, R72 ;  /* 0x000000504448723c */ /* 0x044ff00000041848 */
[----:B------:R-:W-:Y:S01]  /*1ae70*/  HMMA.16816.F32.BF16 R4, R68, R82, R4 ;  /* 0x000000524404723c */ /* 0x000fe20000041804 */
[----:B------:R-:W1:Y:S04]  /*1ae80*/  LDSM.16.MT88.4 R68, [R128+0x6800] ;  /* 0x006800008044783b */ /* 0x000e680000004200 */
[----:B------:R-:W2:Y:S03]  /*1ae90*/  LDSM.16.MT88.4 R80, [R159+0x6800] ;  /* 0x006800009f50783b */ /* 0x000ea60000004200 */
[C---:B-----5:R-:W-:Y:S08]  /*1aea0*/  HMMA.16816.F32.BF16 R32, R76.reuse, R88, R32 ;  /* 0x000000584c20723c */ /* 0x060ff00000041820 */
[C---:B------:R-:W-:Y:S01]  /*1aeb0*/  HMMA.16816.F32.BF16 R36, R76.reuse, R90, R36 ;  /* 0x0000005a4c24723c */ /* 0x040fe20000041824 */
[----:B------:R-:W5:Y:S07]  /*1aec0*/  LDSM.16.MT88.4 R88, [R212+0xf000] ;  /* 0x00f00000d458783b */ /* 0x000f6e0000004200 */
[----:B----4-:R-:W-:Y:S01]  /*1aed0*/  HMMA.16816.F32.BF16 R8, R76, R100, R8 ;  /* 0x000000644c08723c */ /* 0x010fe20000041808 */
[--C-:B------:R-:W-:Y:S01]  /*1aee0*/  FFMA.FTZ R100, R143, UR4, -R151.reuse ;  /* 0x000000048f647c23 */ /* 0x100fe20008010897 */
[----:B------:R-:W-:-:S06]  /*1aef0*/  FFMA.FTZ R143, R141, UR4, -R151 ;  /* 0x000000048d8f7c23 */ /* 0x000fcc0008010897 */
[C---:B------:R-:W-:Y:S01]  /*1af00*/  HMMA.16816.F32.BF16 R48, R76.reuse, R104, R48 ;  /* 0x000000684c30723c */ /* 0x040fe20000041830 */
[----:B------:R-:W-:Y:S01]  /*1af10*/  FFMA.FTZ R104, R140, UR4, -R151 ;  /* 0x000000048c687c23 */ /* 0x000fe20008010897 */
[----:B------:R-:W-:Y:S04]  /*1af20*/  MUFU.EX2 R143, R143 ;  /* 0x0000008f008f7308 */ /* 0x000fe80000000800 */
[----:B------:R4:W-:Y:S02]  /*1af30*/  MUFU.EX2 R140, R100 ;  /* 0x00000064008c7308 */ /* 0x0009e40000000800 */
[C---:B---3--:R-:W-:Y:S02]  /*1af40*/  HMMA.16816.F32.BF16 R24, R76.reuse, R92, R24 ;  /* 0x0000005c4c18723c */ /* 0x048fe40000041818 */
[----:B------:R3:W5:Y:S06]  /*1af50*/  MUFU.EX2 R141, R104 ;  /* 0x00000068008d7308 */ /* 0x00076c0000000800 */
[C---:B------:R-:W-:Y:S01]  /*1af60*/  HMMA.16816.F32.BF16 R28, R76.reuse, R94, R28 ;  /* 0x0000005e4c1c723c */ /* 0x040fe2000004181c */
[----:B------:R-:W5:Y:S07]  /*1af70*/  LDSM.16.MT88.4 R92, [R159+0x3000] ;  /* 0x003000009f5c783b */ /* 0x000f6e0000004200 */
[C---:B------:R-:W-:Y:S01]  /*1af80*/  HMMA.16816.F32.BF16 R12, R76.reuse, R102, R12 ;  /* 0x000000664c0c723c */ /* 0x040fe2000004180c */
[----:B----4-:R-:W-:Y:S07]  /*1af90*/  LDSM.16.MT88.4 R100, [R212+0x13000] ;  /* 0x01300000d464783b */ /* 0x010fee0000004200 */
[C---:B------:R-:W-:Y:S08]  /*1afa0*/  HMMA.16816.F32.BF16 R16, R76.reuse, R96, R16 ;  /* 0x000000604c10723c */ /* 0x040ff00000041810 */
[C---:B------:R-:W-:Y:S01]  /*1afb0*/  HMMA.16816.F32.BF16 R20, R76.reuse, R98, R20 ;  /* 0x000000624c14723c */ /* 0x040fe20000041814 */
[----:B------:R-:W4:Y:S07]  /*1afc0*/  LDSM.16.MT88.4 R96, [R128+0x3000] ;  /* 0x003000008060783b */ /* 0x000f2e0000004200 */
[C---:B------:R-:W-:Y:S08]  /*1afd0*/  HMMA.16816.F32.BF16 R40, R76.reuse, R84, R40 ;  /* 0x000000544c28723c */ /* 0x040ff00000041828 */
[C---:B------:R-:W-:Y:S01]  /*1afe0*/  HMMA.16816.F32.BF16 R44, R76.reuse, R86, R44 ;  /* 0x000000564c2c723c */ /* 0x040fe2000004182c */
[----:B------:R-:W4:Y:S07]  /*1aff0*/  LDSM.16.MT88.4 R84, [R3+0xf000] ;  /* 0x00f000000354783b */ /* 0x000f2e0000004200 */
[C---:B------:R-:W-:Y:S01]  /*1b000*/  HMMA.16816.F32.BF16 R52, R76.reuse, R106, R52 ;  /* 0x0000006a4c34723c */ /* 0x040fe20000041834 */
[----:B---3--:R-:W-:Y:S07]  /*1b010*/  LDSM.16.MT88.4 R104, [R3+0x13000] ;  /* 0x013000000368783b */ /* 0x008fee0000004200 */
[C---:B-1----:R-:W-:Y:S08]  /*1b020*/  HMMA.16816.F32.BF16 R56, R76.reuse, R68, R56 ;  /* 0x000000444c38723c */ /* 0x042ff00000041838 */
[C---:B------:R-:W-:Y:S01]  /*1b030*/  HMMA.16816.F32.BF16 R64, R76.reuse, R70, R64 ;  /* 0x000000464c40723c */ /* 0x040fe20000041840 */
[----:B------:R-:W1:Y:S07]  /*1b040*/  LDSM.16.MT88.4 R68, [R128+0x7000] ;  /* 0x007000008044783b */ /* 0x000e6e0000004200 */
[C---:B--2---:R-:W-:Y:S08]  /*1b050*/  HMMA.16816.F32.BF16 R72, R76.reuse, R80, R72 ;  /* 0x000000504c48723c */ /* 0x044ff00000041848 */
[----:B------:R-:W-:Y:S01]  /*1b060*/  HMMA.16816.F32.BF16 R4, R76, R82, R4 ;  /* 0x000000524c04723c */ /* 0x000fe20000041804 */
[----:B-----5:R-:W-:Y:S01]  /*1b070*/  F2FP.BF16.F32.PACK_AB R76, R141, R140 ;  /* 0x0000008c8d4c723e */ /* 0x020fe200000010ff */
[----:B------:R-:W2:Y:S01]  /*1b080*/  LDSM.16.MT88.4 R80, [R159+0x7000] ;  /* 0x007000009f50783b */ /* 0x000ea20000004200 */
        /* <DEDUP_REMOVED lines=8> */
[----:B------:R-:W-:Y:S01]  /*1b110*/  FFMA.FTZ R147, R2, UR4, -R148 ;  /* 0x0000000402937c23 */ /* 0x000fe20008010894 */
[----:B------:R-:W-:Y:S01]  /*1b120*/  FADD.FTZ R2, R112, R113 ;  /* 0x0000007170027221 */ /* 0x000fe20000010000 */
[----:B------:R-:W-:Y:S01]  /*1b130*/  FADD.FTZ R136, R136, R143 ;  /* 0x0000008f88887221 */ /* 0x000fe20000010000 */
[----:B------:R-:W3:Y:S02]  /*1b140*/  MUFU.EX2 R145, R88 ;  /* 0x0000005800917308 */ /* 0x000ee40000000800 */
[----:B------:R-:W-:Y:S01]  /*1b150*/  FADD.FTZ R109, R109, R2 ;  /* 0x000000026d6d7221 */ /* 0x000fe20000010000 */
[----:B------:R-:W-:Y:S01]  /*1b160*/  HMMA.16816.F32.BF16 R32, R76, R92, R32 ;  /* 0x0000005c4c20723c */ /* 0x000fe20000041820 */
[----:B------:R-:W5:Y:S02]  /*1b170*/  MUFU.EX2 R147, R147 ;  /* 0x0000009300937308 */ /* 0x000f640000000800 */
[----:B------:R-:W-:-:S04]  /*1b180*/  FADD.FTZ R130, R130, R109 ;  /* 0x0000006d82827221 */ /* 0x000fc80000010000 */
[----:B------:R-:W-:Y:S01]  /*1b190*/  FADD.FTZ R131, R131, R130 ;  /* 0x0000008283837221 */ /* 0x000fe20000010000 */
[----:B------:R-:W-:Y:S01]  /*1b1a0*/  HMMA.16816.F32.BF16 R36, R76, R94, R36 ;  /* 0x0000005e4c24723c */ /* 0x000fe20000041824 */
[----:B------:R-:W2:Y:S02]  /*1b1b0*/  LDSM.16.MT88.4 R92, [R128+0x3800] ;  /* 0x00380000805c783b */ /* 0x000ea40000004200 */
[----:B------:R-:W-:-:S04]  /*1b1c0*/  FADD.FTZ R160, R160, R131 ;  /* 0x00000083a0a07221 */ /* 0x000fc80000010000 */
[----:B------:R-:W-:Y:S01]  /*1b1d0*/  FADD.FTZ R160, R129, R160 ;  /* 0x000000a081a07221 */ /* 0x000fe20000010000 */
[----:B----4-:R-:W-:Y:S03]  /*1b1e0*/  HMMA.16816.F32.BF16 R24, R76, R96, R24 ;  /* 0x000000604c18723c */ /* 0x010fe60000041818 */
[----:B------:R-:W-:-:S04]  /*1b1f0*/  FADD.FTZ R175, R175, R160 ;  /* 0x000000a0afaf7221 */ /* 0x000fc80000010000 */
[----:B------:R-:W-:Y:S01]  /*1b200*/  FADD.FTZ R174, R174, R175 ;  /* 0x000000afaeae7221 */ /* 0x000fe20000010000 */
[----:B------:R-:W-:Y:S03]  /*1b210*/  HMMA.16816.F32.BF16 R28, R76, R98, R28 ;  /* 0x000000624c1c723c */ /* 0x000fe6000004181c */
[----:B------:R-:W-:-:S04]  /*1b220*/  FADD.FTZ R173, R173, R174 ;  /* 0x000000aeadad7221 */ /* 0x000fc80000010000 */
[----:B------:R-:W-:Y:S01]  /*1b230*/  FADD.FTZ R173, R176, R173 ;  /* 0x000000adb0ad7221 */ /* 0x000fe20000010000 */
[----:B------:R-:W-:Y:S03]  /*1b240*/  HMMA.16816.F32.BF16 R16, R76, R84, R16 ;  /* 0x000000544c10723c */ /* 0x000fe60000041810 */
[----:B------:R-:W-:-:S04]  /*1b250*/  FADD.FTZ R182, R182, R173 ;  /* 0x000000adb6b67221 */ /* 0x000fc80000010000 */
[----:B------:R-:W-:Y:S01]  /*1b260*/  FADD.FTZ R179, R179, R182 ;  /* 0x000000b6b3b37221 */ /* 0x000fe20000010000 */
[C---:B-1----:R-:W-:Y:S01]  /*1b270*/  HMMA.16816.F32.BF16 R56, R76.reuse, R68, R56 ;  /* 0x000000444c38723c */ /* 0x042fe20000041838 */
[----:B------:R-:W-:Y:S01]  /*1b280*/  F2FP.BF16.F32.PACK_AB R68, R186, R137 ;  /* 0x00000089ba44723e */ /* 0x000fe200000010ff */
[----:B------:R-:W-:Y:S01]  /*1b290*/  FADD.FTZ R137, R137, R136 ;  /* 0x0000008889897221 */ /* 0x000fe20000010000 */
[----:B---3--:R-:W-:Y:S01]  /*1b2a0*/  F2FP.BF16.F32.PACK_AB R69, R145, R146 ;  /* 0x000000929145723e */ /* 0x008fe200000010ff */
[----:B------:R-:W-:Y:S02]  /*1b2b0*/  FADD.FTZ R184, R184, R179 ;  /* 0x000000b3b8b87221 */ /* 0x000fe40000010000 */
[----:B------:R-:W-:Y:S02]  /*1b2c0*/  FADD.FTZ R137, R186, R137 ;  /* 0x00000089ba897221 */ /* 0x000fe40000010000 */
        /* <DEDUP_REMOVED lines=8> */
[----:B------:R-:W-:-:S04]  /*1b350*/  FADD.FTZ R168, R168, R165 ;  /* 0x000000a5a8a87221 */ /* 0x000fc80000010000 */
[----:B------:R-:W-:Y:S02]  /*1b360*/  FADD.FTZ R161, R161, R168 ;  /* 0x000000a8a1a17221 */ /* 0x000fe40000010000 */
[----:B------:R-:W-:Y:S01]  /*1b370*/  HMMA.16816.F32.BF16 R20, R76, R86, R20 ;  /* 0x000000564c14723c */ /* 0x000fe20000041814 */
[----:B------:R1:W3:Y:S01]  /*1b380*/  LDSM.16.MT88.4 R84, [R3+0x13800] ;  /* 0x013800000354783b */ /* 0x0002e20000004200 */
[----:B------:R-:W-:-:S04]  /*1b390*/  FADD.FTZ R172, R172, R161 ;  /* 0x000000a1acac7221 */ /* 0x000fc80000010000 */
[----:B------:R-:W-:Y:S02]  /*1b3a0*/  FADD.FTZ R135, R135, R172 ;  /* 0x000000ac87877221 */ /* 0x000fe40000010000 */
[----:B------:R-:W-:Y:S02]  /*1b3b0*/  HMMA.16816.F32.BF16 R40, R76, R100, R40 ;  /* 0x000000644c28723c */ /* 0x000fe40000041828 */
[----:B------:R-:W-:-:S04]  /*1b3c0*/  FADD.FTZ R134, R134, R135 ;  /* 0x0000008786867221 */ /* 0x000fc80000010000 */
[----:B------:R-:W-:Y:S02]  /*1b3d0*/  FADD.FTZ R133, R133, R134 ;  /* 0x0000008685857221 */ /* 0x000fe40000010000 */
[----:B------:R-:W-:Y:S01]  /*1b3e0*/  HMMA.16816.F32.BF16 R44, R76, R102, R44 ;  /* 0x000000664c2c723c */ /* 0x000fe2000004182c */
[----:B------:R-:W4:Y:S01]  /*1b3f0*/  LDSM.16.MT88.4 R100, [R159+0x3800] ;  /* 0x003800009f64783b */ /* 0x000f220000004200 */
[----:B------:R-:W-:-:S03]  /*1b400*/  FADD.FTZ R133, R138, R133 ;  /* 0x000000858a857221 */ /* 0x000fc60000010000 */
[----:B------:R-:W-:Y:S01]  /*1b410*/  LDSM.16.MT88.4 R156, [R159+0x7800] ;  /* 0x007800009f9c783b */ /* 0x000fe20000004200 */
[----:B------:R-:W-:Y:S02]  /*1b420*/  FADD.FTZ R146, R146, R133 ;  /* 0x0000008592927221 */ /* 0x000fe40000010000 */
[----:B------:R-:W-:Y:S01]  /*1b430*/  HMMA.16816.F32.BF16 R48, R76, R104, R48 ;  /* 0x000000684c30723c */ /* 0x000fe20000041830 */
[-C--:B-1----:R-:W-:Y:S01]  /*1b440*/  MOV R3, R61.reuse ;  /* 0x0000003d00037202 */ /* 0x082fe20000000f00 */
[----:B------:R-:W-:Y:S01]  /*1b450*/  FADD.FTZ R145, R145, R146 ;  /* 0x0000009291917221 */ /* 0x000fe20000010000 */
[----:B------:R-:W-:-:S03]  /*1b460*/  @P5 MOV R3, R61 ;  /* 0x0000003d00035202 */ /* 0x000fc60000000f00 */
[----:B------:R-:W-:Y:S02]  /*1b470*/  FADD.FTZ R0, R0, R145 ;  /* 0x0000009100007221 */ /* 0x000fe40000010000 */
[----:B------:R-:W-:Y:S02]  /*1b480*/  HMMA.16816.F32.BF16 R52, R76, R106, R52 ;  /* 0x0000006a4c34723c */ /* 0x000fe40000041834 */
[----:B------:R-:W-:-:S06]  /*1b490*/  FADD.FTZ R231, R147, R0 ;  /* 0x0000000093e77221 */ /* 0x000fcc0000010000 */
[C---:B--2---:R-:W-:Y:S08]  /*1b4a0*/  HMMA.16816.F32.BF16 R72, R76.reuse, R80, R72 ;  /* 0x000000504c48723c */ /* 0x044ff00000041848 */
[----:B------:R-:W-:Y:S01]  /*1b4b0*/  HMMA.16816.F32.BF16 R4, R76, R82, R4 ;  /* 0x000000524c04723c */ /* 0x000fe20000041804 */
[----:B------:R-:W1:Y:S07]  /*1b4c0*/  LDSM.16.MT88.4 R76, [R128+0x7800] ;  /* 0x00780000804c783b */ /* 0x000e6e0000004200 */
[C---:B------:R-:W-:Y:S08]  /*1b4d0*/  HMMA.16816.F32.BF16 R112, R68.reuse, R92, R24 ;  /* 0x0000005c4470723c */ /* 0x040ff00000041818 */
[C---:B------:R-:W-:Y:S01]  /*1b4e0*/  HMMA.16816.F32.BF16 R108, R68.reuse, R94, R28 ;  /* 0x0000005e446c723c */ /* 0x040fe2000004181c */
[----:B------:R-:W2:Y:S07]  /*1b4f0*/  LDSM.16.MT88.4 R92, [R212+0x13800] ;  /* 0x01380000d45c783b */ /* 0x000eae0000004200 */
[C---:B------:R-:W-:Y:S01]  /*1b500*/  HMMA.16816.F32.BF16 R120, R68.reuse, R116, R16 ;  /* 0x000000744478723c */ /* 0x040fe20000041810 */
[----:B------:R-:W5:Y:S07]  /*1b510*/  LDSM.16.MT88.4 R16, [R212+0xf800] ;  /* 0x00f80000d410783b */ /* 0x000f6e0000004200 */
[C---:B---3--:R-:W-:Y:S08]  /*1b520*/  HMMA.16816.F32.BF16 R88, R68.reuse, R84, R48 ;  /* 0x000000544458723c */ /* 0x048ff00000041830 */
[C---:B----4-:R-:W-:Y:S08]  /*1b530*/  HMMA.16816.F32.BF16 R104, R68.reuse, R100, R32 ;  /* 0x000000644468723c */ /* 0x050ff00000041820 */
[C---:B-1----:R-:W-:Y:S08]  /*1b540*/  HMMA.16816.F32.BF16 R80, R68.reuse, R76, R56 ;  /* 0x0000004c4450723c */ /* 0x042ff00000041838 */
[C---:B------:R-:W-:Y:S08]  /*1b550*/  HMMA.16816.F32.BF16 R116, R68.reuse, R118, R20 ;  /* 0x000000764474723c */ /* 0x040ff00000041814 */
[C---:B--2---:R-:W-:Y:S08]  /*1b560*/  HMMA.16816.F32.BF16 R96, R68.reuse, R92, R40 ;  /* 0x0000005c4460723c */ /* 0x044ff00000041828 */
[C---:B------:R-:W-:Y:S08]  /*1b570*/  HMMA.16816.F32.BF16 R84, R68.reuse, R86, R52 ;  /* 0x000000564454723c */ /* 0x040ff00000041834 */
[C---:B------:R-:W-:Y:S08]  /*1b580*/  HMMA.16816.F32.BF16 R76, R68.reuse, R78, R64 ;  /* 0x0000004e444c723c */ /* 0x040ff00000041840 */
[C---:B-----5:R-:W-:Y:S08]  /*1b590*/  HMMA.16816.F32.BF16 R128, R68.reuse, R16, R8 ;  /* 0x000000104480723c */ /* 0x060ff00000041808 */
[C---:B------:R-:W-:Y:S08]  /*1b5a0*/  HMMA.16816.F32.BF16 R124, R68.reuse, R18, R12 ;  /* 0x00000012447c723c */ /* 0x040ff0000004180c */
[C---:B------:R-:W-:Y:S08]  /*1b5b0*/  HMMA.16816.F32.BF16 R100, R68.reuse, R102, R36 ;  /* 0x000000664464723c */ /* 0x040ff00000041824 */
[C---:B------:R-:W-:Y:S08]  /*1b5c0*/  HMMA.16816.F32.BF16 R92, R68.reuse, R94, R44 ;  /* 0x0000005e445c723c */ /* 0x040ff0000004182c */
[C---:B------:R-:W-:Y:S08]  /*1b5d0*/  HMMA.16816.F32.BF16 R72, R68.reuse, R156, R72 ;  /* 0x0000009c4448723c */ /* 0x040ff00000041848 */
[----:B------:R-:W-:Y:S01]  /*1b5e0*/  HMMA.16816.F32.BF16 R68, R68, R158, R4 ;  /* 0x0000009e4444723c */ /* 0x000fe20000041804 */
[----:B------:R-:W-:-:S04]  /*1b5f0*/  NOP ;  /* 0x0000000000007918 */ /* 0x000fc80000000000 */
[----:B------:R-:W-:-:S15]  /*1b600*/  @P5 BRA `(.L_x_3399) ;  /* 0x0000000000045947 */ /* 0x000fde0003800000 */
.L_x_3393:
[----:B------:R-:W-:-:S07]  /*1b610*/  IADD3 R62, PT, PT, R144, -0x1, RZ ;  /* 0xffffffff903e7810 */ /* 0x000fce0007ffe0ff */
.L_x_3399:
        /* <DEDUP_REMOVED lines=18> */
[----:B------:R-:W3:Y:S01]  /*1b740*/  LDCU UR4, c[0x0][0x45c] ;  /* 0x00008b80ff0477ac */ /* 0x000ee20008000800 */
[----:B------:R-:W4:Y:S01]  /*1b750*/  LDCU.64 UR8, c[0x0][0x3a0] ;  /* 0x00007400ff0877ac */ /* 0x000f220008000a00 */
[----:B------:R-:W2:Y:S01]  /*1b760*/  LDCU.64 UR10, c[0x0][0x3a8] ;  /* 0x00007500ff0a77ac */ /* 0x000ea20008000a00 */
[----:B-1----:R-:W-:-:S12]  /*1b770*/  ULEA UR5, UR5, UR13, 0x18 ;  /* 0x0000000d05057291 */ /* 0x002fd8000f8ec0ff */
.L_x_3404:
        /* <DEDUP_REMOVED lines=80> */
.L_x_3401:
        /* <DEDUP_REMOVED lines=8> */
[----:B------:R-:W-:Y:S02]  /*1bd00*/  SHF.L.U32 R211, R208, 0x5, RZ ;  /* 0x00000005d0d37819 */ /* 0x000fe400000006ff */
[----:B------:R-:W-:Y:S02]  /*1bd10*/  IADD3.X R9, PT, PT, R6, R223, RZ, P0, !PT ;  /* 0x000000df06097210 */ /* 0x000fe400007fe4ff */
[-C--:B------:R-:W-:Y:S01]  /*1bd20*/  IADD3 R10, P1, PT, R8, R5.reuse, RZ ;  /* 0x00000005080a7210 */ /* 0x080fe20007f3e0ff */
[----:B------:R-:W-:Y:S01]  /*1bd30*/  LDGSTS.E.BYPASS.LTC128B.128 [R235+0x10000], desc[UR6][R222.64+0x80] ;  /* 0x10000080deeb7fae */ /* 0x000fe2000b981a06 */
[----:B------:R-:W-:Y:S02]  /*1bd40*/  LOP3.LUT R3, R139, 0x38, RZ, 0xc0, !PT ;  /* 0x000000388b037812 */ /* 0x000fe400078ec0ff */
[-C--:B------:R-:W-:Y:S02]  /*1bd50*/  IADD3.X R11, PT, PT, R9, R6.reuse, RZ, P1, !PT ;  /* 0x00000006090b7210 */ /* 0x080fe40000ffe4ff */
[-C--:B------:R-:W-:Y:S02]  /*1bd60*/  IADD3 R16, P0, PT, R10, R5.reuse, RZ ;  /* 0x000000050a107210 */ /* 0x080fe40007f1e0ff */
[----:B------:R-:W-:Y:S01]  /*1bd70*/  SHF.L.U32 R4, R208, 0x6, RZ ;  /* 0x00000006d0047819 */ /* 0x000fe200000006ff */
[----:B------:R-:W-:Y:S01]  /*1bd80*/  LDGSTS.E.BYPASS.LTC128B.128 [R235+0xc800], desc[UR6][R8.64] ;  /* 0x0c80000008eb7fae */ /* 0x000fe2000b981a06 */
[-C--:B------:R-:W-:Y:S02]  /*1bd90*/  IADD3.X R17, PT, PT, R11, R6.reuse, RZ, P0, !PT ;  /* 0x000000060b117210 */ /* 0x080fe400007fe4ff */
[-C--:B------:R-:W-:Y:S02]  /*1bda0*/  IADD3 R14, P1, PT, R16, R5.reuse, RZ ;  /* 0x00000005100e7210 */ /* 0x080fe40007f3e0ff */
[----:B------:R-:W-:Y:S02]  /*1bdb0*/  LOP3.LUT R211, R211, 0x7c00, RZ, 0xc0, !PT ;  /* 0x00007c00d3d37812 */ /* 0x000fe400078ec0ff */
[-C--:B------:R-:W-:Y:S01]  /*1bdc0*/  IADD3.X R15, PT, PT, R17, R6.reuse, RZ, P1, !PT ;  /* 0x00000006110f7210 */ /* 0x080fe20000ffe4ff */
[----:B------:R-:W-:Y:S01]  /*1bdd0*/  LDGSTS.E.BYPASS.LTC128B.128 [R235+0x10800], desc[UR6][R8.64+0x80] ;  /* 0x1080008008eb7fae */ /* 0x000fe2000b981a06 */
[----:B------:R-:W-:Y:S02]  /*1bde0*/  IADD3 R12, P0, PT, R14, R5, RZ ;  /* 0x000000050e0c7210 */ /* 0x000fe40007f1e0ff */
[----:B------:R-:W-:Y:S02]  /*1bdf0*/  SHF.R.U32.HI R214, RZ, 0x1, R208 ;  /* 0x00000001ffd67819 */ /* 0x000fe400000116d0 */
[-C--:B------:R-:W-:Y:S02]  /*1be00*/  IADD3.X R13, PT, PT, R15, R6.reuse, RZ, P0, !PT ;  /* 0x000000060f0d7210 */ /* 0x080fe400007fe4ff */
[--C-:B------:R-:W-:Y:S01]  /*1be10*/  LOP3.LUT R3, R3, 0x1c0, R4.reuse, 0xf8, !PT ;  /* 0x000001c003037812 */ /* 0x100fe200078ef804 */
[----:B------:R-:W-:Y:S01]  /*1be20*/  LDGSTS.E.BYPASS.LTC128B.128 [R235+0xd000], desc[UR6][R10.64] ;  /* 0x0d0000000aeb7fae */ /* 0x000fe2000b981a06 */
[----:B------:R-:W-:Y:S02]  /*1be30*/  LOP3.LUT R4, R211, 0x200, R4, 0xf8, !PT ;  /* 0x00000200d3047812 */ /* 0x000fe400078ef804 */
[----:B------:R-:W-:Y:S02]  /*1be40*/  LOP3.LUT R2, R214, 0x8, RZ, 0xc0, !PT ;  /* 0x00000008d6027812 */ /* 0x000fe400078ec0ff */
[----:B------:R-:W-:Y:S02]  /*1be50*/  IADD3 R228, PT, PT, R228, -0x1, RZ ;  /* 0xffffffffe4e47810 */ /* 0x000fe40007ffe0ff */
[----:B------:R-:W-:Y:S01]  /*1be60*/  LOP3.LUT R2, R4, R3, R2, 0xf6, !PT ;  /* 0x0000000304027212 */ /* 0x000fe200078ef602 */
[----:B------:R1:W-:Y:S01]  /*1be70*/  LDGSTS.E.BYPASS.LTC128B.128 [R235+0x11000], desc[UR6][R10.64+0x80] ;  /* 0x110000800aeb7fae */ /* 0x0003e2000b981a06 */
[-C--:B------:R-:W-:Y:S02]  /*1be80*/  IADD3 R4, P1, PT, R12, R5.reuse, RZ ;  /* 0x000000050c047210 */ /* 0x080fe40007f3e0ff */
[----:B------:R-:W-:Y:S02]  /*1be90*/  LEA R181, R2, UR5, 0x1 ;  /* 0x0000000502b57c11 */ /* 0x000fe4000f8e08ff */
[----:B------:R-:W-:Y:S02]  /*1bea0*/  IADD3 R20, P0, PT, R4, R5, RZ ;  /* 0x0000000504147210 */ /* 0x000fe40007f1e0ff */
[-C--:B------:R-:W-:Y:S01]  /*1beb0*/  IADD3.X R5, PT, PT, R13, R6.reuse, RZ, P1, !PT ;  /* 0x000000060d057210 */ /* 0x080fe20000ffe4ff */
[----:B------:R-:W-:Y:S01]  /*1bec0*/  LDGSTS.E.BYPASS.LTC128B.128 [R235+0xd800], desc[UR6][R16.64] ;  /* 0x0d80000010eb7fae */ /* 0x000fe2000b981a06 */
[----:B------:R-:W-:Y:S02]  /*1bed0*/  ISETP.GT.AND P1, PT, R228, R217, PT ;  /* 0x000000d9e400720c */ /* 0x000fe40003f24270 */
[----:B------:R-:W-:Y:S02]  /*1bee0*/  IADD3.X R21, PT, PT, R5, R6, RZ, P0, !PT ;  /* 0x0000000605157210 */ /* 0x000fe400007fe4ff */
[----:B------:R-:W-:Y:S03]  /*1bef0*/  LOP3.LUT P0, RZ, R208, 0x2, RZ, 0xc0, !PT ;  /* 0x00000002d0ff7812 */ /* 0x000fe6000780c0ff */
[----:B------:R2:W-:Y:S01]  /*1bf00*/  LDGSTS.E.BYPASS.LTC128B.128 [R235+0x11800], desc[UR6][R16.64+0x80] ;  /* 0x1180008010eb7fae */ /* 0x0005e2000b981a06 */
[----:B------:R-:W-:Y:S02]  /*1bf10*/  SEL R216, R210, 0xffffffe0, !P0 ;  /* 0xffffffe0d2d87807 */ /* 0x000fe40004000000 */
[----:B------:R-:W-:Y:S02]  /*1bf20*/  LOP3.LUT P0, RZ, R208, 0x4, RZ, 0xc0, !PT ;  /* 0x00000004d0ff7812 */ /* 0x000fe4000780c0ff */
[-C--:B------:R-:W-:Y:S02]  /*1bf30*/  IADD3 R136, PT, PT, R216, R181.reuse, RZ ;  /* 0x000000b5d8887210 */ /* 0x080fe40007ffe0ff */
[----:B------:R-:W-:Y:S01]  /*1bf40*/  IADD3 R3, PT, PT, R213, R216, RZ ;  /* 0x000000d8d5037210 */ /* 0x000fe20007ffe0ff */
[----:B------:R-:W-:Y:S01]  /*1bf50*/  LDGSTS.E.BYPASS.LTC128B.128 [R235+0xe000], desc[UR6][R14.64] ;  /* 0x0e0000000eeb7fae */ /* 0x000fe2000b981a06 */
[----:B------:R-:W-:Y:S04]  /*1bf60*/  SEL R2, R209, 0xffffffc0, !P0 ;  /* 0xffffffc0d1027807 */ /* 0x000fe80004000000 */
[----:B------:R-:W-:Y:S02]  /*1bf70*/  IADD3 R201, PT, PT, R2, R181, RZ ;  /* 0x000000b502c97210 */ /* 0x000fe40007ffe0ff */
[----:B------:R-:W-:Y:S01]  /*1bf80*/  IADD3 R215, PT, PT, R213, R2, RZ ;  /* 0x00000002d5d77210 */ /* 0x000fe20007ffe0ff */
[----:B------:R-:W-:Y:S01]  /*1bf90*/  LDGSTS.E.BYPASS.LTC128B.128 [R235+0x12000], desc[UR6][R14.64+0x80] ;  /* 0x120000800eeb7fae */ /* 0x000fe2000b981a06 */
[C---:B------:R-:W-:Y:S02]  /*1bfa0*/  IADD3 R200, PT, PT, R216.reuse, R201, RZ ;  /* 0x000000c9d8c87210 */ /* 0x040fe40007ffe0ff */
[----:B------:R-:W-:Y:S05]  /*1bfb0*/  IADD3 R2, PT, PT, R216, R215, RZ ;  /* 0x000000d7d8027210 */ /* 0x000fea0007ffe0ff */
[----:B------:R-:W-:Y:S08]  /*1bfc0*/  LDGSTS.E.BYPASS.LTC128B.128 [R235+0xe800], desc[UR6][R12.64] ;  /* 0x0e8000000ceb7fae */ /* 0x000ff0000b981a06 */
[----:B------:R-:W-:Y:S08]  /*1bfd0*/  LDGSTS.E.BYPASS.LTC128B.128 [R235+0x12800], desc[UR6][R12.64+0x80] ;  /* 0x128000800ceb7fae */ /* 0x000ff0000b981a06 */
[----:B------:R-:W-:Y:S08]  /*1bfe0*/  LDGSTS.E.BYPASS.LTC128B.128 [R235+0xf000], desc[UR6][R4.64] ;  /* 0x0f00000004eb7fae */ /* 0x000ff0000b981a06 */
[----:B------:R5:W-:Y:S08]  /*1bff0*/  LDGSTS.E.BYPASS.LTC128B.128 [R235+0x13000], desc[UR6][R4.64+0x80] ;  /* 0x1300008004eb7fae */ /* 0x000bf0000b981a06 */
[----:B------:R-:W-:Y:S08]  /*1c000*/  LDGSTS.E.BYPASS.LTC128B.128 [R235+0xf800], desc[UR6][R20.64] ;  /* 0x0f80000014eb7fae */ /* 0x000ff0000b981a06 */
[----:B------:R3:W-:Y:S08]  /*1c010*/  LDGSTS.E.BYPASS.LTC128B.128 [R235+0x13800], desc[UR6][R20.64+0x80] ;  /* 0x1380008014eb7fae */ /* 0x0007f0000b981a06 */
[----:B------:R-:W-:Y:S08]  /*1c020*/  LDSM.16.M88.4 R64, [R181] ;  /* 0x00000000b540783b */ /* 0x000ff00000000200 */
[----:B-1----:R-:W5:Y:S08]  /*1c030*/  LDSM.16.M88.4 R8, [R213+0x4000] ;  /* 0x00400000d508783b */ /* 0x002f700000000200 */
[----:B--2---:R-:W1:Y:S08]  /*1c040*/  LDSM.16.M88.4 R16, [R213+0x4800] ;  /* 0x00480000d510783b */ /* 0x004e700000000200 */
[----:B------:R-:W3:Y:S08]  /*1c050*/  LDSM.16.M88.4 R24, [R213+0x5000] ;  /* 0x00500000d518783b */ /* 0x000ef00000000200 */
[----:B------:R-:W0:Y:S08]  /*1c060*/  LDGDEPBAR ;  /* 0x00000000000079af */ /* 0x000e300000000000 */
[----:B------:R-:W2:Y:S08]  /*1c070*/  LDSM.16.M88.4 R32, [R213+0x5800] ;  /* 0x00580000d520783b */ /* 0x000eb00000000200 */
[----:B------:R-:W4:Y:S01]  /*1c080*/  LDSM.16.M88.4 R40, [R213+0x6000] ;  /* 0x00600000d528783b */ /* 0x000f220000000200 */
[C---:B-----5:R-:W-:Y:S07]  /*1c090*/  HMMA.16816.F32.BF16 R4, R64.reuse, R8, RZ ;  /* 0x000000084004723c */ /* 0x060fee00000418ff */
[----:B------:R-:W5:Y:S01]  /*1c0a0*/  LDSM.16.M88.4 R48, [R213+0x6800] ;  /* 0x00680000d530783b */ /* 0x000f620000000200 */
[C---:B------:R-:W-:Y:S07]  /*1c0b0*/  HMMA.16816.F32.BF16 R8, R64.reuse, R10, RZ ;  /* 0x0000000a4008723c */ /* 0x040fee00000418ff */
[----:B------:R-:W5:Y:S01]  /*1c0c0*/  LDSM.16.M88.4 R56, [R213+0x7000] ;  /* 0x00700000d538783b */ /* 0x000f620000000200 */
[C---:B-1----:R-:W-:Y:S07]  /*1c0d0*/  HMMA.16816.F32.BF16 R12, R64.reuse, R16, RZ ;  /* 0x00000010400c723c */ /* 0x042fee00000418ff */
[----:B------:R-:W1:Y:S01]  /*1c0e0*/  LDSM.16.M88.4 R132, [R213+0x7800] ;  /* 0x00780000d584783b */ /* 0x000e620000000200 */
[C---:B------:R-:W-:Y:S07]  /*1c0f0*/  HMMA.16816.F32.BF16 R16, R64.reuse, R18, RZ ;  /* 0x000000124010723c */ /* 0x040fee00000418ff */
[----:B------:R-:W-:Y:S01]  /*1c100*/  LDSM.16.M88.4 R140, [R136] ;  /* 0x00000000888c783b */ /* 0x000fe20000000200 */
[C---:B---3--:R-:W-:Y:S07]  /*1c110*/  HMMA.16816.F32.BF16 R20, R64.reuse, R24, RZ ;  /* 0x000000184014723c */ /* 0x048fee00000418ff */
[----:B------:R-:W3:Y:S01]  /*1c120*/  LDSM.16.M88.4 R144, [R3+0x4000] ;  /* 0x004000000390783b */ /* 0x000ee20000000200 */
[C---:B------:R-:W-:Y:S07]  /*1c130*/  HMMA.16816.F32.BF16 R24, R64.reuse, R26, RZ ;  /* 0x0000001a4018723c */ /* 0x040fee00000418ff */
[----:B------:R-:W3:Y:S01]  /*1c140*/  LDSM.16.M88.4 R148, [R3+0x4800] ;  /* 0x004800000394783b */ /* 0x000ee20000000200 */
[C---:B--2---:R-:W-:Y:S07]  /*1c150*/  HMMA.16816.F32.BF16 R28, R64.reuse, R32, RZ ;  /* 0x00000020401c723c */ /* 0x044fee00000418ff */
[----:B------:R-:W2:Y:S01]  /*1c160*/  LDSM.16.M88.4 R152, [R3+0x5000] ;  /* 0x005000000398783b */ /* 0x000ea20000000200 */
[C---:B------:R-:W-:Y:S07]  /*1c170*/  HMMA.16816.F32.BF16 R32, R64.reuse, R34, RZ ;  /* 0x000000224020723c */ /* 0x040fee00000418ff */
[----:B------:R-:W-:Y:S01]  /*1c180*/  LDSM.16.M88.4 R156, [R3+0x6800] ;  /* 0x00680000039c783b */ /* 0x000fe20000000200 */
[C---:B----4-:R-:W-:Y:S07]  /*1c190*/  HMMA.16816.F32.BF16 R36, R64.reuse, R40, RZ ;  /* 0x000000284024723c */ /* 0x050fee00000418ff */
[----:B------:R-:W-:Y:S01]  /*1c1a0*/  LDSM.16.M88.4 R160, [R3+0x7000] ;  /* 0x0070000003a0783b */ /* 0x000fe20000000200 */
[C---:B------:R-:W-:Y:S07]  /*1c1b0*/  HMMA.16816.F32.BF16 R40, R64.reuse, R42, RZ ;  /* 0x0000002a4028723c */ /* 0x040fee00000418ff */
[----:B------:R-:W-:Y:S01]  /*1c1c0*/  LDSM.16.M88.4 R164, [R201] ;  /* 0x00000000c9a4783b */ /* 0x000fe20000000200 */
[C---:B-----5:R-:W-:Y:S07]  /*1c1d0*/  HMMA.16816.F32.BF16 R44, R64.reuse, R48, RZ ;  /* 0x00000030402c723c */ /* 0x060fee00000418ff */
        /* <DEDUP_REMOVED lines=11> */
[C---:B---3--:R-:W-:Y:S07]  /*1c290*/  HMMA.16816.F32.BF16 R4, R140.reuse, R144, R4 ;  /* 0x000000908c04723c */ /* 0x048fee0000041804 */
[----:B------:R-:W-:Y:S01]  /*1c2a0*/  LDSM.16.M88.4 R192, [R215+0xa800] ;  /* 0x00a80000d7c0783b */ /* 0x000fe20000000200 */
[C---:B------:R-:W-:Y:S07]  /*1c2b0*/  HMMA.16816.F32.BF16 R8, R140.reuse, R146, R8 ;  /* 0x000000928c08723c */ /* 0x040fee0000041808 */
[----:B------:R-:W3:Y:S01]  /*1c2c0*/  LDSM.16.M88.4 R144, [R3+0x6000] ;  /* 0x006000000390783b */ /* 0x000ee20000000200 */
[C---:B------:R-:W-:Y:S07]  /*1c2d0*/  HMMA.16816.F32.BF16 R12, R140.reuse, R148, R12 ;  /* 0x000000948c0c723c */ /* 0x040fee000004180c */
[----:B------:R-:W-:Y:S01]  /*1c2e0*/  LDSM.16.M88.4 R196, [R215+0xb000] ;  /* 0x00b00000d7c4783b */ /* 0x000fe20000000200 */
[C---:B------:R-:W-:Y:S07]  /*1c2f0*/  HMMA.16816.F32.BF16 R16, R140.reuse, R150, R16 ;  /* 0x000000968c10723c */ /* 0x040fee0000041810 */
[----:B------:R-:W4:Y:S01]  /*1c300*/  LDSM.16.M88.4 R148, [R3+0x7800] ;  /* 0x007800000394783b */ /* 0x000f220000000200 */
[C---:B--2---:R-:W-:Y:S07]  /*1c310*/  HMMA.16816.F32.BF16 R20, R140.reuse, R152, R20 ;  /* 0x000000988c14723c */ /* 0x044fee0000041814 */
[----:B------:R-:W-:Y:S01]  /*1c320*/  LDSM.16.M88.4 R204, [R2+0x8000] ;  /* 0x0080000002cc783b */ /* 0x000fe20000000200 */
[C---:B------:R-:W-:Y:S07]  /*1c330*/  HMMA.16816.F32.BF16 R24, R140.reuse, R154, R24 ;  /* 0x0000009a8c18723c */ /* 0x040fee0000041818 */
[----:B------:R-:W2:Y:S01]  /*1c340*/  LDSM.16.M88.4 R152, [R215+0x5800] ;  /* 0x00580000d798783b */ /* 0x000ea20000000200 */
        /* <DEDUP_REMOVED lines=28> */
[C---:B-1----:R-:W-:Y:S08]  /*1c510*/  HMMA.16816.F32.BF16 R36, R164.reuse, R132, R36 ;  /* 0x00000084a424723c */ /* 0x042ff00000041824 */
[C---:B------:R-:W-:Y:S01]  /*1c520*/  HMMA.16816.F32.BF16 R40, R164.reuse, R134, R40 ;  /* 0x00000086a428723c */ /* 0x040fe20000041828 */
[----:B------:R-:W1:Y:S07]  /*1c530*/  LDSM.16.M88.4 R132, [R200] ;  /* 0x00000000c884783b */ /* 0x000e6e0000000200 */
[C---:B---3--:R-:W-:Y:S08]  /*1c540*/  HMMA.16816.F32.BF16 R44, R164.reuse, R144, R44 ;  /* 0x00000090a42c723c */ /* 0x048ff0000004182c */
        /* <DEDUP_REMOVED lines=9> */
[----:B------:R-:W-:Y:S07]  /*1c5e0*/  LDSM.16.M88.4 R164, [R213+0xa000] ;  /* 0x00a00000d5a4783b */ /* 0x000fee0000000200 */
[C---:B------:R-:W-:Y:S01]  /*1c5f0*/  HMMA.16816.F32.BF16 R8, R132.reuse, R154, R8 ;  /* 0x0000009a8408723c */ /* 0x040fe20000041808 */
[----:B------:R-:W-:Y:S07]  /*1c600*/  LDSM.16.M88.4 R152, [R181+0x2000] ;  /* 0x00200000b598783b */ /* 0x000fee0000000200 */
[C---:B------:R-:W-:Y:S01]  /*1c610*/  HMMA.16816.F32.BF16 R12, R132.reuse, R156, R12 ;  /* 0x0000009c840c723c */ /* 0x040fe2000004180c */
[----:B------:R-:W-:Y:S07]  /*1c620*/  LDSM.16.M88.4 R180, [R215+0x9000] ;  /* 0x00900000d7b4783b */ /* 0x000fee0000000200 */
[C---:B------:R-:W-:Y:S01]  /*1c630*/  HMMA.16816.F32.BF16 R16, R132.reuse, R158, R16 ;  /* 0x0000009e8410723c */ /* 0x040fe20000041810 */
        /* <DEDUP_REMOVED lines=248> */
[----:B------:R-:W-:Y:S01]  /*1d5c0*/  VIADD R11, R229, 0xffffff00 ;  /* 0xffffff00e50b7836 */ /* 0x000fe20000000000 */
        /* <DEDUP_REMOVED lines=61> */
.L_x_3403:
        /* <DEDUP_REMOVED lines=36> */
.L_x_3402:
        /* <DEDUP_REMOVED lines=66> */
[----:B------:R-:W-:Y:S01]  /*1e000*/  IADD3 R141, PT, PT, R212, 0xc040, RZ ;  /* 0x0000c040d48d7810 */ /* 0x000fe20007ffe0ff */
        /* <DEDUP_REMOVED lines=184> */
[----:B------:R-:W-:Y:S07]  /*1eb90*/  ISETP.GT.AND P0, PT, R228, R217, PT ;  /* 0x000000d9e400720c */ /* 0x000fee0003f04270 */
        /* <DEDUP_REMOVED lines=289> */
.L_x_3400:
        /* <DEDUP_REMOVED lines=128> */
[----:B---3--:R-:W-:-:S03]  /*205b0*/  @P0 FMUL.FTZ R4, R4, 0.69314718246459960938 ;  /* 0x3f31721804040820 */ /* 0x008fc60000410000 */
[----:B------:R-:W-:Y:S04]  /*205c0*/  STS.64 [R13], R108 ;  /* 0x0000006c0d007388 */ /* 0x000fe80000000a00 */
        /* <DEDUP_REMOVED lines=29> */
[----:B------:R-:W-:Y:S02]  /*207a0*/  IMAD R77, R6, R7, UR8 ;  /* 0x00000008064d7e24 */ /* 0x000fe4000f8e0207 */
[----:B-1----:R-:W-:Y:S01]  /*207b0*/  @P0 FFMA.FTZ R76, R3, R18, R4 ;  /* 0x00000012034c0223 */ /* 0x002fe20000010004 */
[----:B------:R-:W-:Y:S01]  /*207c0*/  LOP3.LUT P0, RZ, R208, 0x3, RZ, 0xc0, !PT ;  /* 0x00000003d0ff7812 */ /* 0x000fe2000780c0ff */
[----:B------:R-:W-:Y:S01]  /*207d0*/  IMAD R3, R77, UR4, RZ ;  /* 0x000000044d037c24 */ /* 0x000fe2000f8e02ff */
        /* <DEDUP_REMOVED lines=18> */
[----:B----4-:R-:W-:Y:S01]  /*20900*/  VIADD R69, R218, -UR8 ;  /* 0x80000008da457c36 */ /* 0x010fe20008000000 */
        /* <DEDUP_REMOVED lines=9> */
.L_x_3406:
[----:B------:R-:W-:Y:S05]  /*209a0*/  BSYNC.RECONVERGENT B0 ;  /* 0x0000000000007941 */ /* 0x000fea0003800200 */
.L_x_3405:
[----:B------:R-:W3:Y:S01]  /*209b0*/  LDCU.64 UR4, c[0x0][0x3f8] ;  /* 0x00007f00ff0477ac */ /* 0x000ee20008000a00 */
[----:B------:R-:W-:Y:S01]  /*209c0*/  SHF.R.U32.HI R208, RZ, 0x4, R208 ;  /* 0x00000004ffd07819 */ /* 0x000fe200000116d0 */
[----:B----4-:R-:W-:Y:S01]  /*209d0*/  VIADD R69, R218, -UR8 ;  /* 0x80000008da457c36 */ /* 0x010fe20008000000 */
[----:B------:R-:W-:-:S03]  /*209e0*/  LOP3.LUT R139, R139, 0x1f80, RZ, 0xc0, !PT ;  /* 0x00001f808b8b7812 */ /* 0x000fc600078ec0ff */
[C---:B------:R-:W-:Y:S01]  /*209f0*/  VIADD R2, R208.reuse, 0x8 ;  /* 0x00000008d0027836 */ /* 0x040fe20000000000 */
[----:B------:R-:W-:Y:S01]  /*20a00*/  LOP3.LUT R0, R139, 0x3c, R0, 0xf8, !PT ;  /* 0x0000003c8b007812 */ /* 0x000fe200078ef800 */
[C---:B------:R-:W-:Y:S01]  /*20a10*/  VIADD R68, R208.reuse, 0x10 ;  /* 0x00000010d0447836 */ /* 0x040fe20000000000 */
[CC--:B------:R-:W-:Y:S01]  /*20a20*/  ISETP.GE.AND P3, PT, R208.reuse, R69.reuse, PT ;  /* 0x00000045d000720c */ /* 0x0c0fe20003f66270 */
[----:B--2---:R-:W-:Y:S01]  /*20a30*/  VIADD R70, R208, 0x20 ;  /* 0x00000020d0467836 */ /* 0x004fe20000000000 */
[C---:B------:R-:W-:Y:S02]  /*20a40*/  IADD3 R0, P0, PT, R3.reuse, R0, RZ ;  /* 0x0000000003007210 */ /* 0x040fe40007f1e0ff */
[-C--:B------:R-:W-:Y:S01]  /*20a50*/  ISETP.GE.AND P6, PT, R2, R69.reuse, PT ;  /* 0x000000450200720c */ /* 0x080fe20003fc6270 */
[----:B------:R-:W-:Y:S01]  /*20a60*/  VIADD R2, R208, 0x18 ;  /* 0x00000018d0027836 */ /* 0x000fe20000000000 */
[----:B------:R-:W-:Y:S02]  /*20a70*/  LEA.HI.X.SX32 R3, R3, RZ, 0x1, P0 ;  /* 0x000000ff03037211 */ /* 0x000fe400000f0eff */
[----:B------:R-:W-:Y:S01]  /*20a80*/  ISETP.GE.AND P5, PT, R68, R69, PT ;  /* 0x000000454400720c */ /* 0x000fe20003fa6270 */
[----:B------:R-:W-:Y:S01]  /*20a90*/  VIADD R68, R208, 0x28 ;  /* 0x00000028d0447836 */ /* 0x000fe20000000000 */
[----:B---3--:R-:W-:-:S02]  /*20aa0*/  LEA R72, P0, R0, UR4, 0x2 ;  /* 0x0000000400487c11 */ /* 0x008fc4000f8010ff */
        /* <DEDUP_REMOVED lines=26> */
.L_x_3407:
        /* <DEDUP_REMOVED lines=11> */
.L_x_7219:


//--------------------- .text._ZN5flash24flash_fwd_splitkv_kernelI23Flash_fwd_kernel_traitsILi128ELi64ELi128ELi4ELb0ELb0EN7cutlass10bfloat16_tE19Flash_kernel_traitsILi128ELi64ELi128ELi4ES3_EELb1ELb0ELb1ELb0ELb0ELb0ELb1ELb1EEEvNS_16Flash_fwd_paramsE --------------------------
	.section	.text._ZN5flash24flash_fwd_splitkv_kernelI23Flash_fwd_kernel_traitsILi128ELi64ELi128ELi4ELb0ELb0EN7cutlass10bfloat16_tE19Flash_kernel_traitsILi128ELi64ELi128ELi4ES3_EELb1ELb0ELb1ELb0ELb0ELb0ELb1ELb1EEEvNS_16Flash_fwd_paramsE,"ax",@progbits
	.align	128
        .global         _ZN5flash24flash_fwd_splitkv_kernelI23Flash_fwd_kernel_traitsILi128ELi64ELi128ELi4ELb0ELb0EN7cutlass10bfloat16_tE19Flash_kernel_traitsILi128ELi64ELi128ELi4ES3_EELb1ELb0ELb1ELb0ELb0ELb0ELb1ELb1EEEvNS_16Flash_fwd_paramsE
        .type           _ZN5flash24flash_fwd_splitkv_kernelI23Flash_fwd_kernel_traitsILi128ELi64ELi128ELi4ELb0ELb0EN7cutlass10bfloat16_tE19Flash_kernel_traitsILi128ELi64ELi128ELi4ES3_EELb1ELb0ELb1ELb0ELb0ELb0ELb1ELb1EEEvNS_16Flash_fwd_paramsE,@function
        .size           _ZN5flash24flash_fwd_splitkv_kernelI23Flash_fwd_kernel_traitsILi128ELi64ELi128ELi4ELb0ELb0EN7cutlass10bfloat16_tE19Flash_kernel_traitsILi128ELi64ELi128ELi4ES3_EELb1ELb0ELb1ELb0ELb0ELb0ELb1ELb1EEEvNS_16Flash_fwd_paramsE,(.L_x_7220 - _ZN5flash24flash_fwd_splitkv_kernelI23Flash_fwd_kernel_traitsILi128ELi64ELi128ELi4ELb0ELb0EN7cutlass10bfloat16_tE19Flash_kernel_traitsILi128ELi64ELi128ELi4ES3_EELb1ELb0ELb1ELb0ELb0ELb0ELb1ELb1EEEvNS_16Flash_fwd_paramsE)
        .other          _ZN5flash24flash_fwd_splitkv_kernelI23Flash_fwd_kernel_traitsILi128ELi64ELi128ELi4ELb0ELb0EN7cutlass10bfloat16_tE19Flash_kernel_traitsILi128ELi64ELi128ELi4ES3_EELb1ELb0ELb1ELb0ELb0ELb0ELb1ELb1EEEvNS_16Flash_fwd_paramsE,@"STO_CUDA_ENTRY STV_DEFAULT"
_ZN5flash24flash_fwd_splitkv_kernelI23Flash_fwd_kernel_traitsILi128ELi64ELi128ELi4ELb0ELb0EN7cutlass10bfloat16_tE19Flash_kernel_traitsILi128ELi64ELi128ELi4ES3_EELb1ELb0ELb1ELb0ELb0ELb0ELb1ELb1EEEvNS_16Flash_fwd_paramsE:
.text._ZN5flash24flash_fwd_splitkv_kernelI23Flash_fwd_kernel_traitsILi128ELi64ELi128ELi4ELb0ELb0EN7cutlass10bfloat16_tE19Flash_kernel_traitsILi128ELi64ELi128ELi4ES3_EELb1ELb0ELb1ELb0ELb0ELb0ELb1ELb1EEEvNS_16Flash_fwd_paramsE:
[----:B------:R-:W-:Y:S08]  /*0000*/  LDC R1, c[0x0][0x37c] ;  /* 0x0000df00ff017b82 */ /* 0x000ff00000000800 */
[----:B------:R-:W1:Y:S01]  /*0010*/  LDC R7, c[0x0][0x3e0] ;  /* 0x0000f800ff077b82 */ /* 0x000e620000000800 */
[----:B------:R-:W2:Y:S01]  /*0020*/  S2R R126, SR_CTAID.Z ;  /* 0x00000000007e7919 */ /* 0x000ea20000002700 */
[----:B------:R-:W3:Y:S01]  /*0030*/  LDCU.64 UR6, c[0x0][0x358] ;  /* 0x00006b00ff0677ac */ /* 0x000ee20008000a00 */
[----:B------:R-:W-:Y:S01]  /*0040*/  IMAD.MOV.U32 R12, RZ, RZ, -0x1 ;  /* 0xffffffffff0c7424 */ /* 0x000fe200078e00ff */
[----:B------:R-:W4:Y:S04]  /*0050*/  LDCU.64 UR4, c[0x0][0x470] ;  /* 0x00008e00ff0477ac */ /* 0x000f280008000a00 */
[----:B------:R-:W3:Y:S01]  /*0060*/  LDC.64 R8, c[0x0][0x460] ;  /* 0x00011800ff087b82 */ /* 0x000ee20000000a00 */
        /* <DEDUP_REMOVED lines=14> */
[----:B------:R-:W-:-:S13]  /*0150*/  ISETP.GE.U32.AND P1, PT, R0, R7, PT ;  /* 0x000000070000720c */ /* 0x000fda0003f26070 */
[----:B------:R-:W-:Y:S02]  /*0160*/  @P1 IMAD.IADD R0, R0, 0x1, -R7 ;  /* 0x0000000100001824 */ /* 0x000fe400078e0a07 */
[----:B------:R-:W-:Y:S01]  /*0170*/  @P1 VIADD R207, R207, 0x1 ;  /* 0x00000001cfcf1836 */ /* 0x000fe20000000000 */
[----:B--2---:R-:W-:Y:S02]  /*0180*/  ISETP.NE.U32.AND P0, PT, R4, RZ, PT ;  /* 0x000000ff0400720c */ /* 0x004fe40003f05070 */
[----:B------:R-:W-:Y:S02]  /*0190*/  ISETP.GE.U32.AND P3, PT, R0, R7, PT ;  /* 0x000000070000720c */ /* 0x000fe40003f66070 */
[----:B------:R-:W-:Y:S02]  /*01a0*/  ISETP.NE.AND.EX P0, PT, R5, RZ, PT, P0 ;  /* 0x000000ff0500720c */ /* 0x000fe40003f05300 */
[----:B------:R-:W-:-:S04]  /*01b0*/  ISETP.NE.U32.AND P1, PT, R4, RZ, PT ;  /* 0x000000ff0400720c */ /* 0x000fc80003f25070 */
[----:B------:R-:W-:-:S05]  /*01c0*/  ISETP.NE.AND.EX P1, PT, R5, RZ, PT, P1 ;  /* 0x000000ff0500720c */ /* 0x000fca0003f25310 */
[----:B------:R-:W-:Y:S01]  /*01d0*/  @P3 VIADD R207, R207, 0x1 ;  /* 0x00000001cfcf3836 */ /* 0x000fe20000000000 */
[----:B-1----:R-:W-:Y:S02]  /*01e0*/  ISETP.NE.U32.AND P3, PT, R2, RZ, PT ;  /* 0x000000ff0200720c */ /* 0x002fe40003f65070 */
        /* <DEDUP_REMOVED lines=16> */
[----:B------:R-:W-:Y:S01]  /*02f0*/  IMAD.MOV.U32 R9, RZ, RZ, -0x1 ;  /* 0xffffffffff097424 */ /* 0x000fe200078e00ff */
[----:B------:R1:W5:Y:S07]  /*0300*/  @P3 LDG.E R61, desc[UR6][R16.64] ;  /* 0x00000006103d3981 */ /* 0x00036e000c1e1900 */
[----:B------:R1:W5:Y:S01]  /*0310*/  @P4 LDG.E R8, desc[UR6][R130.64] ;  /* 0x0000000682084981 */ /* 0x000362000c1e1900 */
[----:B---3--:R-:W-:-:S02]  /*0320*/  ISETP.NE.AND P2, PT, RZ, UR4, PT ;  /* 0x00000004ff007c0c */ /* 0x008fc4000bf45270 */
[----:B----4-:R-:W-:Y:S02]  /*0330*/  ISETP.EQ.U32.AND P5, PT, R2, RZ, PT ;  /* 0x000000ff0200720c */ /* 0x010fe40003fa2070 */
[----:B-1----:R-:W-:Y:S02]  /*0340*/  IADD3 R14, P0, PT, R5, R2, RZ ;  /* 0x00000002050e7210 */ /* 0x002fe40007f1e0ff */
[----:B------:R-:W-:-:S03]  /*0350*/  ISETP.EQ.OR.EX P5, PT, R3, RZ, !P2, P5 ;  /* 0x000000ff0300720c */ /* 0x000fc600057a2750 */
[----:B------:R-:W-:-:S10]  /*0360*/  IMAD.X R15, R0, 0x1, R3, P0 ;  /* 0x00000001000f7824 */ /* 0x000fd400000e0603 */
[----:B------:R1:W5:Y:S01]  /*0370*/  @!P5 LDG.E R9, desc[UR6][R14.64] ;  /* 0x000000060e09d981 */ /* 0x000362000c1e1900 */
[----:B------:R-:W3:Y:S01]  /*0380*/  @!P1 LDC R206, c[0x0][0x434] ;  /* 0x00010d00ffce9b82 */ /* 0x000ee20000000800 */
[----:B------:R-:W-:Y:S01]  /*0390*/  ISETP.NE.U32.AND P0, PT, R2, RZ, PT ;  /* 0x000000ff0200720c */ /* 0x000fe20003f05070 */
[----:B------:R-:W4:Y:S03]  /*03a0*/  S2R R13, SR_CTAID.X ;  /* 0x00000000000d7919 */ /* 0x000f260000002500 */
[----:B------:R-:W-:Y:S01]  /*03b0*/  ISETP.NE.AND.EX P0, PT, R3, RZ, PT, P0 ;  /* 0x000000ff0300720c */ /* 0x000fe20003f05300 */
[----:B----4-:R-:W-:Y:S02]  /*03c0*/  IMAD.SHL.U32 R65, R13, 0x40, RZ ;  /* 0x000000400d417824 */ /* 0x010fe400078e00ff */
[----:B--2---:R-:W-:-:S10]  /*03d0*/  @P1 IMAD.IADD R206, R11, 0x1, -R12 ;  /* 0x000000010bce1824 */ /* 0x004fd400078e0a0c */
[----:B------:R-:W2:Y:S01]  /*03e0*/  @!P0 LDC R11, c[0x0][0x438] ;  /* 0x00010e00ff0b8b82 */ /* 0x000ea20000000800 */
[----:B---3--:R-:W-:Y:S01]  /*03f0*/  ISETP.GT.AND P1, PT, R206, R65, PT ;  /* 0x00000041ce00720c */ /* 0x008fe20003f24270 */
[----:B-1----:R-:W-:-:S12]  /*0400*/  @!P0 BRA `(.L_x_3408) ;  /* 0x00000000000c8947 */ /* 0x002fd80003800000 */
[----:B------:R-:W2:Y:S02]  /*0410*/  @P2 LDG.E R2, desc[UR6][R14.64+0x4] ;  /* 0x000004060e022981 */ /* 0x000ea4000c1e1900 */
[----:B--2--5:R-:W-:-:S06]  /*0420*/  @P2 IADD3 R11, PT, PT, R2, -R9, RZ ;  /* 0x80000009020b2210 */ /* 0x024fcc0007ffe0ff */
[----:B------:R1:W5:Y:S02]  /*0430*/  @!P2 LDG.E R11, desc[UR6][R14.64] ;  /* 0x000000060e0ba981 */ /* 0x000364000c1e1900 */
.L_x_3408:
[----:B------:R-:W-:Y:S05]  /*0440*/  @!P1 EXIT ;  /* 0x000000000000994d */ /* 0x000fea0003800000 */
[----:B------:R-:W3:Y:S01]  /*0450*/  LDC R4, c[0x0][0x374] ;  /* 0x0000dd00ff047b82 */ /* 0x000ee20000000800 */
[--C-:B--2--5:R-:W-:Y:S01]  /*0460*/  IMAD.IADD R66, R11, 0x1, -R8.reuse ;  /* 0x000000010b427824 */ /* 0x124fe200078e0a08 */
[----:B------:R-:W2:Y:S01]  /*0470*/  S2R R62, SR_TID.X ;  /* 0x00000000003e7919 */ /* 0x000ea20000002100 */
[----:B------:R-:W-:Y:S02]  /*0480*/  @P3 IMAD.IADD R61, R61, 0x1, -R8 ;  /* 0x000000013d3d3824 */ /* 0x000fe400078e0a08 */
[----:B------:R-:W-:-:S03]  /*0490*/  IMAD.MOV R127, RZ, RZ, -R207 ;  /* 0x000000ffff7f7224 */ /* 0x000fc600078e0acf */
[----:B------:R-:W4:Y:S01]  /*04a0*/  LDC R2, c[0x0][0x438] ;  /* 0x00010e00ff027b82 */ /* 0x000f220000000800 */
[----:B------:R-:W-:Y:S01]  /*04b0*/  IMAD R126, R7, R127, R126 ;  /* 0x0000007f077e7224 */ /* 0x000fe200078e027e */
[-C--:B---3--:R-:W-:Y:S02]  /*04c0*/  IABS R10, R4.reuse ;  /* 0x00000004000a7213 */ /* 0x088fe40000000000 */
[----:B------:R-:W-:Y:S02]  /*04d0*/  IABS R17, R4 ;  /* 0x0000000400117213 */ /* 0x000fe40000000000 */
[----:B------:R-:W3:Y:S03]  /*04e0*/  I2F.RP R6, R10 ;  /* 0x0000000a00067306 */ /* 0x000ee60000209400 */
[----:B------:R-:W-:Y:S02]  /*04f0*/  IMAD.MOV R17, RZ, RZ, -R17 ;  /* 0x000000ffff117224 */ /* 0x000fe400078e0a11 */
[----:B----4-:R-:W-:-:S05]  /*0500*/  VIADD R2, R2, 0x7f ;  /* 0x0000007f02027836 */ /* 0x010fca0000000000 */
[----:B-1----:R-:W-:-:S04]  /*0510*/  SHF.R.S32.HI R15, RZ, 0x1f, R2 ;  /* 0x0000001fff0f7819 */ /* 0x002fc80000011402 */
[----:B------:R-:W-:Y:S01]  /*0520*/  LEA.HI R15, R15, R2, RZ, 0x7 ;  /* 0x000000020f0f7211 */ /* 0x000fe200078f38ff */
[----:B---3--:R-:W1:Y:S03]  /*0530*/  MUFU.RCP R18, R6 ;  /* 0x0000000600127308 */ /* 0x008e660000001000 */
        /* <DEDUP_REMOVED lines=15> */
[----:B------:R-:W3:-:S12]  /*0630*/  @!P3 LDC R14, c[0x0][0x43c] ;  /* 0x00010f00ff0ebb82 */ /* 0x000ed80000000800 */
[----:B------:R-:W-:Y:S02]  /*0640*/  @!P1 IMAD.IADD R17, R17, 0x1, -R10 ;  /* 0x0000000111119824 */ /* 0x000fe400078e0a0a */
[----:B------:R-:W-:Y:S01]  /*0650*/  @!P1 VIADD R6, R6, 0x1 ;  /* 0x0000000106069836 */ /* 0x000fe20000000000 */
[----:B------:R-:W-:Y:S02]  /*0660*/  ISETP.NE.AND P1, PT, R4, RZ, PT ;  /* 0x000000ff0400720c */ /* 0x000fe40003f25270 */
[----:B-1----:R-:W-:Y:S02]  /*0670*/  @!P3 ISETP.NE.U32.AND P2, PT, R2, RZ, PT ;  /* 0x000000ff0200b20c */ /* 0x002fe40003f45070 */
[----:B------:R-:W-:Y:S01]  /*0680*/  ISETP.GE.U32.AND P5, PT, R17, R10, PT ;  /* 0x0000000a1100720c */ /* 0x000fe20003fa6070 */
[----:B------:R-:W1:Y:S01]  /*0690*/  S2R R2, SR_CTAID.Y ;  /* 0x0000000000027919 */ /* 0x000e620000002600 */
[----:B------:R-:W4:Y:S01]  /*06a0*/  LDC R10, c[0x0][0x508] ;  /* 0x00014200ff0a7b82 */ /* 0x000f220000000800 */
[----:B------:R-:W-:-:S04]  /*06b0*/  @!P3 ISETP.NE.AND.EX P2, PT, R3, RZ, PT, P2 ;  /* 0x000000ff0300b20c */ /* 0x000fc80003f45320 */
[----:B---3--:R-:W-:-:S05]  /*06c0*/  @!P3 SEL R3, R14, RZ, P2 ;  /* 0x000000ff0e03b207 */ /* 0x008fca0001000000 */
[----:B------:R-:W-:Y:S02]  /*06d0*/  @!P3 IMAD.IADD R61, R66, 0x1, R3 ;  /* 0x00000001423db824 */ /* 0x000fe400078e0203 */
[----:B------:R-:W-:Y:S02]  /*06e0*/  VIADD R3, R13, 0x1 ;  /* 0x000000010d037836 */ /* 0x000fe40000000000 */
[----:B------:R-:W-:Y:S02]  /*06f0*/  @P5 VIADD R6, R6, 0x1 ;  /* 0x0000000106065836 */ /* 0x000fe40000000000 */
[----:B------:R-:W-:Y:S02]  /*0700*/  VIADD R11, R61, 0x7f ;  /* 0x0000007f3d0b7836 */ /* 0x000fe40000000000 */
[----:B------:R-:W-:Y:S02]  /*0710*/  IMAD R3, R3, 0x40, -R206 ;  /* 0x0000004003037824 */ /* 0x000fe400078e0ace */
[----:B------:R-:W-:Y:S01]  /*0720*/  @!P0 IMAD.MOV R6, RZ, RZ, -R6 ;  /* 0x000000ffff068224 */ /* 0x000fe200078e0a06 */
[----:B------:R-:W-:-:S02]  /*0730*/  @!P1 LOP3.LUT R6, RZ, R4, RZ, 0x33, !PT ;  /* 0x00000004ff069212 */ /* 0x000fc400078e33ff */
[----:B------:R-:W-:Y:S02]  /*0740*/  SHF.R.S32.HI R4, RZ, 0x1f, R11 ;  /* 0x0000001fff047819 */ /* 0x000fe4000001140b */
[----:B----4-:R-:W-:Y:S02]  /*0750*/  IADD3 R10, PT, PT, R11, R10, R3 ;  /* 0x0000000a0b0a7210 */ /* 0x010fe40007ffe003 */
[----:B------:R-:W-:Y:S02]  /*0760*/  LEA.HI R11, R4, R11, RZ, 0x7 ;  /* 0x0000000b040b7211 */ /* 0x000fe400078f38ff */
[----:B------:R-:W-:Y:S01]  /*0770*/  SHF.R.S32.HI R3, RZ, 0x1f, R10 ;  /* 0x0000001fff037819 */ /* 0x000fe2000001140a */
[----:B-1----:R-:W-:Y:S01]  /*0780*/  IMAD R205, R6, R2, RZ ;  /* 0x0000000206cd7224 */ /* 0x002fe200078e02ff */
[----:B------:R-:W-:Y:S02]  /*0790*/  SHF.R.S32.HI R11, RZ, 0x7, R11 ;  /* 0x00000007ff0b7819 */ /* 0x000fe4000001140b */
[----:B------:R-:W-:-:S02]  /*07a0*/  LEA.HI R3, R3, R10, RZ, 0x7 ;  /* 0x0000000a03037211 */ /* 0x000fc400078f38ff */
[----:B------:R-:W-:Y:S02]  /*07b0*/  VIADDMNMX R54, R205, R6, R11, PT ;  /* 0x00000006cd367246 */ /* 0x000fe4000380010b */
[----:B------:R-:W-:-:S04]  /*07c0*/  SHF.R.S32.HI R3, RZ, 0x7, R3 ;  /* 0x00000007ff037819 */ /* 0x000fc80000011403 */
[----:B------:R-:W-:-:S04]  /*07d0*/  VIMNMX R54, PT, PT, R54, R3, PT ;  /* 0x0000000336367248 */ /* 0x000fc80003fe0100 */
[----:B------:R-:W-:-:S13]  /*07e0*/  ISETP.GE.AND P0, PT, R205, R54, PT ;  /* 0x00000036cd00720c */ /* 0x000fda0003f06270 */
[----:B--2---:R-:W-:Y:S05]  /*07f0*/  @!P0 BRA `(.L_x_3409) ;  /* 0x0000000800ac8947 */ /* 0x004fea0003800000 */
        /* <DEDUP_REMOVED lines=35> */
.L_x_3411:
[----:B------:R-:W-:Y:S05]  /*0a30*/  BSYNC.RECONVERGENT B0 ;  /* 0x0000000000007941 */ /* 0x000fea0003800200 */
.L_x_3410:
        /* <DEDUP_REMOVED lines=15> */
.L_x_3413:
[----:B------:R-:W-:Y:S05]  /*0b30*/  BSYNC.RECONVERGENT B0 ;  /* 0x0000000000007941 */ /* 0x000fea0003800200 */
.L_x_3412:
        /* <DEDUP_REMOVED lines=15> */
.L_x_3415:
[----:B------:R-:W-:Y:S05]  /*0c30*/  BSYNC.RECONVERGENT B0 ;  /* 0x0000000000007941 */ /* 0x000fea0003800200 */
.L_x_3414:
        /* <DEDUP_REMOVED lines=14> */
.L_x_3417:
[----:B------:R-:W-:Y:S05]  /*0d20*/  BSYNC.RECONVERGENT B0 ;  /* 0x0000000000007941 */ /* 0x000fea0003800200 */
.L_x_3416:
        /* <DEDUP_REMOVED lines=13> */
.L_x_3419:
[----:B------:R-:W-:Y:S05]  /*0e00*/  BSYNC.RECONVERGENT B0 ;  /* 0x0000000000007941 */ /* 0x000fea0003800200 */
.L_x_3418:
        /* <DEDUP_REMOVED lines=13> */
.L_x_3421:
[----:B------:R-:W-:Y:S05]  /*0ee0*/  BSYNC.RECONVERGENT B0 ;  /* 0x0000000000007941 */ /* 0x000fea0003800200 */
.L_x_3420:
        /* <DEDUP_REMOVED lines=13> */
.L_x_3423:
[----:B------:R-:W-:Y:S05]  /*0fc0*/  BSYNC.RECONVERGENT B0 ;  /* 0x0000000000007941 */ /* 0x000fea0003800200 */
.L_x_3422:
        /* <DEDUP_REMOVED lines=13> */
.L_x_3425:
[----:B------:R-:W-:Y:S05]  /*10a0*/  BSYNC.RECONVERGENT B0 ;  /* 0x0000000000007941 */ /* 0x000fea0003800200 */
.L_x_3424:
        /* <DEDUP_REMOVED lines=32> */
.L_x_3409:
        /* <DEDUP_REMOVED lines=11> */
.L_x_3426:
        /* <DEDUP_REMOVED lines=42> */
[----:B------:R-:W-:Y:S01]  /*1600*/  SHF.R.S32.HI R7, RZ, 0x1f, R8 ;  /* 0x0000001fff077819 */ /* 0x000fe20000011408 */
[----:B--2---:R-:W2:Y:S02]  /*1610*/  MUFU.RCP R14, R6 ;  /* 0x00000006000e7308 */ /* 0x004ea40000001000 */
[----:B--2---:R-:W-:Y:S02]  /*1620*/  IADD3 R14, PT, PT, R14, 0xffffffe, RZ ;  /* 0x0ffffffe0e0e7810 */ /* 0x004fe40007ffe0ff */
[----:B------:R-:W-:-:S04]  /*1630*/  LOP3.LUT R6, RZ, R3, RZ, 0x33, !PT ;  /* 0x00000003ff067212 */ /* 0x000fc800078e33ff */
[----:B------:R-:W2:Y:S02]  /*1640*/  F2I.FTZ.U32.TRUNC.NTZ R15, R14 ;  /* 0x0000000e000f7305 */ /* 0x000ea4000021f000 */
[----:B--2---:R-:W-:Y:S01]  /*1650*/  IMAD.MOV R0, RZ, RZ, -R15 ;  /* 0x000000ffff007224 */ /* 0x004fe200078e0a0f */
[----:B------:R-:W-:-:S03]  /*1660*/  MOV R14, RZ ;  /* 0x000000ff000e7202 */ /* 0x000fc60000000f00 */
[----:B------:R-:W-:Y:S01]  /*1670*/  IMAD R4, R0, R2, RZ ;  /* 0x0000000200047224 */ /* 0x000fe200078e02ff */
[----:B------:R-:W-:-:S03]  /*1680*/  IABS R0, R126 ;  /* 0x0000007e00007213 */ /* 0x000fc60000000000 */
[----:B------:R-:W-:-:S04]  /*1690*/  IMAD.HI.U32 R15, R15, R4, R14 ;  /* 0x000000040f0f7227 */ /* 0x000fc800078e000e */
[----:B------:R-:W-:-:S04]  /*16a0*/  IMAD.MOV.U32 R4, RZ, RZ, R0 ;  /* 0x000000ffff047224 */ /* 0x000fc800078e0000 */
        /* <DEDUP_REMOVED lines=12> */
[----:B------:R-:W-:Y:S01]  /*1770*/  SHF.R.S32.HI R9, RZ, 0x1f, R10 ;  /* 0x0000001fff097819 */ /* 0x000fe2000001140a */
        /* <DEDUP_REMOVED lines=10> */
[----:B------:R-:W-:Y:S01]  /*1820*/  IMAD R9, R7, R4, RZ ;  /* 0x0000000407097224 */ /* 0x000fe200078e02ff */
[----:B------:R-:W-:Y:S01]  /*1830*/  MOV R11, R0 ;  /* 0x00000000000b7202 */ /* 0x000fe20000000f00 */
[----:B------:R-:W-:Y:S01]  /*1840*/  IMAD.MOV.U32 R16, RZ, RZ, R18 ;  /* 0x000000ffff107224 */ /* 0x000fe200078e0012 */
[----:B------:R-:W-:Y:S01]  /*1850*/  MOV R14, R10 ;  /* 0x0000000a000e7202 */ /* 0x000fe20000000f00 */
[----:B------:R-:W-:-:S02]  /*1860*/  IMAD R9, R8, R5, R9 ;  /* 0x0000000508097224 */ /* 0x000fc400078e0209 */
[----:B------:R-:W-:Y:S02]  /*1870*/  @!P0 IMAD.MOV R11, RZ, RZ, -R11 ;  /* 0x000000ffff0b8224 */ /* 0x000fe400078e0a0b */
[----:B------:R-:W-:-:S03]  /*1880*/  IMAD.WIDE.U32 R16, R8, R4, R16 ;  /* 0x0000000408107225 */ /* 0x000fc600078e0010 */
[----:B------:R-:W-:Y:S02]  /*1890*/  SEL R10, R6, R11, !P1 ;  /* 0x0000000b060a7207 */ /* 0x000fe40004800000 */
[----:B--2---:R-:W-:Y:S02]  /*18a0*/  MOV R2, UR4 ;  /* 0x0000000400027c02 */ /* 0x004fe40008000f00 */
[----:B------:R-:W-:Y:S02]  /*18b0*/  MOV R3, UR5 ;  /* 0x0000000500037c02 */ /* 0x000fe40008000f00 */
[----:B------:R-:W-:Y:S01]  /*18c0*/  IADD3 R17, PT, PT, R17, R9, RZ ;  /* 0x0000000911117210 */ /* 0x000fe20007ffe0ff */
        /* <DEDUP_REMOVED lines=14> */
.L_x_3427:
        /* <DEDUP_REMOVED lines=15> */
.L_x_3429:
[----:B------:R-:W2:Y:S01]  /*1aa0*/  LDC.64 R4, c[0x0][0x3b8] ;  /* 0x0000ee00ff047b82 */ /* 0x000ea20000000a00 */
[----:B------:R-:W-:-:S05]  /*1ab0*/  IADD3 R0, PT, PT, R8, R9, RZ ;  /* 0x0000000908007210 */ /* 0x000fca0007ffe0ff */
[C---:B--2---:R-:W-:Y:S02]  /*1ac0*/  IMAD R23, R0.reuse, R5, RZ ;  /* 0x0000000500177224 */ /* 0x044fe400078e02ff */
[----:B-1----:R-:W-:-:S05]  /*1ad0*/  IMAD.WIDE.U32 R2, R0, R4, RZ ;  /* 0x0000000400027225 */ /* 0x002fca00078e00ff */
[----:B------:R-:W-:Y:S02]  /*1ae0*/  IADD3 R23, PT, PT, R3, R23, RZ ;  /* 0x0000001703177210 */ /* 0x000fe40007ffe0ff */
[----:B------:R-:W-:Y:S02]  /*1af0*/  MOV R22, R2 ;  /* 0x0000000200167202 */ /* 0x000fe40000000f00 */
.L_x_3430:
[----:B------:R-:W-:Y:S05]  /*1b00*/  @P0 BRA `(.L_x_3431) ;  /* 0x0000000000340947 */ /* 0x000fea0003800000 */
[----:B------:R-:W1:Y:S01]  /*1b10*/  LDC.64 R2, c[0x0][0x3c0] ;  /* 0x0000f000ff027b82 */ /* 0x000e620000000a00 */
[----:B------:R-:W2:Y:S01]  /*1b20*/  LDCU.64 UR4, c[0x0][0x3a8] ;  /* 0x00007500ff0477ac */ /* 0x000ea20008000a00 */
[----:B------:R-:W-:Y:S02]  /*1b30*/  SHF.R.S32.HI R9, RZ, 0x1f, R8 ;  /* 0x0000001fff097819 */ /* 0x000fe40000011408 */
[----:B-----5:R-:W-:-:S05]  /*1b40*/  SHF.R.S32.HI R0, RZ, 0x1f, R7 ;  /* 0x0000001fff007819 */ /* 0x020fca0000011407 */
[----:B--2---:R-:W-:-:S04]  /*1b50*/  IMAD R0, R0, UR4, RZ ;  /* 0x0000000400007c24 */ /* 0x004fc8000f8e02ff */
[----:B------:R-:W-:Y:S02]  /*1b60*/  IMAD R0, R7, UR5, R0 ;  /* 0x0000000507007c24 */ /* 0x000fe4000f8e0200 */
[----:B-1----:R-:W-:-:S04]  /*1b70*/  IMAD R6, R9, R2, RZ ;  /* 0x0000000209067224 */ /* 0x002fc800078e02ff */
[C---:B------:R-:W-:Y:S02]  /*1b80*/  IMAD R6, R8.reuse, R3, R6 ;  /* 0x0000000308067224 */ /* 0x040fe400078e0206 */
[----:B------:R-:W-:-:S05]  /*1b90*/  IMAD.WIDE.U32 R8, R8, R2, RZ ;  /* 0x0000000208087225 */ /* 0x000fca00078e00ff */
[----:B------:R-:W-:-:S03]  /*1ba0*/  IADD3 R9, PT, PT, R9, R6, RZ ;  /* 0x0000000609097210 */ /* 0x000fc60007ffe0ff */
[----:B------:R-:W-:-:S05]  /*1bb0*/  IMAD.WIDE.U32 R20, R7, UR4, R8 ;  /* 0x0000000407147c25 */ /* 0x000fca000f8e0008 */
[----:B------:R-:W-:Y:S01]  /*1bc0*/  IADD3 R21, PT, PT, R21, R0, RZ ;  /* 0x0000000015157210 */ /* 0x000fe20007ffe0ff */
[----:B------:R-:W-:Y:S06]  /*1bd0*/  BRA `(.L_x_3432) ;  /* 0x0000000000187947 */ /* 0x000fec0003800000 */
.L_x_3431:
[----:B------:R-:W1:Y:S01]  /*1be0*/  LDC.64 R2, c[0x0][0x3c0] ;  /* 0x0000f000ff027b82 */ /* 0x000e620000000a00 */
[----:B------:R-:W-:-:S05]  /*1bf0*/  IADD3 R8, PT, PT, R8, R9, RZ ;  /* 0x0000000908087210 */ /* 0x000fca0007ffe0ff */
[C---:B-1----:R-:W-:Y:S02]  /*1c00*/  IMAD R21, R8.reuse, R3, RZ ;  /* 0x0000000308157224 */ /* 0x042fe400078e02ff */
[----:B------:R-:W-:-:S05]  /*1c10*/  IMAD.WIDE.U32 R8, R8, R2, RZ ;  /* 0x0000000208087225 */ /* 0x000fca00078e00ff */
[----:B------:R-:W-:Y:S02]  /*1c20*/  IADD3 R21, PT, PT, R9, R21, RZ ;  /* 0x0000001509157210 */ /* 0x000fe40007ffe0ff */
[----:B------:R-:W-:-:S07]  /*1c30*/  MOV R20, R8 ;  /* 0x0000000800147202 */ /* 0x000fce0000000f00 */
.L_x_3432:
        /* <DEDUP_REMOVED lines=10> */
[----:B-----5:R-:W-:Y:S01]  /*1ce0*/  IMAD R7, R0, R6, RZ ;  /* 0x0000000600077224 */ /* 0x020fe200078e02ff */
        /* <DEDUP_REMOVED lines=12> */
[----:B------:R-:W-:Y:S02]  /*1db0*/  LEA R7, R54, 0xffffff80, 0x7 ;  /* 0xffffff8036077811 */ /* 0x000fe400078e38ff */
[----:B------:R-:W-:Y:S02]  /*1dc0*/  ISETP.GE.AND P0, PT, R6, RZ, PT ;  /* 0x000000ff0600720c */ /* 0x000fe40003f06270 */
[----:B------:R-:W-:Y:S01]  /*1dd0*/  SHF.R.S32.HI R15, RZ, 0x1f, R7 ;  /* 0x0000001fff0f7819 */ /* 0x000fe20000011407 */
[----:B------:R-:W-:Y:S01]  /*1de0*/  IMAD.WIDE.U32 R20, R7, R2, R20 ;  /* 0x0000000207147225 */ /* 0x000fe200078e0014 */
[----:B------:R-:W-:-:S03]  /*1df0*/  LOP3.LUT R6, RZ, R19, RZ, 0x33, !PT ;  /* 0x00000013ff067212 */ /* 0x000fc600078e33ff */
[----:B------:R-:W-:Y:S01]  /*1e00*/  @P1 VIADD R0, R0, 0x1 ;  /* 0x0000000100001836 */ /* 0x000fe20000000000 */
[----:B------:R-:W-:Y:S01]  /*1e10*/  ISETP.NE.AND P1, PT, R19, RZ, PT ;  /* 0x000000ff1300720c */ /* 0x000fe20003f25270 */
[C---:B------:R-:W-:Y:S02]  /*1e20*/  IMAD R16, R15.reuse, R2, RZ ;  /* 0x000000020f107224 */ /* 0x040fe400078e02ff */
[----:B------:R-:W-:Y:S01]  /*1e30*/  IMAD R14, R15, R4, RZ ;  /* 0x000000040f0e7224 */ /* 0x000fe200078e02ff */
[----:B------:R-:W-:Y:S01]  /*1e40*/  MOV R17, R0 ;  /* 0x0000000000117202 */ /* 0x000fe20000000f00 */
[----:B------:R-:W-:-:S03]  /*1e50*/  IMAD.WIDE.U32 R18, R7, R4, R22 ;  /* 0x0000000407127225 */ /* 0x000fc600078e0016 */
[----:B------:R-:W-:Y:S01]  /*1e60*/  @!P0 IADD3 R17, PT, PT, -R17, RZ, RZ ;  /* 0x000000ff11118210 */ /* 0x000fe20007ffe1ff */
[C---:B------:R-:W-:Y:S02]  /*1e70*/  IMAD R15, R7.reuse, R3, R16 ;  /* 0x00000003070f7224 */ /* 0x040fe400078e0210 */
[----:B------:R-:W-:Y:S01]  /*1e80*/  IMAD R14, R7, R5, R14 ;  /* 0x00000005070e7224 */ /* 0x000fe200078e020e */
[----:B------:R-:W-:Y:S01]  /*1e90*/  SEL R7, R6, R17, !P1 ;  /* 0x0000001106077207 */ /* 0x000fe20004800000 */
[----:B------:R-:W-:-:S03]  /*1ea0*/  IMAD.IADD R21, R21, 0x1, R15 ;  /* 0x0000000115157824 */ /* 0x000fc600078e020f */
[----:B------:R-:W-:Y:S01]  /*1eb0*/  SHF.R.S32.HI R15, RZ, 0x1f, R7 ;  /* 0x0000001fff0f7819 */ /* 0x000fe20000011407 */
[----:B-1----:R-:W-:Y:S01]  /*1ec0*/  IMAD.WIDE.U32 R20, R7, R10, R20 ;  /* 0x0000000a07147225 */ /* 0x002fe200078e0014 */
[----:B------:R-:W-:-:S03]  /*1ed0*/  IADD3 R19, PT, PT, R19, R14, RZ ;  /* 0x0000000e13137210 */ /* 0x000fc60007ffe0ff */
[C---:B------:R-:W-:Y:S02]  /*1ee0*/  IMAD R14, R15.reuse, R10, RZ ;  /* 0x0000000a0f0e7224 */ /* 0x040fe400078e02ff */
[-C--:B--2---:R-:W-:Y:S02]  /*1ef0*/  IMAD R16, R15, R8.reuse, RZ ;  /* 0x000000080f107224 */ /* 0x084fe400078e02ff */
[C---:B------:R-:W-:Y:S02]  /*1f00*/  IMAD R11, R7.reuse, R11, R14 ;  /* 0x0000000b070b7224 */ /* 0x040fe400078e020e */
[----:B------:R-:W-:Y:S01]  /*1f10*/  IMAD.WIDE.U32 R14, R7, R8, R18 ;  /* 0x00000008070e7225 */ /* 0x000fe200078e0012 */
[----:B------:R-:W-:-:S03]  /*1f20*/  MOV R18, R20 ;  /* 0x0000001400127202 */ /* 0x000fc60000000f00 */
[----:B------:R-:W-:Y:S01]  /*1f30*/  IMAD R9, R7, R9, R16 ;  /* 0x0000000907097224 */ /* 0x000fe200078e0210 */
[----:B------:R-:W-:Y:S01]  /*1f40*/  MOV R16, R14 ;  /* 0x0000000e00107202 */ /* 0x000fe20000000f00 */
[----:B------:R-:W-:-:S03]  /*1f50*/  IMAD.IADD R11, R21, 0x1, R11 ;  /* 0x00000001150b7824 */ /* 0x000fc600078e020b */
[----:B------:R-:W-:-:S07]  /*1f60*/  IADD3 R14, PT, PT, R15, R9, RZ ;  /* 0x000000090f0e7210 */ /* 0x000fce0007ffe0ff */
.L_x_3428:
[----:B------:R-:W-:Y:S01]  /*1f70*/  IMAD.MOV.U32 R7, RZ, RZ, RZ ;  /* 0x000000ffff077224 */ /* 0x000fe200078e00ff */
[----:B------:R-:W-:Y:S01]  /*1f80*/  ISETP.NE.AND P3, PT, R12, -0x1, PT ;  /* 0xffffffff0c00780c */ /* 0x000fe20003f65270 */
[----:B------:R-:W1:Y:S01]  /*1f90*/  LDC.64 R124, c[0x0][0x3b0] ;  /* 0x0000ec00ff7c7b82 */ /* 0x000e620000000a00 */
[----:B------:R-:W2:Y:S03]  /*1fa0*/  LDCU.64 UR4, c[0x0][0x3c8] ;  /* 0x00007900ff0477ac */ /* 0x000ea60008000a00 */
[----:B------:R3:W5:Y:S01]  /*1fb0*/  @P4 LDG.E R7, desc[UR6][R130.64] ;  /* 0x0000000682074981 */ /* 0x000762000c1e1900 */
[----:B------:R-:W-:Y:S01]  /*1fc0*/  IMAD.SHL.U32 R64, R62, 0x8, RZ ;  /* 0x000000083e407824 */ /* 0x000fe200078e00ff */
[----:B------:R-:W-:Y:S01]  /*1fd0*/  SHF.R.U32.HI R128, RZ, 0x3, R62 ;  /* 0x00000003ff807819 */ /* 0x000fe2000001163e */
[----:B------:R-:W-:Y:S01]  /*1fe0*/  IMAD.SHL.U32 R63, R2, 0x10, RZ ;  /* 0x00000010023f7824 */ /* 0x000fe200078e00ff */
[----:B------:R-:W-:Y:S01]  /*1ff0*/  MOV R129, RZ ;  /* 0x000000ff00817202 */ /* 0x000fe20000000f00 */
[----:B------:R-:W4:Y:S01]  /*2000*/  LDCU.64 UR8, c[0x0][0x388] ;  /* 0x00007100ff0877ac */ /* 0x000f220008000a00 */
[----:B------:R-:W-:Y:S01]  /*2010*/  LOP3.LUT R10, R64, 0x38, RZ, 0xc0, !PT ;  /* 0x00000038400a7812 */ /* 0x000fe200078ec0ff */
[----:B------:R-:W-:Y:S01]  /*2020*/  IMAD.SHL.U32 R55, R54, 0x80, RZ ;  /* 0x0000008036377824 */ /* 0x000fe200078e00ff */
[----:B------:R-:W2:Y:S01]  /*2030*/  @!P3 LDC.64 R8, c[0x0][0x398] ;  /* 0x0000e600ff08bb82 */ /* 0x000ea20000000a00 */
[----:B------:R-:W-:Y:S01]  /*2040*/  SHF.R.S32.HI R127, RZ, 0x1f, R126 ;  /* 0x0000001fff7f7819 */ /* 0x000fe2000001147e */
[----:B------:R-:W-:Y:S01]  /*2050*/  IMAD.SHL.U32 R67, R4, 0x10, RZ ;  /* 0x0000001004437824 */ /* 0x000fe200078e00ff */
[----:B------:R-:W-:-:S02]  /*2060*/  SHF.L.U64.HI R60, R2, 0x4, R3 ;  /* 0x00000004023c7819 */ /* 0x000fc40000010203 */
[----:B------:R-:W-:Y:S02]  /*2070*/  SHF.L.U32 R109, R62, 0x2, RZ ;  /* 0x000000023e6d7819 */ /* 0x000fe400000006ff */
[----:B------:R-:W-:Y:S02]  /*2080*/  SHF.L.U64.HI R68, R4, 0x4, R5 ;  /* 0x0000000404447819 */ /* 0x000fe40000010205 */
[----:B------:R-:W-:Y:S02]  /*2090*/  LOP3.LUT R109, R109, 0x1c, RZ, 0xc0, !PT ;  /* 0x0000001c6d6d7812 */ /* 0x000fe400078ec0ff */
[----:B------:R-:W-:Y:S01]  /*20a0*/  IADD3 R70, PT, PT, R55, -0x80, RZ ;  /* 0xffffff8037467810 */ /* 0x000fe20007ffe0ff */
[----:B-1----:R-:W-:-:S04]  /*20b0*/  @P3 IMAD.WIDE.U32 R22, R12, R124, RZ ;  /* 0x0000007c0c163225 */ /* 0x002fc800078e00ff */
[----:B--2---:R-:W-:-:S04]  /*20c0*/  @!P3 IMAD.WIDE.U32 R20, R207, R8, RZ ;  /* 0x00000008cf14b225 */ /* 0x004fc800078e00ff */
[----:B------:R-:W-:Y:S01]  /*20d0*/  @!P3 IMAD.MOV.U32 R8, RZ, RZ, R20 ;  /* 0x000000ffff08b224 */ /* 0x000fe200078e0014 */
[----:B------:R-:W-:Y:S01]  /*20e0*/  IADD3 R20, P2, PT, R10, R16, RZ ;  /* 0x000000100a147210 */ /* 0x000fe20007f5e0ff */
[----:B------:R-:W-:Y:S02]  /*20f0*/  @P3 IMAD.MOV.U32 R8, RZ, RZ, R22 ;  /* 0x000000ffff083224 */ /* 0x000fe400078e0016 */
[----:B------:R-:W-:Y:S02]  /*2100*/  @!P3 IMAD R9, R207, R9, R21 ;  /* 0x00000009cf09b224 */ /* 0x000fe400078e0215 */
[----:B------:R-:W-:Y:S01]  /*2110*/  @P3 IMAD R9, R12, R125, R23 ;  /* 0x0000007d0c093224 */ /* 0x000fe200078e0217 */
[C---:B------:R-:W-:Y:S01]  /*2120*/  IADD3 R22, P3, PT, R10.reuse, R8, RZ ;  /* 0x000000080a167210 */ /* 0x040fe20007f7e0ff */
[----:B------:R-:W-:Y:S01]  /*2130*/  IMAD.X R21, RZ, RZ, R14, P2 ;  /* 0x000000ffff157224 */ /* 0x000fe200010e060e */
[C---:B------:R-:W-:Y:S01]  /*2140*/  IADD3 R18, P2, PT, R10.reuse, R18, RZ ;  /* 0x000000120a127210 */ /* 0x040fe20007f5e0ff */
[----:B------:R-:W-:Y:S01]  /*2150*/  IMAD.WIDE.U32 R16, R13, 0x40, R128 ;  /* 0x000000400d107825 */ /* 0x000fe200078e0080 */
[----:B------:R-:W-:Y:S01]  /*2160*/  IADD3.X R23, PT, PT, RZ, R9, RZ, P3, !PT ;  /* 0x00000009ff177210 */ /* 0x000fe20001ffe4ff */
[----:B------:R-:W1:Y:S01]  /*2170*/  LDC R14, c[0x0][0x450] ;  /* 0x00011400ff0e7b82 */ /* 0x000e620000000800 */
[----:B------:R-:W-:Y:S01]  /*2180*/  LOP3.LUT R9, R10, 0x40, RZ, 0xfc, !PT ;  /* 0x000000400a097812 */ /* 0x000fe200078efcff */
[----:B------:R-:W-:-:S02]  /*2190*/  IMAD R13, R127, UR4, RZ ;  /* 0x000000047f0d7c24 */ /* 0x000fc4000f8e02ff */
[----:B------:R-:W-:Y:S02]  /*21a0*/  IMAD.X R19, RZ, RZ, R11, P2 ;  /* 0x000000ffff137224 */ /* 0x000fe400010e060b */
[C---:B------:R-:W-:Y:S02]  /*21b0*/  IMAD R8, R126.reuse, UR5, R13 ;  /* 0x000000057e087c24 */ /* 0x040fe4000f8e020d */
[----:B------:R-:W-:Y:S01]  /*21c0*/  IMAD.WIDE.U32 R12, R126, UR4, R22 ;  /* 0x000000047e0c7c25 */ /* 0x000fe2000f8e0016 */
[----:B------:R-:W2:Y:S03]  /*21d0*/  LDCU.64 UR4, c[0x0][0x390] ;  /* 0x00007200ff0477ac */ /* 0x000ea60008000a00 */
[----:B------:R-:W-:Y:S01]  /*21e0*/  IMAD.WIDE.U32 R18, R128, R2, R18 ;  /* 0x0000000280127225 */ /* 0x000fe200078e0012 */
[----:B------:R-:W-:-:S03]  /*21f0*/  IADD3 R13, PT, PT, R13, R8, RZ ;  /* 0x000000080d0d7210 */ /* 0x000fc60007ffe0ff */
[----:B------:R-:W-:Y:S01]  /*2200*/  IMAD R73, R128, R3, R19 ;  /* 0x0000000380497224 */ /* 0x000fe200078e0213 */
[----:B------:R-:W-:Y:S01]  /*2210*/  SHF.R.S32.HI R3, RZ, 0x1f, R66 ;  /* 0x0000001fff037819 */ /* 0x000fe20000011442 */
[----:B------:R-:W-:Y:S02]  /*2220*/  IMAD.SHL.U32 R72, R18, 0x2, RZ ;  /* 0x0000000212487824 */ /* 0x000fe400078e00ff */
[----:B------:R-:W-:Y:S01]  /*2230*/  IMAD.WIDE.U32 R20, R128, R4, R20 ;  /* 0x0000000480147225 */ /* 0x000fe200078e0014 */
[----:B------:R-:W-:Y:S02]  /*2240*/  LEA.HI R2, R3, R66, RZ, 0x7 ;  /* 0x0000004203027211 */ /* 0x000fe400078f38ff */
[----:B------:R-:W-:Y:S01]  /*2250*/  SHF.L.U64.HI R73, R18, 0x1, R73 ;  /* 0x0000000112497819 */ /* 0x000fe20000010249 */
[----:B------:R-:W-:Y:S01]  /*2260*/  IMAD R75, R128, R5, R21 ;  /* 0x00000005804b7224 */ /* 0x000fe200078e0215 */
[----:B------:R-:W-:Y:S01]  /*2270*/  SHF.R.S32.HI R2, RZ, 0x7, R2 ;  /* 0x00000007ff027819 */ /* 0x000fe20000011402 */
[----:B------:R-:W-:Y:S01]  /*2280*/  IMAD.SHL.U32 R74, R20, 0x2, RZ ;  /* 0x00000002144a7824 */ /* 0x000fe200078e00ff */
[----:B--2---:R-:W-:Y:S01]  /*2290*/  IADD3 R72, P2, PT, R72, UR4, RZ ;  /* 0x0000000448487c10 */ /* 0x004fe2000ff5e0ff */
[----:B------:R-:W-:Y:S01]  /*22a0*/  IMAD R71, R17, R124, RZ ;  /* 0x0000007c11477224 */ /* 0x000fe200078e02ff */
[----:B------:R-:W-:-:S02]  /*22b0*/  VIMNMX R69, PT, PT, R205, R2, !PT ;  /* 0x00000002cd457248 */ /* 0x000fc40007fe0100 */
[----:B-1----:R-:W-:Y:S01]  /*22c0*/  LEA.HI R14, R14, R14, RZ, 0x1 ;  /* 0x0000000e0e0e7211 */ /* 0x002fe200078f08ff */
[C---:B------:R-:W-:Y:S01]  /*22d0*/  IMAD R71, R16.reuse, R125, R71 ;  /* 0x0000007d10477224 */ /* 0x040fe200078e0247 */
[----:B------:R-:W-:Y:S01]  /*22e0*/  IADD3.X R73, PT, PT, R73, UR5, RZ, P2, !PT ;  /* 0x0000000549497c10 */ /* 0x000fe200097fe4ff */
[----:B------:R-:W-:Y:S01]  /*22f0*/  IMAD.WIDE.U32 R124, R16, R124, R12 ;  /* 0x0000007c107c7225 */ /* 0x000fe200078e000c */
[----:B------:R-:W-:Y:S02]  /*2300*/  ISETP.GT.AND P2, PT, R54, R69, PT ;  /* 0x000000453600720c */ /* 0x000fe40003f44270 */
[----:B------:R-:W-:Y:S01]  /*2310*/  SHF.R.S32.HI R14, RZ, 0x1, R14 ;  /* 0x00000001ff0e7819 */ /* 0x000fe2000001140e */
[----:B------:R-:W-:Y:S01]  /*2320*/  IMAD.MOV.U32 R211, RZ, RZ, R73 ;  /* 0x000000ffffd37224 */ /* 0x000fe200078e0049 */
[----:B------:R-:W-:Y:S02]  /*2330*/  SHF.L.U64.HI R75, R20, 0x1, R75 ;  /* 0x00000001144b7819 */ /* 0x000fe4000001024b */
[----:B----4-:R-:W-:Y:S01]  /*2340*/  IADD3 R74, P3, PT, R74, UR8, RZ ;  /* 0x000000084a4a7c10 */ /* 0x010fe2000ff7e0ff */
[----:B------:R-:W-:Y:S01]  /*2350*/  IMAD R111, R128, R14, R109 ;  /* 0x0000000e806f7224 */ /* 0x000fe200078e026d */
[----:B------:R-:W-:-:S02]  /*2360*/  MOV R210, R72 ;  /* 0x0000004800d27202 */ /* 0x000fc40000000f00 */
[----:B------:R-:W-:Y:S01]  /*2370*/  IADD3.X R75, PT, PT, R75, UR9, RZ, P3, !PT ;  /* 0x000000094b4b7c10 */ /* 0x000fe20009ffe4ff */
[--C-:B------:R-:W-:Y:S01]  /*2380*/  IMAD.IADD R109, R109, 0x1, R111.reuse ;  /* 0x000000016d6d7824 */ /* 0x100fe200078e026f */
[----:B------:R-:W-:Y:S01]  /*2390*/  SHF.R.S32.HI R96, RZ, 0x1f, R111 ;  /* 0x0000001fff607819 */ /* 0x000fe2000001146f */
[----:B------:R-:W-:Y:S01]  /*23a0*/  IMAD.MOV.U32 R208, RZ, RZ, R74 ;  /* 0x000000ffffd07224 */ /* 0x000fe200078e004a */
[----:B------:R-:W-:Y:S01]  /*23b0*/  IADD3 R71, PT, PT, R125, R71, RZ ;  /* 0x000000477d477210 */ /* 0x000fe20007ffe0ff */
[----:B------:R-:W-:Y:S01]  /*23c0*/  IMAD.MOV.U32 R209, RZ, RZ, R75 ;  /* 0x000000ffffd17224 */ /* 0x000fe200078e004b */
        /* <DEDUP_REMOVED lines=8> */
[----:B-----5:R-:W-:Y:S01]  /*2450*/  IADD3 R7, PT, PT, R70, R7, RZ ;  /* 0x0000000746077210 */ /* 0x020fe20007ffe0ff */
[----:B------:R-:W-:Y:S01]  /*2460*/  IMAD R106, R14, 0x30, RZ ;  /* 0x000000300e6a7824 */ /* 0x000fe200078e02ff */
        /* <DEDUP_REMOVED lines=8> */
[C---:B------:R-:W-:Y:S01]  /*24f0*/  IMAD R104, R14.reuse, 0x60, RZ ;  /* 0x000000600e687824 */ /* 0x040fe200078e02ff */
[----:B------:R-:W-:Y:S01]  /*2500*/  UMOV UR20, URZ ;  /* 0x000000ff00147c82 */ /* 0x000fe20008000000 */
[----:B------:R-:W-:Y:S01]  /*2510*/  IMAD R103, R14, 0x70, RZ ;  /* 0x000000700e677824 */ /* 0x000fe200078e02ff */
[----:B------:R-:W-:Y:S01]  /*2520*/  IADD3 R118, PT, PT, R128, 0x20, RZ ;  /* 0x0000002080767810 */ /* 0x000fe20007ffe0ff */
[----:B------:R-:W-:Y:S01]  /*2530*/  IMAD.SHL.U32 R101, R14, 0x40, RZ ;  /* 0x000000400e657824 */ /* 0x000fe200078e00ff */
[C---:B------:R-:W-:Y:S01]  /*2540*/  IADD3 R114, PT, PT, R128.reuse, 0x40, RZ ;  /* 0x0000004080727810 */ /* 0x040fe20007ffe0ff */
[C---:B------:R-:W-:Y:S01]  /*2550*/  VIADD R120, R128.reuse, 0x10 ;  /* 0x0000001080787836 */ /* 0x040fe20000000000 */
[----:B------:R-:W-:Y:S01]  /*2560*/  IADD3 R110, PT, PT, R128, 0x60, RZ ;  /* 0x00000060806e7810 */ /* 0x000fe20007ffe0ff */
        /* <DEDUP_REMOVED lines=17> */
[----:B------:R-:W-:Y:S01]  /*2680*/  IMAD.MOV.U32 R20, RZ, RZ, R16 ;  /* 0x000000ffff147224 */ /* 0x000fe200078e0010 */
[----:B------:R-:W-:Y:S01]  /*2690*/  SHF.R.S32.HI R90, RZ, 0x1f, R105 ;  /* 0x0000001fff5a7819 */ /* 0x000fe20000011469 */
[----:B------:R-:W-:Y:S01]  /*26a0*/  IMAD R0, R13, R2, RZ ;  /* 0x000000020d007224 */ /* 0x000fe200078e02ff */
[----:B------:R-:W-:Y:S01]  /*26b0*/  SHF.R.S32.HI R89, RZ, 0x1f, R104 ;  /* 0x0000001fff597819 */ /* 0x000fe20000011468 */
[----:B------:R-:W-:Y:S01]  /*26c0*/  IMAD R19, R207, UR11, R19 ;  /* 0x0000000bcf137c24 */ /* 0x000fe2000f8e0213 */
[----:B------:R-:W1:Y:S01]  /*26d0*/  LDCU.64 UR10, c[0x0][0x4d0] ;  /* 0x00009a00ff0a77ac */ /* 0x000e620008000a00 */
[C---:B------:R-:W-:Y:S01]  /*26e0*/  IMAD R16, R6.reuse, UR13, R15 ;  /* 0x0000000d06107c24 */ /* 0x040fe2000f8e020f */
[----:B------:R-:W-:Y:S01]  /*26f0*/  SHF.R.S32.HI R88, RZ, 0x1f, R103 ;  /* 0x0000001fff587819 */ /* 0x000fe20000011467 */
[----:B------:R-:W-:Y:S01]  /*2700*/  IMAD.WIDE.U32 R12, R6, UR12, R20 ;  /* 0x0000000c060c7c25 */ /* 0x000fe2000f8e0014 */
[----:B------:R-:W2:Y:S03]  /*2710*/  LDCU.64 UR12, c[0x0][0x4e0] ;  /* 0x00009c00ff0c77ac */ /* 0x000ea60008000a00 */
[----:B------:R-:W-:-:S02]  /*2720*/  IMAD R0, R70, R3, R0 ;  /* 0x0000000346007224 */ /* 0x000fc400078e0200 */
[----:B------:R-:W-:-:S04]  /*2730*/  IMAD.WIDE.U32 R18, R70, R2, R18 ;  /* 0x0000000246127225 */ /* 0x000fc800078e0012 */
[----:B------:R-:W-:Y:S01]  /*2740*/  IMAD.IADD R17, R13, 0x1, R16 ;  /* 0x000000010d117824 */ /* 0x000fe200078e0210 */
[----:B------:R-:W-:Y:S01]  /*2750*/  SHF.R.S32.HI R13, RZ, 0x1f, R66 ;  /* 0x0000001fff0d7819 */ /* 0x000fe20000011442 */
[----:B------:R-:W-:Y:S02]  /*2760*/  IMAD R5, R5, UR18, RZ ;  /* 0x0000001205057c24 */ /* 0x000fe4000f8e02ff */
[----:B------:R-:W-:Y:S01]  /*2770*/  IMAD.IADD R19, R19, 0x1, R0 ;  /* 0x0000000113137824 */ /* 0x000fe200078e0200 */
[----:B------:R-:W-:Y:S01]  /*2780*/  IADD3.X R13, PT, PT, RZ, ~R13, RZ, P0, !PT ;  /* 0x8000000dff0d7210 */ /* 0x000fe200007fe4ff */
[C---:B------:R-:W-:Y:S01]  /*2790*/  IMAD R0, R6.reuse, UR19, R5 ;  /* 0x0000001306007c24 */ /* 0x040fe2000f8e0205 */
[----:B------:R-:W-:Y:S01]  /*27a0*/  SHF.R.S32.HI R5, RZ, 0x1f, R52 ;  /* 0x0000001fff057819 */ /* 0x000fe20000011434 */
[----:B------:R-:W-:Y:S01]  /*27b0*/  IMAD.WIDE.U32 R18, R6, UR18, R18 ;  /* 0x0000001206127c25 */ /* 0x000fe2000f8e0012 */
[C---:B------:R-:W-:Y:S01]  /*27c0*/  IADD3 R78, P0, PT, R52.reuse, R109, RZ ;  /* 0x0000006d344e7210 */ /* 0x040fe20007f1e0ff */
[----:B------:R-:W3:Y:S01]  /*27d0*/  LDCU.U8 UR19, c[0x0][0x533] ;  /* 0x0000a660ff1377ac */ /* 0x000ee20008000000 */
[----:B------:R-:W-:Y:S01]  /*27e0*/  IADD3 R52, P1, PT, R52, R111, RZ ;  /* 0x0000006f34347210 */ /* 0x000fe20007f3e0ff */
[----:B------:R-:W-:-:S02]  /*27f0*/  IMAD.IADD R19, R19, 0x1, R0 ;  /* 0x0000000113137824 */ /* 0x000fc400078e0200 */
[C---:B------:R-:W-:Y:S01]  /*2800*/  IMAD.X R79, R5.reuse, 0x1, R95, P0 ;  /* 0x00000001054f7824 */ /* 0x040fe200000e065f */
[----:B------:R-:W-:Y:S01]  /*2810*/  IADD3.X R5, PT, PT, R5, R96, RZ, P1, !PT ;  /* 0x0000006005057210 */ /* 0x000fe20000ffe4ff */
[----:B------:R-:W-:Y:S01]  /*2820*/  IMAD.MOV.U32 R16, RZ, RZ, R12 ;  /* 0x000000ffff107224 */ /* 0x000fe200078e000c */
[----:B------:R-:W-:Y:S01]  /*2830*/  USHF.L.U32 UR18, UR16, 0x7, URZ ;  /* 0x0000000710127899 */ /* 0x000fe200080006ff */
[C---:B------:R-:W-:Y:S01]  /*2840*/  IMAD R77, R13.reuse, UR16, RZ ;  /* 0x000000100d4d7c24 */ /* 0x040fe2000f8e02ff */
[C---:B------:R-:W-:Y:S01]  /*2850*/  SHF.L.U64.HI R0, R52.reuse, 0x1, R5 ;  /* 0x0000000134007819 */ /* 0x040fe20000010205 */
[----:B------:R-:W-:Y:S01]  /*2860*/  IMAD.SHL.U32 R52, R52, 0x2, RZ ;  /* 0x0000000234347824 */ /* 0x000fe200078e00ff */
[----:B------:R-:W-:Y:S01]  /*2870*/  SHF.L.U64.HI R79, R78, 0x1, R79 ;  /* 0x000000014e4f7819 */ /* 0x000fe2000001024f */
[----:B------:R-:W-:Y:S01]  /*2880*/  IMAD.WIDE.U32 R6, R4, UR16, R16 ;  /* 0x0000001004067c25 */ /* 0x000fe2000f8e0010 */
[----:B------:R-:W-:Y:S01]  /*2890*/  SHF.L.U32 R78, R78, 0x1, RZ ;  /* 0x000000014e4e7819 */ /* 0x000fe200000006ff */
[----:B------:R-:W4:Y:S01]  /*28a0*/  LDCU UR16, c[0x0][0x440] ;  /* 0x00008800ff1077ac */ /* 0x000f220008000800 */
[----:B------:R-:W-:Y:S01]  /*28b0*/  IADD3 R16, P0, PT, R52, UR14, RZ ;  /* 0x0000000e34107c10 */ /* 0x000fe2000ff1e0ff */
[----:B------:R-:W-:Y:S01]  /*28c0*/  IMAD R77, R4, UR17, R77 ;  /* 0x00000011044d7c24 */ /* 0x000fe2000f8e024d */
[----:B------:R-:W-:Y:S01]  /*28d0*/  IADD3 R80, P1, PT, R78, UR14, RZ ;  /* 0x0000000e4e507c10 */ /* 0x000fe2000ff3e0ff */
[----:B------:R-:W2:Y:S01]  /*28e0*/  LDCU UR17, c[0x0][0x450] ;  /* 0x00008a00ff1177ac */ /* 0x000ea20008000800 */
[----:B------:R-:W-:Y:S01]  /*28f0*/  IADD3.X R17, PT, PT, R0, UR15, RZ, P0, !PT ;  /* 0x0000000f00117c10 */ /* 0x000fe200087fe4ff */
[-C--:B------:R-:W-:Y:S01]  /*2900*/  IMAD R13, R13, R2.reuse, RZ ;  /* 0x000000020d0d7224 */ /* 0x080fe200078e02ff */
[----:B-1----:R-:W-:Y:S01]  /*2910*/  IADD3 R52, P0, PT, R52, UR10, RZ ;  /* 0x0000000a34347c10 */ /* 0x002fe2000ff1e0ff */
[----:B------:R-:W-:Y:S01]  /*2920*/  IMAD.SHL.U32 R84, R2, 0x80, RZ ;  /* 0x0000008002547824 */ /* 0x000fe200078e00ff */
        /* <DEDUP_REMOVED lines=15> */
[----:B------:R-:W-:Y:S01]  /*2a20*/  VIADD R108, R128, 0x70 ;  /* 0x00000070806c7836 */ /* 0x000fe20000000000 */
[C---:B------:R-:W-:Y:S01]  /*2a30*/  SHF.R.S64 R83, R85.reuse, 0x1f, R82 ;  /* 0x0000001f55537819 */ /* 0x040fe20000001052 */
[C---:B------:R-:W-:Y:S01]  /*2a40*/  IMAD R99, R54.reuse, -0x80, R66 ;  /* 0xffffff8036637824 */ /* 0x040fe200078e0242 */
[----:B------:R-:W-:Y:S01]  /*2a50*/  SHF.R.S64 R85, R85, 0x1f, R84 ;  /* 0x0000001f55557819 */ /* 0x000fe20000001054 */
[----:B------:R-:W-:Y:S01]  /*2a60*/  IMAD R97, R54, -0x80, R61 ;  /* 0xffffff8036617824 */ /* 0x000fe200078e023d */
[----:B--2---:R-:W-:Y:S01]  /*2a70*/  MOV R15, UR17 ;  /* 0x00000011000f7c02 */ /* 0x004fe20008000f00 */
[----:B------:R-:W-:Y:S01]  /*2a80*/  IMAD.MOV.U32 R98, RZ, RZ, R54 ;  /* 0x000000ffff627224 */ /* 0x000fe200078e0036 */
[----:B------:R-:W-:Y:S01]  /*2a90*/  SHF.R.S32.HI R82, RZ, 0x1f, R82 ;  /* 0x0000001fff527819 */ /* 0x000fe20000011452 */
[----:B---3--:R-:W-:Y:S01]  /*2aa0*/  UISETP.NE.AND UP0, UPT, UR19, URZ, UPT ;  /* 0x000000ff1300728c */ /* 0x008fe2000bf05270 */
[----:B------:R-:W-:-:S02]  /*2ab0*/  SHF.R.S32.HI R84, RZ, 0x1f, R84 ;  /* 0x0000001fff547819 */ /* 0x000fc40000011454 */
[----:B------:R-:W-:Y:S02]  /*2ac0*/  LEA.HI.X R77, R6, UR9, R77, 0x1, P3 ;  /* 0x00000009064d7c11 */ /* 0x000fe400098f0c4d */
[----:B------:R-:W-:Y:S01]  /*2ad0*/  LEA.HI.X R13, R4, UR5, R13, 0x1, P2 ;  /* 0x00000005040d7c11 */ /* 0x000fe200090f0c0d */
[----:B------:R-:W2:Y:S01]  /*2ae0*/  LDCU.64 UR4, c[0x0][0x3b8] ;  /* 0x00007700ff0477ac */ /* 0x000ea20008000a00 */
[----:B------:R-:W-:Y:S01]  /*2af0*/  IADD3.X R79, PT, PT, R79, UR11, RZ, P1, !PT ;  /* 0x0000000b4f4f7c10 */ /* 0x000fe20008ffe4ff */
[----:B-1--4-:R-:W3:Y:S06]  /*2b00*/  LDCU.128 UR8, c[0x0][0x3a0] ;  /* 0x00007400ff0877ac */ /* 0x012eec0008000c00 */
.L_x_3533:
[----:B------:R-:W-:Y:S01]  /*2b10*/  VIADD R97, R97, 0x80 ;  /* 0x0000008061617836 */ /* 0x000fe20000000000 */
[----:B------:R-:W-:Y:S01]  /*2b20*/  BSSY.RECONVERGENT B0, `(.L_x_3434) ;  /* 0x0000012000007945 */ /* 0x000fe20003800200 */
[----:B------:R-:W-:Y:S03]  /*2b30*/  VIADD R99, R99, 0x80 ;  /* 0x0000008063637836 */ /* 0x000fe60000000000 */
[-C--:B------:R-:W-:Y:S02]  /*2b40*/  ISETP.GE.AND P0, PT, R128, R97.reuse, PT ;  /* 0x000000618000720c */ /* 0x080fe40003f06270 */
[----:B------:R-:W-:Y:S02]  /*2b50*/  ISETP.GE.AND P2, PT, R120, R97, PT ;  /* 0x000000617800720c */ /* 0x000fe40003f46270 */
[----:B------:R-:W-:Y:S02]  /*2b60*/  ISETP.GE.AND P0, PT, R128, R99, !P0 ;  /* 0x000000638000720c */ /* 0x000fe40004706270 */
[----:B------:R-:W-:Y:S02]  /*2b70*/  ISETP.GE.AND P1, PT, R118, R97, PT ;  /* 0x000000617600720c */ /* 0x000fe40003f26270 */
        /* <DEDUP_REMOVED lines=8> */
[----:B------:R-:W4:Y:S04]  /*2c00*/  @!P2 LDG.E.128 R20, desc[UR6][R76.64] ;  /* 0x000000064c14a981 */ /* 0x000f28000c1e1d00 */
[----:B----4-:R1:W-:Y:S04]  /*2c10*/  @!P2 STG.E.128 desc[UR6][R72.64], R20 ;  /* 0x000000144800a986 */ /* 0x0103e8000c101d06 */
[----:B------:R-:W4:Y:S04]  /*2c20*/  @!P1 LDG.E.128 R4, desc[UR6][R76.64+0x80] ;  /* 0x000080064c049981 */ /* 0x000f28000c1e1d00 */
[----:B----4-:R1:W-:Y:S02]  /*2c30*/  @!P1 STG.E.128 desc[UR6][R72.64+0x80], R4 ;  /* 0x0000800448009986 */ /* 0x0103e4000c101d06 */
.L_x_3435:
[----:B--23--:R-:W-:Y:S05]  /*2c40*/  BSYNC.RECONVERGENT B0 ;  /* 0x0000000000007941 */ /* 0x00cfea0003800200 */
.L_x_3434:
        /* <DEDUP_REMOVED lines=13> */
.L_x_3437:
[----:B------:R-:W-:Y:S05]  /*2d20*/  BSYNC.RECONVERGENT B0 ;  /* 0x0000000000007941 */ /* 0x000fea0003800200 */
.L_x_3436:
        /* <DEDUP_REMOVED lines=14> */
.L_x_3439:
[----:B------:R-:W-:Y:S05]  /*2e10*/  BSYNC.RECONVERGENT B0 ;  /* 0x0000000000007941 */ /* 0x000fea0003800200 */
.L_x_3438:
        /* <DEDUP_REMOVED lines=20> */
.L_x_3441:
[----:B------:R-:W-:Y:S05]  /*2f60*/  BSYNC.RECONVERGENT B0 ;  /* 0x0000000000007941 */ /* 0x000fea0003800200 */
.L_x_3440:
        /* <DEDUP_REMOVED lines=17> */
.L_x_3443:
[----:B------:R-:W-:Y:S05]  /*3080*/  BSYNC.RECONVERGENT B0 ;  /* 0x0000000000007941 */ /* 0x000fea0003800200 */
.L_x_3442:
        /* <DEDUP_REMOVED lines=20> */
.L_x_3445:
[----:B------:R-:W-:Y:S05]  /*31d0*/  BSYNC.RECONVERGENT B0 ;  /* 0x0000000000007941 */ /* 0x000fea0003800200 */
.L_x_3444:
        /* <DEDUP_REMOVED lines=22> */
.L_x_3447:
[----:B------:R-:W-:Y:S05]  /*3340*/  BSYNC.RECONVERGENT B0 ;  /* 0x0000000000007941 */ /* 0x000fea0003800200 */
.L_x_3446:
        /* <DEDUP_REMOVED lines=17> */
.L_x_3449:
[----:B------:R-:W-:Y:S05]  /*3460*/  BSYNC.RECONVERGENT B0 ;  /* 0x0000000000007941 */ /* 0x000fea0003800200 */
.L_x_3448:
        /* <DEDUP_REMOVED lines=14> */
.L_x_3453:
[----:B------:R-:W-:Y:S05]  /*3550*/  BSYNC.RECONVERGENT B0 ;  /* 0x0000000000007941 */ /* 0x000fea0003800200 */
.L_x_3452:
        /* <DEDUP_REMOVED lines=16> */
.L_x_3455:
[----:B------:R-:W-:Y:S05]  /*3660*/  BSYNC.RECONVERGENT B0 ;  /* 0x0000000000007941 */ /* 0x000fea0003800200 */
.L_x_3454:
        /* <DEDUP_REMOVED lines=18> */
.L_x_3457:
[----:B------:R-:W-:Y:S05]  /*3790*/  BSYNC.RECONVERGENT B0 ;  /* 0x0000000000007941 */ /* 0x000fea0003800200 */
.L_x_3456:
        /* <DEDUP_REMOVED lines=18> */
.L_x_3459:
[----:B------:R-:W-:Y:S05]  /*38c0*/  BSYNC.RECONVERGENT B0 ;  /* 0x0000000000007941 */ /* 0x000fea0003800200 */
.L_x_3458:
        /* <DEDUP_REMOVED lines=14> */
.L_x_3461:
[----:B------:R-:W-:Y:S05]  /*39b0*/  BSYNC.RECONVERGENT B0 ;  /* 0x0000000000007941 */ /* 0x000fea0003800200 */
.L_x_3460:
        /* <DEDUP_REMOVED lines=16> */
.L_x_3463:
[----:B------:R-:W-:Y:S05]  /*3ac0*/  BSYNC.RECONVERGENT B0 ;  /* 0x0000000000007941 */ /* 0x000fea0003800200 */
.L_x_3462:
        /* <DEDUP_REMOVED lines=16> */
.L_x_3465:
[----:B------:R-:W-:Y:S05]  /*3bd0*/  BSYNC.RECONVERGENT B0 ;  /* 0x0000000000007941 */ /* 0x000fea0003800200 */
.L_x_3464:
        /* <DEDUP_REMOVED lines=19> */
.L_x_3451:
        /* <DEDUP_REMOVED lines=57> */
.L_x_3471:
[----:B------:R-:W-:Y:S05]  /*40a0*/  BSYNC.RECONVERGENT B0 ;  /* 0x0000000000007941 */ /* 0x000fea0003800200 */
.L_x_3470:
        /* <DEDUP_REMOVED lines=49> */
.L_x_3469:
[----:B------:R-:W-:Y:S05]  /*43c0*/  BSYNC.RECONVERGENT B1 ;  /* 0x0000000000017941 */ /* 0x000fea0003800200 */
.L_x_3468:
        /* <DEDUP_REMOVED lines=64> */
.L_x_3475:
[----:B------:R-:W-:Y:S05]  /*47d0*/  BSYNC.RECONVERGENT B0 ;  /* 0x0000000000007941 */ /* 0x000fea0003800200 */
.L_x_3474:
        /* <DEDUP_REMOVED lines=49> */
.L_x_3473:
[----:B------:R-:W-:Y:S05]  /*4af0*/  BSYNC.RECONVERGENT B1 ;  /* 0x0000000000017941 */ /* 0x000fea0003800200 */
.L_x_3472:
        /* <DEDUP_REMOVED lines=65> */
.L_x_3479:
[----:B------:R-:W-:Y:S05]  /*4f10*/  BSYNC.RECONVERGENT B0 ;  /* 0x0000000000007941 */ /* 0x000fea0003800200 */
.L_x_3478:
        /* <DEDUP_REMOVED lines=49> */
.L_x_3477:
[----:B------:R-:W-:Y:S05]  /*5230*/  BSYNC.RECONVERGENT B1 ;  /* 0x0000000000017941 */ /* 0x000fea0003800200 */
.L_x_3476:
        /* <DEDUP_REMOVED lines=67> */
.L_x_3483:
[----:B------:R-:W-:Y:S05]  /*5670*/  BSYNC.RECONVERGENT B0 ;  /* 0x0000000000007941 */ /* 0x000fea0003800200 */
.L_x_3482:
        /* <DEDUP_REMOVED lines=47> */
.L_x_3481:
[----:B------:R-:W-:Y:S05]  /*5970*/  BSYNC.RECONVERGENT B1 ;  /* 0x0000000000017941 */ /* 0x000fea0003800200 */
.L_x_3480:
        /* <DEDUP_REMOVED lines=61> */
.L_x_3487:
[----:B------:R-:W-:Y:S05]  /*5d50*/  BSYNC.RECONVERGENT B0 ;  /* 0x0000000000007941 */ /* 0x000fea0003800200 */
.L_x_3486:
        /* <DEDUP_REMOVED lines=47> */
.L_x_3485:
[----:B------:R-:W-:Y:S05]  /*6050*/  BSYNC.RECONVERGENT B1 ;  /* 0x0000000000017941 */ /* 0x000fea0003800200 */
.L_x_3484:
        /* <DEDUP_REMOVED lines=65> */
.L_x_3491:
[----:B------:R-:W-:Y:S05]  /*6470*/  BSYNC.RECONVERGENT B0 ;  /* 0x0000000000007941 */ /* 0x000fea0003800200 */
.L_x_3490:
        /* <DEDUP_REMOVED lines=47> */
.L_x_3489:
[----:B------:R-:W-:Y:S05]  /*6770*/  BSYNC.RECONVERGENT B1 ;  /* 0x0000000000017941 */ /* 0x000fea0003800200 */
.L_x_3488:
        /* <DEDUP_REMOVED lines=63> */
.L_x_3495:
[----:B------:R-:W-:Y:S05]  /*6b70*/  BSYNC.RECONVERGENT B0 ;  /* 0x0000000000007941 */ /* 0x000fea0003800200 */
.L_x_3494:
        /* <DEDUP_REMOVED lines=47> */
.L_x_3493:
[----:B------:R-:W-:Y:S05]  /*6e70*/  BSYNC.RECONVERGENT B1 ;  /* 0x0000000000017941 */ /* 0x000fea0003800200 */
.L_x_3492:
        /* <DEDUP_REMOVED lines=63> */
.L_x_3499:
[----:B------:R-:W-:Y:S05]  /*7270*/  BSYNC.RECONVERGENT B0 ;  /* 0x0000000000007941 */ /* 0x000fea0003800200 */
.L_x_3498:
        /* <DEDUP_REMOVED lines=47> */
.L_x_3497:
[----:B------:R-:W-:Y:S05]  /*7570*/  BSYNC.RECONVERGENT B1 ;  /* 0x0000000000017941 */ /* 0x000fea0003800200 */
.L_x_3496:
        /* <DEDUP_REMOVED lines=8> */
.L_x_3467:
        /* <DEDUP_REMOVED lines=95> */
.L_x_3503:
[----:B------:R-:W-:Y:S05]  /*7bf0*/  BSYNC.RECONVERGENT B0 ;  /* 0x0000000000007941 */ /* 0x000fea0003800200 */
.L_x_3502:
        /* <DEDUP_REMOVED lines=88> */
.L_x_3501:
[----:B------:R-:W-:Y:S05]  /*8180*/  BSYNC.RECONVERGENT B1 ;  /* 0x0000000000017941 */ /* 0x000fea0003800200 */
.L_x_3500:
        /* <DEDUP_REMOVED lines=98> */
.L_x_3507:
[----:B------:R-:W-:Y:S05]  /*87b0*/  BSYNC.RECONVERGENT B0 ;  /* 0x0000000000007941 */ /* 0x000fea0003800200 */
.L_x_3506:
        /* <DEDUP_REMOVED lines=88> */
.L_x_3505:
[----:B------:R-:W-:Y:S05]  /*8d40*/  BSYNC.RECONVERGENT B1 ;  /* 0x0000000000017941 */ /* 0x000fea0003800200 */
.L_x_3504:
        /* <DEDUP_REMOVED lines=100> */
.L_x_3511:
[----:B------:R-:W-:Y:S05]  /*9390*/  BSYNC.RECONVERGENT B0 ;  /* 0x0000000000007941 */ /* 0x000fea0003800200 */
.L_x_3510:
        /* <DEDUP_REMOVED lines=88> */
.L_x_3509:
[----:B------:R-:W-:Y:S05]  /*9920*/  BSYNC.RECONVERGENT B1 ;  /* 0x0000000000017941 */ /* 0x000fea0003800200 */
.L_x_3508:
        /* <DEDUP_REMOVED lines=101> */
.L_x_3515:
[----:B------:R-:W-:Y:S05]  /*9f80*/  BSYNC.RECONVERGENT B0 ;  /* 0x0000000000007941 */ /* 0x000fea0003800200 */
.L_x_3514:
        /* <DEDUP_REMOVED lines=89> */
.L_x_3513:
[----:B------:R-:W-:Y:S05]  /*a520*/  BSYNC.RECONVERGENT B1 ;  /* 0x0000000000017941 */ /* 0x000fea0003800200 */
.L_x_3512:
        /* <DEDUP_REMOVED lines=97> */
.L_x_3519:
[----:B------:R-:W-:Y:S05]  /*ab40*/  BSYNC.RECONVERGENT B0 ;  /* 0x0000000000007941 */ /* 0x000fea0003800200 */
.L_x_3518:
        /* <DEDUP_REMOVED lines=88> */
.L_x_3517:
[----:B------:R-:W-:Y:S05]  /*b0d0*/  BSYNC.RECONVERGENT B1 ;  /* 0x0000000000017941 */ /* 0x000fea0003800200 */
.L_x_3516:
        /* <DEDUP_REMOVED lines=99> */
.L_x_3523:
[----:B------:R-:W-:Y:S05]  /*b710*/  BSYNC.RECONVERGENT B0 ;  /* 0x0000000000007941 */ /* 0x000fea0003800200 */
.L_x_3522:
        /* <DEDUP_REMOVED lines=88> */
.L_x_3521:
[----:B------:R-:W-:Y:S05]  /*bca0*/  BSYNC.RECONVERGENT B1 ;  /* 0x0000000000017941 */ /* 0x000fea0003800200 */
.L_x_3520:
        /* <DEDUP_REMOVED lines=100> */
.L_x_3527:
[----:B------:R-:W-:Y:S05]  /*c2f0*/  BSYNC.RECONVERGENT B0 ;  /* 0x0000000000007941 */ /* 0x000fea0003800200 */
.L_x_3526:
        /* <DEDUP_REMOVED lines=86> */
.L_x_3525:
[----:B------:R-:W-:Y:S05]  /*c860*/  BSYNC.RECONVERGENT B1 ;  /* 0x0000000000017941 */ /* 0x000fea0003800200 */
.L_x_3524:
        /* <DEDUP_REMOVED lines=100> */
.L_x_3531:
[----:B------:R-:W-:Y:S05]  /*ceb0*/  BSYNC.RECONVERGENT B0 ;  /* 0x0000000000007941 */ /* 0x000fea0003800200 */
.L_x_3530:
        /* <DEDUP_REMOVED lines=86> */
.L_x_3529:
[----:B------:R-:W-:Y:S05]  /*d420*/  BSYNC.RECONVERGENT B1 ;  /* 0x0000000000017941 */ /* 0x000fea0003800200 */
.L_x_3528:
[----:B------:R-:W5:Y:S08]  /*d430*/  LDC R3, c[0x0][0x450] ;  /* 0x00011400ff037b82 */ /* 0x000f700000000800 */
[----:B------:R-:W1:Y:S01]  /*d440*/  LDC R15, c[0x0][0x450] ;  /* 0x00011400ff0f7b82 */ /* 0x000e620000000800 */
[----:B-----5:R-:W-:Y:S05]  /*d450*/  IMAD.U32 R3, R3, -0x40, RZ ;  /* 0xffffffc003037824 */ /* 0x020fea00078e00ff */
[C---:B------:R-:W-:Y:S02]  /*d460*/  LEA R80, P1, R3.reuse, R80, 0x1 ;  /* 0x0000005003507211 */ /* 0x040fe400078208ff */
[C---:B------:R-:W-:Y:S02]  /*d470*/  LEA R78, P0, R3.reuse, R78, 0x1 ;  /* 0x0000004e034e7211 */ /* 0x040fe400078008ff */
[C---:B------:R-:W-:Y:S02]  /*d480*/  LEA.HI.X.SX32 R81, R3.reuse, R81, 0x1, P1 ;  /* 0x0000005103517211 */ /* 0x040fe400008f0eff */
[----:B-1----:R-:W-:Y:S09]  /*d490*/  LEA.HI.X.SX32 R79, R3, R79, 0x1, P0 ;  /* 0x0000004f034f7211 */ /* 0x002ff200000f0eff */
.L_x_3466:
[----:B------:R-:W-:Y:S05]  /*d4a0*/  BSYNC.RECONVERGENT B2 ;  /* 0x0000000000027941 */ /* 0x000fea0003800200 */
.L_x_3450:
        /* <DEDUP_REMOVED lines=90> */
.L_x_3532:
[----:B------:R-:W-:Y:S02]  /*da50*/  IADD3 R76, P1, PT, R76, R83, RZ ;  /* 0x000000534c4c7210 */ /* 0x000fe40007f3e0ff */
[----:B------:R-:W-:Y:S03]  /*da60*/  IADD3 R12, P0, PT, R12, R85, RZ ;  /* 0x000000550c0c7210 */ /* 0x000fe60007f1e0ff */
[----:B------:R-:W-:Y:S02]  /*da70*/  IMAD.X R77, R77, 0x1, R82, P1 ;  /* 0x000000014d4d7824 */ /* 0x000fe400008e0652 */
[----:B------:R-:W-:Y:S01]  /*da80*/  IMAD.X R13, R13, 0x1, R84, P0 ;  /* 0x000000010d0d7824 */ /* 0x000fe200000e0654 */
[----:B------:R-:W-:Y:S07]  /*da90*/  @P2 BRA `(.L_x_3533) ;  /* 0xffffff50001c2947 */ /* 0x000fee000383ffff */
.L_x_3433:
        /* <DEDUP_REMOVED lines=28> */
[----:B-----5:R-:W-:Y:S01]  /*dc60*/  LEA.HI.X R7, R25, R5, R24, 0x1, P0 ;  /* 0x0000000519077211 */ /* 0x020fe200000f0c18 */
        /* <DEDUP_REMOVED lines=14> */
.L_x_3537:
[----:B------:R-:W-:Y:S05]  /*dd50*/  BSYNC.RECONVERGENT B0 ;  /* 0x0000000000007941 */ /* 0x000fea0003800200 */
.L_x_3536:
        /* <DEDUP_REMOVED lines=17> */
.L_x_3539:
[----:B------:R-:W-:Y:S05]  /*de70*/  BSYNC.RECONVERGENT B0 ;  /* 0x0000000000007941 */ /* 0x000fea0003800200 */
.L_x_3538:
        /* <DEDUP_REMOVED lines=17> */
.L_x_3541:
[----:B------:R-:W-:Y:S05]  /*df90*/  BSYNC.RECONVERGENT B0 ;  /* 0x0000000000007941 */ /* 0x000fea0003800200 */
.L_x_3540:
        /* <DEDUP_REMOVED lines=17> */
.L_x_3535:
        /* <DEDUP_REMOVED lines=29> */
[----:B-----5:R-:W-:Y:S02]  /*e280*/  CS2R R6, SRZ ;  /* 0x0000000000067805 */ /* 0x020fe4000001ff00 */
        /* <DEDUP_REMOVED lines=50> */
.L_x_3549:
[----:B------:R-:W-:Y:S05]  /*e5b0*/  BSYNC.RECONVERGENT B0 ;  /* 0x0000000000007941 */ /* 0x000fea0003800200 */
.L_x_3548:
[----:B-----5:R-:W-:Y:S01]  /*e5c0*/  IMAD.MOV.U32 R6, RZ, RZ, R18 ;  /* 0x000000ffff067224 */ /* 0x020fe200078e0012 */
[----:B------:R-:W-:Y:S01]  /*e5d0*/  MOV R4, R16 ;  /* 0x0000001000047202 */ /* 0x000fe20000000f00 */
[----:B------:R-:W-:Y:S01]  /*e5e0*/  IMAD.MOV.U32 R7, RZ, RZ, R19 ;  /* 0x000000ffff077224 */ /* 0x000fe200078e0013 */
[----:B------:R-:W-:Y:S02]  /*e5f0*/  MOV R5, R17 ;  /* 0x0000001100057202 */ /* 0x000fe40000000f00 */
.L_x_3547:
[----:B------:R-:W-:Y:S05]  /*e600*/  BSYNC.RECONVERGENT B1 ;  /* 0x0000000000017941 */ /* 0x000fea0003800200 */
.L_x_3546:
        /* <DEDUP_REMOVED lines=12> */
[C---:B-----5:R-:W-:Y:S01]  /*e6d0*/  SHF.L.U32 R30, R19.reuse, 0x10, RZ ;  /* 0x00000010131e7819 */ /* 0x060fe200000006ff */
[----:B------:R-:W-:Y:S01]  /*e6e0*/  IMAD.U32 R31, R18, 0x10000, RZ ;  /* 0x00010000121f7824 */ /* 0x000fe200078e00ff */
[----:B------:R-:W-:Y:S02]  /*e6f0*/  LOP3.LUT R29, R19, 0xffff0000, RZ, 0xc0, !PT ;  /* 0xffff0000131d7812 */ /* 0x000fe400078ec0ff */
[C---:B------:R-:W-:Y:S02]  /*e700*/  LOP3.LUT R15, R17.reuse, 0xffff0000, RZ, 0xc0, !PT ;  /* 0xffff0000110f7812 */ /* 0x040fe400078ec0ff */
[----:B------:R-:W-:-:S02]  /*e710*/  SHF.L.U32 R21, R17, 0x10, RZ ;  /* 0x0000001011157819 */ /* 0x000fc400000006ff */
        /* <DEDUP_REMOVED lines=9> */
[-C--:B------:R-:W-:Y:S01]  /*e7b0*/  FMUL.FTZ R23, R29, R19.reuse ;  /* 0x000000131d177220 */ /* 0x080fe20000410000 */
[----:B------:R-:W-:Y:S01]  /*e7c0*/  SHF.L.U32 R4, R4, 0x10, RZ ;  /* 0x0000001004047819 */ /* 0x000fe200000006ff */
[----:B------:R-:W-:Y:S01]  /*e7d0*/  FMUL.FTZ R15, R15, R28 ;  /* 0x0000001c0f0f7220 */ /* 0x000fe20000410000 */
[----:B------:R-:W-:Y:S01]  /*e7e0*/  SHF.L.U32 R6, R6, 0x10, RZ ;  /* 0x0000001006067819 */ /* 0x000fe200000006ff */
[-C--:B------:R-:W-:Y:S01]  /*e7f0*/  FMUL.FTZ R29, R29, R22.reuse ;  /* 0x000000161d1d7220 */ /* 0x080fe20000410000 */
[----:B------:R-:W-:Y:S01]  /*e800*/  SHF.L.U32 R7, R7, 0x10, RZ ;  /* 0x0000001007077819 */ /* 0x000fe200000006ff */
[C---:B------:R-:W-:Y:S01]  /*e810*/  FFMA.FTZ R23, R30.reuse, R22, -R23 ;  /* 0x000000161e177223 */ /* 0x040fe20000010817 */
[C---:B------:R-:W-:Y:S01]  /*e820*/  FFMA.FTZ R15, R21.reuse, R26, R15 ;  /* 0x0000001a150f7223 */ /* 0x040fe2000001000f */
[----:B------:R-:W-:Y:S01]  /*e830*/  FFMA.FTZ R30, R30, R19, R29 ;  /* 0x000000131e1e7223 */ /* 0x000fe2000001001d */
[C---:B------:R-:W-:Y:S01]  /*e840*/  FMUL.FTZ R22, R32.reuse, R4 ;  /* 0x0000000420167220 */ /* 0x040fe20000410000 */
[----:B------:R-:W-:Y:S01]  /*e850*/  FMUL.FTZ R19, R32, R6 ;  /* 0x0000000620137220 */ /* 0x000fe20000410000 */
[C---:B------:R-:W-:Y:S01]  /*e860*/  FMUL.FTZ R26, R18.reuse, R5 ;  /* 0x00000005121a7220 */ /* 0x040fe20000410000 */
        /* <DEDUP_REMOVED lines=10> */
[----:B------:R-:W-:Y:S02]  /*e910*/  MOV R19, R23 ;  /* 0x0000001700137202 */ /* 0x000fe40000000f00 */
.L_x_3551:
[----:B------:R-:W-:Y:S05]  /*e920*/  BSYNC.RECONVERGENT B0 ;  /* 0x0000000000007941 */ /* 0x000fea0003800200 */
.L_x_3550:
[----:B-----5:R3:W-:Y:S02]  /*e930*/  STS.128 [R0+0x2000], R16 ;  /* 0x0020001000007388 */ /* 0x0207e40000000c00 */
.L_x_3545:
[----:B------:R-:W-:Y:S05]  /*e940*/  BSYNC.RECONVERGENT B2 ;  /* 0x0000000000027941 */ /* 0x000fea0003800200 */
.L_x_3544:
        /* <DEDUP_REMOVED lines=26> */
[----:B-----5:R-:W4:Y:S01]  /*eaf0*/  LDG.E.64 R6, desc[UR6][R38.64] ;  /* 0x0000000626067981 */ /* 0x020f22000c1e1b00 */
[C---:B------:R-:W-:Y:S01]  /*eb00*/  IMAD.U32 R21, R17.reuse, 0x10000, RZ ;  /* 0x0001000011157824 */ /* 0x040fe200078e00ff */
        /* <DEDUP_REMOVED lines=36> */
.L_x_3557:
[----:B------:R-:W-:Y:S05]  /*ed50*/  BSYNC.RECONVERGENT B0 ;  /* 0x0000000000007941 */ /* 0x000fea0003800200 */
.L_x_3556:
[----:B-----5:R1:W-:Y:S02]  /*ed60*/  STS.128 [R0+0x800], R16 ;  /* 0x0008001000007388 */ /* 0x0203e40000000c00 */
.L_x_3555:
[----:B------:R-:W-:Y:S05]  /*ed70*/  BSYNC.RECONVERGENT B1 ;  /* 0x0000000000017941 */ /* 0x000fea0003800200 */
.L_x_3554:
        /* <DEDUP_REMOVED lines=16> */
[----:B-----5:R-:W-:-:S04]  /*ee80*/  IADD3.X R7, PT, PT, R27, UR11, RZ, P1, !PT ;  /* 0x0000000b1b077c10 */ /* 0x020fc80008ffe4ff */
[----:B------:R-:W2:Y:S04]  /*ee90*/  LDG.E.64 R4, desc[UR6][R4.64+0x40] ;  /* 0x0000400604047981 */ /* 0x000ea8000c1e1b00 */
[----:B------:R-:W3:Y:S01]  /*eea0*/  LDG.E.64 R6, desc[UR6][R6.64+0x40] ;  /* 0x0000400606067981 */ /* 0x000ee2000c1e1b00 */
[C---:B------:R-:W-:Y:S01]  /*eeb0*/  LOP3.LUT R15, R17.reuse, 0xffff0000, RZ, 0xc0, !PT ;  /* 0xffff0000110f7812 */ /* 0x040fe200078ec0ff */
[----:B------:R-:W-:Y:S01]  /*eec0*/  IMAD.U32 R21, R17, 0x10000, RZ ;  /* 0x0001000011157824 */ /* 0x000fe200078e00ff */
[C---:B------:R-:W-:Y:S01]  /*eed0*/  SHF.L.U32 R17, R16.reuse, 0x10, RZ ;  /* 0x0000001010117819 */ /* 0x040fe200000006ff */
[C---:B------:R-:W-:Y:S01]  /*eee0*/  IMAD.U32 R28, R19.reuse, 0x10000, RZ ;  /* 0x00010000131c7824 */ /* 0x040fe200078e00ff */
[----:B------:R-:W-:Y:S02]  /*eef0*/  LOP3.LUT R27, R16, 0xffff0000, RZ, 0xc0, !PT ;  /* 0xffff0000101b7812 */ /* 0x000fe400078ec0ff */
        /* <DEDUP_REMOVED lines=31> */
.L_x_3559:
[----:B------:R-:W-:Y:S05]  /*f0f0*/  BSYNC.RECONVERGENT B0 ;  /* 0x0000000000007941 */ /* 0x000fea0003800200 */
.L_x_3558:
[----:B-----5:R3:W-:Y:S02]  /*f100*/  STS.128 [R0+0x2800], R16 ;  /* 0x0028001000007388 */ /* 0x0207e40000000c00 */
.L_x_3553:
[----:B------:R-:W-:Y:S05]  /*f110*/  BSYNC.RECONVERGENT B2 ;  /* 0x0000000000027941 */ /* 0x000fea0003800200 */
.L_x_3552:
[----:B------:R-:W-:Y:S01]  /*f120*/  IADD3 R38, PT, PT, R128, 0x20, RZ ;  /* 0x0000002080267810 */ /* 0x000fe20007ffe0ff */
[----:B------:R-:W-:Y:S03]  /*f130*/  BSSY.RECONVERGENT B2, `(.L_x_3560) ;  /* 0x000007c000027945 */ /* 0x000fe60003800200 */
[----:B------:R-:W-:-:S13]  /*f140*/  ISETP.GE.AND P0, PT, R38, R13, PT ;  /* 0x0000000d2600720c */ /* 0x000fda0003f06270 */
[----:B------:R-:W-:Y:S05]  /*f150*/  @P0 BRA `(.L_x_3561) ;  /* 0x0000000400e40947 */ /* 0x000fea0003800000 */
[----:B------:R-:W2:Y:S01]  /*f160*/  LDC R21, c[0x0][0x440] ;  /* 0x00011000ff157b82 */ /* 0x000ea20000000800 */
[----:B-1-3--:R-:W-:Y:S01]  /*f170*/  LEA R32, P1, R2, R36, 0x6 ;  /* 0x0000002402207211 */ /* 0x00afe200078230ff */
[----:B------:R-:W-:Y:S01]  /*f180*/  BSSY.RECONVERGENT B1, `(.L_x_3562) ;  /* 0x000003d000017945 */ /* 0x000fe20003800200 */
[----:B------:R-:W-:Y:S02]  /*f190*/  IMAD.SHL.U32 R15, R14, 0x20, RZ ;  /* 0x000000200e0f7824 */ /* 0x000fe400078e00ff */
[----:B------:R-:W-:Y:S02]  /*f1a0*/  LEA.HI.X R33, R2, R37, R3, 0x6, P1 ;  /* 0x0000002502217211 */ /* 0x000fe400008f3403 */
[----:B--2---:R-:W-:-:S13]  /*f1b0*/  ISETP.GE.AND P0, PT, R10, R21, PT ;  /* 0x000000150a00720c */ /* 0x004fda0003f06270 */
        /* <DEDUP_REMOVED lines=42> */
[C---:B------:R-:W-:Y:S01]  /*f460*/  FMUL.FTZ R26, R18.reuse, R5 ;  /* 0x00000005121a7220 */ /* 0x040fe20000410000 */
        /* <DEDUP_REMOVED lines=12> */
.L_x_3565:
[----:B------:R-:W-:Y:S05]  /*f530*/  BSYNC.RECONVERGENT B0 ;  /* 0x0000000000007941 */ /* 0x000fea0003800200 */
.L_x_3564:
[----:B-----5:R3:W-:Y:S02]  /*f540*/  STS.128 [R0+0x1000], R16 ;  /* 0x0010001000007388 */ /* 0x0207e40000000c00 */
.L_x_3563:
[----:B------:R-:W-:Y:S05]  /*f550*/  BSYNC.RECONVERGENT B1 ;  /* 0x0000000000017941 */ /* 0x000fea0003800200 */
.L_x_3562:
        /* <DEDUP_REMOVED lines=16> */
[----:B-----5:R-:W-:-:S04]  /*f660*/  IADD3.X R7, PT, PT, R15, UR11, RZ, P1, !PT ;  /* 0x0000000b0f077c10 */ /* 0x020fc80008ffe4ff */
[----:B------:R-:W2:Y:S04]  /*f670*/  LDG.E.64 R4, desc[UR6][R4.64+0x40] ;  /* 0x0000400604047981 */ /* 0x000ea8000c1e1b00 */
[----:B------:R-:W4:Y:S01]  /*f680*/  LDG.E.64 R6, desc[UR6][R6.64+0x40] ;  /* 0x0000400606067981 */ /* 0x000f22000c1e1b00 */
        /* <DEDUP_REMOVED lines=36> */
.L_x_3567:
[----:B------:R-:W-:Y:S05]  /*f8d0*/  BSYNC.RECONVERGENT B0 ;  /* 0x0000000000007941 */ /* 0x000fea0003800200 */
.L_x_3566:
[----:B-----5:R1:W-:Y:S02]  /*f8e0*/  STS.128 [R0+0x3000], R16 ;  /* 0x0030001000007388 */ /* 0x0203e40000000c00 */
.L_x_3561:
[----:B------:R-:W-:Y:S05]  /*f8f0*/  BSYNC.RECONVERGENT B2 ;  /* 0x0000000000027941 */ /* 0x000fea0003800200 */
.L_x_3560:
[----:B------:R-:W-:-:S04]  /*f900*/  IADD3 R40, PT, PT, R128, 0x30, RZ ;  /* 0x0000003080287810 */ /* 0x000fc80007ffe0ff */
[----:B------:R-:W-:-:S13]  /*f910*/  ISETP.GE.AND P0, PT, R40, R13, PT ;  /* 0x0000000d2800720c */ /* 0x000fda0003f06270 */
[----:B------:R-:W-:Y:S05]  /*f920*/  @P0 BRA `(.L_x_3542) ;  /* 0x0000003400c80947 */ /* 0x000fea0003800000 */
[----:B--2---:R-:W2:Y:S01]  /*f930*/  LDC R6, c[0x0][0x440] ;  /* 0x00011000ff067b82 */ /* 0x004ea20000000800 */
[----:B------:R-:W-:Y:S01]  /*f940*/  IMAD R3, R3, 0x60, RZ ;  /* 0x0000006003037824 */ /* 0x000fe200078e02ff */
[----:B------:R-:W-:Y:S01]  /*f950*/  BSSY.RECONVERGENT B1, `(.L_x_3568) ;  /* 0x000003e000017945 */ /* 0x000fe20003800200 */
[----:B------:R-:W-:-:S04]  /*f960*/  IMAD.WIDE.U32 R30, R2, 0x60, R36 ;  /* 0x00000060021e7825 */ /* 0x000fc800078e0024 */
[----:B-----5:R-:W-:Y:S01]  /*f970*/  IMAD R7, R14, 0x30, RZ ;  /* 0x000000300e077824 */ /* 0x020fe200078e02ff */
[----:B------:R-:W-:Y:S02]  /*f980*/  IADD3 R31, PT, PT, R31, R3, RZ ;  /* 0x000000031f1f7210 */ /* 0x000fe40007ffe0ff */
        /* <DEDUP_REMOVED lines=8> */
[C---:B------:R-:W-:Y:S01]  /*fa10*/  IADD3 R3, P0, PT, R7.reuse, R12, RZ ;  /* 0x0000000c07037210 */ /* 0x040fe20007f1e0ff */
        /* <DEDUP_REMOVED lines=10> */
[C---:B-----5:R-:W-:Y:S01]  /*fac0*/  IMAD.U32 R24, R19.reuse, 0x10000, RZ ;  /* 0x0001000013187824 */ /* 0x060fe200078e00ff */
[----:B------:R-:W-:Y:S02]  /*fad0*/  LOP3.LUT R23, R19, 0xffff0000, RZ, 0xc0, !PT ;  /* 0xffff000013177812 */ /* 0x000fe400078ec0ff */
[----:B------:R-:W-:Y:S02]  /*fae0*/  LOP3.LUT R13, R17, 0xffff0000, RZ, 0xc0, !PT ;  /* 0xffff0000110d7812 */ /* 0x000fe400078ec0ff */
[----:B------:R-:W-:-:S02]  /*faf0*/  SHF.L.U32 R15, R16, 0x10, RZ ;  /* 0x00000010100f7819 */ /* 0x000fc400000006ff */
[----:B------:R-:W-:Y:S01]  /*fb00*/  LOP3.LUT R26, R16, 0xffff0000, RZ, 0xc0, !PT ;  /* 0xffff0000101a7812 */ /* 0x000fe200078ec0ff */
[----:B------:R-:W-:Y:S01]  /*fb10*/  IMAD.U32 R14, R17, 0x10000, RZ ;  /* 0x00010000110e7824 */ /* 0x000fe200078e00ff */
[C---:B------:R-:W-:Y:S02]  /*fb20*/  SHF.L.U32 R25, R18.reuse, 0x10, RZ ;  /* 0x0000001012197819 */ /* 0x040fe400000006ff */
[----:B------:R-:W-:Y:S02]  /*fb30*/  LOP3.LUT R18, R18, 0xffff0000, RZ, 0xc0, !PT ;  /* 0xffff000012127812 */ /* 0x000fe400078ec0ff */
[----:B--2---:R-:W-:Y:S02]  /*fb40*/  LOP3.LUT R22, R4, 0xffff0000, RZ, 0xc0, !PT ;  /* 0xffff000004167812 */ /* 0x004fe400078ec0ff */
[----:B------:R-:W-:Y:S02]  /*fb50*/  LOP3.LUT R21, R5, 0xffff0000, RZ, 0xc0, !PT ;  /* 0xffff000005157812 */ /* 0x000fe400078ec0ff */
[----:B---3--:R-:W-:-:S02]  /*fb60*/  LOP3.LUT R19, R2, 0xffff0000, RZ, 0xc0, !PT ;  /* 0xffff000002137812 */ /* 0x008fc400078ec0ff */
[----:B------:R-:W-:Y:S01]  /*fb70*/  LOP3.LUT R16, R3, 0xffff0000, RZ, 0xc0, !PT ;  /* 0xffff000003107812 */ /* 0x000fe200078ec0ff */
[C---:B------:R-:W-:Y:S01]  /*fb80*/  FMUL.FTZ R28, R13.reuse, R22 ;  /* 0x000000160d1c7220 */ /* 0x040fe20000410000 */
[----:B------:R-:W-:Y:S01]  /*fb90*/  SHF.L.U32 R4, R4, 0x10, RZ ;  /* 0x0000001004047819 */ /* 0x000fe200000006ff */
[----:B------:R-:W-:Y:S01]  /*fba0*/  FMUL.FTZ R17, R13, R19 ;  /* 0x000000130d117220 */ /* 0x000fe20000410000 */
[----:B------:R-:W-:Y:S02]  /*fbb0*/  IMAD.U32 R2, R2, 0x10000, RZ ;  /* 0x0001000002027824 */ /* 0x000fe400078e00ff */
[C---:B------:R-:W-:Y:S01]  /*fbc0*/  FMUL.FTZ R13, R23.reuse, R16 ;  /* 0x00000010170d7220 */ /* 0x040fe20000410000 */
[----:B------:R-:W-:Y:S01]  /*fbd0*/  FMUL.FTZ R23, R23, R21 ;  /* 0x0000001517177220 */ /* 0x000fe20000410000 */
[----:B------:R-:W-:Y:S01]  /*fbe0*/  IMAD.U32 R3, R3, 0x10000, RZ ;  /* 0x0001000003037824 */ /* 0x000fe200078e00ff */
[----:B------:R-:W-:Y:S01]  /*fbf0*/  SHF.L.U32 R5, R5, 0x10, RZ ;  /* 0x0000001005057819 */ /* 0x000fe200000006ff */
[C---:B------:R-:W-:Y:S01]  /*fc00*/  FFMA.FTZ R17, R14.reuse, R22, -R17 ;  /* 0x000000160e117223 */ /* 0x040fe20000010811 */
[----:B------:R-:W-:Y:S01]  /*fc10*/  FFMA.FTZ R28, R14, R19, R28 ;  /* 0x000000130e1c7223 */ /* 0x000fe2000001001c */
        /* <DEDUP_REMOVED lines=15> */
.L_x_3571:
[----:B------:R-:W-:Y:S05]  /*fd10*/  BSYNC.RECONVERGENT B0 ;  /* 0x0000000000007941 */ /* 0x000fea0003800200 */
.L_x_3570:
[----:B-----5:R3:W-:Y:S02]  /*fd20*/  STS.128 [R0+0x1800], R16 ;  /* 0x0018001000007388 */ /* 0x0207e40000000c00 */
.L_x_3569:
[----:B------:R-:W-:Y:S05]  /*fd30*/  BSYNC.RECONVERGENT B1 ;  /* 0x0000000000017941 */ /* 0x000fea0003800200 */
.L_x_3568:
        /* <DEDUP_REMOVED lines=55> */
.L_x_3573:
[----:B------:R-:W-:Y:S05]  /*100b0*/  BSYNC.RECONVERGENT B0 ;  /* 0x0000000000007941 */ /* 0x000fea0003800200 */
.L_x_3572:
[----:B-----5:R3:W-:Y:S01]  /*100c0*/  STS.128 [R0+0x3800], R16 ;  /* 0x0038001000007388 */ /* 0x0207e20000000c00 */
[----:B------:R-:W-:Y:S05]  /*100d0*/  BRA `(.L_x_3542) ;  /* 0x0000002c00dc7947 */ /* 0x000fea0003800000 */
.L_x_3543:
        /* <DEDUP_REMOVED lines=12> */
[----:B-----5:R-:W-:Y:S02]  /*101a0*/  CS2R R6, SRZ ;  /* 0x0000000000067805 */ /* 0x020fe4000001ff00 */
        /* <DEDUP_REMOVED lines=87> */
.L_x_3578:
[----:B------:R-:W-:Y:S05]  /*10720*/  BSYNC.RECONVERGENT B0 ;  /* 0x0000000000007941 */ /* 0x000fea0003800200 */
.L_x_3577:
[----:B------:R-:W-:Y:S05]  /*10730*/  BSYNC.RECONVERGENT B1 ;  /* 0x0000000000017941 */ /* 0x000fea0003800200 */
.L_x_3576:
        /* <DEDUP_REMOVED lines=89> */
.L_x_3580:
[----:B------:R-:W-:Y:S05]  /*10cd0*/  BSYNC.RECONVERGENT B0 ;  /* 0x0000000000007941 */ /* 0x000fea0003800200 */
.L_x_3579:
[----:B-----5:R3:W-:Y:S02]  /*10ce0*/  STS.128 [R0+0x2000], R20 ;  /* 0x0020001400007388 */ /* 0x0207e40000000c00 */
.L_x_3575:
[----:B------:R-:W-:Y:S05]  /*10cf0*/  BSYNC.RECONVERGENT B2 ;  /* 0x0000000000027941 */ /* 0x000fea0003800200 */
.L_x_3574:
        /* <DEDUP_REMOVED lines=95> */
.L_x_3586:
[----:B------:R-:W-:Y:S05]  /*112f0*/  BSYNC.RECONVERGENT B0 ;  /* 0x0000000000007941 */ /* 0x000fea0003800200 */
.L_x_3585:
[----:B-----5:R3:W-:Y:S02]  /*11300*/  STS.128 [R0+0x800], R20 ;  /* 0x0008001400007388 */ /* 0x0207e40000000c00 */
.L_x_3584:
[----:B------:R-:W-:Y:S05]  /*11310*/  BSYNC.RECONVERGENT B1 ;  /* 0x0000000000017941 */ /* 0x000fea0003800200 */
.L_x_3583:
[----:B------:R-:W-:-:S13]  /*11320*/  ISETP.GE.AND P0, PT, R9, R35, PT ;  /* 0x000000230900720c */ /* 0x000fda0003f06270 */
[----:B------:R1:W-:Y:S01]  /*11330*/  @P0 STS.128 [R0+0x2800], RZ ;  /* 0x002800ff00000388 */ /* 0x0003e20000000c00 */
[----:B------:R-:W-:Y:S05]  /*11340*/  @P0 BRA `(.L_x_3582) ;  /* 0x00000004005c0947 */ /* 0x000fea0003800000 */
[----:B--2--5:R2:W5:Y:S01]  /*11350*/  LDG.E.128 R4, desc[UR6][R44.64+0x80] ;  /* 0x000080062c047981 */ /* 0x024562000c1e1d00 */
[----:B------:R-:W-:Y:S01]  /*11360*/  ISETP.GE.AND P0, PT, R9, R8, PT ;  /* 0x000000080900720c */ /* 0x000fe20003f06270 */
[----:B------:R-:W-:-:S12]  /*11370*/  BSSY.RECONVERGENT B0, `(.L_x_3587) ;  /* 0x0000053000007945 */ /* 0x000fd80003800200 */
[----:B------:R-:W-:Y:S05]  /*11380*/  @P0 BRA `(.L_x_3588) ;  /* 0x0000000400440947 */ /* 0x000fea0003800000 */
[----:B------:R-:W-:Y:S01]  /*11390*/  ISETP.GE.U32.AND P0, PT, R9, R33, PT ;  /* 0x000000210900720c */ /* 0x000fe20003f06070 */
[----:B------:R-:W3:Y:S01]  /*113a0*/  LDCU.64 UR8, c[0x0][0x4d0] ;  /* 0x00009a00ff0877ac */ /* 0x000ee20008000a00 */
[--C-:B------:R-:W-:Y:S02]  /*113b0*/  SHF.R.S32.HI R13, RZ, 0x1f, R27.reuse ;  /* 0x0000001fff0d7819 */ /* 0x100fe4000001141b */
[----:B-1----:R-:W-:Y:S02]  /*113c0*/  SEL R16, R30, RZ, P0 ;  /* 0x000000ff1e107207 */ /* 0x002fe40000000000 */
        /* <DEDUP_REMOVED lines=77> */
.L_x_3588:
[----:B------:R-:W-:Y:S05]  /*118a0*/  BSYNC.RECONVERGENT B0 ;  /* 0x0000000000007941 */ /* 0x000fea0003800200 */
.L_x_3587:
[----:B-----5:R1:W-:Y:S02]  /*118b0*/  STS.128 [R0+0x2800], R4 ;  /* 0x0028000400007388 */ /* 0x0203e40000000c00 */
.L_x_3582:
[----:B------:R-:W-:Y:S05]  /*118c0*/  BSYNC.RECONVERGENT B2 ;  /* 0x0000000000027941 */ /* 0x000fea0003800200 */
.L_x_3581:
[----:B------:R-:W-:Y:S01]  /*118d0*/  IADD3 R38, PT, PT, R128, 0x20, RZ ;  /* 0x0000002080267810 */ /* 0x000fe20007ffe0ff */
[----:B------:R-:W-:Y:S03]  /*118e0*/  BSSY.RECONVERGENT B2, `(.L_x_3589) ;  /* 0x00000b9000027945 */ /* 0x000fe60003800200 */
[----:B------:R-:W-:-:S13]  /*118f0*/  ISETP.GE.AND P0, PT, R38, R31, PT ;  /* 0x0000001f2600720c */ /* 0x000fda0003f06270 */
[----:B------:R-:W-:Y:S05]  /*11900*/  @P0 BRA `(.L_x_3590) ;  /* 0x0000000800d80947 */ /* 0x000fea0003800000 */
[----:B------:R-:W2:Y:S01]  /*11910*/  LDC R24, c[0x0][0x440] ;  /* 0x00011000ff187b82 */ /* 0x000ea20000000800 */
[C---:B------:R-:W-:Y:S01]  /*11920*/  LEA R48, P0, R2.reuse, R36, 0x6 ;  /* 0x0000002402307211 */ /* 0x040fe200078030ff */
        /* <DEDUP_REMOVED lines=24> */
[----:B-----5:R-:W2:Y:S04]  /*11ab0*/  LDG.E.128 R4, desc[UR6][R4.64] ;  /* 0x0000000604047981 */ /* 0x020ea8000c1e1d00 */
        /* <DEDUP_REMOVED lines=64> */
.L_x_3594:
[----:B------:R-:W-:Y:S05]  /*11ec0*/  BSYNC.RECONVERGENT B0 ;  /* 0x0000000000007941 */ /* 0x000fea0003800200 */
.L_x_3593:
[----:B-----5:R3:W-:Y:S02]  /*11ed0*/  STS.128 [R0+0x1000], R20 ;  /* 0x0010001400007388 */ /* 0x0207e40000000c00 */
.L_x_3592:
[----:B------:R-:W-:Y:S05]  /*11ee0*/  BSYNC.RECONVERGENT B1 ;  /* 0x0000000000017941 */ /* 0x000fea0003800200 */
.L_x_3591:
        /* <DEDUP_REMOVED lines=54> */
[----:B-1----:R-:W-:Y:S01]  /*12250*/  LOP3.LUT R48, R19, 0xffff0000, RZ, 0xc0, !PT ;  /* 0xffff000013307812 */ /* 0x002fe200078ec0ff */
[----:B------:R-:W-:Y:S01]  /*12260*/  @!P0 FADD.FTZ R4, -R4, -RZ ;  /* 0x800000ff04048221 */ /* 0x000fe20000010100 */
[----:B------:R-:W-:Y:S01]  /*12270*/  @!P0 FADD.FTZ R42, -R42, -RZ ;  /* 0x800000ff2a2a8221 */ /* 0x000fe20000010100 */
        /* <DEDUP_REMOVED lines=29> */
.L_x_3596:
[----:B------:R-:W-:Y:S05]  /*12450*/  BSYNC.RECONVERGENT B0 ;  /* 0x0000000000007941 */ /* 0x000fea0003800200 */
.L_x_3595:
[----:B-----5:R3:W-:Y:S02]  /*12460*/  STS.128 [R0+0x3000], R20 ;  /* 0x0030001400007388 */ /* 0x0207e40000000c00 */
.L_x_3590:
[----:B------:R-:W-:Y:S05]  /*12470*/  BSYNC.RECONVERGENT B2 ;  /* 0x0000000000027941 */ /* 0x000fea0003800200 */
.L_x_3589:
[----:B------:R-:W-:-:S04]  /*12480*/  IADD3 R40, PT, PT, R128, 0x30, RZ ;  /* 0x0000003080287810 */ /* 0x000fc80007ffe0ff */
[----:B------:R-:W-:-:S13]  /*12490*/  ISETP.GE.AND P0, PT, R40, R31, PT ;  /* 0x0000001f2800720c */ /* 0x000fda0003f06270 */
[----:B------:R-:W-:Y:S05]  /*124a0*/  @P0 BRA `(.L_x_3542) ;  /* 0x0000000800e80947 */ /* 0x000fea0003800000 */
[----:B------:R-:W4:Y:S01]  /*124b0*/  LDC R24, c[0x0][0x440] ;  /* 0x00011000ff187b82 */ /* 0x000f220000000800 */
[----:B------:R-:W-:Y:S01]  /*124c0*/  IMAD R3, R3, 0x60, RZ ;  /* 0x0000006003037824 */ /* 0x000fe200078e02ff */
[----:B------:R-:W-:Y:S01]  /*124d0*/  BSSY.RECONVERGENT B1, `(.L_x_3597) ;  /* 0x000005e000017945 */ /* 0x000fe20003800200 */
[----:B-12---:R-:W-:-:S04]  /*124e0*/  IMAD.WIDE.U32 R44, R2, 0x60, R36 ;  /* 0x00000060022c7825 */ /* 0x006fc800078e0024 */
[----:B------:R-:W-:Y:S01]  /*124f0*/  IMAD R29, R29, 0x30, RZ ;  /* 0x000000301d1d7824 */ /* 0x000fe200078e02ff */
[----:B------:R-:W-:Y:S02]  /*12500*/  IADD3 R45, PT, PT, R45, R3, RZ ;  /* 0x000000032d2d7210 */ /* 0x000fe40007ffe0ff */
[----:B----4-:R-:W-:-:S13]  /*12510*/  ISETP.GE.AND P0, PT, R10, R24, PT ;  /* 0x000000180a00720c */ /* 0x010fda0003f06270 */
        /* <DEDUP_REMOVED lines=20> */
[----:B-----5:R-:W4:Y:S04]  /*12660*/  LDG.E.128 R4, desc[UR6][R4.64] ;  /* 0x0000000604047981 */ /* 0x020f28000c1e1d00 */
[----:B------:R-:W2:Y:S01]  /*12670*/  LDG.E.128 R16, desc[UR6][R16.64] ;  /* 0x0000000610107981 */ /* 0x000ea2000c1e1d00 */
[----:B---3--:R-:W-:-:S04]  /*12680*/  IADD3 R12, P1, PT, R3, UR8, RZ ;  /* 0x00000008030c7c10 */ /* 0x008fc8000ff3e0ff */
[----:B------:R-:W-:-:S06]  /*12690*/  IADD3.X R13, PT, PT, R2, UR9, RZ, P1, !PT ;  /* 0x00000009020d7c10 */ /* 0x000fcc0008ffe4ff */
[----:B------:R-:W3:Y:S01]  /*126a0*/  LDG.E.128 R12, desc[UR6][R12.64] ;  /* 0x000000060c0c7981 */ /* 0x000ee2000c1e1d00 */
[C---:B------:R-:W-:Y:S01]  /*126b0*/  IMAD.U32 R25, R20.reuse, 0x10000, RZ ;  /* 0x0001000014197824 */ /* 0x040fe200078e00ff */
[----:B------:R-:W-:Y:S01]  /*126c0*/  LOP3.LUT R3, R20, 0xffff0000, RZ, 0xc0, !PT ;  /* 0xffff000014037812 */ /* 0x000fe200078ec0ff */
[C---:B------:R-:W-:Y:S01]  /*126d0*/  IMAD.U32 R27, R22.reuse, 0x10000, RZ ;  /* 0x00010000161b7824 */ /* 0x040fe200078e00ff */
[----:B------:R-:W-:Y:S01]  /*126e0*/  LOP3.LUT R2, R21, 0xffff0000, RZ, 0xc0, !PT ;  /* 0xffff000015027812 */ /* 0x000fe200078ec0ff */
[----:B------:R-:W-:Y:S01]  /*126f0*/  IMAD.U32 R35, R23, 0x10000, RZ ;  /* 0x0001000017237824 */ /* 0x000fe200078e00ff */
[----:B------:R-:W-:Y:S02]  /*12700*/  SHF.L.U32 R31, R21, 0x10, RZ ;  /* 0x00000010151f7819 */ /* 0x000fe400000006ff */
[----:B------:R-:W-:Y:S02]  /*12710*/  LOP3.LUT R21, R22, 0xffff0000, RZ, 0xc0, !PT ;  /* 0xffff000016157812 */ /* 0x000fe400078ec0ff */
[----:B------:R-:W-:Y:S01]  /*12720*/  LOP3.LUT R20, R23, 0xffff0000, RZ, 0xc0, !PT ;  /* 0xffff000017147812 */ /* 0x000fe200078ec0ff */
[----:B----4-:R-:W-:Y:S01]  /*12730*/  IMAD.U32 R36, R6, 0x10000, RZ ;  /* 0x0001000006247824 */ /* 0x010fe200078e00ff */
[----:B------:R-:W-:-:S02]  /*12740*/  SHF.L.U32 R23, R4, 0x10, RZ ;  /* 0x0000001004177819 */ /* 0x000fc400000006ff */
[----:B------:R-:W-:Y:S01]  /*12750*/  LOP3.LUT R22, R4, 0xffff0000, RZ, 0xc0, !PT ;  /* 0xffff000004167812 */ /* 0x000fe200078ec0ff */
[----:B------:R-:W-:Y:S01]  /*12760*/  IMAD.U32 R4, R5, 0x10000, RZ ;  /* 0x0001000005047824 */ /* 0x000fe200078e00ff */
        /* <DEDUP_REMOVED lines=13> */
[C---:B------:R-:W-:Y:S01]  /*12840*/  IMAD.U32 R16, R19.reuse, 0x10000, RZ ;  /* 0x0001000013107824 */ /* 0x040fe200078e00ff */
[----:B------:R-:W-:Y:S01]  /*12850*/  SHF.L.U32 R43, R18, 0x10, RZ ;  /* 0x00000010122b7819 */ /* 0x000fe200000006ff */
[----:B------:R-:W-:Y:S01]  /*12860*/  @!P0 FADD.FTZ R4, -R4, -RZ ;  /* 0x800000ff04048221 */ /* 0x000fe20000010100 */
[----:B------:R-:W-:Y:S01]  /*12870*/  LOP3.LUT R18, R19, 0xffff0000, RZ, 0xc0, !PT ;  /* 0xffff000013127812 */ /* 0x000fe200078ec0ff */
[----:B------:R-:W-:Y:S01]  /*12880*/  @!P0 FADD.FTZ R37, -R37, -RZ ;  /* 0x800000ff25258221 */ /* 0x000fe20000010100 */
[----:B------:R-:W-:Y:S01]  /*12890*/  @!P0 FADD.FTZ R7, -R7, -RZ ;  /* 0x800000ff07078221 */ /* 0x000fe20000010100 */
[----:B------:R-:W-:Y:S01]  /*128a0*/  FMUL.FTZ R6, R17, R6 ;  /* 0x0000000611067220 */ /* 0x000fe20000410000 */
[----:B---3--:R-:W-:-:S02]  /*128b0*/  IMAD.U32 R17, R12, 0x10000, RZ ;  /* 0x000100000c117824 */ /* 0x008fc400078e00ff */
[----:B------:R-:W-:Y:S01]  /*128c0*/  FMUL.FTZ R16, R16, R5 ;  /* 0x0000000510107220 */ /* 0x000fe20000410000 */
        /* <DEDUP_REMOVED lines=9> */
[C---:B------:R-:W-:Y:S01]  /*12960*/  IMAD.U32 R18, R14.reuse, 0x10000, RZ ;  /* 0x000100000e127824 */ /* 0x040fe200078e00ff */
        /* <DEDUP_REMOVED lines=18> */
.L_x_3600:
[----:B------:R-:W-:Y:S05]  /*12a90*/  BSYNC.RECONVERGENT B0 ;  /* 0x0000000000007941 */ /* 0x000fea0003800200 */
.L_x_3599:
[----:B-----5:R4:W-:Y:S02]  /*12aa0*/  STS.128 [R0+0x1800], R20 ;  /* 0x0018001400007388 */ /* 0x0209e40000000c00 */
.L_x_3598:
[----:B------:R-:W-:Y:S05]  /*12ab0*/  BSYNC.RECONVERGENT B1 ;  /* 0x0000000000017941 */ /* 0x000fea0003800200 */
.L_x_3597:
[----:B------:R-:W-:-:S13]  /*12ac0*/  ISETP.GE.AND P0, PT, R9, R24, PT ;  /* 0x000000180900720c */ /* 0x000fda0003f06270 */
[----:B------:R1:W-:Y:S01]  /*12ad0*/  @P0 STS.128 [R0+0x3800], RZ ;  /* 0x003800ff00000388 */ /* 0x0003e20000000c00 */
[----:B------:R-:W-:Y:S05]  /*12ae0*/  @P0 BRA `(.L_x_3542) ;  /* 0x0000000400580947 */ /* 0x000fea0003800000 */
[----:B-----5:R1:W5:Y:S01]  /*12af0*/  LDG.E.128 R4, desc[UR6][R44.64+0x80] ;  /* 0x000080062c047981 */ /* 0x020362000c1e1d00 */
        /* <DEDUP_REMOVED lines=12> */
[----:B---34-:R-:W-:Y:S01]  /*12bc0*/  IMAD.WIDE R20, R33, 0x2, R44 ;  /* 0x0000000221147825 */ /* 0x018fe200078e022c */
        /* <DEDUP_REMOVED lines=45> */
[C---:B---3--:R-:W-:Y:S01]  /*12ea0*/  LOP3.LUT R23, R17.reuse, 0xffff0000, RZ, 0xc0, !PT ;  /* 0xffff000011177812 */ /* 0x048fe200078ec0ff */
        /* <DEDUP_REMOVED lines=24> */
.L_x_3602:
[----:B------:R-:W-:Y:S05]  /*13030*/  BSYNC.RECONVERGENT B0 ;  /* 0x0000000000007941 */ /* 0x000fea0003800200 */
.L_x_3601:
[----:B-----5:R1:W-:Y:S02]  /*13040*/  STS.128 [R0+0x3800], R4 ;  /* 0x0038000400007388 */ /* 0x0203e40000000c00 */
.L_x_3542:
[----:B------:R-:W-:Y:S05]  /*13050*/  BSYNC.RECONVERGENT B3 ;  /* 0x0000000000037941 */ /* 0x000fea0003800200 */
.L_x_3534:
[----:B------:R-:W4:Y:S01]  /*13060*/  LDC.64 R52, c[0x0][0x3b8] ;  /* 0x0000ee00ff347b82 */ /* 0x000f220000000a00 */
[----:B-123--:R-:W-:Y:S01]  /*13070*/  IMAD.IADD R5, R61, 0x1, -R70 ;  /* 0x000000013d057824 */ /* 0x00efe200078e0a46 */
[----:B------:R-:W-:Y:S01]  /*13080*/  BSSY.RECONVERGENT B0, `(.L_x_3603) ;  /* 0x0000019000007945 */ /* 0x000fe20003800200 */
[C---:B------:R-:W-:Y:S02]  /*13090*/  VIADD R8, R128.reuse, 0x40 ;  /* 0x0000004080087836 */ /* 0x040fe40000000000 */
[C---:B------:R-:W-:Y:S01]  /*130a0*/  VIADD R6, R128.reuse, 0x50 ;  /* 0x0000005080067836 */ /* 0x040fe20000000000 */
[-C--:B------:R-:W-:Y:S02]  /*130b0*/  ISETP.GE.AND P6, PT, R128, R5.reuse, PT ;  /* 0x000000058000720c */ /* 0x080fe40003fc6270 */
[----:B------:R-:W1:Y:S01]  /*130c0*/  LDC.64 R2, c[0x0][0x538] ;  /* 0x00014e00ff027b82 */ /* 0x000e620000000a00 */
        /* <DEDUP_REMOVED lines=20> */
.L_x_3604:
[----:B------:R-:W-:Y:S05]  /*13210*/  BSYNC.RECONVERGENT B0 ;  /* 0x0000000000007941 */ /* 0x000fea0003800200 */
.L_x_3603:
        /* <DEDUP_REMOVED lines=19> */
.L_x_3606:
[----:B------:R-:W-:Y:S05]  /*13350*/  BSYNC.RECONVERGENT B0 ;  /* 0x0000000000007941 */ /* 0x000fea0003800200 */
.L_x_3605:
[----:B------:R-:W-:Y:S04]  /*13360*/  BSSY.RECONVERGENT B0, `(.L_x_3607) ;  /* 0x0000013000007945 */ /* 0x000fe80003800200 */
[----:B------:R-:W-:Y:S05]  /*13370*/  @P5 BRA `(.L_x_3608) ;  /* 0x0000000000445947 */ /* 0x000fea0003800000 */
[----:B------:R-:W3:Y:S01]  /*13380*/  LDCU UR4, c[0x0][0x440] ;  /* 0x00008800ff0477ac */ /* 0x000ee20008000800 */
[----:B----4-:R-:W-:-:S04]  /*13390*/  IMAD.WIDE.U32 R14, R52, 0x20, RZ ;  /* 0x00000020340e7825 */ /* 0x010fc800078e00ff */
[----:B-----5:R-:W-:Y:S01]  /*133a0*/  IMAD.SHL.U32 R7, R53, 0x20, RZ ;  /* 0x0000002035077824 */ /* 0x020fe200078e00ff */
        /* <DEDUP_REMOVED lines=14> */
.L_x_3608:
[----:B------:R-:W-:Y:S05]  /*13490*/  BSYNC.RECONVERGENT B0 ;  /* 0x0000000000007941 */ /* 0x000fea0003800200 */
.L_x_3607:
[----:B------:R-:W-:Y:S01]  /*134a0*/  BSSY.RECONVERGENT B0, `(.L_x_3609) ;  /* 0x0000013000007945 */ /* 0x000fe20003800200 */
[----:B------:R-:W-:Y:S02]  /*134b0*/  ISETP.GE.AND P0, PT, R4, R5, PT ;  /* 0x000000050400720c */ /* 0x000fe40003f06270 */
[----:B------:R-:W-:Y:S01]  /*134c0*/  IADD3 R128, PT, PT, R128, 0x70, RZ ;  /* 0x0000007080807810 */ /* 0x000fe20007ffe0ff */
[----:B------:R-:W-:Y:S05]  /*134d0*/  @P4 BRA `(.L_x_3610) ;  /* 0x00000000003c4947 */ /* 0x000fea0003800000 */
[----:B------:R-:W1:Y:S01]  /*134e0*/  LDCU UR4, c[0x0][0x440] ;  /* 0x00008800ff0477ac */ /* 0x000e620008000800 */
[----:B---34-:R-:W-:-:S04]  /*134f0*/  LEA R14, P5, R52, R12, 0x6 ;  /* 0x0000000c340e7211 */ /* 0x018fc800078a30ff */
        /* <DEDUP_REMOVED lines=13> */
.L_x_3610:
[----:B------:R-:W-:Y:S05]  /*135d0*/  BSYNC.RECONVERGENT B0 ;  /* 0x0000000000007941 */ /* 0x000fea0003800200 */
.L_x_3609:
[----:B------:R-:W-:Y:S01]  /*135e0*/  BSSY.RECONVERGENT B0, `(.L_x_3611) ;  /* 0x0000015000007945 */ /* 0x000fe20003800200 */
[----:B------:R-:W-:-:S03]  /*135f0*/  ISETP.GE.AND P1, PT, R128, R5, PT ;  /* 0x000000058000720c */ /* 0x000fc60003f26270 */
[----:B------:R-:W-:Y:S10]  /*13600*/  @P3 BRA `(.L_x_3612) ;  /* 0x0000000000483947 */ /* 0x000ff40003800000 */
[----:B------:R-:W2:Y:S01]  /*13610*/  LDCU UR4, c[0x0][0x440] ;  /* 0x00008800ff0477ac */ /* 0x000ea20008000800 */
[----:B-1-3--:R-:W-:Y:S01]  /*13620*/  MOV R14, R12 ;  /* 0x0000000c000e7202 */ /* 0x00afe20000000f00 */
[----:B----45:R-:W-:Y:S01]  /*13630*/  IMAD R7, R53, 0x60, RZ ;  /* 0x0000006035077824 */ /* 0x030fe200078e02ff */
        /* <DEDUP_REMOVED lines=15> */
.L_x_3612:
[----:B------:R-:W-:Y:S05]  /*13730*/  BSYNC.RECONVERGENT B0 ;  /* 0x0000000000007941 */ /* 0x000fea0003800200 */
.L_x_3611:
        /* <DEDUP_REMOVED lines=17> */
.L_x_3614:
[----:B------:R-:W-:Y:S05]  /*13850*/  BSYNC.RECONVERGENT B0 ;  /* 0x0000000000007941 */ /* 0x000fea0003800200 */
.L_x_3613:
[----:B------:R-:W-:Y:S04]  /*13860*/  BSSY.RECONVERGENT B0, `(.L_x_3615) ;  /* 0x0000014000007945 */ /* 0x000fe80003800200 */
[----:B------:R-:W-:Y:S05]  /*13870*/  @P0 BRA `(.L_x_3616) ;  /* 0x0000000000480947 */ /* 0x000fea0003800000 */
        /* <DEDUP_REMOVED lines=18> */
.L_x_3616:
[----:B------:R-:W-:Y:S05]  /*139a0*/  BSYNC.RECONVERGENT B0 ;  /* 0x0000000000007941 */ /* 0x000fea0003800200 */
.L_x_3615:
[----:B------:R-:W-:Y:S04]  /*139b0*/  BSSY.RECONVERGENT B0, `(.L_x_3617) ;  /* 0x0000012000007945 */ /* 0x000fe80003800200 */
[----:B------:R-:W-:Y:S05]  /*139c0*/  @P1 BRA `(.L_x_3618) ;  /* 0x0000000000401947 */ /* 0x000fea0003800000 */
[----:B------:R-:W3:Y:S01]  /*139d0*/  LDCU UR4, c[0x0][0x440] ;  /* 0x00008800ff0477ac */ /* 0x000ee20008000800 */
[----:B----45:R-:W-:Y:S02]  /*139e0*/  IMAD R7, R53, 0xc0, RZ ;  /* 0x000000c035077824 */ /* 0x030fe400078e02ff */
        /* <DEDUP_REMOVED lines=14> */
.L_x_3618:
[----:B------:R-:W-:Y:S05]  /*13ad0*/  BSYNC.RECONVERGENT B0 ;  /* 0x0000000000007941 */ /* 0x000fea0003800200 */
.L_x_3617:
[----:B------:R-:W3:Y:S01]  /*13ae0*/  LDCU.64 UR8, c[0x0][0x540] ;  /* 0x0000a800ff0877ac */ /* 0x000ee20008000a00 */
[----:B------:R-:W0:Y:S01]  /*13af0*/  LDGDEPBAR ;  /* 0x00000000000079af */ /* 0x000e220000000000 */
[----:B------:R-:W-:Y:S01]  /*13b00*/  SHF.R.U32.HI R198, RZ, 0x1, R62 ;  /* 0x00000001ffc67819 */ /* 0x000fe2000001163e */
[----:B------:R-:W4:Y:S01]  /*13b10*/  LDCU UR4, c[0x0][0x508] ;  /* 0x0000a100ff0477ac */ /* 0x000f220008000800 */
[C---:B---3--:R-:W-:Y:S01]  /*13b20*/  IMAD.WIDE.U32 R126, R207.reuse, UR8, R126 ;  /* 0x00000008cf7e7c25 */ /* 0x048fe2000f8e007e */
[----:B------:R-:W3:Y:S03]  /*13b30*/  LDCU UR8, c[0x0][0x458] ;  /* 0x00008b00ff0877ac */ /* 0x000ee60008000800 */
[----:B--2---:R-:W-:Y:S01]  /*13b40*/  IMAD R12, R207, UR9, R127 ;  /* 0x00000009cf0c7c24 */ /* 0x004fe2000f8e027f */
[----:B-1----:R-:W-:Y:S01]  /*13b50*/  LEA R14, P0, R126, R2, 0x2 ;  /* 0x000000027e0e7211 */ /* 0x002fe200078010ff */
[----:B------:R-:W-:Y:S01]  /*13b60*/  BSSY.RECONVERGENT B0, `(.L_x_3619) ;  /* 0x0000020000007945 */ /* 0x000fe20003800200 */
[----:B------:R-:W-:-:S04]  /*13b70*/  DEPBAR.LE SB0, 0x0 ;  /* 0x000080000000791a */ /* 0x000fc80000000000 */
[----:B------:R-:W-:-:S05]  /*13b80*/  LEA.HI.X R15, R126, R3, R12, 0x2, P0 ;  /* 0x000000037e0f7211 */ /* 0x000fca00000f140c */
[----:B------:R-:W2:Y:S01]  /*13b90*/  LDG.E R2, desc[UR6][R14.64] ;  /* 0x000000060e027981 */ /* 0x000ea2000c1e1900 */
[----:B------:R-:W-:Y:S01]  /*13ba0*/  LOP3.LUT R12, R198, 0x1f0, RZ, 0xc0, !PT ;  /* 0x000001f0c60c7812 */ /* 0x000fe200078ec0ff */
[----:B---3--:R-:W2:Y:S01]  /*13bb0*/  MUFU.RCP R3, UR8 ;  /* 0x0000000800037d08 */ /* 0x008ea20008001000 */
        /* <DEDUP_REMOVED lines=24> */
.L_x_3620:
[----:B------:R1:W-:Y:S04]  /*13d40*/  STS.128 [R0+0xc000], RZ ;  /* 0x00c000ff00007388 */ /* 0x0003e80000000c00 */
[----:B------:R1:W-:Y:S02]  /*13d50*/  STS.128 [R0+0x10000], RZ ;  /* 0x010000ff00007388 */ /* 0x0003e40000000c00 */
.L_x_3621:
[----:B------:R-:W-:Y:S05]  /*13d60*/  BSYNC.RECONVERGENT B0 ;  /* 0x0000000000007941 */ /* 0x000fea0003800200 */
.L_x_3619:
[----:B------:R-:W3:Y:S01]  /*13d70*/  S2R R197, SR_TID.X ;  /* 0x0000000000c57919 */ /* 0x000ee20000002100 */
[-C--:B------:R-:W-:Y:S01]  /*13d80*/  ISETP.GE.AND P2, PT, R34, R5.reuse, PT ;  /* 0x000000052200720c */ /* 0x080fe20003f46270 */
[----:B------:R-:W4:Y:S01]  /*13d90*/  LDC.64 R28, c[0x0][0x3c0] ;  /* 0x0000f000ff1c7b82 */ /* 0x000f220000000a00 */
[-C--:B------:R-:W-:Y:S01]  /*13da0*/  ISETP.GE.AND P6, PT, R8, R5.reuse, PT ;  /* 0x000000050800720c */ /* 0x080fe20003fc6270 */
[----:B------:R-:W-:Y:S01]  /*13db0*/  BSSY.RECONVERGENT B0, `(.L_x_3622) ;  /* 0x0000021000007945 */ /* 0x000fe20003800200 */
[----:B--2---:R-:W-:Y:S02]  /*13dc0*/  LEA R12, P1, R63, R210, 0x1 ;  /* 0x000000d23f0c7211 */ /* 0x004fe400078208ff */
[-C--:B------:R-:W-:Y:S02]  /*13dd0*/  ISETP.GE.AND P4, PT, R4, R5.reuse, PT ;  /* 0x000000050400720c */ /* 0x080fe40003f86270 */
[-C--:B------:R-:W-:Y:S02]  /*13de0*/  ISETP.GE.AND P3, PT, R38, R5.reuse, PT ;  /* 0x000000052600720c */ /* 0x080fe40003f66270 */
[----:B------:R-:W-:-:S02]  /*13df0*/  ISETP.GE.AND P0, PT, R40, R5, PT ;  /* 0x000000052800720c */ /* 0x000fc40003f06270 */
[----:B------:R-:W-:Y:S01]  /*13e00*/  ISETP.GE.AND P5, PT, R6, R5, PT ;  /* 0x000000050600720c */ /* 0x000fe20003fa6270 */
[----:B------:R2:W-:Y:S01]  /*13e10*/  @P2 STS.128 [R0+0xc800], RZ ;  /* 0x00c800ff00002388 */ /* 0x0005e20000000c00 */
[----:B------:R-:W-:-:S03]  /*13e20*/  LEA.HI.X R13, R63, R211, R60, 0x1, P1 ;  /* 0x000000d33f0d7211 */ /* 0x000fc600008f0c3c */
[----:B------:R2:W-:Y:S01]  /*13e30*/  @P2 STS.128 [R0+0x10800], RZ ;  /* 0x010800ff00002388 */ /* 0x0005e20000000c00 */
[C---:B---3--:R-:W-:Y:S01]  /*13e40*/  IMAD.SHL.U32 R196, R197.reuse, 0x8, RZ ;  /* 0x00000008c5c47824 */ /* 0x048fe200078e00ff */
[C---:B------:R-:W-:Y:S01]  /*13e50*/  LOP3.LUT R4, R197.reuse, 0x8, RZ, 0xc0, !PT ;  /* 0x00000008c5047812 */ /* 0x040fe200078ec0ff */
[C---:B------:R-:W-:Y:S02]  /*13e60*/  IMAD.SHL.U32 R199, R197.reuse, 0x20, RZ ;  /* 0x00000020c5c77824 */ /* 0x040fe400078e00ff */
[----:B------:R-:W-:Y:S01]  /*13e70*/  IMAD.SHL.U32 R49, R197, 0x40, RZ ;  /* 0x00000040c5317824 */ /* 0x000fe200078e00ff */
[----:B------:R-:W-:Y:S02]  /*13e80*/  LOP3.LUT R8, R196, 0x38, RZ, 0xc0, !PT ;  /* 0x00000038c4087812 */ /* 0x000fe400078ec0ff */
[----:B------:R-:W-:Y:S02]  /*13e90*/  LOP3.LUT R199, R199, 0x7c00, RZ, 0xc0, !PT ;  /* 0x00007c00c7c77812 */ /* 0x000fe400078ec0ff */
[----:B------:R-:W-:-:S02]  /*13ea0*/  LOP3.LUT R135, R49, 0x200, RZ, 0xc0, !PT ;  /* 0x0000020031877812 */ /* 0x000fc400078ec0ff */
[----:B------:R-:W-:Y:S01]  /*13eb0*/  LOP3.LUT R31, R8, 0x1c0, R49, 0xf8, !PT ;  /* 0x000001c0081f7812 */ /* 0x000fe200078ef831 */
[----:B--2---:R-:W-:Y:S06]  /*13ec0*/  @P2 BRA `(.L_x_3623) ;  /* 0x00000000003c2947 */ /* 0x004fec0003800000 */
[----:B------:R-:W2:Y:S02]  /*13ed0*/  LDCU UR4, c[0x0][0x440] ;  /* 0x00008800ff0477ac */ /* 0x000ea40008000800 */
[----:B--2---:R-:W-:Y:S02]  /*13ee0*/  ISETP.GE.AND P1, PT, R9, UR4, PT ;  /* 0x0000000409007c0c */ /* 0x004fe4000bf26270 */
[----:B------:R-:W-:-:S11]  /*13ef0*/  ISETP.GE.AND P2, PT, R10, UR4, PT ;  /* 0x000000040a007c0c */ /* 0x000fd6000bf46270 */
[----:B------:R-:W-:Y:S02]  /*13f00*/  @!P1 IMAD.MOV.U32 R6, RZ, RZ, R12 ;  /* 0x000000ffff069224 */ /* 0x000fe400078e000c */
[----:B-----5:R-:W-:Y:S01]  /*13f10*/  @!P1 IMAD.MOV.U32 R7, RZ, RZ, R13 ;  /* 0x000000ffff079224 */ /* 0x020fe200078e000d */
        /* <DEDUP_REMOVED lines=10> */
.L_x_3623:
[----:B------:R-:W-:Y:S05]  /*13fc0*/  BSYNC.RECONVERGENT B0 ;  /* 0x0000000000007941 */ /* 0x000fea0003800200 */
.L_x_3622:
[----:B------:R3:W-:Y:S01]  /*13fd0*/  @P3 STS.128 [R0+0xd000], RZ ;  /* 0x00d000ff00003388 */ /* 0x0007e20000000c00 */
[----:B------:R-:W-:Y:S01]  /*13fe0*/  BSSY.RECONVERGENT B0, `(.L_x_3624) ;  /* 0x0000016000007945 */ /* 0x000fe20003800200 */
[----:B------:R-:W-:Y:S02]  /*13ff0*/  LOP3.LUT R15, R135, R199, RZ, 0xfc, !PT ;  /* 0x000000c7870f7212 */ /* 0x000fe400078efcff */
[----:B------:R3:W-:Y:S01]  /*14000*/  @P3 STS.128 [R0+0x11000], RZ ;  /* 0x011000ff00003388 */ /* 0x0007e20000000c00 */
[----:B------:R-:W-:Y:S01]  /*14010*/  LOP3.LUT R2, R31, 0x8, R198, 0x78, !PT ;  /* 0x000000081f027812 */ /* 0x000fe200078e78c6 */
[----:B------:R-:W-:Y:S05]  /*14020*/  @P3 BRA `(.L_x_3625) ;  /* 0x0000000000443947 */ /* 0x000fea0003800000 */
[----:B------:R-:W1:Y:S01]  /*14030*/  LDCU UR4, c[0x0][0x440] ;  /* 0x00008800ff0477ac */ /* 0x000e620008000800 */
[----:B----4-:R-:W-:-:S04]  /*14040*/  IMAD.WIDE.U32 R16, R28, 0x20, RZ ;  /* 0x000000201c107825 */ /* 0x010fc800078e00ff */
[----:B--2--5:R-:W-:Y:S01]  /*14050*/  IMAD.SHL.U32 R7, R29, 0x20, RZ ;  /* 0x000000201d077824 */ /* 0x024fe200078e00ff */
[----:B------:R-:W-:-:S04]  /*14060*/  IADD3 R6, P3, PT, R12, R16, RZ ;  /* 0x000000100c067210 */ /* 0x000fc80007f7e0ff */
[----:B------:R-:W-:Y:S02]  /*14070*/  IADD3.X R7, PT, PT, R13, R17, R7, P3, !PT ;  /* 0x000000110d077210 */ /* 0x000fe40001ffe407 */
        /* <DEDUP_REMOVED lines=12> */
.L_x_3625:
[----:B------:R-:W-:Y:S05]  /*14140*/  BSYNC.RECONVERGENT B0 ;  /* 0x0000000000007941 */ /* 0x000fea0003800200 */
.L_x_3624:
[----:B------:R1:W-:Y:S01]  /*14150*/  @P0 STS.128 [R0+0xd800], RZ ;  /* 0x00d800ff00000388 */ /* 0x0003e20000000c00 */
[----:B------:R-:W-:Y:S01]  /*14160*/  ISETP.GE.AND P3, PT, R128, R5, PT ;  /* 0x000000058000720c */ /* 0x000fe20003f66270 */
[----:B------:R-:W-:Y:S01]  /*14170*/  BSSY.RECONVERGENT B0, `(.L_x_3626) ;  /* 0x0000017000007945 */ /* 0x000fe20003800200 */
[----:B------:R-:W-:Y:S01]  /*14180*/  LOP3.LUT R180, R49, 0x400, RZ, 0xc0, !PT ;  /* 0x0000040031b47812 */ /* 0x000fe200078ec0ff */
[----:B------:R1:W-:Y:S01]  /*14190*/  @P0 STS.128 [R0+0x11800], RZ ;  /* 0x011800ff00000388 */ /* 0x0003e20000000c00 */
[----:B------:R-:W-:Y:S02]  /*141a0*/  LOP3.LUT R5, R31, R4, RZ, 0x3c, !PT ;  /* 0x000000041f057212 */ /* 0x000fe400078e3cff */
[----:B------:R-:W-:-:S03]  /*141b0*/  LOP3.LUT R15, R15, R2, RZ, 0xfc, !PT ;  /* 0x000000020f0f7212 */ /* 0x000fc600078efcff */
[----:B------:R-:W-:Y:S01]  /*141c0*/  IMAD R180, R5, 0x2, R180 ;  /* 0x0000000205b47824 */ /* 0x000fe200078e02b4 */
[----:B------:R-:W-:Y:S01]  /*141d0*/  LEA R63, R15, UR5, 0x1 ;  /* 0x000000050f3f7c11 */ /* 0x000fe2000f8e08ff */
[----:B------:R-:W-:Y:S06]  /*141e0*/  @P0 BRA `(.L_x_3627) ;  /* 0x00000000003c0947 */ /* 0x000fec0003800000 */
[----:B------:R-:W2:Y:S01]  /*141f0*/  LDCU UR4, c[0x0][0x440] ;  /* 0x00008800ff0477ac */ /* 0x000ea20008000800 */
[----:B----4-:R-:W-:-:S04]  /*14200*/  LEA R4, P2, R28, R12, 0x6 ;  /* 0x0000000c1c047211 */ /* 0x010fc800078430ff */
        /* <DEDUP_REMOVED lines=13> */
.L_x_3627:
[----:B------:R-:W-:Y:S05]  /*142e0*/  BSYNC.RECONVERGENT B0 ;  /* 0x0000000000007941 */ /* 0x000fea0003800200 */
.L_x_3626:
[----:B------:R1:W-:Y:S01]  /*142f0*/  @P6 STS.128 [R0+0xe000], RZ ;  /* 0x00e000ff00006388 */ /* 0x0003e20000000c00 */
[----:B------:R-:W-:Y:S03]  /*14300*/  BSSY.RECONVERGENT B0, `(.L_x_3628) ;  /* 0x0000015000007945 */ /* 0x000fe60003800200 */
[----:B------:R1:W-:Y:S01]  /*14310*/  @P6 STS.128 [R0+0x12000], RZ ;  /* 0x012000ff00006388 */ /* 0x0003e20000000c00 */
[----:B------:R-:W-:Y:S05]  /*14320*/  @P6 BRA `(.L_x_3629) ;  /* 0x0000000000486947 */ /* 0x000fea0003800000 */
[----:B------:R-:W3:Y:S01]  /*14330*/  LDCU UR4, c[0x0][0x440] ;  /* 0x00008800ff0477ac */ /* 0x000ee20008000800 */
[----:B-12---:R-:W-:Y:S01]  /*14340*/  MOV R6, R12 ;  /* 0x0000000c00067202 */ /* 0x006fe20000000f00 */
[----:B----4-:R-:W-:Y:S01]  /*14350*/  IMAD R4, R29, 0x60, RZ ;  /* 0x000000601d047824 */ /* 0x010fe200078e02ff */
[----:B-----5:R-:W-:-:S03]  /*14360*/  MOV R7, R13 ;  /* 0x0000000d00077202 */ /* 0x020fc60000000f00 */
[----:B------:R-:W-:-:S05]  /*14370*/  IMAD.WIDE.U32 R6, R28, 0x60, R6 ;  /* 0x000000601c067825 */ /* 0x000fca00078e0006 */
        /* <DEDUP_REMOVED lines=13> */
.L_x_3629:
[----:B------:R-:W-:Y:S05]  /*14450*/  BSYNC.RECONVERGENT B0 ;  /* 0x0000000000007941 */ /* 0x000fea0003800200 */
.L_x_3628:
[----:B------:R1:W-:Y:S01]  /*14460*/  @P5 STS.128 [R0+0xe800], RZ ;  /* 0x00e800ff00005388 */ /* 0x0003e20000000c00 */
[----:B------:R-:W-:Y:S03]  /*14470*/  BSSY.RECONVERGENT B0, `(.L_x_3630) ;  /* 0x0000012000007945 */ /* 0x000fe60003800200 */
[----:B------:R1:W-:Y:S01]  /*14480*/  @P5 STS.128 [R0+0x12800], RZ ;  /* 0x012800ff00005388 */ /* 0x0003e20000000c00 */
        /* <DEDUP_REMOVED lines=16> */
.L_x_3631:
[----:B------:R-:W-:Y:S05]  /*14590*/  BSYNC.RECONVERGENT B0 ;  /* 0x0000000000007941 */ /* 0x000fea0003800200 */
.L_x_3630:
        /* <DEDUP_REMOVED lines=22> */
.L_x_3633:
[----:B------:R-:W-:Y:S05]  /*14700*/  BSYNC.RECONVERGENT B0 ;  /* 0x0000000000007941 */ /* 0x000fea0003800200 */
.L_x_3632:
[----:B------:R1:W-:Y:S01]  /*14710*/  @P3 STS.128 [R0+0xf800], RZ ;  /* 0x00f800ff00003388 */ /* 0x0003e20000000c00 */
[----:B------:R-:W-:Y:S03]  /*14720*/  BSSY.RECONVERGENT B0, `(.L_x_3634) ;  /* 0x0000013000007945 */ /* 0x000fe60003800200 */
[----:B------:R1:W-:Y:S01]  /*14730*/  @P3 STS.128 [R0+0x13800], RZ ;  /* 0x013800ff00003388 */ /* 0x0003e20000000c00 */
[----:B------:R-:W-:Y:S05]  /*14740*/  @P3 BRA `(.L_x_3635) ;  /* 0x0000000000403947 */ /* 0x000fea0003800000 */
[----:B------:R-:W3:Y:S01]  /*14750*/  LDCU UR4, c[0x0][0x440] ;  /* 0x00008800ff0477ac */ /* 0x000ee20008000800 */
[----:B--2-4-:R-:W-:Y:S02]  /*14760*/  IMAD R4, R29, 0xc0, RZ ;  /* 0x000000c01d047824 */ /* 0x014fe400078e02ff */
        /* <DEDUP_REMOVED lines=14> */
.L_x_3635:
[----:B------:R-:W-:Y:S05]  /*14850*/  BSYNC.RECONVERGENT B0 ;  /* 0x0000000000007941 */ /* 0x000fea0003800200 */
.L_x_3634:
[----:B------:R-:W-:Y:S01]  /*14860*/  LDSM.16.M88.4 R96, [R63] ;  /* 0x000000003f60783b */ /* 0x000fe20000000200 */
[----:B------:R-:W-:Y:S01]  /*14870*/  IMAD.MOV.U32 R201, RZ, RZ, 0x20 ;  /* 0x00000020ffc97424 */ /* 0x000fe200078e00ff */
[----:B------:R-:W-:Y:S01]  /*14880*/  LOP3.LUT P6, RZ, R197, 0x2, RZ, 0xc0, !PT ;  /* 0x00000002c5ff7812 */ /* 0x000fe200078cc0ff */
[----:B------:R-:W-:Y:S01]  /*14890*/  VIADD R48, R180, UR5 ;  /* 0x00000005b4307c36 */ /* 0x000fe20008000000 */
[----:B------:R-:W3:Y:S01]  /*148a0*/  LDSM.16.M88.4 R76, [R180+UR5+0x4000] ;  /* 0x00400005b44c783b */ /* 0x000ee20008000200 */
[----:B------:R-:W-:Y:S01]  /*148b0*/  IMAD.MOV.U32 R200, RZ, RZ, 0x40 ;  /* 0x00000040ffc87424 */ /* 0x000fe200078e00ff */
[----:B------:R-:W-:Y:S01]  /*148c0*/  SEL R11, R201, 0xffffffe0, !P6 ;  /* 0xffffffe0c90b7807 */ /* 0x000fe20007000000 */
[C---:B------:R-:W-:Y:S01]  /*148d0*/  IMAD.SHL.U32 R147, R197.reuse, 0x2, RZ ;  /* 0x00000002c5937824 */ /* 0x040fe200078e00ff */
[----:B------:R-:W4:Y:S01]  /*148e0*/  LDSM.16.M88.4 R68, [R180+UR5+0x4800] ;  /* 0x00480005b444783b */ /* 0x000f220008000200 */
        /* <DEDUP_REMOVED lines=8> */
[----:B--2---:R-:W2:Y:S01]  /*14970*/  LDSM.16.M88.4 R12, [R51+0x4000] ;  /* 0x00400000330c783b */ /* 0x004ea20000000200 */
[----:B------:R-:W-:Y:S01]  /*14980*/  IMAD.IADD R48, R48, 0x1, R152 ;  /* 0x0000000130307824 */ /* 0x000fe200078e0298 */
[C---:B------:R-:W-:Y:S01]  /*14990*/  VIMNMX R134, PT, PT, R30.reuse, R61, PT ;  /* 0x0000003d1e867248 */ /* 0x040fe20003fe0100 */
[C---:B------:R-:W-:Y:S01]  /*149a0*/  IMAD.IADD R60, R11.reuse, 0x1, R50 ;  /* 0x000000010b3c7824 */ /* 0x040fe200078e0232 */
[----:B-1---5:R-:W1:Y:S01]  /*149b0*/  LDSM.16.M88.4 R4, [R51+0x4800] ;  /* 0x004800003304783b */ /* 0x022e620000000200 */
[----:B------:R-:W-:Y:S01]  /*149c0*/  IMAD.IADD R10, R11, 0x1, R48 ;  /* 0x000000010b0a7824 */ /* 0x000fe200078e0230 */
[----:B------:R-:W-:-:S02]  /*149d0*/  VIADDMNMX R184, R30, 0x8, R61, PT ;  /* 0x000000081eb87846 */ /* 0x000fc4000380013d */
[----:B------:R-:W1:Y:S04]  /*149e0*/  LDSM.16.M88.4 R36, [R180+UR5+0x5800] ;  /* 0x00580005b424783b */ /* 0x000e680008000200 */
[----:B------:R-:W1:Y:S04]  /*149f0*/  LDSM.16.M88.4 R24, [R180+UR5+0x6000] ;  /* 0x00600005b418783b */ /* 0x000e680008000200 */
[----:B------:R-:W1:Y:S04]  /*14a00*/  LDSM.16.M88.4 R16, [R180+UR5+0x6800] ;  /* 0x00680005b410783b */ /* 0x000e680008000200 */
[----:B------:R-:W1:Y:S04]  /*14a10*/  LDSM.16.M88.4 R104, [R180+UR5+0x7000] ;  /* 0x00700005b468783b */ /* 0x000e680008000200 */
[----:B------:R-:W1:Y:S01]  /*14a20*/  LDSM.16.M88.4 R40, [R180+UR5+0x7800] ;  /* 0x00780005b428783b */ /* 0x000e620008000200 */
[C---:B---3--:R-:W-:Y:S03]  /*14a30*/  HMMA.16816.F32.BF16 R80, R96.reuse, R76, RZ ;  /* 0x0000004c6050723c */ /* 0x048fe600000418ff */
[----:B------:R-:W-:Y:S04]  /*14a40*/  LDSM.16.M88.4 R92, [R50] ;  /* 0x00000000325c783b */ /* 0x000fe80000000200 */
[----:B------:R-:W-:Y:S01]  /*14a50*/  LDSM.16.M88.4 R112, [R51+0x6000] ;  /* 0x006000003370783b */ /* 0x000fe20000000200 */
[C---:B----4-:R-:W-:Y:S03]  /*14a60*/  HMMA.16816.F32.BF16 R72, R96.reuse, R68, RZ ;  /* 0x000000446048723c */ /* 0x050fe600000418ff */
[----:B------:R-:W-:Y:S04]  /*14a70*/  LDSM.16.M88.4 R124, [R51+0x6800] ;  /* 0x00680000337c783b */ /* 0x000fe80000000200 */
[----:B------:R-:W-:Y:S01]  /*14a80*/  LDSM.16.M88.4 R120, [R51+0x7000] ;  /* 0x007000003378783b */ /* 0x000fe20000000200 */
[C---:B------:R-:W-:Y:S03]  /*14a90*/  HMMA.16816.F32.BF16 R76, R96.reuse, R78, RZ ;  /* 0x0000004e604c723c */ /* 0x040fe600000418ff */
[----:B------:R-:W-:Y:S04]  /*14aa0*/  LDSM.16.M88.4 R128, [R51+0x5800] ;  /* 0x005800003380783b */ /* 0x000fe80000000200 */
[----:B------:R-:W-:Y:S01]  /*14ab0*/  LDSM.16.M88.4 R116, [R51+0x7800] ;  /* 0x007800003374783b */ /* 0x000fe20000000200 */
[----:B------:R-:W-:Y:S03]  /*14ac0*/  HMMA.16816.F32.BF16 R68, R96, R70, RZ ;  /* 0x000000466044723c */ /* 0x000fe600000418ff */
[----:B------:R-:W-:Y:S04]  /*14ad0*/  LDSM.16.M88.4 R84, [R48+0x5000] ;  /* 0x005000003054783b */ /* 0x000fe80000000200 */
[----:B------:R-:W0:Y:S01]  /*14ae0*/  LDGDEPBAR ;  /* 0x00000000000079af */ /* 0x000e220000000000 */
[C---:B--2---:R-:W-:Y:S08]  /*14af0*/  HMMA.16816.F32.BF16 R80, R88.reuse, R12, R80 ;  /* 0x0000000c5850723c */ /* 0x044ff00000041850 */
[C---:B------:R-:W-:Y:S01]  /*14b00*/  HMMA.16816.F32.BF16 R76, R88.reuse, R14, R76 ;  /* 0x0000000e584c723c */ /* 0x040fe2000004184c */
[----:B------:R-:W2:Y:S07]  /*14b10*/  LDSM.16.M88.4 R12, [R48+0x4000] ;  /* 0x00400000300c783b */ /* 0x000eae0000000200 */
        /* <DEDUP_REMOVED lines=16> */
[C---:B--2---:R-:W-:Y:S08]  /*14c20*/  HMMA.16816.F32.BF16 R80, R92.reuse, R12, R80 ;  /* 0x0000000c5c50723c */ /* 0x044ff00000041850 */
[C---:B------:R-:W-:Y:S01]  /*14c30*/  HMMA.16816.F32.BF16 R76, R92.reuse, R14, R76 ;  /* 0x0000000e5c4c723c */ /* 0x040fe2000004184c */
[----:B------:R-:W2:Y:S07]  /*14c40*/  LDSM.16.M88.4 R12, [R48+0x6800] ;  /* 0x00680000300c783b */ /* 0x000eae0000000200 */
[C---:B-1----:R-:W-:Y:S08]  /*14c50*/  HMMA.16816.F32.BF16 R72, R92.reuse, R4, R72 ;  /* 0x000000045c48723c */ /* 0x042ff00000041848 */
[----:B------:R-:W-:Y:S01]  /*14c60*/  HMMA.16816.F32.BF16 R68, R92, R6, R68 ;  /* 0x000000065c44723c */ /* 0x000fe20000041844 */
[----:B------:R-:W1:Y:S07]  /*14c70*/  LDSM.16.M88.4 R4, [R48+0x7000] ;  /* 0x007000003004783b */ /* 0x000e6e0000000200 */
[C---:B------:R-:W-:Y:S08]  /*14c80*/  HMMA.16816.F32.BF16 R32, R88.reuse, R112, R32 ;  /* 0x000000705820723c */ /* 0x040ff00000041820 */
[C---:B---3--:R-:W-:Y:S08]  /*14c90*/  HMMA.16816.F32.BF16 R64, R88.reuse, R40, R64 ;  /* 0x000000285840723c */ /* 0x048ff00000041840 */
[C---:B------:R-:W-:Y:S01]  /*14ca0*/  HMMA.16816.F32.BF16 R56, R88.reuse, R42, R56 ;  /* 0x0000002a5838723c */ /* 0x040fe20000041838 */
[----:B------:R-:W3:Y:S07]  /*14cb0*/  LDSM.16.M88.4 R40, [R48+0x5800] ;  /* 0x005800003028783b */ /* 0x000eee0000000200 */
[C---:B------:R-:W-:Y:S01]  /*14cc0*/  HMMA.16816.F32.BF16 R24, R88.reuse, R114, R24 ;  /* 0x000000725818723c */ /* 0x040fe20000041818 */
[----:B------:R-:W4:Y:S07]  /*14cd0*/  LDSM.16.M88.4 R112, [R48+0x6000] ;  /* 0x006000003070783b */ /* 0x000f2e0000000200 */
[C---:B------:R-:W-:Y:S08]  /*14ce0*/  HMMA.16816.F32.BF16 R20, R88.reuse, R124, R20 ;  /* 0x0000007c5814723c */ /* 0x040ff00000041814 */
        /* <DEDUP_REMOVED lines=25> */
[C---:B------:R-:W-:Y:S01]  /*14e80*/  HMMA.16816.F32.BF16 R24, R92.reuse, R114, R24 ;  /* 0x000000725c18723c */ /* 0x040fe20000041818 */
[----:B------:R-:W4:Y:S07]  /*14e90*/  LDSM.16.M88.4 R112, [R10+0x6000] ;  /* 0x006000000a70783b */ /* 0x000f2e0000000200 */
[C---:B------:R-:W-:Y:S08]  /*14ea0*/  HMMA.16816.F32.BF16 R100, R92.reuse, R124, R100 ;  /* 0x0000007c5c64723c */ /* 0x040ff00000041864 */
[----:B------:R-:W-:Y:S01]  /*14eb0*/  HMMA.16816.F32.BF16 R96, R92, R126, R96 ;  /* 0x0000007e5c60723c */ /* 0x000fe20000041860 */
[----:B------:R-:W4:Y:S04]  /*14ec0*/  LDSM.16.M88.4 R92, [R10+0x7800] ;  /* 0x007800000a5c783b */ /* 0x000f280000000200 */
[----:B------:R-:W-:Y:S03]  /*14ed0*/  LDSM.16.M88.4 R124, [R180+UR5+0x8800] ;  /* 0x00880005b47c783b */ /* 0x000fe60008000200 */
[C---:B------:R-:W-:Y:S08]  /*14ee0*/  HMMA.16816.F32.BF16 R64, R88.reuse, R84, R64 ;  /* 0x000000545840723c */ /* 0x040ff00000041840 */
        /* <DEDUP_REMOVED lines=11> */
[C---:B------:R-:W-:Y:S08]  /*14fa0*/  HMMA.16816.F32.BF16 R80, R88.reuse, R120, R80 ;  /* 0x000000785850723c */ /* 0x040ff00000041850 */
[C---:B------:R-:W-:Y:S01]  /*14fb0*/  HMMA.16816.F32.BF16 R76, R88.reuse, R122, R76 ;  /* 0x0000007a584c723c */ /* 0x040fe2000004184c */
[----:B------:R-:W3:Y:S07]  /*14fc0*/  LDSM.16.M88.4 R120, [R180+UR5+0x9000] ;  /* 0x00900005b478783b */ /* 0x000eee0008000200 */
[C---:B----4-:R-:W-:Y:S08]  /*14fd0*/  HMMA.16816.F32.BF16 R32, R88.reuse, R112, R32 ;  /* 0x000000705820723c */ /* 0x050ff00000041820 */
[C---:B------:R-:W-:Y:S01]  /*14fe0*/  HMMA.16816.F32.BF16 R24, R88.reuse, R114, R24 ;  /* 0x000000725818723c */ /* 0x040fe20000041818 */
[----:B------:R-:W4:Y:S07]  /*14ff0*/  LDSM.16.M88.4 R112, [R180+UR5+0xb000] ;  /* 0x00b00005b470783b */ /* 0x000f2e0008000200 */
[C---:B------:R-:W-:Y:S08]  /*15000*/  HMMA.16816.F32.BF16 R72, R88.reuse, R116, R72 ;  /* 0x000000745848723c */ /* 0x040ff00000041848 */
[C---:B------:R-:W-:Y:S01]  /*15010*/  HMMA.16816.F32.BF16 R68, R88.reuse, R118, R68 ;  /* 0x000000765844723c */ /* 0x040fe20000041844 */
[----:B------:R-:W4:Y:S07]  /*15020*/  LDSM.16.M88.4 R116, [R180+UR5+0x9800] ;  /* 0x00980005b474783b */ /* 0x000f2e0008000200 */
[C---:B------:R-:W-:Y:S08]  /*15030*/  HMMA.16816.F32.BF16 R100, R88.reuse, R92, R100 ;  /* 0x0000005c5864723c */ /* 0x040ff00000041864 */
[----:B------:R-:W-:Y:S01]  /*15040*/  HMMA.16816.F32.BF16 R96, R88, R94, R96 ;  /* 0x0000005e5860723c */ /* 0x000fe20000041860 */
[----:B------:R-:W4:Y:S04]  /*15050*/  LDSM.16.M88.4 R92, [R180+UR5+0xb800] ;  /* 0x00b80005b45c783b */ /* 0x000f280008000200 */
[----:B------:R-:W-:Y:S03]  /*15060*/  LDSM.16.M88.4 R88, [R62+0x2000] ;  /* 0x002000003e58783b */ /* 0x000fe60000000200 */
[C---:B--2---:R-:W-:Y:S08]  /*15070*/  HMMA.16816.F32.BF16 R32, R84.reuse, R12, R32 ;  /* 0x0000000c5420723c */ /* 0x044ff00000041820 */
[C---:B------:R-:W-:Y:S01]  /*15080*/  HMMA.16816.F32.BF16 R24, R84.reuse, R14, R24 ;  /* 0x0000000e5418723c */ /* 0x040fe20000041818 */
[----:B------:R-:W-:Y:S07]  /*15090*/  LDSM.16.M88.4 R12, [R51+0x9000] ;  /* 0x00900000330c783b */ /* 0x000fee0000000200 */
[C---:B-1----:R-:W-:Y:S08]  /*150a0*/  HMMA.16816.F32.BF16 R20, R84.reuse, R4, R20 ;  /* 0x000000045414723c */ /* 0x042ff00000041814 */
        /* <DEDUP_REMOVED lines=10> */
[----:B------:R3:W-:Y:S07]  /*15150*/  LDSM.16.M88.4 R120, [R50+0x2000] ;  /* 0x002000003278783b */ /* 0x0007ee0000000200 */
[C---:B----4-:R-:W-:Y:S08]  /*15160*/  HMMA.16816.F32.BF16 R108, R84.reuse, R112, R108 ;  /* 0x00000070546c723c */ /* 0x050ff0000004186c */
[C---:B------:R-:W-:Y:S01]  /*15170*/  HMMA.16816.F32.BF16 R104, R84.reuse, R114, R104 ;  /* 0x000000725468723c */ /* 0x040fe20000041868 */
[----:B------:R-:W4:Y:S07]  /*15180*/  LDSM.16.M88.4 R112, [R51+0xb000] ;  /* 0x00b000003370783b */ /* 0x000f2e0000000200 */
[----:B------:R-:W-:Y:S01]  /*15190*/  HMMA.16816.F32.BF16 R44, R84, R116, R44 ;  /* 0x00000074542c723c */ /* 0x000fe2000004182c */
[----:B---3--:R-:W-:-:S07]  /*151a0*/  VIADD R50, R54, 0xffffffff ;  /* 0xffffffff36327836 */ /* 0x008fce0000000000 */
[C---:B------:R-:W-:Y:S01]  /*151b0*/  HMMA.16816.F32.BF16 R36, R84.reuse, R118, R36 ;  /* 0x000000765424723c */ /* 0x040fe20000041824 */
[----:B------:R-:W3:Y:S07]  /*151c0*/  LDSM.16.M88.4 R116, [R51+0xa800] ;  /* 0x00a800003374783b */ /* 0x000eee0000000200 */
[C---:B------:R-:W-:Y:S08]  /*151d0*/  HMMA.16816.F32.BF16 R100, R84.reuse, R92, R100 ;  /* 0x0000005c5464723c */ /* 0x040ff00000041864 */
[----:B------:R-:W-:Y:S01]  /*151e0*/  HMMA.16816.F32.BF16 R96, R84, R94, R96 ;  /* 0x0000005e5460723c */ /* 0x000fe20000041860 */
[----:B------:R-:W3:Y:S04]  /*151f0*/  LDSM.16.M88.4 R92, [R51+0xb800] ;  /* 0x00b80000335c783b */ /* 0x000ee80000000200 */
        /* <DEDUP_REMOVED lines=13> */
[C---:B----4-:R-:W-:Y:S08]  /*152d0*/  HMMA.16816.F32.BF16 R108, R88.reuse, R112, R108 ;  /* 0x00000070586c723c */ /* 0x050ff0000004186c */
[C---:B------:R-:W-:Y:S01]  /*152e0*/  HMMA.16816.F32.BF16 R104, R88.reuse, R114, R104 ;  /* 0x000000725868723c */ /* 0x040fe20000041868 */
[----:B------:R-:W4:Y:S07]  /*152f0*/  LDSM.16.M88.4 R112, [R48+0xb800] ;  /* 0x00b800003070783b */ /* 0x000f2e0000000200 */
[C---:B------:R-:W-:Y:S08]  /*15300*/  HMMA.16816.F32.BF16 R32, R88.reuse, R124, R32 ;  /* 0x0000007c5820723c */ /* 0x040ff00000041820 */
[C---:B------:R-:W-:Y:S01]  /*15310*/  HMMA.16816.F32.BF16 R24, R88.reuse, R126, R24 ;  /* 0x0000007e5818723c */ /* 0x040fe20000041818 */
[----:B------:R-:W-:Y:S07]  /*15320*/  LDSM.16.M88.4 R124, [R48+0xa800] ;  /* 0x00a80000307c783b */ /* 0x000fee0000000200 */
[C---:B---3--:R-:W-:Y:S08]  /*15330*/  HMMA.16816.F32.BF16 R20, R88.reuse, R116, R20 ;  /* 0x000000745814723c */ /* 0x048ff00000041814 */
        /* <DEDUP_REMOVED lines=12> */
[C---:B--2---:R-:W-:Y:S08]  /*15400*/  HMMA.16816.F32.BF16 R72, R120.reuse, R40, R72 ;  /* 0x000000287848723c */ /* 0x044ff00000041848 */
[C---:B------:R-:W-:Y:S01]  /*15410*/  HMMA.16816.F32.BF16 R68, R120.reuse, R42, R68 ;  /* 0x0000002a7844723c */ /* 0x040fe20000041844 */
[----:B------:R-:W2:Y:S07]  /*15420*/  LDSM.16.M88.4 R40, [R10+0x9800] ;  /* 0x009800000a28783b */ /* 0x000eae0000000200 */
[C---:B----4-:R-:W-:Y:S08]  /*15430*/  HMMA.16816.F32.BF16 R96, R120.reuse, R114, R96 ;  /* 0x000000727860723c */ /* 0x050ff00000041860 */
[C---:B------:R-:W-:Y:S08]  /*15440*/  HMMA.16816.F32.BF16 R80, R120.reuse, R84, R80 ;  /* 0x000000547850723c */ /* 0x040ff00000041850 */
[----:B------:R-:W-:Y:S01]  /*15450*/  HMMA.16816.F32.BF16 R76, R120, R86, R76 ;  /* 0x00000056784c723c */ /* 0x000fe2000004184c */
[----:B------:R-:W4:Y:S07]  /*15460*/  LDSM.16.M88.4 R84, [R10+0x9000] ;  /* 0x009000000a54783b */ /* 0x000f2e0000000200 */
[----:B-1----:R-:W-:Y:S01]  /*15470*/  HMMA.16816.F32.BF16 R72, R4, R88, R72 ;  /* 0x000000580448723c */ /* 0x002fe20000041848 */
[----:B------:R-:W-:-:S05]  /*15480*/  IMAD.SHL.U32 R88, R50, 0x80, RZ ;  /* 0x0000008032587824 */ /* 0x000fca00078e00ff */
[----:B------:R-:W-:Y:S02]  /*15490*/  LOP3.LUT R89, R88, R147, RZ, 0xfc, !PT ;  /* 0x0000009358597212 */ /* 0x000fe400078efcff */
[C---:B---3--:R-:W-:Y:S02]  /*154a0*/  HMMA.16816.F32.BF16 R96, R4.reuse, R14, R96 ;  /* 0x0000000e0460723c */ /* 0x048fe40000041860 */
[C---:B------:R-:W-:Y:S02]  /*154b0*/  LOP3.LUT R15, R89.reuse, 0x78, RZ, 0xfc, !PT ;  /* 0x00000078590f7812 */ /* 0x040fe400078efcff */
[----:B------:R-:W-:Y:S02]  /*154c0*/  LOP3.LUT R51, R89, 0x19, RZ, 0xfc, !PT ;  /* 0x0000001959337812 */ /* 0x000fe400078efcff */
[----:B------:R-:W-:Y:S02]  /*154d0*/  I2FP.F32.S32 R14, R15 ;  /* 0x0000000f000e7245 */ /* 0x000fe40000201400 */
[----:B------:R-:W-:Y:S01]  /*154e0*/  HMMA.16816.F32.BF16 R80, R4, R92, R80 ;  /* 0x0000005c0450723c */ /* 0x000fe20000041850 */
[----:B------:R-:W-:-:S02]  /*154f0*/  ISETP.GE.AND P5, PT, R15, R134, PT ;  /* 0x000000860f00720c */ /* 0x000fc40003fa6270 */
[----:B------:R-:W-:Y:S02]  /*15500*/  ISETP.GE.AND P3, PT, R15, R184, PT ;  /* 0x000000b80f00720c */ /* 0x000fe40003f66270 */
[----:B------:R-:W-:Y:S02]  /*15510*/  LOP3.LUT R15, R89, 0x1, RZ, 0xfc, !PT ;  /* 0x00000001590f7812 */ /* 0x000fe400078efcff */
[----:B------:R-:W-:Y:S01]  /*15520*/  I2FP.F32.S32 R48, R51 ;  /* 0x0000003300307245 */ /* 0x000fe20000201400 */
[----:B------:R-:W-:Y:S01]  /*15530*/  HMMA.16816.F32.BF16 R76, R4, R94, R76 ;  /* 0x0000005e044c723c */ /* 0x000fe2000004184c */
[----:B------:R-:W-:Y:S02]  /*15540*/  I2FP.F32.S32 R62, R15 ;  /* 0x0000000f003e7245 */ /* 0x000fe40000201400 */
[CC--:B------:R-:W-:Y:S01]  /*15550*/  FFMA.FTZ R96, R3.reuse, R14.reuse, R96 ;  /* 0x0000000e03607223 */ /* 0x0c0fe20000010060 */
[----:B------:R-:W-:Y:S01]  /*15560*/  FFMA.FTZ R98, R3, R14, R98 ;  /* 0x0000000e03627223 */ /* 0x000fe20000010062 */
[----:B------:R-:W-:-:S02]  /*15570*/  ISETP.GE.AND P4, PT, R15, R134, PT ;  /* 0x000000860f00720c */ /* 0x000fc40003f86270 */
[----:B------:R-:W-:Y:S01]  /*15580*/  ISETP.GE.AND P2, PT, R15, R184, PT ;  /* 0x000000b80f00720c */ /* 0x000fe20003f46270 */
[C---:B--2---:R-:W-:Y:S01]  /*15590*/  HMMA.16816.F32.BF16 R36, R4.reuse, R42, R36 ;  /* 0x0000002a0424723c */ /* 0x044fe20000041824 */
[----:B------:R-:W-:Y:S02]  /*155a0*/  LOP3.LUT R43, R89, 0x8, RZ, 0xfc, !PT ;  /* 0x00000008592b7812 */ /* 0x000fe400078efcff */
[CC--:B------:R-:W-:Y:S01]  /*155b0*/  FFMA.FTZ R81, R3.reuse, R62.reuse, R81 ;  /* 0x0000003e03517223 */ /* 0x0c0fe20000010051 */
[----:B------:R-:W-:Y:S01]  /*155c0*/  FFMA.FTZ R62, R3, R62, R83 ;  /* 0x0000003e033e7223 */ /* 0x000fe20000010053 */
[----:B------:R-:W-:Y:S02]  /*155d0*/  I2FP.F32.S32 R14, R43 ;  /* 0x0000002b000e7245 */ /* 0x000fe40000201400 */
[----:B------:R-:W-:Y:S01]  /*155e0*/  ISETP.GE.AND P1, PT, R43, R134, PT ;  /* 0x000000862b00720c */ /* 0x000fe20003f26270 */
[----:B------:R-:W-:Y:S01]  /*155f0*/  HMMA.16816.F32.BF16 R44, R4, R40, R44 ;  /* 0x00000028042c723c */ /* 0x000fe2000004182c */
[----:B------:R-:W-:-:S02]  /*15600*/  LOP3.LUT R41, R89, 0x9, RZ, 0xfc, !PT ;  /* 0x0000000959297812 */ /* 0x000fc400078efcff */
[-C--:B------:R-:W-:Y:S01]  /*15610*/  FFMA.FTZ R76, R3, R14.reuse, R76 ;  /* 0x0000000e034c7223 */ /* 0x080fe2000001004c */
[----:B------:R-:W-:Y:S01]  /*15620*/  LOP3.LUT R15, R89, 0x10, RZ, 0xfc, !PT ;  /* 0x00000010590f7812 */ /* 0x000fe200078efcff */
[----:B------:R-:W-:Y:S01]  /*15630*/  FFMA.FTZ R78, R3, R14, R78 ;  /* 0x0000000e034e7223 */ /* 0x000fe2000001004e */
[----:B------:R-:W-:Y:S02]  /*15640*/  I2FP.F32.S32 R30, R41 ;  /* 0x00000029001e7245 */ /* 0x000fe40000201400 */
[----:B------:R-:W-:Y:S01]  /*15650*/  FSEL R83, R81, -INF , !P4 ;  /* 0xff80000051537808 */ /* 0x000fe20006000000 */
[C---:B------:R-:W-:Y:S01]  /*15660*/  HMMA.16816.F32.BF16 R68, R4.reuse, R90, R68 ;  /* 0x0000005a0444723c */ /* 0x040fe20000041844 */
[----:B------:R-:W-:Y:S01]  /*15670*/  FSEL R146, R98, -INF , !P3 ;  /* 0xff80000062927808 */ /* 0x000fe20005800000 */
[CC--:B------:R-:W-:Y:S01]  /*15680*/  FFMA.FTZ R77, R3.reuse, R30.reuse, R77 ;  /* 0x0000001e034d7223 */ /* 0x0c0fe2000001004d */
[----:B------:R-:W-:Y:S02]  /*15690*/  FSEL R62, R62, -INF , !P2 ;  /* 0xff8000003e3e7808 */ /* 0x000fe40005000000 */
[----:B------:R-:W-:Y:S01]  /*156a0*/  FSEL R81, R76, -INF , !P1 ;  /* 0xff8000004c517808 */ /* 0x000fe20004800000 */
[----:B------:R-:W-:Y:S01]  /*156b0*/  FFMA.FTZ R76, R3, R30, R79 ;  /* 0x0000001e034c7223 */ /* 0x000fe2000001004f */
[----:B------:R-:W-:Y:S01]  /*156c0*/  FSEL R155, R96, -INF , !P5 ;  /* 0xff800000609b7808 */ /* 0x000fe20006800000 */
[----:B----4-:R-:W-:Y:S01]  /*156d0*/  HMMA.16816.F32.BF16 R64, R4, R84, R64 ;  /* 0x000000540440723c */ /* 0x010fe20000041840 */
[----:B------:R-:W-:-:S02]  /*156e0*/  ISETP.GE.AND P3, PT, R41, R134, PT ;  /* 0x000000862900720c */ /* 0x000fc40003f66270 */
[----:B------:R-:W-:Y:S02]  /*156f0*/  ISETP.GE.AND P4, PT, R41, R184, PT ;  /* 0x000000b82900720c */ /* 0x000fe40003f86270 */
[C---:B------:R-:W-:Y:S02]  /*15700*/  ISETP.GE.AND P2, PT, R15.reuse, R134, PT ;  /* 0x000000860f00720c */ /* 0x040fe40003f46270 */
[-C--:B------:R-:W-:Y:S01]  /*15710*/  ISETP.GE.AND P1, PT, R15, R184.reuse, PT ;  /* 0x000000b80f00720c */ /* 0x080fe20003f26270 */
[----:B------:R-:W-:Y:S01]  /*15720*/  HMMA.16816.F32.BF16 R56, R4, R86, R56 ;  /* 0x000000560438723c */ /* 0x000fe20000041838 */
[----:B------:R-:W-:Y:S01]  /*15730*/  ISETP.GE.AND P5, PT, R43, R184, PT ;  /* 0x000000b82b00720c */ /* 0x000fe20003fa6270 */
[----:B------:R-:W1:Y:S01]  /*15740*/  LDSM.16.M88.4 R84, [R10+0xa000] ;  /* 0x00a000000a54783b */ /* 0x000e620000000200 */
[----:B------:R-:W-:Y:S01]  /*15750*/  I2FP.F32.S32 R15, R15 ;  /* 0x0000000f000f7245 */ /* 0x000fe20000201400 */
[----:B------:R-:W-:Y:S01]  /*15760*/  FFMA.FTZ R71, R3, R48, R71 ;  /* 0x0000003003477223 */ /* 0x000fe20000010047 */
[----:B------:R-:W-:-:S02]  /*15770*/  LOP3.LUT R41, R89, 0x11, RZ, 0xfc, !PT ;  /* 0x0000001159297812 */ /* 0x000fc400078efcff */
[----:B------:R-:W-:Y:S01]  /*15780*/  FSEL R78, R78, -INF , !P5 ;  /* 0xff8000004e4e7808 */ /* 0x000fe20006800000 */
[-C--:B------:R-:W-:Y:S01]  /*15790*/  FFMA.FTZ R63, R3, R15.reuse, R72 ;  /* 0x0000000f033f7223 */ /* 0x080fe20000010048 */
[----:B------:R-:W-:Y:S01]  /*157a0*/  FSEL R77, R77, -INF , !P3 ;  /* 0xff8000004d4d7808 */ /* 0x000fe20005800000 */
[----:B------:R-:W-:Y:S01]  /*157b0*/  FFMA.FTZ R14, R3, R15, R74 ;  /* 0x0000000f030e7223 */ /* 0x000fe2000001004a */
[C---:B------:R-:W-:Y:S01]  /*157c0*/  ISETP.GE.AND P5, PT, R41.reuse, R134, PT ;  /* 0x000000862900720c */ /* 0x040fe20003fa6270 */
[----:B------:R-:W-:Y:S01]  /*157d0*/  HMMA.16816.F32.BF16 R32, R120, R128, R32 ;  /* 0x000000807820723c */ /* 0x000fe20000041820 */
[----:B------:R-:W-:Y:S02]  /*157e0*/  ISETP.GE.AND P3, PT, R41, R184, PT ;  /* 0x000000b82900720c */ /* 0x000fe40003f66270 */
[----:B------:R-:W-:Y:S02]  /*157f0*/  I2FP.F32.S32 R30, R41 ;  /* 0x00000029001e7245 */ /* 0x000fe40000201400 */
[----:B------:R-:W2:Y:S01]  /*15800*/  LDSM.16.M88.4 R40, [R10+0xa800] ;  /* 0x00a800000a28783b */ /* 0x000ea20000000200 */
        /* <DEDUP_REMOVED lines=9> */
[----:B------:R-:W-:-:S02]  /*158a0*/  FSEL R14, R14, -INF , !P1 ;  /* 0xff8000000e0e7808 */ /* 0x000fc40004800000 */
[----:B------:R-:W-:Y:S01]  /*158b0*/  LOP3.LUT R61, R89, 0x21, RZ, 0xfc, !PT ;  /* 0x00000021593d7812 */ /* 0x000fe200078efcff */
[CC--:B------:R-:W-:Y:S01]  /*158c0*/  FFMA.FTZ R68, R3.reuse, R15.reuse, R68 ;  /* 0x0000000f03447223 */ /* 0x0c0fe20000010044 */
[C---:B------:R-:W-:Y:S01]  /*158d0*/  FFMA.FTZ R60, R3.reuse, R15, R70 ;  /* 0x0000000f033c7223 */ /* 0x040fe20000010046 */
[----:B------:R-:W-:Y:S01]  /*158e0*/  FFMA.FTZ R15, R3, R48, R69 ;  /* 0x00000030030f7223 */ /* 0x000fe20000010045 */
[----:B------:R-:W-:Y:S01]  /*158f0*/  LOP3.LUT R69, R89, 0x20, RZ, 0xfc, !PT ;  /* 0x0000002059457812 */ /* 0x000fe200078efcff */
[----:B------:R-:W-:Y:S01]  /*15900*/  HMMA.16816.F32.BF16 R24, R120, R130, R24 ;  /* 0x000000827818723c */ /* 0x000fe20000041818 */
[----:B------:R-:W-:Y:S02]  /*15910*/  ISETP.GE.AND P1, PT, R51, R134, PT ;  /* 0x000000863300720c */ /* 0x000fe40003f26270 */
[----:B------:R-:W-:Y:S02]  /*15920*/  I2FP.F32.S32 R48, R69 ;  /* 0x0000004500307245 */ /* 0x000fe40000201400 */
[----:B------:R-:W-:-:S02]  /*15930*/  I2FP.F32.S32 R30, R61 ;  /* 0x0000003d001e7245 */ /* 0x000fc40000201400 */
[----:B------:R-:W-:Y:S01]  /*15940*/  FSEL R60, R60, -INF , !P2 ;  /* 0xff8000003c3c7808 */ /* 0x000fe20005000000 */
[C---:B------:R-:W-:Y:S01]  /*15950*/  HMMA.16816.F32.BF16 R16, R120.reuse, R126, R16 ;  /* 0x0000007e7810723c */ /* 0x040fe20000041810 */
[----:B------:R-:W-:Y:S01]  /*15960*/  FSEL R15, R15, -INF , !P1 ;  /* 0xff8000000f0f7808 */ /* 0x000fe20004800000 */
[----:B------:R-:W-:Y:S01]  /*15970*/  FFMA.FTZ R67, R3, R30, R67 ;  /* 0x0000001e03437223 */ /* 0x000fe20000010043 */
[C---:B------:R-:W-:Y:S02]  /*15980*/  ISETP.GE.AND P2, PT, R61.reuse, R134, PT ;  /* 0x000000863d00720c */ /* 0x040fe40003f46270 */
[----:B------:R-:W-:Y:S01]  /*15990*/  ISETP.GE.AND P1, PT, R61, R184, PT ;  /* 0x000000b83d00720c */ /* 0x000fe20003f26270 */
[----:B------:R-:W-:Y:S01]  /*159a0*/  FFMA.FTZ R61, R3, R48, R64 ;  /* 0x00000030033d7223 */ /* 0x000fe20000010040 */
[----:B------:R-:W-:Y:S01]  /*159b0*/  FSEL R93, R73, -INF , !P5 ;  /* 0xff800000495d7808 */ /* 0x000fe20006800000 */
[----:B------:R-:W-:Y:S01]  /*159c0*/  HMMA.16816.F32.BF16 R108, R120, R116, R108 ;  /* 0x00000074786c723c */ /* 0x000fe2000004186c */
[----:B------:R-:W-:Y:S01]  /*159d0*/  ISETP.GE.AND P5, PT, R51, R184, PT ;  /* 0x000000b83300720c */ /* 0x000fe20003fa6270 */
[----:B------:R-:W-:Y:S01]  /*159e0*/  FFMA.FTZ R64, R3, R30, R65 ;  /* 0x0000001e03407223 */ /* 0x000fe20000010041 */
[----:B------:R-:W-:Y:S01]  /*159f0*/  LOP3.LUT R51, R89, 0x28, RZ, 0xfc, !PT ;  /* 0x0000002859337812 */ /* 0x000fe200078efcff */
[----:B------:R-:W-:Y:S01]  /*15a00*/  FFMA.FTZ R48, R3, R48, R66 ;  /* 0x0000003003307223 */ /* 0x000fe20000010042 */
[----:B------:R-:W-:-:S02]  /*15a10*/  FSEL R188, R67, -INF , !P1 ;  /* 0xff80000043bc7808 */ /* 0x000fc40004800000 */
[----:B------:R-:W-:Y:S01]  /*15a20*/  I2FP.F32.S32 R65, R51 ;  /* 0x0000003300417245 */ /* 0x000fe20000201400 */
[C---:B------:R-:W-:Y:S04]  /*15a30*/  HMMA.16816.F32.BF16 R104, R120.reuse, R118, R104 ;  /* 0x000000767868723c */ /* 0x040fe80000041868 */
[CC--:B------:R-:W-:Y:S01]  /*15a40*/  FFMA.FTZ R56, R3.reuse, R65.reuse, R56 ;  /* 0x0000004103387223 */ /* 0x0c0fe20000010038 */
[----:B------:R-:W-:Y:S01]  /*15a50*/  FFMA.FTZ R58, R3, R65, R58 ;  /* 0x00000041033a7223 */ /* 0x000fe2000001003a */
[----:B------:R-:W-:Y:S02]  /*15a60*/  LOP3.LUT R65, R89, 0x31, RZ, 0xfc, !PT ;  /* 0x0000003159417812 */ /* 0x000fe400078efcff */
[----:B------:R-:W-:Y:S01]  /*15a70*/  HMMA.16816.F32.BF16 R100, R120, R112, R100 ;  /* 0x000000707864723c */ /* 0x000fe20000041864 */
[----:B------:R-:W-:-:S02]  /*15a80*/  FSEL R122, R75, -INF , !P3 ;  /* 0xff8000004b7a7808 */ /* 0x000fc40005800000 */
[C---:B------:R-:W-:Y:S02]  /*15a90*/  ISETP.GE.AND P3, PT, R69.reuse, R134, PT ;  /* 0x000000864500720c */ /* 0x040fe40003f66270 */
[----:B------:R-:W-:Y:S02]  /*15aa0*/  FSEL R121, R68, -INF , !P4 ;  /* 0xff80000044797808 */ /* 0x000fe40006000000 */
[----:B------:R-:W-:Y:S01]  /*15ab0*/  ISETP.GE.AND P4, PT, R69, R184, PT ;  /* 0x000000b84500720c */ /* 0x000fe20003f86270 */
[----:B-1----:R-:W-:Y:S01]  /*15ac0*/  HMMA.16816.F32.BF16 R32, R4, R84, R32 ;  /* 0x000000540420723c */ /* 0x002fe20000041820 */
[----:B------:R-:W-:Y:S02]  /*15ad0*/  LOP3.LUT R69, R89, 0x29, RZ, 0xfc, !PT ;  /* 0x0000002959457812 */ /* 0x000fe400078efcff */
[----:B------:R-:W-:Y:S02]  /*15ae0*/  FSEL R120, R71, -INF , !P5 ;  /* 0xff80000047787808 */ /* 0x000fe40006800000 */
[----:B------:R-:W-:-:S02]  /*15af0*/  FSEL R61, R61, -INF , !P3 ;  /* 0xff8000003d3d7808 */ /* 0x000fc40005800000 */
[C---:B------:R-:W-:Y:S01]  /*15b00*/  ISETP.GE.AND P5, PT, R51.reuse, R134, PT ;  /* 0x000000863300720c */ /* 0x040fe20003fa6270 */
[C---:B--2---:R-:W-:Y:S01]  /*15b10*/  HMMA.16816.F32.BF16 R20, R4.reuse, R40, R20 ;  /* 0x000000280414723c */ /* 0x044fe20000041814 */
[----:B------:R-:W-:Y:S02]  /*15b20*/  ISETP.GE.AND P3, PT, R51, R184, PT ;  /* 0x000000b83300720c */ /* 0x000fe40003f66270 */
[----:B------:R-:W-:Y:S02]  /*15b30*/  FSEL R51, R64, -INF , !P2 ;  /* 0xff80000040337808 */ /* 0x000fe40005000000 */
[----:B------:R-:W-:Y:S02]  /*15b40*/  I2FP.F32.S32 R64, R69 ;  /* 0x0000004500407245 */ /* 0x000fe40000201400 */
[----:B------:R-:W-:Y:S01]  /*15b50*/  FSEL R48, R48, -INF , !P4 ;  /* 0xff80000030307808 */ /* 0x000fe20006000000 */
[----:B------:R-:W-:Y:S01]  /*15b60*/  HMMA.16816.F32.BF16 R16, R4, R42, R16 ;  /* 0x0000002a0410723c */ /* 0x000fe20000041810 */
[----:B------:R-:W-:Y:S01]  /*15b70*/  ISETP.GE.AND P4, PT, R69, R134, PT ;  /* 0x000000864500720c */ /* 0x000fe20003f86270 */
[CC--:B------:R-:W-:Y:S01]  /*15b80*/  FFMA.FTZ R30, R3.reuse, R64.reuse, R59 ;  /* 0x00000040031e7223 */ /* 0x0c0fe2000001003b */
[----:B------:R-:W-:Y:S01]  /*15b90*/  FFMA.FTZ R57, R3, R64, R57 ;  /* 0x0000004003397223 */ /* 0x000fe20000010039 */
[----:B------:R-:W-:-:S02]  /*15ba0*/  LOP3.LUT R59, R89, 0x30, RZ, 0xfc, !PT ;  /* 0x00000030593b7812 */ /* 0x000fc400078efcff */
[----:B------:R-:W-:Y:S02]  /*15bb0*/  FSEL R195, R56, -INF , !P5 ;  /* 0xff80000038c37808 */ /* 0x000fe40006800000 */
[C---:B------:R-:W-:Y:S01]  /*15bc0*/  ISETP.GE.AND P1, PT, R59.reuse, R134, PT ;  /* 0x000000863b00720c */ /* 0x040fe20003f26270 */
[C---:B------:R-:W-:Y:S01]  /*15bd0*/  HMMA.16816.F32.BF16 R24, R4.reuse, R86, R24 ;  /* 0x000000560418723c */ /* 0x040fe20000041818 */
[----:B------:R-:W-:Y:S02]  /*15be0*/  ISETP.GE.AND P5, PT, R59, R184, PT ;  /* 0x000000b83b00720c */ /* 0x000fe40003fa6270 */
[----:B------:R-:W-:Y:S02]  /*15bf0*/  I2FP.F32.S32 R40, R59 ;  /* 0x0000003b00287245 */ /* 0x000fe40000201400 */
[----:B------:R-:W-:Y:S02]  /*15c00*/  FSEL R166, R58, -INF , !P3 ;  /* 0xff8000003aa67808 */ /* 0x000fe40005800000 */
[----:B------:R-:W-:Y:S01]  /*15c10*/  FSEL R193, R57, -INF , !P4 ;  /* 0xff80000039c17808 */ /* 0x000fe20006000000 */
[----:B------:R-:W-:Y:S01]  /*15c20*/  FFMA.FTZ R171, R3, R40, R44 ;  /* 0x0000002803ab7223 */ /* 0x000fe2000001002c */
[----:B------:R1:W2:Y:S01]  /*15c30*/  LDSM.16.M88.4 R56, [R10+0xb000] ;  /* 0x00b000000a38783b */ /* 0x0002a20000000200 */
[----:B------:R-:W-:Y:S01]  /*15c40*/  ISETP.GE.AND P3, PT, R65, R134, PT ;  /* 0x000000864100720c */ /* 0x000fe20003f66270 */
[----:B------:R-:W-:Y:S01]  /*15c50*/  FFMA.FTZ R46, R3, R40, R46 ;  /* 0x00000028032e7223 */ /* 0x000fe2000001002e */
[----:B------:R-:W-:Y:S01]  /*15c60*/  ISETP.GE.AND P4, PT, R65, R184, PT ;  /* 0x000000b84100720c */ /* 0x000fe20003f86270 */
[----:B------:R-:W-:Y:S01]  /*15c70*/  HMMA.16816.F32.BF16 R100, R4, R12, R100 ;  /* 0x0000000c0464723c */ /* 0x000fe20000041864 */
[----:B------:R-:W-:Y:S01]  /*15c80*/  I2FP.F32.S32 R44, R65 ;  /* 0x00000041002c7245 */ /* 0x000fe20000201400 */
[----:B------:R-:W-:-:S04]  /*15c90*/  DEPBAR.LE SB0, 0x0 ;  /* 0x000080000000791a */ /* 0x000fc80000000000 */
[----:B------:R-:W-:Y:S01]  /*15ca0*/  LOP3.LUT R65, R89, 0x39, RZ, 0xfc, !PT ;  /* 0x0000003959417812 */ /* 0x000fe200078efcff */
[-C--:B------:R-:W-:Y:S01]  /*15cb0*/  FFMA.FTZ R45, R3, R44.reuse, R45 ;  /* 0x0000002c032d7223 */ /* 0x080fe2000001002d */
[----:B------:R-:W-:Y:S01]  /*15cc0*/  LOP3.LUT R43, R89, 0x40, RZ, 0xfc, !PT ;  /* 0x00000040592b7812 */ /* 0x000fe200078efcff */
[----:B------:R-:W-:Y:S01]  /*15cd0*/  FFMA.FTZ R47, R3, R44, R47 ;  /* 0x0000002c032f7223 */ /* 0x000fe2000001002f */
[----:B------:R-:W-:Y:S02]  /*15ce0*/  ISETP.GE.AND P2, PT, R69, R184, PT ;  /* 0x000000b84500720c */ /* 0x000fe40003f46270 */
[----:B------:R-:W-:Y:S02]  /*15cf0*/  I2FP.F32.S32 R40, R65 ;  /* 0x0000004100287245 */ /* 0x000fe40000201400 */
[----:B------:R-:W-:Y:S02]  /*15d00*/  LOP3.LUT R41, R89, 0x38, RZ, 0xfc, !PT ;  /* 0x0000003859297812 */ /* 0x000fe400078efcff */
[----:B------:R-:W-:Y:S01]  /*15d10*/  FSEL R30, R30, -INF , !P2 ;  /* 0xff8000001e1e7808 */ /* 0x000fe20005000000 */
[-C--:B------:R-:W-:Y:S01]  /*15d20*/  FFMA.FTZ R39, R3, R40.reuse, R39 ;  /* 0x0000002803277223 */ /* 0x080fe20000010027 */
[----:B------:R-:W-:Y:S01]  /*15d30*/  FSEL R171, R171, -INF , !P1 ;  /* 0xff800000abab7808 */ /* 0x000fe20004800000 */
[----:B------:R-:W-:Y:S01]  /*15d40*/  FFMA.FTZ R169, R3, R40, R37 ;  /* 0x0000002803a97223 */ /* 0x000fe20000010025 */
[----:B-1----:R-:W-:-:S02]  /*15d50*/  I2FP.F32.S32 R10, R43 ;  /* 0x0000002b000a7245 */ /* 0x002fc40000201400 */
[C---:B------:R-:W-:Y:S02]  /*15d60*/  ISETP.GE.AND P2, PT, R41.reuse, R134, PT ;  /* 0x000000862900720c */ /* 0x040fe40003f46270 */
[----:B------:R-:W-:Y:S01]  /*15d70*/  ISETP.GE.AND P1, PT, R41, R184, PT ;  /* 0x000000b82900720c */ /* 0x000fe20003f26270 */
[-C--:B------:R-:W-:Y:S01]  /*15d80*/  FFMA.FTZ R179, R3, R10.reuse, R32 ;  /* 0x0000000a03b37223 */ /* 0x080fe20000010020 */
[----:B------:R-:W-:Y:S01]  /*15d90*/  FSEL R175, R45, -INF , !P3 ;  /* 0xff8000002daf7808 */ /* 0x000fe20005800000 */
[----:B------:R-:W-:Y:S01]  /*15da0*/  FFMA.FTZ R34, R3, R10, R34 ;  /* 0x0000000a03227223 */ /* 0x000fe20000010022 */
[----:B------:R-:W-:Y:S02]  /*15db0*/  FSEL R172, R47, -INF , !P4 ;  /* 0xff8000002fac7808 */ /* 0x000fe40006000000 */
[----:B------:R-:W-:Y:S02]  /*15dc0*/  I2FP.F32.S32 R41, R41 ;  /* 0x0000002900297245 */ /* 0x000fe40000201400 */
[----:B------:R-:W-:-:S02]  /*15dd0*/  ISETP.GE.AND P3, PT, R65, R184, PT ;  /* 0x000000b84100720c */ /* 0x000fc40003f66270 */
[-C--:B------:R-:W-:Y:S01]  /*15de0*/  ISETP.GE.AND P4, PT, R43, R134.reuse, PT ;  /* 0x000000862b00720c */ /* 0x080fe20003f86270 */
[-C--:B------:R-:W-:Y:S01]  /*15df0*/  FFMA.FTZ R36, R3, R41.reuse, R36 ;  /* 0x0000002903247223 */ /* 0x080fe20000010024 */
[----:B------:R-:W-:Y:S01]  /*15e00*/  LOP3.LUT R37, R89, 0x48, RZ, 0xfc, !PT ;  /* 0x0000004859257812 */ /* 0x000fe200078efcff */
[----:B------:R-:W-:Y:S01]  /*15e10*/  FFMA.FTZ R38, R3, R41, R38 ;  /* 0x0000002903267223 */ /* 0x000fe20000010026 */
[----:B------:R-:W-:Y:S01]  /*15e20*/  FSEL R170, R39, -INF , !P3 ;  /* 0xff80000027aa7808 */ /* 0x000fe20005800000 */
[----:B--2---:R-:W-:Y:S01]  /*15e30*/  HMMA.16816.F32.BF16 R108, R4, R56, R108 ;  /* 0x00000038046c723c */ /* 0x004fe2000004186c */
[----:B------:R-:W-:Y:S02]  /*15e40*/  FSEL R179, R179, -INF , !P4 ;  /* 0xff800000b3b37808 */ /* 0x000fe40006000000 */
[C---:B------:R-:W-:Y:S02]  /*15e50*/  ISETP.GE.AND P3, PT, R37.reuse, R134, PT ;  /* 0x000000862500720c */ /* 0x040fe40003f66270 */
[----:B------:R-:W-:-:S02]  /*15e60*/  ISETP.GE.AND P4, PT, R37, R184, PT ;  /* 0x000000b82500720c */ /* 0x000fc40003f86270 */
[----:B------:R-:W-:Y:S01]  /*15e70*/  LOP3.LUT R41, R89, 0x41, RZ, 0xfc, !PT ;  /* 0x0000004159297812 */ /* 0x000fe200078efcff */
[----:B------:R-:W-:Y:S01]  /*15e80*/  HMMA.16816.F32.BF16 R104, R4, R58, R104 ;  /* 0x0000003a0468723c */ /* 0x000fe20000041868 */
[----:B------:R-:W-:Y:S02]  /*15e90*/  I2FP.F32.S32 R37, R37 ;  /* 0x0000002500257245 */ /* 0x000fe40000201400 */
[----:B------:R-:W-:Y:S02]  /*15ea0*/  I2FP.F32.S32 R32, R41 ;  /* 0x0000002900207245 */ /* 0x000fe40000201400 */
[----:B------:R-:W-:Y:S01]  /*15eb0*/  FSEL R168, R46, -INF , !P5 ;  /* 0xff8000002ea87808 */ /* 0x000fe20006800000 */
[CC--:B------:R-:W-:Y:S01]  /*15ec0*/  FFMA.FTZ R24, R3.reuse, R37.reuse, R24 ;  /* 0x0000002503187223 */ /* 0x0c0fe20000010018 */
[----:B------:R-:W-:Y:S01]  /*15ed0*/  FFMA.FTZ R26, R3, R37, R26 ;  /* 0x00000025031a7223 */ /* 0x000fe2000001001a */
[----:B------:R-:W-:Y:S01]  /*15ee0*/  ISETP.GE.AND P5, PT, R65, R134, PT ;  /* 0x000000864100720c */ /* 0x000fe20003fa6270 */
[-C--:B------:R-:W-:Y:S01]  /*15ef0*/  FFMA.FTZ R187, R3, R32.reuse, R33 ;  /* 0x0000002003bb7223 */ /* 0x080fe20000010021 */
[----:B------:R-:W-:Y:S01]  /*15f00*/  LOP3.LUT R39, R89, 0x49, RZ, 0xfc, !PT ;  /* 0x0000004959277812 */ /* 0x000fe200078efcff */
[----:B------:R-:W-:Y:S01]  /*15f10*/  FFMA.FTZ R35, R3, R32, R35 ;  /* 0x0000002003237223 */ /* 0x000fe20000010023 */
[----:B------:R-:W-:-:S02]  /*15f20*/  LOP3.LUT R37, R89, 0x50, RZ, 0xfc, !PT ;  /* 0x0000005059257812 */ /* 0x000fc400078efcff */
[----:B------:R-:W-:Y:S02]  /*15f30*/  FSEL R186, R38, -INF , !P1 ;  /* 0xff80000026ba7808 */ /* 0x000fe40004800000 */
[----:B------:R-:W-:Y:S02]  /*15f40*/  FSEL R169, R169, -INF , !P5 ;  /* 0xff800000a9a97808 */ /* 0x000fe40006800000 */
[----:B------:R-:W-:Y:S02]  /*15f50*/  I2FP.F32.S32 R32, R39 ;  /* 0x0000002700207245 */ /* 0x000fe40000201400 */
[----:B------:R-:W-:Y:S02]  /*15f60*/  I2FP.F32.S32 R10, R37 ;  /* 0x00000025000a7245 */ /* 0x000fe40000201400 */
        /* <DEDUP_REMOVED lines=15> */
[----:B------:R-:W-:Y:S02]  /*16060*/  FSEL R173, R36, -INF , !P2 ;  /* 0xff80000024ad7808 */ /* 0x000fe40005000000 */
[----:B------:R-:W-:Y:S02]  /*16070*/  LOP3.LUT R33, R89, 0x51, RZ, 0xfc, !PT ;  /* 0x0000005159217812 */ /* 0x000fe400078efcff */
[----:B------:R-:W-:Y:S02]  /*16080*/  I2FP.F32.S32 R25, R25 ;  /* 0x0000001900197245 */ /* 0x000fe40000201400 */
[----:B------:R-:W-:Y:S02]  /*16090*/  ISETP.GE.AND P2, PT, R43, R184, PT ;  /* 0x000000b82b00720c */ /* 0x000fe40003f46270 */
[----:B------:R-:W-:Y:S01]  /*160a0*/  I2FP.F32.S32 R20, R33 ;  /* 0x0000002100147245 */ /* 0x000fe20000201400 */
[CC--:B------:R-:W-:Y:S01]  /*160b0*/  FFMA.FTZ R16, R3.reuse, R25.reuse, R16 ;  /* 0x0000001903107223 */ /* 0x0c0fe20000010010 */
[----:B------:R-:W-:Y:S01]  /*160c0*/  FSEL R202, R34, -INF , !P2 ;  /* 0xff80000022ca7808 */ /* 0x000fe20005000000 */
        /* <DEDUP_REMOVED lines=18> */
[----:B------:R-:W-:Y:S01]  /*161f0*/  ISETP.GE.AND P4, PT, R27, R184, PT ;  /* 0x000000b81b00720c */ /* 0x000fe20003f86270 */
[----:B------:R-:W-:Y:S01]  /*16200*/  IMAD.MOV.U32 R10, RZ, RZ, R50 ;  /* 0x000000ffff0a7224 */ /* 0x000fe200078e0032 */
[----:B------:R-:W-:-:S02]  /*16210*/  ISETP.GE.AND P2, PT, R25, R134, PT ;  /* 0x000000861900720c */ /* 0x000fc40003f46270 */
[----:B------:R-:W-:Y:S02]  /*16220*/  FSEL R185, R24, -INF , !P3 ;  /* 0xff80000018b97808 */ /* 0x000fe40005800000 */
[----:B------:R-:W-:Y:S02]  /*16230*/  LOP3.LUT R17, R89, 0x68, RZ, 0xfc, !PT ;  /* 0x0000006859117812 */ /* 0x000fe400078efcff */
[----:B------:R-:W-:Y:S02]  /*16240*/  ISETP.GE.AND P3, PT, R37, R184, PT ;  /* 0x000000b82500720c */ /* 0x000fe40003f66270 */
[----:B------:R-:W-:Y:S02]  /*16250*/  LOP3.LUT R21, R89, 0x61, RZ, 0xfc, !PT ;  /* 0x0000006159157812 */ /* 0x000fe400078efcff */
[----:B------:R-:W-:Y:S02]  /*16260*/  FSEL R174, R19, -INF , !P4 ;  /* 0xff80000013ae7808 */ /* 0x000fe40006000000 */
[----:B------:R-:W-:-:S02]  /*16270*/  FSEL R167, R108, -INF , !P2 ;  /* 0xff8000006ca77808 */ /* 0x000fc40005000000 */
[----:B------:R-:W-:Y:S02]  /*16280*/  FSEL R183, R16, -INF , !P1 ;  /* 0xff80000010b77808 */ /* 0x000fe40004800000 */
[C---:B------:R-:W-:Y:S02]  /*16290*/  ISETP.GE.AND P4, PT, R17.reuse, R134, PT ;  /* 0x000000861100720c */ /* 0x040fe40003f86270 */
[----:B------:R-:W-:Y:S02]  /*162a0*/  ISETP.GE.AND P2, PT, R17, R184, PT ;  /* 0x000000b81100720c */ /* 0x000fe40003f46270 */
[----:B------:R-:W-:Y:S02]  /*162b0*/  LOP3.LUT R13, R89, 0x69, RZ, 0xfc, !PT ;  /* 0x00000069590d7812 */ /* 0x000fe400078efcff */
[----:B------:R-:W-:Y:S02]  /*162c0*/  FSEL R182, R22, -INF , !P3 ;  /* 0xff80000016b67808 */ /* 0x000fe40005800000 */
[----:B------:R-:W-:-:S02]  /*162d0*/  I2FP.F32.S32 R16, R21 ;  /* 0x0000001500107245 */ /* 0x000fc40000201400 */
[----:B------:R-:W-:Y:S02]  /*162e0*/  I2FP.F32.S32 R17, R17 ;  /* 0x0000001100117245 */ /* 0x000fe40000201400 */
[----:B------:R-:W-:Y:S01]  /*162f0*/  ISETP.GE.AND P3, PT, R27, R134, PT ;  /* 0x000000861b00720c */ /* 0x000fe20003f66270 */
[C---:B------:R-:W-:Y:S01]  /*16300*/  FFMA.FTZ R111, R3.reuse, R16, R111 ;  /* 0x00000010036f7223 */ /* 0x040fe2000001006f */
[----:B------:R-:W-:Y:S01]  /*16310*/  I2FP.F32.S32 R4, R13 ;  /* 0x0000000d00047245 */ /* 0x000fe20000201400 */
[-C--:B------:R-:W-:Y:S01]  /*16320*/  FFMA.FTZ R104, R3, R17.reuse, R104 ;  /* 0x0000001103687223 */ /* 0x080fe20000010068 */
[----:B------:R-:W-:Y:S01]  /*16330*/  ISETP.GE.AND P1, PT, R25, R184, PT ;  /* 0x000000b81900720c */ /* 0x000fe20003f26270 */
[----:B------:R-:W-:Y:S01]  /*16340*/  FFMA.FTZ R109, R3, R16, R109 ;  /* 0x00000010036d7223 */ /* 0x000fe2000001006d */
[----:B------:R-:W-:Y:S01]  /*16350*/  LOP3.LUT R5, R89, 0x71, RZ, 0xfc, !PT ;  /* 0x0000007159057812 */ /* 0x000fe200078efcff */
[----:B------:R-:W-:Y:S01]  /*16360*/  FFMA.FTZ R105, R3, R4, R105 ;  /* 0x0000000403697223 */ /* 0x000fe20000010069 */
[----:B------:R-:W-:Y:S01]  /*16370*/  FSEL R177, R177, -INF , !P3 ;  /* 0xff800000b1b17808 */ /* 0x000fe20005800000 */
[----:B------:R-:W-:Y:S01]  /*16380*/  FFMA.FTZ R106, R3, R17, R106 ;  /* 0x00000011036a7223 */ /* 0x000fe2000001006a */
[----:B------:R-:W-:Y:S01]  /*16390*/  ISETP.GE.AND P3, PT, R21, R184, PT ;  /* 0x000000b81500720c */ /* 0x000fe20003f66270 */
[----:B------:R-:W-:Y:S01]  /*163a0*/  FFMA.FTZ R107, R3, R4, R107 ;  /* 0x00000004036b7223 */ /* 0x000fe2000001006b */
[----:B------:R-:W-:-:S02]  /*163b0*/  LOP3.LUT R7, R89, 0x70, RZ, 0xfc, !PT ;  /* 0x0000007059077812 */ /* 0x000fc400078efcff */
[----:B------:R-:W-:Y:S02]  /*163c0*/  FSEL R164, R110, -INF , !P1 ;  /* 0xff8000006ea47808 */ /* 0x000fe40004800000 */
[----:B------:R-:W-:Y:S01]  /*163d0*/  I2FP.F32.S32 R6, R5 ;  /* 0x0000000500067245 */ /* 0x000fe20000201400 */
[----:B------:R-:W-:Y:S01]  /*163e0*/  BAR.SYNC.DEFER_BLOCKING 0x0 ;  /* 0x0000000000007b1d */ /* 0x000fe20000010000 */
        /* <DEDUP_REMOVED lines=8> */
[----:B------:R-:W-:Y:S02]  /*16470*/  I2FP.F32.S32 R7, R7 ;  /* 0x0000000700077245 */ /* 0x000fe40000201400 */
        /* <DEDUP_REMOVED lines=10> */
[----:B------:R-:W-:Y:S02]  /*16520*/  ISETP.GT.AND P1, PT, R50, R205, PT ;  /* 0x000000cd3200720c */ /* 0x000fe40003f24270 */
[----:B------:R-:W-:-:S02]  /*16530*/  LOP3.LUT R5, R89, 0x79, RZ, 0xfc, !PT ;  /* 0x0000007959057812 */ /* 0x000fc400078efcff */
[----:B------:R-:W-:Y:S02]  /*16540*/  FSEL R158, R107, -INF , !P5 ;  /* 0xff8000006b9e7808 */ /* 0x000fe40006800000 */
[----:B------:R-:W-:Y:S02]  /*16550*/  FSEL R159, R100, -INF , !P3 ;  /* 0xff800000649f7808 */ /* 0x000fe40005800000 */
[C---:B------:R-:W-:Y:S02]  /*16560*/  ISETP.GE.AND P5, PT, R89.reuse, R134, PT ;  /* 0x000000865900720c */ /* 0x040fe40003fa6270 */
[----:B------:R-:W-:Y:S02]  /*16570*/  ISETP.GE.AND P3, PT, R89, R184, PT ;  /* 0x000000b85900720c */ /* 0x000fe40003f66270 */
[----:B------:R-:W-:Y:S02]  /*16580*/  I2FP.F32.S32 R89, R89 ;  /* 0x0000005900597245 */ /* 0x000fe40000201400 */
[----:B------:R-:W-:-:S02]  /*16590*/  I2FP.F32.S32 R4, R5 ;  /* 0x0000000500047245 */ /* 0x000fc40000201400 */
        /* <DEDUP_REMOVED lines=24> */
.L_x_3637:
        /* <DEDUP_REMOVED lines=59> */
.L_x_3638:
        /* <DEDUP_REMOVED lines=48> */
[----:B---3--:R-:W-:Y:S01]  /*16dd0*/  IADD3 R24, P3, PT, R16, R7, RZ ;  /* 0x0000000710187210 */ /* 0x008fe20007f7e0ff */
[----:B------:R-:W-:Y:S02]  /*16de0*/  @!P1 IMAD.MOV.U32 R7, RZ, RZ, R17 ;  /* 0x000000ffff079224 */ /* 0x000fe400078e0011 */
        /* <DEDUP_REMOVED lines=58> */
.L_x_3636:
        /* <DEDUP_REMOVED lines=50> */
[----:B------:R-:W-:Y:S04]  /*174b0*/  LDSM.16.MT88.4 R40, [R150+0xc800] ;  /* 0x00c800009628783b */ /* 0x000fe80000004200 */
[----:B------:R-:W-:Y:S04]  /*174c0*/  LDSM.16.MT88.4 R16, [R50+0x10800] ;  /* 0x010800003210783b */ /* 0x000fe80000004200 */
[----:B------:R-:W-:Y:S01]  /*174d0*/  LDSM.16.MT88.4 R20, [R143+0x10800] ;  /* 0x010800008f14783b */ /* 0x000fe20000004200 */
[----:B--2---:R-:W-:-:S03]  /*174e0*/  FMNMX.FTZ R133, R6, R133, !PT ;  /* 0x0000008506857209 */ /* 0x004fc60007810000 */
[----:B------:R-:W-:Y:S01]  /*174f0*/  LDSM.16.MT88.4 R36, [R150+0x10800] ;  /* 0x010800009624783b */ /* 0x000fe20000004200 */
        /* <DEDUP_REMOVED lines=28> */
[--C-:B------:R-:W-:Y:S01]  /*176c0*/  FFMA.FTZ R65, R121, UR4, -R156.reuse ;  /* 0x0000000479417c23 */ /* 0x100fe2000801089c */
[--C-:B------:R-:W-:Y:S01]  /*176d0*/  FFMA.FTZ R64, R122, UR4, -R153.reuse ;  /* 0x000000047a407c23 */ /* 0x100fe20008010899 */
[--C-:B------:R-:W-:Y:S01]  /*176e0*/  FFMA.FTZ R60, R120, UR4, -R153.reuse ;  /* 0x00000004783c7c23 */ /* 0x100fe20008010899 */
[----:B------:R-:W5:Y:S01]  /*176f0*/  MUFU.EX2 R138, R138 ;  /* 0x0000008a008a7308 */ /* 0x000f620000000800 */
        /* <DEDUP_REMOVED lines=12> */
[----:B------:R-:W-:Y:S01]  /*177c0*/  LDSM.16.MT88.4 R44, [R11+0x11000] ;  /* 0x011000000b2c783b */ /* 0x000fe20000004200 */
        /* <DEDUP_REMOVED lines=26> */
[----:B------:R-:W5:Y:S01]  /*17970*/  MUFU.EX2 R64, R64 ;  /* 0x0000004000407308 */ /* 0x000f620000000800 */
[----:B------:R-:W-:Y:S01]  /*17980*/  ISETP.GT.AND P1, PT, R10, R205, PT ;  /* 0x000000cd0a00720c */ /* 0x000fe20003f24270 */
[----:B------:R-:W-:Y:S01]  /*17990*/  FADD.FTZ R138, R138, R141 ;  /* 0x0000008d8a8a7221 */ /* 0x000fe20000010000 */
[----:B------:R-:W-:Y:S01]  /*179a0*/  FADD.FTZ R136, R136, R139 ;  /* 0x0000008b88887221 */ /* 0x000fe20000010000 */
        /* <DEDUP_REMOVED lines=13> */
[----:B-1----:R-:W-:Y:S01]  /*17a80*/  HMMA.16816.F32.BF16 R76, R116, R80, RZ ;  /* 0x00000050744c723c */ /* 0x002fe200000418ff */
[----:B--2---:R-:W-:-:S02]  /*17a90*/  FFMA.FTZ R193, R177, UR4, -R156 ;  /* 0x00000004b1c17c23 */ /* 0x004fc4000801089c */
[----:B------:R-:W1:Y:S04]  /*17aa0*/  MUFU.EX2 R30, R30 ;  /* 0x0000001e001e7308 */ /* 0x000e680000000800 */
[----:B------:R-:W-:Y:S01]  /*17ab0*/  MUFU.EX2 R166, R166 ;  /* 0x000000a600a67308 */ /* 0x000fe20000000800 */
[C---:B------:R-:W-:Y:S03]  /*17ac0*/  HMMA.16816.F32.BF16 R92, R116.reuse, R96, RZ ;  /* 0x00000060745c723c */ /* 0x040fe600000418ff */
[----:B------:R-:W2:Y:S04]  /*17ad0*/  MUFU.EX2 R171, R171 ;  /* 0x000000ab00ab7308 */ /* 0x000ea80000000800 */
        /* <DEDUP_REMOVED lines=8> */
[--C-:B---3--:R-:W-:Y:S01]  /*17b60*/  FFMA.FTZ R186, R179, UR4, -R156.reuse ;  /* 0x00000004b3ba7c23 */ /* 0x108fe2000801089c */
[----:B------:R-:W-:Y:S01]  /*17b70*/  FFMA.FTZ R179, R187, UR4, -R156 ;  /* 0x00000004bbb37c23 */ /* 0x000fe2000801089c */
[----:B------:R-:W-:-:S04]  /*17b80*/  FFMA.FTZ R187, R190, UR4, -R153 ;  /* 0x00000004bebb7c23 */ /* 0x000fc80008010899 */
[----:B------:R-:W-:Y:S01]  /*17b90*/  MUFU.EX2 R186, R186 ;  /* 0x000000ba00ba7308 */ /* 0x000fe20000000800 */
[C---:B------:R-:W-:Y:S03]  /*17ba0*/  HMMA.16816.F32.BF16 R124, R116.reuse, R126, RZ ;  /* 0x0000007e747c723c */ /* 0x040fe600000418ff */
[----:B------:R-:W-:Y:S04]  /*17bb0*/  MUFU.EX2 R179, R179 ;  /* 0x000000b300b37308 */ /* 0x000fe80000000800 */
[----:B------:R-:W-:Y:S01]  /*17bc0*/  MUFU.EX2 R187, R187 ;  /* 0x000000bb00bb7308 */ /* 0x000fe20000000800 */
[C---:B------:R-:W-:Y:S08]  /*17bd0*/  HMMA.16816.F32.BF16 R80, R116.reuse, R82, RZ ;  /* 0x000000527450723c */ /* 0x040ff000000418ff */
[C---:B------:R-:W-:Y:S08]  /*17be0*/  HMMA.16816.F32.BF16 R96, R116.reuse, R98, RZ ;  /* 0x000000627460723c */ /* 0x040ff000000418ff */
        /* <DEDUP_REMOVED lines=25> */
[C---:B---3--:R-:W-:Y:S08]  /*17d80*/  HMMA.16816.F32.BF16 R120, R4.reuse, R12, R120 ;  /* 0x0000000c0478723c */ /* 0x048ff00000041878 */
[C---:B------:R-:W-:Y:S01]  /*17d90*/  HMMA.16816.F32.BF16 R116, R4.reuse, R14, R116 ;  /* 0x0000000e0474723c */ /* 0x040fe20000041874 */
[----:B------:R-:W3:Y:S07]  /*17da0*/  LDSM.16.MT88.4 R12, [R50+0x11000] ;  /* 0x01100000320c783b */ /* 0x000eee0000004200 */
        /* <DEDUP_REMOVED lines=11> */
[----:B------:R-:W-:Y:S01]  /*17e60*/  F2FP.BF16.F32.PACK_AB R4, R58, R61 ;  /* 0x0000003d3a04723e */ /* 0x000fe200000010ff */
[----:B------:R-:W-:Y:S01]  /*17e70*/  FADD.FTZ R61, R61, R62 ;  /* 0x0000003e3d3d7221 */ /* 0x000fe20000010000 */
[----:B------:R-:W-:Y:S01]  /*17e80*/  F2FP.BF16.F32.PACK_AB R5, R56, R59 ;  /* 0x0000003b3805723e */ /* 0x000fe200000010ff */
[----:B------:R-:W-:Y:S01]  /*17e90*/  FADD.FTZ R59, R59, R60 ;  /* 0x0000003c3b3b7221 */ /* 0x000fe20000010000 */
[----:B------:R-:W-:Y:S01]  /*17ea0*/  F2FP.BF16.F32.PACK_AB R6, R48, R57 ;  /* 0x000000393006723e */ /* 0x000fe200000010ff */
[----:B------:R-:W-:Y:S01]  /*17eb0*/  FADD.FTZ R58, R58, R61 ;  /* 0x0000003d3a3a7221 */ /* 0x000fe20000010000 */
[----:B-1----:R-:W-:Y:S01]  /*17ec0*/  F2FP.BF16.F32.PACK_AB R7, R30, R51 ;  /* 0x000000331e07723e */ /* 0x002fe200000010ff */
[----:B------:R-:W-:-:S04]  /*17ed0*/  FADD.FTZ R56, R56, R59 ;  /* 0x0000003b38387221 */ /* 0x000fc80000010000 */
[----:B------:R-:W-:Y:S02]  /*17ee0*/  FADD.FTZ R51, R51, R56 ;  /* 0x0000003833337221 */ /* 0x000fe40000010000 */
[----:B----4-:R-:W-:Y:S02]  /*17ef0*/  HMMA.16816.F32.BF16 R68, R4, R40, R68 ;  /* 0x000000280444723c */ /* 0x010fe40000041844 */
[----:B------:R-:W-:-:S06]  /*17f00*/  FADD.FTZ R30, R30, R51 ;  /* 0x000000331e1e7221 */ /* 0x000fcc0000010000 */
[C---:B------:R-:W-:Y:S01]  /*17f10*/  HMMA.16816.F32.BF16 R72, R4.reuse, R42, R72 ;  /* 0x0000002a0448723c */ /* 0x040fe20000041848 */
[----:B------:R-:W1:Y:S07]  /*17f20*/  LDSM.16.MT88.4 R40, [R150+0xd800] ;  /* 0x00d800009628783b */ /* 0x000e6e0000004200 */
[----:B-----5:R-:W-:Y:S01]  /*17f30*/  HMMA.16816.F32.BF16 R92, R4, R16, R92 ;  /* 0x00000010045c723c */ /* 0x020fe2000004185c */
[----:B------:R-:W-:Y:S01]  /*17f40*/  FFMA.FTZ R16, R173, UR4, -R156 ;  /* 0x00000004ad107c23 */ /* 0x000fe2000801089c */
[----:B------:R-:W-:-:S02]  /*17f50*/  FFMA.FTZ R173, R168, UR4, -R153 ;  /* 0x00000004a8ad7c23 */ /* 0x000fc40008010899 */
[----:B------:R4:W-:Y:S04]  /*17f60*/  MUFU.EX2 R168, R188 ;  /* 0x000000bc00a87308 */ /* 0x0009e80000000800 */
[C---:B------:R-:W-:Y:S01]  /*17f70*/  HMMA.16816.F32.BF16 R96, R4.reuse, R18, R96 ;  /* 0x000000120460723c */ /* 0x040fe20000041860 */
[----:B------:R5:W-:Y:S04]  /*17f80*/  MUFU.EX2 R169, R16 ;  /* 0x0000001000a97308 */ /* 0x000be80000000800 */
[----:B------:R-:W1:Y:S03]  /*17f90*/  MUFU.EX2 R173, R173 ;  /* 0x000000ad00ad7308 */ /* 0x000e660000000800 */
[C---:B---3--:R-:W-:Y:S01]  /*17fa0*/  HMMA.16816.F32.BF16 R108, R4.reuse, R12, R108 ;  /* 0x0000000c046c723c */ /* 0x048fe2000004186c */
[----:B----4-:R-:W-:Y:S01]  /*17fb0*/  FFMA.FTZ R188, R185, UR4, -R156 ;  /* 0x00000004b9bc7c23 */ /* 0x010fe2000801089c */
[--C-:B------:R-:W-:Y:S01]  /*17fc0*/  FFMA.FTZ R185, R202, UR4, -R153.reuse ;  /* 0x00000004cab97c23 */ /* 0x100fe20008010899 */
[----:B-----5:R-:W3:Y:S05]  /*17fd0*/  LDSM.16.MT88.4 R16, [R143+0x11800] ;  /* 0x011800008f10783b */ /* 0x020eea0000004200 */
[C---:B------:R-:W-:Y:S01]  /*17fe0*/  HMMA.16816.F32.BF16 R112, R4.reuse, R14, R112 ;  /* 0x0000000e0470723c */ /* 0x040fe20000041870 */
[----:B------:R-:W-:Y:S01]  /*17ff0*/  MUFU.EX2 R188, R188 ;  /* 0x000000bc00bc7308 */ /* 0x000fe20000000800 */
[----:B------:R-:W4:Y:S03]  /*18000*/  LDSM.16.MT88.4 R12, [R50+0x11800] ;  /* 0x01180000320c783b */ /* 0x000f260000004200 */
[----:B------:R-:W-:Y:S03]  /*18010*/  MUFU.EX2 R185, R185 ;  /* 0x000000b900b97308 */ /* 0x000fe60000000800 */
        /* <DEDUP_REMOVED lines=14> */
[----:B------:R3:W5:Y:S04]  /*18100*/  MUFU.EX2 R192, R194 ;  /* 0x000000c200c07308 */ /* 0x0007680000000800 */
[----:B------:R4:W5:Y:S01]  /*18110*/  MUFU.EX2 R190, R44 ;  /* 0x0000002c00be7308 */ /* 0x0009620000000800 */
[----:B------:R-:W-:Y:S01]  /*18120*/  HMMA.16816.F32.BF16 R116, R4, R46, R116 ;  /* 0x0000002e0474723c */ /* 0x000fe20000041874 */
[----:B------:R-:W-:Y:S02]  /*18130*/  F2FP.BF16.F32.PACK_AB R4, R171, R166 ;  /* 0x000000a6ab04723e */ /* 0x000fe400000010ff */
[----:B-1----:R-:W-:Y:S02]  /*18140*/  F2FP.BF16.F32.PACK_AB R5, R172, R173 ;  /* 0x000000adac05723e */ /* 0x002fe400000010ff */
[----:B------:R-:W-:-:S02]  /*18150*/  F2FP.BF16.F32.PACK_AB R6, R168, R169 ;  /* 0x000000a9a806723e */ /* 0x000fc400000010ff */
[----:B------:R-:W-:Y:S01]  /*18160*/  F2FP.BF16.F32.PACK_AB R7, R175, R170 ;  /* 0x000000aaaf07723e */ /* 0x000fe200000010ff */
[----:B---3--:R-:W-:Y:S01]  /*18170*/  FFMA.FTZ R194, R189, UR4, -R156 ;  /* 0x00000004bdc27c23 */ /* 0x008fe2000801089c */
[----:B----4-:R-:W-:Y:S05]  /*18180*/  LDSM.16.MT88.4 R44, [R50+0x12000] ;  /* 0x01200000322c783b */ /* 0x010fea0000004200 */
[C---:B------:R-:W-:Y:S01]  /*18190*/  HMMA.16816.F32.BF16 R68, R4.reuse, R40, R68 ;  /* 0x000000280444723c */ /* 0x040fe20000041844 */
[----:B------:R-:W-:Y:S07]  /*181a0*/  MUFU.EX2 R194, R194 ;  /* 0x000000c200c27308 */ /* 0x000fee0000000800 */
        /* <DEDUP_REMOVED lines=30> */
[----:B----4-:R-:W-:Y:S01]  /*18390*/  HMMA.16816.F32.BF16 R92, R4, R12, R92 ;  /* 0x0000000c045c723c */ /* 0x010fe2000004185c */
[----:B------:R-:W-:Y:S01]  /*183a0*/  FFMA.FTZ R12, R191, UR4, -R156 ;  /* 0x00000004bf0c7c23 */ /* 0x000fe2000801089c */
[----:B------:R-:W-:-:S02]  /*183b0*/  FFMA.FTZ R191, R182, UR4, -R153 ;  /* 0x00000004b6bf7c23 */ /* 0x000fc40008010899 */
[----:B------:R-:W-:Y:S04]  /*183c0*/  MUFU.EX2 R182, R193 ;  /* 0x000000c100b67308 */ /* 0x000fe80000000800 */
[----:B------:R3:W4:Y:S01]  /*183d0*/  MUFU.EX2 R189, R12 ;  /* 0x0000000c00bd7308 */ /* 0x0007220000000800 */
[C---:B------:R-:W-:Y:S08]  /*183e0*/  HMMA.16816.F32.BF16 R96, R4.reuse, R14, R96 ;  /* 0x0000000e0460723c */ /* 0x040ff00000041860 */
[C---:B------:R-:W-:Y:S01]  /*183f0*/  HMMA.16816.F32.BF16 R108, R4.reuse, R44, R108 ;  /* 0x0000002c046c723c */ /* 0x040fe2000004186c */
[--C-:B------:R-:W-:Y:S01]  /*18400*/  FFMA.FTZ R44, R176, UR4, -R153.reuse ;  /* 0x00000004b02c7c23 */ /* 0x100fe20008010899 */
[--C-:B------:R-:W-:Y:S01]  /*18410*/  FFMA.FTZ R176, R161, UR4, -R156.reuse ;  /* 0x00000004a1b07c23 */ /* 0x100fe2000801089c */
[----:B---3--:R-:W3:Y:S04]  /*18420*/  LDSM.16.MT88.4 R12, [R11+0xe800] ;  /* 0x00e800000b0c783b */ /* 0x008ee80000004200 */
[----:B------:R-:W-:Y:S01]  /*18430*/  MUFU.EX2 R44, R44 ;  /* 0x0000002c002c7308 */ /* 0x000fe20000000800 */
[----:B--2---:R-:W-:Y:S01]  /*18440*/  HMMA.16816.F32.BF16 R76, R4, R20, R76 ;  /* 0x00000014044c723c */ /* 0x004fe2000004184c */
[----:B------:R-:W-:Y:S01]  /*18450*/  FFMA.FTZ R20, R183, UR4, -R156 ;  /* 0x00000004b7147c23 */ /* 0x000fe2000801089c */
[----:B------:R-:W-:-:S02]  /*18460*/  FFMA.FTZ R183, R178, UR4, -R153 ;  /* 0x00000004b2b77c23 */ /* 0x000fc40008010899 */
[----:B------:R-:W-:Y:S04]  /*18470*/  MUFU.EX2 R178, R191 ;  /* 0x000000bf00b27308 */ /* 0x000fe80000000800 */
[C---:B------:R-:W-:Y:S01]  /*18480*/  HMMA.16816.F32.BF16 R112, R4.reuse, R46, R112 ;  /* 0x0000002e0470723c */ /* 0x040fe20000041870 */
[----:B------:R-:W-:Y:S01]  /*18490*/  MUFU.EX2 R177, R20 ;  /* 0x0000001400b17308 */ /* 0x000fe20000000800 */
[--C-:B------:R-:W-:Y:S01]  /*184a0*/  FFMA.FTZ R46, R167, UR4, -R156.reuse ;  /* 0x00000004a72e7c23 */ /* 0x100fe2000801089c */
[----:B------:R-:W-:Y:S02]  /*184b0*/  FFMA.FTZ R167, R163, UR4, -R156 ;  /* 0x00000004a3a77c23 */ /* 0x000fe4000801089c */
[----:B------:R-:W2:Y:S03]  /*184c0*/  MUFU.EX2 R45, R183 ;  /* 0x000000b7002d7308 */ /* 0x000ea60000000800 */
[C---:B-----5:R-:W-:Y:S01]  /*184d0*/  HMMA.16816.F32.BF16 R68, R4.reuse, R36, R68 ;  /* 0x000000240444723c */ /* 0x060fe20000041844 */
[----:B------:R5:W2:Y:S04]  /*184e0*/  MUFU.EX2 R47, R174 ;  /* 0x000000ae002f7308 */ /* 0x000aa80000000800 */
[----:B------:R4:W-:Y:S03]  /*184f0*/  MUFU.EX2 R163, R165 ;  /* 0x000000a500a37308 */ /* 0x0009e60000000800 */
[C---:B------:R-:W-:Y:S01]  /*18500*/  HMMA.16816.F32.BF16 R72, R4.reuse, R38, R72 ;  /* 0x000000260448723c */ /* 0x040fe20000041848 */
[----:B------:R-:W-:Y:S01]  /*18510*/  LDSM.16.MT88.4 R36, [R150+0x12800] ;  /* 0x012800009624783b */ /* 0x000fe20000004200 */
[----:B------:R1:W-:Y:S04]  /*18520*/  MUFU.EX2 R161, R167 ;  /* 0x000000a700a17308 */ /* 0x0003e80000000800 */
[----:B------:R-:W3:Y:S01]  /*18530*/  MUFU.EX2 R46, R46 ;  /* 0x0000002e002e7308 */ /* 0x000ee20000000800 */
[--C-:B-----5:R-:W-:Y:S01]  /*18540*/  FFMA.FTZ R174, R164, UR4, -R153.reuse ;  /* 0x00000004a4ae7c23 */ /* 0x120fe20008010899 */
[----:B------:R-:W-:Y:S02]  /*18550*/  HMMA.16816.F32.BF16 R100, R4, R32, R100 ;  /* 0x000000200464723c */ /* 0x000fe40000041864 */
[----:B------:R-:W-:Y:S01]  /*18560*/  MUFU.EX2 R164, R176 ;  /* 0x000000b000a47308 */ /* 0x000fe20000000800 */
[----:B----4-:R-:W-:-:S03]  /*18570*/  FFMA.FTZ R165, R162, UR4, -R153 ;  /* 0x00000004a2a57c23 */ /* 0x010fc60008010899 */
[----:B------:R-:W-:Y:S02]  /*18580*/  MUFU.EX2 R162, R174 ;  /* 0x000000ae00a27308 */ /* 0x000fe40000000800 */
[C---:B------:R-:W-:Y:S01]  /*18590*/  HMMA.16816.F32.BF16 R104, R4.reuse, R34, R104 ;  /* 0x000000220468723c */ /* 0x040fe20000041868 */
[----:B------:R-:W-:Y:S01]  /*185a0*/  LDSM.16.MT88.4 R32, [R143+0xe800] ;  /* 0x00e800008f20783b */ /* 0x000fe20000004200 */
[----:B-1----:R-:W-:Y:S01]  /*185b0*/  FFMA.FTZ R167, R158, UR4, -R153 ;  /* 0x000000049ea77c23 */ /* 0x002fe20008010899 */
[----:B------:R-:W1:Y:S04]  /*185c0*/  MUFU.EX2 R165, R165 ;  /* 0x000000a500a57308 */ /* 0x000e680000000800 */
[----:B------:R-:W-:Y:S01]  /*185d0*/  MUFU.EX2 R158, R160 ;  /* 0x000000a0009e7308 */ /* 0x000fe20000000800 */
[C---:B------:R-:W-:Y:S03]  /*185e0*/  HMMA.16816.F32.BF16 R128, R4.reuse, R24, R128 ;  /* 0x000000180480723c */ /* 0x040fe60000041880 */
[----:B------:R-:W4:Y:S05]  /*185f0*/  MUFU.EX2 R167, R167 ;  /* 0x000000a700a77308 */ /* 0x000f2a0000000800 */
[C---:B------:R-:W-:Y:S01]  /*18600*/  HMMA.16816.F32.BF16 R124, R4.reuse, R26, R124 ;  /* 0x0000001a047c723c */ /* 0x040fe2000004187c */
[----:B------:R-:W5:Y:S07]  /*18610*/  LDSM.16.MT88.4 R24, [R50+0xe800] ;  /* 0x00e800003218783b */ /* 0x000f6e0000004200 */
[C---:B------:R-:W-:Y:S01]  /*18620*/  HMMA.16816.F32.BF16 R80, R4.reuse, R22, R80 ;  /* 0x000000160450723c */ /* 0x040fe20000041850 */
[----:B------:R-:W1:Y:S07]  /*18630*/  LDSM.16.MT88.4 R20, [R143+0x12800] ;  /* 0x012800008f14783b */ /* 0x000e6e0000004200 */
[C---:B------:R-:W-:Y:S08]  /*18640*/  HMMA.16816.F32.BF16 R120, R4.reuse, R16, R120 ;  /* 0x000000100478723c */ /* 0x040ff00000041878 */
[----:B------:R-:W-:Y:S01]  /*18650*/  HMMA.16816.F32.BF16 R116, R4, R18, R116 ;  /* 0x000000120474723c */ /* 0x000fe20000041874 */
[----:B------:R-:W-:Y:S01]  /*18660*/  F2FP.BF16.F32.PACK_AB R4, R194, R189 ;  /* 0x000000bdc204723e */ /* 0x000fe200000010ff */
[----:B------:R-:W4:Y:S01]  /*18670*/  LDSM.16.MT88.4 R16, [R50+0x12800] ;  /* 0x012800003210783b */ /* 0x000f220000004200 */
[----:B--2---:R-:W-:-:S02]  /*18680*/  F2FP.BF16.F32.PACK_AB R5, R45, R178 ;  /* 0x000000b22d05723e */ /* 0x004fc400000010ff */
[----:B------:R-:W-:Y:S02]  /*18690*/  F2FP.BF16.F32.PACK_AB R6, R182, R177 ;  /* 0x000000b1b606723e */ /* 0x000fe400000010ff */
[----:B------:R-:W-:-:S07]  /*186a0*/  F2FP.BF16.F32.PACK_AB R7, R47, R44 ;  /* 0x0000002c2f07723e */ /* 0x000fce00000010ff */
[C---:B---3--:R-:W-:Y:S08]  /*186b0*/  HMMA.16816.F32.BF16 R84, R4.reuse, R12, R84 ;  /* 0x0000000c0454723c */ /* 0x048ff00000041854 */
[C---:B------:R-:W-:Y:S01]  /*186c0*/  HMMA.16816.F32.BF16 R88, R4.reuse, R14, R88 ;  /* 0x0000000e0458723c */ /* 0x040fe20000041858 */
[----:B------:R-:W2:Y:S07]  /*186d0*/  LDSM.16.MT88.4 R12, [R11+0x12800] ;  /* 0x012800000b0c783b */ /* 0x000eae0000004200 */
[C---:B-----5:R-:W-:Y:S08]  /*186e0*/  HMMA.16816.F32.BF16 R76, R4.reuse, R24, R76 ;  /* 0x00000018044c723c */ /* 0x060ff0000004184c */
[C---:B------:R-:W-:Y:S01]  /*186f0*/  HMMA.16816.F32.BF16 R80, R4.reuse, R26, R80 ;  /* 0x0000001a0450723c */ /* 0x040fe20000041850 */
[----:B------:R-:W3:Y:S07]  /*18700*/  LDSM.16.MT88.4 R24, [R50+0xf000] ;  /* 0x00f000003218783b */ /* 0x000eee0000004200 */
[C---:B-1----:R-:W-:Y:S08]  /*18710*/  HMMA.16816.F32.BF16 R92, R4.reuse, R20, R92 ;  /* 0x00000014045c723c */ /* 0x042ff0000004185c */
[C---:B------:R-:W-:Y:S01]  /*18720*/  HMMA.16816.F32.BF16 R96, R4.reuse, R22, R96 ;  /* 0x000000160460723c */ /* 0x040fe20000041860 */
[----:B------:R-:W-:Y:S07]  /*18730*/  LDSM.16.MT88.4 R20, [R11+0xf000] ;  /* 0x00f000000b14783b */ /* 0x000fee0000004200 */
[C---:B----4-:R-:W-:Y:S08]  /*18740*/  HMMA.16816.F32.BF16 R108, R4.reuse, R16, R108 ;  /* 0x00000010046c723c */ /* 0x050ff0000004186c */
        /* <DEDUP_REMOVED lines=81> */
[----:B--2---:R-:W-:Y:S03]  /*18c60*/  HMMA.16816.F32.BF16 R100, R4, R16, R100 ;  /* 0x000000100464723c */ /* 0x004fe60000041864 */
[----:B------:R-:W-:-:S04]  /*18c70*/  FADD.FTZ R47, R47, R44 ;  /* 0x0000002c2f2f7221 */ /* 0x000fc80000010000 */
[----:B------:R-:W-:Y:S01]  /*18c80*/  FADD.FTZ R162, R162, R47 ;  /* 0x0000002fa2a27221 */ /* 0x000fe20000010000 */
[----:B------:R-:W-:Y:S01]  /*18c90*/  HMMA.16816.F32.BF16 R104, R4, R18, R104 ;  /* 0x000000120468723c */ /* 0x000fe20000041868 */
[----:B------:R-:W2:Y:S02]  /*18ca0*/  LDSM.16.MT88.4 R16, [R50+0xf800] ;  /* 0x00f800003210783b */ /* 0x000ea40000004200 */
[----:B------:R-:W-:-:S05]  /*18cb0*/  FADD.FTZ R165, R165, R162 ;  /* 0x000000a2a5a57221 */ /* 0x000fca0000010000 */
[----:B-1----:R-:W-:Y:S01]  /*18cc0*/  HMMA.16816.F32.BF16 R108, R4, R12, R108 ;  /* 0x0000000c046c723c */ /* 0x002fe2000004186c */
[----:B------:R-:W-:-:S04]  /*18cd0*/  FADD.FTZ R12, R188, R179 ;  /* 0x000000b3bc0c7221 */ /* 0x000fc80000010000 */
[----:B------:R-:W-:-:S03]  /*18ce0*/  FADD.FTZ R12, R181, R12 ;  /* 0x0000000cb50c7221 */ /* 0x000fc60000010000 */
[----:B------:R-:W-:Y:S01]  /*18cf0*/  HMMA.16816.F32.BF16 R112, R4, R14, R112 ;  /* 0x0000000e0470723c */ /* 0x000fe20000041870 */
[----:B------:R-:W-:-:S04]  /*18d00*/  FADD.FTZ R189, R189, R12 ;  /* 0x0000000cbdbd7221 */ /* 0x000fc80000010000 */
[----:B------:R-:W-:-:S03]  /*18d10*/  FADD.FTZ R194, R194, R189 ;  /* 0x000000bdc2c27221 */ /* 0x000fc60000010000 */
[C---:B---3--:R-:W-:Y:S08]  /*18d20*/  HMMA.16816.F32.BF16 R92, R4.reuse, R20, R92 ;  /* 0x00000014045c723c */ /* 0x048ff0000004185c */
        /* <DEDUP_REMOVED lines=8> */
[----:B------:R-:W-:-:S03]  /*18db0*/  FADD.FTZ R12, R46, R11 ;  /* 0x0000000b2e0c7221 */ /* 0x000fc60000010000 */
[----:B------:R-:W-:Y:S01]  /*18dc0*/  HMMA.16816.F32.BF16 R88, R4, R22, R88 ;  /* 0x000000160458723c */ /* 0x000fe20000041858 */
[----:B------:R-:W-:-:S04]  /*18dd0*/  FADD.FTZ R12, R163, R12 ;  /* 0x0000000ca30c7221 */ /* 0x000fc80000010000 */
        /* <DEDUP_REMOVED lines=11> */
[----:B------:R-:W-:-:S03]  /*18e90*/  FADD.FTZ R37, R37, R36 ;  /* 0x0000002425257221 */ /* 0x000fc60000010000 */
[----:B------:R-:W-:Y:S01]  /*18ea0*/  FADD.FTZ R223, R223, R34 ;  /* 0x00000022dfdf7221 */ /* 0x000fe20000010000 */
[----:B------:R-:W-:Y:S01]  /*18eb0*/  FADD.FTZ R221, R38, R37 ;  /* 0x0000002526dd7221 */ /* 0x000fe20000010000 */
[----:B------:R-:W-:Y:S05]  /*18ec0*/  @!P1 BRA `(.L_x_3639) ;  /* 0x0000005400949947 */ /* 0x000fea0003800000 */
        /* <DEDUP_REMOVED lines=15> */
[----:B------:R-:W-:Y:S02]  /*18fc0*/  ISETP.GE.AND P3, PT, R5, RZ, PT ;  /* 0x000000ff0500720c */ /* 0x000fe40003f66270 */
[----:B------:R-:W-:Y:S01]  /*18fd0*/  LOP3.LUT R5, RZ, R4, RZ, 0x33, !PT ;  /* 0x00000004ff057212 */ /* 0x000fe200078e33ff */
        /* <DEDUP_REMOVED lines=22> */
[----:B------:R-:W-:-:S07]  /*19140*/  ISETP.NE.AND P2, PT, R4, RZ, PT ;  /* 0x000000ff0400720c */ /* 0x000fce0003f45270 */
        /* <DEDUP_REMOVED lines=26> */
.L_x_3640:
[----:B------:R-:W-:Y:S01]  /*192f0*/  UMOV UR4, URZ ;  /* 0x000000ff00047c82 */ /* 0x000fe20008000000 */
[----:B------:R-:W-:Y:S01]  /*19300*/  IMAD.SHL.U32 R2, R28, 0x80, RZ ;  /* 0x000000801c027824 */ /* 0x000fe200078e00ff */
[----:B------:R-:W-:-:S05]  /*19310*/  IADD3 R4, P1, PT, RZ, -UR4, RZ ;  /* 0x80000004ff047c10 */ /* 0x000fca000ff3e0ff */
[----:B------:R-:W-:-:S05]  /*19320*/  IMAD.X R2, RZ, RZ, ~R2, P1 ;  /* 0x000000ffff027224 */ /* 0x000fca00008e0e02 */
[----:B------:R-:W-:-:S04]  /*19330*/  SHF.R.S64 R5, R4, 0x1f, R2 ;  /* 0x0000001f04057819 */ /* 0x000fc80000001002 */
[----:B------:R-:W-:-:S04]  /*19340*/  IADD3 R210, P1, PT, R5, R210, RZ ;  /* 0x000000d205d27210 */ /* 0x000fc80007f3e0ff */
[----:B------:R-:W-:-:S09]  /*19350*/  LEA.HI.X.SX32 R211, R2, R211, 0x1, P1 ;  /* 0x000000d302d37211 */ /* 0x000fd200008f0eff */
.L_x_3641:
        /* <DEDUP_REMOVED lines=17> */
[----:B------:R-:W-:-:S02]  /*19470*/  LOP3.LUT R183, R135, R199, RZ, 0xfc, !PT ;  /* 0x000000c787b77212 */ /* 0x000fc400078efcff */
        /* <DEDUP_REMOVED lines=19> */
[----:B------:R-:W-:-:S03]  /*195b0*/  IMAD.IADD R188, R183, 0x1, R152 ;  /* 0x00000001b7bc7824 */ /* 0x000fc600078e0298 */
[----:B------:R-:W-:Y:S01]  /*195c0*/  @!PT LDS RZ, [RZ] ;  /* 0x00000000fffff984 */ /* 0x000fe20000000800 */
[----:B------:R-:W-:Y:S01]  /*195d0*/  @!PT LDS RZ, [RZ] ;  /* 0x00000000fffff984 */ /* 0x000fe20000000800 */
[----:B------:R-:W-:Y:S01]  /*195e0*/  @!PT LDS RZ, [RZ] ;  /* 0x00000000fffff984 */ /* 0x000fe20000000800 */
[----:B------:R-:W-:Y:S01]  /*195f0*/  @!P3 LDGSTS.E.BYPASS.LTC128B.128 [R0+0xc800], desc[UR6][R6.64] ;  /* 0x0c8000000600bfae */ /* 0x000fe2000b981a06 */
[C---:B------:R-:W-:Y:S02]  /*19600*/  IMAD.IADD R189, R186.reuse, 0x1, R188 ;  /* 0x00000001babd7824 */ /* 0x040fe400078e02bc */
        /* <DEDUP_REMOVED lines=228> */
[----:B------:R-:W-:Y:S07]  /*1a450*/  LDSM.16.M88.4 R148, [R185+0xa000] ;  /* 0x00a00000b994783b */ /* 0x000fee0000000200 */
[----:B------:R-:W-:Y:S08]  /*1a460*/  HMMA.16816.F32.BF16 R172, R176, R182, R172 ;  /* 0x000000b6b0ac723c */ /* 0x000ff000000418ac */
[C---:B------:R-:W-:Y:S08]  /*1a470*/  HMMA.16816.F32.BF16 R64, R168.reuse, R160, R64 ;  /* 0x000000a0a840723c */ /* 0x040ff00000041840 */
[----:B------:R-:W-:Y:S01]  /*1a480*/  HMMA.16816.F32.BF16 R60, R168, R162, R60 ;  /* 0x000000a2a83c723c */ /* 0x000fe2000004183c */
[----:B------:R-:W4:Y:S07]  /*1a490*/  LDSM.16.M88.4 R160, [R186+0xb800] ;  /* 0x00b80000baa0783b */ /* 0x000f2e0000000200 */
        /* <DEDUP_REMOVED lines=10> */
[----:B------:R-:W-:Y:S02]  /*1a540*/  LDSM.16.M88.4 R164, [R185+0xa800] ;  /* 0x00a80000b9a4783b */ /* 0x000fe40000000200 */
[----:B------:R-:W-:-:S05]  /*1a550*/  IMAD R146, R54, 0x80, R147 ;  /* 0x0000008036927824 */ /* 0x000fca00078e0293 */
[----:B-1----:R-:W-:Y:S01]  /*1a560*/  HMMA.16816.F32.BF16 R140, R8, R4, R140 ;  /* 0x00000004088c723c */ /* 0x002fe2000004188c */
[----:B------:R-:W-:-:S05]  /*1a570*/  VIADD R5, R146, 0xffffff00 ;  /* 0xffffff0092057836 */ /* 0x000fca0000000000 */
[----:B------:R-:W-:Y:S02]  /*1a580*/  I2FP.F32.S32 R4, R5 ;  /* 0x0000000500047245 */ /* 0x000fe40000201400 */
[----:B----4-:R-:W-:Y:S01]  /*1a590*/  HMMA.16816.F32.BF16 R172, R8, R162, R172 ;  /* 0x000000a208ac723c */ /* 0x010fe200000418ac */
[C---:B------:R-:W-:Y:S02]  /*1a5a0*/  ISETP.GE.AND P4, PT, R5.reuse, R134, PT ;  /* 0x000000860500720c */ /* 0x040fe40003f86270 */
[----:B------:R-:W-:-:S05]  /*1a5b0*/  ISETP.GE.AND P1, PT, R5, R184, PT ;  /* 0x000000b80500720c */ /* 0x000fca0003f26270 */
[----:B------:R-:W-:Y:S03]  /*1a5c0*/  HMMA.16816.F32.BF16 R136, R8, R6, R136 ;  /* 0x000000060888723c */ /* 0x000fe60000041888 */
[CC--:B------:R-:W-:Y:S01]  /*1a5d0*/  FFMA.FTZ R140, R3.reuse, R4.reuse, R140 ;  /* 0x00000004038c7223 */ /* 0x0c0fe2000001008c */
[----:B------:R-:W-:Y:S02]  /*1a5e0*/  FFMA.FTZ R142, R3, R4, R142 ;  /* 0x00000004038e7223 */ /* 0x000fe4000001008e */
[----:B------:R-:W1:Y:S02]  /*1a5f0*/  LDSM.16.M88.4 R4, [R186+0x9000] ;  /* 0x00900000ba04783b */ /* 0x000e640000000200 */
[----:B------:R-:W-:Y:S01]  /*1a600*/  HMMA.16816.F32.BF16 R36, R168, R148, R36 ;  /* 0x00000094a824723c */ /* 0x000fe20000041824 */
[----:B------:R-:W-:Y:S01]  /*1a610*/  VIADD R149, R146, 0xffffff78 ;  /* 0xffffff7892957836 */ /* 0x000fe20000000000 */
[----:B------:R-:W-:-:S04]  /*1a620*/  FSEL R187, R142, -INF , !P1 ;  /* 0xff8000008ebb7808 */ /* 0x000fc80004800000 */
[C---:B------:R-:W-:Y:S02]  /*1a630*/  ISETP.GE.AND P5, PT, R149.reuse, R134, PT ;  /* 0x000000869500720c */ /* 0x040fe40003fa6270 */
[C---:B-----5:R-:W-:Y:S01]  /*1a640*/  HMMA.16816.F32.BF16 R56, R168.reuse, R156, R56 ;  /* 0x0000009ca838723c */ /* 0x060fe20000041838 */
[----:B------:R-:W-:Y:S01]  /*1a650*/  FSEL R156, R140, -INF , !P4 ;  /* 0xff8000008c9c7808 */ /* 0x000fe20006000000 */
[C---:B------:R-:W-:Y:S01]  /*1a660*/  VIADD R157, R146.reuse, 0xffffff01 ;  /* 0xffffff01929d7836 */ /* 0x040fe20000000000 */
[----:B------:R-:W-:Y:S02]  /*1a670*/  ISETP.GE.AND P4, PT, R149, R184, PT ;  /* 0x000000b89500720c */ /* 0x000fe40003f86270 */
[----:B------:R-:W-:Y:S02]  /*1a680*/  I2FP.F32.S32 R149, R149 ;  /* 0x0000009500957245 */ /* 0x000fe40000201400 */
[----:B------:R-:W-:Y:S01]  /*1a690*/  I2FP.F32.S32 R148, R157 ;  /* 0x0000009d00947245 */ /* 0x000fe20000201400 */
[----:B------:R-:W-:Y:S01]  /*1a6a0*/  HMMA.16816.F32.BF16 R32, R168, R150, R32 ;  /* 0x00000096a820723c */ /* 0x000fe20000041820 */
[----:B------:R-:W-:-:S02]  /*1a6b0*/  VIADD R151, R146, 0xffffff08 ;  /* 0xffffff0892977836 */ /* 0x000fc40000000000 */
[CC--:B------:R-:W-:Y:S01]  /*1a6c0*/  FFMA.FTZ R174, R3.reuse, R149.reuse, R174 ;  /* 0x0000009503ae7223 */ /* 0x0c0fe200000100ae */
[C---:B------:R-:W-:Y:S01]  /*1a6d0*/  FFMA.FTZ R140, R3.reuse, R149, R172 ;  /* 0x00000095038c7223 */ /* 0x040fe200000100ac */
[CC--:B------:R-:W-:Y:S01]  /*1a6e0*/  FFMA.FTZ R189, R3.reuse, R148.reuse, R141 ;  /* 0x0000009403bd7223 */ /* 0x0c0fe2000001008d */
[----:B------:R-:W-:Y:S01]  /*1a6f0*/  VIADD R149, R146, 0xffffff09 ;  /* 0xffffff0992957836 */ /* 0x000fe20000000000 */
[----:B------:R-:W-:Y:S01]  /*1a700*/  I2FP.F32.S32 R142, R151 ;  /* 0x00000097008e7245 */ /* 0x000fe20000201400 */
[C---:B---3--:R-:W-:Y:S01]  /*1a710*/  HMMA.16816.F32.BF16 R64, R8.reuse, R152, R64 ;  /* 0x000000980840723c */ /* 0x048fe20000041840 */
[C---:B------:R-:W-:Y:S01]  /*1a720*/  FFMA.FTZ R152, R3.reuse, R148, R143 ;  /* 0x0000009403987223 */ /* 0x040fe2000001008f */
[----:B------:R-:W-:Y:S02]  /*1a730*/  FSEL R141, R174, -INF , !P4 ;  /* 0xff800000ae8d7808 */ /* 0x000fe40006000000 */
[----:B------:R-:W-:Y:S01]  /*1a740*/  FFMA.FTZ R136, R3, R142, R136 ;  /* 0x0000008e03887223 */ /* 0x000fe20000010088 */
[-C--:B------:R-:W-:Y:S01]  /*1a750*/  ISETP.GE.AND P4, PT, R151, R134.reuse, PT ;  /* 0x000000869700720c */ /* 0x080fe20003f86270 */
[----:B------:R-:W-:Y:S01]  /*1a760*/  VIADD R143, R146, 0xffffff10 ;  /* 0xffffff10928f7836 */ /* 0x000fe20000000000 */
[----:B------:R-:W-:Y:S01]  /*1a770*/  ISETP.GE.AND P1, PT, R157, R134, PT ;  /* 0x000000869d00720c */ /* 0x000fe20003f26270 */
[----:B------:R-:W-:Y:S01]  /*1a780*/  HMMA.16816.F32.BF16 R60, R8, R154, R60 ;  /* 0x0000009a083c723c */ /* 0x000fe2000004183c */
[----:B------:R-:W-:Y:S01]  /*1a790*/  FSEL R153, R136, -INF , !P4 ;  /* 0xff80000088997808 */ /* 0x000fe20006000000 */
[----:B------:R-:W-:Y:S01]  /*1a7a0*/  FFMA.FTZ R154, R3, R142, R138 ;  /* 0x0000008e039a7223 */ /* 0x000fe2000001008a */
[----:B------:R-:W-:-:S02]  /*1a7b0*/  FSEL R189, R189, -INF , !P1 ;  /* 0xff800000bdbd7808 */ /* 0x000fc40004800000 */
[----:B------:R-:W-:Y:S02]  /*1a7c0*/  I2FP.F32.S32 R136, R149 ;  /* 0x0000009500887245 */ /* 0x000fe40000201400 */
[----:B------:R-:W-:Y:S01]  /*1a7d0*/  I2FP.F32.S32 R138, R143 ;  /* 0x0000008f008a7245 */ /* 0x000fe20000201400 */
[----:B------:R-:W-:Y:S01]  /*1a7e0*/  HMMA.16816.F32.BF16 R48, R168, R158, R48 ;  /* 0x0000009ea830723c */ /* 0x000fe20000041830 */
[----:B------:R-:W-:Y:S01]  /*1a7f0*/  ISETP.GE.AND P1, PT, R151, R184, PT ;  /* 0x000000b89700720c */ /* 0x000fe20003f26270 */
[CC--:B------:R-:W-:Y:S01]  /*1a800*/  FFMA.FTZ R155, R3.reuse, R136.reuse, R137 ;  /* 0x00000088039b7223 */ /* 0x0c0fe20000010089 */
[----:B------:R-:W-:Y:S01]  /*1a810*/  FFMA.FTZ R139, R3, R136, R139 ;  /* 0x00000088038b7223 */ /* 0x000fe2000001008b */
[----:B------:R-:W-:Y:S01]  /*1a820*/  ISETP.GE.AND P4, PT, R149, R184, PT ;  /* 0x000000b89500720c */ /* 0x000fe20003f86270 */
[----:B------:R-:W-:Y:S01]  /*1a830*/  VIADD R137, R146, 0xffffff11 ;  /* 0xffffff1192897836 */ /* 0x000fe20000000000 */
[----:B------:R-:W-:Y:S01]  /*1a840*/  FSEL R154, R154, -INF , !P1 ;  /* 0xff8000009a9a7808 */ /* 0x000fe20004800000 */
[CC--:B------:R-:W-:Y:S01]  /*1a850*/  FFMA.FTZ R66, R3.reuse, R138.reuse, R66 ;  /* 0x0000008a03427223 */ /* 0x0c0fe20000010042 */
[----:B------:R-:W-:Y:S01]  /*1a860*/  HMMA.16816.F32.BF16 R12, R176, R180, R12 ;  /* 0x000000b4b00c723c */ /* 0x000fe2000004180c */
[----:B------:R-:W-:Y:S01]  /*1a870*/  FFMA.FTZ R177, R3, R138, R64 ;  /* 0x0000008a03b17223 */ /* 0x000fe20000010040 */
[----:B------:R-:W-:-:S02]  /*1a880*/  ISETP.GE.AND P1, PT, R143, R134, PT ;  /* 0x000000868f00720c */ /* 0x000fc40003f26270 */
[----:B------:R-:W-:Y:S02]  /*1a890*/  FSEL R140, R140, -INF , !P5 ;  /* 0xff8000008c8c7808 */ /* 0x000fe40006800000 */
[----:B------:R-:W-:Y:S02]  /*1a8a0*/  ISETP.GE.AND P5, PT, R157, R184, PT ;  /* 0x000000b89d00720c */ /* 0x000fe40003fa6270 */
[----:B------:R-:W-:Y:S01]  /*1a8b0*/  FSEL R64, R139, -INF , !P4 ;  /* 0xff8000008b407808 */ /* 0x000fe20006000000 */
[----:B-1----:R-:W-:Y:S01]  /*1a8c0*/  HMMA.16816.F32.BF16 R56, R8, R4, R56 ;  /* 0x000000040838723c */ /* 0x002fe20000041838 */
[----:B------:R-:W-:Y:S01]  /*1a8d0*/  FSEL R177, R177, -INF , !P1 ;  /* 0xff800000b1b17808 */ /* 0x000fe20004800000 */
[----:B------:R-:W-:Y:S01]  /*1a8e0*/  VIADD R5, R146, 0xffffff19 ;  /* 0xffffff1992057836 */ /* 0x000fe20000000000 */
[----:B------:R-:W-:Y:S02]  /*1a8f0*/  ISETP.GE.AND P4, PT, R137, R134, PT ;  /* 0x000000868900720c */ /* 0x000fe40003f86270 */
[----:B------:R-:W-:-:S02]  /*1a900*/  I2FP.F32.S32 R136, R137 ;  /* 0x0000008900887245 */ /* 0x000fc40000201400 */
[----:B------:R-:W-:Y:S01]  /*1a910*/  ISETP.GE.AND P1, PT, R137, R184, PT ;  /* 0x000000b88900720c */ /* 0x000fe20003f26270 */
[----:B------:R-:W-:Y:S01]  /*1a920*/  VIADD R137, R146, 0xffffff18 ;  /* 0xffffff1892897836 */ /* 0x000fe20000000000 */
[----:B------:R-:W-:Y:S01]  /*1a930*/  FSEL R152, R152, -INF , !P5 ;  /* 0xff80000098987808 */ /* 0x000fe20006800000 */
[----:B------:R-:W-:Y:S01]  /*1a940*/  FFMA.FTZ R181, R3, R136, R65 ;  /* 0x0000008803b57223 */ /* 0x000fe20000010041 */
[----:B------:R-:W-:Y:S01]  /*1a950*/  ISETP.GE.AND P5, PT, R149, R134, PT ;  /* 0x000000869500720c */ /* 0x000fe20003fa6270 */
[----:B------:R-:W-:Y:S01]  /*1a960*/  FFMA.FTZ R67, R3, R136, R67 ;  /* 0x0000008803437223 */ /* 0x000fe20000010043 */
[----:B------:R-:W1:Y:S01]  /*1a970*/  LDSM.16.M88.4 R148, [R186+0x9800] ;  /* 0x00980000ba94783b */ /* 0x000e620000000200 */
[----:B------:R-:W-:Y:S01]  /*1a980*/  I2FP.F32.S32 R65, R137 ;  /* 0x0000008900417245 */ /* 0x000fe20000201400 */
[----:B------:R-:W-:Y:S01]  /*1a990*/  HMMA.16816.F32.BF16 R48, R8, R6, R48 ;  /* 0x000000060830723c */ /* 0x000fe20000041830 */
[----:B------:R-:W-:Y:S01]  /*1a9a0*/  FSEL R155, R155, -INF , !P5 ;  /* 0xff8000009b9b7808 */ /* 0x000fe20006800000 */
[----:B------:R-:W-:Y:S01]  /*1a9b0*/  VIADD R7, R146, 0xffffff20 ;  /* 0xffffff2092077836 */ /* 0x000fe20000000000 */
[----:B------:R-:W-:Y:S01]  /*1a9c0*/  ISETP.GE.AND P5, PT, R143, R184, PT ;  /* 0x000000b88f00720c */ /* 0x000fe20003fa6270 */
[C---:B------:R-:W-:Y:S01]  /*1a9d0*/  FFMA.FTZ R60, R3.reuse, R65, R60 ;  /* 0x00000041033c7223 */ /* 0x040fe2000001003c */
[----:B------:R-:W-:Y:S01]  /*1a9e0*/  I2FP.F32.S32 R4, R5 ;  /* 0x0000000500047245 */ /* 0x000fe20000201400 */
[----:B------:R-:W-:Y:S01]  /*1a9f0*/  FFMA.FTZ R62, R3, R65, R62 ;  /* 0x00000041033e7223 */ /* 0x000fe2000001003e */
[----:B------:R-:W-:Y:S01]  /*1aa00*/  FSEL R163, R66, -INF , !P5 ;  /* 0xff80000042a37808 */ /* 0x000fe20006800000 */
[C---:B------:R-:W-:Y:S01]  /*1aa10*/  HMMA.16816.F32.BF16 R28, R168.reuse, R164, R28 ;  /* 0x000000a4a81c723c */ /* 0x040fe2000004181c */
[----:B------:R-:W-:Y:S01]  /*1aa20*/  ISETP.GE.AND P5, PT, R137, R134, PT ;  /* 0x000000868900720c */ /* 0x000fe20003fa6270 */
[-C--:B------:R-:W-:Y:S01]  /*1aa30*/  FFMA.FTZ R61, R3, R4.reuse, R61 ;  /* 0x00000004033d7223 */ /* 0x080fe2000001003d */
[----:B------:R-:W-:Y:S01]  /*1aa40*/  FSEL R159, R67, -INF , !P1 ;  /* 0xff800000439f7808 */ /* 0x000fe20004800000 */
[----:B------:R-:W-:Y:S01]  /*1aa50*/  FFMA.FTZ R165, R3, R4, R63 ;  /* 0x0000000403a57223 */ /* 0x000fe2000001003f */
[----:B------:R-:W-:Y:S01]  /*1aa60*/  FSEL R183, R60, -INF , !P5 ;  /* 0xff8000003cb77808 */ /* 0x000fe20006800000 */
[----:B------:R-:W-:Y:S01]  /*1aa70*/  VIADD R63, R146, 0xffffff28 ;  /* 0xffffff28923f7836 */ /* 0x000fe20000000000 */
[----:B------:R-:W-:Y:S01]  /*1aa80*/  FSEL R181, R181, -INF , !P4 ;  /* 0xff800000b5b57808 */ /* 0x000fe20006000000 */
[----:B------:R-:W-:Y:S01]  /*1aa90*/  HMMA.16816.F32.BF16 R24, R168, R166, R24 ;  /* 0x000000a6a818723c */ /* 0x000fe20000041818 */
[----:B------:R-:W-:-:S02]  /*1aaa0*/  ISETP.GE.AND P1, PT, R5, R134, PT ;  /* 0x000000860500720c */ /* 0x000fc40003f26270 */
[-C--:B------:R-:W-:Y:S02]  /*1aab0*/  ISETP.GE.AND P5, PT, R5, R184.reuse, PT ;  /* 0x000000b80500720c */ /* 0x080fe40003fa6270 */
        /* <DEDUP_REMOVED lines=11> */
[----:B------:R-:W-:-:S02]  /*1ab70*/  FSEL R165, R165, -INF , !P5 ;  /* 0xff800000a5a57808 */ /* 0x000fc40006800000 */
[----:B------:R-:W-:Y:S02]  /*1ab80*/  FSEL R176, R176, -INF , !P4 ;  /* 0xff800000b0b07808 */ /* 0x000fe40006000000 */
[----:B------:R-:W-:Y:S01]  /*1ab90*/  I2FP.F32.S32 R56, R61 ;  /* 0x0000003d00387245 */ /* 0x000fe20000201400 */
[C---:B-1----:R-:W-:Y:S01]  /*1aba0*/  HMMA.16816.F32.BF16 R44, R8.reuse, R148, R44 ;  /* 0x00000094082c723c */ /* 0x042fe2000004182c */
[C---:B------:R-:W-:Y:S02]  /*1abb0*/  ISETP.GE.AND P5, PT, R61.reuse, R134, PT ;  /* 0x000000863d00720c */ /* 0x040fe40003fa6270 */
[----:B------:R-:W-:Y:S01]  /*1abc0*/  ISETP.GE.AND P4, PT, R61, R184, PT ;  /* 0x000000b83d00720c */ /* 0x000fe20003f86270 */
[CC--:B------:R-:W-:Y:S01]  /*1abd0*/  FFMA.FTZ R174, R3.reuse, R56.reuse, R57 ;  /* 0x0000003803ae7223 */ /* 0x0c0fe20000010039 */
        /* <DEDUP_REMOVED lines=18> */
[----:B------:R-:W-:-:S02]  /*1ad00*/  FSEL R252, R252, -INF , !P1 ;  /* 0xff800000fcfc7808 */ /* 0x000fc40004800000 */
[----:B------:R-:W-:Y:S02]  /*1ad10*/  FSEL R246, R50, -INF , !P5 ;  /* 0xff80000032f67808 */ /* 0x000fe40006800000 */
[----:B------:R-:W-:Y:S02]  /*1ad20*/  FSEL R250, R49, -INF , !P4 ;  /* 0xff80000031fa7808 */ /* 0x000fe40006000000 */
[----:B------:R-:W-:Y:S01]  /*1ad30*/  ISETP.GE.AND P1, PT, R61, R184, PT ;  /* 0x000000b83d00720c */ /* 0x000fe20003f26270 */
[C---:B------:R-:W-:Y:S01]  /*1ad40*/  VIADD R61, R146.reuse, 0xffffff38 ;  /* 0xffffff38923d7836 */ /* 0x040fe20000000000 */
[C---:B------:R-:W-:Y:S02]  /*1ad50*/  ISETP.GE.AND P5, PT, R63.reuse, R134, PT ;  /* 0x000000863f00720c */ /* 0x040fe40003fa6270 */
[----:B------:R-:W-:Y:S01]  /*1ad60*/  ISETP.GE.AND P4, PT, R63, R184, PT ;  /* 0x000000b83f00720c */ /* 0x000fe20003f86270 */
[C---:B--2---:R-:W-:Y:S01]  /*1ad70*/  HMMA.16816.F32.BF16 R36, R8.reuse, R4, R36 ;  /* 0x000000040824723c */ /* 0x044fe20000041824 */
[----:B------:R-:W-:Y:S01]  /*1ad80*/  I2FP.F32.S32 R60, R63 ;  /* 0x0000003f003c7245 */ /* 0x000fe20000201400 */
[C---:B------:R-:W-:Y:S01]  /*1ad90*/  VIADD R63, R146.reuse, 0xffffff31 ;  /* 0xffffff31923f7836 */ /* 0x040fe20000000000 */
        /* <DEDUP_REMOVED lines=49> */
[C---:B------:R-:W-:Y:S01]  /*1b0b0*/  FFMA.FTZ R230, R3.reuse, R36, R39 ;  /* 0x0000002403e67223 */ /* 0x040fe20000010027 */
        /* <DEDUP_REMOVED lines=10> */
[C---:B------:R-:W-:Y:S01]  /*1b160*/  ISETP.GE.AND P1, PT, R37.reuse, R134, PT ;  /* 0x000000862500720c */ /* 0x040fe20003f26270 */
[C---:B------:R-:W-:Y:S01]  /*1b170*/  VIADD R35, R146.reuse, 0xffffff58 ;  /* 0xffffff5892237836 */ /* 0x040fe20000000000 */
        /* <DEDUP_REMOVED lines=21> */
[C---:B------:R-:W-:Y:S01]  /*1b2d0*/  VIADD R29, R146.reuse, 0xffffff59 ;  /* 0xffffff59921d7836 */ /* 0x040fe20000000000 */
        /* <DEDUP_REMOVED lines=37> */
[C---:B------:R-:W-:Y:S01]  /*1b530*/  VIADD R7, R146.reuse, 0xffffff69 ;  /* 0xffffff6992077836 */ /* 0x040fe20000000000 */
        /* <DEDUP_REMOVED lines=15> */
[C---:B------:R-:W-:Y:S01]  /*1b630*/  VIADD R5, R146.reuse, 0xffffff71 ;  /* 0xffffff7192057836 */ /* 0x040fe20000000000 */
[----:B------:R-:W-:Y:S01]  /*1b640*/  FSEL R158, R19, -INF , !P4 ;  /* 0xff800000139e7808 */ /* 0x000fe20006000000 */
[CC--:B------:R-:W-:Y:S01]  /*1b650*/  FFMA.FTZ R12, R3.reuse, R7.reuse, R12 ;  /* 0x00000007030c7223 */ /* 0x0c0fe2000001000c */
[----:B------:R-:W-:Y:S01]  /*1b660*/  FFMA.FTZ R14, R3, R7, R14 ;  /* 0x00000007030e7223 */ /* 0x000fe2000001000e */
[----:B------:R-:W-:Y:S01]  /*1b670*/  VIADD R7, R146, 0xffffff79 ;  /* 0xffffff7992077836 */ /* 0x000fe20000000000 */
[----:B------:R-:W-:Y:S02]  /*1b680*/  I2FP.F32.S32 R4, R5 ;  /* 0x0000000500047245 */ /* 0x000fe40000201400 */
[----:B------:R-:W-:-:S02]  /*1b690*/  ISETP.GE.AND P4, PT, R5, R134, PT ;  /* 0x000000860500720c */ /* 0x000fc40003f86270 */
[----:B------:R-:W-:Y:S01]  /*1b6a0*/  FSEL R136, R14, -INF , !P5 ;  /* 0xff8000000e887808 */ /* 0x000fe20006800000 */
[CC--:B------:R-:W-:Y:S01]  /*1b6b0*/  FFMA.FTZ R15, R3.reuse, R4.reuse, R15 ;  /* 0x00000004030f7223 */ /* 0x0c0fe2000001000f */
[----:B------:R-:W-:Y:S01]  /*1b6c0*/  FSEL R137, R12, -INF , !P1 ;  /* 0xff8000000c897808 */ /* 0x000fe20004800000 */
[----:B------:R-:W-:Y:S01]  /*1b6d0*/  FFMA.FTZ R13, R3, R4, R13 ;  /* 0x00000004030d7223 */ /* 0x000fe2000001000d */
[----:B------:R-:W-:Y:S01]  /*1b6e0*/  ISETP.GE.AND P5, PT, R7, R134, PT ;  /* 0x000000860700720c */ /* 0x000fe20003fa6270 */
[----:B------:R-:W-:Y:S01]  /*1b6f0*/  VIADD R134, R54, 0xfffffffe ;  /* 0xfffffffe36867836 */ /* 0x000fe20000000000 */
[----:B------:R-:W-:Y:S02]  /*1b700*/  ISETP.GE.AND P1, PT, R5, R184, PT ;  /* 0x000000b80500720c */ /* 0x000fe40003f26270 */
[----:B------:R-:W-:Y:S02]  /*1b710*/  I2FP.F32.S32 R4, R7 ;  /* 0x0000000700047245 */ /* 0x000fe40000201400 */
[----:B------:R-:W-:-:S02]  /*1b720*/  FSEL R139, R15, -INF , !P1 ;  /* 0xff8000000f8b7808 */ /* 0x000fc40004800000 */
[----:B------:R-:W-:Y:S01]  /*1b730*/  ISETP.GT.AND P1, PT, R134, R205, PT ;  /* 0x000000cd8600720c */ /* 0x000fe20003f24270 */
[-C--:B------:R-:W-:Y:S01]  /*1b740*/  FFMA.FTZ R143, R3, R4.reuse, R173 ;  /* 0x00000004038f7223 */ /* 0x080fe200000100ad */
[----:B------:R-:W-:Y:S01]  /*1b750*/  FSEL R138, R13, -INF , !P4 ;  /* 0xff8000000d8a7808 */ /* 0x000fe20006000000 */
[----:B------:R-:W-:Y:S01]  /*1b760*/  FFMA.FTZ R142, R3, R4, R175 ;  /* 0x00000004038e7223 */ /* 0x000fe200000100af */
[----:B------:R-:W-:Y:S02]  /*1b770*/  ISETP.GE.AND P4, PT, R7, R184, PT ;  /* 0x000000b80700720c */ /* 0x000fe40003f86270 */
[----:B------:R-:W-:Y:S02]  /*1b780*/  FSEL R143, R143, -INF , !P5 ;  /* 0xff8000008f8f7808 */ /* 0x000fe40006800000 */
[----:B------:R-:W-:-:S05]  /*1b790*/  FSEL R142, R142, -INF , !P4 ;  /* 0xff8000008e8e7808 */ /* 0x000fca0006000000 */
[----:B------:R-:W-:Y:S05]  /*1b7a0*/  @!P1 BRA `(.L_x_3642) ;  /* 0x0000000800bc9947 */ /* 0x000fea0003800000 */
        /* <DEDUP_REMOVED lines=63> */
.L_x_3643:
[----:B------:R-:W-:Y:S01]  /*1bba0*/  UMOV UR4, URZ ;  /* 0x000000ff00047c82 */ /* 0x000fe20008000000 */
[----:B------:R-:W-:Y:S01]  /*1bbb0*/  IMAD.SHL.U32 R4, R52, 0x80, RZ ;  /* 0x0000008034047824 */ /* 0x000fe200078e00ff */
[----:B------:R-:W-:-:S05]  /*1bbc0*/  IADD3 R5, P1, PT, RZ, -UR4, RZ ;  /* 0x80000004ff057c10 */ /* 0x000fca000ff3e0ff */
[----:B------:R-:W-:-:S05]  /*1bbd0*/  IMAD.X R4, RZ, RZ, ~R4, P1 ;  /* 0x000000ffff047224 */ /* 0x000fca00008e0e04 */
[----:B------:R-:W-:-:S04]  /*1bbe0*/  SHF.R.S64 R5, R5, 0x1f, R4 ;  /* 0x0000001f05057819 */ /* 0x000fc80000001004 */
[----:B------:R-:W-:-:S04]  /*1bbf0*/  IADD3 R208, P1, PT, R5, R208, RZ ;  /* 0x000000d005d07210 */ /* 0x000fc80007f3e0ff */
[----:B------:R-:W-:-:S09]  /*1bc00*/  LEA.HI.X.SX32 R209, R4, R209, 0x1, P1 ;  /* 0x000000d104d17211 */ /* 0x000fd200008f0eff */
.L_x_3644:
        /* <DEDUP_REMOVED lines=105> */
.L_x_3642:
        /* <DEDUP_REMOVED lines=37> */
[----:B------:R-:W-:-:S04]  /*1c4f0*/  FMNMX3.FTZ R4, R4, R136, R139, !PT ;  /* 0x0000008804047276 */ /* 0x000fc8000781008b */
        /* <DEDUP_REMOVED lines=14> */
[----:B------:R-:W-:Y:S02]  /*1c5e0*/  FMUL.FTZ R55, R0, UR4 ;  /* 0x0000000400377c20 */ /* 0x000fe40008410000 */
[--C-:B------:R-:W-:Y:S01]  /*1c5f0*/  FFMA.FTZ R150, R156, UR4, -R149.reuse ;  /* 0x000000049c967c23 */ /* 0x100fe20008010895 */
[----:B------:R-:W-:Y:S01]  /*1c600*/  FSEL R5, R0, RZ, P1 ;  /* 0x000000ff00057208 */ /* 0x000fe20000800000 */
[--C-:B------:R-:W-:Y:S01]  /*1c610*/  FFMA.FTZ R145, R155, UR4, -R149.reuse ;  /* 0x000000049b917c23 */ /* 0x100fe20008010895 */
[----:B------:R-:W-:Y:S01]  /*1c620*/  SEL R155, R201, 0xffffffe0, !P6 ;  /* 0xffffffe0c99b7807 */ /* 0x000fe20007000000 */
[----:B------:R-:W-:Y:S01]  /*1c630*/  FFMA.FTZ R146, R153, UR4, -R149 ;  /* 0x0000000499927c23 */ /* 0x000fe20008010895 */
[----:B------:R-:W-:Y:S01]  /*1c640*/  IADD3 R156, PT, PT, R151, 0xc040, RZ ;  /* 0x0000c040979c7810 */ /* 0x000fe20007ffe0ff */
[----:B------:R-:W-:Y:S01]  /*1c650*/  FADD.FTZ R5, R132, -R5 ;  /* 0x8000000584057221 */ /* 0x000fe20000010000 */
[----:B------:R-:W-:Y:S01]  /*1c660*/  @P0 IADD3 R156, PT, PT, R16, -0x40, RZ ;  /* 0xffffffc0109c0810 */ /* 0x000fe20007ffe0ff */
[--C-:B------:R-:W-:Y:S01]  /*1c670*/  FFMA.FTZ R148, R189, UR4, -R149.reuse ;  /* 0x00000004bd947c23 */ /* 0x100fe20008010895 */
[----:B------:R-:W-:Y:S01]  /*1c680*/  IADD3 R132, PT, PT, R155, R151, RZ ;  /* 0x000000979b847210 */ /* 0x000fe20007ffe0ff */
[----:B------:R-:W-:Y:S01]  /*1c690*/  FMUL.FTZ R153, R5, UR4 ;  /* 0x0000000405997c20 */ /* 0x000fe20008410000 */
[----:B------:R-:W-:Y:S01]  /*1c6a0*/  IADD3 R155, PT, PT, R155, R156, RZ ;  /* 0x0000009c9b9b7210 */ /* 0x000fe20007ffe0ff */
[----:B------:R-:W-:Y:S01]  /*1c6b0*/  MUFU.EX2 R150, R150 ;  /* 0x0000009600967308 */ /* 0x000fe20000000800 */
[----:B------:R-:W-:Y:S01]  /*1c6c0*/  FSEL R55, R55, RZ, P1 ;  /* 0x000000ff37377208 */ /* 0x000fe20000800000 */
[----:B------:R-:W-:Y:S01]  /*1c6d0*/  LDSM.16.MT88.4 R20, [R132+0xc000] ;  /* 0x00c000008414783b */ /* 0x000fe20000004200 */
[--C-:B------:R-:W-:Y:S01]  /*1c6e0*/  FFMA.FTZ R177, R177, UR4, -R149.reuse ;  /* 0x00000004b1b17c23 */ /* 0x100fe20008010895 */
[----:B------:R-:W1:Y:S01]  /*1c6f0*/  MUFU.EX2 R148, R148 ;  /* 0x0000009400947308 */ /* 0x000e620000000800 */
[----:B------:R-:W-:Y:S01]  /*1c700*/  FFMA.FTZ R167, R214, UR4, -R149 ;  /* 0x00000004d6a77c23 */ /* 0x000fe20008010895 */
[----:B------:R-:W2:Y:S01]  /*1c710*/  LDSM.16.MT88.4 R36, [R155] ;  /* 0x000000009b24783b */ /* 0x000ea20000004200 */
[--C-:B------:R-:W-:Y:S01]  /*1c720*/  FFMA.FTZ R53, R152, UR4, -R55.reuse ;  /* 0x0000000498357c23 */ /* 0x100fe20008010837 */
[--C-:B------:R-:W-:Y:S01]  /*1c730*/  FFMA.FTZ R152, R64, UR4, -R55.reuse ;  /* 0x0000000440987c23 */ /* 0x100fe20008010837 */
[--C-:B------:R-:W-:Y:S01]  /*1c740*/  FFMA.FTZ R6, R154, UR4, -R55.reuse ;  /* 0x000000049a067c23 */ /* 0x100fe20008010837 */
[----:B------:R-:W3:Y:S01]  /*1c750*/  LDSM.16.MT88.4 R64, [R156+0x4000] ;  /* 0x004000009c40783b */ /* 0x000ee20000004200 */
[--C-:B------:R-:W-:Y:S01]  /*1c760*/  FFMA.FTZ R144, R187, UR4, -R55.reuse ;  /* 0x00000004bb907c23 */ /* 0x100fe20008010837 */
[----:B------:R-:W-:Y:S01]  /*1c770*/  FMUL.FTZ R154, R4, UR4 ;  /* 0x00000004049a7c20 */ /* 0x000fe20008410000 */
[----:B------:R-:W-:Y:S01]  /*1c780*/  MUFU.EX2 R146, R146 ;  /* 0x0000009200927308 */ /* 0x000fe20000000800 */
[----:B------:R-:W4:Y:S01]  /*1c790*/  LDSM.16.MT88.4 R28, [R156] ;  /* 0x000000009c1c783b */ /* 0x000f220000004200 */
[--C-:B------:R-:W-:Y:S01]  /*1c7a0*/  FFMA.FTZ R161, R178, UR4, -R55.reuse ;  /* 0x00000004b2a17c23 */ /* 0x100fe20008010837 */
[--C-:B------:R-:W-:Y:S01]  /*1c7b0*/  FFMA.FTZ R246, R246, UR4, -R55.reuse ;  /* 0x00000004f6f67c23 */ /* 0x100fe20008010837 */
[----:B------:R-:W-:Y:S01]  /*1c7c0*/  MUFU.EX2 R145, R145 ;  /* 0x0000009100917308 */ /* 0x000fe20000000800 */
[----:B-1----:R-:W-:Y:S01]  /*1c7d0*/  F2FP.BF16.F32.PACK_AB R4, R148, R150 ;  /* 0x000000969404723e */ /* 0x002fe200000010ff */
[----:B------:R-:W1:Y:S01]  /*1c7e0*/  LDSM.16.MT88.4 R56, [R132+0x10000] ;  /* 0x010000008438783b */ /* 0x000e620000004200 */
[----:B------:R-:W-:Y:S01]  /*1c7f0*/  FFMA.FTZ R171, R216, UR4, -R55 ;  /* 0x00000004d8ab7c23 */ /* 0x000fe20008010837 */
[----:B------:R-:W-:Y:S01]  /*1c800*/  MUFU.EX2 R144, R144 ;  /* 0x0000009000907308 */ /* 0x000fe20000000800 */
[--C-:B------:R-:W-:Y:S01]  /*1c810*/  FFMA.FTZ R214, R244, UR4, -R149.reuse ;  /* 0x00000004f4d67c23 */ /* 0x100fe20008010895 */
[----:B------:R-:W-:Y:S01]  /*1c820*/  FFMA.FTZ R184, R242, UR4, -R149 ;  /* 0x00000004f2b87c23 */ /* 0x000fe20008010895 */
[--C-:B------:R-:W-:Y:S01]  /*1c830*/  FFMA.FTZ R218, R218, UR4, -R55.reuse ;  /* 0x00000004dada7c23 */ /* 0x100fe20008010837 */
[----:B------:R-:W5:Y:S01]  /*1c840*/  MUFU.EX2 R53, R53 ;  /* 0x0000003500357308 */ /* 0x000f620000000800 */
[--C-:B------:R-:W-:Y:S01]  /*1c850*/  FFMA.FTZ R169, R236, UR4, -R55.reuse ;  /* 0x00000004eca97c23 */ /* 0x100fe20008010837 */
[----:B------:R-:W-:Y:S01]  /*1c860*/  FFMA.FTZ R216, R238, UR4, -R55 ;  /* 0x00000004eed87c23 */ /* 0x000fe20008010837 */
[--C-:B------:R-:W-:Y:S01]  /*1c870*/  FFMA.FTZ R173, R228, UR4, -R149.reuse ;  /* 0x00000004e4ad7c23 */ /* 0x100fe20008010895 */
[----:B------:R2:W-:Y:S01]  /*1c880*/  MUFU.EX2 R133, R6 ;  /* 0x0000000600857308 */ /* 0x0005e20000000800 */
[--C-:B------:R-:W-:Y:S01]  /*1c890*/  FFMA.FTZ R222, R222, UR4, -R149.reuse ;  /* 0x00000004dede7c23 */ /* 0x100fe20008010895 */
[--C-:B------:R-:W-:Y:S01]  /*1c8a0*/  FFMA.FTZ R228, R234, UR4, -R149.reuse ;  /* 0x00000004eae47c23 */ /* 0x100fe20008010895 */
[----:B------:R-:W-:Y:S01]  /*1c8b0*/  FFMA.FTZ R175, R232, UR4, -R149 ;  /* 0x00000004e8af7c23 */ /* 0x000fe20008010895 */
[----:B------:R-:W3:Y:S01]  /*1c8c0*/  MUFU.EX2 R152, R152 ;  /* 0x0000009800987308 */ /* 0x000ee20000000800 */
[--C-:B------:R-:W-:Y:S01]  /*1c8d0*/  FFMA.FTZ R226, R226, UR4, -R55.reuse ;  /* 0x00000004e2e27c23 */ /* 0x100fe20008010837 */
[--C-:B------:R-:W-:Y:S01]  /*1c8e0*/  FFMA.FTZ R185, R182, UR4, -R55.reuse ;  /* 0x00000004b6b97c23 */ /* 0x100fe20008010837 */
[----:B------:R-:W-:Y:S01]  /*1c8f0*/  FFMA.FTZ R187, R186, UR4, -R55 ;  /* 0x00000004babb7c23 */ /* 0x000fe20008010837 */
[----:B------:R-:W4:Y:S01]  /*1c900*/  MUFU.EX2 R154, R154 ;  /* 0x0000009a009a7308 */ /* 0x000f220000000800 */
[----:B------:R-:W-:Y:S01]  /*1c910*/  FFMA.FTZ R202, R202, UR4, -R149 ;  /* 0x00000004caca7c23 */ /* 0x000fe20008010895 */
[----:B-----5:R-:W-:Y:S01]  /*1c920*/  F2FP.BF16.F32.PACK_AB R5, R53, R144 ;  /* 0x000000903505723e */ /* 0x020fe200000010ff */
[--C-:B------:R-:W-:Y:S01]  /*1c930*/  FFMA.FTZ R188, R188, UR4, -R55.reuse ;  /* 0x00000004bcbc7c23 */ /* 0x100fe20008010837 */
[----:B------:R-:W5:Y:S01]  /*1c940*/  MUFU.EX2 R153, R153 ;  /* 0x0000009900997308 */ /* 0x000f620000000800 */
[----:B------:R-:W-:Y:S01]  /*1c950*/  FFMA.FTZ R190, R190, UR4, -R55 ;  /* 0x00000004bebe7c23 */ /* 0x000fe20008010837 */
[----:B--2---:R-:W-:Y:S01]  /*1c960*/  F2FP.BF16.F32.PACK_AB R6, R145, R146 ;  /* 0x000000929106723e */ /* 0x004fe200000010ff */
[--C-:B------:R-:W-:Y:S01]  /*1c970*/  FFMA.FTZ R189, R168, UR4, -R149.reuse ;  /* 0x00000004a8bd7c23 */ /* 0x100fe20008010895 */
[----:B------:R-:W-:Y:S01]  /*1c980*/  MUFU.EX2 R178, R246 ;  /* 0x000000f600b27308 */ /* 0x000fe20000000800 */
[----:B------:R-:W-:Y:S01]  /*1c990*/  FFMA.FTZ R191, R172, UR4, -R149 ;  /* 0x00000004acbf7c23 */ /* 0x000fe20008010895 */
[----:B---3--:R-:W-:Y:S01]  /*1c9a0*/  F2FP.BF16.F32.PACK_AB R7, R152, R133 ;  /* 0x000000859807723e */ /* 0x008fe200000010ff */
[--C-:B------:R-:W-:Y:S01]  /*1c9b0*/  FFMA.FTZ R195, R164, UR4, -R55.reuse ;  /* 0x00000004a4c37c23 */ /* 0x100fe20008010837 */
[----:B------:R-:W-:Y:S01]  /*1c9c0*/  MUFU.EX2 R161, R161 ;  /* 0x000000a100a17308 */ /* 0x000fe20000000800 */
[----:B------:R-:W-:Y:S01]  /*1c9d0*/  FFMA.FTZ R193, R158, UR4, -R55 ;  /* 0x000000049ec17c23 */ /* 0x000fe20008010837 */
[-C--:B----4-:R-:W-:Y:S01]  /*1c9e0*/  FMUL.FTZ R32, R84, R154.reuse ;  /* 0x0000009a54207220 */ /* 0x090fe20000410000 */
[-C--:B------:R-:W-:Y:S01]  /*1c9f0*/  FMUL.FTZ R33, R85, R154.reuse ;  /* 0x0000009a55217220 */ /* 0x080fe20000410000 */
        /* <DEDUP_REMOVED lines=35> */
[----:B------:R-:W3:Y:S01]  /*1cc30*/  LDSM.16.MT88.4 R68, [R151+0x10800] ;  /* 0x010800009744783b */ /* 0x000ee20000004200 */
[--C-:B------:R-:W-:Y:S01]  /*1cc40*/  FFMA.FTZ R110, R181, UR4, -R149.reuse ;  /* 0x00000004b56e7c23 */ /* 0x100fe20008010895 */
[--C-:B------:R-:W-:Y:S01]  /*1cc50*/  FFMA.FTZ R111, R183, UR4, -R149.reuse ;  /* 0x00000004b76f7c23 */ /* 0x100fe20008010895 */
[----:B------:R-:W-:Y:S01]  /*1cc60*/  FFMA.FTZ R108, R179, UR4, -R149 ;  /* 0x00000004b36c7c23 */ /* 0x000fe20008010895 */
[----:B------:R-:W4:Y:S01]  /*1cc70*/  LDSM.16.MT88.4 R100, [R151+0xc800] ;  /* 0x00c800009764783b */ /* 0x000f220000004200 */
[--C-:B------:R-:W-:Y:S01]  /*1cc80*/  FFMA.FTZ R114, R163, UR4, -R55.reuse ;  /* 0x00000004a3727c23 */ /* 0x100fe20008010837 */
[--C-:B------:R-:W-:Y:S01]  /*1cc90*/  FFMA.FTZ R113, R159, UR4, -R55.reuse ;  /* 0x000000049f717c23 */ /* 0x100fe20008010837 */
[C---:B------:R-:W-:Y:S01]  /*1cca0*/  HMMA.16816.F32.BF16 R40, R4.reuse, R44, R40 ;  /* 0x0000002c0428723c */ /* 0x040fe20000041828 */
[--C-:B------:R-:W-:Y:S01]  /*1ccb0*/  FFMA.FTZ R112, R157, UR4, -R55.reuse ;  /* 0x000000049d707c23 */ /* 0x100fe20008010837 */
[----:B------:R-:W-:Y:S01]  /*1ccc0*/  FFMA.FTZ R109, R165, UR4, -R55 ;  /* 0x00000004a56d7c23 */ /* 0x000fe20008010837 */
[-C--:B------:R-:W-:Y:S01]  /*1ccd0*/  FMUL.FTZ R72, R72, R154.reuse ;  /* 0x0000009a48487220 */ /* 0x080fe20000410000 */
[-C--:B------:R-:W-:Y:S01]  /*1cce0*/  FMUL.FTZ R73, R73, R154.reuse ;  /* 0x0000009a49497220 */ /* 0x080fe20000410000 */
[-C--:B------:R-:W-:Y:S01]  /*1ccf0*/  FMUL.FTZ R74, R74, R153.reuse ;  /* 0x000000994a4a7220 */ /* 0x080fe20000410000 */
[-C--:B------:R-:W-:Y:S01]  /*1cd00*/  FMUL.FTZ R75, R75, R153.reuse ;  /* 0x000000994b4b7220 */ /* 0x080fe20000410000 */
[----:B------:R5:W-:Y:S01]  /*1cd10*/  MUFU.EX2 R115, R177 ;  /* 0x000000b100737308 */ /* 0x000be20000000800 */
[C---:B------:R-:W-:Y:S01]  /*1cd20*/  HMMA.16816.F32.BF16 R44, R4.reuse, R46, R96 ;  /* 0x0000002e042c723c */ /* 0x040fe20000041860 */
[----:B------:R-:W4:Y:S01]  /*1cd30*/  LDSM.16.MT88.4 R96, [R132+0xc800] ;  /* 0x00c800008460783b */ /* 0x000f220000004200 */
[-C--:B------:R-:W-:Y:S01]  /*1cd40*/  FMUL.FTZ R24, R76, R154.reuse ;  /* 0x0000009a4c187220 */ /* 0x080fe20000410000 */
[----:B------:R-:W2:Y:S01]  /*1cd50*/  MUFU.EX2 R110, R110 ;  /* 0x0000006e006e7308 */ /* 0x000ea20000000800 */
        /* <DEDUP_REMOVED lines=13> */
[----:B------:R-:W4:Y:S01]  /*1ce30*/  LDSM.16.MT88.4 R72, [R155+0x800] ;  /* 0x000800009b48783b */ /* 0x000f220000004200 */
[-C--:B------:R-:W-:Y:S01]  /*1ce40*/  FMUL.FTZ R9, R129, R154.reuse ;  /* 0x0000009a81097220 */ /* 0x080fe20000410000 */
[----:B------:R-:W3:Y:S01]  /*1ce50*/  MUFU.EX2 R113, R113 ;  /* 0x0000007100717308 */ /* 0x000ee20000000800 */
[-C--:B------:R-:W-:Y:S01]  /*1ce60*/  FMUL.FTZ R10, R130, R153.reuse ;  /* 0x00000099820a7220 */ /* 0x080fe20000410000 */
[-C--:B------:R-:W-:Y:S01]  /*1ce70*/  FMUL.FTZ R11, R131, R153.reuse ;  /* 0x00000099830b7220 */ /* 0x080fe20000410000 */
        /* <DEDUP_REMOVED lines=20> */
[----:B------:R-:W-:Y:S01]  /*1cfc0*/  FFMA.FTZ R157, R174, UR4, -R149 ;  /* 0x00000004ae9d7c23 */ /* 0x000fe20008010895 */
[----:B------:R-:W-:Y:S01]  /*1cfd0*/  FFMA.FTZ R163, R180, UR4, -R55 ;  /* 0x00000004b4a37c23 */ /* 0x000fe20008010837 */
[----:B------:R-:W-:Y:S01]  /*1cfe0*/  FFMA.FTZ R159, R250, UR4, -R149 ;  /* 0x00000004fa9f7c23 */ /* 0x000fe20008010895 */
[----:B------:R-:W-:Y:S01]  /*1cff0*/  LDSM.16.MT88.4 R92, [R156+0x800] ;  /* 0x000800009c5c783b */ /* 0x000fe20000004200 */
[----:B------:R-:W-:Y:S01]  /*1d000*/  FFMA.FTZ R180, R248, UR4, -R55 ;  /* 0x00000004f8b47c23 */ /* 0x000fe20008010837 */
[----:B------:R-:W-:Y:S01]  /*1d010*/  FFMA.FTZ R165, R240, UR4, -R149 ;  /* 0x00000004f0a57c23 */ /* 0x000fe20008010895 */
[C---:B------:R-:W-:Y:S01]  /*1d020*/  HMMA.16816.F32.BF16 R28, R4.reuse, R30, R80 ;  /* 0x0000001e041c723c */ /* 0x040fe20000041850 */
[----:B------:R-:W4:Y:S01]  /*1d030*/  LDSM.16.MT88.4 R80, [R132+0x10800] ;  /* 0x010800008450783b */ /* 0x000f220000004200 */
[----:B------:R-:W-:Y:S01]  /*1d040*/  MUFU.EX2 R157, R157 ;  /* 0x0000009d009d7308 */ /* 0x000fe20000000800 */
[--C-:B------:R-:W-:Y:S01]  /*1d050*/  FFMA.FTZ R179, R220, UR4, -R55.reuse ;  /* 0x00000004dcb37c23 */ /* 0x100fe20008010837 */
[--C-:B------:R-:W-:Y:S01]  /*1d060*/  FFMA.FTZ R220, R230, UR4, -R55.reuse ;  /* 0x00000004e6dc7c23 */ /* 0x100fe20008010837 */
[----:B-----5:R-:W-:Y:S01]  /*1d070*/  FFMA.FTZ R177, R224, UR4, -R55 ;  /* 0x00000004e0b17c23 */ /* 0x020fe20008010837 */
[----:B------:R-:W-:Y:S01]  /*1d080*/  MUFU.EX2 R159, R159 ;  /* 0x0000009f009f7308 */ /* 0x000fe20000000800 */
[--C-:B------:R-:W-:Y:S01]  /*1d090*/  FFMA.FTZ R181, R204, UR4, -R149.reuse ;  /* 0x00000004ccb57c23 */ /* 0x100fe20008010895 */
[C---:B------:R-:W-:Y:S01]  /*1d0a0*/  HMMA.16816.F32.BF16 R8, R4.reuse, R12, R8 ;  /* 0x0000000c0408723c */ /* 0x040fe20000041808 */
[--C-:B------:R-:W-:Y:S01]  /*1d0b0*/  FFMA.FTZ R183, R194, UR4, -R149.reuse ;  /* 0x00000004c2b77c23 */ /* 0x100fe20008010895 */
[----:B------:R-:W-:Y:S01]  /*1d0c0*/  MUFU.EX2 R163, R163 ;  /* 0x000000a300a37308 */ /* 0x000fe20000000800 */
[----:B------:R-:W-:Y:S01]  /*1d0d0*/  FFMA.FTZ R223, R223, R154, R150 ;  /* 0x0000009adfdf7223 */ /* 0x000fe20000010096 */
[----:B------:R-:W-:Y:S01]  /*1d0e0*/  FFMA.FTZ R144, R221, R153, R144 ;  /* 0x00000099dd907223 */ /* 0x000fe20000010090 */
[----:B------:R-:W-:Y:S01]  /*1d0f0*/  FFMA.FTZ R170, R170, UR4, -R149 ;  /* 0x00000004aaaa7c23 */ /* 0x000fe20008010895 */
[----:B------:R-:W-:Y:S01]  /*1d100*/  MUFU.EX2 R180, R180 ;  /* 0x000000b400b47308 */ /* 0x000fe20000000800 */
[----:B------:R-:W-:Y:S01]  /*1d110*/  FADD.FTZ R223, R148, R223 ;  /* 0x000000df94df7221 */ /* 0x000fe20000010000 */
[C---:B-1----:R-:W-:Y:S01]  /*1d120*/  HMMA.16816.F32.BF16 R48, R4.reuse, R56, R48 ;  /* 0x000000380430723c */ /* 0x042fe20000041830 */
        /* <DEDUP_REMOVED lines=8> */
[----:B------:R-:W-:Y:S01]  /*1d1b0*/  FADD.FTZ R133, R152, R133 ;  /* 0x0000008598857221 */ /* 0x000fe20000010000 */
[----:B------:R-:W-:Y:S01]  /*1d1c0*/  MUFU.EX2 R184, R184 ;  /* 0x000000b800b87308 */ /* 0x000fe20000000800 */
[----:B------:R-:W-:Y:S01]  /*1d1d0*/  FFMA.FTZ R162, R162, UR4, -R55 ;  /* 0x00000004a2a27c23 */ /* 0x000fe20008010837 */
[----:B------:R-:W-:Y:S01]  /*1d1e0*/  LDSM.16.MT88.4 R124, [R151+0xf800] ;  /* 0x00f80000977c783b */ /* 0x000fe20000004200 */
[--C-:B------:R-:W-:Y:S01]  /*1d1f0*/  FFMA.FTZ R137, R137, UR4, -R149.reuse ;  /* 0x0000000489897c23 */ /* 0x100fe20008010895 */
[----:B------:R-:W-:Y:S01]  /*1d200*/  MUFU.EX2 R165, R165 ;  /* 0x000000a500a57308 */ /* 0x000fe20000000800 */
[----:B------:R-:W-:Y:S01]  /*1d210*/  FFMA.FTZ R143, R143, UR4, -R149 ;  /* 0x000000048f8f7c23 */ /* 0x000fe20008010895 */
[C---:B------:R-:W-:Y:S01]  /*1d220*/  HMMA.16816.F32.BF16 R56, R4.reuse, R58, R104 ;  /* 0x0000003a0438723c */ /* 0x040fe20000041868 */
[----:B------:R-:W-:Y:S01]  /*1d230*/  LDSM.16.MT88.4 R104, [R151+0xd000] ;  /* 0x00d000009768783b */ /* 0x000fe20000004200 */
[----:B------:R-:W-:Y:S01]  /*1d240*/  MUFU.EX2 R218, R218 ;  /* 0x000000da00da7308 */ /* 0x000fe20000000800 */
[--C-:B------:R-:W-:Y:S01]  /*1d250*/  FFMA.FTZ R142, R142, UR4, -R55.reuse ;  /* 0x000000048e8e7c23 */ /* 0x100fe20008010837 */
[----:B------:R-:W-:Y:S01]  /*1d260*/  FFMA.FTZ R141, R141, UR4, -R55 ;  /* 0x000000048d8d7c23 */ /* 0x000fe20008010837 */
[----:B------:R-:W-:Y:S01]  /*1d270*/  ISETP.GT.AND P1, PT, R134, R205, PT ;  /* 0x000000cd8600720c */ /* 0x000fe20003f24270 */
[----:B------:R-:W-:Y:S02]  /*1d280*/  MUFU.EX2 R171, R171 ;  /* 0x000000ab00ab7308 */ /* 0x000fe40000000800 */
[C---:B--2---:R-:W-:Y:S01]  /*1d290*/  HMMA.16816.F32.BF16 R76, R4.reuse, R88, R76 ;  /* 0x00000058044c723c */ /* 0x044fe2000004184c */
[----:B------:R-:W-:Y:S01]  /*1d2a0*/  F2FP.BF16.F32.PACK_AB R88, R110, R115 ;  /* 0x000000736e58723e */ /* 0x000fe200000010ff */
        /* <DEDUP_REMOVED lines=8> */
[----:B------:R-:W-:Y:S01]  /*1d330*/  MUFU.EX2 R222, R222 ;  /* 0x000000de00de7308 */ /* 0x000fe20000000800 */
[----:B------:R-:W-:Y:S01]  /*1d340*/  F2FP.BF16.F32.PACK_AB R91, R109, R112 ;  /* 0x000000706d5b723e */ /* 0x000fe200000010ff */
[----:B------:R-:W-:Y:S01]  /*1d350*/  FADD.FTZ R110, R110, R115 ;  /* 0x000000736e6e7221 */ /* 0x000fe20000010000 */
[----:B------:R-:W-:Y:S01]  /*1d360*/  FADD.FTZ R113, R113, R114 ;  /* 0x0000007271717221 */ /* 0x000fe20000010000 */
[----:B------:R-:W-:Y:S01]  /*1d370*/  MUFU.EX2 R173, R173 ;  /* 0x000000ad00ad7308 */ /* 0x000fe20000000800 */
[----:B------:R-:W-:Y:S01]  /*1d380*/  FFMA.FTZ R116, R160, UR4, -R55 ;  /* 0x00000004a0747c23 */ /* 0x000fe20008010837 */
[----:B------:R-:W-:Y:S01]  /*1d390*/  FADD.FTZ R111, R111, R110 ;  /* 0x0000006e6f6f7221 */ /* 0x000fe20000010000 */
[----:B------:R-:W-:Y:S01]  /*1d3a0*/  FADD.FTZ R112, R112, R113 ;  /* 0x0000007170707221 */ /* 0x000fe20000010000 */
[C---:B------:R-:W-:Y:S01]  /*1d3b0*/  HMMA.16816.F32.BF16 R40, R88.reuse, R68, R40 ;  /* 0x000000445828723c */ /* 0x040fe20000041828 */
[--C-:B------:R-:W-:Y:S01]  /*1d3c0*/  FFMA.FTZ R68, R176, UR4, -R149.reuse ;  /* 0x00000004b0447c23 */ /* 0x100fe20008010895 */
[----:B------:R-:W-:Y:S01]  /*1d3d0*/  FFMA.FTZ R176, R252, UR4, -R149 ;  /* 0x00000004fcb07c23 */ /* 0x000fe20008010895 */
[----:B------:R-:W-:Y:S01]  /*1d3e0*/  MUFU.EX2 R228, R228 ;  /* 0x000000e400e47308 */ /* 0x000fe20000000800 */
[----:B------:R-:W-:Y:S01]  /*1d3f0*/  FADD.FTZ R111, R108, R111 ;  /* 0x0000006f6c6f7221 */ /* 0x000fe20000010000 */
[----:B------:R-:W-:Y:S01]  /*1d400*/  FADD.FTZ R112, R109, R112 ;  /* 0x000000706d707221 */ /* 0x000fe20000010000 */
[----:B------:R-:W-:Y:S01]  /*1d410*/  @P1 MOV R133, R52 ;  /* 0x0000003400851202 */ /* 0x000fe20000000f00 */
[----:B------:R1:W2:Y:S01]  /*1d420*/  MUFU.EX2 R174, R68 ;  /* 0x0000004400ae7308 */ /* 0x0002a20000000800 */
[----:B------:R-:W-:Y:S01]  /*1d430*/  HMMA.16816.F32.BF16 R44, R88, R70, R44 ;  /* 0x00000046582c723c */ /* 0x000fe2000004182c */
[----:B------:R-:W-:-:S02]  /*1d440*/  @P1 IADD3 R54, PT, PT, R54, -0x3, RZ ;  /* 0xfffffffd36361810 */ /* 0x000fc40007ffe0ff */
[----:B------:R-:W3:Y:S04]  /*1d450*/  MUFU.EX2 R176, R176 ;  /* 0x000000b000b07308 */ /* 0x000ee80000000800 */
[----:B------:R-:W-:Y:S01]  /*1d460*/  MUFU.EX2 R175, R175 ;  /* 0x000000af00af7308 */ /* 0x000fe20000000800 */
[C---:B----4-:R-:W-:Y:S03]  /*1d470*/  HMMA.16816.F32.BF16 R8, R88.reuse, R100, R8 ;  /* 0x000000645808723c */ /* 0x050fe60000041808 */
[----:B------:R-:W-:Y:S01]  /*1d480*/  MUFU.EX2 R179, R179 ;  /* 0x000000b300b37308 */ /* 0x000fe20000000800 */
[----:B-1----:R-:W1:Y:S03]  /*1d490*/  LDSM.16.MT88.4 R68, [R151+0x11000] ;  /* 0x011000009744783b */ /* 0x002e660000004200 */
[----:B------:R-:W4:Y:S01]  /*1d4a0*/  MUFU.EX2 R220, R220 ;  /* 0x000000dc00dc7308 */ /* 0x000f220000000800 */
[C---:B------:R-:W-:Y:S01]  /*1d4b0*/  HMMA.16816.F32.BF16 R12, R88.reuse, R102, R12 ;  /* 0x00000066580c723c */ /* 0x040fe2000004180c */
[----:B------:R-:W5:Y:S02]  /*1d4c0*/  LDSM.16.MT88.4 R100, [R155+0x4800] ;  /* 0x004800009b64783b */ /* 0x000f640000004200 */
[----:B------:R-:W-:Y:S04]  /*1d4d0*/  MUFU.EX2 R224, R226 ;  /* 0x000000e200e07308 */ /* 0x000fe80000000800 */
[----:B------:R-:W4:Y:S01]  /*1d4e0*/  MUFU.EX2 R177, R177 ;  /* 0x000000b100b17308 */ /* 0x000f220000000800 */
[C---:B------:R-:W-:Y:S03]  /*1d4f0*/  HMMA.16816.F32.BF16 R16, R88.reuse, R96, R16 ;  /* 0x000000605810723c */ /* 0x040fe60000041810 */
[----:B------:R-:W-:Y:S04]  /*1d500*/  MUFU.EX2 R181, R181 ;  /* 0x000000b500b57308 */ /* 0x000fe80000000800 */
[----:B------:R-:W-:Y:S01]  /*1d510*/  MUFU.EX2 R183, R183 ;  /* 0x000000b700b77308 */ /* 0x000fe20000000800 */
[C---:B------:R-:W-:Y:S01]  /*1d520*/  HMMA.16816.F32.BF16 R20, R88.reuse, R98, R20 ;  /* 0x000000625814723c */ /* 0x040fe20000041814 */
[----:B------:R-:W4:Y:S02]  /*1d530*/  LDSM.16.MT88.4 R96, [R132+0xd000] ;  /* 0x00d000008460783b */ /* 0x000f240000004200 */
[----:B------:R-:W-:Y:S04]  /*1d540*/  MUFU.EX2 R182, R188 ;  /* 0x000000bc00b67308 */ /* 0x000fe80000000800 */
[----:B------:R-:W-:Y:S01]  /*1d550*/  MUFU.EX2 R185, R185 ;  /* 0x000000b900b97308 */ /* 0x000fe20000000800 */
        /* <DEDUP_REMOVED lines=14> */
[C---:B------:R-:W-:Y:S01]  /*1d640*/  HMMA.16816.F32.BF16 R60, R88.reuse, R84, R60 ;  /* 0x00000054583c723c */ /* 0x040fe2000004183c */
[----:B--2---:R-:W-:Y:S01]  /*1d650*/  F2FP.BF16.F32.PACK_AB R84, R157, R174 ;  /* 0x000000ae9d54723e */ /* 0x004fe200000010ff */
[----:B------:R-:W-:Y:S01]  /*1d660*/  FADD.FTZ R174, R174, R111 ;  /* 0x0000006faeae7221 */ /* 0x000fe20000010000 */
[C---:B------:R-:W-:Y:S01]  /*1d670*/  F2FP.BF16.F32.PACK_AB R85, R180.reuse, R163 ;  /* 0x000000a3b455723e */ /* 0x040fe200000010ff */
[----:B------:R-:W-:Y:S01]  /*1d680*/  FADD.FTZ R163, R163, R112 ;  /* 0x00000070a3a37221 */ /* 0x000fe20000010000 */
[----:B------:R-:W-:Y:S01]  /*1d690*/  MUFU.EX2 R158, R116 ;  /* 0x00000074009e7308 */ /* 0x000fe20000000800 */
[----:B------:R-:W-:Y:S01]  /*1d6a0*/  FADD.FTZ R157, R157, R174 ;  /* 0x000000ae9d9d7221 */ /* 0x000fe20000010000 */
[----:B------:R-:W-:Y:S01]  /*1d6b0*/  LDSM.16.MT88.4 R112, [R156+0x7800] ;  /* 0x007800009c70783b */ /* 0x000fe20000004200 */
[----:B------:R-:W-:Y:S01]  /*1d6c0*/  HMMA.16816.F32.BF16 R64, R88, R86, R64 ;  /* 0x000000565840723c */ /* 0x000fe20000041840 */
[----:B---3--:R-:W-:Y:S01]  /*1d6d0*/  F2FP.BF16.F32.PACK_AB R86, R159, R176 ;  /* 0x000000b09f56723e */ /* 0x008fe200000010ff */
[----:B------:R-:W-:Y:S01]  /*1d6e0*/  FADD.FTZ R163, R180, R163 ;  /* 0x000000a3b4a37221 */ /* 0x000fe20000010000 */
[----:B------:R-:W-:Y:S01]  /*1d6f0*/  F2FP.BF16.F32.PACK_AB R87, R161, R178 ;  /* 0x000000b2a157723e */ /* 0x000fe200000010ff */
[----:B------:R-:W-:Y:S01]  /*1d700*/  FADD.FTZ R176, R176, R157 ;  /* 0x0000009db0b07221 */ /* 0x000fe20000010000 */
[----:B------:R-:W-:Y:S01]  /*1d710*/  MUFU.EX2 R193, R193 ;  /* 0x000000c100c17308 */ /* 0x000fe20000000800 */
[----:B------:R-:W-:-:S02]  /*1d720*/  FADD.FTZ R178, R178, R163 ;  /* 0x000000a3b2b27221 */ /* 0x000fc40000010000 */
[----:B------:R-:W-:Y:S01]  /*1d730*/  HMMA.16816.F32.BF16 R24, R88, R92, R24 ;  /* 0x0000005c5818723c */ /* 0x000fe20000041818 */
[----:B------:R-:W-:Y:S01]  /*1d740*/  FADD.FTZ R176, R159, R176 ;  /* 0x000000b09fb07221 */ /* 0x000fe20000010000 */
[----:B------:R-:W-:Y:S01]  /*1d750*/  FADD.FTZ R161, R161, R178 ;  /* 0x000000b2a1a17221 */ /* 0x000fe20000010000 */
[----:B------:R-:W-:Y:S04]  /*1d760*/  MUFU.EX2 R137, R137 ;  /* 0x0000008900897308 */ /* 0x000fe80000000800 */
[----:B------:R-:W-:Y:S01]  /*1d770*/  MUFU.EX2 R143, R143 ;  /* 0x0000008f008f7308 */ /* 0x000fe20000000800 */
[C---:B-1----:R-:W-:Y:S03]  /*1d780*/  HMMA.16816.F32.BF16 R40, R84.reuse, R68, R40 ;  /* 0x000000445428723c */ /* 0x042fe60000041828 */
[----:B------:R-:W-:Y:S05]  /*1d790*/  MUFU.EX2 R142, R142 ;  /* 0x0000008e008e7308 */ /* 0x000fea0000000800 */
[----:B------:R-:W-:Y:S01]  /*1d7a0*/  HMMA.16816.F32.BF16 R44, R84, R70, R44 ;  /* 0x00000046542c723c */ /* 0x000fe2000004182c */
[----:B------:R-:W1:Y:S07]  /*1d7b0*/  LDSM.16.MT88.4 R68, [R155+0x5000] ;  /* 0x005000009b44783b */ /* 0x000e6e0000004200 */
[C---:B------:R-:W-:Y:S01]  /*1d7c0*/  HMMA.16816.F32.BF16 R28, R88.reuse, R94, R28 ;  /* 0x0000005e581c723c */ /* 0x040fe2000004181c */
[----:B------:R-:W-:Y:S07]  /*1d7d0*/  LDSM.16.MT88.4 R92, [R156+0x1000] ;  /* 0x001000009c5c783b */ /* 0x000fee0000004200 */
[C---:B-----5:R-:W-:Y:S08]  /*1d7e0*/  HMMA.16816.F32.BF16 R76, R88.reuse, R100, R76 ;  /* 0x00000064584c723c */ /* 0x060ff0000004184c */
[----:B------:R-:W-:Y:S01]  /*1d7f0*/  HMMA.16816.F32.BF16 R4, R88, R102, R4 ;  /* 0x000000665804723c */ /* 0x000fe20000041804 */
[----:B------:R-:W2:Y:S04]  /*1d800*/  LDSM.16.MT88.4 R88, [R156+0x5000] ;  /* 0x005000009c58783b */ /* 0x000ea80000004200 */
[----:B------:R-:W-:Y:S03]  /*1d810*/  LDSM.16.MT88.4 R100, [R151+0xd800] ;  /* 0x00d800009764783b */ /* 0x000fe60000004200 */
        /* <DEDUP_REMOVED lines=21> */
[----:B--2---:R-:W-:Y:S01]  /*1d970*/  HMMA.16816.F32.BF16 R60, R84, R88, R60 ;  /* 0x00000058543c723c */ /* 0x004fe2000004183c */
[----:B------:R-:W-:Y:S01]  /*1d980*/  FADD.FTZ R165, R165, R184 ;  /* 0x000000b8a5a57221 */ /* 0x000fe20000010000 */
[----:B------:R-:W-:-:S06]  /*1d990*/  FADD.FTZ R216, R216, R169 ;  /* 0x000000a9d8d87221 */ /* 0x000fcc0000010000 */
[C---:B------:R-:W-:Y:S01]  /*1d9a0*/  HMMA.16816.F32.BF16 R64, R84.reuse, R90, R64 ;  /* 0x0000005a5440723c */ /* 0x040fe20000041840 */
[----:B------:R-:W1:Y:S07]  /*1d9b0*/  LDSM.16.MT88.4 R88, [R132+0x11800] ;  /* 0x011800008458783b */ /* 0x000e6e0000004200 */
[C---:B------:R-:W-:Y:S08]  /*1d9c0*/  HMMA.16816.F32.BF16 R8, R84.reuse, R104, R8 ;  /* 0x000000685408723c */ /* 0x040ff00000041808 */
        /* <DEDUP_REMOVED lines=24> */
[----:B------:R-:W-:Y:S01]  /*1db50*/  HMMA.16816.F32.BF16 R60, R68, R104, R60 ;  /* 0x00000068443c723c */ /* 0x000fe2000004183c */
[----:B------:R-:W-:-:S02]  /*1db60*/  FFMA.FTZ R104, R192, UR4, -R149 ;  /* 0x00000004c0687c23 */ /* 0x000fc40008010895 */
[----:B------:R-:W2:Y:S04]  /*1db70*/  MUFU.EX2 R192, R202 ;  /* 0x000000ca00c07308 */ /* 0x000ea80000000800 */
[----:B------:R4:W2:Y:S01]  /*1db80*/  MUFU.EX2 R194, R104 ;  /* 0x0000006800c27308 */ /* 0x0008a20000000800 */
[C---:B------:R-:W-:Y:S08]  /*1db90*/  HMMA.16816.F32.BF16 R64, R68.reuse, R106, R64 ;  /* 0x0000006a4440723c */ /* 0x040ff00000041840 */
[C---:B---3--:R-:W-:Y:S01]  /*1dba0*/  HMMA.16816.F32.BF16 R76, R68.reuse, R96, R76 ;  /* 0x00000060444c723c */ /* 0x048fe2000004184c */
[----:B----4-:R-:W-:Y:S07]  /*1dbb0*/  LDSM.16.MT88.4 R104, [R132+0x12800] ;  /* 0x012800008468783b */ /* 0x010fee0000004200 */
        /* <DEDUP_REMOVED lines=23> */
[C---:B------:R-:W-:Y:S08]  /*1dd30*/  HMMA.16816.F32.BF16 R48, R68.reuse, R84, R48 ;  /* 0x000000544430723c */ /* 0x040ff00000041830 */
        /* <DEDUP_REMOVED lines=13> */
[----:B------:R-:W-:Y:S01]  /*1de10*/  LDSM.16.MT88.4 R84, [R155+0x2800] ;  /* 0x002800009b54783b */ /* 0x000fe20000004200 */
[----:B------:R-:W-:Y:S01]  /*1de20*/  FADD.FTZ R183, R183, R194 ;  /* 0x000000c2b7b77221 */ /* 0x000fe20000010000 */
[----:B------:R-:W-:-:S05]  /*1de30*/  FADD.FTZ R186, R187, R186 ;  /* 0x000000babbba7221 */ /* 0x000fca0000010000 */
[C---:B----4-:R-:W-:Y:S08]  /*1de40*/  HMMA.16816.F32.BF16 R40, R72.reuse, R80, R40 ;  /* 0x000000504828723c */ /* 0x050ff00000041828 */
[----:B------:R-:W-:Y:S01]  /*1de50*/  HMMA.16816.F32.BF16 R44, R72, R82, R44 ;  /* 0x00000052482c723c */ /* 0x000fe2000004182c */
[----:B------:R-:W2:Y:S07]  /*1de60*/  LDSM.16.MT88.4 R80, [R155+0x6800] ;  /* 0x006800009b50783b */ /* 0x000eae0000004200 */
[C---:B------:R-:W-:Y:S08]  /*1de70*/  HMMA.16816.F32.BF16 R16, R68.reuse, R100, R16 ;  /* 0x000000644410723c */ /* 0x040ff00000041810 */
[C---:B------:R-:W-:Y:S01]  /*1de80*/  HMMA.16816.F32.BF16 R20, R68.reuse, R102, R20 ;  /* 0x000000664414723c */ /* 0x040fe20000041814 */
[----:B------:R-:W3:Y:S07]  /*1de90*/  LDSM.16.MT88.4 R100, [R151+0xe800] ;  /* 0x00e800009764783b */ /* 0x000eee0000004200 */
[C---:B------:R-:W-:Y:S08]  /*1dea0*/  HMMA.16816.F32.BF16 R24, R68.reuse, R92, R24 ;  /* 0x0000005c4418723c */ /* 0x040ff00000041818 */
[C---:B------:R-:W-:Y:S01]  /*1deb0*/  HMMA.16816.F32.BF16 R28, R68.reuse, R94, R28 ;  /* 0x0000005e441c723c */ /* 0x040fe2000004181c */
[----:B------:R-:W4:Y:S07]  /*1dec0*/  LDSM.16.MT88.4 R92, [R156+0x2800] ;  /* 0x002800009c5c783b */ /* 0x000f2e0000004200 */
[C---:B-1----:R-:W-:Y:S08]  /*1ded0*/  HMMA.16816.F32.BF16 R60, R68.reuse, R88, R60 ;  /* 0x00000058443c723c */ /* 0x042ff0000004183c */
        /* <DEDUP_REMOVED lines=22> */
[----:B------:R-:W-:Y:S01]  /*1e040*/  HMMA.16816.F32.BF16 R64, R72, R70, R64 ;  /* 0x000000464840723c */ /* 0x000fe20000041840 */
[----:B------:R-:W1:Y:S01]  /*1e050*/  LDSM.16.MT88.4 R68, [R156+0x7000] ;  /* 0x007000009c44783b */ /* 0x000e620000004200 */
        /* <DEDUP_REMOVED lines=11> */
[----:B------:R-:W2:Y:S01]  /*1e110*/  LDSM.16.MT88.4 R76, [R132+0xf800] ;  /* 0x00f80000844c783b */ /* 0x000ea20000004200 */
[----:B------:R-:W-:Y:S01]  /*1e120*/  FADD.FTZ R164, R164, R191 ;  /* 0x000000bfa4a47221 */ /* 0x000fe20000010000 */
[----:B------:R-:W-:-:S05]  /*1e130*/  FADD.FTZ R158, R193, R158 ;  /* 0x0000009ec19e7221 */ /* 0x000fca0000010000 */
[C---:B-----5:R-:W-:Y:S08]  /*1e140*/  HMMA.16816.F32.BF16 R16, R72.reuse, R96, R16 ;  /* 0x000000604810723c */ /* 0x060ff00000041810 */
[C---:B------:R-:W-:Y:S01]  /*1e150*/  HMMA.16816.F32.BF16 R20, R72.reuse, R98, R20 ;  /* 0x000000624814723c */ /* 0x040fe20000041814 */
[----:B------:R-:W5:Y:S07]  /*1e160*/  LDSM.16.MT88.4 R96, [R151+0x13800] ;  /* 0x013800009760783b */ /* 0x000f6e0000004200 */
[C---:B------:R-:W-:Y:S08]  /*1e170*/  HMMA.16816.F32.BF16 R32, R72.reuse, R88, R32 ;  /* 0x000000584820723c */ /* 0x040ff00000041820 */
[C---:B------:R-:W-:Y:S01]  /*1e180*/  HMMA.16816.F32.BF16 R36, R72.reuse, R90, R36 ;  /* 0x0000005a4824723c */ /* 0x040fe20000041824 */
[----:B------:R-:W-:Y:S04]  /*1e190*/  LDSM.16.MT88.4 R88, [R155+0x3800] ;  /* 0x003800009b58783b */ /* 0x000fe80000004200 */
[----:B------:R-:W-:Y:S03]  /*1e1a0*/  LDSM.16.MT88.4 R152, [R155+0x7800] ;  /* 0x007800009b98783b */ /* 0x000fe60000004200 */
[C---:B------:R-:W-:Y:S08]  /*1e1b0*/  HMMA.16816.F32.BF16 R48, R72.reuse, R104, R48 ;  /* 0x000000684830723c */ /* 0x040ff00000041830 */
[C---:B------:R-:W-:Y:S01]  /*1e1c0*/  HMMA.16816.F32.BF16 R56, R72.reuse, R106, R56 ;  /* 0x0000006a4838723c */ /* 0x040fe20000041838 */
[----:B------:R4:W5:Y:S07]  /*1e1d0*/  LDSM.16.MT88.4 R104, [R132+0x13800] ;  /* 0x013800008468783b */ /* 0x00096e0000004200 */
[C---:B------:R-:W-:Y:S01]  /*1e1e0*/  HMMA.16816.F32.BF16 R4, R72.reuse, R82, R4 ;  /* 0x000000524804723c */ /* 0x040fe20000041804 */
[----:B------:R-:W5:Y:S07]  /*1e1f0*/  LDSM.16.MT88.4 R80, [R156+0x3800] ;  /* 0x003800009c50783b */ /* 0x000f6e0000004200 */
[C---:B------:R-:W-:Y:S01]  /*1e200*/  HMMA.16816.F32.BF16 R40, R72.reuse, R84, R40 ;  /* 0x000000544828723c */ /* 0x040fe20000041828 */
[----:B------:R-:W-:Y:S01]  /*1e210*/  FFMA.FTZ R84, R138, UR4, -R149 ;  /* 0x000000048a547c23 */ /* 0x000fe20008010895 */
[----:B------:R-:W-:Y:S01]  /*1e220*/  FFMA.FTZ R85, R136, UR4, -R55 ;  /* 0x0000000488557c23 */ /* 0x000fe20008010837 */
[----:B------:R-:W-:Y:S01]  /*1e230*/  FFMA.FTZ R138, R140, UR4, -R149 ;  /* 0x000000048c8a7c23 */ /* 0x000fe20008010895 */
[----:B------:R-:W-:Y:S01]  /*1e240*/  FFMA.FTZ R136, R139, UR4, -R55 ;  /* 0x000000048b887c23 */ /* 0x000fe20008010837 */
[----:B------:R-:W1:Y:S03]  /*1e250*/  MUFU.EX2 R140, R84 ;  /* 0x00000054008c7308 */ /* 0x000e660000000800 */
[----:B---3--:R-:W-:Y:S01]  /*1e260*/  HMMA.16816.F32.BF16 R8, R72, R100, R8 ;  /* 0x000000644808723c */ /* 0x008fe20000041808 */
[----:B------:R-:W3:Y:S01]  /*1e270*/  MUFU.EX2 R138, R138 ;  /* 0x0000008a008a7308 */ /* 0x000ee20000000800 */
[----:B----4-:R-:W-:-:S02]  /*1e280*/  MOV R132, R0 ;  /* 0x0000000000847202 */ /* 0x010fc40000000f00 */
[----:B------:R-:W-:Y:S01]  /*1e290*/  @P1 MOV R132, R0 ;  /* 0x0000000000841202 */ /* 0x000fe20000000f00 */
[----:B------:R-:W-:Y:S03]  /*1e2a0*/  MUFU.EX2 R139, R85 ;  /* 0x00000055008b7308 */ /* 0x000fe60000000800 */
[----:B------:R-:W-:Y:S01]  /*1e2b0*/  HMMA.16816.F32.BF16 R24, R72, R92, R24 ;  /* 0x0000005c4818723c */ /* 0x000fe20000041818 */
[----:B------:R-:W4:Y:S01]  /*1e2c0*/  MUFU.EX2 R136, R136 ;  /* 0x0000008800887308 */ /* 0x000f220000000800 */
[----:B-1----:R-:W-:Y:S01]  /*1e2d0*/  F2FP.BF16.F32.PACK_AB R116, R140, R137 ;  /* 0x000000898c74723e */ /* 0x002fe200000010ff */
[----:B------:R-:W-:Y:S02]  /*1e2e0*/  FADD.FTZ R137, R137, R164 ;  /* 0x000000a489897221 */ /* 0x000fe40000010000 */
[----:B------:R-:W1:Y:S01]  /*1e2f0*/  MUFU.EX2 R55, R141 ;  /* 0x0000008d00377308 */ /* 0x000e620000000800 */
[----:B---3--:R-:W-:-:S02]  /*1e300*/  F2FP.BF16.F32.PACK_AB R118, R143, R138 ;  /* 0x0000008a8f76723e */ /* 0x008fc400000010ff */
[----:B------:R-:W-:Y:S01]  /*1e310*/  HMMA.16816.F32.BF16 R60, R72, R68, R60 ;  /* 0x00000044483c723c */ /* 0x000fe2000004183c */
[----:B------:R-:W-:-:S04]  /*1e320*/  FADD.FTZ R137, R140, R137 ;  /* 0x000000898c897221 */ /* 0x000fc80000010000 */
[----:B------:R-:W-:Y:S01]  /*1e330*/  FADD.FTZ R138, R138, R137 ;  /* 0x000000898a8a7221 */ /* 0x000fe20000010000 */
[----:B----4-:R-:W-:Y:S02]  /*1e340*/  F2FP.BF16.F32.PACK_AB R117, R136, R139 ;  /* 0x0000008b8875723e */ /* 0x010fe400000010ff */
[----:B------:R-:W-:Y:S01]  /*1e350*/  HMMA.16816.F32.BF16 R12, R72, R102, R12 ;  /* 0x00000066480c723c */ /* 0x000fe2000004180c */
[----:B------:R-:W-:Y:S01]  /*1e360*/  FADD.FTZ R139, R139, R158 ;  /* 0x0000009e8b8b7221 */ /* 0x000fe20000010000 */
[----:B------:R-:W-:Y:S01]  /*1e370*/  FADD.FTZ R223, R143, R138 ;  /* 0x0000008a8fdf7221 */ /* 0x000fe20000010000 */
[----:B-1----:R-:W-:Y:S02]  /*1e380*/  F2FP.BF16.F32.PACK_AB R119, R142, R55 ;  /* 0x000000378e77723e */ /* 0x002fe400000010ff */
[----:B------:R-:W-:-:S03]  /*1e390*/  FADD.FTZ R136, R136, R139 ;  /* 0x0000008b88887221 */ /* 0x000fc60000010000 */
[----:B------:R-:W-:Y:S01]  /*1e3a0*/  HMMA.16816.F32.BF16 R28, R72, R94, R28 ;  /* 0x0000005e481c723c */ /* 0x000fe2000004181c */
[----:B------:R-:W-:-:S04]  /*1e3b0*/  FADD.FTZ R55, R55, R136 ;  /* 0x0000008837377221 */ /* 0x000fc80000010000 */
[----:B------:R-:W-:-:S03]  /*1e3c0*/  FADD.FTZ R221, R142, R55 ;  /* 0x000000378edd7221 */ /* 0x000fc60000010000 */
[C---:B------:R-:W-:Y:S08]  /*1e3d0*/  HMMA.16816.F32.BF16 R44, R72.reuse, R86, R44 ;  /* 0x00000056482c723c */ /* 0x040ff0000004182c */
[----:B------:R-:W-:Y:S08]  /*1e3e0*/  HMMA.16816.F32.BF16 R64, R72, R70, R64 ;  /* 0x000000464840723c */ /* 0x000ff00000041840 */
[C---:B--2---:R-:W-:Y:S08]  /*1e3f0*/  HMMA.16816.F32.BF16 R68, R116.reuse, R76, R16 ;  /* 0x0000004c7444723c */ /* 0x044ff00000041810 */
[C---:B------:R-:W-:Y:S08]  /*1e400*/  HMMA.16816.F32.BF16 R72, R116.reuse, R78, R20 ;  /* 0x0000004e7448723c */ /* 0x040ff00000041814 */
[----:B------:R-:W-:Y:S01]  /*1e410*/  HMMA.16816.F32.BF16 R128, R116, R124, R8 ;  /* 0x0000007c7480723c */ /* 0x000fe20000041808 */
[----:B------:R-:W-:-:S07]  /*1e420*/  MOV R10, R134 ;  /* 0x00000086000a7202 */ /* 0x000fce0000000f00 */
        /* <DEDUP_REMOVED lines=15> */
.L_x_3639:
[----:B------:R-:W-:-:S07]  /*1e520*/  IADD3 R54, PT, PT, R10, -0x1, RZ ;  /* 0xffffffff0a367810 */ /* 0x000fce0007ffe0ff */
.L_x_3645:
[----:B------:R-:W-:-:S13]  /*1e530*/  ISETP.GE.AND P1, PT, R54, R205, PT ;  /* 0x000000cd3600720c */ /* 0x000fda0003f26270 */
        /* <DEDUP_REMOVED lines=27> */
.L_x_3650:
[----:B------:R-:W-:Y:S01]  /*1e6f0*/  @!P3 IADD3 R11, P0, PT, RZ, -R214, RZ ;  /* 0x800000d6ff0bb210 */ /* 0x000fe20007f1e0ff */
[----:B------:R-:W2:Y:S01]  /*1e700*/  S2R R197, SR_TID.X ;  /* 0x0000000000c57919 */ /* 0x000ea20000002100 */
[----:B------:R-:W3:Y:S01]  /*1e710*/  @!P3 LDC R6, c[0x0][0x3c0] ;  /* 0x0000f000ff06bb82 */ /* 0x000ee20000000800 */
[----:B------:R-:W-:Y:S07]  /*1e720*/  DEPBAR.LE SB0, 0x0 ;  /* 0x000080000000791a */ /* 0x000fee0000000000 */
[----:B------:R-:W4:Y:S08]  /*1e730*/  LDC R9, c[0x0][0x3c4] ;  /* 0x0000f100ff097b82 */ /* 0x000f300000000800 */
[----:B------:R-:W-:Y:S01]  /*1e740*/  BAR.SYNC.DEFER_BLOCKING 0x0 ;  /* 0x0000000000007b1d */ /* 0x000fe20000010000 */
[----:B------:R-:W-:Y:S01]  /*1e750*/  IMAD.MOV.U32 R8, RZ, RZ, R210 ;  /* 0x000000ffff087224 */ /* 0x000fe200078e00d2 */
[C---:B--2---:R-:W-:Y:S01]  /*1e760*/  LOP3.LUT R2, R197.reuse, 0x38, RZ, 0xc0, !PT ;  /* 0x00000038c5027812 */ /* 0x044fe200078ec0ff */
[C---:B------:R-:W-:Y:S01]  /*1e770*/  IMAD.SHL.U32 R196, R197.reuse, 0x8, RZ ;  /* 0x00000008c5c47824 */ /* 0x040fe200078e00ff */
        /* <DEDUP_REMOVED lines=9> */
[----:B------:R-:W-:Y:S02]  /*1e810*/  LOP3.LUT R199, R199, 0x7c00, RZ, 0xc0, !PT ;  /* 0x00007c00c7c77812 */ /* 0x000fe400078ec0ff */
[----:B------:R-:W-:Y:S02]  /*1e820*/  @!P3 SHF.R.S64 R11, R11, 0x1f, R10 ;  /* 0x0000001f0b0bb819 */ /* 0x000fe4000000100a */
[C---:B------:R-:W-:Y:S02]  /*1e830*/  ISETP.GE.AND P2, PT, R5.reuse, UR12, PT ;  /* 0x0000000c05007c0c */ /* 0x040fe4000bf46270 */
[C---:B------:R-:W-:Y:S02]  /*1e840*/  LOP3.LUT R7, R5.reuse, 0x40, RZ, 0xfc, !PT ;  /* 0x0000004005077812 */ /* 0x040fe400078efcff */
[--C-:B------:R-:W-:Y:S02]  /*1e850*/  LOP3.LUT R2, R5, 0x1c0, R4.reuse, 0xf8, !PT ;  /* 0x000001c005027812 */ /* 0x100fe400078ef804 */
[----:B------:R-:W-:Y:S02]  /*1e860*/  LOP3.LUT R181, R198, 0x8, RZ, 0xc0, !PT ;  /* 0x00000008c6b57812 */ /* 0x000fe400078ec0ff */
[----:B------:R-:W-:Y:S02]  /*1e870*/  LOP3.LUT R5, R199, 0x200, R4, 0xf8, !PT ;  /* 0x00000200c7057812 */ /* 0x000fe400078ef804 */
        /* <DEDUP_REMOVED lines=67> */
.L_x_3647:
[----:B------:R-:W-:Y:S01]  /*1ecb0*/  UMOV UR5, UR13 ;  /* 0x0000000d00057c82 */ /* 0x000fe20008000000 */
[----:B------:R-:W-:Y:S01]  /*1ecc0*/  IMAD.SHL.U32 R7, R6, 0x20, RZ ;  /* 0x0000002006077824 */ /* 0x000fe200078e00ff */
[----:B------:R-:W-:Y:S01]  /*1ecd0*/  LEA R225, R225, UR5, 0x1 ;  /* 0x00000005e1e17c11 */ /* 0x000fe2000f8e08ff */
[----:B------:R-:W-:Y:S01]  /*1ece0*/  VIADD R216, R216, 0xffffffff ;  /* 0xffffffffd8d87836 */ /* 0x000fe20000000000 */
        /* <DEDUP_REMOVED lines=16> */
[----:B------:R-:W-:Y:S01]  /*1edf0*/  IADD3 R8, P0, PT, R4, R7, RZ ;  /* 0x0000000704087210 */ /* 0x000fe20007f1e0ff */
[----:B------:R-:W-:Y:S01]  /*1ee00*/  VIADD R133, R186, UR5 ;  /* 0x00000005ba857c36 */ /* 0x000fe20008000000 */
        /* <DEDUP_REMOVED lines=374> */
.L_x_3649:
        /* <DEDUP_REMOVED lines=97> */
.L_x_3648:
[----:B------:R-:W-:Y:S01]  /*20b80*/  I2FP.F32.S32 R2, R215 ;  /* 0x000000d700027245 */ /* 0x000fe20000201400 */
[----:B-1----:R-:W-:Y:S01]  /*20b90*/  LDSM.16.MT88.4 R140, [R202+0xc000] ;  /* 0x00c00000ca8c783b */ /* 0x002fe20000004200 */
[C---:B------:R-:W-:Y:S02]  /*20ba0*/  IADD3 R133, PT, PT, R215.reuse, -0x38, RZ ;  /* 0xffffffc8d7857810 */ /* 0x040fe40007ffe0ff */
[----:B------:R-:W-:Y:S01]  /*20bb0*/  IADD3 R132, PT, PT, R215, -0x3f, RZ ;  /* 0xffffffc1d7847810 */ /* 0x000fe20007ffe0ff */
[CC--:B------:R-:W-:Y:S01]  /*20bc0*/  FFMA.FTZ R36, R3.reuse, R2.reuse, R36 ;  /* 0x0000000203247223 */ /* 0x0c0fe20000010024 */
[----:B------:R-:W-:Y:S01]  /*20bd0*/  FFMA.FTZ R38, R3, R2, R38 ;  /* 0x0000000203267223 */ /* 0x000fe20000010026 */
[----:B------:R-:W-:Y:S02]  /*20be0*/  I2FP.F32.S32 R133, R133 ;  /* 0x0000008500857245 */ /* 0x000fe40000201400 */
[----:B------:R-:W-:Y:S01]  /*20bf0*/  IADD3 R2, PT, PT, R215, -0x37, RZ ;  /* 0xffffffc9d7027810 */ /* 0x000fe20007ffe0ff */
[----:B------:R-:W-:Y:S01]  /*20c00*/  LDSM.16.MT88.4 R148, [R203+0x10800] ;  /* 0x01080000cb94783b */ /* 0x000fe20000004200 */
[----:B------:R-:W-:Y:S01]  /*20c10*/  I2FP.F32.S32 R132, R132 ;  /* 0x0000008400847245 */ /* 0x000fe20000201400 */
[CC--:B------:R-:W-:Y:S01]  /*20c20*/  FFMA.FTZ R8, R3.reuse, R133.reuse, R8 ;  /* 0x0000008503087223 */ /* 0x0c0fe20000010008 */
[----:B------:R-:W-:Y:S01]  /*20c30*/  I2FP.F32.S32 R2, R2 ;  /* 0x0000000200027245 */ /* 0x000fe20000201400 */
        /* <DEDUP_REMOVED lines=8> */
[----:B------:R-:W-:Y:S02]  /*20cc0*/  I2FP.F32.S32 R133, R133 ;  /* 0x0000008500857245 */ /* 0x000fe40000201400 */
[----:B------:R-:W-:Y:S02]  /*20cd0*/  IADD3 R2, PT, PT, R215, -0x27, RZ ;  /* 0xffffffd9d7027810 */ /* 0x000fe40007ffe0ff */
        /* <DEDUP_REMOVED lines=9> */
[C---:B------:R-:W-:Y:S02]  /*20d70*/  IADD3 R132, PT, PT, R215.reuse, -0x1f, RZ ;  /* 0xffffffe1d7847810 */ /* 0x040fe40007ffe0ff */
        /* <DEDUP_REMOVED lines=18> */
[----:B------:R-:W-:Y:S01]  /*20ea0*/  IADD3 R133, PT, PT, R215, 0x8, RZ ;  /* 0x00000008d7857810 */ /* 0x000fe20007ffe0ff */
[CC--:B------:R-:W-:Y:S01]  /*20eb0*/  FFMA.FTZ R29, R3.reuse, R132.reuse, R29 ;  /* 0x00000084031d7223 */ /* 0x0c0fe2000001001d */
[C---:B------:R-:W-:Y:S01]  /*20ec0*/  FFMA.FTZ R31, R3.reuse, R132, R31 ;  /* 0x00000084031f7223 */ /* 0x040fe2000001001f */
[CC--:B------:R-:W-:Y:S01]  /*20ed0*/  FFMA.FTZ R33, R3.reuse, R2.reuse, R33 ;  /* 0x0000000203217223 */ /* 0x0c0fe20000010021 */
[----:B------:R-:W-:Y:S01]  /*20ee0*/  FFMA.FTZ R35, R3, R2, R35 ;  /* 0x0000000203237223 */ /* 0x000fe20000010023 */
[C---:B------:R-:W-:Y:S02]  /*20ef0*/  IADD3 R132, PT, PT, R215.reuse, 0x1, RZ ;  /* 0x00000001d7847810 */ /* 0x040fe40007ffe0ff */
[----:B------:R-:W-:Y:S02]  /*20f00*/  I2FP.F32.S32 R133, R133 ;  /* 0x0000008500857245 */ /* 0x000fe40000201400 */
[C---:B------:R-:W-:Y:S02]  /*20f10*/  IADD3 R2, PT, PT, R215.reuse, 0x9, RZ ;  /* 0x00000009d7027810 */ /* 0x040fe40007ffe0ff */
[----:B------:R-:W-:Y:S01]  /*20f20*/  IADD3 R137, PT, PT, R215, -0x40, RZ ;  /* 0xffffffc0d7897810 */ /* 0x000fe20007ffe0ff */
[CC--:B------:R-:W-:Y:S01]  /*20f30*/  FFMA.FTZ R40, R3.reuse, R133.reuse, R40 ;  /* 0x0000008503287223 */ /* 0x0c0fe20000010028 */
[----:B------:R-:W-:Y:S01]  /*20f40*/  I2FP.F32.S32 R132, R132 ;  /* 0x0000008400847245 */ /* 0x000fe20000201400 */
[C---:B------:R-:W-:Y:S01]  /*20f50*/  FFMA.FTZ R42, R3.reuse, R133, R42 ;  /* 0x00000085032a7223 */ /* 0x040fe2000001002a */
[----:B------:R-:W-:Y:S02]  /*20f60*/  I2FP.F32.S32 R2, R2 ;  /* 0x0000000200027245 */ /* 0x000fe40000201400 */
[----:B------:R-:W-:Y:S01]  /*20f70*/  I2FP.F32.S32 R137, R137 ;  /* 0x0000008900897245 */ /* 0x000fe20000201400 */
[-C--:B------:R-:W-:Y:S01]  /*20f80*/  FFMA.FTZ R37, R3, R132.reuse, R37 ;  /* 0x0000008403257223 */ /* 0x080fe20000010025 */
[----:B------:R-:W-:Y:S01]  /*20f90*/  IADD3 R133, PT, PT, R215, 0x18, RZ ;  /* 0x00000018d7857810 */ /* 0x000fe20007ffe0ff */
[C---:B------:R-:W-:Y:S01]  /*20fa0*/  FFMA.FTZ R39, R3.reuse, R132, R39 ;  /* 0x0000008403277223 */ /* 0x040fe20000010027 */
[CC--:B------:R-:W-:Y:S01]  /*20fb0*/  FFMA.FTZ R41, R3.reuse, R2.reuse, R41 ;  /* 0x0000000203297223 */ /* 0x0c0fe20000010029 */
[----:B------:R-:W-:Y:S01]  /*20fc0*/  FFMA.FTZ R43, R3, R2, R43 ;  /* 0x00000002032b7223 */ /* 0x000fe2000001002b */
[----:B------:R-:W-:Y:S01]  /*20fd0*/  IADD3 R132, PT, PT, R215, 0x11, RZ ;  /* 0x00000011d7847810 */ /* 0x000fe20007ffe0ff */
[C---:B------:R-:W-:Y:S01]  /*20fe0*/  FFMA.FTZ R4, R3.reuse, R137, R4 ;  /* 0x0000008903047223 */ /* 0x040fe20000010004 */
[----:B------:R-:W-:Y:S01]  /*20ff0*/  I2FP.F32.S32 R133, R133 ;  /* 0x0000008500857245 */ /* 0x000fe20000201400 */
[----:B------:R-:W-:Y:S01]  /*21000*/  FFMA.FTZ R6, R3, R137, R6 ;  /* 0x0000008903067223 */ /* 0x000fe20000010006 */
        /* <DEDUP_REMOVED lines=15> */
[----:B------:R-:W-:Y:S02]  /*21100*/  I2FP.F32.S32 R2, R133 ;  /* 0x0000008500027245 */ /* 0x000fe40000201400 */
[----:B------:R-:W-:Y:S02]  /*21110*/  FMNMX3.FTZ R134, R0, R4, R5, !PT ;  /* 0x0000000400867276 */ /* 0x000fe40007810005 */
[----:B------:R-:W-:Y:S01]  /*21120*/  FMNMX3.FTZ R133, R135, R6, R7, !PT ;  /* 0x0000000687857276 */ /* 0x000fe20007810007 */
[-C--:B------:R-:W-:Y:S01]  /*21130*/  FFMA.FTZ R55, R3, R2.reuse, R55 ;  /* 0x0000000203377223 */ /* 0x080fe20000010037 */
        /* <DEDUP_REMOVED lines=34> */
[-C--:B------:R-:W-:Y:S01]  /*21360*/  FFMA.FTZ R44, R3, R137.reuse, R44 ;  /* 0x00000089032c7223 */ /* 0x080fe2000001002c */
[----:B------:R-:W-:Y:S01]  /*21370*/  IADD3 R136, PT, PT, R215, 0x28, RZ ;  /* 0x00000028d7887810 */ /* 0x000fe20007ffe0ff */
[----:B------:R-:W-:Y:S01]  /*21380*/  FFMA.FTZ R46, R3, R137, R46 ;  /* 0x00000089032e7223 */ /* 0x000fe2000001002e */
[----:B------:R-:W-:Y:S02]  /*21390*/  FMNMX3.FTZ R134, R134, R40, R41, !PT ;  /* 0x0000002886867276 */ /* 0x000fe40007810029 */
[----:B------:R-:W-:Y:S02]  /*213a0*/  FMNMX3.FTZ R2, R2, R42, R43, !PT ;  /* 0x0000002a02027276 */ /* 0x000fe4000781002b */
[----:B------:R-:W-:Y:S02]  /*213b0*/  I2FP.F32.S32 R136, R136 ;  /* 0x0000008800887245 */ /* 0x000fe40000201400 */
[----:B------:R-:W-:Y:S02]  /*213c0*/  IADD3 R133, PT, PT, R215, 0x30, RZ ;  /* 0x00000030d7857810 */ /* 0x000fe40007ffe0ff */
[----:B------:R-:W-:Y:S01]  /*213d0*/  FMNMX3.FTZ R134, R134, R44, R45, !PT ;  /* 0x0000002c86867276 */ /* 0x000fe2000781002d */
[C---:B------:R-:W-:Y:S01]  /*213e0*/  FFMA.FTZ R56, R3.reuse, R136, R56 ;  /* 0x0000008803387223 */ /* 0x040fe20000010038 */
[----:B------:R-:W-:Y:S01]  /*213f0*/  FMNMX3.FTZ R2, R2, R46, R47, !PT ;  /* 0x0000002e02027276 */ /* 0x000fe2000781002f */
[----:B------:R-:W-:Y:S01]  /*21400*/  FFMA.FTZ R58, R3, R136, R58 ;  /* 0x00000088033a7223 */ /* 0x000fe2000001003a */
[----:B------:R-:W-:Y:S02]  /*21410*/  I2FP.F32.S32 R133, R133 ;  /* 0x0000008500857245 */ /* 0x000fe40000201400 */
[----:B------:R-:W-:Y:S02]  /*21420*/  IADD3 R136, PT, PT, R215, 0x31, RZ ;  /* 0x00000031d7887810 */ /* 0x000fe40007ffe0ff */
[----:B------:R-:W-:Y:S01]  /*21430*/  FMNMX3.FTZ R134, R134, R48, R49, !PT ;  /* 0x0000003086867276 */ /* 0x000fe20007810031 */
[CC--:B------:R-:W-:Y:S01]  /*21440*/  FFMA.FTZ R60, R3.reuse, R133.reuse, R60 ;  /* 0x00000085033c7223 */ /* 0x0c0fe2000001003c */
[----:B------:R-:W-:Y:S01]  /*21450*/  FMNMX3.FTZ R2, R2, R50, R51, !PT ;  /* 0x0000003202027276 */ /* 0x000fe20007810033 */
[----:B------:R-:W-:Y:S01]  /*21460*/  FFMA.FTZ R62, R3, R133, R62 ;  /* 0x00000085033e7223 */ /* 0x000fe2000001003e */
        /* <DEDUP_REMOVED lines=525> */
.L_x_3646:
        /* <DEDUP_REMOVED lines=11> */
[C---:B------:R-:W-:Y:S02]  /*235f0*/  SHF.L.U32 R2, R197.reuse, 0x2, RZ ;  /* 0x00000002c5027819 */ /* 0x040fe400000006ff */
[C---:B------:R-:W-:Y:S02]  /*23600*/  R2P PR, R197.reuse, 0x18 ;  /* 0x00000018c5007804 */ /* 0x040fe40000000000 */
[----:B------:R-:W-:Y:S01]  /*23610*/  LOP3.LUT P6, RZ, R197, 0x3, RZ, 0xc0, !PT ;  /* 0x00000003c5ff7812 */ /* 0x000fe200078cc0ff */
[----:B------:R-:W3:Y:S01]  /*23620*/  S2UR UR9, SR_CTAID.Z ;  /* 0x00000000000979c3 */ /* 0x000ee20000002700 */
[----:B------:R-:W-:Y:S02]  /*23630*/  LOP3.LUT R11, R198, 0x30, RZ, 0xc0, !PT ;  /* 0x00000030c60b7812 */ /* 0x000fe400078ec0ff */
[----:B------:R-:W-:Y:S02]  /*23640*/  LOP3.LUT R8, R199, R8, RZ, 0xfc, !PT ;  /* 0x00000008c7087212 */ /* 0x000fe400078efcff */
[----:B------:R-:W-:Y:S01]  /*23650*/  SEL R201, R201, 0xffffffe0, !P0 ;  /* 0xffffffe0c9c97807 */ /* 0x000fe20004000000 */
        /* <DEDUP_REMOVED lines=8> */
[----:B------:R-:W-:Y:S02]  /*236e0*/  LEA R8, R8, UR5, 0x2 ;  /* 0x0000000508087c11 */ /* 0x000fe4000f8e10ff */
[----:B------:R-:W-:Y:S02]  /*236f0*/  IADD3 R13, PT, PT, R197, 0x18, RZ ;  /* 0x00000018c50d7810 */ /* 0x000fe40007ffe0ff */
[----:B------:R-:W-:Y:S02]  /*23700*/  LOP3.LUT R0, R11, 0x7, R0, 0xf8, !PT ;  /* 0x000000070b007812 */ /* 0x000fe400078ef800 */
[----:B------:R-:W-:Y:S01]  /*23710*/  IADD3 R11, PT, PT, R197, 0x8, RZ ;  /* 0x00000008c50b7810 */ /* 0x000fe20007ffe0ff */
[----:B------:R-:W-:Y:S01]  /*23720*/  BAR.SYNC.DEFER_BLOCKING 0x0 ;  /* 0x0000000000007b1d */ /* 0x000fe20000010000 */
[----:B------:R-:W-:-:S02]  /*23730*/  ISETP.GE.AND P0, PT, R13, R134, PT ;  /* 0x000000860d00720c */ /* 0x000fc40003f06270 */
[----:B------:R-:W-:Y:S02]  /*23740*/  ISETP.GE.AND P2, PT, R11, R134, PT ;  /* 0x000000860b00720c */ /* 0x000fe40003f46270 */
[----:B------:R-:W-:Y:S02]  /*23750*/  IADD3 R11, PT, PT, R197, 0x20, RZ ;  /* 0x00000020c50b7810 */ /* 0x000fe40007ffe0ff */
[----:B------:R-:W-:Y:S01]  /*23760*/  LOP3.LUT R3, R3, 0x10, RZ, 0xc0, !PT ;  /* 0x0000001003037812 */ /* 0x000fe200078ec0ff */
[----:B-1----:R-:W-:Y:S01]  /*23770*/  FADD.FTZ R4, R7, R4 ;  /* 0x0000000407047221 */ /* 0x002fe20000010000 */
[----:B------:R-:W-:Y:S01]  /*23780*/  LOP3.LUT R7, R2, 0x1f8, RZ, 0xc0, !PT ;  /* 0x000001f802077812 */ /* 0x000fe200078ec0ff */
[----:B--2---:R-:W-:Y:S02]  /*23790*/  FADD.FTZ R5, R6, R5 ;  /* 0x0000000506057221 */ /* 0x004fe40000010000 */
[----:B------:R-:W1:Y:S01]  /*237a0*/  MUFU.RCP R10, R4 ;  /* 0x00000004000a7308 */ /* 0x000e620000001000 */
[----:B------:R-:W-:-:S02]  /*237b0*/  LOP3.LUT R198, R7, 0x38, R198, 0x78, !PT ;  /* 0x0000003807c67812 */ /* 0x000fc400078e78c6 */
[----:B------:R-:W-:Y:S02]  /*237c0*/  IADD3 R7, PT, PT, R197, 0x10, RZ ;  /* 0x00000010c5077810 */ /* 0x000fe40007ffe0ff */
[----:B------:R-:W-:Y:S02]  /*237d0*/  FSETP.NE.FTZ.AND P5, PT, R4, RZ, PT ;  /* 0x000000ff0400720b */ /* 0x000fe40003fb5000 */
[----:B------:R-:W-:Y:S01]  /*237e0*/  ISETP.GE.AND P1, PT, R7, R134, PT ;  /* 0x000000860700720c */ /* 0x000fe20003f26270 */
[----:B------:R-:W2:Y:S01]  /*237f0*/  MUFU.RCP R9, R5 ;  /* 0x0000000500097308 */ /* 0x000ea20000001000 */
[----:B------:R-:W-:Y:S02]  /*23800*/  SEL R7, R200, 0xffffffc0, !P3 ;  /* 0xffffffc0c8077807 */ /* 0x000fe40005800000 */
[----:B------:R-:W-:Y:S02]  /*23810*/  FSETP.NE.FTZ.AND P3, PT, R5, RZ, PT ;  /* 0x000000ff0500720b */ /* 0x000fe40003f75000 */
[----:B------:R-:W-:-:S02]  /*23820*/  IADD3 R6, PT, PT, R8, 0x80, RZ ;  /* 0x0000008008067810 */ /* 0x000fc40007ffe0ff */
[----:B------:R-:W-:Y:S02]  /*23830*/  @P4 IADD3 R6, PT, PT, R8, -0x80, RZ ;  /* 0xffffff8008064810 */ /* 0x000fe40007ffe0ff */
[----:B------:R-:W-:Y:S02]  /*23840*/  IADD3 R12, PT, PT, R7, R8, RZ ;  /* 0x00000008070c7210 */ /* 0x000fe40007ffe0ff */
[----:B-1----:R-:W-:Y:S02]  /*23850*/  FSEL R10, R10, 1, P5 ;  /* 0x3f8000000a0a7808 */ /* 0x002fe40002800000 */
[----:B------:R-:W-:Y:S02]  /*23860*/  IADD3 R13, PT, PT, R201, R12, RZ ;  /* 0x0000000cc90d7210 */ /* 0x000fe40007ffe0ff */
[----:B------:R-:W-:Y:S01]  /*23870*/  IADD3 R16, PT, PT, R7, R6, RZ ;  /* 0x0000000607107210 */ /* 0x000fe20007ffe0ff */
        /* <DEDUP_REMOVED lines=52> */
[----:B------:R-:W-:Y:S01]  /*23bc0*/  FMUL.FTZ R89, R10, R89 ;  /* 0x000000590a597220 */ /* 0x000fe20000410000 */
[----:B------:R-:W-:Y:S01]  /*23bd0*/  IADD3 R201, PT, PT, R201, R16, RZ ;  /* 0x00000010c9c97210 */ /* 0x000fe20007ffe0ff */
[----:B------:R-:W-:Y:S01]  /*23be0*/  STS.64 [R9], R124 ;  /* 0x0000007c09007388 */ /* 0x000fe20000000a00 */
[----:B------:R-:W-:Y:S01]  /*23bf0*/  FSETP.NE.FTZ.AND P4, PT, R4, RZ, PT ;  /* 0x000000ff0400720b */ /* 0x000fe20003f95000 */
[C---:B------:R-:W-:Y:S01]  /*23c00*/  FMUL.FTZ R92, R10.reuse, R92 ;  /* 0x0000005c0a5c7220 */ /* 0x040fe20000410000 */
[C---:B------:R-:W-:Y:S01]  /*23c10*/  FMUL.FTZ R93, R10.reuse, R93 ;  /* 0x0000005d0a5d7220 */ /* 0x040fe20000410000 */
[----:B------:R-:W-:Y:S01]  /*23c20*/  STS.64 [R9+0x800], R126 ;  /* 0x0008007e09007388 */ /* 0x000fe20000000a00 */
[C---:B------:R-:W-:Y:S01]  /*23c30*/  FMUL.FTZ R96, R10.reuse, R96 ;  /* 0x000000600a607220 */ /* 0x040fe20000410000 */
[C---:B------:R-:W-:Y:S01]  /*23c40*/  FMUL.FTZ R97, R10.reuse, R97 ;  /* 0x000000610a617220 */ /* 0x040fe20000410000 */
[----:B------:R-:W-:Y:S01]  /*23c50*/  ISETP.GE.AND P5, PT, R11, R134, PT ;  /* 0x000000860b00720c */ /* 0x000fe20003fa6270 */
        /* <DEDUP_REMOVED lines=13> */
[C---:B------:R-:W-:Y:S01]  /*23d30*/  FMUL.FTZ R121, R10.reuse, R121 ;  /* 0x000000790a797220 */ /* 0x040fe20000410000 */
[C---:B------:R-:W-:Y:S01]  /*23d40*/  FMUL.FTZ R116, R10.reuse, R116 ;  /* 0x000000740a747220 */ /* 0x040fe20000410000 */
[----:B------:R-:W-:Y:S01]  /*23d50*/  FMUL.FTZ R117, R10, R117 ;  /* 0x000000750a757220 */ /* 0x000fe20000410000 */
[----:B------:R4:W-:Y:S01]  /*23d60*/  STS.64 [R6], R76 ;  /* 0x0000004c06007388 */ /* 0x0009e20000000a00 */
[----:B------:R-:W5:Y:S01]  /*23d70*/  LDC.64 R10, c[0x0][0x430] ;  /* 0x00010c00ff0a7b82 */ /* 0x000f620000000a00 */
[----:B------:R-:W3:Y:S01]  /*23d80*/  @P4 MUFU.LG2 R4, R4 ;  /* 0x0000000400044308 */ /* 0x000ee20000000c00 */
[----:B------:R-:W-:Y:S01]  /*23d90*/  LEA R3, R198, R3, 0x2 ;  /* 0x00000003c6037211 */ /* 0x000fe200078e10ff */
[----:B------:R-:W-:Y:S04]  /*23da0*/  STS.64 [R6+0x800], R78 ;  /* 0x0008004e06007388 */ /* 0x000fe80000000a00 */
[----:B------:R-:W-:Y:S01]  /*23db0*/  STS.64 [R14], R80 ;  /* 0x000000500e007388 */ /* 0x000fe20000000a00 */
[----:B------:R-:W4:Y:S01]  /*23dc0*/  LDC R7, c[0x0][0x3e0] ;  /* 0x0000f800ff077b82 */ /* 0x000f220000000800 */
[----:B------:R-:W4:Y:S01]  /*23dd0*/  @P3 MUFU.LG2 R5, R5 ;  /* 0x0000000500053308 */ /* 0x000f220000000c00 */
[----:B-1----:R-:W-:Y:S01]  /*23de0*/  MOV R69, 0xff800000 ;  /* 0xff80000000457802 */ /* 0x002fe20000000f00 */
[----:B------:R-:W-:Y:S01]  /*23df0*/  STS.64 [R14+0x800], R82 ;  /* 0x000800520e007388 */ /* 0x000fe20000000a00 */
[----:B------:R-:W-:-:S03]  /*23e00*/  MOV R68, 0xff800000 ;  /* 0xff80000000447802 */ /* 0x000fc60000000f00 */
[----:B------:R-:W-:Y:S01]  /*23e10*/  STS.64 [R16], R84 ;  /* 0x0000005410007388 */ /* 0x000fe20000000a00 */
[----:B------:R-:W1:Y:S03]  /*23e20*/  @P4 LDC R18, c[0x0][0x458] ;  /* 0x00011600ff124b82 */ /* 0x000e660000000800 */
[----:B------:R-:W-:Y:S01]  /*23e30*/  STS.64 [R16+0x800], R86 ;  /* 0x0008005610007388 */ /* 0x000fe20000000a00 */
[----:B---3--:R-:W-:Y:S01]  /*23e40*/  @P4 FMUL.FTZ R4, R4, 0.69314718246459960938 ;  /* 0x3f31721804044820 */ /* 0x008fe20000410000 */
[----:B--2---:R-:W-:Y:S02]  /*23e50*/  IADD3 R75, PT, PT, R197, 0x28, RZ ;  /* 0x00000028c54b7810 */ /* 0x004fe40007ffe0ff */
[----:B------:R-:W-:Y:S01]  /*23e60*/  STS.64 [R201], R88 ;  /* 0x00000058c9007388 */ /* 0x000fe20000000a00 */
[----:B------:R-:W2:Y:S01]  /*23e70*/  @P3 LDC R15, c[0x0][0x458] ;  /* 0x00011600ff0f3b82 */ /* 0x000ea20000000800 */
[----:B-----5:R-:W-:Y:S01]  /*23e80*/  IMAD R10, R10, UR10, R207 ;  /* 0x0000000a0a0a7c24 */ /* 0x020fe2000f8e02cf */
[----:B----4-:R-:W-:Y:S01]  /*23e90*/  LOP3.LUT R77, R196, 0x1f80, RZ, 0xc0, !PT ;  /* 0x00001f80c44d7812 */ /* 0x010fe200078ec0ff */
[----:B------:R-:W-:Y:S01]  /*23ea0*/  STS.64 [R201+0x800], R90 ;  /* 0x0008005ac9007388 */ /* 0x000fe20000000a00 */
[----:B------:R-:W-:-:S03]  /*23eb0*/  @P3 FMUL.FTZ R5, R5, 0.69314718246459960938 ;  /* 0x3f31721805053820 */ /* 0x000fc60000410000 */
[----:B------:R-:W-:Y:S04]  /*23ec0*/  STS.64 [R8+0x4000], R92 ;  /* 0x0040005c08007388 */ /* 0x000fe80000000a00 */
[----:B------:R3:W-:Y:S04]  /*23ed0*/  STS.64 [R8+0x4800], R94 ;  /* 0x0048005e08007388 */ /* 0x0007e80000000a00 */
[----:B------:R4:W-:Y:S01]  /*23ee0*/  STS.64 [R9+0x4000], R96 ;  /* 0x0040006009007388 */ /* 0x0009e20000000a00 */
[----:B-1----:R-:W-:-:S03]  /*23ef0*/  @P4 FFMA.FTZ R69, R133, R18, R4 ;  /* 0x0000001285454223 */ /* 0x002fc60000010004 */
[----:B------:R4:W-:Y:S04]  /*23f00*/  STS.64 [R9+0x4800], R98 ;  /* 0x0048006209007388 */ /* 0x0009e80000000a00 */
[----:B------:R4:W-:Y:S01]  /*23f10*/  STS.64 [R12+0x4000], R100 ;  /* 0x004000640c007388 */ /* 0x0009e20000000a00 */
[----:B--2---:R-:W-:-:S03]  /*23f20*/  @P3 FFMA.FTZ R68, R132, R15, R5 ;  /* 0x0000000f84443223 */ /* 0x004fc60000010005 */
[----:B------:R4:W-:Y:S04]  /*23f30*/  STS.64 [R12+0x4800], R102 ;  /* 0x004800660c007388 */ /* 0x0009e80000000a00 */
[----:B------:R4:W-:Y:S04]  /*23f40*/  STS.64 [R13+0x4000], R104 ;  /* 0x004000680d007388 */ /* 0x0009e80000000a00 */
[----:B------:R4:W-:Y:S01]  /*23f50*/  STS.64 [R13+0x4800], R106 ;  /* 0x0048006a0d007388 */ /* 0x0009e20000000a00 */
[----:B---3--:R-:W-:-:S03]  /*23f60*/  IADD3 R8, PT, PT, -R207, RZ, RZ ;  /* 0x000000ffcf087210 */ /* 0x008fc60007ffe1ff */
        /* <DEDUP_REMOVED lines=41> */
.L_x_3652:
[----:B------:R-:W-:Y:S05]  /*24200*/  BSYNC.RECONVERGENT B0 ;  /* 0x0000000000007941 */ /* 0x000fea0003800200 */
.L_x_3651:
[----:B------:R-:W-:Y:S01]  /*24210*/  ISETP.GE.AND P6, PT, R197, R134, PT ;  /* 0x00000086c500720c */ /* 0x000fe20003fc6270 */
[----:B------:R-:W-:Y:S01]  /*24220*/  BSSY.RECONVERGENT B0, `(.L_x_3653) ;  /* 0x0000011000007945 */ /* 0x000fe20003800200 */
[----:B------:R-:W-:Y:S01]  /*24230*/  LOP3.LUT R0, R77, 0x3c, R2, 0xf8, !PT ;  /* 0x0000003c4d007812 */ /* 0x000fe200078ef802 */
[----:B----4-:R-:W-:Y:S01]  /*24240*/  VIADD R3, R197, 0x30 ;  /* 0x00000030c5037836 */ /* 0x010fe20000000000 */
[----:B------:R-:W-:Y:S02]  /*24250*/  LOP3.LUT R70, R2, 0x3c, RZ, 0xc0, !PT ;  /* 0x0000003c02467812 */ /* 0x000fe400078ec0ff */
[----:B--2---:R-:W-:Y:S02]  /*24260*/  IADD3 R69, P3, PT, R71, R0, RZ ;  /* 0x0000000047457210 */ /* 0x004fe40007f7e0ff */
        /* <DEDUP_REMOVED lines=12> */
.L_x_3654:
[----:B------:R-:W-:Y:S05]  /*24330*/  BSYNC.RECONVERGENT B0 ;  /* 0x0000000000007941 */ /* 0x000fea0003800200 */
.L_x_3653:
        /* <DEDUP_REMOVED lines=17> */
.L_x_3656:
[----:B------:R-:W-:Y:S05]  /*24450*/  BSYNC.RECONVERGENT B0 ;  /* 0x0000000000007941 */ /* 0x000fea0003800200 */
.L_x_3655:
        /* <DEDUP_REMOVED lines=16> */
.L_x_3658:
[----:B------:R-:W-:Y:S05]  /*24560*/  BSYNC.RECONVERGENT B0 ;  /* 0x0000000000007941 */ /* 0x000fea0003800200 */
.L_x_3657:
        /* <DEDUP_REMOVED lines=13> */
.L_x_3660:
[----:B------:R-:W-:Y:S05]  /*24640*/  BSYNC.RECONVERGENT B0 ;  /* 0x0000000000007941 */ /* 0x000fea0003800200 */
.L_x_3659:
        /* <DEDUP_REMOVED lines=13> */
.L_x_3662:
[----:B------:R-:W-:Y:S05]  /*24720*/  BSYNC.RECONVERGENT B0 ;  /* 0x0000000000007941 */ /* 0x000fea0003800200 */
.L_x_3661:
        /* <DEDUP_REMOVED lines=13> */
.L_x_3664:
[----:B------:R-:W-:Y:S05]  /*24800*/  BSYNC.RECONVERGENT B0 ;  /* 0x0000000000007941 */ /* 0x000fea0003800200 */
.L_x_3663:
        /* <DEDUP_REMOVED lines=13> */
.L_x_3666:
[----:B------:R-:W-:Y:S05]  /*248e0*/  BSYNC.RECONVERGENT B0 ;  /* 0x0000000000007941 */ /* 0x000fea0003800200 */
.L_x_3665:
        /* <DEDUP_REMOVED lines=14> */
.L_x_3667:
        /* <DEDUP_REMOVED lines=11> */
.L_x_7220:


//--------------------- .text._ZN5flash24flash_fwd_splitkv_kernelI23Flash_fwd_kernel_traitsILi128ELi64ELi128ELi4ELb0ELb0EN7cutlass10bfloat16_tE19Flash_kernel_traitsILi128ELi64ELi128ELi4ES3_EELb1ELb0ELb1ELb0ELb0ELb1ELb1ELb1EEEvNS_16Flash_fwd_paramsE --------------------------
	.section	.text._ZN5flash24flash_fwd_splitkv_kernelI23Flash_fwd_kernel_traitsILi128ELi64ELi128ELi4ELb0ELb0EN7cutlass10bfloat16_tE19Flash_kernel_traitsILi128ELi64ELi128ELi4ES3_EELb1ELb0ELb1ELb0ELb0ELb1ELb1ELb1EEEvNS_16Flash_fwd_paramsE,"ax",@progbits
	.align	128
        .global         _ZN5flash24flash_fwd_splitkv_kernelI23Flash_fwd_kernel_traitsILi128ELi64ELi128ELi4ELb0ELb0EN7cutlass10bfloat16_tE19Flash_kernel_traitsILi128ELi64ELi128ELi4ES3_EELb1ELb0ELb1ELb0ELb0ELb1ELb1ELb1EEEvNS_16Flash_fwd_paramsE
        .type           _ZN5flash24flash_fwd_splitkv_kernelI23Flash_fwd_kernel_traitsILi128ELi64ELi128ELi4ELb0ELb0EN7cutlass10bfloat16_tE19Flash_kernel_traitsILi128ELi64ELi128ELi4ES3_EELb1ELb0ELb1ELb0ELb0ELb1ELb1ELb1EEEvNS_16Flash_fwd_paramsE,@function
        .size           _ZN5flash24flash_fwd_splitkv_kernelI23Flash_fwd_kernel_traitsILi128ELi64ELi128ELi4ELb0ELb0EN7cutlass10bfloat16_tE19Flash_kernel_traitsILi128ELi64ELi128ELi4ES3_EELb1ELb0ELb1ELb0ELb0ELb1ELb1ELb1EEEvNS_16Flash_fwd_paramsE,(.L_x_7221 - _ZN5flash24flash_fwd_splitkv_kernelI23Flash_fwd_kernel_traitsILi128ELi64ELi128ELi4ELb0ELb0EN7cutlass10bfloat16_tE19Flash_kernel_traitsILi128ELi64ELi128ELi4ES3_EELb1ELb0ELb1ELb0ELb0ELb1ELb1ELb1EEEvNS_16Flash_fwd_paramsE)
        .other          _ZN5flash24flash_fwd_splitkv_kernelI23Flash_fwd_kernel_traitsILi128ELi64ELi128ELi4ELb0ELb0EN7cutlass10bfloat16_tE19Flash_kernel_traitsILi128ELi64ELi128ELi4ES3_EELb1ELb0ELb1ELb0ELb0ELb1ELb1ELb1EEEvNS_16Flash_fwd_paramsE,@"STO_CUDA_ENTRY STV_DEFAULT"
_ZN5flash24flash_fwd_splitkv_kernelI23Flash_fwd_kernel_traitsILi128ELi64ELi128ELi4ELb0ELb0EN7cutlass10bfloat16_tE19Flash_kernel_traitsILi128ELi64ELi128ELi4ES3_EELb1ELb0ELb1ELb0ELb0ELb1ELb1ELb1EEEvNS_16Flash_fwd_paramsE:
.text._ZN5flash24flash_fwd_splitkv_kernelI23Flash_fwd_kernel_traitsILi128ELi64ELi128ELi4ELb0ELb0EN7cutlass10bfloat16_tE19Flash_kernel_traitsILi128ELi64ELi128ELi4ES3_EELb1ELb0ELb1ELb0ELb0ELb1ELb1ELb1EEEvNS_16Flash_fwd_paramsE:
        /* <DEDUP_REMOVED lines=52> */
[----:B-1----:R-:W-:-:S02]  /*0340*/  IADD3 R16, P0, PT, R5, R2, RZ ;  /* 0x0000000205107210 */ /* 0x002fc40007f1e0ff */
        /* <DEDUP_REMOVED lines=15> */
.L_x_3668:
        /* <DEDUP_REMOVED lines=95> */
.L_x_3671:
[----:B------:R-:W-:Y:S05]  /*0a30*/  BSYNC.RECONVERGENT B0 ;  /* 0x0000000000007941 */ /* 0x000fea0003800200 */
.L_x_3670:
        /* <DEDUP_REMOVED lines=15> */
.L_x_3673:
[----:B------:R-:W-:Y:S05]  /*0b30*/  BSYNC.RECONVERGENT B0 ;  /* 0x0000000000007941 */ /* 0x000fea0003800200 */
.L_x_3672:
        /* <DEDUP_REMOVED lines=15> */
.L_x_3675:
[----:B------:R-:W-:Y:S05]  /*0c30*/  BSYNC.RECONVERGENT B0 ;  /* 0x0000000000007941 */ /* 0x000fea0003800200 */
.L_x_3674:
        /* <DEDUP_REMOVED lines=14> */
.L_x_3677:
[----:B------:R-:W-:Y:S05]  /*0d20*/  BSYNC.RECONVERGENT B0 ;  /* 0x0000000000007941 */ /* 0x000fea0003800200 */
.L_x_3676:
        /* <DEDUP_REMOVED lines=13> */
.L_x_3679:
[----:B------:R-:W-:Y:S05]  /*0e00*/  BSYNC.RECONVERGENT B0 ;  /* 0x0000000000007941 */ /* 0x000fea0003800200 */
.L_x_3678:
        /* <DEDUP_REMOVED lines=13> */
.L_x_3681:
[----:B------:R-:W-:Y:S05]  /*0ee0*/  BSYNC.RECONVERGENT B0 ;  /* 0x0000000000007941 */ /* 0x000fea0003800200 */
.L_x_3680:
        /* <DEDUP_REMOVED lines=13> */
.L_x_3683:
[----:B------:R-:W-:Y:S05]  /*0fc0*/  BSYNC.RECONVERGENT B0 ;  /* 0x0000000000007941 */ /* 0x000fea0003800200 */
.L_x_3682:
        /* <DEDUP_REMOVED lines=13> */
.L_x_3685:
[----:B------:R-:W-:Y:S05]  /*10a0*/  BSYNC.RECONVERGENT B0 ;  /* 0x0000000000007941 */ /* 0x000fea0003800200 */
.L_x_3684:
        /* <DEDUP_REMOVED lines=32> */
.L_x_3669:
        /* <DEDUP_REMOVED lines=11> */
.L_x_3686:
[----:B------:R-:W-:Y:S05]  /*1360*/  BRA.U !UP0, `(.L_x_3687) ;  /* 0x0000000508947547 */ /* 0x000fea000b800000 */
[----:B------:R-:W1:Y:S01]  /*1370*/  LDC R5, c[0x0][0x4f0] ;  /* 0x00013c00ff057b82 */ /* 0x000e620000000800 */
[----:B------:R-:W-:Y:S01]  /*1380*/  LEA R6, R55, 0xffffff80, 0x7 ;  /* 0xffffff8037067811 */ /* 0x000fe200078e38ff */
[----:B------:R-:W2:Y:S01]  /*1390*/  LDCU.64 UR4, c[0x0][0x4e8] ;  /* 0x00009d00ff0477ac */ /* 0x000ea20008000a00 */
[----:B------:R-:W3:Y:S05]  /*13a0*/  LDCU.64 UR8, c[0x0][0x3a0] ;  /* 0x00007400ff0877ac */ /* 0x000eea0008000a00 */
        /* <DEDUP_REMOVED lines=12> */
[----:B--2---:R-:W-:-:S04]  /*1470*/  IMAD.WIDE.U32 R8, R217, UR4, RZ ;  /* 0x00000004d9087c25 */ /* 0x004fc8000f8e00ff */
[----:B------:R-:W-:-:S04]  /*1480*/  IMAD.HI.U32 R4, R4, R3, RZ ;  /* 0x0000000304047227 */ /* 0x000fc800078e00ff */
[----:B------:R-:W-:Y:S02]  /*1490*/  IMAD.MOV R0, RZ, RZ, -R4 ;  /* 0x000000ffff007224 */ /* 0x000fe400078e0a04 */
[----:B------:R-:W-:Y:S01]  /*14a0*/  IMAD R223, R217, UR5, R9 ;  /* 0x00000005d9df7c24 */ /* 0x000fe2000f8e0209 */
[----:B------:R-:W1:Y:S01]  /*14b0*/  LDCU.64 UR4, c[0x0][0x3a8] ;  /* 0x00007500ff0477ac */ /* 0x000e620008000a00 */
        /* <DEDUP_REMOVED lines=11> */
[----:B------:R-:W-:-:S04]  /*1570*/  LEA.HI.X R223, R8, UR13, R223, 0x2, P0 ;  /* 0x0000000d08df7c11 */ /* 0x000fc800080f14df */
[----:B------:R-:W-:Y:S02]  /*1580*/  @!P1 IADD3 R3, PT, PT, -R3, RZ, RZ ;  /* 0x000000ff03039210 */ /* 0x000fe40007ffe1ff */
[----:B------:R-:W-:-:S05]  /*1590*/  @!P2 LOP3.LUT R3, RZ, R5, RZ, 0x33, !PT ;  /* 0x00000005ff03a212 */ /* 0x000fca00078e33ff */
[----:B------:R-:W-:-:S05]  /*15a0*/  IMAD.WIDE R14, R3, 0x4, R222 ;  /* 0x00000004030e7825 */ /* 0x000fca00078e02de */
[----:B------:R-:W2:Y:S01]  /*15b0*/  LDG.E R8, desc[UR6][R14.64] ;  /* 0x000000060e087981 */ /* 0x000ea2000c1e1900 */
[----:B----4-:R-:W-:Y:S02]  /*15c0*/  IABS R2, R7 ;  /* 0x0000000700027213 */ /* 0x010fe40000000000 */
[----:B------:R-:W-:Y:S02]  /*15d0*/  IADD3 R3, PT, PT, -R3, RZ, RZ ;  /* 0x000000ff03037210 */ /* 0x000fe40007ffe1ff */
[----:B------:R-:W4:Y:S03]  /*15e0*/  I2F.RP R9, R2 ;  /* 0x0000000200097306 */ /* 0x000f260000209400 */
[----:B------:R-:W-:Y:S02]  /*15f0*/  IMAD R6, R5, R3, R6 ;  /* 0x0000000305067224 */ /* 0x000fe400078e0206 */
[----:B---3--:R-:W-:-:S03]  /*1600*/  IMAD.U32 R5, RZ, RZ, UR15 ;  /* 0x0000000fff057e24 */ /* 0x008fc6000f8e00ff */
[----:B----4-:R-:W3:Y:S02]  /*1610*/  MUFU.RCP R10, R9 ;  /* 0x00000009000a7308 */ /* 0x010ee40000001000 */
[----:B---3--:R-:W-:-:S06]  /*1620*/  VIADD R10, R10, 0xffffffe ;  /* 0x0ffffffe0a0a7836 */ /* 0x008fcc0000000000 */
[----:B------:R-:W3:Y:S02]  /*1630*/  F2I.FTZ.U32.TRUNC.NTZ R11, R10 ;  /* 0x0000000a000b7305 */ /* 0x000ee4000021f000 */
[----:B---3--:R-:W-:Y:S01]  /*1640*/  IADD3 R0, PT, PT, RZ, -R11, RZ ;  /* 0x8000000bff007210 */ /* 0x008fe20007ffe0ff */
[----:B------:R-:W-:-:S04]  /*1650*/  IMAD.MOV.U32 R10, RZ, RZ, RZ ;  /* 0x000000ffff0a7224 */ /* 0x000fc800078e00ff */
[----:B------:R-:W-:Y:S01]  /*1660*/  IMAD R4, R0, R2, RZ ;  /* 0x0000000200047224 */ /* 0x000fe200078e02ff */
[----:B------:R-:W-:-:S03]  /*1670*/  IABS R0, R122 ;  /* 0x0000007a00007213 */ /* 0x000fc60000000000 */
[----:B------:R-:W-:Y:S01]  /*1680*/  IMAD.HI.U32 R11, R11, R4, R10 ;  /* 0x000000040b0b7227 */ /* 0x000fe200078e000a */
[----:B------:R-:W-:-:S05]  /*1690*/  MOV R4, R0 ;  /* 0x0000000000047202 */ /* 0x000fca0000000f00 */
        /* <DEDUP_REMOVED lines=13> */
[----:B--2---:R-:W-:Y:S01]  /*1770*/  SHF.R.S32.HI R9, RZ, 0x1f, R8 ;  /* 0x0000001fff097819 */ /* 0x004fe20000011408 */
        /* <DEDUP_REMOVED lines=12> */
[----:B------:R-:W-:Y:S01]  /*1840*/  SHF.R.S32.HI R9, RZ, 0x1f, R6 ;  /* 0x0000001fff097819 */ /* 0x000fe20000011406 */
[----:B------:R-:W-:Y:S01]  /*1850*/  IMAD.WIDE.U32 R16, R6, R4, R16 ;  /* 0x0000000406107225 */ /* 0x000fe200078e0010 */
[----:B------:R-:W-:-:S03]  /*1860*/  MOV R14, R8 ;  /* 0x00000008000e7202 */ /* 0x000fc60000000f00 */
[----:B------:R-:W-:Y:S02]  /*1870*/  @!P0 IMAD.MOV R10, RZ, RZ, -R10 ;  /* 0x000000ffff0a8224 */ /* 0x000fe400078e0a0a */
[----:B------:R-:W-:Y:S01]  /*1880*/  IMAD R8, R9, R4, RZ ;  /* 0x0000000409087224 */ /* 0x000fe200078e02ff */
[----:B--2---:R-:W-:-:S03]  /*1890*/  MOV R2, UR4 ;  /* 0x0000000400027c02 */ /* 0x004fc60008000f00 */
[C---:B------:R-:W-:Y:S01]  /*18a0*/  IMAD R8, R6.reuse, R5, R8 ;  /* 0x0000000506087224 */ /* 0x040fe200078e0208 */
[----:B------:R-:W-:Y:S02]  /*18b0*/  MOV R3, UR5 ;  /* 0x0000000500037c02 */ /* 0x000fe40008000f00 */
[----:B------:R-:W-:Y:S01]  /*18c0*/  SEL R10, R7, R10, !P1 ;  /* 0x0000000a070a7207 */ /* 0x000fe20004800000 */
[----:B------:R-:W-:Y:S01]  /*18d0*/  IMAD R9, R9, R2, RZ ;  /* 0x0000000209097224 */ /* 0x000fe200078e02ff */
[----:B------:R-:W-:Y:S01]  /*18e0*/  IADD3 R17, PT, PT, R17, R8, RZ ;  /* 0x0000000811117210 */ /* 0x000fe20007ffe0ff */
        /* <DEDUP_REMOVED lines=13> */
.L_x_3687:
        /* <DEDUP_REMOVED lines=15> */
.L_x_3689:
[----:B------:R-:W2:Y:S01]  /*1ab0*/  LDC.64 R4, c[0x0][0x3b8] ;  /* 0x0000ee00ff047b82 */ /* 0x000ea20000000a00 */
[----:B------:R-:W-:-:S05]  /*1ac0*/  IADD3 R0, PT, PT, R8, R9, RZ ;  /* 0x0000000908007210 */ /* 0x000fca0007ffe0ff */
[C---:B--2---:R-:W-:Y:S02]  /*1ad0*/  IMAD R19, R0.reuse, R5, RZ ;  /* 0x0000000500137224 */ /* 0x044fe400078e02ff */
[----:B-1----:R-:W-:-:S05]  /*1ae0*/  IMAD.WIDE.U32 R2, R0, R4, RZ ;  /* 0x0000000400027225 */ /* 0x002fca00078e00ff */
[----:B------:R-:W-:Y:S02]  /*1af0*/  IADD3 R19, PT, PT, R3, R19, RZ ;  /* 0x0000001303137210 */ /* 0x000fe40007ffe0ff */
[----:B------:R-:W-:Y:S02]  /*1b00*/  MOV R18, R2 ;  /* 0x0000000200127202 */ /* 0x000fe40000000f00 */
.L_x_3690:
        /* <DEDUP_REMOVED lines=14> */
.L_x_3691:
[----:B------:R-:W1:Y:S01]  /*1bf0*/  LDC.64 R2, c[0x0][0x3c0] ;  /* 0x0000f000ff027b82 */ /* 0x000e620000000a00 */
[----:B------:R-:W-:-:S05]  /*1c00*/  IADD3 R8, PT, PT, R8, R9, RZ ;  /* 0x0000000908087210 */ /* 0x000fca0007ffe0ff */
[C---:B-1----:R-:W-:Y:S02]  /*1c10*/  IMAD R21, R8.reuse, R3, RZ ;  /* 0x0000000308157224 */ /* 0x042fe400078e02ff */
[----:B------:R-:W-:-:S05]  /*1c20*/  IMAD.WIDE.U32 R8, R8, R2, RZ ;  /* 0x0000000208087225 */ /* 0x000fca00078e00ff */
[----:B------:R-:W-:Y:S02]  /*1c30*/  IADD3 R21, PT, PT, R9, R21, RZ ;  /* 0x0000001509157210 */ /* 0x000fe40007ffe0ff */
[----:B------:R-:W-:-:S07]  /*1c40*/  MOV R20, R8 ;  /* 0x0000000800147202 */ /* 0x000fce0000000f00 */
.L_x_3692:
[----:B-----5:R-:W1:Y:S01]  /*1c50*/  LDC R7, c[0x0][0x3e8] ;  /* 0x0000fa00ff077b82 */ /* 0x020e620000000800 */
[----:B------:R-:W-:Y:S02]  /*1c60*/  CS2R R222, SRZ ;  /* 0x0000000000de7805 */ /* 0x000fe4000001ff00 */
        /* <DEDUP_REMOVED lines=19> */
[----:B------:R-:W-:Y:S01]  /*1da0*/  LOP3.LUT R6, R122, R7, RZ, 0x3c, !PT ;  /* 0x000000077a067212 */ /* 0x000fe200078e3cff */
[----:B------:R-:W2:Y:S03]  /*1db0*/  LDC.64 R8, c[0x0][0x3d0] ;  /* 0x0000f400ff087b82 */ /* 0x000ea60000000a00 */
[----:B------:R-:W-:Y:S02]  /*1dc0*/  ISETP.GE.AND P0, PT, R6, RZ, PT ;  /* 0x000000ff0600720c */ /* 0x000fe40003f06270 */
[----:B------:R-:W-:-:S04]  /*1dd0*/  LEA R6, R55, 0xffffff80, 0x7 ;  /* 0xffffff8037067811 */ /* 0x000fc800078e38ff */
[----:B------:R-:W-:Y:S01]  /*1de0*/  SHF.R.S32.HI R17, RZ, 0x1f, R6 ;  /* 0x0000001fff117819 */ /* 0x000fe20000011406 */
[----:B------:R-:W-:Y:S01]  /*1df0*/  @P1 VIADD R0, R0, 0x1 ;  /* 0x0000000100001836 */ /* 0x000fe20000000000 */
[----:B------:R-:W-:Y:S01]  /*1e00*/  ISETP.NE.AND P1, PT, R7, RZ, PT ;  /* 0x000000ff0700720c */ /* 0x000fe20003f25270 */
[----:B------:R-:W-:Y:S01]  /*1e10*/  IMAD.WIDE.U32 R20, R6, R2, R20 ;  /* 0x0000000206147225 */ /* 0x000fe200078e0014 */
[----:B------:R-:W-:Y:S02]  /*1e20*/  LOP3.LUT R7, RZ, R7, RZ, 0x33, !PT ;  /* 0x00000007ff077212 */ /* 0x000fe400078e33ff */
[----:B------:R-:W-:Y:S01]  /*1e30*/  MOV R16, R0 ;  /* 0x0000000000107202 */ /* 0x000fe20000000f00 */
[C---:B------:R-:W-:Y:S02]  /*1e40*/  IMAD R15, R17.reuse, R2, RZ ;  /* 0x00000002110f7224 */ /* 0x040fe400078e02ff */
[----:B------:R-:W-:Y:S02]  /*1e50*/  IMAD R14, R17, R4, RZ ;  /* 0x00000004110e7224 */ /* 0x000fe400078e02ff */
[----:B------:R-:W-:-:S02]  /*1e60*/  @!P0 IMAD.MOV R16, RZ, RZ, -R16 ;  /* 0x000000ffff108224 */ /* 0x000fc400078e0a10 */
[C---:B------:R-:W-:Y:S02]  /*1e70*/  IMAD R15, R6.reuse, R3, R15 ;  /* 0x00000003060f7224 */ /* 0x040fe400078e020f */
[----:B------:R-:W-:-:S03]  /*1e80*/  IMAD.WIDE.U32 R18, R6, R4, R18 ;  /* 0x0000000406127225 */ /* 0x000fc600078e0012 */
[----:B------:R-:W-:Y:S01]  /*1e90*/  IADD3 R21, PT, PT, R21, R15, RZ ;  /* 0x0000000f15157210 */ /* 0x000fe20007ffe0ff */
[----:B------:R-:W-:Y:S01]  /*1ea0*/  IMAD R14, R6, R5, R14 ;  /* 0x00000005060e7224 */ /* 0x000fe200078e020e */
[----:B------:R-:W-:-:S04]  /*1eb0*/  SEL R6, R7, R16, !P1 ;  /* 0x0000001007067207 */ /* 0x000fc80004800000 */
[----:B------:R-:W-:Y:S01]  /*1ec0*/  SHF.R.S32.HI R15, RZ, 0x1f, R6 ;  /* 0x0000001fff0f7819 */ /* 0x000fe20000011406 */
[----:B-1----:R-:W-:Y:S01]  /*1ed0*/  IMAD.WIDE.U32 R20, R6, R10, R20 ;  /* 0x0000000a06147225 */ /* 0x002fe200078e0014 */
[----:B------:R-:W-:-:S03]  /*1ee0*/  IADD3 R19, PT, PT, R19, R14, RZ ;  /* 0x0000000e13137210 */ /* 0x000fc60007ffe0ff */
        /* <DEDUP_REMOVED lines=8> */
.L_x_3688:
[----:B------:R-:W-:Y:S01]  /*1f70*/  IMAD.MOV.U32 R6, RZ, RZ, RZ ;  /* 0x000000ffff067224 */ /* 0x000fe200078e00ff */
[----:B------:R-:W-:Y:S01]  /*1f80*/  ISETP.NE.AND P3, PT, R12, -0x1, PT ;  /* 0xffffffff0c00780c */ /* 0x000fe20003f65270 */
[----:B------:R-:W1:Y:S01]  /*1f90*/  LDC.64 R120, c[0x0][0x3b0] ;  /* 0x0000ec00ff787b82 */ /* 0x000e620000000a00 */
[----:B------:R-:W2:Y:S03]  /*1fa0*/  LDCU.64 UR4, c[0x0][0x3c8] ;  /* 0x00007900ff0477ac */ /* 0x000ea60008000a00 */
[----:B------:R3:W5:Y:S01]  /*1fb0*/  @P4 LDG.E R6, desc[UR6][R126.64] ;  /* 0x000000067e064981 */ /* 0x000762000c1e1900 */
[----:B------:R-:W-:Y:S01]  /*1fc0*/  IMAD.SHL.U32 R64, R63, 0x8, RZ ;  /* 0x000000083f407824 */ /* 0x000fe200078e00ff */
[----:B------:R-:W-:Y:S01]  /*1fd0*/  SHF.R.U32.HI R124, RZ, 0x3, R63 ;  /* 0x00000003ff7c7819 */ /* 0x000fe2000001163f */
[----:B------:R-:W4:Y:S01]  /*1fe0*/  LDCU.64 UR8, c[0x0][0x388] ;  /* 0x00007100ff0877ac */ /* 0x000f220008000a00 */
[----:B------:R-:W-:Y:S01]  /*1ff0*/  MOV R125, RZ ;  /* 0x000000ff007d7202 */ /* 0x000fe20000000f00 */
[----:B------:R-:W-:Y:S01]  /*2000*/  IMAD.SHL.U32 R54, R55, 0x80, RZ ;  /* 0x0000008037367824 */ /* 0x000fe200078e00ff */
[----:B------:R-:W-:Y:S01]  /*2010*/  LOP3.LUT R10, R64, 0x38, RZ, 0xc0, !PT ;  /* 0x00000038400a7812 */ /* 0x000fe200078ec0ff */
[----:B------:R-:W-:Y:S01]  /*2020*/  IMAD.SHL.U32 R67, R4, 0x10, RZ ;  /* 0x0000001004437824 */ /* 0x000fe200078e00ff */
[----:B------:R-:W2:Y:S01]  /*2030*/  @!P3 LDC.64 R8, c[0x0][0x398] ;  /* 0x0000e600ff08bb82 */ /* 0x000ea20000000a00 */
[----:B------:R-:W-:Y:S01]  /*2040*/  SHF.R.S32.HI R123, RZ, 0x1f, R122 ;  /* 0x0000001fff7b7819 */ /* 0x000fe2000001147a */
[----:B------:R-:W-:Y:S01]  /*2050*/  IMAD.SHL.U32 R61, R2, 0x10, RZ ;  /* 0x00000010023d7824 */ /* 0x000fe200078e00ff */
[----:B------:R-:W-:-:S02]  /*2060*/  SHF.L.U64.HI R68, R4, 0x4, R5 ;  /* 0x0000000404447819 */ /* 0x000fc40000010205 */
[----:B------:R-:W-:Y:S02]  /*2070*/  SHF.L.U64.HI R62, R2, 0x4, R3 ;  /* 0x00000004023e7819 */ /* 0x000fe40000010203 */
        /* <DEDUP_REMOVED lines=8> */
[----:B------:R-:W-:Y:S01]  /*2100*/  IADD3 R22, P3, PT, R10, R8, RZ ;  /* 0x000000080a167210 */ /* 0x000fe20007f7e0ff */
[----:B------:R-:W-:-:S03]  /*2110*/  IMAD.WIDE.U32 R16, R13, 0x40, R124 ;  /* 0x000000400d107825 */ /* 0x000fc600078e007c */
[----:B------:R-:W-:Y:S01]  /*2120*/  IADD3.X R23, PT, PT, RZ, R9, RZ, P3, !PT ;  /* 0x00000009ff177210 */ /* 0x000fe20001ffe4ff */
[----:B------:R-:W-:Y:S01]  /*2130*/  IMAD R13, R123, UR4, RZ ;  /* 0x000000047b0d7c24 */ /* 0x000fe2000f8e02ff */
[C---:B------:R-:W-:Y:S01]  /*2140*/  LOP3.LUT R9, R10.reuse, 0x40, RZ, 0xfc, !PT ;  /* 0x000000400a097812 */ /* 0x040fe200078efcff */
[----:B------:R-:W-:Y:S01]  /*2150*/  IMAD.X R21, RZ, RZ, R14, P2 ;  /* 0x000000ffff157224 */ /* 0x000fe200010e060e */
[----:B------:R-:W-:Y:S01]  /*2160*/  IADD3 R18, P2, PT, R10, R18, RZ ;  /* 0x000000120a127210 */ /* 0x000fe20007f5e0ff */
[----:B------:R-:W1:Y:S01]  /*2170*/  LDC R14, c[0x0][0x450] ;  /* 0x00011400ff0e7b82 */ /* 0x000e620000000800 */
[C---:B------:R-:W-:Y:S02]  /*2180*/  IMAD R8, R122.reuse, UR5, R13 ;  /* 0x000000057a087c24 */ /* 0x040fe4000f8e020d */
[----:B------:R-:W-:Y:S01]  /*2190*/  IMAD.WIDE.U32 R12, R122, UR4, R22 ;  /* 0x000000047a0c7c25 */ /* 0x000fe2000f8e0016 */
[----:B------:R-:W2:Y:S03]  /*21a0*/  LDCU.64 UR4, c[0x0][0x390] ;  /* 0x00007200ff0477ac */ /* 0x000ea60008000a00 */
[----:B------:R-:W-:Y:S01]  /*21b0*/  IMAD.WIDE.U32 R20, R124, R4, R20 ;  /* 0x000000047c147225 */ /* 0x000fe200078e0014 */
[----:B------:R-:W-:-:S03]  /*21c0*/  IADD3 R13, PT, PT, R13, R8, RZ ;  /* 0x000000080d0d7210 */ /* 0x000fc60007ffe0ff */
[----:B------:R-:W-:Y:S02]  /*21d0*/  IMAD.X R19, RZ, RZ, R11, P2 ;  /* 0x000000ffff137224 */ /* 0x000fe400010e060b */
[C---:B------:R-:W-:Y:S01]  /*21e0*/  IMAD R75, R124.reuse, R5, R21 ;  /* 0x000000057c4b7224 */ /* 0x040fe200078e0215 */
[----:B------:R-:W-:Y:S01]  /*21f0*/  SHF.R.S32.HI R5, RZ, 0x1f, R66 ;  /* 0x0000001fff057819 */ /* 0x000fe20000011442 */
[----:B------:R-:W-:-:S03]  /*2200*/  IMAD.WIDE.U32 R18, R124, R2, R18 ;  /* 0x000000027c127225 */ /* 0x000fc600078e0012 */
[----:B------:R-:W-:Y:S01]  /*2210*/  LEA.HI R5, R5, R66, RZ, 0x7 ;  /* 0x0000004205057211 */ /* 0x000fe200078f38ff */
[----:B------:R-:W-:Y:S01]  /*2220*/  IMAD R73, R124, R3, R19 ;  /* 0x000000037c497224 */ /* 0x000fe200078e0213 */
[----:B------:R-:W-:Y:S01]  /*2230*/  SHF.L.U32 R3, R63, 0x2, RZ ;  /* 0x000000023f037819 */ /* 0x000fe200000006ff */
[----:B------:R-:W-:Y:S01]  /*2240*/  IMAD.SHL.U32 R72, R18, 0x2, RZ ;  /* 0x0000000212487824 */ /* 0x000fe200078e00ff */
[----:B------:R-:W-:Y:S01]  /*2250*/  SHF.R.S32.HI R5, RZ, 0x7, R5 ;  /* 0x00000007ff057819 */ /* 0x000fe20000011405 */
[----:B------:R-:W-:Y:S01]  /*2260*/  IMAD.SHL.U32 R74, R20, 0x2, RZ ;  /* 0x00000002144a7824 */ /* 0x000fe200078e00ff */
[----:B------:R-:W-:Y:S01]  /*2270*/  SHF.L.U64.HI R73, R18, 0x1, R73 ;  /* 0x0000000112497819 */ /* 0x000fe20000010249 */
[----:B------:R-:W-:Y:S01]  /*2280*/  IMAD R71, R17, R120, RZ ;  /* 0x0000007811477224 */ /* 0x000fe200078e02ff */
[----:B--2---:R-:W-:Y:S02]  /*2290*/  IADD3 R72, P2, PT, R72, UR4, RZ ;  /* 0x0000000448487c10 */ /* 0x004fe4000ff5e0ff */
[----:B------:R-:W-:Y:S01]  /*22a0*/  VIMNMX R70, PT, PT, R214, R5, !PT ;  /* 0x00000005d6467248 */ /* 0x000fe20007fe0100 */
[----:B------:R-:W-:Y:S01]  /*22b0*/  IMAD R71, R16, R121, R71 ;  /* 0x0000007910477224 */ /* 0x000fe200078e0247 */
[----:B-1----:R-:W-:Y:S01]  /*22c0*/  LEA.HI R14, R14, R14, RZ, 0x1 ;  /* 0x0000000e0e0e7211 */ /* 0x002fe200078f08ff */
[----:B------:R-:W-:Y:S01]  /*22d0*/  IMAD.WIDE.U32 R120, R16, R120, R12 ;  /* 0x0000007810787225 */ /* 0x000fe200078e000c */
[----:B------:R-:W-:-:S02]  /*22e0*/  IADD3.X R73, PT, PT, R73, UR5, RZ, P2, !PT ;  /* 0x0000000549497c10 */ /* 0x000fc400097fe4ff */
[----:B------:R-:W-:Y:S02]  /*22f0*/  ISETP.GT.AND P2, PT, R55, R70, PT ;  /* 0x000000463700720c */ /* 0x000fe40003f44270 */
[----:B------:R-:W-:Y:S01]  /*2300*/  LOP3.LUT R3, R3, 0x1c, RZ, 0xc0, !PT ;  /* 0x0000001c03037812 */ /* 0x000fe200078ec0ff */
[----:B------:R-:W-:Y:S01]  /*2310*/  IMAD.MOV.U32 R221, RZ, RZ, R73 ;  /* 0x000000ffffdd7224 */ /* 0x000fe200078e0049 */
[----:B------:R-:W-:Y:S02]  /*2320*/  SHF.R.S32.HI R14, RZ, 0x1, R14 ;  /* 0x00000001ff0e7819 */ /* 0x000fe4000001140e */
        /* <DEDUP_REMOVED lines=14> */
[----:B------:R-:W-:Y:S01]  /*2410*/  IMAD.MOV.U32 R18, RZ, RZ, R0 ;  /* 0x000000ffff127224 */ /* 0x000fe200078e0000 */
[----:B------:R-:W-:Y:S01]  /*2420*/  SHF.R.S32.HI R13, RZ, 0x1f, R69 ;  /* 0x0000001fff0d7819 */ /* 0x000fe20000011445 */
[----:B------:R-:W-:Y:S01]  /*2430*/  IMAD.MOV.U32 R11, RZ, RZ, RZ ;  /* 0x000000ffff0b7224 */ /* 0x000fe200078e00ff */
[----:B------:R-:W3:Y:S01]  /*2440*/  LDCU.128 UR12, c[0x0][0x4c0] ;  /* 0x00009800ff0c77ac */ /* 0x000ee20008000c00 */
[----:B------:R-:W-:Y:S01]  /*2450*/  IMAD R106, R14, 0x30, RZ ;  /* 0x000000300e6a7824 */ /* 0x000fe200078e02ff */
[----:B------:R-:W-:Y:S01]  /*2460*/  @!P0 IADD3 R18, PT, PT, -R18, RZ, RZ ;  /* 0x000000ff12128210 */ /* 0x000fe20007ffe1ff */
[----:B------:R-:W4:Y:S01]  /*2470*/  LDC.64 R2, c[0x0][0x4a8] ;  /* 0x00012a00ff027b82 */ /* 0x000f220000000a00 */
[----:B------:R-:W3:Y:S01]  /*2480*/  LDCU.128 UR8, c[0x0][0x490] ;  /* 0x00009200ff0877ac */ /* 0x000ee20008000c00 */
[C---:B------:R-:W-:Y:S01]  /*2490*/  IMAD R105, R14.reuse, 0x50, RZ ;  /* 0x000000500e697824 */ /* 0x040fe200078e02ff */
[----:B------:R-:W-:Y:S01]  /*24a0*/  SEL R18, R7, R18, !P1 ;  /* 0x0000001207127207 */ /* 0x000fe20004800000 */
[C---:B------:R-:W-:Y:S01]  /*24b0*/  IMAD R104, R14.reuse, 0x60, RZ ;  /* 0x000000600e687824 */ /* 0x040fe200078e02ff */
[----:B------:R-:W4:Y:S01]  /*24c0*/  LDCU.64 UR4, c[0x0][0x488] ;  /* 0x00009100ff0477ac */ /* 0x000f220008000a00 */
[C---:B------:R-:W-:Y:S01]  /*24d0*/  IMAD R103, R14.reuse, 0x70, RZ ;  /* 0x000000700e677824 */ /* 0x040fe200078e02ff */
[C---:B------:R-:W-:Y:S01]  /*24e0*/  SHF.L.U32 R115, R14.reuse, 0x4, RZ ;  /* 0x000000040e737819 */ /* 0x040fe200000006ff */
[C---:B------:R-:W-:Y:S01]  /*24f0*/  IMAD.SHL.U32 R101, R14.reuse, 0x40, RZ ;  /* 0x000000400e657824 */ /* 0x040fe200078e00ff */
[----:B------:R-:W-:Y:S01]  /*2500*/  UMOV UR20, URZ ;  /* 0x000000ff00147c82 */ /* 0x000fe20008000000 */
[----:B------:R-:W-:Y:S01]  /*2510*/  SHF.L.U32 R102, R14, 0x5, RZ ;  /* 0x000000050e667819 */ /* 0x000fe200000006ff */
[----:B--2---:R-:W-:Y:S01]  /*2520*/  IMAD R0, R13, UR16, RZ ;  /* 0x000000100d007c24 */ /* 0x004fe2000f8e02ff */
[C---:B------:R-:W-:Y:S01]  /*2530*/  IADD3 R112, PT, PT, R124.reuse, 0x20, RZ ;  /* 0x000000207c707810 */ /* 0x040fe20007ffe0ff */
[C---:B------:R-:W-:Y:S01]  /*2540*/  VIADD R113, R124.reuse, 0x10 ;  /* 0x000000107c717836 */ /* 0x040fe20000000000 */
[C---:B------:R-:W-:Y:S01]  /*2550*/  IADD3 R110, PT, PT, R124.reuse, 0x40, RZ ;  /* 0x000000407c6e7810 */ /* 0x040fe20007ffe0ff */
[----:B------:R-:W-:Y:S01]  /*2560*/  IMAD R0, R69, UR17, R0 ;  /* 0x0000001145007c24 */ /* 0x000fe2000f8e0200 */
[----:B------:R-:W-:Y:S01]  /*2570*/  IADD3 R108, PT, PT, R124, 0x60, RZ ;  /* 0x000000607c6c7810 */ /* 0x000fe20007ffe0ff */
[----:B-1----:R-:W-:Y:S01]  /*2580*/  IMAD.WIDE.U32 R16, R217, R4, R10 ;  /* 0x00000004d9107225 */ /* 0x002fe200078e000a */
[----:B------:R-:W-:-:S02]  /*2590*/  IADD3 R4, P0, PT, -R66, R124, RZ ;  /* 0x0000007c42047210 */ /* 0x000fc40007f1e1ff */
[----:B------:R-:W-:Y:S01]  /*25a0*/  MOV R98, R69 ;  /* 0x0000004500627202 */ /* 0x000fe20000000f00 */
[C---:B------:R-:W-:Y:S01]  /*25b0*/  IMAD R17, R217.reuse, R5, R17 ;  /* 0x00000005d9117224 */ /* 0x040fe200078e0211 */
[----:B------:R-:W-:Y:S01]  /*25c0*/  SHF.R.S32.HI R5, RZ, 0x1f, R18 ;  /* 0x0000001fff057819 */ /* 0x000fe20000011412 */
[----:B---3--:R-:W-:Y:S01]  /*25d0*/  IMAD.WIDE.U32 R20, R217, UR10, R10 ;  /* 0x0000000ad9147c25 */ /* 0x008fe2000f8e000a */
[C---:B----4-:R-:W-:Y:S02]  /*25e0*/  SHF.L.U64.HI R86, R2.reuse, 0x4, R3 ;  /* 0x0000000402567819 */ /* 0x050fe40000010203 */
[----:B------:R-:W-:Y:S01]  /*25f0*/  SHF.L.U32 R87, R2, 0x4, RZ ;  /* 0x0000000402577819 */ /* 0x000fe200000006ff */
[----:B------:R-:W-:Y:S01]  /*2600*/  IMAD.WIDE.U32 R16, R69, UR16, R16 ;  /* 0x0000001045107c25 */ /* 0x000fe2000f8e0010 */
[----:B------:R-:W-:Y:S02]  /*2610*/  SHF.R.S32.HI R94, RZ, 0x1f, R115 ;  /* 0x0000001fff5e7819 */ /* 0x000fe40000011473 */
[----:B------:R-:W-:Y:S01]  /*2620*/  SHF.R.S32.HI R93, RZ, 0x1f, R102 ;  /* 0x0000001fff5d7819 */ /* 0x000fe20000011466 */
[----:B------:R-:W-:Y:S01]  /*2630*/  IMAD.IADD R23, R17, 0x1, R0 ;  /* 0x0000000111177824 */ /* 0x000fe200078e0200 */
[----:B------:R-:W-:Y:S01]  /*2640*/  SHF.R.S32.HI R92, RZ, 0x1f, R106 ;  /* 0x0000001fff5c7819 */ /* 0x000fe2000001146a */
[----:B------:R-:W-:Y:S01]  /*2650*/  IMAD R7, R5, UR12, RZ ;  /* 0x0000000c05077c24 */ /* 0x000fe2000f8e02ff */
[----:B------:R-:W-:Y:S01]  /*2660*/  SHF.R.S32.HI R91, RZ, 0x1f, R101 ;  /* 0x0000001fff5b7819 */ /* 0x000fe20000011465 */
[----:B------:R-:W-:Y:S01]  /*2670*/  IMAD.MOV.U32 R22, RZ, RZ, R16 ;  /* 0x000000ffff167224 */ /* 0x000fe200078e0010 */
[----:B------:R-:W-:Y:S01]  /*2680*/  SHF.R.S32.HI R90, RZ, 0x1f, R105 ;  /* 0x0000001fff5a7819 */ /* 0x000fe20000011469 */
[----:B------:R-:W-:Y:S01]  /*2690*/  IMAD R0, R13, R2, RZ ;  /* 0x000000020d007224 */ /* 0x000fe200078e02ff */
[----:B------:R-:W-:Y:S01]  /*26a0*/  SHF.R.S32.HI R89, RZ, 0x1f, R104 ;  /* 0x0000001fff597819 */ /* 0x000fe20000011468 */
[C---:B------:R-:W-:Y:S01]  /*26b0*/  IMAD R16, R18.reuse, UR13, R7 ;  /* 0x0000000d12107c24 */ /* 0x040fe2000f8e0207 */
[----:B------:R-:W-:Y:S01]  /*26c0*/  SHF.R.S32.HI R88, RZ, 0x1f, R103 ;  /* 0x0000001fff587819 */ /* 0x000fe20000011467 */
[----:B------:R-:W-:Y:S01]  /*26d0*/  IMAD.WIDE.U32 R12, R18, UR12, R22 ;  /* 0x0000000c120c7c25 */ /* 0x000fe2000f8e0016 */
[----:B------:R-:W1:Y:S03]  /*26e0*/  LDCU.64 UR12, c[0x0][0x4e0] ;  /* 0x00009c00ff0c77ac */ /* 0x000e660008000a00 */
[----:B------:R-:W-:Y:S01]  /*26f0*/  IMAD R21, R217, UR11, R21 ;  /* 0x0000000bd9157c24 */ /* 0x000fe2000f8e0215 */
[----:B------:R-:W-:Y:S01]  /*2700*/  IADD3 R17, PT, PT, R13, R16, RZ ;  /* 0x000000100d117210 */ /* 0x000fe20007ffe0ff */
[C---:B-----5:R-:W-:Y:S01]  /*2710*/  IMAD.IADD R7, R69.reuse, 0x1, R6 ;  /* 0x0000000145077824 */ /* 0x060fe200078e0206 */
[----:B------:R-:W-:Y:S01]  /*2720*/  SHF.R.S32.HI R13, RZ, 0x1f, R66 ;  /* 0x0000001fff0d7819 */ /* 0x000fe20000011442 */
[C---:B------:R-:W-:Y:S01]  /*2730*/  IMAD R0, R69.reuse, R3, R0 ;  /* 0x0000000345007224 */ /* 0x040fe200078e0200 */
[----:B------:R-:W2:Y:S01]  /*2740*/  LDCU.64 UR10, c[0x0][0x4d0] ;  /* 0x00009a00ff0a77ac */ /* 0x000ea20008000a00 */
[----:B------:R-:W-:Y:S01]  /*2750*/  IMAD.WIDE.U32 R20, R69, R2, R20 ;  /* 0x0000000245147225 */ /* 0x000fe200078e0014 */
[----:B------:R-:W-:-:S03]  /*2760*/  MOV R16, R12 ;  /* 0x0000000c00107202 */ /* 0x000fc60000000f00 */
[----:B------:R-:W-:Y:S02]  /*2770*/  IMAD R5, R5, UR18, RZ ;  /* 0x0000001205057c24 */ /* 0x000fe4000f8e02ff */
[----:B------:R-:W-:Y:S02]  /*2780*/  IMAD R7, R7, R14, RZ ;  /* 0x0000000e07077224 */ /* 0x000fe400078e02ff */
[----:B------:R-:W-:Y:S02]  /*2790*/  IMAD.IADD R21, R21, 0x1, R0 ;  /* 0x0000000115157824 */ /* 0x000fe400078e0200 */
[----:B------:R-:W-:Y:S01]  /*27a0*/  IMAD.X R13, RZ, RZ, ~R13, P0 ;  /* 0x000000ffff0d7224 */ /* 0x000fe200000e0e0d */
[C---:B------:R-:W-:Y:S01]  /*27b0*/  IADD3 R78, P0, PT, R7.reuse, R114, RZ ;  /* 0x00000072074e7210 */ /* 0x040fe20007f1e0ff */
[C---:B------:R-:W-:Y:S01]  /*27c0*/  IMAD R0, R18.reuse, UR19, R5 ;  /* 0x0000001312007c24 */ /* 0x040fe2000f8e0205 */
[----:B------:R-:W-:Y:S01]  /*27d0*/  SHF.R.S32.HI R5, RZ, 0x1f, R7 ;  /* 0x0000001fff057819 */ /* 0x000fe20000011407 */
[----:B------:R-:W-:Y:S01]  /*27e0*/  IMAD.WIDE.U32 R18, R18, UR18, R20 ;  /* 0x0000001212127c25 */ /* 0x000fe2000f8e0014 */
[----:B------:R-:W-:Y:S01]  /*27f0*/  IADD3 R52, P1, PT, R7, R116, RZ ;  /* 0x0000007407347210 */ /* 0x000fe20007f3e0ff */
[----:B------:R-:W3:Y:S02]  /*2800*/  LDCU.U8 UR19, c[0x0][0x533] ;  /* 0x0000a660ff1377ac */ /* 0x000ee40008000000 */
[C---:B------:R-:W-:Y:S01]  /*2810*/  IMAD.X R79, R5.reuse, 0x1, R95, P0 ;  /* 0x00000001054f7824 */ /* 0x040fe200000e065f */
[----:B------:R-:W-:Y:S01]  /*2820*/  IADD3.X R5, PT, PT, R5, R96, RZ, P1, !PT ;  /* 0x0000006005057210 */ /* 0x000fe20000ffe4ff */
[----:B------:R-:W-:Y:S01]  /*2830*/  IMAD.IADD R19, R19, 0x1, R0 ;  /* 0x0000000113137824 */ /* 0x000fe200078e0200 */
        /* <DEDUP_REMOVED lines=11> */
[----:B------:R-:W1:Y:S01]  /*28f0*/  LDCU UR17, c[0x0][0x450] ;  /* 0x00008a00ff1177ac */ /* 0x000e620008000800 */
[----:B------:R-:W-:Y:S01]  /*2900*/  IADD3.X R17, PT, PT, R0, UR15, RZ, P0, !PT ;  /* 0x0000000f00117c10 */ /* 0x000fe200087fe4ff */
[-C--:B------:R-:W-:Y:S01]  /*2910*/  IMAD R13, R13, R2.reuse, RZ ;  /* 0x000000020d0d7224 */ /* 0x080fe200078e02ff */
[----:B--2---:R-:W-:Y:S01]  /*2920*/  IADD3 R52, P0, PT, R52, UR10, RZ ;  /* 0x0000000a34347c10 */ /* 0x004fe2000ff1e0ff */
[----:B------:R-:W-:Y:S01]  /*2930*/  IMAD.SHL.U32 R84, R2, 0x80, RZ ;  /* 0x0000008002547824 */ /* 0x000fe200078e00ff */
[----:B------:R-:W-:Y:S01]  /*2940*/  IADD3.X R81, PT, PT, R79, UR15, RZ, P1, !PT ;  /* 0x0000000f4f517c10 */ /* 0x000fe20008ffe4ff */
[----:B------:R-:W-:Y:S01]  /*2950*/  IMAD R13, R4, R3, R13 ;  /* 0x00000003040d7224 */ /* 0x000fe200078e020d */
[----:B------:R-:W-:Y:S01]  /*2960*/  IADD3.X R53, PT, PT, R0, UR11, RZ, P0, !PT ;  /* 0x0000000b00357c10 */ /* 0x000fe200087fe4ff */
[----:B------:R-:W-:Y:S01]  /*2970*/  IMAD.WIDE.U32 R4, R4, R2, R18 ;  /* 0x0000000204047225 */ /* 0x000fe200078e0012 */
[----:B------:R-:W-:Y:S01]  /*2980*/  IADD3 R85, P0, PT, RZ, -UR20, RZ ;  /* 0x80000014ff557c10 */ /* 0x000fe2000ff1e0ff */
[----:B------:R-:W2:Y:S01]  /*2990*/  LDCU.64 UR14, c[0x0][0x3c0] ;  /* 0x00007800ff0e77ac */ /* 0x000ea20008000a00 */
        /* <DEDUP_REMOVED lines=10> */
[----:B------:R-:W-:Y:S01]  /*2a40*/  SHF.R.S64 R83, R85, 0x1f, R82 ;  /* 0x0000001f55537819 */ /* 0x000fe20000001052 */
[----:B------:R-:W-:Y:S01]  /*2a50*/  IMAD R100, R55, -0x80, R66 ;  /* 0xffffff8037647824 */ /* 0x000fe200078e0242 */
[----:B------:R-:W-:Y:S01]  /*2a60*/  SHF.R.S64 R85, R85, 0x1f, R84 ;  /* 0x0000001f55557819 */ /* 0x000fe20000001054 */
[----:B------:R-:W-:Y:S01]  /*2a70*/  IMAD R99, R55, -0x80, R60 ;  /* 0xffffff8037637824 */ /* 0x000fe200078e023c */
[----:B-1----:R-:W-:Y:S01]  /*2a80*/  MOV R15, UR17 ;  /* 0x00000011000f7c02 */ /* 0x002fe20008000f00 */
[----:B------:R-:W-:Y:S01]  /*2a90*/  IMAD.MOV.U32 R97, RZ, RZ, R55 ;  /* 0x000000ffff617224 */ /* 0x000fe200078e0037 */
[----:B------:R-:W-:Y:S01]  /*2aa0*/  SHF.R.S32.HI R82, RZ, 0x1f, R82 ;  /* 0x0000001fff527819 */ /* 0x000fe20000011452 */
[----:B---3--:R-:W-:Y:S01]  /*2ab0*/  UISETP.NE.AND UP0, UPT, UR19, URZ, UPT ;  /* 0x000000ff1300728c */ /* 0x008fe2000bf05270 */
[----:B------:R-:W-:-:S02]  /*2ac0*/  SHF.R.S32.HI R84, RZ, 0x1f, R84 ;  /* 0x0000001fff547819 */ /* 0x000fc40000011454 */
[----:B------:R-:W-:Y:S02]  /*2ad0*/  LEA.HI.X R77, R6, UR9, R77, 0x1, P3 ;  /* 0x00000009064d7c11 */ /* 0x000fe400098f0c4d */
[----:B------:R-:W-:Y:S01]  /*2ae0*/  LEA.HI.X R13, R4, UR5, R13, 0x1, P2 ;  /* 0x00000005040d7c11 */ /* 0x000fe200090f0c0d */
[----:B------:R-:W1:Y:S01]  /*2af0*/  LDCU.64 UR4, c[0x0][0x3b8] ;  /* 0x00007700ff0477ac */ /* 0x000e620008000a00 */
[----:B------:R-:W-:Y:S01]  /*2b00*/  IADD3.X R79, PT, PT, R79, UR11, RZ, P1, !PT ;  /* 0x0000000b4f4f7c10 */ /* 0x000fe20008ffe4ff */
[----:B--2-4-:R-:W3:Y:S06]  /*2b10*/  LDCU.128 UR8, c[0x0][0x3a0] ;  /* 0x00007400ff0877ac */ /* 0x014eec0008000c00 */
.L_x_3793:
        /* <DEDUP_REMOVED lines=17> */
[----:B------:R-:W4:Y:S04]  /*2c30*/  @!P1 LDG.E.128 R4, desc[UR6][R76.64+0x80] ;  /* 0x000080064c049981 */ /* 0x000f28000c1e1d00 */
[----:B----4-:R2:W-:Y:S02]  /*2c40*/  @!P1 STG.E.128 desc[UR6][R72.64+0x80], R4 ;  /* 0x0000800448009986 */ /* 0x0105e4000c101d06 */
.L_x_3695:
[----:B-1-3--:R-:W-:Y:S05]  /*2c50*/  BSYNC.RECONVERGENT B0 ;  /* 0x0000000000007941 */ /* 0x00afea0003800200 */
.L_x_3694:
[----:B------:R-:W-:Y:S04]  /*2c60*/  BSSY.RECONVERGENT B0, `(.L_x_3696) ;  /* 0x000000d000007945 */ /* 0x000fe80003800200 */
[----:B------:R-:W-:Y:S05]  /*2c70*/  @!P3 BRA `(.L_x_3697) ;  /* 0x00000000002cb947 */ /* 0x000fea0003800000 */
[----:B------:R-:W1:Y:S01]  /*2c80*/  LDC.64 R2, c[0x0][0x4b0] ;  /* 0x00012c00ff027b82 */ /* 0x000e620000000a00 */
[----:B------:R-:W-:Y:S02]  /*2c90*/  ISETP.GE.AND P2, PT, R10, UR16, PT ;  /* 0x000000100a007c0c */ /* 0x000fe4000bf46270 */
[C---:B------:R-:W-:Y:S04]  /*2ca0*/  LEA R18, P3, R61.reuse, R72, 0x1 ;  /* 0x000000483d127211 */ /* 0x040fe800078608ff */
[----:B------:R-:W-:Y:S02]  /*2cb0*/  LEA.HI.X R19, R61, R73, R62, 0x1, P3 ;  /* 0x000000493d137211 */ /* 0x000fe400018f0c3e */
[C---:B-1----:R-:W-:Y:S04]  /*2cc0*/  LEA R24, P1, R2.reuse, R76, 0x5 ;  /* 0x0000004c02187211 */ /* 0x042fe800078228ff */
[----:B------:R-:W-:Y:S02]  /*2cd0*/  LEA.HI.X R25, R2, R77, R3, 0x5, P1 ;  /* 0x0000004d02197211 */ /* 0x000fe400008f2c03 */
[----:B------:R-:W-:Y:S03]  /*2ce0*/  ISETP.GE.AND P1, PT, R9, UR16, PT ;  /* 0x0000001009007c0c */ /* 0x000fe6000bf26270 */
[----:B--2---:R-:W2:Y:S04]  /*2cf0*/  @!P2 LDG.E.128 R20, desc[UR6][R24.64] ;  /* 0x000000061814a981 */ /* 0x004ea8000c1e1d00 */
[----:B--2---:R1:W-:Y:S06]  /*2d00*/  @!P2 STG.E.128 desc[UR6][R18.64], R20 ;  /* 0x000000141200a986 */ /* 0x0043ec000c101d06 */
[----:B------:R-:W2:Y:S04]  /*2d10*/  @!P1 LDG.E.128 R4, desc[UR6][R24.64+0x80] ;  /* 0x0000800618049981 */ /* 0x000ea8000c1e1d00 */
[----:B--2---:R1:W-:Y:S02]  /*2d20*/  @!P1 STG.E.128 desc[UR6][R18.64+0x80], R4 ;  /* 0x0000800412009986 */ /* 0x0043e4000c101d06 */
.L_x_3697:
[----:B------:R-:W-:Y:S05]  /*2d30*/  BSYNC.RECONVERGENT B0 ;  /* 0x0000000000007941 */ /* 0x000fea0003800200 */
.L_x_3696:
        /* <DEDUP_REMOVED lines=14> */
.L_x_3699:
[----:B------:R-:W-:Y:S05]  /*2e20*/  BSYNC.RECONVERGENT B0 ;  /* 0x0000000000007941 */ /* 0x000fea0003800200 */
.L_x_3698:
[-C--:B------:R-:W-:Y:S01]  /*2e30*/  ISETP.LT.OR P1, PT, R111, R100.reuse, P4 ;  /* 0x000000646f00720c */ /* 0x080fe20002721670 */
[----:B------:R-:W-:Y:S01]  /*2e40*/  BSSY.RECONVERGENT B0, `(.L_x_3700) ;  /* 0x0000013000007945 */ /* 0x000fe20003800200 */
[C---:B------:R-:W-:Y:S02]  /*2e50*/  ISETP.GE.AND P6, PT, R110.reuse, R99, PT ;  /* 0x000000636e00720c */ /* 0x040fe40003fc6270 */
[----:B------:R-:W-:Y:S02]  /*2e60*/  P2R R119, PR, RZ, 0x2 ;  /* 0x00000002ff777803 */ /* 0x000fe40000000000 */
[----:B------:R-:W-:Y:S07]  /*2e70*/  ISETP.LT.OR P6, PT, R110, R100, P6 ;  /* 0x000000646e00720c */ /* 0x000fee00037c1670 */
[----:B------:R-:W-:Y:S06]  /*2e80*/  @P1 BRA `(.L_x_3701) ;  /* 0x0000000000381947 */ /* 0x000fec0003800000 */
[----:B------:R-:W1:Y:S01]  /*2e90*/  LDC.64 R2, c[0x0][0x4b0] ;  /* 0x00012c00ff027b82 */ /* 0x000e620000000a00 */
[----:B------:R-:W-:Y:S02]  /*2ea0*/  ISETP.GE.AND P2, PT, R10, UR16, PT ;  /* 0x000000100a007c0c */ /* 0x000fe4000bf46270 */
[----:B------:R-:W-:Y:S01]  /*2eb0*/  ISETP.GE.AND P1, PT, R9, UR16, PT ;  /* 0x0000001009007c0c */ /* 0x000fe2000bf26270 */
[----:B-1-3--:R-:W-:Y:S04]  /*2ec0*/  IMAD.WIDE.U32 R18, R2, 0x60, R76 ;  /* 0x0000006002127825 */ /* 0x00afe800078e004c */
[----:B------:R-:W-:Y:S05]  /*2ed0*/  IMAD R3, R3, 0x60, RZ ;  /* 0x0000006003037824 */ /* 0x000fea00078e02ff */
[----:B------:R-:W-:Y:S02]  /*2ee0*/  IADD3 R19, PT, PT, R19, R3, RZ ;  /* 0x0000000313137210 */ /* 0x000fe40007ffe0ff */
[----:B------:R-:W1:Y:S03]  /*2ef0*/  LDC.64 R2, c[0x0][0x3c0] ;  /* 0x0000f000ff027b82 */ /* 0x000e660000000a00 */
[----:B--2---:R-:W2:Y:S01]  /*2f00*/  @!P2 LDG.E.128 R4, desc[UR6][R18.64] ;  /* 0x000000061204a981 */ /* 0x004ea2000c1e1d00 */
[----:B-1----:R-:W-:Y:S04]  /*2f10*/  IMAD.WIDE.U32 R24, R2, 0x60, R72 ;  /* 0x0000006002187825 */ /* 0x002fe800078e0048 */
[----:B------:R-:W-:Y:S05]  /*2f20*/  IMAD R3, R3, 0x60, RZ ;  /* 0x0000006003037824 */ /* 0x000fea00078e02ff */
[----:B------:R-:W-:Y:S05]  /*2f30*/  IADD3 R25, PT, PT, R25, R3, RZ ;  /* 0x0000000319197210 */ /* 0x000fea0007ffe0ff */
[----:B--2---:R4:W-:Y:S04]  /*2f40*/  @!P2 STG.E.128 desc[UR6][R24.64], R4 ;  /* 0x000000041800a986 */ /* 0x0049e8000c101d06 */
[----:B------:R-:W2:Y:S04]  /*2f50*/  @!P1 LDG.E.128 R20, desc[UR6][R18.64+0x80] ;  /* 0x0000800612149981 */ /* 0x000ea8000c1e1d00 */
[----:B--2---:R4:W-:Y:S02]  /*2f60*/  @!P1 STG.E.128 desc[UR6][R24.64+0x80], R20 ;  /* 0x0000801418009986 */ /* 0x0049e4000c101d06 */
.L_x_3701:
[----:B------:R-:W-:Y:S05]  /*2f70*/  BSYNC.RECONVERGENT B0 ;  /* 0x0000000000007941 */ /* 0x000fea0003800200 */
.L_x_3700:
        /* <DEDUP_REMOVED lines=17> */
.L_x_3703:
[----:B------:R-:W-:Y:S05]  /*3090*/  BSYNC.RECONVERGENT B0 ;  /* 0x0000000000007941 */ /* 0x000fea0003800200 */
.L_x_3702:
[-C--:B------:R-:W-:Y:S01]  /*30a0*/  ISETP.GE.AND P5, PT, R109, R100.reuse, !P5 ;  /* 0x000000646d00720c */ /* 0x080fe20006fa6270 */
[----:B------:R-:W-:Y:S01]  /*30b0*/  BSSY.RECONVERGENT B0, `(.L_x_3704) ;  /* 0x0000013000007945 */ /* 0x000fe20003800200 */
[C---:B------:R-:W-:Y:S04]  /*30c0*/  ISETP.GE.AND P4, PT, R108.reuse, R99, PT ;  /* 0x000000636c00720c */ /* 0x040fe80003f86270 */
[----:B------:R-:W-:Y:S07]  /*30d0*/  ISETP.GE.AND P4, PT, R108, R100, !P4 ;  /* 0x000000646c00720c */ /* 0x000fee0006786270 */
[----:B------:R-:W-:Y:S05]  /*30e0*/  @!P5 BRA `(.L_x_3705) ;  /* 0x00000000003cd947 */ /* 0x000fea0003800000 */
[----:B------:R-:W1:Y:S01]  /*30f0*/  LDC.64 R2, c[0x0][0x4b0] ;  /* 0x00012c00ff027b82 */ /* 0x000e620000000a00 */
[----:B------:R-:W-:Y:S01]  /*3100*/  ISETP.GE.AND P1, PT, R10, UR16, PT ;  /* 0x000000100a007c0c */ /* 0x000fe2000bf26270 */
[----:B-1-3--:R-:W-:Y:S04]  /*3110*/  IMAD.WIDE.U32 R18, R2, 0xa0, R76 ;  /* 0x000000a002127825 */ /* 0x00afe800078e004c */
[----:B------:R-:W-:Y:S05]  /*3120*/  IMAD R3, R3, 0xa0, RZ ;  /* 0x000000a003037824 */ /* 0x000fea00078e02ff */
[----:B------:R-:W-:Y:S02]  /*3130*/  IADD3 R19, PT, PT, R19, R3, RZ ;  /* 0x0000000313137210 */ /* 0x000fe40007ffe0ff */
[----:B------:R-:W1:Y:S03]  /*3140*/  LDC.64 R2, c[0x0][0x3c0] ;  /* 0x0000f000ff027b82 */ /* 0x000e660000000a00 */
[----:B--2-4-:R-:W2:Y:S01]  /*3150*/  @!P1 LDG.E.128 R4, desc[UR6][R18.64] ;  /* 0x0000000612049981 */ /* 0x014ea2000c1e1d00 */
        /* <DEDUP_REMOVED lines=8> */
.L_x_3705:
[----:B------:R-:W-:Y:S05]  /*31e0*/  BSYNC.RECONVERGENT B0 ;  /* 0x0000000000007941 */ /* 0x000fea0003800200 */
.L_x_3704:
        /* <DEDUP_REMOVED lines=22> */
.L_x_3707:
[----:B------:R-:W-:Y:S05]  /*3350*/  BSYNC.RECONVERGENT B0 ;  /* 0x0000000000007941 */ /* 0x000fea0003800200 */
.L_x_3706:
[----:B------:R-:W-:Y:S04]  /*3360*/  BSSY.RECONVERGENT B0, `(.L_x_3708) ;  /* 0x0000011000007945 */ /* 0x000fe80003800200 */
        /* <DEDUP_REMOVED lines=16> */
.L_x_3709:
[----:B------:R-:W-:Y:S05]  /*3470*/  BSYNC.RECONVERGENT B0 ;  /* 0x0000000000007941 */ /* 0x000fea0003800200 */
.L_x_3708:
        /* <DEDUP_REMOVED lines=14> */
.L_x_3713:
[----:B------:R-:W-:Y:S05]  /*3560*/  BSYNC.RECONVERGENT B0 ;  /* 0x0000000000007941 */ /* 0x000fea0003800200 */
.L_x_3712:
[----:B------:R-:W-:Y:S01]  /*3570*/  ISETP.NE.AND P0, PT, R129, RZ, PT ;  /* 0x000000ff8100720c */ /* 0x000fe20003f05270 */
[----:B------:R-:W-:Y:S11]  /*3580*/  BSSY.RECONVERGENT B0, `(.L_x_3714) ;  /* 0x000000f000007945 */ /* 0x000ff60003800200 */
[----:B------:R-:W-:Y:S01]  /*3590*/  @!UPT UIADD3 URZ, UPT, UPT, URZ, URZ, URZ ;  /* 0x000000fffffff290 */ /* 0x000fe2000fffe0ff */
[----:B------:R-:W-:Y:S05]  /*35a0*/  @!P0 BRA `(.L_x_3715) ;  /* 0x0000000000308947 */ /* 0x000fea0003800000 */
[C---:B-1-3--:R-:W-:Y:S04]  /*35b0*/  LEA R18, P0, R87.reuse, R12, 0x1 ;  /* 0x0000000c57127211 */ /* 0x04afe800078008ff */
[----:B------:R-:W-:Y:S02]  /*35c0*/  LEA.HI.X R19, R87, R13, R86, 0x1, P0 ;  /* 0x0000000d57137211 */ /* 0x000fe400000f0c56 */
[C---:B------:R-:W-:Y:S04]  /*35d0*/  LEA R2, P0, R67.reuse, R74, 0x1 ;  /* 0x0000004a43027211 */ /* 0x040fe800078008ff */
[----:B------:R-:W-:Y:S02]  /*35e0*/  LEA.HI.X R3, R67, R75, R68, 0x1, P0 ;  /* 0x0000004b43037211 */ /* 0x000fe400000f0c44 */
[----:B------:R-:W-:Y:S11]  /*35f0*/  ISETP.GE.AND P0, PT, R10, UR16, PT ;  /* 0x000000100a007c0c */ /* 0x000ff6000bf06270 */
[----:B------:R-:W-:Y:S02]  /*3600*/  @!UPT UIADD3 URZ, UPT, UPT, URZ, URZ, URZ ;  /* 0x000000fffffff290 */ /* 0x000fe4000fffe0ff */
[----:B--2-4-:R-:W2:Y:S04]  /*3610*/  @!P0 LDG.E.128 R20, desc[UR6][R18.64] ;  /* 0x0000000612148981 */ /* 0x014ea8000c1e1d00 */
[----:B--2---:R1:W-:Y:S01]  /*3620*/  @!P0 STG.E.128 desc[UR6][R2.64], R20 ;  /* 0x0000001402008986 */ /* 0x0043e2000c101d06 */
[----:B------:R-:W-:Y:S11]  /*3630*/  ISETP.GE.AND P0, PT, R9, UR16, PT ;  /* 0x0000001009007c0c */ /* 0x000ff6000bf06270 */
[----:B------:R-:W-:Y:S02]  /*3640*/  @!UPT UIADD3 URZ, UPT, UPT, URZ, URZ, URZ ;  /* 0x000000fffffff290 */ /* 0x000fe4000fffe0ff */
[----:B------:R-:W2:Y:S04]  /*3650*/  @!P0 LDG.E.128 R4, desc[UR6][R18.64+0x80] ;  /* 0x0000800612048981 */ /* 0x000ea8000c1e1d00 */
[----:B--2---:R1:W-:Y:S02]  /*3660*/  @!P0 STG.E.128 desc[UR6][R2.64+0x80], R4 ;  /* 0x0000800402008986 */ /* 0x0043e4000c101d06 */
.L_x_3715:
[----:B------:R-:W-:Y:S05]  /*3670*/  BSYNC.RECONVERGENT B0 ;  /* 0x0000000000007941 */ /* 0x000fea0003800200 */
.L_x_3714:
        /* <DEDUP_REMOVED lines=18> */
.L_x_3717:
[----:B------:R-:W-:Y:S05]  /*37a0*/  BSYNC.RECONVERGENT B0 ;  /* 0x0000000000007941 */ /* 0x000fea0003800200 */
.L_x_3716:
[----:B------:R-:W-:Y:S01]  /*37b0*/  ISETP.NE.AND P0, PT, R119, RZ, PT ;  /* 0x000000ff7700720c */ /* 0x000fe20003f05270 */
[----:B------:R-:W-:Y:S11]  /*37c0*/  BSSY.RECONVERGENT B0, `(.L_x_3718) ;  /* 0x0000011000007945 */ /* 0x000ff60003800200 */
[----:B------:R-:W-:Y:S01]  /*37d0*/  @!UPT UIADD3 URZ, UPT, UPT, URZ, URZ, URZ ;  /* 0x000000fffffff290 */ /* 0x000fe2000fffe0ff */
[----:B------:R-:W-:Y:S05]  /*37e0*/  @P0 BRA `(.L_x_3719) ;  /* 0x0000000000380947 */ /* 0x000fea0003800000 */
[----:B-1----:R-:W3:Y:S01]  /*37f0*/  LDC.64 R2, c[0x0][0x4a8] ;  /* 0x00012a00ff027b82 */ /* 0x002ee20000000a00 */
[----:B------:R-:W-:Y:S02]  /*3800*/  ISETP.GE.AND P1, PT, R10, UR16, PT ;  /* 0x000000100a007c0c */ /* 0x000fe4000bf26270 */
[----:B------:R-:W-:Y:S01]  /*3810*/  ISETP.GE.AND P0, PT, R9, UR16, PT ;  /* 0x0000001009007c0c */ /* 0x000fe2000bf06270 */
[----:B---3--:R-:W-:Y:S04]  /*3820*/  IMAD.WIDE.U32 R18, R2, 0x60, R12 ;  /* 0x0000006002127825 */ /* 0x008fe800078e000c */
[----:B------:R-:W-:Y:S05]  /*3830*/  IMAD R3, R3, 0x60, RZ ;  /* 0x0000006003037824 */ /* 0x000fea00078e02ff */
[----:B------:R-:W-:Y:S02]  /*3840*/  IADD3 R19, PT, PT, R19, R3, RZ ;  /* 0x0000000313137210 */ /* 0x000fe40007ffe0ff */
[----:B------:R-:W1:Y:S03]  /*3850*/  LDC.64 R2, c[0x0][0x3b8] ;  /* 0x0000ee00ff027b82 */ /* 0x000e660000000a00 */
[----:B--2-4-:R-:W2:Y:S01]  /*3860*/  @!P1 LDG.E.128 R4, desc[UR6][R18.64] ;  /* 0x0000000612049981 */ /* 0x014ea2000c1e1d00 */
[----:B-1----:R-:W-:Y:S04]  /*3870*/  IMAD.WIDE.U32 R24, R2, 0x60, R74 ;  /* 0x0000006002187825 */ /* 0x002fe800078e004a */
[----:B------:R-:W-:Y:S05]  /*3880*/  IMAD R3, R3, 0x60, RZ ;  /* 0x0000006003037824 */ /* 0x000fea00078e02ff */
[----:B------:R-:W-:Y:S05]  /*3890*/  IADD3 R25, PT, PT, R25, R3, RZ ;  /* 0x0000000319197210 */ /* 0x000fea0007ffe0ff */
[----:B--2---:R1:W-:Y:S04]  /*38a0*/  @!P1 STG.E.128 desc[UR6][R24.64], R4 ;  /* 0x0000000418009986 */ /* 0x0043e8000c101d06 */
[----:B------:R-:W2:Y:S04]  /*38b0*/  @!P0 LDG.E.128 R20, desc[UR6][R18.64+0x80] ;  /* 0x0000800612148981 */ /* 0x000ea8000c1e1d00 */
[----:B--2---:R1:W-:Y:S02]  /*38c0*/  @!P0 STG.E.128 desc[UR6][R24.64+0x80], R20 ;  /* 0x0000801418008986 */ /* 0x0043e4000c101d06 */
.L_x_3719:
[----:B------:R-:W-:Y:S05]  /*38d0*/  BSYNC.RECONVERGENT B0 ;  /* 0x0000000000007941 */ /* 0x000fea0003800200 */
.L_x_3718:
        /* <DEDUP_REMOVED lines=14> */
.L_x_3721:
[----:B------:R-:W-:Y:S05]  /*39c0*/  BSYNC.RECONVERGENT B0 ;  /* 0x0000000000007941 */ /* 0x000fea0003800200 */
.L_x_3720:
[----:B------:R-:W-:Y:S04]  /*39d0*/  BSSY.RECONVERGENT B0, `(.L_x_3722) ;  /* 0x0000010000007945 */ /* 0x000fe80003800200 */
[----:B------:R-:W-:Y:S05]  /*39e0*/  @!P5 BRA `(.L_x_3723) ;  /* 0x000000000038d947 */ /* 0x000fea0003800000 */
        /* <DEDUP_REMOVED lines=14> */
.L_x_3723:
[----:B------:R-:W-:Y:S05]  /*3ad0*/  BSYNC.RECONVERGENT B0 ;  /* 0x0000000000007941 */ /* 0x000fea0003800200 */
.L_x_3722:
        /* <DEDUP_REMOVED lines=16> */
.L_x_3725:
[----:B------:R-:W-:Y:S05]  /*3be0*/  BSYNC.RECONVERGENT B0 ;  /* 0x0000000000007941 */ /* 0x000fea0003800200 */
.L_x_3724:
[----:B------:R-:W-:Y:S01]  /*3bf0*/  MOV R15, RZ ;  /* 0x000000ff000f7202 */ /* 0x000fe20000000f00 */
[----:B------:R-:W-:Y:S05]  /*3c00*/  @!P3 BRA `(.L_x_3726) ;  /* 0x000000980028b947 */ /* 0x000fea0003800000 */
[----:B-1----:R-:W3:Y:S01]  /*3c10*/  LDC.64 R2, c[0x0][0x4a8] ;  /* 0x00012a00ff027b82 */ /* 0x002ee20000000a00 */
        /* <DEDUP_REMOVED lines=16> */
.L_x_3711:
        /* <DEDUP_REMOVED lines=57> */
.L_x_3731:
[----:B------:R-:W-:Y:S05]  /*40b0*/  BSYNC.RECONVERGENT B0 ;  /* 0x0000000000007941 */ /* 0x000fea0003800200 */
.L_x_3730:
        /* <DEDUP_REMOVED lines=49> */
.L_x_3729:
[----:B------:R-:W-:Y:S05]  /*43d0*/  BSYNC.RECONVERGENT B1 ;  /* 0x0000000000017941 */ /* 0x000fea0003800200 */
.L_x_3728:
        /* <DEDUP_REMOVED lines=64> */
.L_x_3735:
[----:B------:R-:W-:Y:S05]  /*47e0*/  BSYNC.RECONVERGENT B0 ;  /* 0x0000000000007941 */ /* 0x000fea0003800200 */
.L_x_3734:
        /* <DEDUP_REMOVED lines=49> */
.L_x_3733:
[----:B------:R-:W-:Y:S05]  /*4b00*/  BSYNC.RECONVERGENT B1 ;  /* 0x0000000000017941 */ /* 0x000fea0003800200 */
.L_x_3732:
        /* <DEDUP_REMOVED lines=65> */
.L_x_3739:
[----:B------:R-:W-:Y:S05]  /*4f20*/  BSYNC.RECONVERGENT B0 ;  /* 0x0000000000007941 */ /* 0x000fea0003800200 */
.L_x_3738:
        /* <DEDUP_REMOVED lines=49> */
.L_x_3737:
[----:B------:R-:W-:Y:S05]  /*5240*/  BSYNC.RECONVERGENT B1 ;  /* 0x0000000000017941 */ /* 0x000fea0003800200 */
.L_x_3736:
        /* <DEDUP_REMOVED lines=67> */
.L_x_3743:
[----:B------:R-:W-:Y:S05]  /*5680*/  BSYNC.RECONVERGENT B0 ;  /* 0x0000000000007941 */ /* 0x000fea0003800200 */
.L_x_3742:
        /* <DEDUP_REMOVED lines=47> */
.L_x_3741:
[----:B------:R-:W-:Y:S05]  /*5980*/  BSYNC.RECONVERGENT B1 ;  /* 0x0000000000017941 */ /* 0x000fea0003800200 */
.L_x_3740:
        /* <DEDUP_REMOVED lines=61> */
.L_x_3747:
[----:B------:R-:W-:Y:S05]  /*5d60*/  BSYNC.RECONVERGENT B0 ;  /* 0x0000000000007941 */ /* 0x000fea0003800200 */
.L_x_3746:
        /* <DEDUP_REMOVED lines=47> */
.L_x_3745:
[----:B------:R-:W-:Y:S05]  /*6060*/  BSYNC.RECONVERGENT B1 ;  /* 0x0000000000017941 */ /* 0x000fea0003800200 */
.L_x_3744:
        /* <DEDUP_REMOVED lines=65> */
.L_x_3751:
[----:B------:R-:W-:Y:S05]  /*6480*/  BSYNC.RECONVERGENT B0 ;  /* 0x0000000000007941 */ /* 0x000fea0003800200 */
.L_x_3750:
        /* <DEDUP_REMOVED lines=47> */
.L_x_3749:
[----:B------:R-:W-:Y:S05]  /*6780*/  BSYNC.RECONVERGENT B1 ;  /* 0x0000000000017941 */ /* 0x000fea0003800200 */
.L_x_3748:
        /* <DEDUP_REMOVED lines=63> */
.L_x_3755:
[----:B------:R-:W-:Y:S05]  /*6b80*/  BSYNC.RECONVERGENT B0 ;  /* 0x0000000000007941 */ /* 0x000fea0003800200 */
.L_x_3754:
        /* <DEDUP_REMOVED lines=47> */
.L_x_3753:
[----:B------:R-:W-:Y:S05]  /*6e80*/  BSYNC.RECONVERGENT B1 ;  /* 0x0000000000017941 */ /* 0x000fea0003800200 */
.L_x_3752:
        /* <DEDUP_REMOVED lines=63> */
.L_x_3759:
[----:B------:R-:W-:Y:S05]  /*7280*/  BSYNC.RECONVERGENT B0 ;  /* 0x0000000000007941 */ /* 0x000fea0003800200 */
.L_x_3758:
        /* <DEDUP_REMOVED lines=47> */
.L_x_3757:
[----:B------:R-:W-:Y:S05]  /*7580*/  BSYNC.RECONVERGENT B1 ;  /* 0x0000000000017941 */ /* 0x000fea0003800200 */
.L_x_3756:
        /* <DEDUP_REMOVED lines=8> */
.L_x_3727:
[----:B-1-3--:R-:W-:Y:S01]  /*7610*/  LEA.HI R19, R15, R15, RZ, 0x1 ;  /* 0x0000000f0f137211 */ /* 0x00afe200078f08ff */
        /* <DEDUP_REMOVED lines=12> */
[----:B------:R-:W3:Y:S11]  /*76e0*/  LDG.E.128 R56, desc[UR6][R12.64] ;  /* 0x000000060c387981 */ /* 0x000ef6000c1e1d00 */
[----:B------:R-:W-:Y:S01]  /*76f0*/  @!UPT UIADD3 URZ, UPT, UPT, URZ, URZ, URZ ;  /* 0x000000fffffff290 */ /* 0x000fe2000fffe0ff */
[----:B------:R-:W-:Y:S04]  /*7700*/  @!P0 ISETP.GE.U32.AND P1, PT, R10, R18, PT ;  /* 0x000000120a00820c */ /* 0x000fe80003f26070 */
[----:B------:R-:W-:Y:S02]  /*7710*/  @!P0 SEL R133, R19, RZ, P1 ;  /* 0x000000ff13858207 */ /* 0x000fe40000800000 */
[----:B------:R-:W-:Y:S02]  /*7720*/  @!P0 SEL R132, R117, RZ, P1 ;  /* 0x000000ff75848207 */ /* 0x000fe40000800000 */
[----:B--2-4-:R-:W-:Y:S01]  /*7730*/  @!P0 SEL R21, R18, R19, !P1 ;  /* 0x0000001312158207 */ /* 0x014fe20004800000 */
[C---:B------:R-:W-:Y:S01]  /*7740*/  @!P0 IMAD.SHL.U32 R131, R133.reuse, 0x2, RZ ;  /* 0x0000000285838824 */ /* 0x040fe200078e00ff */
[----:B------:R-:W-:Y:S03]  /*7750*/  @!P0 SHF.L.U64.HI R132, R133, 0x1, R132 ;  /* 0x0000000185848819 */ /* 0x000fe60000010284 */
[----:B------:R-:W-:Y:S01]  /*7760*/  @!P0 IMAD.WIDE R38, R21, 0x2, R12 ;  /* 0x0000000215268825 */ /* 0x000fe200078e020c */
[C---:B------:R-:W-:Y:S04]  /*7770*/  @!P0 IADD3 R134, P1, PT, R131.reuse, R78, RZ ;  /* 0x0000004e83868210 */ /* 0x040fe80007f3e0ff */
[----:B------:R-:W2:Y:S01]  /*7780*/  @!P0 LDG.E.128 R20, desc[UR6][R38.64] ;  /* 0x0000000626148981 */ /* 0x000ea2000c1e1d00 */
[C---:B------:R-:W-:Y:S01]  /*7790*/  @!P0 IMAD.X R135, R132.reuse, 0x1, R79, P1 ;  /* 0x0000000184878824 */ /* 0x040fe200008e064f */
[----:B------:R-:W-:Y:S04]  /*77a0*/  @!P0 IADD3 R40, P1, PT, R131, R80, RZ ;  /* 0x0000005083288210 */ /* 0x000fe80007f3e0ff */
[----:B------:R-:W-:Y:S02]  /*77b0*/  @!P0 IADD3.X R41, PT, PT, R132, R81, RZ, P1, !PT ;  /* 0x0000005184298210 */ /* 0x000fe40000ffe4ff */
[----:B------:R-:W-:Y:S01]  /*77c0*/  ISETP.GE.U32.OR P1, PT, R10, R18, P0 ;  /* 0x000000120a00720c */ /* 0x000fe20000726470 */
        /* <DEDUP_REMOVED lines=67> */
.L_x_3763:
[----:B------:R-:W-:Y:S05]  /*7c00*/  BSYNC.RECONVERGENT B0 ;  /* 0x0000000000007941 */ /* 0x000fea0003800200 */
.L_x_3762:
[----:B------:R-:W-:Y:S11]  /*7c10*/  ISETP.GE.AND P0, PT, R9, R130, PT ;  /* 0x000000820900720c */ /* 0x000ff60003f06270 */
[----:B------:R-:W-:Y:S02]  /*7c20*/  @!UPT UIADD3 URZ, UPT, UPT, URZ, URZ, URZ ;  /* 0x000000fffffff290 */ /* 0x000fe4000fffe0ff */
[----:B------:R-:W-:Y:S05]  /*7c30*/  @P0 BRA `(.L_x_3761) ;  /* 0x0000000400540947 */ /* 0x000fea0003800000 */
[----:B------:R-:W-:Y:S01]  /*7c40*/  ISETP.GE.AND P0, PT, R9, R15, PT ;  /* 0x0000000f0900720c */ /* 0x000fe20003f06270 */
[----:B-1----:R-:W3:Y:S11]  /*7c50*/  LDG.E.128 R56, desc[UR6][R12.64+0x80] ;  /* 0x000080060c387981 */ /* 0x002ef6000c1e1d00 */
[----:B------:R-:W-:Y:S01]  /*7c60*/  @!UPT UIADD3 URZ, UPT, UPT, URZ, URZ, URZ ;  /* 0x000000fffffff290 */ /* 0x000fe2000fffe0ff */
[----:B------:R-:W-:Y:S05]  /*7c70*/  @!P0 IADD3 R133, P1, PT, R19, 0x40, RZ ;  /* 0x0000004013858810 */ /* 0x000fea0007f3e0ff */
[----:B------:R-:W-:Y:S01]  /*7c80*/  @!P0 IMAD.X R130, RZ, RZ, R117, P1 ;  /* 0x000000ffff828224 */ /* 0x000fe200008e0675 */
[----:B------:R-:W-:Y:S04]  /*7c90*/  @!P0 ISETP.GE.U32.AND P1, PT, R9, R18, PT ;  /* 0x000000120900820c */ /* 0x000fe80003f26070 */
[----:B------:R-:W-:Y:S02]  /*7ca0*/  @!P0 SEL R133, R133, 0x40, P1 ;  /* 0x0000004085858807 */ /* 0x000fe40000800000 */
[----:B------:R-:W-:Y:S02]  /*7cb0*/  @!P0 SEL R130, R130, RZ, P1 ;  /* 0x000000ff82828207 */ /* 0x000fe40000800000 */
[----:B--2-4-:R-:W-:Y:S01]  /*7cc0*/  @!P0 SEL R21, R18, R19, !P1 ;  /* 0x0000001312158207 */ /* 0x014fe20004800000 */
[C---:B------:R-:W-:Y:S01]  /*7cd0*/  @!P0 IMAD.SHL.U32 R131, R133.reuse, 0x2, RZ ;  /* 0x0000000285838824 */ /* 0x040fe200078e00ff */
[----:B------:R-:W-:Y:S03]  /*7ce0*/  @!P0 SHF.L.U64.HI R130, R133, 0x1, R130 ;  /* 0x0000000185828819 */ /* 0x000fe60000010282 */
[----:B------:R-:W-:Y:S01]  /*7cf0*/  @!P0 IMAD.WIDE R38, R21, 0x2, R12 ;  /* 0x0000000215268825 */ /* 0x000fe200078e020c */
[C---:B------:R-:W-:Y:S04]  /*7d00*/  @!P0 IADD3 R134, P1, PT, R131.reuse, R78, RZ ;  /* 0x0000004e83868210 */ /* 0x040fe80007f3e0ff */
[C---:B------:R-:W-:Y:S01]  /*7d10*/  @!P0 IADD3.X R135, PT, PT, R130.reuse, R79, RZ, P1, !PT ;  /* 0x0000004f82878210 */ /* 0x040fe20000ffe4ff */
[----:B------:R-:W2:Y:S01]  /*7d20*/  @!P0 LDG.E.128 R20, desc[UR6][R38.64+0x80] ;  /* 0x0000800626148981 */ /* 0x000ea2000c1e1d00 */
[----:B------:R-:W-:Y:S05]  /*7d30*/  @!P0 IADD3 R40, P1, PT, R131, R80, RZ ;  /* 0x0000005083288210 */ /* 0x000fea0007f3e0ff */
[----:B------:R-:W-:Y:S01]  /*7d40*/  @!P0 IMAD.X R41, R130, 0x1, R81, P1 ;  /* 0x0000000182298824 */ /* 0x000fe200008e0651 */
        /* <DEDUP_REMOVED lines=68> */
.L_x_3761:
[----:B------:R-:W-:Y:S05]  /*8190*/  BSYNC.RECONVERGENT B1 ;  /* 0x0000000000017941 */ /* 0x000fea0003800200 */
.L_x_3760:
[----:B------:R-:W-:Y:S01]  /*81a0*/  ISETP.NE.AND P0, PT, R129, RZ, PT ;  /* 0x000000ff8100720c */ /* 0x000fe20003f05270 */
[----:B------:R-:W-:Y:S11]  /*81b0*/  BSSY.RECONVERGENT B1, `(.L_x_3764) ;  /* 0x00000ba000017945 */ /* 0x000ff60003800200 */
[----:B------:R-:W-:Y:S01]  /*81c0*/  @!UPT UIADD3 URZ, UPT, UPT, URZ, URZ, URZ ;  /* 0x000000fffffff290 */ /* 0x000fe2000fffe0ff */
[----:B------:R-:W-:Y:S05]  /*81d0*/  @!P0 BRA `(.L_x_3765) ;  /* 0x0000000800dc8947 */ /* 0x000fea0003800000 */
[C---:B------:R-:W-:Y:S01]  /*81e0*/  LEA R28, P0, R87.reuse, R12, 0x1 ;  /* 0x0000000c571c7211 */ /* 0x040fe200078008ff */
[----:B------:R-:W5:Y:S01]  /*81f0*/  LDC R129, c[0x0][0x440] ;  /* 0x00011000ff817b82 */ /* 0x000f620000000800 */
[----:B------:R-:W-:Y:S02]  /*8200*/  BSSY.RECONVERGENT B0, `(.L_x_3766) ;  /* 0x000005c000007945 */ /* 0x000fe40003800200 */
[----:B------:R-:W-:Y:S02]  /*8210*/  LEA.HI.X R29, R87, R13, R86, 0x1, P0 ;  /* 0x0000000d571d7211 */ /* 0x000fe400000f0c56 */
[C---:B------:R-:W-:Y:S04]  /*8220*/  LEA R130, P0, R67.reuse, R74, 0x1 ;  /* 0x0000004a43827211 */ /* 0x040fe800078008ff */
[----:B------:R-:W-:Y:S02]  /*8230*/  LEA.HI.X R131, R67, R75, R68, 0x1, P0 ;  /* 0x0000004b43837211 */ /* 0x000fe400000f0c44 */
[----:B-----5:R-:W-:Y:S11]  /*8240*/  ISETP.GE.AND P0, PT, R10, R129, PT ;  /* 0x000000810a00720c */ /* 0x020ff60003f06270 */
[----:B------:R-:W-:Y:S02]  /*8250*/  @!UPT UIADD3 URZ, UPT, UPT, URZ, URZ, URZ ;  /* 0x000000fffffff290 */ /* 0x000fe4000fffe0ff */
[----:B------:R-:W-:Y:S05]  /*8260*/  @P0 BRA `(.L_x_3767) ;  /* 0x0000000400540947 */ /* 0x000fea0003800000 */
[C---:B------:R-:W-:Y:S01]  /*8270*/  ISETP.GE.AND P0, PT, R10.reuse, R15, PT ;  /* 0x0000000f0a00720c */ /* 0x040fe20003f06270 */
[----:B-1-3--:R-:W3:Y:S11]  /*8280*/  LDG.E.128 R56, desc[UR6][R28.64] ;  /* 0x000000061c387981 */ /* 0x00aef6000c1e1d00 */
[----:B------:R-:W-:Y:S01]  /*8290*/  @!UPT UIADD3 URZ, UPT, UPT, URZ, URZ, URZ ;  /* 0x000000fffffff290 */ /* 0x000fe2000fffe0ff */
[----:B------:R-:W-:Y:S04]  /*82a0*/  @!P0 ISETP.GE.U32.AND P1, PT, R10, R18, PT ;  /* 0x000000120a00820c */ /* 0x000fe80003f26070 */
[----:B------:R-:W-:Y:S02]  /*82b0*/  @!P0 SEL R132, R19, RZ, P1 ;  /* 0x000000ff13848207 */ /* 0x000fe40000800000 */
[----:B------:R-:W-:Y:S02]  /*82c0*/  @!P0 SEL R133, R117, RZ, P1 ;  /* 0x000000ff75858207 */ /* 0x000fe40000800000 */
[----:B--2-4-:R-:W-:Y:S02]  /*82d0*/  @!P0 SEL R21, R18, R19, !P1 ;  /* 0x0000001312158207 */ /* 0x014fe40004800000 */
[----:B------:R-:W-:Y:S03]  /*82e0*/  @!P0 IADD3 R135, P1, PT, R115, R132, RZ ;  /* 0x0000008473878210 */ /* 0x000fe60007f3e0ff */
[----:B------:R-:W-:Y:S04]  /*82f0*/  @!P0 IMAD.WIDE R40, R21, 0x2, R28 ;  /* 0x0000000215288825 */ /* 0x000fe800078e021c */
[----:B------:R-:W-:Y:S01]  /*8300*/  @!P0 IMAD.X R132, R94, 0x1, R133, P1 ;  /* 0x000000015e848824 */ /* 0x000fe200008e0685 */
[----:B------:R-:W2:Y:S01]  /*8310*/  @!P0 LDG.E.128 R20, desc[UR6][R40.64] ;  /* 0x0000000628148981 */ /* 0x000ea2000c1e1d00 */
        /* <DEDUP_REMOVED lines=74> */
.L_x_3767:
[----:B------:R-:W-:Y:S05]  /*87c0*/  BSYNC.RECONVERGENT B0 ;  /* 0x0000000000007941 */ /* 0x000fea0003800200 */
.L_x_3766:
[----:B------:R-:W-:Y:S11]  /*87d0*/  ISETP.GE.AND P0, PT, R9, R129, PT ;  /* 0x000000810900720c */ /* 0x000ff60003f06270 */
        /* <DEDUP_REMOVED lines=87> */
.L_x_3765:
[----:B------:R-:W-:Y:S05]  /*8d50*/  BSYNC.RECONVERGENT B1 ;  /* 0x0000000000017941 */ /* 0x000fea0003800200 */
.L_x_3764:
[----:B------:R-:W-:Y:S01]  /*8d60*/  ISETP.NE.AND P0, PT, R128, RZ, PT ;  /* 0x000000ff8000720c */ /* 0x000fe20003f05270 */
[----:B------:R-:W-:Y:S11]  /*8d70*/  BSSY.RECONVERGENT B1, `(.L_x_3768) ;  /* 0x00000bc000017945 */ /* 0x000ff60003800200 */
[----:B------:R-:W-:Y:S01]  /*8d80*/  @!UPT UIADD3 URZ, UPT, UPT, URZ, URZ, URZ ;  /* 0x000000fffffff290 */ /* 0x000fe2000fffe0ff */
[----:B------:R-:W-:Y:S05]  /*8d90*/  @P0 BRA `(.L_x_3769) ;  /* 0x0000000800e40947 */ /* 0x000fea0003800000 */
[----:B--2-4-:R-:W2:Y:S01]  /*8da0*/  LDC.64 R4, c[0x0][0x4a8] ;  /* 0x00012a00ff047b82 */ /* 0x014ea20000000a00 */
[----:B------:R-:W-:Y:S07]  /*8db0*/  BSSY.RECONVERGENT B0, `(.L_x_3770) ;  /* 0x000005f000007945 */ /* 0x000fee0003800200 */
[----:B------:R-:W4:Y:S08]  /*8dc0*/  LDC.64 R2, c[0x0][0x3b8] ;  /* 0x0000ee00ff027b82 */ /* 0x000f300000000a00 */
[----:B-1----:R-:W1:Y:S01]  /*8dd0*/  LDC R130, c[0x0][0x440] ;  /* 0x00011000ff827b82 */ /* 0x002e620000000800 */
[C---:B--2---:R-:W-:Y:S04]  /*8de0*/  LEA R28, P0, R4.reuse, R12, 0x6 ;  /* 0x0000000c041c7211 */ /* 0x044fe800078030ff */
[----:B------:R-:W-:Y:S02]  /*8df0*/  LEA.HI.X R29, R4, R13, R5, 0x6, P0 ;  /* 0x0000000d041d7211 */ /* 0x000fe400000f3405 */
[C---:B----4-:R-:W-:Y:S04]  /*8e00*/  LEA R128, P0, R2.reuse, R74, 0x6 ;  /* 0x0000004a02807211 */ /* 0x050fe800078030ff */
[----:B------:R-:W-:Y:S02]  /*8e10*/  LEA.HI.X R129, R2, R75, R3, 0x6, P0 ;  /* 0x0000004b02817211 */ /* 0x000fe400000f3403 */
[----:B-1----:R-:W-:Y:S11]  /*8e20*/  ISETP.GE.AND P0, PT, R10, R130, PT ;  /* 0x000000820a00720c */ /* 0x002ff60003f06270 */
[----:B------:R-:W-:Y:S02]  /*8e30*/  @!UPT UIADD3 URZ, UPT, UPT, URZ, URZ, URZ ;  /* 0x000000fffffff290 */ /* 0x000fe4000fffe0ff */
[----:B------:R-:W-:Y:S05]  /*8e40*/  @P0 BRA `(.L_x_3771) ;  /* 0x0000000400540947 */ /* 0x000fea0003800000 */
[C---:B------:R-:W-:Y:S01]  /*8e50*/  ISETP.GE.AND P0, PT, R10.reuse, R15, PT ;  /* 0x0000000f0a00720c */ /* 0x040fe20003f06270 */
[----:B---3--:R-:W2:Y:S11]  /*8e60*/  LDG.E.128 R56, desc[UR6][R28.64] ;  /* 0x000000061c387981 */ /* 0x008eb6000c1e1d00 */
        /* <DEDUP_REMOVED lines=83> */
.L_x_3771:
[----:B------:R-:W-:Y:S05]  /*93a0*/  BSYNC.RECONVERGENT B0 ;  /* 0x0000000000007941 */ /* 0x000fea0003800200 */
.L_x_3770:
[----:B------:R-:W-:Y:S11]  /*93b0*/  ISETP.GE.AND P0, PT, R9, R130, PT ;  /* 0x000000820900720c */ /* 0x000ff60003f06270 */
[----:B------:R-:W-:Y:S02]  /*93c0*/  @!UPT UIADD3 URZ, UPT, UPT, URZ, URZ, URZ ;  /* 0x000000fffffff290 */ /* 0x000fe4000fffe0ff */
[----:B------:R-:W-:Y:S05]  /*93d0*/  @P0 BRA `(.L_x_3769) ;  /* 0x0000000400540947 */ /* 0x000fea0003800000 */
[C---:B------:R-:W-:Y:S01]  /*93e0*/  ISETP.GE.AND P0, PT, R9.reuse, R15, PT ;  /* 0x0000000f0900720c */ /* 0x040fe20003f06270 */
[----:B-1-3--:R-:W2:Y:S11]  /*93f0*/  LDG.E.128 R56, desc[UR6][R28.64+0x80] ;  /* 0x000080061c387981 */ /* 0x00aeb6000c1e1d00 */
        /* <DEDUP_REMOVED lines=83> */
.L_x_3769:
[----:B------:R-:W-:Y:S05]  /*9930*/  BSYNC.RECONVERGENT B1 ;  /* 0x0000000000017941 */ /* 0x000fea0003800200 */
.L_x_3768:
[----:B------:R-:W-:Y:S01]  /*9940*/  ISETP.NE.AND P0, PT, R119, RZ, PT ;  /* 0x000000ff7700720c */ /* 0x000fe20003f05270 */
[----:B------:R-:W-:Y:S11]  /*9950*/  BSSY.RECONVERGENT B1, `(.L_x_3772) ;  /* 0x00000be000017945 */ /* 0x000ff60003800200 */
[----:B------:R-:W-:Y:S01]  /*9960*/  @!UPT UIADD3 URZ, UPT, UPT, URZ, URZ, URZ ;  /* 0x000000fffffff290 */ /* 0x000fe2000fffe0ff */
[----:B------:R-:W-:Y:S05]  /*9970*/  @P0 BRA `(.L_x_3773) ;  /* 0x0000000800ec0947 */ /* 0x000fea0003800000 */
[----:B------:R-:W5:Y:S01]  /*9980*/  LDC R119, c[0x0][0x440] ;  /* 0x00011000ff777b82 */ /* 0x000f620000000800 */
[----:B------:R-:W-:Y:S07]  /*9990*/  BSSY.RECONVERGENT B0, `(.L_x_3774) ;  /* 0x0000060000007945 */ /* 0x000fee0003800200 */
[----:B--2-4-:R-:W2:Y:S08]  /*99a0*/  LDC.64 R4, c[0x0][0x4a8] ;  /* 0x00012a00ff047b82 */ /* 0x014eb00000000a00 */
[----:B------:R-:W4:Y:S01]  /*99b0*/  LDC.64 R2, c[0x0][0x3b8] ;  /* 0x0000ee00ff027b82 */ /* 0x000f220000000a00 */
[----:B--2---:R-:W-:Y:S01]  /*99c0*/  IMAD.WIDE.U32 R32, R4, 0x60, R12 ;  /* 0x0000006004207825 */ /* 0x004fe200078e000c */
[----:B-----5:R-:W-:Y:S03]  /*99d0*/  ISETP.GE.AND P0, PT, R10, R119, PT ;  /* 0x000000770a00720c */ /* 0x020fe60003f06270 */
[----:B------:R-:W-:Y:S02]  /*99e0*/  IMAD R5, R5, 0x60, RZ ;  /* 0x0000006005057824 */ /* 0x000fe400078e02ff */
[----:B----4-:R-:W-:Y:S03]  /*99f0*/  IMAD.WIDE.U32 R132, R2, 0x60, R74 ;  /* 0x0000006002847825 */ /* 0x010fe600078e004a */
        /* <DEDUP_REMOVED lines=89> */
.L_x_3775:
[----:B------:R-:W-:Y:S05]  /*9f90*/  BSYNC.RECONVERGENT B0 ;  /* 0x0000000000007941 */ /* 0x000fea0003800200 */
.L_x_3774:
        /* <DEDUP_REMOVED lines=89> */
.L_x_3773:
[----:B------:R-:W-:Y:S05]  /*a530*/  BSYNC.RECONVERGENT B1 ;  /* 0x0000000000017941 */ /* 0x000fea0003800200 */
.L_x_3772:
[----:B------:R-:W-:Y:S04]  /*a540*/  BSSY.RECONVERGENT B1, `(.L_x_3776) ;  /* 0x00000ba000017945 */ /* 0x000fe80003800200 */
[----:B------:R-:W-:Y:S05]  /*a550*/  @!P6 BRA `(.L_x_3777) ;  /* 0x0000000800e0e947 */ /* 0x000fea0003800000 */
[----:B------:R-:W5:Y:S01]  /*a560*/  LDC R119, c[0x0][0x440] ;  /* 0x00011000ff777b82 */ /* 0x000f620000000800 */
[----:B------:R-:W-:Y:S07]  /*a570*/  BSSY.RECONVERGENT B0, `(.L_x_3778) ;  /* 0x000005e000007945 */ /* 0x000fee0003800200 */
[----:B--2-4-:R-:W2:Y:S08]  /*a580*/  LDC.64 R4, c[0x0][0x4a8] ;  /* 0x00012a00ff047b82 */ /* 0x014eb00000000a00 */
[----:B------:R-:W1:Y:S01]  /*a590*/  LDC.64 R2, c[0x0][0x3b8] ;  /* 0x0000ee00ff027b82 */ /* 0x000e620000000a00 */
[----:B-----5:R-:W-:Y:S02]  /*a5a0*/  ISETP.GE.AND P6, PT, R10, R119, PT ;  /* 0x000000770a00720c */ /* 0x020fe40003fc6270 */
[C---:B--2---:R-:W-:Y:S04]  /*a5b0*/  LEA R32, P1, R4.reuse, R12, 0x7 ;  /* 0x0000000c04207211 */ /* 0x044fe800078238ff */
[----:B------:R-:W-:Y:S02]  /*a5c0*/  LEA.HI.X R33, R4, R13, R5, 0x7, P1 ;  /* 0x0000000d04217211 */ /* 0x000fe400008f3c05 */
[C---:B-1----:R-:W-:Y:S04]  /*a5d0*/  LEA R132, P0, R2.reuse, R74, 0x7 ;  /* 0x0000004a02847211 */ /* 0x042fe800078038ff */
        /* <DEDUP_REMOVED lines=87> */
.L_x_3779:
[----:B------:R-:W-:Y:S05]  /*ab50*/  BSYNC.RECONVERGENT B0 ;  /* 0x0000000000007941 */ /* 0x000fea0003800200 */
.L_x_3778:
        /* <DEDUP_REMOVED lines=88> */
.L_x_3777:
[----:B------:R-:W-:Y:S05]  /*b0e0*/  BSYNC.RECONVERGENT B1 ;  /* 0x0000000000017941 */ /* 0x000fea0003800200 */
.L_x_3776:
[----:B------:R-:W-:Y:S04]  /*b0f0*/  BSSY.RECONVERGENT B1, `(.L_x_3780) ;  /* 0x00000bc000017945 */ /* 0x000fe80003800200 */
[----:B------:R-:W-:Y:S05]  /*b100*/  @!P5 BRA `(.L_x_3781) ;  /* 0x0000000800e8d947 */ /* 0x000fea0003800000 */
[----:B------:R-:W5:Y:S01]  /*b110*/  LDC R119, c[0x0][0x440] ;  /* 0x00011000ff777b82 */ /* 0x000f620000000800 */
[----:B------:R-:W-:Y:S07]  /*b120*/  BSSY.RECONVERGENT B0, `(.L_x_3782) ;  /* 0x0000060000007945 */ /* 0x000fee0003800200 */
[----:B--2-4-:R-:W2:Y:S08]  /*b130*/  LDC.64 R4, c[0x0][0x4a8] ;  /* 0x00012a00ff047b82 */ /* 0x014eb00000000a00 */
[----:B------:R-:W1:Y:S01]  /*b140*/  LDC.64 R2, c[0x0][0x3b8] ;  /* 0x0000ee00ff027b82 */ /* 0x000e620000000a00 */
[----:B--2---:R-:W-:Y:S01]  /*b150*/  IMAD.WIDE.U32 R32, R4, 0xa0, R12 ;  /* 0x000000a004207825 */ /* 0x004fe200078e000c */
[----:B-----5:R-:W-:Y:S03]  /*b160*/  ISETP.GE.AND P0, PT, R10, R119, PT ;  /* 0x000000770a00720c */ /* 0x020fe60003f06270 */
[----:B------:R-:W-:Y:S02]  /*b170*/  IMAD R5, R5, 0xa0, RZ ;  /* 0x000000a005057824 */ /* 0x000fe400078e02ff */
[----:B-1----:R-:W-:Y:S03]  /*b180*/  IMAD.WIDE.U32 R132, R2, 0xa0, R74 ;  /* 0x000000a002847825 */ /* 0x002fe600078e004a */
        /* <DEDUP_REMOVED lines=89> */
.L_x_3783:
[----:B------:R-:W-:Y:S05]  /*b720*/  BSYNC.RECONVERGENT B0 ;  /* 0x0000000000007941 */ /* 0x000fea0003800200 */
.L_x_3782:
        /* <DEDUP_REMOVED lines=88> */
.L_x_3781:
[----:B------:R-:W-:Y:S05]  /*bcb0*/  BSYNC.RECONVERGENT B1 ;  /* 0x0000000000017941 */ /* 0x000fea0003800200 */
.L_x_3780:
[----:B------:R-:W-:Y:S04]  /*bcc0*/  BSSY.RECONVERGENT B1, `(.L_x_3784) ;  /* 0x00000bb000017945 */ /* 0x000fe80003800200 */
[----:B------:R-:W-:Y:S05]  /*bcd0*/  @!P4 BRA `(.L_x_3785) ;  /* 0x0000000800e4c947 */ /* 0x000fea0003800000 */
[----:B------:R-:W5:Y:S01]  /*bce0*/  LDC R0, c[0x0][0x440] ;  /* 0x00011000ff007b82 */ /* 0x000f620000000800 */
[----:B------:R-:W-:Y:S07]  /*bcf0*/  BSSY.RECONVERGENT B0, `(.L_x_3786) ;  /* 0x0000061000007945 */ /* 0x000fee0003800200 */
[----:B--2-4-:R-:W2:Y:S08]  /*bd00*/  LDC.64 R4, c[0x0][0x4a8] ;  /* 0x00012a00ff047b82 */ /* 0x014eb00000000a00 */
        /* <DEDUP_REMOVED lines=95> */
.L_x_3787:
[----:B------:R-:W-:Y:S05]  /*c300*/  BSYNC.RECONVERGENT B0 ;  /* 0x0000000000007941 */ /* 0x000fea0003800200 */
.L_x_3786:
        /* <DEDUP_REMOVED lines=86> */
.L_x_3785:
[----:B------:R-:W-:Y:S05]  /*c870*/  BSYNC.RECONVERGENT B1 ;  /* 0x0000000000017941 */ /* 0x000fea0003800200 */
.L_x_3784:
        /* <DEDUP_REMOVED lines=100> */
.L_x_3791:
[----:B------:R-:W-:Y:S05]  /*cec0*/  BSYNC.RECONVERGENT B0 ;  /* 0x0000000000007941 */ /* 0x000fea0003800200 */
.L_x_3790:
        /* <DEDUP_REMOVED lines=86> */
.L_x_3789:
[----:B------:R-:W-:Y:S05]  /*d430*/  BSYNC.RECONVERGENT B1 ;  /* 0x0000000000017941 */ /* 0x000fea0003800200 */
.L_x_3788:
[----:B------:R-:W5:Y:S08]  /*d440*/  LDC R3, c[0x0][0x450] ;  /* 0x00011400ff037b82 */ /* 0x000f700000000800 */
[----:B------:R-:W1:Y:S01]  /*d450*/  LDC R15, c[0x0][0x450] ;  /* 0x00011400ff0f7b82 */ /* 0x000e620000000800 */
[----:B-----5:R-:W-:Y:S05]  /*d460*/  IMAD.U32 R3, R3, -0x40, RZ ;  /* 0xffffffc003037824 */ /* 0x020fea00078e00ff */
[C---:B------:R-:W-:Y:S02]  /*d470*/  LEA R80, P1, R3.reuse, R80, 0x1 ;  /* 0x0000005003507211 */ /* 0x040fe400078208ff */
[C---:B------:R-:W-:Y:S02]  /*d480*/  LEA R78, P0, R3.reuse, R78, 0x1 ;  /* 0x0000004e034e7211 */ /* 0x040fe400078008ff */
[C---:B------:R-:W-:Y:S02]  /*d490*/  LEA.HI.X.SX32 R81, R3.reuse, R81, 0x1, P1 ;  /* 0x0000005103517211 */ /* 0x040fe400008f0eff */
[----:B-1----:R-:W-:Y:S09]  /*d4a0*/  LEA.HI.X.SX32 R79, R3, R79, 0x1, P0 ;  /* 0x0000004f034f7211 */ /* 0x002ff200000f0eff */
.L_x_3726:
[----:B------:R-:W-:Y:S05]  /*d4b0*/  BSYNC.RECONVERGENT B2 ;  /* 0x0000000000027941 */ /* 0x000fea0003800200 */
.L_x_3710:
        /* <DEDUP_REMOVED lines=90> */
.L_x_3792:
[----:B------:R-:W-:Y:S02]  /*da60*/  IADD3 R76, P1, PT, R76, R83, RZ ;  /* 0x000000534c4c7210 */ /* 0x000fe40007f3e0ff */
[----:B------:R-:W-:Y:S03]  /*da70*/  IADD3 R12, P0, PT, R12, R85, RZ ;  /* 0x000000550c0c7210 */ /* 0x000fe60007f1e0ff */
[----:B------:R-:W-:Y:S02]  /*da80*/  IMAD.X R77, R77, 0x1, R82, P1 ;  /* 0x000000014d4d7824 */ /* 0x000fe400008e0652 */
[----:B------:R-:W-:Y:S01]  /*da90*/  IMAD.X R13, R13, 0x1, R84, P0 ;  /* 0x000000010d0d7824 */ /* 0x000fe200000e0654 */
[----:B------:R-:W-:Y:S07]  /*daa0*/  @P2 BRA `(.L_x_3793) ;  /* 0xffffff50001c2947 */ /* 0x000fee000383ffff */
.L_x_3693:
        /* <DEDUP_REMOVED lines=27> */
[----:B-----5:R-:W-:-:S04]  /*dc60*/  LEA R6, P0, R25, R4, 0x1 ;  /* 0x0000000419067211 */ /* 0x020fc800078008ff */
        /* <DEDUP_REMOVED lines=15> */
.L_x_3797:
[----:B------:R-:W-:Y:S05]  /*dd60*/  BSYNC.RECONVERGENT B0 ;  /* 0x0000000000007941 */ /* 0x000fea0003800200 */
.L_x_3796:
        /* <DEDUP_REMOVED lines=17> */
.L_x_3799:
[----:B------:R-:W-:Y:S05]  /*de80*/  BSYNC.RECONVERGENT B0 ;  /* 0x0000000000007941 */ /* 0x000fea0003800200 */
.L_x_3798:
        /* <DEDUP_REMOVED lines=17> */
.L_x_3801:
[----:B------:R-:W-:Y:S05]  /*dfa0*/  BSYNC.RECONVERGENT B0 ;  /* 0x0000000000007941 */ /* 0x000fea0003800200 */
.L_x_3800:
        /* <DEDUP_REMOVED lines=17> */
.L_x_3795:
        /* <DEDUP_REMOVED lines=79> */
.L_x_3809:
[----:B------:R-:W-:Y:S05]  /*e5b0*/  BSYNC.RECONVERGENT B0 ;  /* 0x0000000000007941 */ /* 0x000fea0003800200 */
.L_x_3808:
[----:B-----5:R-:W-:Y:S01]  /*e5c0*/  IMAD.MOV.U32 R6, RZ, RZ, R18 ;  /* 0x000000ffff067224 */ /* 0x020fe200078e0012 */
[----:B------:R-:W-:Y:S01]  /*e5d0*/  MOV R4, R16 ;  /* 0x0000001000047202 */ /* 0x000fe20000000f00 */
[----:B------:R-:W-:Y:S01]  /*e5e0*/  IMAD.MOV.U32 R7, RZ, RZ, R19 ;  /* 0x000000ffff077224 */ /* 0x000fe200078e0013 */
[----:B------:R-:W-:Y:S02]  /*e5f0*/  MOV R5, R17 ;  /* 0x0000001100057202 */ /* 0x000fe40000000f00 */
.L_x_3807:
[----:B------:R-:W-:Y:S05]  /*e600*/  BSYNC.RECONVERGENT B1 ;  /* 0x0000000000017941 */ /* 0x000fea0003800200 */
.L_x_3806:
        /* <DEDUP_REMOVED lines=48> */
.L_x_3811:
[----:B------:R-:W-:Y:S05]  /*e910*/  BSYNC.RECONVERGENT B0 ;  /* 0x0000000000007941 */ /* 0x000fea0003800200 */
.L_x_3810:
[----:B-----5:R3:W-:Y:S02]  /*e920*/  STS.128 [R52+0x2000], R16 ;  /* 0x0020001034007388 */ /* 0x0207e40000000c00 */
.L_x_3805:
[----:B------:R-:W-:Y:S05]  /*e930*/  BSYNC.RECONVERGENT B2 ;  /* 0x0000000000027941 */ /* 0x000fea0003800200 */
.L_x_3804:
        /* <DEDUP_REMOVED lines=19> */
[----:B-----5:R-:W-:-:S03]  /*ea70*/  IMAD.SHL.U32 R6, R5, 0x2, RZ ;  /* 0x0000000205067824 */ /* 0x020fc600078e00ff */
[----:B------:R-:W-:Y:S02]  /*ea80*/  SHF.L.U64.HI R4, R5, 0x1, R4 ;  /* 0x0000000105047819 */ /* 0x000fe40000010204 */
[C---:B-1----:R-:W-:Y:S02]  /*ea90*/  IADD3 R30, P1, PT, R6.reuse, UR10, RZ ;  /* 0x0000000a061e7c10 */ /* 0x042fe4000ff3e0ff */
[----:B--2---:R-:W-:Y:S02]  /*eaa0*/  IADD3 R38, P0, PT, R6, UR8, RZ ;  /* 0x0000000806267c10 */ /* 0x004fe4000ff1e0ff */
[C---:B------:R-:W-:Y:S02]  /*eab0*/  IADD3.X R31, PT, PT, R4.reuse, UR11, RZ, P1, !PT ;  /* 0x0000000b041f7c10 */ /* 0x040fe40008ffe4ff */
[----:B------:R-:W-:-:S03]  /*eac0*/  IADD3.X R39, PT, PT, R4, UR9, RZ, P0, !PT ;  /* 0x0000000904277c10 */ /* 0x000fc600087fe4ff */
[----:B------:R-:W2:Y:S04]  /*ead0*/  LDG.E.64 R6, desc[UR6][R30.64] ;  /* 0x000000061e067981 */ /* 0x000ea8000c1e1b00 */
[----:B------:R-:W4:Y:S01]  /*eae0*/  LDG.E.64 R4, desc[UR6][R38.64] ;  /* 0x0000000626047981 */ /* 0x000f22000c1e1b00 */
[C---:B------:R-:W-:Y:S01]  /*eaf0*/  LOP3.LUT R8, R17.reuse, 0xffff0000, RZ, 0xc0, !PT ;  /* 0xffff000011087812 */ /* 0x040fe200078ec0ff */
        /* <DEDUP_REMOVED lines=36> */
.L_x_3817:
[----:B------:R-:W-:Y:S05]  /*ed40*/  BSYNC.RECONVERGENT B0 ;  /* 0x0000000000007941 */ /* 0x000fea0003800200 */
.L_x_3816:
[----:B-----5:R1:W-:Y:S02]  /*ed50*/  STS.128 [R52+0x800], R16 ;  /* 0x0008001034007388 */ /* 0x0203e40000000c00 */
.L_x_3815:
[----:B------:R-:W-:Y:S05]  /*ed60*/  BSYNC.RECONVERGENT B1 ;  /* 0x0000000000017941 */ /* 0x000fea0003800200 */
.L_x_3814:
        /* <DEDUP_REMOVED lines=14> */
[----:B--2--5:R-:W-:Y:S02]  /*ee50*/  IADD3 R6, P1, PT, R5, UR10, RZ ;  /* 0x0000000a05067c10 */ /* 0x024fe4000ff3e0ff */
[C---:B------:R-:W-:Y:S02]  /*ee60*/  IADD3.X R5, PT, PT, R27.reuse, UR9, RZ, P0, !PT ;  /* 0x000000091b057c10 */ /* 0x040fe400087fe4ff */
[----:B------:R-:W-:-:S04]  /*ee70*/  IADD3.X R7, PT, PT, R27, UR11, RZ, P1, !PT ;  /* 0x0000000b1b077c10 */ /* 0x000fc80008ffe4ff */
        /* <DEDUP_REMOVED lines=38> */
.L_x_3819:
[----:B------:R-:W-:Y:S05]  /*f0e0*/  BSYNC.RECONVERGENT B0 ;  /* 0x0000000000007941 */ /* 0x000fea0003800200 */
.L_x_3818:
[----:B-----5:R3:W-:Y:S02]  /*f0f0*/  STS.128 [R52+0x2800], R16 ;  /* 0x0028001034007388 */ /* 0x0207e40000000c00 */
.L_x_3813:
[----:B------:R-:W-:Y:S05]  /*f100*/  BSYNC.RECONVERGENT B2 ;  /* 0x0000000000027941 */ /* 0x000fea0003800200 */
.L_x_3812:
        /* <DEDUP_REMOVED lines=65> */
.L_x_3825:
[----:B------:R-:W-:Y:S05]  /*f520*/  BSYNC.RECONVERGENT B0 ;  /* 0x0000000000007941 */ /* 0x000fea0003800200 */
.L_x_3824:
[----:B-----5:R1:W-:Y:S02]  /*f530*/  STS.128 [R52+0x1000], R16 ;  /* 0x0010001034007388 */ /* 0x0203e40000000c00 */
.L_x_3823:
[----:B------:R-:W-:Y:S05]  /*f540*/  BSYNC.RECONVERGENT B1 ;  /* 0x0000000000017941 */ /* 0x000fea0003800200 */
.L_x_3822:
        /* <DEDUP_REMOVED lines=55> */
.L_x_3827:
[----:B------:R-:W-:Y:S05]  /*f8c0*/  BSYNC.RECONVERGENT B0 ;  /* 0x0000000000007941 */ /* 0x000fea0003800200 */
.L_x_3826:
[----:B-----5:R1:W-:Y:S02]  /*f8d0*/  STS.128 [R52+0x3000], R16 ;  /* 0x0030001034007388 */ /* 0x0203e40000000c00 */
.L_x_3821:
[----:B------:R-:W-:Y:S05]  /*f8e0*/  BSYNC.RECONVERGENT B2 ;  /* 0x0000000000027941 */ /* 0x000fea0003800200 */
.L_x_3820:
[----:B-1-3--:R-:W-:-:S04]  /*f8f0*/  IADD3 R38, PT, PT, R124, 0x30, RZ ;  /* 0x000000307c267810 */ /* 0x00afc80007ffe0ff */
[----:B------:R-:W-:-:S13]  /*f900*/  ISETP.GE.AND P0, PT, R38, R13, PT ;  /* 0x0000000d2600720c */ /* 0x000fda0003f06270 */
[----:B------:R-:W-:Y:S05]  /*f910*/  @P0 BRA `(.L_x_3802) ;  /* 0x0000003400c80947 */ /* 0x000fea0003800000 */
[----:B--2--5:R-:W1:Y:S01]  /*f920*/  LDC R6, c[0x0][0x440] ;  /* 0x00011000ff067b82 */ /* 0x024e620000000800 */
        /* <DEDUP_REMOVED lines=60> */
.L_x_3831:
[----:B------:R-:W-:Y:S05]  /*fcf0*/  BSYNC.RECONVERGENT B0 ;  /* 0x0000000000007941 */ /* 0x000fea0003800200 */
.L_x_3830:
[----:B-----5:R3:W-:Y:S02]  /*fd00*/  STS.128 [R52+0x1800], R16 ;  /* 0x0018001034007388 */ /* 0x0207e40000000c00 */
.L_x_3829:
[----:B------:R-:W-:Y:S05]  /*fd10*/  BSYNC.RECONVERGENT B1 ;  /* 0x0000000000017941 */ /* 0x000fea0003800200 */
.L_x_3828:
        /* <DEDUP_REMOVED lines=56> */
.L_x_3833:
[----:B------:R-:W-:Y:S05]  /*100a0*/  BSYNC.RECONVERGENT B0 ;  /* 0x0000000000007941 */ /* 0x000fea0003800200 */
.L_x_3832:
[----:B-----5:R1:W-:Y:S01]  /*100b0*/  STS.128 [R52+0x3800], R16 ;  /* 0x0038001034007388 */ /* 0x0203e20000000c00 */
[----:B------:R-:W-:Y:S05]  /*100c0*/  BRA `(.L_x_3802) ;  /* 0x0000002c00dc7947 */ /* 0x000fea0003800000 */
.L_x_3803:
        /* <DEDUP_REMOVED lines=101> */
.L_x_3838:
[----:B------:R-:W-:Y:S05]  /*10720*/  BSYNC.RECONVERGENT B0 ;  /* 0x0000000000007941 */ /* 0x000fea0003800200 */
.L_x_3837:
[----:B------:R-:W-:Y:S05]  /*10730*/  BSYNC.RECONVERGENT B1 ;  /* 0x0000000000017941 */ /* 0x000fea0003800200 */
.L_x_3836:
        /* <DEDUP_REMOVED lines=88> */
.L_x_3840:
[----:B------:R-:W-:Y:S05]  /*10cc0*/  BSYNC.RECONVERGENT B0 ;  /* 0x0000000000007941 */ /* 0x000fea0003800200 */
.L_x_3839:
[----:B-----5:R3:W-:Y:S02]  /*10cd0*/  STS.128 [R52+0x2000], R20 ;  /* 0x0020001434007388 */ /* 0x0207e40000000c00 */
.L_x_3835:
[----:B------:R-:W-:Y:S05]  /*10ce0*/  BSYNC.RECONVERGENT B2 ;  /* 0x0000000000027941 */ /* 0x000fea0003800200 */
.L_x_3834:
        /* <DEDUP_REMOVED lines=94> */
.L_x_3846:
[----:B------:R-:W-:Y:S05]  /*112d0*/  BSYNC.RECONVERGENT B0 ;  /* 0x0000000000007941 */ /* 0x000fea0003800200 */
.L_x_3845:
[----:B-----5:R3:W-:Y:S02]  /*112e0*/  STS.128 [R52+0x800], R20 ;  /* 0x0008001434007388 */ /* 0x0207e40000000c00 */
.L_x_3844:
[----:B------:R-:W-:Y:S05]  /*112f0*/  BSYNC.RECONVERGENT B1 ;  /* 0x0000000000017941 */ /* 0x000fea0003800200 */
.L_x_3843:
        /* <DEDUP_REMOVED lines=87> */
.L_x_3848:
[----:B------:R-:W-:Y:S05]  /*11870*/  BSYNC.RECONVERGENT B0 ;  /* 0x0000000000007941 */ /* 0x000fea0003800200 */
.L_x_3847:
[----:B-----5:R1:W-:Y:S02]  /*11880*/  STS.128 [R52+0x2800], R4 ;  /* 0x0028000434007388 */ /* 0x0203e40000000c00 */
.L_x_3842:
[----:B------:R-:W-:Y:S05]  /*11890*/  BSYNC.RECONVERGENT B2 ;  /* 0x0000000000027941 */ /* 0x000fea0003800200 */
.L_x_3841:
        /* <DEDUP_REMOVED lines=97> */
.L_x_3854:
[----:B------:R-:W-:Y:S05]  /*11eb0*/  BSYNC.RECONVERGENT B0 ;  /* 0x0000000000007941 */ /* 0x000fea0003800200 */
.L_x_3853:
[----:B-----5:R3:W-:Y:S02]  /*11ec0*/  STS.128 [R52+0x1000], R20 ;  /* 0x0010001434007388 */ /* 0x0207e40000000c00 */
.L_x_3852:
[----:B------:R-:W-:Y:S05]  /*11ed0*/  BSYNC.RECONVERGENT B1 ;  /* 0x0000000000017941 */ /* 0x000fea0003800200 */
.L_x_3851:
        /* <DEDUP_REMOVED lines=87> */
.L_x_3856:
[----:B------:R-:W-:Y:S05]  /*12450*/  BSYNC.RECONVERGENT B0 ;  /* 0x0000000000007941 */ /* 0x000fea0003800200 */
.L_x_3855:
[----:B-----5:R3:W-:Y:S02]  /*12460*/  STS.128 [R52+0x3000], R20 ;  /* 0x0030001434007388 */ /* 0x0207e40000000c00 */
.L_x_3850:
[----:B------:R-:W-:Y:S05]  /*12470*/  BSYNC.RECONVERGENT B2 ;  /* 0x0000000000027941 */ /* 0x000fea0003800200 */
.L_x_3849:
        /* <DEDUP_REMOVED lines=26> */
[----:B-1----:R-:W-:-:S04]  /*12620*/  IADD3 R4, P1, PT, R12, UR8, RZ ;  /* 0x000000080c047c10 */ /* 0x002fc8000ff3e0ff */
[----:B------:R-:W-:Y:S01]  /*12630*/  IADD3.X R5, PT, PT, R2, UR9, RZ, P1, !PT ;  /* 0x0000000902057c10 */ /* 0x000fe20008ffe4ff */
[----:B------:R-:W1:Y:S01]  /*12640*/  LDCU.64 UR8, c[0x0][0x4c8] ;  /* 0x00009900ff0877ac */ /* 0x000e620008000a00 */
[----:B------:R-:W-:-:S04]  /*12650*/  IMAD.WIDE R16, R13, 0x2, R42 ;  /* 0x000000020d107825 */ /* 0x000fc800078e022a */
[----:B-----5:R-:W2:Y:S04]  /*12660*/  LDG.E.128 R4, desc[UR6][R4.64] ;  /* 0x0000000604047981 */ /* 0x020ea8000c1e1d00 */
        /* <DEDUP_REMOVED lines=64> */
.L_x_3860:
[----:B------:R-:W-:Y:S05]  /*12a70*/  BSYNC.RECONVERGENT B0 ;  /* 0x0000000000007941 */ /* 0x000fea0003800200 */
.L_x_3859:
[----:B-----5:R1:W-:Y:S02]  /*12a80*/  STS.128 [R52+0x1800], R20 ;  /* 0x0018001434007388 */ /* 0x0203e40000000c00 */
.L_x_3858:
[----:B------:R-:W-:Y:S05]  /*12a90*/  BSYNC.RECONVERGENT B1 ;  /* 0x0000000000017941 */ /* 0x000fea0003800200 */
.L_x_3857:
        /* <DEDUP_REMOVED lines=88> */
.L_x_3862:
[----:B------:R-:W-:Y:S05]  /*13020*/  BSYNC.RECONVERGENT B0 ;  /* 0x0000000000007941 */ /* 0x000fea0003800200 */
.L_x_3861:
[----:B-----5:R1:W-:Y:S02]  /*13030*/  STS.128 [R52+0x3800], R4 ;  /* 0x0038000434007388 */ /* 0x0203e40000000c00 */
.L_x_3802:
[----:B------:R-:W-:Y:S05]  /*13040*/  BSYNC.RECONVERGENT B3 ;  /* 0x0000000000037941 */ /* 0x000fea0003800200 */
.L_x_3794:
[----:B------:R-:W4:Y:S01]  /*13050*/  LDC.64 R2, c[0x0][0x3b8] ;  /* 0x0000ee00ff027b82 */ /* 0x000f220000000a00 */
[----:B------:R-:W-:Y:S01]  /*13060*/  IMAD.IADD R69, R60, 0x1, -R69 ;  /* 0x000000013c457824 */ /* 0x000fe200078e0a45 */
[----:B------:R-:W-:Y:S01]  /*13070*/  BSSY.RECONVERGENT B0, `(.L_x_3863) ;  /* 0x0000019000007945 */ /* 0x000fe20003800200 */
[C---:B------:R-:W-:Y:S02]  /*13080*/  VIADD R12, R124.reuse, 0x40 ;  /* 0x000000407c0c7836 */ /* 0x040fe40000000000 */
[C---:B------:R-:W-:Y:S01]  /*13090*/  VIADD R8, R124.reuse, 0x50 ;  /* 0x000000507c087836 */ /* 0x040fe20000000000 */
[-C--:B------:R-:W-:Y:S02]  /*130a0*/  ISETP.GE.AND P6, PT, R124, R69.reuse, PT ;  /* 0x000000457c00720c */ /* 0x080fe40003fc6270 */
[----:B-123--:R-:W1:Y:S01]  /*130b0*/  LDC.64 R4, c[0x0][0x538] ;  /* 0x00014e00ff047b82 */ /* 0x00ee620000000a00 */
[-C--:B------:R-:W-:Y:S02]  /*130c0*/  ISETP.GE.AND P0, PT, R32, R69.reuse, PT ;  /* 0x000000452000720c */ /* 0x080fe40003f06270 */
[----:B------:R-:W-:-:S02]  /*130d0*/  ISETP.GE.AND P5, PT, R36, R69, PT ;  /* 0x000000452400720c */ /* 0x000fc40003fa6270 */
[-C--:B------:R-:W-:Y:S02]  /*130e0*/  ISETP.GE.AND P4, PT, R38, R69.reuse, PT ;  /* 0x000000452600720c */ /* 0x080fe40003f86270 */
[----:B------:R-:W-:-:S04]  /*130f0*/  ISETP.GE.AND P3, PT, R12, R69, PT ;  /* 0x000000450c00720c */ /* 0x000fc80003f66270 */
[----:B------:R-:W-:Y:S05]  /*13100*/  @P6 BRA `(.L_x_3864) ;  /* 0x00000000003c6947 */ /* 0x000fea0003800000 */
[----:B------:R-:W2:Y:S02]  /*13110*/  LDCU UR4, c[0x0][0x440] ;  /* 0x00008800ff0477ac */ /* 0x000ea40008000800 */
[----:B--2---:R-:W-:Y:S02]  /*13120*/  ISETP.GE.AND P2, PT, R10, UR4, PT ;  /* 0x000000040a007c0c */ /* 0x004fe4000bf46270 */
[----:B------:R-:W-:-:S11]  /*13130*/  ISETP.GE.AND P1, PT, R9, UR4, PT ;  /* 0x0000000409007c0c */ /* 0x000fd6000bf26270 */
[----:B-----5:R-:W-:Y:S02]  /*13140*/  @!P2 IMAD.MOV.U32 R6, RZ, RZ, R218 ;  /* 0x000000ffff06a224 */ /* 0x020fe400078e00da */
        /* <DEDUP_REMOVED lines=11> */
.L_x_3864:
[----:B------:R-:W-:Y:S05]  /*13200*/  BSYNC.RECONVERGENT B0 ;  /* 0x0000000000007941 */ /* 0x000fea0003800200 */
.L_x_3863:
[C---:B------:R-:W-:Y:S01]  /*13210*/  LEA R14, P1, R67.reuse, R218, 0x1 ;  /* 0x000000da430e7211 */ /* 0x040fe200078208ff */
[----:B------:R-:W-:Y:S01]  /*13220*/  BSSY.RECONVERGENT B0, `(.L_x_3865) ;  /* 0x0000012000007945 */ /* 0x000fe20003800200 */
[----:B------:R-:W-:Y:S01]  /*13230*/  ISETP.GE.AND P2, PT, R8, R69, PT ;  /* 0x000000450800720c */ /* 0x000fe20003f46270 */
[----:B--2--5:R-:W-:Y:S01]  /*13240*/  VIADD R6, R124, 0x60 ;  /* 0x000000607c067836 */ /* 0x024fe20000000000 */
        /* <DEDUP_REMOVED lines=15> */
.L_x_3866:
[----:B------:R-:W-:Y:S05]  /*13340*/  BSYNC.RECONVERGENT B0 ;  /* 0x0000000000007941 */ /* 0x000fea0003800200 */
.L_x_3865:
[----:B------:R-:W-:Y:S04]  /*13350*/  BSSY.RECONVERGENT B0, `(.L_x_3867) ;  /* 0x0000013000007945 */ /* 0x000fe80003800200 */
[----:B------:R-:W-:Y:S05]  /*13360*/  @P5 BRA `(.L_x_3868) ;  /* 0x0000000000445947 */ /* 0x000fea0003800000 */
[----:B------:R-:W3:Y:S01]  /*13370*/  LDCU UR4, c[0x0][0x440] ;  /* 0x00008800ff0477ac */ /* 0x000ee20008000800 */
[----:B----4-:R-:W-:-:S04]  /*13380*/  IMAD.WIDE.U32 R16, R2, 0x20, RZ ;  /* 0x0000002002107825 */ /* 0x010fc800078e00ff */
        /* <DEDUP_REMOVED lines=15> */
.L_x_3868:
[----:B------:R-:W-:Y:S05]  /*13480*/  BSYNC.RECONVERGENT B0 ;  /* 0x0000000000007941 */ /* 0x000fea0003800200 */
.L_x_3867:
[----:B------:R-:W-:Y:S01]  /*13490*/  BSSY.RECONVERGENT B0, `(.L_x_3869) ;  /* 0x0000013000007945 */ /* 0x000fe20003800200 */
[----:B------:R-:W-:Y:S02]  /*134a0*/  ISETP.GE.AND P0, PT, R6, R69, PT ;  /* 0x000000450600720c */ /* 0x000fe40003f06270 */
[----:B------:R-:W-:Y:S01]  /*134b0*/  IADD3 R124, PT, PT, R124, 0x70, RZ ;  /* 0x000000707c7c7810 */ /* 0x000fe20007ffe0ff */
        /* <DEDUP_REMOVED lines=16> */
.L_x_3870:
[----:B------:R-:W-:Y:S05]  /*135c0*/  BSYNC.RECONVERGENT B0 ;  /* 0x0000000000007941 */ /* 0x000fea0003800200 */
.L_x_3869:
[----:B------:R-:W-:Y:S01]  /*135d0*/  BSSY.RECONVERGENT B0, `(.L_x_3871) ;  /* 0x0000015000007945 */ /* 0x000fe20003800200 */
[----:B------:R-:W-:-:S03]  /*135e0*/  ISETP.GE.AND P1, PT, R124, R69, PT ;  /* 0x000000457c00720c */ /* 0x000fc60003f26270 */
[----:B------:R-:W-:Y:S10]  /*135f0*/  @P3 BRA `(.L_x_3872) ;  /* 0x0000000000483947 */ /* 0x000ff40003800000 */
[----:B------:R-:W5:Y:S01]  /*13600*/  LDCU UR4, c[0x0][0x440] ;  /* 0x00008800ff0477ac */ /* 0x000f620008000800 */
[----:B---3--:R-:W-:Y:S01]  /*13610*/  MOV R16, R14 ;  /* 0x0000000e00107202 */ /* 0x008fe20000000f00 */
        /* <DEDUP_REMOVED lines=16> */
.L_x_3872:
[----:B------:R-:W-:Y:S05]  /*13720*/  BSYNC.RECONVERGENT B0 ;  /* 0x0000000000007941 */ /* 0x000fea0003800200 */
.L_x_3871:
        /* <DEDUP_REMOVED lines=17> */
.L_x_3874:
[----:B------:R-:W-:Y:S05]  /*13840*/  BSYNC.RECONVERGENT B0 ;  /* 0x0000000000007941 */ /* 0x000fea0003800200 */
.L_x_3873:
[----:B------:R-:W-:Y:S04]  /*13850*/  BSSY.RECONVERGENT B0, `(.L_x_3875) ;  /* 0x0000014000007945 */ /* 0x000fe80003800200 */
[----:B------:R-:W-:Y:S05]  /*13860*/  @P0 BRA `(.L_x_3876) ;  /* 0x0000000000480947 */ /* 0x000fea0003800000 */
        /* <DEDUP_REMOVED lines=18> */
.L_x_3876:
[----:B------:R-:W-:Y:S05]  /*13990*/  BSYNC.RECONVERGENT B0 ;  /* 0x0000000000007941 */ /* 0x000fea0003800200 */
.L_x_3875:
[----:B------:R-:W-:Y:S04]  /*139a0*/  BSSY.RECONVERGENT B0, `(.L_x_3877) ;  /* 0x0000012000007945 */ /* 0x000fe80003800200 */
[----:B------:R-:W-:Y:S05]  /*139b0*/  @P1 BRA `(.L_x_3878) ;  /* 0x0000000000401947 */ /* 0x000fea0003800000 */
[----:B------:R-:W5:Y:S01]  /*139c0*/  LDCU UR4, c[0x0][0x440] ;  /* 0x00008800ff0477ac */ /* 0x000f620008000800 */
[----:B----4-:R-:W-:Y:S02]  /*139d0*/  IMAD R0, R3, 0xc0, RZ ;  /* 0x000000c003007824 */ /* 0x010fe400078e02ff */
        /* <DEDUP_REMOVED lines=14> */
.L_x_3878:
[----:B------:R-:W-:Y:S05]  /*13ac0*/  BSYNC.RECONVERGENT B0 ;  /* 0x0000000000007941 */ /* 0x000fea0003800200 */
.L_x_3877:
[----:B------:R-:W5:Y:S01]  /*13ad0*/  LDCU.64 UR8, c[0x0][0x540] ;  /* 0x0000a800ff0877ac */ /* 0x000f620008000a00 */
[----:B------:R-:W0:Y:S01]  /*13ae0*/  LDGDEPBAR ;  /* 0x00000000000079af */ /* 0x000e220000000000 */
[----:B------:R-:W-:Y:S01]  /*13af0*/  SHF.R.U32.HI R206, RZ, 0x1, R63 ;  /* 0x00000001ffce7819 */ /* 0x000fe2000001163f */
[----:B------:R-:W4:Y:S01]  /*13b00*/  LDCU UR4, c[0x0][0x508] ;  /* 0x0000a100ff0477ac */ /* 0x000f220008000800 */
[C---:B-----5:R-:W-:Y:S01]  /*13b10*/  IMAD.WIDE.U32 R122, R217.reuse, UR8, R122 ;  /* 0x00000008d97a7c25 */ /* 0x060fe2000f8e007a */
[----:B------:R-:W5:Y:S03]  /*13b20*/  LDCU UR8, c[0x0][0x458] ;  /* 0x00008b00ff0877ac */ /* 0x000f660008000800 */
[----:B------:R-:W-:Y:S01]  /*13b30*/  IMAD R0, R217, UR9, R123 ;  /* 0x00000009d9007c24 */ /* 0x000fe2000f8e027b */
[----:B-12---:R-:W-:Y:S01]  /*13b40*/  LEA R14, P0, R122, R4, 0x2 ;  /* 0x000000047a0e7211 */ /* 0x006fe200078010ff */
[----:B------:R-:W-:Y:S01]  /*13b50*/  BSSY.RECONVERGENT B0, `(.L_x_3879) ;  /* 0x0000020000007945 */ /* 0x000fe20003800200 */
[----:B------:R-:W-:-:S04]  /*13b60*/  DEPBAR.LE SB0, 0x0 ;  /* 0x000080000000791a */ /* 0x000fc80000000000 */
[----:B------:R-:W-:-:S05]  /*13b70*/  LEA.HI.X R15, R122, R5, R0, 0x2, P0 ;  /* 0x000000057a0f7211 */ /* 0x000fca00000f1400 */
[----:B------:R-:W2:Y:S01]  /*13b80*/  LDG.E R5, desc[UR6][R14.64] ;  /* 0x000000060e057981 */ /* 0x000ea2000c1e1900 */
[----:B------:R-:W-:Y:S01]  /*13b90*/  LOP3.LUT R4, R206, 0x1f0, RZ, 0xc0, !PT ;  /* 0x000001f0ce047812 */ /* 0x000fe200078ec0ff */
[----:B-----5:R-:W2:Y:S01]  /*13ba0*/  MUFU.RCP R0, UR8 ;  /* 0x0000000800007d08 */ /* 0x020ea20008001000 */
        /* <DEDUP_REMOVED lines=24> */
.L_x_3880:
[----:B------:R1:W-:Y:S04]  /*13d30*/  STS.128 [R52+0xc000], RZ ;  /* 0x00c000ff34007388 */ /* 0x0003e80000000c00 */
[----:B------:R1:W-:Y:S02]  /*13d40*/  STS.128 [R52+0x10000], RZ ;  /* 0x010000ff34007388 */ /* 0x0003e40000000c00 */
.L_x_3881:
[----:B------:R-:W-:Y:S05]  /*13d50*/  BSYNC.RECONVERGENT B0 ;  /* 0x0000000000007941 */ /* 0x000fea0003800200 */
.L_x_3879:
[----:B------:R-:W4:Y:S01]  /*13d60*/  S2R R205, SR_TID.X ;  /* 0x0000000000cd7919 */ /* 0x000f220000002100 */
[-C--:B------:R-:W-:Y:S01]  /*13d70*/  ISETP.GE.AND P2, PT, R32, R69.reuse, PT ;  /* 0x000000452000720c */ /* 0x080fe20003f46270 */
[----:B------:R-:W1:Y:S01]  /*13d80*/  LDC.64 R28, c[0x0][0x3c0] ;  /* 0x0000f000ff1c7b82 */ /* 0x000e620000000a00 */
        /* <DEDUP_REMOVED lines=10> */
[C---:B----4-:R-:W-:Y:S01]  /*13e30*/  IMAD.SHL.U32 R204, R205.reuse, 0x8, RZ ;  /* 0x00000008cdcc7824 */ /* 0x050fe200078e00ff */
        /* <DEDUP_REMOVED lines=21> */
.L_x_3883:
[----:B------:R-:W-:Y:S05]  /*13f90*/  BSYNC.RECONVERGENT B0 ;  /* 0x0000000000007941 */ /* 0x000fea0003800200 */
.L_x_3882:
[----:B------:R4:W-:Y:S01]  /*13fa0*/  @P3 STS.128 [R52+0xd000], RZ ;  /* 0x00d000ff34003388 */ /* 0x0009e20000000c00 */
[----:B------:R-:W-:Y:S01]  /*13fb0*/  BSSY.RECONVERGENT B0, `(.L_x_3884) ;  /* 0x0000016000007945 */ /* 0x000fe20003800200 */
[----:B------:R-:W-:Y:S02]  /*13fc0*/  LOP3.LUT R12, R134, R207, RZ, 0xfc, !PT ;  /* 0x000000cf860c7212 */ /* 0x000fe400078efcff */
[----:B------:R4:W-:Y:S01]  /*13fd0*/  @P3 STS.128 [R52+0x11000], RZ ;  /* 0x011000ff34003388 */ /* 0x0009e20000000c00 */
[----:B------:R-:W-:Y:S01]  /*13fe0*/  LOP3.LUT R53, R31, 0x8, R206, 0x78, !PT ;  /* 0x000000081f357812 */ /* 0x000fe200078e78ce */
[----:B------:R-:W-:Y:S05]  /*13ff0*/  @P3 BRA `(.L_x_3885) ;  /* 0x0000000000443947 */ /* 0x000fea0003800000 */
[----:B------:R-:W5:Y:S01]  /*14000*/  LDCU UR4, c[0x0][0x440] ;  /* 0x00008800ff0477ac */ /* 0x000f620008000800 */
[----:B-1----:R-:W-:-:S04]  /*14010*/  IMAD.WIDE.U32 R14, R28, 0x20, RZ ;  /* 0x000000201c0e7825 */ /* 0x002fc800078e00ff */
        /* <DEDUP_REMOVED lines=15> */
.L_x_3885:
[----:B------:R-:W-:Y:S05]  /*14110*/  BSYNC.RECONVERGENT B0 ;  /* 0x0000000000007941 */ /* 0x000fea0003800200 */
.L_x_3884:
[----:B------:R1:W-:Y:S01]  /*14120*/  @P0 STS.128 [R52+0xd800], RZ ;  /* 0x00d800ff34000388 */ /* 0x0003e20000000c00 */
[----:B------:R-:W-:Y:S01]  /*14130*/  LOP3.LUT R200, R49, 0x400, RZ, 0xc0, !PT ;  /* 0x0000040031c87812 */ /* 0x000fe200078ec0ff */
[----:B------:R-:W-:Y:S01]  /*14140*/  BSSY.RECONVERGENT B0, `(.L_x_3886) ;  /* 0x0000017000007945 */ /* 0x000fe20003800200 */
[----:B------:R-:W-:Y:S01]  /*14150*/  LOP3.LUT R7, R31, R6, RZ, 0x3c, !PT ;  /* 0x000000061f077212 */ /* 0x000fe200078e3cff */
[----:B------:R1:W-:Y:S01]  /*14160*/  @P0 STS.128 [R52+0x11800], RZ ;  /* 0x011800ff34000388 */ /* 0x0003e20000000c00 */
[----:B------:R-:W-:Y:S02]  /*14170*/  LOP3.LUT R12, R12, R53, RZ, 0xfc, !PT ;  /* 0x000000350c0c7212 */ /* 0x000fe400078efcff */
[----:B------:R-:W-:Y:S01]  /*14180*/  ISETP.GE.AND P3, PT, R124, R69, PT ;  /* 0x000000457c00720c */ /* 0x000fe20003f66270 */
[----:B------:R-:W-:Y:S01]  /*14190*/  IMAD R200, R7, 0x2, R200 ;  /* 0x0000000207c87824 */ /* 0x000fe200078e02c8 */
[----:B------:R-:W-:Y:S01]  /*141a0*/  LEA R63, R12, UR5, 0x1 ;  /* 0x000000050c3f7c11 */ /* 0x000fe2000f8e08ff */
[----:B------:R-:W-:Y:S10]  /*141b0*/  @P0 BRA `(.L_x_3887) ;  /* 0x00000000003c0947 */ /* 0x000ff40003800000 */
        /* <DEDUP_REMOVED lines=15> */
.L_x_3887:
[----:B------:R-:W-:Y:S05]  /*142b0*/  BSYNC.RECONVERGENT B0 ;  /* 0x0000000000007941 */ /* 0x000fea0003800200 */
.L_x_3886:
        /* <DEDUP_REMOVED lines=22> */
.L_x_3889:
[----:B------:R-:W-:Y:S05]  /*14420*/  BSYNC.RECONVERGENT B0 ;  /* 0x0000000000007941 */ /* 0x000fea0003800200 */
.L_x_3888:
        /* <DEDUP_REMOVED lines=19> */
.L_x_3891:
[----:B------:R-:W-:Y:S05]  /*14560*/  BSYNC.RECONVERGENT B0 ;  /* 0x0000000000007941 */ /* 0x000fea0003800200 */
.L_x_3890:
        /* <DEDUP_REMOVED lines=22> */
.L_x_3893:
[----:B------:R-:W-:Y:S05]  /*146d0*/  BSYNC.RECONVERGENT B0 ;  /* 0x0000000000007941 */ /* 0x000fea0003800200 */
.L_x_3892:
[----:B------:R1:W-:Y:S01]  /*146e0*/  @P3 STS.128 [R52+0xf800], RZ ;  /* 0x00f800ff34003388 */ /* 0x0003e20000000c00 */
[----:B------:R-:W-:Y:S03]  /*146f0*/  BSSY.RECONVERGENT B0, `(.L_x_3894) ;  /* 0x0000015000007945 */ /* 0x000fe60003800200 */
[----:B------:R1:W-:Y:S01]  /*14700*/  @P3 STS.128 [R52+0x13800], RZ ;  /* 0x013800ff34003388 */ /* 0x0003e20000000c00 */
[----:B------:R-:W-:Y:S05]  /*14710*/  @P3 BRA `(.L_x_3895) ;  /* 0x0000000000483947 */ /* 0x000fea0003800000 */
[----:B------:R-:W5:Y:S01]  /*14720*/  LDCU UR4, c[0x0][0x440] ;  /* 0x00008800ff0477ac */ /* 0x000f620008000800 */
[----:B-1----:R-:W-:Y:S01]  /*14730*/  MOV R6, R4 ;  /* 0x0000000400067202 */ /* 0x002fe20000000f00 */
[----:B--2---:R-:W-:Y:S01]  /*14740*/  IMAD R4, R29, 0xc0, RZ ;  /* 0x000000c01d047824 */ /* 0x004fe200078e02ff */
        /* <DEDUP_REMOVED lines=15> */
.L_x_3895:
[----:B------:R-:W-:Y:S05]  /*14840*/  BSYNC.RECONVERGENT B0 ;  /* 0x0000000000007941 */ /* 0x000fea0003800200 */
.L_x_3894:
[----:B------:R-:W-:Y:S01]  /*14850*/  LDSM.16.M88.4 R24, [R63] ;  /* 0x000000003f18783b */ /* 0x000fe20000000200 */
[----:B------:R-:W-:Y:S01]  /*14860*/  IMAD.MOV.U32 R209, RZ, RZ, 0x20 ;  /* 0x00000020ffd17424 */ /* 0x000fe200078e00ff */
[----:B------:R-:W-:Y:S01]  /*14870*/  LOP3.LUT P6, RZ, R205, 0x2, RZ, 0xc0, !PT ;  /* 0x00000002cdff7812 */ /* 0x000fe200078cc0ff */
[----:B------:R-:W-:Y:S01]  /*14880*/  VIADD R11, R200, UR5 ;  /* 0x00000005c80b7c36 */ /* 0x000fe20008000000 */
[----:B------:R-:W5:Y:S01]  /*14890*/  LDSM.16.M88.4 R96, [R200+UR5+0x4000] ;  /* 0x00400005c860783b */ /* 0x000f620008000200 */
[----:B------:R-:W-:Y:S01]  /*148a0*/  IMAD.MOV.U32 R208, RZ, RZ, 0x40 ;  /* 0x00000040ffd07424 */ /* 0x000fe200078e00ff */
[----:B------:R-:W-:Y:S01]  /*148b0*/  SEL R10, R209, 0xffffffe0, !P6 ;  /* 0xffffffe0d10a7807 */ /* 0x000fe20007000000 */
[----:B------:R-:W4:Y:S01]  /*148c0*/  LDCU UR4, c[0x0][0x50c] ;  /* 0x0000a180ff0477ac */ /* 0x000f220008000800 */
[----:B------:R-:W2:Y:S01]  /*148d0*/  LDSM.16.M88.4 R88, [R200+UR5+0x4800] ;  /* 0x00480005c858783b */ /* 0x000ea20008000200 */
[----:B------:R-:W-:Y:S02]  /*148e0*/  LOP3.LUT P0, RZ, R205, 0x4, RZ, 0xc0, !PT ;  /* 0x00000004cdff7812 */ /* 0x000fe4000780c0ff */
[--C-:B------:R-:W-:Y:S01]  /*148f0*/  IMAD.IADD R62, R63, 0x1, R10.reuse ;  /* 0x000000013f3e7824 */ /* 0x100fe200078e020a */
[----:B------:R-:W1:Y:S01]  /*14900*/  LDSM.16.M88.4 R80, [R200+UR5+0x5000] ;  /* 0x00500005c850783b */ /* 0x000e620008000200 */
[----:B------:R-:W-:Y:S01]  /*14910*/  IMAD.IADD R30, R11, 0x1, R10 ;  /* 0x000000010b1e7824 */ /* 0x000fe200078e020a */
[----:B------:R-:W-:-:S02]  /*14920*/  SEL R176, R208, 0xffffffc0, !P0 ;  /* 0xffffffc0d0b07807 */ /* 0x000fc40004000000 */
[----:B------:R-:W4:Y:S01]  /*14930*/  LDSM.16.M88.4 R72, [R200+UR5+0x5800] ;  /* 0x00580005c848783b */ /* 0x000f220008000200 */
[----:B------:R-:W-:Y:S02]  /*14940*/  VIMNMX R135, PT, PT, R51, R60, PT ;  /* 0x0000003c33877248 */ /* 0x000fe40003fe0100 */
        /* <DEDUP_REMOVED lines=10> */
[----:B------:R-:W4:Y:S04]  /*149f0*/  LDSM.16.M88.4 R128, [R30+0x4000] ;  /* 0x004000001e80783b */ /* 0x000f280000000200 */
[----:B------:R-:W4:Y:S01]  /*14a00*/  LDSM.16.M88.4 R20, [R30+0x4800] ;  /* 0x004800001e14783b */ /* 0x000f220000000200 */
[C---:B-----5:R-:W-:Y:S03]  /*14a10*/  HMMA.16816.F32.BF16 R100, R24.reuse, R96, RZ ;  /* 0x000000601864723c */ /* 0x060fe600000418ff */
[----:B---3--:R-:W3:Y:S04]  /*14a20*/  LDSM.16.M88.4 R16, [R30+0x5000] ;  /* 0x005000001e10783b */ /* 0x008ee80000000200 */
[----:B------:R-:W5:Y:S01]  /*14a30*/  LDSM.16.M88.4 R124, [R30+0x5800] ;  /* 0x005800001e7c783b */ /* 0x000f620000000200 */
[C---:B--2---:R-:W-:Y:S03]  /*14a40*/  HMMA.16816.F32.BF16 R92, R24.reuse, R88, RZ ;  /* 0x00000058185c723c */ /* 0x044fe600000418ff */
[----:B------:R-:W2:Y:S04]  /*14a50*/  LDSM.16.M88.4 R120, [R30+0x6000] ;  /* 0x006000001e78783b */ /* 0x000ea80000000200 */
[----:B------:R-:W2:Y:S01]  /*14a60*/  LDSM.16.M88.4 R116, [R30+0x6800] ;  /* 0x006800001e74783b */ /* 0x000ea20000000200 */
[C---:B-1----:R-:W-:Y:S03]  /*14a70*/  HMMA.16816.F32.BF16 R84, R24.reuse, R80, RZ ;  /* 0x000000501854723c */ /* 0x042fe600000418ff */
[----:B------:R-:W1:Y:S04]  /*14a80*/  LDSM.16.M88.4 R112, [R30+0x7000] ;  /* 0x007000001e70783b */ /* 0x000e680000000200 */
[----:B------:R-:W1:Y:S01]  /*14a90*/  LDSM.16.M88.4 R108, [R30+0x7800] ;  /* 0x007800001e6c783b */ /* 0x000e620000000200 */
[C---:B----4-:R-:W-:Y:S03]  /*14aa0*/  HMMA.16816.F32.BF16 R76, R24.reuse, R72, RZ ;  /* 0x00000048184c723c */ /* 0x050fe600000418ff */
[----:B------:R-:W-:Y:S04]  /*14ab0*/  LDSM.16.M88.4 R12, [R61] ;  /* 0x000000003d0c783b */ /* 0x000fe80000000200 */
[----:B------:R-:W4:Y:S01]  /*14ac0*/  LDSM.16.M88.4 R4, [R11+0x4000] ;  /* 0x004000000b04783b */ /* 0x000f220000000200 */
        /* <DEDUP_REMOVED lines=43> */
[----:B------:R-:W1:Y:S07]  /*14d80*/  LDSM.16.M88.4 R4, [R50] ;  /* 0x000000003204783b */ /* 0x000e6e0000000200 */
[C---:B------:R-:W-:Y:S08]  /*14d90*/  HMMA.16816.F32.BF16 R92, R12.reuse, R20, R92 ;  /* 0x000000140c5c723c */ /* 0x040ff0000004185c */
[C---:B------:R-:W-:Y:S01]  /*14da0*/  HMMA.16816.F32.BF16 R88, R12.reuse, R22, R88 ;  /* 0x000000160c58723c */ /* 0x040fe20000041858 */
[----:B------:R-:W4:Y:S07]  /*14db0*/  LDSM.16.M88.4 R20, [R48+0x6000] ;  /* 0x006000003014783b */ /* 0x000f2e0000000200 */
        /* <DEDUP_REMOVED lines=12> */
[C---:B-----5:R-:W-:Y:S08]  /*14e80*/  HMMA.16816.F32.BF16 R40, R12.reuse, R124, R40 ;  /* 0x0000007c0c28723c */ /* 0x060ff00000041828 */
[C---:B------:R-:W-:Y:S01]  /*14e90*/  HMMA.16816.F32.BF16 R36, R12.reuse, R126, R36 ;  /* 0x0000007e0c24723c */ /* 0x040fe20000041824 */
[----:B------:R-:W-:Y:S07]  /*14ea0*/  LDSM.16.M88.4 R124, [R200+UR5+0x9000] ;  /* 0x00900005c87c783b */ /* 0x000fee0008000200 */
[C---:B--2---:R-:W-:Y:S08]  /*14eb0*/  HMMA.16816.F32.BF16 R32, R12.reuse, R120, R32 ;  /* 0x000000780c20723c */ /* 0x044ff00000041820 */
[----:B------:R-:W-:Y:S01]  /*14ec0*/  HMMA.16816.F32.BF16 R24, R12, R122, R24 ;  /* 0x0000007a0c18723c */ /* 0x000fe20000041818 */
[----:B------:R-:W2:Y:S04]  /*14ed0*/  LDSM.16.M88.4 R12, [R48+0x7000] ;  /* 0x00700000300c783b */ /* 0x000ea80000000200 */
        /* <DEDUP_REMOVED lines=13> */
[C---:B----4-:R-:W-:Y:S08]  /*14fb0*/  HMMA.16816.F32.BF16 R68, R4.reuse, R20, R68 ;  /* 0x000000140444723c */ /* 0x050ff00000041844 */
[C---:B------:R-:W-:Y:S01]  /*14fc0*/  HMMA.16816.F32.BF16 R64, R4.reuse, R22, R64 ;  /* 0x000000160440723c */ /* 0x040fe20000041840 */
[----:B------:R-:W-:Y:S07]  /*14fd0*/  LDSM.16.M88.4 R20, [R62+0x2000] ;  /* 0x002000003e14783b */ /* 0x000fee0000000200 */
[C---:B---3--:R-:W-:Y:S08]  /*14fe0*/  HMMA.16816.F32.BF16 R56, R4.reuse, R16, R56 ;  /* 0x000000100438723c */ /* 0x048ff00000041838 */
[C---:B------:R-:W-:Y:S01]  /*14ff0*/  HMMA.16816.F32.BF16 R44, R4.reuse, R18, R44 ;  /* 0x00000012042c723c */ /* 0x040fe2000004182c */
[----:B------:R-:W-:Y:S07]  /*15000*/  LDSM.16.M88.4 R16, [R30+0x8000] ;  /* 0x008000001e10783b */ /* 0x000fee0000000200 */
[C---:B--2---:R-:W-:Y:S08]  /*15010*/  HMMA.16816.F32.BF16 R40, R4.reuse, R12, R40 ;  /* 0x0000000c0428723c */ /* 0x044ff00000041828 */
        /* <DEDUP_REMOVED lines=36> */
[----:B------:R-:W-:Y:S01]  /*15260*/  HMMA.16816.F32.BF16 R44, R140, R114, R44 ;  /* 0x000000728c2c723c */ /* 0x000fe2000004182c */
[----:B------:R-:W-:-:S05]  /*15270*/  IMAD.SHL.U32 R140, R205, 0x2, RZ ;  /* 0x00000002cd8c7824 */ /* 0x000fca00078e00ff */
[----:B------:R-:W-:Y:S02]  /*15280*/  LOP3.LUT R140, R140, 0x6, RZ, 0xc0, !PT ;  /* 0x000000068c8c7812 */ /* 0x000fe400078ec0ff */
[----:B--2---:R-:W-:Y:S01]  /*15290*/  HMMA.16816.F32.BF16 R112, R20, R120, R68 ;  /* 0x000000781470723c */ /* 0x004fe20000041844 */
[----:B------:R-:W2:Y:S07]  /*152a0*/  LDSM.16.M88.4 R68, [R50+0x2000] ;  /* 0x002000003244783b */ /* 0x000eae0000000200 */
[C---:B-1----:R-:W-:Y:S08]  /*152b0*/  HMMA.16816.F32.BF16 R84, R104.reuse, R4, R84 ;  /* 0x000000046854723c */ /* 0x042ff00000041854 */
[----:B------:R-:W-:Y:S01]  /*152c0*/  HMMA.16816.F32.BF16 R80, R104, R6, R80 ;  /* 0x000000066850723c */ /* 0x000fe20000041850 */
[----:B------:R-:W1:Y:S07]  /*152d0*/  LDSM.16.M88.4 R4, [R11+0xa800] ;  /* 0x00a800000b04783b */ /* 0x000e6e0000000200 */
[C---:B---3--:R-:W-:Y:S08]  /*152e0*/  HMMA.16816.F32.BF16 R56, R20.reuse, R12, R56 ;  /* 0x0000000c1438723c */ /* 0x048ff00000041838 */
[C---:B------:R-:W-:Y:S01]  /*152f0*/  HMMA.16816.F32.BF16 R44, R20.reuse, R14, R44 ;  /* 0x0000000e142c723c */ /* 0x040fe2000004182c */
[----:B------:R-:W3:Y:S07]  /*15300*/  LDSM.16.M88.4 R12, [R11+0x8800] ;  /* 0x008800000b0c783b */ /* 0x000eee0000000200 */
[C---:B----4-:R-:W-:Y:S08]  /*15310*/  HMMA.16816.F32.BF16 R76, R20.reuse, R116, R76 ;  /* 0x00000074144c723c */ /* 0x050ff0000004184c */
[----:B------:R-:W-:Y:S01]  /*15320*/  HMMA.16816.F32.BF16 R72, R20, R118, R72 ;  /* 0x000000761448723c */ /* 0x000fe20000041848 */
[----:B------:R-:W4:Y:S07]  /*15330*/  LDSM.16.M88.4 R116, [R30+0xb800] ;  /* 0x00b800001e74783b */ /* 0x000f2e0000000200 */
[C---:B-----5:R-:W-:Y:S08]  /*15340*/  HMMA.16816.F32.BF16 R100, R104.reuse, R16, R100 ;  /* 0x000000106864723c */ /* 0x060ff00000041864 */
[----:B------:R-:W-:Y:S01]  /*15350*/  HMMA.16816.F32.BF16 R96, R104, R18, R96 ;  /* 0x000000126860723c */ /* 0x000fe20000041860 */
[----:B------:R-:W5:Y:S07]  /*15360*/  LDSM.16.M88.4 R16, [R48+0x8800] ;  /* 0x008800003010783b */ /* 0x000f6e0000000200 */
[----:B------:R-:W-:Y:S01]  /*15370*/  HMMA.16816.F32.BF16 R64, R20, R122, R64 ;  /* 0x0000007a1440723c */ /* 0x000fe20000041840 */
[----:B------:R-:W5:Y:S07]  /*15380*/  LDSM.16.M88.4 R120, [R11+0x9800] ;  /* 0x009800000b78783b */ /* 0x000f6e0000000200 */
[C---:B--2---:R-:W-:Y:S08]  /*15390*/  HMMA.16816.F32.BF16 R100, R68.reuse, R108, R100 ;  /* 0x0000006c4464723c */ /* 0x044ff00000041864 */
[----:B------:R-:W-:Y:S08]  /*153a0*/  HMMA.16816.F32.BF16 R96, R68, R110, R96 ;  /* 0x0000006e4460723c */ /* 0x000ff00000041860 */
[----:B-1----:R-:W-:Y:S03]  /*153b0*/  HMMA.16816.F32.BF16 R56, R104, R4, R56 ;  /* 0x000000046838723c */ /* 0x002fe60000041838 */
[----:B------:R-:W-:Y:S01]  /*153c0*/  FMUL.FTZ R63, R101, UR4 ;  /* 0x00000004653f7c20 */ /* 0x000fe20008410000 */
[----:B------:R-:W-:Y:S01]  /*153d0*/  FMUL.FTZ R101, R103, UR4 ;  /* 0x0000000467657c20 */ /* 0x000fe20008410000 */
[----:B------:R-:W-:Y:S01]  /*153e0*/  FMUL.FTZ R61, R100, UR4 ;  /* 0x00000004643d7c20 */ /* 0x000fe20008410000 */
[----:B------:R-:W-:-:S02]  /*153f0*/  FMUL.FTZ R102, R102, UR4 ;  /* 0x0000000466667c20 */ /* 0x000fc40008410000 */
[----:B------:R-:W-:Y:S01]  /*15400*/  HMMA.16816.F32.BF16 R44, R104, R6, R44 ;  /* 0x00000006682c723c */ /* 0x000fe2000004182c */
[----:B------:R-:W1:Y:S01]  /*15410*/  LDSM.16.M88.4 R4, [R48+0x9800] ;  /* 0x009800003004783b */ /* 0x000e620000000200 */
[----:B------:R-:W-:Y:S01]  /*15420*/  MUFU.TANH R63, R63 ;  /* 0x0000003f003f7308 */ /* 0x000fe20000002400 */
[----:B------:R-:W-:Y:S01]  /*15430*/  FMUL.FTZ R103, R96, UR4 ;  /* 0x0000000460677c20 */ /* 0x000fe20008410000 */
[----:B------:R-:W-:Y:S01]  /*15440*/  FMUL.FTZ R109, R97, UR4 ;  /* 0x00000004616d7c20 */ /* 0x000fe20008410000 */
[----:B------:R-:W-:-:S03]  /*15450*/  FMUL.FTZ R111, R98, UR4 ;  /* 0x00000004626f7c20 */ /* 0x000fc60008410000 */
[C---:B---3--:R-:W-:Y:S02]  /*15460*/  HMMA.16816.F32.BF16 R92, R104.reuse, R12, R92 ;  /* 0x0000000c685c723c */ /* 0x048fe4000004185c */
[----:B------:R-:W-:Y:S06]  /*15470*/  MUFU.TANH R101, R101 ;  /* 0x0000006500657308 */ /* 0x000fec0000002400 */
[----:B------:R-:W-:Y:S01]  /*15480*/  HMMA.16816.F32.BF16 R88, R104, R14, R88 ;  /* 0x0000000e6858723c */ /* 0x000fe20000041858 */
[----:B------:R-:W-:Y:S01]  /*15490*/  LDSM.16.M88.4 R12, [R48+0x9000] ;  /* 0x00900000300c783b */ /* 0x000fe20000000200 */
[----:B------:R-:W-:Y:S06]  /*154a0*/  MUFU.TANH R103, R103 ;  /* 0x0000006700677308 */ /* 0x000fec0000002400 */
[C---:B----4-:R-:W-:Y:S01]  /*154b0*/  HMMA.16816.F32.BF16 R32, R20.reuse, R116, R32 ;  /* 0x000000741420723c */ /* 0x050fe20000041820 */
[----:B------:R-:W-:Y:S01]  /*154c0*/  FMUL.FTZ R117, R99, UR4 ;  /* 0x0000000463757c20 */ /* 0x000fe20008410000 */
[----:B------:R-:W-:Y:S01]  /*154d0*/  MUFU.TANH R109, R109 ;  /* 0x0000006d006d7308 */ /* 0x000fe20000002400 */
[----:B------:R-:W-:Y:S05]  /*154e0*/  LDSM.16.M88.4 R96, [R11+0xb000] ;  /* 0x00b000000b60783b */ /* 0x000fea0000000200 */
[----:B------:R-:W-:Y:S01]  /*154f0*/  HMMA.16816.F32.BF16 R24, R20, R118, R24 ;  /* 0x000000761418723c */ /* 0x000fe20000041818 */
[----:B------:R-:W2:Y:S01]  /*15500*/  LDSM.16.M88.4 R20, [R11+0xa000] ;  /* 0x00a000000b14783b */ /* 0x000ea20000000200 */
[----:B------:R-:W-:Y:S06]  /*15510*/  MUFU.TANH R111, R111 ;  /* 0x0000006f006f7308 */ /* 0x000fec0000002400 */
[----:B-----5:R-:W-:Y:S02]  /*15520*/  HMMA.16816.F32.BF16 R92, R68, R16, R92 ;  /* 0x00000010445c723c */ /* 0x020fe4000004185c */
[----:B------:R-:W-:Y:S06]  /*15530*/  MUFU.TANH R117, R117 ;  /* 0x0000007500757308 */ /* 0x000fec0000002400 */
[C---:B------:R-:W-:Y:S02]  /*15540*/  HMMA.16816.F32.BF16 R76, R104.reuse, R120, R76 ;  /* 0x00000078684c723c */ /* 0x040fe4000004184c */
[----:B------:R-:W-:Y:S06]  /*15550*/  MUFU.TANH R61, R61 ;  /* 0x0000003d003d7308 */ /* 0x000fec0000002400 */
[----:B------:R-:W-:Y:S03]  /*15560*/  HMMA.16816.F32.BF16 R72, R104, R122, R72 ;  /* 0x0000007a6848723c */ /* 0x000fe60000041848 */
[----:B------:R-:W-:Y:S01]  /*15570*/  FMUL.FTZ R92, R92, UR4 ;  /* 0x000000045c5c7c20 */ /* 0x000fe20008410000 */
[----:B------:R-:W-:Y:S01]  /*15580*/  FMUL.FTZ R93, R93, UR4 ;  /* 0x000000045d5d7c20 */ /* 0x000fe20008410000 */
[----:B------:R-:W-:Y:S01]  /*15590*/  FMUL.FTZ R94, R94, UR4 ;  /* 0x000000045e5e7c20 */ /* 0x000fe20008410000 */
[----:B------:R-:W-:Y:S01]  /*155a0*/  FMUL.FTZ R95, R95, UR4 ;  /* 0x000000045f5f7c20 */ /* 0x000fe20008410000 */
[----:B------:R-:W-:Y:S01]  /*155b0*/  MUFU.TANH R119, R92 ;  /* 0x0000005c00777308 */ /* 0x000fe20000002400 */
[C---:B------:R-:W-:Y:S01]  /*155c0*/  HMMA.16816.F32.BF16 R88, R68.reuse, R18, R88 ;  /* 0x000000124458723c */ /* 0x040fe20000041858 */
[----:B------:R3:W4:Y:S06]  /*155d0*/  LDSM.16.M88.4 R16, [R11+0xb800] ;  /* 0x00b800000b10783b */ /* 0x00072c0000000200 */
[----:B------:R-:W-:Y:S01]  /*155e0*/  MUFU.TANH R93, R93 ;  /* 0x0000005d005d7308 */ /* 0x000fe20000002400 */
[C---:B-1----:R-:W-:Y:S07]  /*155f0*/  HMMA.16816.F32.BF16 R76, R68.reuse, R4, R76 ;  /* 0x00000004444c723c */ /* 0x042fee000004184c */
[----:B------:R-:W-:Y:S01]  /*15600*/  MUFU.TANH R121, R94 ;  /* 0x0000005e00797308 */ /* 0x000fe20000002400 */
[----:B------:R-:W-:Y:S01]  /*15610*/  HMMA.16816.F32.BF16 R72, R68, R6, R72 ;  /* 0x000000064448723c */ /* 0x000fe20000041848 */
[----:B------:R-:W-:Y:S02]  /*15620*/  LDSM.16.M88.4 R4, [R48+0xb800] ;  /* 0x00b800003004783b */ /* 0x000fe40000000200 */
[----:B------:R-:W-:Y:S01]  /*15630*/  FMUL.FTZ R88, R88, UR4 ;  /* 0x0000000458587c20 */ /* 0x000fe20008410000 */
[----:B------:R-:W-:-:S03]  /*15640*/  FMUL.FTZ R123, R89, UR4 ;  /* 0x00000004597b7c20 */ /* 0x000fc60008410000 */
[----:B------:R-:W-:Y:S01]  /*15650*/  MUFU.TANH R95, R95 ;  /* 0x0000005f005f7308 */ /* 0x000fe20000002400 */
[----:B--2---:R-:W-:Y:S03]  /*15660*/  HMMA.16816.F32.BF16 R112, R104, R20, R112 ;  /* 0x000000146870723c */ /* 0x004fe60000041870 */
[----:B------:R-:W-:-:S04]  /*15670*/  FMUL.FTZ R76, R76, UR4 ;  /* 0x000000044c4c7c20 */ /* 0x000fc80008410000 */
[----:B---3--:R1:W-:Y:S01]  /*15680*/  MUFU.TANH R11, R88 ;  /* 0x00000058000b7308 */ /* 0x0083e20000002400 */
[C---:B------:R-:W-:Y:S01]  /*15690*/  HMMA.16816.F32.BF16 R64, R104.reuse, R22, R64 ;  /* 0x000000166840723c */ /* 0x040fe20000041840 */
[----:B------:R-:W2:Y:S02]  /*156a0*/  LDSM.16.M88.4 R20, [R48+0xa000] ;  /* 0x00a000003014783b */ /* 0x000ea40000000200 */
[----:B------:R-:W-:Y:S01]  /*156b0*/  FMUL.FTZ R73, R73, UR4 ;  /* 0x0000000449497c20 */ /* 0x000fe20008410000 */
[----:B------:R-:W-:Y:S01]  /*156c0*/  FMUL.FTZ R51, R72, UR4 ;  /* 0x0000000448337c20 */ /* 0x000fe20008410000 */
[----:B------:R-:W-:Y:S01]  /*156d0*/  FMUL.FTZ R75, R75, UR4 ;  /* 0x000000044b4b7c20 */ /* 0x000fe20008410000 */
[----:B------:R-:W-:Y:S01]  /*156e0*/  FMUL.FTZ R74, R74, UR4 ;  /* 0x000000044a4a7c20 */ /* 0x000fe20008410000 */
[----:B------:R-:W-:Y:S01]  /*156f0*/  MUFU.TANH R123, R123 ;  /* 0x0000007b007b7308 */ /* 0x000fe20000002400 */
[----:B------:R-:W-:Y:S01]  /*15700*/  HMMA.16816.F32.BF16 R40, R104, R96, R40 ;  /* 0x000000606828723c */ /* 0x000fe20000041828 */
        /* <DEDUP_REMOVED lines=10> */
[----:B------:R-:W-:-:S06]  /*157b0*/  DEPBAR.LE SB0, 0x0 ;  /* 0x000080000000791a */ /* 0x000fcc0000000000 */
[----:B----4-:R-:W-:Y:S03]  /*157c0*/  HMMA.16816.F32.BF16 R24, R104, R18, R24 ;  /* 0x000000126818723c */ /* 0x010fe60000041818 */
[----:B------:R-:W-:Y:S01]  /*157d0*/  FMUL.FTZ R85, R85, UR4 ;  /* 0x0000000455557c20 */ /* 0x000fe20008410000 */
[----:B------:R-:W-:Y:S01]  /*157e0*/  FMUL.FTZ R19, R86, UR4 ;  /* 0x0000000456137c20 */ /* 0x000fe20008410000 */
[----:B------:R-:W-:-:S03]  /*157f0*/  FMUL.FTZ R87, R87, UR4 ;  /* 0x0000000457577c20 */ /* 0x000fc60008410000 */
[----:B------:R-:W-:Y:S01]  /*15800*/  HMMA.16816.F32.BF16 R32, R104, R16, R32 ;  /* 0x000000106820723c */ /* 0x000fe20000041820 */
[----:B------:R-:W-:Y:S01]  /*15810*/  FMUL.FTZ R17, R84, UR4 ;  /* 0x0000000454117c20 */ /* 0x000fe20008410000 */
[----:B------:R-:W-:Y:S01]  /*15820*/  MUFU.TANH R85, R85 ;  /* 0x0000005500557308 */ /* 0x000fe20000002400 */
[----:B------:R-:W-:-:S05]  /*15830*/  FMUL.FTZ R80, R80, UR4 ;  /* 0x0000000450507c20 */ /* 0x000fca0008410000 */
[C---:B--2---:R-:W-:Y:S01]  /*15840*/  HMMA.16816.F32.BF16 R64, R68.reuse, R22, R64 ;  /* 0x000000164440723c */ /* 0x044fe20000041840 */
[----:B------:R-:W-:Y:S01]  /*15850*/  FMUL.FTZ R23, R82, UR4 ;  /* 0x0000000452177c20 */ /* 0x000fe20008410000 */
[----:B------:R-:W-:Y:S06]  /*15860*/  MUFU.TANH R17, R17 ;  /* 0x0000001100117308 */ /* 0x000fec0000002400 */
[C---:B------:R-:W-:Y:S02]  /*15870*/  HMMA.16816.F32.BF16 R24, R68.reuse, R6, R24 ;  /* 0x000000064418723c */ /* 0x040fe40000041818 */
[----:B------:R-:W-:Y:S06]  /*15880*/  MUFU.TANH R19, R19 ;  /* 0x0000001300137308 */ /* 0x000fec0000002400 */
[----:B-1----:R-:W-:Y:S02]  /*15890*/  HMMA.16816.F32.BF16 R44, R68, R90, R44 ;  /* 0x0000005a442c723c */ /* 0x002fe4000004182c */
[----:B------:R-:W-:Y:S01]  /*158a0*/  MUFU.TANH R87, R87 ;  /* 0x0000005700577308 */ /* 0x000fe20000002400 */
[----:B------:R-:W-:Y:S01]  /*158b0*/  FMUL.FTZ R18, R65, UR4 ;  /* 0x0000000441127c20 */ /* 0x000fe20008410000 */
[----:B------:R-:W-:-:S04]  /*158c0*/  FMUL.FTZ R16, R66, UR4 ;  /* 0x0000000442107c20 */ /* 0x000fc80008410000 */
[C---:B------:R-:W-:Y:S01]  /*158d0*/  HMMA.16816.F32.BF16 R32, R68.reuse, R4, R32 ;  /* 0x000000044420723c */ /* 0x040fe20000041820 */
[----:B------:R-:W-:Y:S01]  /*158e0*/  VIADD R5, R55, 0xffffffff ;  /* 0xffffffff37057836 */ /* 0x000fe20000000000 */
[----:B------:R-:W-:Y:S01]  /*158f0*/  MUFU.TANH R65, R73 ;  /* 0x0000004900417308 */ /* 0x000fe20000002400 */
[----:B------:R-:W-:Y:S01]  /*15900*/  FMUL.FTZ R24, R24, UR4 ;  /* 0x0000000418187c20 */ /* 0x000fe20008410000 */
[----:B------:R-:W-:Y:S01]  /*15910*/  FMUL.FTZ R26, R26, UR4 ;  /* 0x000000041a1a7c20 */ /* 0x000fe20008410000 */
[----:B------:R-:W-:Y:S02]  /*15920*/  IMAD.SHL.U32 R7, R5, 0x80, RZ ;  /* 0x0000008005077824 */ /* 0x000fe400078e00ff */
[----:B------:R-:W-:Y:S01]  /*15930*/  FMUL.FTZ R25, R25, UR4 ;  /* 0x0000000419197c20 */ /* 0x000fe20008410000 */
[----:B------:R-:W-:Y:S01]  /*15940*/  FMUL.FTZ R27, R27, UR4 ;  /* 0x000000041b1b7c20 */ /* 0x000fe20008410000 */
[C---:B---3--:R-:W-:Y:S01]  /*15950*/  HMMA.16816.F32.BF16 R40, R68.reuse, R12, R40 ;  /* 0x0000000c4428723c */ /* 0x048fe20000041828 */
[----:B------:R-:W-:Y:S01]  /*15960*/  FMUL.FTZ R12, R64, UR4 ;  /* 0x00000004400c7c20 */ /* 0x000fe20008410000 */
[----:B------:R-:W1:Y:S01]  /*15970*/  MUFU.TANH R73, R24 ;  /* 0x0000001800497308 */ /* 0x000e620000002400 */
[----:B------:R-:W-:Y:S01]  /*15980*/  FMUL.FTZ R64, R45, UR4 ;  /* 0x000000042d407c20 */ /* 0x000fe20008410000 */
[----:B------:R-:W-:Y:S01]  /*15990*/  LOP3.LUT R45, R7, R140, RZ, 0xfc, !PT ;  /* 0x0000008c072d7212 */ /* 0x000fe200078efcff */
[----:B------:R-:W-:Y:S01]  /*159a0*/  FMUL.FTZ R13, R77, UR4 ;  /* 0x000000044d0d7c20 */ /* 0x000fe20008410000 */
[----:B------:R-:W-:Y:S01]  /*159b0*/  FMUL.FTZ R77, R79, UR4 ;  /* 0x000000044f4d7c20 */ /* 0x000fe20008410000 */
[----:B------:R-:W-:Y:S01]  /*159c0*/  FMUL.FTZ R62, R47, UR4 ;  /* 0x000000042f3e7c20 */ /* 0x000fe20008410000 */
[C---:B------:R-:W-:Y:S01]  /*159d0*/  HMMA.16816.F32.BF16 R36, R68.reuse, R14, R36 ;  /* 0x0000000e4424723c */ /* 0x040fe20000041824 */
[C---:B------:R-:W-:Y:S01]  /*159e0*/  LOP3.LUT R79, R45.reuse, 0x78, RZ, 0xfc, !PT ;  /* 0x000000782d4f7812 */ /* 0x040fe200078efcff */
[----:B------:R-:W-:Y:S01]  /*159f0*/  FMUL.FTZ R66, R46, UR4 ;  /* 0x000000042e427c20 */ /* 0x000fe20008410000 */
[----:B------:R-:W-:Y:S01]  /*15a00*/  LOP3.LUT R4, R45, 0x8, RZ, 0xfc, !PT ;  /* 0x000000082d047812 */ /* 0x000fe200078efcff */
[----:B------:R-:W-:Y:S01]  /*15a10*/  MUFU.TANH R105, R80 ;  /* 0x0000005000697308 */ /* 0x000fe20000002400 */
[----:B------:R-:W-:Y:S01]  /*15a20*/  ISETP.GE.AND P5, PT, R79, R135, PT ;  /* 0x000000874f00720c */ /* 0x000fe20003fa6270 */
[----:B------:R-:W-:Y:S01]  /*15a30*/  FMUL.FTZ R14, R67, UR4 ;  /* 0x00000004430e7c20 */ /* 0x000fe20008410000 */
[-C--:B------:R-:W-:Y:S01]  /*15a40*/  ISETP.GE.AND P3, PT, R79, R196.reuse, PT ;  /* 0x000000c44f00720c */ /* 0x080fe20003f66270 */
[C---:B------:R-:W-:Y:S01]  /*15a50*/  HMMA.16816.F32.BF16 R56, R68.reuse, R88, R56 ;  /* 0x000000584438723c */ /* 0x040fe20000041838 */
[----:B------:R-:W-:Y:S01]  /*15a60*/  I2FP.F32.S32 R79, R79 ;  /* 0x0000004f004f7245 */ /* 0x000fe20000201400 */
[----:B------:R-:W-:Y:S01]  /*15a70*/  FMUL.FTZ R15, R78, UR4 ;  /* 0x000000044e0f7c20 */ /* 0x000fe20008410000 */
[----:B------:R-:W-:Y:S01]  /*15a80*/  FMUL.FTZ R60, R41, UR4 ;  /* 0x00000004293c7c20 */ /* 0x000fe20008410000 */
[----:B------:R-:W2:Y:S01]  /*15a90*/  MUFU.TANH R89, R26 ;  /* 0x0000001a00597308 */ /* 0x000ea20000002400 */
[----:B------:R-:W-:Y:S01]  /*15aa0*/  ISETP.GE.AND P1, PT, R4, R135, PT ;  /* 0x000000870400720c */ /* 0x000fe20003f26270 */
[----:B-1----:R-:W-:Y:S01]  /*15ab0*/  FFMA.FTZ R73, R0, R79, R73 ;  /* 0x0000004f00497223 */ /* 0x002fe20000010049 */
[C---:B------:R-:W-:Y:S01]  /*15ac0*/  LOP3.LUT R6, R45.reuse, 0x9, RZ, 0xfc, !PT ;  /* 0x000000092d067812 */ /* 0x040fe200078efcff */
[----:B------:R-:W-:Y:S01]  /*15ad0*/  FMUL.FTZ R50, R42, UR4 ;  /* 0x000000042a327c20 */ /* 0x000fe20008410000 */
[----:B------:R-:W-:Y:S01]  /*15ae0*/  LOP3.LUT R22, R45, 0x10, RZ, 0xfc, !PT ;  /* 0x000000102d167812 */ /* 0x000fe200078efcff */
[----:B------:R-:W-:Y:S01]  /*15af0*/  HMMA.16816.F32.BF16 R112, R68, R20, R112 ;  /* 0x000000144470723c */ /* 0x000fe20000041870 */
[----:B------:R-:W-:Y:S01]  /*15b00*/  FMUL.FTZ R41, R39, UR4 ;  /* 0x0000000427297c20 */ /* 0x000fe20008410000 */
[----:B------:R-:W-:Y:S01]  /*15b10*/  FMUL.FTZ R39, R32, UR4 ;  /* 0x0000000420277c20 */ /* 0x000fe20008410000 */
[----:B------:R-:W-:Y:S01]  /*15b20*/  LOP3.LUT R32, R45, 0x1, RZ, 0xfc, !PT ;  /* 0x000000012d207812 */ /* 0x000fe200078efcff */
[----:B------:R-:W-:Y:S01]  /*15b30*/  FMUL.FTZ R47, R36, UR4 ;  /* 0x00000004242f7c20 */ /* 0x000fe20008410000 */
[----:B------:R-:W-:Y:S01]  /*15b40*/  FSEL R154, R73, -INF , !P5 ;  /* 0xff800000499a7808 */ /* 0x000fe20006800000 */
[----:B------:R-:W-:Y:S01]  /*15b50*/  FMUL.FTZ R42, R37, UR4 ;  /* 0x00000004252a7c20 */ /* 0x000fe20008410000 */
[----:B------:R-:W-:Y:S01]  /*15b60*/  ISETP.GE.AND P4, PT, R32, R135, PT ;  /* 0x000000872000720c */ /* 0x000fe20003f86270 */
[----:B------:R-:W-:Y:S01]  /*15b70*/  FMUL.FTZ R37, R34, UR4 ;  /* 0x0000000422257c20 */ /* 0x000fe20008410000 */
[----:B------:R-:W-:Y:S01]  /*15b80*/  ISETP.GE.AND P2, PT, R32, R196, PT ;  /* 0x000000c42000720c */ /* 0x000fe20003f46270 */
[----:B------:R-:W-:Y:S01]  /*15b90*/  FMUL.FTZ R30, R59, UR4 ;  /* 0x000000043b1e7c20 */ /* 0x000fe20008410000 */
[----:B------:R-:W-:Y:S01]  /*15ba0*/  I2FP.F32.S32 R32, R32 ;  /* 0x0000002000207245 */ /* 0x000fe20000201400 */
[----:B------:R-:W-:Y:S01]  /*15bb0*/  FMUL.FTZ R59, R40, UR4 ;  /* 0x00000004283b7c20 */ /* 0x000fe20008410000 */
[----:B------:R-:W-:Y:S01]  /*15bc0*/  ISETP.GE.AND P5, PT, R4, R196, PT ;  /* 0x000000c40400720c */ /* 0x000fe20003fa6270 */
[----:B------:R-:W-:Y:S01]  /*15bd0*/  FMUL.FTZ R40, R38, UR4 ;  /* 0x0000000426287c20 */ /* 0x000fe20008410000 */
[----:B------:R-:W-:Y:S01]  /*15be0*/  I2FP.F32.S32 R4, R4 ;  /* 0x0000000400047245 */ /* 0x000fe20000201400 */
[C---:B--2---:R-:W-:Y:S01]  /*15bf0*/  FFMA.FTZ R89, R0.reuse, R79, R89 ;  /* 0x0000004f00597223 */ /* 0x044fe20000010059 */
[CC--:B------:R-:W-:Y:S01]  /*15c00*/  FFMA.FTZ R38, R0.reuse, R32.reuse, R63 ;  /* 0x0000002000267223 */ /* 0x0c0fe2000001003f */
[C---:B------:R-:W-:Y:S01]  /*15c10*/  FFMA.FTZ R32, R0.reuse, R32, R101 ;  /* 0x0000002000207223 */ /* 0x040fe20000010065 */
[----:B------:R-:W-:Y:S01]  /*15c20*/  LOP3.LUT R20, R45, 0x11, RZ, 0xfc, !PT ;  /* 0x000000112d147812 */ /* 0x000fe200078efcff */
[CC--:B------:R-:W-:Y:S01]  /*15c30*/  FFMA.FTZ R36, R0.reuse, R4.reuse, R103 ;  /* 0x0000000400247223 */ /* 0x0c0fe20000010067 */
[----:B------:R-:W-:Y:S01]  /*15c40*/  FSEL R148, R89, -INF , !P3 ;  /* 0xff80000059947808 */ /* 0x000fe20005800000 */
[----:B------:R-:W-:Y:S01]  /*15c50*/  FFMA.FTZ R4, R0, R4, R111 ;  /* 0x0000000400047223 */ /* 0x000fe2000001006f */
[----:B------:R-:W-:Y:S01]  /*15c60*/  FSEL R38, R38, -INF , !P4 ;  /* 0xff80000026267808 */ /* 0x000fe20006000000 */
[----:B------:R-:W-:Y:S01]  /*15c70*/  FMUL.FTZ R68, R44, UR4 ;  /* 0x000000042c447c20 */ /* 0x000fe20008410000 */
[CC--:B------:R-:W-:Y:S01]  /*15c80*/  ISETP.GE.AND P3, PT, R6.reuse, R135.reuse, PT ;  /* 0x000000870600720c */ /* 0x0c0fe20003f66270 */
[----:B------:R1:W-:Y:S01]  /*15c90*/  MUFU.TANH R63, R12 ;  /* 0x0000000c003f7308 */ /* 0x0003e20000002400 */
        /* <DEDUP_REMOVED lines=9> */
[----:B------:R-:W-:Y:S01]  /*15d30*/  FFMA.FTZ R6, R0, R6, R117 ;  /* 0x0000000600067223 */ /* 0x000fe20000010075 */
[----:B------:R-:W-:Y:S01]  /*15d40*/  ISETP.GE.AND P1, PT, R22, R196, PT ;  /* 0x000000c41600720c */ /* 0x000fe20003f26270 */
[----:B------:R-:W-:Y:S01]  /*15d50*/  MUFU.TANH R67, R75 ;  /* 0x0000004b00437308 */ /* 0x000fe20000002400 */
[----:B------:R-:W-:Y:S01]  /*15d60*/  I2FP.F32.S32 R22, R22 ;  /* 0x0000001600167245 */ /* 0x000fe20000201400 */
[----:B------:R-:W-:Y:S01]  /*15d70*/  FMUL.FTZ R56, R57, UR4 ;  /* 0x0000000439387c20 */ /* 0x000fe20008410000 */
[----:B------:R-:W-:Y:S01]  /*15d80*/  LOP3.LUT R46, R45, 0x18, RZ, 0xfc, !PT ;  /* 0x000000182d2e7812 */ /* 0x000fe200078efcff */
[----:B------:R-:W-:Y:S01]  /*15d90*/  FMUL.FTZ R58, R58, UR4 ;  /* 0x000000043a3a7c20 */ /* 0x000fe20008410000 */
[----:B------:R-:W-:Y:S01]  /*15da0*/  FSEL R4, R4, -INF , !P5 ;  /* 0xff80000004047808 */ /* 0x000fe20006800000 */
[-C--:B------:R-:W-:Y:S01]  /*15db0*/  FFMA.FTZ R24, R0, R22.reuse, R119 ;  /* 0x0000001600187223 */ /* 0x080fe20000010077 */
[----:B------:R-:W-:Y:S01]  /*15dc0*/  FSEL R34, R34, -INF , !P3 ;  /* 0xff80000022227808 */ /* 0x000fe20005800000 */
[----:B------:R-:W-:Y:S01]  /*15dd0*/  FFMA.FTZ R121, R0, R22, R121 ;  /* 0x0000001600797223 */ /* 0x000fe20000010079 */
        /* <DEDUP_REMOVED lines=13> */
[----:B------:R3:W-:Y:S01]  /*15eb0*/  MUFU.TANH R79, R16 ;  /* 0x00000010004f7308 */ /* 0x0007e20000002400 */
[----:B------:R-:W-:Y:S01]  /*15ec0*/  I2FP.F32.S32 R46, R46 ;  /* 0x0000002e002e7245 */ /* 0x000fe20000201400 */
[----:B------:R-:W-:Y:S01]  /*15ed0*/  FMUL.FTZ R114, R114, UR4 ;  /* 0x0000000472727c20 */ /* 0x000fe20008410000 */
[----:B------:R-:W-:Y:S01]  /*15ee0*/  LOP3.LUT R44, R45, 0x19, RZ, 0xfc, !PT ;  /* 0x000000192d2c7812 */ /* 0x000fe200078efcff */
[----:B------:R-:W-:Y:S01]  /*15ef0*/  FMUL.FTZ R43, R43, UR4 ;  /* 0x000000042b2b7c20 */ /* 0x000fe20008410000 */
[----:B------:R-:W-:Y:S01]  /*15f00*/  LOP3.LUT R72, R45, 0x20, RZ, 0xfc, !PT ;  /* 0x000000202d487812 */ /* 0x000fe200078efcff */
[CC--:B------:R-:W-:Y:S01]  /*15f10*/  FFMA.FTZ R11, R0.reuse, R46.reuse, R11 ;  /* 0x0000002e000b7223 */ /* 0x0c0fe2000001000b */
[----:B-1----:R-:W-:Y:S01]  /*15f20*/  FSEL R12, R121, -INF , !P1 ;  /* 0xff800000790c7808 */ /* 0x002fe20004800000 */
[----:B--2---:R-:W-:Y:S01]  /*15f30*/  FFMA.FTZ R18, R0, R46, R97 ;  /* 0x0000002e00127223 */ /* 0x004fe20000010061 */
[----:B------:R-:W-:Y:S01]  /*15f40*/  FSEL R26, R26, -INF , !P5 ;  /* 0xff8000001a1a7808 */ /* 0x000fe20006800000 */
[----:B------:R-:W-:Y:S01]  /*15f50*/  MUFU.TANH R21, R21 ;  /* 0x0000001500157308 */ /* 0x000fe20000002400 */
[C---:B------:R-:W-:Y:S01]  /*15f60*/  ISETP.GE.AND P1, PT, R44.reuse, R135, PT ;  /* 0x000000872c00720c */ /* 0x040fe20003f26270 */
[----:B------:R-:W-:Y:S01]  /*15f70*/  FMUL.FTZ R35, R35, UR4 ;  /* 0x0000000423237c20 */ /* 0x000fe20008410000 */
[----:B------:R-:W-:Y:S01]  /*15f80*/  ISETP.GE.AND P5, PT, R44, R196, PT ;  /* 0x000000c42c00720c */ /* 0x000fe20003fa6270 */
[----:B------:R-:W-:Y:S01]  /*15f90*/  FMUL.FTZ R33, R33, UR4 ;  /* 0x0000000421217c20 */ /* 0x000fe20008410000 */
[----:B------:R-:W-:-:S02]  /*15fa0*/  I2FP.F32.S32 R44, R44 ;  /* 0x0000002c002c7245 */ /* 0x000fc40000201400 */
[----:B------:R-:W-:Y:S01]  /*15fb0*/  FSEL R20, R20, -INF , !P3 ;  /* 0xff80000014147808 */ /* 0x000fe20005800000 */
[----:B------:R-:W1:Y:S01]  /*15fc0*/  MUFU.TANH R23, R23 ;  /* 0x0000001700177308 */ /* 0x000e620000002400 */
[----:B------:R-:W-:Y:S01]  /*15fd0*/  FSEL R22, R11, -INF , !P4 ;  /* 0xff8000000b167808 */ /* 0x000fe20006000000 */
[-C--:B------:R-:W-:Y:S01]  /*15fe0*/  FFMA.FTZ R123, R0, R44.reuse, R123 ;  /* 0x0000002c007b7223 */ /* 0x080fe2000001007b */
[----:B------:R-:W-:Y:S01]  /*15ff0*/  ISETP.GE.AND P3, PT, R72, R135, PT ;  /* 0x000000874800720c */ /* 0x000fe20003f66270 */
[----:B---3--:R-:W-:Y:S01]  /*16000*/  FFMA.FTZ R16, R0, R44, R99 ;  /* 0x0000002c00107223 */ /* 0x008fe20000010063 */
[----:B------:R-:W-:Y:S02]  /*16010*/  ISETP.GE.AND P4, PT, R72, R196, PT ;  /* 0x000000c44800720c */ /* 0x000fe40003f86270 */
[----:B------:R-:W-:Y:S01]  /*16020*/  I2FP.F32.S32 R72, R72 ;  /* 0x0000004800487245 */ /* 0x000fe20000201400 */
[----:B------:R2:W-:Y:S01]  /*16030*/  MUFU.TANH R11, R14 ;  /* 0x0000000e000b7308 */ /* 0x0005e20000002400 */
[----:B------:R-:W-:-:S02]  /*16040*/  LOP3.LUT R46, R45, 0x21, RZ, 0xfc, !PT ;  /* 0x000000212d2e7812 */ /* 0x000fc400078efcff */
[----:B------:R-:W-:Y:S01]  /*16050*/  LOP3.LUT R70, R45, 0x28, RZ, 0xfc, !PT ;  /* 0x000000282d467812 */ /* 0x000fe200078efcff */
[-C--:B------:R-:W-:Y:S01]  /*16060*/  FFMA.FTZ R248, R0, R72.reuse, R17 ;  /* 0x0000004800f87223 */ /* 0x080fe20000010011 */
[----:B------:R-:W-:Y:S01]  /*16070*/  FSEL R18, R18, -INF , !P2 ;  /* 0xff80000012127808 */ /* 0x000fe20005000000 */
[----:B------:R-:W-:Y:S01]  /*16080*/  FFMA.FTZ R72, R0, R72, R19 ;  /* 0x0000004800487223 */ /* 0x000fe20000010013 */
[-C--:B------:R-:W-:Y:S01]  /*16090*/  ISETP.GE.AND P2, PT, R46, R135.reuse, PT ;  /* 0x000000872e00720c */ /* 0x080fe20003f46270 */
[----:B------:R-:W3:Y:S01]  /*160a0*/  MUFU.TANH R81, R81 ;  /* 0x0000005100517308 */ /* 0x000ee20000002400 */
[----:B------:R-:W-:Y:S02]  /*160b0*/  FSEL R16, R16, -INF , !P5 ;  /* 0xff80000010107808 */ /* 0x000fe40006800000 */
[----:B------:R-:W-:Y:S02]  /*160c0*/  FSEL R248, R248, -INF , !P3 ;  /* 0xff800000f8f87808 */ /* 0x000fe40005800000 */
[----:B------:R-:W-:-:S02]  /*160d0*/  ISETP.GE.AND P5, PT, R70, R135, PT ;  /* 0x000000874600720c */ /* 0x000fc40003fa6270 */
[----:B------:R-:W-:Y:S01]  /*160e0*/  ISETP.GE.AND P3, PT, R70, R196, PT ;  /* 0x000000c44600720c */ /* 0x000fe20003f66270 */
[----:B------:R-:W4:Y:S01]  /*160f0*/  MUFU.TANH R83, R76 ;  /* 0x0000004c00537308 */ /* 0x000f220000002400 */
[----:B------:R-:W-:Y:S02]  /*16100*/  I2FP.F32.S32 R70, R70 ;  /* 0x0000004600467245 */ /* 0x000fe40000201400 */
[----:B--2---:R-:W-:Y:S02]  /*16110*/  FSEL R14, R123, -INF , !P1 ;  /* 0xff8000007b0e7808 */ /* 0x004fe40004800000 */
[----:B------:R-:W-:Y:S01]  /*16120*/  ISETP.GE.AND P1, PT, R46, R196, PT ;  /* 0x000000c42e00720c */ /* 0x000fe20003f26270 */
[C---:B------:R-:W-:Y:S01]  /*16130*/  FFMA.FTZ R105, R0.reuse, R70, R105 ;  /* 0x0000004600697223 */ /* 0x040fe20000010069 */
[----:B------:R-:W-:Y:S01]  /*16140*/  I2FP.F32.S32 R46, R46 ;  /* 0x0000002e002e7245 */ /* 0x000fe20000201400 */
[----:B------:R2:W-:Y:S01]  /*16150*/  MUFU.TANH R57, R74 ;  /* 0x0000004a00397308 */ /* 0x0005e20000002400 */
[C---:B------:R-:W-:Y:S01]  /*16160*/  LOP3.LUT R44, R45.reuse, 0x29, RZ, 0xfc, !PT ;  /* 0x000000292d2c7812 */ /* 0x040fe200078efcff */
[C---:B-1----:R-:W-:Y:S01]  /*16170*/  FFMA.FTZ R23, R0.reuse, R70, R23 ;  /* 0x0000004600177223 */ /* 0x042fe20000010017 */
[C---:B------:R-:W-:Y:S01]  /*16180*/  LOP3.LUT R70, R45.reuse, 0x38, RZ, 0xfc, !PT ;  /* 0x000000382d467812 */ /* 0x040fe200078efcff */
[CC--:B------:R-:W-:Y:S01]  /*16190*/  FFMA.FTZ R85, R0.reuse, R46.reuse, R85 ;  /* 0x0000002e00557223 */ /* 0x0c0fe20000010055 */
[----:B------:R-:W-:Y:S01]  /*161a0*/  FFMA.FTZ R46, R0, R46, R87 ;  /* 0x0000002e002e7223 */ /* 0x000fe20000010057 */
[----:B------:R-:W-:-:S02]  /*161b0*/  LOP3.LUT R188, R45, 0x58, RZ, 0xfc, !PT ;  /* 0x000000582dbc7812 */ /* 0x000fc400078efcff */
[----:B------:R1:W-:Y:S01]  /*161c0*/  MUFU.TANH R19, R48 ;  /* 0x0000003000137308 */ /* 0x0003e20000002400 */
[----:B------:R-:W-:Y:S02]  /*161d0*/  FSEL R246, R85, -INF , !P2 ;  /* 0xff80000055f67808 */ /* 0x000fe40005000000 */
[----:B------:R-:W-:Y:S02]  /*161e0*/  ISETP.GE.AND P2, PT, R44, R196, PT ;  /* 0x000000c42c00720c */ /* 0x000fe40003f46270 */
[----:B------:R-:W-:-:S03]  /*161f0*/  FSEL R46, R46, -INF , !P1 ;  /* 0xff8000002e2e7808 */ /* 0x000fc60004800000 */
[----:B------:R5:W-:Y:S01]  /*16200*/  MUFU.TANH R85, R58 ;  /* 0x0000003a00557308 */ /* 0x000be20000002400 */
[----:B--2---:R-:W-:-:S04]  /*16210*/  LOP3.LUT R74, R45, 0x30, RZ, 0xfc, !PT ;  /* 0x000000302d4a7812 */ /* 0x004fc800078efcff */
[----:B------:R-:W-:-:S03]  /*16220*/  ISETP.GE.AND P1, PT, R74, R135, PT ;  /* 0x000000874a00720c */ /* 0x000fc60003f26270 */
[----:B------:R-:W-:Y:S01]  /*16230*/  MUFU.TANH R13, R13 ;  /* 0x0000000d000d7308 */ /* 0x000fe20000002400 */
[----:B-1----:R-:W-:Y:S02]  /*16240*/  FSEL R48, R72, -INF , !P4 ;  /* 0xff80000048307808 */ /* 0x002fe40006000000 */
[----:B------:R-:W-:Y:S02]  /*16250*/  ISETP.GE.AND P4, PT, R44, R135, PT ;  /* 0x000000872c00720c */ /* 0x000fe40003f86270 */
[----:B------:R-:W-:-:S03]  /*16260*/  I2FP.F32.S32 R44, R44 ;  /* 0x0000002c002c7245 */ /* 0x000fc60000201400 */
[----:B------:R-:W1:Y:S01]  /*16270*/  MUFU.TANH R15, R15 ;  /* 0x0000000f000f7308 */ /* 0x000e620000002400 */
[----:B------:R-:W-:Y:S02]  /*16280*/  LOP3.LUT R72, R45, 0x31, RZ, 0xfc, !PT ;  /* 0x000000312d487812 */ /* 0x000fe400078efcff */
[----:B-----5:R-:W-:Y:S01]  /*16290*/  FSEL R58, R105, -INF , !P5 ;  /* 0xff800000693a7808 */ /* 0x020fe20006800000 */
[----:B---3--:R-:W-:Y:S01]  /*162a0*/  FFMA.FTZ R81, R0, R44, R81 ;  /* 0x0000002c00517223 */ /* 0x008fe20000010051 */
[----:B------:R-:W-:Y:S02]  /*162b0*/  ISETP.GE.AND P5, PT, R74, R196, PT ;  /* 0x000000c44a00720c */ /* 0x000fe40003fa6270 */
[----:B------:R-:W-:Y:S01]  /*162c0*/  I2FP.F32.S32 R74, R74 ;  /* 0x0000004a004a7245 */ /* 0x000fe20000201400 */
[----:B------:R2:W-:Y:S04]  /*162d0*/  MUFU.TANH R17, R56 ;  /* 0x0000003800117308 */ /* 0x0005e80000002400 */
[----:B----4-:R-:W-:-:S04]  /*162e0*/  FFMA.FTZ R83, R0, R74, R83 ;  /* 0x0000004a00537223 */ /* 0x010fc80000010053 */
[----:B------:R-:W3:Y:S01]  /*162f0*/  MUFU.TANH R77, R77 ;  /* 0x0000004d004d7308 */ /* 0x000ee20000002400 */
[----:B------:R-:W-:Y:S01]  /*16300*/  FSEL R244, R83, -INF , !P1 ;  /* 0xff80000053f47808 */ /* 0x000fe20004800000 */
[----:B-1----:R-:W-:Y:S01]  /*16310*/  FFMA.FTZ R15, R0, R74, R15 ;  /* 0x0000004a000f7223 */ /* 0x002fe2000001000f */
[----:B------:R-:W-:-:S04]  /*16320*/  ISETP.GE.AND P1, PT, R70, R196, PT ;  /* 0x000000c44600720c */ /* 0x000fc80003f26270 */
[----:B------:R-:W-:Y:S01]  /*16330*/  FSEL R240, R15, -INF , !P5 ;  /* 0xff8000000ff07808 */ /* 0x000fe20006800000 */
[----:B------:R-:W-:Y:S01]  /*16340*/  MUFU.TANH R71, R71 ;  /* 0x0000004700477308 */ /* 0x000fe20000002400 */
[----:B--2---:R-:W-:Y:S01]  /*16350*/  FFMA.FTZ R56, R0, R44, R21 ;  /* 0x0000002c00387223 */ /* 0x004fe20000010015 */
[----:B------:R-:W-:Y:S02]  /*16360*/  FSEL R44, R23, -INF , !P3 ;  /* 0xff800000172c7808 */ /* 0x000fe40005800000 */
[----:B------:R-:W-:Y:S02]  /*16370*/  ISETP.GE.AND P3, PT, R72, R135, PT ;  /* 0x000000874800720c */ /* 0x000fe40003f66270 */
[----:B------:R-:W-:Y:S02]  /*16380*/  FSEL R56, R56, -INF , !P4 ;  /* 0xff80000038387808 */ /* 0x000fe40006000000 */
[----:B------:R1:W-:Y:S01]  /*16390*/  MUFU.TANH R21, R30 ;  /* 0x0000001e00157308 */ /* 0x0003e20000002400 */
[----:B------:R-:W-:-:S02]  /*163a0*/  ISETP.GE.AND P4, PT, R72, R196, PT ;  /* 0x000000c44800720c */ /* 0x000fc40003f86270 */
[----:B------:R-:W-:-:S05]  /*163b0*/  I2FP.F32.S32 R72, R72 ;  /* 0x0000004800487245 */ /* 0x000fca0000201400 */
[CC--:B------:R-:W-:Y:S01]  /*163c0*/  FFMA.FTZ R242, R0.reuse, R72.reuse, R13 ;  /* 0x0000004800f27223 */ /* 0x0c0fe2000001000d */
[----:B------:R-:W2:Y:S01]  /*163d0*/  MUFU.TANH R69, R69 ;  /* 0x0000004500457308 */ /* 0x000ea20000002400 */
[----:B---3--:R-:W-:-:S03]  /*163e0*/  FFMA.FTZ R77, R0, R72, R77 ;  /* 0x00000048004d7223 */ /* 0x008fc6000001004d */
[----:B------:R-:W-:Y:S02]  /*163f0*/  FSEL R242, R242, -INF , !P3 ;  /* 0xff800000f2f27808 */ /* 0x000fe40005800000 */
[----:B------:R-:W-:Y:S02]  /*16400*/  FSEL R182, R77, -INF , !P4 ;  /* 0xff8000004db67808 */ /* 0x000fe40006000000 */
[----:B------:R-:W-:Y:S01]  /*16410*/  MUFU.TANH R73, R114 ;  /* 0x0000007200497308 */ /* 0x000fe20000002400 */
[----:B-1----:R-:W-:Y:S02]  /*16420*/  FSEL R30, R81, -INF , !P2 ;  /* 0xff800000511e7808 */ /* 0x002fe40005000000 */
[----:B------:R-:W-:Y:S02]  /*16430*/  ISETP.GE.AND P2, PT, R70, R135, PT ;  /* 0x000000874600720c */ /* 0x000fe40003f46270 */
[----:B------:R-:W-:-:S03]  /*16440*/  I2FP.F32.S32 R70, R70 ;  /* 0x0000004600467245 */ /* 0x000fc60000201400 */
[----:B------:R-:W1:Y:S02]  /*16450*/  MUFU.TANH R115, R115 ;  /* 0x0000007300737308 */ /* 0x000e640000002400 */
[CC--:B------:R-:W-:Y:S01]  /*16460*/  FFMA.FTZ R180, R0.reuse, R70.reuse, R51 ;  /* 0x0000004600b47223 */ /* 0x0c0fe20000010033 */
[----:B------:R-:W-:Y:S01]  /*16470*/  LOP3.LUT R51, R45, 0x39, RZ, 0xfc, !PT ;  /* 0x000000392d337812 */ /* 0x000fe200078efcff */
[----:B------:R-:W-:-:S03]  /*16480*/  FFMA.FTZ R57, R0, R70, R57 ;  /* 0x0000004600397223 */ /* 0x000fc60000010039 */
[C---:B------:R-:W-:Y:S01]  /*16490*/  ISETP.GE.AND P5, PT, R51.reuse, R135, PT ;  /* 0x000000873300720c */ /* 0x040fe20003fa6270 */
[----:B------:R3:W-:Y:S01]  /*164a0*/  MUFU.TANH R81, R64 ;  /* 0x0000004000517308 */ /* 0x0007e20000002400 */
[----:B------:R-:W-:Y:S02]  /*164b0*/  ISETP.GE.AND P3, PT, R51, R196, PT ;  /* 0x000000c43300720c */ /* 0x000fe40003f66270 */
[----:B------:R-:W-:Y:S02]  /*164c0*/  I2FP.F32.S32 R51, R51 ;  /* 0x0000003300337245 */ /* 0x000fe40000201400 */
[----:B------:R-:W-:Y:S02]  /*164d0*/  FSEL R238, R57, -INF , !P1 ;  /* 0xff80000039ee7808 */ /* 0x000fe40004800000 */
[----:B------:R-:W-:Y:S01]  /*164e0*/  FSEL R180, R180, -INF , !P2 ;  /* 0xff800000b4b47808 */ /* 0x000fe20005000000 */
[CC--:B------:R-:W-:Y:S01]  /*164f0*/  FFMA.FTZ R65, R0.reuse, R51.reuse, R65 ;  /* 0x0000003300417223 */ /* 0x0c0fe20000010041 */
[----:B------:R4:W5:Y:S01]  /*16500*/  MUFU.TANH R23, R68 ;  /* 0x0000004400177308 */ /* 0x0009620000002400 */
[----:B------:R-:W-:-:S03]  /*16510*/  FFMA.FTZ R67, R0, R51, R67 ;  /* 0x0000003300437223 */ /* 0x000fc60000010043 */
[----:B------:R-:W-:Y:S02]  /*16520*/  FSEL R178, R65, -INF , !P5 ;  /* 0xff80000041b27808 */ /* 0x000fe40006800000 */
[C---:B------:R-:W-:Y:S02]  /*16530*/  LOP3.LUT R65, R45.reuse, 0x50, RZ, 0xfc, !PT ;  /* 0x000000502d417812 */ /* 0x040fe400078efcff */
[----:B------:R5:W5:Y:S01]  /*16540*/  MUFU.TANH R13, R66 ;  /* 0x00000042000d7308 */ /* 0x000b620000002400 */
[----:B---3--:R-:W-:Y:S02]  /*16550*/  LOP3.LUT R64, R45, 0x41, RZ, 0xfc, !PT ;  /* 0x000000412d407812 */ /* 0x008fe400078efcff */
[----:B------:R-:W-:Y:S02]  /*16560*/  FSEL R184, R67, -INF , !P3 ;  /* 0xff80000043b87808 */ /* 0x000fe40005800000 */
[C---:B------:R-:W-:Y:S02]  /*16570*/  ISETP.GE.AND P1, PT, R64.reuse, R135, PT ;  /* 0x000000874000720c */ /* 0x040fe40003f26270 */
[----:B------:R-:W-:Y:S01]  /*16580*/  ISETP.GE.AND P5, PT, R64, R196, PT ;  /* 0x000000c44000720c */ /* 0x000fe20003fa6270 */
[----:B------:R3:W3:Y:S01]  /*16590*/  MUFU.TANH R15, R62 ;  /* 0x0000003e000f7308 */ /* 0x0006e20000002400 */
[----:B------:R-:W-:-:S02]  /*165a0*/  I2FP.F32.S32 R64, R64 ;  /* 0x0000004000407245 */ /* 0x000fc40000201400 */
[----:B----4-:R-:W-:-:S03]  /*165b0*/  LOP3.LUT R68, R45, 0x40, RZ, 0xfc, !PT ;  /* 0x000000402d447812 */ /* 0x010fc600078efcff */
[-C--:B--2---:R-:W-:Y:S01]  /*165c0*/  FFMA.FTZ R69, R0, R64.reuse, R69 ;  /* 0x0000004000457223 */ /* 0x084fe20000010045 */
[-C--:B------:R-:W-:Y:S01]  /*165d0*/  ISETP.GE.AND P4, PT, R68, R135.reuse, PT ;  /* 0x000000874400720c */ /* 0x080fe20003f86270 */
[----:B-1----:R-:W-:Y:S01]  /*165e0*/  FFMA.FTZ R115, R0, R64, R115 ;  /* 0x0000004000737223 */ /* 0x002fe20000010073 */
[----:B------:R-:W-:Y:S01]  /*165f0*/  ISETP.GE.AND P2, PT, R68, R196, PT ;  /* 0x000000c44400720c */ /* 0x000fe20003f46270 */
[----:B------:R1:W-:Y:S01]  /*16600*/  MUFU.TANH R51, R60 ;  /* 0x0000003c00337308 */ /* 0x0003e20000002400 */
[----:B-----5:R-:W-:Y:S02]  /*16610*/  I2FP.F32.S32 R66, R68 ;  /* 0x0000004400427245 */ /* 0x020fe40000201400 */
[----:B------:R-:W-:Y:S02]  /*16620*/  LOP3.LUT R64, R45, 0x48, RZ, 0xfc, !PT ;  /* 0x000000482d407812 */ /* 0x000fe400078efcff */
[----:B------:R-:W-:Y:S01]  /*16630*/  FSEL R198, R69, -INF , !P1 ;  /* 0xff80000045c67808 */ /* 0x000fe20004800000 */
[CC--:B------:R-:W-:Y:S01]  /*16640*/  FFMA.FTZ R71, R0.reuse, R66.reuse, R71 ;  /* 0x0000004200477223 */ /* 0x0c0fe20000010047 */
[----:B------:R-:W-:Y:S01]  /*16650*/  FFMA.FTZ R73, R0, R66, R73 ;  /* 0x0000004200497223 */ /* 0x000fe20000010049 */
[----:B---3--:R-:W-:Y:S01]  /*16660*/  LOP3.LUT R62, R45, 0x49, RZ, 0xfc, !PT ;  /* 0x000000492d3e7812 */ /* 0x008fe200078efcff */
[----:B------:R2:W3:Y:S01]  /*16670*/  MUFU.TANH R57, R50 ;  /* 0x0000003200397308 */ /* 0x0004e20000002400 */
[----:B------:R-:W-:-:S02]  /*16680*/  ISETP.GE.AND P3, PT, R64, R135, PT ;  /* 0x000000874000720c */ /* 0x000fc40003f66270 */
[----:B------:R-:W-:Y:S02]  /*16690*/  FSEL R236, R71, -INF , !P4 ;  /* 0xff80000047ec7808 */ /* 0x000fe40006000000 */
[----:B------:R-:W-:Y:S02]  /*166a0*/  FSEL R232, R73, -INF , !P2 ;  /* 0xff80000049e87808 */ /* 0x000fe40005000000 */
[-C--:B------:R-:W-:Y:S01]  /*166b0*/  ISETP.GE.AND P4, PT, R64, R196.reuse, PT ;  /* 0x000000c44000720c */ /* 0x080fe20003f86270 */
[----:B------:R-:W4:Y:S01]  /*166c0*/  MUFU.TANH R59, R59 ;  /* 0x0000003b003b7308 */ /* 0x000f220000002400 */
[C---:B------:R-:W-:Y:S02]  /*166d0*/  ISETP.GE.AND P2, PT, R62.reuse, R135, PT ;  /* 0x000000873e00720c */ /* 0x040fe40003f46270 */
[----:B------:R-:W-:Y:S02]  /*166e0*/  ISETP.GE.AND P1, PT, R62, R196, PT ;  /* 0x000000c43e00720c */ /* 0x000fe40003f26270 */
[----:B------:R-:W-:-:S02]  /*166f0*/  I2FP.F32.S32 R64, R64 ;  /* 0x0000004000407245 */ /* 0x000fc40000201400 */
[----:B------:R-:W-:Y:S01]  /*16700*/  I2FP.F32.S32 R62, R62 ;  /* 0x0000003e003e7245 */ /* 0x000fe20000201400 */
[----:B------:R-:W5:Y:S01]  /*16710*/  MUFU.TANH R43, R43 ;  /* 0x0000002b002b7308 */ /* 0x000f620000002400 */
[----:B-1----:R-:W-:Y:S01]  /*16720*/  I2FP.F32.S32 R60, R65 ;  /* 0x00000041003c7245 */ /* 0x002fe20000201400 */
[CC--:B------:R-:W-:Y:S01]  /*16730*/  FFMA.FTZ R79, R0.reuse, R64.reuse, R79 ;  /* 0x00000040004f7223 */ /* 0x0c0fe2000001004f */
[C---:B------:R-:W-:Y:S01]  /*16740*/  FFMA.FTZ R63, R0.reuse, R64, R63 ;  /* 0x00000040003f7223 */ /* 0x040fe2000001003f */
[C---:B------:R-:W-:Y:S01]  /*16750*/  FFMA.FTZ R75, R0.reuse, R62, R75 ;  /* 0x0000003e004b7223 */ /* 0x040fe2000001004b */
[----:B------:R-:W-:Y:S01]  /*16760*/  FSEL R230, R115, -INF , !P5 ;  /* 0xff80000073e67808 */ /* 0x000fe20006800000 */
[C---:B------:R-:W-:Y:S01]  /*16770*/  FFMA.FTZ R226, R0.reuse, R60, R19 ;  /* 0x0000003c00e27223 */ /* 0x040fe20000010013 */
[----:B------:R-:W-:Y:S01]  /*16780*/  LOP3.LUT R19, R45, 0x51, RZ, 0xfc, !PT ;  /* 0x000000512d137812 */ /* 0x000fe200078efcff */
[C---:B------:R-:W-:Y:S01]  /*16790*/  FFMA.FTZ R11, R0.reuse, R62, R11 ;  /* 0x0000003e000b7223 */ /* 0x040fe2000001000b */
[----:B------:R-:W-:Y:S01]  /*167a0*/  FSEL R228, R79, -INF , !P4 ;  /* 0xff8000004fe47808 */ /* 0x000fe20006000000 */
[----:B------:R-:W-:Y:S01]  /*167b0*/  FFMA.FTZ R85, R0, R60, R85 ;  /* 0x0000003c00557223 */ /* 0x000fe20000010055 */
[----:B------:R-:W-:Y:S01]  /*167c0*/  FSEL R202, R75, -INF , !P2 ;  /* 0xff8000004bca7808 */ /* 0x000fe20005000000 */
[----:B------:R-:W-:Y:S01]  /*167d0*/  MUFU.TANH R47, R47 ;  /* 0x0000002f002f7308 */ /* 0x000fe20000002400 */
[----:B------:R-:W-:-:S02]  /*167e0*/  ISETP.GE.AND P4, PT, R19, R135, PT ;  /* 0x000000871300720c */ /* 0x000fc40003f86270 */
[-C--:B------:R-:W-:Y:S02]  /*167f0*/  ISETP.GE.AND P2, PT, R19, R196.reuse, PT ;  /* 0x000000c41300720c */ /* 0x080fe40003f46270 */
[----:B------:R-:W-:Y:S02]  /*16800*/  I2FP.F32.S32 R19, R19 ;  /* 0x0000001300137245 */ /* 0x000fe40000201400 */
[----:B------:R-:W-:Y:S01]  /*16810*/  ISETP.GE.AND P5, PT, R65, R135, PT ;  /* 0x000000874100720c */ /* 0x000fe20003fa6270 */
[----:B------:R-:W-:Y:S01]  /*16820*/  MUFU.TANH R35, R35 ;  /* 0x0000002300237308 */ /* 0x000fe20000002400 */
[----:B------:R-:W-:Y:S01]  /*16830*/  FSEL R234, R63, -INF , !P3 ;  /* 0xff8000003fea7808 */ /* 0x000fe20005800000 */
[CC--:B------:R-:W-:Y:S01]  /*16840*/  FFMA.FTZ R17, R0.reuse, R19.reuse, R17 ;  /* 0x0000001300117223 */ /* 0x0c0fe20000010011 */
[----:B------:R-:W-:Y:S01]  /*16850*/  ISETP.GE.AND P3, PT, R65, R196, PT ;  /* 0x000000c44100720c */ /* 0x000fe20003f66270 */
[----:B------:R-:W-:Y:S01]  /*16860*/  FFMA.FTZ R21, R0, R19, R21 ;  /* 0x0000001300157223 */ /* 0x000fe20000010015 */
[----:B--2---:R-:W-:-:S02]  /*16870*/  LOP3.LUT R50, R45, 0x59, RZ, 0xfc, !PT ;  /* 0x000000592d327812 */ /* 0x004fc400078efcff */
[----:B------:R-:W-:Y:S01]  /*16880*/  FSEL R212, R11, -INF , !P1 ;  /* 0xff8000000bd47808 */ /* 0x000fe20004800000 */
[----:B------:R-:W-:Y:S01]  /*16890*/  MUFU.TANH R41, R41 ;  /* 0x0000002900297308 */ /* 0x000fe20000002400 */
[----:B------:R-:W-:Y:S02]  /*168a0*/  FSEL R226, R226, -INF , !P5 ;  /* 0xff800000e2e27808 */ /* 0x000fe40006800000 */
[C---:B------:R-:W-:Y:S02]  /*168b0*/  ISETP.GE.AND P1, PT, R188.reuse, R135, PT ;  /* 0x00000087bc00720c */ /* 0x040fe40003f26270 */
[----:B------:R-:W-:Y:S02]  /*168c0*/  ISETP.GE.AND P5, PT, R188, R196, PT ;  /* 0x000000c4bc00720c */ /* 0x000fe40003fa6270 */
[----:B------:R-:W-:Y:S01]  /*168d0*/  FSEL R192, R85, -INF , !P3 ;  /* 0xff80000055c07808 */ /* 0x000fe20005800000 */
[----:B------:R1:W2:Y:S01]  /*168e0*/  MUFU.TANH R11, R42 ;  /* 0x0000002a000b7308 */ /* 0x0002a20000002400 */
[----:B------:R-:W-:-:S02]  /*168f0*/  FSEL R224, R17, -INF , !P4 ;  /* 0xff80000011e07808 */ /* 0x000fc40006000000 */
[----:B------:R-:W-:Y:S02]  /*16900*/  I2FP.F32.S32 R188, R188 ;  /* 0x000000bc00bc7245 */ /* 0x000fe40000201400 */
[C---:B------:R-:W-:Y:S02]  /*16910*/  ISETP.GE.AND P3, PT, R50.reuse, R135, PT ;  /* 0x000000873200720c */ /* 0x040fe40003f66270 */
[----:B------:R-:W-:Y:S01]  /*16920*/  ISETP.GE.AND P4, PT, R50, R196, PT ;  /* 0x000000c43200720c */ /* 0x000fe20003f86270 */
[C---:B------:R-:W-:Y:S01]  /*16930*/  FFMA.FTZ R23, R0.reuse, R188, R23 ;  /* 0x000000bc00177223 */ /* 0x040fe20000010017 */
[----:B------:R-:W-:Y:S01]  /*16940*/  I2FP.F32.S32 R50, R50 ;  /* 0x0000003200327245 */ /* 0x000fe20000201400 */
[C---:B------:R-:W-:Y:S01]  /*16950*/  FFMA.FTZ R188, R0.reuse, R188, R13 ;  /* 0x000000bc00bc7223 */ /* 0x040fe2000001000d */
[----:B------:R-:W-:Y:S01]  /*16960*/  LOP3.LUT R13, R45, 0x60, RZ, 0xfc, !PT ;  /* 0x000000602d0d7812 */ /* 0x000fe200078efcff */
[----:B------:R5:W2:Y:S01]  /*16970*/  MUFU.TANH R17, R40 ;  /* 0x0000002800117308 */ /* 0x000aa20000002400 */
[----:B------:R-:W-:Y:S01]  /*16980*/  FSEL R190, R21, -INF , !P2 ;  /* 0xff80000015be7808 */ /* 0x000fe20005000000 */
[CC--:B------:R-:W-:Y:S01]  /*16990*/  FFMA.FTZ R81, R0.reuse, R50.reuse, R81 ;  /* 0x0000003200517223 */ /* 0x0c0fe20000010051 */
[----:B------:R-:W-:Y:S01]  /*169a0*/  FSEL R210, R23, -INF , !P1 ;  /* 0xff80000017d27808 */ /* 0x000fe20004800000 */
[----:B------:R-:W-:Y:S01]  /*169b0*/  FFMA.FTZ R15, R0, R50, R15 ;  /* 0x00000032000f7223 */ /* 0x000fe2000001000f */
[----:B------:R-:W-:-:S02]  /*169c0*/  FSEL R188, R188, -INF , !P5 ;  /* 0xff800000bcbc7808 */ /* 0x000fc40006800000 */
[----:B-1----:R-:W-:Y:S01]  /*169d0*/  LOP3.LUT R42, R45, 0x61, RZ, 0xfc, !PT ;  /* 0x000000612d2a7812 */ /* 0x002fe200078efcff */
[----:B------:R-:W1:Y:S01]  /*169e0*/  MUFU.TANH R39, R39 ;  /* 0x0000002700277308 */ /* 0x000e620000002400 */
[----:B------:R-:W-:Y:S02]  /*169f0*/  FSEL R194, R81, -INF , !P3 ;  /* 0xff80000051c27808 */ /* 0x000fe40005800000 */
[CC--:B------:R-:W-:Y:S02]  /*16a00*/  ISETP.GE.AND P2, PT, R13.reuse, R135.reuse, PT ;  /* 0x000000870d00720c */ /* 0x0c0fe40003f46270 */
[-C--:B------:R-:W-:Y:S02]  /*16a10*/  ISETP.GE.AND P1, PT, R13, R196.reuse, PT ;  /* 0x000000c40d00720c */ /* 0x080fe40003f26270 */
[C---:B------:R-:W-:Y:S01]  /*16a20*/  ISETP.GE.AND P5, PT, R42.reuse, R135, PT ;  /* 0x000000872a00720c */ /* 0x040fe20003fa6270 */
[----:B------:R-:W1:Y:S01]  /*16a30*/  MUFU.TANH R37, R37 ;  /* 0x0000002500257308 */ /* 0x000e620000002400 */
[----:B------:R-:W-:-:S02]  /*16a40*/  ISETP.GE.AND P3, PT, R42, R196, PT ;  /* 0x000000c42a00720c */ /* 0x000fc40003f66270 */
[----:B------:R-:W-:Y:S02]  /*16a50*/  I2FP.F32.S32 R13, R13 ;  /* 0x0000000d000d7245 */ /* 0x000fe40000201400 */
[----:B------:R-:W-:Y:S02]  /*16a60*/  I2FP.F32.S32 R42, R42 ;  /* 0x0000002a002a7245 */ /* 0x000fe40000201400 */
[C---:B------:R-:W-:Y:S01]  /*16a70*/  LOP3.LUT R19, R45.reuse, 0x69, RZ, 0xfc, !PT ;  /* 0x000000692d137812 */ /* 0x040fe200078efcff */
[CC--:B---3--:R-:W-:Y:S01]  /*16a80*/  FFMA.FTZ R57, R0.reuse, R13.reuse, R57 ;  /* 0x0000000d00397223 */ /* 0x0c8fe20000010039 */
[C---:B----4-:R-:W-:Y:S01]  /*16a90*/  FFMA.FTZ R59, R0.reuse, R13, R59 ;  /* 0x0000000d003b7223 */ /* 0x050fe2000001003b */
[CC--:B------:R-:W-:Y:S01]  /*16aa0*/  FFMA.FTZ R51, R0.reuse, R42.reuse, R51 ;  /* 0x0000002a00337223 */ /* 0x0c0fe20000010033 */
[----:B-----5:R-:W-:Y:S01]  /*16ab0*/  LOP3.LUT R40, R45, 0x68, RZ, 0xfc, !PT ;  /* 0x000000682d287812 */ /* 0x020fe200078efcff */
[----:B------:R-:W3:Y:S01]  /*16ac0*/  MUFU.TANH R33, R33 ;  /* 0x0000002100217308 */ /* 0x000ee20000002400 */
[----:B------:R-:W-:Y:S01]  /*16ad0*/  FSEL R166, R57, -INF , !P1 ;  /* 0xff80000039a67808 */ /* 0x000fe20004800000 */
[----:B------:R-:W-:Y:S01]  /*16ae0*/  FFMA.FTZ R43, R0, R42, R43 ;  /* 0x0000002a002b7223 */ /* 0x000fe2000001002b */
[----:B------:R-:W-:-:S02]  /*16af0*/  FSEL R172, R51, -INF , !P5 ;  /* 0xff80000033ac7808 */ /* 0x000fc40006800000 */
[C---:B------:R-:W-:Y:S01]  /*16b00*/  ISETP.GE.AND P1, PT, R19.reuse, R135, PT ;  /* 0x000000871300720c */ /* 0x040fe20003f26270 */
[----:B------:R-:W-:Y:S01]  /*16b10*/  BAR.SYNC.DEFER_BLOCKING 0x0 ;  /* 0x0000000000007b1d */ /* 0x000fe20000010000 */
[----:B------:R-:W-:Y:S02]  /*16b20*/  ISETP.GE.AND P5, PT, R19, R196, PT ;  /* 0x000000c41300720c */ /* 0x000fe40003fa6270 */
[----:B------:R-:W-:Y:S02]  /*16b30*/  FSEL R186, R15, -INF , !P4 ;  /* 0xff8000000fba7808 */ /* 0x000fe40006000000 */
[----:B------:R-:W-:Y:S01]  /*16b40*/  FSEL R174, R59, -INF , !P2 ;  /* 0xff8000003bae7808 */ /* 0x000fe20005000000 */
[----:B------:R-:W-:Y:S01]  /*16b50*/  MUFU.TANH R25, R25 ;  /* 0x0000001900197308 */ /* 0x000fe20000002400 */
[----:B------:R-:W-:Y:S02]  /*16b60*/  I2FP.F32.S32 R19, R19 ;  /* 0x0000001300137245 */ /* 0x000fe40000201400 */
[----:B------:R-:W-:-:S02]  /*16b70*/  ISETP.GE.AND P4, PT, R40, R135, PT ;  /* 0x000000872800720c */ /* 0x000fc40003f86270 */
[----:B------:R-:W-:Y:S01]  /*16b80*/  ISETP.GE.AND P2, PT, R40, R196, PT ;  /* 0x000000c42800720c */ /* 0x000fe20003f46270 */
[CC--:B--2---:R-:W-:Y:S01]  /*16b90*/  FFMA.FTZ R168, R0.reuse, R19.reuse, R11 ;  /* 0x0000001300a87223 */ /* 0x0c4fe2000001000b */
[C---:B------:R-:W-:Y:S01]  /*16ba0*/  LOP3.LUT R13, R45.reuse, 0x71, RZ, 0xfc, !PT ;  /* 0x000000712d0d7812 */ /* 0x040fe200078efcff */
[----:B------:R-:W2:Y:S01]  /*16bb0*/  MUFU.TANH R11, R102 ;  /* 0x00000066000b7308 */ /* 0x000ea20000002400 */
[----:B------:R-:W-:Y:S01]  /*16bc0*/  I2FP.F32.S32 R40, R40 ;  /* 0x0000002800287245 */ /* 0x000fe20000201400 */
[C---:B------:R-:W-:Y:S01]  /*16bd0*/  FFMA.FTZ R41, R0.reuse, R19, R41 ;  /* 0x0000001300297223 */ /* 0x040fe20000010029 */
[----:B------:R-:W-:Y:S02]  /*16be0*/  LOP3.LUT R15, R45, 0x70, RZ, 0xfc, !PT ;  /* 0x000000702d0f7812 */ /* 0x000fe400078efcff */
[----:B------:R-:W-:Y:S01]  /*16bf0*/  I2FP.F32.S32 R42, R13 ;  /* 0x0000000d002a7245 */ /* 0x000fe20000201400 */
[CC--:B------:R-:W-:Y:S01]  /*16c00*/  FFMA.FTZ R47, R0.reuse, R40.reuse, R47 ;  /* 0x00000028002f7223 */ /* 0x0c0fe2000001002f */
[----:B------:R-:W-:Y:S01]  /*16c10*/  FFMA.FTZ R17, R0, R40, R17 ;  /* 0x0000002800117223 */ /* 0x000fe20000010011 */
[----:B------:R-:W-:Y:S01]  /*16c20*/  I2FP.F32.S32 R40, R15 ;  /* 0x0000000f00287245 */ /* 0x000fe20000201400 */
[----:B------:R-:W4:Y:S01]  /*16c30*/  MUFU.TANH R27, R27 ;  /* 0x0000001b001b7308 */ /* 0x000f220000002400 */
[----:B------:R-:W-:Y:S01]  /*16c40*/  FSEL R168, R168, -INF , !P1 ;  /* 0xff800000a8a87808 */ /* 0x000fe20004800000 */
[C---:B------:R-:W-:Y:S01]  /*16c50*/  FFMA.FTZ R35, R0.reuse, R42, R35 ;  /* 0x0000002a00237223 */ /* 0x040fe20000010023 */
[----:B------:R-:W-:Y:S01]  /*16c60*/  ISETP.GE.AND P1, PT, R13, R196, PT ;  /* 0x000000c40d00720c */ /* 0x000fe20003f26270 */
[CC--:B-1----:R-:W-:Y:S01]  /*16c70*/  FFMA.FTZ R39, R0.reuse, R40.reuse, R39 ;  /* 0x0000002800277223 */ /* 0x0c2fe20000010027 */
[----:B------:R-:W-:Y:S01]  /*16c80*/  FSEL R164, R43, -INF , !P3 ;  /* 0xff8000002ba47808 */ /* 0x000fe20005800000 */
[C---:B------:R-:W-:Y:S01]  /*16c90*/  FFMA.FTZ R37, R0.reuse, R40, R37 ;  /* 0x0000002800257223 */ /* 0x040fe20000010025 */
[----:B------:R-:W-:Y:S01]  /*16ca0*/  ISETP.GE.AND P3, PT, R15, R135, PT ;  /* 0x000000870f00720c */ /* 0x000fe20003f66270 */
[----:B---3--:R-:W-:Y:S01]  /*16cb0*/  FFMA.FTZ R33, R0, R42, R33 ;  /* 0x0000002a00217223 */ /* 0x008fe20000010021 */
[----:B------:R-:W-:-:S02]  /*16cc0*/  FSEL R162, R17, -INF , !P2 ;  /* 0xff80000011a27808 */ /* 0x000fc40005000000 */
[----:B------:R-:W-:Y:S02]  /*16cd0*/  FSEL R149, R35, -INF , !P1 ;  /* 0xff80000023957808 */ /* 0x000fe40004800000 */
[----:B------:R-:W-:Y:S02]  /*16ce0*/  ISETP.GE.AND P2, PT, R13, R135, PT ;  /* 0x000000870d00720c */ /* 0x000fe40003f46270 */
[----:B------:R-:W-:Y:S02]  /*16cf0*/  ISETP.GT.AND P1, PT, R5, R214, PT ;  /* 0x000000d60500720c */ /* 0x000fe40003f24270 */
[----:B------:R-:W-:Y:S02]  /*16d00*/  LOP3.LUT R13, R45, 0x79, RZ, 0xfc, !PT ;  /* 0x000000792d0d7812 */ /* 0x000fe400078efcff */
[----:B------:R-:W-:Y:S02]  /*16d10*/  FSEL R160, R41, -INF , !P5 ;  /* 0xff80000029a07808 */ /* 0x000fe40006800000 */
[----:B------:R-:W-:-:S02]  /*16d20*/  FSEL R158, R39, -INF , !P3 ;  /* 0xff800000279e7808 */ /* 0x000fc40005800000 */
[C---:B------:R-:W-:Y:S02]  /*16d30*/  ISETP.GE.AND P5, PT, R45.reuse, R135, PT ;  /* 0x000000872d00720c */ /* 0x040fe40003fa6270 */
[-C--:B------:R-:W-:Y:S02]  /*16d40*/  ISETP.GE.AND P3, PT, R45, R196.reuse, PT ;  /* 0x000000c42d00720c */ /* 0x080fe40003f66270 */
[----:B------:R-:W-:Y:S02]  /*16d50*/  I2FP.F32.S32 R45, R45 ;  /* 0x0000002d002d7245 */ /* 0x000fe40000201400 */
[----:B------:R-:W-:Y:S02]  /*16d60*/  FSEL R170, R47, -INF , !P4 ;  /* 0xff8000002faa7808 */ /* 0x000fe40006000000 */
[----:B------:R-:W-:Y:S01]  /*16d70*/  I2FP.F32.S32 R40, R13 ;  /* 0x0000000d00287245 */ /* 0x000fe20000201400 */
[CC--:B------:R-:W-:Y:S01]  /*16d80*/  FFMA.FTZ R42, R0.reuse, R45.reuse, R61 ;  /* 0x0000002d002a7223 */ /* 0x0c0fe2000001003d */
[----:B------:R-:W-:Y:S01]  /*16d90*/  ISETP.GE.AND P4, PT, R15, R196, PT ;  /* 0x000000c40f00720c */ /* 0x000fe20003f86270 */
[C---:B--2---:R-:W-:Y:S01]  /*16da0*/  FFMA.FTZ R45, R0.reuse, R45, R11 ;  /* 0x0000002d002d7223 */ /* 0x044fe2000001000b */
[----:B------:R-:W-:Y:S01]  /*16db0*/  FSEL R156, R33, -INF , !P2 ;  /* 0xff800000219c7808 */ /* 0x000fe20005000000 */
[CC--:B------:R-:W-:Y:S01]  /*16dc0*/  FFMA.FTZ R25, R0.reuse, R40.reuse, R25 ;  /* 0x0000002800197223 */ /* 0x0c0fe20000010019 */
[----:B------:R-:W-:Y:S01]  /*16dd0*/  FSEL R150, R37, -INF , !P4 ;  /* 0xff80000025967808 */ /* 0x000fe20006000000 */
[----:B----4-:R-:W-:Y:S01]  /*16de0*/  FFMA.FTZ R27, R0, R40, R27 ;  /* 0x00000028001b7223 */ /* 0x010fe2000001001b */
[C---:B------:R-:W-:Y:S01]  /*16df0*/  ISETP.GE.AND P4, PT, R13.reuse, R135, PT ;  /* 0x000000870d00720c */ /* 0x040fe20003f86270 */
[----:B------:R-:W-:Y:S01]  /*16e00*/  IMAD.MOV.U32 R11, RZ, RZ, R5 ;  /* 0x000000ffff0b7224 */ /* 0x000fe200078e0005 */
[----:B------:R-:W-:-:S02]  /*16e10*/  ISETP.GE.AND P2, PT, R13, R196, PT ;  /* 0x000000c40d00720c */ /* 0x000fc40003f46270 */
        /* <DEDUP_REMOVED lines=16> */
.L_x_3897:
        /* <DEDUP_REMOVED lines=59> */
.L_x_3898:
        /* <DEDUP_REMOVED lines=108> */
.L_x_3896:
        /* <DEDUP_REMOVED lines=34> */
[----:B------:R-:W1:Y:S03]  /*17bb0*/  SHFL.BFLY PT, R50, R7, 0x2, 0x1f ;  /* 0x0c401f0007327f89 */ /* 0x000e6600000e0000 */
[----:B------:R-:W-:Y:S01]  /*17bc0*/  LEA R143, R143, UR5, 0x1 ;  /* 0x000000058f8f7c11 */ /* 0x000fe2000f8e08ff */
[----:B------:R-:W3:Y:S03]  /*17bd0*/  SHFL.BFLY PT, R5, R60, 0x2, 0x1f ;  /* 0x0c401f003c057f89 */ /* 0x000ee600000e0000 */
[----:B------:R-:W-:Y:S01]  /*17be0*/  IADD3 R152, PT, PT, R10, R143, RZ ;  /* 0x0000008f0a987210 */ /* 0x000fe20007ffe0ff */
[----:B------:R-:W-:Y:S04]  /*17bf0*/  LDSM.16.MT88.4 R124, [R143+0xc000] ;  /* 0x00c000008f7c783b */ /* 0x000fe80000004200 */
[----:B------:R-:W-:Y:S04]  /*17c00*/  LDSM.16.MT88.4 R116, [R152+0xc000] ;  /* 0x00c000009874783b */ /* 0x000fe80000004200 */
[----:B------:R-:W-:Y:S04]  /*17c10*/  LDSM.16.MT88.4 R84, [R152+0x10000] ;  /* 0x010000009854783b */ /* 0x000fe80000004200 */
[----:B------:R-:W-:Y:S01]  /*17c20*/  LDSM.16.MT88.4 R92, [R143+0x10000] ;  /* 0x010000008f5c783b */ /* 0x000fe20000004200 */
[----:B-1----:R-:W-:-:S02]  /*17c30*/  FMNMX.FTZ R50, R7, R50, !PT ;  /* 0x0000003207327209 */ /* 0x002fc40007810000 */
[----:B---3--:R-:W-:-:S03]  /*17c40*/  FMNMX.FTZ R5, R60, R5, !PT ;  /* 0x000000053c057209 */ /* 0x008fc60007810000 */
[----:B------:R-:W1:Y:S04]  /*17c50*/  SHFL.BFLY PT, R133, R50, 0x1, 0x1f ;  /* 0x0c201f0032857f89 */ /* 0x000e6800000e0000 */
[----:B------:R-:W3:Y:S01]  /*17c60*/  SHFL.BFLY PT, R132, R5, 0x1, 0x1f ;  /* 0x0c201f0005847f89 */ /* 0x000ee200000e0000 */
[----:B-1----:R-:W-:Y:S02]  /*17c70*/  FMNMX.FTZ R133, R50, R133, !PT ;  /* 0x0000008532857209 */ /* 0x002fe40007810000 */
[----:B------:R-:W-:Y:S02]  /*17c80*/  IADD3 R50, PT, PT, R176, R143, RZ ;  /* 0x0000008fb0327210 */ /* 0x000fe40007ffe0ff */
[----:B---3--:R-:W-:Y:S01]  /*17c90*/  FMNMX.FTZ R132, R5, R132, !PT ;  /* 0x0000008405847209 */ /* 0x008fe20007810000 */
[C---:B--2---:R-:W-:Y:S01]  /*17ca0*/  FMUL.FTZ R155, R133.reuse, UR4 ;  /* 0x00000004859b7c20 */ /* 0x044fe20008410000 */
[----:B------:R-:W-:Y:S01]  /*17cb0*/  IADD3 R10, PT, PT, R10, R50, RZ ;  /* 0x000000320a0a7210 */ /* 0x000fe20007ffe0ff */
[----:B------:R-:W-:Y:S01]  /*17cc0*/  LDSM.16.MT88.4 R108, [R50+0xc000] ;  /* 0x00c00000326c783b */ /* 0x000fe20000004200 */
[----:B------:R-:W-:Y:S01]  /*17cd0*/  FSETP.NEU.FTZ.AND P1, PT, R133, -INF , PT ;  /* 0xff8000008500780b */ /* 0x000fe20003f3d000 */
[----:B------:R-:W-:-:S02]  /*17ce0*/  FMUL.FTZ R151, R132, UR4 ;  /* 0x0000000484977c20 */ /* 0x000fc40008410000 */
[----:B------:R-:W1:Y:S01]  /*17cf0*/  LDSM.16.MT88.4 R100, [R10+0xc000] ;  /* 0x00c000000a64783b */ /* 0x000e620000004200 */
[----:B------:R-:W-:Y:S02]  /*17d00*/  FSEL R155, R155, RZ, P1 ;  /* 0x000000ff9b9b7208 */ /* 0x000fe40000800000 */
[----:B------:R-:W-:Y:S01]  /*17d10*/  FSETP.NEU.FTZ.AND P1, PT, R132, -INF , PT ;  /* 0xff8000008400780b */ /* 0x000fe20003f3d000 */
[----:B------:R-:W2:Y:S02]  /*17d20*/  LDSM.16.MT88.4 R76, [R50+0x10000] ;  /* 0x01000000324c783b */ /* 0x000ea40000004200 */
        /* <DEDUP_REMOVED lines=9> */
[----:B------:R-:W3:Y:S01]  /*17dc0*/  LDSM.16.MT88.4 R4, [R10+0x10000] ;  /* 0x010000000a04783b */ /* 0x000ee20000004200 */
[--C-:B------:R-:W-:Y:S01]  /*17dd0*/  FFMA.FTZ R142, R32, UR4, -R151.reuse ;  /* 0x00000004208e7c23 */ /* 0x100fe20008010897 */
[----:B------:R-:W-:Y:S01]  /*17de0*/  MUFU.EX2 R147, R147 ;  /* 0x0000009300937308 */ /* 0x000fe20000000800 */
[----:B------:R-:W-:Y:S01]  /*17df0*/  FFMA.FTZ R67, R12, UR4, -R151 ;  /* 0x000000040c437c23 */ /* 0x000fe20008010897 */
[--C-:B------:R-:W-:Y:S01]  /*17e00*/  FFMA.FTZ R137, R24, UR4, -R155.reuse ;  /* 0x0000000418897c23 */ /* 0x100fe2000801089b */
[----:B------:R-:W4:Y:S01]  /*17e10*/  LDSM.16.MT88.4 R12, [R10+0xc800] ;  /* 0x00c800000a0c783b */ /* 0x000f220000004200 */
[----:B------:R-:W5:Y:S01]  /*17e20*/  MUFU.EX2 R144, R144 ;  /* 0x0000009000907308 */ /* 0x000f620000000800 */
[--C-:B------:R-:W-:Y:S01]  /*17e30*/  FFMA.FTZ R66, R26, UR4, -R155.reuse ;  /* 0x000000041a427c23 */ /* 0x100fe2000801089b */
[----:B------:R-:W-:Y:S01]  /*17e40*/  FFMA.FTZ R65, R22, UR4, -R155 ;  /* 0x0000000416417c23 */ /* 0x000fe2000801089b */
[--C-:B------:R-:W-:Y:S01]  /*17e50*/  FFMA.FTZ R64, R20, UR4, -R151.reuse ;  /* 0x0000000414407c23 */ /* 0x100fe20008010897 */
[----:B------:R-:W-:Y:S01]  /*17e60*/  MUFU.EX2 R141, R141 ;  /* 0x0000008d008d7308 */ /* 0x000fe20000000800 */
[--C-:B------:R-:W-:Y:S01]  /*17e70*/  FFMA.FTZ R63, R18, UR4, -R151.reuse ;  /* 0x00000004123f7c23 */ /* 0x100fe20008010897 */
[--C-:B------:R-:W-:Y:S01]  /*17e80*/  FFMA.FTZ R60, R16, UR4, -R151.reuse ;  /* 0x00000004103c7c23 */ /* 0x100fe20008010897 */
[----:B------:R-:W-:Y:S01]  /*17e90*/  LDSM.16.MT88.4 R40, [R152+0xc800] ;  /* 0x00c800009828783b */ /* 0x000fe20000004200 */
[----:B------:R-:W1:Y:S01]  /*17ea0*/  MUFU.EX2 R138, R138 ;  /* 0x0000008a008a7308 */ /* 0x000e620000000800 */
[----:B------:R-:W-:Y:S01]  /*17eb0*/  FFMA.FTZ R59, R48, UR4, -R151 ;  /* 0x00000004303b7c23 */ /* 0x000fe20008010897 */
[--C-:B------:R-:W-:Y:S01]  /*17ec0*/  FFMA.FTZ R61, R248, UR4, -R155.reuse ;  /* 0x00000004f83d7c23 */ /* 0x100fe2000801089b */
[----:B------:R-:W4:Y:S01]  /*17ed0*/  LDSM.16.MT88.4 R16, [R50+0x10800] ;  /* 0x010800003210783b */ /* 0x000f220000004200 */
[----:B------:R-:W-:Y:S01]  /*17ee0*/  MUFU.EX2 R145, R145 ;  /* 0x0000009100917308 */ /* 0x000fe20000000800 */
[----:B------:R-:W-:Y:S01]  /*17ef0*/  FFMA.FTZ R57, R58, UR4, -R155 ;  /* 0x000000043a397c23 */ /* 0x000fe2000801089b */
[----:B-----5:R-:W-:Y:S01]  /*17f00*/  F2FP.BF16.F32.PACK_AB R68, R144, R147 ;  /* 0x000000939044723e */ /* 0x020fe200000010ff */
[----:B------:R-:W5:Y:S01]  /*17f10*/  LDSM.16.MT88.4 R20, [R143+0x10800] ;  /* 0x010800008f14783b */ /* 0x000f620000004200 */
        /* <DEDUP_REMOVED lines=13> */
[--C-:B------:R-:W-:Y:S01]  /*17ff0*/  FFMA.FTZ R163, R182, UR4, -R151.reuse ;  /* 0x00000004b6a37c23 */ /* 0x100fe20008010897 */
[----:B--2---:R-:W-:Y:S01]  /*18000*/  F2FP.BF16.F32.PACK_AB R69, R142, R145 ;  /* 0x000000918e45723e */ /* 0x004fe200000010ff */
[--C-:B------:R-:W-:Y:S01]  /*18010*/  FFMA.FTZ R161, R238, UR4, -R151.reuse ;  /* 0x00000004eea17c23 */ /* 0x100fe20008010897 */
[----:B------:R-:W2:Y:S01]  /*18020*/  MUFU.EX2 R66, R66 ;  /* 0x0000004200427308 */ /* 0x000ea20000000800 */
[----:B------:R-:W-:Y:S01]  /*18030*/  FFMA.FTZ R184, R184, UR4, -R151 ;  /* 0x00000004b8b87c23 */ /* 0x000fe20008010897 */
[----:B------:R-:W-:Y:S01]  /*18040*/  FFMA.FTZ R242, R242, UR4, -R155 ;  /* 0x00000004f2f27c23 */ /* 0x000fe2000801089b */
[----:B------:R-:W-:Y:S01]  /*18050*/  FFMA.FTZ R240, R240, UR4, -R151 ;  /* 0x00000004f0f07c23 */ /* 0x000fe20008010897 */
[----:B------:R-:W-:Y:S01]  /*18060*/  MUFU.EX2 R65, R65 ;  /* 0x0000004100417308 */ /* 0x000fe20000000800 */
[--C-:B------:R-:W-:Y:S01]  /*18070*/  FFMA.FTZ R165, R198, UR4, -R155.reuse ;  /* 0x00000004c6a57c23 */ /* 0x100fe2000801089b */
        /* <DEDUP_REMOVED lines=24> */
[--C-:B------:R-:W-:Y:S01]  /*18200*/  FFMA.FTZ R183, R160, UR4, -R151.reuse ;  /* 0x00000004a0b77c23 */ /* 0x100fe20008010897 */
[--C-:B------:R-:W-:Y:S01]  /*18210*/  FFMA.FTZ R162, R162, UR4, -R151.reuse ;  /* 0x00000004a2a27c23 */ /* 0x100fe20008010897 */
[----:B------:R-:W5:Y:S01]  /*18220*/  MUFU.EX2 R58, R246 ;  /* 0x000000f6003a7308 */ /* 0x000f620000000800 */
        /* <DEDUP_REMOVED lines=62> */
[----:B------:R-:W-:Y:S01]  /*18610*/  HMMA.16816.F32.BF16 R80, R4, R16, R80 ;  /* 0x000000100450723c */ /* 0x000fe20000041850 */
[----:B------:R-:W-:Y:S01]  /*18620*/  FFMA.FTZ R16, R56, UR4, -R155 ;  /* 0x0000000438107c23 */ /* 0x000fe2000801089b */
[----:B------:R-:W-:-:S02]  /*18630*/  FFMA.FTZ R56, R46, UR4, -R151 ;  /* 0x000000042e387c23 */ /* 0x000fc40008010897 */
[----:B------:R-:W-:Y:S01]  /*18640*/  LDSM.16.MT88.4 R44, [R10+0x11000] ;  /* 0x011000000a2c783b */ /* 0x000fe20000004200 */
[----:B------:R2:W-:Y:S03]  /*18650*/  MUFU.EX2 R48, R16 ;  /* 0x0000001000307308 */ /* 0x0005e60000000800 */
[C---:B------:R-:W-:Y:S01]  /*18660*/  HMMA.16816.F32.BF16 R120, R4.reuse, R40, R120 ;  /* 0x000000280478723c */ /* 0x040fe20000041878 */
[----:B------:R-:W3:Y:S07]  /*18670*/  MUFU.EX2 R56, R56 ;  /* 0x0000003800387308 */ /* 0x000eee0000000800 */
        /* <DEDUP_REMOVED lines=25> */
[----:B------:R-:W-:Y:S01]  /*18810*/  F2FP.BF16.F32.PACK_AB R7, R30, R51 ;  /* 0x000000331e07723e */ /* 0x000fe200000010ff */
[----:B------:R-:W-:-:S02]  /*18820*/  FADD.FTZ R56, R56, R59 ;  /* 0x0000003b38387221 */ /* 0x000fc40000010000 */
[----:B------:R-:W-:-:S04]  /*18830*/  FADD.FTZ R57, R57, R58 ;  /* 0x0000003a39397221 */ /* 0x000fc80000010000 */
[----:B----4-:R-:W-:Y:S01]  /*18840*/  HMMA.16816.F32.BF16 R120, R4, R40, R120 ;  /* 0x000000280478723c */ /* 0x010fe20000041878 */
[----:B------:R-:W-:-:S07]  /*18850*/  FADD.FTZ R48, R48, R57 ;  /* 0x0000003930307221 */ /* 0x000fce0000010000 */
[C---:B------:R-:W-:Y:S01]  /*18860*/  HMMA.16816.F32.BF16 R116, R4.reuse, R42, R116 ;  /* 0x0000002a0474723c */ /* 0x040fe20000041874 */
[----:B------:R-:W3:Y:S07]  /*18870*/  LDSM.16.MT88.4 R40, [R152+0xd800] ;  /* 0x00d800009828783b */ /* 0x000eee0000004200 */
[C---:B--2---:R-:W-:Y:S01]  /*18880*/  HMMA.16816.F32.BF16 R96, R4.reuse, R16, R96 ;  /* 0x000000100460723c */ /* 0x044fe20000041860 */
[----:B------:R-:W-:Y:S02]  /*18890*/  FFMA.FTZ R16, R180, UR4, -R155 ;  /* 0x00000004b4107c23 */ /* 0x000fe4000801089b */
        /* <DEDUP_REMOVED lines=24> */
[----:B--2---:R-:W-:Y:S01]  /*18a20*/  F2FP.BF16.F32.PACK_AB R4, R180, R157 ;  /* 0x0000009db404723e */ /* 0x004fe200000010ff */
[----:B------:R-:W-:Y:S01]  /*18a30*/  FADD.FTZ R157, R157, R48 ;  /* 0x000000309d9d7221 */ /* 0x000fe20000010000 */
        /* <DEDUP_REMOVED lines=182> */
[----:B------:R-:W-:-:S04]  /*195a0*/  FADD.FTZ R36, R36, R183 ;  /* 0x000000b724247221 */ /* 0x000fc80000010000 */
[----:B------:R-:W-:Y:S02]  /*195b0*/  FADD.FTZ R37, R37, R36 ;  /* 0x0000002425257221 */ /* 0x000fe40000010000 */
[----:B------:R-:W-:Y:S01]  /*195c0*/  HMMA.16816.F32.BF16 R108, R4, R18, R108 ;  /* 0x00000012046c723c */ /* 0x000fe2000004186c */
[----:B------:R2:W3:Y:S01]  /*195d0*/  LDSM.16.MT88.4 R16, [R10+0x13800] ;  /* 0x013800000a10783b */ /* 0x0004e20000004200 */
[----:B------:R-:W-:-:S04]  /*195e0*/  FADD.FTZ R38, R38, R37 ;  /* 0x0000002526267221 */ /* 0x000fc80000010000 */
[----:B------:R-:W-:Y:S01]  /*195f0*/  FADD.FTZ R231, R231, R38 ;  /* 0x00000026e7e77221 */ /* 0x000fe20000010000 */
[----:B--2---:R-:W-:Y:S01]  /*19600*/  FADD.FTZ R10, R46, R13 ;  /* 0x0000000d2e0a7221 */ /* 0x004fe20000010000 */
[----:B-1----:R-:W-:Y:S03]  /*19610*/  HMMA.16816.F32.BF16 R104, R4, R20, R104 ;  /* 0x000000140468723c */ /* 0x002fe60000041868 */
[----:B------:R-:W-:-:S04]  /*19620*/  FADD.FTZ R10, R179, R10 ;  /* 0x0000000ab30a7221 */ /* 0x000fc80000010000 */
[----:B------:R-:W-:Y:S01]  /*19630*/  FADD.FTZ R13, R47, R10 ;  /* 0x0000000a2f0d7221 */ /* 0x000fe20000010000 */
[----:B------:R-:W-:Y:S03]  /*19640*/  HMMA.16816.F32.BF16 R100, R4, R22, R100 ;  /* 0x000000160464723c */ /* 0x000fe60000041864 */
[----:B------:R-:W-:-:S04]  /*19650*/  FADD.FTZ R13, R166, R13 ;  /* 0x0000000da60d7221 */ /* 0x000fc80000010000 */
[----:B------:R-:W-:Y:S01]  /*19660*/  FADD.FTZ R32, R32, R13 ;  /* 0x0000000d20207221 */ /* 0x000fe20000010000 */
[----:B---3--:R-:W-:Y:S03]  /*19670*/  HMMA.16816.F32.BF16 R72, R4, R16, R72 ;  /* 0x000000100448723c */ /* 0x008fe60000041848 */
[----:B------:R-:W-:-:S04]  /*19680*/  FADD.FTZ R33, R33, R32 ;  /* 0x0000002021217221 */ /* 0x000fc80000010000 */
[----:B------:R-:W-:Y:S01]  /*19690*/  FADD.FTZ R34, R34, R33 ;  /* 0x0000002122227221 */ /* 0x000fe20000010000 */
[----:B------:R-:W-:Y:S03]  /*196a0*/  HMMA.16816.F32.BF16 R68, R4, R18, R68 ;  /* 0x000000120444723c */ /* 0x000fe60000041844 */
[----:B------:R-:W-:Y:S01]  /*196b0*/  FADD.FTZ R230, R35, R34 ;  /* 0x0000002223e67221 */ /* 0x000fe20000010000 */
[----:B------:R-:W-:-:S01]  /*196c0*/  NOP ;  /* 0x0000000000007918 */ /* 0x000fc20000000000 */
        /* <DEDUP_REMOVED lines=67> */
.L_x_3900:
[----:B------:R-:W-:Y:S01]  /*19b00*/  UMOV UR4, URZ ;  /* 0x000000ff00047c82 */ /* 0x000fe20008000000 */
[----:B------:R-:W-:Y:S01]  /*19b10*/  IMAD.SHL.U32 R4, R28, 0x80, RZ ;  /* 0x000000801c047824 */ /* 0x000fe200078e00ff */
[----:B------:R-:W-:-:S05]  /*19b20*/  IADD3 R5, P1, PT, RZ, -UR4, RZ ;  /* 0x80000004ff057c10 */ /* 0x000fca000ff3e0ff */
[----:B------:R-:W-:-:S05]  /*19b30*/  IMAD.X R4, RZ, RZ, ~R4, P1 ;  /* 0x000000ffff047224 */ /* 0x000fca00008e0e04 */
[----:B------:R-:W-:-:S04]  /*19b40*/  SHF.R.S64 R5, R5, 0x1f, R4 ;  /* 0x0000001f05057819 */ /* 0x000fc80000001004 */
[----:B------:R-:W-:-:S04]  /*19b50*/  IADD3 R220, P1, PT, R5, R220, RZ ;  /* 0x000000dc05dc7210 */ /* 0x000fc80007f3e0ff */
[----:B------:R-:W-:-:S09]  /*19b60*/  LEA.HI.X.SX32 R221, R4, R221, 0x1, P1 ;  /* 0x000000dd04dd7211 */ /* 0x000fd200008f0eff */
.L_x_3901:
[----:B------:R-:W1:Y:S01]  /*19b70*/  LDCU UR4, c[0x0][0x440] ;  /* 0x00008800ff0477ac */ /* 0x000e620008000800 */
[C---:B------:R-:W-:Y:S01]  /*19b80*/  IMAD.SHL.U32 R5, R28.reuse, 0x20, RZ ;  /* 0x000000201c057824 */ /* 0x040fe200078e00ff */
[----:B------:R-:W-:Y:S01]  /*19b90*/  SHF.L.U64.HI R28, R28, 0x5, R29 ;  /* 0x000000051c1c7819 */ /* 0x000fe2000001021d */
[----:B------:R-:W-:Y:S01]  /*19ba0*/  IMAD.SHL.U32 R207, R205, 0x20, RZ ;  /* 0x00000020cdcf7824 */ /* 0x000fe200078e00ff */
[----:B------:R-:W-:Y:S01]  /*19bb0*/  SHF.R.U32.HI R206, RZ, 0x1, R205 ;  /* 0x00000001ffce7819 */ /* 0x000fe200000116cd */
[----:B------:R-:W-:Y:S01]  /*19bc0*/  VIADD R198, R200, UR5 ;  /* 0x00000005c8c67c36 */ /* 0x000fe20008000000 */
[----:B------:R-:W-:Y:S02]  /*19bd0*/  LOP3.LUT R134, R49, 0x200, RZ, 0xc0, !PT ;  /* 0x0000020031867812 */ /* 0x000fe400078ec0ff */
[----:B------:R-:W-:Y:S02]  /*19be0*/  LOP3.LUT R4, R206, 0x8, RZ, 0xc0, !PT ;  /* 0x00000008ce047812 */ /* 0x000fe400078ec0ff */
[----:B------:R-:W-:-:S02]  /*19bf0*/  LOP3.LUT R207, R207, 0x7c00, RZ, 0xc0, !PT ;  /* 0x00007c00cfcf7812 */ /* 0x000fc400078ec0ff */
[----:B------:R-:W-:Y:S02]  /*19c00*/  LOP3.LUT R53, R31, R4, RZ, 0x3c, !PT ;  /* 0x000000041f357212 */ /* 0x000fe400078e3cff */
[----:B------:R-:W-:Y:S02]  /*19c10*/  LOP3.LUT R4, R134, R207, RZ, 0xfc, !PT ;  /* 0x000000cf86047212 */ /* 0x000fe400078efcff */
[----:B------:R-:W-:Y:S02]  /*19c20*/  SEL R199, R209, 0xffffffe0, !P6 ;  /* 0xffffffe0d1c77807 */ /* 0x000fe40007000000 */
[----:B-1----:R-:W-:Y:S02]  /*19c30*/  ISETP.GE.AND P3, PT, R8, UR4, PT ;  /* 0x0000000408007c0c */ /* 0x002fe4000bf66270 */
[----:B------:R-:W-:Y:S01]  /*19c40*/  IADD3 R8, P1, PT, R5, R220, RZ ;  /* 0x000000dc05087210 */ /* 0x000fe20007f3e0ff */
[C---:B------:R-:W-:Y:S01]  /*19c50*/  IMAD.IADD R197, R198.reuse, 0x1, R199 ;  /* 0x00000001c6c57824 */ /* 0x040fe200078e02c7 */
[----:B------:R-:W-:Y:S01]  /*19c60*/  ISETP.GE.AND P2, PT, R9, UR4, PT ;  /* 0x0000000409007c0c */ /* 0x000fe2000bf46270 */
[----:B------:R-:W-:Y:S01]  /*19c70*/  IMAD.IADD R198, R198, 0x1, R176 ;  /* 0x00000001c6c67824 */ /* 0x000fe200078e02b0 */
[----:B------:R-:W-:Y:S01]  /*19c80*/  LOP3.LUT R203, R4, R53, RZ, 0xfc, !PT ;  /* 0x0000003504cb7212 */ /* 0x000fe200078efcff */
[----:B------:R-:W-:Y:S01]  /*19c90*/  IMAD.X R9, R28, 0x1, R221, P1 ;  /* 0x000000011c097824 */ /* 0x000fe200008e06dd */
[----:B------:R-:W-:Y:S01]  /*19ca0*/  IADD3 R12, P1, PT, R8, R5, RZ ;  /* 0x00000005080c7210 */ /* 0x000fe20007f3e0ff */
[----:B------:R-:W1:Y:S01]  /*19cb0*/  LDCU UR4, c[0x0][0x50c] ;  /* 0x0000a180ff0477ac */ /* 0x000e620008000800 */
[----:B------:R-:W-:-:S03]  /*19cc0*/  LEA R203, R203, UR5, 0x1 ;  /* 0x00000005cbcb7c11 */ /* 0x000fc6000f8e08ff */
[----:B------:R-:W-:Y:S01]  /*19cd0*/  IMAD.X R13, R9, 0x1, R28, P1 ;  /* 0x00000001090d7824 */ /* 0x000fe200008e061c */
[----:B------:R-:W-:Y:S01]  /*19ce0*/  @!PT LDS RZ, [RZ] ;  /* 0x00000000fffff984 */ /* 0x000fe20000000800 */
[----:B------:R-:W-:Y:S01]  /*19cf0*/  @!PT LDS RZ, [RZ] ;  /* 0x00000000fffff984 */ /* 0x000fe20000000800 */
[----:B------:R-:W-:Y:S01]  /*19d00*/  @!PT LDS RZ, [RZ] ;  /* 0x00000000fffff984 */ /* 0x000fe20000000800 */
[----:B------:R-:W-:Y:S01]  /*19d10*/  @!P3 LDGSTS.E.BYPASS.LTC128B.128 [R52+0xc000], desc[UR6][R220.64] ;  /* 0x0c000000dc34bfae */ /* 0x000fe2000b981a06 */
[-C--:B------:R-:W-:Y:S01]  /*19d20*/  IADD3 R6, P1, PT, R12, R5.reuse, RZ ;  /* 0x000000050c067210 */ /* 0x080fe20007f3e0ff */
[C---:B------:R-:W-:Y:S02]  /*19d30*/  IMAD.IADD R201, R203.reuse, 0x1, R199 ;  /* 0x00000001cbc97824 */ /* 0x040fe400078e02c7 */
[----:B------:R-:W-:Y:S01]  /*19d40*/  @P3 STS.128 [R52+0xc000], RZ ;  /* 0x00c000ff34003388 */ /* 0x000fe20000000c00 */
[----:B------:R-:W-:Y:S02]  /*19d50*/  IMAD.IADD R210, R203, 0x1, R176 ;  /* 0x00000001cbd27824 */ /* 0x000fe400078e02b0 */
[----:B------:R-:W-:Y:S01]  /*19d60*/  IMAD.X R7, R13, 0x1, R28, P1 ;  /* 0x000000010d077824 */ /* 0x000fe200008e061c */
[----:B------:R-:W-:Y:S01]  /*19d70*/  @!PT LDS RZ, [RZ] ;  /* 0x00000000fffff984 */ /* 0x000fe20000000800 */
[----:B------:R-:W-:Y:S01]  /*19d80*/  @!PT LDS RZ, [RZ] ;  /* 0x00000000fffff984 */ /* 0x000fe20000000800 */
[----:B------:R-:W-:Y:S01]  /*19d90*/  @!PT LDS RZ, [RZ] ;  /* 0x00000000fffff984 */ /* 0x000fe20000000800 */
[----:B------:R-:W-:Y:S01]  /*19da0*/  @!P2 LDGSTS.E.BYPASS.LTC128B.128 [R52+0x10000], desc[UR6][R220.64+0x80] ;  /* 0x10000080dc34afae */ /* 0x000fe2000b981a06 */
[----:B------:R-:W-:Y:S01]  /*19db0*/  IADD3 R10, P1, PT, R6, R5, RZ ;  /* 0x00000005060a7210 */ /* 0x000fe20007f3e0ff */
[----:B------:R-:W-:-:S02]  /*19dc0*/  IMAD.IADD R202, R199, 0x1, R210 ;  /* 0x00000001c7ca7824 */ /* 0x000fc400078e02d2 */
[----:B------:R-:W-:Y:S01]  /*19dd0*/  @P2 STS.128 [R52+0x10000], RZ ;  /* 0x010000ff34002388 */ /* 0x000fe20000000c00 */
[----:B------:R-:W-:Y:S02]  /*19de0*/  IMAD.IADD R199, R199, 0x1, R198 ;  /* 0x00000001c7c77824 */ /* 0x000fe400078e02c6 */
[----:B------:R-:W-:Y:S01]  /*19df0*/  IMAD.X R11, R7, 0x1, R28, P1 ;  /* 0x00000001070b7824 */ /* 0x000fe200008e061c */
        /* <DEDUP_REMOVED lines=25> */
[----:B------:R-:W-:Y:S02]  /*19f90*/  @P3 STS.128 [R52+0xd800], RZ ;  /* 0x00d800ff34003388 */ /* 0x000fe40000000c00 */
[----:B------:R-:W-:Y:S02]  /*19fa0*/  IMAD.X R9, R11, 0x1, R28, P1 ;  /* 0x000000010b097824 */ /* 0x000fe400008e061c */
[----:B---3--:R-:W-:Y:S02]  /*19fb0*/  @!P2 IMAD.MOV.U32 R12, RZ, RZ, R6 ;  /* 0x000000ffff0ca224 */ /* 0x008fe400078e0006 */
[----:B------:R-:W-:-:S05]  /*19fc0*/  @!P2 IMAD.MOV.U32 R13, RZ, RZ, R7 ;  /* 0x000000ffff0da224 */ /* 0x000fca00078e0007 */
[----:B------:R-:W-:Y:S01]  /*19fd0*/  @!PT LDS RZ, [RZ] ;  /* 0x00000000fffff984 */ /* 0x000fe20000000800 */
[----:B------:R-:W-:Y:S01]  /*19fe0*/  @!PT LDS RZ, [RZ] ;  /* 0x00000000fffff984 */ /* 0x000fe20000000800 */
[----:B------:R-:W-:Y:S01]  /*19ff0*/  @!PT LDS RZ, [RZ] ;  /* 0x00000000fffff984 */ /* 0x000fe20000000800 */
[----:B------:R-:W-:Y:S01]  /*1a000*/  @!P2 LDGSTS.E.BYPASS.LTC128B.128 [R52+0x11800], desc[UR6][R12.64+0x80] ;  /* 0x118000800c34afae */ /* 0x000fe2000b981a06 */
[----:B----4-:R-:W-:-:S03]  /*1a010*/  IADD3 R6, P4, PT, R8, R5, RZ ;  /* 0x0000000508067210 */ /* 0x010fc60007f9e0ff */
[----:B------:R-:W-:Y:S01]  /*1a020*/  @P2 STS.128 [R52+0x11800], RZ ;  /* 0x011800ff34002388 */ /* 0x000fe20000000c00 */
[----:B------:R-:W-:Y:S01]  /*1a030*/  IADD3 R4, P1, PT, R6, R5, RZ ;  /* 0x0000000506047210 */ /* 0x000fe20007f3e0ff */
[--C-:B------:R-:W-:Y:S02]  /*1a040*/  IMAD.X R7, R9, 0x1, R28.reuse, P4 ;  /* 0x0000000109077824 */ /* 0x100fe400020e061c */
[----:B------:R-:W-:Y:S01]  /*1a050*/  @!PT LDS RZ, [RZ] ;  /* 0x00000000fffff984 */ /* 0x000fe20000000800 */
[----:B------:R-:W-:Y:S01]  /*1a060*/  @!PT LDS RZ, [RZ] ;  /* 0x00000000fffff984 */ /* 0x000fe20000000800 */
[----:B------:R-:W-:Y:S01]  /*1a070*/  @!PT LDS RZ, [RZ] ;  /* 0x00000000fffff984 */ /* 0x000fe20000000800 */
[----:B------:R-:W-:Y:S02]  /*1a080*/  @!P3 LDGSTS.E.BYPASS.LTC128B.128 [R52+0xe000], desc[UR6][R10.64] ;  /* 0x0e0000000a34bfae */ /* 0x000fe4000b981a06 */
[----:B------:R-:W-:Y:S02]  /*1a090*/  IMAD.X R5, R7, 0x1, R28, P1 ;  /* 0x0000000107057824 */ /* 0x000fe400008e061c */
        /* <DEDUP_REMOVED lines=44> */
[----:B--2---:R-:W-:Y:S04]  /*1a360*/  LDSM.16.M88.4 R8, [R201] ;  /* 0x00000000c908783b */ /* 0x004fe80000000200 */
[----:B------:R-:W2:Y:S04]  /*1a370*/  LDSM.16.M88.4 R168, [R197+0x4000] ;  /* 0x00400000c5a8783b */ /* 0x000ea80000000200 */
[----:B---3--:R-:W3:Y:S04]  /*1a380*/  LDSM.16.M88.4 R4, [R197+0x6800] ;  /* 0x00680000c504783b */ /* 0x008ee80000000200 */
[----:B------:R-:W3:Y:S01]  /*1a390*/  LDSM.16.M88.4 R172, [R200+UR5+0x7800] ;  /* 0x00780005c8ac783b */ /* 0x000ee20008000200 */
[C---:B----4-:R-:W-:Y:S03]  /*1a3a0*/  HMMA.16816.F32.BF16 R12, R48.reuse, R36, RZ ;  /* 0x00000024300c723c */ /* 0x050fe600000418ff */
[----:B------:R-:W4:Y:S04]  /*1a3b0*/  LDSM.16.M88.4 R44, [R197+0x5000] ;  /* 0x00500000c52c783b */ /* 0x000f280000000200 */
[----:B------:R-:W4:Y:S01]  /*1a3c0*/  LDSM.16.M88.4 R164, [R197+0x4800] ;  /* 0x00480000c5a4783b */ /* 0x000f220000000200 */
[C---:B-----5:R-:W-:Y:S03]  /*1a3d0*/  HMMA.16816.F32.BF16 R140, R48.reuse, R136, RZ ;  /* 0x00000088308c723c */ /* 0x060fe600000418ff */
[----:B------:R-:W5:Y:S04]  /*1a3e0*/  LDSM.16.M88.4 R40, [R197+0x5800] ;  /* 0x00580000c528783b */ /* 0x000f680000000200 */
[----:B------:R-:W5:Y:S01]  /*1a3f0*/  LDSM.16.M88.4 R20, [R197+0x6000] ;  /* 0x00600000c514783b */ /* 0x000f620000000200 */
[C---:B------:R-:W-:Y:S03]  /*1a400*/  HMMA.16816.F32.BF16 R36, R48.reuse, R38, RZ ;  /* 0x000000263024723c */ /* 0x040fe600000418ff */
[----:B------:R-:W5:Y:S04]  /*1a410*/  LDSM.16.M88.4 R16, [R197+0x7000] ;  /* 0x00700000c510783b */ /* 0x000f680000000200 */
[----:B------:R-:W5:Y:S01]  /*1a420*/  LDSM.16.M88.4 R192, [R197+0x7800] ;  /* 0x00780000c5c0783b */ /* 0x000f620000000200 */
[C---:B-1----:R-:W-:Y:S03]  /*1a430*/  HMMA.16816.F32.BF16 R24, R48.reuse, R160, RZ ;  /* 0x000000a03018723c */ /* 0x042fe600000418ff */
        /* <DEDUP_REMOVED lines=15> */
[C---:B---3--:R-:W-:Y:S08]  /*1a530*/  HMMA.16816.F32.BF16 R140, R8.reuse, R4, R140 ;  /* 0x00000004088c723c */ /* 0x048ff0000004188c */
[----:B------:R-:W-:Y:S01]  /*1a540*/  HMMA.16816.F32.BF16 R136, R8, R6, R136 ;  /* 0x000000060888723c */ /* 0x000fe20000041888 */
[----:B------:R-:W1:Y:S07]  /*1a550*/  LDSM.16.M88.4 R4, [R198+0x6000] ;  /* 0x00600000c604783b */ /* 0x000e6e0000000200 */
        /* <DEDUP_REMOVED lines=8> */
[----:B------:R-:W-:Y:S07]  /*1a5e0*/  LDSM.16.M88.4 R172, [R198+0x7800] ;  /* 0x00780000c6ac783b */ /* 0x000fee0000000200 */
[C---:B------:R-:W-:Y:S08]  /*1a5f0*/  HMMA.16816.F32.BF16 R32, R8.reuse, R164, R32 ;  /* 0x000000a40820723c */ /* 0x040ff00000041820 */
        /* <DEDUP_REMOVED lines=73> */
[----:B------:R-:W-:Y:S08]  /*1aa90*/  HMMA.16816.F32.BF16 R64, R184, R168, R64 ;  /* 0x000000a8b840723c */ /* 0x000ff00000041840 */
[----:B---3--:R-:W-:Y:S08]  /*1aaa0*/  HMMA.16816.F32.BF16 R12, R20, R16, R12 ;  /* 0x00000010140c723c */ /* 0x008ff0000004180c */
[C---:B------:R-:W-:Y:S01]  /*1aab0*/  HMMA.16816.F32.BF16 R60, R184.reuse, R170, R60 ;  /* 0x000000aab83c723c */ /* 0x040fe2000004183c */
[----:B------:R-:W2:Y:S07]  /*1aac0*/  LDSM.16.M88.4 R168, [R197+0x9000] ;  /* 0x00900000c5a8783b */ /* 0x000eae0000000200 */
[C---:B------:R-:W-:Y:S08]  /*1aad0*/  HMMA.16816.F32.BF16 R140, R184.reuse, R172, R140 ;  /* 0x000000acb88c723c */ /* 0x040ff0000004188c */
[C---:B------:R-:W-:Y:S08]  /*1aae0*/  HMMA.16816.F32.BF16 R136, R184.reuse, R174, R136 ;  /* 0x000000aeb888723c */ /* 0x040ff00000041888 */
[----:B------:R-:W-:Y:S01]  /*1aaf0*/  HMMA.16816.F32.BF16 R172, R184, R164, R56 ;  /* 0x000000a4b8ac723c */ /* 0x000fe20000041838 */
[----:B------:R-:W3:Y:S07]  /*1ab00*/  LDSM.16.M88.4 R56, [R198+0x8800] ;  /* 0x00880000c638783b */ /* 0x000eee0000000200 */
[----:B------:R-:W-:Y:S01]  /*1ab10*/  HMMA.16816.F32.BF16 R36, R20, R18, R36 ;  /* 0x000000121424723c */ /* 0x000fe20000041824 */
[----:B------:R-:W-:Y:S07]  /*1ab20*/  LDSM.16.M88.4 R16, [R197+0x9800] ;  /* 0x00980000c510783b */ /* 0x000fee0000000200 */
[----:B-1----:R-:W-:Y:S08]  /*1ab30*/  HMMA.16816.F32.BF16 R12, R8, R4, R12 ;  /* 0x00000004080c723c */ /* 0x002ff0000004180c */
[----:B------:R-:W-:Y:S08]  /*1ab40*/  HMMA.16816.F32.BF16 R24, R184, R192, R24 ;  /* 0x000000c0b818723c */ /* 0x000ff00000041818 */
[----:B------:R-:W-:Y:S03]  /*1ab50*/  HMMA.16816.F32.BF16 R32, R44, R40, R32 ;  /* 0x000000282c20723c */ /* 0x000fe60000041820 */
[----:B------:R-:W-:-:S05]  /*1ab60*/  FMUL.FTZ R12, R12, UR4 ;  /* 0x000000040c0c7c20 */ /* 0x000fca0008410000 */
[----:B------:R-:W-:Y:S01]  /*1ab70*/  HMMA.16816.F32.BF16 R40, R44, R42, R28 ;  /* 0x0000002a2c28723c */ /* 0x000fe2000004181c */
[----:B------:R-:W1:Y:S07]  /*1ab80*/  LDSM.16.M88.4 R28, [R199+0x8800] ;  /* 0x00880000c71c783b */ /* 0x000e6e0000000200 */
[----:B------:R-:W-:Y:S01]  /*1ab90*/  HMMA.16816.F32.BF16 R36, R8, R6, R36 ;  /* 0x000000060824723c */ /* 0x000fe20000041824 */
[----:B------:R-:W-:Y:S07]  /*1aba0*/  LDSM.16.M88.4 R4, [R197+0xa000] ;  /* 0x00a00000c504783b */ /* 0x000fee0000000200 */
[C---:B------:R-:W-:Y:S08]  /*1abb0*/  HMMA.16816.F32.BF16 R160, R184.reuse, R194, R160 ;  /* 0x000000c2b8a0723c */ /* 0x040ff000000418a0 */
[----:B------:R-:W-:Y:S01]  /*1abc0*/  HMMA.16816.F32.BF16 R48, R184, R166, R48 ;  /* 0x000000a6b830723c */ /* 0x000fe20000041830 */
[----:B------:R-:W4:Y:S02]  /*1abd0*/  LDSM.16.M88.4 R164, [R197+0xb800] ;  /* 0x00b80000c5a4783b */ /* 0x000f240000000200 */
[----:B------:R-:W-:-:S05]  /*1abe0*/  FMUL.FTZ R36, R36, UR4 ;  /* 0x0000000424247c20 */ /* 0x000fca0008410000 */
[----:B------:R-:W-:Y:S01]  /*1abf0*/  HMMA.16816.F32.BF16 R156, R184, R180, R156 ;  /* 0x000000b4b89c723c */ /* 0x000fe2000004189c */
[----:B------:R-:W-:-:S06]  /*1ac00*/  FMUL.FTZ R181, R14, UR4 ;  /* 0x000000040eb57c20 */ /* 0x000fcc0008410000 */
[----:B------:R-:W-:Y:S01]  /*1ac10*/  MUFU.TANH R181, R181 ;  /* 0x000000b500b57308 */ /* 0x000fe20000002400 */
[C---:B------:R-:W-:Y:S07]  /*1ac20*/  HMMA.16816.F32.BF16 R148, R184.reuse, R176, R148 ;  /* 0x000000b0b894723c */ /* 0x040fee0000041894 */
[----:B------:R5:W4:Y:S01]  /*1ac30*/  MUFU.TANH R177, R12 ;  /* 0x0000000c00b17308 */ /* 0x000b220000002400 */
[----:B------:R-:W-:Y:S01]  /*1ac40*/  HMMA.16816.F32.BF16 R144, R184, R178, R144 ;  /* 0x000000b2b890723c */ /* 0x000fe20000041890 */
[----:B------:R-:W-:-:S06]  /*1ac50*/  FMUL.FTZ R179, R15, UR4 ;  /* 0x000000040fb37c20 */ /* 0x000fcc0008410000 */
[----:B------:R-:W-:Y:S01]  /*1ac60*/  MUFU.TANH R179, R179 ;  /* 0x000000b300b37308 */ /* 0x000fe20000002400 */
[----:B--2---:R-:W-:Y:S01]  /*1ac70*/  HMMA.16816.F32.BF16 R24, R44, R168, R24 ;  /* 0x000000a82c18723c */ /* 0x004fe20000041818 */
[----:B------:R-:W-:-:S06]  /*1ac80*/  FMUL.FTZ R169, R13, UR4 ;  /* 0x000000040da97c20 */ /* 0x000fcc0008410000 */
[----:B------:R-:W-:Y:S01]  /*1ac90*/  MUFU.TANH R169, R169 ;  /* 0x000000a900a97308 */ /* 0x000fe20000002400 */
[----:B---3--:R-:W-:Y:S01]  /*1aca0*/  HMMA.16816.F32.BF16 R32, R20, R56, R32 ;  /* 0x000000381420723c */ /* 0x008fe20000041820 */
[----:B-----5:R-:W2:Y:S06]  /*1acb0*/  LDSM.16.M88.4 R12, [R198+0x9000] ;  /* 0x00900000c60c783b */ /* 0x020eac0000000200 */
[----:B------:R3:W-:Y:S01]  /*1acc0*/  MUFU.TANH R57, R36 ;  /* 0x0000002400397308 */ /* 0x0007e20000002400 */
[----:B------:R-:W-:Y:S01]  /*1acd0*/  HMMA.16816.F32.BF16 R152, R184, R182, R152 ;  /* 0x000000b6b898723c */ /* 0x000fe20000041898 */
[----:B------:R-:W-:-:S06]  /*1ace0*/  FMUL.FTZ R183, R39, UR4 ;  /* 0x0000000427b77c20 */ /* 0x000fcc0008410000 */
[----:B------:R-:W-:Y:S01]  /*1acf0*/  MUFU.TANH R183, R183 ;  /* 0x000000b700b77308 */ /* 0x000fe20000002400 */
[----:B------:R-:W-:Y:S01]  /*1ad00*/  HMMA.16816.F32.BF16 R160, R44, R170, R160 ;  /* 0x000000aa2ca0723c */ /* 0x000fe200000418a0 */
[----:B------:R-:W-:-:S06]  /*1ad10*/  FMUL.FTZ R171, R37, UR4 ;  /* 0x0000000425ab7c20 */ /* 0x000fcc0008410000 */
[----:B------:R-:W-:Y:S01]  /*1ad20*/  MUFU.TANH R171, R171 ;  /* 0x000000ab00ab7308 */ /* 0x000fe20000002400 */
[----:B------:R-:W-:Y:S01]  /*1ad30*/  HMMA.16816.F32.BF16 R40, R20, R58, R40 ;  /* 0x0000003a1428723c */ /* 0x000fe20000041828 */
[----:B------:R-:W-:Y:S02]  /*1ad40*/  FMUL.FTZ R59, R38, UR4 ;  /* 0x00000004263b7c20 */ /* 0x000fe40008410000 */
[----:B---3--:R-:W3:Y:S04]  /*1ad50*/  LDSM.16.M88.4 R36, [R198+0xb800] ;  /* 0x00b80000c624783b */ /* 0x008ee80000000200 */
[----:B------:R-:W-:Y:S01]  /*1ad60*/  MUFU.TANH R59, R59 ;  /* 0x0000003b003b7308 */ /* 0x000fe20000002400 */
[----:B-1----:R-:W-:Y:S08]  /*1ad70*/  HMMA.16816.F32.BF16 R32, R8, R28, R32 ;  /* 0x0000001c0820723c */ /* 0x002ff00000041820 */
        /* <DEDUP_REMOVED lines=10> */
[----:B----4-:R-:W-:Y:S07]  /*1ae20*/  HMMA.16816.F32.BF16 R48, R44, R166, R48 ;  /* 0x000000a62c30723c */ /* 0x010fee0000041830 */
[----:B------:R4:W-:Y:S01]  /*1ae30*/  MUFU.TANH R189, R34 ;  /* 0x0000002200bd7308 */ /* 0x0009e20000002400 */
        /* <DEDUP_REMOVED lines=9> */
[----:B------:R-:W-:Y:S01]  /*1aed0*/  HMMA.16816.F32.BF16 R148, R44, R4, R148 ;  /* 0x000000042c94723c */ /* 0x000fe20000041894 */
[----:B------:R-:W-:-:S02]  /*1aee0*/  FMUL.FTZ R4, R35, UR4 ;  /* 0x0000000423047c20 */ /* 0x000fc40008410000 */
[----:B----4-:R-:W4:Y:S04]  /*1aef0*/  LDSM.16.M88.4 R32, [R198+0x9800] ;  /* 0x00980000c620783b */ /* 0x010f280000000200 */
[----:B------:R5:W-:Y:S01]  /*1af00*/  MUFU.TANH R167, R4 ;  /* 0x0000000400a77308 */ /* 0x000be20000002400 */
[----:B---3--:R-:W-:Y:S07]  /*1af10*/  HMMA.16816.F32.BF16 R48, R20, R38, R48 ;  /* 0x000000261430723c */ /* 0x008fee0000041830 */
[----:B------:R-:W-:Y:S01]  /*1af20*/  MUFU.TANH R193, R42 ;  /* 0x0000002a00c17308 */ /* 0x000fe20000002400 */
[----:B------:R-:W-:Y:S07]  /*1af30*/  HMMA.16816.F32.BF16 R144, R44, R6, R144 ;  /* 0x000000062c90723c */ /* 0x000fee0000041890 */
[----:B------:R2:W-:Y:S01]  /*1af40*/  MUFU.TANH R195, R43 ;  /* 0x0000002b00c37308 */ /* 0x0005e20000002400 */
[C---:B-1----:R-:W-:Y:S01]  /*1af50*/  HMMA.16816.F32.BF16 R24, R8.reuse, R16, R24 ;  /* 0x000000100818723c */ /* 0x042fe20000041818 */
[----:B-----5:R-:W1:Y:S07]  /*1af60*/  LDSM.16.M88.4 R4, [R197+0xb000] ;  /* 0x00b00000c504783b */ /* 0x020e6e0000000200 */
[C---:B------:R-:W-:Y:S01]  /*1af70*/  HMMA.16816.F32.BF16 R160, R8.reuse, R18, R160 ;  /* 0x0000001208a0723c */ /* 0x040fe200000418a0 */
[----:B------:R-:W3:Y:S07]  /*1af80*/  LDSM.16.M88.4 R16, [R199+0x9800] ;  /* 0x00980000c710783b */ /* 0x000eee0000000200 */
[----:B------:R-:W-:Y:S03]  /*1af90*/  HMMA.16816.F32.BF16 R48, R8, R30, R48 ;  /* 0x0000001e0830723c */ /* 0x000fe60000041830 */
[----:B------:R-:W-:Y:S01]  /*1afa0*/  FMUL.FTZ R24, R24, UR4 ;  /* 0x0000000418187c20 */ /* 0x000fe20008410000 */
[----:B------:R-:W-:Y:S01]  /*1afb0*/  FMUL.FTZ R25, R25, UR4 ;  /* 0x0000000419197c20 */ /* 0x000fe20008410000 */
[----:B------:R-:W-:Y:S01]  /*1afc0*/  FMUL.FTZ R26, R26, UR4 ;  /* 0x000000041a1a7c20 */ /* 0x000fe20008410000 */
[----:B------:R-:W-:Y:S01]  /*1afd0*/  FMUL.FTZ R27, R27, UR4 ;  /* 0x000000041b1b7c20 */ /* 0x000fe20008410000 */
[----:B------:R5:W-:Y:S01]  /*1afe0*/  MUFU.TANH R227, R24 ;  /* 0x0000001800e37308 */ /* 0x000be20000002400 */
[----:B--2---:R-:W-:Y:S01]  /*1aff0*/  HMMA.16816.F32.BF16 R40, R44, R12, R140 ;  /* 0x0000000c2c28723c */ /* 0x004fe2000004188c */
[----:B------:R-:W-:-:S02]  /*1b000*/  IMAD.SHL.U32 R140, R205, 0x2, RZ ;  /* 0x00000002cd8c7824 */ /* 0x000fc400078e00ff */
[----:B------:R-:W-:Y:S01]  /*1b010*/  FMUL.FTZ R143, R160, UR4 ;  /* 0x00000004a08f7c20 */ /* 0x000fe20008410000 */
[----:B------:R-:W-:Y:S01]  /*1b020*/  FMUL.FTZ R161, R161, UR4 ;  /* 0x00000004a1a17c20 */ /* 0x000fe20008410000 */
[----:B------:R-:W-:Y:S01]  /*1b030*/  FMUL.FTZ R163, R163, UR4 ;  /* 0x00000004a3a37c20 */ /* 0x000fe20008410000 */
[----:B------:R-:W-:Y:S01]  /*1b040*/  LOP3.LUT R140, R140, 0x6, RZ, 0xc0, !PT ;  /* 0x000000068c8c7812 */ /* 0x000fe200078ec0ff */
[----:B------:R-:W-:Y:S01]  /*1b050*/  MUFU.TANH R203, R25 ;  /* 0x0000001900cb7308 */ /* 0x000fe20000002400 */
[C---:B----4-:R-:W-:Y:S03]  /*1b060*/  HMMA.16816.F32.BF16 R156, R20.reuse, R32, R156 ;  /* 0x00000020149c723c */ /* 0x050fe6000004189c */
[----:B------:R-:W-:Y:S02]  /*1b070*/  IMAD R30, R55, 0x80, R140 ;  /* 0x00000080371e7824 */ /* 0x000fe400078e028c */
[----:B------:R-:W-:Y:S01]  /*1b080*/  FMUL.FTZ R33, R48, UR4 ;  /* 0x0000000430217c20 */ /* 0x000fe20008410000 */
[----:B------:R-:W-:Y:S01]  /*1b090*/  FMUL.FTZ R39, R50, UR4 ;  /* 0x0000000432277c20 */ /* 0x000fe20008410000 */
[----:B------:R-:W-:Y:S01]  /*1b0a0*/  FMUL.FTZ R51, R51, UR4 ;  /* 0x0000000433337c20 */ /* 0x000fe20008410000 */
[----:B------:R-:W-:Y:S01]  /*1b0b0*/  MUFU.TANH R229, R26 ;  /* 0x0000001a00e57308 */ /* 0x000fe20000002400 */
[----:B------:R-:W-:Y:S01]  /*1b0c0*/  HMMA.16816.F32.BF16 R152, R20, R34, R152 ;  /* 0x000000221498723c */ /* 0x000fe20000041898 */
[----:B-----5:R-:W-:-:S02]  /*1b0d0*/  VIADD R24, R30, 0xffffff00 ;  /* 0xffffff001e187836 */ /* 0x020fc40000000000 */
[----:B------:R-:W-:Y:S01]  /*1b0e0*/  FMUL.FTZ R49, R49, UR4 ;  /* 0x0000000431317c20 */ /* 0x000fe20008410000 */
[C---:B------:R-:W-:Y:S02]  /*1b0f0*/  VIADD R56, R30.reuse, 0xffffff09 ;  /* 0xffffff091e387836 */ /* 0x040fe40000000000 */
[----:B------:R-:W-:Y:S01]  /*1b100*/  I2FP.F32.S32 R38, R24 ;  /* 0x0000001800267245 */ /* 0x000fe20000201400 */
[----:B------:R-:W2:Y:S01]  /*1b110*/  MUFU.TANH R33, R33 ;  /* 0x0000002100217308 */ /* 0x000ea20000002400 */
[----:B-1----:R-:W-:Y:S01]  /*1b120*/  HMMA.16816.F32.BF16 R64, R44, R4, R64 ;  /* 0x000000042c40723c */ /* 0x002fe20000041840 */
[----:B------:R-:W-:Y:S01]  /*1b130*/  VIADD R4, R30, 0xffffff78 ;  /* 0xffffff781e047836 */ /* 0x000fe20000000000 */
[-C--:B------:R-:W-:Y:S01]  /*1b140*/  ISETP.GE.AND P4, PT, R24, R135.reuse, PT ;  /* 0x000000871800720c */ /* 0x080fe20003f86270 */
[----:B------:R-:W-:Y:S01]  /*1b150*/  FFMA.FTZ R31, R0, R38, R177 ;  /* 0x00000026001f7223 */ /* 0x000fe200000100b1 */
[----:B------:R-:W-:Y:S01]  /*1b160*/  ISETP.GE.AND P1, PT, R24, R196, PT ;  /* 0x000000c41800720c */ /* 0x000fe20003f26270 */
[----:B------:R-:W-:Y:S01]  /*1b170*/  FFMA.FTZ R38, R0, R38, R181 ;  /* 0x0000002600267223 */ /* 0x000fe200000100b5 */
[----:B------:R-:W-:Y:S01]  /*1b180*/  ISETP.GE.AND P5, PT, R4, R135, PT ;  /* 0x000000870400720c */ /* 0x000fe20003fa6270 */
[----:B------:R-:W1:Y:S01]  /*1b190*/  MUFU.TANH R39, R39 ;  /* 0x0000002700277308 */ /* 0x000e620000002400 */
[----:B---3--:R-:W-:Y:S01]  /*1b1a0*/  HMMA.16816.F32.BF16 R156, R8, R16, R156 ;  /* 0x00000010089c723c */ /* 0x008fe2000004189c */
[----:B------:R-:W-:-:S02]  /*1b1b0*/  FSEL R31, R31, -INF , !P4 ;  /* 0xff8000001f1f7808 */ /* 0x000fc40006000000 */
[----:B------:R-:W-:Y:S02]  /*1b1c0*/  ISETP.GE.AND P4, PT, R4, R196, PT ;  /* 0x000000c40400720c */ /* 0x000fe40003f86270 */
[----:B------:R-:W-:Y:S01]  /*1b1d0*/  I2FP.F32.S32 R17, R4 ;  /* 0x0000000400117245 */ /* 0x000fe20000201400 */
[----:B------:R-:W-:Y:S01]  /*1b1e0*/  VIADD R4, R30, 0xffffff01 ;  /* 0xffffff011e047836 */ /* 0x000fe20000000000 */
[----:B------:R3:W4:Y:S01]  /*1b1f0*/  MUFU.TANH R141, R27 ;  /* 0x0000001b008d7308 */ /* 0x0007220000002400 */
[----:B------:R-:W-:Y:S01]  /*1b200*/  HMMA.16816.F32.BF16 R12, R44, R14, R136 ;  /* 0x0000000e2c0c723c */ /* 0x000fe20000041888 */
[----:B------:R-:W-:Y:S01]  /*1b210*/  FSEL R38, R38, -INF , !P1 ;  /* 0xff80000026267808 */ /* 0x000fe20004800000 */
[----:B--2---:R-:W-:Y:S01]  /*1b220*/  FFMA.FTZ R33, R0, R17, R33 ;  /* 0x0000001100217223 */ /* 0x004fe20000010021 */
[----:B------:R-:W-:Y:S02]  /*1b230*/  I2FP.F32.S32 R48, R4 ;  /* 0x0000000400307245 */ /* 0x000fe40000201400 */
[----:B------:R-:W-:-:S02]  /*1b240*/  ISETP.GE.AND P1, PT, R4, R135, PT ;  /* 0x000000870400720c */ /* 0x000fc40003f26270 */
[----:B------:R-:W-:Y:S01]  /*1b250*/  FSEL R137, R33, -INF , !P5 ;  /* 0xff80000021897808 */ /* 0x000fe20006800000 */
[C---:B------:R-:W-:Y:S01]  /*1b260*/  FFMA.FTZ R169, R0.reuse, R48, R169 ;  /* 0x0000003000a97223 */ /* 0x040fe200000100a9 */
[----:B-1----:R-:W-:Y:S01]  /*1b270*/  FFMA.FTZ R39, R0, R17, R39 ;  /* 0x0000001100277223 */ /* 0x002fe20000010027 */
[----:B------:R-:W-:Y:S01]  /*1b280*/  ISETP.GE.AND P5, PT, R4, R196, PT ;  /* 0x000000c40400720c */ /* 0x000fe20003fa6270 */
[----:B------:R-:W-:Y:S01]  /*1b290*/  VIADD R4, R30, 0xffffff08 ;  /* 0xffffff081e047836 */ /* 0x000fe20000000000 */
[----:B------:R-:W-:Y:S01]  /*1b2a0*/  HMMA.16816.F32.BF16 R152, R8, R18, R152 ;  /* 0x000000120898723c */ /* 0x000fe20000041898 */
[----:B------:R-:W1:Y:S01]  /*1b2b0*/  LDSM.16.M88.4 R16, [R198+0xa800] ;  /* 0x00a80000c610783b */ /* 0x000e620000000200 */
[----:B------:R-:W-:Y:S01]  /*1b2c0*/  FSEL R136, R39, -INF , !P4 ;  /* 0xff80000027887808 */ /* 0x000fe20006000000 */
[----:B------:R-:W-:Y:S01]  /*1b2d0*/  FFMA.FTZ R48, R0, R48, R179 ;  /* 0x0000003000307223 */ /* 0x000fe200000100b3 */
[----:B------:R-:W-:Y:S01]  /*1b2e0*/  FSEL R39, R169, -INF , !P1 ;  /* 0xff800000a9277808 */ /* 0x000fe20004800000 */
[----:B---3--:R-:W2:Y:S01]  /*1b2f0*/  LDSM.16.M88.4 R24, [R198+0xa000] ;  /* 0x00a00000c618783b */ /* 0x008ea20000000200 */
[CC--:B------:R-:W-:Y:S01]  /*1b300*/  ISETP.GE.AND P4, PT, R4.reuse, R135.reuse, PT ;  /* 0x000000870400720c */ /* 0x0c0fe20003f86270 */
[----:B------:R-:W3:Y:S01]  /*1b310*/  MUFU.TANH R143, R143 ;  /* 0x0000008f008f7308 */ /* 0x000ee20000002400 */
[----:B------:R-:W-:Y:S01]  /*1b320*/  ISETP.GE.AND P1, PT, R4, R196, PT ;  /* 0x000000c40400720c */ /* 0x000fe20003f26270 */
[----:B------:R-:W5:Y:S01]  /*1b330*/  LDSM.16.M88.4 R32, [R199+0xa000] ;  /* 0x00a00000c720783b */ /* 0x000f620000000200 */
[----:B------:R-:W-:Y:S01]  /*1b340*/  I2FP.F32.S32 R4, R4 ;  /* 0x0000000400047245 */ /* 0x000fe20000201400 */
[----:B------:R-:W-:Y:S01]  /*1b350*/  HMMA.16816.F32.BF16 R60, R44, R6, R60 ;  /* 0x000000062c3c723c */ /* 0x000fe2000004183c */
[----:B------:R-:W-:Y:S01]  /*1b360*/  FSEL R48, R48, -INF , !P5 ;  /* 0xff80000030307808 */ /* 0x000fe20006800000 */
[----:B------:R-:W-:Y:S01]  /*1b370*/  VIADD R6, R30, 0xffffff28 ;  /* 0xffffff281e067836 */ /* 0x000fe20000000000 */
[-C--:B------:R-:W-:Y:S01]  /*1b380*/  ISETP.GE.AND P5, PT, R56, R135.reuse, PT ;  /* 0x000000873800720c */ /* 0x080fe20003fa6270 */
[CC--:B------:R-:W-:Y:S01]  /*1b390*/  FFMA.FTZ R57, R0.reuse, R4.reuse, R57 ;  /* 0x0000000400397223 */ /* 0x0c0fe20000010039 */
[----:B------:R-:W-:Y:S01]  /*1b3a0*/  FFMA.FTZ R50, R0, R4, R59 ;  /* 0x0000000400327223 */ /* 0x000fe2000001003b */
[----:B------:R-:W-:Y:S01]  /*1b3b0*/  VIADD R4, R30, 0xffffff10 ;  /* 0xffffff101e047836 */ /* 0x000fe20000000000 */
[----:B------:R4:W-:Y:S01]  /*1b3c0*/  MUFU.TANH R5, R161 ;  /* 0x000000a100057308 */ /* 0x0009e20000002400 */
[----:B------:R-:W-:Y:S01]  /*1b3d0*/  FMUL.FTZ R139, R156, UR4 ;  /* 0x000000049c8b7c20 */ /* 0x000fe20008410000 */
[----:B------:R-:W-:Y:S01]  /*1b3e0*/  FSEL R57, R57, -INF , !P4 ;  /* 0xff80000039397808 */ /* 0x000fe20006000000 */
[----:B------:R-:W-:Y:S01]  /*1b3f0*/  FMUL.FTZ R158, R158, UR4 ;  /* 0x000000049e9e7c20 */ /* 0x000fe20008410000 */
[----:B------:R-:W-:Y:S01]  /*1b400*/  ISETP.GE.AND P4, PT, R56, R196, PT ;  /* 0x000000c43800720c */ /* 0x000fe20003f86270 */
[----:B------:R-:W-:Y:S01]  /*1b410*/  FMUL.FTZ R157, R157, UR4 ;  /* 0x000000049d9d7c20 */ /* 0x000fe20008410000 */
[----:B------:R-:W-:Y:S01]  /*1b420*/  I2FP.F32.S32 R56, R56 ;  /* 0x0000003800387245 */ /* 0x000fe20000201400 */
[----:B------:R-:W-:Y:S01]  /*1b430*/  FMUL.FTZ R159, R159, UR4 ;  /* 0x000000049f9f7c20 */ /* 0x000fe20008410000 */
[----:B------:R-:W-:Y:S01]  /*1b440*/  FSEL R50, R50, -INF , !P1 ;  /* 0xff80000032327808 */ /* 0x000fe20004800000 */
[----:B------:R-:W-:Y:S01]  /*1b450*/  MUFU.TANH R163, R163 ;  /* 0x000000a300a37308 */ /* 0x000fe20000002400 */
[----:B------:R-:W-:Y:S01]  /*1b460*/  ISETP.GE.AND P1, PT, R4, R135, PT ;  /* 0x000000870400720c */ /* 0x000fe20003f26270 */
[CC--:B------:R-:W-:Y:S01]  /*1b470*/  FFMA.FTZ R59, R0.reuse, R56.reuse, R171 ;  /* 0x00000038003b7223 */ /* 0x0c0fe200000100ab */
[----:B------:R-:W-:Y:S01]  /*1b480*/  FFMA.FTZ R56, R0, R56, R183 ;  /* 0x0000003800387223 */ /* 0x000fe200000100b7 */
[----:B------:R-:W-:Y:S01]  /*1b490*/  FMUL.FTZ R152, R152, UR4 ;  /* 0x0000000498987c20 */ /* 0x000fe20008410000 */
[----:B------:R-:W-:Y:S01]  /*1b4a0*/  FMUL.FTZ R154, R154, UR4 ;  /* 0x000000049a9a7c20 */ /* 0x000fe20008410000 */
[----:B------:R-:W-:Y:S01]  /*1b4b0*/  FMUL.FTZ R153, R153, UR4 ;  /* 0x0000000499997c20 */ /* 0x000fe20008410000 */
[----:B------:R-:W-:Y:S01]  /*1b4c0*/  FSEL R59, R59, -INF , !P5 ;  /* 0xff8000003b3b7808 */ /* 0x000fe20006800000 */
[----:B------:R-:W-:Y:S01]  /*1b4d0*/  MUFU.TANH R139, R139 ;  /* 0x0000008b008b7308 */ /* 0x000fe20000002400 */
[----:B------:R-:W-:Y:S01]  /*1b4e0*/  ISETP.GE.AND P5, PT, R4, R196, PT ;  /* 0x000000c40400720c */ /* 0x000fe20003fa6270 */
[----:B----4-:R-:W-:Y:S01]  /*1b4f0*/  FMUL.FTZ R161, R162, UR4 ;  /* 0x00000004a2a17c20 */ /* 0x010fe20008410000 */
[----:B------:R-:W-:Y:S01]  /*1b500*/  I2FP.F32.S32 R4, R4 ;  /* 0x0000000400047245 */ /* 0x000fe20000201400 */
[----:B------:R-:W-:Y:S01]  /*1b510*/  FMUL.FTZ R155, R155, UR4 ;  /* 0x000000049b9b7c20 */ /* 0x000fe20008410000 */
[----:B------:R-:W-:Y:S01]  /*1b520*/  FSEL R56, R56, -INF , !P4 ;  /* 0xff80000038387808 */ /* 0x000fe20006000000 */
[C---:B-1----:R-:W-:Y:S02]  /*1b530*/  HMMA.16816.F32.BF16 R40, R20.reuse, R16, R40 ;  /* 0x000000101428723c */ /* 0x042fe40000041828 */
[CC--:B------:R-:W-:Y:S01]  /*1b540*/  FFMA.FTZ R185, R0.reuse, R4.reuse, R185 ;  /* 0x0000000400b97223 */ /* 0x0c0fe200000100b9 */
[----:B------:R-:W-:Y:S01]  /*1b550*/  FFMA.FTZ R189, R0, R4, R189 ;  /* 0x0000000400bd7223 */ /* 0x000fe200000100bd */
[C---:B------:R-:W-:Y:S01]  /*1b560*/  VIADD R4, R30.reuse, 0xffffff18 ;  /* 0xffffff181e047836 */ /* 0x040fe20000000000 */
[----:B------:R-:W1:Y:S02]  /*1b570*/  MUFU.TANH R161, R161 ;  /* 0x000000a100a17308 */ /* 0x000e640000002400 */
[----:B------:R-:W-:Y:S01]  /*1b580*/  FSEL R211, R185, -INF , !P1 ;  /* 0xff800000b9d37808 */ /* 0x000fe20004800000 */
[----:B--2---:R-:W-:Y:S01]  /*1b590*/  HMMA.16816.F32.BF16 R148, R20, R24, R148 ;  /* 0x000000181494723c */ /* 0x004fe20000041894 */
[----:B------:R-:W-:Y:S01]  /*1b5a0*/  VIADD R25, R30, 0xffffff11 ;  /* 0xffffff111e197836 */ /* 0x000fe20000000000 */
[----:B------:R-:W-:-:S02]  /*1b5b0*/  FSEL R202, R189, -INF , !P5 ;  /* 0xff800000bdca7808 */ /* 0x000fc40006800000 */
[----:B------:R-:W-:Y:S01]  /*1b5c0*/  ISETP.GE.AND P5, PT, R4, R135, PT ;  /* 0x000000870400720c */ /* 0x000fe20003fa6270 */
[----:B------:R-:W2:Y:S01]  /*1b5d0*/  MUFU.TANH R177, R158 ;  /* 0x0000009e00b17308 */ /* 0x000ea20000002400 */
[----:B------:R-:W-:Y:S02]  /*1b5e0*/  I2FP.F32.S32 R24, R25 ;  /* 0x0000001900187245 */ /* 0x000fe40000201400 */
[C---:B------:R-:W-:Y:S01]  /*1b5f0*/  ISETP.GE.AND P4, PT, R25.reuse, R135, PT ;  /* 0x000000871900720c */ /* 0x040fe20003f86270 */
[C---:B------:R-:W-:Y:S01]  /*1b600*/  HMMA.16816.F32.BF16 R144, R20.reuse, R26, R144 ;  /* 0x0000001a1490723c */ /* 0x040fe20000041890 */
[----:B------:R-:W-:Y:S01]  /*1b610*/  ISETP.GE.AND P1, PT, R25, R196, PT ;  /* 0x000000c41900720c */ /* 0x000fe20003f26270 */
[CC--:B------:R-:W-:Y:S01]  /*1b620*/  FFMA.FTZ R187, R0.reuse, R24.reuse, R187 ;  /* 0x0000001800bb7223 */ /* 0x0c0fe200000100bb */
[----:B------:R-:W-:Y:S01]  /*1b630*/  FFMA.FTZ R167, R0, R24, R167 ;  /* 0x0000001800a77223 */ /* 0x000fe200000100a7 */
[----:B------:R-:W-:Y:S01]  /*1b640*/  VIADD R24, R30, 0xffffff19 ;  /* 0xffffff191e187836 */ /* 0x000fe20000000000 */
[----:B------:R-:W4:Y:S02]  /*1b650*/  MUFU.TANH R157, R157 ;  /* 0x0000009d009d7308 */ /* 0x000f240000002400 */
[----:B------:R-:W-:Y:S01]  /*1b660*/  FSEL R213, R187, -INF , !P4 ;  /* 0xff800000bbd57808 */ /* 0x000fe20006000000 */
[----:B------:R-:W-:Y:S01]  /*1b670*/  HMMA.16816.F32.BF16 R12, R20, R18, R12 ;  /* 0x00000012140c723c */ /* 0x000fe2000004180c */
[----:B------:R-:W-:Y:S01]  /*1b680*/  ISETP.GE.AND P4, PT, R4, R196, PT ;  /* 0x000000c40400720c */ /* 0x000fe20003f86270 */
[----:B------:R-:W-:Y:S01]  /*1b690*/  VIADD R18, R30, 0xffffff31 ;  /* 0xffffff311e127836 */ /* 0x000fe20000000000 */
[----:B------:R-:W-:-:S02]  /*1b6a0*/  I2FP.F32.S32 R4, R4 ;  /* 0x0000000400047245 */ /* 0x000fc40000201400 */
[----:B------:R-:W-:Y:S01]  /*1b6b0*/  I2FP.F32.S32 R16, R24 ;  /* 0x0000001800107245 */ /* 0x000fe20000201400 */
[----:B------:R-:W4:Y:S01]  /*1b6c0*/  MUFU.TANH R159, R159 ;  /* 0x0000009f009f7308 */ /* 0x000f220000002400 */
[----:B------:R-:W-:Y:S01]  /*1b6d0*/  FSEL R182, R167, -INF , !P1 ;  /* 0xff800000a7b67808 */ /* 0x000fe20004800000 */
[CC--:B------:R-:W-:Y:S01]  /*1b6e0*/  FFMA.FTZ R201, R0.reuse, R4.reuse, R201 ;  /* 0x0000000400c97223 */ /* 0x0c0fe200000100c9 */
[C---:B------:R-:W-:Y:S01]  /*1b6f0*/  FFMA.FTZ R193, R0.reuse, R4, R193 ;  /* 0x0000000400c17223 */ /* 0x040fe200000100c1 */
[-C--:B------:R-:W-:Y:S01]  /*1b700*/  FFMA.FTZ R191, R0, R16.reuse, R191 ;  /* 0x0000001000bf7223 */ /* 0x080fe200000100bf */
[-C--:B------:R-:W-:Y:S01]  /*1b710*/  ISETP.GE.AND P1, PT, R24, R135.reuse, PT ;  /* 0x000000871800720c */ /* 0x080fe20003f26270 */
[----:B------:R-:W-:Y:S01]  /*1b720*/  VIADD R4, R30, 0xffffff20 ;  /* 0xffffff201e047836 */ /* 0x000fe20000000000 */
[----:B------:R-:W-:Y:S01]  /*1b730*/  FSEL R225, R201, -INF , !P5 ;  /* 0xff800000c9e17808 */ /* 0x000fe20006800000 */
[----:B------:R-:W-:Y:S01]  /*1b740*/  FFMA.FTZ R195, R0, R16, R195 ;  /* 0x0000001000c37223 */ /* 0x000fe200000100c3 */
[----:B------:R-:W-:Y:S01]  /*1b750*/  FSEL R210, R193, -INF , !P4 ;  /* 0xff800000c1d27808 */ /* 0x000fe20006000000 */
[----:B------:R-:W-:Y:S01]  /*1b760*/  VIADD R16, R30, 0xffffff21 ;  /* 0xffffff211e107836 */ /* 0x000fe20000000000 */
[----:B------:R-:W-:Y:S01]  /*1b770*/  FSEL R215, R191, -INF , !P1 ;  /* 0xff800000bfd77808 */ /* 0x000fe20004800000 */
[----:B-----5:R-:W-:Y:S01]  /*1b780*/  HMMA.16816.F32.BF16 R148, R8, R32, R148 ;  /* 0x000000200894723c */ /* 0x020fe20000041894 */
[C---:B------:R-:W-:Y:S01]  /*1b790*/  ISETP.GE.AND P4, PT, R4.reuse, R135, PT ;  /* 0x000000870400720c */ /* 0x040fe20003f86270 */
[----:B------:R-:W5:Y:S01]  /*1b7a0*/  MUFU.TANH R171, R152 ;  /* 0x0000009800ab7308 */ /* 0x000f620000002400 */
[----:B------:R-:W-:-:S02]  /*1b7b0*/  ISETP.GE.AND P1, PT, R4, R196, PT ;  /* 0x000000c40400720c */ /* 0x000fc40003f26270 */
[----:B------:R-:W-:Y:S02]  /*1b7c0*/  I2FP.F32.S32 R4, R4 ;  /* 0x0000000400047245 */ /* 0x000fe40000201400 */
[----:B------:R-:W-:Y:S01]  /*1b7d0*/  ISETP.GE.AND P5, PT, R24, R196, PT ;  /* 0x000000c41800720c */ /* 0x000fe20003fa6270 */
[----:B------:R-:W-:Y:S01]  /*1b7e0*/  HMMA.16816.F32.BF16 R144, R8, R34, R144 ;  /* 0x000000220890723c */ /* 0x000fe20000041890 */
[----:B------:R-:W2:Y:S01]  /*1b7f0*/  LDSM.16.M88.4 R24, [R199+0xa800] ;  /* 0x00a80000c718783b */ /* 0x000ea20000000200 */
[CC--:B------:R-:W-:Y:S01]  /*1b800*/  FFMA.FTZ R167, R0.reuse, R4.reuse, R227 ;  /* 0x0000000400a77223 */ /* 0x0c0fe200000100e3 */
[----:B------:R-:W-:Y:S01]  /*1b810*/  FSEL R212, R195, -INF , !P5 ;  /* 0xff800000c3d47808 */ /* 0x000fe20006800000 */
[----:B------:R-:W-:Y:S01]  /*1b820*/  FFMA.FTZ R166, R0, R4, R229 ;  /* 0x0000000400a67223 */ /* 0x000fe200000100e5 */
[CC--:B------:R-:W-:Y:S01]  /*1b830*/  ISETP.GE.AND P5, PT, R16.reuse, R135.reuse, PT ;  /* 0x000000871000720c */ /* 0x0c0fe20003fa6270 */
[----:B------:R-:W4:Y:S01]  /*1b840*/  LDSM.16.M88.4 R32, [R198+0xb000] ;  /* 0x00b00000c620783b */ /* 0x000f220000000200 */
[----:B------:R-:W-:Y:S01]  /*1b850*/  FSEL R167, R167, -INF , !P4 ;  /* 0xff800000a7a77808 */ /* 0x000fe20006000000 */
[----:B------:R-:W5:Y:S01]  /*1b860*/  MUFU.TANH R179, R154 ;  /* 0x0000009a00b37308 */ /* 0x000f620000002400 */
[----:B------:R-:W-:Y:S01]  /*1b870*/  ISETP.GE.AND P4, PT, R16, R196, PT ;  /* 0x000000c41000720c */ /* 0x000fe20003f86270 */
[----:B------:R-:W-:Y:S01]  /*1b880*/  HMMA.16816.F32.BF16 R172, R44, R164, R172 ;  /* 0x000000a42cac723c */ /* 0x000fe200000418ac */
        /* <DEDUP_REMOVED lines=8> */
[CC--:B---3--:R-:W-:Y:S01]  /*1b910*/  FFMA.FTZ R143, R0.reuse, R4.reuse, R143 ;  /* 0x00000004008f7223 */ /* 0x0c8fe2000001008f */
[----:B-1----:R-:W-:Y:S01]  /*1b920*/  FFMA.FTZ R161, R0, R4, R161 ;  /* 0x0000000400a17223 */ /* 0x002fe200000100a1 */
[----:B------:R-:W-:Y:S01]  /*1b930*/  FSEL R169, R169, -INF , !P5 ;  /* 0xff800000a9a97808 */ /* 0x000fe20006800000 */
[----:B------:R-:W-:Y:S01]  /*1b940*/  VIADD R16, R30, 0xffffff30 ;  /* 0xffffff301e107836 */ /* 0x000fe20000000000 */
[-C--:B------:R-:W-:Y:S01]  /*1b950*/  ISETP.GE.AND P5, PT, R6, R196.reuse, PT ;  /* 0x000000c40600720c */ /* 0x080fe20003fa6270 */
[----:B------:R-:W-:Y:S01]  /*1b960*/  VIADD R6, R30, 0xffffff29 ;  /* 0xffffff291e067836 */ /* 0x000fe20000000000 */
[----:B------:R-:W-:Y:S01]  /*1b970*/  FSEL R180, R180, -INF , !P4 ;  /* 0xff800000b4b47808 */ /* 0x000fe20006000000 */
[----:B------:R-:W1:Y:S01]  /*1b980*/  MUFU.TANH R153, R153 ;  /* 0x0000009900997308 */ /* 0x000e620000002400 */
[----:B------:R-:W-:Y:S01]  /*1b990*/  FSEL R203, R143, -INF , !P1 ;  /* 0xff8000008fcb7808 */ /* 0x000fe20004800000 */
[----:B------:R-:W-:Y:S01]  /*1b9a0*/  FMUL.FTZ R149, R150, UR4 ;  /* 0x0000000496957c20 */ /* 0x000fe20008410000 */
[CC--:B------:R-:W-:Y:S01]  /*1b9b0*/  ISETP.GE.AND P4, PT, R6.reuse, R135.reuse, PT ;  /* 0x000000870600720c */ /* 0x0c0fe20003f86270 */
[----:B------:R-:W-:Y:S01]  /*1b9c0*/  FMUL.FTZ R151, R151, UR4 ;  /* 0x0000000497977c20 */ /* 0x000fe20008410000 */
[----:B------:R-:W-:Y:S01]  /*1b9d0*/  ISETP.GE.AND P1, PT, R6, R196, PT ;  /* 0x000000c40600720c */ /* 0x000fe20003f26270 */
[----:B------:R-:W-:Y:S01]  /*1b9e0*/  FMUL.FTZ R144, R144, UR4 ;  /* 0x0000000490907c20 */ /* 0x000fe20008410000 */
[----:B------:R-:W-:Y:S01]  /*1b9f0*/  I2FP.F32.S32 R6, R6 ;  /* 0x0000000600067245 */ /* 0x000fe20000201400 */
[----:B------:R-:W3:Y:S01]  /*1ba00*/  MUFU.TANH R155, R155 ;  /* 0x0000009b009b7308 */ /* 0x000ee20000002400 */
[----:B------:R-:W-:Y:S01]  /*1ba10*/  FSEL R170, R161, -INF , !P5 ;  /* 0xff800000a1aa7808 */ /* 0x000fe20006800000 */
[----:B------:R-:W-:Y:S01]  /*1ba20*/  FMUL.FTZ R146, R146, UR4 ;  /* 0x0000000492927c20 */ /* 0x000fe20008410000 */
[----:B------:R-:W-:Y:S01]  /*1ba30*/  ISETP.GE.AND P5, PT, R16, R135, PT ;  /* 0x000000871000720c */ /* 0x000fe20003fa6270 */
[CC--:B------:R-:W-:Y:S01]  /*1ba40*/  FFMA.FTZ R5, R0.reuse, R6.reuse, R5 ;  /* 0x0000000600057223 */ /* 0x0c0fe20000010005 */
[----:B------:R-:W-:Y:S01]  /*1ba50*/  FFMA.FTZ R163, R0, R6, R163 ;  /* 0x0000000600a37223 */ /* 0x000fe200000100a3 */
[----:B------:R-:W-:Y:S01]  /*1ba60*/  FMUL.FTZ R147, R147, UR4 ;  /* 0x0000000493937c20 */ /* 0x000fe20008410000 */
[----:B--2---:R-:W-:Y:S01]  /*1ba70*/  HMMA.16816.F32.BF16 R12, R8, R26, R12 ;  /* 0x0000001a080c723c */ /* 0x004fe2000004180c */
[----:B------:R-:W2:Y:S01]  /*1ba80*/  MUFU.TANH R181, R148 ;  /* 0x0000009400b57308 */ /* 0x000ea20000002400 */
[----:B------:R-:W-:-:S02]  /*1ba90*/  FSEL R201, R5, -INF , !P4 ;  /* 0xff80000005c97808 */ /* 0x000fc40006000000 */
[----:B------:R-:W-:Y:S01]  /*1baa0*/  ISETP.GE.AND P4, PT, R16, R196, PT ;  /* 0x000000c41000720c */ /* 0x000fe20003f86270 */
[----:B------:R-:W2:Y:S01]  /*1bab0*/  LDSM.16.M88.4 R4, [R199+0xb000] ;  /* 0x00b00000c704783b */ /* 0x000ea20000000200 */
[----:B------:R-:W-:Y:S01]  /*1bac0*/  I2FP.F32.S32 R16, R16 ;  /* 0x0000001000107245 */ /* 0x000fe20000201400 */
[----:B------:R-:W-:-:S04]  /*1bad0*/  DEPBAR.LE SB0, 0x0 ;  /* 0x000080000000791a */ /* 0x000fc80000000000 */
[CC--:B------:R-:W-:Y:S01]  /*1bae0*/  FFMA.FTZ R139, R0.reuse, R16.reuse, R139 ;  /* 0x00000010008b7223 */ /* 0x0c0fe2000001008b */
[----:B------:R-:W-:Y:S01]  /*1baf0*/  FFMA.FTZ R177, R0, R16, R177 ;  /* 0x0000001000b17223 */ /* 0x000fe200000100b1 */
[----:B------:R-:W-:Y:S01]  /*1bb00*/  VIADD R16, R30, 0xffffff38 ;  /* 0xffffff381e107836 */ /* 0x000fe20000000000 */
[----:B------:R-:W-:Y:S01]  /*1bb10*/  FSEL R168, R163, -INF , !P1 ;  /* 0xff800000a3a87808 */ /* 0x000fe20004800000 */
[----:B------:R-:W-:Y:S01]  /*1bb20*/  HMMA.16816.F32.BF16 R40, R8, R24, R40 ;  /* 0x000000180828723c */ /* 0x000fe20000041828 */
[----:B------:R-:W-:Y:S01]  /*1bb30*/  FSEL R183, R139, -INF , !P5 ;  /* 0xff8000008bb77808 */ /* 0x000fe20006800000 */
[----:B------:R-:W-:Y:S01]  /*1bb40*/  MUFU.TANH R17, R17 ;  /* 0x0000001100117308 */ /* 0x000fe20000002400 */
[-C--:B------:R-:W-:Y:S01]  /*1bb50*/  ISETP.GE.AND P1, PT, R18, R135.reuse, PT ;  /* 0x000000871200720c */ /* 0x080fe20003f26270 */
[----:B------:R-:W-:Y:S01]  /*1bb60*/  FMUL.FTZ R45, R12, UR4 ;  /* 0x000000040c2d7c20 */ /* 0x000fe20008410000 */
[----:B------:R-:W-:Y:S01]  /*1bb70*/  ISETP.GE.AND P5, PT, R18, R196, PT ;  /* 0x000000c41200720c */ /* 0x000fe20003fa6270 */
[----:B------:R-:W-:Y:S01]  /*1bb80*/  FMUL.FTZ R25, R145, UR4 ;  /* 0x0000000491197c20 */ /* 0x000fe20008410000 */
[----:B------:R-:W-:Y:S01]  /*1bb90*/  I2FP.F32.S32 R18, R18 ;  /* 0x0000001200127245 */ /* 0x000fe20000201400 */
[C---:B----4-:R-:W-:Y:S01]  /*1bba0*/  HMMA.16816.F32.BF16 R64, R20.reuse, R32, R64 ;  /* 0x000000201440723c */ /* 0x050fe20000041840 */
[----:B------:R-:W-:Y:S01]  /*1bbb0*/  I2FP.F32.S32 R24, R16 ;  /* 0x0000001000187245 */ /* 0x000fe20000201400 */
[----:B------:R-:W4:Y:S01]  /*1bbc0*/  MUFU.TANH R149, R149 ;  /* 0x0000009500957308 */ /* 0x000f220000002400 */
[----:B------:R-:W-:Y:S01]  /*1bbd0*/  FSEL R186, R177, -INF , !P4 ;  /* 0xff800000b1ba7808 */ /* 0x000fe20006000000 */
[CC--:B------:R-:W-:Y:S01]  /*1bbe0*/  FFMA.FTZ R157, R0.reuse, R18.reuse, R157 ;  /* 0x00000012009d7223 */ /* 0x0c0fe2000001009d */
[C---:B------:R-:W-:Y:S01]  /*1bbf0*/  FFMA.FTZ R159, R0.reuse, R18, R159 ;  /* 0x00000012009f7223 */ /* 0x040fe2000001009f */
[-C--:B-----5:R-:W-:Y:S01]  /*1bc00*/  FFMA.FTZ R171, R0, R24.reuse, R171 ;  /* 0x0000001800ab7223 */ /* 0x0a0fe200000100ab */
[-C--:B------:R-:W-:Y:S01]  /*1bc10*/  ISETP.GE.AND P4, PT, R16, R135.reuse, PT ;  /* 0x000000871000720c */ /* 0x080fe20003f86270 */
[----:B------:R-:W-:Y:S01]  /*1bc20*/  VIADD R18, R30, 0xffffff39 ;  /* 0xffffff391e127836 */ /* 0x000fe20000000000 */
[----:B------:R-:W-:Y:S01]  /*1bc30*/  FSEL R197, R157, -INF , !P1 ;  /* 0xff8000009dc57808 */ /* 0x000fe20004800000 */
[----:B------:R-:W-:Y:S01]  /*1bc40*/  FFMA.FTZ R179, R0, R24, R179 ;  /* 0x0000001800b37223 */ /* 0x000fe200000100b3 */
[----:B------:R-:W-:Y:S01]  /*1bc50*/  ISETP.GE.AND P1, PT, R16, R196, PT ;  /* 0x000000c41000720c */ /* 0x000fe20003f26270 */
[----:B------:R-:W5:Y:S01]  /*1bc60*/  MUFU.TANH R151, R151 ;  /* 0x0000009700977308 */ /* 0x000f620000002400 */
[----:B------:R-:W-:Y:S01]  /*1bc70*/  FSEL R184, R159, -INF , !P5 ;  /* 0xff8000009fb87808 */ /* 0x000fe20006800000 */
[----:B------:R-:W-:Y:S01]  /*1bc80*/  HMMA.16816.F32.BF16 R60, R20, R34, R60 ;  /* 0x00000022143c723c */ /* 0x000fe2000004183c */
[----:B------:R-:W-:Y:S01]  /*1bc90*/  FSEL R185, R171, -INF , !P4 ;  /* 0xff800000abb97808 */ /* 0x000fe20006000000 */
[----:B------:R-:W-:Y:S01]  /*1bca0*/  FMUL.FTZ R40, R40, UR4 ;  /* 0x0000000428287c20 */ /* 0x000fe20008410000 */
[-C--:B------:R-:W-:Y:S01]  /*1bcb0*/  ISETP.GE.AND P5, PT, R18, R135.reuse, PT ;  /* 0x000000871200720c */ /* 0x080fe20003fa6270 */
[----:B------:R-:W-:Y:S01]  /*1bcc0*/  FMUL.FTZ R42, R42, UR4 ;  /* 0x000000042a2a7c20 */ /* 0x000fe20008410000 */
[----:B------:R-:W-:Y:S01]  /*1bcd0*/  I2FP.F32.S32 R16, R18 ;  /* 0x0000001200107245 */ /* 0x000fe20000201400 */
[----:B------:R-:W5:Y:S01]  /*1bce0*/  MUFU.TANH R141, R144 ;  /* 0x00000090008d7308 */ /* 0x000f620000002400 */
[----:B------:R-:W-:Y:S01]  /*1bcf0*/  ISETP.GE.AND P4, PT, R18, R196, PT ;  /* 0x000000c41200720c */ /* 0x000fe20003f86270 */
[----:B------:R-:W-:Y:S01]  /*1bd00*/  VIADD R18, R30, 0xffffff40 ;  /* 0xffffff401e127836 */ /* 0x000fe20000000000 */
[----:B------:R-:W-:Y:S01]  /*1bd10*/  FSEL R198, R179, -INF , !P1 ;  /* 0xff800000b3c67808 */ /* 0x000fe20004800000 */
[CC--:B-1----:R-:W-:Y:S01]  /*1bd20*/  FFMA.FTZ R153, R0.reuse, R16.reuse, R153 ;  /* 0x0000001000997223 */ /* 0x0c2fe20000010099 */
[----:B---3--:R-:W-:Y:S01]  /*1bd30*/  FFMA.FTZ R155, R0, R16, R155 ;  /* 0x00000010009b7223 */ /* 0x008fe2000001009b */
[----:B------:R-:W-:Y:S01]  /*1bd40*/  VIADD R16, R30, 0xffffff41 ;  /* 0xffffff411e107836 */ /* 0x000fe20000000000 */
[----:B------:R-:W-:Y:S01]  /*1bd50*/  I2FP.F32.S32 R12, R18 ;  /* 0x00000012000c7245 */ /* 0x000fe20000201400 */
[----:B------:R-:W1:Y:S01]  /*1bd60*/  MUFU.TANH R19, R146 ;  /* 0x0000009200137308 */ /* 0x000e620000002400 */
[-C--:B------:R-:W-:Y:S01]  /*1bd70*/  ISETP.GE.AND P1, PT, R18, R135.reuse, PT ;  /* 0x000000871200720c */ /* 0x080fe20003f26270 */
[----:B--2---:R-:W-:Y:S01]  /*1bd80*/  HMMA.16816.F32.BF16 R64, R8, R4, R64 ;  /* 0x000000040840723c */ /* 0x004fe20000041840 */
[----:B------:R-:W-:Y:S01]  /*1bd90*/  FSEL R200, R155, -INF , !P4 ;  /* 0xff8000009bc87808 */ /* 0x000fe20006000000 */
[-C--:B------:R-:W-:Y:S01]  /*1bda0*/  FFMA.FTZ R181, R0, R12.reuse, R181 ;  /* 0x0000000c00b57223 */ /* 0x080fe200000100b5 */
[-C--:B------:R-:W-:Y:S01]  /*1bdb0*/  ISETP.GE.AND P4, PT, R16, R135.reuse, PT ;  /* 0x000000871000720c */ /* 0x080fe20003f86270 */
[----:B----4-:R-:W-:Y:S01]  /*1bdc0*/  FFMA.FTZ R149, R0, R12, R149 ;  /* 0x0000000c00957223 */ /* 0x010fe20000010095 */
[----:B------:R-:W-:Y:S01]  /*1bdd0*/  FSEL R195, R153, -INF , !P5 ;  /* 0xff80000099c37808 */ /* 0x000fe20006800000 */
[----:B------:R-:W2:Y:S01]  /*1bde0*/  MUFU.TANH R25, R25 ;  /* 0x0000001900197308 */ /* 0x000ea20000002400 */
[----:B------:R-:W-:Y:S01]  /*1bdf0*/  FSEL R187, R181, -INF , !P1 ;  /* 0xff800000b5bb7808 */ /* 0x000fe20004800000 */
[----:B------:R-:W-:Y:S01]  /*1be00*/  VIADD R4, R30, 0xffffff48 ;  /* 0xffffff481e047836 */ /* 0x000fe20000000000 */
[----:B------:R-:W-:Y:S01]  /*1be10*/  ISETP.GE.AND P1, PT, R16, R196, PT ;  /* 0x000000c41000720c */ /* 0x000fe20003f26270 */
[----:B------:R-:W-:Y:S01]  /*1be20*/  FMUL.FTZ R26, R43, UR4 ;  /* 0x000000042b1a7c20 */ /* 0x000fe20008410000 */
[----:B------:R-:W-:Y:S01]  /*1be30*/  I2FP.F32.S32 R16, R16 ;  /* 0x0000001000107245 */ /* 0x000fe20000201400 */
[----:B------:R-:W-:Y:S01]  /*1be40*/  FMUL.FTZ R41, R41, UR4 ;  /* 0x0000000429297c20 */ /* 0x000fe20008410000 */
[----:B------:R-:W-:Y:S01]  /*1be50*/  ISETP.GE.AND P5, PT, R18, R196, PT ;  /* 0x000000c41200720c */ /* 0x000fe20003fa6270 */
[----:B------:R-:W3:Y:S01]  /*1be60*/  MUFU.TANH R33, R147 ;  /* 0x0000009300217308 */ /* 0x000ee20000002400 */
[----:B------:R-:W-:Y:S01]  /*1be70*/  FMUL.FTZ R18, R13, UR4 ;  /* 0x000000040d127c20 */ /* 0x000fe20008410000 */
[----:B------:R-:W-:Y:S01]  /*1be80*/  FFMA.FTZ R17, R0, R16, R17 ;  /* 0x0000001000117223 */ /* 0x000fe20000010011 */
[----:B------:R-:W-:Y:S01]  /*1be90*/  FSEL R192, R149, -INF , !P5 ;  /* 0xff80000095c07808 */ /* 0x000fe20006800000 */
[----:B------:R-:W-:Y:S01]  /*1bea0*/  FMUL.FTZ R13, R14, UR4 ;  /* 0x000000040e0d7c20 */ /* 0x000fe20008410000 */
[----:B------:R-:W-:Y:S01]  /*1beb0*/  ISETP.GE.AND P5, PT, R4, R135, PT ;  /* 0x000000870400720c */ /* 0x000fe20003fa6270 */
[----:B------:R-:W-:Y:S01]  /*1bec0*/  VIADD R14, R30, 0xffffff49 ;  /* 0xffffff491e0e7836 */ /* 0x000fe20000000000 */
[----:B------:R-:W-:Y:S01]  /*1bed0*/  FSEL R191, R17, -INF , !P4 ;  /* 0xff80000011bf7808 */ /* 0x000fe20006000000 */
[----:B------:R-:W4:Y:S01]  /*1bee0*/  MUFU.TANH R139, R40 ;  /* 0x00000028008b7308 */ /* 0x000f220000002400 */
[----:B------:R-:W-:Y:S01]  /*1bef0*/  ISETP.GE.AND P4, PT, R4, R196, PT ;  /* 0x000000c40400720c */ /* 0x000fe20003f86270 */
[C---:B-----5:R-:W-:Y:S01]  /*1bf00*/  FFMA.FTZ R151, R0.reuse, R16, R151 ;  /* 0x0000001000977223 */ /* 0x060fe20000010097 */
[----:B------:R-:W-:Y:S01]  /*1bf10*/  I2FP.F32.S32 R4, R4 ;  /* 0x0000000400047245 */ /* 0x000fe20000201400 */
[----:B------:R-:W-:Y:S01]  /*1bf20*/  HMMA.16816.F32.BF16 R172, R20, R36, R172 ;  /* 0x0000002414ac723c */ /* 0x000fe200000418ac */
[----:B------:R-:W-:Y:S01]  /*1bf30*/  I2FP.F32.S32 R12, R14 ;  /* 0x0000000e000c7245 */ /* 0x000fe20000201400 */
[----:B------:R-:W-:Y:S01]  /*1bf40*/  FMUL.FTZ R15, R15, UR4 ;  /* 0x000000040f0f7c20 */ /* 0x000fe20008410000 */
[----:B------:R-:W-:Y:S01]  /*1bf50*/  FSEL R194, R151, -INF , !P1 ;  /* 0xff80000097c27808 */ /* 0x000fe20004800000 */
[----:B------:R-:W5:Y:S01]  /*1bf60*/  MUFU.TANH R43, R42 ;  /* 0x0000002a002b7308 */ /* 0x000f620000002400 */
[CC--:B------:R-:W-:Y:S01]  /*1bf70*/  FFMA.FTZ R141, R0.reuse, R4.reuse, R141 ;  /* 0x00000004008d7223 */ /* 0x0c0fe2000001008d */
[----:B-1----:R-:W-:Y:S01]  /*1bf80*/  FFMA.FTZ R19, R0, R4, R19 ;  /* 0x0000000400137223 */ /* 0x002fe20000010013 */
[----:B------:R-:W-:-:S02]  /*1bf90*/  VIADD R4, R30, 0xffffff50 ;  /* 0xffffff501e047836 */ /* 0x000fc40000000000 */
[-C--:B--2---:R-:W-:Y:S01]  /*1bfa0*/  FFMA.FTZ R25, R0, R12.reuse, R25 ;  /* 0x0000000c00197223 */ /* 0x084fe20000010019 */
[C---:B------:R-:W-:Y:S01]  /*1bfb0*/  HMMA.16816.F32.BF16 R60, R8.reuse, R6, R60 ;  /* 0x00000006083c723c */ /* 0x040fe2000004183c */
[-C--:B------:R-:W-:Y:S01]  /*1bfc0*/  ISETP.GE.AND P1, PT, R14, R135.reuse, PT ;  /* 0x000000870e00720c */ /* 0x080fe20003f26270 */
[----:B---3--:R-:W-:Y:S01]  /*1bfd0*/  FFMA.FTZ R33, R0, R12, R33 ;  /* 0x0000000c00217223 */ /* 0x008fe20000010021 */
[----:B------:R-:W1:Y:S01]  /*1bfe0*/  MUFU.TANH R27, R41 ;  /* 0x00000029001b7308 */ /* 0x000e620000002400 */
[----:B------:R-:W-:Y:S01]  /*1bff0*/  I2FP.F32.S32 R6, R4 ;  /* 0x0000000400067245 */ /* 0x000fe20000201400 */
[----:B------:R-:W-:Y:S01]  /*1c000*/  FMUL.FTZ R17, R64, UR4 ;  /* 0x0000000440117c20 */ /* 0x000fe20008410000 */
[----:B------:R-:W-:Y:S01]  /*1c010*/  FSEL R190, R19, -INF , !P4 ;  /* 0xff80000013be7808 */ /* 0x000fe20006000000 */
[----:B------:R-:W-:Y:S01]  /*1c020*/  VIADD R12, R30, 0xffffff58 ;  /* 0xffffff581e0c7836 */ /* 0x000fe20000000000 */
[----:B------:R-:W-:Y:S01]  /*1c030*/  FSEL R189, R25, -INF , !P1 ;  /* 0xff80000019bd7808 */ /* 0x000fe20004800000 */
[-C--:B----4-:R-:W-:Y:S01]  /*1c040*/  FFMA.FTZ R139, R0, R6.reuse, R139 ;  /* 0x00000006008b7223 */ /* 0x090fe2000001008b */
[----:B------:R-:W-:Y:S01]  /*1c050*/  FSEL R193, R141, -INF , !P5 ;  /* 0xff8000008dc17808 */ /* 0x000fe20006800000 */
[----:B------:R-:W2:Y:S01]  /*1c060*/  MUFU.TANH R41, R26 ;  /* 0x0000001a00297308 */ /* 0x000ea20000002400 */
[-C--:B------:R-:W-:Y:S01]  /*1c070*/  ISETP.GE.AND P4, PT, R4, R135.reuse, PT ;  /* 0x000000870400720c */ /* 0x080fe20003f86270 */
[----:B-----5:R-:W-:Y:S01]  /*1c080*/  FFMA.FTZ R43, R0, R6, R43 ;  /* 0x00000006002b7223 */ /* 0x020fe2000001002b */
[-C--:B------:R-:W-:Y:S01]  /*1c090*/  ISETP.GE.AND P1, PT, R4, R196.reuse, PT ;  /* 0x000000c40400720c */ /* 0x080fe20003f26270 */
[----:B------:R-:W-:Y:S01]  /*1c0a0*/  VIADD R4, R30, 0xffffff51 ;  /* 0xffffff511e047836 */ /* 0x000fe20000000000 */
[----:B------:R-:W-:Y:S01]  /*1c0b0*/  ISETP.GE.AND P5, PT, R14, R196, PT ;  /* 0x000000c40e00720c */ /* 0x000fe20003fa6270 */
[----:B------:R-:W-:Y:S01]  /*1c0c0*/  FMUL.FTZ R21, R67, UR4 ;  /* 0x0000000443157c20 */ /* 0x000fe20008410000 */
[----:B------:R-:W-:Y:S01]  /*1c0d0*/  FSEL R179, R139, -INF , !P4 ;  /* 0xff8000008bb37808 */ /* 0x000fe20006000000 */
[----:B------:R-:W3:Y:S01]  /*1c0e0*/  MUFU.TANH R45, R45 ;  /* 0x0000002d002d7308 */ /* 0x000ee20000002400 */
[----:B------:R-:W-:Y:S01]  /*1c0f0*/  FSEL R188, R33, -INF , !P5 ;  /* 0xff80000021bc7808 */ /* 0x000fe20006800000 */
[----:B------:R-:W-:Y:S01]  /*1c100*/  FMUL.FTZ R19, R66, UR4 ;  /* 0x0000000442137c20 */ /* 0x000fe20008410000 */
[----:B------:R-:W-:Y:S01]  /*1c110*/  I2FP.F32.S32 R6, R4 ;  /* 0x0000000400067245 */ /* 0x000fe20000201400 */
[----:B------:R-:W-:Y:S01]  /*1c120*/  HMMA.16816.F32.BF16 R8, R8, R28, R172 ;  /* 0x0000001c0808723c */ /* 0x000fe200000418ac */
[CC--:B------:R-:W-:Y:S01]  /*1c130*/  ISETP.GE.AND P5, PT, R4.reuse, R135.reuse, PT ;  /* 0x000000870400720c */ /* 0x0c0fe20003fa6270 */
[----:B------:R-:W-:Y:S01]  /*1c140*/  FMUL.FTZ R65, R65, UR4 ;  /* 0x0000000441417c20 */ /* 0x000fe20008410000 */
[----:B------:R-:W-:Y:S01]  /*1c150*/  ISETP.GE.AND P4, PT, R4, R196, PT ;  /* 0x000000c40400720c */ /* 0x000fe20003f86270 */
[----:B------:R-:W4:Y:S01]  /*1c160*/  MUFU.TANH R13, R13 ;  /* 0x0000000d000d7308 */ /* 0x000f220000002400 */
[----:B------:R-:W-:Y:S01]  /*1c170*/  I2FP.F32.S32 R4, R12 ;  /* 0x0000000c00047245 */ /* 0x000fe20000201400 */
[CC--:B-1----:R-:W-:Y:S01]  /*1c180*/  FFMA.FTZ R27, R0.reuse, R6.reuse, R27 ;  /* 0x00000006001b7223 */ /* 0x0c2fe2000001001b */
[----:B------:R-:W-:Y:S01]  /*1c190*/  FSEL R176, R43, -INF , !P1 ;  /* 0xff8000002bb07808 */ /* 0x000fe20004800000 */
[----:B--2---:R-:W-:Y:S01]  /*1c1a0*/  FFMA.FTZ R41, R0, R6, R41 ;  /* 0x0000000600297223 */ /* 0x004fe20000010029 */
[----:B------:R-:W-:Y:S01]  /*1c1b0*/  ISETP.GE.AND P1, PT, R12, R135, PT ;  /* 0x000000870c00720c */ /* 0x000fe20003f26270 */
[----:B------:R-:W-:-:S02]  /*1c1c0*/  VIADD R6, R30, 0xffffff59 ;  /* 0xffffff591e067836 */ /* 0x000fc40000000000 */
[----:B------:R-:W-:Y:S01]  /*1c1d0*/  FMUL.FTZ R23, R60, UR4 ;  /* 0x000000043c177c20 */ /* 0x000fe20008410000 */
[----:B------:R-:W1:Y:S01]  /*1c1e0*/  MUFU.TANH R5, R18 ;  /* 0x0000001200057308 */ /* 0x000e620000002400 */
[----:B------:R-:W-:Y:S01]  /*1c1f0*/  FSEL R178, R41, -INF , !P4 ;  /* 0xff80000029b27808 */ /* 0x000fe20006000000 */
[----:B---3--:R-:W-:Y:S01]  /*1c200*/  FFMA.FTZ R45, R0, R4, R45 ;  /* 0x00000004002d7223 */ /* 0x008fe2000001002d */
[----:B------:R-:W-:Y:S01]  /*1c210*/  FSEL R177, R27, -INF , !P5 ;  /* 0xff8000001bb17808 */ /* 0x000fe20006800000 */
[----:B------:R-:W-:Y:S01]  /*1c220*/  FMUL.FTZ R61, R61, UR4 ;  /* 0x000000043d3d7c20 */ /* 0x000fe20008410000 */
[----:B------:R-:W-:Y:S01]  /*1c230*/  ISETP.GE.AND P4, PT, R6, R135, PT ;  /* 0x000000870600720c */ /* 0x000fe20003f86270 */
[----:B------:R-:W-:Y:S01]  /*1c240*/  FMUL.FTZ R62, R62, UR4 ;  /* 0x000000043e3e7c20 */ /* 0x000fe20008410000 */
[----:B------:R-:W-:Y:S01]  /*1c250*/  FSEL R181, R45, -INF , !P1 ;  /* 0xff8000002db57808 */ /* 0x000fe20004800000 */
[----:B------:R-:W2:Y:S01]  /*1c260*/  MUFU.TANH R15, R15 ;  /* 0x0000000f000f7308 */ /* 0x000ea20000002400 */
[----:B------:R-:W-:Y:S01]  /*1c270*/  ISETP.GE.AND P1, PT, R6, R196, PT ;  /* 0x000000c40600720c */ /* 0x000fe20003f26270 */
[----:B----4-:R-:W-:Y:S01]  /*1c280*/  FFMA.FTZ R174, R0, R4, R13 ;  /* 0x0000000400ae7223 */ /* 0x010fe2000001000d */
[----:B------:R-:W-:Y:S01]  /*1c290*/  VIADD R4, R30, 0xffffff60 ;  /* 0xffffff601e047836 */ /* 0x000fe20000000000 */
[----:B------:R-:W-:Y:S01]  /*1c2a0*/  ISETP.GE.AND P5, PT, R12, R196, PT ;  /* 0x000000c40c00720c */ /* 0x000fe20003fa6270 */
[----:B------:R-:W-:Y:S01]  /*1c2b0*/  FMUL.FTZ R63, R63, UR4 ;  /* 0x000000043f3f7c20 */ /* 0x000fe20008410000 */
[----:B------:R-:W-:Y:S01]  /*1c2c0*/  I2FP.F32.S32 R6, R6 ;  /* 0x0000000600067245 */ /* 0x000fe20000201400 */
[----:B------:R-:W-:Y:S01]  /*1c2d0*/  FMUL.FTZ R11, R11, UR4 ;  /* 0x000000040b0b7c20 */ /* 0x000fe20008410000 */
[----:B------:R-:W3:Y:S01]  /*1c2e0*/  MUFU.TANH R17, R17 ;  /* 0x0000001100117308 */ /* 0x000ee20000002400 */
[----:B------:R-:W-:-:S02]  /*1c2f0*/  I2FP.F32.S32 R12, R4 ;  /* 0x00000004000c7245 */ /* 0x000fc40000201400 */
[-C--:B-1----:R-:W-:Y:S01]  /*1c300*/  FFMA.FTZ R5, R0, R6.reuse, R5 ;  /* 0x0000000600057223 */ /* 0x082fe20000010005 */
[----:B------:R-:W-:Y:S02]  /*1c310*/  FSEL R174, R174, -INF , !P5 ;  /* 0xff800000aeae7808 */ /* 0x000fe40006800000 */
[----:B------:R-:W-:Y:S02]  /*1c320*/  ISETP.GE.AND P5, PT, R4, R135, PT ;  /* 0x000000870400720c */ /* 0x000fe40003fa6270 */
[----:B------:R-:W1:Y:S01]  /*1c330*/  MUFU.TANH R7, R65 ;  /* 0x0000004100077308 */ /* 0x000e620000002400 */
[----:B------:R-:W-:Y:S01]  /*1c340*/  FSEL R171, R5, -INF , !P4 ;  /* 0xff80000005ab7808 */ /* 0x000fe20006000000 */
[----:B--2---:R-:W-:Y:S01]  /*1c350*/  FFMA.FTZ R15, R0, R6, R15 ;  /* 0x00000006000f7223 */ /* 0x004fe2000001000f */
[----:B------:R-:W-:Y:S01]  /*1c360*/  VIADD R6, R30, 0xffffff61 ;  /* 0xffffff611e067836 */ /* 0x000fe20000000000 */
[----:B------:R-:W-:-:S03]  /*1c370*/  ISETP.GE.AND P4, PT, R4, R196, PT ;  /* 0x000000c40400720c */ /* 0x000fc60003f86270 */
[----:B------:R-:W-:Y:S01]  /*1c380*/  FSEL R172, R15, -INF , !P1 ;  /* 0xff8000000fac7808 */ /* 0x000fe20004800000 */
[----:B------:R-:W2:Y:S01]  /*1c390*/  MUFU.TANH R21, R21 ;  /* 0x0000001500157308 */ /* 0x000ea20000002400 */
[----:B------:R-:W-:Y:S01]  /*1c3a0*/  ISETP.GE.AND P1, PT, R6, R135, PT ;  /* 0x000000870600720c */ /* 0x000fe20003f26270 */
[----:B---3--:R-:W-:Y:S01]  /*1c3b0*/  FFMA.FTZ R17, R0, R12, R17 ;  /* 0x0000000c00117223 */ /* 0x008fe20000010011 */
[----:B------:R-:W-:Y:S01]  /*1c3c0*/  I2FP.F32.S32 R4, R6 ;  /* 0x0000000600047245 */ /* 0x000fe20000201400 */
[----:B------:R-:W-:Y:S01]  /*1c3d0*/  FMUL.FTZ R15, R8, UR4 ;  /* 0x00000004080f7c20 */ /* 0x000fe20008410000 */
[----:B------:R-:W-:Y:S02]  /*1c3e0*/  VIADD R8, R30, 0xffffff69 ;  /* 0xffffff691e087836 */ /* 0x000fe40000000000 */
[----:B------:R-:W-:Y:S01]  /*1c3f0*/  FSEL R163, R17, -INF , !P5 ;  /* 0xff80000011a37808 */ /* 0x000fe20006800000 */
[----:B------:R-:W3:Y:S01]  /*1c400*/  MUFU.TANH R19, R19 ;  /* 0x0000001300137308 */ /* 0x000ee20000002400 */
[----:B------:R-:W-:Y:S01]  /*1c410*/  ISETP.GE.AND P5, PT, R6, R196, PT ;  /* 0x000000c40600720c */ /* 0x000fe20003fa6270 */
[----:B------:R-:W-:-:S02]  /*1c420*/  VIADD R6, R30, 0xffffff68 ;  /* 0xffffff681e067836 */ /* 0x000fc40000000000 */
[-C--:B-1----:R-:W-:Y:S01]  /*1c430*/  FFMA.FTZ R161, R0, R4.reuse, R7 ;  /* 0x0000000400a17223 */ /* 0x082fe20000010007 */
[----:B------:R-:W-:Y:S01]  /*1c440*/  FMUL.FTZ R7, R9, UR4 ;  /* 0x0000000409077c20 */ /* 0x000fe20008410000 */
[----:B------:R-:W-:Y:S02]  /*1c450*/  FMUL.FTZ R9, R10, UR4 ;  /* 0x000000040a097c20 */ /* 0x000fe40008410000 */
[----:B------:R-:W1:Y:S01]  /*1c460*/  MUFU.TANH R23, R23 ;  /* 0x0000001700177308 */ /* 0x000e620000002400 */
[----:B------:R-:W-:Y:S01]  /*1c470*/  FSEL R161, R161, -INF , !P1 ;  /* 0xff800000a1a17808 */ /* 0x000fe20004800000 */
[----:B--2---:R-:W-:Y:S01]  /*1c480*/  FFMA.FTZ R21, R0, R4, R21 ;  /* 0x0000000400157223 */ /* 0x004fe20000010015 */
[----:B------:R-:W-:Y:S02]  /*1c490*/  I2FP.F32.S32 R4, R6 ;  /* 0x0000000600047245 */ /* 0x000fe40000201400 */
[----:B------:R-:W-:Y:S02]  /*1c4a0*/  ISETP.GE.AND P1, PT, R6, R196, PT ;  /* 0x000000c40600720c */ /* 0x000fe40003f26270 */
        /* <DEDUP_REMOVED lines=8> */
[----:B------:R-:W-:-:S04]  /*1c530*/  VIADD R6, R30, 0xffffff71 ;  /* 0xffffff711e067836 */ /* 0x000fc80000000000 */
[----:B------:R-:W-:Y:S01]  /*1c540*/  FSEL R159, R23, -INF , !P4 ;  /* 0xff800000179f7808 */ /* 0x000fe20006000000 */
[----:B------:R-:W1:Y:S01]  /*1c550*/  MUFU.TANH R5, R63 ;  /* 0x0000003f00057308 */ /* 0x000e620000002400 */
[----:B------:R-:W-:Y:S01]  /*1c560*/  BAR.SYNC.DEFER_BLOCKING 0x0 ;  /* 0x0000000000007b1d */ /* 0x000fe20000010000 */
[----:B------:R-:W-:Y:S02]  /*1c570*/  ISETP.GE.AND P4, PT, R8, R196, PT ;  /* 0x000000c40800720c */ /* 0x000fe40003f86270 */
[----:B------:R-:W-:-:S04]  /*1c580*/  I2FP.F32.S32 R8, R8 ;  /* 0x0000000800087245 */ /* 0x000fc80000201400 */
[----:B------:R-:W4:Y:S01]  /*1c590*/  MUFU.TANH R15, R15 ;  /* 0x0000000f000f7308 */ /* 0x000f220000002400 */
[C---:B--2---:R-:W-:Y:S01]  /*1c5a0*/  FFMA.FTZ R61, R0.reuse, R8, R61 ;  /* 0x00000008003d7223 */ /* 0x044fe2000001003d */
[----:B---3--:R-:W-:Y:S01]  /*1c5b0*/  FFMA.FTZ R13, R0, R4, R13 ;  /* 0x00000004000d7223 */ /* 0x008fe2000001000d */
[C---:B------:R-:W-:Y:S02]  /*1c5c0*/  VIADD R4, R30.reuse, 0xffffff70 ;  /* 0xffffff701e047836 */ /* 0x040fe40000000000 */
[----:B------:R-:W-:Y:S01]  /*1c5d0*/  VIADD R30, R30, 0xffffff79 ;  /* 0xffffff791e1e7836 */ /* 0x000fe20000000000 */
[----:B------:R-:W-:Y:S02]  /*1c5e0*/  FSEL R157, R61, -INF , !P5 ;  /* 0xff8000003d9d7808 */ /* 0x000fe40006800000 */
[----:B------:R-:W2:Y:S01]  /*1c5f0*/  MUFU.TANH R9, R9 ;  /* 0x0000000900097308 */ /* 0x000ea20000002400 */
[----:B------:R-:W-:Y:S01]  /*1c600*/  FSEL R158, R13, -INF , !P1 ;  /* 0xff8000000d9e7808 */ /* 0x000fe20004800000 */
[----:B-1----:R-:W-:Y:S01]  /*1c610*/  FFMA.FTZ R162, R0, R8, R5 ;  /* 0x0000000800a27223 */ /* 0x002fe20000010005 */
[----:B------:R-:W-:-:S02]  /*1c620*/  ISETP.GE.AND P1, PT, R4, R135, PT ;  /* 0x000000870400720c */ /* 0x000fc40003f26270 */
[----:B------:R-:W-:Y:S02]  /*1c630*/  ISETP.GE.AND P5, PT, R4, R196, PT ;  /* 0x000000c40400720c */ /* 0x000fe40003fa6270 */
[----:B------:R-:W-:Y:S01]  /*1c640*/  I2FP.F32.S32 R4, R4 ;  /* 0x0000000400047245 */ /* 0x000fe20000201400 */
[----:B------:R-:W1:Y:S01]  /*1c650*/  MUFU.TANH R11, R11 ;  /* 0x0000000b000b7308 */ /* 0x000e620000002400 */
[----:B------:R-:W-:Y:S02]  /*1c660*/  FSEL R162, R162, -INF , !P4 ;  /* 0xff800000a2a27808 */ /* 0x000fe40006000000 */
[----:B------:R-:W-:Y:S01]  /*1c670*/  ISETP.GE.AND P4, PT, R6, R135, PT ;  /* 0x000000870600720c */ /* 0x000fe20003f86270 */
[----:B----4-:R-:W-:-:S04]  /*1c680*/  FFMA.FTZ R15, R0, R4, R15 ;  /* 0x00000004000f7223 */ /* 0x010fc8000001000f */
[----:B------:R-:W3:Y:S01]  /*1c690*/  MUFU.TANH R7, R7 ;  /* 0x0000000700077308 */ /* 0x000ee20000002400 */
[----:B------:R-:W-:Y:S01]  /*1c6a0*/  FSEL R139, R15, -INF , !P1 ;  /* 0xff8000000f8b7808 */ /* 0x000fe20004800000 */
[----:B--2---:R-:W-:Y:S01]  /*1c6b0*/  FFMA.FTZ R9, R0, R4, R9 ;  /* 0x0000000400097223 */ /* 0x004fe20000010009 */
[----:B------:R-:W-:Y:S02]  /*1c6c0*/  ISETP.GE.AND P1, PT, R6, R196, PT ;  /* 0x000000c40600720c */ /* 0x000fe40003f26270 */
[----:B------:R-:W-:Y:S02]  /*1c6d0*/  I2FP.F32.S32 R6, R6 ;  /* 0x0000000600067245 */ /* 0x000fe40000201400 */
        /* <DEDUP_REMOVED lines=8> */
[----:B------:R-:W-:Y:S01]  /*1c760*/  ISETP.GT.AND P1, PT, R135, R214, PT ;  /* 0x000000d68700720c */ /* 0x000fe20003f24270 */
[----:B---3--:R-:W-:-:S05]  /*1c770*/  FFMA.FTZ R7, R0, R6, R7 ;  /* 0x0000000600077223 */ /* 0x008fca0000010007 */
[----:B------:R-:W-:Y:S02]  /*1c780*/  FSEL R142, R7, -INF , !P4 ;  /* 0xff800000078e7808 */ /* 0x000fe40006000000 */
[----:B------:R-:W-:Y:S01]  /*1c790*/  ISETP.GE.AND P4, PT, R30, R196, PT ;  /* 0x000000c41e00720c */ /* 0x000fe20003f86270 */
[----:B--2---:R-:W-:-:S05]  /*1c7a0*/  FFMA.FTZ R5, R0, R4, R5 ;  /* 0x0000000400057223 */ /* 0x004fca0000010005 */
        /* <DEDUP_REMOVED lines=67> */
.L_x_3903:
[----:B------:R-:W-:Y:S01]  /*1cbe0*/  UMOV UR4, URZ ;  /* 0x000000ff00047c82 */ /* 0x000fe20008000000 */
[----:B------:R-:W-:Y:S01]  /*1cbf0*/  IMAD.SHL.U32 R4, R2, 0x80, RZ ;  /* 0x0000008002047824 */ /* 0x000fe200078e00ff */
[----:B------:R-:W-:-:S05]  /*1cc00*/  IADD3 R5, P1, PT, RZ, -UR4, RZ ;  /* 0x80000004ff057c10 */ /* 0x000fca000ff3e0ff */
[----:B------:R-:W-:-:S05]  /*1cc10*/  IMAD.X R4, RZ, RZ, ~R4, P1 ;  /* 0x000000ffff047224 */ /* 0x000fca00008e0e04 */
[----:B------:R-:W-:-:S04]  /*1cc20*/  SHF.R.S64 R5, R5, 0x1f, R4 ;  /* 0x0000001f05057819 */ /* 0x000fc80000001004 */
[----:B------:R-:W-:-:S04]  /*1cc30*/  IADD3 R218, P1, PT, R5, R218, RZ ;  /* 0x000000da05da7210 */ /* 0x000fc80007f3e0ff */
[----:B------:R-:W-:-:S09]  /*1cc40*/  LEA.HI.X.SX32 R219, R4, R219, 0x1, P1 ;  /* 0x000000db04db7211 */ /* 0x000fd200008f0eff */
.L_x_3904:
        /* <DEDUP_REMOVED lines=103> */
.L_x_3902:
        /* <DEDUP_REMOVED lines=41> */
[----:B------:R-:W-:Y:S01]  /*1d550*/  @P0 IADD3 R156, PT, PT, R16, -0x40, RZ ;  /* 0xffffffc0109c0810 */ /* 0x000fe20007ffe0ff */
[----:B------:R-:W-:Y:S04]  /*1d560*/  LDSM.16.MT88.4 R44, [R151+0x10000] ;  /* 0x01000000972c783b */ /* 0x000fe80000004200 */
[----:B------:R-:W-:Y:S01]  /*1d570*/  LDSM.16.MT88.4 R64, [R156+0x4000] ;  /* 0x004000009c40783b */ /* 0x000fe20000004200 */
        /* <DEDUP_REMOVED lines=13> */
[----:B------:R-:W-:Y:S01]  /*1d650*/  FADD.FTZ R5, R132, -R5 ;  /* 0x8000000584057221 */ /* 0x000fe20000010000 */
[C---:B------:R-:W-:Y:S01]  /*1d660*/  IADD3 R132, PT, PT, R155.reuse, R151, RZ ;  /* 0x000000979b847210 */ /* 0x040fe20007ffe0ff */
[--C-:B------:R-:W-:Y:S01]  /*1d670*/  FFMA.FTZ R54, R38, UR4, -R145.reuse ;  /* 0x0000000426367c23 */ /* 0x100fe20008010891 */
[----:B------:R-:W-:Y:S01]  /*1d680*/  IADD3 R155, PT, PT, R155, R156, RZ ;  /* 0x0000009c9b9b7210 */ /* 0x000fe20007ffe0ff */
[--C-:B------:R-:W-:Y:S01]  /*1d690*/  FFMA.FTZ R148, R39, UR4, -R150.reuse ;  /* 0x0000000427947c23 */ /* 0x100fe20008010896 */
[----:B------:R-:W-:Y:S01]  /*1d6a0*/  FSEL R4, R3, RZ, P2 ;  /* 0x000000ff03047208 */ /* 0x000fe20001000000 */
[--C-:B------:R-:W-:Y:S01]  /*1d6b0*/  FFMA.FTZ R149, R31, UR4, -R150.reuse ;  /* 0x000000041f957c23 */ /* 0x100fe20008010896 */
[----:B------:R-:W-:Y:S01]  /*1d6c0*/  FMUL.FTZ R153, R5, UR4 ;  /* 0x0000000405997c20 */ /* 0x000fe20008410000 */
[----:B------:R-:W1:Y:S01]  /*1d6d0*/  LDSM.16.MT88.4 R36, [R155] ;  /* 0x000000009b24783b */ /* 0x000e620000004200 */
[----:B------:R-:W-:Y:S01]  /*1d6e0*/  FFMA.FTZ R147, R57, UR4, -R150 ;  /* 0x0000000439937c23 */ /* 0x000fe20008010896 */
[----:B------:R-:W-:Y:S01]  /*1d6f0*/  FADD.FTZ R4, R133, -R4 ;  /* 0x8000000485047221 */ /* 0x000fe20000010000 */
[--C-:B------:R-:W-:Y:S01]  /*1d700*/  FFMA.FTZ R146, R59, UR4, -R150.reuse ;  /* 0x000000043b927c23 */ /* 0x100fe20008010896 */
[--C-:B------:R-:W-:Y:S01]  /*1d710*/  FFMA.FTZ R52, R48, UR4, -R145.reuse ;  /* 0x0000000430347c23 */ /* 0x100fe20008010891 */
[--C-:B------:R-:W-:Y:S01]  /*1d720*/  FFMA.FTZ R152, R56, UR4, -R145.reuse ;  /* 0x0000000438987c23 */ /* 0x100fe20008010891 */
[----:B------:R-:W-:Y:S01]  /*1d730*/  FMUL.FTZ R154, R4, UR4 ;  /* 0x00000004049a7c20 */ /* 0x000fe20008410000 */
        /* <DEDUP_REMOVED lines=12> */
[--C-:B------:R-:W-:Y:S01]  /*1d800*/  FFMA.FTZ R175, R183, UR4, -R150.reuse ;  /* 0x00000004b7af7c23 */ /* 0x100fe20008010896 */
        /* <DEDUP_REMOVED lines=11> */
[-C--:B------:R-:W-:Y:S01]  /*1d8c0*/  FMUL.FTZ R33, R105, R154.reuse ;  /* 0x0000009a69217220 */ /* 0x080fe20000410000 */
[-C--:B------:R-:W-:Y:S01]  /*1d8d0*/  FMUL.FTZ R100, R100, R154.reuse ;  /* 0x0000009a64647220 */ /* 0x080fe20000410000 */
[----:B------:R-:W-:Y:S01]  /*1d8e0*/  MUFU.EX2 R54, R54 ;  /* 0x0000003600367308 */ /* 0x000fe20000000800 */
[-C--:B------:R-:W-:Y:S01]  /*1d8f0*/  FMUL.FTZ R101, R101, R154.reuse ;  /* 0x0000009a65657220 */ /* 0x080fe20000410000 */
[----:B-1----:R-:W-:Y:S01]  /*1d900*/  F2FP.BF16.F32.PACK_AB R4, R148, R149 ;  /* 0x000000959404723e */ /* 0x002fe200000010ff */
[-C--:B------:R-:W-:Y:S01]  /*1d910*/  FMUL.FTZ R102, R102, R153.reuse ;  /* 0x0000009966667220 */ /* 0x080fe20000410000 */
[----:B------:R-:W1:Y:S01]  /*1d920*/  MUFU.EX2 R52, R52 ;  /* 0x0000003400347308 */ /* 0x000e620000000800 */
[-C--:B------:R-:W-:Y:S01]  /*1d930*/  FMUL.FTZ R103, R103, R153.reuse ;  /* 0x0000009967677220 */ /* 0x080fe20000410000 */
[-C--:B------:R-:W-:Y:S01]  /*1d940*/  FMUL.FTZ R24, R112, R154.reuse ;  /* 0x0000009a70187220 */ /* 0x080fe20000410000 */
[-C--:B------:R-:W-:Y:S01]  /*1d950*/  FMUL.FTZ R25, R113, R154.reuse ;  /* 0x0000009a71197220 */ /* 0x080fe20000410000 */
[----:B------:R5:W-:Y:S01]  /*1d960*/  MUFU.EX2 R133, R50 ;  /* 0x0000003200857308 */ /* 0x000be20000000800 */
[----:B------:R-:W-:Y:S01]  /*1d970*/  FMUL.FTZ R26, R114, R153 ;  /* 0x00000099721a7220 */ /* 0x000fe20000410000 */
[----:B---3--:R-:W-:Y:S01]  /*1d980*/  F2FP.BF16.F32.PACK_AB R6, R146, R147 ;  /* 0x000000939206723e */ /* 0x008fe200000010ff */
[-C--:B------:R-:W-:Y:S01]  /*1d990*/  FMUL.FTZ R27, R115, R153.reuse ;  /* 0x00000099731b7220 */ /* 0x080fe20000410000 */
[----:B------:R-:W3:Y:S01]  /*1d9a0*/  MUFU.EX2 R152, R152 ;  /* 0x0000009800987308 */ /* 0x000ee20000000800 */
[-C--:B------:R-:W-:Y:S01]  /*1d9b0*/  FMUL.FTZ R108, R108, R154.reuse ;  /* 0x0000009a6c6c7220 */ /* 0x080fe20000410000 */
[-C--:B------:R-:W-:Y:S01]  /*1d9c0*/  FMUL.FTZ R109, R109, R154.reuse ;  /* 0x0000009a6d6d7220 */ /* 0x080fe20000410000 */
[-C--:B------:R-:W-:Y:S01]  /*1d9d0*/  FMUL.FTZ R110, R110, R153.reuse ;  /* 0x000000996e6e7220 */ /* 0x080fe20000410000 */
[-C--:B------:R-:W-:Y:S01]  /*1d9e0*/  FMUL.FTZ R111, R111, R153.reuse ;  /* 0x000000996f6f7220 */ /* 0x080fe20000410000 */
[----:B------:R-:W-:Y:S01]  /*1d9f0*/  FMUL.FTZ R8, R128, R154 ;  /* 0x0000009a80087220 */ /* 0x000fe20000410000 */
[----:B-1----:R-:W-:Y:S01]  /*1da00*/  F2FP.BF16.F32.PACK_AB R5, R52, R54 ;  /* 0x000000363405723e */ /* 0x002fe200000010ff */
[-C--:B------:R-:W-:Y:S01]  /*1da10*/  FMUL.FTZ R9, R129, R154.reuse ;  /* 0x0000009a81097220 */ /* 0x080fe20000410000 */
[-C--:B------:R-:W-:Y:S01]  /*1da20*/  FMUL.FTZ R10, R130, R153.reuse ;  /* 0x00000099820a7220 */ /* 0x080fe20000410000 */
[-C--:B------:R-:W-:Y:S01]  /*1da30*/  FMUL.FTZ R11, R131, R153.reuse ;  /* 0x00000099830b7220 */ /* 0x080fe20000410000 */
[----:B-----5:R-:W-:Y:S01]  /*1da40*/  FMUL.FTZ R50, R90, R153 ;  /* 0x000000995a327220 */ /* 0x020fe20000410000 */
[-C--:B------:R-:W-:Y:S01]  /*1da50*/  FMUL.FTZ R124, R124, R154.reuse ;  /* 0x0000009a7c7c7220 */ /* 0x080fe20000410000 */
[----:B------:R-:W1:Y:S01]  /*1da60*/  LDSM.16.MT88.4 R88, [R155+0x4000] ;  /* 0x004000009b58783b */ /* 0x000e620000004200 */
[-C--:B------:R-:W-:Y:S01]  /*1da70*/  FMUL.FTZ R125, R125, R154.reuse ;  /* 0x0000009a7d7d7220 */ /* 0x080fe20000410000 */
[----:B---3--:R-:W-:Y:S01]  /*1da80*/  F2FP.BF16.F32.PACK_AB R7, R152, R133 ;  /* 0x000000859807723e */ /* 0x008fe200000010ff */
[-C--:B------:R-:W-:Y:S01]  /*1da90*/  FMUL.FTZ R126, R126, R153.reuse ;  /* 0x000000997e7e7220 */ /* 0x080fe20000410000 */
[-C--:B------:R-:W-:Y:S01]  /*1daa0*/  FMUL.FTZ R127, R127, R153.reuse ;  /* 0x000000997f7f7220 */ /* 0x080fe20000410000 */
        /* <DEDUP_REMOVED lines=9> */
[----:B------:R-:W-:Y:S01]  /*1db40*/  MUFU.EX2 R115, R115 ;  /* 0x0000007300737308 */ /* 0x000fe20000000800 */
[----:B------:R-:W-:Y:S01]  /*1db50*/  LDSM.16.MT88.4 R68, [R156+0x4800] ;  /* 0x004800009c44783b */ /* 0x000fe20000004200 */
[-C--:B------:R-:W-:Y:S01]  /*1db60*/  FMUL.FTZ R16, R120, R154.reuse ;  /* 0x0000009a78107220 */ /* 0x080fe20000410000 */
[C---:B------:R-:W-:Y:S01]  /*1db70*/  HMMA.16816.F32.BF16 R36, R4.reuse, R38, R100 ;  /* 0x000000260424723c */ /* 0x040fe20000041864 */
[----:B------:R-:W-:Y:S01]  /*1db80*/  MUFU.EX2 R114, R114 ;  /* 0x0000007200727308 */ /* 0x000fe20000000800 */
[----:B------:R-:W3:Y:S01]  /*1db90*/  LDSM.16.MT88.4 R100, [R151+0xc800] ;  /* 0x00c800009764783b */ /* 0x000ee20000004200 */
[-C--:B------:R-:W-:Y:S01]  /*1dba0*/  FMUL.FTZ R17, R121, R154.reuse ;  /* 0x0000009a79117220 */ /* 0x080fe20000410000 */
[-C--:B------:R-:W-:Y:S01]  /*1dbb0*/  FMUL.FTZ R18, R122, R153.reuse ;  /* 0x000000997a127220 */ /* 0x080fe20000410000 */
[----:B------:R-:W-:Y:S01]  /*1dbc0*/  MUFU.EX2 R113, R113 ;  /* 0x0000007100717308 */ /* 0x000fe20000000800 */
[-C--:B------:R-:W-:Y:S01]  /*1dbd0*/  FMUL.FTZ R19, R123, R153.reuse ;  /* 0x000000997b137220 */ /* 0x080fe20000410000 */
[-C--:B------:R-:W-:Y:S01]  /*1dbe0*/  FMUL.FTZ R40, R96, R154.reuse ;  /* 0x0000009a60287220 */ /* 0x080fe20000410000 */
[C---:B--2---:R-:W-:Y:S01]  /*1dbf0*/  HMMA.16816.F32.BF16 R24, R4.reuse, R28, R24 ;  /* 0x0000001c0418723c */ /* 0x044fe20000041818 */
[----:B------:R-:W-:Y:S01]  /*1dc00*/  MUFU.EX2 R112, R112 ;  /* 0x0000007000707308 */ /* 0x000fe20000000800 */
        /* <DEDUP_REMOVED lines=13> */
[----:B------:R-:W2:Y:S01]  /*1dce0*/  MUFU.EX2 R110, R110 ;  /* 0x0000006e006e7308 */ /* 0x000ea20000000800 */
[C---:B------:R-:W-:Y:S01]  /*1dcf0*/  HMMA.16816.F32.BF16 R8, R4.reuse, R12, R8 ;  /* 0x0000000c0408723c */ /* 0x040fe20000041808 */
        /* <DEDUP_REMOVED lines=23> */
[----:B------:R-:W3:Y:S01]  /*1de70*/  LDSM.16.MT88.4 R96, [R132+0xc800] ;  /* 0x00c800008460783b */ /* 0x000ee20000004200 */
[C---:B----4-:R-:W-:Y:S01]  /*1de80*/  HMMA.16816.F32.BF16 R16, R4.reuse, R20, R16 ;  /* 0x000000140410723c */ /* 0x050fe20000041810 */
[----:B------:R-:W-:Y:S01]  /*1de90*/  MUFU.EX2 R165, R165 ;  /* 0x000000a500a57308 */ /* 0x000fe20000000800 */
[--C-:B------:R-:W-:Y:S01]  /*1dea0*/  FFMA.FTZ R182, R197, UR4, -R150.reuse ;  /* 0x00000004c5b67c23 */ /* 0x100fe20008010896 */
[----:B------:R-:W-:Y:S01]  /*1deb0*/  LDSM.16.MT88.4 R80, [R155+0x800] ;  /* 0x000800009b50783b */ /* 0x000fe20000004200 */
[--C-:B------:R-:W-:Y:S01]  /*1dec0*/  FFMA.FTZ R183, R198, UR4, -R145.reuse ;  /* 0x00000004c6b77c23 */ /* 0x100fe20008010891 */
[----:B------:R4:W-:Y:S01]  /*1ded0*/  MUFU.EX2 R170, R180 ;  /* 0x000000b400aa7308 */ /* 0x0009e20000000800 */
        /* <DEDUP_REMOVED lines=9> */
[--C-:B------:R-:W-:Y:S01]  /*1df70*/  FFMA.FTZ R188, R188, UR4, -R145.reuse ;  /* 0x00000004bcbc7c23 */ /* 0x100fe20008010891 */
[C---:B------:R-:W-:Y:S01]  /*1df80*/  HMMA.16816.F32.BF16 R48, R4.reuse, R56, R48 ;  /* 0x000000380430723c */ /* 0x040fe20000041830 */
[----:B------:R-:W-:Y:S01]  /*1df90*/  MUFU.EX2 R175, R175 ;  /* 0x000000af00af7308 */ /* 0x000fe20000000800 */
[--C-:B------:R-:W-:Y:S01]  /*1dfa0*/  FFMA.FTZ R194, R194, UR4, -R145.reuse ;  /* 0x00000004c2c27c23 */ /* 0x100fe20008010891 */
[--C-:B----4-:R-:W-:Y:S01]  /*1dfb0*/  FFMA.FTZ R180, R185, UR4, -R150.reuse ;  /* 0x00000004b9b47c23 */ /* 0x110fe20008010896 */
        /* <DEDUP_REMOVED lines=14> */
[----:B------:R-:W-:Y:S01]  /*1e0a0*/  FFMA.FTZ R167, R203, UR4, -R150 ;  /* 0x00000004cba77c23 */ /* 0x000fe20008010896 */
[--C-:B------:R-:W-:Y:S01]  /*1e0b0*/  FFMA.FTZ R117, R166, UR4, -R145.reuse ;  /* 0x00000004a6757c23 */ /* 0x100fe20008010891 */
[----:B------:R-:W-:Y:S01]  /*1e0c0*/  MUFU.EX2 R185, R185 ;  /* 0x000000b900b97308 */ /* 0x000fe20000000800 */
[--C-:B------:R-:W-:Y:S01]  /*1e0d0*/  FFMA.FTZ R118, R160, UR4, -R145.reuse ;  /* 0x00000004a0767c23 */ /* 0x100fe20008010891 */
[----:B------:R-:W-:Y:S01]  /*1e0e0*/  FFMA.FTZ R160, R162, UR4, -R145 ;  /* 0x00000004a2a07c23 */ /* 0x000fe20008010891 */
[----:B------:R-:W-:Y:S01]  /*1e0f0*/  FFMA.FTZ R149, R230, R154, R149 ;  /* 0x0000009ae6957223 */ /* 0x000fe20000010095 */
[C---:B------:R-:W-:Y:S01]  /*1e100*/  HMMA.16816.F32.BF16 R44, R4.reuse, R46, R92 ;  /* 0x0000002e042c723c */ /* 0x040fe2000004185c */
[----:B------:R-:W-:Y:S01]  /*1e110*/  LDSM.16.MT88.4 R92, [R156+0x800] ;  /* 0x000800009c5c783b */ /* 0x000fe20000004200 */
[----:B------:R-:W4:Y:S01]  /*1e120*/  MUFU.EX2 R116, R116 ;  /* 0x0000007400747308 */ /* 0x000f220000000800 */
[----:B------:R-:W-:Y:S01]  /*1e130*/  FFMA.FTZ R153, R231, R153, R54 ;  /* 0x00000099e7997223 */ /* 0x000fe20000010036 */
[--C-:B------:R-:W-:Y:S01]  /*1e140*/  FFMA.FTZ R139, R139, UR4, -R150.reuse ;  /* 0x000000048b8b7c23 */ /* 0x100fe20008010896 */
[--C-:B------:R-:W-:Y:S01]  /*1e150*/  FFMA.FTZ R142, R142, UR4, -R150.reuse ;  /* 0x000000048e8e7c23 */ /* 0x100fe20008010896 */
[----:B------:R-:W-:Y:S01]  /*1e160*/  MUFU.EX2 R167, R167 ;  /* 0x000000a700a77308 */ /* 0x000fe20000000800 */
[----:B------:R-:W-:Y:S01]  /*1e170*/  FFMA.FTZ R137, R137, UR4, -R150 ;  /* 0x0000000489897c23 */ /* 0x000fe20008010896 */
[C---:B------:R-:W-:Y:S01]  /*1e180*/  HMMA.16816.F32.BF16 R56, R4.reuse, R58, R84 ;  /* 0x0000003a0438723c */ /* 0x040fe20000041854 */
[----:B------:R-:W-:Y:S01]  /*1e190*/  LDSM.16.MT88.4 R84, [R132+0x10800] ;  /* 0x010800008454783b */ /* 0x000fe20000004200 */
[----:B------:R-:W-:Y:S01]  /*1e1a0*/  MUFU.EX2 R166, R201 ;  /* 0x000000c900a67308 */ /* 0x000fe20000000800 */
[--C-:B------:R-:W-:Y:S01]  /*1e1b0*/  FFMA.FTZ R143, R143, UR4, -R145.reuse ;  /* 0x000000048f8f7c23 */ /* 0x100fe20008010891 */
[--C-:B------:R-:W-:Y:S01]  /*1e1c0*/  FFMA.FTZ R136, R136, UR4, -R145.reuse ;  /* 0x0000000488887c23 */ /* 0x100fe20008010891 */
[----:B------:R-:W-:Y:S01]  /*1e1d0*/  FFMA.FTZ R141, R141, UR4, -R145 ;  /* 0x000000048d8d7c23 */ /* 0x000fe20008010891 */
[----:B------:R-:W4:Y:S01]  /*1e1e0*/  MUFU.EX2 R117, R117 ;  /* 0x0000007500757308 */ /* 0x000f220000000800 */
[----:B------:R-:W-:Y:S01]  /*1e1f0*/  FADD.FTZ R148, R148, R149 ;  /* 0x0000009594947221 */ /* 0x000fe20000010000 */
[C---:B------:R-:W-:Y:S01]  /*1e200*/  HMMA.16816.F32.BF16 R64, R4.reuse, R66, R76 ;  /* 0x000000420440723c */ /* 0x040fe2000004184c */
[----:B------:R-:W4:Y:S01]  /*1e210*/  LDSM.16.MT88.4 R76, [R151+0x10800] ;  /* 0x01080000974c783b */ /* 0x000f220000004200 */
[----:B------:R-:W4:Y:S01]  /*1e220*/  MUFU.EX2 R184, R184 ;  /* 0x000000b800b87308 */ /* 0x000f220000000800 */
[----:B------:R-:W-:Y:S01]  /*1e230*/  FADD.FTZ R52, R52, R153 ;  /* 0x0000009934347221 */ /* 0x000fe20000010000 */
[----:B------:R-:W-:Y:S01]  /*1e240*/  FADD.FTZ R147, R147, R148 ;  /* 0x0000009493937221 */ /* 0x000fe20000010000 */
[----:B------:R-:W-:Y:S01]  /*1e250*/  LDSM.16.MT88.4 R124, [R151+0xf800] ;  /* 0x00f80000977c783b */ /* 0x000fe20000004200 */
[----:B------:R-:W-:Y:S01]  /*1e260*/  MUFU.EX2 R183, R183 ;  /* 0x000000b700b77308 */ /* 0x000fe20000000800 */
[----:B------:R-:W-:Y:S01]  /*1e270*/  FADD.FTZ R133, R133, R52 ;  /* 0x0000003485857221 */ /* 0x000fe20000010000 */
[C---:B-1----:R-:W-:Y:S01]  /*1e280*/  HMMA.16816.F32.BF16 R72, R4.reuse, R88, R72 ;  /* 0x000000580448723c */ /* 0x042fe20000041848 */
[----:B--2---:R-:W-:Y:S01]  /*1e290*/  F2FP.BF16.F32.PACK_AB R88, R110, R115 ;  /* 0x000000736e58723e */ /* 0x004fe200000010ff */
[----:B------:R-:W1:Y:S01]  /*1e2a0*/  MUFU.EX2 R186, R186 ;  /* 0x000000ba00ba7308 */ /* 0x000e620000000800 */
[----:B------:R-:W-:Y:S01]  /*1e2b0*/  F2FP.BF16.F32.PACK_AB R89, R113, R114 ;  /* 0x000000727159723e */ /* 0x000fe200000010ff */
[----:B------:R-:W-:Y:S01]  /*1e2c0*/  FADD.FTZ R146, R146, R147 ;  /* 0x0000009392927221 */ /* 0x000fe20000010000 */
[----:B------:R-:W-:Y:S01]  /*1e2d0*/  FADD.FTZ R133, R152, R133 ;  /* 0x0000008598857221 */ /* 0x000fe20000010000 */
[----:B------:R-:W-:Y:S01]  /*1e2e0*/  MUFU.EX2 R196, R196 ;  /* 0x000000c400c47308 */ /* 0x000fe20000000800 */
[----:B------:R-:W-:Y:S01]  /*1e2f0*/  ISETP.GT.AND P1, PT, R135, R214, PT ;  /* 0x000000d68700720c */ /* 0x000fe20003f24270 */
[----:B------:R-:W-:Y:S01]  /*1e300*/  HMMA.16816.F32.BF16 R4, R4, R90, R104 ;  /* 0x0000005a0404723c */ /* 0x000fe20000041868 */
[----:B-----5:R-:W-:Y:S01]  /*1e310*/  F2FP.BF16.F32.PACK_AB R90, R108, R111 ;  /* 0x0000006f6c5a723e */ /* 0x020fe200000010ff */
[----:B------:R-:W-:Y:S01]  /*1e320*/  LDSM.16.MT88.4 R104, [R151+0xd000] ;  /* 0x00d000009768783b */ /* 0x000fe20000004200 */
[----:B---3--:R-:W-:Y:S01]  /*1e330*/  F2FP.BF16.F32.PACK_AB R91, R109, R112 ;  /* 0x000000706d5b723e */ /* 0x008fe200000010ff */
[----:B------:R-:W2:Y:S01]  /*1e340*/  MUFU.EX2 R187, R187 ;  /* 0x000000bb00bb7308 */ /* 0x000ea20000000800 */
[----:B------:R-:W-:Y:S01]  /*1e350*/  FADD.FTZ R115, R115, R146 ;  /* 0x0000009273737221 */ /* 0x000fe20000010000 */
[----:B------:R-:W-:Y:S01]  /*1e360*/  FADD.FTZ R114, R114, R133 ;  /* 0x0000008572727221 */ /* 0x000fe20000010000 */
[-C--:B------:R-:W-:Y:S01]  /*1e370*/  MOV R133, R3.reuse ;  /* 0x0000000300857202 */ /* 0x080fe20000000f00 */
[----:B------:R-:W-:Y:S01]  /*1e380*/  MUFU.EX2 R198, R198 ;  /* 0x000000c600c67308 */ /* 0x000fe20000000800 */
[----:B------:R-:W-:Y:S01]  /*1e390*/  FADD.FTZ R110, R110, R115 ;  /* 0x000000736e6e7221 */ /* 0x000fe20000010000 */
[C---:B------:R-:W-:Y:S01]  /*1e3a0*/  HMMA.16816.F32.BF16 R8, R88.reuse, R100, R8 ;  /* 0x000000645808723c */ /* 0x040fe20000041808 */
[----:B------:R-:W-:Y:S01]  /*1e3b0*/  FADD.FTZ R113, R113, R114 ;  /* 0x0000007271717221 */ /* 0x000fe20000010000 */
[----:B------:R-:W-:Y:S01]  /*1e3c0*/  MUFU.EX2 R189, R189 ;  /* 0x000000bd00bd7308 */ /* 0x000fe20000000800 */
[----:B------:R-:W-:Y:S01]  /*1e3d0*/  FADD.FTZ R111, R111, R110 ;  /* 0x0000006e6f6f7221 */ /* 0x000fe20000010000 */
[----:B------:R-:W-:Y:S01]  /*1e3e0*/  @P1 MOV R133, R3 ;  /* 0x0000000300851202 */ /* 0x000fe20000000f00 */
[----:B------:R-:W-:Y:S01]  /*1e3f0*/  FADD.FTZ R112, R112, R113 ;  /* 0x0000007170707221 */ /* 0x000fe20000010000 */
[----:B------:R-:W-:Y:S01]  /*1e400*/  MUFU.EX2 R191, R191 ;  /* 0x000000bf00bf7308 */ /* 0x000fe20000000800 */
[----:B------:R-:W-:Y:S01]  /*1e410*/  FADD.FTZ R111, R108, R111 ;  /* 0x0000006f6c6f7221 */ /* 0x000fe20000010000 */
[----:B------:R-:W-:Y:S01]  /*1e420*/  HMMA.16816.F32.BF16 R12, R88, R102, R12 ;  /* 0x00000066580c723c */ /* 0x000fe2000004180c */
[----:B------:R-:W3:Y:S01]  /*1e430*/  LDSM.16.MT88.4 R100, [R155+0x4800] ;  /* 0x004800009b64783b */ /* 0x000ee20000004200 */
[----:B------:R5:W2:Y:S01]  /*1e440*/  MUFU.EX2 R190, R194 ;  /* 0x000000c200be7308 */ /* 0x000aa20000000800 */
[----:B------:R-:W-:Y:S01]  /*1e450*/  FADD.FTZ R112, R109, R112 ;  /* 0x000000706d707221 */ /* 0x000fe20000010000 */
[----:B------:R-:W-:-:S02]  /*1e460*/  @P1 IADD3 R55, PT, PT, R55, -0x3, RZ ;  /* 0xfffffffd37371810 */ /* 0x000fc40007ffe0ff */
[----:B------:R-:W-:Y:S02]  /*1e470*/  MUFU.EX2 R193, R193 ;  /* 0x000000c100c17308 */ /* 0x000fe40000000800 */
[C---:B------:R-:W-:Y:S02]  /*1e480*/  HMMA.16816.F32.BF16 R60, R88.reuse, R68, R60 ;  /* 0x00000044583c723c */ /* 0x040fe4000004183c */
[----:B------:R-:W2:Y:S04]  /*1e490*/  MUFU.EX2 R188, R188 ;  /* 0x000000bc00bc7308 */ /* 0x000ea80000000800 */
[----:B------:R1:W-:Y:S02]  /*1e4a0*/  MUFU.EX2 R177, R179 ;  /* 0x000000b300b17308 */ /* 0x0003e40000000800 */
[C---:B------:R-:W-:Y:S01]  /*1e4b0*/  HMMA.16816.F32.BF16 R64, R88.reuse, R70, R64 ;  /* 0x000000465840723c */ /* 0x040fe20000041840 */
[----:B------:R-:W2:Y:S01]  /*1e4c0*/  LDSM.16.MT88.4 R68, [R151+0x11000] ;  /* 0x011000009744783b */ /* 0x000ea20000004200 */
[----:B-----5:R-:W-:Y:S01]  /*1e4d0*/  FFMA.FTZ R194, R181, UR4, -R150 ;  /* 0x00000004b5c27c23 */ /* 0x020fe20008010896 */
[--C-:B------:R-:W-:Y:S01]  /*1e4e0*/  FFMA.FTZ R181, R172, UR4, -R145.reuse ;  /* 0x00000004acb57c23 */ /* 0x100fe20008010891 */
[----:B------:R-:W5:Y:S04]  /*1e4f0*/  MUFU.EX2 R192, R192 ;  /* 0x000000c000c07308 */ /* 0x000f680000000800 */
[----:B------:R-:W-:Y:S01]  /*1e500*/  HMMA.16816.F32.BF16 R16, R88, R96, R16 ;  /* 0x000000605810723c */ /* 0x000fe20000041810 */
[----:B------:R-:W-:Y:S01]  /*1e510*/  MUFU.EX2 R194, R194 ;  /* 0x000000c200c27308 */ /* 0x000fe20000000800 */
[----:B-1----:R-:W-:-:S03]  /*1e520*/  FFMA.FTZ R179, R178, UR4, -R145 ;  /* 0x00000004b2b37c23 */ /* 0x002fc60008010891 */
[----:B------:R-:W-:Y:S01]  /*1e530*/  MUFU.EX2 R171, R171 ;  /* 0x000000ab00ab7308 */ /* 0x000fe20000000800 */
[--C-:B------:R-:W-:Y:S01]  /*1e540*/  FFMA.FTZ R178, R159, UR4, -R150.reuse ;  /* 0x000000049fb27c23 */ /* 0x100fe20008010896 */
[----:B------:R-:W-:Y:S01]  /*1e550*/  FFMA.FTZ R159, R158, UR4, -R145 ;  /* 0x000000049e9f7c23 */ /* 0x000fe20008010891 */
[C---:B------:R-:W-:Y:S01]  /*1e560*/  HMMA.16816.F32.BF16 R20, R88.reuse, R98, R20 ;  /* 0x000000625814723c */ /* 0x040fe20000041814 */
[----:B------:R-:W1:Y:S01]  /*1e570*/  LDSM.16.MT88.4 R96, [R132+0xd000] ;  /* 0x00d000008460783b */ /* 0x000e620000004200 */
[----:B------:R-:W-:Y:S04]  /*1e580*/  MUFU.EX2 R176, R176 ;  /* 0x000000b000b07308 */ /* 0x000fe80000000800 */
[----:B------:R-:W5:Y:S02]  /*1e590*/  MUFU.EX2 R179, R179 ;  /* 0x000000b300b37308 */ /* 0x000f640000000800 */
[C---:B----4-:R-:W-:Y:S02]  /*1e5a0*/  HMMA.16816.F32.BF16 R40, R88.reuse, R76, R40 ;  /* 0x0000004c5828723c */ /* 0x050fe40000041828 */
[----:B------:R4:W-:Y:S04]  /*1e5b0*/  MUFU.EX2 R172, R174 ;  /* 0x000000ae00ac7308 */ /* 0x0009e80000000800 */
[----:B------:R-:W5:Y:S02]  /*1e5c0*/  MUFU.EX2 R181, R181 ;  /* 0x000000b500b57308 */ /* 0x000f640000000800 */
[C---:B------:R-:W-:Y:S01]  /*1e5d0*/  HMMA.16816.F32.BF16 R44, R88.reuse, R78, R44 ;  /* 0x0000004e582c723c */ /* 0x040fe2000004182c */
[----:B------:R-:W5:Y:S01]  /*1e5e0*/  LDSM.16.MT88.4 R76, [R155+0x1000] ;  /* 0x001000009b4c783b */ /* 0x000f620000004200 */
[----:B------:R-:W-:Y:S04]  /*1e5f0*/  MUFU.EX2 R178, R178 ;  /* 0x000000b200b27308 */ /* 0x000fe80000000800 */
[----:B------:R-:W-:Y:S02]  /*1e600*/  MUFU.EX2 R157, R157 ;  /* 0x0000009d009d7308 */ /* 0x000fe40000000800 */
[C---:B------:R-:W-:Y:S01]  /*1e610*/  HMMA.16816.F32.BF16 R24, R88.reuse, R92, R24 ;  /* 0x0000005c5818723c */ /* 0x040fe20000041818 */
[----:B----4-:R-:W-:Y:S01]  /*1e620*/  FFMA.FTZ R174, R161, UR4, -R150 ;  /* 0x00000004a1ae7c23 */ /* 0x010fe20008010896 */
        /* <DEDUP_REMOVED lines=13> */
[----:B------:R-:W-:Y:S01]  /*1e700*/  HMMA.16816.F32.BF16 R48, R88, R84, R48 ;  /* 0x000000545830723c */ /* 0x000fe20000041830 */
[----:B------:R-:W-:Y:S01]  /*1e710*/  F2FP.BF16.F32.PACK_AB R84, R165, R116 ;  /* 0x00000074a554723e */ /* 0x000fe200000010ff */
[----:B------:R-:W-:Y:S01]  /*1e720*/  MUFU.EX2 R136, R136 ;  /* 0x0000008800887308 */ /* 0x000fe20000000800 */
[----:B------:R-:W-:-:S03]  /*1e730*/  F2FP.BF16.F32.PACK_AB R85, R170, R117 ;  /* 0x00000075aa55723e */ /* 0x000fc600000010ff */
[----:B------:R-:W-:Y:S02]  /*1e740*/  MUFU.EX2 R141, R141 ;  /* 0x0000008d008d7308 */ /* 0x000fe40000000800 */
[----:B------:R-:W-:Y:S01]  /*1e750*/  HMMA.16816.F32.BF16 R56, R88, R86, R56 ;  /* 0x000000565838723c */ /* 0x000fe20000041838 */
[----:B------:R-:W-:Y:S02]  /*1e760*/  F2FP.BF16.F32.PACK_AB R86, R166, R167 ;  /* 0x000000a7a656723e */ /* 0x000fe400000010ff */
[----:B------:R-:W-:-:S05]  /*1e770*/  F2FP.BF16.F32.PACK_AB R87, R168, R169 ;  /* 0x000000a9a857723e */ /* 0x000fca00000010ff */
[C---:B---3--:R-:W-:Y:S08]  /*1e780*/  HMMA.16816.F32.BF16 R72, R88.reuse, R100, R72 ;  /* 0x000000645848723c */ /* 0x048ff00000041848 */
[----:B------:R-:W-:Y:S01]  /*1e790*/  HMMA.16816.F32.BF16 R4, R88, R102, R4 ;  /* 0x000000665804723c */ /* 0x000fe20000041804 */
[----:B------:R-:W3:Y:S04]  /*1e7a0*/  LDSM.16.MT88.4 R88, [R156+0x5000] ;  /* 0x005000009c58783b */ /* 0x000ee80000004200 */
        /* <DEDUP_REMOVED lines=16> */
[----:B--2---:R-:W-:Y:S01]  /*1e8b0*/  HMMA.16816.F32.BF16 R72, R84, R68, R72 ;  /* 0x000000445448723c */ /* 0x004fe20000041848 */
        /* <DEDUP_REMOVED lines=53> */
[----:B------:R-:W-:-:S02]  /*1ec10*/  F2FP.BF16.F32.PACK_AB R76, R192, R177 ;  /* 0x000000b1c04c723e */ /* 0x000fc400000010ff */
[----:B------:R-:W-:-:S05]  /*1ec20*/  F2FP.BF16.F32.PACK_AB R77, R179, R176 ;  /* 0x000000b0b34d723e */ /* 0x000fca00000010ff */
        /* <DEDUP_REMOVED lines=16> */
[C---:B----4-:R-:W-:Y:S01]  /*1ed30*/  HMMA.16816.F32.BF16 R32, R76.reuse, R84, R32 ;  /* 0x000000544c20723c */ /* 0x050fe20000041820 */
[--C-:B------:R-:W-:Y:S01]  /*1ed40*/  FFMA.FTZ R84, R163, UR4, -R150.reuse ;  /* 0x00000004a3547c23 */ /* 0x100fe20008010896 */
[--C-:B------:R-:W-:Y:S01]  /*1ed50*/  FFMA.FTZ R163, R164, UR4, -R145.reuse ;  /* 0x00000004a4a37c23 */ /* 0x100fe20008010891 */
[----:B------:R-:W-:Y:S01]  /*1ed60*/  FFMA.FTZ R150, R144, UR4, -R150 ;  /* 0x0000000490967c23 */ /* 0x000fe20008010896 */
[----:B------:R-:W-:Y:S01]  /*1ed70*/  FFMA.FTZ R144, R138, UR4, -R145 ;  /* 0x000000048a907c23 */ /* 0x000fe20008010891 */
[----:B------:R4:W3:Y:S03]  /*1ed80*/  MUFU.EX2 R161, R84 ;  /* 0x0000005400a17308 */ /* 0x0008e60000000800 */
[C---:B------:R-:W-:Y:S01]  /*1ed90*/  HMMA.16816.F32.BF16 R36, R76.reuse, R86, R36 ;  /* 0x000000564c24723c */ /* 0x040fe20000041824 */
[----:B------:R-:W3:Y:S04]  /*1eda0*/  MUFU.EX2 R163, R163 ;  /* 0x000000a300a37308 */ /* 0x000ee80000000800 */
[----:B------:R-:W-:Y:S03]  /*1edb0*/  MUFU.EX2 R138, R150 ;  /* 0x00000096008a7308 */ /* 0x000fe60000000800 */
[C---:B------:R-:W-:Y:S01]  /*1edc0*/  HMMA.16816.F32.BF16 R16, R76.reuse, R96, R16 ;  /* 0x000000604c10723c */ /* 0x040fe20000041810 */
[----:B------:R-:W3:Y:S01]  /*1edd0*/  MUFU.EX2 R144, R144 ;  /* 0x0000009000907308 */ /* 0x000ee20000000800 */
[----:B----4-:R-:W4:Y:S06]  /*1ede0*/  LDSM.16.MT88.4 R84, [R151+0x13000] ;  /* 0x013000009754783b */ /* 0x010f2c0000004200 */
        /* <DEDUP_REMOVED lines=23> */
[----:B------:R-:W2:Y:S07]  /*1ef60*/  LDSM.16.MT88.4 R84, [R132+0xf800] ;  /* 0x00f800008454783b */ /* 0x000eae0000004200 */
[C---:B------:R-:W-:Y:S08]  /*1ef70*/  HMMA.16816.F32.BF16 R16, R76.reuse, R96, R16 ;  /* 0x000000604c10723c */ /* 0x040ff00000041810 */
[----:B-1----:R-:W-:Y:S01]  /*1ef80*/  HMMA.16816.F32.BF16 R60, R76, R68, R60 ;  /* 0x000000444c3c723c */ /* 0x002fe2000004183c */
[----:B------:R-:W-:-:S02]  /*1ef90*/  F2FP.BF16.F32.PACK_AB R68, R142, R139 ;  /* 0x0000008b8e44723e */ /* 0x000fc400000010ff */
[----:B------:R-:W-:-:S05]  /*1efa0*/  F2FP.BF16.F32.PACK_AB R69, R143, R144 ;  /* 0x000000908f45723e */ /* 0x000fca00000010ff */
[----:B------:R-:W-:Y:S01]  /*1efb0*/  HMMA.16816.F32.BF16 R64, R76, R70, R64 ;  /* 0x000000464c40723c */ /* 0x000fe20000041840 */
[----:B------:R-:W-:Y:S02]  /*1efc0*/  F2FP.BF16.F32.PACK_AB R70, R138, R137 ;  /* 0x000000898a46723e */ /* 0x000fe400000010ff */
[----:B------:R-:W-:-:S05]  /*1efd0*/  F2FP.BF16.F32.PACK_AB R71, R141, R136 ;  /* 0x000000888d47723e */ /* 0x000fca00000010ff */
[C---:B------:R-:W-:Y:S08]  /*1efe0*/  HMMA.16816.F32.BF16 R8, R76.reuse, R100, R8 ;  /* 0x000000644c08723c */ /* 0x040ff00000041808 */
[----:B------:R-:W-:Y:S01]  /*1eff0*/  HMMA.16816.F32.BF16 R12, R76, R102, R12 ;  /* 0x000000664c0c723c */ /* 0x000fe2000004180c */
[----:B------:R-:W-:Y:S04]  /*1f000*/  LDSM.16.MT88.4 R100, [R155+0x3800] ;  /* 0x003800009b64783b */ /* 0x000fe80000004200 */
[----:B------:R-:W-:Y:S03]  /*1f010*/  LDSM.16.MT88.4 R152, [R155+0x7800] ;  /* 0x007800009b98783b */ /* 0x000fe60000004200 */
        /* <DEDUP_REMOVED lines=15> */
[C---:B------:R-:W-:Y:S01]  /*1f110*/  HMMA.16816.F32.BF16 R28, R76.reuse, R94, R28 ;  /* 0x0000005e4c1c723c */ /* 0x040fe2000004181c */
[----:B------:R-:W-:Y:S01]  /*1f120*/  FADD.FTZ R180, R180, R175 ;  /* 0x000000afb4b47221 */ /* 0x000fe20000010000 */
[----:B------:R-:W-:Y:S01]  /*1f130*/  FADD.FTZ R183, R183, R184 ;  /* 0x000000b8b7b77221 */ /* 0x000fe20000010000 */
[----:B------:R-:W1:Y:S02]  /*1f140*/  LDSM.16.MT88.4 R92, [R151+0x13800] ;  /* 0x01380000975c783b */ /* 0x000e640000004200 */
        /* <DEDUP_REMOVED lines=28> */
[----:B------:R-:W2:Y:S01]  /*1f310*/  LDSM.16.MT88.4 R76, [R156+0x7800] ;  /* 0x007800009c4c783b */ /* 0x000ea20000004200 */
[----:B------:R-:W-:Y:S01]  /*1f320*/  FADD.FTZ R178, R178, R161 ;  /* 0x000000a1b2b27221 */ /* 0x000fe20000010000 */
[----:B------:R-:W-:-:S03]  /*1f330*/  FADD.FTZ R159, R159, R158 ;  /* 0x0000009e9f9f7221 */ /* 0x000fc60000010000 */
[----:B------:R-:W-:Y:S01]  /*1f340*/  FADD.FTZ R178, R157, R178 ;  /* 0x000000b29db27221 */ /* 0x000fe20000010000 */
[----:B------:R-:W-:Y:S01]  /*1f350*/  FADD.FTZ R159, R160, R159 ;  /* 0x0000009fa09f7221 */ /* 0x000fe20000010000 */
[----:B------:R-:W-:Y:S01]  /*1f360*/  HMMA.16816.F32.BF16 R128, R68, R124, R8 ;  /* 0x0000007c4480723c */ /* 0x000fe20000041808 */
[----:B------:R3:W4:Y:S01]  /*1f370*/  LDSM.16.MT88.4 R8, [R132+0x13800] ;  /* 0x013800008408783b */ /* 0x0007220000004200 */
[----:B------:R-:W-:Y:S01]  /*1f380*/  FADD.FTZ R139, R139, R178 ;  /* 0x000000b28b8b7221 */ /* 0x000fe20000010000 */
[----:B------:R-:W-:-:S03]  /*1f390*/  FADD.FTZ R144, R144, R159 ;  /* 0x0000009f90907221 */ /* 0x000fc60000010000 */
[----:B------:R-:W-:Y:S01]  /*1f3a0*/  FADD.FTZ R142, R142, R139 ;  /* 0x0000008b8e8e7221 */ /* 0x000fe20000010000 */
[----:B------:R-:W-:Y:S01]  /*1f3b0*/  FADD.FTZ R143, R143, R144 ;  /* 0x000000908f8f7221 */ /* 0x000fe20000010000 */
[----:B------:R-:W-:Y:S01]  /*1f3c0*/  HMMA.16816.F32.BF16 R124, R68, R126, R12 ;  /* 0x0000007e447c723c */ /* 0x000fe2000004180c */
[----:B------:R-:W5:Y:S01]  /*1f3d0*/  LDSM.16.MT88.4 R12, [R156+0x3800] ;  /* 0x003800009c0c783b */ /* 0x000f620000004200 */
[----:B------:R-:W-:Y:S01]  /*1f3e0*/  FADD.FTZ R137, R137, R142 ;  /* 0x0000008e89897221 */ /* 0x000fe20000010000 */
[----:B------:R-:W-:-:S03]  /*1f3f0*/  FADD.FTZ R136, R136, R143 ;  /* 0x0000008f88887221 */ /* 0x000fc60000010000 */
[----:B------:R-:W-:Y:S01]  /*1f400*/  FADD.FTZ R230, R138, R137 ;  /* 0x000000898ae67221 */ /* 0x000fe20000010000 */
[----:B------:R-:W-:Y:S01]  /*1f410*/  FADD.FTZ R231, R141, R136 ;  /* 0x000000888de77221 */ /* 0x000fe20000010000 */
[C---:B-1----:R-:W-:Y:S08]  /*1f420*/  HMMA.16816.F32.BF16 R96, R68.reuse, R92, R40 ;  /* 0x0000005c4460723c */ /* 0x042ff00000041828 */
[----:B------:R-:W-:Y:S01]  /*1f430*/  HMMA.16816.F32.BF16 R116, R68, R86, R20 ;  /* 0x000000564474723c */ /* 0x000fe20000041814 */
[----:B---3--:R-:W-:-:S02]  /*1f440*/  MOV R132, R2 ;  /* 0x0000000200847202 */ /* 0x008fc40000000f00 */
[----:B------:R-:W-:-:S05]  /*1f450*/  @P1 MOV R132, R2 ;  /* 0x0000000200841202 */ /* 0x000fca0000000f00 */
[C---:B------:R-:W-:Y:S08]  /*1f460*/  HMMA.16816.F32.BF16 R104, R68.reuse, R100, R32 ;  /* 0x000000644468723c */ /* 0x040ff00000041820 */
[C---:B--2---:R-:W-:Y:S08]  /*1f470*/  HMMA.16816.F32.BF16 R80, R68.reuse, R76, R60 ;  /* 0x0000004c4450723c */ /* 0x044ff0000004183c */
[C---:B------:R-:W-:Y:S08]  /*1f480*/  HMMA.16816.F32.BF16 R92, R68.reuse, R94, R44 ;  /* 0x0000005e445c723c */ /* 0x040ff0000004182c */
[C---:B----4-:R-:W-:Y:S08]  /*1f490*/  HMMA.16816.F32.BF16 R88, R68.reuse, R8, R48 ;  /* 0x000000084458723c */ /* 0x050ff00000041830 */
[----:B------:R-:W-:Y:S01]  /*1f4a0*/  HMMA.16816.F32.BF16 R84, R68, R10, R56 ;  /* 0x0000000a4454723c */ /* 0x000fe20000041838 */
[----:B------:R-:W-:-:S07]  /*1f4b0*/  MOV R11, R135 ;  /* 0x00000087000b7202 */ /* 0x000fce0000000f00 */
        /* <DEDUP_REMOVED lines=8> */
.L_x_3899:
[----:B------:R-:W-:-:S07]  /*1f540*/  IADD3 R55, PT, PT, R11, -0x1, RZ ;  /* 0xffffffff0b377810 */ /* 0x000fce0007ffe0ff */
.L_x_3905:
        /* <DEDUP_REMOVED lines=29> */
.L_x_3910:
        /* <DEDUP_REMOVED lines=11> */
[C---:B------:R-:W-:Y:S01]  /*1f7d0*/  IMAD.SHL.U32 R207, R205.reuse, 0x20, RZ ;  /* 0x00000020cdcf7824 */ /* 0x040fe200078e00ff */
[C---:B------:R-:W-:Y:S01]  /*1f7e0*/  LOP3.LUT R5, R204.reuse, 0x1f8, RZ, 0xc0, !PT ;  /* 0x000001f8cc057812 */ /* 0x040fe200078ec0ff */
[----:B------:R-:W-:Y:S01]  /*1f7f0*/  @!P3 IMAD.X R12, RZ, RZ, ~R12, P0 ;  /* 0x000000ffff0cb224 */ /* 0x000fe200000e0e0c */
[C---:B------:R-:W-:Y:S01]  /*1f800*/  LOP3.LUT R233, R204.reuse, 0x1e00, RZ, 0xc0, !PT ;  /* 0x00001e00cce97812 */ /* 0x040fe200078ec0ff */
[----:B------:R-:W-:Y:S01]  /*1f810*/  IMAD.SHL.U32 R6, R205, 0x40, RZ ;  /* 0x00000040cd067824 */ /* 0x000fe200078e00ff */
[----:B------:R-:W-:Y:S02]  /*1f820*/  LOP3.LUT R207, R207, 0x7c00, RZ, 0xc0, !PT ;  /* 0x00007c00cfcf7812 */ /* 0x000fe400078ec0ff */
[----:B------:R-:W-:Y:S02]  /*1f830*/  LOP3.LUT R233, R233, R5, R4, 0xf6, !PT ;  /* 0x00000005e9e97212 */ /* 0x000fe400078ef604 */
        /* <DEDUP_REMOVED lines=74> */
.L_x_3907:
[----:B------:R-:W-:Y:S01]  /*1fce0*/  UMOV UR5, UR15 ;  /* 0x0000000f00057c82 */ /* 0x000fe20008000000 */
[----:B------:R-:W-:Y:S02]  /*1fcf0*/  SHF.L.U32 R5, R8, 0x5, RZ ;  /* 0x0000000508057819 */ /* 0x000fe400000006ff */
[----:B------:R-:W-:Y:S02]  /*1fd00*/  LEA R233, R233, UR5, 0x1 ;  /* 0x00000005e9e97c11 */ /* 0x000fe4000f8e08ff */
[----:B------:R-:W-:Y:S02]  /*1fd10*/  LOP3.LUT R177, R6, 0x400, RZ, 0xc0, !PT ;  /* 0x0000040006b17812 */ /* 0x000fe400078ec0ff */
[----:B------:R-:W-:Y:S01]  /*1fd20*/  SHF.L.U64.HI R8, R8, 0x5, R7 ;  /* 0x0000000508087819 */ /* 0x000fe20000010207 */
[----:B------:R-:W-:Y:S01]  /*1fd30*/  @!PT LDS RZ, [RZ] ;  /* 0x00000000fffff984 */ /* 0x000fe20000000800 */
[----:B------:R-:W-:Y:S01]  /*1fd40*/  @!PT LDS RZ, [RZ] ;  /* 0x00000000fffff984 */ /* 0x000fe20000000800 */
[----:B------:R-:W-:Y:S01]  /*1fd50*/  @!PT LDS RZ, [RZ] ;  /* 0x00000000fffff984 */ /* 0x000fe20000000800 */
[----:B------:R-:W-:Y:S01]  /*1fd60*/  @!P2 LDGSTS.E.BYPASS.LTC128B.128 [R233+0xc000], desc[UR6][R220.64] ;  /* 0x0c000000dce9afae */ /* 0x000fe2000b981a06 */
[----:B------:R-:W-:Y:S02]  /*1fd70*/  IADD3 R6, P0, PT, R5, R220, RZ ;  /* 0x000000dc05067210 */ /* 0x000fe40007f1e0ff */
[----:B------:R-:W-:Y:S03]  /*1fd80*/  LOP3.LUT R4, R4, 0x8, R205, 0x78, !PT ;  /* 0x0000000804047812 */ /* 0x000fe600078e78cd */
[----:B------:R-:W-:Y:S01]  /*1fd90*/  @P2 STS.128 [R233+0xc000], RZ ;  /* 0x00c000ffe9002388 */ /* 0x000fe20000000c00 */
[----:B------:R-:W-:Y:S02]  /*1fda0*/  IADD3.X R7, PT, PT, R8, R221, RZ, P0, !PT ;  /* 0x000000dd08077210 */ /* 0x000fe400007fe4ff */
[----:B------:R-:W-:Y:S03]  /*1fdb0*/  IADD3 R10, P0, PT, R6, R5, RZ ;  /* 0x00000005060a7210 */ /* 0x000fe60007f1e0ff */
[----:B------:R-:W-:Y:S01]  /*1fdc0*/  @!PT LDS RZ, [RZ] ;  /* 0x00000000fffff984 */ /* 0x000fe20000000800 */
[----:B------:R-:W-:Y:S01]  /*1fdd0*/  @!PT LDS RZ, [RZ] ;  /* 0x00000000fffff984 */ /* 0x000fe20000000800 */
[----:B------:R-:W-:Y:S01]  /*1fde0*/  @!PT LDS RZ, [RZ] ;  /* 0x00000000fffff984 */ /* 0x000fe20000000800 */
[----:B------:R-:W-:Y:S01]  /*1fdf0*/  @!P1 LDGSTS.E.BYPASS.LTC128B.128 [R233+0x10000], desc[UR6][R220.64+0x80] ;  /* 0x10000080dce99fae */ /* 0x000fe2000b981a06 */
[----:B------:R-:W-:Y:S02]  /*1fe00*/  LEA R177, R4, R177, 0x1 ;  /* 0x000000b104b17211 */ /* 0x000fe400078e08ff */
[-C--:B------:R-:W-:Y:S03]  /*1fe10*/  IADD3.X R11, PT, PT, R7, R8.reuse, RZ, P0, !PT ;  /* 0x00000008070b7210 */ /* 0x080fe600007fe4ff */
[----:B------:R-:W-:Y:S01]  /*1fe20*/  @P1 STS.128 [R233+0x10000], RZ ;  /* 0x010000ffe9001388 */ /* 0x000fe20000000c00 */
[-C--:B------:R-:W-:Y:S02]  /*1fe30*/  IADD3 R12, P0, PT, R10, R5.reuse, RZ ;  /* 0x000000050a0c7210 */ /* 0x080fe40007f1e0ff */
[----:B------:R-:W-:Y:S03]  /*1fe40*/  LEA R179, R179, UR5, 0x1 ;  /* 0x00000005b3b37c11 */ /* 0x000fe6000f8e08ff */
[----:B------:R-:W-:Y:S01]  /*1fe50*/  @!PT LDS RZ, [RZ] ;  /* 0x00000000fffff984 */ /* 0x000fe20000000800 */
[----:B------:R-:W-:Y:S01]  /*1fe60*/  @!PT LDS RZ, [RZ] ;  /* 0x00000000fffff984 */ /* 0x000fe20000000800 */
[----:B------:R-:W-:Y:S01]  /*1fe70*/  @!PT LDS RZ, [RZ] ;  /* 0x00000000fffff984 */ /* 0x000fe20000000800 */
[----:B------:R-:W-:Y:S01]  /*1fe80*/  @!P2 LDGSTS.E.BYPASS.LTC128B.128 [R233+0xc800], desc[UR6][R6.64] ;  /* 0x0c80000006e9afae */ /* 0x000fe2000b981a06 */
[-C--:B------:R-:W-:Y:S02]  /*1fe90*/  IADD3.X R13, PT, PT, R11, R8.reuse, RZ, P0, !PT ;  /* 0x000000080b0d7210 */ /* 0x080fe400007fe4ff */
[-C--:B------:R-:W-:Y:S03]  /*1fea0*/  IADD3 R14, P0, PT, R12, R5.reuse, RZ ;  /* 0x000000050c0e7210 */ /* 0x080fe60007f1e0ff */
[----:B------:R-:W-:Y:S01]  /*1feb0*/  @P2 STS.128 [R233+0xc800], RZ ;  /* 0x00c800ffe9002388 */ /* 0x000fe20000000c00 */
[----:B------:R-:W-:Y:S02]  /*1fec0*/  IADD3 R215, PT, PT, R177, UR5, RZ ;  /* 0x00000005b1d77c10 */ /* 0x000fe4000fffe0ff */
[----:B------:R-:W-:Y:S03]  /*1fed0*/  IADD3.X R15, PT, PT, R13, R8, RZ, P0, !PT ;  /* 0x000000080d0f7210 */ /* 0x000fe600007fe4ff */
        /* <DEDUP_REMOVED lines=80> */
[----:B------:R-:W2:Y:S06]  /*203e0*/  LDSM.16.M88.4 R16, [R177+UR5+0x4800] ;  /* 0x00480005b110783b */ /* 0x000eac0008000200 */
[----:B------:R-:W4:Y:S06]  /*203f0*/  LDSM.16.M88.4 R24, [R177+UR5+0x5000] ;  /* 0x00500005b118783b */ /* 0x000f2c0008000200 */
        /* <DEDUP_REMOVED lines=9> */
[C---:B--2---:R-:W-:Y:S03]  /*20490*/  HMMA.16816.F32.BF16 R12, R64.reuse, R16, RZ ;  /* 0x00000010400c723c */ /* 0x044fe600000418ff */
[----:B------:R-:W2:Y:S05]  /*204a0*/  LDSM.16.M88.4 R140, [R196+0x4000] ;  /* 0x00400000c48c783b */ /* 0x000eaa0000000200 */
[C---:B------:R-:W-:Y:S01]  /*204b0*/  HMMA.16816.F32.BF16 R16, R64.reuse, R18, RZ ;  /* 0x000000124010723c */ /* 0x040fe200000418ff */
[----:B------:R-:W2:Y:S06]  /*204c0*/  LDSM.16.M88.4 R144, [R196+0x4800] ;  /* 0x00480000c490783b */ /* 0x000eac0000000200 */
[----:B------:R-:W2:Y:S01]  /*204d0*/  LDSM.16.M88.4 R148, [R196+0x5000] ;  /* 0x00500000c494783b */ /* 0x000ea20000000200 */
[C---:B----4-:R-:W-:Y:S05]  /*204e0*/  HMMA.16816.F32.BF16 R20, R64.reuse, R24, RZ ;  /* 0x000000184014723c */ /* 0x050fea00000418ff */
        /* <DEDUP_REMOVED lines=394> */
.L_x_3909:
        /* <DEDUP_REMOVED lines=97> */
.L_x_3908:
[C---:B------:R-:W-:Y:S01]  /*223a0*/  IADD3 R6, PT, PT, R226.reuse, -0x40, RZ ;  /* 0xffffffc0e2067810 */ /* 0x040fe20007ffe0ff */
[----:B-12-4-:R-:W-:Y:S01]  /*223b0*/  LDSM.16.MT88.4 R20, [R210+0xc000] ;  /* 0x00c00000d214783b */ /* 0x016fe20000004200 */
[----:B------:R-:W-:Y:S02]  /*223c0*/  IADD3 R4, PT, PT, R226, -0x38, RZ ;  /* 0xffffffc8e2047810 */ /* 0x000fe40007ffe0ff */
[----:B------:R-:W-:Y:S02]  /*223d0*/  I2FP.F32.S32 R6, R6 ;  /* 0x0000000600067245 */ /* 0x000fe40000201400 */
[----:B------:R-:W-:Y:S02]  /*223e0*/  I2FP.F32.S32 R4, R4 ;  /* 0x0000000400047245 */ /* 0x000fe40000201400 */
[----:B------:R-:W-:Y:S01]  /*223f0*/  I2FP.F32.S32 R5, R226 ;  /* 0x000000e200057245 */ /* 0x000fe20000201400 */
[CC--:B------:R-:W-:Y:S01]  /*22400*/  FFMA.FTZ R139, R0.reuse, R6.reuse, R139 ;  /* 0x00000006008b7223 */ /* 0x0c0fe2000001008b */
        /* <DEDUP_REMOVED lines=25> */
[C---:B------:R-:W-:Y:S02]  /*225a0*/  IADD3 R5, PT, PT, R226.reuse, -0x17, RZ ;  /* 0xffffffe9e2057810 */ /* 0x040fe40007ffe0ff */
        /* <DEDUP_REMOVED lines=63> */
[----:B------:R-:W-:Y:S01]  /*229a0*/  FMNMX3.FTZ R8, R2, R139, R141, !PT ;  /* 0x0000008b02087276 */ /* 0x000fe2000781008d */
[C---:B------:R-:W-:Y:S01]  /*229b0*/  FFMA.FTZ R160, R0.reuse, R5, R160 ;  /* 0x0000000500a07223 */ /* 0x040fe200000100a0 */
[----:B------:R-:W-:Y:S01]  /*229c0*/  FMNMX3.FTZ R6, R3, R143, R145, !PT ;  /* 0x0000008f03067276 */ /* 0x000fe20007810091 */
[C---:B------:R-:W-:Y:S01]  /*229d0*/  FFMA.FTZ R159, R0.reuse, R5, R159 ;  /* 0x00000005009f7223 */ /* 0x040fe2000001009f */
[----:B------:R-:W-:Y:S01]  /*229e0*/  I2FP.F32.S32 R64, R64 ;  /* 0x0000004000407245 */ /* 0x000fe20000201400 */
[C---:B------:R-:W-:Y:S01]  /*229f0*/  FFMA.FTZ R157, R0.reuse, R4, R157 ;  /* 0x00000004009d7223 */ /* 0x040fe2000001009d */
[----:B------:R-:W-:Y:S01]  /*22a00*/  I2FP.F32.S32 R66, R66 ;  /* 0x0000004200427245 */ /* 0x000fe20000201400 */
        /* <DEDUP_REMOVED lines=65> */
[----:B------:R-:W-:Y:S08]  /*22e20*/  LDSM.16.MT88.4 R12, [R211+0xc000] ;  /* 0x00c00000d30c783b */ /* 0x000ff00000004200 */
        /* <DEDUP_REMOVED lines=23> */
[----:B------:R-:W-:Y:S01]  /*22fa0*/  MOV R139, R228 ;  /* 0x000000e4008b7202 */ /* 0x000fe20000000f00 */
[--C-:B------:R-:W-:Y:S01]  /*22fb0*/  FFMA.FTZ R172, R172, UR4, -R151.reuse ;  /* 0x00000004acac7c23 */ /* 0x100fe20008010897 */
[----:B------:R-:W-:Y:S07]  /*22fc0*/  @P0 IADD3 R139, PT, PT, R229, -0x40, RZ ;  /* 0xffffffc0e58b0810 */ /* 0x000fee0007ffe0ff */
[----:B------:R-:W2:Y:S01]  /*22fd0*/  MUFU.EX2 R2, R2 ;  /* 0x0000000200027308 */ /* 0x000ea20000000800 */
[--C-:B------:R-:W-:Y:S01]  /*22fe0*/  FFMA.FTZ R182, R182, UR4, -R151.reuse ;  /* 0x00000004b6b67c23 */ /* 0x100fe20008010897 */
[--C-:B------:R-:W-:Y:S01]  /*22ff0*/  FFMA.FTZ R184, R184, UR4, -R151.reuse ;  /* 0x00000004b8b87c23 */ /* 0x100fe20008010897 */
[----:B------:R-:W-:Y:S07]  /*23000*/  IADD3 R212, PT, PT, R212, R139, RZ ;  /* 0x0000008bd4d47210 */ /* 0x000fee0007ffe0ff */
[----:B------:R3:W-:Y:S01]  /*23010*/  MUFU.EX2 R145, R4 ;  /* 0x0000000400917308 */ /* 0x0007e20000000800 */
[----:B------:R-:W4:Y:S01]  /*23020*/  LDSM.16.MT88.4 R28, [R139] ;  /* 0x000000008b1c783b */ /* 0x000f220000004200 */
        /* <DEDUP_REMOVED lines=12> */
[C---:B---3--:R-:W-:Y:S01]  /*230f0*/  FMUL.FTZ R4, R3.reuse, R128 ;  /* 0x0000008003047220 */ /* 0x048fe20000410000 */
[C---:B------:R-:W-:Y:S07]  /*23100*/  FMUL.FTZ R11, R2.reuse, R127 ;  /* 0x0000007f020b7220 */ /* 0x040fee0000410000 */
[----:B------:R-:W-:Y:S01]  /*23110*/  MUFU.EX2 R143, R143 ;  /* 0x0000008f008f7308 */ /* 0x000fe20000000800 */
[----:B------:R-:W3:Y:S01]  /*23120*/  LDSM.16.MT88.4 R36, [R212] ;  /* 0x00000000d424783b */ /* 0x000ee20000004200 */
[C---:B------:R-:W-:Y:S01]  /*23130*/  FMUL.FTZ R16, R3.reuse, R116 ;  /* 0x0000007403107220 */ /* 0x040fe20000410000 */
[C---:B------:R-:W-:Y:S07]  /*23140*/  FMUL.FTZ R17, R3.reuse, R117 ;  /* 0x0000007503117220 */ /* 0x040fee0000410000 */
[----:B------:R-:W5:Y:S01]  /*23150*/  MUFU.EX2 R140, R140 ;  /* 0x0000008c008c7308 */ /* 0x000f620000000800 */
[----:B------:R-:W-:Y:S01]  /*23160*/  FMUL.FTZ R18, R2, R118 ;  /* 0x0000007602127220 */ /* 0x000fe20000410000 */
[----:B-1----:R-:W-:Y:S01]  /*23170*/  F2FP.BF16.F32.PACK_AB R128, R144, R146 ;  /* 0x000000929080723e */ /* 0x002fe200000010ff */
[----:B------:R-:W-:Y:S07]  /*23180*/  FMUL.FTZ R19, R2, R119 ;  /* 0x0000007702137220 */ /* 0x000fee0000410000 */
[----:B------:R-:W-:Y:S01]  /*23190*/  MUFU.EX2 R141, R141 ;  /* 0x0000008d008d7308 */ /* 0x000fe20000000800 */
[----:B------:R-:W1:Y:S01]  /*231a0*/  LDSM.16.MT88.4 R60, [R139+0x4000] ;  /* 0x004000008b3c783b */ /* 0x000e620000004200 */
[----:B--2---:R-:W-:Y:S01]  /*231b0*/  F2FP.BF16.F32.PACK_AB R129, R142, R145 ;  /* 0x000000918e81723e */ /* 0x004fe200000010ff */
[C---:B------:R-:W-:Y:S07]  /*231c0*/  FMUL.FTZ R33, R3.reuse, R101 ;  /* 0x0000006503217220 */ /* 0x040fee0000410000 */
[----:B------:R-:W2:Y:S01]  /*231d0*/  MUFU.EX2 R138, R138 ;  /* 0x0000008a008a7308 */ /* 0x000ea20000000800 */
[C---:B------:R-:W-:Y:S01]  /*231e0*/  FMUL.FTZ R34, R2.reuse, R102 ;  /* 0x0000006602227220 */ /* 0x040fe20000410000 */
[----:B------:R-:W-:Y:S01]  /*231f0*/  FMUL.FTZ R35, R2, R103 ;  /* 0x0000006702237220 */ /* 0x000fe20000410000 */
[C---:B------:R-:W-:Y:S01]  /*23200*/  FMUL.FTZ R40, R3.reuse, R92 ;  /* 0x0000005c03287220 */ /* 0x040fe20000410000 */
[C---:B------:R-:W-:Y:S01]  /*23210*/  FMUL.FTZ R41, R3.reuse, R93 ;  /* 0x0000005d03297220 */ /* 0x040fe20000410000 */
[----:B------:R-:W-:Y:S01]  /*23220*/  LDSM.16.MT88.4 R124, [R211+0xf800] ;  /* 0x00f80000d37c783b */ /* 0x000fe20000004200 */
[----:B-----5:R-:W-:Y:S01]  /*23230*/  F2FP.BF16.F32.PACK_AB R130, R140, R143 ;  /* 0x0000008f8c82723e */ /* 0x020fe200000010ff */
[C---:B------:R-:W-:Y:S01]  /*23240*/  FMUL.FTZ R42, R2.reuse, R94 ;  /* 0x0000005e022a7220 */ /* 0x040fe20000410000 */
[C---:B------:R-:W-:Y:S01]  /*23250*/  FMUL.FTZ R43, R2.reuse, R95 ;  /* 0x0000005f022b7220 */ /* 0x040fe20000410000 */
[C---:B------:R-:W-:Y:S01]  /*23260*/  FMUL.FTZ R48, R3.reuse, R84 ;  /* 0x0000005403307220 */ /* 0x040fe20000410000 */
[C---:B------:R-:W-:Y:S01]  /*23270*/  FMUL.FTZ R49, R3.reuse, R85 ;  /* 0x0000005503317220 */ /* 0x040fe20000410000 */
[C---:B------:R-:W-:Y:S01]  /*23280*/  FMUL.FTZ R50, R2.reuse, R86 ;  /* 0x0000005602327220 */ /* 0x040fe20000410000 */
[----:B------:R-:W-:Y:S01]  /*23290*/  FMUL.FTZ R51, R2, R87 ;  /* 0x0000005702337220 */ /* 0x000fe20000410000 */
[----:B------:R-:W-:Y:S01]  /*232a0*/  LDSM.16.MT88.4 R92, [R211+0x10800] ;  /* 0x01080000d35c783b */ /* 0x000fe20000004200 */
[----:B--2---:R-:W-:Y:S01]  /*232b0*/  F2FP.BF16.F32.PACK_AB R131, R138, R141 ;  /* 0x0000008d8a83723e */ /* 0x004fe200000010ff */
[C---:B------:R-:W-:Y:S01]  /*232c0*/  FMUL.FTZ R56, R3.reuse, R76 ;  /* 0x0000004c03387220 */ /* 0x040fe20000410000 */
[C---:B------:R-:W-:Y:S01]  /*232d0*/  FMUL.FTZ R58, R2.reuse, R78 ;  /* 0x0000004e023a7220 */ /* 0x040fe20000410000 */
[C---:B------:R-:W-:Y:S01]  /*232e0*/  FMUL.FTZ R59, R2.reuse, R79 ;  /* 0x0000004f023b7220 */ /* 0x040fe20000410000 */
[----:B------:R-:W-:Y:S01]  /*232f0*/  FMUL.FTZ R27, R2, R111 ;  /* 0x0000006f021b7220 */ /* 0x000fe20000410000 */
[--C-:B------:R-:W-:Y:S01]  /*23300*/  FFMA.FTZ R111, R190, UR4, -R151.reuse ;  /* 0x00000004be6f7c23 */ /* 0x100fe20008010897 */
[----:B------:R-:W-:Y:S01]  /*23310*/  FMUL.FTZ R32, R3, R100 ;  /* 0x0000006403207220 */ /* 0x000fe20000410000 */
[C---:B------:R-:W-:Y:S01]  /*23320*/  HMMA.16816.F32.BF16 R4, R128.reuse, R12, R4 ;  /* 0x0000000c8004723c */ /* 0x040fe20000041804 */
[----:B------:R-:W2:Y:S01]  /*23330*/  LDSM.16.MT88.4 R84, [R212+0x4000] ;  /* 0x00400000d454783b */ /* 0x000ea20000004200 */
[----:B------:R-:W-:Y:S03]  /*23340*/  MUFU.EX2 R172, R172 ;  /* 0x000000ac00ac7308 */ /* 0x000fe60000000800 */
[--C-:B------:R-:W-:Y:S01]  /*23350*/  FFMA.FTZ R100, R168, UR4, -R151.reuse ;  /* 0x00000004a8647c23 */ /* 0x100fe20008010897 */
[--C-:B------:R-:W-:Y:S01]  /*23360*/  FFMA.FTZ R168, R169, UR4, -R152.reuse ;  /* 0x00000004a9a87c23 */ /* 0x100fe20008010898 */
[C---:B------:R-:W-:Y:S01]  /*23370*/  FMUL.FTZ R12, R3.reuse, R120 ;  /* 0x00000078030c7220 */ /* 0x040fe20000410000 */
[C---:B------:R-:W-:Y:S01]  /*23380*/  HMMA.16816.F32.BF16 R8, R128.reuse, R14, R8 ;  /* 0x0000000e8008723c */ /* 0x040fe20000041808 */
[----:B------:R-:W-:Y:S03]  /*23390*/  LDSM.16.MT88.4 R116, [R210+0xf800] ;  /* 0x00f80000d274783b */ /* 0x000fe60000004200 */
[----:B------:R5:W-:Y:S01]  /*233a0*/  MUFU.EX2 R169, R100 ;  /* 0x0000006400a97308 */ /* 0x000be20000000800 */
[C---:B------:R-:W-:Y:S01]  /*233b0*/  FMUL.FTZ R13, R3.reuse, R121 ;  /* 0x00000079030d7220 */ /* 0x040fe20000410000 */
[C---:B------:R-:W-:Y:S01]  /*233c0*/  FMUL.FTZ R14, R2.reuse, R122 ;  /* 0x0000007a020e7220 */ /* 0x040fe20000410000 */
[C---:B------:R-:W-:Y:S01]  /*233d0*/  FMUL.FTZ R15, R2.reuse, R123 ;  /* 0x0000007b020f7220 */ /* 0x040fe20000410000 */
[----:B------:R-:W-:Y:S01]  /*233e0*/  FMUL.FTZ R24, R3, R108 ;  /* 0x0000006c03187220 */ /* 0x000fe20000410000 */
[--C-:B------:R-:W-:Y:S01]  /*233f0*/  FFMA.FTZ R108, R179, UR4, -R152.reuse ;  /* 0x00000004b36c7c23 */ /* 0x100fe20008010898 */
[----:B------:R-:W-:Y:S01]  /*23400*/  FMUL.FTZ R25, R3, R109 ;  /* 0x0000006d03197220 */ /* 0x000fe20000410000 */
[C---:B------:R-:W-:Y:S01]  /*23410*/  FMUL.FTZ R26, R2.reuse, R110 ;  /* 0x0000006e021a7220 */ /* 0x040fe20000410000 */
[--C-:B------:R-:W-:Y:S02]  /*23420*/  FFMA.FTZ R110, R183, UR4, -R152.reuse ;  /* 0x00000004b76e7c23 */ /* 0x100fe40008010898 */
[----:B------:R-:W-:Y:S01]  /*23430*/  MUFU.EX2 R168, R168 ;  /* 0x000000a800a87308 */ /* 0x000fe20000000800 */
[C---:B------:R-:W-:Y:S09]  /*23440*/  HMMA.16816.F32.BF16 R12, R128.reuse, R20, R12 ;  /* 0x00000014800c723c */ /* 0x040ff2000004180c */
[----:B------:R-:W-:Y:S01]  /*23450*/  MUFU.EX2 R183, R111 ;  /* 0x0000006f00b77308 */ /* 0x000fe20000000800 */
[----:B-----5:R-:W-:Y:S01]  /*23460*/  LDSM.16.MT88.4 R100, [R139+0x5000] ;  /* 0x005000008b64783b */ /* 0x020fe20000004200 */
[C---:B------:R-:W-:Y:S01]  /*23470*/  FMUL.FTZ R20, R3.reuse, R112 ;  /* 0x0000007003147220 */ /* 0x040fe20000410000 */
[----:B------:R-:W-:Y:S07]  /*23480*/  FMUL.FTZ R21, R3, R113 ;  /* 0x0000007103157220 */ /* 0x000fee0000410000 */
[----:B------:R5:W-:Y:S01]  /*23490*/  MUFU.EX2 R179, R110 ;  /* 0x0000006e00b37308 */ /* 0x000be20000000800 */
[C---:B------:R-:W-:Y:S03]  /*234a0*/  HMMA.16816.F32.BF16 R16, R128.reuse, R22, R16 ;  /* 0x000000168010723c */ /* 0x040fe60000041810 */
[C---:B------:R-:W-:Y:S01]  /*234b0*/  FMUL.FTZ R22, R2.reuse, R114 ;  /* 0x0000007202167220 */ /* 0x040fe20000410000 */
[----:B------:R-:W-:Y:S01]  /*234c0*/  FMUL.FTZ R23, R2, R115 ;  /* 0x0000007302177220 */ /* 0x000fe20000410000 */
[--C-:B------:R-:W-:Y:S01]  /*234d0*/  FFMA.FTZ R115, R196, UR4, -R151.reuse ;  /* 0x00000004c4737c23 */ /* 0x100fe20008010897 */
[--C-:B------:R-:W-:Y:S01]  /*234e0*/  FFMA.FTZ R112, R174, UR4, -R151.reuse ;  /* 0x00000004ae707c23 */ /* 0x100fe20008010897 */
[--C-:B------:R-:W-:Y:S01]  /*234f0*/  FFMA.FTZ R113, R65, UR4, -R152.reuse ;  /* 0x0000000441717c23 */ /* 0x100fe20008010898 */
[C---:B------:R-:W-:Y:S01]  /*23500*/  FMUL.FTZ R65, R3.reuse, R69 ;  /* 0x0000004503417220 */ /* 0x040fe20000410000 */
[--C-:B------:R-:W-:Y:S01]  /*23510*/  FFMA.FTZ R114, R64, UR4, -R151.reuse ;  /* 0x0000000440727c23 */ /* 0x100fe20008010897 */
[----:B------:R-:W-:Y:S01]  /*23520*/  FMUL.FTZ R64, R3, R68 ;  /* 0x0000004403407220 */ /* 0x000fe20000410000 */
[C---:B----4-:R-:W-:Y:S01]  /*23530*/  HMMA.16816.F32.BF16 R20, R128.reuse, R28, R20 ;  /* 0x0000001c8014723c */ /* 0x050fe20000041814 */
[----:B------:R-:W-:Y:S02]  /*23540*/  MUFU.EX2 R115, R115 ;  /* 0x0000007300737308 */ /* 0x000fe40000000800 */
[--C-:B-----5:R-:W-:Y:S01]  /*23550*/  FFMA.FTZ R110, R161, UR4, -R152.reuse ;  /* 0x00000004a16e7c23 */ /* 0x120fe20008010898 */
[C---:B------:R-:W-:Y:S01]  /*23560*/  FMUL.FTZ R28, R3.reuse, R104 ;  /* 0x00000068031c7220 */ /* 0x040fe20000410000 */
[----:B------:R-:W-:Y:S01]  /*23570*/  FMUL.FTZ R29, R3, R105 ;  /* 0x00000069031d7220 */ /* 0x000fe20000410000 */
[--C-:B------:R-:W-:Y:S01]  /*23580*/  FFMA.FTZ R104, R67, UR4, -R152.reuse ;  /* 0x0000000443687c23 */ /* 0x100fe20008010898 */
[C---:B------:R-:W-:Y:S01]  /*23590*/  FMUL.FTZ R67, R2.reuse, R71 ;  /* 0x0000004702437220 */ /* 0x040fe20000410000 */
[C---:B------:R-:W-:Y:S03]  /*235a0*/  HMMA.16816.F32.BF16 R24, R128.reuse, R30, R24 ;  /* 0x0000001e8018723c */ /* 0x040fe60000041818 */
[----:B------:R-:W4:Y:S01]  /*235b0*/  MUFU.EX2 R112, R112 ;  /* 0x0000007000707308 */ /* 0x000f220000000800 */
[C---:B------:R-:W-:Y:S01]  /*235c0*/  FMUL.FTZ R30, R2.reuse, R106 ;  /* 0x0000006a021e7220 */ /* 0x040fe20000410000 */
[----:B------:R-:W-:Y:S01]  /*235d0*/  FMUL.FTZ R31, R2, R107 ;  /* 0x0000006b021f7220 */ /* 0x000fe20000410000 */
[--C-:B------:R-:W-:Y:S01]  /*235e0*/  FFMA.FTZ R106, R57, UR4, -R152.reuse ;  /* 0x00000004396a7c23 */ /* 0x100fe20008010898 */
[C---:B------:R-:W-:Y:S01]  /*235f0*/  FMUL.FTZ R57, R3.reuse, R77 ;  /* 0x0000004d03397220 */ /* 0x040fe20000410000 */
[--C-:B------:R-:W-:Y:S01]  /*23600*/  FFMA.FTZ R107, R66, UR4, -R151.reuse ;  /* 0x00000004426b7c23 */ /* 0x100fe20008010897 */
[----:B------:R-:W5:Y:S01]  /*23610*/  LDSM.16.MT88.4 R76, [R211+0xc800] ;  /* 0x00c80000d34c783b */ /* 0x000f620000004200 */
[----:B------:R-:W-:Y:S03]  /*23620*/  FMUL.FTZ R66, R2, R70 ;  /* 0x0000004602427220 */ /* 0x000fe60000410000 */
[----:B------:R-:W-:Y:S01]  /*23630*/  MUFU.EX2 R104, R104 ;  /* 0x0000006800687308 */ /* 0x000fe20000000800 */
[C---:B---3--:R-:W-:Y:S03]  /*23640*/  HMMA.16816.F32.BF16 R28, R128.reuse, R36, R28 ;  /* 0x00000024801c723c */ /* 0x048fe6000004181c */
[C---:B------:R-:W-:Y:S01]  /*23650*/  FMUL.FTZ R36, R3.reuse, R96 ;  /* 0x0000006003247220 */ /* 0x040fe20000410000 */
[----:B------:R-:W-:Y:S01]  /*23660*/  FMUL.FTZ R37, R3, R97 ;  /* 0x0000006103257220 */ /* 0x000fe20000410000 */
[----:B----4-:R-:W-:Y:S04]  /*23670*/  F2FP.BF16.F32.PACK_AB R69, R112, R115 ;  /* 0x000000737045723e */ /* 0x010fe800000010ff */
[----:B------:R-:W-:Y:S01]  /*23680*/  MUFU.EX2 R106, R106 ;  /* 0x0000006a006a7308 */ /* 0x000fe20000000800 */
[--C-:B------:R-:W-:Y:S01]  /*23690*/  FFMA.FTZ R109, R180, UR4, -R151.reuse ;  /* 0x00000004b46d7c23 */ /* 0x100fe20008010897 */
[C---:B------:R-:W-:Y:S08]  /*236a0*/  HMMA.16816.F32.BF16 R32, R128.reuse, R38, R32 ;  /* 0x000000268020723c */ /* 0x040ff00000041820 */
[----:B------:R3:W-:Y:S01]  /*236b0*/  MUFU.EX2 R180, R108 ;  /* 0x0000006c00b47308 */ /* 0x0007e20000000800 */
[C---:B------:R-:W-:Y:S01]  /*236c0*/  FMUL.FTZ R38, R2.reuse, R98 ;  /* 0x0000006202267220 */ /* 0x040fe20000410000 */
[----:B------:R-:W-:Y:S01]  /*236d0*/  FMUL.FTZ R39, R2, R99 ;  /* 0x0000006302277220 */ /* 0x000fe20000410000 */
[--C-:B------:R-:W-:Y:S01]  /*236e0*/  FFMA.FTZ R154, R154, UR4, -R151.reuse ;  /* 0x000000049a9a7c23 */ /* 0x100fe20008010897 */
[----:B------:R-:W-:Y:S06]  /*236f0*/  LDSM.16.MT88.4 R96, [R210+0x10800] ;  /* 0x01080000d260783b */ /* 0x000fec0000004200 */
[----:B------:R-:W4:Y:S01]  /*23700*/  MUFU.EX2 R113, R113 ;  /* 0x0000007100717308 */ /* 0x000f220000000800 */
[----:B------:R-:W-:Y:S01]  /*23710*/  FFMA.FTZ R137, R137, UR4, -R151 ;  /* 0x0000000489897c23 */ /* 0x000fe20008010897 */
[--C-:B------:R-:W-:Y:S01]  /*23720*/  FFMA.FTZ R105, R193, UR4, -R152.reuse ;  /* 0x00000004c1697c23 */ /* 0x100fe20008010898 */
[--C-:B------:R-:W-:Y:S01]  /*23730*/  FFMA.FTZ R171, R171, UR4, -R152.reuse ;  /* 0x00000004abab7c23 */ /* 0x100fe20008010898 */
[C---:B------:R-:W-:Y:S06]  /*23740*/  HMMA.16816.F32.BF16 R36, R128.reuse, R44, R36 ;  /* 0x0000002c8024723c */ /* 0x040fec0000041824 */
[----:B------:R-:W-:Y:S01]  /*23750*/  MUFU.EX2 R107, R107 ;  /* 0x0000006b006b7308 */ /* 0x000fe20000000800 */
[C---:B------:R-:W-:Y:S01]  /*23760*/  FMUL.FTZ R44, R3.reuse, R88 ;  /* 0x00000058032c7220 */ /* 0x040fe20000410000 */
[----:B------:R-:W-:Y:S01]  /*23770*/  FMUL.FTZ R45, R3, R89 ;  /* 0x00000059032d7220 */ /* 0x000fe20000410000 */
[--C-:B---3--:R-:W-:Y:S07]  /*23780*/  FFMA.FTZ R108, R163, UR4, -R152.reuse ;  /* 0x00000004a36c7c23 */ /* 0x108fee0008010898 */
[----:B------:R-:W3:Y:S01]  /*23790*/  MUFU.EX2 R105, R105 ;  /* 0x0000006900697308 */ /* 0x000ee20000000800 */
[--C-:B------:R-:W-:Y:S01]  /*237a0*/  FFMA.FTZ R174, R165, UR4, -R152.reuse ;  /* 0x00000004a5ae7c23 */ /* 0x100fe20008010898 */
[C---:B------:R-:W-:Y:S08]  /*237b0*/  HMMA.16816.F32.BF16 R40, R128.reuse, R46, R40 ;  /* 0x0000002e8028723c */ /* 0x040ff00000041828 */
[----:B------:R-:W-:Y:S01]  /*237c0*/  MUFU.EX2 R161, R108 ;  /* 0x0000006c00a17308 */ /* 0x000fe20000000800 */
[C---:B------:R-:W-:Y:S01]  /*237d0*/  FMUL.FTZ R46, R2.reuse, R90 ;  /* 0x0000005a022e7220 */ /* 0x040fe20000410000 */
[C---:B------:R-:W-:Y:S01]  /*237e0*/  FMUL.FTZ R47, R2.reuse, R91 ;  /* 0x0000005b022f7220 */ /* 0x040fe20000410000 */
[----:B----4-:R-:W-:Y:S01]  /*237f0*/  F2FP.BF16.F32.PACK_AB R70, R113, R104 ;  /* 0x000000687146723e */ /* 0x010fe200000010ff */
[----:B------:R-:W-:Y:S06]  /*23800*/  LDSM.16.MT88.4 R88, [R212+0x800] ;  /* 0x00080000d458783b */ /* 0x000fec0000004200 */
[----:B------:R-:W4:Y:S01]  /*23810*/  MUFU.EX2 R114, R114 ;  /* 0x0000007200727308 */ /* 0x000f220000000800 */
[--C-:B------:R-:W-:Y:S01]  /*23820*/  FFMA.FTZ R167, R167, UR4, -R152.reuse ;  /* 0x00000004a7a77c23 */ /* 0x100fe20008010898 */
[--C-:B------:R-:W-:Y:S01]  /*23830*/  FFMA.FTZ R181, R181, UR4, -R152.reuse ;  /* 0x00000004b5b57c23 */ /* 0x100fe20008010898 */
[----:B------:R-:W-:Y:S01]  /*23840*/  FFMA.FTZ R191, R191, UR4, -R152 ;  /* 0x00000004bfbf7c23 */ /* 0x000fe20008010898 */
[C---:B------:R-:W-:Y:S06]  /*23850*/  HMMA.16816.F32.BF16 R44, R128.reuse, R52, R44 ;  /* 0x00000034802c723c */ /* 0x040fec000004182c */
[----:B------:R1:W-:Y:S01]  /*23860*/  MUFU.EX2 R165, R171 ;  /* 0x000000ab00a57308 */ /* 0x0003e20000000800 */
[C---:B------:R-:W-:Y:S01]  /*23870*/  FMUL.FTZ R52, R3.reuse, R80 ;  /* 0x0000005003347220 */ /* 0x040fe20000410000 */
[----:B------:R-:W-:Y:S01]  /*23880*/  FMUL.FTZ R53, R3, R81 ;  /* 0x0000005103357220 */ /* 0x000fe20000410000 */
[----:B---3--:R-:W-:Y:S07]  /*23890*/  F2FP.BF16.F32.PACK_AB R68, R105, R106 ;  /* 0x0000006a6944723e */ /* 0x008fee00000010ff */
[----:B------:R-:W3:Y:S01]  /*238a0*/  MUFU.EX2 R174, R174 ;  /* 0x000000ae00ae7308 */ /* 0x000ee20000000800 */
[C---:B------:R-:W-:Y:S01]  /*238b0*/  FFMA.FTZ R145, R2.reuse, R231, R145 ;  /* 0x000000e702917223 */ /* 0x040fe20000010091 */
[C---:B------:R-:W-:Y:S08]  /*238c0*/  HMMA.16816.F32.BF16 R48, R128.reuse, R54, R48 ;  /* 0x000000368030723c */ /* 0x040ff00000041830 */
[----:B------:R-:W3:Y:S01]  /*238d0*/  MUFU.EX2 R167, R167 ;  /* 0x000000a700a77308 */ /* 0x000ee20000000800 */
[C---:B------:R-:W-:Y:S01]  /*238e0*/  FMUL.FTZ R54, R2.reuse, R82 ;  /* 0x0000005202367220 */ /* 0x040fe20000410000 */
[----:B------:R-:W-:Y:S01]  /*238f0*/  FMUL.FTZ R55, R2, R83 ;  /* 0x0000005302377220 */ /* 0x000fe20000410000 */
[----:B----4-:R-:W-:Y:S01]  /*23900*/  F2FP.BF16.F32.PACK_AB R71, R114, R107 ;  /* 0x0000006b7247723e */ /* 0x010fe200000010ff */
[----:B------:R-:W4:Y:S01]  /*23910*/  LDSM.16.MT88.4 R80, [R210+0xc800] ;  /* 0x00c80000d250783b */ /* 0x000f220000004200 */
[----:B-1----:R-:W-:Y:S05]  /*23920*/  FFMA.FTZ R171, R166, UR4, -R151 ;  /* 0x00000004a6ab7c23 */ /* 0x002fea0008010897 */
[----:B------:R-:W-:Y:S01]  /*23930*/  MUFU.EX2 R181, R181 ;  /* 0x000000b500b57308 */ /* 0x000fe20000000800 */
[C---:B------:R-:W-:Y:S01]  /*23940*/  FFMA.FTZ R146, R3.reuse, R230, R146 ;  /* 0x000000e603927223 */ /* 0x040fe20000010092 */
[----:B------:R-:W-:Y:S01]  /*23950*/  FADD.FTZ R142, R142, R145 ;  /* 0x000000918e8e7221 */ /* 0x000fe20000010000 */
[C---:B------:R-:W-:Y:S07]  /*23960*/  HMMA.16816.F32.BF16 R52, R128.reuse, R60, R52 ;  /* 0x0000003c8034723c */ /* 0x040fee0000041834 */
[----:B------:R1:W-:Y:S01]  /*23970*/  MUFU.EX2 R166, R182 ;  /* 0x000000b600a67308 */ /* 0x0003e20000000800 */
[C---:B------:R-:W-:Y:S01]  /*23980*/  FMUL.FTZ R60, R3.reuse, R72 ;  /* 0x00000048033c7220 */ /* 0x040fe20000410000 */
[----:B------:R-:W-:Y:S08]  /*23990*/  FMUL.FTZ R61, R3, R73 ;  /* 0x00000049033d7220 */ /* 0x000ff00000410000 */
[----:B------:R-:W3:Y:S01]  /*239a0*/  MUFU.EX2 R171, R171 ;  /* 0x000000ab00ab7308 */ /* 0x000ee20000000800 */
[----:B------:R-:W-:Y:S01]  /*239b0*/  FADD.FTZ R146, R144, R146 ;  /* 0x0000009290927221 */ /* 0x000fe20000010000 */
[----:B------:R-:W-:Y:S01]  /*239c0*/  FADD.FTZ R141, R141, R142 ;  /* 0x0000008e8d8d7221 */ /* 0x000fe20000010000 */
[C---:B------:R-:W-:Y:S07]  /*239d0*/  HMMA.16816.F32.BF16 R56, R128.reuse, R62, R56 ;  /* 0x0000003e8038723c */ /* 0x040fee0000041838 */
[----:B------:R-:W-:Y:S01]  /*239e0*/  MUFU.EX2 R184, R184 ;  /* 0x000000b800b87308 */ /* 0x000fe20000000800 */
[C---:B------:R-:W-:Y:S01]  /*239f0*/  FMUL.FTZ R62, R2.reuse, R74 ;  /* 0x0000004a023e7220 */ /* 0x040fe20000410000 */
[----:B------:R-:W-:Y:S08]  /*23a00*/  FMUL.FTZ R63, R2, R75 ;  /* 0x0000004b023f7220 */ /* 0x000ff00000410000 */
[----:B------:R-:W-:Y:S01]  /*23a10*/  MUFU.EX2 R154, R154 ;  /* 0x0000009a009a7308 */ /* 0x000fe20000000800 */
[----:B------:R-:W3:Y:S01]  /*23a20*/  LDSM.16.MT88.4 R72, [R139+0x800] ;  /* 0x000800008b48783b */ /* 0x000ee20000004200 */
[----:B-1----:R-:W-:Y:S01]  /*23a30*/  FFMA.FTZ R182, R187, UR4, -R152 ;  /* 0x00000004bbb67c23 */ /* 0x002fe20008010898 */
[----:B------:R-:W-:Y:S07]  /*23a40*/  FFMA.FTZ R187, R188, UR4, -R151 ;  /* 0x00000004bcbb7c23 */ /* 0x000fee0008010897 */
[----:B------:R-:W-:Y:S01]  /*23a50*/  MUFU.EX2 R137, R137 ;  /* 0x0000008900897308 */ /* 0x000fe20000000800 */
[----:B------:R-:W-:Y:S01]  /*23a60*/  FADD.FTZ R3, R143, R146 ;  /* 0x000000928f037221 */ /* 0x000fe20000010000 */
[C---:B--2---:R-:W-:Y:S08]  /*23a70*/  HMMA.16816.F32.BF16 R60, R128.reuse, R84, R60 ;  /* 0x00000054803c723c */ /* 0x044ff0000004183c */
[----:B------:R-:W1:Y:S01]  /*23a80*/  MUFU.EX2 R182, R182 ;  /* 0x000000b600b67308 */ /* 0x000e620000000800 */
[----:B------:R-:W-:Y:S01]  /*23a90*/  FADD.FTZ R3, R140, R3 ;  /* 0x000000038c037221 */ /* 0x000fe20000010000 */
[----:B------:R-:W-:Y:S01]  /*23aa0*/  FADD.FTZ R138, R138, R141 ;  /* 0x0000008d8a8a7221 */ /* 0x000fe20000010000 */
[----:B------:R-:W-:Y:S07]  /*23ab0*/  ISETP.GT.AND P1, PT, R225, R214, PT ;  /* 0x000000d6e100720c */ /* 0x000fee0003f24270 */
[----:B------:R-:W-:Y:S01]  /*23ac0*/  MUFU.EX2 R187, R187 ;  /* 0x000000bb00bb7308 */ /* 0x000fe20000000800 */
[----:B------:R-:W-:Y:S01]  /*23ad0*/  FADD.FTZ R106, R106, R3 ;  /* 0x000000036a6a7221 */ /* 0x000fe20000010000 */
[----:B------:R-:W-:Y:S01]  /*23ae0*/  HMMA.16816.F32.BF16 R64, R128, R86, R64 ;  /* 0x000000568040723c */ /* 0x000fe20000041840 */
[----:B------:R-:W2:Y:S07]  /*23af0*/  LDSM.16.MT88.4 R84, [R139+0x4800] ;  /* 0x004800008b54783b */ /* 0x000eae0000004200 */
[----:B------:R-:W1:Y:S01]  /*23b00*/  MUFU.EX2 R188, R194 ;  /* 0x000000c200bc7308 */ /* 0x000e620000000800 */
[----:B------:R-:W-:Y:S01]  /*23b10*/  FADD.FTZ R115, R115, R138 ;  /* 0x0000008a73737221 */ /* 0x000fe20000010000 */
[----:B------:R-:W-:Y:S03]  /*23b20*/  FADD.FTZ R105, R105, R106 ;  /* 0x0000006a69697221 */ /* 0x000fe60000010000 */
[----:B------:R-:W-:Y:S01]  /*23b30*/  FADD.FTZ R112, R112, R115 ;  /* 0x0000007370707221 */ /* 0x000fe20000010000 */
[C---:B-----5:R-:W-:Y:S05]  /*23b40*/  HMMA.16816.F32.BF16 R4, R68.reuse, R76, R4 ;  /* 0x0000004c4404723c */ /* 0x060fea0000041804 */
[----:B------:R-:W-:Y:S01]  /*23b50*/  FADD.FTZ R3, R107, R112 ;  /* 0x000000706b037221 */ /* 0x000fe20000010000 */
[----:B------:R-:W-:Y:S02]  /*23b60*/  FADD.FTZ R2, R104, R105 ;  /* 0x0000006968027221 */ /* 0x000fe40000010000 */
[C---:B------:R-:W-:Y:S01]  /*23b70*/  HMMA.16816.F32.BF16 R8, R68.reuse, R78, R8 ;  /* 0x0000004e4408723c */ /* 0x040fe20000041808 */
[----:B------:R-:W-:Y:S02]  /*23b80*/  LDSM.16.MT88.4 R76, [R211+0xd000] ;  /* 0x00d00000d34c783b */ /* 0x000fe40000004200 */
[----:B------:R-:W-:Y:S01]  /*23b90*/  FADD.FTZ R3, R114, R3 ;  /* 0x0000000372037221 */ /* 0x000fe20000010000 */
[----:B------:R-:W-:Y:S04]  /*23ba0*/  FADD.FTZ R2, R113, R2 ;  /* 0x0000000271027221 */ /* 0x000fe80000010000 */
        /* <DEDUP_REMOVED lines=35> */
[----:B------:R-:W3:Y:S02]  /*23de0*/  LDSM.16.MT88.4 R76, [R211+0xd800] ;  /* 0x00d80000d34c783b */ /* 0x000ee40000004200 */
[----:B-1----:R-:W-:Y:S04]  /*23df0*/  FADD.FTZ R2, R182, R167 ;  /* 0x000000a7b6027221 */ /* 0x002fe80000010000 */
[----:B------:R-:W-:Y:S01]  /*23e00*/  FADD.FTZ R2, R181, R2 ;  /* 0x00000002b5027221 */ /* 0x000fe20000010000 */
[C---:B------:R-:W-:Y:S08]  /*23e10*/  HMMA.16816.F32.BF16 R12, R68.reuse, R80, R12 ;  /* 0x00000050440c723c */ /* 0x040ff0000004180c */
[C---:B------:R-:W-:Y:S01]  /*23e20*/  HMMA.16816.F32.BF16 R16, R68.reuse, R82, R16 ;  /* 0x000000524410723c */ /* 0x040fe20000041810 */
[----:B------:R-:W1:Y:S07]  /*23e30*/  LDSM.16.MT88.4 R80, [R210+0xd800] ;  /* 0x00d80000d250783b */ /* 0x000e6e0000004200 */
[C---:B----4-:R-:W-:Y:S08]  /*23e40*/  HMMA.16816.F32.BF16 R20, R68.reuse, R88, R20 ;  /* 0x000000584414723c */ /* 0x050ff00000041814 */
        /* <DEDUP_REMOVED lines=10> */
[C---:B--2---:R-:W-:Y:S08]  /*23ef0*/  HMMA.16816.F32.BF16 R44, R68.reuse, R84, R44 ;  /* 0x00000054442c723c */ /* 0x044ff0000004182c */
[C---:B------:R-:W-:Y:S01]  /*23f00*/  HMMA.16816.F32.BF16 R48, R68.reuse, R86, R48 ;  /* 0x000000564430723c */ /* 0x040fe20000041830 */
[----:B------:R-:W2:Y:S07]  /*23f10*/  LDSM.16.MT88.4 R84, [R139+0x1800] ;  /* 0x001800008b54783b */ /* 0x000eae0000004200 */
[C---:B------:R-:W-:Y:S03]  /*23f20*/  HMMA.16816.F32.BF16 R52, R68.reuse, R100, R52 ;  /* 0x000000644434723c */ /* 0x040fe60000041834 */
[--C-:B------:R-:W-:Y:S01]  /*23f30*/  FFMA.FTZ R100, R177, UR4, -R152.reuse ;  /* 0x00000004b1647c23 */ /* 0x100fe20008010898 */
[----:B------:R-:W-:Y:S01]  /*23f40*/  FFMA.FTZ R101, R189, UR4, -R152 ;  /* 0x00000004bd657c23 */ /* 0x000fe20008010898 */
[----:B------:R4:W-:Y:S03]  /*23f50*/  MUFU.EX2 R177, R96 ;  /* 0x0000006000b17308 */ /* 0x0009e60000000800 */
[C---:B------:R-:W-:Y:S07]  /*23f60*/  HMMA.16816.F32.BF16 R56, R68.reuse, R102, R56 ;  /* 0x000000664438723c */ /* 0x040fee0000041838 */
[----:B------:R5:W1:Y:S10]  /*23f70*/  MUFU.EX2 R186, R100 ;  /* 0x0000006400ba7308 */ /* 0x000a740000000800 */
[----:B------:R2:W-:Y:S01]  /*23f80*/  MUFU.EX2 R189, R191 ;  /* 0x000000bf00bd7308 */ /* 0x0005e20000000800 */
[C---:B---3--:R-:W-:Y:S01]  /*23f90*/  HMMA.16816.F32.BF16 R60, R68.reuse, R72, R60 ;  /* 0x00000048443c723c */ /* 0x048fe2000004183c */
[----:B----4-:R-:W3:Y:S02]  /*23fa0*/  LDSM.16.MT88.4 R96, [R210+0x11800] ;  /* 0x01180000d260783b */ /* 0x010ee40000004200 */
        /* <DEDUP_REMOVED lines=8> */
[----:B--2---:R-:W-:Y:S01]  /*24030*/  FFMA.FTZ R191, R178, UR4, -R151 ;  /* 0x00000004b2bf7c23 */ /* 0x004fe20008010897 */
[----:B------:R-:W-:Y:S07]  /*24040*/  F2FP.BF16.F32.PACK_AB R71, R184, R185 ;  /* 0x000000b9b847723e */ /* 0x000fee00000010ff */
[----:B------:R1:W-:Y:S01]  /*24050*/  MUFU.EX2 R178, R109 ;  /* 0x0000006d00b27308 */ /* 0x0003e20000000800 */
[----:B------:R-:W-:Y:S09]  /*24060*/  FADD.FTZ R177, R177, R2 ;  /* 0x00000002b1b17221 */ /* 0x000ff20000010000 */
[----:B------:R-:W2:Y:S01]  /*24070*/  MUFU.EX2 R191, R191 ;  /* 0x000000bf00bf7308 */ /* 0x000ea20000000800 */
        /* <DEDUP_REMOVED lines=9> */
[----:B------:R-:W2:Y:S02]  /*24110*/  LDSM.16.MT88.4 R80, [R211+0xe000] ;  /* 0x00e00000d350783b */ /* 0x000ea40000004200 */
        /* <DEDUP_REMOVED lines=12> */
[C---:B------:R-:W-:Y:S01]  /*241e0*/  HMMA.16816.F32.BF16 R48, R68.reuse, R98, R48 ;  /* 0x000000624430723c */ /* 0x040fe20000041830 */
[----:B------:R-:W3:Y:S07]  /*241f0*/  LDSM.16.MT88.4 R96, [R211+0x12000] ;  /* 0x01200000d360783b */ /* 0x000eee0000004200 */
        /* <DEDUP_REMOVED lines=11> */
[----:B--2---:R-:W-:Y:S03]  /*242b0*/  F2FP.BF16.F32.PACK_AB R71, R191, R178 ;  /* 0x000000b2bf47723e */ /* 0x004fe600000010ff */
[----:B------:R-:W-:Y:S04]  /*242c0*/  FADD.FTZ R179, R179, R192 ;  /* 0x000000c0b3b37221 */ /* 0x000fe80000010000 */
[C---:B------:R-:W-:Y:S03]  /*242d0*/  HMMA.16816.F32.BF16 R4, R68.reuse, R80, R4 ;  /* 0x000000504404723c */ /* 0x040fe60000041804 */
[----:B------:R-:W-:Y:S05]  /*242e0*/  FADD.FTZ R180, R180, R179 ;  /* 0x000000b3b4b47221 */ /* 0x000fea0000010000 */
        /* <DEDUP_REMOVED lines=14> */
[C---:B------:R-:W-:Y:S03]  /*243d0*/  HMMA.16816.F32.BF16 R44, R68.reuse, R100, R44 ;  /* 0x00000064442c723c */ /* 0x040fe6000004182c */
[--C-:B------:R-:W-:Y:S01]  /*243e0*/  FFMA.FTZ R101, R176, UR4, -R151.reuse ;  /* 0x00000004b0657c23 */ /* 0x100fe20008010897 */
[--C-:B------:R-:W-:Y:S01]  /*243f0*/  FFMA.FTZ R100, R170, UR4, -R151.reuse ;  /* 0x00000004aa647c23 */ /* 0x100fe20008010897 */
[----:B------:R1:W2:Y:S03]  /*24400*/  MUFU.EX2 R176, R109 ;  /* 0x0000006d00b07308 */ /* 0x0002a60000000800 */
[C---:B------:R-:W-:Y:S07]  /*24410*/  HMMA.16816.F32.BF16 R48, R68.reuse, R102, R48 ;  /* 0x000000664430723c */ /* 0x040fee0000041830 */
[----:B------:R-:W-:Y:S10]  /*24420*/  MUFU.EX2 R170, R101 ;  /* 0x0000006500aa7308 */ /* 0x000ff40000000800 */
[----:B------:R4:W3:Y:S01]  /*24430*/  MUFU.EX2 R163, R100 ;  /* 0x0000006400a37308 */ /* 0x0008e20000000800 */
        /* <DEDUP_REMOVED lines=10> */
[----:B--2---:R-:W-:Y:S01]  /*244e0*/  F2FP.BF16.F32.PACK_AB R68, R176, R173 ;  /* 0x000000adb044723e */ /* 0x004fe200000010ff */
[----:B------:R-:W-:Y:S01]  /*244f0*/  FADD.FTZ R173, R173, R180 ;  /* 0x000000b4adad7221 */ /* 0x000fe20000010000 */
[----:B---3--:R-:W-:Y:S02]  /*24500*/  F2FP.BF16.F32.PACK_AB R69, R163, R170 ;  /* 0x000000aaa345723e */ /* 0x008fe400000010ff */
        /* <DEDUP_REMOVED lines=134> */
.L_x_3906:
        /* <DEDUP_REMOVED lines=13> */
[--C-:B------:R-:W-:Y:S01]  /*24e40*/  SHF.R.U32.HI R0, RZ, 0x2, R205.reuse ;  /* 0x00000002ff007819 */ /* 0x100fe200000116cd */
[----:B------:R-:W3:Y:S01]  /*24e50*/  S2UR UR9, SR_CTAID.Z ;  /* 0x00000000000979c3 */ /* 0x000ee20000002700 */
[----:B------:R-:W-:Y:S02]  /*24e60*/  LOP3.LUT P6, RZ, R205, 0x3, RZ, 0xc0, !PT ;  /* 0x00000003cdff7812 */ /* 0x000fe400078cc0ff */
[----:B------:R-:W-:Y:S02]  /*24e70*/  SHF.R.U32.HI R205, RZ, 0x4, R205 ;  /* 0x00000004ffcd7819 */ /* 0x000fe400000116cd */
[----:B------:R-:W-:Y:S01]  /*24e80*/  LOP3.LUT R11, R206, 0x30, RZ, 0xc0, !PT ;  /* 0x00000030ce0b7812 */ /* 0x000fe200078ec0ff */
[----:B-1----:R-:W-:Y:S01]  /*24e90*/  FADD.FTZ R7, R7, R230 ;  /* 0x000000e607077221 */ /* 0x002fe20000010000 */
[----:B--2---:R-:W-:Y:S01]  /*24ea0*/  USHF.L.U32 UR8, UR8, 0x6, URZ ;  /* 0x0000000608087899 */ /* 0x004fe200080006ff */
[----:B------:R-:W-:Y:S01]  /*24eb0*/  LOP3.LUT R8, R207, R8, RZ, 0xfc, !PT ;  /* 0x00000008cf087212 */ /* 0x000fe200078efcff */
[----:B----4-:R-:W-:-:S02]  /*24ec0*/  FADD.FTZ R6, R6, R231 ;  /* 0x000000e706067221 */ /* 0x010fc40000010000 */
[----:B------:R-:W1:Y:S01]  /*24ed0*/  SHFL.BFLY PT, R4, R7, 0x1, 0x1f ;  /* 0x0c201f0007047f89 */ /* 0x000e6200000e0000 */
[----:B------:R-:W-:Y:S02]  /*24ee0*/  LEA R8, R8, UR5, 0x2 ;  /* 0x0000000508087c11 */ /* 0x000fe4000f8e10ff */
[----:B------:R-:W-:Y:S01]  /*24ef0*/  IADD3 R134, PT, PT, R216, -UR8, RZ ;  /* 0x80000008d8867c10 */ /* 0x000fe2000fffe0ff */
[----:B------:R-:W2:Y:S01]  /*24f00*/  SHFL.BFLY PT, R5, R6, 0x1, 0x1f ;  /* 0x0c201f0006057f89 */ /* 0x000ea200000e0000 */
[----:B------:R-:W-:Y:S02]  /*24f10*/  SEL R209, R209, 0xffffffe0, !P0 ;  /* 0xffffffe0d1d17807 */ /* 0x000fe40004000000 */
        /* <DEDUP_REMOVED lines=102> */
[----:B------:R-:W-:Y:S01]  /*25580*/  FMUL.FTZ R69, R10, R69 ;  /* 0x000000450a457220 */ /* 0x000fe20000410000 */
[----:B------:R-:W-:Y:S01]  /*25590*/  STS.64 [R6], R112 ;  /* 0x0000007006007388 */ /* 0x000fe20000000a00 */
[----:B------:R-:W5:Y:S01]  /*255a0*/  LDC.64 R10, c[0x0][0x430] ;  /* 0x00010c00ff0a7b82 */ /* 0x000f620000000a00 */
[----:B------:R-:W1:Y:S01]  /*255b0*/  @P4 MUFU.LG2 R4, R4 ;  /* 0x0000000400044308 */ /* 0x000e620000000c00 */
[----:B------:R-:W-:Y:S01]  /*255c0*/  LEA R3, R206, R3, 0x2 ;  /* 0x00000003ce037211 */ /* 0x000fe200078e10ff */
[----:B------:R-:W-:Y:S04]  /*255d0*/  STS.64 [R6+0x800], R114 ;  /* 0x0008007206007388 */ /* 0x000fe80000000a00 */
[----:B------:R-:W-:Y:S01]  /*255e0*/  STS.64 [R14], R108 ;  /* 0x0000006c0e007388 */ /* 0x000fe20000000a00 */
[----:B------:R-:W3:Y:S01]  /*255f0*/  LDC R7, c[0x0][0x3e0] ;  /* 0x0000f800ff077b82 */ /* 0x000ee20000000800 */
[----:B------:R-:W2:Y:S02]  /*25600*/  @P3 MUFU.LG2 R5, R5 ;  /* 0x0000000500053308 */ /* 0x000ea40000000c00 */
[----:B------:R-:W-:Y:S04]  /*25610*/  STS.64 [R14+0x800], R110 ;  /* 0x0008006e0e007388 */ /* 0x000fe80000000a00 */
[----:B------:R-:W-:Y:S01]  /*25620*/  STS.64 [R16], R104 ;  /* 0x0000006810007388 */ /* 0x000fe20000000a00 */
[----:B------:R-:W4:Y:S03]  /*25630*/  @P4 LDC R18, c[0x0][0x458] ;  /* 0x00011600ff124b82 */ /* 0x000f260000000800 */
[----:B------:R-:W-:Y:S01]  /*25640*/  STS.64 [R16+0x800], R106 ;  /* 0x0008006a10007388 */ /* 0x000fe20000000a00 */
[----:B-1----:R-:W-:-:S03]  /*25650*/  @P4 FMUL.FTZ R4, R4, 0.69314718246459960938 ;  /* 0x3f31721804044820 */ /* 0x002fc60000410000 */
[----:B------:R-:W-:Y:S01]  /*25660*/  STS.64 [R209], R100 ;  /* 0x00000064d1007388 */ /* 0x000fe20000000a00 */
[----:B------:R-:W1:Y:S01]  /*25670*/  @P3 LDC R15, c[0x0][0x458] ;  /* 0x00011600ff0f3b82 */ /* 0x000e620000000800 */
[----:B-----5:R-:W-:Y:S02]  /*25680*/  IMAD R10, R10, UR10, R217 ;  /* 0x0000000a0a0a7c24 */ /* 0x020fe4000f8e02d9 */
[----:B------:R-:W-:Y:S01]  /*25690*/  STS.64 [R209+0x800], R102 ;  /* 0x00080066d1007388 */ /* 0x000fe20000000a00 */
[----:B--2---:R-:W-:-:S03]  /*256a0*/  @P3 FMUL.FTZ R5, R5, 0.69314718246459960938 ;  /* 0x3f31721805053820 */ /* 0x004fc60000410000 */
        /* <DEDUP_REMOVED lines=11> */
[----:B---3--:R-:W-:-:S03]  /*25760*/  IMAD R8, R7, R8, UR9 ;  /* 0x0000000907087e24 */ /* 0x008fc6000f8e0208 */
        /* <DEDUP_REMOVED lines=8> */
[----:B----4-:R-:W-:Y:S01]  /*257f0*/  @P4 FFMA.FTZ R80, R133, R18, R4 ;  /* 0x0000001285504223 */ /* 0x010fe20000010004 */
[----:B------:R-:W-:Y:S01]  /*25800*/  BAR.SYNC.DEFER_BLOCKING 0x0 ;  /* 0x0000000000007b1d */ /* 0x000fe20000010000 */
[----:B---3--:R-:W-:Y:S01]  /*25810*/  MOV R76, 0xff800000 ;  /* 0xff800000004c7802 */ /* 0x008fe20000000f00 */
[----:B------:R-:W-:Y:S02]  /*25820*/  IMAD R77, R8, R11, UR8 ;  /* 0x00000008084d7e24 */ /* 0x000fe4000f8e020b */
[----:B-1----:R-:W-:Y:S01]  /*25830*/  @P3 FFMA.FTZ R76, R132, R15, R5 ;  /* 0x0000000f844c3223 */ /* 0x002fe20000010005 */
[----:B-----5:R-:W-:Y:S01]  /*25840*/  LOP3.LUT R73, R204, 0x1f80, RZ, 0xc0, !PT ;  /* 0x00001f80cc497812 */ /* 0x020fe200078ec0ff */
[----:B------:R-:W-:Y:S01]  /*25850*/  IMAD R68, R77, UR4, RZ ;  /* 0x000000044d447c24 */ /* 0x000fe2000f8e02ff */
        /* <DEDUP_REMOVED lines=19> */
[----:B--2---:R-:W-:Y:S01]  /*25990*/  VIADD R3, R216, -UR8 ;  /* 0x80000008d8037c36 */ /* 0x004fe20008000000 */
        /* <DEDUP_REMOVED lines=9> */
.L_x_3912:
[----:B------:R-:W-:Y:S05]  /*25a30*/  BSYNC.RECONVERGENT B0 ;  /* 0x0000000000007941 */ /* 0x000fea0003800200 */
.L_x_3911:
[-C--:B------:R-:W-:Y:S01]  /*25a40*/  ISETP.GE.AND P6, PT, R205, R134.reuse, PT ;  /* 0x00000086cd00720c */ /* 0x080fe20003fc6270 */
[----:B------:R-:W-:Y:S01]  /*25a50*/  BSSY.RECONVERGENT B0, `(.L_x_3913) ;  /* 0x0000011000007945 */ /* 0x000fe20003800200 */
[----:B------:R-:W-:Y:S01]  /*25a60*/  LOP3.LUT R73, R73, 0x3c, R2, 0xf8, !PT ;  /* 0x0000003c49497812 */ /* 0x000fe200078ef802 */
[----:B--2---:R-:W-:Y:S01]  /*25a70*/  VIADD R3, R205, 0x30 ;  /* 0x00000030cd037836 */ /* 0x004fe20000000000 */
[----:B------:R-:W-:Y:S02]  /*25a80*/  ISETP.GE.AND P4, PT, R69, R134, PT ;  /* 0x000000864500720c */ /* 0x000fe40003f86270 */
[----:B------:R-:W-:Y:S02]  /*25a90*/  LOP3.LUT R70, R2, 0x3c, RZ, 0xc0, !PT ;  /* 0x0000003c02467812 */ /* 0x000fe400078ec0ff */
[----:B------:R-:W-:Y:S02]  /*25aa0*/  IADD3 R69, P3, PT, R68, R73, RZ ;  /* 0x0000004944457210 */ /* 0x000fe40007f7e0ff */
        /* <DEDUP_REMOVED lines=11> */
.L_x_3914:
[----:B------:R-:W-:Y:S05]  /*25b60*/  BSYNC.RECONVERGENT B0 ;  /* 0x0000000000007941 */ /* 0x000fea0003800200 */
.L_x_3913:
        /* <DEDUP_REMOVED lines=17> */
.L_x_3916:
[----:B------:R-:W-:Y:S05]  /*25c80*/  BSYNC.RECONVERGENT B0 ;  /* 0x0000000000007941 */ /* 0x000fea0003800200 */
.L_x_3915:
        /* <DEDUP_REMOVED lines=16> */
.L_x_3918:
[----:B------:R-:W-:Y:S05]  /*25d90*/  BSYNC.RECONVERGENT B0 ;  /* 0x0000000000007941 */ /* 0x000fea0003800200 */
.L_x_3917:
        /* <DEDUP_REMOVED lines=13> */
.L_x_3920:
[----:B------:R-:W-:Y:S05]  /*25e70*/  BSYNC.RECONVERGENT B0 ;  /* 0x0000000000007941 */ /* 0x000fea0003800200 */
.L_x_3919:
        /* <DEDUP_REMOVED lines=13> */
.L_x_3922:
[----:B------:R-:W-:Y:S05]  /*25f50*/  BSYNC.RECONVERGENT B0 ;  /* 0x0000000000007941 */ /* 0x000fea0003800200 */
.L_x_3921:
        /* <DEDUP_REMOVED lines=13> */
.L_x_3924:
[----:B------:R-:W-:Y:S05]  /*26030*/  BSYNC.RECONVERGENT B0 ;  /* 0x0000000000007941 */ /* 0x000fea0003800200 */
.L_x_3923:
        /* <DEDUP_REMOVED lines=13> */
.L_x_3926:
[----:B------:R-:W-:Y:S05]  /*26110*/  BSYNC.RECONVERGENT B0 ;  /* 0x0000000000007941 */ /* 0x000fea0003800200 */
.L_x_3925:
        /* <DEDUP_REMOVED lines=14> */
.L_x_3927:
        /* <DEDUP_REMOVED lines=16> */
.L_x_7221:


//--------------------- .text._ZN5flash32flash_fwd_splitkv_combine_kernelI23Flash_fwd_kernel_traitsILi128ELi64ELi64ELi4ELb0ELb0EN7cutlass10bfloat16_tE19Flash_kernel_traitsILi128ELi64ELi64ELi4ES3_EELi4ELi7ELb0EEEvNS_16Flash_fwd_paramsE --------------------------
	.section	.text._ZN5flash32flash_fwd_splitkv_combine_kernelI23Flash_fwd_kernel_traitsILi128ELi64ELi64ELi4ELb0ELb0EN7cutlass10bfloat16_tE19Flash_kernel_traitsILi128ELi64ELi64ELi4ES3_EELi4ELi7ELb0EEEvNS_16Flash_fwd_paramsE,"ax",@progbits
	.align	128
        .global         _ZN5flash32flash_fwd_splitkv_combine_kernelI23Flash_fwd_kernel_traitsILi128ELi64ELi64ELi4ELb0ELb0EN7cutlass10bfloat16_tE19Flash_kernel_traitsILi128ELi64ELi64ELi4ES3_EELi4ELi7ELb0EEEvNS_16Flash_fwd_paramsE
        .type           _ZN5flash32flash_fwd_splitkv_combine_kernelI23Flash_fwd_kernel_traitsILi128ELi64ELi64ELi4ELb0ELb0EN7cutlass10bfloat16_tE19Flash_kernel_traitsILi128ELi64ELi64ELi4ES3_EELi4ELi7ELb0EEEvNS_16Flash_fwd_paramsE,@function
        .size           _ZN5flash32flash_fwd_splitkv_combine_kernelI23Flash_fwd_kernel_traitsILi128ELi64ELi64ELi4ELb0ELb0EN7cutlass10bfloat16_tE19Flash_kernel_traitsILi128ELi64ELi64ELi4ES3_EELi4ELi7ELb0EEEvNS_16Flash_fwd_paramsE,(.L_x_7166 - _ZN5flash32flash_fwd_splitkv_combine_kernelI23Flash_fwd_kernel_traitsILi128ELi64ELi64ELi4ELb0ELb0EN7cutlass10bfloat16_tE19Flash_kernel_traitsILi128ELi64ELi64ELi4ES3_EELi4ELi7ELb0EEEvNS_16Flash_fwd_paramsE)
        .other          _ZN5flash32flash_fwd_splitkv_combine_kernelI23Flash_fwd_kernel_traitsILi128ELi64ELi64ELi4ELb0ELb0EN7cutlass10bfloat16_tE19Flash_kernel_traitsILi128ELi64ELi64ELi4ES3_EELi4ELi7ELb0EEEvNS_16Flash_fwd_paramsE,@"STO_CUDA_ENTRY STV_DEFAULT"
_ZN5flash32flash_fwd_splitkv_combine_kernelI23Flash_fwd_kernel_traitsILi128ELi64ELi64ELi4ELb0ELb0EN7cutlass10bfloat16_tE19Flash_kernel_traitsILi128ELi64ELi64ELi4ES3_EELi4ELi7ELb0EEEvNS_16Flash_fwd_paramsE:
.text._ZN5flash32flash_fwd_splitkv_combine_kernelI23Flash_fwd_kernel_traitsILi128ELi64ELi64ELi4ELb0ELb0EN7cutlass10bfloat16_tE19Flash_kernel_traitsILi128ELi64ELi64ELi4ES3_EELi4ELi7ELb0EEEvNS_16Flash_fwd_paramsE:
        /* <DEDUP_REMOVED lines=38> */
.L_x_3928:
[----:B------:R-:W-:Y:S01]  /*0260*/  IMAD.U32 R20, RZ, RZ, UR20 ;  /* 0x00000014ff147e24 */ /* 0x000fe2000f8e00ff */
[----:B------:R-:W-:Y:S01]  /*0270*/  MOV R18, UR18 ;  /* 0x0000001200127c02 */ /* 0x000fe20008000f00 */
[----:B------:R-:W-:Y:S01]  /*0280*/  IMAD.U32 R17, RZ, RZ, UR14 ;  /* 0x0000000eff117e24 */ /* 0x000fe2000f8e00ff */
[----:B------:R-:W-:Y:S02]  /*0290*/  MOV R15, UR5 ;  /* 0x00000005000f7c02 */ /* 0x000fe40008000f00 */
[----:B------:R-:W-:Y:S02]  /*02a0*/  MOV R16, 0x2c0 ;  /* 0x000002c000107802 */ /* 0x000fe40000000f00 */
[----:B------:R-:W-:Y:S05]  /*02b0*/  CALL.REL.NOINC `($__internal_14_$__cuda_sm20_div_s64) ;  /* 0x0000004000d47944 */ /* 0x000fea0003c00000 */
[----:B------:R-:W-:-:S07]  /*02c0*/  MOV R16, R0 ;  /* 0x0000000000107202 */ /* 0x000fce0000000f00 */
.L_x_3929:
        /* <DEDUP_REMOVED lines=30> */
.L_x_3931:
[----:B------:R-:W-:Y:S02]  /*04b0*/  MOV R20, R16 ;  /* 0x0000001000147202 */ /* 0x000fe40000000f00 */
[----:B------:R-:W-:Y:S02]  /*04c0*/  MOV R16, 0x4e0 ;  /* 0x000004e000107802 */ /* 0x000fe40000000f00 */
[----:B------:R-:W-:Y:S05]  /*04d0*/  CALL.REL.NOINC `($__internal_14_$__cuda_sm20_div_s64) ;  /* 0x00000040004c7944 */ /* 0x000fea0003c00000 */
[----:B------:R-:W-:Y:S02]  /*04e0*/  MOV R6, R0 ;  /* 0x0000000000067202 */ /* 0x000fe40000000f00 */
[----:B------:R-:W-:Y:S02]  /*04f0*/  MOV R7, R17 ;  /* 0x0000001100077202 */ /* 0x000fe40000000f00 */
.L_x_3932:
[----:B------:R-:W-:Y:S05]  /*0500*/  BSYNC.RECONVERGENT B0 ;  /* 0x0000000000007941 */ /* 0x000fea0003800200 */
.L_x_3930:
        /* <DEDUP_REMOVED lines=58> */
.L_x_3934:
[----:B------:R-:W-:Y:S01]  /*08b0*/  IMAD.MOV.U32 R20, RZ, RZ, R18 ;  /* 0x000000ffff147224 */ /* 0x000fe200078e0012 */
[----:B------:R-:W-:Y:S01]  /*08c0*/  MOV R18, R12 ;  /* 0x0000000c00127202 */ /* 0x000fe20000000f00 */
[----:B------:R-:W-:Y:S01]  /*08d0*/  IMAD.MOV.U32 R17, RZ, RZ, R15 ;  /* 0x000000ffff117224 */ /* 0x000fe200078e000f */
[----:B------:R-:W-:Y:S02]  /*08e0*/  MOV R15, R30 ;  /* 0x0000001e000f7202 */ /* 0x000fe40000000f00 */
[----:B------:R-:W-:Y:S02]  /*08f0*/  MOV R16, 0x910 ;  /* 0x0000091000107802 */ /* 0x000fe40000000f00 */
[----:B------:R-:W-:Y:S05]  /*0900*/  CALL.REL.NOINC `($__internal_14_$__cuda_sm20_div_s64) ;  /* 0x0000003c00407944 */ /* 0x000fea0003c00000 */
[----:B------:R-:W-:Y:S02]  /*0910*/  MOV R16, R0 ;  /* 0x0000000000107202 */ /* 0x000fe40000000f00 */
.L_x_3935:
[----:B------:R-:W-:Y:S05]  /*0920*/  BSYNC.RECONVERGENT B0 ;  /* 0x0000000000007941 */ /* 0x000fea0003800200 */
.L_x_3933:
        /* <DEDUP_REMOVED lines=125> */
.L_x_3937:
[----:B------:R-:W-:Y:S01]  /*1100*/  IMAD.MOV.U32 R20, RZ, RZ, R16 ;  /* 0x000000ffff147224 */ /* 0x000fe200078e0010 */
[----:B------:R-:W-:Y:S01]  /*1110*/  MOV R18, R11 ;  /* 0x0000000b00127202 */ /* 0x000fe20000000f00 */
[----:B------:R-:W-:Y:S01]  /*1120*/  IMAD.MOV.U32 R15, RZ, RZ, R3 ;  /* 0x000000ffff0f7224 */ /* 0x000fe200078e0003 */
[----:B------:R-:W-:Y:S02]  /*1130*/  MOV R16, 0x1150 ;  /* 0x0000115000107802 */ /* 0x000fe40000000f00 */
[----:B------:R-:W-:Y:S05]  /*1140*/  CALL.REL.NOINC `($__internal_14_$__cuda_sm20_div_s64) ;  /* 0x0000003400307944 */ /* 0x000fea0003c00000 */
[----:B------:R-:W-:Y:S02]  /*1150*/  MOV R34, R0 ;  /* 0x0000000000227202 */ /* 0x000fe40000000f00 */
[----:B------:R-:W-:Y:S02]  /*1160*/  MOV R35, R17 ;  /* 0x0000001100237202 */ /* 0x000fe40000000f00 */
.L_x_3938:
[----:B------:R-:W-:Y:S05]  /*1170*/  BSYNC.RECONVERGENT B0 ;  /* 0x0000000000007941 */ /* 0x000fea0003800200 */
.L_x_3936:
        /* <DEDUP_REMOVED lines=57> */
.L_x_3940:
[----:B------:R-:W-:Y:S01]  /*1510*/  IMAD.MOV.U32 R20, RZ, RZ, R6 ;  /* 0x000000ffff147224 */ /* 0x000fe200078e0006 */
[----:B------:R-:W-:Y:S01]  /*1520*/  MOV R17, R7 ;  /* 0x0000000700117202 */ /* 0x000fe20000000f00 */
[----:B------:R-:W-:Y:S01]  /*1530*/  IMAD.MOV.U32 R18, RZ, RZ, R10 ;  /* 0x000000ffff127224 */ /* 0x000fe200078e000a */
[----:B------:R-:W-:Y:S02]  /*1540*/  MOV R16, 0x1560 ;  /* 0x0000156000107802 */ /* 0x000fe40000000f00 */
[----:B------:R-:W-:Y:S05]  /*1550*/  CALL.REL.NOINC `($__internal_14_$__cuda_sm20_div_s64) ;  /* 0x00000030002c7944 */ /* 0x000fea0003c00000 */
[----:B------:R-:W-:Y:S02]  /*1560*/  MOV R18, R0 ;  /* 0x0000000000127202 */ /* 0x000fe40000000f00 */
[----:B------:R-:W-:Y:S02]  /*1570*/  MOV R19, R17 ;  /* 0x0000001100137202 */ /* 0x000fe40000000f00 */
.L_x_3941:
[----:B------:R-:W-:Y:S05]  /*1580*/  BSYNC.RECONVERGENT B0 ;  /* 0x0000000000007941 */ /* 0x000fea0003800200 */
.L_x_3939:
        /* <DEDUP_REMOVED lines=292> */
.L_x_3945:
[----:B------:R-:W-:Y:S01]  /*27d0*/  IMAD.MOV.U32 R17, RZ, RZ, RZ ;  /* 0x000000ffff117224 */ /* 0x000fe200078e00ff */
[----:B------:R-:W-:Y:S02]  /*27e0*/  MOV R18, R32 ;  /* 0x0000002000127202 */ /* 0x000fe40000000f00 */
[----:B------:R-:W-:Y:S02]  /*27f0*/  MOV R16, 0x2810 ;  /* 0x0000281000107802 */ /* 0x000fe40000000f00 */
[----:B------:R-:W-:Y:S05]  /*2800*/  CALL.REL.NOINC `($__internal_14_$__cuda_sm20_div_s64) ;  /* 0x0000001c00807944 */ /* 0x000fea0003c00000 */
[----:B------:R-:W-:Y:S02]  /*2810*/  IADD3 R5, PT, PT, -R0, RZ, RZ ;  /* 0x000000ff00057210 */ /* 0x000fe40007ffe1ff */
[----:B------:R-:W-:-:S03]  /*2820*/  MOV R33, R17 ;  /* 0x0000001100217202 */ /* 0x000fc60000000f00 */
[----:B------:R-:W-:Y:S01]  /*2830*/  IMAD R20, R32, R5, R20 ;  /* 0x0000000520147224 */ /* 0x000fe200078e0214 */
[----:B------:R-:W-:-:S07]  /*2840*/  MOV R32, R0 ;  /* 0x0000000000207202 */ /* 0x000fce0000000f00 */
.L_x_3946:
        /* <DEDUP_REMOVED lines=59> */
.L_x_3948:
[----:B------:R-:W-:Y:S01]  /*2c00*/  IMAD.MOV.U32 R20, RZ, RZ, R32 ;  /* 0x000000ffff147224 */ /* 0x000fe200078e0020 */
[----:B------:R-:W-:Y:S01]  /*2c10*/  MOV R17, R33 ;  /* 0x0000002100117202 */ /* 0x000fe20000000f00 */
[----:B------:R-:W-:Y:S01]  /*2c20*/  IMAD.MOV.U32 R18, RZ, RZ, R30 ;  /* 0x000000ffff127224 */ /* 0x000fe200078e001e */
[----:B------:R-:W-:Y:S02]  /*2c30*/  MOV R16, 0x2c50 ;  /* 0x00002c5000107802 */ /* 0x000fe40000000f00 */
[----:B------:R-:W-:Y:S05]  /*2c40*/  CALL.REL.NOINC `($__internal_14_$__cuda_sm20_div_s64) ;  /* 0x0000001800707944 */ /* 0x000fea0003c00000 */
[----:B------:R-:W-:-:S05]  /*2c50*/  IADD3 R31, PT, PT, -R0, RZ, RZ ;  /* 0x000000ff001f7210 */ /* 0x000fca0007ffe1ff */
[----:B------:R-:W-:Y:S02]  /*2c60*/  IMAD R31, R31, R30, R32 ;  /* 0x0000001e1f1f7224 */ /* 0x000fe400078e0220 */
.L_x_3949:
[----:B------:R-:W-:Y:S05]  /*2c70*/  BSYNC.RECONVERGENT B0 ;  /* 0x0000000000007941 */ /* 0x000fea0003800200 */
.L_x_3947:
        /* <DEDUP_REMOVED lines=161> */
.L_x_3944:
[----:B------:R-:W0:Y:S01]  /*3690*/  LDC.64 R2, c[0x0][0x420] ;  /* 0x00010800ff027b82 */ /* 0x000e220000000a00 */
[----:B------:R-:W-:-:S05]  /*36a0*/  IADD3 R0, PT, PT, R13, UR19, RZ ;  /* 0x000000130d007c10 */ /* 0x000fca000fffe0ff */
[----:B0-----:R-:W-:-:S05]  /*36b0*/  IMAD.WIDE.U32 R2, R0, 0x4, R2 ;  /* 0x0000000400027825 */ /* 0x001fca00078e0002 */
[----:B------:R1:W-:Y:S02]  /*36c0*/  STG.E desc[UR8][R2.64], R22 ;  /* 0x0000001602007986 */ /* 0x0003e4000c101908 */
.L_x_3943:
[----:B------:R-:W-:Y:S05]  /*36d0*/  BSYNC.RECONVERGENT B1 ;  /* 0x0000000000017941 */ /* 0x000fea0003800200 */
.L_x_3942:
        /* <DEDUP_REMOVED lines=71> */
.L_x_3960:
        /* <DEDUP_REMOVED lines=9> */
.L_x_3953:
[----:B------:R-:W-:Y:S05]  /*3be0*/  BSYNC.RECONVERGENT B0 ;  /* 0x0000000000007941 */ /* 0x000fea0003800200 */
.L_x_3952:
        /* <DEDUP_REMOVED lines=12> */
.L_x_3955:
[----:B------:R-:W-:Y:S05]  /*3cb0*/  BSYNC.RECONVERGENT B0 ;  /* 0x0000000000007941 */ /* 0x000fea0003800200 */
.L_x_3954:
        /* <DEDUP_REMOVED lines=12> */
.L_x_3957:
[----:B------:R-:W-:Y:S05]  /*3d80*/  BSYNC.RECONVERGENT B0 ;  /* 0x0000000000007941 */ /* 0x000fea0003800200 */
.L_x_3956:
        /* <DEDUP_REMOVED lines=12> */
.L_x_3959:
[----:B------:R-:W-:Y:S05]  /*3e50*/  BSYNC.RECONVERGENT B0 ;  /* 0x0000000000007941 */ /* 0x000fea0003800200 */
.L_x_3958:
        /* <DEDUP_REMOVED lines=11> */
.L_x_3951:
        /* <DEDUP_REMOVED lines=11> */
.L_x_3963:
        /* <DEDUP_REMOVED lines=8> */
.L_x_3962:
[----:B------:R-:W-:Y:S05]  /*4040*/  BSYNC.RECONVERGENT B0 ;  /* 0x0000000000007941 */ /* 0x000fea0003800200 */
.L_x_3961:
        /* <DEDUP_REMOVED lines=9> */
.L_x_3950:
        /* <DEDUP_REMOVED lines=83> */
        .weak           $__internal_14_$__cuda_sm20_div_s64
        .type           $__internal_14_$__cuda_sm20_div_s64,@function
        .size           $__internal_14_$__cuda_sm20_div_s64,(.L_x_7166 - $__internal_14_$__cuda_sm20_div_s64)
$__internal_14_$__cuda_sm20_div_s64:
        /* <DEDUP_REMOVED lines=86> */
[----:B------:R-:W-:Y:S06]  /*4b70*/  RET.REL.NODEC R28 `(_ZN5flash32flash_fwd_splitkv_combine_kernelI23Flash_fwd_kernel_traitsILi128ELi64ELi64ELi4ELb0ELb0EN7cutlass10bfloat16_tE19Flash_kernel_traitsILi128ELi64ELi64ELi4ES3_EELi4ELi7ELb0EEEvNS_16Flash_fwd_paramsE) ;  /* 0xffffffb41c207950 */ /* 0x000fec0003c3ffff */
.L_x_3964:
        /* <DEDUP_REMOVED lines=16> */
.L_x_7166:


//--------------------- .text._ZN5flash32flash_fwd_splitkv_combine_kernelI23Flash_fwd_kernel_traitsILi128ELi64ELi64ELi4ELb0ELb0EN7cutlass10bfloat16_tE19Flash_kernel_traitsILi128ELi64ELi64ELi4ES3_EELi4ELi6ELb0EEEvNS_16Flash_fwd_paramsE --------------------------
	.section	.text._ZN5flash32flash_fwd_splitkv_combine_kernelI23Flash_fwd_kernel_traitsILi128ELi64ELi64ELi4ELb0ELb0EN7cutlass10bfloat16_tE19Flash_kernel_traitsILi128ELi64ELi64ELi4ES3_EELi4ELi6ELb0EEEvNS_16Flash_fwd_paramsE,"ax",@progbits
	.align	128
        .global         _ZN5flash32flash_fwd_splitkv_combine_kernelI23Flash_fwd_kernel_traitsILi128ELi64ELi64ELi4ELb0ELb0EN7cutlass10bfloat16_tE19Flash_kernel_traitsILi128ELi64ELi64ELi4ES3_EELi4ELi6ELb0EEEvNS_16Flash_fwd_paramsE
        .type           _ZN5flash32flash_fwd_splitkv_combine_kernelI23Flash_fwd_kernel_traitsILi128ELi64ELi64ELi4ELb0ELb0EN7cutlass10bfloat16_tE19Flash_kernel_traitsILi128ELi64ELi64ELi4ES3_EELi4ELi6ELb0EEEvNS_16Flash_fwd_paramsE,@function
        .size           _ZN5flash32flash_fwd_splitkv_combine_kernelI23Flash_fwd_kernel_traitsILi128ELi64ELi64ELi4ELb0ELb0EN7cutlass10bfloat16_tE19Flash_kernel_traitsILi128ELi64ELi64ELi4ES3_EELi4ELi6ELb0EEEvNS_16Flash_fwd_paramsE,(.L_x_7167 - _ZN5flash32flash_fwd_splitkv_combine_kernelI23Flash_fwd_kernel_traitsILi128ELi64ELi64ELi4ELb0ELb0EN7cutlass10bfloat16_tE19Flash_kernel_traitsILi128ELi64ELi64ELi4ES3_EELi4ELi6ELb0EEEvNS_16Flash_fwd_paramsE)
        .other          _ZN5flash32flash_fwd_splitkv_combine_kernelI23Flash_fwd_kernel_traitsILi128ELi64ELi64ELi4ELb0ELb0EN7cutlass10bfloat16_tE19Flash_kernel_traitsILi128ELi64ELi64ELi4ES3_EELi4ELi6ELb0EEEvNS_16Flash_fwd_paramsE,@"STO_CUDA_ENTRY STV_DEFAULT"
_ZN5flash32flash_fwd_splitkv_combine_kernelI23Flash_fwd_kernel_traitsILi128ELi64ELi64ELi4ELb0ELb0EN7cutlass10bfloat16_tE19Flash_kernel_traitsILi128ELi64ELi64ELi4ES3_EELi4ELi6ELb0EEEvNS_16Flash_fwd_paramsE:
.text._ZN5flash32flash_fwd_splitkv_combine_kernelI23Flash_fwd_kernel_traitsILi128ELi64ELi64ELi4ELb0ELb0EN7cutlass10bfloat16_tE19Flash_kernel_traitsILi128ELi64ELi64ELi4ES3_EELi4ELi6ELb0EEEvNS_16Flash_fwd_paramsE:
        /* <DEDUP_REMOVED lines=38> */
.L_x_3965:
[----:B------:R-:W-:Y:S01]  /*0260*/  IMAD.U32 R14, RZ, RZ, UR21 ;  /* 0x00000015ff0e7e24 */ /* 0x000fe2000f8e00ff */
[----:B------:R-:W-:Y:S01]  /*0270*/  MOV R20, UR19 ;  /* 0x0000001300147c02 */ /* 0x000fe20008000f00 */
[----:B------:R-:W-:Y:S01]  /*0280*/  IMAD.U32 R19, RZ, RZ, UR15 ;  /* 0x0000000fff137e24 */ /* 0x000fe2000f8e00ff */
[----:B------:R-:W-:Y:S02]  /*0290*/  MOV R18, UR14 ;  /* 0x0000000e00127c02 */ /* 0x000fe40008000f00 */
[----:B------:R-:W-:Y:S02]  /*02a0*/  MOV R16, 0x2c0 ;  /* 0x000002c000107802 */ /* 0x000fe40000000f00 */
[----:B------:R-:W-:Y:S05]  /*02b0*/  CALL.REL.NOINC `($__internal_15_$__cuda_sm20_div_s64) ;  /* 0x0000003c00c47944 */ /* 0x000fea0003c00000 */
[----:B------:R-:W-:-:S07]  /*02c0*/  MOV R13, R11 ;  /* 0x0000000b000d7202 */ /* 0x000fce0000000f00 */
.L_x_3966:
        /* <DEDUP_REMOVED lines=30> */
.L_x_3968:
[----:B------:R-:W-:Y:S01]  /*04b0*/  IMAD.MOV.U32 R14, RZ, RZ, R12 ;  /* 0x000000ffff0e7224 */ /* 0x000fe200078e000c */
[----:B------:R-:W-:Y:S02]  /*04c0*/  MOV R19, R13 ;  /* 0x0000000d00137202 */ /* 0x000fe40000000f00 */
[----:B------:R-:W-:Y:S02]  /*04d0*/  MOV R16, 0x4f0 ;  /* 0x000004f000107802 */ /* 0x000fe40000000f00 */
[----:B------:R-:W-:Y:S05]  /*04e0*/  CALL.REL.NOINC `($__internal_15_$__cuda_sm20_div_s64) ;  /* 0x0000003c00387944 */ /* 0x000fea0003c00000 */
[----:B------:R-:W-:Y:S02]  /*04f0*/  MOV R4, R12 ;  /* 0x0000000c00047202 */ /* 0x000fe40000000f00 */
[----:B------:R-:W-:Y:S02]  /*0500*/  MOV R5, R11 ;  /* 0x0000000b00057202 */ /* 0x000fe40000000f00 */
.L_x_3969:
[----:B------:R-:W-:Y:S05]  /*0510*/  BSYNC.RECONVERGENT B0 ;  /* 0x0000000000007941 */ /* 0x000fea0003800200 */
.L_x_3967:
        /* <DEDUP_REMOVED lines=57> */
.L_x_3971:
[----:B------:R-:W-:Y:S01]  /*08b0*/  IMAD.MOV.U32 R14, RZ, RZ, R20 ;  /* 0x000000ffff0e7224 */ /* 0x000fe200078e0014 */
[----:B------:R-:W-:Y:S01]  /*08c0*/  MOV R20, R9 ;  /* 0x0000000900147202 */ /* 0x000fe20000000f00 */
[----:B------:R-:W-:Y:S01]  /*08d0*/  IMAD.MOV.U32 R19, RZ, RZ, R18 ;  /* 0x000000ffff137224 */ /* 0x000fe200078e0012 */
[----:B------:R-:W-:Y:S02]  /*08e0*/  MOV R18, R29 ;  /* 0x0000001d00127202 */ /* 0x000fe40000000f00 */
[----:B------:R-:W-:Y:S02]  /*08f0*/  MOV R16, 0x910 ;  /* 0x0000091000107802 */ /* 0x000fe40000000f00 */
[----:B------:R-:W-:Y:S05]  /*0900*/  CALL.REL.NOINC `($__internal_15_$__cuda_sm20_div_s64) ;  /* 0x0000003800307944 */ /* 0x000fea0003c00000 */
[----:B------:R-:W-:Y:S02]  /*0910*/  MOV R10, R12 ;  /* 0x0000000c000a7202 */ /* 0x000fe40000000f00 */
.L_x_3972:
[----:B------:R-:W-:Y:S05]  /*0920*/  BSYNC.RECONVERGENT B0 ;  /* 0x0000000000007941 */ /* 0x000fea0003800200 */
.L_x_3970:
        /* <DEDUP_REMOVED lines=124> */
.L_x_3974:
[----:B------:R-:W-:Y:S01]  /*10f0*/  IMAD.MOV.U32 R14, RZ, RZ, R10 ;  /* 0x000000ffff0e7224 */ /* 0x000fe200078e000a */
[----:B------:R-:W-:Y:S01]  /*1100*/  MOV R20, R8 ;  /* 0x0000000800147202 */ /* 0x000fe20000000f00 */
[----:B------:R-:W-:Y:S01]  /*1110*/  IMAD.MOV.U32 R19, RZ, RZ, R11 ;  /* 0x000000ffff137224 */ /* 0x000fe200078e000b */
[----:B------:R-:W-:Y:S02]  /*1120*/  MOV R18, R0 ;  /* 0x0000000000127202 */ /* 0x000fe40000000f00 */
[----:B------:R-:W-:Y:S02]  /*1130*/  MOV R16, 0x1150 ;  /* 0x0000115000107802 */ /* 0x000fe40000000f00 */
[----:B------:R-:W-:Y:S05]  /*1140*/  CALL.REL.NOINC `($__internal_15_$__cuda_sm20_div_s64) ;  /* 0x0000003000207944 */ /* 0x000fea0003c00000 */
[----:B------:R-:W-:Y:S02]  /*1150*/  MOV R32, R12 ;  /* 0x0000000c00207202 */ /* 0x000fe40000000f00 */
[----:B------:R-:W-:Y:S02]  /*1160*/  MOV R33, R11 ;  /* 0x0000000b00217202 */ /* 0x000fe40000000f00 */
.L_x_3975:
[----:B------:R-:W-:Y:S05]  /*1170*/  BSYNC.RECONVERGENT B0 ;  /* 0x0000000000007941 */ /* 0x000fea0003800200 */
.L_x_3973:
        /* <DEDUP_REMOVED lines=57> */
.L_x_3977:
[----:B------:R-:W-:Y:S01]  /*1510*/  IMAD.MOV.U32 R14, RZ, RZ, R4 ;  /* 0x000000ffff0e7224 */ /* 0x000fe200078e0004 */
[----:B------:R-:W-:Y:S01]  /*1520*/  MOV R19, R5 ;  /* 0x0000000500137202 */ /* 0x000fe20000000f00 */
[----:B------:R-:W-:Y:S01]  /*1530*/  IMAD.MOV.U32 R20, RZ, RZ, R7 ;  /* 0x000000ffff147224 */ /* 0x000fe200078e0007 */
[----:B------:R-:W-:Y:S02]  /*1540*/  MOV R16, 0x1560 ;  /* 0x0000156000107802 */ /* 0x000fe40000000f00 */
[----:B------:R-:W-:Y:S05]  /*1550*/  CALL.REL.NOINC `($__internal_15_$__cuda_sm20_div_s64) ;  /* 0x0000002c001c7944 */ /* 0x000fea0003c00000 */
[----:B------:R-:W-:Y:S02]  /*1560*/  MOV R14, R12 ;  /* 0x0000000c000e7202 */ /* 0x000fe40000000f00 */
[----:B------:R-:W-:Y:S02]  /*1570*/  MOV R15, R11 ;  /* 0x0000000b000f7202 */ /* 0x000fe40000000f00 */
.L_x_3978:
[----:B------:R-:W-:Y:S05]  /*1580*/  BSYNC.RECONVERGENT B0 ;  /* 0x0000000000007941 */ /* 0x000fea0003800200 */
.L_x_3976:
        /* <DEDUP_REMOVED lines=237> */
.L_x_3982:
[----:B------:R-:W-:Y:S01]  /*2460*/  IMAD.MOV.U32 R14, RZ, RZ, R2 ;  /* 0x000000ffff0e7224 */ /* 0x000fe200078e0002 */
[----:B------:R-:W-:Y:S01]  /*2470*/  MOV R19, RZ ;  /* 0x000000ff00137202 */ /* 0x000fe20000000f00 */
[----:B------:R-:W-:Y:S01]  /*2480*/  IMAD.MOV.U32 R20, RZ, RZ, R30 ;  /* 0x000000ffff147224 */ /* 0x000fe200078e001e */
[----:B------:R-:W-:Y:S02]  /*2490*/  MOV R16, 0x24b0 ;  /* 0x000024b000107802 */ /* 0x000fe40000000f00 */
[----:B------:R-:W-:Y:S05]  /*24a0*/  CALL.REL.NOINC `($__internal_15_$__cuda_sm20_div_s64) ;  /* 0x0000001c00487944 */ /* 0x000fea0003c00000 */
[----:B------:R-:W-:Y:S02]  /*24b0*/  IADD3 R15, PT, PT, -R12, RZ, RZ ;  /* 0x000000ff0c0f7210 */ /* 0x000fe40007ffe1ff */
[----:B------:R-:W-:-:S03]  /*24c0*/  MOV R31, R11 ;  /* 0x0000000b001f7202 */ /* 0x000fc60000000f00 */
[----:B------:R-:W-:Y:S01]  /*24d0*/  IMAD R10, R30, R15, R2 ;  /* 0x0000000f1e0a7224 */ /* 0x000fe200078e0202 */
[----:B------:R-:W-:-:S07]  /*24e0*/  MOV R30, R12 ;  /* 0x0000000c001e7202 */ /* 0x000fce0000000f00 */
.L_x_3983:
        /* <DEDUP_REMOVED lines=59> */
.L_x_3985:
[----:B------:R-:W-:Y:S01]  /*28a0*/  IMAD.MOV.U32 R14, RZ, RZ, R30 ;  /* 0x000000ffff0e7224 */ /* 0x000fe200078e001e */
[----:B------:R-:W-:Y:S01]  /*28b0*/  MOV R19, R31 ;  /* 0x0000001f00137202 */ /* 0x000fe20000000f00 */
[----:B------:R-:W-:Y:S01]  /*28c0*/  IMAD.MOV.U32 R20, RZ, RZ, R28 ;  /* 0x000000ffff147224 */ /* 0x000fe200078e001c */
[----:B------:R-:W-:Y:S02]  /*28d0*/  MOV R16, 0x28f0 ;  /* 0x000028f000107802 */ /* 0x000fe40000000f00 */
[----:B------:R-:W-:Y:S05]  /*28e0*/  CALL.REL.NOINC `($__internal_15_$__cuda_sm20_div_s64) ;  /* 0x0000001800387944 */ /* 0x000fea0003c00000 */
[----:B------:R-:W-:-:S05]  /*28f0*/  IADD3 R11, PT, PT, -R12, RZ, RZ ;  /* 0x000000ff0c0b7210 */ /* 0x000fca0007ffe1ff */
[----:B------:R-:W-:Y:S02]  /*2900*/  IMAD R28, R11, R28, R30 ;  /* 0x0000001c0b1c7224 */ /* 0x000fe400078e021e */
.L_x_3986:
[----:B------:R-:W-:Y:S05]  /*2910*/  BSYNC.RECONVERGENT B0 ;  /* 0x0000000000007941 */ /* 0x000fea0003800200 */
.L_x_3984:
        /* <DEDUP_REMOVED lines=160> */
.L_x_3981:
[----:B------:R-:W0:Y:S01]  /*3320*/  LDC.64 R2, c[0x0][0x420] ;  /* 0x00010800ff027b82 */ /* 0x000e220000000a00 */
[----:B------:R-:W-:-:S05]  /*3330*/  IADD3 R0, PT, PT, R13, UR20, RZ ;  /* 0x000000140d007c10 */ /* 0x000fca000fffe0ff */
[----:B0-----:R-:W-:-:S05]  /*3340*/  IMAD.WIDE.U32 R2, R0, 0x4, R2 ;  /* 0x0000000400027825 */ /* 0x001fca00078e0002 */
[----:B------:R1:W-:Y:S02]  /*3350*/  STG.E desc[UR10][R2.64], R22 ;  /* 0x0000001602007986 */ /* 0x0003e4000c10190a */
.L_x_3980:
[----:B------:R-:W-:Y:S05]  /*3360*/  BSYNC.RECONVERGENT B1 ;  /* 0x0000000000017941 */ /* 0x000fea0003800200 */
.L_x_3979:
        /* <DEDUP_REMOVED lines=61> */
.L_x_3997:
        /* <DEDUP_REMOVED lines=9> */
.L_x_3990:
[----:B0-----:R-:W-:Y:S05]  /*37d0*/  BSYNC.RECONVERGENT B0 ;  /* 0x0000000000007941 */ /* 0x001fea0003800200 */
.L_x_3989:
        /* <DEDUP_REMOVED lines=12> */
.L_x_3992:
[----:B------:R-:W-:Y:S05]  /*38a0*/  BSYNC.RECONVERGENT B0 ;  /* 0x0000000000007941 */ /* 0x000fea0003800200 */
.L_x_3991:
        /* <DEDUP_REMOVED lines=12> */
.L_x_3994:
[----:B------:R-:W-:Y:S05]  /*3970*/  BSYNC.RECONVERGENT B0 ;  /* 0x0000000000007941 */ /* 0x000fea0003800200 */
.L_x_3993:
        /* <DEDUP_REMOVED lines=12> */
.L_x_3996:
[----:B------:R-:W-:Y:S05]  /*3a40*/  BSYNC.RECONVERGENT B0 ;  /* 0x0000000000007941 */ /* 0x000fea0003800200 */
.L_x_3995:
        /* <DEDUP_REMOVED lines=11> */
.L_x_3988:
        /* <DEDUP_REMOVED lines=8> */
.L_x_4000:
        /* <DEDUP_REMOVED lines=8> */
.L_x_3999:
[----:B-1----:R-:W-:Y:S05]  /*3c00*/  BSYNC.RECONVERGENT B0 ;  /* 0x0000000000007941 */ /* 0x002fea0003800200 */
.L_x_3998:
        /* <DEDUP_REMOVED lines=9> */
.L_x_3987:
        /* <DEDUP_REMOVED lines=83> */
        .weak           $__internal_15_$__cuda_sm20_div_s64
        .type           $__internal_15_$__cuda_sm20_div_s64,@function
        .size           $__internal_15_$__cuda_sm20_div_s64,(.L_x_7167 - $__internal_15_$__cuda_sm20_div_s64)
$__internal_15_$__cuda_sm20_div_s64:
        /* <DEDUP_REMOVED lines=86> */
[----:B------:R-:W-:Y:S06]  /*4730*/  RET.REL.NODEC R14 `(_ZN5flash32flash_fwd_splitkv_combine_kernelI23Flash_fwd_kernel_traitsILi128ELi64ELi64ELi4ELb0ELb0EN7cutlass10bfloat16_tE19Flash_kernel_traitsILi128ELi64ELi64ELi4ES3_EELi4ELi6ELb0EEEvNS_16Flash_fwd_paramsE) ;  /* 0xffffffb80e307950 */ /* 0x000fec0003c3ffff */
.L_x_4001:
        /* <DEDUP_REMOVED lines=12> */
.L_x_7167:


//--------------------- .text._ZN5flash32flash_fwd_splitkv_combine_kernelI23Flash_fwd_kernel_traitsILi128ELi64ELi64ELi4ELb0ELb0EN7cutlass10bfloat16_tE19Flash_kernel_traitsILi128ELi64ELi64ELi4ES3_EELi4ELi5ELb0EEEvNS_16Flash_fwd_paramsE --------------------------
	.section	.text._ZN5flash32flash_fwd_splitkv_combine_kernelI23Flash_fwd_kernel_traitsILi128ELi64ELi64ELi4ELb0ELb0EN7cutlass10bfloat16_tE19Flash_kernel_traitsILi128ELi64ELi64ELi4ES3_EELi4ELi5ELb0EEEvNS_16Flash_fwd_paramsE,"ax",@progbits
	.align	128
        .global         _ZN5flash32flash_fwd_splitkv_combine_kernelI23Flash_fwd_kernel_traitsILi128ELi64ELi64ELi4ELb0ELb0EN7cutlass10bfloat16_tE19Flash_kernel_traitsILi128ELi64ELi64ELi4ES3_EELi4ELi5ELb0EEEvNS_16Flash_fwd_paramsE
        .type           _ZN5flash32flash_fwd_splitkv_combine_kernelI23Flash_fwd_kernel_traitsILi128ELi64ELi64ELi4ELb0ELb0EN7cutlass10bfloat16_tE19Flash_kernel_traitsILi128ELi64ELi64ELi4ES3_EELi4ELi5ELb0EEEvNS_16Flash_fwd_paramsE,@function
        .size           _ZN5flash32flash_fwd_splitkv_combine_kernelI23Flash_fwd_kernel_traitsILi128ELi64ELi64ELi4ELb0ELb0EN7cutlass10bfloat16_tE19Flash_kernel_traitsILi128ELi64ELi64ELi4ES3_EELi4ELi5ELb0EEEvNS_16Flash_fwd_paramsE,(.L_x_7168 - _ZN5flash32flash_fwd_splitkv_combine_kernelI23Flash_fwd_kernel_traitsILi128ELi64ELi64ELi4ELb0ELb0EN7cutlass10bfloat16_tE19Flash_kernel_traitsILi128ELi64ELi64ELi4ES3_EELi4ELi5ELb0EEEvNS_16Flash_fwd_paramsE)
        .other          _ZN5flash32flash_fwd_splitkv_combine_kernelI23Flash_fwd_kernel_traitsILi128ELi64ELi64ELi4ELb0ELb0EN7cutlass10bfloat16_tE19Flash_kernel_traitsILi128ELi64ELi64ELi4ES3_EELi4ELi5ELb0EEEvNS_16Flash_fwd_paramsE,@"STO_CUDA_ENTRY STV_DEFAULT"
_ZN5flash32flash_fwd_splitkv_combine_kernelI23Flash_fwd_kernel_traitsILi128ELi64ELi64ELi4ELb0ELb0EN7cutlass10bfloat16_tE19Flash_kernel_traitsILi128ELi64ELi64ELi4ES3_EELi4ELi5ELb0EEEvNS_16Flash_fwd_paramsE:
.text._ZN5flash32flash_fwd_splitkv_combine_kernelI23Flash_fwd_kernel_traitsILi128ELi64ELi64ELi4ELb0ELb0EN7cutlass10bfloat16_tE19Flash_kernel_traitsILi128ELi64ELi64ELi4ES3_EELi4ELi5ELb0EEEvNS_16Flash_fwd_paramsE:
        /* <DEDUP_REMOVED lines=38> */
.L_x_4002:
[----:B------:R-:W-:Y:S01]  /*0260*/  IMAD.U32 R22, RZ, RZ, UR13 ;  /* 0x0000000dff167e24 */ /* 0x000fe2000f8e00ff */
[----:B------:R-:W-:Y:S01]  /*0270*/  MOV R20, UR11 ;  /* 0x0000000b00147c02 */ /* 0x000fe20008000f00 */
[----:B------:R-:W-:Y:S01]  /*0280*/  IMAD.U32 R21, RZ, RZ, UR15 ;  /* 0x0000000fff157e24 */ /* 0x000fe2000f8e00ff */
[----:B------:R-:W-:Y:S02]  /*0290*/  MOV R19, UR7 ;  /* 0x0000000700137c02 */ /* 0x000fe40008000f00 */
[----:B------:R-:W-:Y:S02]  /*02a0*/  MOV R18, 0x2c0 ;  /* 0x000002c000127802 */ /* 0x000fe40000000f00 */
[----:B------:R-:W-:Y:S05]  /*02b0*/  CALL.REL.NOINC `($__internal_16_$__cuda_sm20_div_s64) ;  /* 0x0000003c00747944 */ /* 0x000fea0003c00000 */
[----:B------:R-:W-:-:S07]  /*02c0*/  MOV R13, R11 ;  /* 0x0000000b000d7202 */ /* 0x000fce0000000f00 */
.L_x_4003:
        /* <DEDUP_REMOVED lines=30> */
.L_x_4005:
[----:B------:R-:W-:Y:S01]  /*04b0*/  IMAD.MOV.U32 R22, RZ, RZ, R12 ;  /* 0x000000ffff167224 */ /* 0x000fe200078e000c */
[----:B------:R-:W-:Y:S02]  /*04c0*/  MOV R21, R13 ;  /* 0x0000000d00157202 */ /* 0x000fe40000000f00 */
[----:B------:R-:W-:Y:S02]  /*04d0*/  MOV R18, 0x4f0 ;  /* 0x000004f000127802 */ /* 0x000fe40000000f00 */
[----:B------:R-:W-:Y:S05]  /*04e0*/  CALL.REL.NOINC `($__internal_16_$__cuda_sm20_div_s64) ;  /* 0x0000003800e87944 */ /* 0x000fea0003c00000 */
[----:B------:R-:W-:Y:S02]  /*04f0*/  MOV R4, R12 ;  /* 0x0000000c00047202 */ /* 0x000fe40000000f00 */
[----:B------:R-:W-:Y:S02]  /*0500*/  MOV R5, R11 ;  /* 0x0000000b00057202 */ /* 0x000fe40000000f00 */
.L_x_4006:
[----:B------:R-:W-:Y:S05]  /*0510*/  BSYNC.RECONVERGENT B0 ;  /* 0x0000000000007941 */ /* 0x000fea0003800200 */
.L_x_4004:
        /* <DEDUP_REMOVED lines=58> */
.L_x_4008:
[----:B------:R-:W-:Y:S01]  /*08c0*/  IMAD.MOV.U32 R22, RZ, RZ, R20 ;  /* 0x000000ffff167224 */ /* 0x000fe200078e0014 */
[----:B------:R-:W-:Y:S01]  /*08d0*/  MOV R20, R10 ;  /* 0x0000000a00147202 */ /* 0x000fe20000000f00 */
[----:B------:R-:W-:Y:S01]  /*08e0*/  IMAD.MOV.U32 R21, RZ, RZ, R19 ;  /* 0x000000ffff157224 */ /* 0x000fe200078e0013 */
[----:B------:R-:W-:Y:S02]  /*08f0*/  MOV R19, R0 ;  /* 0x0000000000137202 */ /* 0x000fe40000000f00 */
[----:B------:R-:W-:Y:S02]  /*0900*/  MOV R18, 0x920 ;  /* 0x0000092000127802 */ /* 0x000fe40000000f00 */
[----:B------:R-:W-:Y:S05]  /*0910*/  CALL.REL.NOINC `($__internal_16_$__cuda_sm20_div_s64) ;  /* 0x0000003400dc7944 */ /* 0x000fea0003c00000 */
[----:B------:R-:W-:Y:S02]  /*0920*/  MOV R13, R11 ;  /* 0x0000000b000d7202 */ /* 0x000fe40000000f00 */
.L_x_4009:
[----:B------:R-:W-:Y:S05]  /*0930*/  BSYNC.RECONVERGENT B0 ;  /* 0x0000000000007941 */ /* 0x000fea0003800200 */
.L_x_4007:
        /* <DEDUP_REMOVED lines=124> */
.L_x_4011:
[----:B------:R-:W-:Y:S01]  /*1100*/  IMAD.MOV.U32 R22, RZ, RZ, R12 ;  /* 0x000000ffff167224 */ /* 0x000fe200078e000c */
[----:B------:R-:W-:Y:S01]  /*1110*/  MOV R20, R9 ;  /* 0x0000000900147202 */ /* 0x000fe20000000f00 */
[----:B------:R-:W-:Y:S01]  /*1120*/  IMAD.MOV.U32 R21, RZ, RZ, R13 ;  /* 0x000000ffff157224 */ /* 0x000fe200078e000d */
[----:B------:R-:W-:Y:S02]  /*1130*/  MOV R19, R29 ;  /* 0x0000001d00137202 */ /* 0x000fe40000000f00 */
[----:B------:R-:W-:Y:S02]  /*1140*/  MOV R18, 0x1160 ;  /* 0x0000116000127802 */ /* 0x000fe40000000f00 */
[----:B------:R-:W-:Y:S05]  /*1150*/  CALL.REL.NOINC `($__internal_16_$__cuda_sm20_div_s64) ;  /* 0x0000002c00cc7944 */ /* 0x000fea0003c00000 */
[----:B------:R-:W-:Y:S02]  /*1160*/  MOV R34, R12 ;  /* 0x0000000c00227202 */ /* 0x000fe40000000f00 */
[----:B------:R-:W-:Y:S02]  /*1170*/  MOV R35, R11 ;  /* 0x0000000b00237202 */ /* 0x000fe40000000f00 */
.L_x_4012:
[----:B------:R-:W-:Y:S05]  /*1180*/  BSYNC.RECONVERGENT B0 ;  /* 0x0000000000007941 */ /* 0x000fea0003800200 */
.L_x_4010:
        /* <DEDUP_REMOVED lines=57> */
.L_x_4014:
[----:B------:R-:W-:Y:S01]  /*1520*/  IMAD.MOV.U32 R22, RZ, RZ, R4 ;  /* 0x000000ffff167224 */ /* 0x000fe200078e0004 */
[----:B------:R-:W-:Y:S01]  /*1530*/  MOV R21, R5 ;  /* 0x0000000500157202 */ /* 0x000fe20000000f00 */
[----:B------:R-:W-:Y:S01]  /*1540*/  IMAD.MOV.U32 R20, RZ, RZ, R8 ;  /* 0x000000ffff147224 */ /* 0x000fe200078e0008 */
[----:B------:R-:W-:Y:S02]  /*1550*/  MOV R18, 0x1570 ;  /* 0x0000157000127802 */ /* 0x000fe40000000f00 */
[----:B------:R-:W-:Y:S05]  /*1560*/  CALL.REL.NOINC `($__internal_16_$__cuda_sm20_div_s64) ;  /* 0x0000002800c87944 */ /* 0x000fea0003c00000 */
[----:B------:R-:W-:Y:S02]  /*1570*/  MOV R14, R12 ;  /* 0x0000000c000e7202 */ /* 0x000fe40000000f00 */
[----:B------:R-:W-:Y:S02]  /*1580*/  MOV R15, R11 ;  /* 0x0000000b000f7202 */ /* 0x000fe40000000f00 */
.L_x_4015:
[----:B------:R-:W-:Y:S05]  /*1590*/  BSYNC.RECONVERGENT B0 ;  /* 0x0000000000007941 */ /* 0x000fea0003800200 */
.L_x_4013:
        /* <DEDUP_REMOVED lines=71> */
.L_x_4017:
[----:B0-----:R-:W-:Y:S05]  /*1a10*/  BSYNC.RECONVERGENT B0 ;  /* 0x0000000000007941 */ /* 0x001fea0003800200 */
.L_x_4016:
        /* <DEDUP_REMOVED lines=144> */
.L_x_4021:
[----:B------:R-:W-:Y:S01]  /*2320*/  IMAD.MOV.U32 R22, RZ, RZ, R2 ;  /* 0x000000ffff167224 */ /* 0x000fe200078e0002 */
[----:B------:R-:W-:Y:S01]  /*2330*/  MOV R21, RZ ;  /* 0x000000ff00157202 */ /* 0x000fe20000000f00 */
[----:B------:R-:W-:Y:S01]  /*2340*/  IMAD.MOV.U32 R20, RZ, RZ, R32 ;  /* 0x000000ffff147224 */ /* 0x000fe200078e0020 */
[----:B------:R-:W-:Y:S02]  /*2350*/  MOV R18, 0x2370 ;  /* 0x0000237000127802 */ /* 0x000fe40000000f00 */
[----:B------:R-:W-:Y:S05]  /*2360*/  CALL.REL.NOINC `($__internal_16_$__cuda_sm20_div_s64) ;  /* 0x0000001c00487944 */ /* 0x000fea0003c00000 */
[----:B------:R-:W-:Y:S02]  /*2370*/  IADD3 R15, PT, PT, -R12, RZ, RZ ;  /* 0x000000ff0c0f7210 */ /* 0x000fe40007ffe1ff */
[----:B------:R-:W-:-:S03]  /*2380*/  MOV R33, R11 ;  /* 0x0000000b00217202 */ /* 0x000fc60000000f00 */
[----:B------:R-:W-:Y:S01]  /*2390*/  IMAD R14, R32, R15, R2 ;  /* 0x0000000f200e7224 */ /* 0x000fe200078e0202 */
[----:B------:R-:W-:-:S07]  /*23a0*/  MOV R32, R12 ;  /* 0x0000000c00207202 */ /* 0x000fce0000000f00 */
.L_x_4022:
        /* <DEDUP_REMOVED lines=59> */
.L_x_4024:
[----:B------:R-:W-:Y:S01]  /*2760*/  IMAD.MOV.U32 R22, RZ, RZ, R32 ;  /* 0x000000ffff167224 */ /* 0x000fe200078e0020 */
[----:B------:R-:W-:Y:S01]  /*2770*/  MOV R21, R33 ;  /* 0x0000002100157202 */ /* 0x000fe20000000f00 */
[----:B------:R-:W-:Y:S01]  /*2780*/  IMAD.MOV.U32 R20, RZ, RZ, R28 ;  /* 0x000000ffff147224 */ /* 0x000fe200078e001c */
[----:B------:R-:W-:Y:S02]  /*2790*/  MOV R18, 0x27b0 ;  /* 0x000027b000127802 */ /* 0x000fe40000000f00 */
[----:B------:R-:W-:Y:S05]  /*27a0*/  CALL.REL.NOINC `($__internal_16_$__cuda_sm20_div_s64) ;  /* 0x0000001800387944 */ /* 0x000fea0003c00000 */
[----:B------:R-:W-:-:S05]  /*27b0*/  IADD3 R29, PT, PT, -R12, RZ, RZ ;  /* 0x000000ff0c1d7210 */ /* 0x000fca0007ffe1ff */
[----:B------:R-:W-:Y:S02]  /*27c0*/  IMAD R29, R29, R28, R32 ;  /* 0x0000001c1d1d7224 */ /* 0x000fe400078e0220 */
.L_x_4025:
[----:B------:R-:W-:Y:S05]  /*27d0*/  BSYNC.RECONVERGENT B0 ;  /* 0x0000000000007941 */ /* 0x000fea0003800200 */
.L_x_4023:
        /* <DEDUP_REMOVED lines=160> */
.L_x_4020:
[----:B------:R-:W0:Y:S01]  /*31e0*/  LDC.64 R2, c[0x0][0x420] ;  /* 0x00010800ff027b82 */ /* 0x000e220000000a00 */
[----:B------:R-:W-:-:S05]  /*31f0*/  IADD3 R0, PT, PT, R13, UR12, RZ ;  /* 0x0000000c0d007c10 */ /* 0x000fca000fffe0ff */
[----:B0-----:R-:W-:-:S05]  /*3200*/  IMAD.WIDE.U32 R2, R0, 0x4, R2 ;  /* 0x0000000400027825 */ /* 0x001fca00078e0002 */
[----:B------:R1:W-:Y:S02]  /*3210*/  STG.E desc[UR8][R2.64], R24 ;  /* 0x0000001802007986 */ /* 0x0003e4000c101908 */
.L_x_4019:
[----:B------:R-:W-:Y:S05]  /*3220*/  BSYNC.RECONVERGENT B1 ;  /* 0x0000000000017941 */ /* 0x000fea0003800200 */
.L_x_4018:
        /* <DEDUP_REMOVED lines=14> */
.L_x_4027:
[----:B------:R-:W-:Y:S05]  /*3310*/  BSYNC.RECONVERGENT B0 ;  /* 0x0000000000007941 */ /* 0x000fea0003800200 */
.L_x_4026:
        /* <DEDUP_REMOVED lines=43> */
.L_x_4038:
        /* <DEDUP_REMOVED lines=9> */
.L_x_4031:
[----:B------:R-:W-:Y:S05]  /*3660*/  BSYNC.RECONVERGENT B0 ;  /* 0x0000000000007941 */ /* 0x000fea0003800200 */
.L_x_4030:
        /* <DEDUP_REMOVED lines=12> */
.L_x_4033:
[----:B------:R-:W-:Y:S05]  /*3730*/  BSYNC.RECONVERGENT B0 ;  /* 0x0000000000007941 */ /* 0x000fea0003800200 */
.L_x_4032:
        /* <DEDUP_REMOVED lines=12> */
.L_x_4035:
[----:B------:R-:W-:Y:S05]  /*3800*/  BSYNC.RECONVERGENT B0 ;  /* 0x0000000000007941 */ /* 0x000fea0003800200 */
.L_x_4034:
        /* <DEDUP_REMOVED lines=12> */
.L_x_4037:
[----:B------:R-:W-:Y:S05]  /*38d0*/  BSYNC.RECONVERGENT B0 ;  /* 0x0000000000007941 */ /* 0x000fea0003800200 */
.L_x_4036:
        /* <DEDUP_REMOVED lines=11> */
.L_x_4029:
        /* <DEDUP_REMOVED lines=11> */
.L_x_4041:
        /* <DEDUP_REMOVED lines=8> */
.L_x_4040:
[----:B------:R-:W-:Y:S05]  /*3ac0*/  BSYNC.RECONVERGENT B0 ;  /* 0x0000000000007941 */ /* 0x000fea0003800200 */
.L_x_4039:
        /* <DEDUP_REMOVED lines=9> */
.L_x_4028:
        /* <DEDUP_REMOVED lines=83> */
        .weak           $__internal_16_$__cuda_sm20_div_s64
        .type           $__internal_16_$__cuda_sm20_div_s64,@function
        .size           $__internal_16_$__cuda_sm20_div_s64,(.L_x_7168 - $__internal_16_$__cuda_sm20_div_s64)
$__internal_16_$__cuda_sm20_div_s64:
        /* <DEDUP_REMOVED lines=86> */
[----:B------:R-:W-:Y:S05]  /*45f0*/  RET.REL.NODEC R14 `(_ZN5flash32flash_fwd_splitkv_combine_kernelI23Flash_fwd_kernel_traitsILi128ELi64ELi64ELi4ELb0ELb0EN7cutlass10bfloat16_tE19Flash_kernel_traitsILi128ELi64ELi64ELi4ES3_EELi4ELi5ELb0EEEvNS_16Flash_fwd_paramsE) ;  /* 0xffffffb80e807950 */ /* 0x000fea0003c3ffff */
.L_x_4042:
        /* <DEDUP_REMOVED lines=16> */
.L_x_7168:


//--------------------- .text._ZN5flash32flash_fwd_splitkv_combine_kernelI23Flash_fwd_kernel_traitsILi128ELi64ELi64ELi4ELb0ELb0EN7cutlass10bfloat16_tE19Flash_kernel_traitsILi128ELi64ELi64ELi4ES3_EELi4ELi4ELb0EEEvNS_16Flash_fwd_paramsE --------------------------
	.section	.text._ZN5flash32flash_fwd_splitkv_combine_kernelI23Flash_fwd_kernel_traitsILi128ELi64ELi64ELi4ELb0ELb0EN7cutlass10bfloat16_tE19Flash_kernel_traitsILi128ELi64ELi64ELi4ES3_EELi4ELi4ELb0EEEvNS_16Flash_fwd_paramsE,"ax",@progbits
	.align	128
        .global         _ZN5flash32flash_fwd_splitkv_combine_kernelI23Flash_fwd_kernel_traitsILi128ELi64ELi64ELi4ELb0ELb0EN7cutlass10bfloat16_tE19Flash_kernel_traitsILi128ELi64ELi64ELi4ES3_EELi4ELi4ELb0EEEvNS_16Flash_fwd_paramsE
        .type           _ZN5flash32flash_fwd_splitkv_combine_kernelI23Flash_fwd_kernel_traitsILi128ELi64ELi64ELi4ELb0ELb0EN7cutlass10bfloat16_tE19Flash_kernel_traitsILi128ELi64ELi64ELi4ES3_EELi4ELi4ELb0EEEvNS_16Flash_fwd_paramsE,@function
        .size           _ZN5flash32flash_fwd_splitkv_combine_kernelI23Flash_fwd_kernel_traitsILi128ELi64ELi64ELi4ELb0ELb0EN7cutlass10bfloat16_tE19Flash_kernel_traitsILi128ELi64ELi64ELi4ES3_EELi4ELi4ELb0EEEvNS_16Flash_fwd_paramsE,(.L_x_7169 - _ZN5flash32flash_fwd_splitkv_combine_kernelI23Flash_fwd_kernel_traitsILi128ELi64ELi64ELi4ELb0ELb0EN7cutlass10bfloat16_tE19Flash_kernel_traitsILi128ELi64ELi64ELi4ES3_EELi4ELi4ELb0EEEvNS_16Flash_fwd_paramsE)
        .other          _ZN5flash32flash_fwd_splitkv_combine_kernelI23Flash_fwd_kernel_traitsILi128ELi64ELi64ELi4ELb0ELb0EN7cutlass10bfloat16_tE19Flash_kernel_traitsILi128ELi64ELi64ELi4ES3_EELi4ELi4ELb0EEEvNS_16Flash_fwd_paramsE,@"STO_CUDA_ENTRY STV_DEFAULT"
_ZN5flash32flash_fwd_splitkv_combine_kernelI23Flash_fwd_kernel_traitsILi128ELi64ELi64ELi4ELb0ELb0EN7cutlass10bfloat16_tE19Flash_kernel_traitsILi128ELi64ELi64ELi4ES3_EELi4ELi4ELb0EEEvNS_16Flash_fwd_paramsE:
.text._ZN5flash32flash_fwd_splitkv_combine_kernelI23Flash_fwd_kernel_traitsILi128ELi64ELi64ELi4ELb0ELb0EN7cutlass10bfloat16_tE19Flash_kernel_traitsILi128ELi64ELi64ELi4ES3_EELi4ELi4ELb0EEEvNS_16Flash_fwd_paramsE:
        /* <DEDUP_REMOVED lines=38> */
.L_x_4043:
[----:B------:R-:W-:Y:S01]  /*0260*/  IMAD.U32 R22, RZ, RZ, UR15 ;  /* 0x0000000fff167e24 */ /* 0x000fe2000f8e00ff */
[----:B------:R-:W-:Y:S01]  /*0270*/  MOV R18, UR13 ;  /* 0x0000000d00127c02 */ /* 0x000fe20008000f00 */
[----:B------:R-:W-:Y:S01]  /*0280*/  IMAD.U32 R17, RZ, RZ, UR17 ;  /* 0x00000011ff117e24 */ /* 0x000fe2000f8e00ff */
[----:B------:R-:W-:Y:S02]  /*0290*/  MOV R16, UR10 ;  /* 0x0000000a00107c02 */ /* 0x000fe40008000f00 */
[----:B------:R-:W-:Y:S02]  /*02a0*/  MOV R14, 0x2c0 ;  /* 0x000002c0000e7802 */ /* 0x000fe40000000f00 */
[----:B------:R-:W-:Y:S05]  /*02b0*/  CALL.REL.NOINC `($__internal_17_$__cuda_sm20_div_s64) ;  /* 0x0000003c00647944 */ /* 0x000fea0003c00000 */
.L_x_4044:
        /* <DEDUP_REMOVED lines=30> */
.L_x_4046:
[----:B------:R-:W-:Y:S01]  /*04a0*/  IMAD.MOV.U32 R22, RZ, RZ, R10 ;  /* 0x000000ffff167224 */ /* 0x000fe200078e000a */
[----:B------:R-:W-:Y:S02]  /*04b0*/  MOV R17, R11 ;  /* 0x0000000b00117202 */ /* 0x000fe40000000f00 */
[----:B------:R-:W-:Y:S02]  /*04c0*/  MOV R14, 0x4e0 ;  /* 0x000004e0000e7802 */ /* 0x000fe40000000f00 */
[----:B------:R-:W-:Y:S05]  /*04d0*/  CALL.REL.NOINC `($__internal_17_$__cuda_sm20_div_s64) ;  /* 0x0000003800dc7944 */ /* 0x000fea0003c00000 */
[----:B------:R-:W-:Y:S02]  /*04e0*/  MOV R4, R10 ;  /* 0x0000000a00047202 */ /* 0x000fe40000000f00 */
[----:B------:R-:W-:Y:S02]  /*04f0*/  MOV R5, R11 ;  /* 0x0000000b00057202 */ /* 0x000fe40000000f00 */
.L_x_4047:
[----:B------:R-:W-:Y:S05]  /*0500*/  BSYNC.RECONVERGENT B0 ;  /* 0x0000000000007941 */ /* 0x000fea0003800200 */
.L_x_4045:
        /* <DEDUP_REMOVED lines=58> */
.L_x_4049:
[----:B------:R-:W-:Y:S01]  /*08b0*/  IMAD.MOV.U32 R22, RZ, RZ, R18 ;  /* 0x000000ffff167224 */ /* 0x000fe200078e0012 */
[----:B------:R-:W-:Y:S01]  /*08c0*/  MOV R18, R8 ;  /* 0x0000000800127202 */ /* 0x000fe20000000f00 */
[----:B------:R-:W-:Y:S01]  /*08d0*/  IMAD.MOV.U32 R17, RZ, RZ, R16 ;  /* 0x000000ffff117224 */ /* 0x000fe200078e0010 */
[----:B------:R-:W-:Y:S02]  /*08e0*/  MOV R16, R0 ;  /* 0x0000000000107202 */ /* 0x000fe40000000f00 */
[----:B------:R-:W-:Y:S02]  /*08f0*/  MOV R14, 0x910 ;  /* 0x00000910000e7802 */ /* 0x000fe40000000f00 */
[----:B------:R-:W-:Y:S05]  /*0900*/  CALL.REL.NOINC `($__internal_17_$__cuda_sm20_div_s64) ;  /* 0x0000003400d07944 */ /* 0x000fea0003c00000 */
.L_x_4050:
[----:B------:R-:W-:Y:S05]  /*0910*/  BSYNC.RECONVERGENT B0 ;  /* 0x0000000000007941 */ /* 0x000fea0003800200 */
.L_x_4048:
        /* <DEDUP_REMOVED lines=124> */
.L_x_4052:
[----:B------:R-:W-:Y:S01]  /*10e0*/  IMAD.MOV.U32 R22, RZ, RZ, R10 ;  /* 0x000000ffff167224 */ /* 0x000fe200078e000a */
[----:B------:R-:W-:Y:S01]  /*10f0*/  MOV R18, R7 ;  /* 0x0000000700127202 */ /* 0x000fe20000000f00 */
[----:B------:R-:W-:Y:S01]  /*1100*/  IMAD.MOV.U32 R17, RZ, RZ, R11 ;  /* 0x000000ffff117224 */ /* 0x000fe200078e000b */
[----:B------:R-:W-:Y:S02]  /*1110*/  MOV R16, R25 ;  /* 0x0000001900107202 */ /* 0x000fe40000000f00 */
[----:B------:R-:W-:Y:S02]  /*1120*/  MOV R14, 0x1140 ;  /* 0x00001140000e7802 */ /* 0x000fe40000000f00 */
[----:B------:R-:W-:Y:S05]  /*1130*/  CALL.REL.NOINC `($__internal_17_$__cuda_sm20_div_s64) ;  /* 0x0000002c00c47944 */ /* 0x000fea0003c00000 */
[----:B------:R-:W-:Y:S02]  /*1140*/  MOV R32, R10 ;  /* 0x0000000a00207202 */ /* 0x000fe40000000f00 */
[----:B------:R-:W-:Y:S02]  /*1150*/  MOV R33, R11 ;  /* 0x0000000b00217202 */ /* 0x000fe40000000f00 */
.L_x_4053:
[----:B------:R-:W-:Y:S05]  /*1160*/  BSYNC.RECONVERGENT B0 ;  /* 0x0000000000007941 */ /* 0x000fea0003800200 */
.L_x_4051:
        /* <DEDUP_REMOVED lines=57> */
.L_x_4055:
[----:B------:R-:W-:Y:S01]  /*1500*/  IMAD.MOV.U32 R22, RZ, RZ, R4 ;  /* 0x000000ffff167224 */ /* 0x000fe200078e0004 */
[----:B------:R-:W-:Y:S01]  /*1510*/  MOV R17, R5 ;  /* 0x0000000500117202 */ /* 0x000fe20000000f00 */
[----:B------:R-:W-:Y:S01]  /*1520*/  IMAD.MOV.U32 R18, RZ, RZ, R6 ;  /* 0x000000ffff127224 */ /* 0x000fe200078e0006 */
[----:B------:R-:W-:Y:S02]  /*1530*/  MOV R14, 0x1550 ;  /* 0x00001550000e7802 */ /* 0x000fe40000000f00 */
[----:B------:R-:W-:Y:S05]  /*1540*/  CALL.REL.NOINC `($__internal_17_$__cuda_sm20_div_s64) ;  /* 0x0000002800c07944 */ /* 0x000fea0003c00000 */
[----:B------:R-:W-:Y:S02]  /*1550*/  MOV R26, R10 ;  /* 0x0000000a001a7202 */ /* 0x000fe40000000f00 */
[----:B------:R-:W-:Y:S02]  /*1560*/  MOV R27, R11 ;  /* 0x0000000b001b7202 */ /* 0x000fe40000000f00 */
.L_x_4056:
[----:B------:R-:W-:Y:S05]  /*1570*/  BSYNC.RECONVERGENT B0 ;  /* 0x0000000000007941 */ /* 0x000fea0003800200 */
.L_x_4054:
        /* <DEDUP_REMOVED lines=72> */
.L_x_4058:
[----:B0-----:R-:W-:Y:S05]  /*1a00*/  BSYNC.RECONVERGENT B0 ;  /* 0x0000000000007941 */ /* 0x001fea0003800200 */
.L_x_4057:
        /* <DEDUP_REMOVED lines=140> */
.L_x_4062:
[----:B------:R-:W-:Y:S01]  /*22d0*/  LEA.HI R2, R19, UR14, RZ, 0x1c ;  /* 0x0000000e13027c11 */ /* 0x000fe2000f8fe0ff */
[----:B------:R-:W-:Y:S01]  /*22e0*/  IMAD.MOV.U32 R17, RZ, RZ, RZ ;  /* 0x000000ffff117224 */ /* 0x000fe200078e00ff */
[----:B------:R-:W-:Y:S02]  /*22f0*/  MOV R18, R30 ;  /* 0x0000001e00127202 */ /* 0x000fe40000000f00 */
[----:B------:R-:W-:Y:S01]  /*2300*/  MOV R14, 0x2330 ;  /* 0x00002330000e7802 */ /* 0x000fe20000000f00 */
[----:B------:R-:W-:Y:S02]  /*2310*/  IMAD.MOV.U32 R22, RZ, RZ, R2 ;  /* 0x000000ffff167224 */ /* 0x000fe400078e0002 */
[----:B------:R-:W-:Y:S05]  /*2320*/  CALL.REL.NOINC `($__internal_17_$__cuda_sm20_div_s64) ;  /* 0x0000001c00487944 */ /* 0x000fea0003c00000 */
[----:B------:R-:W-:Y:S02]  /*2330*/  IADD3 R9, PT, PT, -R10, RZ, RZ ;  /* 0x000000ff0a097210 */ /* 0x000fe40007ffe1ff */
[----:B------:R-:W-:-:S03]  /*2340*/  MOV R31, R11 ;  /* 0x0000000b001f7202 */ /* 0x000fc60000000f00 */
[----:B------:R-:W-:Y:S01]  /*2350*/  IMAD R9, R30, R9, R2 ;  /* 0x000000091e097224 */ /* 0x000fe200078e0202 */
[----:B------:R-:W-:-:S07]  /*2360*/  MOV R30, R10 ;  /* 0x0000000a001e7202 */ /* 0x000fce0000000f00 */
.L_x_4063:
        /* <DEDUP_REMOVED lines=59> */
.L_x_4065:
[----:B------:R-:W-:Y:S01]  /*2720*/  IMAD.MOV.U32 R22, RZ, RZ, R30 ;  /* 0x000000ffff167224 */ /* 0x000fe200078e001e */
[----:B------:R-:W-:Y:S01]  /*2730*/  MOV R17, R31 ;  /* 0x0000001f00117202 */ /* 0x000fe20000000f00 */
[----:B------:R-:W-:Y:S01]  /*2740*/  IMAD.MOV.U32 R18, RZ, RZ, R34 ;  /* 0x000000ffff127224 */ /* 0x000fe200078e0022 */
[----:B------:R-:W-:Y:S02]  /*2750*/  MOV R14, 0x2770 ;  /* 0x00002770000e7802 */ /* 0x000fe40000000f00 */
[----:B------:R-:W-:Y:S05]  /*2760*/  CALL.REL.NOINC `($__internal_17_$__cuda_sm20_div_s64) ;  /* 0x0000001800387944 */ /* 0x000fea0003c00000 */
[----:B------:R-:W-:-:S05]  /*2770*/  IADD3 R31, PT, PT, -R10, RZ, RZ ;  /* 0x000000ff0a1f7210 */ /* 0x000fca0007ffe1ff */
[----:B------:R-:W-:Y:S02]  /*2780*/  IMAD R31, R31, R34, R30 ;  /* 0x000000221f1f7224 */ /* 0x000fe400078e021e */
.L_x_4066:
[----:B------:R-:W-:Y:S05]  /*2790*/  BSYNC.RECONVERGENT B0 ;  /* 0x0000000000007941 */ /* 0x000fea0003800200 */
.L_x_4064:
        /* <DEDUP_REMOVED lines=157> */
.L_x_4061:
[----:B------:R-:W0:Y:S01]  /*3170*/  LDC.64 R4, c[0x0][0x420] ;  /* 0x00010800ff047b82 */ /* 0x000e220000000a00 */
[----:B------:R-:W-:-:S05]  /*3180*/  IADD3 R2, PT, PT, R2, UR14, RZ ;  /* 0x0000000e02027c10 */ /* 0x000fca000fffe0ff */
[----:B0-----:R-:W-:-:S05]  /*3190*/  IMAD.WIDE.U32 R2, R2, 0x4, R4 ;  /* 0x0000000402027825 */ /* 0x001fca00078e0004 */
[----:B------:R1:W-:Y:S02]  /*31a0*/  STG.E desc[UR8][R2.64], R21 ;  /* 0x0000001502007986 */ /* 0x0003e4000c101908 */
.L_x_4060:
[----:B------:R-:W-:Y:S05]  /*31b0*/  BSYNC.RECONVERGENT B1 ;  /* 0x0000000000017941 */ /* 0x000fea0003800200 */
.L_x_4059:
        /* <DEDUP_REMOVED lines=17> */
.L_x_4068:
[----:B------:R-:W-:Y:S05]  /*32d0*/  BSYNC.RECONVERGENT B0 ;  /* 0x0000000000007941 */ /* 0x000fea0003800200 */
.L_x_4067:
        /* <DEDUP_REMOVED lines=43> */
.L_x_4079:
        /* <DEDUP_REMOVED lines=9> */
.L_x_4072:
[----:B------:R-:W-:Y:S05]  /*3620*/  BSYNC.RECONVERGENT B0 ;  /* 0x0000000000007941 */ /* 0x000fea0003800200 */
.L_x_4071:
        /* <DEDUP_REMOVED lines=12> */
.L_x_4074:
[----:B------:R-:W-:Y:S05]  /*36f0*/  BSYNC.RECONVERGENT B0 ;  /* 0x0000000000007941 */ /* 0x000fea0003800200 */
.L_x_4073:
        /* <DEDUP_REMOVED lines=12> */
.L_x_4076:
[----:B------:R-:W-:Y:S05]  /*37c0*/  BSYNC.RECONVERGENT B0 ;  /* 0x0000000000007941 */ /* 0x000fea0003800200 */
.L_x_4075:
        /* <DEDUP_REMOVED lines=12> */
.L_x_4078:
[----:B------:R-:W-:Y:S05]  /*3890*/  BSYNC.RECONVERGENT B0 ;  /* 0x0000000000007941 */ /* 0x000fea0003800200 */
.L_x_4077:
        /* <DEDUP_REMOVED lines=11> */
.L_x_4070:
        /* <DEDUP_REMOVED lines=11> */
.L_x_4082:
        /* <DEDUP_REMOVED lines=8> */
.L_x_4081:
[----:B------:R-:W-:Y:S05]  /*3a80*/  BSYNC.RECONVERGENT B0 ;  /* 0x0000000000007941 */ /* 0x000fea0003800200 */
.L_x_4080:
        /* <DEDUP_REMOVED lines=9> */
.L_x_4069:
        /* <DEDUP_REMOVED lines=83> */
        .weak           $__internal_17_$__cuda_sm20_div_s64
        .type           $__internal_17_$__cuda_sm20_div_s64,@function
        .size           $__internal_17_$__cuda_sm20_div_s64,(.L_x_7169 - $__internal_17_$__cuda_sm20_div_s64)
$__internal_17_$__cuda_sm20_div_s64:
        /* <DEDUP_REMOVED lines=86> */
[----:B------:R-:W-:Y:S06]  /*45b0*/  RET.REL.NODEC R12 `(_ZN5flash32flash_fwd_splitkv_combine_kernelI23Flash_fwd_kernel_traitsILi128ELi64ELi64ELi4ELb0ELb0EN7cutlass10bfloat16_tE19Flash_kernel_traitsILi128ELi64ELi64ELi4ES3_EELi4ELi4ELb0EEEvNS_16Flash_fwd_paramsE) ;  /* 0xffffffb80c907950 */ /* 0x000fec0003c3ffff */
.L_x_4083:
        /* <DEDUP_REMOVED lines=12> */
.L_x_7169:


//--------------------- .text._ZN5flash32flash_fwd_splitkv_combine_kernelI23Flash_fwd_kernel_traitsILi128ELi64ELi64ELi4ELb0ELb0EN7cutlass10bfloat16_tE19Flash_kernel_traitsILi128ELi64ELi64ELi4ES3_EELi4ELi3ELb0EEEvNS_16Flash_fwd_paramsE --------------------------
	.section	.text._ZN5flash32flash_fwd_splitkv_combine_kernelI23Flash_fwd_kernel_traitsILi128ELi64ELi64ELi4ELb0ELb0EN7cutlass10bfloat16_tE19Flash_kernel_traitsILi128ELi64ELi64ELi4ES3_EELi4ELi3ELb0EEEvNS_16Flash_fwd_paramsE,"ax",@progbits
	.align	128
        .global         _ZN5flash32flash_fwd_splitkv_combine_kernelI23Flash_fwd_kernel_traitsILi128ELi64ELi64ELi4ELb0ELb0EN7cutlass10bfloat16_tE19Flash_kernel_traitsILi128ELi64ELi64ELi4ES3_EELi4ELi3ELb0EEEvNS_16Flash_fwd_paramsE
        .type           _ZN5flash32flash_fwd_splitkv_combine_kernelI23Flash_fwd_kernel_traitsILi128ELi64ELi64ELi4ELb0ELb0EN7cutlass10bfloat16_tE19Flash_kernel_traitsILi128ELi64ELi64ELi4ES3_EELi4ELi3ELb0EEEvNS_16Flash_fwd_paramsE,@function
        .size           _ZN5flash32flash_fwd_splitkv_combine_kernelI23Flash_fwd_kernel_traitsILi128ELi64ELi64ELi4ELb0ELb0EN7cutlass10bfloat16_tE19Flash_kernel_traitsILi128ELi64ELi64ELi4ES3_EELi4ELi3ELb0EEEvNS_16Flash_fwd_paramsE,(.L_x_7170 - _ZN5flash32flash_fwd_splitkv_combine_kernelI23Flash_fwd_kernel_traitsILi128ELi64ELi64ELi4ELb0ELb0EN7cutlass10bfloat16_tE19Flash_kernel_traitsILi128ELi64ELi64ELi4ES3_EELi4ELi3ELb0EEEvNS_16Flash_fwd_paramsE)
        .other          _ZN5flash32flash_fwd_splitkv_combine_kernelI23Flash_fwd_kernel_traitsILi128ELi64ELi64ELi4ELb0ELb0EN7cutlass10bfloat16_tE19Flash_kernel_traitsILi128ELi64ELi64ELi4ES3_EELi4ELi3ELb0EEEvNS_16Flash_fwd_paramsE,@"STO_CUDA_ENTRY STV_DEFAULT"
_ZN5flash32flash_fwd_splitkv_combine_kernelI23Flash_fwd_kernel_traitsILi128ELi64ELi64ELi4ELb0ELb0EN7cutlass10bfloat16_tE19Flash_kernel_traitsILi128ELi64ELi64ELi4ES3_EELi4ELi3ELb0EEEvNS_16Flash_fwd_paramsE:
.text._ZN5flash32flash_fwd_splitkv_combine_kernelI23Flash_fwd_kernel_traitsILi128ELi64ELi64ELi4ELb0ELb0EN7cutlass10bfloat16_tE19Flash_kernel_traitsILi128ELi64ELi64ELi4ES3_EELi4ELi3ELb0EEEvNS_16Flash_fwd_paramsE:
        /* <DEDUP_REMOVED lines=38> */
.L_x_4084:
[----:B------:R-:W-:Y:S01]  /*0260*/  IMAD.U32 R22, RZ, RZ, UR15 ;  /* 0x0000000fff167e24 */ /* 0x000fe2000f8e00ff */
[----:B------:R-:W-:Y:S01]  /*0270*/  MOV R18, UR13 ;  /* 0x0000000d00127c02 */ /* 0x000fe20008000f00 */
[----:B------:R-:W-:Y:S01]  /*0280*/  IMAD.U32 R17, RZ, RZ, UR17 ;  /* 0x00000011ff117e24 */ /* 0x000fe2000f8e00ff */
[----:B------:R-:W-:Y:S02]  /*0290*/  MOV R16, UR10 ;  /* 0x0000000a00107c02 */ /* 0x000fe40008000f00 */
[----:B------:R-:W-:Y:S02]  /*02a0*/  MOV R14, 0x2c0 ;  /* 0x000002c0000e7802 */ /* 0x000fe40000000f00 */
[----:B------:R-:W-:Y:S05]  /*02b0*/  CALL.REL.NOINC `($__internal_18_$__cuda_sm20_div_s64) ;  /* 0x0000003c00547944 */ /* 0x000fea0003c00000 */
.L_x_4085:
        /* <DEDUP_REMOVED lines=30> */
.L_x_4087:
[----:B------:R-:W-:Y:S01]  /*04a0*/  IMAD.MOV.U32 R22, RZ, RZ, R10 ;  /* 0x000000ffff167224 */ /* 0x000fe200078e000a */
[----:B------:R-:W-:Y:S02]  /*04b0*/  MOV R17, R11 ;  /* 0x0000000b00117202 */ /* 0x000fe40000000f00 */
[----:B------:R-:W-:Y:S02]  /*04c0*/  MOV R14, 0x4e0 ;  /* 0x000004e0000e7802 */ /* 0x000fe40000000f00 */
[----:B------:R-:W-:Y:S05]  /*04d0*/  CALL.REL.NOINC `($__internal_18_$__cuda_sm20_div_s64) ;  /* 0x0000003800cc7944 */ /* 0x000fea0003c00000 */
[----:B------:R-:W-:Y:S02]  /*04e0*/  MOV R4, R10 ;  /* 0x0000000a00047202 */ /* 0x000fe40000000f00 */
[----:B------:R-:W-:Y:S02]  /*04f0*/  MOV R5, R11 ;  /* 0x0000000b00057202 */ /* 0x000fe40000000f00 */
.L_x_4088:
[----:B------:R-:W-:Y:S05]  /*0500*/  BSYNC.RECONVERGENT B0 ;  /* 0x0000000000007941 */ /* 0x000fea0003800200 */
.L_x_4086:
        /* <DEDUP_REMOVED lines=58> */
.L_x_4090:
[----:B------:R-:W-:Y:S01]  /*08b0*/  IMAD.MOV.U32 R22, RZ, RZ, R18 ;  /* 0x000000ffff167224 */ /* 0x000fe200078e0012 */
[----:B------:R-:W-:Y:S01]  /*08c0*/  MOV R18, R8 ;  /* 0x0000000800127202 */ /* 0x000fe20000000f00 */
[----:B------:R-:W-:Y:S01]  /*08d0*/  IMAD.MOV.U32 R17, RZ, RZ, R16 ;  /* 0x000000ffff117224 */ /* 0x000fe200078e0010 */
[----:B------:R-:W-:Y:S02]  /*08e0*/  MOV R16, R0 ;  /* 0x0000000000107202 */ /* 0x000fe40000000f00 */
[----:B------:R-:W-:Y:S02]  /*08f0*/  MOV R14, 0x910 ;  /* 0x00000910000e7802 */ /* 0x000fe40000000f00 */
[----:B------:R-:W-:Y:S05]  /*0900*/  CALL.REL.NOINC `($__internal_18_$__cuda_sm20_div_s64) ;  /* 0x0000003400c07944 */ /* 0x000fea0003c00000 */
.L_x_4091:
[----:B------:R-:W-:Y:S05]  /*0910*/  BSYNC.RECONVERGENT B0 ;  /* 0x0000000000007941 */ /* 0x000fea0003800200 */
.L_x_4089:
        /* <DEDUP_REMOVED lines=124> */
.L_x_4093:
[----:B------:R-:W-:Y:S01]  /*10e0*/  IMAD.MOV.U32 R22, RZ, RZ, R10 ;  /* 0x000000ffff167224 */ /* 0x000fe200078e000a */
[----:B------:R-:W-:Y:S01]  /*10f0*/  MOV R18, R7 ;  /* 0x0000000700127202 */ /* 0x000fe20000000f00 */
[----:B------:R-:W-:Y:S01]  /*1100*/  IMAD.MOV.U32 R17, RZ, RZ, R11 ;  /* 0x000000ffff117224 */ /* 0x000fe200078e000b */
[----:B------:R-:W-:Y:S02]  /*1110*/  MOV R16, R25 ;  /* 0x0000001900107202 */ /* 0x000fe40000000f00 */
[----:B------:R-:W-:Y:S02]  /*1120*/  MOV R14, 0x1140 ;  /* 0x00001140000e7802 */ /* 0x000fe40000000f00 */
[----:B------:R-:W-:Y:S05]  /*1130*/  CALL.REL.NOINC `($__internal_18_$__cuda_sm20_div_s64) ;  /* 0x0000002c00b47944 */ /* 0x000fea0003c00000 */
[----:B------:R-:W-:Y:S02]  /*1140*/  MOV R32, R10 ;  /* 0x0000000a00207202 */ /* 0x000fe40000000f00 */
[----:B------:R-:W-:Y:S02]  /*1150*/  MOV R33, R11 ;  /* 0x0000000b00217202 */ /* 0x000fe40000000f00 */
.L_x_4094:
[----:B------:R-:W-:Y:S05]  /*1160*/  BSYNC.RECONVERGENT B0 ;  /* 0x0000000000007941 */ /* 0x000fea0003800200 */
.L_x_4092:
        /* <DEDUP_REMOVED lines=57> */
.L_x_4096:
[----:B------:R-:W-:Y:S01]  /*1500*/  IMAD.MOV.U32 R22, RZ, RZ, R4 ;  /* 0x000000ffff167224 */ /* 0x000fe200078e0004 */
[----:B------:R-:W-:Y:S01]  /*1510*/  MOV R17, R5 ;  /* 0x0000000500117202 */ /* 0x000fe20000000f00 */
[----:B------:R-:W-:Y:S01]  /*1520*/  IMAD.MOV.U32 R18, RZ, RZ, R6 ;  /* 0x000000ffff127224 */ /* 0x000fe200078e0006 */
[----:B------:R-:W-:Y:S02]  /*1530*/  MOV R14, 0x1550 ;  /* 0x00001550000e7802 */ /* 0x000fe40000000f00 */
[----:B------:R-:W-:Y:S05]  /*1540*/  CALL.REL.NOINC `($__internal_18_$__cuda_sm20_div_s64) ;  /* 0x0000002800b07944 */ /* 0x000fea0003c00000 */
[----:B------:R-:W-:Y:S02]  /*1550*/  MOV R26, R10 ;  /* 0x0000000a001a7202 */ /* 0x000fe40000000f00 */
[----:B------:R-:W-:Y:S02]  /*1560*/  MOV R27, R11 ;  /* 0x0000000b001b7202 */ /* 0x000fe40000000f00 */
.L_x_4097:
[----:B------:R-:W-:Y:S05]  /*1570*/  BSYNC.RECONVERGENT B0 ;  /* 0x0000000000007941 */ /* 0x000fea0003800200 */
.L_x_4095:
        /* <DEDUP_REMOVED lines=72> */
.L_x_4099:
[----:B0-----:R-:W-:Y:S05]  /*1a00*/  BSYNC.RECONVERGENT B0 ;  /* 0x0000000000007941 */ /* 0x001fea0003800200 */
.L_x_4098:
        /* <DEDUP_REMOVED lines=136> */
.L_x_4103:
[----:B------:R-:W-:Y:S01]  /*2290*/  LEA.HI R2, R19, UR14, RZ, 0x1d ;  /* 0x0000000e13027c11 */ /* 0x000fe2000f8fe8ff */
[----:B------:R-:W-:Y:S01]  /*22a0*/  IMAD.MOV.U32 R17, RZ, RZ, RZ ;  /* 0x000000ffff117224 */ /* 0x000fe200078e00ff */
[----:B------:R-:W-:Y:S02]  /*22b0*/  MOV R18, R30 ;  /* 0x0000001e00127202 */ /* 0x000fe40000000f00 */
[----:B------:R-:W-:Y:S01]  /*22c0*/  MOV R14, 0x22f0 ;  /* 0x000022f0000e7802 */ /* 0x000fe20000000f00 */
[----:B------:R-:W-:Y:S02]  /*22d0*/  IMAD.MOV.U32 R22, RZ, RZ, R2 ;  /* 0x000000ffff167224 */ /* 0x000fe400078e0002 */
[----:B------:R-:W-:Y:S05]  /*22e0*/  CALL.REL.NOINC `($__internal_18_$__cuda_sm20_div_s64) ;  /* 0x0000001c00487944 */ /* 0x000fea0003c00000 */
[----:B------:R-:W-:Y:S02]  /*22f0*/  IADD3 R9, PT, PT, -R10, RZ, RZ ;  /* 0x000000ff0a097210 */ /* 0x000fe40007ffe1ff */
[----:B------:R-:W-:-:S03]  /*2300*/  MOV R31, R11 ;  /* 0x0000000b001f7202 */ /* 0x000fc60000000f00 */
[----:B------:R-:W-:Y:S01]  /*2310*/  IMAD R9, R30, R9, R2 ;  /* 0x000000091e097224 */ /* 0x000fe200078e0202 */
[----:B------:R-:W-:-:S07]  /*2320*/  MOV R30, R10 ;  /* 0x0000000a001e7202 */ /* 0x000fce0000000f00 */
.L_x_4104:
        /* <DEDUP_REMOVED lines=59> */
.L_x_4106:
[----:B------:R-:W-:Y:S01]  /*26e0*/  IMAD.MOV.U32 R22, RZ, RZ, R30 ;  /* 0x000000ffff167224 */ /* 0x000fe200078e001e */
[----:B------:R-:W-:Y:S01]  /*26f0*/  MOV R17, R31 ;  /* 0x0000001f00117202 */ /* 0x000fe20000000f00 */
[----:B------:R-:W-:Y:S01]  /*2700*/  IMAD.MOV.U32 R18, RZ, RZ, R34 ;  /* 0x000000ffff127224 */ /* 0x000fe200078e0022 */
[----:B------:R-:W-:Y:S02]  /*2710*/  MOV R14, 0x2730 ;  /* 0x00002730000e7802 */ /* 0x000fe40000000f00 */
[----:B------:R-:W-:Y:S05]  /*2720*/  CALL.REL.NOINC `($__internal_18_$__cuda_sm20_div_s64) ;  /* 0x0000001800387944 */ /* 0x000fea0003c00000 */
[----:B------:R-:W-:-:S05]  /*2730*/  IADD3 R31, PT, PT, -R10, RZ, RZ ;  /* 0x000000ff0a1f7210 */ /* 0x000fca0007ffe1ff */
[----:B------:R-:W-:Y:S02]  /*2740*/  IMAD R31, R31, R34, R30 ;  /* 0x000000221f1f7224 */ /* 0x000fe400078e021e */
.L_x_4107:
[----:B------:R-:W-:Y:S05]  /*2750*/  BSYNC.RECONVERGENT B0 ;  /* 0x0000000000007941 */ /* 0x000fea0003800200 */
.L_x_4105:
        /* <DEDUP_REMOVED lines=157> */
.L_x_4102:
[----:B------:R-:W0:Y:S01]  /*3130*/  LDC.64 R4, c[0x0][0x420] ;  /* 0x00010800ff047b82 */ /* 0x000e220000000a00 */
[----:B------:R-:W-:-:S05]  /*3140*/  IADD3 R2, PT, PT, R2, UR14, RZ ;  /* 0x0000000e02027c10 */ /* 0x000fca000fffe0ff */
[----:B0-----:R-:W-:-:S05]  /*3150*/  IMAD.WIDE.U32 R2, R2, 0x4, R4 ;  /* 0x0000000402027825 */ /* 0x001fca00078e0004 */
[----:B------:R1:W-:Y:S02]  /*3160*/  STG.E desc[UR8][R2.64], R21 ;  /* 0x0000001502007986 */ /* 0x0003e4000c101908 */
.L_x_4101:
[----:B------:R-:W-:Y:S05]  /*3170*/  BSYNC.RECONVERGENT B1 ;  /* 0x0000000000017941 */ /* 0x000fea0003800200 */
.L_x_4100:
        /* <DEDUP_REMOVED lines=17> */
.L_x_4109:
[----:B------:R-:W-:Y:S05]  /*3290*/  BSYNC.RECONVERGENT B0 ;  /* 0x0000000000007941 */ /* 0x000fea0003800200 */
.L_x_4108:
        /* <DEDUP_REMOVED lines=43> */
.L_x_4120:
        /* <DEDUP_REMOVED lines=9> */
.L_x_4113:
[----:B------:R-:W-:Y:S05]  /*35e0*/  BSYNC.RECONVERGENT B0 ;  /* 0x0000000000007941 */ /* 0x000fea0003800200 */
.L_x_4112:
        /* <DEDUP_REMOVED lines=12> */
.L_x_4115:
[----:B------:R-:W-:Y:S05]  /*36b0*/  BSYNC.RECONVERGENT B0 ;  /* 0x0000000000007941 */ /* 0x000fea0003800200 */
.L_x_4114:
        /* <DEDUP_REMOVED lines=12> */
.L_x_4117:
[----:B------:R-:W-:Y:S05]  /*3780*/  BSYNC.RECONVERGENT B0 ;  /* 0x0000000000007941 */ /* 0x000fea0003800200 */
.L_x_4116:
        /* <DEDUP_REMOVED lines=12> */
.L_x_4119:
[----:B------:R-:W-:Y:S05]  /*3850*/  BSYNC.RECONVERGENT B0 ;  /* 0x0000000000007941 */ /* 0x000fea0003800200 */
.L_x_4118:
        /* <DEDUP_REMOVED lines=11> */
.L_x_4111:
        /* <DEDUP_REMOVED lines=11> */
.L_x_4123:
        /* <DEDUP_REMOVED lines=8> */
.L_x_4122:
[----:B------:R-:W-:Y:S05]  /*3a40*/  BSYNC.RECONVERGENT B0 ;  /* 0x0000000000007941 */ /* 0x000fea0003800200 */
.L_x_4121:
        /* <DEDUP_REMOVED lines=9> */
.L_x_4110:
        /* <DEDUP_REMOVED lines=83> */
        .weak           $__internal_18_$__cuda_sm20_div_s64
        .type           $__internal_18_$__cuda_sm20_div_s64,@function
        .size           $__internal_18_$__cuda_sm20_div_s64,(.L_x_7170 - $__internal_18_$__cuda_sm20_div_s64)
$__internal_18_$__cuda_sm20_div_s64:
        /* <DEDUP_REMOVED lines=86> */
[----:B------:R-:W-:Y:S06]  /*4570*/  RET.REL.NODEC R12 `(_ZN5flash32flash_fwd_splitkv_combine_kernelI23Flash_fwd_kernel_traitsILi128ELi64ELi64ELi4ELb0ELb0EN7cutlass10bfloat16_tE19Flash_kernel_traitsILi128ELi64ELi64ELi4ES3_EELi4ELi3ELb0EEEvNS_16Flash_fwd_paramsE) ;  /* 0xffffffb80ca07950 */ /* 0x000fec0003c3ffff */
.L_x_4124:
        /* <DEDUP_REMOVED lines=16> */
.L_x_7170:


//--------------------- .text._ZN5flash32flash_fwd_splitkv_combine_kernelI23Flash_fwd_kernel_traitsILi128ELi64ELi64ELi4ELb0ELb0EN7cutlass10bfloat16_tE19Flash_kernel_traitsILi128ELi64ELi64ELi4ES3_EELi4ELi2ELb0EEEvNS_16Flash_fwd_paramsE --------------------------
	.section	.text._ZN5flash32flash_fwd_splitkv_combine_kernelI23Flash_fwd_kernel_traitsILi128ELi64ELi64ELi4ELb0ELb0EN7cutlass10bfloat16_tE19Flash_kernel_traitsILi128ELi64ELi64ELi4ES3_EELi4ELi2ELb0EEEvNS_16Flash_fwd_paramsE,"ax",@progbits
	.align	128
        .global         _ZN5flash32flash_fwd_splitkv_combine_kernelI23Flash_fwd_kernel_traitsILi128ELi64ELi64ELi4ELb0ELb0EN7cutlass10bfloat16_tE19Flash_kernel_traitsILi128ELi64ELi64ELi4ES3_EELi4ELi2ELb0EEEvNS_16Flash_fwd_paramsE
        .type           _ZN5flash32flash_fwd_splitkv_combine_kernelI23Flash_fwd_kernel_traitsILi128ELi64ELi64ELi4ELb0ELb0EN7cutlass10bfloat16_tE19Flash_kernel_traitsILi128ELi64ELi64ELi4ES3_EELi4ELi2ELb0EEEvNS_16Flash_fwd_paramsE,@function
        .size           _ZN5flash32flash_fwd_splitkv_combine_kernelI23Flash_fwd_kernel_traitsILi128ELi64ELi64ELi4ELb0ELb0EN7cutlass10bfloat16_tE19Flash_kernel_traitsILi128ELi64ELi64ELi4ES3_EELi4ELi2ELb0EEEvNS_16Flash_fwd_paramsE,(.L_x_7171 - _ZN5flash32flash_fwd_splitkv_combine_kernelI23Flash_fwd_kernel_traitsILi128ELi64ELi64ELi4ELb0ELb0EN7cutlass10bfloat16_tE19Flash_kernel_traitsILi128ELi64ELi64ELi4ES3_EELi4ELi2ELb0EEEvNS_16Flash_fwd_paramsE)
        .other          _ZN5flash32flash_fwd_splitkv_combine_kernelI23Flash_fwd_kernel_traitsILi128ELi64ELi64ELi4ELb0ELb0EN7cutlass10bfloat16_tE19Flash_kernel_traitsILi128ELi64ELi64ELi4ES3_EELi4ELi2ELb0EEEvNS_16Flash_fwd_paramsE,@"STO_CUDA_ENTRY STV_DEFAULT"
_ZN5flash32flash_fwd_splitkv_combine_kernelI23Flash_fwd_kernel_traitsILi128ELi64ELi64ELi4ELb0ELb0EN7cutlass10bfloat16_tE19Flash_kernel_traitsILi128ELi64ELi64ELi4ES3_EELi4ELi2ELb0EEEvNS_16Flash_fwd_paramsE:
.text._ZN5flash32flash_fwd_splitkv_combine_kernelI23Flash_fwd_kernel_traitsILi128ELi64ELi64ELi4ELb0ELb0EN7cutlass10bfloat16_tE19Flash_kernel_traitsILi128ELi64ELi64ELi4ES3_EELi4ELi2ELb0EEEvNS_16Flash_fwd_paramsE:
        /* <DEDUP_REMOVED lines=38> */
.L_x_4125:
[----:B------:R-:W-:Y:S01]  /*0260*/  IMAD.U32 R24, RZ, RZ, UR21 ;  /* 0x00000015ff187e24 */ /* 0x000fe2000f8e00ff */
[----:B------:R-:W-:Y:S01]  /*0270*/  MOV R16, UR19 ;  /* 0x0000001300107c02 */ /* 0x000fe20008000f00 */
[----:B------:R-:W-:Y:S01]  /*0280*/  IMAD.U32 R15, RZ, RZ, UR15 ;  /* 0x0000000fff0f7e24 */ /* 0x000fe2000f8e00ff */
[----:B------:R-:W-:Y:S02]  /*0290*/  MOV R13, UR14 ;  /* 0x0000000e000d7c02 */ /* 0x000fe40008000f00 */
[----:B------:R-:W-:Y:S02]  /*02a0*/  MOV R14, 0x2c0 ;  /* 0x000002c0000e7802 */ /* 0x000fe40000000f00 */
[----:B------:R-:W-:Y:S05]  /*02b0*/  CALL.REL.NOINC `($__internal_19_$__cuda_sm20_div_s64) ;  /* 0x0000003c00447944 */ /* 0x000fea0003c00000 */
[----:B------:R-:W-:-:S07]  /*02c0*/  MOV R10, R0 ;  /* 0x00000000000a7202 */ /* 0x000fce0000000f00 */
.L_x_4126:
        /* <DEDUP_REMOVED lines=30> */
.L_x_4128:
[----:B------:R-:W-:Y:S01]  /*04b0*/  IMAD.MOV.U32 R24, RZ, RZ, R10 ;  /* 0x000000ffff187224 */ /* 0x000fe200078e000a */
[----:B------:R-:W-:Y:S02]  /*04c0*/  MOV R15, R11 ;  /* 0x0000000b000f7202 */ /* 0x000fe40000000f00 */
[----:B------:R-:W-:Y:S02]  /*04d0*/  MOV R14, 0x4f0 ;  /* 0x000004f0000e7802 */ /* 0x000fe40000000f00 */
[----:B------:R-:W-:Y:S05]  /*04e0*/  CALL.REL.NOINC `($__internal_19_$__cuda_sm20_div_s64) ;  /* 0x0000003800b87944 */ /* 0x000fea0003c00000 */
[----:B------:R-:W-:Y:S02]  /*04f0*/  MOV R6, R0 ;  /* 0x0000000000067202 */ /* 0x000fe40000000f00 */
[----:B------:R-:W-:Y:S02]  /*0500*/  MOV R7, R11 ;  /* 0x0000000b00077202 */ /* 0x000fe40000000f00 */
.L_x_4129:
[----:B------:R-:W-:Y:S05]  /*0510*/  BSYNC.RECONVERGENT B0 ;  /* 0x0000000000007941 */ /* 0x000fea0003800200 */
.L_x_4127:
        /* <DEDUP_REMOVED lines=58> */
.L_x_4131:
[----:B------:R-:W-:Y:S01]  /*08c0*/  IMAD.MOV.U32 R24, RZ, RZ, R16 ;  /* 0x000000ffff187224 */ /* 0x000fe200078e0010 */
[----:B------:R-:W-:Y:S01]  /*08d0*/  MOV R16, R10 ;  /* 0x0000000a00107202 */ /* 0x000fe20000000f00 */
[----:B------:R-:W-:Y:S01]  /*08e0*/  IMAD.MOV.U32 R15, RZ, RZ, R13 ;  /* 0x000000ffff0f7224 */ /* 0x000fe200078e000d */
[----:B------:R-:W-:Y:S02]  /*08f0*/  MOV R13, R4 ;  /* 0x00000004000d7202 */ /* 0x000fe40000000f00 */
[----:B------:R-:W-:Y:S02]  /*0900*/  MOV R14, 0x920 ;  /* 0x00000920000e7802 */ /* 0x000fe40000000f00 */
[----:B------:R-:W-:Y:S05]  /*0910*/  CALL.REL.NOINC `($__internal_19_$__cuda_sm20_div_s64) ;  /* 0x0000003400ac7944 */ /* 0x000fea0003c00000 */
[----:B------:R-:W-:Y:S02]  /*0920*/  MOV R14, R0 ;  /* 0x00000000000e7202 */ /* 0x000fe40000000f00 */
[----:B------:R-:W-:Y:S02]  /*0930*/  MOV R15, R11 ;  /* 0x0000000b000f7202 */ /* 0x000fe40000000f00 */
.L_x_4132:
[----:B------:R-:W-:Y:S05]  /*0940*/  BSYNC.RECONVERGENT B0 ;  /* 0x0000000000007941 */ /* 0x000fea0003800200 */
.L_x_4130:
        /* <DEDUP_REMOVED lines=124> */
.L_x_4134:
[----:B------:R-:W-:Y:S01]  /*1110*/  IMAD.MOV.U32 R24, RZ, RZ, R14 ;  /* 0x000000ffff187224 */ /* 0x000fe200078e000e */
[----:B------:R-:W-:Y:S01]  /*1120*/  MOV R16, R9 ;  /* 0x0000000900107202 */ /* 0x000fe20000000f00 */
[----:B------:R-:W-:Y:S01]  /*1130*/  IMAD.MOV.U32 R13, RZ, RZ, R3 ;  /* 0x000000ffff0d7224 */ /* 0x000fe200078e0003 */
[----:B------:R-:W-:Y:S02]  /*1140*/  MOV R14, 0x1160 ;  /* 0x00001160000e7802 */ /* 0x000fe40000000f00 */
[----:B------:R-:W-:Y:S05]  /*1150*/  CALL.REL.NOINC `($__internal_19_$__cuda_sm20_div_s64) ;  /* 0x0000002c009c7944 */ /* 0x000fea0003c00000 */
[----:B------:R-:W-:Y:S02]  /*1160*/  MOV R30, R0 ;  /* 0x00000000001e7202 */ /* 0x000fe40000000f00 */
[----:B------:R-:W-:Y:S02]  /*1170*/  MOV R31, R11 ;  /* 0x0000000b001f7202 */ /* 0x000fe40000000f00 */
.L_x_4135:
[----:B------:R-:W-:Y:S05]  /*1180*/  BSYNC.RECONVERGENT B0 ;  /* 0x0000000000007941 */ /* 0x000fea0003800200 */
.L_x_4133:
        /* <DEDUP_REMOVED lines=57> */
.L_x_4137:
[----:B------:R-:W-:Y:S01]  /*1520*/  IMAD.MOV.U32 R24, RZ, RZ, R6 ;  /* 0x000000ffff187224 */ /* 0x000fe200078e0006 */
[----:B------:R-:W-:Y:S01]  /*1530*/  MOV R15, R7 ;  /* 0x00000007000f7202 */ /* 0x000fe20000000f00 */
[----:B------:R-:W-:Y:S01]  /*1540*/  IMAD.MOV.U32 R16, RZ, RZ, R8 ;  /* 0x000000ffff107224 */ /* 0x000fe200078e0008 */
[----:B------:R-:W-:Y:S02]  /*1550*/  MOV R14, 0x1570 ;  /* 0x00001570000e7802 */ /* 0x000fe40000000f00 */
[----:B------:R-:W-:Y:S05]  /*1560*/  CALL.REL.NOINC `($__internal_19_$__cuda_sm20_div_s64) ;  /* 0x0000002800987944 */ /* 0x000fea0003c00000 */
[----:B------:R-:W-:Y:S02]  /*1570*/  MOV R18, R0 ;  /* 0x0000000000127202 */ /* 0x000fe40000000f00 */
[----:B------:R-:W-:Y:S02]  /*1580*/  MOV R19, R11 ;  /* 0x0000000b00137202 */ /* 0x000fe40000000f00 */
.L_x_4138:
[----:B------:R-:W-:Y:S05]  /*1590*/  BSYNC.RECONVERGENT B0 ;  /* 0x0000000000007941 */ /* 0x000fea0003800200 */
.L_x_4136:
        /* <DEDUP_REMOVED lines=81> */
.L_x_4140:
[----:B------:R-:W-:Y:S05]  /*1ab0*/  BSYNC.RECONVERGENT B0 ;  /* 0x0000000000007941 */ /* 0x000fea0003800200 */
.L_x_4139:
        /* <DEDUP_REMOVED lines=117> */
.L_x_4144:
[----:B------:R-:W-:Y:S01]  /*2210*/  LEA.HI R24, R17, UR20, RZ, 0x1e ;  /* 0x0000001411187c11 */ /* 0x000fe2000f8ff0ff */
[----:B------:R-:W-:Y:S01]  /*2220*/  IMAD.MOV.U32 R15, RZ, RZ, RZ ;  /* 0x000000ffff0f7224 */ /* 0x000fe200078e00ff */
[----:B------:R-:W-:Y:S01]  /*2230*/  MOV R14, 0x2260 ;  /* 0x00002260000e7802 */ /* 0x000fe20000000f00 */
[----:B------:R-:W-:Y:S02]  /*2240*/  IMAD.MOV.U32 R16, RZ, RZ, R26 ;  /* 0x000000ffff107224 */ /* 0x000fe400078e001a */
[----:B------:R-:W-:Y:S05]  /*2250*/  CALL.REL.NOINC `($__internal_19_$__cuda_sm20_div_s64) ;  /* 0x0000001c005c7944 */ /* 0x000fea0003c00000 */
[----:B------:R-:W-:Y:S02]  /*2260*/  IADD3 R13, PT, PT, -R0, RZ, RZ ;  /* 0x000000ff000d7210 */ /* 0x000fe40007ffe1ff */
[----:B------:R-:W-:-:S03]  /*2270*/  MOV R27, R11 ;  /* 0x0000000b001b7202 */ /* 0x000fc60000000f00 */
[----:B------:R-:W-:Y:S01]  /*2280*/  IMAD R24, R26, R13, R24 ;  /* 0x0000000d1a187224 */ /* 0x000fe200078e0218 */
[----:B------:R-:W-:-:S07]  /*2290*/  MOV R26, R0 ;  /* 0x00000000001a7202 */ /* 0x000fce0000000f00 */
.L_x_4145:
        /* <DEDUP_REMOVED lines=60> */
.L_x_4147:
[----:B------:R-:W-:Y:S01]  /*2660*/  IMAD.MOV.U32 R24, RZ, RZ, R26 ;  /* 0x000000ffff187224 */ /* 0x000fe200078e001a */
[----:B------:R-:W-:Y:S01]  /*2670*/  MOV R15, R27 ;  /* 0x0000001b000f7202 */ /* 0x000fe20000000f00 */
[----:B------:R-:W-:Y:S01]  /*2680*/  IMAD.MOV.U32 R16, RZ, RZ, R32 ;  /* 0x000000ffff107224 */ /* 0x000fe200078e0020 */
[----:B------:R-:W-:Y:S02]  /*2690*/  MOV R14, 0x26b0 ;  /* 0x000026b0000e7802 */ /* 0x000fe40000000f00 */
[----:B------:R-:W-:Y:S05]  /*26a0*/  CALL.REL.NOINC `($__internal_19_$__cuda_sm20_div_s64) ;  /* 0x0000001800487944 */ /* 0x000fea0003c00000 */
[----:B------:R-:W-:-:S05]  /*26b0*/  IADD3 R27, PT, PT, -R0, RZ, RZ ;  /* 0x000000ff001b7210 */ /* 0x000fca0007ffe1ff */
[----:B------:R-:W-:Y:S02]  /*26c0*/  IMAD R27, R27, R32, R26 ;  /* 0x000000201b1b7224 */ /* 0x000fe400078e021a */
.L_x_4148:
[----:B------:R-:W-:Y:S05]  /*26d0*/  BSYNC.RECONVERGENT B0 ;  /* 0x0000000000007941 */ /* 0x000fea0003800200 */
.L_x_4146:
        /* <DEDUP_REMOVED lines=162> */
.L_x_4143:
[----:B------:R-:W0:Y:S01]  /*3100*/  LDC.64 R2, c[0x0][0x420] ;  /* 0x00010800ff027b82 */ /* 0x000e220000000a00 */
[----:B------:R-:W-:-:S05]  /*3110*/  IADD3 R11, PT, PT, R11, UR20, RZ ;  /* 0x000000140b0b7c10 */ /* 0x000fca000fffe0ff */
[----:B0-----:R-:W-:-:S05]  /*3120*/  IMAD.WIDE.U32 R2, R11, 0x4, R2 ;  /* 0x000000040b027825 */ /* 0x001fca00078e0002 */
[----:B------:R1:W-:Y:S02]  /*3130*/  STG.E desc[UR10][R2.64], R20 ;  /* 0x0000001402007986 */ /* 0x0003e4000c10190a */
.L_x_4142:
[----:B------:R-:W-:Y:S05]  /*3140*/  BSYNC.RECONVERGENT B1 ;  /* 0x0000000000017941 */ /* 0x000fea0003800200 */
.L_x_4141:
        /* <DEDUP_REMOVED lines=16> */
.L_x_4150:
[----:B------:R-:W-:Y:S05]  /*3250*/  BSYNC.RECONVERGENT B0 ;  /* 0x0000000000007941 */ /* 0x000fea0003800200 */
.L_x_4149:
        /* <DEDUP_REMOVED lines=43> */
.L_x_4161:
        /* <DEDUP_REMOVED lines=9> */
.L_x_4154:
[----:B------:R-:W-:Y:S05]  /*35a0*/  BSYNC.RECONVERGENT B0 ;  /* 0x0000000000007941 */ /* 0x000fea0003800200 */
.L_x_4153:
        /* <DEDUP_REMOVED lines=12> */
.L_x_4156:
[----:B------:R-:W-:Y:S05]  /*3670*/  BSYNC.RECONVERGENT B0 ;  /* 0x0000000000007941 */ /* 0x000fea0003800200 */
.L_x_4155:
        /* <DEDUP_REMOVED lines=12> */
.L_x_4158:
[----:B------:R-:W-:Y:S05]  /*3740*/  BSYNC.RECONVERGENT B0 ;  /* 0x0000000000007941 */ /* 0x000fea0003800200 */
.L_x_4157:
        /* <DEDUP_REMOVED lines=12> */
.L_x_4160:
[----:B------:R-:W-:Y:S05]  /*3810*/  BSYNC.RECONVERGENT B0 ;  /* 0x0000000000007941 */ /* 0x000fea0003800200 */
.L_x_4159:
        /* <DEDUP_REMOVED lines=11> */
.L_x_4152:
        /* <DEDUP_REMOVED lines=11> */
.L_x_4164:
        /* <DEDUP_REMOVED lines=8> */
.L_x_4163:
[----:B------:R-:W-:Y:S05]  /*3a00*/  BSYNC.RECONVERGENT B0 ;  /* 0x0000000000007941 */ /* 0x000fea0003800200 */
.L_x_4162:
        /* <DEDUP_REMOVED lines=9> */
.L_x_4151:
        /* <DEDUP_REMOVED lines=83> */
        .weak           $__internal_19_$__cuda_sm20_div_s64
        .type           $__internal_19_$__cuda_sm20_div_s64,@function
        .size           $__internal_19_$__cuda_sm20_div_s64,(.L_x_7171 - $__internal_19_$__cuda_sm20_div_s64)
$__internal_19_$__cuda_sm20_div_s64:
        /* <DEDUP_REMOVED lines=85> */
[----:B------:R-:W-:Y:S06]  /*4520*/  RET.REL.NODEC R14 `(_ZN5flash32flash_fwd_splitkv_combine_kernelI23Flash_fwd_kernel_traitsILi128ELi64ELi64ELi4ELb0ELb0EN7cutlass10bfloat16_tE19Flash_kernel_traitsILi128ELi64ELi64ELi4ES3_EELi4ELi2ELb0EEEvNS_16Flash_fwd_paramsE) ;  /* 0xffffffb80eb47950 */ /* 0x000fec0003c3ffff */
.L_x_4165:
        /* <DEDUP_REMOVED lines=13> */
.L_x_7171:


//--------------------- .text._ZN5flash32flash_fwd_splitkv_combine_kernelI23Flash_fwd_kernel_traitsILi128ELi64ELi64ELi4ELb0ELb0EN7cutlass10bfloat16_tE19Flash_kernel_traitsILi128ELi64ELi64ELi4ES3_EELi4ELi1ELb0EEEvNS_16Flash_fwd_paramsE --------------------------
	.section	.text._ZN5flash32flash_fwd_splitkv_combine_kernelI23Flash_fwd_kernel_traitsILi128ELi64ELi64ELi4ELb0ELb0EN7cutlass10bfloat16_tE19Flash_kernel_traitsILi128ELi64ELi64ELi4ES3_EELi4ELi1ELb0EEEvNS_16Flash_fwd_paramsE,"ax",@progbits
	.align	128
        .global         _ZN5flash32flash_fwd_splitkv_combine_kernelI23Flash_fwd_kernel_traitsILi128ELi64ELi64ELi4ELb0ELb0EN7cutlass10bfloat16_tE19Flash_kernel_traitsILi128ELi64ELi64ELi4ES3_EELi4ELi1ELb0EEEvNS_16Flash_fwd_paramsE
        .type           _ZN5flash32flash_fwd_splitkv_combine_kernelI23Flash_fwd_kernel_traitsILi128ELi64ELi64ELi4ELb0ELb0EN7cutlass10bfloat16_tE19Flash_kernel_traitsILi128ELi64ELi64ELi4ES3_EELi4ELi1ELb0EEEvNS_16Flash_fwd_paramsE,@function
        .size           _ZN5flash32flash_fwd_splitkv_combine_kernelI23Flash_fwd_kernel_traitsILi128ELi64ELi64ELi4ELb0ELb0EN7cutlass10bfloat16_tE19Flash_kernel_traitsILi128ELi64ELi64ELi4ES3_EELi4ELi1ELb0EEEvNS_16Flash_fwd_paramsE,(.L_x_7172 - _ZN5flash32flash_fwd_splitkv_combine_kernelI23Flash_fwd_kernel_traitsILi128ELi64ELi64ELi4ELb0ELb0EN7cutlass10bfloat16_tE19Flash_kernel_traitsILi128ELi64ELi64ELi4ES3_EELi4ELi1ELb0EEEvNS_16Flash_fwd_paramsE)
        .other          _ZN5flash32flash_fwd_splitkv_combine_kernelI23Flash_fwd_kernel_traitsILi128ELi64ELi64ELi4ELb0ELb0EN7cutlass10bfloat16_tE19Flash_kernel_traitsILi128ELi64ELi64ELi4ES3_EELi4ELi1ELb0EEEvNS_16Flash_fwd_paramsE,@"STO_CUDA_ENTRY STV_DEFAULT"
_ZN5flash32flash_fwd_splitkv_combine_kernelI23Flash_fwd_kernel_traitsILi128ELi64ELi64ELi4ELb0ELb0EN7cutlass10bfloat16_tE19Flash_kernel_traitsILi128ELi64ELi64ELi4ES3_EELi4ELi1ELb0EEEvNS_16Flash_fwd_paramsE:
.text._ZN5flash32flash_fwd_splitkv_combine_kernelI23Flash_fwd_kernel_traitsILi128ELi64ELi64ELi4ELb0ELb0EN7cutlass10bfloat16_tE19Flash_kernel_traitsILi128ELi64ELi64ELi4ES3_EELi4ELi1ELb0EEEvNS_16Flash_fwd_paramsE:
        /* <DEDUP_REMOVED lines=38> */
.L_x_4166:
[----:B------:R-:W-:Y:S01]  /*0260*/  IMAD.U32 R22, RZ, RZ, UR15 ;  /* 0x0000000fff167e24 */ /* 0x000fe2000f8e00ff */
[----:B------:R-:W-:Y:S01]  /*0270*/  MOV R18, UR13 ;  /* 0x0000000d00127c02 */ /* 0x000fe20008000f00 */
[----:B------:R-:W-:Y:S01]  /*0280*/  IMAD.U32 R17, RZ, RZ, UR17 ;  /* 0x00000011ff117e24 */ /* 0x000fe2000f8e00ff */
[----:B------:R-:W-:Y:S02]  /*0290*/  MOV R16, UR10 ;  /* 0x0000000a00107c02 */ /* 0x000fe40008000f00 */
[----:B------:R-:W-:Y:S02]  /*02a0*/  MOV R14, 0x2c0 ;  /* 0x000002c0000e7802 */ /* 0x000fe40000000f00 */
[----:B------:R-:W-:Y:S05]  /*02b0*/  CALL.REL.NOINC `($__internal_20_$__cuda_sm20_div_s64) ;  /* 0x0000003c00307944 */ /* 0x000fea0003c00000 */
.L_x_4167:
        /* <DEDUP_REMOVED lines=30> */
.L_x_4169:
[----:B------:R-:W-:Y:S01]  /*04a0*/  IMAD.MOV.U32 R22, RZ, RZ, R10 ;  /* 0x000000ffff167224 */ /* 0x000fe200078e000a */
[----:B------:R-:W-:Y:S02]  /*04b0*/  MOV R17, R11 ;  /* 0x0000000b00117202 */ /* 0x000fe40000000f00 */
[----:B------:R-:W-:Y:S02]  /*04c0*/  MOV R14, 0x4e0 ;  /* 0x000004e0000e7802 */ /* 0x000fe40000000f00 */
[----:B------:R-:W-:Y:S05]  /*04d0*/  CALL.REL.NOINC `($__internal_20_$__cuda_sm20_div_s64) ;  /* 0x0000003800a87944 */ /* 0x000fea0003c00000 */
[----:B------:R-:W-:Y:S02]  /*04e0*/  MOV R4, R10 ;  /* 0x0000000a00047202 */ /* 0x000fe40000000f00 */
[----:B------:R-:W-:Y:S02]  /*04f0*/  MOV R5, R11 ;  /* 0x0000000b00057202 */ /* 0x000fe40000000f00 */
.L_x_4170:
[----:B------:R-:W-:Y:S05]  /*0500*/  BSYNC.RECONVERGENT B0 ;  /* 0x0000000000007941 */ /* 0x000fea0003800200 */
.L_x_4168:
        /* <DEDUP_REMOVED lines=58> */
.L_x_4172:
[----:B------:R-:W-:Y:S01]  /*08b0*/  IMAD.MOV.U32 R22, RZ, RZ, R18 ;  /* 0x000000ffff167224 */ /* 0x000fe200078e0012 */
[----:B------:R-:W-:Y:S01]  /*08c0*/  MOV R18, R8 ;  /* 0x0000000800127202 */ /* 0x000fe20000000f00 */
[----:B------:R-:W-:Y:S01]  /*08d0*/  IMAD.MOV.U32 R17, RZ, RZ, R16 ;  /* 0x000000ffff117224 */ /* 0x000fe200078e0010 */
[----:B------:R-:W-:Y:S02]  /*08e0*/  MOV R16, R0 ;  /* 0x0000000000107202 */ /* 0x000fe40000000f00 */
[----:B------:R-:W-:Y:S02]  /*08f0*/  MOV R14, 0x910 ;  /* 0x00000910000e7802 */ /* 0x000fe40000000f00 */
[----:B------:R-:W-:Y:S05]  /*0900*/  CALL.REL.NOINC `($__internal_20_$__cuda_sm20_div_s64) ;  /* 0x00000034009c7944 */ /* 0x000fea0003c00000 */
.L_x_4173:
[----:B------:R-:W-:Y:S05]  /*0910*/  BSYNC.RECONVERGENT B0 ;  /* 0x0000000000007941 */ /* 0x000fea0003800200 */
.L_x_4171:
        /* <DEDUP_REMOVED lines=124> */
.L_x_4175:
[----:B------:R-:W-:Y:S01]  /*10e0*/  IMAD.MOV.U32 R22, RZ, RZ, R10 ;  /* 0x000000ffff167224 */ /* 0x000fe200078e000a */
[----:B------:R-:W-:Y:S01]  /*10f0*/  MOV R18, R7 ;  /* 0x0000000700127202 */ /* 0x000fe20000000f00 */
[----:B------:R-:W-:Y:S01]  /*1100*/  IMAD.MOV.U32 R17, RZ, RZ, R11 ;  /* 0x000000ffff117224 */ /* 0x000fe200078e000b */
[----:B------:R-:W-:Y:S02]  /*1110*/  MOV R16, R25 ;  /* 0x0000001900107202 */ /* 0x000fe40000000f00 */
[----:B------:R-:W-:Y:S02]  /*1120*/  MOV R14, 0x1140 ;  /* 0x00001140000e7802 */ /* 0x000fe40000000f00 */
[----:B------:R-:W-:Y:S05]  /*1130*/  CALL.REL.NOINC `($__internal_20_$__cuda_sm20_div_s64) ;  /* 0x0000002c00907944 */ /* 0x000fea0003c00000 */
[----:B------:R-:W-:Y:S02]  /*1140*/  MOV R32, R10 ;  /* 0x0000000a00207202 */ /* 0x000fe40000000f00 */
[----:B------:R-:W-:Y:S02]  /*1150*/  MOV R33, R11 ;  /* 0x0000000b00217202 */ /* 0x000fe40000000f00 */
.L_x_4176:
[----:B------:R-:W-:Y:S05]  /*1160*/  BSYNC.RECONVERGENT B0 ;  /* 0x0000000000007941 */ /* 0x000fea0003800200 */
.L_x_4174:
        /* <DEDUP_REMOVED lines=57> */
.L_x_4178:
[----:B------:R-:W-:Y:S01]  /*1500*/  IMAD.MOV.U32 R22, RZ, RZ, R4 ;  /* 0x000000ffff167224 */ /* 0x000fe200078e0004 */
[----:B------:R-:W-:Y:S01]  /*1510*/  MOV R17, R5 ;  /* 0x0000000500117202 */ /* 0x000fe20000000f00 */
[----:B------:R-:W-:Y:S01]  /*1520*/  IMAD.MOV.U32 R18, RZ, RZ, R6 ;  /* 0x000000ffff127224 */ /* 0x000fe200078e0006 */
[----:B------:R-:W-:Y:S02]  /*1530*/  MOV R14, 0x1550 ;  /* 0x00001550000e7802 */ /* 0x000fe40000000f00 */
[----:B------:R-:W-:Y:S05]  /*1540*/  CALL.REL.NOINC `($__internal_20_$__cuda_sm20_div_s64) ;  /* 0x00000028008c7944 */ /* 0x000fea0003c00000 */
[----:B------:R-:W-:Y:S02]  /*1550*/  MOV R20, R10 ;  /* 0x0000000a00147202 */ /* 0x000fe40000000f00 */
[----:B------:R-:W-:Y:S02]  /*1560*/  MOV R21, R11 ;  /* 0x0000000b00157202 */ /* 0x000fe40000000f00 */
.L_x_4179:
[----:B------:R-:W-:Y:S05]  /*1570*/  BSYNC.RECONVERGENT B0 ;  /* 0x0000000000007941 */ /* 0x000fea0003800200 */
.L_x_4177:
        /* <DEDUP_REMOVED lines=73> */
.L_x_4181:
[----:B0-----:R-:W-:Y:S05]  /*1a10*/  BSYNC.RECONVERGENT B0 ;  /* 0x0000000000007941 */ /* 0x001fea0003800200 */
.L_x_4180:
        /* <DEDUP_REMOVED lines=126> */
.L_x_4185:
[----:B------:R-:W-:Y:S01]  /*2200*/  LEA.HI R2, R19, UR14, RZ, 0x1f ;  /* 0x0000000e13027c11 */ /* 0x000fe2000f8ff8ff */
[----:B------:R-:W-:Y:S01]  /*2210*/  IMAD.MOV.U32 R17, RZ, RZ, RZ ;  /* 0x000000ffff117224 */ /* 0x000fe200078e00ff */
[----:B------:R-:W-:Y:S02]  /*2220*/  MOV R18, R30 ;  /* 0x0000001e00127202 */ /* 0x000fe40000000f00 */
[----:B------:R-:W-:Y:S01]  /*2230*/  MOV R14, 0x2260 ;  /* 0x00002260000e7802 */ /* 0x000fe20000000f00 */
[----:B------:R-:W-:Y:S02]  /*2240*/  IMAD.MOV.U32 R22, RZ, RZ, R2 ;  /* 0x000000ffff167224 */ /* 0x000fe400078e0002 */
[----:B------:R-:W-:Y:S05]  /*2250*/  CALL.REL.NOINC `($__internal_20_$__cuda_sm20_div_s64) ;  /* 0x0000001c00487944 */ /* 0x000fea0003c00000 */
[----:B------:R-:W-:Y:S02]  /*2260*/  IADD3 R9, PT, PT, -R10, RZ, RZ ;  /* 0x000000ff0a097210 */ /* 0x000fe40007ffe1ff */
[----:B------:R-:W-:-:S03]  /*2270*/  MOV R31, R11 ;  /* 0x0000000b001f7202 */ /* 0x000fc60000000f00 */
[----:B------:R-:W-:Y:S01]  /*2280*/  IMAD R9, R30, R9, R2 ;  /* 0x000000091e097224 */ /* 0x000fe200078e0202 */
[----:B------:R-:W-:-:S07]  /*2290*/  MOV R30, R10 ;  /* 0x0000000a001e7202 */ /* 0x000fce0000000f00 */
.L_x_4186:
        /* <DEDUP_REMOVED lines=59> */
.L_x_4188:
[----:B------:R-:W-:Y:S01]  /*2650*/  IMAD.MOV.U32 R22, RZ, RZ, R30 ;  /* 0x000000ffff167224 */ /* 0x000fe200078e001e */
[----:B------:R-:W-:Y:S01]  /*2660*/  MOV R17, R31 ;  /* 0x0000001f00117202 */ /* 0x000fe20000000f00 */
[----:B------:R-:W-:Y:S01]  /*2670*/  IMAD.MOV.U32 R18, RZ, RZ, R34 ;  /* 0x000000ffff127224 */ /* 0x000fe200078e0022 */
[----:B------:R-:W-:Y:S02]  /*2680*/  MOV R14, 0x26a0 ;  /* 0x000026a0000e7802 */ /* 0x000fe40000000f00 */
[----:B------:R-:W-:Y:S05]  /*2690*/  CALL.REL.NOINC `($__internal_20_$__cuda_sm20_div_s64) ;  /* 0x0000001800387944 */ /* 0x000fea0003c00000 */
[----:B------:R-:W-:-:S05]  /*26a0*/  IADD3 R31, PT, PT, -R10, RZ, RZ ;  /* 0x000000ff0a1f7210 */ /* 0x000fca0007ffe1ff */
[----:B------:R-:W-:Y:S02]  /*26b0*/  IMAD R31, R31, R34, R30 ;  /* 0x000000221f1f7224 */ /* 0x000fe400078e021e */
.L_x_4189:
[----:B------:R-:W-:Y:S05]  /*26c0*/  BSYNC.RECONVERGENT B0 ;  /* 0x0000000000007941 */ /* 0x000fea0003800200 */
.L_x_4187:
        /* <DEDUP_REMOVED lines=157> */
.L_x_4184:
[----:B------:R-:W0:Y:S01]  /*30a0*/  LDC.64 R4, c[0x0][0x420] ;  /* 0x00010800ff047b82 */ /* 0x000e220000000a00 */
[----:B------:R-:W-:-:S05]  /*30b0*/  IADD3 R2, PT, PT, R2, UR14, RZ ;  /* 0x0000000e02027c10 */ /* 0x000fca000fffe0ff */
[----:B0-----:R-:W-:-:S05]  /*30c0*/  IMAD.WIDE.U32 R2, R2, 0x4, R4 ;  /* 0x0000000402027825 */ /* 0x001fca00078e0004 */
[----:B------:R1:W-:Y:S02]  /*30d0*/  STG.E desc[UR8][R2.64], R21 ;  /* 0x0000001502007986 */ /* 0x0003e4000c101908 */
.L_x_4183:
[----:B------:R-:W-:Y:S05]  /*30e0*/  BSYNC.RECONVERGENT B1 ;  /* 0x0000000000017941 */ /* 0x000fea0003800200 */
.L_x_4182:
        /* <DEDUP_REMOVED lines=17> */
.L_x_4191:
[----:B------:R-:W-:Y:S05]  /*3200*/  BSYNC.RECONVERGENT B0 ;  /* 0x0000000000007941 */ /* 0x000fea0003800200 */
.L_x_4190:
        /* <DEDUP_REMOVED lines=43> */
.L_x_4202:
        /* <DEDUP_REMOVED lines=9> */
.L_x_4195:
[----:B------:R-:W-:Y:S05]  /*3550*/  BSYNC.RECONVERGENT B0 ;  /* 0x0000000000007941 */ /* 0x000fea0003800200 */
.L_x_4194:
        /* <DEDUP_REMOVED lines=12> */
.L_x_4197:
[----:B------:R-:W-:Y:S05]  /*3620*/  BSYNC.RECONVERGENT B0 ;  /* 0x0000000000007941 */ /* 0x000fea0003800200 */
.L_x_4196:
        /* <DEDUP_REMOVED lines=12> */
.L_x_4199:
[----:B------:R-:W-:Y:S05]  /*36f0*/  BSYNC.RECONVERGENT B0 ;  /* 0x0000000000007941 */ /* 0x000fea0003800200 */
.L_x_4198:
        /* <DEDUP_REMOVED lines=12> */
.L_x_4201:
[----:B------:R-:W-:Y:S05]  /*37c0*/  BSYNC.RECONVERGENT B0 ;  /* 0x0000000000007941 */ /* 0x000fea0003800200 */
.L_x_4200:
        /* <DEDUP_REMOVED lines=11> */
.L_x_4193:
        /* <DEDUP_REMOVED lines=11> */
.L_x_4205:
        /* <DEDUP_REMOVED lines=8> */
.L_x_4204:
[----:B------:R-:W-:Y:S05]  /*39b0*/  BSYNC.RECONVERGENT B0 ;  /* 0x0000000000007941 */ /* 0x000fea0003800200 */
.L_x_4203:
        /* <DEDUP_REMOVED lines=9> */
.L_x_4192:
        /* <DEDUP_REMOVED lines=83> */
        .weak           $__internal_20_$__cuda_sm20_div_s64
        .type           $__internal_20_$__cuda_sm20_div_s64,@function
        .size           $__internal_20_$__cuda_sm20_div_s64,(.L_x_7172 - $__internal_20_$__cuda_sm20_div_s64)
$__internal_20_$__cuda_sm20_div_s64:
        /* <DEDUP_REMOVED lines=86> */
[----:B------:R-:W-:Y:S06]  /*44e0*/  RET.REL.NODEC R12 `(_ZN5flash32flash_fwd_splitkv_combine_kernelI23Flash_fwd_kernel_traitsILi128ELi64ELi64ELi4ELb0ELb0EN7cutlass10bfloat16_tE19Flash_kernel_traitsILi128ELi64ELi64ELi4ES3_EELi4ELi1ELb0EEEvNS_16Flash_fwd_paramsE) ;  /* 0xffffffb80cc47950 */ /* 0x000fec0003c3ffff */
.L_x_4206:
        /* <DEDUP_REMOVED lines=9> */
.L_x_7172:


//--------------------- .text._ZN5flash32flash_fwd_splitkv_combine_kernelI23Flash_fwd_kernel_traitsILi128ELi64ELi64ELi4ELb0ELb0EN7cutlass10bfloat16_tE19Flash_kernel_traitsILi128ELi64ELi64ELi4ES3_EELi4ELi7ELb1EEEvNS_16Flash_fwd_paramsE --------------------------
	.section	.text._ZN5flash32flash_fwd_splitkv_combine_kernelI23Flash_fwd_kernel_traitsILi128ELi64ELi64ELi4ELb0ELb0EN7cutlass10bfloat16_tE19Flash_kernel_traitsILi128ELi64ELi64ELi4ES3_EELi4ELi7ELb1EEEvNS_16Flash_fwd_paramsE,"ax",@progbits
	.align	128
        .global         _ZN5flash32flash_fwd_splitkv_combine_kernelI23Flash_fwd_kernel_traitsILi128ELi64ELi64ELi4ELb0ELb0EN7cutlass10bfloat16_tE19Flash_kernel_traitsILi128ELi64ELi64ELi4ES3_EELi4ELi7ELb1EEEvNS_16Flash_fwd_paramsE
        .type           _ZN5flash32flash_fwd_splitkv_combine_kernelI23Flash_fwd_kernel_traitsILi128ELi64ELi64ELi4ELb0ELb0EN7cutlass10bfloat16_tE19Flash_kernel_traitsILi128ELi64ELi64ELi4ES3_EELi4ELi7ELb1EEEvNS_16Flash_fwd_paramsE,@function
        .size           _ZN5flash32flash_fwd_splitkv_combine_kernelI23Flash_fwd_kernel_traitsILi128ELi64ELi64ELi4ELb0ELb0EN7cutlass10bfloat16_tE19Flash_kernel_traitsILi128ELi64ELi64ELi4ES3_EELi4ELi7ELb1EEEvNS_16Flash_fwd_paramsE,(.L_x_7173 - _ZN5flash32flash_fwd_splitkv_combine_kernelI23Flash_fwd_kernel_traitsILi128ELi64ELi64ELi4ELb0ELb0EN7cutlass10bfloat16_tE19Flash_kernel_traitsILi128ELi64ELi64ELi4ES3_EELi4ELi7ELb1EEEvNS_16Flash_fwd_paramsE)
        .other          _ZN5flash32flash_fwd_splitkv_combine_kernelI23Flash_fwd_kernel_traitsILi128ELi64ELi64ELi4ELb0ELb0EN7cutlass10bfloat16_tE19Flash_kernel_traitsILi128ELi64ELi64ELi4ES3_EELi4ELi7ELb1EEEvNS_16Flash_fwd_paramsE,@"STO_CUDA_ENTRY STV_DEFAULT"
_ZN5flash32flash_fwd_splitkv_combine_kernelI23Flash_fwd_kernel_traitsILi128ELi64ELi64ELi4ELb0ELb0EN7cutlass10bfloat16_tE19Flash_kernel_traitsILi128ELi64ELi64ELi4ES3_EELi4ELi7ELb1EEEvNS_16Flash_fwd_paramsE:
.text._ZN5flash32flash_fwd_splitkv_combine_kernelI23Flash_fwd_kernel_traitsILi128ELi64ELi64ELi4ELb0ELb0EN7cutlass10bfloat16_tE19Flash_kernel_traitsILi128ELi64ELi64ELi4ES3_EELi4ELi7ELb1EEEvNS_16Flash_fwd_paramsE:
        /* <DEDUP_REMOVED lines=38> */
.L_x_4207:
[----:B------:R-:W-:Y:S01]  /*0260*/  IMAD.U32 R22, RZ, RZ, UR20 ;  /* 0x00000014ff167e24 */ /* 0x000fe2000f8e00ff */
[----:B------:R-:W-:Y:S01]  /*0270*/  MOV R20, UR18 ;  /* 0x0000001200147c02 */ /* 0x000fe20008000f00 */
[----:B------:R-:W-:Y:S01]  /*0280*/  IMAD.U32 R15, RZ, RZ, UR14 ;  /* 0x0000000eff0f7e24 */ /* 0x000fe2000f8e00ff */
[----:B------:R-:W-:Y:S02]  /*0290*/  MOV R13, UR5 ;  /* 0x00000005000d7c02 */ /* 0x000fe40008000f00 */
[----:B------:R-:W-:Y:S02]  /*02a0*/  MOV R18, 0x2c0 ;  /* 0x000002c000127802 */ /* 0x000fe40000000f00 */
[----:B------:R-:W-:Y:S05]  /*02b0*/  CALL.REL.NOINC `($__internal_21_$__cuda_sm20_div_s64) ;  /* 0x0000004c00807944 */ /* 0x000fea0003c00000 */
[----:B------:R-:W-:-:S07]  /*02c0*/  MOV R14, R0 ;  /* 0x00000000000e7202 */ /* 0x000fce0000000f00 */
.L_x_4208:
        /* <DEDUP_REMOVED lines=30> */
.L_x_4210:
[----:B------:R-:W-:Y:S02]  /*04b0*/  MOV R22, R14 ;  /* 0x0000000e00167202 */ /* 0x000fe40000000f00 */
[----:B------:R-:W-:Y:S02]  /*04c0*/  MOV R18, 0x4e0 ;  /* 0x000004e000127802 */ /* 0x000fe40000000f00 */
[----:B------:R-:W-:Y:S05]  /*04d0*/  CALL.REL.NOINC `($__internal_21_$__cuda_sm20_div_s64) ;  /* 0x0000004800f87944 */ /* 0x000fea0003c00000 */
[----:B------:R-:W-:Y:S02]  /*04e0*/  MOV R6, R0 ;  /* 0x0000000000067202 */ /* 0x000fe40000000f00 */
[----:B------:R-:W-:Y:S02]  /*04f0*/  MOV R7, R15 ;  /* 0x0000000f00077202 */ /* 0x000fe40000000f00 */
.L_x_4211:
[----:B------:R-:W-:Y:S05]  /*0500*/  BSYNC.RECONVERGENT B0 ;  /* 0x0000000000007941 */ /* 0x000fea0003800200 */
.L_x_4209:
        /* <DEDUP_REMOVED lines=58> */
.L_x_4213:
[----:B------:R-:W-:Y:S01]  /*08b0*/  IMAD.MOV.U32 R22, RZ, RZ, R20 ;  /* 0x000000ffff167224 */ /* 0x000fe200078e0014 */
[----:B------:R-:W-:Y:S01]  /*08c0*/  MOV R20, R14 ;  /* 0x0000000e00147202 */ /* 0x000fe20000000f00 */
[----:B------:R-:W-:Y:S01]  /*08d0*/  IMAD.MOV.U32 R15, RZ, RZ, R13 ;  /* 0x000000ffff0f7224 */ /* 0x000fe200078e000d */
[----:B------:R-:W-:Y:S02]  /*08e0*/  MOV R13, R32 ;  /* 0x00000020000d7202 */ /* 0x000fe40000000f00 */
[----:B------:R-:W-:Y:S02]  /*08f0*/  MOV R18, 0x910 ;  /* 0x0000091000127802 */ /* 0x000fe40000000f00 */
[----:B------:R-:W-:Y:S05]  /*0900*/  CALL.REL.NOINC `($__internal_21_$__cuda_sm20_div_s64) ;  /* 0x0000004400ec7944 */ /* 0x000fea0003c00000 */
[----:B------:R-:W-:Y:S02]  /*0910*/  MOV R22, R0 ;  /* 0x0000000000167202 */ /* 0x000fe40000000f00 */
[----:B------:R-:W-:Y:S02]  /*0920*/  MOV R23, R15 ;  /* 0x0000000f00177202 */ /* 0x000fe40000000f00 */
.L_x_4214:
[----:B------:R-:W-:Y:S05]  /*0930*/  BSYNC.RECONVERGENT B0 ;  /* 0x0000000000007941 */ /* 0x000fea0003800200 */
.L_x_4212:
        /* <DEDUP_REMOVED lines=125> */
.L_x_4216:
[----:B------:R-:W-:Y:S01]  /*1110*/  IMAD.MOV.U32 R15, RZ, RZ, R23 ;  /* 0x000000ffff0f7224 */ /* 0x000fe200078e0017 */
[----:B------:R-:W-:Y:S01]  /*1120*/  MOV R20, R11 ;  /* 0x0000000b00147202 */ /* 0x000fe20000000f00 */
[----:B------:R-:W-:Y:S01]  /*1130*/  IMAD.MOV.U32 R13, RZ, RZ, R3 ;  /* 0x000000ffff0d7224 */ /* 0x000fe200078e0003 */
[----:B------:R-:W-:Y:S02]  /*1140*/  MOV R18, 0x1160 ;  /* 0x0000116000127802 */ /* 0x000fe40000000f00 */
[----:B------:R-:W-:Y:S05]  /*1150*/  CALL.REL.NOINC `($__internal_21_$__cuda_sm20_div_s64) ;  /* 0x0000003c00d87944 */ /* 0x000fea0003c00000 */
[----:B------:R-:W-:Y:S02]  /*1160*/  MOV R36, R0 ;  /* 0x0000000000247202 */ /* 0x000fe40000000f00 */
[----:B------:R-:W-:Y:S02]  /*1170*/  MOV R37, R15 ;  /* 0x0000000f00257202 */ /* 0x000fe40000000f00 */
.L_x_4217:
[----:B------:R-:W-:Y:S05]  /*1180*/  BSYNC.RECONVERGENT B0 ;  /* 0x0000000000007941 */ /* 0x000fea0003800200 */
.L_x_4215:
        /* <DEDUP_REMOVED lines=57> */
.L_x_4219:
[----:B------:R-:W-:Y:S01]  /*1520*/  IMAD.MOV.U32 R22, RZ, RZ, R6 ;  /* 0x000000ffff167224 */ /* 0x000fe200078e0006 */
[----:B------:R-:W-:Y:S01]  /*1530*/  MOV R15, R7 ;  /* 0x00000007000f7202 */ /* 0x000fe20000000f00 */
[----:B------:R-:W-:Y:S01]  /*1540*/  IMAD.MOV.U32 R20, RZ, RZ, R10 ;  /* 0x000000ffff147224 */ /* 0x000fe200078e000a */
[----:B------:R-:W-:Y:S02]  /*1550*/  MOV R18, 0x1570 ;  /* 0x0000157000127802 */ /* 0x000fe40000000f00 */
[----:B------:R-:W-:Y:S05]  /*1560*/  CALL.REL.NOINC `($__internal_21_$__cuda_sm20_div_s64) ;  /* 0x0000003800d47944 */ /* 0x000fea0003c00000 */
[----:B------:R-:W-:Y:S02]  /*1570*/  MOV R18, R0 ;  /* 0x0000000000127202 */ /* 0x000fe40000000f00 */
[----:B------:R-:W-:Y:S02]  /*1580*/  MOV R19, R15 ;  /* 0x0000000f00137202 */ /* 0x000fe40000000f00 */
.L_x_4220:
[----:B------:R-:W-:Y:S05]  /*1590*/  BSYNC.RECONVERGENT B0 ;  /* 0x0000000000007941 */ /* 0x000fea0003800200 */
.L_x_4218:
        /* <DEDUP_REMOVED lines=281> */
.L_x_4224:
[----:B------:R-:W-:Y:S01]  /*2730*/  IMAD.MOV.U32 R15, RZ, RZ, RZ ;  /* 0x000000ffff0f7224 */ /* 0x000fe200078e00ff */
[----:B------:R-:W-:Y:S02]  /*2740*/  MOV R20, R34 ;  /* 0x0000002200147202 */ /* 0x000fe40000000f00 */
[----:B------:R-:W-:Y:S02]  /*2750*/  MOV R18, 0x2770 ;  /* 0x0000277000127802 */ /* 0x000fe40000000f00 */
[----:B------:R-:W-:Y:S05]  /*2760*/  CALL.REL.NOINC `($__internal_21_$__cuda_sm20_div_s64) ;  /* 0x0000002800547944 */ /* 0x000fea0003c00000 */
[----:B------:R-:W-:Y:S02]  /*2770*/  IADD3 R5, PT, PT, -R0, RZ, RZ ;  /* 0x000000ff00057210 */ /* 0x000fe40007ffe1ff */
[----:B------:R-:W-:-:S03]  /*2780*/  MOV R35, R15 ;  /* 0x0000000f00237202 */ /* 0x000fc60000000f00 */
[----:B------:R-:W-:Y:S01]  /*2790*/  IMAD R22, R34, R5, R22 ;  /* 0x0000000522167224 */ /* 0x000fe200078e0216 */
[----:B------:R-:W-:-:S07]  /*27a0*/  MOV R34, R0 ;  /* 0x0000000000227202 */ /* 0x000fce0000000f00 */
.L_x_4225:
        /* <DEDUP_REMOVED lines=59> */
.L_x_4227:
[----:B------:R-:W-:Y:S01]  /*2b60*/  IMAD.MOV.U32 R22, RZ, RZ, R34 ;  /* 0x000000ffff167224 */ /* 0x000fe200078e0022 */
[----:B------:R-:W-:Y:S01]  /*2b70*/  MOV R15, R35 ;  /* 0x00000023000f7202 */ /* 0x000fe20000000f00 */
[----:B------:R-:W-:Y:S01]  /*2b80*/  IMAD.MOV.U32 R20, RZ, RZ, R32 ;  /* 0x000000ffff147224 */ /* 0x000fe200078e0020 */
[----:B------:R-:W-:Y:S02]  /*2b90*/  MOV R18, 0x2bb0 ;  /* 0x00002bb000127802 */ /* 0x000fe40000000f00 */
[----:B------:R-:W-:Y:S05]  /*2ba0*/  CALL.REL.NOINC `($__internal_21_$__cuda_sm20_div_s64) ;  /* 0x0000002400447944 */ /* 0x000fea0003c00000 */
[----:B------:R-:W-:-:S05]  /*2bb0*/  IADD3 R33, PT, PT, -R0, RZ, RZ ;  /* 0x000000ff00217210 */ /* 0x000fca0007ffe1ff */
[----:B------:R-:W-:Y:S02]  /*2bc0*/  IMAD R33, R33, R32, R34 ;  /* 0x0000002021217224 */ /* 0x000fe400078e0222 */
.L_x_4228:
[----:B------:R-:W-:Y:S05]  /*2bd0*/  BSYNC.RECONVERGENT B0 ;  /* 0x0000000000007941 */ /* 0x000fea0003800200 */
.L_x_4226:
        /* <DEDUP_REMOVED lines=160> */
.L_x_4223:
[----:B------:R-:W0:Y:S01]  /*35e0*/  LDC.64 R2, c[0x0][0x420] ;  /* 0x00010800ff027b82 */ /* 0x000e220000000a00 */
[----:B------:R-:W-:-:S05]  /*35f0*/  IADD3 R0, PT, PT, R12, UR19, RZ ;  /* 0x000000130c007c10 */ /* 0x000fca000fffe0ff */
[----:B0-----:R-:W-:-:S05]  /*3600*/  IMAD.WIDE.U32 R2, R0, 0x4, R2 ;  /* 0x0000000400027825 */ /* 0x001fca00078e0002 */
[----:B------:R1:W-:Y:S02]  /*3610*/  STG.E desc[UR10][R2.64], R21 ;  /* 0x0000001502007986 */ /* 0x0003e4000c10190a */
.L_x_4222:
[----:B------:R-:W-:Y:S05]  /*3620*/  BSYNC.RECONVERGENT B1 ;  /* 0x0000000000017941 */ /* 0x000fea0003800200 */
.L_x_4221:
        /* <DEDUP_REMOVED lines=77> */
.L_x_4233:
        /* <DEDUP_REMOVED lines=133> */
.L_x_4232:
        /* <DEDUP_REMOVED lines=73> */
.L_x_4234:
[----:B------:R-:W-:-:S09]  /*47e0*/  UISETP.NE.OR UP1, UPT, UR5, URZ, UP1 ;  /* 0x000000ff0500728c */ /* 0x000fd20008f25670 */
[----:B------:R-:W-:Y:S05]  /*47f0*/  BRA.U !UP1, `(.L_x_4230) ;  /* 0x0000000109947547 */ /* 0x000fea000b800000 */
.L_x_4231:
[----:B------:R-:W-:-:S13]  /*4800*/  ISETP.GE.AND P0, PT, R12, UR9, PT ;  /* 0x000000090c007c0c */ /* 0x000fda000bf06270 */
.L_x_4235:
        /* <DEDUP_REMOVED lines=36> */
.L_x_4230:
        /* <DEDUP_REMOVED lines=10> */
.L_x_4236:
        /* <DEDUP_REMOVED lines=12> */
.L_x_4229:
        /* <DEDUP_REMOVED lines=81> */
        .weak           $__internal_21_$__cuda_sm20_div_s64
        .type           $__internal_21_$__cuda_sm20_div_s64,@function
        .size           $__internal_21_$__cuda_sm20_div_s64,(.L_x_7173 - $__internal_21_$__cuda_sm20_div_s64)
$__internal_21_$__cuda_sm20_div_s64:
        /* <DEDUP_REMOVED lines=85> */
[----:B------:R-:W-:Y:S06]  /*5610*/  RET.REL.NODEC R18 `(_ZN5flash32flash_fwd_splitkv_combine_kernelI23Flash_fwd_kernel_traitsILi128ELi64ELi64ELi4ELb0ELb0EN7cutlass10bfloat16_tE19Flash_kernel_traitsILi128ELi64ELi64ELi4ES3_EELi4ELi7ELb1EEEvNS_16Flash_fwd_paramsE) ;  /* 0xffffffa812787950 */ /* 0x000fec0003c3ffff */
.L_x_4237:
        /* <DEDUP_REMOVED lines=14> */
.L_x_7173:


//--------------------- .text._ZN5flash32flash_fwd_splitkv_combine_kernelI23Flash_fwd_kernel_traitsILi128ELi64ELi64ELi4ELb0ELb0EN7cutlass10bfloat16_tE19Flash_kernel_traitsILi128ELi64ELi64ELi4ES3_EELi4ELi6ELb1EEEvNS_16Flash_fwd_paramsE --------------------------
	.section	.text._ZN5flash32flash_fwd_splitkv_combine_kernelI23Flash_fwd_kernel_traitsILi128ELi64ELi64ELi4ELb0ELb0EN7cutlass10bfloat16_tE19Flash_kernel_traitsILi128ELi64ELi64ELi4ES3_EELi4ELi6ELb1EEEvNS_16Flash_fwd_paramsE,"ax",@progbits
	.align	128
        .global         _ZN5flash32flash_fwd_splitkv_combine_kernelI23Flash_fwd_kernel_traitsILi128ELi64ELi64ELi4ELb0ELb0EN7cutlass10bfloat16_tE19Flash_kernel_traitsILi128ELi64ELi64ELi4ES3_EELi4ELi6ELb1EEEvNS_16Flash_fwd_paramsE
        .type           _ZN5flash32flash_fwd_splitkv_combine_kernelI23Flash_fwd_kernel_traitsILi128ELi64ELi64ELi4ELb0ELb0EN7cutlass10bfloat16_tE19Flash_kernel_traitsILi128ELi64ELi64ELi4ES3_EELi4ELi6ELb1EEEvNS_16Flash_fwd_paramsE,@function
        .size           _ZN5flash32flash_fwd_splitkv_combine_kernelI23Flash_fwd_kernel_traitsILi128ELi64ELi64ELi4ELb0ELb0EN7cutlass10bfloat16_tE19Flash_kernel_traitsILi128ELi64ELi64ELi4ES3_EELi4ELi6ELb1EEEvNS_16Flash_fwd_paramsE,(.L_x_7174 - _ZN5flash32flash_fwd_splitkv_combine_kernelI23Flash_fwd_kernel_traitsILi128ELi64ELi64ELi4ELb0ELb0EN7cutlass10bfloat16_tE19Flash_kernel_traitsILi128ELi64ELi64ELi4ES3_EELi4ELi6ELb1EEEvNS_16Flash_fwd_paramsE)
        .other          _ZN5flash32flash_fwd_splitkv_combine_kernelI23Flash_fwd_kernel_traitsILi128ELi64ELi64ELi4ELb0ELb0EN7cutlass10bfloat16_tE19Flash_kernel_traitsILi128ELi64ELi64ELi4ES3_EELi4ELi6ELb1EEEvNS_16Flash_fwd_paramsE,@"STO_CUDA_ENTRY STV_DEFAULT"
_ZN5flash32flash_fwd_splitkv_combine_kernelI23Flash_fwd_kernel_traitsILi128ELi64ELi64ELi4ELb0ELb0EN7cutlass10bfloat16_tE19Flash_kernel_traitsILi128ELi64ELi64ELi4ES3_EELi4ELi6ELb1EEEvNS_16Flash_fwd_paramsE:
.text._ZN5flash32flash_fwd_splitkv_combine_kernelI23Flash_fwd_kernel_traitsILi128ELi64ELi64ELi4ELb0ELb0EN7cutlass10bfloat16_tE19Flash_kernel_traitsILi128ELi64ELi64ELi4ES3_EELi4ELi6ELb1EEEvNS_16Flash_fwd_paramsE:
        /* <DEDUP_REMOVED lines=38> */
.L_x_4238:
[----:B------:R-:W-:Y:S01]  /*0260*/  IMAD.U32 R22, RZ, RZ, UR21 ;  /* 0x00000015ff167e24 */ /* 0x000fe2000f8e00ff */
[----:B------:R-:W-:Y:S01]  /*0270*/  MOV R20, UR19 ;  /* 0x0000001300147c02 */ /* 0x000fe20008000f00 */
[----:B------:R-:W-:Y:S01]  /*0280*/  IMAD.U32 R19, RZ, RZ, UR15 ;  /* 0x0000000fff137e24 */ /* 0x000fe2000f8e00ff */
[----:B------:R-:W-:Y:S02]  /*0290*/  MOV R18, UR14 ;  /* 0x0000000e00127c02 */ /* 0x000fe40008000f00 */
[----:B------:R-:W-:Y:S02]  /*02a0*/  MOV R16, 0x2c0 ;  /* 0x000002c000107802 */ /* 0x000fe40000000f00 */
[----:B------:R-:W-:Y:S05]  /*02b0*/  CALL.REL.NOINC `($__internal_22_$__cuda_sm20_div_s64) ;  /* 0x0000004800987944 */ /* 0x000fea0003c00000 */
.L_x_4239:
        /* <DEDUP_REMOVED lines=30> */
.L_x_4241:
[----:B------:R-:W-:Y:S01]  /*04a0*/  IMAD.MOV.U32 R22, RZ, RZ, R10 ;  /* 0x000000ffff167224 */ /* 0x000fe200078e000a */
[----:B------:R-:W-:Y:S02]  /*04b0*/  MOV R19, R11 ;  /* 0x0000000b00137202 */ /* 0x000fe40000000f00 */
[----:B------:R-:W-:Y:S02]  /*04c0*/  MOV R16, 0x4e0 ;  /* 0x000004e000107802 */ /* 0x000fe40000000f00 */
[----:B------:R-:W-:Y:S05]  /*04d0*/  CALL.REL.NOINC `($__internal_22_$__cuda_sm20_div_s64) ;  /* 0x0000004800107944 */ /* 0x000fea0003c00000 */
[----:B------:R-:W-:Y:S02]  /*04e0*/  MOV R4, R10 ;  /* 0x0000000a00047202 */ /* 0x000fe40000000f00 */
[----:B------:R-:W-:Y:S02]  /*04f0*/  MOV R5, R11 ;  /* 0x0000000b00057202 */ /* 0x000fe40000000f00 */
.L_x_4242:
[----:B------:R-:W-:Y:S05]  /*0500*/  BSYNC.RECONVERGENT B0 ;  /* 0x0000000000007941 */ /* 0x000fea0003800200 */
.L_x_4240:
        /* <DEDUP_REMOVED lines=57> */
.L_x_4244:
[----:B------:R-:W-:Y:S01]  /*08a0*/  IMAD.MOV.U32 R22, RZ, RZ, R20 ;  /* 0x000000ffff167224 */ /* 0x000fe200078e0014 */
[----:B------:R-:W-:Y:S01]  /*08b0*/  MOV R20, R9 ;  /* 0x0000000900147202 */ /* 0x000fe20000000f00 */
[----:B------:R-:W-:Y:S01]  /*08c0*/  IMAD.MOV.U32 R19, RZ, RZ, R18 ;  /* 0x000000ffff137224 */ /* 0x000fe200078e0012 */
[----:B------:R-:W-:Y:S02]  /*08d0*/  MOV R18, R29 ;  /* 0x0000001d00127202 */ /* 0x000fe40000000f00 */
[----:B------:R-:W-:Y:S02]  /*08e0*/  MOV R16, 0x900 ;  /* 0x0000090000107802 */ /* 0x000fe40000000f00 */
[----:B------:R-:W-:Y:S05]  /*08f0*/  CALL.REL.NOINC `($__internal_22_$__cuda_sm20_div_s64) ;  /* 0x0000004400087944 */ /* 0x000fea0003c00000 */
.L_x_4245:
[----:B------:R-:W-:Y:S05]  /*0900*/  BSYNC.RECONVERGENT B0 ;  /* 0x0000000000007941 */ /* 0x000fea0003800200 */
.L_x_4243:
        /* <DEDUP_REMOVED lines=124> */
.L_x_4247:
[----:B------:R-:W-:Y:S01]  /*10d0*/  IMAD.MOV.U32 R22, RZ, RZ, R10 ;  /* 0x000000ffff167224 */ /* 0x000fe200078e000a */
[----:B------:R-:W-:Y:S01]  /*10e0*/  MOV R20, R8 ;  /* 0x0000000800147202 */ /* 0x000fe20000000f00 */
[----:B------:R-:W-:Y:S01]  /*10f0*/  IMAD.MOV.U32 R19, RZ, RZ, R11 ;  /* 0x000000ffff137224 */ /* 0x000fe200078e000b */
[----:B------:R-:W-:Y:S02]  /*1100*/  MOV R18, R0 ;  /* 0x0000000000127202 */ /* 0x000fe40000000f00 */
[----:B------:R-:W-:Y:S02]  /*1110*/  MOV R16, 0x1130 ;  /* 0x0000113000107802 */ /* 0x000fe40000000f00 */
[----:B------:R-:W-:Y:S05]  /*1120*/  CALL.REL.NOINC `($__internal_22_$__cuda_sm20_div_s64) ;  /* 0x0000003800fc7944 */ /* 0x000fea0003c00000 */
[----:B------:R-:W-:Y:S02]  /*1130*/  MOV R32, R10 ;  /* 0x0000000a00207202 */ /* 0x000fe40000000f00 */
[----:B------:R-:W-:Y:S02]  /*1140*/  MOV R33, R11 ;  /* 0x0000000b00217202 */ /* 0x000fe40000000f00 */
.L_x_4248:
[----:B------:R-:W-:Y:S05]  /*1150*/  BSYNC.RECONVERGENT B0 ;  /* 0x0000000000007941 */ /* 0x000fea0003800200 */
.L_x_4246:
        /* <DEDUP_REMOVED lines=57> */
.L_x_4250:
[----:B------:R-:W-:Y:S01]  /*14f0*/  IMAD.MOV.U32 R22, RZ, RZ, R4 ;  /* 0x000000ffff167224 */ /* 0x000fe200078e0004 */
[----:B------:R-:W-:Y:S01]  /*1500*/  MOV R19, R5 ;  /* 0x0000000500137202 */ /* 0x000fe20000000f00 */
[----:B------:R-:W-:Y:S01]  /*1510*/  IMAD.MOV.U32 R20, RZ, RZ, R7 ;  /* 0x000000ffff147224 */ /* 0x000fe200078e0007 */
[----:B------:R-:W-:Y:S02]  /*1520*/  MOV R16, 0x1540 ;  /* 0x0000154000107802 */ /* 0x000fe40000000f00 */
[----:B------:R-:W-:Y:S05]  /*1530*/  CALL.REL.NOINC `($__internal_22_$__cuda_sm20_div_s64) ;  /* 0x0000003400f87944 */ /* 0x000fea0003c00000 */
[----:B------:R-:W-:Y:S02]  /*1540*/  MOV R14, R10 ;  /* 0x0000000a000e7202 */ /* 0x000fe40000000f00 */
[----:B------:R-:W-:Y:S02]  /*1550*/  MOV R15, R11 ;  /* 0x0000000b000f7202 */ /* 0x000fe40000000f00 */
.L_x_4251:
[----:B------:R-:W-:Y:S05]  /*1560*/  BSYNC.RECONVERGENT B0 ;  /* 0x0000000000007941 */ /* 0x000fea0003800200 */
.L_x_4249:
        /* <DEDUP_REMOVED lines=238> */
.L_x_4255:
[----:B------:R-:W-:Y:S01]  /*2450*/  IMAD.MOV.U32 R22, RZ, RZ, R2 ;  /* 0x000000ffff167224 */ /* 0x000fe200078e0002 */
[----:B------:R-:W-:Y:S01]  /*2460*/  MOV R19, RZ ;  /* 0x000000ff00137202 */ /* 0x000fe20000000f00 */
[----:B------:R-:W-:Y:S01]  /*2470*/  IMAD.MOV.U32 R20, RZ, RZ, R30 ;  /* 0x000000ffff147224 */ /* 0x000fe200078e001e */
[----:B------:R-:W-:Y:S02]  /*2480*/  MOV R16, 0x24a0 ;  /* 0x000024a000107802 */ /* 0x000fe40000000f00 */
[----:B------:R-:W-:Y:S05]  /*2490*/  CALL.REL.NOINC `($__internal_22_$__cuda_sm20_div_s64) ;  /* 0x0000002800207944 */ /* 0x000fea0003c00000 */
[----:B------:R-:W-:Y:S02]  /*24a0*/  IADD3 R13, PT, PT, -R10, RZ, RZ ;  /* 0x000000ff0a0d7210 */ /* 0x000fe40007ffe1ff */
[----:B------:R-:W-:-:S03]  /*24b0*/  MOV R31, R11 ;  /* 0x0000000b001f7202 */ /* 0x000fc60000000f00 */
[----:B------:R-:W-:Y:S01]  /*24c0*/  IMAD R13, R30, R13, R2 ;  /* 0x0000000d1e0d7224 */ /* 0x000fe200078e0202 */
[----:B------:R-:W-:-:S07]  /*24d0*/  MOV R30, R10 ;  /* 0x0000000a001e7202 */ /* 0x000fce0000000f00 */
.L_x_4256:
        /* <DEDUP_REMOVED lines=59> */
.L_x_4258:
[----:B------:R-:W-:Y:S01]  /*2890*/  IMAD.MOV.U32 R22, RZ, RZ, R30 ;  /* 0x000000ffff167224 */ /* 0x000fe200078e001e */
[----:B------:R-:W-:Y:S01]  /*28a0*/  MOV R19, R31 ;  /* 0x0000001f00137202 */ /* 0x000fe20000000f00 */
[----:B------:R-:W-:Y:S01]  /*28b0*/  IMAD.MOV.U32 R20, RZ, RZ, R28 ;  /* 0x000000ffff147224 */ /* 0x000fe200078e001c */
[----:B------:R-:W-:Y:S02]  /*28c0*/  MOV R16, 0x28e0 ;  /* 0x000028e000107802 */ /* 0x000fe40000000f00 */
[----:B------:R-:W-:Y:S05]  /*28d0*/  CALL.REL.NOINC `($__internal_22_$__cuda_sm20_div_s64) ;  /* 0x0000002400107944 */ /* 0x000fea0003c00000 */
[----:B------:R-:W-:-:S05]  /*28e0*/  IADD3 R11, PT, PT, -R10, RZ, RZ ;  /* 0x000000ff0a0b7210 */ /* 0x000fca0007ffe1ff */
[----:B------:R-:W-:Y:S02]  /*28f0*/  IMAD R28, R11, R28, R30 ;  /* 0x0000001c0b1c7224 */ /* 0x000fe400078e021e */
.L_x_4259:
[----:B------:R-:W-:Y:S05]  /*2900*/  BSYNC.RECONVERGENT B0 ;  /* 0x0000000000007941 */ /* 0x000fea0003800200 */
.L_x_4257:
        /* <DEDUP_REMOVED lines=160> */
.L_x_4254:
[----:B------:R-:W0:Y:S01]  /*3310*/  LDC.64 R2, c[0x0][0x420] ;  /* 0x00010800ff027b82 */ /* 0x000e220000000a00 */
[----:B------:R-:W-:-:S05]  /*3320*/  IADD3 R0, PT, PT, R12, UR20, RZ ;  /* 0x000000140c007c10 */ /* 0x000fca000fffe0ff */
[----:B0-----:R-:W-:-:S05]  /*3330*/  IMAD.WIDE.U32 R2, R0, 0x4, R2 ;  /* 0x0000000400027825 */ /* 0x001fca00078e0002 */
[----:B------:R0:W-:Y:S02]  /*3340*/  STG.E desc[UR10][R2.64], R23 ;  /* 0x0000001702007986 */ /* 0x0001e4000c10190a */
.L_x_4253:
[----:B------:R-:W-:Y:S05]  /*3350*/  BSYNC.RECONVERGENT B1 ;  /* 0x0000000000017941 */ /* 0x000fea0003800200 */
.L_x_4252:
        /* <DEDUP_REMOVED lines=67> */
.L_x_4264:
        /* <DEDUP_REMOVED lines=133> */
.L_x_4263:
        /* <DEDUP_REMOVED lines=73> */
.L_x_4265:
[----:B------:R-:W-:-:S09]  /*4470*/  UISETP.NE.OR UP1, UPT, UR8, URZ, UP1 ;  /* 0x000000ff0800728c */ /* 0x000fd20008f25670 */
[----:B------:R-:W-:Y:S05]  /*4480*/  BRA.U !UP1, `(.L_x_4261) ;  /* 0x0000000109947547 */ /* 0x000fea000b800000 */
.L_x_4262:
[----:B------:R-:W-:-:S13]  /*4490*/  ISETP.GE.AND P0, PT, R12, UR7, PT ;  /* 0x000000070c007c0c */ /* 0x000fda000bf06270 */
.L_x_4266:
        /* <DEDUP_REMOVED lines=36> */
.L_x_4261:
[----:B------:R-:W-:-:S09]  /*46e0*/  UISETP.NE.AND UP0, UPT, UR4, URZ, UPT ;  /* 0x000000ff0400728c */ /* 0x000fd2000bf05270 */
[----:B------:R-:W-:Y:S05]  /*46f0*/  BRA.U !UP0, `(.L_x_4260) ;  /* 0x0000000108447547 */ /* 0x000fea000b800000 */
[----:B------:R-:W-:Y:S01]  /*4700*/  IMAD R13, R13, 0x14, R14 ;  /* 0x000000140d0d7824 */ /* 0x000fe200078e020e */
[----:B------:R-:W-:Y:S01]  /*4710*/  ISETP.GE.AND P0, PT, R12, UR7, PT ;  /* 0x000000070c007c0c */ /* 0x000fe2000bf06270 */
[----:B------:R-:W-:Y:S02]  /*4720*/  UIMAD.WIDE UR8, UR9, 0x4, URZ ;  /* 0x00000004090878a5 */ /* 0x000fe4000f8e02ff */
[----:B------:R-:W-:Y:S01]  /*4730*/  UIADD3 UR4, UPT, UPT, -UR4, URZ, URZ ;  /* 0x000000ff04047290 */ /* 0x000fe2000fffe1ff */
[----:B------:R-:W-:-:S11]  /*4740*/  IADD3 R6, PT, PT, R13, UR6, RZ ;  /* 0x000000060d067c10 */ /* 0x000fd6000fffe0ff */
.L_x_4267:
        /* <DEDUP_REMOVED lines=12> */
.L_x_4260:
        /* <DEDUP_REMOVED lines=81> */
        .weak           $__internal_22_$__cuda_sm20_div_s64
        .type           $__internal_22_$__cuda_sm20_div_s64,@function
        .size           $__internal_22_$__cuda_sm20_div_s64,(.L_x_7174 - $__internal_22_$__cuda_sm20_div_s64)
$__internal_22_$__cuda_sm20_div_s64:
        /* <DEDUP_REMOVED lines=86> */
[----:B------:R-:W-:Y:S06]  /*5280*/  RET.REL.NODEC R14 `(_ZN5flash32flash_fwd_splitkv_combine_kernelI23Flash_fwd_kernel_traitsILi128ELi64ELi64ELi4ELb0ELb0EN7cutlass10bfloat16_tE19Flash_kernel_traitsILi128ELi64ELi64ELi4ES3_EELi4ELi6ELb1EEEvNS_16Flash_fwd_paramsE) ;  /* 0xffffffac0e5c7950 */ /* 0x000fec0003c3ffff */
.L_x_4268:
        /* <DEDUP_REMOVED lines=15> */
.L_x_7174:


//--------------------- .text._ZN5flash32flash_fwd_splitkv_combine_kernelI23Flash_fwd_kernel_traitsILi128ELi64ELi64ELi4ELb0ELb0EN7cutlass10bfloat16_tE19Flash_kernel_traitsILi128ELi64ELi64ELi4ES3_EELi4ELi5ELb1EEEvNS_16Flash_fwd_paramsE --------------------------
	.section	.text._ZN5flash32flash_fwd_splitkv_combine_kernelI23Flash_fwd_kernel_traitsILi128ELi64ELi64ELi4ELb0ELb0EN7cutlass10bfloat16_tE19Flash_kernel_traitsILi128ELi64ELi64ELi4ES3_EELi4ELi5ELb1EEEvNS_16Flash_fwd_paramsE,"ax",@progbits
	.align	128
        .global         _ZN5flash32flash_fwd_splitkv_combine_kernelI23Flash_fwd_kernel_traitsILi128ELi64ELi64ELi4ELb0ELb0EN7cutlass10bfloat16_tE19Flash_kernel_traitsILi128ELi64ELi64ELi4ES3_EELi4ELi5ELb1EEEvNS_16Flash_fwd_paramsE
        .type           _ZN5flash32flash_fwd_splitkv_combine_kernelI23Flash_fwd_kernel_traitsILi128ELi64ELi64ELi4ELb0ELb0EN7cutlass10bfloat16_tE19Flash_kernel_traitsILi128ELi64ELi64ELi4ES3_EELi4ELi5ELb1EEEvNS_16Flash_fwd_paramsE,@function
        .size           _ZN5flash32flash_fwd_splitkv_combine_kernelI23Flash_fwd_kernel_traitsILi128ELi64ELi64ELi4ELb0ELb0EN7cutlass10bfloat16_tE19Flash_kernel_traitsILi128ELi64ELi64ELi4ES3_EELi4ELi5ELb1EEEvNS_16Flash_fwd_paramsE,(.L_x_7175 - _ZN5flash32flash_fwd_splitkv_combine_kernelI23Flash_fwd_kernel_traitsILi128ELi64ELi64ELi4ELb0ELb0EN7cutlass10bfloat16_tE19Flash_kernel_traitsILi128ELi64ELi64ELi4ES3_EELi4ELi5ELb1EEEvNS_16Flash_fwd_paramsE)
        .other          _ZN5flash32flash_fwd_splitkv_combine_kernelI23Flash_fwd_kernel_traitsILi128ELi64ELi64ELi4ELb0ELb0EN7cutlass10bfloat16_tE19Flash_kernel_traitsILi128ELi64ELi64ELi4ES3_EELi4ELi5ELb1EEEvNS_16Flash_fwd_paramsE,@"STO_CUDA_ENTRY STV_DEFAULT"
_ZN5flash32flash_fwd_splitkv_combine_kernelI23Flash_fwd_kernel_traitsILi128ELi64ELi64ELi4ELb0ELb0EN7cutlass10bfloat16_tE19Flash_kernel_traitsILi128ELi64ELi64ELi4ES3_EELi4ELi5ELb1EEEvNS_16Flash_fwd_paramsE:
.text._ZN5flash32flash_fwd_splitkv_combine_kernelI23Flash_fwd_kernel_traitsILi128ELi64ELi64ELi4ELb0ELb0EN7cutlass10bfloat16_tE19Flash_kernel_traitsILi128ELi64ELi64ELi4ES3_EELi4ELi5ELb1EEEvNS_16Flash_fwd_paramsE:
        /* <DEDUP_REMOVED lines=38> */
.L_x_4269:
[----:B------:R-:W-:Y:S01]  /*0260*/  IMAD.U32 R16, RZ, RZ, UR14 ;  /* 0x0000000eff107e24 */ /* 0x000fe2000f8e00ff */
[----:B------:R-:W-:Y:S01]  /*0270*/  MOV R20, UR12 ;  /* 0x0000000c00147c02 */ /* 0x000fe20008000f00 */
[----:B------:R-:W-:Y:S01]  /*0280*/  IMAD.U32 R21, RZ, RZ, UR15 ;  /* 0x0000000fff157e24 */ /* 0x000fe2000f8e00ff */
[----:B------:R-:W-:Y:S02]  /*0290*/  MOV R19, UR7 ;  /* 0x0000000700137c02 */ /* 0x000fe40008000f00 */
[----:B------:R-:W-:Y:S02]  /*02a0*/  MOV R18, 0x2c0 ;  /* 0x000002c000127802 */ /* 0x000fe40000000f00 */
[----:B------:R-:W-:Y:S05]  /*02b0*/  CALL.REL.NOINC `($__internal_23_$__cuda_sm20_div_s64) ;  /* 0x0000004800407944 */ /* 0x000fea0003c00000 */
[----:B------:R-:W-:-:S07]  /*02c0*/  MOV R11, R13 ;  /* 0x0000000d000b7202 */ /* 0x000fce0000000f00 */
.L_x_4270:
        /* <DEDUP_REMOVED lines=30> */
.L_x_4272:
[----:B------:R-:W-:Y:S01]  /*04b0*/  IMAD.MOV.U32 R16, RZ, RZ, R10 ;  /* 0x000000ffff107224 */ /* 0x000fe200078e000a */
[----:B------:R-:W-:Y:S02]  /*04c0*/  MOV R21, R11 ;  /* 0x0000000b00157202 */ /* 0x000fe40000000f00 */
[----:B------:R-:W-:Y:S02]  /*04d0*/  MOV R18, 0x4f0 ;  /* 0x000004f000127802 */ /* 0x000fe40000000f00 */
[----:B------:R-:W-:Y:S05]  /*04e0*/  CALL.REL.NOINC `($__internal_23_$__cuda_sm20_div_s64) ;  /* 0x0000004400b47944 */ /* 0x000fea0003c00000 */
[----:B------:R-:W-:Y:S02]  /*04f0*/  MOV R4, R10 ;  /* 0x0000000a00047202 */ /* 0x000fe40000000f00 */
[----:B------:R-:W-:Y:S02]  /*0500*/  MOV R5, R13 ;  /* 0x0000000d00057202 */ /* 0x000fe40000000f00 */
.L_x_4273:
[----:B------:R-:W-:Y:S05]  /*0510*/  BSYNC.RECONVERGENT B0 ;  /* 0x0000000000007941 */ /* 0x000fea0003800200 */
.L_x_4271:
        /* <DEDUP_REMOVED lines=57> */
.L_x_4275:
[----:B------:R-:W-:Y:S01]  /*08b0*/  IMAD.MOV.U32 R16, RZ, RZ, R20 ;  /* 0x000000ffff107224 */ /* 0x000fe200078e0014 */
[----:B------:R-:W-:Y:S01]  /*08c0*/  MOV R20, R11 ;  /* 0x0000000b00147202 */ /* 0x000fe20000000f00 */
[----:B------:R-:W-:Y:S01]  /*08d0*/  IMAD.MOV.U32 R21, RZ, RZ, R19 ;  /* 0x000000ffff157224 */ /* 0x000fe200078e0013 */
[----:B------:R-:W-:Y:S02]  /*08e0*/  MOV R19, R29 ;  /* 0x0000001d00137202 */ /* 0x000fe40000000f00 */
[----:B------:R-:W-:Y:S02]  /*08f0*/  MOV R18, 0x910 ;  /* 0x0000091000127802 */ /* 0x000fe40000000f00 */
[----:B------:R-:W-:Y:S05]  /*0900*/  CALL.REL.NOINC `($__internal_23_$__cuda_sm20_div_s64) ;  /* 0x0000004000ac7944 */ /* 0x000fea0003c00000 */
[----:B------:R-:W-:Y:S02]  /*0910*/  MOV R12, R10 ;  /* 0x0000000a000c7202 */ /* 0x000fe40000000f00 */
.L_x_4276:
[----:B------:R-:W-:Y:S05]  /*0920*/  BSYNC.RECONVERGENT B0 ;  /* 0x0000000000007941 */ /* 0x000fea0003800200 */
.L_x_4274:
        /* <DEDUP_REMOVED lines=124> */
.L_x_4278:
[----:B------:R-:W-:Y:S01]  /*10f0*/  IMAD.MOV.U32 R16, RZ, RZ, R12 ;  /* 0x000000ffff107224 */ /* 0x000fe200078e000c */
[----:B------:R-:W-:Y:S01]  /*1100*/  MOV R20, R8 ;  /* 0x0000000800147202 */ /* 0x000fe20000000f00 */
[----:B------:R-:W-:Y:S01]  /*1110*/  IMAD.MOV.U32 R21, RZ, RZ, R13 ;  /* 0x000000ffff157224 */ /* 0x000fe200078e000d */
[----:B------:R-:W-:Y:S02]  /*1120*/  MOV R19, R0 ;  /* 0x0000000000137202 */ /* 0x000fe40000000f00 */
[----:B------:R-:W-:Y:S02]  /*1130*/  MOV R18, 0x1150 ;  /* 0x0000115000127802 */ /* 0x000fe40000000f00 */
[----:B------:R-:W-:Y:S05]  /*1140*/  CALL.REL.NOINC `($__internal_23_$__cuda_sm20_div_s64) ;  /* 0x00000038009c7944 */ /* 0x000fea0003c00000 */
[----:B------:R-:W-:Y:S02]  /*1150*/  MOV R34, R10 ;  /* 0x0000000a00227202 */ /* 0x000fe40000000f00 */
[----:B------:R-:W-:Y:S02]  /*1160*/  MOV R35, R13 ;  /* 0x0000000d00237202 */ /* 0x000fe40000000f00 */
.L_x_4279:
[----:B------:R-:W-:Y:S05]  /*1170*/  BSYNC.RECONVERGENT B0 ;  /* 0x0000000000007941 */ /* 0x000fea0003800200 */
.L_x_4277:
        /* <DEDUP_REMOVED lines=57> */
.L_x_4281:
[----:B------:R-:W-:Y:S01]  /*1510*/  IMAD.MOV.U32 R16, RZ, RZ, R4 ;  /* 0x000000ffff107224 */ /* 0x000fe200078e0004 */
[----:B------:R-:W-:Y:S01]  /*1520*/  MOV R21, R5 ;  /* 0x0000000500157202 */ /* 0x000fe20000000f00 */
[----:B------:R-:W-:Y:S01]  /*1530*/  IMAD.MOV.U32 R20, RZ, RZ, R7 ;  /* 0x000000ffff147224 */ /* 0x000fe200078e0007 */
[----:B------:R-:W-:Y:S02]  /*1540*/  MOV R18, 0x1560 ;  /* 0x0000156000127802 */ /* 0x000fe40000000f00 */
[----:B------:R-:W-:Y:S05]  /*1550*/  CALL.REL.NOINC `($__internal_23_$__cuda_sm20_div_s64) ;  /* 0x0000003400987944 */ /* 0x000fea0003c00000 */
[----:B------:R-:W-:Y:S02]  /*1560*/  MOV R14, R10 ;  /* 0x0000000a000e7202 */ /* 0x000fe40000000f00 */
[----:B------:R-:W-:Y:S02]  /*1570*/  MOV R15, R13 ;  /* 0x0000000d000f7202 */ /* 0x000fe40000000f00 */
.L_x_4282:
[----:B------:R-:W-:Y:S05]  /*1580*/  BSYNC.RECONVERGENT B0 ;  /* 0x0000000000007941 */ /* 0x000fea0003800200 */
.L_x_4280:
        /* <DEDUP_REMOVED lines=70> */
.L_x_4284:
[----:B0-----:R-:W-:Y:S05]  /*19f0*/  BSYNC.RECONVERGENT B0 ;  /* 0x0000000000007941 */ /* 0x001fea0003800200 */
.L_x_4283:
        /* <DEDUP_REMOVED lines=143> */
.L_x_4288:
[----:B------:R-:W-:Y:S01]  /*22f0*/  IMAD.MOV.U32 R16, RZ, RZ, R2 ;  /* 0x000000ffff107224 */ /* 0x000fe200078e0002 */
[----:B------:R-:W-:Y:S01]  /*2300*/  MOV R21, RZ ;  /* 0x000000ff00157202 */ /* 0x000fe20000000f00 */
[----:B------:R-:W-:Y:S01]  /*2310*/  IMAD.MOV.U32 R20, RZ, RZ, R32 ;  /* 0x000000ffff147224 */ /* 0x000fe200078e0020 */
[----:B------:R-:W-:Y:S02]  /*2320*/  MOV R18, 0x2340 ;  /* 0x0000234000127802 */ /* 0x000fe40000000f00 */
[----:B------:R-:W-:Y:S05]  /*2330*/  CALL.REL.NOINC `($__internal_23_$__cuda_sm20_div_s64) ;  /* 0x0000002800207944 */ /* 0x000fea0003c00000 */
[----:B------:R-:W-:Y:S02]  /*2340*/  IADD3 R15, PT, PT, -R10, RZ, RZ ;  /* 0x000000ff0a0f7210 */ /* 0x000fe40007ffe1ff */
[----:B------:R-:W-:-:S03]  /*2350*/  MOV R33, R13 ;  /* 0x0000000d00217202 */ /* 0x000fc60000000f00 */
[----:B------:R-:W-:Y:S01]  /*2360*/  IMAD R14, R32, R15, R2 ;  /* 0x0000000f200e7224 */ /* 0x000fe200078e0202 */
[----:B------:R-:W-:-:S07]  /*2370*/  MOV R32, R10 ;  /* 0x0000000a00207202 */ /* 0x000fce0000000f00 */
.L_x_4289:
        /* <DEDUP_REMOVED lines=59> */
.L_x_4291:
[----:B------:R-:W-:Y:S01]  /*2730*/  IMAD.MOV.U32 R16, RZ, RZ, R32 ;  /* 0x000000ffff107224 */ /* 0x000fe200078e0020 */
[----:B------:R-:W-:Y:S01]  /*2740*/  MOV R21, R33 ;  /* 0x0000002100157202 */ /* 0x000fe20000000f00 */
[----:B------:R-:W-:Y:S01]  /*2750*/  IMAD.MOV.U32 R20, RZ, RZ, R28 ;  /* 0x000000ffff147224 */ /* 0x000fe200078e001c */
[----:B------:R-:W-:Y:S02]  /*2760*/  MOV R18, 0x2780 ;  /* 0x0000278000127802 */ /* 0x000fe40000000f00 */
[----:B------:R-:W-:Y:S05]  /*2770*/  CALL.REL.NOINC `($__internal_23_$__cuda_sm20_div_s64) ;  /* 0x0000002400107944 */ /* 0x000fea0003c00000 */
[----:B------:R-:W-:-:S05]  /*2780*/  IADD3 R13, PT, PT, -R10, RZ, RZ ;  /* 0x000000ff0a0d7210 */ /* 0x000fca0007ffe1ff */
[----:B------:R-:W-:Y:S02]  /*2790*/  IMAD R28, R13, R28, R32 ;  /* 0x0000001c0d1c7224 */ /* 0x000fe400078e0220 */
.L_x_4292:
[----:B------:R-:W-:Y:S05]  /*27a0*/  BSYNC.RECONVERGENT B0 ;  /* 0x0000000000007941 */ /* 0x000fea0003800200 */
.L_x_4290:
        /* <DEDUP_REMOVED lines=160> */
.L_x_4287:
[----:B------:R-:W0:Y:S01]  /*31b0*/  LDC.64 R2, c[0x0][0x420] ;  /* 0x00010800ff027b82 */ /* 0x000e220000000a00 */
[----:B------:R-:W-:-:S05]  /*31c0*/  IADD3 R0, PT, PT, R12, UR13, RZ ;  /* 0x0000000d0c007c10 */ /* 0x000fca000fffe0ff */
[----:B0-----:R-:W-:-:S05]  /*31d0*/  IMAD.WIDE.U32 R2, R0, 0x4, R2 ;  /* 0x0000000400027825 */ /* 0x001fca00078e0002 */
[----:B------:R1:W-:Y:S02]  /*31e0*/  STG.E desc[UR10][R2.64], R24 ;  /* 0x0000001802007986 */ /* 0x0003e4000c10190a */
.L_x_4286:
[----:B------:R-:W-:Y:S05]  /*31f0*/  BSYNC.RECONVERGENT B1 ;  /* 0x0000000000017941 */ /* 0x000fea0003800200 */
.L_x_4285:
        /* <DEDUP_REMOVED lines=14> */
.L_x_4294:
[----:B------:R-:W-:Y:S05]  /*32e0*/  BSYNC.RECONVERGENT B0 ;  /* 0x0000000000007941 */ /* 0x000fea0003800200 */
.L_x_4293:
        /* <DEDUP_REMOVED lines=49> */
.L_x_4299:
        /* <DEDUP_REMOVED lines=133> */
.L_x_4298:
        /* <DEDUP_REMOVED lines=73> */
.L_x_4300:
[----:B------:R-:W-:-:S09]  /*42e0*/  UISETP.NE.OR UP1, UPT, UR5, URZ, UP1 ;  /* 0x000000ff0500728c */ /* 0x000fd20008f25670 */
[----:B------:R-:W-:Y:S05]  /*42f0*/  BRA.U !UP1, `(.L_x_4296) ;  /* 0x0000000109947547 */ /* 0x000fea000b800000 */
.L_x_4297:
[----:B------:R-:W-:-:S13]  /*4300*/  ISETP.GE.AND P0, PT, R12, UR15, PT ;  /* 0x0000000f0c007c0c */ /* 0x000fda000bf06270 */
.L_x_4301:
        /* <DEDUP_REMOVED lines=36> */
.L_x_4296:
        /* <DEDUP_REMOVED lines=10> */
.L_x_4302:
        /* <DEDUP_REMOVED lines=12> */
.L_x_4295:
        /* <DEDUP_REMOVED lines=81> */
        .weak           $__internal_23_$__cuda_sm20_div_s64
        .type           $__internal_23_$__cuda_sm20_div_s64,@function
        .size           $__internal_23_$__cuda_sm20_div_s64,(.L_x_7175 - $__internal_23_$__cuda_sm20_div_s64)
$__internal_23_$__cuda_sm20_div_s64:
        /* <DEDUP_REMOVED lines=86> */
[----:B------:R-:W-:Y:S05]  /*5120*/  RET.REL.NODEC R14 `(_ZN5flash32flash_fwd_splitkv_combine_kernelI23Flash_fwd_kernel_traitsILi128ELi64ELi64ELi4ELb0ELb0EN7cutlass10bfloat16_tE19Flash_kernel_traitsILi128ELi64ELi64ELi4ES3_EELi4ELi5ELb1EEEvNS_16Flash_fwd_paramsE) ;  /* 0xffffffac0eb47950 */ /* 0x000fea0003c3ffff */
.L_x_4303:
        /* <DEDUP_REMOVED lines=13> */
.L_x_7175:


//--------------------- .text._ZN5flash32flash_fwd_splitkv_combine_kernelI23Flash_fwd_kernel_traitsILi128ELi64ELi64ELi4ELb0ELb0EN7cutlass10bfloat16_tE19Flash_kernel_traitsILi128ELi64ELi64ELi4ES3_EELi4ELi4ELb1EEEvNS_16Flash_fwd_paramsE --------------------------
	.section	.text._ZN5flash32flash_fwd_splitkv_combine_kernelI23Flash_fwd_kernel_traitsILi128ELi64ELi64ELi4ELb0ELb0EN7cutlass10bfloat16_tE19Flash_kernel_traitsILi128ELi64ELi64ELi4ES3_EELi4ELi4ELb1EEEvNS_16Flash_fwd_paramsE,"ax",@progbits
	.align	128
        .global         _ZN5flash32flash_fwd_splitkv_combine_kernelI23Flash_fwd_kernel_traitsILi128ELi64ELi64ELi4ELb0ELb0EN7cutlass10bfloat16_tE19Flash_kernel_traitsILi128ELi64ELi64ELi4ES3_EELi4ELi4ELb1EEEvNS_16Flash_fwd_paramsE
        .type           _ZN5flash32flash_fwd_splitkv_combine_kernelI23Flash_fwd_kernel_traitsILi128ELi64ELi64ELi4ELb0ELb0EN7cutlass10bfloat16_tE19Flash_kernel_traitsILi128ELi64ELi64ELi4ES3_EELi4ELi4ELb1EEEvNS_16Flash_fwd_paramsE,@function
        .size           _ZN5flash32flash_fwd_splitkv_combine_kernelI23Flash_fwd_kernel_traitsILi128ELi64ELi64ELi4ELb0ELb0EN7cutlass10bfloat16_tE19Flash_kernel_traitsILi128ELi64ELi64ELi4ES3_EELi4ELi4ELb1EEEvNS_16Flash_fwd_paramsE,(.L_x_7176 - _ZN5flash32flash_fwd_splitkv_combine_kernelI23Flash_fwd_kernel_traitsILi128ELi64ELi64ELi4ELb0ELb0EN7cutlass10bfloat16_tE19Flash_kernel_traitsILi128ELi64ELi64ELi4ES3_EELi4ELi4ELb1EEEvNS_16Flash_fwd_paramsE)
        .other          _ZN5flash32flash_fwd_splitkv_combine_kernelI23Flash_fwd_kernel_traitsILi128ELi64ELi64ELi4ELb0ELb0EN7cutlass10bfloat16_tE19Flash_kernel_traitsILi128ELi64ELi64ELi4ES3_EELi4ELi4ELb1EEEvNS_16Flash_fwd_paramsE,@"STO_CUDA_ENTRY STV_DEFAULT"
_ZN5flash32flash_fwd_splitkv_combine_kernelI23Flash_fwd_kernel_traitsILi128ELi64ELi64ELi4ELb0ELb0EN7cutlass10bfloat16_tE19Flash_kernel_traitsILi128ELi64ELi64ELi4ES3_EELi4ELi4ELb1EEEvNS_16Flash_fwd_paramsE:
.text._ZN5flash32flash_fwd_splitkv_combine_kernelI23Flash_fwd_kernel_traitsILi128ELi64ELi64ELi4ELb0ELb0EN7cutlass10bfloat16_tE19Flash_kernel_traitsILi128ELi64ELi64ELi4ES3_EELi4ELi4ELb1EEEvNS_16Flash_fwd_paramsE:
        /* <DEDUP_REMOVED lines=38> */
.L_x_4304:
[----:B------:R-:W-:Y:S01]  /*0260*/  IMAD.U32 R14, RZ, RZ, UR16 ;  /* 0x00000010ff0e7e24 */ /* 0x000fe2000f8e00ff */
[----:B------:R-:W-:Y:S01]  /*0270*/  MOV R18, UR14 ;  /* 0x0000000e00127c02 */ /* 0x000fe20008000f00 */
[----:B------:R-:W-:Y:S01]  /*0280*/  IMAD.U32 R19, RZ, RZ, UR17 ;  /* 0x00000011ff137e24 */ /* 0x000fe2000f8e00ff */
[----:B------:R-:W-:Y:S02]  /*0290*/  MOV R17, UR9 ;  /* 0x0000000900117c02 */ /* 0x000fe40008000f00 */
[----:B------:R-:W-:Y:S02]  /*02a0*/  MOV R16, 0x2c0 ;  /* 0x000002c000107802 */ /* 0x000fe40000000f00 */
[----:B------:R-:W-:Y:S05]  /*02b0*/  CALL.REL.NOINC `($__internal_24_$__cuda_sm20_div_s64) ;  /* 0x0000004800407944 */ /* 0x000fea0003c00000 */
.L_x_4305:
        /* <DEDUP_REMOVED lines=30> */
.L_x_4307:
[----:B------:R-:W-:Y:S01]  /*04a0*/  IMAD.MOV.U32 R14, RZ, RZ, R10 ;  /* 0x000000ffff0e7224 */ /* 0x000fe200078e000a */
[----:B------:R-:W-:Y:S02]  /*04b0*/  MOV R19, R11 ;  /* 0x0000000b00137202 */ /* 0x000fe40000000f00 */
[----:B------:R-:W-:Y:S02]  /*04c0*/  MOV R16, 0x4e0 ;  /* 0x000004e000107802 */ /* 0x000fe40000000f00 */
[----:B------:R-:W-:Y:S05]  /*04d0*/  CALL.REL.NOINC `($__internal_24_$__cuda_sm20_div_s64) ;  /* 0x0000004400b87944 */ /* 0x000fea0003c00000 */
[----:B------:R-:W-:Y:S02]  /*04e0*/  MOV R4, R10 ;  /* 0x0000000a00047202 */ /* 0x000fe40000000f00 */
[----:B------:R-:W-:Y:S02]  /*04f0*/  MOV R5, R11 ;  /* 0x0000000b00057202 */ /* 0x000fe40000000f00 */
.L_x_4308:
[----:B------:R-:W-:Y:S05]  /*0500*/  BSYNC.RECONVERGENT B0 ;  /* 0x0000000000007941 */ /* 0x000fea0003800200 */
.L_x_4306:
        /* <DEDUP_REMOVED lines=57> */
.L_x_4310:
[----:B------:R-:W-:Y:S01]  /*08a0*/  IMAD.MOV.U32 R14, RZ, RZ, R18 ;  /* 0x000000ffff0e7224 */ /* 0x000fe200078e0012 */
[----:B------:R-:W-:Y:S01]  /*08b0*/  MOV R18, R9 ;  /* 0x0000000900127202 */ /* 0x000fe20000000f00 */
[----:B------:R-:W-:Y:S01]  /*08c0*/  IMAD.MOV.U32 R19, RZ, RZ, R17 ;  /* 0x000000ffff137224 */ /* 0x000fe200078e0011 */
[----:B------:R-:W-:Y:S02]  /*08d0*/  MOV R17, R25 ;  /* 0x0000001900117202 */ /* 0x000fe40000000f00 */
[----:B------:R-:W-:Y:S02]  /*08e0*/  MOV R16, 0x900 ;  /* 0x0000090000107802 */ /* 0x000fe40000000f00 */
[----:B------:R-:W-:Y:S05]  /*08f0*/  CALL.REL.NOINC `($__internal_24_$__cuda_sm20_div_s64) ;  /* 0x0000004000b07944 */ /* 0x000fea0003c00000 */
.L_x_4311:
[----:B------:R-:W-:Y:S05]  /*0900*/  BSYNC.RECONVERGENT B0 ;  /* 0x0000000000007941 */ /* 0x000fea0003800200 */
.L_x_4309:
        /* <DEDUP_REMOVED lines=123> */
.L_x_4313:
[----:B------:R-:W-:Y:S01]  /*10c0*/  IMAD.MOV.U32 R14, RZ, RZ, R10 ;  /* 0x000000ffff0e7224 */ /* 0x000fe200078e000a */
[----:B------:R-:W-:Y:S01]  /*10d0*/  MOV R18, R8 ;  /* 0x0000000800127202 */ /* 0x000fe20000000f00 */
[----:B------:R-:W-:Y:S01]  /*10e0*/  IMAD.MOV.U32 R19, RZ, RZ, R11 ;  /* 0x000000ffff137224 */ /* 0x000fe200078e000b */
[----:B------:R-:W-:Y:S02]  /*10f0*/  MOV R17, R0 ;  /* 0x0000000000117202 */ /* 0x000fe40000000f00 */
[----:B------:R-:W-:Y:S02]  /*1100*/  MOV R16, 0x1120 ;  /* 0x0000112000107802 */ /* 0x000fe40000000f00 */
[----:B------:R-:W-:Y:S05]  /*1110*/  CALL.REL.NOINC `($__internal_24_$__cuda_sm20_div_s64) ;  /* 0x0000003800a87944 */ /* 0x000fea0003c00000 */
[----:B------:R-:W-:Y:S02]  /*1120*/  MOV R32, R10 ;  /* 0x0000000a00207202 */ /* 0x000fe40000000f00 */
[----:B------:R-:W-:Y:S02]  /*1130*/  MOV R33, R11 ;  /* 0x0000000b00217202 */ /* 0x000fe40000000f00 */
.L_x_4314:
[----:B------:R-:W-:Y:S05]  /*1140*/  BSYNC.RECONVERGENT B0 ;  /* 0x0000000000007941 */ /* 0x000fea0003800200 */
.L_x_4312:
        /* <DEDUP_REMOVED lines=57> */
.L_x_4316:
[----:B------:R-:W-:Y:S01]  /*14e0*/  IMAD.MOV.U32 R14, RZ, RZ, R4 ;  /* 0x000000ffff0e7224 */ /* 0x000fe200078e0004 */
[----:B------:R-:W-:Y:S01]  /*14f0*/  MOV R19, R5 ;  /* 0x0000000500137202 */ /* 0x000fe20000000f00 */
[----:B------:R-:W-:Y:S01]  /*1500*/  IMAD.MOV.U32 R18, RZ, RZ, R6 ;  /* 0x000000ffff127224 */ /* 0x000fe200078e0006 */
[----:B------:R-:W-:Y:S02]  /*1510*/  MOV R16, 0x1530 ;  /* 0x0000153000107802 */ /* 0x000fe40000000f00 */
[----:B------:R-:W-:Y:S05]  /*1520*/  CALL.REL.NOINC `($__internal_24_$__cuda_sm20_div_s64) ;  /* 0x0000003400a47944 */ /* 0x000fea0003c00000 */
[----:B------:R-:W-:Y:S02]  /*1530*/  MOV R20, R10 ;  /* 0x0000000a00147202 */ /* 0x000fe40000000f00 */
[----:B------:R-:W-:Y:S02]  /*1540*/  MOV R21, R11 ;  /* 0x0000000b00157202 */ /* 0x000fe40000000f00 */
.L_x_4317:
[----:B------:R-:W-:Y:S05]  /*1550*/  BSYNC.RECONVERGENT B0 ;  /* 0x0000000000007941 */ /* 0x000fea0003800200 */
.L_x_4315:
        /* <DEDUP_REMOVED lines=72> */
.L_x_4319:
[----:B0-----:R-:W-:Y:S05]  /*19e0*/  BSYNC.RECONVERGENT B0 ;  /* 0x0000000000007941 */ /* 0x001fea0003800200 */
.L_x_4318:
        /* <DEDUP_REMOVED lines=141> */
.L_x_4323:
[----:B------:R-:W-:Y:S01]  /*22c0*/  LEA.HI R2, R7, UR15, RZ, 0x1c ;  /* 0x0000000f07027c11 */ /* 0x000fe2000f8fe0ff */
[----:B------:R-:W-:Y:S01]  /*22d0*/  IMAD.MOV.U32 R19, RZ, RZ, RZ ;  /* 0x000000ffff137224 */ /* 0x000fe200078e00ff */
[----:B------:R-:W-:Y:S02]  /*22e0*/  MOV R18, R30 ;  /* 0x0000001e00127202 */ /* 0x000fe40000000f00 */
[----:B------:R-:W-:Y:S01]  /*22f0*/  MOV R16, 0x2320 ;  /* 0x0000232000107802 */ /* 0x000fe20000000f00 */
[----:B------:R-:W-:Y:S02]  /*2300*/  IMAD.MOV.U32 R14, RZ, RZ, R2 ;  /* 0x000000ffff0e7224 */ /* 0x000fe400078e0002 */
[----:B------:R-:W-:Y:S05]  /*2310*/  CALL.REL.NOINC `($__internal_24_$__cuda_sm20_div_s64) ;  /* 0x0000002800287944 */ /* 0x000fea0003c00000 */
[----:B------:R-:W-:Y:S02]  /*2320*/  IADD3 R13, PT, PT, -R10, RZ, RZ ;  /* 0x000000ff0a0d7210 */ /* 0x000fe40007ffe1ff */
[----:B------:R-:W-:-:S03]  /*2330*/  MOV R31, R11 ;  /* 0x0000000b001f7202 */ /* 0x000fc60000000f00 */
[----:B------:R-:W-:Y:S01]  /*2340*/  IMAD R12, R30, R13, R2 ;  /* 0x0000000d1e0c7224 */ /* 0x000fe200078e0202 */
[----:B------:R-:W-:-:S07]  /*2350*/  MOV R30, R10 ;  /* 0x0000000a001e7202 */ /* 0x000fce0000000f00 */
.L_x_4324:
        /* <DEDUP_REMOVED lines=59> */
.L_x_4326:
[----:B------:R-:W-:Y:S01]  /*2710*/  IMAD.MOV.U32 R14, RZ, RZ, R30 ;  /* 0x000000ffff0e7224 */ /* 0x000fe200078e001e */
[----:B------:R-:W-:Y:S01]  /*2720*/  MOV R19, R31 ;  /* 0x0000001f00137202 */ /* 0x000fe20000000f00 */
[----:B------:R-:W-:Y:S01]  /*2730*/  IMAD.MOV.U32 R18, RZ, RZ, R34 ;  /* 0x000000ffff127224 */ /* 0x000fe200078e0022 */
[----:B------:R-:W-:Y:S02]  /*2740*/  MOV R16, 0x2760 ;  /* 0x0000276000107802 */ /* 0x000fe40000000f00 */
[----:B------:R-:W-:Y:S05]  /*2750*/  CALL.REL.NOINC `($__internal_24_$__cuda_sm20_div_s64) ;  /* 0x0000002400187944 */ /* 0x000fea0003c00000 */
[----:B------:R-:W-:-:S05]  /*2760*/  IADD3 R11, PT, PT, -R10, RZ, RZ ;  /* 0x000000ff0a0b7210 */ /* 0x000fca0007ffe1ff */
[----:B------:R-:W-:Y:S02]  /*2770*/  IMAD R30, R11, R34, R30 ;  /* 0x000000220b1e7224 */ /* 0x000fe400078e021e */
.L_x_4327:
[----:B------:R-:W-:Y:S05]  /*2780*/  BSYNC.RECONVERGENT B0 ;  /* 0x0000000000007941 */ /* 0x000fea0003800200 */
.L_x_4325:
        /* <DEDUP_REMOVED lines=159> */
.L_x_4322:
[----:B------:R-:W0:Y:S01]  /*3180*/  LDC.64 R4, c[0x0][0x420] ;  /* 0x00010800ff047b82 */ /* 0x000e220000000a00 */
[----:B------:R-:W-:-:S05]  /*3190*/  IADD3 R2, PT, PT, R2, UR15, RZ ;  /* 0x0000000f02027c10 */ /* 0x000fca000fffe0ff */
[----:B0-----:R-:W-:-:S05]  /*31a0*/  IMAD.WIDE.U32 R2, R2, 0x4, R4 ;  /* 0x0000000402027825 */ /* 0x001fca00078e0004 */
[----:B------:R1:W-:Y:S02]  /*31b0*/  STG.E desc[UR10][R2.64], R22 ;  /* 0x0000001602007986 */ /* 0x0003e4000c10190a */
.L_x_4321:
[----:B------:R-:W-:Y:S05]  /*31c0*/  BSYNC.RECONVERGENT B1 ;  /* 0x0000000000017941 */ /* 0x000fea0003800200 */
.L_x_4320:
        /* <DEDUP_REMOVED lines=17> */
.L_x_4329:
[----:B------:R-:W-:Y:S05]  /*32e0*/  BSYNC.RECONVERGENT B0 ;  /* 0x0000000000007941 */ /* 0x000fea0003800200 */
.L_x_4328:
        /* <DEDUP_REMOVED lines=49> */
.L_x_4334:
        /* <DEDUP_REMOVED lines=133> */
.L_x_4333:
        /* <DEDUP_REMOVED lines=73> */
.L_x_4335:
[----:B------:R-:W-:-:S09]  /*42e0*/  UISETP.NE.OR UP1, UPT, UR5, URZ, UP1 ;  /* 0x000000ff0500728c */ /* 0x000fd20008f25670 */
[----:B------:R-:W-:Y:S05]  /*42f0*/  BRA.U !UP1, `(.L_x_4331) ;  /* 0x0000000109947547 */ /* 0x000fea000b800000 */
.L_x_4332:
[----:B------:R-:W-:-:S13]  /*4300*/  ISETP.GE.AND P0, PT, R12, UR13, PT ;  /* 0x0000000d0c007c0c */ /* 0x000fda000bf06270 */
.L_x_4336:
        /* <DEDUP_REMOVED lines=36> */
.L_x_4331:
        /* <DEDUP_REMOVED lines=10> */
.L_x_4337:
        /* <DEDUP_REMOVED lines=12> */
.L_x_4330:
        /* <DEDUP_REMOVED lines=81> */
        .weak           $__internal_24_$__cuda_sm20_div_s64
        .type           $__internal_24_$__cuda_sm20_div_s64,@function
        .size           $__internal_24_$__cuda_sm20_div_s64,(.L_x_7176 - $__internal_24_$__cuda_sm20_div_s64)
$__internal_24_$__cuda_sm20_div_s64:
        /* <DEDUP_REMOVED lines=86> */
[----:B------:R-:W-:Y:S05]  /*5120*/  RET.REL.NODEC R12 `(_ZN5flash32flash_fwd_splitkv_combine_kernelI23Flash_fwd_kernel_traitsILi128ELi64ELi64ELi4ELb0ELb0EN7cutlass10bfloat16_tE19Flash_kernel_traitsILi128ELi64ELi64ELi4ES3_EELi4ELi4ELb1EEEvNS_16Flash_fwd_paramsE) ;  /* 0xffffffac0cb47950 */ /* 0x000fea0003c3ffff */
.L_x_4338:
        /* <DEDUP_REMOVED lines=13> */
.L_x_7176:


//--------------------- .text._ZN5flash32flash_fwd_splitkv_combine_kernelI23Flash_fwd_kernel_traitsILi128ELi64ELi64ELi4ELb0ELb0EN7cutlass10bfloat16_tE19Flash_kernel_traitsILi128ELi64ELi64ELi4ES3_EELi4ELi3ELb1EEEvNS_16Flash_fwd_paramsE --------------------------
	.section	.text._ZN5flash32flash_fwd_splitkv_combine_kernelI23Flash_fwd_kernel_traitsILi128ELi64ELi64ELi4ELb0ELb0EN7cutlass10bfloat16_tE19Flash_kernel_traitsILi128ELi64ELi64ELi4ES3_EELi4ELi3ELb1EEEvNS_16Flash_fwd_paramsE,"ax",@progbits
	.align	128
        .global         _ZN5flash32flash_fwd_splitkv_combine_kernelI23Flash_fwd_kernel_traitsILi128ELi64ELi64ELi4ELb0ELb0EN7cutlass10bfloat16_tE19Flash_kernel_traitsILi128ELi64ELi64ELi4ES3_EELi4ELi3ELb1EEEvNS_16Flash_fwd_paramsE
        .type           _ZN5flash32flash_fwd_splitkv_combine_kernelI23Flash_fwd_kernel_traitsILi128ELi64ELi64ELi4ELb0ELb0EN7cutlass10bfloat16_tE19Flash_kernel_traitsILi128ELi64ELi64ELi4ES3_EELi4ELi3ELb1EEEvNS_16Flash_fwd_paramsE,@function
        .size           _ZN5flash32flash_fwd_splitkv_combine_kernelI23Flash_fwd_kernel_traitsILi128ELi64ELi64ELi4ELb0ELb0EN7cutlass10bfloat16_tE19Flash_kernel_traitsILi128ELi64ELi64ELi4ES3_EELi4ELi3ELb1EEEvNS_16Flash_fwd_paramsE,(.L_x_7177 - _ZN5flash32flash_fwd_splitkv_combine_kernelI23Flash_fwd_kernel_traitsILi128ELi64ELi64ELi4ELb0ELb0EN7cutlass10bfloat16_tE19Flash_kernel_traitsILi128ELi64ELi64ELi4ES3_EELi4ELi3ELb1EEEvNS_16Flash_fwd_paramsE)
        .other          _ZN5flash32flash_fwd_splitkv_combine_kernelI23Flash_fwd_kernel_traitsILi128ELi64ELi64ELi4ELb0ELb0EN7cutlass10bfloat16_tE19Flash_kernel_traitsILi128ELi64ELi64ELi4ES3_EELi4ELi3ELb1EEEvNS_16Flash_fwd_paramsE,@"STO_CUDA_ENTRY STV_DEFAULT"
_ZN5flash32flash_fwd_splitkv_combine_kernelI23Flash_fwd_kernel_traitsILi128ELi64ELi64ELi4ELb0ELb0EN7cutlass10bfloat16_tE19Flash_kernel_traitsILi128ELi64ELi64ELi4ES3_EELi4ELi3ELb1EEEvNS_16Flash_fwd_paramsE:
.text._ZN5flash32flash_fwd_splitkv_combine_kernelI23Flash_fwd_kernel_traitsILi128ELi64ELi64ELi4ELb0ELb0EN7cutlass10bfloat16_tE19Flash_kernel_traitsILi128ELi64ELi64ELi4ES3_EELi4ELi3ELb1EEEvNS_16Flash_fwd_paramsE:
        /* <DEDUP_REMOVED lines=38> */
.L_x_4339:
[----:B------:R-:W-:Y:S01]  /*0260*/  IMAD.U32 R14, RZ, RZ, UR16 ;  /* 0x00000010ff0e7e24 */ /* 0x000fe2000f8e00ff */
[----:B------:R-:W-:Y:S01]  /*0270*/  MOV R18, UR14 ;  /* 0x0000000e00127c02 */ /* 0x000fe20008000f00 */
[----:B------:R-:W-:Y:S01]  /*0280*/  IMAD.U32 R19, RZ, RZ, UR17 ;  /* 0x00000011ff137e24 */ /* 0x000fe2000f8e00ff */
[----:B------:R-:W-:Y:S02]  /*0290*/  MOV R17, UR9 ;  /* 0x0000000900117c02 */ /* 0x000fe40008000f00 */
[----:B------:R-:W-:Y:S02]  /*02a0*/  MOV R16, 0x2c0 ;  /* 0x000002c000107802 */ /* 0x000fe40000000f00 */
[----:B------:R-:W-:Y:S05]  /*02b0*/  CALL.REL.NOINC `($__internal_25_$__cuda_sm20_div_s64) ;  /* 0x0000004800307944 */ /* 0x000fea0003c00000 */
.L_x_4340:
        /* <DEDUP_REMOVED lines=30> */
.L_x_4342:
[----:B------:R-:W-:Y:S01]  /*04a0*/  IMAD.MOV.U32 R14, RZ, RZ, R10 ;  /* 0x000000ffff0e7224 */ /* 0x000fe200078e000a */
[----:B------:R-:W-:Y:S02]  /*04b0*/  MOV R19, R11 ;  /* 0x0000000b00137202 */ /* 0x000fe40000000f00 */
[----:B------:R-:W-:Y:S02]  /*04c0*/  MOV R16, 0x4e0 ;  /* 0x000004e000107802 */ /* 0x000fe40000000f00 */
[----:B------:R-:W-:Y:S05]  /*04d0*/  CALL.REL.NOINC `($__internal_25_$__cuda_sm20_div_s64) ;  /* 0x0000004400a87944 */ /* 0x000fea0003c00000 */
[----:B------:R-:W-:Y:S02]  /*04e0*/  MOV R4, R10 ;  /* 0x0000000a00047202 */ /* 0x000fe40000000f00 */
[----:B------:R-:W-:Y:S02]  /*04f0*/  MOV R5, R11 ;  /* 0x0000000b00057202 */ /* 0x000fe40000000f00 */
.L_x_4343:
[----:B------:R-:W-:Y:S05]  /*0500*/  BSYNC.RECONVERGENT B0 ;  /* 0x0000000000007941 */ /* 0x000fea0003800200 */
.L_x_4341:
        /* <DEDUP_REMOVED lines=57> */
.L_x_4345:
[----:B------:R-:W-:Y:S01]  /*08a0*/  IMAD.MOV.U32 R14, RZ, RZ, R18 ;  /* 0x000000ffff0e7224 */ /* 0x000fe200078e0012 */
[----:B------:R-:W-:Y:S01]  /*08b0*/  MOV R18, R9 ;  /* 0x0000000900127202 */ /* 0x000fe20000000f00 */
[----:B------:R-:W-:Y:S01]  /*08c0*/  IMAD.MOV.U32 R19, RZ, RZ, R17 ;  /* 0x000000ffff137224 */ /* 0x000fe200078e0011 */
[----:B------:R-:W-:Y:S02]  /*08d0*/  MOV R17, R25 ;  /* 0x0000001900117202 */ /* 0x000fe40000000f00 */
[----:B------:R-:W-:Y:S02]  /*08e0*/  MOV R16, 0x900 ;  /* 0x0000090000107802 */ /* 0x000fe40000000f00 */
[----:B------:R-:W-:Y:S05]  /*08f0*/  CALL.REL.NOINC `($__internal_25_$__cuda_sm20_div_s64) ;  /* 0x0000004000a07944 */ /* 0x000fea0003c00000 */
.L_x_4346:
[----:B------:R-:W-:Y:S05]  /*0900*/  BSYNC.RECONVERGENT B0 ;  /* 0x0000000000007941 */ /* 0x000fea0003800200 */
.L_x_4344:
        /* <DEDUP_REMOVED lines=123> */
.L_x_4348:
[----:B------:R-:W-:Y:S01]  /*10c0*/  IMAD.MOV.U32 R14, RZ, RZ, R10 ;  /* 0x000000ffff0e7224 */ /* 0x000fe200078e000a */
[----:B------:R-:W-:Y:S01]  /*10d0*/  MOV R18, R8 ;  /* 0x0000000800127202 */ /* 0x000fe20000000f00 */
[----:B------:R-:W-:Y:S01]  /*10e0*/  IMAD.MOV.U32 R19, RZ, RZ, R11 ;  /* 0x000000ffff137224 */ /* 0x000fe200078e000b */
[----:B------:R-:W-:Y:S02]  /*10f0*/  MOV R17, R0 ;  /* 0x0000000000117202 */ /* 0x000fe40000000f00 */
[----:B------:R-:W-:Y:S02]  /*1100*/  MOV R16, 0x1120 ;  /* 0x0000112000107802 */ /* 0x000fe40000000f00 */
[----:B------:R-:W-:Y:S05]  /*1110*/  CALL.REL.NOINC `($__internal_25_$__cuda_sm20_div_s64) ;  /* 0x0000003800987944 */ /* 0x000fea0003c00000 */
[----:B------:R-:W-:Y:S02]  /*1120*/  MOV R32, R10 ;  /* 0x0000000a00207202 */ /* 0x000fe40000000f00 */
[----:B------:R-:W-:Y:S02]  /*1130*/  MOV R33, R11 ;  /* 0x0000000b00217202 */ /* 0x000fe40000000f00 */
.L_x_4349:
[----:B------:R-:W-:Y:S05]  /*1140*/  BSYNC.RECONVERGENT B0 ;  /* 0x0000000000007941 */ /* 0x000fea0003800200 */
.L_x_4347:
        /* <DEDUP_REMOVED lines=57> */
.L_x_4351:
[----:B------:R-:W-:Y:S01]  /*14e0*/  IMAD.MOV.U32 R14, RZ, RZ, R4 ;  /* 0x000000ffff0e7224 */ /* 0x000fe200078e0004 */
[----:B------:R-:W-:Y:S01]  /*14f0*/  MOV R19, R5 ;  /* 0x0000000500137202 */ /* 0x000fe20000000f00 */
[----:B------:R-:W-:Y:S01]  /*1500*/  IMAD.MOV.U32 R18, RZ, RZ, R6 ;  /* 0x000000ffff127224 */ /* 0x000fe200078e0006 */
[----:B------:R-:W-:Y:S02]  /*1510*/  MOV R16, 0x1530 ;  /* 0x0000153000107802 */ /* 0x000fe40000000f00 */
[----:B------:R-:W-:Y:S05]  /*1520*/  CALL.REL.NOINC `($__internal_25_$__cuda_sm20_div_s64) ;  /* 0x0000003400947944 */ /* 0x000fea0003c00000 */
[----:B------:R-:W-:Y:S02]  /*1530*/  MOV R20, R10 ;  /* 0x0000000a00147202 */ /* 0x000fe40000000f00 */
[----:B------:R-:W-:Y:S02]  /*1540*/  MOV R21, R11 ;  /* 0x0000000b00157202 */ /* 0x000fe40000000f00 */
.L_x_4352:
[----:B------:R-:W-:Y:S05]  /*1550*/  BSYNC.RECONVERGENT B0 ;  /* 0x0000000000007941 */ /* 0x000fea0003800200 */
.L_x_4350:
        /* <DEDUP_REMOVED lines=72> */
.L_x_4354:
[----:B0-----:R-:W-:Y:S05]  /*19e0*/  BSYNC.RECONVERGENT B0 ;  /* 0x0000000000007941 */ /* 0x001fea0003800200 */
.L_x_4353:
        /* <DEDUP_REMOVED lines=137> */
.L_x_4358:
[----:B------:R-:W-:Y:S01]  /*2280*/  LEA.HI R2, R7, UR15, RZ, 0x1d ;  /* 0x0000000f07027c11 */ /* 0x000fe2000f8fe8ff */
[----:B------:R-:W-:Y:S01]  /*2290*/  IMAD.MOV.U32 R19, RZ, RZ, RZ ;  /* 0x000000ffff137224 */ /* 0x000fe200078e00ff */
[----:B------:R-:W-:Y:S02]  /*22a0*/  MOV R18, R30 ;  /* 0x0000001e00127202 */ /* 0x000fe40000000f00 */
[----:B------:R-:W-:Y:S01]  /*22b0*/  MOV R16, 0x22e0 ;  /* 0x000022e000107802 */ /* 0x000fe20000000f00 */
[----:B------:R-:W-:Y:S02]  /*22c0*/  IMAD.MOV.U32 R14, RZ, RZ, R2 ;  /* 0x000000ffff0e7224 */ /* 0x000fe400078e0002 */
[----:B------:R-:W-:Y:S05]  /*22d0*/  CALL.REL.NOINC `($__internal_25_$__cuda_sm20_div_s64) ;  /* 0x0000002800287944 */ /* 0x000fea0003c00000 */
[----:B------:R-:W-:Y:S02]  /*22e0*/  IADD3 R13, PT, PT, -R10, RZ, RZ ;  /* 0x000000ff0a0d7210 */ /* 0x000fe40007ffe1ff */
[----:B------:R-:W-:-:S03]  /*22f0*/  MOV R31, R11 ;  /* 0x0000000b001f7202 */ /* 0x000fc60000000f00 */
[----:B------:R-:W-:Y:S01]  /*2300*/  IMAD R12, R30, R13, R2 ;  /* 0x0000000d1e0c7224 */ /* 0x000fe200078e0202 */
[----:B------:R-:W-:-:S07]  /*2310*/  MOV R30, R10 ;  /* 0x0000000a001e7202 */ /* 0x000fce0000000f00 */
.L_x_4359:
        /* <DEDUP_REMOVED lines=59> */
.L_x_4361:
[----:B------:R-:W-:Y:S01]  /*26d0*/  IMAD.MOV.U32 R14, RZ, RZ, R30 ;  /* 0x000000ffff0e7224 */ /* 0x000fe200078e001e */
[----:B------:R-:W-:Y:S01]  /*26e0*/  MOV R19, R31 ;  /* 0x0000001f00137202 */ /* 0x000fe20000000f00 */
[----:B------:R-:W-:Y:S01]  /*26f0*/  IMAD.MOV.U32 R18, RZ, RZ, R34 ;  /* 0x000000ffff127224 */ /* 0x000fe200078e0022 */
[----:B------:R-:W-:Y:S02]  /*2700*/  MOV R16, 0x2720 ;  /* 0x0000272000107802 */ /* 0x000fe40000000f00 */
[----:B------:R-:W-:Y:S05]  /*2710*/  CALL.REL.NOINC `($__internal_25_$__cuda_sm20_div_s64) ;  /* 0x0000002400187944 */ /* 0x000fea0003c00000 */
[----:B------:R-:W-:-:S05]  /*2720*/  IADD3 R11, PT, PT, -R10, RZ, RZ ;  /* 0x000000ff0a0b7210 */ /* 0x000fca0007ffe1ff */
[----:B------:R-:W-:Y:S02]  /*2730*/  IMAD R30, R11, R34, R30 ;  /* 0x000000220b1e7224 */ /* 0x000fe400078e021e */
.L_x_4362:
[----:B------:R-:W-:Y:S05]  /*2740*/  BSYNC.RECONVERGENT B0 ;  /* 0x0000000000007941 */ /* 0x000fea0003800200 */
.L_x_4360:
        /* <DEDUP_REMOVED lines=159> */
.L_x_4357:
[----:B------:R-:W0:Y:S01]  /*3140*/  LDC.64 R4, c[0x0][0x420] ;  /* 0x00010800ff047b82 */ /* 0x000e220000000a00 */
[----:B------:R-:W-:-:S05]  /*3150*/  IADD3 R2, PT, PT, R2, UR15, RZ ;  /* 0x0000000f02027c10 */ /* 0x000fca000fffe0ff */
[----:B0-----:R-:W-:-:S05]  /*3160*/  IMAD.WIDE.U32 R2, R2, 0x4, R4 ;  /* 0x0000000402027825 */ /* 0x001fca00078e0004 */
[----:B------:R1:W-:Y:S02]  /*3170*/  STG.E desc[UR10][R2.64], R22 ;  /* 0x0000001602007986 */ /* 0x0003e4000c10190a */
.L_x_4356:
[----:B------:R-:W-:Y:S05]  /*3180*/  BSYNC.RECONVERGENT B1 ;  /* 0x0000000000017941 */ /* 0x000fea0003800200 */
.L_x_4355:
        /* <DEDUP_REMOVED lines=17> */
.L_x_4364:
[----:B------:R-:W-:Y:S05]  /*32a0*/  BSYNC.RECONVERGENT B0 ;  /* 0x0000000000007941 */ /* 0x000fea0003800200 */
.L_x_4363:
        /* <DEDUP_REMOVED lines=49> */
.L_x_4369:
        /* <DEDUP_REMOVED lines=133> */
.L_x_4368:
        /* <DEDUP_REMOVED lines=73> */
.L_x_4370:
[----:B------:R-:W-:-:S09]  /*42a0*/  UISETP.NE.OR UP1, UPT, UR5, URZ, UP1 ;  /* 0x000000ff0500728c */ /* 0x000fd20008f25670 */
[----:B------:R-:W-:Y:S05]  /*42b0*/  BRA.U !UP1, `(.L_x_4366) ;  /* 0x0000000109947547 */ /* 0x000fea000b800000 */
.L_x_4367:
[----:B------:R-:W-:-:S13]  /*42c0*/  ISETP.GE.AND P0, PT, R12, UR13, PT ;  /* 0x0000000d0c007c0c */ /* 0x000fda000bf06270 */
.L_x_4371:
        /* <DEDUP_REMOVED lines=36> */
.L_x_4366:
        /* <DEDUP_REMOVED lines=10> */
.L_x_4372:
        /* <DEDUP_REMOVED lines=12> */
.L_x_4365:
        /* <DEDUP_REMOVED lines=81> */
        .weak           $__internal_25_$__cuda_sm20_div_s64
        .type           $__internal_25_$__cuda_sm20_div_s64,@function
        .size           $__internal_25_$__cuda_sm20_div_s64,(.L_x_7177 - $__internal_25_$__cuda_sm20_div_s64)
$__internal_25_$__cuda_sm20_div_s64:
        /* <DEDUP_REMOVED lines=86> */
[----:B------:R-:W-:Y:S05]  /*50e0*/  RET.REL.NODEC R12 `(_ZN5flash32flash_fwd_splitkv_combine_kernelI23Flash_fwd_kernel_traitsILi128ELi64ELi64ELi4ELb0ELb0EN7cutlass10bfloat16_tE19Flash_kernel_traitsILi128ELi64ELi64ELi4ES3_EELi4ELi3ELb1EEEvNS_16Flash_fwd_paramsE) ;  /* 0xffffffac0cc47950 */ /* 0x000fea0003c3ffff */
.L_x_4373:
        /* <DEDUP_REMOVED lines=9> */
.L_x_7177:


//--------------------- .text._ZN5flash32flash_fwd_splitkv_combine_kernelI23Flash_fwd_kernel_traitsILi128ELi64ELi64ELi4ELb0ELb0EN7cutlass10bfloat16_tE19Flash_kernel_traitsILi128ELi64ELi64ELi4ES3_EELi4ELi2ELb1EEEvNS_16Flash_fwd_paramsE --------------------------
	.section	.text._ZN5flash32flash_fwd_splitkv_combine_kernelI23Flash_fwd_kernel_traitsILi128ELi64ELi64ELi4ELb0ELb0EN7cutlass10bfloat16_tE19Flash_kernel_traitsILi128ELi64ELi64ELi4ES3_EELi4ELi2ELb1EEEvNS_16Flash_fwd_paramsE,"ax",@progbits
	.align	128
        .global         _ZN5flash32flash_fwd_splitkv_combine_kernelI23Flash_fwd_kernel_traitsILi128ELi64ELi64ELi4ELb0ELb0EN7cutlass10bfloat16_tE19Flash_kernel_traitsILi128ELi64ELi64ELi4ES3_EELi4ELi2ELb1EEEvNS_16Flash_fwd_paramsE
        .type           _ZN5flash32flash_fwd_splitkv_combine_kernelI23Flash_fwd_kernel_traitsILi128ELi64ELi64ELi4ELb0ELb0EN7cutlass10bfloat16_tE19Flash_kernel_traitsILi128ELi64ELi64ELi4ES3_EELi4ELi2ELb1EEEvNS_16Flash_fwd_paramsE,@function
        .size           _ZN5flash32flash_fwd_splitkv_combine_kernelI23Flash_fwd_kernel_traitsILi128ELi64ELi64ELi4ELb0ELb0EN7cutlass10bfloat16_tE19Flash_kernel_traitsILi128ELi64ELi64ELi4ES3_EELi4ELi2ELb1EEEvNS_16Flash_fwd_paramsE,(.L_x_7178 - _ZN5flash32flash_fwd_splitkv_combine_kernelI23Flash_fwd_kernel_traitsILi128ELi64ELi64ELi4ELb0ELb0EN7cutlass10bfloat16_tE19Flash_kernel_traitsILi128ELi64ELi64ELi4ES3_EELi4ELi2ELb1EEEvNS_16Flash_fwd_paramsE)
        .other          _ZN5flash32flash_fwd_splitkv_combine_kernelI23Flash_fwd_kernel_traitsILi128ELi64ELi64ELi4ELb0ELb0EN7cutlass10bfloat16_tE19Flash_kernel_traitsILi128ELi64ELi64ELi4ES3_EELi4ELi2ELb1EEEvNS_16Flash_fwd_paramsE,@"STO_CUDA_ENTRY STV_DEFAULT"
_ZN5flash32flash_fwd_splitkv_combine_kernelI23Flash_fwd_kernel_traitsILi128ELi64ELi64ELi4ELb0ELb0EN7cutlass10bfloat16_tE19Flash_kernel_traitsILi128ELi64ELi64ELi4ES3_EELi4ELi2ELb1EEEvNS_16Flash_fwd_paramsE:
.text._ZN5flash32flash_fwd_splitkv_combine_kernelI23Flash_fwd_kernel_traitsILi128ELi64ELi64ELi4ELb0ELb0EN7cutlass10bfloat16_tE19Flash_kernel_traitsILi128ELi64ELi64ELi4ES3_EELi4ELi2ELb1EEEvNS_16Flash_fwd_paramsE:
        /* <DEDUP_REMOVED lines=38> */
.L_x_4374:
[----:B------:R-:W-:Y:S01]  /*0260*/  IMAD.U32 R24, RZ, RZ, UR21 ;  /* 0x00000015ff187e24 */ /* 0x000fe2000f8e00ff */
[----:B------:R-:W-:Y:S01]  /*0270*/  MOV R16, UR19 ;  /* 0x0000001300107c02 */ /* 0x000fe20008000f00 */
[----:B------:R-:W-:Y:S01]  /*0280*/  IMAD.U32 R17, RZ, RZ, UR15 ;  /* 0x0000000fff117e24 */ /* 0x000fe2000f8e00ff */
[----:B------:R-:W-:Y:S02]  /*0290*/  MOV R15, UR14 ;  /* 0x0000000e000f7c02 */ /* 0x000fe40008000f00 */
[----:B------:R-:W-:Y:S02]  /*02a0*/  MOV R14, 0x2c0 ;  /* 0x000002c0000e7802 */ /* 0x000fe40000000f00 */
[----:B------:R-:W-:Y:S05]  /*02b0*/  CALL.REL.NOINC `($__internal_26_$__cuda_sm20_div_s64) ;  /* 0x0000004800187944 */ /* 0x000fea0003c00000 */
[----:B------:R-:W-:-:S07]  /*02c0*/  MOV R12, R0 ;  /* 0x00000000000c7202 */ /* 0x000fce0000000f00 */
.L_x_4375:
        /* <DEDUP_REMOVED lines=30> */
.L_x_4377:
[----:B------:R-:W-:Y:S01]  /*04b0*/  IMAD.MOV.U32 R24, RZ, RZ, R12 ;  /* 0x000000ffff187224 */ /* 0x000fe200078e000c */
[----:B------:R-:W-:Y:S02]  /*04c0*/  MOV R17, R13 ;  /* 0x0000000d00117202 */ /* 0x000fe40000000f00 */
[----:B------:R-:W-:Y:S02]  /*04d0*/  MOV R14, 0x4f0 ;  /* 0x000004f0000e7802 */ /* 0x000fe40000000f00 */
[----:B------:R-:W-:Y:S05]  /*04e0*/  CALL.REL.NOINC `($__internal_26_$__cuda_sm20_div_s64) ;  /* 0x00000044008c7944 */ /* 0x000fea0003c00000 */
[----:B------:R-:W-:Y:S02]  /*04f0*/  MOV R6, R0 ;  /* 0x0000000000067202 */ /* 0x000fe40000000f00 */
[----:B------:R-:W-:Y:S02]  /*0500*/  MOV R7, R13 ;  /* 0x0000000d00077202 */ /* 0x000fe40000000f00 */
.L_x_4378:
[----:B------:R-:W-:Y:S05]  /*0510*/  BSYNC.RECONVERGENT B0 ;  /* 0x0000000000007941 */ /* 0x000fea0003800200 */
.L_x_4376:
        /* <DEDUP_REMOVED lines=57> */
.L_x_4380:
[----:B------:R-:W-:Y:S01]  /*08b0*/  IMAD.MOV.U32 R24, RZ, RZ, R16 ;  /* 0x000000ffff187224 */ /* 0x000fe200078e0010 */
[----:B------:R-:W-:Y:S01]  /*08c0*/  MOV R16, R11 ;  /* 0x0000000b00107202 */ /* 0x000fe20000000f00 */
[----:B------:R-:W-:Y:S01]  /*08d0*/  IMAD.MOV.U32 R17, RZ, RZ, R15 ;  /* 0x000000ffff117224 */ /* 0x000fe200078e000f */
[----:B------:R-:W-:Y:S02]  /*08e0*/  MOV R15, R3 ;  /* 0x00000003000f7202 */ /* 0x000fe40000000f00 */
[----:B------:R-:W-:Y:S02]  /*08f0*/  MOV R14, 0x910 ;  /* 0x00000910000e7802 */ /* 0x000fe40000000f00 */
[----:B------:R-:W-:Y:S05]  /*0900*/  CALL.REL.NOINC `($__internal_26_$__cuda_sm20_div_s64) ;  /* 0x0000004000847944 */ /* 0x000fea0003c00000 */
[----:B------:R-:W-:Y:S02]  /*0910*/  MOV R12, R0 ;  /* 0x00000000000c7202 */ /* 0x000fe40000000f00 */
.L_x_4381:
[----:B------:R-:W-:Y:S05]  /*0920*/  BSYNC.RECONVERGENT B0 ;  /* 0x0000000000007941 */ /* 0x000fea0003800200 */
.L_x_4379:
        /* <DEDUP_REMOVED lines=124> */
.L_x_4383:
[----:B------:R-:W-:Y:S01]  /*10f0*/  IMAD.MOV.U32 R24, RZ, RZ, R12 ;  /* 0x000000ffff187224 */ /* 0x000fe200078e000c */
[----:B------:R-:W-:Y:S01]  /*1100*/  MOV R16, R10 ;  /* 0x0000000a00107202 */ /* 0x000fe20000000f00 */
[----:B------:R-:W-:Y:S01]  /*1110*/  IMAD.MOV.U32 R17, RZ, RZ, R13 ;  /* 0x000000ffff117224 */ /* 0x000fe200078e000d */
[----:B------:R-:W-:Y:S02]  /*1120*/  MOV R15, R4 ;  /* 0x00000004000f7202 */ /* 0x000fe40000000f00 */
[----:B------:R-:W-:Y:S02]  /*1130*/  MOV R14, 0x1150 ;  /* 0x00001150000e7802 */ /* 0x000fe40000000f00 */
[----:B------:R-:W-:Y:S05]  /*1140*/  CALL.REL.NOINC `($__internal_26_$__cuda_sm20_div_s64) ;  /* 0x0000003800747944 */ /* 0x000fea0003c00000 */
[----:B------:R-:W-:Y:S02]  /*1150*/  MOV R30, R0 ;  /* 0x00000000001e7202 */ /* 0x000fe40000000f00 */
[----:B------:R-:W-:Y:S02]  /*1160*/  MOV R31, R13 ;  /* 0x0000000d001f7202 */ /* 0x000fe40000000f00 */
.L_x_4384:
[----:B------:R-:W-:Y:S05]  /*1170*/  BSYNC.RECONVERGENT B0 ;  /* 0x0000000000007941 */ /* 0x000fea0003800200 */
.L_x_4382:
        /* <DEDUP_REMOVED lines=57> */
.L_x_4386:
[----:B------:R-:W-:Y:S01]  /*1510*/  IMAD.MOV.U32 R24, RZ, RZ, R6 ;  /* 0x000000ffff187224 */ /* 0x000fe200078e0006 */
[----:B------:R-:W-:Y:S01]  /*1520*/  MOV R17, R7 ;  /* 0x0000000700117202 */ /* 0x000fe20000000f00 */
[----:B------:R-:W-:Y:S01]  /*1530*/  IMAD.MOV.U32 R16, RZ, RZ, R9 ;  /* 0x000000ffff107224 */ /* 0x000fe200078e0009 */
[----:B------:R-:W-:Y:S02]  /*1540*/  MOV R14, 0x1560 ;  /* 0x00001560000e7802 */ /* 0x000fe40000000f00 */
[----:B------:R-:W-:Y:S05]  /*1550*/  CALL.REL.NOINC `($__internal_26_$__cuda_sm20_div_s64) ;  /* 0x0000003400707944 */ /* 0x000fea0003c00000 */
[----:B------:R-:W-:Y:S02]  /*1560*/  MOV R22, R0 ;  /* 0x0000000000167202 */ /* 0x000fe40000000f00 */
[----:B------:R-:W-:Y:S02]  /*1570*/  MOV R23, R13 ;  /* 0x0000000d00177202 */ /* 0x000fe40000000f00 */
.L_x_4387:
[----:B------:R-:W-:Y:S05]  /*1580*/  BSYNC.RECONVERGENT B0 ;  /* 0x0000000000007941 */ /* 0x000fea0003800200 */
.L_x_4385:
        /* <DEDUP_REMOVED lines=81> */
.L_x_4389:
[----:B------:R-:W-:Y:S05]  /*1aa0*/  BSYNC.RECONVERGENT B0 ;  /* 0x0000000000007941 */ /* 0x000fea0003800200 */
.L_x_4388:
        /* <DEDUP_REMOVED lines=117> */
.L_x_4393:
[----:B------:R-:W-:Y:S01]  /*2200*/  LEA.HI R24, R7, UR20, RZ, 0x1e ;  /* 0x0000001407187c11 */ /* 0x000fe2000f8ff0ff */
[----:B------:R-:W-:Y:S01]  /*2210*/  IMAD.MOV.U32 R17, RZ, RZ, RZ ;  /* 0x000000ffff117224 */ /* 0x000fe200078e00ff */
[----:B------:R-:W-:Y:S01]  /*2220*/  MOV R14, 0x2250 ;  /* 0x00002250000e7802 */ /* 0x000fe20000000f00 */
[----:B------:R-:W-:Y:S02]  /*2230*/  IMAD.MOV.U32 R16, RZ, RZ, R26 ;  /* 0x000000ffff107224 */ /* 0x000fe400078e001a */
[----:B------:R-:W-:Y:S05]  /*2240*/  CALL.REL.NOINC `($__internal_26_$__cuda_sm20_div_s64) ;  /* 0x0000002800347944 */ /* 0x000fea0003c00000 */
[----:B------:R-:W-:Y:S02]  /*2250*/  IADD3 R15, PT, PT, -R0, RZ, RZ ;  /* 0x000000ff000f7210 */ /* 0x000fe40007ffe1ff */
[----:B------:R-:W-:-:S03]  /*2260*/  MOV R27, R13 ;  /* 0x0000000d001b7202 */ /* 0x000fc60000000f00 */
[----:B------:R-:W-:Y:S01]  /*2270*/  IMAD R24, R26, R15, R24 ;  /* 0x0000000f1a187224 */ /* 0x000fe200078e0218 */
[----:B------:R-:W-:-:S07]  /*2280*/  MOV R26, R0 ;  /* 0x00000000001a7202 */ /* 0x000fce0000000f00 */
.L_x_4394:
        /* <DEDUP_REMOVED lines=60> */
.L_x_4396:
[----:B------:R-:W-:Y:S01]  /*2650*/  IMAD.MOV.U32 R24, RZ, RZ, R26 ;  /* 0x000000ffff187224 */ /* 0x000fe200078e001a */
[----:B------:R-:W-:Y:S01]  /*2660*/  MOV R17, R27 ;  /* 0x0000001b00117202 */ /* 0x000fe20000000f00 */
[----:B------:R-:W-:Y:S01]  /*2670*/  IMAD.MOV.U32 R16, RZ, RZ, R32 ;  /* 0x000000ffff107224 */ /* 0x000fe200078e0020 */
[----:B------:R-:W-:Y:S02]  /*2680*/  MOV R14, 0x26a0 ;  /* 0x000026a0000e7802 */ /* 0x000fe40000000f00 */
[----:B------:R-:W-:Y:S05]  /*2690*/  CALL.REL.NOINC `($__internal_26_$__cuda_sm20_div_s64) ;  /* 0x0000002400207944 */ /* 0x000fea0003c00000 */
[----:B------:R-:W-:-:S05]  /*26a0*/  IADD3 R13, PT, PT, -R0, RZ, RZ ;  /* 0x000000ff000d7210 */ /* 0x000fca0007ffe1ff */
[----:B------:R-:W-:Y:S02]  /*26b0*/  IMAD R26, R13, R32, R26 ;  /* 0x000000200d1a7224 */ /* 0x000fe400078e021a */
.L_x_4397:
[----:B------:R-:W-:Y:S05]  /*26c0*/  BSYNC.RECONVERGENT B0 ;  /* 0x0000000000007941 */ /* 0x000fea0003800200 */
.L_x_4395:
        /* <DEDUP_REMOVED lines=162> */
.L_x_4392:
[----:B------:R-:W0:Y:S01]  /*30f0*/  LDC.64 R2, c[0x0][0x420] ;  /* 0x00010800ff027b82 */ /* 0x000e220000000a00 */
[----:B------:R-:W-:-:S05]  /*3100*/  IADD3 R12, PT, PT, R12, UR20, RZ ;  /* 0x000000140c0c7c10 */ /* 0x000fca000fffe0ff */
[----:B0-----:R-:W-:-:S05]  /*3110*/  IMAD.WIDE.U32 R2, R12, 0x4, R2 ;  /* 0x000000040c027825 */ /* 0x001fca00078e0002 */
[----:B------:R1:W-:Y:S02]  /*3120*/  STG.E desc[UR10][R2.64], R20 ;  /* 0x0000001402007986 */ /* 0x0003e4000c10190a */
.L_x_4391:
[----:B------:R-:W-:Y:S05]  /*3130*/  BSYNC.RECONVERGENT B1 ;  /* 0x0000000000017941 */ /* 0x000fea0003800200 */
.L_x_4390:
        /* <DEDUP_REMOVED lines=16> */
.L_x_4399:
[----:B------:R-:W-:Y:S05]  /*3240*/  BSYNC.RECONVERGENT B0 ;  /* 0x0000000000007941 */ /* 0x000fea0003800200 */
.L_x_4398:
        /* <DEDUP_REMOVED lines=49> */
.L_x_4404:
        /* <DEDUP_REMOVED lines=133> */
.L_x_4403:
        /* <DEDUP_REMOVED lines=73> */
.L_x_4405:
[----:B------:R-:W-:-:S09]  /*4240*/  UISETP.NE.OR UP1, UPT, UR5, URZ, UP1 ;  /* 0x000000ff0500728c */ /* 0x000fd20008f25670 */
[----:B------:R-:W-:Y:S05]  /*4250*/  BRA.U !UP1, `(.L_x_4401) ;  /* 0x0000000109947547 */ /* 0x000fea000b800000 */
.L_x_4402:
[----:B------:R-:W-:-:S13]  /*4260*/  ISETP.GE.AND P0, PT, R12, UR12, PT ;  /* 0x0000000c0c007c0c */ /* 0x000fda000bf06270 */
.L_x_4406:
        /* <DEDUP_REMOVED lines=36> */
.L_x_4401:
        /* <DEDUP_REMOVED lines=10> */
.L_x_4407:
        /* <DEDUP_REMOVED lines=12> */
.L_x_4400:
        /* <DEDUP_REMOVED lines=81> */
        .weak           $__internal_26_$__cuda_sm20_div_s64
        .type           $__internal_26_$__cuda_sm20_div_s64,@function
        .size           $__internal_26_$__cuda_sm20_div_s64,(.L_x_7178 - $__internal_26_$__cuda_sm20_div_s64)
$__internal_26_$__cuda_sm20_div_s64:
        /* <DEDUP_REMOVED lines=86> */
[----:B------:R-:W-:Y:S06]  /*5080*/  RET.REL.NODEC R18 `(_ZN5flash32flash_fwd_splitkv_combine_kernelI23Flash_fwd_kernel_traitsILi128ELi64ELi64ELi4ELb0ELb0EN7cutlass10bfloat16_tE19Flash_kernel_traitsILi128ELi64ELi64ELi4ES3_EELi4ELi2ELb1EEEvNS_16Flash_fwd_paramsE) ;  /* 0xffffffac12dc7950 */ /* 0x000fec0003c3ffff */
.L_x_4408:
        /* <DEDUP_REMOVED lines=15> */
.L_x_7178:


//--------------------- .text._ZN5flash32flash_fwd_splitkv_combine_kernelI23Flash_fwd_kernel_traitsILi128ELi64ELi64ELi4ELb0ELb0EN7cutlass10bfloat16_tE19Flash_kernel_traitsILi128ELi64ELi64ELi4ES3_EELi4ELi1ELb1EEEvNS_16Flash_fwd_paramsE --------------------------
	.section	.text._ZN5flash32flash_fwd_splitkv_combine_kernelI23Flash_fwd_kernel_traitsILi128ELi64ELi64ELi4ELb0ELb0EN7cutlass10bfloat16_tE19Flash_kernel_traitsILi128ELi64ELi64ELi4ES3_EELi4ELi1ELb1EEEvNS_16Flash_fwd_paramsE,"ax",@progbits
	.align	128
        .global         _ZN5flash32flash_fwd_splitkv_combine_kernelI23Flash_fwd_kernel_traitsILi128ELi64ELi64ELi4ELb0ELb0EN7cutlass10bfloat16_tE19Flash_kernel_traitsILi128ELi64ELi64ELi4ES3_EELi4ELi1ELb1EEEvNS_16Flash_fwd_paramsE
        .type           _ZN5flash32flash_fwd_splitkv_combine_kernelI23Flash_fwd_kernel_traitsILi128ELi64ELi64ELi4ELb0ELb0EN7cutlass10bfloat16_tE19Flash_kernel_traitsILi128ELi64ELi64ELi4ES3_EELi4ELi1ELb1EEEvNS_16Flash_fwd_paramsE,@function
        .size           _ZN5flash32flash_fwd_splitkv_combine_kernelI23Flash_fwd_kernel_traitsILi128ELi64ELi64ELi4ELb0ELb0EN7cutlass10bfloat16_tE19Flash_kernel_traitsILi128ELi64ELi64ELi4ES3_EELi4ELi1ELb1EEEvNS_16Flash_fwd_paramsE,(.L_x_7179 - _ZN5flash32flash_fwd_splitkv_combine_kernelI23Flash_fwd_kernel_traitsILi128ELi64ELi64ELi4ELb0ELb0EN7cutlass10bfloat16_tE19Flash_kernel_traitsILi128ELi64ELi64ELi4ES3_EELi4ELi1ELb1EEEvNS_16Flash_fwd_paramsE)
        .other          _ZN5flash32flash_fwd_splitkv_combine_kernelI23Flash_fwd_kernel_traitsILi128ELi64ELi64ELi4ELb0ELb0EN7cutlass10bfloat16_tE19Flash_kernel_traitsILi128ELi64ELi64ELi4ES3_EELi4ELi1ELb1EEEvNS_16Flash_fwd_paramsE,@"STO_CUDA_ENTRY STV_DEFAULT"
_ZN5flash32flash_fwd_splitkv_combine_kernelI23Flash_fwd_kernel_traitsILi128ELi64ELi64ELi4ELb0ELb0EN7cutlass10bfloat16_tE19Flash_kernel_traitsILi128ELi64ELi64ELi4ES3_EELi4ELi1ELb1EEEvNS_16Flash_fwd_paramsE:
.text._ZN5flash32flash_fwd_splitkv_combine_kernelI23Flash_fwd_kernel_traitsILi128ELi64ELi64ELi4ELb0ELb0EN7cutlass10bfloat16_tE19Flash_kernel_traitsILi128ELi64ELi64ELi4ES3_EELi4ELi1ELb1EEEvNS_16Flash_fwd_paramsE:
        /* <DEDUP_REMOVED lines=38> */
.L_x_4409:
[----:B------:R-:W-:Y:S01]  /*0260*/  IMAD.U32 R14, RZ, RZ, UR16 ;  /* 0x00000010ff0e7e24 */ /* 0x000fe2000f8e00ff */
[----:B------:R-:W-:Y:S01]  /*0270*/  MOV R18, UR14 ;  /* 0x0000000e00127c02 */ /* 0x000fe20008000f00 */
[----:B------:R-:W-:Y:S01]  /*0280*/  IMAD.U32 R19, RZ, RZ, UR17 ;  /* 0x00000011ff137e24 */ /* 0x000fe2000f8e00ff */
[----:B------:R-:W-:Y:S02]  /*0290*/  MOV R17, UR9 ;  /* 0x0000000900117c02 */ /* 0x000fe40008000f00 */
[----:B------:R-:W-:Y:S02]  /*02a0*/  MOV R16, 0x2c0 ;  /* 0x000002c000107802 */ /* 0x000fe40000000f00 */
[----:B------:R-:W-:Y:S05]  /*02b0*/  CALL.REL.NOINC `($__internal_27_$__cuda_sm20_div_s64) ;  /* 0x0000004800087944 */ /* 0x000fea0003c00000 */
.L_x_4410:
        /* <DEDUP_REMOVED lines=30> */
.L_x_4412:
[----:B------:R-:W-:Y:S01]  /*04a0*/  IMAD.MOV.U32 R14, RZ, RZ, R10 ;  /* 0x000000ffff0e7224 */ /* 0x000fe200078e000a */
[----:B------:R-:W-:Y:S02]  /*04b0*/  MOV R19, R11 ;  /* 0x0000000b00137202 */ /* 0x000fe40000000f00 */
[----:B------:R-:W-:Y:S02]  /*04c0*/  MOV R16, 0x4e0 ;  /* 0x000004e000107802 */ /* 0x000fe40000000f00 */
[----:B------:R-:W-:Y:S05]  /*04d0*/  CALL.REL.NOINC `($__internal_27_$__cuda_sm20_div_s64) ;  /* 0x0000004400807944 */ /* 0x000fea0003c00000 */
[----:B------:R-:W-:Y:S02]  /*04e0*/  MOV R4, R10 ;  /* 0x0000000a00047202 */ /* 0x000fe40000000f00 */
[----:B------:R-:W-:Y:S02]  /*04f0*/  MOV R5, R11 ;  /* 0x0000000b00057202 */ /* 0x000fe40000000f00 */
.L_x_4413:
[----:B------:R-:W-:Y:S05]  /*0500*/  BSYNC.RECONVERGENT B0 ;  /* 0x0000000000007941 */ /* 0x000fea0003800200 */
.L_x_4411:
        /* <DEDUP_REMOVED lines=57> */
.L_x_4415:
[----:B------:R-:W-:Y:S01]  /*08a0*/  IMAD.MOV.U32 R14, RZ, RZ, R18 ;  /* 0x000000ffff0e7224 */ /* 0x000fe200078e0012 */
[----:B------:R-:W-:Y:S01]  /*08b0*/  MOV R18, R9 ;  /* 0x0000000900127202 */ /* 0x000fe20000000f00 */
[----:B------:R-:W-:Y:S01]  /*08c0*/  IMAD.MOV.U32 R19, RZ, RZ, R17 ;  /* 0x000000ffff137224 */ /* 0x000fe200078e0011 */
[----:B------:R-:W-:Y:S02]  /*08d0*/  MOV R17, R25 ;  /* 0x0000001900117202 */ /* 0x000fe40000000f00 */
[----:B------:R-:W-:Y:S02]  /*08e0*/  MOV R16, 0x900 ;  /* 0x0000090000107802 */ /* 0x000fe40000000f00 */
[----:B------:R-:W-:Y:S05]  /*08f0*/  CALL.REL.NOINC `($__internal_27_$__cuda_sm20_div_s64) ;  /* 0x0000004000787944 */ /* 0x000fea0003c00000 */
.L_x_4416:
[----:B------:R-:W-:Y:S05]  /*0900*/  BSYNC.RECONVERGENT B0 ;  /* 0x0000000000007941 */ /* 0x000fea0003800200 */
.L_x_4414:
        /* <DEDUP_REMOVED lines=123> */
.L_x_4418:
[----:B------:R-:W-:Y:S01]  /*10c0*/  IMAD.MOV.U32 R14, RZ, RZ, R10 ;  /* 0x000000ffff0e7224 */ /* 0x000fe200078e000a */
[----:B------:R-:W-:Y:S01]  /*10d0*/  MOV R18, R8 ;  /* 0x0000000800127202 */ /* 0x000fe20000000f00 */
[----:B------:R-:W-:Y:S01]  /*10e0*/  IMAD.MOV.U32 R19, RZ, RZ, R11 ;  /* 0x000000ffff137224 */ /* 0x000fe200078e000b */
[----:B------:R-:W-:Y:S02]  /*10f0*/  MOV R17, R0 ;  /* 0x0000000000117202 */ /* 0x000fe40000000f00 */
[----:B------:R-:W-:Y:S02]  /*1100*/  MOV R16, 0x1120 ;  /* 0x0000112000107802 */ /* 0x000fe40000000f00 */
[----:B------:R-:W-:Y:S05]  /*1110*/  CALL.REL.NOINC `($__internal_27_$__cuda_sm20_div_s64) ;  /* 0x0000003800707944 */ /* 0x000fea0003c00000 */
[----:B------:R-:W-:Y:S02]  /*1120*/  MOV R32, R10 ;  /* 0x0000000a00207202 */ /* 0x000fe40000000f00 */
[----:B------:R-:W-:Y:S02]  /*1130*/  MOV R33, R11 ;  /* 0x0000000b00217202 */ /* 0x000fe40000000f00 */
.L_x_4419:
[----:B------:R-:W-:Y:S05]  /*1140*/  BSYNC.RECONVERGENT B0 ;  /* 0x0000000000007941 */ /* 0x000fea0003800200 */
.L_x_4417:
        /* <DEDUP_REMOVED lines=57> */
.L_x_4421:
[----:B------:R-:W-:Y:S01]  /*14e0*/  IMAD.MOV.U32 R14, RZ, RZ, R4 ;  /* 0x000000ffff0e7224 */ /* 0x000fe200078e0004 */
[----:B------:R-:W-:Y:S01]  /*14f0*/  MOV R19, R5 ;  /* 0x0000000500137202 */ /* 0x000fe20000000f00 */
[----:B------:R-:W-:Y:S01]  /*1500*/  IMAD.MOV.U32 R18, RZ, RZ, R6 ;  /* 0x000000ffff127224 */ /* 0x000fe200078e0006 */
[----:B------:R-:W-:Y:S02]  /*1510*/  MOV R16, 0x1530 ;  /* 0x0000153000107802 */ /* 0x000fe40000000f00 */
[----:B------:R-:W-:Y:S05]  /*1520*/  CALL.REL.NOINC `($__internal_27_$__cuda_sm20_div_s64) ;  /* 0x00000034006c7944 */ /* 0x000fea0003c00000 */
[----:B------:R-:W-:Y:S02]  /*1530*/  MOV R20, R10 ;  /* 0x0000000a00147202 */ /* 0x000fe40000000f00 */
[----:B------:R-:W-:Y:S02]  /*1540*/  MOV R21, R11 ;  /* 0x0000000b00157202 */ /* 0x000fe40000000f00 */
.L_x_4422:
[----:B------:R-:W-:Y:S05]  /*1550*/  BSYNC.RECONVERGENT B0 ;  /* 0x0000000000007941 */ /* 0x000fea0003800200 */
.L_x_4420:
        /* <DEDUP_REMOVED lines=73> */
.L_x_4424:
[----:B0-----:R-:W-:Y:S05]  /*19f0*/  BSYNC.RECONVERGENT B0 ;  /* 0x0000000000007941 */ /* 0x001fea0003800200 */
.L_x_4423:
        /* <DEDUP_REMOVED lines=126> */
.L_x_4428:
[----:B------:R-:W-:Y:S01]  /*21e0*/  LEA.HI R2, R7, UR15, RZ, 0x1f ;  /* 0x0000000f07027c11 */ /* 0x000fe2000f8ff8ff */
[----:B------:R-:W-:Y:S01]  /*21f0*/  IMAD.MOV.U32 R19, RZ, RZ, RZ ;  /* 0x000000ffff137224 */ /* 0x000fe200078e00ff */
[----:B------:R-:W-:Y:S02]  /*2200*/  MOV R18, R30 ;  /* 0x0000001e00127202 */ /* 0x000fe40000000f00 */
[----:B------:R-:W-:Y:S01]  /*2210*/  MOV R16, 0x2240 ;  /* 0x0000224000107802 */ /* 0x000fe20000000f00 */
[----:B------:R-:W-:Y:S02]  /*2220*/  IMAD.MOV.U32 R14, RZ, RZ, R2 ;  /* 0x000000ffff0e7224 */ /* 0x000fe400078e0002 */
[----:B------:R-:W-:Y:S05]  /*2230*/  CALL.REL.NOINC `($__internal_27_$__cuda_sm20_div_s64) ;  /* 0x0000002800287944 */ /* 0x000fea0003c00000 */
[----:B------:R-:W-:Y:S02]  /*2240*/  IADD3 R13, PT, PT, -R10, RZ, RZ ;  /* 0x000000ff0a0d7210 */ /* 0x000fe40007ffe1ff */
[----:B------:R-:W-:-:S03]  /*2250*/  MOV R31, R11 ;  /* 0x0000000b001f7202 */ /* 0x000fc60000000f00 */
[----:B------:R-:W-:Y:S01]  /*2260*/  IMAD R12, R30, R13, R2 ;  /* 0x0000000d1e0c7224 */ /* 0x000fe200078e0202 */
[----:B------:R-:W-:-:S07]  /*2270*/  MOV R30, R10 ;  /* 0x0000000a001e7202 */ /* 0x000fce0000000f00 */
.L_x_4429:
        /* <DEDUP_REMOVED lines=59> */
.L_x_4431:
[----:B------:R-:W-:Y:S01]  /*2630*/  IMAD.MOV.U32 R14, RZ, RZ, R30 ;  /* 0x000000ffff0e7224 */ /* 0x000fe200078e001e */
[----:B------:R-:W-:Y:S01]  /*2640*/  MOV R19, R31 ;  /* 0x0000001f00137202 */ /* 0x000fe20000000f00 */
[----:B------:R-:W-:Y:S01]  /*2650*/  IMAD.MOV.U32 R18, RZ, RZ, R34 ;  /* 0x000000ffff127224 */ /* 0x000fe200078e0022 */
[----:B------:R-:W-:Y:S02]  /*2660*/  MOV R16, 0x2680 ;  /* 0x0000268000107802 */ /* 0x000fe40000000f00 */
[----:B------:R-:W-:Y:S05]  /*2670*/  CALL.REL.NOINC `($__internal_27_$__cuda_sm20_div_s64) ;  /* 0x0000002400187944 */ /* 0x000fea0003c00000 */
[----:B------:R-:W-:-:S05]  /*2680*/  IADD3 R11, PT, PT, -R10, RZ, RZ ;  /* 0x000000ff0a0b7210 */ /* 0x000fca0007ffe1ff */
[----:B------:R-:W-:Y:S02]  /*2690*/  IMAD R30, R11, R34, R30 ;  /* 0x000000220b1e7224 */ /* 0x000fe400078e021e */
.L_x_4432:
[----:B------:R-:W-:Y:S05]  /*26a0*/  BSYNC.RECONVERGENT B0 ;  /* 0x0000000000007941 */ /* 0x000fea0003800200 */
.L_x_4430:
        /* <DEDUP_REMOVED lines=159> */
.L_x_4427:
[----:B------:R-:W0:Y:S01]  /*30a0*/  LDC.64 R4, c[0x0][0x420] ;  /* 0x00010800ff047b82 */ /* 0x000e220000000a00 */
[----:B------:R-:W-:-:S05]  /*30b0*/  IADD3 R2, PT, PT, R2, UR15, RZ ;  /* 0x0000000f02027c10 */ /* 0x000fca000fffe0ff */
[----:B0-----:R-:W-:-:S05]  /*30c0*/  IMAD.WIDE.U32 R2, R2, 0x4, R4 ;  /* 0x0000000402027825 */ /* 0x001fca00078e0004 */
[----:B------:R1:W-:Y:S02]  /*30d0*/  STG.E desc[UR10][R2.64], R22 ;  /* 0x0000001602007986 */ /* 0x0003e4000c10190a */
.L_x_4426:
[----:B------:R-:W-:Y:S05]  /*30e0*/  BSYNC.RECONVERGENT B1 ;  /* 0x0000000000017941 */ /* 0x000fea0003800200 */
.L_x_4425:
        /* <DEDUP_REMOVED lines=17> */
.L_x_4434:
[----:B------:R-:W-:Y:S05]  /*3200*/  BSYNC.RECONVERGENT B0 ;  /* 0x0000000000007941 */ /* 0x000fea0003800200 */
.L_x_4433:
        /* <DEDUP_REMOVED lines=49> */
.L_x_4439:
        /* <DEDUP_REMOVED lines=133> */
.L_x_4438:
        /* <DEDUP_REMOVED lines=73> */
.L_x_4440:
[----:B------:R-:W-:-:S09]  /*4200*/  UISETP.NE.OR UP1, UPT, UR5, URZ, UP1 ;  /* 0x000000ff0500728c */ /* 0x000fd20008f25670 */
[----:B------:R-:W-:Y:S05]  /*4210*/  BRA.U !UP1, `(.L_x_4436) ;  /* 0x0000000109947547 */ /* 0x000fea000b800000 */
.L_x_4437:
[----:B------:R-:W-:-:S13]  /*4220*/  ISETP.GE.AND P0, PT, R12, UR13, PT ;  /* 0x0000000d0c007c0c */ /* 0x000fda000bf06270 */
.L_x_4441:
        /* <DEDUP_REMOVED lines=36> */
.L_x_4436:
        /* <DEDUP_REMOVED lines=10> */
.L_x_4442:
        /* <DEDUP_REMOVED lines=12> */
.L_x_4435:
        /* <DEDUP_REMOVED lines=81> */
        .weak           $__internal_27_$__cuda_sm20_div_s64
        .type           $__internal_27_$__cuda_sm20_div_s64,@function
        .size           $__internal_27_$__cuda_sm20_div_s64,(.L_x_7179 - $__internal_27_$__cuda_sm20_div_s64)
$__internal_27_$__cuda_sm20_div_s64:
        /* <DEDUP_REMOVED lines=86> */
[----:B------:R-:W-:Y:S05]  /*5040*/  RET.REL.NODEC R12 `(_ZN5flash32flash_fwd_splitkv_combine_kernelI23Flash_fwd_kernel_traitsILi128ELi64ELi64ELi4ELb0ELb0EN7cutlass10bfloat16_tE19Flash_kernel_traitsILi128ELi64ELi64ELi4ES3_EELi4ELi1ELb1EEEvNS_16Flash_fwd_paramsE) ;  /* 0xffffffac0cec7950 */ /* 0x000fea0003c3ffff */
.L_x_4443:
        /* <DEDUP_REMOVED lines=11> */
.L_x_7179:


//--------------------- .text._ZN5flash24flash_fwd_splitkv_kernelI23Flash_fwd_kernel_traitsILi128ELi64ELi64ELi4ELb0ELb0EN7cutlass10bfloat16_tE19Flash_kernel_traitsILi128ELi64ELi64ELi4ES3_EELb1ELb0ELb0ELb0ELb0ELb0ELb0ELb0EEEvNS_16Flash_fwd_paramsE --------------------------
	.section	.text._ZN5flash24flash_fwd_splitkv_kernelI23Flash_fwd_kernel_traitsILi128ELi64ELi64ELi4ELb0ELb0EN7cutlass10bfloat16_tE19Flash_kernel_traitsILi128ELi64ELi64ELi4ES3_EELb1ELb0ELb0ELb0ELb0ELb0ELb0ELb0EEEvNS_16Flash_fwd_paramsE,"ax",@progbits
	.align	128
        .global         _ZN5flash24flash_fwd_splitkv_kernelI23Flash_fwd_kernel_traitsILi128ELi64ELi64ELi4ELb0ELb0EN7cutlass10bfloat16_tE19Flash_kernel_traitsILi128ELi64ELi64ELi4ES3_EELb1ELb0ELb0ELb0ELb0ELb0ELb0ELb0EEEvNS_16Flash_fwd_paramsE
        .type           _ZN5flash24flash_fwd_splitkv_kernelI23Flash_fwd_kernel_traitsILi128ELi64ELi64ELi4ELb0ELb0EN7cutlass10bfloat16_tE19Flash_kernel_traitsILi128ELi64ELi64ELi4ES3_EELb1ELb0ELb0ELb0ELb0ELb0ELb0ELb0EEEvNS_16Flash_fwd_paramsE,@function
        .size           _ZN5flash24flash_fwd_splitkv_kernelI23Flash_fwd_kernel_traitsILi128ELi64ELi64ELi4ELb0ELb0EN7cutlass10bfloat16_tE19Flash_kernel_traitsILi128ELi64ELi64ELi4ES3_EELb1ELb0ELb0ELb0ELb0ELb0ELb0ELb0EEEvNS_16Flash_fwd_paramsE,(.L_x_7236 - _ZN5flash24flash_fwd_splitkv_kernelI23Flash_fwd_kernel_traitsILi128ELi64ELi64ELi4ELb0ELb0EN7cutlass10bfloat16_tE19Flash_kernel_traitsILi128ELi64ELi64ELi4ES3_EELb1ELb0ELb0ELb0ELb0ELb0ELb0ELb0EEEvNS_16Flash_fwd_paramsE)
        .other          _ZN5flash24flash_fwd_splitkv_kernelI23Flash_fwd_kernel_traitsILi128ELi64ELi64ELi4ELb0ELb0EN7cutlass10bfloat16_tE19Flash_kernel_traitsILi128ELi64ELi64ELi4ES3_EELb1ELb0ELb0ELb0ELb0ELb0ELb0ELb0EEEvNS_16Flash_fwd_paramsE,@"STO_CUDA_ENTRY STV_DEFAULT"
_ZN5flash24flash_fwd_splitkv_kernelI23Flash_fwd_kernel_traitsILi128ELi64ELi64ELi4ELb0ELb0EN7cutlass10bfloat16_tE19Flash_kernel_traitsILi128ELi64ELi64ELi4ES3_EELb1ELb0ELb0ELb0ELb0ELb0ELb0ELb0EEEvNS_16Flash_fwd_paramsE:
.text._ZN5flash24flash_fwd_splitkv_kernelI23Flash_fwd_kernel_traitsILi128ELi64ELi64ELi4ELb0ELb0EN7cutlass10bfloat16_tE19Flash_kernel_traitsILi128ELi64ELi64ELi4ES3_EELb1ELb0ELb0ELb0ELb0ELb0ELb0ELb0EEEvNS_16Flash_fwd_paramsE:
        /* <DEDUP_REMOVED lines=26> */
[----:B------:R-:W-:-:S02]  /*01a0*/  @P3 IADD3 R16, P1, PT, R11, UR6, RZ ;  /* 0x000000060b103c10 */ /* 0x000fc4000ff3e0ff */
[C---:B------:R-:W-:Y:S02]  /*01b0*/  @P2 IADD3.X R7, PT, PT, R4.reuse, UR5, RZ, P0, !PT ;  /* 0x0000000504072c10 */ /* 0x040fe400087fe4ff */
[----:B------:R-:W-:Y:S02]  /*01c0*/  IADD3 R12, P0, PT, R11, R8, RZ ;  /* 0x000000080b0c7210 */ /* 0x000fe40007f1e0ff */
[C---:B------:R-:W-:Y:S01]  /*01d0*/  @P3 IADD3.X R17, PT, PT, R4.reuse, UR7, RZ, P1, !PT ;  /* 0x0000000704113c10 */ /* 0x040fe20008ffe4ff */
[----:B------:R-:W2:Y:S01]  /*01e0*/  @!P4 LDC R5, c[0x0][0x434] ;  /* 0x00010d00ff05cb82 */ /* 0x000ea20000000800 */
[----:B------:R2:W5:Y:S01]  /*01f0*/  @P2 LDG.E R95, desc[UR16][R6.64] ;  /* 0x00000010065f2981 */ /* 0x000562000c1e1900 */
[----:B------:R-:W-:Y:S01]  /*0200*/  IMAD.X R13, R4, 0x1, R9, P0 ;  /* 0x00000001040d7824 */ /* 0x000fe200000e0609 */
[----:B------:R-:W-:Y:S02]  /*0210*/  ISETP.NE.U32.AND P0, PT, R8, RZ, PT ;  /* 0x000000ff0800720c */ /* 0x000fe40003f05070 */
[----:B------:R2:W5:Y:S02]  /*0220*/  @P3 LDG.E R0, desc[UR16][R16.64] ;  /* 0x0000001010003981 */ /* 0x000564000c1e1900 */
[----:B------:R-:W-:-:S02]  /*0230*/  ISETP.NE.AND.EX P0, PT, R9, RZ, PT, P0 ;  /* 0x000000ff0900720c */ /* 0x000fc40003f05300 */
[----:B---3--:R-:W-:Y:S02]  /*0240*/  ISETP.NE.AND P1, PT, RZ, UR4, PT ;  /* 0x00000004ff007c0c */ /* 0x008fe4000bf25270 */
[----:B------:R-:W-:Y:S01]  /*0250*/  ISETP.EQ.U32.AND P3, PT, R8, RZ, PT ;  /* 0x000000ff0800720c */ /* 0x000fe20003f62070 */
[----:B-1----:R-:W1:Y:S03]  /*0260*/  @!P2 LDC R2, c[0x0][0x43c] ;  /* 0x00010f00ff02ab82 */ /* 0x002e660000000800 */
[----:B------:R-:W-:-:S05]  /*0270*/  ISETP.EQ.OR.EX P3, PT, R9, RZ, !P1, P3 ;  /* 0x000000ff0900720c */ /* 0x000fca0004f62730 */
[----:B------:R-:W3:Y:S08]  /*0280*/  @!P0 LDC R9, c[0x0][0x438] ;  /* 0x00010e00ff098b82 */ /* 0x000ef00000000800 */
[----:B------:R-:W1:Y:S01]  /*0290*/  @!P2 LDC.64 R6, c[0x0][0x488] ;  /* 0x00012200ff06ab82 */ /* 0x000e620000000a00 */
[----:B------:R-:W-:Y:S02]  /*02a0*/  IMAD.MOV.U32 R3, RZ, RZ, -0x1 ;  /* 0xffffffffff037424 */ /* 0x000fe400078e00ff */
[----:B----4-:R-:W-:-:S04]  /*02b0*/  IMAD.SHL.U32 R164, R19, 0x40, RZ ;  /* 0x0000004013a47824 */ /* 0x010fc800078e00ff */
[----:B------:R4:W5:Y:S01]  /*02c0*/  @!P3 LDG.E R3, desc[UR16][R12.64] ;  /* 0x000000100c03b981 */ /* 0x000962000c1e1900 */
[----:B--2---:R-:W-:-:S05]  /*02d0*/  @P4 IMAD.IADD R5, R15, 0x1, -R162 ;  /* 0x000000010f054824 */ /* 0x004fca00078e0aa2 */
[----:B------:R-:W-:Y:S01]  /*02e0*/  ISETP.GT.AND P3, PT, R5, R164, PT ;  /* 0x000000a40500720c */ /* 0x000fe20003f64270 */
[----:B-1-34-:R-:W-:-:S12]  /*02f0*/  @!P0 BRA `(.L_x_4444) ;  /* 0x00000000000c8947 */ /* 0x01afd80003800000 */
[----:B------:R-:W2:Y:S02]  /*0300*/  @P1 LDG.E R8, desc[UR16][R12.64+0x4] ;  /* 0x000004100c081981 */ /* 0x000ea4000c1e1900 */
[----:B--2--5:R-:W-:-:S06]  /*0310*/  @P1 IADD3 R9, PT, PT, R8, -R3, RZ ;  /* 0x8000000308091210 */ /* 0x024fcc0007ffe0ff */
[----:B------:R1:W5:Y:S02]  /*0320*/  @!P1 LDG.E R9, desc[UR16][R12.64] ;  /* 0x000000100c099981 */ /* 0x000364000c1e1900 */
.L_x_4444:
        /* <DEDUP_REMOVED lines=8> */
[----:B------:R-:W1:Y:S03]  /*03b0*/  S2R R93, SR_TID.X ;  /* 0x00000000005d7919 */ /* 0x000e660000002100 */
[----:B------:R-:W-:Y:S01]  /*03c0*/  @!P2 IADD3 R95, PT, PT, R2, R9, -R0 ;  /* 0x00000009025fa210 */ /* 0x000fe20007ffe800 */
[----:B------:R-:W-:-:S04]  /*03d0*/  VIADD R2, R19, 0x1 ;  /* 0x0000000113027836 */ /* 0x000fc80000000000 */
[----:B------:R-:W-:Y:S02]  /*03e0*/  VIADD R9, R95, 0x3f ;  /* 0x0000003f5f097836 */ /* 0x000fe40000000000 */
[----:B------:R-:W-:Y:S01]  /*03f0*/  IMAD R2, R2, 0x40, -R5 ;  /* 0x0000004002027824 */ /* 0x000fe200078e0a05 */
[----:B--2---:R-:W-:Y:S02]  /*0400*/  UIADD3 UR5, UPT, UPT, UR5, 0x3f, URZ ;  /* 0x0000003f05057890 */ /* 0x004fe4000fffe0ff */
[----:B------:R-:W-:Y:S02]  /*0410*/  SHF.R.S32.HI R6, RZ, 0x1f, R9 ;  /* 0x0000001fff067819 */ /* 0x000fe40000011409 */
[----:B----4-:R-:W-:Y:S01]  /*0420*/  IADD3 R7, PT, PT, R9, UR14, R2 ;  /* 0x0000000e09077c10 */ /* 0x010fe2000fffe002 */
        /* <DEDUP_REMOVED lines=30> */
[----:B--2---:R-:W-:Y:S01]  /*0610*/  IMAD R163, R163, UR7, R16 ;  /* 0x00000007a3a37c24 */ /* 0x004fe2000f8e0210 */
[----:B------:R-:W-:Y:S01]  /*0620*/  LOP3.LUT R8, R6, 0x40, RZ, 0xfc, !PT ;  /* 0x0000004006087812 */ /* 0x000fe200078efcff */
[----:B------:R-:W-:Y:S02]  /*0630*/  VIADD R11, R93, 0x10 ;  /* 0x000000105d0b7836 */ /* 0x000fe40000000000 */
[----:B------:R-:W-:Y:S01]  /*0640*/  IMAD.X R13, R0, 0x1, R9, P0 ;  /* 0x00000001000d7824 */ /* 0x000fe200000e0609 */
[----:B------:R-:W-:Y:S01]  /*0650*/  IADD3 R0, PT, PT, -R164, R5, RZ ;  /* 0x00000005a4007210 */ /* 0x000fe20007ffe1ff */
[----:B----4-:R-:W-:Y:S01]  /*0660*/  IMAD R164, R163, UR6, R164 ;  /* 0x00000006a3a47c24 */ /* 0x010fe2000f8e02a4 */
[C---:B------:R-:W-:Y:S01]  /*0670*/  IADD3 R9, PT, PT, R93.reuse, 0x20, RZ ;  /* 0x000000205d097810 */ /* 0x040fe20007ffe0ff */
        /* <DEDUP_REMOVED lines=19> */
.L_x_4447:
[----:B------:R-:W-:Y:S05]  /*07b0*/  BSYNC.RECONVERGENT B0 ;  /* 0x0000000000007941 */ /* 0x000fea0003800200 */
.L_x_4446:
        /* <DEDUP_REMOVED lines=18> */
.L_x_4449:
[----:B------:R-:W-:Y:S05]  /*08e0*/  BSYNC.RECONVERGENT B0 ;  /* 0x0000000000007941 */ /* 0x000fea0003800200 */
.L_x_4448:
        /* <DEDUP_REMOVED lines=18> */
.L_x_4451:
[----:B------:R-:W-:Y:S05]  /*0a10*/  BSYNC.RECONVERGENT B0 ;  /* 0x0000000000007941 */ /* 0x000fea0003800200 */
.L_x_4450:
        /* <DEDUP_REMOVED lines=17> */
.L_x_4453:
[----:B------:R-:W-:Y:S05]  /*0b30*/  BSYNC.RECONVERGENT B0 ;  /* 0x0000000000007941 */ /* 0x000fea0003800200 */
.L_x_4452:
        /* <DEDUP_REMOVED lines=20> */
.L_x_4445:
        /* <DEDUP_REMOVED lines=11> */
.L_x_4454:
[----:B------:R-:W-:Y:S05]  /*0d30*/  BRA.U !UP1, `(.L_x_4455) ;  /* 0x0000000509887547 */ /* 0x000fea000b800000 */
[----:B------:R-:W2:Y:S01]  /*0d40*/  LDC R13, c[0x0][0x4f0] ;  /* 0x00013c00ff0d7b82 */ /* 0x000ea20000000800 */
[----:B------:R-:W-:Y:S01]  /*0d50*/  LEA R0, R101, 0xffffffc0, 0x6 ;  /* 0xffffffc065007811 */ /* 0x000fe200078e30ff */
[----:B------:R-:W3:Y:S03]  /*0d60*/  LDCU.64 UR4, c[0x0][0x4e8] ;  /* 0x00009d00ff0477ac */ /* 0x000ee60008000a00 */
[----:B-----5:R-:W-:Y:S01]  /*0d70*/  IABS R2, R0 ;  /* 0x0000000000027213 */ /* 0x020fe20000000000 */
        /* <DEDUP_REMOVED lines=22> */
[----:B---3--:R-:W-:-:S04]  /*0ee0*/  IMAD.WIDE.U32 R2, R163, UR4, RZ ;  /* 0x00000004a3027c25 */ /* 0x008fc8000f8e00ff */
        /* <DEDUP_REMOVED lines=59> */
[----:B------:R-:W-:Y:S02]  /*12a0*/  IADD3 R11, PT, PT, R7, R3, RZ ;  /* 0x00000003070b7210 */ /* 0x000fe40007ffe0ff */
[----:B------:R-:W-:Y:S01]  /*12b0*/  MOV R10, R6 ;  /* 0x00000006000a7202 */ /* 0x000fe20000000f00 */
[C---:B-1----:R-:W-:Y:S02]  /*12c0*/  IMAD R7, R0.reuse, UR6, RZ ;  /* 0x0000000600077c24 */ /* 0x042fe4000f8e02ff */
[----:B------:R-:W-:Y:S02]  /*12d0*/  IMAD R3, R0, UR4, RZ ;  /* 0x0000000400037c24 */ /* 0x000fe4000f8e02ff */
[----:B------:R-:W-:-:S04]  /*12e0*/  IMAD.WIDE.U32 R8, R4, UR4, R8 ;  /* 0x0000000404087c25 */ /* 0x000fc8000f8e0008 */
[C---:B------:R-:W-:Y:S02]  /*12f0*/  IMAD R7, R4.reuse, UR7, R7 ;  /* 0x0000000704077c24 */ /* 0x040fe4000f8e0207 */
[----:B------:R-:W-:Y:S01]  /*1300*/  IMAD.WIDE.U32 R12, R4, UR6, R10 ;  /* 0x00000006040c7c25 */ /* 0x000fe2000f8e000a */
[----:B------:R-:W-:-:S03]  /*1310*/  MOV R10, R8 ;  /* 0x00000008000a7202 */ /* 0x000fc60000000f00 */
[----:B------:R-:W-:Y:S01]  /*1320*/  IMAD R3, R4, UR5, R3 ;  /* 0x0000000504037c24 */ /* 0x000fe2000f8e0203 */
[----:B------:R-:W-:-:S03]  /*1330*/  IADD3 R4, PT, PT, R13, R7, RZ ;  /* 0x000000070d047210 */ /* 0x000fc60007ffe0ff */
[----:B------:R-:W-:Y:S01]  /*1340*/  IMAD.IADD R0, R9, 0x1, R3 ;  /* 0x0000000109007824 */ /* 0x000fe200078e0203 */
[----:B------:R-:W-:Y:S06]  /*1350*/  BRA `(.L_x_4456) ;  /* 0x00000004004c7947 */ /* 0x000fec0003800000 */
.L_x_4455:
        /* <DEDUP_REMOVED lines=15> */
.L_x_4457:
[----:B------:R-:W2:Y:S01]  /*1450*/  LDC.64 R102, c[0x0][0x3b8] ;  /* 0x0000ee00ff667b82 */ /* 0x000ea20000000a00 */
[----:B-1----:R-:W-:-:S05]  /*1460*/  IADD3 R6, PT, PT, R0, R3, RZ ;  /* 0x0000000300067210 */ /* 0x002fca0007ffe0ff */
[C---:B--2---:R-:W-:Y:S02]  /*1470*/  IMAD R11, R6.reuse, R103, RZ ;  /* 0x00000067060b7224 */ /* 0x044fe400078e02ff */
[----:B------:R-:W-:-:S05]  /*1480*/  IMAD.WIDE.U32 R6, R6, R102, RZ ;  /* 0x0000006606067225 */ /* 0x000fca00078e00ff */
[----:B------:R-:W-:Y:S02]  /*1490*/  IADD3 R11, PT, PT, R7, R11, RZ ;  /* 0x0000000b070b7210 */ /* 0x000fe40007ffe0ff */
[----:B------:R-:W-:Y:S02]  /*14a0*/  MOV R10, R6 ;  /* 0x00000006000a7202 */ /* 0x000fe40000000f00 */
.L_x_4458:
        /* <DEDUP_REMOVED lines=14> */
.L_x_4459:
[----:B------:R-:W1:Y:S01]  /*1590*/  LDC.64 R28, c[0x0][0x3c0] ;  /* 0x0000f000ff1c7b82 */ /* 0x000e620000000a00 */
[----:B------:R-:W-:-:S05]  /*15a0*/  IADD3 R3, PT, PT, R0, R3, RZ ;  /* 0x0000000300037210 */ /* 0x000fca0007ffe0ff */
[C---:B-1----:R-:W-:Y:S02]  /*15b0*/  IMAD R13, R3.reuse, R29, RZ ;  /* 0x0000001d030d7224 */ /* 0x042fe400078e02ff */
[----:B-----5:R-:W-:-:S05]  /*15c0*/  IMAD.WIDE.U32 R2, R3, R28, RZ ;  /* 0x0000001c03027225 */ /* 0x020fca00078e00ff */
[----:B------:R-:W-:Y:S02]  /*15d0*/  IADD3 R13, PT, PT, R3, R13, RZ ;  /* 0x0000000d030d7210 */ /* 0x000fe40007ffe0ff */
[----:B------:R-:W-:-:S07]  /*15e0*/  MOV R12, R2 ;  /* 0x00000002000c7202 */ /* 0x000fce0000000f00 */
.L_x_4460:
[----:B------:R-:W1:Y:S01]  /*15f0*/  LDC R9, c[0x0][0x3e8] ;  /* 0x0000fa00ff097b82 */ /* 0x000e620000000800 */
        /* <DEDUP_REMOVED lines=10> */
[----:B------:R-:W-:Y:S02]  /*16a0*/  IMAD.HI.U32 R3, R7, R3, R6 ;  /* 0x0000000307037227 */ /* 0x000fe400078e0006 */
[----:B------:R-:W1:Y:S04]  /*16b0*/  LDC.64 R6, c[0x0][0x3d8] ;  /* 0x0000f600ff067b82 */ /* 0x000e680000000a00 */
        /* <DEDUP_REMOVED lines=8> */
[----:B------:R-:W-:Y:S01]  /*1740*/  LOP3.LUT R0, R16, R9, RZ, 0x3c, !PT ;  /* 0x0000000910007212 */ /* 0x000fe200078e3cff */
[----:B------:R-:W2:Y:S03]  /*1750*/  LDC.64 R2, c[0x0][0x3d0] ;  /* 0x0000f400ff027b82 */ /* 0x000ea60000000a00 */
[----:B------:R-:W-:-:S02]  /*1760*/  ISETP.GE.AND P1, PT, R0, RZ, PT ;  /* 0x000000ff0000720c */ /* 0x000fc40003f26270 */
[----:B------:R-:W-:-:S05]  /*1770*/  LEA R0, R101, 0xffffffc0, 0x6 ;  /* 0xffffffc065007811 */ /* 0x000fca00078e30ff */
[----:B------:R-:W-:Y:S01]  /*1780*/  @P2 IADD3 R4, PT, PT, R4, 0x1, RZ ;  /* 0x0000000104042810 */ /* 0x000fe20007ffe0ff */
[----:B------:R-:W-:-:S04]  /*1790*/  IMAD.WIDE.U32 R10, R0, R102, R10 ;  /* 0x00000066000a7225 */ /* 0x000fc800078e000a */
[----:B------:R-:W-:Y:S01]  /*17a0*/  IMAD R11, R0, R103, R11 ;  /* 0x00000067000b7224 */ /* 0x000fe200078e020b */
[----:B------:R-:W-:Y:S02]  /*17b0*/  @!P1 IADD3 R4, PT, PT, -R4, RZ, RZ ;  /* 0x000000ff04049210 */ /* 0x000fe40007ffe1ff */
[----:B------:R-:W-:Y:S01]  /*17c0*/  @!P0 LOP3.LUT R4, RZ, R9, RZ, 0x33, !PT ;  /* 0x00000009ff048212 */ /* 0x000fe200078e33ff */
[----:B------:R-:W-:-:S04]  /*17d0*/  IMAD.WIDE.U32 R8, R0, R28, R12 ;  /* 0x0000001c00087225 */ /* 0x000fc800078e000c */
[----:B------:R-:W-:Y:S01]  /*17e0*/  IMAD R13, R0, R29, R9 ;  /* 0x0000001d000d7224 */ /* 0x000fe200078e0209 */
[----:B------:R-:W-:Y:S01]  /*17f0*/  SHF.R.S32.HI R9, RZ, 0x1f, R4 ;  /* 0x0000001fff097819 */ /* 0x000fe20000011404 */
[----:B------:R-:W-:Y:S02]  /*1800*/  IMAD.MOV.U32 R12, RZ, RZ, R8 ;  /* 0x000000ffff0c7224 */ /* 0x000fe400078e0008 */
[----:B--2---:R-:W-:-:S04]  /*1810*/  IMAD.WIDE.U32 R10, R4, R2, R10 ;  /* 0x00000002040a7225 */ /* 0x004fc800078e000a */
[C---:B-1----:R-:W-:Y:S02]  /*1820*/  IMAD R0, R9.reuse, R6, RZ ;  /* 0x0000000609007224 */ /* 0x042fe400078e02ff */
[----:B------:R-:W-:Y:S02]  /*1830*/  IMAD R9, R9, R2, RZ ;  /* 0x0000000209097224 */ /* 0x000fe400078e02ff */
[----:B------:R-:W-:-:S04]  /*1840*/  IMAD.WIDE.U32 R12, R4, R6, R12 ;  /* 0x00000006040c7225 */ /* 0x000fc800078e000c */
[C---:B------:R-:W-:Y:S02]  /*1850*/  IMAD R0, R4.reuse, R7, R0 ;  /* 0x0000000704007224 */ /* 0x040fe400078e0200 */
[----:B------:R-:W-:-:S03]  /*1860*/  IMAD R3, R4, R3, R9 ;  /* 0x0000000304037224 */ /* 0x000fc600078e0209 */
[----:B------:R-:W-:Y:S02]  /*1870*/  IADD3 R4, PT, PT, R13, R0, RZ ;  /* 0x000000000d047210 */ /* 0x000fe40007ffe0ff */
[----:B------:R-:W-:-:S07]  /*1880*/  IADD3 R0, PT, PT, R11, R3, RZ ;  /* 0x000000030b007210 */ /* 0x000fce0007ffe0ff */
.L_x_4456:
[----:B------:R-:W-:Y:S01]  /*1890*/  ISETP.NE.AND P0, PT, R162, -0x1, PT ;  /* 0xffffffffa200780c */ /* 0x000fe20003f05270 */
[----:B------:R-:W1:Y:S01]  /*18a0*/  S2UR UR5, SR_CgaCtaId ;  /* 0x00000000000579c3 */ /* 0x000e620000008800 */
[----:B------:R-:W2:Y:S01]  /*18b0*/  LDCU.64 UR10, c[0x0][0x388] ;  /* 0x00007100ff0a77ac */ /* 0x000ea20008000a00 */
[----:B------:R-:W-:Y:S01]  /*18c0*/  IMAD.SHL.U32 R30, R101, 0x40, RZ ;  /* 0x00000040651e7824 */ /* 0x000fe200078e00ff */
[----:B------:R-:W-:Y:S01]  /*18d0*/  SHF.R.U32.HI R14, RZ, 0x3, R93 ;  /* 0x00000003ff0e7819 */ /* 0x000fe2000001165d */
[----:B------:R-:W-:Y:S01]  /*18e0*/  IMAD.IADD R156, R5, 0x1, -R164 ;  /* 0x00000001059c7824 */ /* 0x000fe200078e0aa4 */
[----:B------:R-:W3:Y:S01]  /*18f0*/  LDCU.64 UR8, c[0x0][0x390] ;  /* 0x00007200ff0877ac */ /* 0x000ee20008000a00 */
[----:B------:R-:W-:Y:S01]  /*1900*/  IMAD.MOV.U32 R15, RZ, RZ, RZ ;  /* 0x000000ffff0f7224 */ /* 0x000fe200078e00ff */
[C---:B------:R-:W-:Y:S01]  /*1910*/  IADD3 R11, PT, PT, R14.reuse, 0x10, RZ ;  /* 0x000000100e0b7810 */ /* 0x040fe20007ffe0ff */
[----:B------:R-:W-:Y:S01]  /*1920*/  BSSY.RECONVERGENT B0, `(.L_x_4461) ;  /* 0x0000044000007945 */ /* 0x000fe20003800200 */
[----:B------:R-:W4:Y:S01]  /*1930*/  LDCU.64 UR6, c[0x0][0x3c8] ;  /* 0x00007900ff0677ac */ /* 0x000f220008000a00 */
[-C--:B------:R-:W-:Y:S01]  /*1940*/  ISETP.GE.AND P5, PT, R14, R156.reuse, PT ;  /* 0x0000009c0e00720c */ /* 0x080fe20003fa6270 */
[----:B------:R-:W-:Y:S01]  /*1950*/  IMAD.WIDE.U32 R18, R19, 0x40, R14 ;  /* 0x0000004013127825 */ /* 0x000fe200078e000e */
[----:B------:R-:W5:Y:S01]  /*1960*/  @!P0 LDC.64 R6, c[0x0][0x398] ;  /* 0x0000e600ff068b82 */ /* 0x000f620000000a00 */
[----:B------:R-:W-:Y:S01]  /*1970*/  UMOV UR4, 0x400 ;  /* 0x0000040000047882 */ /* 0x000fe20000000000 */
[----:B------:R-:W-:-:S06]  /*1980*/  ISETP.GE.AND P2, PT, R11, R156, PT ;  /* 0x0000009c0b00720c */ /* 0x000fcc0003f46270 */
[----:B------:R-:W2:Y:S01]  /*1990*/  @P0 LDC.64 R2, c[0x0][0x3b0] ;  /* 0x0000ec00ff020b82 */ /* 0x000ea20000000a00 */
[----:B-1----:R-:W-:Y:S01]  /*19a0*/  ULEA UR5, UR5, UR4, 0x18 ;  /* 0x0000000405057291 */ /* 0x002fe2000f8ec0ff */
[----:B-----5:R-:W-:Y:S01]  /*19b0*/  @!P0 IMAD.WIDE.U32 R8, R163, R6, RZ ;  /* 0x00000006a3088225 */ /* 0x020fe200078e00ff */
[----:B------:R-:W-:-:S03]  /*19c0*/  IADD3 R6, PT, PT, R30, -0x40, RZ ;  /* 0xffffffc01e067810 */ /* 0x000fc60007ffe0ff */
[----:B------:R-:W-:Y:S02]  /*19d0*/  @!P0 IMAD R7, R163, R7, R9 ;  /* 0x00000007a3078224 */ /* 0x000fe400078e0209 */
[----:B------:R-:W-:Y:S02]  /*19e0*/  @!P0 IMAD.MOV.U32 R13, RZ, RZ, R8 ;  /* 0x000000ffff0d8224 */ /* 0x000fe400078e0008 */
[----:B--2---:R-:W-:-:S04]  /*19f0*/  @P0 IMAD.WIDE.U32 R8, R162, R2, RZ ;  /* 0x00000002a2080225 */ /* 0x004fc800078e00ff */
[----:B------:R-:W-:Y:S01]  /*1a00*/  @P0 IMAD.MOV.U32 R13, RZ, RZ, R8 ;  /* 0x000000ffff0d0224 */ /* 0x000fe200078e0008 */
[----:B------:R-:W-:Y:S01]  /*1a10*/  SHF.L.U32 R8, R93, 0x3, RZ ;  /* 0x000000035d087819 */ /* 0x000fe200000006ff */
[----:B------:R-:W-:Y:S02]  /*1a20*/  @P0 IMAD R7, R162, R3, R9 ;  /* 0x00000003a2070224 */ /* 0x000fe400078e0209 */
[----:B------:R-:W-:Y:S01]  /*1a30*/  VIADD R9, R14, 0x20 ;  /* 0x000000200e097836 */ /* 0x000fe20000000000 */
[----:B------:R-:W-:Y:S01]  /*1a40*/  LOP3.LUT R166, R8, 0x38, RZ, 0xc0, !PT ;  /* 0x0000003808a67812 */ /* 0x000fe200078ec0ff */
[----:B------:R-:W-:Y:S01]  /*1a50*/  VIADD R3, R14, 0x30 ;  /* 0x000000300e037836 */ /* 0x000fe20000000000 */
[----:B------:R-:W-:Y:S02]  /*1a60*/  LOP3.LUT R2, R8, 0x1f8, RZ, 0xc0, !PT ;  /* 0x000001f808027812 */ /* 0x000fe400078ec0ff */
[C---:B------:R-:W-:Y:S02]  /*1a70*/  IADD3 R20, P1, PT, R166.reuse, R10, RZ ;  /* 0x0000000aa6147210 */ /* 0x040fe40007f3e0ff */
[----:B------:R-:W-:-:S02]  /*1a80*/  IADD3 R24, P0, PT, R166, R12, RZ ;  /* 0x0000000ca6187210 */ /* 0x000fc40007f1e0ff */
[----:B------:R-:W-:Y:S01]  /*1a90*/  IADD3 R22, P3, PT, R166, R13, RZ ;  /* 0x0000000da6167210 */ /* 0x000fe20007f7e0ff */
[----:B------:R-:W-:Y:S01]  /*1aa0*/  IMAD.X R21, RZ, RZ, R0, P1 ;  /* 0x000000ffff157224 */ /* 0x000fe200008e0600 */
[----:B------:R-:W-:Y:S01]  /*1ab0*/  LOP3.LUT R165, R2, 0x38, R93, 0x78, !PT ;  /* 0x0000003802a57812 */ /* 0x000fe200078e785d */
[----:B------:R-:W-:Y:S01]  /*1ac0*/  IMAD.X R25, RZ, RZ, R4, P0 ;  /* 0x000000ffff197224 */ /* 0x000fe200000e0604 */
[----:B------:R-:W-:Y:S01]  /*1ad0*/  IADD3 R2, PT, PT, -R6, R95, RZ ;  /* 0x0000005f06027210 */ /* 0x000fe20007ffe1ff */
[C---:B------:R-:W-:Y:S01]  /*1ae0*/  IMAD.WIDE.U32 R20, R14.reuse, R102, R20 ;  /* 0x000000660e147225 */ /* 0x040fe200078e0014 */
[----:B------:R-:W-:Y:S02]  /*1af0*/  LOP3.LUT R165, R165, 0x1e00, R8, 0xf8, !PT ;  /* 0x00001e00a5a57812 */ /* 0x000fe400078ef808 */
[C---:B------:R-:W-:Y:S01]  /*1b00*/  ISETP.GE.AND P6, PT, R14.reuse, R2, PT ;  /* 0x000000020e00720c */ /* 0x040fe20003fc6270 */
[----:B------:R-:W-:Y:S01]  /*1b10*/  IMAD.WIDE.U32 R12, R14, R28, R24 ;  /* 0x0000001c0e0c7225 */ /* 0x000fe200078e0018 */
[----:B------:R-:W-:-:S02]  /*1b20*/  LEA R158, P4, R20, UR10, 0x1 ;  /* 0x0000000a149e7c11 */ /* 0x000fc4000f8808ff */
[-C--:B------:R-:W-:Y:S01]  /*1b30*/  ISETP.GE.AND P1, PT, R9, R156.reuse, PT ;  /* 0x0000009c0900720c */ /* 0x080fe20003f26270 */
[----:B------:R-:W-:Y:S01]  /*1b40*/  IMAD.X R23, RZ, RZ, R7, P3 ;  /* 0x000000ffff177224 */ /* 0x000fe200018e0607 */
[----:B---3--:R-:W-:Y:S01]  /*1b50*/  LEA R160, P3, R12, UR8, 0x1 ;  /* 0x000000080ca07c11 */ /* 0x008fe2000f8608ff */
[C---:B------:R-:W-:Y:S01]  /*1b60*/  IMAD R159, R14.reuse, R103, R21 ;  /* 0x000000670e9f7224 */ /* 0x040fe200078e0215 */
[----:B------:R-:W-:Y:S01]  /*1b70*/  ISETP.GE.AND P0, PT, R3, R156, PT ;  /* 0x0000009c0300720c */ /* 0x000fe20003f06270 */
[----:B------:R-:W-:Y:S01]  /*1b80*/  IMAD R161, R14, R29, R13 ;  /* 0x0000001d0ea17224 */ /* 0x000fe200078e020d */
[----:B------:R-:W-:Y:S01]  /*1b90*/  LOP3.LUT R157, R166, 0x40, RZ, 0xfc, !PT ;  /* 0x00000040a69d7812 */ /* 0x000fe200078efcff */
[----:B----4-:R-:W-:Y:S01]  /*1ba0*/  IMAD.WIDE.U32 R14, R16, UR6, R22 ;  /* 0x00000006100e7c25 */ /* 0x010fe2000f8e0016 */
[----:B------:R-:W-:Y:S02]  /*1bb0*/  LEA.HI.X R159, R20, UR11, R159, 0x1, P4 ;  /* 0x0000000b149f7c11 */ /* 0x000fe4000a0f0c9f */
[----:B------:R-:W-:Y:S01]  /*1bc0*/  LEA.HI.X R161, R12, UR9, R161, 0x1, P3 ;  /* 0x000000090ca17c11 */ /* 0x000fe200098f0ca1 */
[----:B------:R-:W-:Y:S01]  /*1bd0*/  IMAD R17, R16, UR7, R15 ;  /* 0x0000000710117c24 */ /* 0x000fe2000f8e020f */
[----:B------:R-:W-:Y:S01]  /*1be0*/  LEA R165, R165, UR5, 0x1 ;  /* 0x00000005a5a57c11 */ /* 0x000fe2000f8e08ff */
        /* <DEDUP_REMOVED lines=23> */
.L_x_4462:
[----:B------:R-:W-:Y:S05]  /*1d60*/  BSYNC.RECONVERGENT B0 ;  /* 0x0000000000007941 */ /* 0x000fea0003800200 */
.L_x_4461:
        /* <DEDUP_REMOVED lines=28> */
.L_x_4464:
[----:B------:R-:W-:Y:S05]  /*1f30*/  BSYNC.RECONVERGENT B0 ;  /* 0x0000000000007941 */ /* 0x000fea0003800200 */
.L_x_4463:
[C---:B------:R-:W-:Y:S01]  /*1f40*/  IMAD.SHL.U32 R13, R102.reuse, 0x10, RZ ;  /* 0x00000010660d7824 */ /* 0x040fe200078e00ff */
[----:B------:R-:W-:Y:S01]  /*1f50*/  BSSY.RECONVERGENT B0, `(.L_x_4465) ;  /* 0x000001e000007945 */ /* 0x000fe20003800200 */
[----:B------:R-:W-:Y:S02]  /*1f60*/  ISETP.GE.AND P4, PT, R9, R2, PT ;  /* 0x000000020900720c */ /* 0x000fe40003f86270 */
[----:B------:R-:W-:Y:S01]  /*1f70*/  SHF.L.U64.HI R92, R102, 0x4, R103 ;  /* 0x00000004665c7819 */ /* 0x000fe20000010267 */
[----:B------:R-:W-:Y:S01]  /*1f80*/  IMAD.SHL.U32 R31, R13, 0x2, RZ ;  /* 0x000000020d1f7824 */ /* 0x000fe200078e00ff */
[----:B------:R-:W-:Y:S05]  /*1f90*/  @P1 BRA `(.L_x_4466) ;  /* 0x0000000000641947 */ /* 0x000fea0003800000 */
[----:B------:R-:W3:Y:S01]  /*1fa0*/  LDCU.64 UR8, c[0x0][0x3b0] ;  /* 0x00007600ff0877ac */ /* 0x000ee20008000a00 */
[----:B------:R-:W-:Y:S01]  /*1fb0*/  IADD3 R7, P1, PT, R18, 0x20, RZ ;  /* 0x0000002012077810 */ /* 0x000fe20007f3e0ff */
[----:B-12---:R-:W-:Y:S01]  /*1fc0*/  IMAD.MOV.U32 R20, RZ, RZ, R14 ;  /* 0x000000ffff147224 */ /* 0x006fe200078e000e */
        /* <DEDUP_REMOVED lines=22> */
.L_x_4466:
[----:B------:R-:W-:Y:S05]  /*2130*/  BSYNC.RECONVERGENT B0 ;  /* 0x0000000000007941 */ /* 0x000fea0003800200 */
.L_x_4465:
[----:B------:R-:W-:Y:S01]  /*2140*/  SHF.L.U64.HI R92, R13, 0x1, R92 ;  /* 0x000000010d5c7819 */ /* 0x000fe2000001025c */
[----:B------:R-:W-:Y:S01]  /*2150*/  BSSY.RECONVERGENT B0, `(.L_x_4467) ;  /* 0x000001d000007945 */ /* 0x000fe20003800200 */
[----:B------:R-:W-:Y:S02]  /*2160*/  IADD3 R12, P1, PT, R31, R158, RZ ;  /* 0x0000009e1f0c7210 */ /* 0x000fe40007f3e0ff */
[----:B------:R-:W-:-:S03]  /*2170*/  ISETP.GE.AND P3, PT, R3, R2, PT ;  /* 0x000000020300720c */ /* 0x000fc60003f66270 */
[----:B------:R-:W-:Y:S01]  /*2180*/  IMAD.X R13, R92, 0x1, R159, P1 ;  /* 0x000000015c0d7824 */ /* 0x000fe200008e069f */
[----:B------:R-:W-:Y:S09]  /*2190*/  @P0 BRA `(.L_x_4468) ;  /* 0x0000000000600947 */ /* 0x000ff20003800000 */
[----:B------:R-:W4:Y:S01]  /*21a0*/  LDCU.64 UR8, c[0x0][0x3b0] ;  /* 0x00007600ff0877ac */ /* 0x000f220008000a00 */
[----:B------:R-:W-:Y:S02]  /*21b0*/  IADD3 R0, P0, PT, R18, 0x30, RZ ;  /* 0x0000003012007810 */ /* 0x000fe40007f1e0ff */
[----:B------:R-:W-:Y:S01]  /*21c0*/  MOV R15, R17 ;  /* 0x00000011000f7202 */ /* 0x000fe20000000f00 */
[----:B------:R-:W5:Y:S02]  /*21d0*/  LDCU UR4, c[0x0][0x440] ;  /* 0x00008800ff0477ac */ /* 0x000f640008000800 */
[----:B------:R-:W-:Y:S01]  /*21e0*/  IMAD.X R7, RZ, RZ, R19, P0 ;  /* 0x000000ffff077224 */ /* 0x000fe200000e0613 */
[----:B------:R-:W1:Y:S03]  /*21f0*/  LDCU.64 UR6, c[0x0][0x380] ;  /* 0x00007000ff0677ac */ /* 0x000e660008000a00 */
[----:B----4-:R-:W-:-:S02]  /*2200*/  IMAD R7, R7, UR8, RZ ;  /* 0x0000000807077c24 */ /* 0x010fc4000f8e02ff */
[----:B------:R-:W-:Y:S01]  /*2210*/  IMAD.WIDE.U32 R14, R0, UR8, R14 ;  /* 0x00000008000e7c25 */ /* 0x000fe2000f8e000e */
[----:B-----5:R-:W-:-:S03]  /*2220*/  ISETP.GE.AND P1, PT, R166, UR4, PT ;  /* 0x00000004a6007c0c */ /* 0x020fc6000bf26270 */
        /* <DEDUP_REMOVED lines=15> */
.L_x_4468:
[----:B------:R-:W-:Y:S05]  /*2320*/  BSYNC.RECONVERGENT B0 ;  /* 0x0000000000007941 */ /* 0x000fea0003800200 */
.L_x_4467:
[----:B------:R-:W-:Y:S04]  /*2330*/  BSSY.RECONVERGENT B0, `(.L_x_4469) ;  /* 0x0000011000007945 */ /* 0x000fe80003800200 */
[----:B------:R-:W-:Y:S05]  /*2340*/  @P6 BRA `(.L_x_4470) ;  /* 0x00000000003c6947 */ /* 0x000fea0003800000 */
[----:B------:R-:W5:Y:S02]  /*2350*/  LDCU UR4, c[0x0][0x440] ;  /* 0x00008800ff0477ac */ /* 0x000f640008000800 */
[----:B-----5:R-:W-:Y:S02]  /*2360*/  ISETP.GE.AND P1, PT, R166, UR4, PT ;  /* 0x00000004a6007c0c */ /* 0x020fe4000bf26270 */
        /* <DEDUP_REMOVED lines=13> */
.L_x_4470:
[----:B------:R-:W-:Y:S05]  /*2440*/  BSYNC.RECONVERGENT B0 ;  /* 0x0000000000007941 */ /* 0x000fea0003800200 */
.L_x_4469:
[----:B------:R-:W-:Y:S04]  /*2450*/  BSSY.RECONVERGENT B0, `(.L_x_4471) ;  /* 0x000000f000007945 */ /* 0x000fe80003800200 */
[----:B------:R-:W-:Y:S05]  /*2460*/  @P5 BRA `(.L_x_4472) ;  /* 0x0000000000345947 */ /* 0x000fea0003800000 */
        /* <DEDUP_REMOVED lines=13> */
.L_x_4472:
[----:B------:R-:W-:Y:S05]  /*2540*/  BSYNC.RECONVERGENT B0 ;  /* 0x0000000000007941 */ /* 0x000fea0003800200 */
.L_x_4471:
[----:B------:R-:W-:Y:S04]  /*2550*/  BSSY.RECONVERGENT B0, `(.L_x_4473) ;  /* 0x0000013000007945 */ /* 0x000fe80003800200 */
        /* <DEDUP_REMOVED lines=18> */
.L_x_4474:
[----:B------:R-:W-:Y:S05]  /*2680*/  BSYNC.RECONVERGENT B0 ;  /* 0x0000000000007941 */ /* 0x000fea0003800200 */
.L_x_4473:
        /* <DEDUP_REMOVED lines=17> */
.L_x_4476:
[----:B------:R-:W-:Y:S05]  /*27a0*/  BSYNC.RECONVERGENT B0 ;  /* 0x0000000000007941 */ /* 0x000fea0003800200 */
.L_x_4475:
[----:B------:R-:W0:Y:S01]  /*27b0*/  LDGDEPBAR ;  /* 0x00000000000079af */ /* 0x000e220000000000 */
[C---:B------:R-:W-:Y:S01]  /*27c0*/  IMAD.SHL.U32 R154, R93.reuse, 0x40, RZ ;  /* 0x000000405d9a7824 */ /* 0x040fe200078e00ff */
[--C-:B-1----:R-:W-:Y:S01]  /*27d0*/  SHF.R.U32.HI R13, RZ, 0x1, R93.reuse ;  /* 0x00000001ff0d7819 */ /* 0x102fe2000001165d */
[----:B------:R-:W-:Y:S01]  /*27e0*/  IMAD.SHL.U32 R4, R93, 0x20, RZ ;  /* 0x000000205d047824 */ /* 0x000fe200078e00ff */
[----:B------:R-:W-:Y:S01]  /*27f0*/  SHF.R.U32.HI R0, RZ, 0x2, R93 ;  /* 0x00000002ff007819 */ /* 0x000fe2000001165d */
[----:B------:R-:W-:Y:S01]  /*2800*/  BSSY.RECONVERGENT B0, `(.L_x_4477) ;  /* 0x0000023000007945 */ /* 0x000fe20003800200 */
[----:B------:R-:W-:Y:S02]  /*2810*/  LOP3.LUT R7, R154, 0x1c0, RZ, 0xc0, !PT ;  /* 0x000001c09a077812 */ /* 0x000fe400078ec0ff */
[----:B------:R-:W-:Y:S02]  /*2820*/  LOP3.LUT R15, R13, 0x1f0, RZ, 0xc0, !PT ;  /* 0x000001f00d0f7812 */ /* 0x000fe400078ec0ff */
[----:B------:R-:W-:-:S02]  /*2830*/  LOP3.LUT R8, R7, 0x38, R8, 0xf8, !PT ;  /* 0x0000003807087812 */ /* 0x000fc400078ef808 */
[----:B------:R-:W-:Y:S02]  /*2840*/  LOP3.LUT R7, R154, 0x200, RZ, 0xc0, !PT ;  /* 0x000002009a077812 */ /* 0x000fe400078ec0ff */
[----:B------:R-:W-:Y:S02]  /*2850*/  LOP3.LUT R0, R0, 0x7, RZ, 0xc0, !PT ;  /* 0x0000000700007812 */ /* 0x000fe400078ec0ff */
[----:B------:R-:W-:Y:S02]  /*2860*/  IADD3 R94, PT, PT, R15, 0x1, R164 ;  /* 0x000000010f5e7810 */ /* 0x000fe40007ffe0a4 */
[----:B------:R-:W-:Y:S02]  /*2870*/  LOP3.LUT R155, R7, 0x7c00, R4, 0xf8, !PT ;  /* 0x00007c00079b7812 */ /* 0x000fe400078ef804 */
[----:B------:R-:W-:Y:S02]  /*2880*/  LOP3.LUT R4, R8, 0x8, R13, 0x78, !PT ;  /* 0x0000000808047812 */ /* 0x000fe400078e780d */
[----:B------:R-:W-:Y:S01]  /*2890*/  IADD3 R94, PT, PT, -R5, R94, R0 ;  /* 0x0000005e055e7210 */ /* 0x000fe20007ffe100 */
[----:B------:R-:W-:Y:S01]  /*28a0*/  IMAD.SHL.U32 R5, R28, 0x10, RZ ;  /* 0x000000101c057824 */ /* 0x000fe200078e00ff */
[----:B------:R-:W-:-:S04]  /*28b0*/  DEPBAR.LE SB0, 0x0 ;  /* 0x000080000000791a */ /* 0x000fc80000000000 */
[----:B------:R-:W-:Y:S01]  /*28c0*/  SHF.L.U64.HI R0, R28, 0x4, R29 ;  /* 0x000000041c007819 */ /* 0x000fe2000001021d */
[----:B------:R-:W-:Y:S01]  /*28d0*/  IMAD.IADD R155, R4, 0x1, R155 ;  /* 0x00000001049b7824 */ /* 0x000fe200078e029b */
[----:B------:R-:W-:Y:S01]  /*28e0*/  IADD3 R94, PT, PT, R94, UR14, R95 ;  /* 0x0000000e5e5e7c10 */ /* 0x000fe2000fffe05f */
[----:B------:R-:W-:Y:S06]  /*28f0*/  BAR.SYNC.DEFER_BLOCKING 0x0 ;  /* 0x0000000000007b1d */ /* 0x000fec0000010000 */
        /* <DEDUP_REMOVED lines=17> */
.L_x_4478:
[----:B------:R1:W-:Y:S04]  /*2a10*/  STS.128 [R165+0x8000], RZ ;  /* 0x008000ffa5007388 */ /* 0x0003e80000000c00 */
[----:B------:R1:W-:Y:S02]  /*2a20*/  STS.128 [R165+0xa000], RZ ;  /* 0x00a000ffa5007388 */ /* 0x0003e40000000c00 */
.L_x_4479:
[----:B------:R-:W-:Y:S05]  /*2a30*/  BSYNC.RECONVERGENT B0 ;  /* 0x0000000000007941 */ /* 0x000fea0003800200 */
.L_x_4477:
[-C--:B------:R-:W-:Y:S01]  /*2a40*/  ISETP.GE.AND P1, PT, R11, R2.reuse, PT ;  /* 0x000000020b00720c */ /* 0x080fe20003f26270 */
[----:B------:R-:W-:Y:S01]  /*2a50*/  BSSY.RECONVERGENT B0, `(.L_x_4480) ;  /* 0x000001b000007945 */ /* 0x000fe20003800200 */
[----:B------:R-:W-:Y:S02]  /*2a60*/  ISETP.GE.AND P3, PT, R3, R2, PT ;  /* 0x000000020300720c */ /* 0x000fe40003f66270 */
[----:B------:R-:W-:Y:S02]  /*2a70*/  LOP3.LUT R3, R8, 0x8, R93, 0x78, !PT ;  /* 0x0000000808037812 */ /* 0x000fe400078e785d */
[----:B------:R-:W-:Y:S02]  /*2a80*/  LOP3.LUT R154, R154, 0x400, RZ, 0xc0, !PT ;  /* 0x000004009a9a7812 */ /* 0x000fe400078ec0ff */
[----:B------:R-:W-:Y:S02]  /*2a90*/  LEA R8, P0, R5, R160, 0x1 ;  /* 0x000000a005087211 */ /* 0x000fe400078008ff */
[----:B------:R-:W-:Y:S01]  /*2aa0*/  ISETP.GE.AND P2, PT, R9, R2, PT ;  /* 0x000000020900720c */ /* 0x000fe20003f46270 */
[----:B------:R-:W-:Y:S01]  /*2ab0*/  IMAD R154, R3, 0x2, R154 ;  /* 0x00000002039a7824 */ /* 0x000fe200078e029a */
[----:B------:R-:W-:Y:S01]  /*2ac0*/  LEA.HI.X R9, R5, R161, R0, 0x1, P0 ;  /* 0x000000a105097211 */ /* 0x000fe200000f0c00 */
[----:B------:R1:W-:Y:S01]  /*2ad0*/  @P1 STS.128 [R165+0x8800], RZ ;  /* 0x008800ffa5001388 */ /* 0x0003e20000000c00 */
[----:B------:R-:W-:-:S03]  /*2ae0*/  LEA R155, R155, UR5, 0x1 ;  /* 0x000000059b9b7c11 */ /* 0x000fc6000f8e08ff */
[----:B------:R1:W-:Y:S01]  /*2af0*/  @P1 STS.128 [R165+0xa800], RZ ;  /* 0x00a800ffa5001388 */ /* 0x0003e20000000c00 */
[----:B------:R-:W-:Y:S05]  /*2b00*/  @P1 BRA `(.L_x_4481) ;  /* 0x00000000003c1947 */ /* 0x000fea0003800000 */
        /* <DEDUP_REMOVED lines=15> */
.L_x_4481:
[----:B------:R-:W-:Y:S05]  /*2c00*/  BSYNC.RECONVERGENT B0 ;  /* 0x0000000000007941 */ /* 0x000fea0003800200 */
.L_x_4480:
        /* <DEDUP_REMOVED lines=21> */
.L_x_4483:
[----:B------:R-:W-:Y:S05]  /*2d60*/  BSYNC.RECONVERGENT B0 ;  /* 0x0000000000007941 */ /* 0x000fea0003800200 */
.L_x_4482:
        /* <DEDUP_REMOVED lines=19> */
.L_x_4485:
[----:B------:R-:W-:Y:S05]  /*2ea0*/  BSYNC.RECONVERGENT B0 ;  /* 0x0000000000007941 */ /* 0x000fea0003800200 */
.L_x_4484:
[----:B------:R-:W-:Y:S01]  /*2eb0*/  LDSM.16.M88.4 R80, [R155] ;  /* 0x000000009b50783b */ /* 0x000fe20000000200 */
[----:B------:R-:W-:Y:S01]  /*2ec0*/  IMAD.MOV.U32 R5, RZ, RZ, 0x20 ;  /* 0x00000020ff057424 */ /* 0x000fe200078e00ff */
[----:B------:R-:W-:Y:S01]  /*2ed0*/  R2P PR, R93, 0x6 ;  /* 0x000000065d007804 */ /* 0x000fe20000000000 */
[----:B-1----:R-:W-:Y:S01]  /*2ee0*/  VIADD R2, R154, UR5 ;  /* 0x000000059a027c36 */ /* 0x002fe20008000000 */
[----:B------:R-:W1:Y:S01]  /*2ef0*/  LDSM.16.M88.4 R52, [R154+UR5+0x4000] ;  /* 0x004000059a34783b */ /* 0x000e620008000200 */
[----:B------:R-:W-:Y:S01]  /*2f00*/  IMAD.MOV.U32 R0, RZ, RZ, 0x40 ;  /* 0x00000040ff007424 */ /* 0x000fe200078e00ff */
[----:B------:R-:W-:Y:S02]  /*2f10*/  ISETP.NE.AND P6, PT, R101, 0x1, PT ;  /* 0x000000016500780c */ /* 0x000fe40003fc5270 */
[----:B------:R-:W5:Y:S01]  /*2f20*/  LDSM.16.M88.4 R44, [R154+UR5+0x4800] ;  /* 0x004800059a2c783b */ /* 0x000f620008000200 */
[----:B------:R-:W-:Y:S02]  /*2f30*/  SEL R5, R5, 0xffffffe0, !P1 ;  /* 0xffffffe005057807 */ /* 0x000fe40004800000 */
[----:B------:R-:W-:Y:S01]  /*2f40*/  SEL R0, R0, 0xffffffc0, !P2 ;  /* 0xffffffc000007807 */ /* 0x000fe20005000000 */
[----:B------:R-:W5:Y:S01]  /*2f50*/  LDSM.16.M88.4 R36, [R154+UR5+0x5000] ;  /* 0x005000059a24783b */ /* 0x000f620008000200 */
[C---:B------:R-:W-:Y:S01]  /*2f60*/  IADD3 R149, PT, PT, R2.reuse, R5, RZ ;  /* 0x0000000502957210 */ /* 0x040fe20007ffe0ff */
[C---:B------:R-:W-:Y:S01]  /*2f70*/  IMAD.IADD R153, R155.reuse, 0x1, R5 ;  /* 0x000000019b997824 */ /* 0x040fe200078e0205 */
[----:B------:R-:W-:Y:S01]  /*2f80*/  IADD3 R148, PT, PT, R2, R0, RZ ;  /* 0x0000000002947210 */ /* 0x000fe20007ffe0ff */
[----:B----4-:R-:W4:Y:S01]  /*2f90*/  LDSM.16.M88.4 R16, [R154+UR5+0x5800] ;  /* 0x005800059a10783b */ /* 0x010f220008000200 */
[----:B------:R-:W-:Y:S01]  /*2fa0*/  IMAD.IADD R152, R155, 0x1, R0 ;  /* 0x000000019b987824 */ /* 0x000fe200078e0200 */
[----:B------:R-:W-:-:S02]  /*2fb0*/  VIMNMX R132, PT, PT, R94, R95, PT ;  /* 0x0000005f5e847248 */ /* 0x000fc40003fe0100 */
[----:B------:R-:W-:Y:S01]  /*2fc0*/  LDSM.16.M88.4 R12, [R153] ;  /* 0x00000000990c783b */ /* 0x000fe20000000200 */
[C---:B------:R-:W-:Y:S01]  /*2fd0*/  IMAD.IADD R151, R5.reuse, 0x1, R152 ;  /* 0x0000000105977824 */ /* 0x040fe200078e0298 */
[----:B------:R-:W-:Y:S02]  /*2fe0*/  IADD3 R147, PT, PT, R5, R148, RZ ;  /* 0x0000009405937210 */ /* 0x000fe40007ffe0ff */
[----:B------:R-:W4:Y:S01]  /*2ff0*/  LDSM.16.M88.4 R60, [R149+0x4000] ;  /* 0x00400000953c783b */ /* 0x000f220000000200 */
[----:B------:R-:W-:-:S03]  /*3000*/  VIADDMNMX R2, R94, 0x8, R95, PT ;  /* 0x000000085e027846 */ /* 0x000fc6000380015f */
[----:B--23--:R-:W2:Y:S04]  /*3010*/  LDSM.16.M88.4 R20, [R149+0x4800] ;  /* 0x004800009514783b */ /* 0x00cea80000000200 */
[----:B------:R-:W3:Y:S04]  /*3020*/  LDSM.16.M88.4 R8, [R149+0x5000] ;  /* 0x005000009508783b */ /* 0x000ee80000000200 */
[----:B------:R-:W-:Y:S04]  /*3030*/  LDSM.16.M88.4 R24, [R152] ;  /* 0x000000009818783b */ /* 0x000fe80000000200 */
[----:B------:R-:W-:Y:S01]  /*3040*/  LDSM.16.M88.4 R88, [R148+0x4000] ;  /* 0x004000009458783b */ /* 0x000fe20000000200 */
[C---:B-1----:R-:W-:Y:S03]  /*3050*/  HMMA.16816.F32.BF16 R56, R80.reuse, R52, RZ ;  /* 0x000000345038723c */ /* 0x042fe600000418ff */
[----:B------:R-:W-:Y:S04]  /*3060*/  LDSM.16.M88.4 R84, [R148+0x4800] ;  /* 0x004800009454783b */ /* 0x000fe80000000200 */
[----:B------:R-:W-:Y:S01]  /*3070*/  LDSM.16.M88.4 R64, [R148+0x5000] ;  /* 0x005000009440783b */ /* 0x000fe20000000200 */
[C---:B-----5:R-:W-:Y:S03]  /*3080*/  HMMA.16816.F32.BF16 R48, R80.reuse, R44, RZ ;  /* 0x0000002c5030723c */ /* 0x060fe600000418ff */
[----:B------:R-:W-:Y:S04]  /*3090*/  LDSM.16.M88.4 R76, [R147+0x4000] ;  /* 0x00400000934c783b */ /* 0x000fe80000000200 */
[----:B------:R-:W-:Y:S01]  /*30a0*/  LDSM.16.M88.4 R72, [R147+0x4800] ;  /* 0x004800009348783b */ /* 0x000fe20000000200 */
[C---:B------:R-:W-:Y:S03]  /*30b0*/  HMMA.16816.F32.BF16 R40, R80.reuse, R36, RZ ;  /* 0x000000245028723c */ /* 0x040fe600000418ff */
[----:B------:R-:W-:Y:S04]  /*30c0*/  LDSM.16.M88.4 R68, [R154+UR5+0x6000] ;  /* 0x006000059a44783b */ /* 0x000fe80008000200 */
[----:B------:R-:W0:Y:S01]  /*30d0*/  LDGDEPBAR ;  /* 0x00000000000079af */ /* 0x000e220000000000 */
[C---:B------:R-:W-:Y:S08]  /*30e0*/  HMMA.16816.F32.BF16 R52, R80.reuse, R54, RZ ;  /* 0x000000365034723c */ /* 0x040ff000000418ff */
[C---:B------:R-:W-:Y:S08]  /*30f0*/  HMMA.16816.F32.BF16 R44, R80.reuse, R46, RZ ;  /* 0x0000002e502c723c */ /* 0x040ff000000418ff */
[C---:B------:R-:W-:Y:S08]  /*3100*/  HMMA.16816.F32.BF16 R36, R80.reuse, R38, RZ ;  /* 0x000000265024723c */ /* 0x040ff000000418ff */
[C---:B----4-:R-:W-:Y:S08]  /*3110*/  HMMA.16816.F32.BF16 R32, R80.reuse, R16, RZ ;  /* 0x000000105020723c */ /* 0x050ff000000418ff */
[----:B------:R-:W-:Y:S01]  /*3120*/  HMMA.16816.F32.BF16 R80, R80, R18, RZ ;  /* 0x000000125050723c */ /* 0x000fe200000418ff */
[----:B------:R-:W1:Y:S07]  /*3130*/  LDSM.16.M88.4 R16, [R149+0x5800] ;  /* 0x005800009510783b */ /* 0x000e6e0000000200 */
[C---:B------:R-:W-:Y:S08]  /*3140*/  HMMA.16816.F32.BF16 R56, R12.reuse, R60, R56 ;  /* 0x0000003c0c38723c */ /* 0x040ff00000041838 */
[C---:B------:R-:W-:Y:S01]  /*3150*/  HMMA.16816.F32.BF16 R52, R12.reuse, R62, R52 ;  /* 0x0000003e0c34723c */ /* 0x040fe20000041834 */
[----:B------:R-:W4:Y:S07]  /*3160*/  LDSM.16.M88.4 R60, [R148+0x5800] ;  /* 0x00580000943c783b */ /* 0x000f2e0000000200 */
[C---:B--2---:R-:W-:Y:S08]  /*3170*/  HMMA.16816.F32.BF16 R48, R12.reuse, R20, R48 ;  /* 0x000000140c30723c */ /* 0x044ff00000041830 */
[C---:B------:R-:W-:Y:S01]  /*3180*/  HMMA.16816.F32.BF16 R44, R12.reuse, R22, R44 ;  /* 0x000000160c2c723c */ /* 0x040fe2000004182c */
[----:B------:R-:W-:Y:S07]  /*3190*/  LDSM.16.M88.4 R20, [R155+0x2000] ;  /* 0x002000009b14783b */ /* 0x000fee0000000200 */
[C---:B---3--:R-:W-:Y:S08]  /*31a0*/  HMMA.16816.F32.BF16 R40, R12.reuse, R8, R40 ;  /* 0x000000080c28723c */ /* 0x048ff00000041828 */
[C---:B------:R-:W-:Y:S01]  /*31b0*/  HMMA.16816.F32.BF16 R36, R12.reuse, R10, R36 ;  /* 0x0000000a0c24723c */ /* 0x040fe20000041824 */
[----:B------:R-:W2:Y:S07]  /*31c0*/  LDSM.16.M88.4 R8, [R151] ;  /* 0x000000009708783b */ /* 0x000eae0000000200 */
[C---:B-1----:R-:W-:Y:S08]  /*31d0*/  HMMA.16816.F32.BF16 R32, R12.reuse, R16, R32 ;  /* 0x000000100c20723c */ /* 0x042ff00000041820 */
[----:B------:R-:W-:Y:S01]  /*31e0*/  HMMA.16816.F32.BF16 R80, R12, R18, R80 ;  /* 0x000000120c50723c */ /* 0x000fe20000041850 */
[----:B------:R-:W1:Y:S04]  /*31f0*/  LDSM.16.M88.4 R16, [R147+0x5000] ;  /* 0x005000009310783b */ /* 0x000e680000000200 */
[----:B------:R-:W3:Y:S03]  /*3200*/  LDSM.16.M88.4 R12, [R147+0x5800] ;  /* 0x00580000930c783b */ /* 0x000ee60000000200 */
        /* <DEDUP_REMOVED lines=8> */
[----:B------:R-:W5:Y:S07]  /*3290*/  LDSM.16.M88.4 R64, [R154+UR5+0x6800] ;  /* 0x006800059a40783b */ /* 0x000f6e0008000200 */
[C---:B----4-:R-:W-:Y:S08]  /*32a0*/  HMMA.16816.F32.BF16 R32, R24.reuse, R60, R32 ;  /* 0x0000003c1820723c */ /* 0x050ff00000041820 */
[----:B------:R-:W-:Y:S01]  /*32b0*/  HMMA.16816.F32.BF16 R80, R24, R62, R80 ;  /* 0x0000003e1850723c */ /* 0x000fe20000041850 */
[----:B------:R-:W4:Y:S04]  /*32c0*/  LDSM.16.M88.4 R60, [R154+UR5+0x7000] ;  /* 0x007000059a3c783b */ /* 0x000f280008000200 */
[----:B------:R-:W4:Y:S03]  /*32d0*/  LDSM.16.M88.4 R24, [R154+UR5+0x7800] ;  /* 0x007800059a18783b */ /* 0x000f260008000200 */
        /* <DEDUP_REMOVED lines=9> */
[C---:B---3--:R-:W-:Y:S08]  /*3370*/  HMMA.16816.F32.BF16 R32, R8.reuse, R12, R32 ;  /* 0x0000000c0820723c */ /* 0x048ff00000041820 */
[----:B------:R-:W-:Y:S01]  /*3380*/  HMMA.16816.F32.BF16 R80, R8, R14, R80 ;  /* 0x0000000e0850723c */ /* 0x000fe20000041850 */
[----:B------:R-:W2:Y:S04]  /*3390*/  LDSM.16.M88.4 R12, [R149+0x6800] ;  /* 0x00680000950c783b */ /* 0x000ea80000000200 */
[----:B------:R-:W3:Y:S03]  /*33a0*/  LDSM.16.M88.4 R8, [R149+0x7000] ;  /* 0x007000009508783b */ /* 0x000ee60000000200 */
[C---:B------:R-:W-:Y:S08]  /*33b0*/  HMMA.16816.F32.BF16 R56, R20.reuse, R68, R56 ;  /* 0x000000441438723c */ /* 0x040ff00000041838 */
[C---:B------:R-:W-:Y:S01]  /*33c0*/  HMMA.16816.F32.BF16 R52, R20.reuse, R70, R52 ;  /* 0x000000461434723c */ /* 0x040fe20000041834 */
[----:B------:R-:W3:Y:S07]  /*33d0*/  LDSM.16.M88.4 R68, [R148+0x6800] ;  /* 0x006800009444783b */ /* 0x000eee0000000200 */
[C---:B-----5:R-:W-:Y:S08]  /*33e0*/  HMMA.16816.F32.BF16 R48, R20.reuse, R64, R48 ;  /* 0x000000401430723c */ /* 0x060ff00000041830 */
[C---:B------:R-:W-:Y:S01]  /*33f0*/  HMMA.16816.F32.BF16 R44, R20.reuse, R66, R44 ;  /* 0x00000042142c723c */ /* 0x040fe2000004182c */
[----:B------:R-:W5:Y:S07]  /*3400*/  LDSM.16.M88.4 R64, [R148+0x7000] ;  /* 0x007000009440783b */ /* 0x000f6e0000000200 */
[C---:B----4-:R-:W-:Y:S08]  /*3410*/  HMMA.16816.F32.BF16 R40, R20.reuse, R60, R40 ;  /* 0x0000003c1428723c */ /* 0x050ff00000041828 */
[C---:B------:R-:W-:Y:S01]  /*3420*/  HMMA.16816.F32.BF16 R36, R20.reuse, R62, R36 ;  /* 0x0000003e1424723c */ /* 0x040fe20000041824 */
[----:B------:R-:W4:Y:S07]  /*3430*/  LDSM.16.M88.4 R60, [R148+0x7800] ;  /* 0x00780000943c783b */ /* 0x000f2e0000000200 */
[C---:B------:R-:W-:Y:S08]  /*3440*/  HMMA.16816.F32.BF16 R32, R20.reuse, R24, R32 ;  /* 0x000000181420723c */ /* 0x040ff00000041820 */
[----:B------:R-:W-:Y:S01]  /*3450*/  HMMA.16816.F32.BF16 R80, R20, R26, R80 ;  /* 0x0000001a1450723c */ /* 0x000fe20000041850 */
[----:B------:R-:W-:Y:S04]  /*3460*/  LDSM.16.M88.4 R24, [R151+0x2000] ;  /* 0x002000009718783b */ /* 0x000fe80000000200 */
[----:B------:R-:W4:Y:S03]  /*3470*/  LDSM.16.M88.4 R20, [R147+0x6000] ;  /* 0x006000009314783b */ /* 0x000f260000000200 */
        /* <DEDUP_REMOVED lines=8> */
[----:B------:R-:W3:Y:S01]  /*3500*/  LDSM.16.M88.4 R8, [R147+0x7800] ;  /* 0x007800009308783b */ /* 0x000ee20000000200 */
[----:B------:R-:W-:-:S06]  /*3510*/  DEPBAR.LE SB0, 0x0 ;  /* 0x000080000000791a */ /* 0x000fcc0000000000 */
        /* <DEDUP_REMOVED lines=8> */
[C---:B----4-:R-:W-:Y:S08]  /*35a0*/  HMMA.16816.F32.BF16 R32, R76.reuse, R60, R32 ;  /* 0x0000003c4c20723c */ /* 0x050ff00000041820 */
[----:B------:R-:W-:Y:S08]  /*35b0*/  HMMA.16816.F32.BF16 R80, R76, R62, R80 ;  /* 0x0000003e4c50723c */ /* 0x000ff00000041850 */
[C---:B------:R-:W-:Y:S08]  /*35c0*/  HMMA.16816.F32.BF16 R56, R24.reuse, R20, R56 ;  /* 0x000000141838723c */ /* 0x040ff00000041838 */
[C---:B------:R-:W-:Y:S08]  /*35d0*/  HMMA.16816.F32.BF16 R52, R24.reuse, R22, R52 ;  /* 0x000000161834723c */ /* 0x040ff00000041834 */
[C---:B-1----:R-:W-:Y:S08]  /*35e0*/  HMMA.16816.F32.BF16 R48, R24.reuse, R16, R48 ;  /* 0x000000101830723c */ /* 0x042ff00000041830 */
        /* <DEDUP_REMOVED lines=18> */
.L_x_4487:
        /* <DEDUP_REMOVED lines=59> */
.L_x_4488:
[----:B------:R-:W1:Y:S01]  /*3ac0*/  LDCU UR4, c[0x0][0x440] ;  /* 0x00008800ff0477ac */ /* 0x000e620008000800 */
[C---:B------:R-:W-:Y:S01]  /*3ad0*/  IMAD.SHL.U32 R6, R102.reuse, 0x20, RZ ;  /* 0x0000002066067824 */ /* 0x040fe200078e00ff */
[----:B------:R-:W-:Y:S02]  /*3ae0*/  IADD3 R10, P0, PT, R31, R158, RZ ;  /* 0x0000009e1f0a7210 */ /* 0x000fe40007f1e0ff */
[----:B------:R-:W-:Y:S02]  /*3af0*/  SHF.L.U64.HI R3, R102, 0x5, R103 ;  /* 0x0000000566037819 */ /* 0x000fe40000010267 */
[----:B------:R-:W-:Y:S01]  /*3b00*/  IADD3 R8, P3, PT, R6, R10, RZ ;  /* 0x0000000a06087210 */ /* 0x000fe20007f7e0ff */
[----:B------:R-:W-:-:S03]  /*3b10*/  IMAD.X R11, R92, 0x1, R159, P0 ;  /* 0x000000015c0b7824 */ /* 0x000fc600000e069f */
[----:B------:R-:W-:Y:S01]  /*3b20*/  IADD3 R12, P0, PT, R8, R6, RZ ;  /* 0x00000006080c7210 */ /* 0x000fe20007f1e0ff */
[----:B------:R-:W-:-:S04]  /*3b30*/  IMAD.X R9, R3, 0x1, R11, P3 ;  /* 0x0000000103097824 */ /* 0x000fc800018e060b */
[----:B------:R-:W-:Y:S01]  /*3b40*/  IMAD.X R13, R9, 0x1, R3, P0 ;  /* 0x00000001090d7824 */ /* 0x000fe200000e0603 */
        /* <DEDUP_REMOVED lines=43> */
.L_x_4486:
[----:B------:R-:W-:Y:S01]  /*3e00*/  IMAD.SHL.U32 R6, R93, 0x2, RZ ;  /* 0x000000025d067824 */ /* 0x000fe200078e00ff */
[----:B------:R-:W2:Y:S01]  /*3e10*/  LDCU UR4, c[0x0][0x45c] ;  /* 0x00008b80ff0477ac */ /* 0x000ea20008000800 */
[----:B------:R-:W-:Y:S02]  /*3e20*/  IMAD.IADD R150, R7, 0x1, R4 ;  /* 0x0000000107967824 */ /* 0x000fe400078e0204 */
[----:B------:R-:W-:Y:S01]  /*3e30*/  IMAD.MOV.U32 R171, RZ, RZ, -0x1 ;  /* 0xffffffffffab7424 */ /* 0x000fe200078e00ff */
[----:B------:R-:W-:Y:S02]  /*3e40*/  LOP3.LUT R6, R6, 0x6, RZ, 0xc0, !PT ;  /* 0x0000000606067812 */ /* 0x000fe400078ec0ff */
[----:B------:R-:W-:-:S03]  /*3e50*/  LEA R150, R150, UR5, 0x1 ;  /* 0x0000000596967c11 */ /* 0x000fc6000f8e08ff */
[----:B------:R-:W-:Y:S02]  /*3e60*/  IMAD R3, R101, 0x40, R6 ;  /* 0x0000004065037824 */ /* 0x000fe400078e0206 */
[--C-:B------:R-:W-:Y:S01]  /*3e70*/  IMAD.IADD R146, R5, 0x1, R150.reuse ;  /* 0x0000000105927824 */ /* 0x100fe200078e0296 */
[----:B------:R-:W-:Y:S01]  /*3e80*/  LDSM.16.MT88.4 R68, [R150+0xa000] ;  /* 0x00a000009644783b */ /* 0x000fe20000004200 */
[C---:B-1----:R-:W-:Y:S02]  /*3e90*/  VIADD R11, R3.reuse, 0xffffffc0 ;  /* 0xffffffc0030b7836 */ /* 0x042fe40000000000 */
[C---:B------:R-:W-:Y:S01]  /*3ea0*/  VIADD R9, R3.reuse, 0xffffffc1 ;  /* 0xffffffc103097836 */ /* 0x040fe20000000000 */
[----:B------:R-:W-:Y:S01]  /*3eb0*/  LDSM.16.MT88.4 R76, [R146+0xa000] ;  /* 0x00a00000924c783b */ /* 0x000fe20000004200 */
        /* <DEDUP_REMOVED lines=13> */
[----:B------:R-:W-:Y:S01]  /*3f90*/  FSEL R21, R56, -INF , !P4 ;  /* 0xff80000038157808 */ /* 0x000fe20006000000 */
[----:B------:R-:W-:Y:S01]  /*3fa0*/  IMAD.IADD R145, R0, 0x1, R150 ;  /* 0x0000000100917824 */ /* 0x000fe200078e0296 */
[----:B------:R-:W-:-:S02]  /*3fb0*/  FSEL R58, R58, -INF , !P1 ;  /* 0xff8000003a3a7808 */ /* 0x000fc40004800000 */
[----:B------:R-:W-:Y:S01]  /*3fc0*/  ISETP.GE.AND P4, PT, R9, R132, PT ;  /* 0x000000840900720c */ /* 0x000fe20003f86270 */
[----:B------:R-:W-:Y:S01]  /*3fd0*/  IMAD.IADD R144, R5, 0x1, R145 ;  /* 0x0000000105907824 */ /* 0x000fe200078e0291 */
[----:B------:R-:W-:Y:S01]  /*3fe0*/  ISETP.GE.AND P1, PT, R9, R2, PT ;  /* 0x000000020900720c */ /* 0x000fe20003f26270 */
[----:B------:R-:W-:Y:S01]  /*3ff0*/  VIADD R9, R3, 0xffffffd1 ;  /* 0xffffffd103097836 */ /* 0x000fe20000000000 */
[----:B------:R-:W-:Y:S01]  /*4000*/  FSEL R57, R57, -INF , !P3 ;  /* 0xff80000039397808 */ /* 0x000fe20005800000 */
[----:B------:R-:W-:Y:S01]  /*4010*/  LDSM.16.MT88.4 R84, [R145+0xa000] ;  /* 0x00a000009154783b */ /* 0x000fe20000004200 */
[----:B------:R-:W-:Y:S02]  /*4020*/  FSEL R6, R59, -INF , !P0 ;  /* 0xff8000003b067808 */ /* 0x000fe40004000000 */
[C---:B------:R-:W-:Y:S01]  /*4030*/  ISETP.GE.AND P3, PT, R11.reuse, R132, PT ;  /* 0x000000840b00720c */ /* 0x040fe20003f66270 */
[----:B------:R-:W-:Y:S01]  /*4040*/  LDSM.16.MT88.4 R60, [R144+0x8000] ;  /* 0x00800000903c783b */ /* 0x000fe20000004200 */
        /* <DEDUP_REMOVED lines=26> */
[C---:B------:R-:W-:Y:S01]  /*41f0*/  ISETP.GE.AND P3, PT, R25.reuse, R132, PT ;  /* 0x000000841900720c */ /* 0x040fe20003f66270 */
[----:B------:R-:W-:Y:S01]  /*4200*/  LDSM.16.MT88.4 R44, [R146+0x8000] ;  /* 0x00800000922c783b */ /* 0x000fe20000004200 */
        /* <DEDUP_REMOVED lines=11> */
[----:B------:R-:W-:Y:S02]  /*42c0*/  ISETP.GE.AND P1, PT, R25, R2, PT ;  /* 0x000000021900720c */ /* 0x000fe40003f26270 */
[----:B------:R-:W-:Y:S02]  /*42d0*/  FMNMX3.FTZ R12, R12, R15, R11, !PT ;  /* 0x0000000f0c0c7276 */ /* 0x000fe4000781000b */
[----:B------:R-:W-:Y:S02]  /*42e0*/  FMNMX3.FTZ R25, R58, R6, R8, !PT ;  /* 0x000000063a197276 */ /* 0x000fe40007810008 */
[----:B------:R-:W-:Y:S02]  /*42f0*/  FMNMX3.FTZ R12, R12, R9, R13, !PT ;  /* 0x000000090c0c7276 */ /* 0x000fe4000781000d */
[----:B------:R-:W-:Y:S02]  /*4300*/  FSEL R123, R36, -INF , !P3 ;  /* 0xff800000247b7808 */ /* 0x000fe40005800000 */
[----:B------:R-:W-:-:S02]  /*4310*/  FSEL R128, R38, -INF , !P0 ;  /* 0xff80000026807808 */ /* 0x000fc40004000000 */
[----:B------:R-:W-:Y:S02]  /*4320*/  FMNMX3.FTZ R25, R25, R10, R20, !PT ;  /* 0x0000000a19197276 */ /* 0x000fe40007810014 */
        /* <DEDUP_REMOVED lines=8> */
[C---:B------:R-:W-:Y:S02]  /*43b0*/  ISETP.GE.AND P5, PT, R23.reuse, R132, PT ;  /* 0x000000841700720c */ /* 0x040fe40003fa6270 */
[----:B------:R-:W-:Y:S02]  /*43c0*/  FSEL R127, R32, -INF , !P4 ;  /* 0xff800000207f7808 */ /* 0x000fe40006000000 */
[----:B------:R-:W-:Y:S02]  /*43d0*/  FMNMX3.FTZ R12, R12, R131, R123, !PT ;  /* 0x000000830c0c7276 */ /* 0x000fe4000781007b */
[----:B------:R-:W-:Y:S02]  /*43e0*/  ISETP.GE.AND P3, PT, R23, R2, PT ;  /* 0x000000021700720c */ /* 0x000fe40003f66270 */
[----:B------:R-:W-:-:S02]  /*43f0*/  FMNMX3.FTZ R23, R25, R18, R122, !PT ;  /* 0x0000001219177276 */ /* 0x000fc4000781007a */
[----:B------:R-:W-:Y:S02]  /*4400*/  ISETP.GE.AND P4, PT, R3, R132, PT ;  /* 0x000000840300720c */ /* 0x000fe40003f86270 */
[----:B------:R-:W-:Y:S02]  /*4410*/  FSEL R119, R80, -INF , !P5 ;  /* 0xff80000050777808 */ /* 0x000fe40006800000 */
[----:B------:R-:W-:Y:S02]  /*4420*/  FMNMX3.FTZ R12, R12, R121, R127, !PT ;  /* 0x000000790c0c7276 */ /* 0x000fe4000781007f */
[----:B------:R-:W-:Y:S02]  /*4430*/  FSEL R130, R39, -INF , !P2 ;  /* 0xff80000027827808 */ /* 0x000fe40005000000 */
[----:B------:R-:W-:Y:S01]  /*4440*/  FSEL R116, R34, -INF , !P1 ;  /* 0xff80000022747808 */ /* 0x000fe20004800000 */
[----:B------:R-:W-:Y:S01]  /*4450*/  LDSM.16.MT88.4 R36, [R150+0x8000] ;  /* 0x008000009624783b */ /* 0x000fe20000004200 */
        /* <DEDUP_REMOVED lines=35> */
[----:B------:R-:W1:Y:S01]  /*4690*/  LDSM.16.MT88.4 R4, [R144+0xa000] ;  /* 0x00a000009004783b */ /* 0x000e620000004200 */
        /* <DEDUP_REMOVED lines=13> */
[----:B------:R-:W4:Y:S01]  /*4770*/  LDSM.16.MT88.4 R20, [R144+0x8800] ;  /* 0x008800009014783b */ /* 0x000f220000004200 */
[----:B------:R-:W-:Y:S01]  /*4780*/  MUFU.EX2 R111, R111 ;  /* 0x0000006f006f7308 */ /* 0x000fe20000000800 */
[--C-:B------:R-:W-:Y:S01]  /*4790*/  FFMA.FTZ R120, R129, UR4, -R124.reuse ;  /* 0x0000000481787c23 */ /* 0x100fe2000801087c */
[----:B--2---:R-:W-:Y:S01]  /*47a0*/  F2FP.BF16.F32.PACK_AB R88, R110, R113 ;  /* 0x000000716e58723e */ /* 0x004fe200000010ff */
[----:B------:R-:W2:Y:S01]  /*47b0*/  LDSM.16.MT88.4 R16, [R150+0xa800] ;  /* 0x00a800009610783b */ /* 0x000ea20000004200 */
[----:B------:R-:W1:Y:S01]  /*47c0*/  MUFU.EX2 R108, R108 ;  /* 0x0000006c006c7308 */ /* 0x000e620000000800 */
        /* <DEDUP_REMOVED lines=10> */
[----:B------:R-:W-:Y:S01]  /*4870*/  FFMA.FTZ R119, R119, UR4, -R124 ;  /* 0x0000000477777c23 */ /* 0x000fe2000801087c */
[----:B------:R-:W-:Y:S01]  /*4880*/  MUFU.EX2 R35, R35 ;  /* 0x0000002300237308 */ /* 0x000fe20000000800 */
[----:B------:R-:W-:Y:S01]  /*4890*/  FFMA.FTZ R116, R116, UR4, -R117 ;  /* 0x0000000474747c23 */ /* 0x000fe20008010875 */
[----:B-1----:R-:W-:Y:S01]  /*48a0*/  F2FP.BF16.F32.PACK_AB R89, R108, R111 ;  /* 0x0000006f6c59723e */ /* 0x002fe200000010ff */
[----:B------:R-:W-:Y:S01]  /*48b0*/  FADD.FTZ R110, R113, R110 ;  /* 0x0000006e716e7221 */ /* 0x000fe20000010000 */
[----:B------:R-:W1:Y:S01]  /*48c0*/  MUFU.EX2 R34, R34 ;  /* 0x0000002200227308 */ /* 0x000e620000000800 */
[----:B------:R-:W-:-:S02]  /*48d0*/  FADD.FTZ R108, R111, R108 ;  /* 0x0000006c6f6c7221 */ /* 0x000fc40000010000 */
[----:B------:R-:W-:Y:S01]  /*48e0*/  FADD.FTZ R109, R109, R110 ;  /* 0x0000006e6d6d7221 */ /* 0x000fe20000010000 */
[----:B------:R-:W-:Y:S01]  /*48f0*/  MUFU.EX2 R31, R31 ;  /* 0x0000001f001f7308 */ /* 0x000fe20000000800 */
[----:B-----5:R-:W-:Y:S02]  /*4900*/  F2FP.BF16.F32.PACK_AB R91, R104, R107 ;  /* 0x0000006b685b723e */ /* 0x020fe400000010ff */
[----:B------:R-:W-:Y:S01]  /*4910*/  FADD.FTZ R106, R106, R109 ;  /* 0x0000006d6a6a7221 */ /* 0x000fe20000010000 */
[----:B------:R-:W-:Y:S04]  /*4920*/  MUFU.EX2 R0, R0 ;  /* 0x0000000000007308 */ /* 0x000fe80000000800 */
[----:B------:R-:W-:Y:S01]  /*4930*/  MUFU.EX2 R32, R32 ;  /* 0x0000002000207308 */ /* 0x000fe20000000800 */
[C---:B------:R-:W-:Y:S03]  /*4940*/  HMMA.16816.F32.BF16 R96, R88.reuse, R36, RZ ;  /* 0x000000245860723c */ /* 0x040fe600000418ff */
[----:B------:R-:W5:Y:S04]  /*4950*/  MUFU.EX2 R105, R105 ;  /* 0x0000006900697308 */ /* 0x000f680000000800 */
[----:B------:R-:W-:Y:S01]  /*4960*/  MUFU.EX2 R30, R30 ;  /* 0x0000001e001e7308 */ /* 0x000fe20000000800 */
[C---:B------:R-:W-:Y:S03]  /*4970*/  HMMA.16816.F32.BF16 R36, R88.reuse, R38, RZ ;  /* 0x000000265824723c */ /* 0x040fe600000418ff */
[----:B------:R-:W3:Y:S04]  /*4980*/  MUFU.EX2 R33, R33 ;  /* 0x0000002100217308 */ /* 0x000ee80000000800 */
        /* <DEDUP_REMOVED lines=21> */
[----:B-1----:R-:W-:Y:S01]  /*4ae0*/  F2FP.BF16.F32.PACK_AB R4, R34, R35 ;  /* 0x000000232204723e */ /* 0x002fe200000010ff */
[----:B------:R-:W-:Y:S01]  /*4af0*/  FADD.FTZ R35, R35, R106 ;  /* 0x0000006a23237221 */ /* 0x000fe20000010000 */
[----:B-----5:R-:W-:-:S03]  /*4b00*/  F2FP.BF16.F32.PACK_AB R5, R105, R32 ;  /* 0x000000206905723e */ /* 0x020fc600000010ff */
[----:B------:R-:W-:Y:S02]  /*4b10*/  FADD.FTZ R34, R34, R35 ;  /* 0x0000002322227221 */ /* 0x000fe40000010000 */
[----:B------:R-:W-:Y:S01]  /*4b20*/  HMMA.16816.F32.BF16 R88, R88, R6, RZ ;  /* 0x000000065858723c */ /* 0x000fe200000418ff */
[----:B------:R-:W-:Y:S02]  /*4b30*/  F2FP.BF16.F32.PACK_AB R6, R0, R31 ;  /* 0x0000001f0006723e */ /* 0x000fe400000010ff */
[----:B---3--:R-:W-:-:S07]  /*4b40*/  F2FP.BF16.F32.PACK_AB R7, R33, R30 ;  /* 0x0000001e2107723e */ /* 0x008fce00000010ff */
[C---:B------:R-:W-:Y:S08]  /*4b50*/  HMMA.16816.F32.BF16 R96, R4.reuse, R8, R96 ;  /* 0x000000080460723c */ /* 0x040ff00000041860 */
        /* <DEDUP_REMOVED lines=14> */
[C---:B------:R-:W-:Y:S01]  /*4c40*/  HMMA.16816.F32.BF16 R48, R4.reuse, R24, R48 ;  /* 0x000000180430723c */ /* 0x040fe20000041830 */
[--C-:B------:R-:W-:Y:S01]  /*4c50*/  FFMA.FTZ R24, R121, UR4, -R124.reuse ;  /* 0x0000000479187c23 */ /* 0x100fe2000801087c */
[--C-:B------:R-:W-:Y:S01]  /*4c60*/  FFMA.FTZ R121, R128, UR4, -R117.reuse ;  /* 0x0000000480797c23 */ /* 0x100fe20008010875 */
[----:B------:R-:W-:Y:S01]  /*4c70*/  FFMA.FTZ R128, R130, UR4, -R117 ;  /* 0x0000000482807c23 */ /* 0x000fe20008010875 */
[----:B------:R-:W-:Y:S01]  /*4c80*/  FFMA.FTZ R130, R125, UR4, -R124 ;  /* 0x000000047d827c23 */ /* 0x000fe2000801087c */
[----:B------:R5:W2:Y:S03]  /*4c90*/  MUFU.EX2 R122, R24 ;  /* 0x00000018007a7308 */ /* 0x000aa60000000800 */
[C---:B---3--:R-:W-:Y:S01]  /*4ca0*/  HMMA.16816.F32.BF16 R80, R4.reuse, R12, R80 ;  /* 0x0000000c0450723c */ /* 0x048fe20000041850 */
[----:B------:R-:W-:Y:S04]  /*4cb0*/  MUFU.EX2 R121, R121 ;  /* 0x0000007900797308 */ /* 0x000fe80000000800 */
[----:B------:R-:W3:Y:S03]  /*4cc0*/  MUFU.EX2 R128, R128 ;  /* 0x0000008000807308 */ /* 0x000ee60000000800 */
[C---:B------:R-:W-:Y:S01]  /*4cd0*/  HMMA.16816.F32.BF16 R84, R4.reuse, R14, R84 ;  /* 0x0000000e0454723c */ /* 0x040fe20000041854 */
[----:B------:R-:W1:Y:S01]  /*4ce0*/  LDSM.16.MT88.4 R12, [R145+0x9000] ;  /* 0x00900000910c783b */ /* 0x000e620000004200 */
[----:B------:R-:W-:Y:S04]  /*4cf0*/  MUFU.EX2 R125, R127 ;  /* 0x0000007f007d7308 */ /* 0x000fe80000000800 */
[----:B------:R-:W1:Y:S02]  /*4d00*/  MUFU.EX2 R130, R130 ;  /* 0x0000008200827308 */ /* 0x000e640000000800 */
[C---:B------:R-:W-:Y:S01]  /*4d10*/  HMMA.16816.F32.BF16 R52, R4.reuse, R26, R52 ;  /* 0x0000001a0434723c */ /* 0x040fe20000041834 */
[----:B-----5:R-:W-:Y:S07]  /*4d20*/  LDSM.16.MT88.4 R24, [R146+0x9800] ;  /* 0x009800009218783b */ /* 0x020fee0000004200 */
[C---:B----4-:R-:W-:Y:S08]  /*4d30*/  HMMA.16816.F32.BF16 R92, R4.reuse, R20, R92 ;  /* 0x00000014045c723c */ /* 0x050ff0000004185c */
[----:B------:R-:W-:Y:S01]  /*4d40*/  HMMA.16816.F32.BF16 R88, R4, R22, R88 ;  /* 0x000000160458723c */ /* 0x000fe20000041858 */
[----:B------:R-:W-:Y:S01]  /*4d50*/  F2FP.BF16.F32.PACK_AB R4, R131, R120 ;  /* 0x000000788304723e */ /* 0x000fe200000010ff */
[----:B------:R-:W4:Y:S01]  /*4d60*/  LDSM.16.MT88.4 R20, [R144+0x9000] ;  /* 0x009000009014783b */ /* 0x000f220000004200 */
[----:B--2---:R-:W-:-:S02]  /*4d70*/  F2FP.BF16.F32.PACK_AB R6, R122, R123 ;  /* 0x0000007b7a06723e */ /* 0x004fc400000010ff */
[----:B------:R-:W-:Y:S02]  /*4d80*/  F2FP.BF16.F32.PACK_AB R5, R126, R129 ;  /* 0x000000817e05723e */ /* 0x000fe400000010ff */
[----:B---3--:R-:W-:-:S07]  /*4d90*/  F2FP.BF16.F32.PACK_AB R7, R128, R121 ;  /* 0x000000798007723e */ /* 0x008fce00000010ff */
[C---:B------:R-:W-:Y:S08]  /*4da0*/  HMMA.16816.F32.BF16 R96, R4.reuse, R16, R96 ;  /* 0x000000100460723c */ /* 0x040ff00000041860 */
        /* <DEDUP_REMOVED lines=8> */
[C---:B----4-:R-:W-:Y:S01]  /*4e30*/  HMMA.16816.F32.BF16 R56, R4.reuse, R20, R56 ;  /* 0x000000140438723c */ /* 0x050fe20000041838 */
[--C-:B------:R-:W-:Y:S01]  /*4e40*/  FFMA.FTZ R21, R115, UR4, -R117.reuse ;  /* 0x0000000473157c23 */ /* 0x100fe20008010875 */
[----:B------:R-:W-:Y:S01]  /*4e50*/  FFMA.FTZ R20, R114, UR4, -R117 ;  /* 0x0000000472147c23 */ /* 0x000fe20008010875 */
[----:B------:R-:W-:Y:S04]  /*4e60*/  MUFU.EX2 R115, R116 ;  /* 0x0000007400737308 */ /* 0x000fe80000000800 */
[----:B------:R-:W4:Y:S01]  /*4e70*/  MUFU.EX2 R114, R21 ;  /* 0x0000001500727308 */ /* 0x000f220000000800 */
[C---:B--2---:R-:W-:Y:S03]  /*4e80*/  HMMA.16816.F32.BF16 R64, R4.reuse, R16, R64 ;  /* 0x000000100440723c */ /* 0x044fe60000041840 */
[----:B------:R2:W5:Y:S05]  /*4e90*/  MUFU.EX2 R112, R20 ;  /* 0x0000001400707308 */ /* 0x00056a0000000800 */
[C---:B------:R-:W-:Y:S01]  /*4ea0*/  HMMA.16816.F32.BF16 R68, R4.reuse, R18, R68 ;  /* 0x000000120444723c */ /* 0x040fe20000041844 */
[----:B------:R-:W4:Y:S07]  /*4eb0*/  LDSM.16.MT88.4 R16, [R144+0xb000] ;  /* 0x00b000009010783b */ /* 0x000f2e0000004200 */
[C---:B-1----:R-:W-:Y:S08]  /*4ec0*/  HMMA.16816.F32.BF16 R72, R4.reuse, R8, R72 ;  /* 0x000000080448723c */ /* 0x042ff00000041848 */
[C---:B------:R-:W-:Y:S01]  /*4ed0*/  HMMA.16816.F32.BF16 R76, R4.reuse, R10, R76 ;  /* 0x0000000a044c723c */ /* 0x040fe2000004184c */
[----:B------:R-:W1:Y:S07]  /*4ee0*/  LDSM.16.MT88.4 R8, [R150+0x9800] ;  /* 0x009800009608783b */ /* 0x000e6e0000004200 */
[C---:B---3--:R-:W-:Y:S08]  /*4ef0*/  HMMA.16816.F32.BF16 R80, R4.reuse, R12, R80 ;  /* 0x0000000c0450723c */ /* 0x048ff00000041850 */
[C---:B------:R-:W-:Y:S01]  /*4f00*/  HMMA.16816.F32.BF16 R84, R4.reuse, R14, R84 ;  /* 0x0000000e0454723c */ /* 0x040fe20000041854 */
[----:B------:R-:W3:Y:S07]  /*4f10*/  LDSM.16.MT88.4 R12, [R145+0x9800] ;  /* 0x00980000910c783b */ /* 0x000eee0000004200 */
[C---:B------:R-:W-:Y:S01]  /*4f20*/  HMMA.16816.F32.BF16 R60, R4.reuse, R22, R60 ;  /* 0x00000016043c723c */ /* 0x040fe2000004183c */
[----:B--2---:R-:W-:Y:S07]  /*4f30*/  LDSM.16.MT88.4 R20, [R144+0x9800] ;  /* 0x009800009014783b */ /* 0x004fee0000004200 */
[C---:B----4-:R-:W-:Y:S08]  /*4f40*/  HMMA.16816.F32.BF16 R92, R4.reuse, R16, R92 ;  /* 0x00000010045c723c */ /* 0x050ff0000004185c */
[----:B------:R-:W-:Y:S01]  /*4f50*/  HMMA.16816.F32.BF16 R88, R4, R18, R88 ;  /* 0x000000120458723c */ /* 0x000fe20000041858 */
[----:B------:R-:W2:Y:S01]  /*4f60*/  LDSM.16.MT88.4 R16, [R146+0xb800] ;  /* 0x00b800009210783b */ /* 0x000ea20000004200 */
[----:B------:R-:W-:-:S02]  /*4f70*/  F2FP.BF16.F32.PACK_AB R4, R130, R125 ;  /* 0x0000007d8204723e */ /* 0x000fc400000010ff */
[----:B------:R-:W-:Y:S02]  /*4f80*/  F2FP.BF16.F32.PACK_AB R6, R175, R118 ;  /* 0x00000076af06723e */ /* 0x000fe400000010ff */
[----:B------:R-:W-:Y:S02]  /*4f90*/  F2FP.BF16.F32.PACK_AB R5, R114, R115 ;  /* 0x000000737205723e */ /* 0x000fe400000010ff */
[----:B-----5:R-:W-:-:S07]  /*4fa0*/  F2FP.BF16.F32.PACK_AB R7, R173, R112 ;  /* 0x00000070ad07723e */ /* 0x020fce00000010ff */
[C---:B-1----:R-:W-:Y:S08]  /*4fb0*/  HMMA.16816.F32.BF16 R96, R4.reuse, R8, R96 ;  /* 0x000000080460723c */ /* 0x042ff00000041860 */
[C---:B------:R-:W-:Y:S01]  /*4fc0*/  HMMA.16816.F32.BF16 R36, R4.reuse, R10, R36 ;  /* 0x0000000a0424723c */ /* 0x040fe20000041824 */
[----:B------:R-:W1:Y:S07]  /*4fd0*/  LDSM.16.MT88.4 R8, [R150+0xb800] ;  /* 0x00b800009608783b */ /* 0x000e6e0000004200 */
[C---:B---3--:R-:W-:Y:S08]  /*4fe0*/  HMMA.16816.F32.BF16 R48, R4.reuse, R12, R48 ;  /* 0x0000000c0430723c */ /* 0x048ff00000041830 */
[C---:B------:R-:W-:Y:S01]  /*4ff0*/  HMMA.16816.F32.BF16 R52, R4.reuse, R14, R52 ;  /* 0x0000000e0434723c */ /* 0x040fe20000041834 */
[----:B------:R-:W3:Y:S07]  /*5000*/  LDSM.16.MT88.4 R12, [R145+0xb800] ;  /* 0x00b80000910c783b */ /* 0x000eee0000004200 */
[----:B--2---:R-:W-:Y:S01]  /*5010*/  HMMA.16816.F32.BF16 R72, R4, R16, R72 ;  /* 0x000000100448723c */ /* 0x004fe20000041848 */
[----:B------:R-:W-:-:S04]  /*5020*/  FADD.FTZ R17, R107, R108 ;  /* 0x0000006c6b117221 */ /* 0x000fc80000010000 */
[----:B------:R-:W-:-:S03]  /*5030*/  FADD.FTZ R17, R104, R17 ;  /* 0x0000001168117221 */ /* 0x000fc60000010000 */
[----:B------:R-:W-:Y:S01]  /*5040*/  HMMA.16816.F32.BF16 R40, R4, R24, R40 ;  /* 0x000000180428723c */ /* 0x000fe20000041828 */
[----:B------:R-:W-:-:S04]  /*5050*/  FADD.FTZ R32, R32, R17 ;  /* 0x0000001120207221 */ /* 0x000fc80000010000 */
[----:B------:R-:W-:-:S03]  /*5060*/  FADD.FTZ R105, R105, R32 ;  /* 0x0000002069697221 */ /* 0x000fc60000010000 */
[----:B------:R-:W-:Y:S01]  /*5070*/  HMMA.16816.F32.BF16 R44, R4, R26, R44 ;  /* 0x0000001a042c723c */ /* 0x000fe2000004182c */
[----:B------:R-:W-:-:S07]  /*5080*/  FADD.FTZ R30, R30, R105 ;  /* 0x000000691e1e7221 */ /* 0x000fce0000010000 */
[C---:B-1----:R-:W-:Y:S08]  /*5090*/  HMMA.16816.F32.BF16 R64, R4.reuse, R8, R64 ;  /* 0x000000080440723c */ /* 0x042ff00000041840 */
[C---:B------:R-:W-:Y:S01]  /*50a0*/  HMMA.16816.F32.BF16 R68, R4.reuse, R10, R68 ;  /* 0x0000000a0444723c */ /* 0x040fe20000041844 */
[----:B------:R-:W1:Y:S07]  /*50b0*/  LDSM.16.MT88.4 R8, [R144+0xb800] ;  /* 0x00b800009008783b */ /* 0x000e6e0000004200 */
[----:B---3--:R-:W-:Y:S01]  /*50c0*/  HMMA.16816.F32.BF16 R80, R4, R12, R80 ;  /* 0x0000000c0450723c */ /* 0x008fe20000041850 */
        /* <DEDUP_REMOVED lines=23> */
[C---:B-1----:R-:W-:Y:S08]  /*5240*/  HMMA.16816.F32.BF16 R92, R4.reuse, R8, R92 ;  /* 0x00000008045c723c */ /* 0x042ff0000004185c */
[----:B------:R-:W-:Y:S01]  /*5250*/  HMMA.16816.F32.BF16 R88, R4, R10, R88 ;  /* 0x0000000a0458723c */ /* 0x000fe20000041858 */
[----:B------:R-:W-:-:S04]  /*5260*/  NOP ;  /* 0x0000000000007918 */ /* 0x000fc80000000000 */
[----:B------:R-:W-:-:S15]  /*5270*/  @!P6 BRA `(.L_x_4489) ;  /* 0x0000002c00c4e947 */ /* 0x000fde0003800000 */
[----:B------:R-:W-:-:S04]  /*5280*/  DEPBAR.LE SB0, 0x0 ;  /* 0x000080000000791a */ /* 0x000fc80000000000 */
[----:B------:R-:W-:Y:S06]  /*5290*/  BAR.SYNC.DEFER_BLOCKING 0x0 ;  /* 0x0000000000007b1d */ /* 0x000fec0000010000 */
[----:B------:R-:W-:Y:S05]  /*52a0*/  BRA.U !UP1, `(.L_x_4490) ;  /* 0x0000000109f87547 */ /* 0x000fea000b800000 */
[----:B------:R-:W1:Y:S01]  /*52b0*/  LDC R5, c[0x0][0x4f0] ;  /* 0x00013c00ff057b82 */ /* 0x000e620000000800 */
[----:B------:R-:W-:Y:S01]  /*52c0*/  SHF.L.U32 R0, R101, 0x6, RZ ;  /* 0x0000000665007819 */ /* 0x000fe200000006ff */
[----:B------:R-:W2:Y:S04]  /*52d0*/  LDCU.64 UR6, c[0x0][0x3a8] ;  /* 0x00007500ff0677ac */ /* 0x000ea80008000a00 */
[C---:B------:R-:W-:Y:S02]  /*52e0*/  VIADD R6, R0.reuse, 0xffffff80 ;  /* 0xffffff8000067836 */ /* 0x040fe40000000000 */
[----:B------:R-:W-:-:S03]  /*52f0*/  VIADD R0, R0, 0xffffffc0 ;  /* 0xffffffc000007836 */ /* 0x000fc60000000000 */
[----:B------:R-:W-:Y:S02]  /*5300*/  IABS R8, R6 ;  /* 0x0000000600087213 */ /* 0x000fe40000000000 */
[----:B------:R-:W-:Y:S02]  /*5310*/  IABS R10, R0 ;  /* 0x00000000000a7213 */ /* 0x000fe40000000000 */
[-C--:B-1----:R-:W-:Y:S02]  /*5320*/  IABS R4, R5.reuse ;  /* 0x0000000500047213 */ /* 0x082fe40000000000 */
[-C--:B------:R-:W-:Y:S02]  /*5330*/  LOP3.LUT R6, R6, R5.reuse, RZ, 0x3c, !PT ;  /* 0x0000000506067212 */ /* 0x080fe400078e3cff */
[----:B------:R-:W1:Y:S01]  /*5340*/  I2F.RP R9, R4 ;  /* 0x0000000400097306 */ /* 0x000e620000209400 */
[----:B------:R-:W-:Y:S02]  /*5350*/  LOP3.LUT R0, R0, R5, RZ, 0x3c, !PT ;  /* 0x0000000500007212 */ /* 0x000fe400078e3cff */
[----:B------:R-:W-:-:S02]  /*5360*/  ISETP.GE.AND P0, PT, R6, RZ, PT ;  /* 0x000000ff0600720c */ /* 0x000fc40003f06270 */
        /* <DEDUP_REMOVED lines=50> */
.L_x_4490:
[----:B------:R-:W-:Y:S01]  /*5690*/  UMOV UR6, URZ ;  /* 0x000000ff00067c82 */ /* 0x000fe20008000000 */
[----:B------:R-:W-:Y:S01]  /*56a0*/  IMAD.SHL.U32 R0, R28, 0x40, RZ ;  /* 0x000000401c007824 */ /* 0x000fe200078e00ff */
[----:B------:R-:W-:-:S05]  /*56b0*/  IADD3 R5, P0, PT, RZ, -UR6, RZ ;  /* 0x80000006ff057c10 */ /* 0x000fca000ff1e0ff */
[----:B------:R-:W-:-:S05]  /*56c0*/  IMAD.X R0, RZ, RZ, ~R0, P0 ;  /* 0x000000ffff007224 */ /* 0x000fca00000e0e00 */
[----:B------:R-:W-:-:S04]  /*56d0*/  SHF.R.S64 R5, R5, 0x1f, R0 ;  /* 0x0000001f05057819 */ /* 0x000fc80000001000 */
[----:B------:R-:W-:-:S04]  /*56e0*/  IADD3 R160, P0, PT, R5, R160, RZ ;  /* 0x000000a005a07210 */ /* 0x000fc80007f1e0ff */
[----:B------:R-:W-:-:S09]  /*56f0*/  LEA.HI.X.SX32 R161, R0, R161, 0x1, P0 ;  /* 0x000000a100a17211 */ /* 0x000fd200000f0eff */
.L_x_4491:
[----:B------:R-:W1:Y:S01]  /*5700*/  LDCU UR6, c[0x0][0x440] ;  /* 0x00008800ff0677ac */ /* 0x000e620008000800 */
[C---:B------:R-:W-:Y:S01]  /*5710*/  IMAD.SHL.U32 R4, R28.reuse, 0x20, RZ ;  /* 0x000000201c047824 */ /* 0x040fe200078e00ff */
[C---:B------:R-:W-:Y:S02]  /*5720*/  LEA R6, P2, R28.reuse, R160, 0x5 ;  /* 0x000000a01c067211 */ /* 0x040fe400078428ff */
[--C-:B------:R-:W-:Y:S02]  /*5730*/  SHF.L.U64.HI R0, R28, 0x5, R29.reuse ;  /* 0x000000051c007819 */ /* 0x100fe4000001021d */
[----:B------:R-:W-:Y:S02]  /*5740*/  IADD3 R8, P3, PT, R4, R6, RZ ;  /* 0x0000000604087210 */ /* 0x000fe40007f7e0ff */
[----:B------:R-:W-:Y:S02]  /*5750*/  LEA.HI.X R7, R28, R161, R29, 0x5, P2 ;  /* 0x000000a11c077211 */ /* 0x000fe400010f2c1d */
[----:B------:R-:W-:-:S03]  /*5760*/  IADD3 R10, P2, PT, R8, R4, RZ ;  /* 0x00000004080a7210 */ /* 0x000fc60007f5e0ff */
[----:B------:R-:W-:-:S04]  /*5770*/  IMAD.X R9, R0, 0x1, R7, P3 ;  /* 0x0000000100097824 */ /* 0x000fc800018e0607 */
[----:B------:R-:W-:Y:S01]  /*5780*/  IMAD.X R11, R9, 0x1, R0, P2 ;  /* 0x00000001090b7824 */ /* 0x000fe200010e0600 */
[----:B-1----:R-:W-:Y:S01]  /*5790*/  ISETP.GE.AND P1, PT, R166, UR6, PT ;  /* 0x00000006a6007c0c */ /* 0x002fe2000bf26270 */
[----:B------:R-:W1:Y:S01]  /*57a0*/  S2R R0, SR_TID.X ;  /* 0x0000000000007919 */ /* 0x000e620000002100 */
[----:B------:R-:W-:-:S11]  /*57b0*/  ISETP.GE.AND P0, PT, R157, UR6, PT ;  /* 0x000000069d007c0c */ /* 0x000fd6000bf06270 */
[----:B------:R-:W-:Y:S01]  /*57c0*/  @!PT LDS RZ, [RZ] ;  /* 0x00000000fffff984 */ /* 0x000fe20000000800 */
[----:B------:R-:W-:Y:S01]  /*57d0*/  @!PT LDS RZ, [RZ] ;  /* 0x00000000fffff984 */ /* 0x000fe20000000800 */
[----:B------:R-:W-:Y:S01]  /*57e0*/  @!PT LDS RZ, [RZ] ;  /* 0x00000000fffff984 */ /* 0x000fe20000000800 */
[----:B------:R-:W-:Y:S02]  /*57f0*/  @!P1 LDGSTS.E.BYPASS.LTC128B.128 [R165+0x8000], desc[UR16][R160.64] ;  /* 0x08000000a0a59fae */ /* 0x000fe4000b981a10 */
[----:B------:R-:W-:Y:S02]  /*5800*/  @!P0 IMAD.MOV.U32 R4, RZ, RZ, R6 ;  /* 0x000000ffff048224 */ /* 0x000fe400078e0006 */
[----:B------:R-:W-:Y:S01]  /*5810*/  @P1 STS.128 [R165+0x8000], RZ ;  /* 0x008000ffa5001388 */ /* 0x000fe20000000c00 */
[----:B------:R-:W-:-:S03]  /*5820*/  @!P0 IMAD.MOV.U32 R5, RZ, RZ, R7 ;  /* 0x000000ffff058224 */ /* 0x000fc600078e0007 */
        /* <DEDUP_REMOVED lines=9> */
[----:B------:R-:W-:Y:S01]  /*58c0*/  @P1 STS.128 [R165+0x8800], RZ ;  /* 0x008800ffa5001388 */ /* 0x000fe20000000c00 */
[----:B-1----:R-:W-:-:S03]  /*58d0*/  IMAD.SHL.U32 R0, R0, 0x2, RZ ;  /* 0x0000000200007824 */ /* 0x002fc600078e00ff */
[----:B------:R-:W-:Y:S01]  /*58e0*/  @!PT LDS RZ, [RZ] ;  /* 0x00000000fffff984 */ /* 0x000fe20000000800 */
[----:B------:R-:W-:Y:S01]  /*58f0*/  @!PT LDS RZ, [RZ] ;  /* 0x00000000fffff984 */ /* 0x000fe20000000800 */
[----:B------:R-:W-:Y:S01]  /*5900*/  @!PT LDS RZ, [RZ] ;  /* 0x00000000fffff984 */ /* 0x000fe20000000800 */
[----:B------:R1:W-:Y:S02]  /*5910*/  @!P0 LDGSTS.E.BYPASS.LTC128B.128 [R165+0xa800], desc[UR16][R4.64+0x80] ;  /* 0x0a80008004a58fae */ /* 0x0003e4000b981a10 */
[----:B------:R-:W-:Y:S02]  /*5920*/  LOP3.LUT R0, R0, 0x6, RZ, 0xc0, !PT ;  /* 0x0000000600007812 */ /* 0x000fe400078ec0ff */
        /* <DEDUP_REMOVED lines=23> */
[----:B-1----:R-:W2:Y:S04]  /*5aa0*/  LDSM.16.M88.4 R4, [R154+UR5+0x4800] ;  /* 0x004800059a04783b */ /* 0x002ea80008000200 */
[----:B------:R-:W1:Y:S04]  /*5ab0*/  LDSM.16.M88.4 R112, [R154+UR5+0x5000] ;  /* 0x005000059a70783b */ /* 0x000e680008000200 */
[----:B------:R-:W4:Y:S04]  /*5ac0*/  LDSM.16.M88.4 R20, [R154+UR5+0x5800] ;  /* 0x005800059a14783b */ /* 0x000f280008000200 */
[----:B------:R-:W-:Y:S04]  /*5ad0*/  LDSM.16.M88.4 R24, [R153] ;  /* 0x000000009918783b */ /* 0x000fe80000000200 */
[----:B------:R-:W5:Y:S04]  /*5ae0*/  LDSM.16.M88.4 R128, [R149+0x4000] ;  /* 0x004000009580783b */ /* 0x000f680000000200 */
[----:B------:R-:W5:Y:S04]  /*5af0*/  LDSM.16.M88.4 R124, [R149+0x4800] ;  /* 0x00480000957c783b */ /* 0x000f680000000200 */
[----:B------:R-:W5:Y:S04]  /*5b00*/  LDSM.16.M88.4 R120, [R149+0x5000] ;  /* 0x005000009578783b */ /* 0x000f680000000200 */
[----:B------:R-:W5:Y:S04]  /*5b10*/  LDSM.16.M88.4 R32, [R149+0x5800] ;  /* 0x005800009520783b */ /* 0x000f680000000200 */
[----:B------:R-:W-:Y:S01]  /*5b20*/  LDSM.16.M88.4 R28, [R152] ;  /* 0x00000000981c783b */ /* 0x000fe20000000200 */
[C---:B---3--:R-:W-:Y:S03]  /*5b30*/  HMMA.16816.F32.BF16 R16, R104.reuse, R12, RZ ;  /* 0x0000000c6810723c */ /* 0x048fe600000418ff */
[----:B------:R-:W0:Y:S05]  /*5b40*/  LDGDEPBAR ;  /* 0x00000000000079af */ /* 0x000e2a0000000000 */
[C---:B--2---:R-:W-:Y:S08]  /*5b50*/  HMMA.16816.F32.BF16 R8, R104.reuse, R4, RZ ;  /* 0x000000046808723c */ /* 0x044ff000000418ff */
[C---:B-1----:R-:W-:Y:S08]  /*5b60*/  HMMA.16816.F32.BF16 R116, R104.reuse, R112, RZ ;  /* 0x000000706874723c */ /* 0x042ff000000418ff */
[C---:B------:R-:W-:Y:S08]  /*5b70*/  HMMA.16816.F32.BF16 R12, R104.reuse, R14, RZ ;  /* 0x0000000e680c723c */ /* 0x040ff000000418ff */
[C---:B------:R-:W-:Y:S08]  /*5b80*/  HMMA.16816.F32.BF16 R4, R104.reuse, R6, RZ ;  /* 0x000000066804723c */ /* 0x040ff000000418ff */
[C---:B------:R-:W-:Y:S08]  /*5b90*/  HMMA.16816.F32.BF16 R112, R104.reuse, R114, RZ ;  /* 0x000000726870723c */ /* 0x040ff000000418ff */
[C---:B----4-:R-:W-:Y:S08]  /*5ba0*/  HMMA.16816.F32.BF16 R108, R104.reuse, R20, RZ ;  /* 0x00000014686c723c */ /* 0x050ff000000418ff */
[----:B------:R-:W-:Y:S01]  /*5bb0*/  HMMA.16816.F32.BF16 R104, R104, R22, RZ ;  /* 0x000000166868723c */ /* 0x000fe200000418ff */
[----:B------:R-:W1:Y:S07]  /*5bc0*/  LDSM.16.M88.4 R20, [R148+0x4000] ;  /* 0x004000009414783b */ /* 0x000e6e0000000200 */
[C---:B-----5:R-:W-:Y:S08]  /*5bd0*/  HMMA.16816.F32.BF16 R16, R24.reuse, R128, R16 ;  /* 0x000000801810723c */ /* 0x060ff00000041810 */
[C---:B------:R-:W-:Y:S01]  /*5be0*/  HMMA.16816.F32.BF16 R12, R24.reuse, R130, R12 ;  /* 0x00000082180c723c */ /* 0x040fe2000004180c */
[----:B------:R-:W-:Y:S07]  /*5bf0*/  LDSM.16.M88.4 R128, [R151] ;  /* 0x000000009780783b */ /* 0x000fee0000000200 */
[C---:B------:R-:W-:Y:S08]  /*5c00*/  HMMA.16816.F32.BF16 R8, R24.reuse, R124, R8 ;  /* 0x0000007c1808723c */ /* 0x040ff00000041808 */
[C---:B------:R-:W-:Y:S01]  /*5c10*/  HMMA.16816.F32.BF16 R4, R24.reuse, R126, R4 ;  /* 0x0000007e1804723c */ /* 0x040fe20000041804 */
[----:B------:R-:W2:Y:S07]  /*5c20*/  LDSM.16.M88.4 R124, [R148+0x4800] ;  /* 0x00480000947c783b */ /* 0x000eae0000000200 */
[C---:B------:R-:W-:Y:S08]  /*5c30*/  HMMA.16816.F32.BF16 R116, R24.reuse, R120, R116 ;  /* 0x000000781874723c */ /* 0x040ff00000041874 */
        /* <DEDUP_REMOVED lines=17> */
[----:B------:R-:W-:Y:S04]  /*5d50*/  LDSM.16.M88.4 R32, [R155+0x2000] ;  /* 0x002000009b20783b */ /* 0x000fe80000000200 */
[----:B------:R-:W4:Y:S03]  /*5d60*/  LDSM.16.M88.4 R28, [R154+UR5+0x6000] ;  /* 0x006000059a1c783b */ /* 0x000f260008000200 */
[C---:B-----5:R-:W-:Y:S08]  /*5d70*/  HMMA.16816.F32.BF16 R16, R128.reuse, R24, R16 ;  /* 0x000000188010723c */ /* 0x060ff00000041810 */
[C---:B------:R-:W-:Y:S01]  /*5d80*/  HMMA.16816.F32.BF16 R12, R128.reuse, R26, R12 ;  /* 0x0000001a800c723c */ /* 0x040fe2000004180c */
[----:B------:R-:W5:Y:S07]  /*5d90*/  LDSM.16.M88.4 R24, [R154+UR5+0x6800] ;  /* 0x006800059a18783b */ /* 0x000f6e0008000200 */
[C---:B-1----:R-:W-:Y:S08]  /*5da0*/  HMMA.16816.F32.BF16 R8, R128.reuse, R20, R8 ;  /* 0x000000148008723c */ /* 0x042ff00000041808 */
[C---:B------:R-:W-:Y:S01]  /*5db0*/  HMMA.16816.F32.BF16 R4, R128.reuse, R22, R4 ;  /* 0x000000168004723c */ /* 0x040fe20000041804 */
[----:B------:R-:W1:Y:S07]  /*5dc0*/  LDSM.16.M88.4 R20, [R154+UR5+0x7000] ;  /* 0x007000059a14783b */ /* 0x000e6e0008000200 */
[C---:B--2---:R-:W-:Y:S08]  /*5dd0*/  HMMA.16816.F32.BF16 R116, R128.reuse, R124, R116 ;  /* 0x0000007c8074723c */ /* 0x044ff00000041874 */
[C---:B------:R-:W-:Y:S01]  /*5de0*/  HMMA.16816.F32.BF16 R112, R128.reuse, R126, R112 ;  /* 0x0000007e8070723c */ /* 0x040fe20000041870 */
[----:B------:R-:W-:Y:S07]  /*5df0*/  LDSM.16.M88.4 R124, [R149+0x6800] ;  /* 0x00680000957c783b */ /* 0x000fee0000000200 */
[C---:B---3--:R-:W-:Y:S08]  /*5e00*/  HMMA.16816.F32.BF16 R108, R128.reuse, R120, R108 ;  /* 0x00000078806c723c */ /* 0x048ff0000004186c */
[----:B------:R-:W-:Y:S01]  /*5e10*/  HMMA.16816.F32.BF16 R104, R128, R122, R104 ;  /* 0x0000007a8068723c */ /* 0x000fe20000041868 */
[----:B------:R-:W2:Y:S07]  /*5e20*/  LDSM.16.M88.4 R120, [R154+UR5+0x7800] ;  /* 0x007800059a78783b */ /* 0x000eae0008000200 */
[C---:B----4-:R-:W-:Y:S08]  /*5e30*/  HMMA.16816.F32.BF16 R16, R32.reuse, R28, R16 ;  /* 0x0000001c2010723c */ /* 0x050ff00000041810 */
        /* <DEDUP_REMOVED lines=9> */
[----:B------:R-:W-:Y:S01]  /*5ed0*/  HMMA.16816.F32.BF16 R104, R32, R122, R104 ;  /* 0x0000007a2068723c */ /* 0x000fe20000041868 */
[----:B------:R-:W2:Y:S04]  /*5ee0*/  LDSM.16.M88.4 R120, [R149+0x7800] ;  /* 0x007800009578783b */ /* 0x000ea80000000200 */
[----:B------:R-:W-:Y:S03]  /*5ef0*/  LDSM.16.M88.4 R32, [R152+0x2000] ;  /* 0x002000009820783b */ /* 0x000fe60000000200 */
[C---:B---3--:R-:W-:Y:S08]  /*5f00*/  HMMA.16816.F32.BF16 R8, R28.reuse, R124, R8 ;  /* 0x0000007c1c08723c */ /* 0x048ff00000041808 */
[C---:B----4-:R-:W-:Y:S08]  /*5f10*/  HMMA.16816.F32.BF16 R16, R28.reuse, R24, R16 ;  /* 0x000000181c10723c */ /* 0x050ff00000041810 */
[C---:B------:R-:W-:Y:S01]  /*5f20*/  HMMA.16816.F32.BF16 R12, R28.reuse, R26, R12 ;  /* 0x0000001a1c0c723c */ /* 0x040fe2000004180c */
[----:B------:R-:W3:Y:S07]  /*5f30*/  LDSM.16.M88.4 R24, [R148+0x6000] ;  /* 0x006000009418783b */ /* 0x000eee0000000200 */
[C---:B-1----:R-:W-:Y:S08]  /*5f40*/  HMMA.16816.F32.BF16 R116, R28.reuse, R20, R116 ;  /* 0x000000141c74723c */ /* 0x042ff00000041874 */
[C---:B------:R-:W-:Y:S01]  /*5f50*/  HMMA.16816.F32.BF16 R112, R28.reuse, R22, R112 ;  /* 0x000000161c70723c */ /* 0x040fe20000041870 */
[----:B------:R-:W1:Y:S07]  /*5f60*/  LDSM.16.M88.4 R20, [R148+0x7000] ;  /* 0x007000009414783b */ /* 0x000e6e0000000200 */
[C---:B------:R-:W-:Y:S01]  /*5f70*/  HMMA.16816.F32.BF16 R4, R28.reuse, R126, R4 ;  /* 0x0000007e1c04723c */ /* 0x040fe20000041804 */
[----:B------:R-:W4:Y:S07]  /*5f80*/  LDSM.16.M88.4 R124, [R148+0x6800] ;  /* 0x00680000947c783b */ /* 0x000f2e0000000200 */
[C---:B--2---:R-:W-:Y:S08]  /*5f90*/  HMMA.16816.F32.BF16 R108, R28.reuse, R120, R108 ;  /* 0x000000781c6c723c */ /* 0x044ff0000004186c */
[----:B------:R-:W-:Y:S01]  /*5fa0*/  HMMA.16816.F32.BF16 R104, R28, R122, R104 ;  /* 0x0000007a1c68723c */ /* 0x000fe20000041868 */
[----:B------:R-:W-:Y:S04]  /*5fb0*/  LDSM.16.M88.4 R28, [R151+0x2000] ;  /* 0x00200000971c783b */ /* 0x000fe80000000200 */
[----:B------:R-:W2:Y:S03]  /*5fc0*/  LDSM.16.M88.4 R120, [R148+0x7800] ;  /* 0x007800009478783b */ /* 0x000ea60000000200 */
[C---:B---3--:R-:W-:Y:S08]  /*5fd0*/  HMMA.16816.F32.BF16 R16, R32.reuse, R24, R16 ;  /* 0x000000182010723c */ /* 0x048ff00000041810 */
[C---:B------:R-:W-:Y:S01]  /*5fe0*/  HMMA.16816.F32.BF16 R12, R32.reuse, R26, R12 ;  /* 0x0000001a200c723c */ /* 0x040fe2000004180c */
[----:B------:R-:W3:Y:S07]  /*5ff0*/  LDSM.16.M88.4 R24, [R147+0x6000] ;  /* 0x006000009318783b */ /* 0x000eee0000000200 */
[C---:B-1----:R-:W-:Y:S08]  /*6000*/  HMMA.16816.F32.BF16 R116, R32.reuse, R20, R116 ;  /* 0x000000142074723c */ /* 0x042ff00000041874 */
[C---:B------:R-:W-:Y:S01]  /*6010*/  HMMA.16816.F32.BF16 R112, R32.reuse, R22, R112 ;  /* 0x000000162070723c */ /* 0x040fe20000041870 */
[----:B------:R-:W1:Y:S07]  /*6020*/  LDSM.16.M88.4 R20, [R147+0x6800] ;  /* 0x006800009314783b */ /* 0x000e6e0000000200 */
[C---:B----4-:R-:W-:Y:S08]  /*6030*/  HMMA.16816.F32.BF16 R8, R32.reuse, R124, R8 ;  /* 0x0000007c2008723c */ /* 0x050ff00000041808 */
[C---:B------:R-:W-:Y:S08]  /*6040*/  HMMA.16816.F32.BF16 R4, R32.reuse, R126, R4 ;  /* 0x0000007e2004723c */ /* 0x040ff00000041804 */
[----:B--2---:R-:W-:Y:S01]  /*6050*/  HMMA.16816.F32.BF16 R108, R32, R120, R108 ;  /* 0x00000078206c723c */ /* 0x004fe2000004186c */
[----:B------:R-:W-:-:S04]  /*6060*/  IMAD R120, R101, 0x40, R0 ;  /* 0x0000004065787824 */ /* 0x000fc800078e0200 */
[C---:B------:R-:W-:Y:S02]  /*6070*/  VIADD R121, R120.reuse, 0xffffff80 ;  /* 0xffffff8078797836 */ /* 0x040fe40000000000 */
[C---:B------:R-:W-:Y:S01]  /*6080*/  VIADD R125, R120.reuse, 0xffffff89 ;  /* 0xffffff89787d7836 */ /* 0x040fe20000000000 */
[----:B---3--:R-:W-:Y:S02]  /*6090*/  HMMA.16816.F32.BF16 R16, R28, R24, R16 ;  /* 0x000000181c10723c */ /* 0x008fe40000041810 */
[C---:B------:R-:W-:Y:S02]  /*60a0*/  ISETP.GE.AND P4, PT, R121.reuse, R132, PT ;  /* 0x000000847900720c */ /* 0x040fe40003f86270 */
[----:B------:R-:W-:Y:S01]  /*60b0*/  ISETP.GE.AND P3, PT, R121, R2, PT ;  /* 0x000000027900720c */ /* 0x000fe20003f66270 */
[----:B------:R-:W-:-:S03]  /*60c0*/  VIADD R121, R120, 0xffffff88 ;  /* 0xffffff8878797836 */ /* 0x000fc60000000000 */
[----:B------:R-:W-:Y:S01]  /*60d0*/  HMMA.16816.F32.BF16 R12, R28, R26, R12 ;  /* 0x0000001a1c0c723c */ /* 0x000fe2000004180c */
[----:B------:R-:W2:Y:S01]  /*60e0*/  LDSM.16.M88.4 R24, [R147+0x7000] ;  /* 0x007000009318783b */ /* 0x000ea20000000200 */
[----:B------:R-:W-:-:S06]  /*60f0*/  ISETP.GE.AND P5, PT, R121, R132, PT ;  /* 0x000000847900720c */ /* 0x000fcc0003fa6270 */
[C---:B-1----:R-:W-:Y:S01]  /*6100*/  HMMA.16816.F32.BF16 R8, R28.reuse, R20, R8 ;  /* 0x000000141c08723c */ /* 0x042fe20000041808 */
[----:B------:R-:W-:Y:S02]  /*6110*/  VIADD R21, R120, 0xffffff81 ;  /* 0xffffff8178157836 */ /* 0x000fe40000000000 */
[----:B------:R-:W-:Y:S02]  /*6120*/  FSEL R0, R18, -INF , !P3 ;  /* 0xff80000012007808 */ /* 0x000fe40005800000 */
[-C--:B------:R-:W-:Y:S02]  /*6130*/  ISETP.GE.AND P3, PT, R125, R132.reuse, PT ;  /* 0x000000847d00720c */ /* 0x080fe40003f66270 */
[C---:B------:R-:W-:Y:S01]  /*6140*/  ISETP.GE.AND P2, PT, R21.reuse, R132, PT ;  /* 0x000000841500720c */ /* 0x040fe20003f46270 */
[----:B------:R-:W-:Y:S01]  /*6150*/  HMMA.16816.F32.BF16 R4, R28, R22, R4 ;  /* 0x000000161c04723c */ /* 0x000fe20000041804 */
[----:B------:R-:W-:Y:S02]  /*6160*/  ISETP.GE.AND P6, PT, R21, R2, PT ;  /* 0x000000021500720c */ /* 0x000fe40003fc6270 */
[----:B------:R-:W-:-:S02]  /*6170*/  FSEL R21, R16, -INF , !P4 ;  /* 0xff80000010157808 */ /* 0x000fc40006000000 */
[----:B------:R-:W-:Y:S02]  /*6180*/  FSEL R23, R17, -INF , !P2 ;  /* 0xff80000011177808 */ /* 0x000fe40005000000 */
[----:B------:R-:W-:Y:S01]  /*6190*/  FSEL R20, R19, -INF , !P6 ;  /* 0xff80000013147808 */ /* 0x000fe20007000000 */
[----:B------:R-:W-:Y:S01]  /*61a0*/  HMMA.16816.F32.BF16 R104, R32, R122, R104 ;  /* 0x0000007a2068723c */ /* 0x000fe20000041868 */
[----:B------:R-:W1:Y:S01]  /*61b0*/  LDSM.16.M88.4 R16, [R147+0x7800] ;  /* 0x007800009310783b */ /* 0x000e620000000200 */
[-C--:B------:R-:W-:Y:S01]  /*61c0*/  ISETP.GE.AND P4, PT, R121, R2.reuse, PT ;  /* 0x000000027900720c */ /* 0x080fe20003f86270 */
[C---:B------:R-:W-:Y:S01]  /*61d0*/  VIADD R121, R120.reuse, 0xffffff90 ;  /* 0xffffff9078797836 */ /* 0x040fe20000000000 */
[----:B------:R-:W-:Y:S01]  /*61e0*/  ISETP.GE.AND P2, PT, R125, R2, PT ;  /* 0x000000027d00720c */ /* 0x000fe20003f46270 */
[----:B------:R-:W-:Y:S01]  /*61f0*/  VIADD R125, R120, 0xffffff91 ;  /* 0xffffff91787d7836 */ /* 0x000fe20000000000 */
[----:B------:R-:W-:Y:S01]  /*6200*/  FSEL R135, R12, -INF , !P5 ;  /* 0xff8000000c877808 */ /* 0x000fe20006800000 */
[----:B------:R-:W-:-:S04]  /*6210*/  DEPBAR.LE SB0, 0x0 ;  /* 0x000080000000791a */ /* 0x000fc80000000000 */
[----:B------:R-:W-:Y:S02]  /*6220*/  FSEL R14, R14, -INF , !P4 ;  /* 0xff8000000e0e7808 */ /* 0x000fe40006000000 */
[----:B------:R-:W-:Y:S01]  /*6230*/  FSEL R12, R15, -INF , !P2 ;  /* 0xff8000000f0c7808 */ /* 0x000fe20005000000 */
[C---:B------:R-:W-:Y:S01]  /*6240*/  VIADD R15, R120.reuse, 0xffffff99 ;  /* 0xffffff99780f7836 */ /* 0x040fe20000000000 */
[----:B------:R-:W-:Y:S01]  /*6250*/  BAR.SYNC.DEFER_BLOCKING 0x0 ;  /* 0x0000000000007b1d */ /* 0x000fe20000010000 */
[----:B------:R-:W-:Y:S01]  /*6260*/  ISETP.GE.AND P5, PT, R121, R2, PT ;  /* 0x000000027900720c */ /* 0x000fe20003fa6270 */
[----:B--2---:R-:W-:Y:S01]  /*6270*/  HMMA.16816.F32.BF16 R116, R28, R24, R116 ;  /* 0x000000181c74723c */ /* 0x004fe20000041874 */
[----:B------:R-:W-:Y:S01]  /*6280*/  VIADD R25, R120, 0xffffff98 ;  /* 0xffffff9878197836 */ /* 0x000fe20000000000 */
[----:B------:R-:W-:Y:S02]  /*6290*/  ISETP.GE.AND P4, PT, R125, R132, PT ;  /* 0x000000847d00720c */ /* 0x000fe40003f86270 */
[----:B------:R-:W-:-:S02]  /*62a0*/  FSEL R126, R10, -INF , !P5 ;  /* 0xff8000000a7e7808 */ /* 0x000fc40006800000 */
[----:B------:R-:W-:Y:S01]  /*62b0*/  FSEL R131, R9, -INF , !P4 ;  /* 0xff80000009837808 */ /* 0x000fe20006000000 */
[----:B------:R-:W-:Y:S01]  /*62c0*/  VIADD R9, R120, 0xffffffa0 ;  /* 0xffffffa078097836 */ /* 0x000fe20000000000 */
[----:B------:R-:W-:Y:S01]  /*62d0*/  HMMA.16816.F32.BF16 R112, R28, R26, R112 ;  /* 0x0000001a1c70723c */ /* 0x000fe20000041870 */
[-C--:B------:R-:W-:Y:S02]  /*62e0*/  ISETP.GE.AND P2, PT, R25, R132.reuse, PT ;  /* 0x000000841900720c */ /* 0x080fe40003f46270 */
[-C--:B------:R-:W-:Y:S02]  /*62f0*/  ISETP.GE.AND P5, PT, R15, R132.reuse, PT ;  /* 0x000000840f00720c */ /* 0x080fe40003fa6270 */
[----:B------:R-:W-:Y:S02]  /*6300*/  FSEL R13, R13, -INF , !P3 ;  /* 0xff8000000d0d7808 */ /* 0x000fe40005800000 */
[----:B------:R-:W-:Y:S02]  /*6310*/  ISETP.GE.AND P6, PT, R121, R132, PT ;  /* 0x000000847900720c */ /* 0x000fe40003fc6270 */
[----:B------:R-:W-:-:S02]  /*6320*/  ISETP.GE.AND P3, PT, R125, R2, PT ;  /* 0x000000027d00720c */ /* 0x000fc40003f66270 */
[----:B------:R-:W-:Y:S02]  /*6330*/  FSEL R133, R4, -INF , !P2 ;  /* 0xff80000004857808 */ /* 0x000fe40005000000 */
[----:B------:R-:W-:Y:S01]  /*6340*/  FSEL R129, R5, -INF , !P5 ;  /* 0xff80000005817808 */ /* 0x000fe20006800000 */
[----:B------:R-:W-:Y:S01]  /*6350*/  VIADD R5, R120, 0xffffffa9 ;  /* 0xffffffa978057836 */ /* 0x000fe20000000000 */
[-C--:B------:R-:W-:Y:S01]  /*6360*/  ISETP.GE.AND P4, PT, R15, R2.reuse, PT ;  /* 0x000000020f00720c */ /* 0x080fe20003f86270 */
[C---:B-1----:R-:W-:Y:S01]  /*6370*/  HMMA.16816.F32.BF16 R108, R28.reuse, R16, R108 ;  /* 0x000000101c6c723c */ /* 0x042fe2000004186c */
[-C--:B------:R-:W-:Y:S02]  /*6380*/  ISETP.GE.AND P2, PT, R9, R2.reuse, PT ;  /* 0x000000020900720c */ /* 0x080fe40003f46270 */
[----:B------:R-:W-:Y:S02]  /*6390*/  FSEL R127, R8, -INF , !P6 ;  /* 0xff800000087f7808 */ /* 0x000fe40007000000 */
[----:B------:R-:W-:Y:S01]  /*63a0*/  FSEL R128, R11, -INF , !P3 ;  /* 0xff8000000b807808 */ /* 0x000fe20005800000 */
[C---:B------:R-:W-:Y:S01]  /*63b0*/  VIADD R11, R120.reuse, 0xffffffa1 ;  /* 0xffffffa1780b7836 */ /* 0x040fe20000000000 */
[----:B------:R-:W-:Y:S01]  /*63c0*/  ISETP.GE.AND P6, PT, R25, R2, PT ;  /* 0x000000021900720c */ /* 0x000fe20003fc6270 */
[----:B------:R-:W-:Y:S01]  /*63d0*/  HMMA.16816.F32.BF16 R16, R28, R18, R104 ;  /* 0x000000121c10723c */ /* 0x000fe20000041868 */
[----:B------:R-:W-:Y:S01]  /*63e0*/  FSEL R122, R7, -INF , !P4 ;  /* 0xff800000077a7808 */ /* 0x000fe20006000000 */
[----:B------:R-:W-:Y:S01]  /*63f0*/  VIADD R7, R120, 0xffffffb1 ;  /* 0xffffffb178077836 */ /* 0x000fe20000000000 */
[----:B------:R-:W-:-:S02]  /*6400*/  FSEL R118, R118, -INF , !P2 ;  /* 0xff80000076767808 */ /* 0x000fc40005000000 */
[-C--:B------:R-:W-:Y:S02]  /*6410*/  ISETP.GE.AND P2, PT, R5, R132.reuse, PT ;  /* 0x000000840500720c */ /* 0x080fe40003f46270 */
[----:B------:R-:W-:Y:S02]  /*6420*/  FSEL R124, R6, -INF , !P6 ;  /* 0xff800000067c7808 */ /* 0x000fe40007000000 */
[-C--:B------:R-:W-:Y:S01]  /*6430*/  ISETP.GE.AND P3, PT, R9, R132.reuse, PT ;  /* 0x000000840900720c */ /* 0x080fe20003f66270 */
[----:B------:R-:W-:Y:S01]  /*6440*/  VIADD R9, R120, 0xffffffa8 ;  /* 0xffffffa878097836 */ /* 0x000fe20000000000 */
[----:B------:R-:W-:Y:S02]  /*6450*/  ISETP.GE.AND P6, PT, R11, R132, PT ;  /* 0x000000840b00720c */ /* 0x000fe40003fc6270 */
[----:B------:R-:W-:Y:S02]  /*6460*/  FSEL R125, R113, -INF , !P2 ;  /* 0xff800000717d7808 */ /* 0x000fe40005000000 */
[----:B------:R-:W-:-:S02]  /*6470*/  ISETP.GE.AND P2, PT, R7, R2, PT ;  /* 0x000000020700720c */ /* 0x000fc40003f46270 */
[----:B------:R-:W-:Y:S02]  /*6480*/  FSEL R123, R117, -INF , !P6 ;  /* 0xff800000757b7808 */ /* 0x000fe40007000000 */
[-C--:B------:R-:W-:Y:S02]  /*6490*/  ISETP.GE.AND P5, PT, R11, R2.reuse, PT ;  /* 0x000000020b00720c */ /* 0x080fe40003fa6270 */
[----:B------:R-:W-:Y:S02]  /*64a0*/  FSEL R121, R116, -INF , !P3 ;  /* 0xff80000074797808 */ /* 0x000fe40005800000 */
[----:B------:R-:W-:Y:S01]  /*64b0*/  ISETP.GE.AND P6, PT, R5, R2, PT ;  /* 0x000000020500720c */ /* 0x000fe20003fc6270 */
[----:B------:R-:W-:Y:S01]  /*64c0*/  VIADD R5, R120, 0xffffffb0 ;  /* 0xffffffb078057836 */ /* 0x000fe20000000000 */
[----:B------:R-:W-:Y:S02]  /*64d0*/  FSEL R26, R111, -INF , !P2 ;  /* 0xff8000006f1a7808 */ /* 0x000fe40005000000 */
[----:B------:R-:W-:-:S02]  /*64e0*/  ISETP.GE.AND P4, PT, R9, R132, PT ;  /* 0x000000840900720c */ /* 0x000fc40003f86270 */
[----:B------:R-:W-:Y:S02]  /*64f0*/  ISETP.GE.AND P3, PT, R9, R2, PT ;  /* 0x000000020900720c */ /* 0x000fe40003f66270 */
[----:B------:R-:W-:Y:S02]  /*6500*/  ISETP.GE.U32.AND P2, PT, R101, 0x3, PT ;  /* 0x000000036500780c */ /* 0x000fe40003f46070 */
[----:B------:R-:W-:Y:S02]  /*6510*/  FSEL R116, R119, -INF , !P5 ;  /* 0xff80000077747808 */ /* 0x000fe40006800000 */
[----:B------:R-:W-:Y:S02]  /*6520*/  FSEL R119, R112, -INF , !P4 ;  /* 0xff80000070777808 */ /* 0x000fe40006000000 */
[----:B------:R-:W-:Y:S02]  /*6530*/  FSEL R114, R114, -INF , !P3 ;  /* 0xff80000072727808 */ /* 0x000fe40005800000 */
[----:B------:R-:W-:-:S02]  /*6540*/  ISETP.GE.AND P5, PT, R5, R132, PT ;  /* 0x000000840500720c */ /* 0x000fc40003fa6270 */
[----:B------:R-:W-:Y:S01]  /*6550*/  ISETP.GE.AND P4, PT, R5, R2, PT ;  /* 0x000000020500720c */ /* 0x000fe20003f86270 */
[C---:B------:R-:W-:Y:S01]  /*6560*/  VIADD R5, R120.reuse, 0xffffffb9 ;  /* 0xffffffb978057836 */ /* 0x040fe20000000000 */
[----:B------:R-:W-:Y:S01]  /*6570*/  ISETP.GE.AND P3, PT, R7, R132, PT ;  /* 0x000000840700720c */ /* 0x000fe20003f66270 */
[----:B------:R-:W-:Y:S01]  /*6580*/  VIADD R7, R120, 0xffffffb8 ;  /* 0xffffffb878077836 */ /* 0x000fe20000000000 */
[----:B------:R-:W-:Y:S02]  /*6590*/  FSEL R120, R115, -INF , !P6 ;  /* 0xff80000073787808 */ /* 0x000fe40007000000 */
[----:B------:R-:W-:Y:S02]  /*65a0*/  FSEL R107, R108, -INF , !P5 ;  /* 0xff8000006c6b7808 */ /* 0x000fe40006800000 */
[----:B------:R-:W-:Y:S02]  /*65b0*/  FSEL R27, R110, -INF , !P4 ;  /* 0xff8000006e1b7808 */ /* 0x000fe40006000000 */
[----:B------:R-:W-:-:S02]  /*65c0*/  FSEL R109, R109, -INF , !P3 ;  /* 0xff8000006d6d7808 */ /* 0x000fc40005800000 */
[-C--:B------:R-:W-:Y:S02]  /*65d0*/  ISETP.GE.AND P6, PT, R7, R132.reuse, PT ;  /* 0x000000840700720c */ /* 0x080fe40003fc6270 */
[----:B------:R-:W-:Y:S02]  /*65e0*/  ISETP.GE.AND P5, PT, R5, R132, PT ;  /* 0x000000840500720c */ /* 0x000fe40003fa6270 */
[-C--:B------:R-:W-:Y:S02]  /*65f0*/  ISETP.GE.AND P4, PT, R7, R2.reuse, PT ;  /* 0x000000020700720c */ /* 0x080fe40003f86270 */
[----:B------:R-:W-:Y:S02]  /*6600*/  ISETP.GE.AND P3, PT, R5, R2, PT ;  /* 0x000000020500720c */ /* 0x000fe40003f66270 */
[----:B------:R-:W-:Y:S02]  /*6610*/  FSEL R105, R16, -INF , !P6 ;  /* 0xff80000010697808 */ /* 0x000fe40007000000 */
[----:B------:R-:W-:-:S02]  /*6620*/  FSEL R104, R17, -INF , !P5 ;  /* 0xff80000011687808 */ /* 0x000fc40006800000 */
[----:B------:R-:W-:Y:S02]  /*6630*/  FSEL R25, R18, -INF , !P4 ;  /* 0xff80000012197808 */ /* 0x000fe40006000000 */
[----:B------:R-:W-:Y:S01]  /*6640*/  FSEL R24, R19, -INF , !P3 ;  /* 0xff80000013187808 */ /* 0x000fe20005800000 */
[----:B------:R-:W-:Y:S06]  /*6650*/  @!P2 BRA `(.L_x_4492) ;  /* 0x0000000400e4a947 */ /* 0x000fec0003800000 */
        /* <DEDUP_REMOVED lines=63> */
.L_x_4493:
[----:B------:R-:W-:Y:S01]  /*6a50*/  UMOV UR6, URZ ;  /* 0x000000ff00067c82 */ /* 0x000fe20008000000 */
[----:B------:R-:W-:Y:S01]  /*6a60*/  IMAD.SHL.U32 R2, R102, 0x40, RZ ;  /* 0x0000004066027824 */ /* 0x000fe200078e00ff */
[----:B------:R-:W-:-:S05]  /*6a70*/  IADD3 R4, P2, PT, RZ, -UR6, RZ ;  /* 0x80000006ff047c10 */ /* 0x000fca000ff5e0ff */
[----:B------:R-:W-:-:S05]  /*6a80*/  IMAD.X R2, RZ, RZ, ~R2, P2 ;  /* 0x000000ffff027224 */ /* 0x000fca00010e0e02 */
[----:B------:R-:W-:-:S04]  /*6a90*/  SHF.R.S64 R5, R4, 0x1f, R2 ;  /* 0x0000001f04057819 */ /* 0x000fc80000001002 */
[----:B------:R-:W-:-:S04]  /*6aa0*/  IADD3 R158, P2, PT, R5, R158, RZ ;  /* 0x0000009e059e7210 */ /* 0x000fc80007f5e0ff */
[----:B------:R-:W-:-:S09]  /*6ab0*/  LEA.HI.X.SX32 R159, R2, R159, 0x1, P2 ;  /* 0x0000009f029f7211 */ /* 0x000fd200010f0eff */
.L_x_4494:
[C---:B------:R-:W-:Y:S01]  /*6ac0*/  IMAD.SHL.U32 R2, R102.reuse, 0x20, RZ ;  /* 0x0000002066027824 */ /* 0x040fe200078e00ff */
[C---:B------:R-:W-:Y:S01]  /*6ad0*/  LEA R8, P2, R102.reuse, R158, 0x5 ;  /* 0x0000009e66087211 */ /* 0x040fe200078428ff */
[----:B------:R-:W-:Y:S01]  /*6ae0*/  @!PT LDS RZ, [RZ] ;  /* 0x00000000fffff984 */ /* 0x000fe20000000800 */
[----:B------:R-:W-:Y:S01]  /*6af0*/  @!PT LDS RZ, [RZ] ;  /* 0x00000000fffff984 */ /* 0x000fe20000000800 */
[----:B------:R-:W-:Y:S01]  /*6b00*/  @!PT LDS RZ, [RZ] ;  /* 0x00000000fffff984 */ /* 0x000fe20000000800 */
[----:B------:R1:W-:Y:S01]  /*6b10*/  @!P1 LDGSTS.E.BYPASS.LTC128B.128 [R165+0x4000], desc[UR16][R158.64] ;  /* 0x040000009ea59fae */ /* 0x0003e2000b981a10 */
[--C-:B------:R-:W-:Y:S02]  /*6b20*/  SHF.L.U64.HI R4, R102, 0x5, R103.reuse ;  /* 0x0000000566047819 */ /* 0x100fe40000010267 */
[-C--:B------:R-:W-:Y:S01]  /*6b30*/  IADD3 R6, P3, PT, R8, R2.reuse, RZ ;  /* 0x0000000208067210 */ /* 0x080fe20007f7e0ff */
[----:B------:R1:W-:Y:S01]  /*6b40*/  @P1 STS.128 [R165+0x4000], RZ ;  /* 0x004000ffa5001388 */ /* 0x0003e20000000c00 */
[----:B------:R-:W-:Y:S02]  /*6b50*/  LEA.HI.X R9, R102, R159, R103, 0x5, P2 ;  /* 0x0000009f66097211 */ /* 0x000fe400010f2c67 */
[----:B------:R-:W-:Y:S01]  /*6b60*/  IADD3 R10, P2, PT, R6, R2, RZ ;  /* 0x00000002060a7210 */ /* 0x000fe20007f5e0ff */
[----:B------:R-:W-:Y:S01]  /*6b70*/  @!PT LDS RZ, [RZ] ;  /* 0x00000000fffff984 */ /* 0x000fe20000000800 */
[----:B------:R-:W-:Y:S01]  /*6b80*/  @!PT LDS RZ, [RZ] ;  /* 0x00000000fffff984 */ /* 0x000fe20000000800 */
[----:B------:R-:W-:Y:S01]  /*6b90*/  @!PT LDS RZ, [RZ] ;  /* 0x00000000fffff984 */ /* 0x000fe20000000800 */
[----:B------:R1:W-:Y:S02]  /*6ba0*/  @!P0 LDGSTS.E.BYPASS.LTC128B.128 [R165+0x6000], desc[UR16][R158.64+0x80] ;  /* 0x060000809ea58fae */ /* 0x0003e4000b981a10 */
[----:B------:R-:W-:-:S02]  /*6bb0*/  IMAD.X R7, R9, 0x1, R4, P3 ;  /* 0x0000000109077824 */ /* 0x000fc400018e0604 */
[----:B------:R1:W-:Y:S02]  /*6bc0*/  @P0 STS.128 [R165+0x6000], RZ ;  /* 0x006000ffa5000388 */ /* 0x0003e40000000c00 */
[----:B------:R-:W-:Y:S02]  /*6bd0*/  IMAD.X R11, R7, 0x1, R4, P2 ;  /* 0x00000001070b7824 */ /* 0x000fe400010e0604 */
[----:B------:R-:W-:Y:S01]  /*6be0*/  @!PT LDS RZ, [RZ] ;  /* 0x00000000fffff984 */ /* 0x000fe20000000800 */
[----:B------:R-:W-:Y:S01]  /*6bf0*/  @!PT LDS RZ, [RZ] ;  /* 0x00000000fffff984 */ /* 0x000fe20000000800 */
[----:B------:R-:W-:Y:S01]  /*6c00*/  @!PT LDS RZ, [RZ] ;  /* 0x00000000fffff984 */ /* 0x000fe20000000800 */
[----:B------:R1:W-:Y:S01]  /*6c10*/  @!P1 LDGSTS.E.BYPASS.LTC128B.128 [R165+0x4800], desc[UR16][R8.64] ;  /* 0x0480000008a59fae */ /* 0x0003e2000b981a10 */
[----:B------:R-:W-:Y:S02]  /*6c20*/  @!P0 IMAD.MOV.U32 R4, RZ, RZ, R6 ;  /* 0x000000ffff048224 */ /* 0x000fe400078e0006 */
[----:B------:R-:W-:Y:S01]  /*6c30*/  @!P0 IMAD.MOV.U32 R5, RZ, RZ, R7 ;  /* 0x000000ffff058224 */ /* 0x000fe200078e0007 */
        /* <DEDUP_REMOVED lines=27> */
.L_x_4492:
[----:B------:R-:W-:Y:S01]  /*6df0*/  FMNMX3.FTZ R2, R100, R21, R23, !PT ;  /* 0x0000001564027276 */ /* 0x000fe20007810017 */
[----:B-1----:R-:W-:Y:S01]  /*6e00*/  LDSM.16.MT88.4 R8, [R150+0x8000] ;  /* 0x008000009608783b */ /* 0x002fe20000004200 */
[----:B------:R-:W-:Y:S02]  /*6e10*/  FMNMX3.FTZ R5, R3, R0, R20, !PT ;  /* 0x0000000003057276 */ /* 0x000fe40007810014 */
[----:B------:R-:W-:Y:S01]  /*6e20*/  FMNMX3.FTZ R2, R2, R135, R13, !PT ;  /* 0x0000008702027276 */ /* 0x000fe2000781000d */
[----:B------:R-:W-:Y:S01]  /*6e30*/  LDSM.16.MT88.4 R16, [R146+0x8000] ;  /* 0x008000009210783b */ /* 0x000fe20000004200 */
        /* <DEDUP_REMOVED lines=13> */
[----:B------:R-:W-:Y:S01]  /*6f10*/  IADD3 R171, PT, PT, R101, -0x3, RZ ;  /* 0xfffffffd65ab7810 */ /* 0x000fe20007ffe0ff */
[----:B------:R-:W1:Y:S04]  /*6f20*/  SHFL.BFLY PT, R2, R7, 0x2, 0x1f ;  /* 0x0c401f0007027f89 */ /* 0x000e6800000e0000 */
[----:B------:R-:W2:Y:S01]  /*6f30*/  SHFL.BFLY PT, R5, R4, 0x2, 0x1f ;  /* 0x0c401f0004057f89 */ /* 0x000ea200000e0000 */
        /* <DEDUP_REMOVED lines=15> */
[----:B------:R-:W-:-:S02]  /*7030*/  FADD.FTZ R4, R3, -R4 ;  /* 0x8000000403047221 */ /* 0x000fc40000010000 */
[--C-:B------:R-:W-:Y:S01]  /*7040*/  FFMA.FTZ R34, R0, UR4, -R103.reuse ;  /* 0x0000000400227c23 */ /* 0x100fe20008010867 */
[--C-:B------:R-:W-:Y:S01]  /*7050*/  FFMA.FTZ R0, R20, UR4, -R103.reuse ;  /* 0x0000000414007c23 */ /* 0x100fe20008010867 */
        /* <DEDUP_REMOVED lines=9> */
[----:B------:R-:W-:Y:S01]  /*70f0*/  LDSM.16.MT88.4 R20, [R144+0xa000] ;  /* 0x00a000009014783b */ /* 0x000fe20000004200 */
[--C-:B------:R-:W-:Y:S01]  /*7100*/  FFMA.FTZ R100, R127, UR4, -R106.reuse ;  /* 0x000000047f647c23 */ /* 0x100fe2000801086a */
[--C-:B------:R-:W-:Y:S01]  /*7110*/  FFMA.FTZ R111, R131, UR4, -R106.reuse ;  /* 0x00000004836f7c23 */ /* 0x100fe2000801086a */
[----:B------:R-:W1:Y:S01]  /*7120*/  MUFU.EX2 R28, R28 ;  /* 0x0000001c001c7308 */ /* 0x000e620000000800 */
[--C-:B------:R-:W-:Y:S01]  /*7130*/  FFMA.FTZ R113, R133, UR4, -R106.reuse ;  /* 0x0000000485717c23 */ /* 0x100fe2000801086a */
[--C-:B------:R-:W-:Y:S01]  /*7140*/  FFMA.FTZ R108, R129, UR4, -R106.reuse ;  /* 0x00000004816c7c23 */ /* 0x100fe2000801086a */
        /* <DEDUP_REMOVED lines=11> */
[----:B-1----:R-:W-:Y:S01]  /*7200*/  F2FP.BF16.F32.PACK_AB R4, R28, R102 ;  /* 0x000000661c04723e */ /* 0x002fe200000010ff */
[--C-:B------:R-:W-:Y:S01]  /*7210*/  FFMA.FTZ R119, R119, UR4, -R106.reuse ;  /* 0x0000000477777c23 */ /* 0x100fe2000801086a */
[----:B------:R-:W1:Y:S01]  /*7220*/  MUFU.EX2 R0, R0 ;  /* 0x0000000000007308 */ /* 0x000e620000000800 */
[--C-:B------:R-:W-:Y:S01]  /*7230*/  FFMA.FTZ R125, R118, UR4, -R103.reuse ;  /* 0x00000004767d7c23 */ /* 0x100fe20008010867 */
[--C-:B------:R-:W-:Y:S01]  /*7240*/  FFMA.FTZ R116, R114, UR4, -R103.reuse ;  /* 0x0000000472747c23 */ /* 0x100fe20008010867 */
[--C-:B------:R-:W-:Y:S01]  /*7250*/  FFMA.FTZ R123, R120, UR4, -R103.reuse ;  /* 0x00000004787b7c23 */ /* 0x100fe20008010867 */
[----:B------:R-:W-:Y:S01]  /*7260*/  MUFU.EX2 R32, R32 ;  /* 0x0000002000207308 */ /* 0x000fe20000000800 */
[--C-:B------:R-:W-:Y:S01]  /*7270*/  FFMA.FTZ R107, R107, UR4, -R106.reuse ;  /* 0x000000046b6b7c23 */ /* 0x100fe2000801086a */
[----:B--2---:R-:W-:Y:S01]  /*7280*/  F2FP.BF16.F32.PACK_AB R6, R2, R29 ;  /* 0x0000001d0206723e */ /* 0x004fe200000010ff */
[----:B------:R-:W-:Y:S01]  /*7290*/  FFMA.FTZ R120, R109, UR4, -R106 ;  /* 0x000000046d787c23 */ /* 0x000fe2000801086a */
[----:B------:R-:W2:Y:S01]  /*72a0*/  MUFU.EX2 R3, R12 ;  /* 0x0000000c00037308 */ /* 0x000ea20000000800 */
[----:B------:R-:W-:-:S03]  /*72b0*/  FFMA.FTZ R109, R27, UR4, -R103 ;  /* 0x000000041b6d7c23 */ /* 0x000fc60008010867 */
[----:B------:R-:W3:Y:S01]  /*72c0*/  MUFU.EX2 R35, R35 ;  /* 0x0000002300237308 */ /* 0x000ee20000000800 */
[----:B-1----:R-:W-:-:S03]  /*72d0*/  F2FP.BF16.F32.PACK_AB R5, R0, R34 ;  /* 0x000000220005723e */ /* 0x002fc600000010ff */
[----:B------:R-:W1:Y:S04]  /*72e0*/  MUFU.EX2 R33, R33 ;  /* 0x0000002100217308 */ /* 0x000e680000000800 */
[----:B------:R-:W-:Y:S01]  /*72f0*/  MUFU.EX2 R100, R100 ;  /* 0x0000006400647308 */ /* 0x000fe20000000800 */
[----:B--2---:R-:W-:Y:S01]  /*7300*/  F2FP.BF16.F32.PACK_AB R7, R3, R32 ;  /* 0x000000200307723e */ /* 0x004fe200000010ff */
[----:B------:R-:W2:Y:S02]  /*7310*/  LDSM.16.MT88.4 R12, [R145+0x8000] ;  /* 0x00800000910c783b */ /* 0x000ea40000004200 */
[----:B------:R-:W4:Y:S01]  /*7320*/  MUFU.EX2 R111, R111 ;  /* 0x0000006f006f7308 */ /* 0x000f220000000800 */
        /* <DEDUP_REMOVED lines=37> */
[----:B------:R-:W3:Y:S01]  /*7580*/  LDSM.16.MT88.4 R16, [R150+0xa000] ;  /* 0x00a000009610783b */ /* 0x000ee20000004200 */
        /* <DEDUP_REMOVED lines=15> */
[----:B------:R-:W2:Y:S01]  /*7680*/  LDSM.16.MT88.4 R12, [R146+0xa000] ;  /* 0x00a00000920c783b */ /* 0x000ea20000004200 */
[----:B------:R-:W-:Y:S01]  /*7690*/  FMUL.FTZ R75, R75, R33 ;  /* 0x000000214b4b7220 */ /* 0x000fe20000410000 */
[----:B------:R-:W-:Y:S01]  /*76a0*/  MUFU.EX2 R115, R115 ;  /* 0x0000007300737308 */ /* 0x000fe20000000800 */
[-C--:B------:R-:W-:Y:S01]  /*76b0*/  FMUL.FTZ R76, R76, R35.reuse ;  /* 0x000000234c4c7220 */ /* 0x080fe20000410000 */
[----:B------:R-:W-:Y:S01]  /*76c0*/  FMUL.FTZ R77, R77, R35 ;  /* 0x000000234d4d7220 */ /* 0x000fe20000410000 */
[-C--:B------:R-:W-:Y:S01]  /*76d0*/  FMUL.FTZ R78, R78, R33.reuse ;  /* 0x000000214e4e7220 */ /* 0x080fe20000410000 */
[----:B------:R-:W5:Y:S01]  /*76e0*/  MUFU.EX2 R112, R112 ;  /* 0x0000007000707308 */ /* 0x000f620000000800 */
[----:B------:R-:W-:Y:S01]  /*76f0*/  FMUL.FTZ R79, R79, R33 ;  /* 0x000000214f4f7220 */ /* 0x000fe20000410000 */
[C---:B-1----:R-:W-:Y:S01]  /*7700*/  HMMA.16816.F32.BF16 R56, R4.reuse, R8, R56 ;  /* 0x000000080438723c */ /* 0x042fe20000041838 */
[-C--:B------:R-:W-:Y:S01]  /*7710*/  FMUL.FTZ R80, R80, R35.reuse ;  /* 0x0000002350507220 */ /* 0x080fe20000410000 */
[----:B------:R-:W-:Y:S01]  /*7720*/  MUFU.EX2 R110, R110 ;  /* 0x0000006e006e7308 */ /* 0x000fe20000000800 */
[----:B------:R-:W-:Y:S01]  /*7730*/  FMUL.FTZ R81, R81, R35 ;  /* 0x0000002351517220 */ /* 0x000fe20000410000 */
[-C--:B------:R-:W-:Y:S01]  /*7740*/  FMUL.FTZ R82, R82, R33.reuse ;  /* 0x0000002152527220 */ /* 0x080fe20000410000 */
[----:B------:R-:W-:Y:S01]  /*7750*/  FMUL.FTZ R83, R83, R33 ;  /* 0x0000002153537220 */ /* 0x000fe20000410000 */
[----:B------:R-:W1:Y:S01]  /*7760*/  MUFU.EX2 R117, R117 ;  /* 0x0000007500757308 */ /* 0x000e620000000800 */
[-C--:B------:R-:W-:Y:S01]  /*7770*/  FMUL.FTZ R84, R84, R35.reuse ;  /* 0x0000002354547220 */ /* 0x080fe20000410000 */
[C---:B------:R-:W-:Y:S01]  /*7780*/  HMMA.16816.F32.BF16 R60, R4.reuse, R10, R60 ;  /* 0x0000000a043c723c */ /* 0x040fe2000004183c */
[----:B------:R-:W4:Y:S01]  /*7790*/  LDSM.16.MT88.4 R8, [R145+0xa000] ;  /* 0x00a000009108783b */ /* 0x000f220000004200 */
[----:B------:R-:W-:Y:S01]  /*77a0*/  FMUL.FTZ R85, R85, R35 ;  /* 0x0000002355557220 */ /* 0x000fe20000410000 */
[-C--:B------:R-:W-:Y:S01]  /*77b0*/  FMUL.FTZ R86, R86, R33.reuse ;  /* 0x0000002156567220 */ /* 0x080fe20000410000 */
[----:B------:R-:W-:Y:S01]  /*77c0*/  FMUL.FTZ R87, R87, R33 ;  /* 0x0000002157577220 */ /* 0x000fe20000410000 */
[-C--:B------:R-:W-:Y:S01]  /*77d0*/  FMUL.FTZ R92, R92, R35.reuse ;  /* 0x000000235c5c7220 */ /* 0x080fe20000410000 */
[----:B------:R-:W-:Y:S01]  /*77e0*/  FMUL.FTZ R93, R93, R35 ;  /* 0x000000235d5d7220 */ /* 0x000fe20000410000 */
[-C--:B------:R-:W-:Y:S01]  /*77f0*/  FMUL.FTZ R94, R94, R33.reuse ;  /* 0x000000215e5e7220 */ /* 0x080fe20000410000 */
[C---:B---3--:R-:W-:Y:S01]  /*7800*/  HMMA.16816.F32.BF16 R64, R4.reuse, R16, R64 ;  /* 0x000000100440723c */ /* 0x048fe20000041840 */
[----:B------:R-:W-:Y:S01]  /*7810*/  FMUL.FTZ R95, R95, R33 ;  /* 0x000000215f5f7220 */ /* 0x000fe20000410000 */
[-C--:B------:R-:W-:Y:S01]  /*7820*/  FMUL.FTZ R88, R88, R35.reuse ;  /* 0x0000002358587220 */ /* 0x080fe20000410000 */
[----:B------:R-:W-:Y:S01]  /*7830*/  FMUL.FTZ R89, R89, R35 ;  /* 0x0000002359597220 */ /* 0x000fe20000410000 */
[-C--:B------:R-:W-:Y:S01]  /*7840*/  FMUL.FTZ R90, R90, R33.reuse ;  /* 0x000000215a5a7220 */ /* 0x080fe20000410000 */
[----:B------:R-:W-:Y:S01]  /*7850*/  FMUL.FTZ R91, R91, R33 ;  /* 0x000000215b5b7220 */ /* 0x000fe20000410000 */
[----:B------:R-:W-:Y:S01]  /*7860*/  MUFU.EX2 R121, R121 ;  /* 0x0000007900797308 */ /* 0x000fe20000000800 */
[----:B------:R-:W-:Y:S01]  /*7870*/  FFMA.FTZ R35, R175, R35, R102 ;  /* 0x00000023af237223 */ /* 0x000fe20000010066 */
[----:B------:R-:W-:Y:S01]  /*7880*/  HMMA.16816.F32.BF16 R68, R4, R18, R68 ;  /* 0x000000120444723c */ /* 0x000fe20000041844 */
[----:B------:R-:W3:Y:S01]  /*7890*/  LDSM.16.MT88.4 R16, [R150+0x8800] ;  /* 0x008800009610783b */ /* 0x000ee20000004200 */
[----:B------:R-:W3:Y:S01]  /*78a0*/  MUFU.EX2 R122, R122 ;  /* 0x0000007a007a7308 */ /* 0x000ee20000000800 */
[----:B------:R-:W-:Y:S01]  /*78b0*/  FFMA.FTZ R33, R173, R33, R34 ;  /* 0x00000021ad217223 */ /* 0x000fe20000010022 */
[----:B------:R-:W-:-:S02]  /*78c0*/  FADD.FTZ R28, R28, R35 ;  /* 0x000000231c1c7221 */ /* 0x000fc40000010000 */
[----:B------:R-:W-:Y:S01]  /*78d0*/  MUFU.EX2 R119, R119 ;  /* 0x0000007700777308 */ /* 0x000fe20000000800 */
[----:B------:R-:W-:Y:S01]  /*78e0*/  FADD.FTZ R33, R0, R33 ;  /* 0x0000002100217221 */ /* 0x000fe20000010000 */
[C---:B--2---:R-:W-:Y:S01]  /*78f0*/  HMMA.16816.F32.BF16 R72, R4.reuse, R12, R72 ;  /* 0x0000000c0448723c */ /* 0x044fe20000041848 */
[----:B------:R-:W-:Y:S01]  /*7900*/  FADD.FTZ R29, R29, R28 ;  /* 0x0000001c1d1d7221 */ /* 0x000fe20000010000 */
[----:B------:R-:W-:Y:S01]  /*7910*/  MUFU.EX2 R118, R126 ;  /* 0x0000007e00767308 */ /* 0x000fe20000000800 */
[----:B------:R-:W-:Y:S02]  /*7920*/  FADD.FTZ R32, R32, R33 ;  /* 0x0000002120207221 */ /* 0x000fe40000010000 */
[----:B------:R-:W-:Y:S01]  /*7930*/  FADD.FTZ R29, R2, R29 ;  /* 0x0000001d021d7221 */ /* 0x000fe20000010000 */
[----:B------:R-:W-:Y:S01]  /*7940*/  MUFU.EX2 R125, R125 ;  /* 0x0000007d007d7308 */ /* 0x000fe20000000800 */
[----:B------:R-:W-:Y:S01]  /*7950*/  FADD.FTZ R32, R3, R32 ;  /* 0x0000002003207221 */ /* 0x000fe20000010000 */
[----:B------:R-:W-:Y:S01]  /*7960*/  HMMA.16816.F32.BF16 R76, R4, R14, R76 ;  /* 0x0000000e044c723c */ /* 0x000fe2000004184c */
[----:B------:R-:W2:Y:S01]  /*7970*/  LDSM.16.MT88.4 R12, [R145+0x8800] ;  /* 0x00880000910c783b */ /* 0x000ea20000004200 */
[----:B------:R5:W2:Y:S01]  /*7980*/  MUFU.EX2 R114, R124 ;  /* 0x0000007c00727308 */ /* 0x000aa20000000800 */
[----:B------:R-:W-:-:S03]  /*7990*/  MOV R3, R30 ;  /* 0x0000001e00037202 */ /* 0x000fc60000000f00 */
[----:B------:R-:W-:Y:S02]  /*79a0*/  MUFU.EX2 R116, R116 ;  /* 0x0000007400747308 */ /* 0x000fe40000000800 */
[C---:B------:R-:W-:Y:S02]  /*79b0*/  HMMA.16816.F32.BF16 R92, R4.reuse, R20, R92 ;  /* 0x00000014045c723c */ /* 0x040fe4000004185c */
[----:B------:R-:W2:Y:S04]  /*79c0*/  MUFU.EX2 R123, R123 ;  /* 0x0000007b007b7308 */ /* 0x000ea80000000800 */
[----:B------:R-:W-:Y:S02]  /*79d0*/  MUFU.EX2 R107, R107 ;  /* 0x0000006b006b7308 */ /* 0x000fe40000000800 */
[C---:B----4-:R-:W-:Y:S01]  /*79e0*/  HMMA.16816.F32.BF16 R80, R4.reuse, R8, R80 ;  /* 0x000000080450723c */ /* 0x050fe20000041850 */
[----:B-----5:R-:W-:Y:S01]  /*79f0*/  FFMA.FTZ R124, R24, UR4, -R103 ;  /* 0x00000004187c7c23 */ /* 0x020fe20008010867 */
[----:B------:R-:W4:Y:S04]  /*7a00*/  MUFU.EX2 R120, R120 ;  /* 0x0000007800787308 */ /* 0x000f280000000800 */
[----:B------:R-:W-:Y:S02]  /*7a10*/  MUFU.EX2 R109, R109 ;  /* 0x0000006d006d7308 */ /* 0x000fe40000000800 */
[C---:B------:R-:W-:Y:S01]  /*7a20*/  HMMA.16816.F32.BF16 R84, R4.reuse, R10, R84 ;  /* 0x0000000a0454723c */ /* 0x040fe20000041854 */
[----:B------:R-:W5:Y:S01]  /*7a30*/  LDSM.16.MT88.4 R8, [R146+0x8800] ;  /* 0x008800009208783b */ /* 0x000f620000004200 */
[----:B------:R-:W-:Y:S06]  /*7a40*/  MUFU.EX2 R124, R124 ;  /* 0x0000007c007c7308 */ /* 0x000fec0000000800 */
        /* <DEDUP_REMOVED lines=10> */
[----:B------:R-:W-:Y:S01]  /*7af0*/  FADD.FTZ R113, R113, R100 ;  /* 0x0000006471717221 */ /* 0x000fe20000010000 */
[----:B------:R-:W-:Y:S01]  /*7b00*/  MOV R100, R31 ;  /* 0x0000001f00647202 */ /* 0x000fe20000000f00 */
[----:B---3--:R-:W-:Y:S01]  /*7b10*/  HMMA.16816.F32.BF16 R96, R4, R16, R96 ;  /* 0x000000100460723c */ /* 0x008fe20000041860 */
[----:B------:R-:W-:Y:S01]  /*7b20*/  FADD.FTZ R110, R110, R115 ;  /* 0x000000736e6e7221 */ /* 0x000fe20000010000 */
[----:B------:R-:W-:-:S03]  /*7b30*/  FADD.FTZ R108, R108, R113 ;  /* 0x000000716c6c7221 */ /* 0x000fc60000010000 */
[----:B------:R-:W-:-:S03]  /*7b40*/  FADD.FTZ R110, R117, R110 ;  /* 0x0000006e756e7221 */ /* 0x000fc60000010000 */
[C---:B------:R-:W-:Y:S01]  /*7b50*/  HMMA.16816.F32.BF16 R36, R4.reuse, R18, R36 ;  /* 0x000000120424723c */ /* 0x040fe20000041824 */
[----:B------:R-:W1:Y:S07]  /*7b60*/  LDSM.16.MT88.4 R16, [R150+0xa800] ;  /* 0x00a800009610783b */ /* 0x000e6e0000004200 */
[C---:B--2---:R-:W-:Y:S08]  /*7b70*/  HMMA.16816.F32.BF16 R48, R4.reuse, R12, R48 ;  /* 0x0000000c0430723c */ /* 0x044ff00000041830 */
[C---:B-----5:R-:W-:Y:S08]  /*7b80*/  HMMA.16816.F32.BF16 R40, R4.reuse, R8, R40 ;  /* 0x000000080428723c */ /* 0x060ff00000041828 */
[C---:B------:R-:W-:Y:S01]  /*7b90*/  HMMA.16816.F32.BF16 R44, R4.reuse, R10, R44 ;  /* 0x0000000a042c723c */ /* 0x040fe2000004182c */
[----:B------:R-:W2:Y:S07]  /*7ba0*/  LDSM.16.MT88.4 R8, [R146+0xa800] ;  /* 0x00a800009208783b */ /* 0x000eae0000004200 */
[C---:B------:R-:W-:Y:S01]  /*7bb0*/  HMMA.16816.F32.BF16 R52, R4.reuse, R14, R52 ;  /* 0x0000000e0434723c */ /* 0x040fe20000041834 */
[----:B------:R-:W3:Y:S07]  /*7bc0*/  LDSM.16.MT88.4 R12, [R145+0xa800] ;  /* 0x00a80000910c783b */ /* 0x000eee0000004200 */
[C---:B----4-:R-:W-:Y:S08]  /*7bd0*/  HMMA.16816.F32.BF16 R56, R4.reuse, R20, R56 ;  /* 0x000000140438723c */ /* 0x050ff00000041838 */
[C---:B-1----:R-:W-:Y:S08]  /*7be0*/  HMMA.16816.F32.BF16 R64, R4.reuse, R16, R64 ;  /* 0x000000100440723c */ /* 0x042ff00000041840 */
[C---:B------:R-:W-:Y:S01]  /*7bf0*/  HMMA.16816.F32.BF16 R68, R4.reuse, R18, R68 ;  /* 0x000000120444723c */ /* 0x040fe20000041844 */
[----:B------:R-:W1:Y:S07]  /*7c00*/  LDSM.16.MT88.4 R16, [R144+0xa800] ;  /* 0x00a800009010783b */ /* 0x000e6e0000004200 */
[C---:B------:R-:W-:Y:S01]  /*7c10*/  HMMA.16816.F32.BF16 R60, R4.reuse, R22, R60 ;  /* 0x00000016043c723c */ /* 0x040fe2000004183c */
[----:B------:R-:W-:Y:S07]  /*7c20*/  LDSM.16.MT88.4 R20, [R146+0x9000] ;  /* 0x009000009214783b */ /* 0x000fee0000004200 */
[C---:B--2---:R-:W-:Y:S08]  /*7c30*/  HMMA.16816.F32.BF16 R72, R4.reuse, R8, R72 ;  /* 0x000000080448723c */ /* 0x044ff00000041848 */
[C---:B------:R-:W-:Y:S01]  /*7c40*/  HMMA.16816.F32.BF16 R76, R4.reuse, R10, R76 ;  /* 0x0000000a044c723c */ /* 0x040fe2000004184c */
[----:B------:R-:W2:Y:S07]  /*7c50*/  LDSM.16.MT88.4 R8, [R150+0x9000] ;  /* 0x009000009608783b */ /* 0x000eae0000004200 */
[C---:B---3--:R-:W-:Y:S08]  /*7c60*/  HMMA.16816.F32.BF16 R80, R4.reuse, R12, R80 ;  /* 0x0000000c0450723c */ /* 0x048ff00000041850 */
[C---:B------:R-:W-:Y:S01]  /*7c70*/  HMMA.16816.F32.BF16 R84, R4.reuse, R14, R84 ;  /* 0x0000000e0454723c */ /* 0x040fe20000041854 */
[----:B------:R-:W3:Y:S07]  /*7c80*/  LDSM.16.MT88.4 R12, [R145+0x9000] ;  /* 0x00900000910c783b */ /* 0x000eee0000004200 */
        /* <DEDUP_REMOVED lines=15> */
[----:B------:R-:W-:-:S06]  /*7d80*/  FADD.FTZ R116, R123, R116 ;  /* 0x000000747b747221 */ /* 0x000fcc0000010000 */
        /* <DEDUP_REMOVED lines=20> */
[C---:B----4-:R-:W-:Y:S01]  /*7ed0*/  HMMA.16816.F32.BF16 R72, R4.reuse, R20, R72 ;  /* 0x000000140448723c */ /* 0x050fe20000041848 */
[--C-:B------:R-:W-:Y:S01]  /*7ee0*/  FFMA.FTZ R20, R105, UR4, -R106.reuse ;  /* 0x0000000469147c23 */ /* 0x100fe2000801086a */
[----:B------:R-:W-:Y:S01]  /*7ef0*/  FFMA.FTZ R105, R104, UR4, -R106 ;  /* 0x0000000468697c23 */ /* 0x000fe2000801086a */
[--C-:B------:R-:W-:Y:S01]  /*7f00*/  FFMA.FTZ R106, R26, UR4, -R103.reuse ;  /* 0x000000041a6a7c23 */ /* 0x100fe20008010867 */
[----:B------:R-:W-:Y:S01]  /*7f10*/  FFMA.FTZ R21, R25, UR4, -R103 ;  /* 0x0000000419157c23 */ /* 0x000fe20008010867 */
[----:B------:R-:W-:Y:S01]  /*7f20*/  MUFU.EX2 R104, R20 ;  /* 0x0000001400687308 */ /* 0x000fe20000000800 */
[----:B------:R-:W4:Y:S02]  /*7f30*/  LDSM.16.MT88.4 R24, [R145+0x9800] ;  /* 0x009800009118783b */ /* 0x000f240000004200 */
[----:B------:R-:W-:Y:S01]  /*7f40*/  HMMA.16816.F32.BF16 R76, R4, R22, R76 ;  /* 0x00000016044c723c */ /* 0x000fe2000004184c */
[----:B------:R-:W5:Y:S01]  /*7f50*/  MUFU.EX2 R105, R105 ;  /* 0x0000006900697308 */ /* 0x000f620000000800 */
[----:B------:R-:W-:Y:S01]  /*7f60*/  F2FP.BF16.F32.PACK_AB R4, R120, R107 ;  /* 0x0000006b7804723e */ /* 0x000fe200000010ff */
[----:B------:R-:W-:-:S02]  /*7f70*/  FADD.FTZ R107, R107, R118 ;  /* 0x000000766b6b7221 */ /* 0x000fc40000010000 */
[----:B------:R-:W2:Y:S02]  /*7f80*/  MUFU.EX2 R106, R106 ;  /* 0x0000006a006a7308 */ /* 0x000ea40000000800 */
[----:B------:R-:W-:Y:S02]  /*7f90*/  FADD.FTZ R107, R120, R107 ;  /* 0x0000006b786b7221 */ /* 0x000fe40000010000 */
[----:B------:R-:W3:Y:S01]  /*7fa0*/  MUFU.EX2 R103, R21 ;  /* 0x0000001500677308 */ /* 0x000ee20000000800 */
[----:B-----5:R-:W-:Y:S01]  /*7fb0*/  F2FP.BF16.F32.PACK_AB R6, R105, R104 ;  /* 0x000000686906723e */ /* 0x020fe200000010ff */
[----:B------:R-:W-:Y:S01]  /*7fc0*/  FADD.FTZ R104, R104, R107 ;  /* 0x0000006b68687221 */ /* 0x000fe20000010000 */
[----:B--2---:R-:W-:Y:S01]  /*7fd0*/  F2FP.BF16.F32.PACK_AB R5, R106, R109 ;  /* 0x0000006d6a05723e */ /* 0x004fe200000010ff */
[----:B------:R-:W-:Y:S02]  /*7fe0*/  FADD.FTZ R109, R109, R116 ;  /* 0x000000746d6d7221 */ /* 0x000fe40000010000 */
[----:B------:R-:W-:Y:S01]  /*7ff0*/  FADD.FTZ R175, R105, R104 ;  /* 0x0000006869af7221 */ /* 0x000fe20000010000 */
[----:B---3--:R-:W-:Y:S01]  /*8000*/  F2FP.BF16.F32.PACK_AB R7, R124, R103 ;  /* 0x000000677c07723e */ /* 0x008fe200000010ff */
[----:B------:R-:W2:Y:S01]  /*8010*/  LDSM.16.MT88.4 R20, [R144+0x9800] ;  /* 0x009800009014783b */ /* 0x000ea20000004200 */
[----:B------:R-:W-:-:S04]  /*8020*/  FADD.FTZ R106, R106, R109 ;  /* 0x0000006d6a6a7221 */ /* 0x000fc80000010000 */
[----:B------:R-:W-:Y:S01]  /*8030*/  FADD.FTZ R103, R103, R106 ;  /* 0x0000006a67677221 */ /* 0x000fe20000010000 */
[----:B------:R-:W-:Y:S03]  /*8040*/  HMMA.16816.F32.BF16 R96, R4, R8, R96 ;  /* 0x000000080460723c */ /* 0x000fe60000041860 */
[----:B------:R-:W-:-:S05]  /*8050*/  FADD.FTZ R173, R124, R103 ;  /* 0x000000677cad7221 */ /* 0x000fca0000010000 */
[C---:B------:R-:W-:Y:S01]  /*8060*/  HMMA.16816.F32.BF16 R36, R4.reuse, R10, R36 ;  /* 0x0000000a0424723c */ /* 0x040fe20000041824 */
[----:B------:R-:W3:Y:S07]  /*8070*/  LDSM.16.MT88.4 R8, [R146+0xb800] ;  /* 0x00b800009208783b */ /* 0x000eee0000004200 */
[C---:B------:R-:W-:Y:S08]  /*8080*/  HMMA.16816.F32.BF16 R40, R4.reuse, R12, R40 ;  /* 0x0000000c0428723c */ /* 0x040ff00000041828 */
[C---:B------:R-:W-:Y:S01]  /*8090*/  HMMA.16816.F32.BF16 R44, R4.reuse, R14, R44 ;  /* 0x0000000e042c723c */ /* 0x040fe2000004182c */
[----:B------:R-:W5:Y:S07]  /*80a0*/  LDSM.16.MT88.4 R12, [R145+0xb800] ;  /* 0x00b80000910c783b */ /* 0x000f6e0000004200 */
[C---:B-1----:R-:W-:Y:S08]  /*80b0*/  HMMA.16816.F32.BF16 R64, R4.reuse, R16, R64 ;  /* 0x000000100440723c */ /* 0x042ff00000041840 */
[C---:B------:R-:W-:Y:S01]  /*80c0*/  HMMA.16816.F32.BF16 R68, R4.reuse, R18, R68 ;  /* 0x000000120444723c */ /* 0x040fe20000041844 */
[----:B------:R-:W1:Y:S07]  /*80d0*/  LDSM.16.MT88.4 R16, [R144+0xb800] ;  /* 0x00b800009010783b */ /* 0x000e6e0000004200 */
[C---:B----4-:R-:W-:Y:S08]  /*80e0*/  HMMA.16816.F32.BF16 R48, R4.reuse, R24, R48 ;  /* 0x000000180430723c */ /* 0x050ff00000041830 */
[C---:B------:R-:W-:Y:S08]  /*80f0*/  HMMA.16816.F32.BF16 R52, R4.reuse, R26, R52 ;  /* 0x0000001a0434723c */ /* 0x040ff00000041834 */
[C---:B--2---:R-:W-:Y:S08]  /*8100*/  HMMA.16816.F32.BF16 R56, R4.reuse, R20, R56 ;  /* 0x000000140438723c */ /* 0x044ff00000041838 */
[C---:B------:R-:W-:Y:S08]  /*8110*/  HMMA.16816.F32.BF16 R60, R4.reuse, R22, R60 ;  /* 0x00000016043c723c */ /* 0x040ff0000004183c */
[C---:B---3--:R-:W-:Y:S08]  /*8120*/  HMMA.16816.F32.BF16 R72, R4.reuse, R8, R72 ;  /* 0x000000080448723c */ /* 0x048ff00000041848 */
[C---:B------:R-:W-:Y:S08]  /*8130*/  HMMA.16816.F32.BF16 R76, R4.reuse, R10, R76 ;  /* 0x0000000a044c723c */ /* 0x040ff0000004184c */
[C---:B-----5:R-:W-:Y:S08]  /*8140*/  HMMA.16816.F32.BF16 R80, R4.reuse, R12, R80 ;  /* 0x0000000c0450723c */ /* 0x060ff00000041850 */
[C---:B------:R-:W-:Y:S08]  /*8150*/  HMMA.16816.F32.BF16 R84, R4.reuse, R14, R84 ;  /* 0x0000000e0454723c */ /* 0x040ff00000041854 */
[C---:B-1----:R-:W-:Y:S08]  /*8160*/  HMMA.16816.F32.BF16 R92, R4.reuse, R16, R92 ;  /* 0x00000010045c723c */ /* 0x042ff0000004185c */
[----:B------:R-:W-:-:S15]  /*8170*/  HMMA.16816.F32.BF16 R88, R4, R18, R88 ;  /* 0x000000120458723c */ /* 0x000fde0000041858 */
[----:B------:R-:W-:-:S05]  /*8180*/  NOP ;  /* 0x0000000000007918 */ /* 0x000fca0000000000 */
.L_x_4489:
[----:B------:R-:W-:-:S13]  /*8190*/  ISETP.GE.AND P0, PT, R171, RZ, PT ;  /* 0x000000ffab00720c */ /* 0x000fda0003f06270 */
[----:B------:R-:W-:Y:S05]  /*81a0*/  @!P0 BRA `(.L_x_4495) ;  /* 0x0000002800a48947 */ /* 0x000fea0003800000 */
[----:B------:R-:W-:Y:S01]  /*81b0*/  ISETP.NE.U32.AND P3, PT, RZ, UR12, PT ;  /* 0x0000000cff007c0c */ /* 0x000fe2000bf65070 */
[----:B------:R-:W-:Y:S01]  /*81c0*/  IMAD.MOV.U32 R170, RZ, RZ, RZ ;  /* 0x000000ffffaa7224 */ /* 0x000fe200078e00ff */
[C---:B------:R-:W-:Y:S01]  /*81d0*/  LEA R172, R171.reuse, 0x40, 0x6 ;  /* 0x00000040abac7811 */ /* 0x040fe200078e30ff */
[----:B------:R-:W-:Y:S01]  /*81e0*/  IMAD.MOV.U32 R0, RZ, RZ, R3 ;  /* 0x000000ffff007224 */ /* 0x000fe200078e0003 */
[----:B------:R-:W-:Y:S01]  /*81f0*/  ISETP.NE.AND.EX P3, PT, RZ, UR13, PT, P3 ;  /* 0x0000000dff007c0c */ /* 0x000fe2000bf65330 */
[----:B------:R-:W-:Y:S01]  /*8200*/  IMAD.MOV.U32 R101, RZ, RZ, R100 ;  /* 0x000000ffff657224 */ /* 0x000fe200078e0064 */
[----:B------:R-:W1:Y:S01]  /*8210*/  LDCU UR10, c[0x0][0x440] ;  /* 0x00008800ff0a77ac */ /* 0x000e620008000800 */
[----:B------:R-:W-:Y:S01]  /*8220*/  VIADD R171, R171, 0x1 ;  /* 0x00000001abab7836 */ /* 0x000fe20000000000 */
[----:B------:R-:W2:Y:S01]  /*8230*/  LDCU UR4, c[0x0][0x45c] ;  /* 0x00008b80ff0477ac */ /* 0x000ea20008000800 */
[----:B------:R-:W3:Y:S08]  /*8240*/  LDCU.64 UR6, c[0x0][0x3a0] ;  /* 0x00007400ff0677ac */ /* 0x000ef00008000a00 */
[----:B------:R-:W-:Y:S01]  /*8250*/  @!P3 IADD3 R170, P4, PT, RZ, -R170, RZ ;  /* 0x800000aaffaab210 */ /* 0x000fe20007f9e0ff */
[----:B------:R-:W4:-:S12]  /*8260*/  LDCU.64 UR8, c[0x0][0x3a8] ;  /* 0x00007500ff0877ac */ /* 0x000f180008000a00 */
.L_x_4499:
[----:B-1----:R-:W-:Y:S01]  /*8270*/  ISETP.GE.AND P2, PT, R166, UR10, PT ;  /* 0x0000000aa6007c0c */ /* 0x002fe2000bf46270 */
[----:B------:R-:W1:Y:S01]  /*8280*/  @!P3 LDC R2, c[0x0][0x3c0] ;  /* 0x0000f000ff02bb82 */ /* 0x000e620000000800 */
[----:B------:R-:W-:Y:S07]  /*8290*/  DEPBAR.LE SB0, 0x0 ;  /* 0x000080000000791a */ /* 0x000fee0000000000 */
[----:B------:R-:W-:Y:S01]  /*82a0*/  BAR.SYNC.DEFER_BLOCKING 0x0 ;  /* 0x0000000000007b1d */ /* 0x000fe20000010000 */
[----:B------:R-:W-:Y:S01]  /*82b0*/  ISETP.GE.AND P1, PT, R157, UR10, PT ;  /* 0x0000000a9d007c0c */ /* 0x000fe2000bf26270 */
[----:B------:R-:W-:Y:S02]  /*82c0*/  IMAD.MOV.U32 R5, RZ, RZ, R160 ;  /* 0x000000ffff057224 */ /* 0x000fe400078e00a0 */
[----:B------:R-:W-:Y:S02]  /*82d0*/  IMAD.MOV.U32 R4, RZ, RZ, R161 ;  /* 0x000000ffff047224 */ /* 0x000fe400078e00a1 */
[----:B-1----:R-:W-:Y:S04]  /*82e0*/  @!P3 IMAD.SHL.U32 R3, R2, 0x40, RZ ;  /* 0x000000400203b824 */ /* 0x002fe800078e00ff */
[----:B------:R-:W-:Y:S01]  /*82f0*/  @!P3 IMAD.X R3, RZ, RZ, ~R3, P4 ;  /* 0x000000ffff03b224 */ /* 0x000fe200020e0e03 */
[----:B------:R-:W1:Y:S04]  /*8300*/  LDC R103, c[0x0][0x3c4] ;  /* 0x0000f100ff677b82 */ /* 0x000e680000000800 */
[----:B------:R-:W-:Y:S04]  /*8310*/  @!P3 SHF.R.S64 R7, R170, 0x1f, R3 ;  /* 0x0000001faa07b819 */ /* 0x000fe80000001003 */
[----:B------:R-:W-:Y:S04]  /*8320*/  @!P3 IADD3 R160, P0, PT, R160, R7, RZ ;  /* 0x00000007a0a0b210 */ /* 0x000fe80007f1e0ff */
[----:B------:R-:W-:Y:S01]  /*8330*/  @!P3 LEA.HI.X.SX32 R161, R3, R161, 0x1, P0 ;  /* 0x000000a103a1b211 */ /* 0x000fe200000f0eff */
[----:B------:R-:W-:Y:S08]  /*8340*/  @!P3 BRA `(.L_x_4496) ;  /* 0x0000000000f4b947 */ /* 0x000ff00003800000 */
[----:B------:R-:W-:Y:S01]  /*8350*/  VIADD R6, R172, 0xffffffc0 ;  /* 0xffffffc0ac067836 */ /* 0x000fe20000000000 */
[----:B------:R-:W5:Y:S01]  /*8360*/  LDC R7, c[0x0][0x4f0] ;  /* 0x00013c00ff077b82 */ /* 0x000f620000000800 */
[----:B------:R-:W-:Y:S03]  /*8370*/  MOV R10, RZ ;  /* 0x000000ff000a7202 */ /* 0x000fe60000000f00 */
[----:B------:R-:W-:Y:S02]  /*8380*/  IABS R9, R6 ;  /* 0x0000000600097213 */ /* 0x000fe40000000000 */
[-C--:B-----5:R-:W-:Y:S02]  /*8390*/  IABS R3, R7.reuse ;  /* 0x0000000700037213 */ /* 0x0a0fe40000000000 */
[----:B------:R-:W-:Y:S02]  /*83a0*/  LOP3.LUT R6, R6, R7, RZ, 0x3c, !PT ;  /* 0x0000000706067212 */ /* 0x000fe400078e3cff */
[----:B------:R-:W5:Y:S10]  /*83b0*/  I2F.RP R12, R3 ;  /* 0x00000003000c7306 */ /* 0x000f740000209400 */
[----:B-----5:R-:W5:Y:S02]  /*83c0*/  MUFU.RCP R2, R12 ;  /* 0x0000000c00027308 */ /* 0x020f640000001000 */
[----:B-----5:R-:W-:Y:S08]  /*83d0*/  VIADD R8, R2, 0xffffffe ;  /* 0x0ffffffe02087836 */ /* 0x020ff00000000000 */
[----:B------:R-:W5:Y:S02]  /*83e0*/  F2I.FTZ.U32.TRUNC.NTZ R11, R8 ;  /* 0x00000008000b7305 */ /* 0x000f64000021f000 */
[--C-:B-----5:R-:W-:Y:S04]  /*83f0*/  IMAD.MOV R2, RZ, RZ, -R11.reuse ;  /* 0x000000ffff027224 */ /* 0x120fe800078e0a0b */
[----:B------:R-:W-:Y:S04]  /*8400*/  IMAD R2, R2, R3, RZ ;  /* 0x0000000302027224 */ /* 0x000fe800078e02ff */
[----:B------:R-:W-:Y:S01]  /*8410*/  IMAD.HI.U32 R2, R11, R2, R10 ;  /* 0x000000020b027227 */ /* 0x000fe200078e000a */
[----:B------:R-:W-:Y:S05]  /*8420*/  IABS R10, R172 ;  /* 0x000000ac000a7213 */ /* 0x000fea0000000000 */
[C---:B------:R-:W-:Y:S04]  /*8430*/  IMAD.HI.U32 R11, R2.reuse, R9, RZ ;  /* 0x00000009020b7227 */ /* 0x040fe800078e00ff */
[----:B------:R-:W-:Y:S02]  /*8440*/  IMAD.MOV R8, RZ, RZ, -R11 ;  /* 0x000000ffff087224 */ /* 0x000fe400078e0a0b */
[----:B------:R-:W-:Y:S04]  /*8450*/  IMAD.HI.U32 R2, R2, R10, RZ ;  /* 0x0000000a02027227 */ /* 0x000fe800078e00ff */
[C---:B------:R-:W-:Y:S02]  /*8460*/  IMAD R9, R3.reuse, R8, R9 ;  /* 0x0000000803097224 */ /* 0x040fe400078e0209 */
[----:B------:R-:W-:Y:S03]  /*8470*/  IMAD.MOV R8, RZ, RZ, -R2 ;  /* 0x000000ffff087224 */ /* 0x000fe600078e0a02 */
[C---:B------:R-:W-:Y:S01]  /*8480*/  ISETP.GT.U32.AND P0, PT, R3.reuse, R9, PT ;  /* 0x000000090300720c */ /* 0x040fe20003f04070 */
[C---:B------:R-:W-:Y:S05]  /*8490*/  IMAD R10, R3.reuse, R8, R10 ;  /* 0x00000008030a7224 */ /* 0x040fea00078e020a */
[----:B------:R-:W-:Y:S07]  /*84a0*/  ISETP.GT.U32.AND P5, PT, R3, R10, PT ;  /* 0x0000000a0300720c */ /* 0x000fee0003fa4070 */
[----:B------:R-:W-:Y:S02]  /*84b0*/  @!P0 IMAD.IADD R9, R9, 0x1, -R3 ;  /* 0x0000000109098824 */ /* 0x000fe400078e0a03 */
[----:B------:R-:W-:Y:S03]  /*84c0*/  @!P0 VIADD R11, R11, 0x1 ;  /* 0x000000010b0b8836 */ /* 0x000fe60000000000 */
[-C--:B------:R-:W-:Y:S01]  /*84d0*/  ISETP.GE.U32.AND P6, PT, R9, R3.reuse, PT ;  /* 0x000000030900720c */ /* 0x080fe20003fc6070 */
[----:B------:R-:W-:Y:S01]  /*84e0*/  @!P5 VIADD R2, R2, 0x1 ;  /* 0x000000010202d836 */ /* 0x000fe20000000000 */
[-C--:B------:R-:W-:Y:S02]  /*84f0*/  @!P5 IADD3 R10, PT, PT, R10, -R3.reuse, RZ ;  /* 0x800000030a0ad210 */ /* 0x080fe40007ffe0ff */
[----:B------:R-:W-:Y:S02]  /*8500*/  ISETP.GE.AND P5, PT, R6, RZ, PT ;  /* 0x000000ff0600720c */ /* 0x000fe40003fa6270 */
[----:B------:R-:W-:Y:S02]  /*8510*/  ISETP.GE.U32.AND P0, PT, R10, R3, PT ;  /* 0x000000030a00720c */ /* 0x000fe40003f06070 */
[-C--:B------:R-:W-:Y:S02]  /*8520*/  LOP3.LUT R3, R172, R7.reuse, RZ, 0x3c, !PT ;  /* 0x00000007ac037212 */ /* 0x080fe400078e3cff */
[----:B------:R-:W-:Y:S03]  /*8530*/  LOP3.LUT R9, RZ, R7, RZ, 0x33, !PT ;  /* 0x00000007ff097212 */ /* 0x000fe600078e33ff */
[----:B------:R-:W-:Y:S02]  /*8540*/  @P6 IADD3 R11, PT, PT, R11, 0x1, RZ ;  /* 0x000000010b0b6810 */ /* 0x000fe40007ffe0ff */
[----:B------:R-:W-:Y:S03]  /*8550*/  ISETP.GE.AND P6, PT, R3, RZ, PT ;  /* 0x000000ff0300720c */ /* 0x000fe60003fc6270 */
[----:B------:R-:W-:Y:S02]  /*8560*/  @!P5 IMAD.MOV R11, RZ, RZ, -R11 ;  /* 0x000000ffff0bd224 */ /* 0x000fe400078e0a0b */
[----:B------:R-:W-:Y:S01]  /*8570*/  @P0 VIADD R2, R2, 0x1 ;  /* 0x0000000102020836 */ /* 0x000fe20000000000 */
[----:B------:R-:W-:Y:S04]  /*8580*/  ISETP.NE.AND P0, PT, R7, RZ, PT ;  /* 0x000000ff0700720c */ /* 0x000fe80003f05270 */
[----:B------:R-:W-:Y:S03]  /*8590*/  SEL R13, R9, R11, !P0 ;  /* 0x0000000b090d7207 */ /* 0x000fe60004000000 */
[----:B------:R-:W-:Y:S02]  /*85a0*/  @!P6 IADD3 R2, PT, PT, -R2, RZ, RZ ;  /* 0x000000ff0202e210 */ /* 0x000fe40007ffe1ff */
[----:B------:R-:W-:Y:S02]  /*85b0*/  LEA R16, P5, R13, R168, 0x2 ;  /* 0x000000a80d107211 */ /* 0x000fe400078a10ff */
[----:B------:R-:W-:Y:S02]  /*85c0*/  SEL R9, R9, R2, !P0 ;  /* 0x0000000209097207 */ /* 0x000fe40004000000 */
[-C--:B------:R-:W-:Y:S01]  /*85d0*/  LEA.HI.X.SX32 R17, R13, R169.reuse, 0x2, P5 ;  /* 0x000000a90d117211 */ /* 0x080fe200028f16ff */
[----:B------:R-:W5:Y:S01]  /*85e0*/  LDC.64 R2, c[0x0][0x3c0] ;  /* 0x0000f000ff027b82 */ /* 0x000f620000000a00 */
[C---:B------:R-:W-:Y:S01]  /*85f0*/  LEA R14, P0, R9.reuse, R168, 0x2 ;  /* 0x000000a8090e7211 */ /* 0x040fe200078010ff */
[C---:B------:R-:W-:Y:S02]  /*8600*/  IMAD.IADD R8, R9.reuse, 0x1, -R13 ;  /* 0x0000000109087824 */ /* 0x040fe400078e0a0d */
[----:B------:R-:W2:Y:S01]  /*8610*/  LDG.E R11, desc[UR16][R16.64] ;  /* 0x00000010100b7981 */ /* 0x000ea2000c1e1900 */
[----:B------:R-:W-:Y:S01]  /*8620*/  LEA.HI.X.SX32 R15, R9, R169, 0x2, P0 ;  /* 0x000000a9090f7211 */ /* 0x000fe200000f16ff */
[----:B------:R-:W-:Y:S04]  /*8630*/  IMAD R7, R8, R7, -0x40 ;  /* 0xffffffc008077424 */ /* 0x000fe800078e0207 */
[----:B------:R-:W2:Y:S01]  /*8640*/  LDG.E R6, desc[UR16][R14.64] ;  /* 0x000000100e067981 */ /* 0x000ea2000c1e1900 */
[----:B------:R-:W-:Y:S05]  /*8650*/  SHF.R.S32.HI R9, RZ, 0x1f, R7 ;  /* 0x0000001fff097819 */ /* 0x000fea0000011407 */
[-C--:B-----5:R-:W-:Y:S02]  /*8660*/  IMAD R8, R9, R2.reuse, RZ ;  /* 0x0000000209087224 */ /* 0x0a0fe400078e02ff */
[C---:B------:R-:W-:Y:S04]  /*8670*/  IMAD.WIDE.U32 R12, R7.reuse, R2, RZ ;  /* 0x00000002070c7225 */ /* 0x040fe800078e00ff */
[----:B------:R-:W-:Y:S05]  /*8680*/  IMAD R8, R7, R3, R8 ;  /* 0x0000000307087224 */ /* 0x000fea00078e0208 */
[----:B------:R-:W-:Y:S01]  /*8690*/  IADD3 R13, PT, PT, R13, R8, RZ ;  /* 0x000000080d0d7210 */ /* 0x000fe20007ffe0ff */
[----:B--2---:R-:W-:Y:S04]  /*86a0*/  IMAD.IADD R6, R11, 0x1, -R6 ;  /* 0x000000010b067824 */ /* 0x004fe800078e0a06 */
[----:B----4-:R-:W-:Y:S01]  /*86b0*/  IMAD.WIDE.U32 R12, R6, UR8, R12 ;  /* 0x00000008060c7c25 */ /* 0x010fe2000f8e000c */
[----:B------:R-:W-:Y:S02]  /*86c0*/  SHF.R.S32.HI R3, RZ, 0x1f, R6 ;  /* 0x0000001fff037819 */ /* 0x000fe40000011406 */
[----:B------:R-:W-:Y:S03]  /*86d0*/  LEA R160, P0, R12, R5, 0x1 ;  /* 0x000000050ca07211 */ /* 0x000fe600078008ff */
[----:B------:R-:W-:Y:S04]  /*86e0*/  IMAD R3, R3, UR8, RZ ;  /* 0x0000000803037c24 */ /* 0x000fe8000f8e02ff */
[----:B------:R-:W-:Y:S04]  /*86f0*/  IMAD R3, R6, UR9, R3 ;  /* 0x0000000906037c24 */ /* 0x000fe8000f8e0203 */
[----:B------:R-:W-:Y:S05]  /*8700*/  IMAD.IADD R3, R13, 0x1, R3 ;  /* 0x000000010d037824 */ /* 0x000fea00078e0203 */
[----:B------:R-:W-:Y:S07]  /*8710*/  LEA.HI.X R161, R12, R4, R3, 0x1, P0 ;  /* 0x000000040ca17211 */ /* 0x000fee00000f0c03 */
.L_x_4496:
[----:B------:R-:W-:Y:S01]  /*8720*/  @!PT LDS RZ, [RZ] ;  /* 0x00000000fffff984 */ /* 0x000fe20000000800 */
[----:B------:R-:W-:Y:S01]  /*8730*/  @!PT LDS RZ, [RZ] ;  /* 0x00000000fffff984 */ /* 0x000fe20000000800 */
[----:B------:R-:W-:Y:S01]  /*8740*/  @!PT LDS RZ, [RZ] ;  /* 0x00000000fffff984 */ /* 0x000fe20000000800 */
[----:B------:R2:W-:Y:S01]  /*8750*/  @!P2 LDGSTS.E.BYPASS.LTC128B.128 [R165+0x8000], desc[UR16][R160.64] ;  /* 0x08000000a0a5afae */ /* 0x0005e2000b981a10 */
[C---:B------:R-:W-:Y:S01]  /*8760*/  LEA R176, P0, R2.reuse, R160, 0x5 ;  /* 0x000000a002b07211 */ /* 0x040fe200078028ff */
[C---:B------:R-:W-:Y:S01]  /*8770*/  IMAD.SHL.U32 R3, R2.reuse, 0x20, RZ ;  /* 0x0000002002037824 */ /* 0x040fe200078e00ff */
[C-C-:B-1----:R-:W-:Y:S01]  /*8780*/  SHF.L.U64.HI R100, R2.reuse, 0x5, R103.reuse ;  /* 0x0000000502647819 */ /* 0x142fe20000010267 */
[----:B------:R-:W-:Y:S01]  /*8790*/  @P2 STS.128 [R165+0x8000], RZ ;  /* 0x008000ffa5002388 */ /* 0x000fe20000000c00 */
[----:B------:R-:W-:Y:S02]  /*87a0*/  LEA.HI.X R177, R2, R161, R103, 0x5, P0 ;  /* 0x000000a102b17211 */ /* 0x000fe400000f2c67 */
[-C--:B------:R-:W-:Y:S01]  /*87b0*/  IADD3 R102, P5, PT, R176, R3.reuse, RZ ;  /* 0x00000003b0667210 */ /* 0x080fe20007fbe0ff */
[----:B------:R-:W-:Y:S01]  /*87c0*/  @!PT LDS RZ, [RZ] ;  /* 0x00000000fffff984 */ /* 0x000fe20000000800 */
[----:B------:R-:W-:Y:S01]  /*87d0*/  @!PT LDS RZ, [RZ] ;  /* 0x00000000fffff984 */ /* 0x000fe20000000800 */
[----:B------:R-:W-:Y:S01]  /*87e0*/  @!PT LDS RZ, [RZ] ;  /* 0x00000000fffff984 */ /* 0x000fe20000000800 */
[----:B------:R1:W-:Y:S03]  /*87f0*/  @!P1 LDGSTS.E.BYPASS.LTC128B.128 [R165+0xa000], desc[UR16][R160.64+0x80] ;  /* 0x0a000080a0a59fae */ /* 0x0003e6000b981a10 */
[----:B------:R-:W-:Y:S01]  /*8800*/  IADD3 R2, P0, PT, R102, R3, RZ ;  /* 0x0000000366027210 */ /* 0x000fe20007f1e0ff */
[----:B------:R-:W-:Y:S01]  /*8810*/  @P1 STS.128 [R165+0xa000], RZ ;  /* 0x00a000ffa5001388 */ /* 0x000fe20000000c00 */
[--C-:B------:R-:W-:Y:S03]  /*8820*/  IMAD.X R103, R177, 0x1, R100.reuse, P5 ;  /* 0x00000001b1677824 */ /* 0x100fe600028e0664 */
[----:B------:R-:W-:Y:S01]  /*8830*/  @!PT LDS RZ, [RZ] ;  /* 0x00000000fffff984 */ /* 0x000fe20000000800 */
[----:B------:R-:W-:Y:S01]  /*8840*/  @!PT LDS RZ, [RZ] ;  /* 0x00000000fffff984 */ /* 0x000fe20000000800 */
[----:B------:R-:W-:Y:S01]  /*8850*/  @!PT LDS RZ, [RZ] ;  /* 0x00000000fffff984 */ /* 0x000fe20000000800 */
[----:B------:R1:W-:Y:S01]  /*8860*/  @!P2 LDGSTS.E.BYPASS.LTC128B.128 [R165+0x8800], desc[UR16][R176.64] ;  /* 0x08800000b0a5afae */ /* 0x0003e2000b981a10 */
[----:B------:R-:W-:Y:S01]  /*8870*/  IMAD.X R3, R103, 0x1, R100, P0 ;  /* 0x0000000167037824 */ /* 0x000fe200000e0664 */
[----:B------:R-:W-:Y:S02]  /*8880*/  ISETP.NE.AND P0, PT, R171, 0x1, PT ;  /* 0x00000001ab00780c */ /* 0x000fe40003f05270 */
        /* <DEDUP_REMOVED lines=31> */
[----:B------:R-:W2:Y:S04]  /*8a80*/  LDSM.16.M88.4 R120, [R154+UR5+0x5800] ;  /* 0x005800059a78783b */ /* 0x000ea80008000200 */
[----:B------:R-:W-:Y:S04]  /*8a90*/  LDSM.16.M88.4 R124, [R153] ;  /* 0x00000000997c783b */ /* 0x000fe80000000200 */
[----:B------:R-:W1:Y:S04]  /*8aa0*/  LDSM.16.M88.4 R128, [R149+0x4000] ;  /* 0x004000009580783b */ /* 0x000e680000000200 */
[----:B------:R-:W1:Y:S04]  /*8ab0*/  LDSM.16.M88.4 R132, [R149+0x4800] ;  /* 0x004800009584783b */ /* 0x000e680000000200 */
[----:B------:R-:W1:Y:S04]  /*8ac0*/  LDSM.16.M88.4 R136, [R149+0x5000] ;  /* 0x005000009588783b */ /* 0x000e680000000200 */
[----:B------:R-:W1:Y:S01]  /*8ad0*/  LDSM.16.M88.4 R140, [R149+0x5800] ;  /* 0x00580000958c783b */ /* 0x000e620000000200 */
[C---:B-----5:R-:W-:Y:S08]  /*8ae0*/  HMMA.16816.F32.BF16 R4, R104.reuse, R108, RZ ;  /* 0x0000006c6804723c */ /* 0x060ff000000418ff */
[C---:B------:R-:W-:Y:S01]  /*8af0*/  HMMA.16816.F32.BF16 R8, R104.reuse, R110, RZ ;  /* 0x0000006e6808723c */ /* 0x040fe200000418ff */
[----:B------:R-:W-:Y:S07]  /*8b00*/  LDSM.16.M88.4 R108, [R148+0x4000] ;  /* 0x00400000946c783b */ /* 0x000fee0000000200 */
[C---:B---3--:R-:W-:Y:S08]  /*8b10*/  HMMA.16816.F32.BF16 R12, R104.reuse, R112, RZ ;  /* 0x00000070680c723c */ /* 0x048ff000000418ff */
[C---:B------:R-:W-:Y:S01]  /*8b20*/  HMMA.16816.F32.BF16 R16, R104.reuse, R114, RZ ;  /* 0x000000726810723c */ /* 0x040fe200000418ff */
[----:B------:R-:W-:Y:S07]  /*8b30*/  LDSM.16.M88.4 R112, [R148+0x4800] ;  /* 0x004800009470783b */ /* 0x000fee0000000200 */
[C---:B----4-:R-:W-:Y:S08]  /*8b40*/  HMMA.16816.F32.BF16 R20, R104.reuse, R116, RZ ;  /* 0x000000746814723c */ /* 0x050ff000000418ff */
[C---:B------:R-:W-:Y:S01]  /*8b50*/  HMMA.16816.F32.BF16 R24, R104.reuse, R118, RZ ;  /* 0x000000766818723c */ /* 0x040fe200000418ff */
[----:B------:R-:W-:Y:S07]  /*8b60*/  LDSM.16.M88.4 R116, [R148+0x5000] ;  /* 0x005000009474783b */ /* 0x000fee0000000200 */
[C---:B--2---:R-:W-:Y:S08]  /*8b70*/  HMMA.16816.F32.BF16 R28, R104.reuse, R120, RZ ;  /* 0x00000078681c723c */ /* 0x044ff000000418ff */
[----:B------:R-:W-:Y:S01]  /*8b80*/  HMMA.16816.F32.BF16 R32, R104, R122, RZ ;  /* 0x0000007a6820723c */ /* 0x000fe200000418ff */
[----:B------:R-:W2:Y:S04]  /*8b90*/  LDSM.16.M88.4 R104, [R152] ;  /* 0x000000009868783b */ /* 0x000ea80000000200 */
[----:B------:R-:W3:Y:S03]  /*8ba0*/  LDSM.16.M88.4 R120, [R148+0x5800] ;  /* 0x005800009478783b */ /* 0x000ee60000000200 */
[C---:B-1----:R-:W-:Y:S08]  /*8bb0*/  HMMA.16816.F32.BF16 R4, R124.reuse, R128, R4 ;  /* 0x000000807c04723c */ /* 0x042ff00000041804 */
[C---:B------:R-:W-:Y:S01]  /*8bc0*/  HMMA.16816.F32.BF16 R8, R124.reuse, R130, R8 ;  /* 0x000000827c08723c */ /* 0x040fe20000041808 */
[----:B------:R-:W-:Y:S07]  /*8bd0*/  LDSM.16.M88.4 R128, [R147+0x4000] ;  /* 0x004000009380783b */ /* 0x000fee0000000200 */
[C---:B------:R-:W-:Y:S08]  /*8be0*/  HMMA.16816.F32.BF16 R12, R124.reuse, R132, R12 ;  /* 0x000000847c0c723c */ /* 0x040ff0000004180c */
[C---:B------:R-:W-:Y:S01]  /*8bf0*/  HMMA.16816.F32.BF16 R16, R124.reuse, R134, R16 ;  /* 0x000000867c10723c */ /* 0x040fe20000041810 */
[----:B------:R-:W-:Y:S07]  /*8c00*/  LDSM.16.M88.4 R132, [R154+UR5+0x6800] ;  /* 0x006800059a84783b */ /* 0x000fee0008000200 */
[C---:B------:R-:W-:Y:S08]  /*8c10*/  HMMA.16816.F32.BF16 R20, R124.reuse, R136, R20 ;  /* 0x000000887c14723c */ /* 0x040ff00000041814 */
[C---:B------:R-:W-:Y:S08]  /*8c20*/  HMMA.16816.F32.BF16 R24, R124.reuse, R138, R24 ;  /* 0x0000008a7c18723c */ /* 0x040ff00000041818 */
[C---:B------:R-:W-:Y:S08]  /*8c30*/  HMMA.16816.F32.BF16 R28, R124.reuse, R140, R28 ;  /* 0x0000008c7c1c723c */ /* 0x040ff0000004181c */
[----:B------:R-:W-:Y:S01]  /*8c40*/  HMMA.16816.F32.BF16 R32, R124, R142, R32 ;  /* 0x0000008e7c20723c */ /* 0x000fe20000041820 */
[----:B------:R-:W1:Y:S07]  /*8c50*/  LDSM.16.M88.4 R124, [R151] ;  /* 0x00000000977c783b */ /* 0x000e6e0000000200 */
        /* <DEDUP_REMOVED lines=9> */
[C---:B---3--:R-:W-:Y:S08]  /*8cf0*/  HMMA.16816.F32.BF16 R28, R104.reuse, R120, R28 ;  /* 0x00000078681c723c */ /* 0x048ff0000004181c */
[----:B------:R-:W-:Y:S01]  /*8d00*/  HMMA.16816.F32.BF16 R32, R104, R122, R32 ;  /* 0x0000007a6820723c */ /* 0x000fe20000041820 */
[----:B------:R-:W3:Y:S04]  /*8d10*/  LDSM.16.M88.4 R104, [R147+0x5800] ;  /* 0x005800009368783b */ /* 0x000ee80000000200 */
[----:B------:R-:W5:Y:S03]  /*8d20*/  LDSM.16.M88.4 R120, [R154+UR5+0x6000] ;  /* 0x006000059a78783b */ /* 0x000f660008000200 */
        /* <DEDUP_REMOVED lines=9> */
[C---:B---3--:R-:W-:Y:S08]  /*8dc0*/  HMMA.16816.F32.BF16 R28, R124.reuse, R104, R28 ;  /* 0x000000687c1c723c */ /* 0x048ff0000004181c */
[----:B------:R-:W-:Y:S01]  /*8dd0*/  HMMA.16816.F32.BF16 R32, R124, R106, R32 ;  /* 0x0000006a7c20723c */ /* 0x000fe20000041820 */
[----:B------:R-:W3:Y:S04]  /*8de0*/  LDSM.16.M88.4 R104, [R153+0x2000] ;  /* 0x002000009968783b */ /* 0x000ee80000000200 */
[----:B------:R-:W-:Y:S03]  /*8df0*/  LDSM.16.M88.4 R124, [R149+0x7000] ;  /* 0x00700000957c783b */ /* 0x000fe60000000200 */
[C---:B-----5:R-:W-:Y:S08]  /*8e00*/  HMMA.16816.F32.BF16 R4, R116.reuse, R120, R4 ;  /* 0x000000787404723c */ /* 0x060ff00000041804 */
        /* <DEDUP_REMOVED lines=10> */
[----:B------:R-:W1:Y:S04]  /*8eb0*/  LDSM.16.M88.4 R108, [R149+0x7800] ;  /* 0x00780000956c783b */ /* 0x000e680000000200 */
[----:B------:R-:W2:Y:S03]  /*8ec0*/  LDSM.16.M88.4 R116, [R152+0x2000] ;  /* 0x002000009874783b */ /* 0x000ea60000000200 */
        /* <DEDUP_REMOVED lines=9> */
[C---:B-1----:R-:W-:Y:S08]  /*8f60*/  HMMA.16816.F32.BF16 R28, R104.reuse, R108, R28 ;  /* 0x0000006c681c723c */ /* 0x042ff0000004181c */
[----:B------:R-:W-:Y:S01]  /*8f70*/  HMMA.16816.F32.BF16 R32, R104, R110, R32 ;  /* 0x0000006e6820723c */ /* 0x000fe20000041820 */
[----:B------:R-:W-:Y:S04]  /*8f80*/  LDSM.16.M88.4 R104, [R151+0x2000] ;  /* 0x002000009768783b */ /* 0x000fe80000000200 */
[----:B------:R-:W1:Y:S03]  /*8f90*/  LDSM.16.M88.4 R108, [R147+0x6000] ;  /* 0x00600000936c783b */ /* 0x000e660000000200 */
[C---:B--2---:R-:W-:Y:S08]  /*8fa0*/  HMMA.16816.F32.BF16 R4, R116.reuse, R128, R4 ;  /* 0x000000807404723c */ /* 0x044ff00000041804 */
[C---:B------:R-:W-:Y:S01]  /*8fb0*/  HMMA.16816.F32.BF16 R8, R116.reuse, R130, R8 ;  /* 0x000000827408723c */ /* 0x040fe20000041808 */
[----:B------:R-:W2:Y:S07]  /*8fc0*/  LDSM.16.M88.4 R128, [R147+0x7000] ;  /* 0x007000009380783b */ /* 0x000eae0000000200 */
[C---:B------:R-:W-:Y:S08]  /*8fd0*/  HMMA.16816.F32.BF16 R12, R116.reuse, R132, R12 ;  /* 0x00000084740c723c */ /* 0x040ff0000004180c */
[C---:B------:R-:W-:Y:S01]  /*8fe0*/  HMMA.16816.F32.BF16 R16, R116.reuse, R134, R16 ;  /* 0x000000867410723c */ /* 0x040fe20000041810 */
[----:B------:R-:W5:Y:S01]  /*8ff0*/  LDSM.16.M88.4 R132, [R147+0x7800] ;  /* 0x007800009384783b */ /* 0x000f620000000200 */
[----:B------:R-:W-:Y:S04]  /*9000*/  DEPBAR.LE SB0, 0x0 ;  /* 0x000080000000791a */ /* 0x000fe80000000000 */
[----:B------:R-:W-:Y:S02]  /*9010*/  BAR.SYNC.DEFER_BLOCKING 0x0 ;  /* 0x0000000000007b1d */ /* 0x000fe40000010000 */
[C---:B---3--:R-:W-:Y:S08]  /*9020*/  HMMA.16816.F32.BF16 R20, R116.reuse, R112, R20 ;  /* 0x000000707414723c */ /* 0x048ff00000041814 */
[C---:B------:R-:W-:Y:S08]  /*9030*/  HMMA.16816.F32.BF16 R24, R116.reuse, R114, R24 ;  /* 0x000000727418723c */ /* 0x040ff00000041818 */
[C---:B----4-:R-:W-:Y:S08]  /*9040*/  HMMA.16816.F32.BF16 R28, R116.reuse, R120, R28 ;  /* 0x00000078741c723c */ /* 0x050ff0000004181c */
[----:B------:R-:W-:Y:S08]  /*9050*/  HMMA.16816.F32.BF16 R32, R116, R122, R32 ;  /* 0x0000007a7420723c */ /* 0x000ff00000041820 */
[C---:B-1----:R-:W-:Y:S08]  /*9060*/  HMMA.16816.F32.BF16 R4, R104.reuse, R108, R4 ;  /* 0x0000006c6804723c */ /* 0x042ff00000041804 */
[C---:B------:R-:W-:Y:S08]  /*9070*/  HMMA.16816.F32.BF16 R8, R104.reuse, R110, R8 ;  /* 0x0000006e6808723c */ /* 0x040ff00000041808 */
[C---:B------:R-:W-:Y:S08]  /*9080*/  HMMA.16816.F32.BF16 R12, R104.reuse, R124, R12 ;  /* 0x0000007c680c723c */ /* 0x040ff0000004180c */
[C---:B------:R-:W-:Y:S08]  /*9090*/  HMMA.16816.F32.BF16 R16, R104.reuse, R126, R16 ;  /* 0x0000007e6810723c */ /* 0x040ff00000041810 */
[C---:B--2---:R-:W-:Y:S08]  /*90a0*/  HMMA.16816.F32.BF16 R20, R104.reuse, R128, R20 ;  /* 0x000000806814723c */ /* 0x044ff00000041814 */
[C---:B------:R-:W-:Y:S08]  /*90b0*/  HMMA.16816.F32.BF16 R24, R104.reuse, R130, R24 ;  /* 0x000000826818723c */ /* 0x040ff00000041818 */
[C---:B-----5:R-:W-:Y:S08]  /*90c0*/  HMMA.16816.F32.BF16 R28, R104.reuse, R132, R28 ;  /* 0x00000084681c723c */ /* 0x060ff0000004181c */
[----:B------:R-:W-:Y:S01]  /*90d0*/  HMMA.16816.F32.BF16 R32, R104, R134, R32 ;  /* 0x000000866820723c */ /* 0x000fe20000041820 */
[----:B------:R-:W-:Y:S08]  /*90e0*/  @!UPT UIADD3 URZ, UPT, UPT, URZ, URZ, URZ ;  /* 0x000000fffffff290 */ /* 0x000ff0000fffe0ff */
[----:B------:R-:W-:Y:S11]  /*90f0*/  @!P0 BRA `(.L_x_4497) ;  /* 0x0000000400e48947 */ /* 0x000ff60003800000 */
[----:B------:R-:W1:Y:S01]  /*9100*/  @!P3 LDC R2, c[0x0][0x3b8] ;  /* 0x0000ee00ff02bb82 */ /* 0x000e620000000800 */
[----:B------:R-:W-:Y:S07]  /*9110*/  @!P3 IMAD.MOV.U32 R100, RZ, RZ, RZ ;  /* 0x000000ffff64b224 */ /* 0x000fee00078e00ff */
[----:B------:R-:W2:Y:S01]  /*9120*/  LDC R103, c[0x0][0x3bc] ;  /* 0x0000ef00ff677b82 */ /* 0x000ea20000000800 */
        /* <DEDUP_REMOVED lines=34> */
[----:B------:R-:W-:Y:S02]  /*9350*/  @!P5 IMAD.IADD R104, R104, 0x1, -R3 ;  /* 0x000000016868d824 */ /* 0x000fe400078e0a03 */
[----:B------:R-:W-:Y:S01]  /*9360*/  @!P5 VIADD R2, R2, 0x1 ;  /* 0x000000010202d836 */ /* 0x000fe20000000000 */
[----:B------:R-:W-:Y:S02]  /*9370*/  ISETP.GE.AND P5, PT, R109, RZ, PT ;  /* 0x000000ff6d00720c */ /* 0x000fe40003fa6270 */
[----:B------:R-:W-:Y:S07]  /*9380*/  ISETP.GE.U32.AND P0, PT, R104, R3, PT ;  /* 0x000000036800720c */ /* 0x000fee0003f06070 */
[----:B------:R-:W-:Y:S01]  /*9390*/  @P6 VIADD R106, R106, 0x1 ;  /* 0x000000016a6a6836 */ /* 0x000fe20000000000 */
[----:B------:R-:W-:Y:S02]  /*93a0*/  ISETP.GE.AND P6, PT, R105, RZ, PT ;  /* 0x000000ff6900720c */ /* 0x000fe40003fc6270 */
[----:B------:R-:W-:Y:S01]  /*93b0*/  LOP3.LUT R105, RZ, R100, RZ, 0x33, !PT ;  /* 0x00000064ff697212 */ /* 0x000fe200078e33ff */
        /* <DEDUP_REMOVED lines=23> */
[----:B------:R-:W-:Y:S03]  /*9530*/  LEA R158, P0, R108, R158, 0x1 ;  /* 0x0000009e6c9e7211 */ /* 0x000fe600078008ff */
[----:B------:R-:W-:Y:S04]  /*9540*/  IMAD R3, R3, UR6, RZ ;  /* 0x0000000603037c24 */ /* 0x000fe8000f8e02ff */
[----:B------:R-:W-:Y:S05]  /*9550*/  IMAD R3, R102, UR7, R3 ;  /* 0x0000000766037c24 */ /* 0x000fea000f8e0203 */
[----:B------:R-:W-:Y:S04]  /*9560*/  IADD3 R3, PT, PT, R109, R3, RZ ;  /* 0x000000036d037210 */ /* 0x000fe80007ffe0ff */
[----:B------:R-:W-:Y:S07]  /*9570*/  LEA.HI.X R159, R108, R159, R3, 0x1, P0 ;  /* 0x0000009f6c9f7211 */ /* 0x000fee00000f0c03 */
.L_x_4498:
[----:B------:R-:W-:Y:S01]  /*9580*/  @!PT LDS RZ, [RZ] ;  /* 0x00000000fffff984 */ /* 0x000fe20000000800 */
[----:B------:R-:W-:Y:S01]  /*9590*/  @!PT LDS RZ, [RZ] ;  /* 0x00000000fffff984 */ /* 0x000fe20000000800 */
[----:B------:R-:W-:Y:S01]  /*95a0*/  @!PT LDS RZ, [RZ] ;  /* 0x00000000fffff984 */ /* 0x000fe20000000800 */
[----:B------:R1:W-:Y:S01]  /*95b0*/  @!P2 LDGSTS.E.BYPASS.LTC128B.128 [R165+0x4000], desc[UR16][R158.64] ;  /* 0x040000009ea5afae */ /* 0x0003e2000b981a10 */
        /* <DEDUP_REMOVED lines=9> */
[----:B------:R1:W-:Y:S03]  /*9650*/  @!P1 LDGSTS.E.BYPASS.LTC128B.128 [R165+0x6000], desc[UR16][R158.64+0x80] ;  /* 0x060000809ea59fae */ /* 0x0003e6000b981a10 */
[----:B------:R-:W-:Y:S01]  /*9660*/  IADD3 R2, P0, PT, R102, R3, RZ ;  /* 0x0000000366027210 */ /* 0x000fe20007f1e0ff */
        /* <DEDUP_REMOVED lines=34> */
.L_x_4497:
        /* <DEDUP_REMOVED lines=52> */
[--C-:B------:R-:W-:Y:S07]  /*9bd0*/  FFMA.FTZ R134, R27, UR4, -R124.reuse ;  /* 0x000000041b867c23 */ /* 0x100fee000801087c */
[----:B------:R-:W3:Y:S01]  /*9be0*/  MUFU.EX2 R0, R0 ;  /* 0x0000000000007308 */ /* 0x000ee20000000800 */
[--C-:B------:R-:W-:Y:S01]  /*9bf0*/  FFMA.FTZ R138, R28, UR4, -R125.reuse ;  /* 0x000000041c8a7c23 */ /* 0x100fe2000801087d */
[--C-:B------:R-:W-:Y:S01]  /*9c00*/  FFMA.FTZ R139, R29, UR4, -R125.reuse ;  /* 0x000000041d8b7c23 */ /* 0x100fe2000801087d */
[--C-:B------:R-:W-:Y:S07]  /*9c10*/  FFMA.FTZ R143, R30, UR4, -R124.reuse ;  /* 0x000000041e8f7c23 */ /* 0x100fee000801087c */
[----:B------:R-:W-:Y:S01]  /*9c20*/  MUFU.EX2 R103, R103 ;  /* 0x0000006700677308 */ /* 0x000fe20000000800 */
[--C-:B------:R-:W-:Y:S01]  /*9c30*/  FFMA.FTZ R140, R31, UR4, -R124.reuse ;  /* 0x000000041f8c7c23 */ /* 0x100fe2000801087c */
[--C-:B------:R-:W-:Y:S01]  /*9c40*/  FFMA.FTZ R141, R32, UR4, -R125.reuse ;  /* 0x00000004208d7c23 */ /* 0x100fe2000801087d */
[----:B------:R-:W-:Y:S07]  /*9c50*/  LDSM.16.MT88.4 R28, [R150+0x9800] ;  /* 0x00980000961c783b */ /* 0x000fee0000004200 */
[----:B------:R-:W4:Y:S01]  /*9c60*/  MUFU.EX2 R120, R120 ;  /* 0x0000007800787308 */ /* 0x000f220000000800 */
        /* <DEDUP_REMOVED lines=13> */
[----:B----4-:R-:W-:Y:S01]  /*9d40*/  F2FP.BF16.F32.PACK_AB R96, R120, R103 ;  /* 0x000000677860723e */ /* 0x010fe200000010ff */
        /* <DEDUP_REMOVED lines=20> */
[C---:B------:R-:W-:Y:S01]  /*9e90*/  FMUL.FTZ R56, R2.reuse, R56 ;  /* 0x0000003802387220 */ /* 0x040fe20000410000 */
[----:B------:R-:W-:Y:S01]  /*9ea0*/  FMUL.FTZ R57, R2, R57 ;  /* 0x0000003902397220 */ /* 0x000fe20000410000 */
[C---:B------:R-:W-:Y:S01]  /*9eb0*/  FMUL.FTZ R58, R0.reuse, R58 ;  /* 0x0000003a003a7220 */ /* 0x040fe20000410000 */
[----:B--2---:R-:W-:Y:S01]  /*9ec0*/  F2FP.BF16.F32.PACK_AB R99, R121, R122 ;  /* 0x0000007a7963723e */ /* 0x004fe200000010ff */
[----:B------:R-:W-:Y:S01]  /*9ed0*/  FMUL.FTZ R59, R0, R59 ;  /* 0x0000003b003b7220 */ /* 0x000fe20000410000 */
[C---:B------:R-:W-:Y:S01]  /*9ee0*/  FMUL.FTZ R60, R2.reuse, R60 ;  /* 0x0000003c023c7220 */ /* 0x040fe20000410000 */
[----:B------:R-:W-:Y:S01]  /*9ef0*/  FMUL.FTZ R61, R2, R61 ;  /* 0x0000003d023d7220 */ /* 0x000fe20000410000 */
[C---:B------:R-:W-:Y:S01]  /*9f00*/  FMUL.FTZ R62, R0.reuse, R62 ;  /* 0x0000003e003e7220 */ /* 0x040fe20000410000 */
[----:B------:R-:W-:Y:S01]  /*9f10*/  FMUL.FTZ R63, R0, R63 ;  /* 0x0000003f003f7220 */ /* 0x000fe20000410000 */
[C---:B------:R-:W-:Y:S01]  /*9f20*/  FMUL.FTZ R64, R2.reuse, R64 ;  /* 0x0000004002407220 */ /* 0x040fe20000410000 */
[C---:B-1----:R-:W-:Y:S01]  /*9f30*/  HMMA.16816.F32.BF16 R8, R96.reuse, R104, R8 ;  /* 0x000000686008723c */ /* 0x042fe20000041808 */
[----:B------:R-:W-:Y:S04]  /*9f40*/  MUFU.EX2 R136, R136 ;  /* 0x0000008800887308 */ /* 0x000fe80000000800 */
[----:B------:R-:W-:Y:S01]  /*9f50*/  FMUL.FTZ R65, R2, R65 ;  /* 0x0000004102417220 */ /* 0x000fe20000410000 */
[C---:B------:R-:W-:Y:S01]  /*9f60*/  FMUL.FTZ R66, R0.reuse, R66 ;  /* 0x0000004200427220 */ /* 0x040fe20000410000 */
[----:B------:R-:W-:Y:S01]  /*9f70*/  FMUL.FTZ R67, R0, R67 ;  /* 0x0000004300437220 */ /* 0x000fe20000410000 */
[C---:B------:R-:W-:Y:S01]  /*9f80*/  HMMA.16816.F32.BF16 R36, R96.reuse, R106, R36 ;  /* 0x0000006a6024723c */ /* 0x040fe20000041824 */
[----:B------:R-:W1:Y:S02]  /*9f90*/  LDSM.16.MT88.4 R104, [R144+0x8000] ;  /* 0x008000009068783b */ /* 0x000e640000004200 */
[----:B------:R-:W-:Y:S01]  /*9fa0*/  MUFU.EX2 R137, R137 ;  /* 0x0000008900897308 */ /* 0x000fe20000000800 */
        /* <DEDUP_REMOVED lines=29> */
[----:B------:R-:W-:Y:S01]  /*a180*/  MUFU.EX2 R143, R143 ;  /* 0x0000008f008f7308 */ /* 0x000fe20000000800 */
[--C-:B------:R-:W-:Y:S01]  /*a190*/  FFMA.FTZ R126, R12, UR4, -R125.reuse ;  /* 0x000000040c7e7c23 */ /* 0x100fe2000801087d */
[C---:B------:R-:W-:Y:S01]  /*a1a0*/  FMUL.FTZ R12, R2.reuse, R92 ;  /* 0x0000005c020c7220 */ /* 0x040fe20000410000 */
[--C-:B------:R-:W-:Y:S01]  /*a1b0*/  FFMA.FTZ R127, R13, UR4, -R125.reuse ;  /* 0x000000040d7f7c23 */ /* 0x100fe2000801087d */
[----:B------:R-:W-:Y:S01]  /*a1c0*/  FMUL.FTZ R13, R2, R93 ;  /* 0x0000005d020d7220 */ /* 0x000fe20000410000 */
[--C-:B------:R-:W-:Y:S01]  /*a1d0*/  FFMA.FTZ R129, R14, UR4, -R124.reuse ;  /* 0x000000040e817c23 */ /* 0x100fe2000801087c */
[C---:B------:R-:W-:Y:S01]  /*a1e0*/  FMUL.FTZ R14, R0.reuse, R94 ;  /* 0x0000005e000e7220 */ /* 0x040fe20000410000 */
[C---:B-1----:R-:W-:Y:S03]  /*a1f0*/  HMMA.16816.F32.BF16 R56, R96.reuse, R104, R56 ;  /* 0x000000686038723c */ /* 0x042fe60000041838 */
[----:B------:R-:W-:Y:S01]  /*a200*/  MUFU.EX2 R126, R126 ;  /* 0x0000007e007e7308 */ /* 0x000fe20000000800 */
[--C-:B------:R-:W-:Y:S01]  /*a210*/  FFMA.FTZ R128, R15, UR4, -R124.reuse ;  /* 0x000000040f807c23 */ /* 0x100fe2000801087c */
[----:B------:R-:W-:Y:S01]  /*a220*/  FMUL.FTZ R15, R0, R95 ;  /* 0x0000005f000f7220 */ /* 0x000fe20000410000 */
[--C-:B------:R-:W-:Y:S01]  /*a230*/  FFMA.FTZ R130, R16, UR4, -R125.reuse ;  /* 0x0000000410827c23 */ /* 0x100fe2000801087d */
[----:B------:R-:W-:Y:S01]  /*a240*/  LDSM.16.MT88.4 R92, [R146+0x8800] ;  /* 0x00880000925c783b */ /* 0x000fe20000004200 */
[----:B------:R-:W-:Y:S01]  /*a250*/  FFMA.FTZ R131, R17, UR4, -R125 ;  /* 0x0000000411837c23 */ /* 0x000fe2000801087d */
[C---:B------:R-:W-:Y:S04]  /*a260*/  HMMA.16816.F32.BF16 R60, R96.reuse, R106, R60 ;  /* 0x0000006a603c723c */ /* 0x040fe8000004183c */
[----:B------:R-:W1:Y:S01]  /*a270*/  MUFU.EX2 R127, R127 ;  /* 0x0000007f007f7308 */ /* 0x000e620000000800 */
[--C-:B------:R-:W-:Y:S01]  /*a280*/  FFMA.FTZ R132, R18, UR4, -R124.reuse ;  /* 0x0000000412847c23 */ /* 0x100fe2000801087c */
[--C-:B------:R-:W-:Y:S08]  /*a290*/  FFMA.FTZ R133, R19, UR4, -R124.reuse ;  /* 0x0000000413857c23 */ /* 0x100ff0000801087c */
[----:B------:R-:W-:Y:S01]  /*a2a0*/  MUFU.EX2 R129, R129 ;  /* 0x0000008100817308 */ /* 0x000fe20000000800 */
[----:B------:R-:W4:Y:S01]  /*a2b0*/  LDSM.16.MT88.4 R104, [R145+0xa000] ;  /* 0x00a000009168783b */ /* 0x000f220000004200 */
[C---:B------:R-:W-:Y:S01]  /*a2c0*/  FMUL.FTZ R16, R2.reuse, R88 ;  /* 0x0000005802107220 */ /* 0x040fe20000410000 */
[C---:B--2---:R-:W-:Y:S07]  /*a2d0*/  HMMA.16816.F32.BF16 R64, R96.reuse, R108, R64 ;  /* 0x0000006c6040723c */ /* 0x044fee0000041840 */
[----:B------:R-:W2:Y:S01]  /*a2e0*/  MUFU.EX2 R128, R128 ;  /* 0x0000008000807308 */ /* 0x000ea20000000800 */
[----:B------:R-:W-:Y:S01]  /*a2f0*/  FMUL.FTZ R17, R2, R89 ;  /* 0x0000005902117220 */ /* 0x000fe20000410000 */
[C---:B------:R-:W-:Y:S08]  /*a300*/  FMUL.FTZ R18, R0.reuse, R90 ;  /* 0x0000005a00127220 */ /* 0x040ff00000410000 */
[----:B------:R-:W-:Y:S01]  /*a310*/  MUFU.EX2 R130, R130 ;  /* 0x0000008200827308 */ /* 0x000fe20000000800 */
[----:B------:R-:W-:Y:S01]  /*a320*/  FMUL.FTZ R19, R0, R91 ;  /* 0x0000005b00137220 */ /* 0x000fe20000410000 */
[----:B-1----:R-:W-:Y:S01]  /*a330*/  F2FP.BF16.F32.PACK_AB R88, R127, R126 ;  /* 0x0000007e7f58723e */ /* 0x002fe200000010ff */
[C---:B------:R-:W-:Y:S01]  /*a340*/  HMMA.16816.F32.BF16 R68, R96.reuse, R110, R68 ;  /* 0x0000006e6044723c */ /* 0x040fe20000041844 */
[----:B------:R-:W1:Y:S06]  /*a350*/  LDSM.16.MT88.4 R108, [R144+0xa000] ;  /* 0x00a00000906c783b */ /* 0x000e6c0000004200 */
[----:B------:R-:W5:Y:S01]  /*a360*/  MUFU.EX2 R131, R131 ;  /* 0x0000008300837308 */ /* 0x000f620000000800 */
[----:B------:R-:W-:Y:S01]  /*a370*/  FFMA.FTZ R135, R22, UR4, -R124 ;  /* 0x0000000416877c23 */ /* 0x000fe2000801087c */
[----:B------:R-:W-:Y:S01]  /*a380*/  FFMA.FTZ R103, R2, R175, R103 ;  /* 0x000000af02677223 */ /* 0x000fe20000010067 */
[----:B------:R-:W-:Y:S07]  /*a390*/  MOV R101, R100 ;  /* 0x0000006400657202 */ /* 0x000fee0000000f00 */
[----:B------:R-:W-:Y:S01]  /*a3a0*/  MUFU.EX2 R132, R132 ;  /* 0x0000008400847308 */ /* 0x000fe20000000800 */
[----:B--2---:R-:W-:Y:S01]  /*a3b0*/  F2FP.BF16.F32.PACK_AB R89, R128, R129 ;  /* 0x000000818059723e */ /* 0x004fe200000010ff */
[C---:B---3--:R-:W-:Y:S08]  /*a3c0*/  HMMA.16816.F32.BF16 R72, R96.reuse, R112, R72 ;  /* 0x000000706048723c */ /* 0x048ff00000041848 */
[----:B------:R-:W2:Y:S01]  /*a3d0*/  MUFU.EX2 R133, R133 ;  /* 0x0000008500857308 */ /* 0x000ea20000000800 */
[----:B------:R-:W-:Y:S01]  /*a3e0*/  FFMA.FTZ R123, R0, R173, R123 ;  /* 0x000000ad007b7223 */ /* 0x000fe2000001007b */
[----:B------:R-:W-:Y:S08]  /*a3f0*/  FADD.FTZ R120, R120, R103 ;  /* 0x0000006778787221 */ /* 0x000ff00000010000 */
[----:B------:R-:W-:Y:S01]  /*a400*/  MUFU.EX2 R135, R135 ;  /* 0x0000008700877308 */ /* 0x000fe20000000800 */
[----:B------:R-:W-:Y:S01]  /*a410*/  FADD.FTZ R123, R6, R123 ;  /* 0x0000007b067b7221 */ /* 0x000fe20000010000 */
[C---:B------:R-:W-:Y:S01]  /*a420*/  HMMA.16816.F32.BF16 R76, R96.reuse, R114, R76 ;  /* 0x00000072604c723c */ /* 0x040fe2000004184c */
[----:B------:R-:W3:Y:S07]  /*a430*/  LDSM.16.MT88.4 R112, [R150+0x8800] ;  /* 0x008800009670783b */ /* 0x000eee0000004200 */
[----:B------:R-:W-:Y:S01]  /*a440*/  MUFU.EX2 R140, R140 ;  /* 0x0000008c008c7308 */ /* 0x000fe20000000800 */
[----:B-----5:R-:W-:Y:S01]  /*a450*/  F2FP.BF16.F32.PACK_AB R90, R131, R130 ;  /* 0x00000082835a723e */ /* 0x020fe200000010ff */
[----:B------:R-:W-:Y:S01]  /*a460*/  FADD.FTZ R7, R7, R120 ;  /* 0x0000007807077221 */ /* 0x000fe20000010000 */
[----:B------:R-:W-:Y:S07]  /*a470*/  FADD.FTZ R122, R122, R123 ;  /* 0x0000007b7a7a7221 */ /* 0x000fee0000010000 */
[----:B------:R-:W-:Y:S01]  /*a480*/  MUFU.EX2 R141, R141 ;  /* 0x0000008d008d7308 */ /* 0x000fe20000000800 */
[----:B--2---:R-:W-:Y:S01]  /*a490*/  F2FP.BF16.F32.PACK_AB R91, R133, R132 ;  /* 0x00000084855b723e */ /* 0x004fe200000010ff */
[----:B------:R-:W-:Y:S08]  /*a4a0*/  FADD.FTZ R7, R102, R7 ;  /* 0x0000000766077221 */ /* 0x000ff00000010000 */
[----:B------:R-:W-:Y:S01]  /*a4b0*/  MUFU.EX2 R174, R174 ;  /* 0x000000ae00ae7308 */ /* 0x000fe20000000800 */
[----:B------:R-:W-:Y:S01]  /*a4c0*/  FADD.FTZ R122, R121, R122 ;  /* 0x0000007a797a7221 */ /* 0x000fe20000010000 */
[----:B------:R-:W-:Y:S01]  /*a4d0*/  FADD.FTZ R126, R126, R7 ;  /* 0x000000077e7e7221 */ /* 0x000fe20000010000 */
[C---:B----4-:R-:W-:Y:S03]  /*a4e0*/  HMMA.16816.F32.BF16 R80, R96.reuse, R104, R80 ;  /* 0x000000686050723c */ /* 0x050fe60000041850 */
[----:B------:R-:W-:Y:S01]  /*a4f0*/  FADD.FTZ R129, R129, R122 ;  /* 0x0000007a81817221 */ /* 0x000fe20000010000 */
[----:B------:R-:W-:Y:S03]  /*a500*/  FADD.FTZ R127, R127, R126 ;  /* 0x0000007e7f7f7221 */ /* 0x000fe60000010000 */
[----:B------:R-:W-:Y:S01]  /*a510*/  FADD.FTZ R129, R128, R129 ;  /* 0x0000008180817221 */ /* 0x000fe20000010000 */
[C---:B------:R-:W-:Y:S01]  /*a520*/  HMMA.16816.F32.BF16 R84, R96.reuse, R106, R84 ;  /* 0x0000006a6054723c */ /* 0x040fe20000041854 */
[----:B------:R-:W-:Y:S02]  /*a530*/  LDSM.16.MT88.4 R104, [R144+0x8800] ;  /* 0x008800009068783b */ /* 0x000fe40000004200 */
[----:B------:R-:W-:Y:S01]  /*a540*/  FADD.FTZ R130, R130, R127 ;  /* 0x0000007f82827221 */ /* 0x000fe20000010000 */
[----:B------:R-:W-:Y:S03]  /*a550*/  FADD.FTZ R132, R132, R129 ;  /* 0x0000008184847221 */ /* 0x000fe60000010000 */
[----:B------:R-:W-:Y:S01]  /*a560*/  FADD.FTZ R131, R131, R130 ;  /* 0x0000008283837221 */ /* 0x000fe20000010000 */
[C---:B-1----:R-:W-:Y:S03]  /*a570*/  HMMA.16816.F32.BF16 R12, R96.reuse, R108, R12 ;  /* 0x0000006c600c723c */ /* 0x042fe6000004180c */
[----:B------:R-:W-:Y:S05]  /*a580*/  FADD.FTZ R132, R133, R132 ;  /* 0x0000008485847221 */ /* 0x000fea0000010000 */
[----:B------:R-:W-:Y:S01]  /*a590*/  HMMA.16816.F32.BF16 R16, R96, R110, R16 ;  /* 0x0000006e6010723c */ /* 0x000fe20000041810 */
[----:B------:R-:W1:Y:S07]  /*a5a0*/  LDSM.16.MT88.4 R96, [R145+0x8800] ;  /* 0x008800009160783b */ /* 0x000e6e0000004200 */
[C---:B---3--:R-:W-:Y:S01]  /*a5b0*/  HMMA.16816.F32.BF16 R8, R88.reuse, R112, R8 ;  /* 0x000000705808723c */ /* 0x048fe20000041808 */
[----:B------:R-:W2:Y:S07]  /*a5c0*/  LDSM.16.MT88.4 R108, [R150+0xa800] ;  /* 0x00a80000966c783b */ /* 0x000eae0000004200 */
        /* <DEDUP_REMOVED lines=11> */
[C---:B--2---:R-:W-:Y:S08]  /*a680*/  HMMA.16816.F32.BF16 R64, R88.reuse, R108, R64 ;  /* 0x0000006c5840723c */ /* 0x044ff00000041840 */
[C---:B------:R-:W-:Y:S01]  /*a690*/  HMMA.16816.F32.BF16 R68, R88.reuse, R110, R68 ;  /* 0x0000006e5844723c */ /* 0x040fe20000041844 */
[----:B------:R-:W2:Y:S07]  /*a6a0*/  LDSM.16.MT88.4 R108, [R145+0x9000] ;  /* 0x00900000916c783b */ /* 0x000eae0000004200 */
[C---:B------:R-:W-:Y:S03]  /*a6b0*/  HMMA.16816.F32.BF16 R72, R88.reuse, R116, R72 ;  /* 0x000000745848723c */ /* 0x040fe60000041848 */
[--C-:B------:R-:W-:Y:S01]  /*a6c0*/  FFMA.FTZ R116, R20, UR4, -R125.reuse ;  /* 0x0000000414747c23 */ /* 0x100fe2000801087d */
[--C-:B------:R-:W-:Y:S04]  /*a6d0*/  FFMA.FTZ R117, R21, UR4, -R125.reuse ;  /* 0x0000000415757c23 */ /* 0x100fe8000801087d */
[C---:B------:R-:W-:Y:S01]  /*a6e0*/  HMMA.16816.F32.BF16 R76, R88.reuse, R118, R76 ;  /* 0x00000076584c723c */ /* 0x040fe2000004184c */
[----:B------:R-:W4:Y:S02]  /*a6f0*/  MUFU.EX2 R116, R116 ;  /* 0x0000007400747308 */ /* 0x000f240000000800 */
[--C-:B------:R-:W-:Y:S01]  /*a700*/  FFMA.FTZ R119, R24, UR4, -R125.reuse ;  /* 0x0000000418777c23 */ /* 0x100fe2000801087d */
[----:B------:R-:W-:Y:S01]  /*a710*/  FFMA.FTZ R125, R33, UR4, -R125 ;  /* 0x00000004217d7c23 */ /* 0x000fe2000801087d */
[----:B------:R-:W2:Y:S01]  /*a720*/  LDSM.16.MT88.4 R24, [R144+0x9000] ;  /* 0x009000009018783b */ /* 0x000ea20000004200 */
[--C-:B------:R-:W-:Y:S01]  /*a730*/  FFMA.FTZ R118, R23, UR4, -R124.reuse ;  /* 0x0000000417767c23 */ /* 0x100fe2000801087c */
[----:B------:R-:W-:Y:S01]  /*a740*/  F2FP.BF16.F32.PACK_AB R23, R134, R137 ;  /* 0x000000898617723e */ /* 0x000fe200000010ff */
[C---:B---3--:R-:W-:Y:S03]  /*a750*/  HMMA.16816.F32.BF16 R80, R88.reuse, R112, R80 ;  /* 0x000000705850723c */ /* 0x048fe60000041850 */
[----:B------:R-:W3:Y:S01]  /*a760*/  MUFU.EX2 R117, R117 ;  /* 0x0000007500757308 */ /* 0x000ee20000000800 */
[----:B------:R-:W-:Y:S02]  /*a770*/  FFMA.FTZ R124, R35, UR4, -R124 ;  /* 0x00000004237c7c23 */ /* 0x000fe4000801087c */
[----:B------:R-:W-:Y:S07]  /*a780*/  LDSM.16.MT88.4 R32, [R150+0xb800] ;  /* 0x00b800009620783b */ /* 0x000fee0000004200 */
[----:B------:R-:W1:Y:S01]  /*a790*/  MUFU.EX2 R118, R118 ;  /* 0x0000007600767308 */ /* 0x000e620000000800 */
[----:B----4-:R-:W-:Y:S01]  /*a7a0*/  FADD.FTZ R0, R116, R131 ;  /* 0x0000008374007221 */ /* 0x010fe20000010000 */
[C---:B------:R-:W-:Y:S08]  /*a7b0*/  HMMA.16816.F32.BF16 R84, R88.reuse, R114, R84 ;  /* 0x000000725854723c */ /* 0x040ff00000041854 */
[----:B------:R-:W4:Y:S01]  /*a7c0*/  MUFU.EX2 R119, R119 ;  /* 0x0000007700777308 */ /* 0x000f220000000800 */
[----:B------:R-:W2:Y:S09]  /*a7d0*/  LDSM.16.MT88.4 R112, [R150+0xb000] ;  /* 0x00b000009670783b */ /* 0x000eb20000004200 */
[----:B------:R-:W2:Y:S01]  /*a7e0*/  MUFU.EX2 R142, R125 ;  /* 0x0000007d008e7308 */ /* 0x000ea20000000800 */
[C---:B---3--:R-:W-:Y:S01]  /*a7f0*/  F2FP.BF16.F32.PACK_AB R20, R117.reuse, R116 ;  /* 0x000000747514723e */ /* 0x048fe200000010ff */
[C---:B------:R-:W-:Y:S08]  /*a800*/  HMMA.16816.F32.BF16 R12, R88.reuse, R92, R12 ;  /* 0x0000005c580c723c */ /* 0x040ff0000004180c */
[----:B------:R-:W3:Y:S01]  /*a810*/  MUFU.EX2 R177, R124 ;  /* 0x0000007c00b17308 */ /* 0x000ee20000000800 */
[----:B------:R-:W-:Y:S01]  /*a820*/  FADD.FTZ R0, R117, R0 ;  /* 0x0000000075007221 */ /* 0x000fe20000010000 */
[----:B-1----:R-:W-:Y:S01]  /*a830*/  F2FP.BF16.F32.PACK_AB R21, R118, R135 ;  /* 0x000000877615723e */ /* 0x002fe200000010ff */
[----:B------:R-:W-:Y:S01]  /*a840*/  FADD.FTZ R135, R135, R132 ;  /* 0x0000008487877221 */ /* 0x000fe20000010000 */
[----:B------:R-:W-:Y:S01]  /*a850*/  HMMA.16816.F32.BF16 R16, R88, R94, R16 ;  /* 0x0000005e5810723c */ /* 0x000fe20000041810 */
[----:B------:R-:W1:Y:S02]  /*a860*/  LDSM.16.MT88.4 R88, [R146+0xb000] ;  /* 0x00b000009258783b */ /* 0x000e640000004200 */
[----:B----4-:R-:W-:Y:S01]  /*a870*/  F2FP.BF16.F32.PACK_AB R22, R136, R119 ;  /* 0x000000778816723e */ /* 0x010fe200000010ff */
[----:B------:R-:W-:Y:S01]  /*a880*/  FADD.FTZ R118, R118, R135 ;  /* 0x0000008776767221 */ /* 0x000fe20000010000 */
[----:B------:R-:W-:Y:S03]  /*a890*/  FADD.FTZ R7, R119, R0 ;  /* 0x0000000077077221 */ /* 0x000fe60000010000 */
[----:B------:R-:W-:Y:S01]  /*a8a0*/  FADD.FTZ R137, R137, R118 ;  /* 0x0000007689897221 */ /* 0x000fe20000010000 */
[----:B------:R-:W4:Y:S01]  /*a8b0*/  LDSM.16.MT88.4 R92, [R145+0xb000] ;  /* 0x00b00000915c783b */ /* 0x000f220000004200 */
[C---:B------:R-:W-:Y:S05]  /*a8c0*/  HMMA.16816.F32.BF16 R8, R20.reuse, R96, R8 ;  /* 0x000000601408723c */ /* 0x040fea0000041808 */
[----:B------:R-:W-:Y:S01]  /*a8d0*/  FADD.FTZ R7, R136, R7 ;  /* 0x0000000788077221 */ /* 0x000fe20000010000 */
[----:B------:R-:W-:Y:S02]  /*a8e0*/  FADD.FTZ R134, R134, R137 ;  /* 0x0000008986867221 */ /* 0x000fe40000010000 */
[C---:B------:R-:W-:Y:S03]  /*a8f0*/  HMMA.16816.F32.BF16 R36, R20.reuse, R98, R36 ;  /* 0x000000621424723c */ /* 0x040fe60000041824 */
[----:B------:R-:W-:Y:S04]  /*a900*/  FADD.FTZ R0, R138, R7 ;  /* 0x000000078a007221 */ /* 0x000fe80000010000 */
[C---:B------:R-:W-:Y:S01]  /*a910*/  FADD.FTZ R0, R139.reuse, R0 ;  /* 0x000000008b007221 */ /* 0x040fe20000010000 */
[C---:B-----5:R-:W-:Y:S08]  /*a920*/  HMMA.16816.F32.BF16 R40, R20.reuse, R104, R40 ;  /* 0x000000681428723c */ /* 0x060ff00000041828 */
[C---:B------:R-:W-:Y:S01]  /*a930*/  HMMA.16816.F32.BF16 R44, R20.reuse, R106, R44 ;  /* 0x0000006a142c723c */ /* 0x040fe2000004182c */
[----:B------:R-:W-:Y:S07]  /*a940*/  LDSM.16.MT88.4 R104, [R146+0x9800] ;  /* 0x009800009268783b */ /* 0x000fee0000004200 */
[C---:B--2---:R-:W-:Y:S08]  /*a950*/  HMMA.16816.F32.BF16 R48, R20.reuse, R108, R48 ;  /* 0x0000006c1430723c */ /* 0x044ff00000041830 */
[C---:B------:R-:W-:Y:S01]  /*a960*/  HMMA.16816.F32.BF16 R52, R20.reuse, R110, R52 ;  /* 0x0000006e1434723c */ /* 0x040fe20000041834 */
[----:B------:R-:W-:Y:S07]  /*a970*/  LDSM.16.MT88.4 R108, [R145+0x9800] ;  /* 0x00980000916c783b */ /* 0x000fee0000004200 */
[C---:B------:R-:W-:Y:S08]  /*a980*/  HMMA.16816.F32.BF16 R56, R20.reuse, R24, R56 ;  /* 0x000000181438723c */ /* 0x040ff00000041838 */
[C---:B------:R-:W-:Y:S01]  /*a990*/  HMMA.16816.F32.BF16 R60, R20.reuse, R26, R60 ;  /* 0x0000001a143c723c */ /* 0x040fe2000004183c */
[----:B------:R-:W2:Y:S07]  /*a9a0*/  LDSM.16.MT88.4 R24, [R144+0xb000] ;  /* 0x00b000009018783b */ /* 0x000eae0000004200 */
[C---:B------:R-:W-:Y:S08]  /*a9b0*/  HMMA.16816.F32.BF16 R64, R20.reuse, R112, R64 ;  /* 0x000000701440723c */ /* 0x040ff00000041840 */
[C---:B------:R-:W-:Y:S01]  /*a9c0*/  HMMA.16816.F32.BF16 R68, R20.reuse, R114, R68 ;  /* 0x000000721444723c */ /* 0x040fe20000041844 */
[----:B------:R-:W5:Y:S07]  /*a9d0*/  LDSM.16.MT88.4 R112, [R144+0x9800] ;  /* 0x009800009070783b */ /* 0x000f6e0000004200 */
[C---:B-1----:R-:W-:Y:S03]  /*a9e0*/  HMMA.16816.F32.BF16 R72, R20.reuse, R88, R72 ;  /* 0x000000581448723c */ /* 0x042fe60000041848 */
[----:B------:R-:W-:Y:S02]  /*a9f0*/  F2FP.BF16.F32.PACK_AB R88, R139, R138 ;  /* 0x0000008a8b58723e */ /* 0x000fe400000010ff */
[----:B------:R-:W-:Y:S01]  /*aa00*/  F2FP.BF16.F32.PACK_AB R89, R140, R143 ;  /* 0x0000008f8c59723e */ /* 0x000fe200000010ff */
[----:B------:R-:W-:Y:S02]  /*aa10*/  FADD.FTZ R143, R143, R134 ;  /* 0x000000868f8f7221 */ /* 0x000fe40000010000 */
[C---:B------:R-:W-:Y:S03]  /*aa20*/  HMMA.16816.F32.BF16 R76, R20.reuse, R90, R76 ;  /* 0x0000005a144c723c */ /* 0x040fe6000004184c */
[----:B------:R-:W-:Y:S01]  /*aa30*/  F2FP.BF16.F32.PACK_AB R90, R142, R141 ;  /* 0x0000008d8e5a723e */ /* 0x000fe200000010ff */
[----:B------:R-:W-:Y:S01]  /*aa40*/  FADD.FTZ R143, R140, R143 ;  /* 0x0000008f8c8f7221 */ /* 0x000fe20000010000 */
[----:B---3--:R-:W-:Y:S01]  /*aa50*/  F2FP.BF16.F32.PACK_AB R91, R177, R174 ;  /* 0x000000aeb15b723e */ /* 0x008fe200000010ff */
[----:B------:R-:W-:Y:S01]  /*aa60*/  FADD.FTZ R141, R141, R0 ;  /* 0x000000008d8d7221 */ /* 0x000fe20000010000 */
[----:B------:R-:W-:Y:S01]  /*aa70*/  MOV R0, R3 ;  /* 0x0000000300007202 */ /* 0x000fe20000000f00 */
[C---:B----4-:R-:W-:Y:S03]  /*aa80*/  HMMA.16816.F32.BF16 R80, R20.reuse, R92, R80 ;  /* 0x0000005c1450723c */ /* 0x050fe60000041850 */
[----:B------:R-:W-:Y:S01]  /*aa90*/  FADD.FTZ R174, R174, R143 ;  /* 0x0000008faeae7221 */ /* 0x000fe20000010000 */
[----:B------:R-:W-:Y:S03]  /*aaa0*/  FADD.FTZ R175, R142, R141 ;  /* 0x0000008d8eaf7221 */ /* 0x000fe60000010000 */
[----:B------:R-:W-:Y:S01]  /*aab0*/  FADD.FTZ R173, R177, R174 ;  /* 0x000000aeb1ad7221 */ /* 0x000fe20000010000 */
[C---:B------:R-:W-:Y:S08]  /*aac0*/  HMMA.16816.F32.BF16 R84, R20.reuse, R94, R84 ;  /* 0x0000005e1454723c */ /* 0x040ff00000041854 */
[C---:B--2---:R-:W-:Y:S08]  /*aad0*/  HMMA.16816.F32.BF16 R12, R20.reuse, R24, R12 ;  /* 0x00000018140c723c */ /* 0x044ff0000004180c */
[----:B------:R-:W-:Y:S01]  /*aae0*/  HMMA.16816.F32.BF16 R16, R20, R26, R16 ;  /* 0x0000001a1410723c */ /* 0x000fe20000041810 */
[----:B------:R-:W1:Y:S07]  /*aaf0*/  LDSM.16.MT88.4 R20, [R146+0xb800] ;  /* 0x00b800009214783b */ /* 0x000e6e0000004200 */
[C---:B------:R-:W-:Y:S01]  /*ab00*/  HMMA.16816.F32.BF16 R96, R88.reuse, R28, R8 ;  /* 0x0000001c5860723c */ /* 0x040fe20000041808 */
[----:B------:R-:W2:Y:S07]  /*ab10*/  LDSM.16.MT88.4 R8, [R145+0xb800] ;  /* 0x00b800009108783b */ /* 0x000eae0000004200 */
[C---:B------:R-:W-:Y:S01]  /*ab20*/  HMMA.16816.F32.BF16 R36, R88.reuse, R30, R36 ;  /* 0x0000001e5824723c */ /* 0x040fe20000041824 */
[----:B------:R-:W3:Y:S07]  /*ab30*/  LDSM.16.MT88.4 R24, [R144+0xb800] ;  /* 0x00b800009018783b */ /* 0x000eee0000004200 */
[C---:B------:R-:W-:Y:S08]  /*ab40*/  HMMA.16816.F32.BF16 R40, R88.reuse, R104, R40 ;  /* 0x000000685828723c */ /* 0x040ff00000041828 */
[C---:B------:R-:W-:Y:S08]  /*ab50*/  HMMA.16816.F32.BF16 R44, R88.reuse, R106, R44 ;  /* 0x0000006a582c723c */ /* 0x040ff0000004182c */
[C---:B------:R-:W-:Y:S08]  /*ab60*/  HMMA.16816.F32.BF16 R48, R88.reuse, R108, R48 ;  /* 0x0000006c5830723c */ /* 0x040ff00000041830 */
[C---:B------:R-:W-:Y:S08]  /*ab70*/  HMMA.16816.F32.BF16 R52, R88.reuse, R110, R52 ;  /* 0x0000006e5834723c */ /* 0x040ff00000041834 */
[C---:B-----5:R-:W-:Y:S08]  /*ab80*/  HMMA.16816.F32.BF16 R56, R88.reuse, R112, R56 ;  /* 0x000000705838723c */ /* 0x060ff00000041838 */
[C---:B------:R-:W-:Y:S08]  /*ab90*/  HMMA.16816.F32.BF16 R60, R88.reuse, R114, R60 ;  /* 0x00000072583c723c */ /* 0x040ff0000004183c */
        /* <DEDUP_REMOVED lines=8> */
[----:B------:R-:W-:Y:S08]  /*ac20*/  @!UPT UIADD3 URZ, UPT, UPT, URZ, URZ, URZ ;  /* 0x000000fffffff290 */ /* 0x000ff0000fffe0ff */
[----:B------:R-:W-:Y:S11]  /*ac30*/  @P0 BRA `(.L_x_4499) ;  /* 0xffffffd4008c0947 */ /* 0x000ff6000383ffff */
.L_x_4495:
[----:B------:R-:W1:Y:S01]  /*ac40*/  SHFL.BFLY PT, R12, R175, 0x2, 0x1f ;  /* 0x0c401f00af0c7f89 */ /* 0x000e6200000e0000 */
[----:B------:R-:W2:Y:S01]  /*ac50*/  S2UR UR4, SR_CgaCtaId ;  /* 0x00000000000479c3 */ /* 0x000ea20000008800 */
[----:B------:R-:W-:Y:S01]  /*ac60*/  UMOV UR5, 0x400 ;  /* 0x0000040000057882 */ /* 0x000fe20000000000 */
[----:B------:R-:W3:Y:S01]  /*ac70*/  LDCU.64 UR6, c[0x0][0x408] ;  /* 0x00008100ff0677ac */ /* 0x000ee20008000a00 */
[----:B------:R-:W4:Y:S01]  /*ac80*/  SHFL.BFLY PT, R0, R173, 0x2, 0x1f ;  /* 0x0c401f00ad007f89 */ /* 0x000f2200000e0000 */
[----:B------:R-:W-:Y:S01]  /*ac90*/  BSSY.RECONVERGENT B0, `(.L_x_4500) ;  /* 0x00000d7000007945 */ /* 0x000fe20003800200 */
[----:B------:R-:W5:Y:S01]  /*aca0*/  S2R R4, SR_TID.X ;  /* 0x0000000000047919 */ /* 0x000f620000002100 */
[----:B-1----:R-:W-:Y:S01]  /*acb0*/  FADD.FTZ R12, R12, R175 ;  /* 0x000000af0c0c7221 */ /* 0x002fe20000010000 */
[----:B--2---:R-:W-:Y:S01]  /*acc0*/  ULEA UR4, UR4, UR5, 0x18 ;  /* 0x0000000504047291 */ /* 0x004fe2000f8ec0ff */
[----:B----4-:R-:W-:-:S03]  /*acd0*/  FADD.FTZ R11, R0, R173 ;  /* 0x000000ad000b7221 */ /* 0x010fc60000010000 */
[----:B------:R-:W1:Y:S04]  /*ace0*/  SHFL.BFLY PT, R7, R12, 0x1, 0x1f ;  /* 0x0c201f000c077f89 */ /* 0x000e6800000e0000 */
[----:B------:R-:W2:Y:S01]  /*acf0*/  SHFL.BFLY PT, R6, R11, 0x1, 0x1f ;  /* 0x0c201f000b067f89 */ /* 0x000ea200000e0000 */
[C---:B-----5:R-:W-:Y:S02]  /*ad00*/  SHF.L.U32 R9, R4.reuse, 0x4, RZ ;  /* 0x0000000404097819 */ /* 0x060fe400000006ff */
[----:B------:R-:W-:Y:S02]  /*ad10*/  SHF.L.U32 R2, R4, 0x1, RZ ;  /* 0x0000000104027819 */ /* 0x000fe400000006ff */
[----:B------:R-:W-:Y:S02]  /*ad20*/  LOP3.LUT R9, R9, 0x1c0, RZ, 0xc0, !PT ;  /* 0x000001c009097812 */ /* 0x000fe400078ec0ff */
[----:B------:R-:W-:-:S02]  /*ad30*/  LOP3.LUT R5, R2, 0x6, RZ, 0xc0, !PT ;  /* 0x0000000602057812 */ /* 0x000fc400078ec0ff */
[----:B------:R-:W-:Y:S02]  /*ad40*/  LOP3.LUT R9, R9, 0x38, R2, 0xf8, !PT ;  /* 0x0000003809097812 */ /* 0x000fe400078ef802 */
[----:B------:R-:W-:Y:S02]  /*ad50*/  MOV R2, 0x10 ;  /* 0x0000001000027802 */ /* 0x000fe40000000f00 */
[----:B------:R-:W-:Y:S01]  /*ad60*/  LOP3.LUT P0, RZ, R4, 0x4, RZ, 0xc0, !PT ;  /* 0x0000000404ff7812 */ /* 0x000fe2000780c0ff */
[----:B-1----:R-:W-:Y:S01]  /*ad70*/  FADD.FTZ R7, R12, R7 ;  /* 0x000000070c077221 */ /* 0x002fe20000010000 */
[----:B------:R-:W-:Y:S02]  /*ad80*/  SHF.L.U32 R0, R4, 0x5, RZ ;  /* 0x0000000504007819 */ /* 0x000fe400000006ff */
[----:B------:R-:W-:Y:S01]  /*ad90*/  SEL R2, R2, 0xfffffff0, !P0 ;  /* 0xfffffff002027807 */ /* 0x000fe20004000000 */
[----:B--2---:R-:W-:Y:S01]  /*ada0*/  FADD.FTZ R6, R11, R6 ;  /* 0x000000060b067221 */ /* 0x004fe20000010000 */
[----:B------:R-:W1:Y:S01]  /*adb0*/  MUFU.RCP R10, R7 ;  /* 0x00000007000a7308 */ /* 0x000e620000001000 */
[----:B------:R-:W-:-:S02]  /*adc0*/  FSETP.NE.FTZ.AND P4, PT, R7, RZ, PT ;  /* 0x000000ff0700720b */ /* 0x000fc40003f95000 */
[----:B------:R-:W-:Y:S02]  /*add0*/  LOP3.LUT R0, R5, 0x7c00, R0, 0xf8, !PT ;  /* 0x00007c0005007812 */ /* 0x000fe400078ef800 */
[----:B------:R-:W-:Y:S02]  /*ade0*/  FSETP.NE.FTZ.AND P3, PT, R6, RZ, PT ;  /* 0x000000ff0600720b */ /* 0x000fe40003f75000 */
[----:B------:R-:W-:Y:S01]  /*adf0*/  LOP3.LUT P0, RZ, R4, 0x10, RZ, 0xc0, !PT ;  /* 0x0000001004ff7812 */ /* 0x000fe2000780c0ff */
[----:B------:R-:W2:Y:S01]  /*ae00*/  MUFU.RCP R8, R6 ;  /* 0x0000000600087308 */ /* 0x000ea20000001000 */
[----:B------:R-:W-:Y:S02]  /*ae10*/  LOP3.LUT R0, R0, R9, RZ, 0xfc, !PT ;  /* 0x0000000900007212 */ /* 0x000fe400078efcff */
[----:B------:R-:W-:Y:S02]  /*ae20*/  MOV R5, 0x20 ;  /* 0x0000002000057802 */ /* 0x000fe40000000f00 */
[----:B------:R-:W-:-:S02]  /*ae30*/  LOP3.LUT P1, RZ, R4, 0x8, RZ, 0xc0, !PT ;  /* 0x0000000804ff7812 */ /* 0x000fc4000782c0ff */
[----:B------:R-:W-:Y:S01]  /*ae40*/  LEA R9, R0, UR4, 0x1 ;  /* 0x0000000400097c11 */ /* 0x000fe2000f8e08ff */
[----:B------:R-:W4:Y:S01]  /*ae50*/  @P4 MUFU.LG2 R7, R7 ;  /* 0x0000000700074308 */ /* 0x000f220000000c00 */
[----:B------:R-:W-:Y:S01]  /*ae60*/  SEL R0, R5, 0xffffffe0, !P1 ;  /* 0xffffffe005007807 */ /* 0x000fe20004800000 */
[----:B------:R-:W5:Y:S01]  /*ae70*/  @P3 LDC R16, c[0x0][0x458] ;  /* 0x00011600ff103b82 */ /* 0x000f620000000800 */
[----:B-1----:R-:W-:Y:S02]  /*ae80*/  FSEL R10, R10, 1, P4 ;  /* 0x3f8000000a0a7808 */ /* 0x002fe40002000000 */
[C---:B------:R-:W-:Y:S02]  /*ae90*/  IADD3 R13, PT, PT, R9.reuse, 0x40, RZ ;  /* 0x00000040090d7810 */ /* 0x040fe40007ffe0ff */
        /* <DEDUP_REMOVED lines=22> */
[----:B------:R-:W-:Y:S01]  /*b000*/  @P0 IADD3 R13, PT, PT, R9, -0x40, RZ ;  /* 0xffffffc0090d0810 */ /* 0x000fe20007ffe0ff */
        /* <DEDUP_REMOVED lines=90> */
[----:B------:R-:W3:Y:S01]  /*b5b0*/  LDC R10, c[0x0][0x434] ;  /* 0x00010d00ff0a7b82 */ /* 0x000ee20000000800 */
        /* <DEDUP_REMOVED lines=17> */
[C---:B------:R-:W-:Y:S01]  /*b6d0*/  ISETP.NE.OR P0, PT, R162.reuse, -0x1, !P2 ;  /* 0xffffffffa200780c */ /* 0x040fe20005705670 */
[----:B------:R-:W-:Y:S04]  /*b6e0*/  STS [R5+0x2000], R68 ;  /* 0x0020004405007388 */ /* 0x000fe80000000800 */
[----:B------:R-:W-:Y:S01]  /*b6f0*/  STS [R5+0x2400], R70 ;  /* 0x0024004605007388 */ /* 0x000fe20000000800 */
[----:B------:R-:W2:Y:S03]  /*b700*/  @!P1 LDC.64 R20, c[0x0][0x400] ;  /* 0x00010000ff149b82 */ /* 0x000ea60000000a00 */
[----:B------:R-:W-:Y:S04]  /*b710*/  STS [R11+0x2000], R72 ;  /* 0x002000480b007388 */ /* 0x000fe80000000800 */
[----:B------:R4:W-:Y:S01]  /*b720*/  STS [R11+0x2400], R74 ;  /* 0x0024004a0b007388 */ /* 0x0009e20000000800 */
[----:B------:R-:W5:Y:S03]  /*b730*/  @!P2 LDC R2, c[0x0][0x3e0] ;  /* 0x0000f800ff02ab82 */ /* 0x000f660000000800 */
[----:B------:R-:W-:Y:S04]  /*b740*/  STS [R15+0x2000], R76 ;  /* 0x0020004c0f007388 */ /* 0x000fe80000000800 */
[----:B------:R-:W-:Y:S01]  /*b750*/  STS [R15+0x2400], R78 ;  /* 0x0024004e0f007388 */ /* 0x000fe20000000800 */
[----:B-1----:R-:W1:Y:S03]  /*b760*/  @P1 LDC.64 R8, c[0x0][0x408] ;  /* 0x00010200ff081b82 */ /* 0x002e660000000a00 */
[----:B------:R-:W-:Y:S04]  /*b770*/  STS [R13+0x2000], R80 ;  /* 0x002000500d007388 */ /* 0x000fe80000000800 */
[----:B------:R-:W-:Y:S04]  /*b780*/  STS [R13+0x2400], R82 ;  /* 0x002400520d007388 */ /* 0x000fe80000000800 */
[----:B------:R-:W-:Y:S04]  /*b790*/  STS [R19+0x2000], R84 ;  /* 0x0020005413007388 */ /* 0x000fe80000000800 */
[----:B------:R3:W-:Y:S01]  /*b7a0*/  STS [R19+0x2400], R86 ;  /* 0x0024005613007388 */ /* 0x0007e20000000800 */
[----:B----4-:R-:W4:Y:S03]  /*b7b0*/  @P2 LDC R11, c[0x0][0x454] ;  /* 0x00011500ff0b2b82 */ /* 0x010f260000000800 */
[----:B------:R-:W-:Y:S04]  /*b7c0*/  STS [R17+0x2000], R92 ;  /* 0x0020005c11007388 */ /* 0x000fe80000000800 */
[----:B------:R2:W-:Y:S01]  /*b7d0*/  STS [R17+0x2400], R94 ;  /* 0x0024005e11007388 */ /* 0x0005e20000000800 */
[----:B-1----:R-:W-:-:S03]  /*b7e0*/  @P1 IMAD.WIDE.U32 R24, R162, R8, RZ ;  /* 0x00000008a2181225 */ /* 0x002fc600078e00ff */
[----:B------:R-:W-:Y:S04]  /*b7f0*/  STS [R23+0x2000], R88 ;  /* 0x0020005817007388 */ /* 0x000fe80000000800 */
[----:B------:R1:W-:Y:S01]  /*b800*/  STS [R23+0x2400], R90 ;  /* 0x0024005a17007388 */ /* 0x0003e20000000800 */
[----:B------:R-:W-:Y:S08]  /*b810*/  BAR.SYNC.DEFER_BLOCKING 0x0 ;  /* 0x0000000000007b1d */ /* 0x000ff00000010000 */
[----:B---3--:R-:W3:Y:S01]  /*b820*/  @P4 LDC R19, c[0x0][0x458] ;  /* 0x00011600ff134b82 */ /* 0x008ee20000000800 */
[----:B------:R-:W5:Y:S01]  /*b830*/  S2R R0, SR_CTAID.Z ;  /* 0x0000000000007919 */ /* 0x000f620000002700 */
[----:B------:R-:W3:Y:S01]  /*b840*/  S2R R5, SR_TID.X ;  /* 0x0000000000057919 */ /* 0x000ee20000002100 */
[----:B--2---:R-:W-:-:S02]  /*b850*/  SHF.R.U32.HI R17, RZ, 0x1, R4 ;  /* 0x00000001ff117819 */ /* 0x004fc40000011604 */
[----:B------:R-:W-:Y:S02]  /*b860*/  MOV R4, 0x7f800000 ;  /* 0x7f80000000047802 */ /* 0x000fe40000000f00 */
[----:B------:R-:W-:Y:S01]  /*b870*/  LOP3.LUT R17, R17, 0x30, RZ, 0xc0, !PT ;  /* 0x0000003011117812 */ /* 0x000fe200078ec0ff */
[----:B-1----:R-:W-:-:S03]  /*b880*/  @!P1 IMAD.WIDE.U32 R22, R163, R20, RZ ;  /* 0x00000014a3169225 */ /* 0x002fc600078e00ff */
[----:B------:R-:W-:Y:S01]  /*b890*/  LOP3.LUT R17, R17, 0x7, R18, 0xf8, !PT ;  /* 0x0000000711117812 */ /* 0x000fe200078ef812 */
[----:B------:R1:W2:Y:S01]  /*b8a0*/  LDS.128 R12, [R165+0x1800] ;  /* 0x00180000a50c7984 */ /* 0x0002a20000000c00 */
[C---:B------:R-:W-:Y:S02]  /*b8b0*/  @!P1 IMAD R21, R163.reuse, R21, R23 ;  /* 0x00000015a3159224 */ /* 0x040fe400078e0217 */
[----:B------:R-:W-:Y:S02]  /*b8c0*/  @P1 IMAD R21, R162, R9, R25 ;  /* 0x00000009a2151224 */ /* 0x000fe400078e0219 */
[C---:B------:R-:W-:Y:S02]  /*b8d0*/  @!P0 IMAD R162, R163.reuse, R10, RZ ;  /* 0x0000000aa3a28224 */ /* 0x040fe400078e02ff */
[----:B---3--:R-:W-:Y:S01]  /*b8e0*/  @P4 FFMA.FTZ R4, R100, R19, R7 ;  /* 0x0000001364044223 */ /* 0x008fe20000010007 */
[----:B-----5:R-:W-:Y:S01]  /*b8f0*/  @!P2 IMAD R9, R163, R2, R0 ;  /* 0x00000002a309a224 */ /* 0x020fe200078e0200 */
[----:B------:R-:W-:Y:S01]  /*b900*/  MOV R2, 0x7f800000 ;  /* 0x7f80000000027802 */ /* 0x000fe20000000f00 */
[----:B------:R-:W-:-:S02]  /*b910*/  @P3 FFMA.FTZ R2, R3, R16, R6 ;  /* 0x0000001003023223 */ /* 0x000fc40000010006 */
[----:B------:R-:W-:Y:S02]  /*b920*/  @!P2 IMAD R9, R9, R10, RZ ;  /* 0x0000000a0909a224 */ /* 0x000fe400078e02ff */
[----:B----4-:R-:W-:Y:S01]  /*b930*/  @P2 IMAD R9, R0, R11, R162 ;  /* 0x0000000b00092224 */ /* 0x010fe200078e02a2 */
[----:B-1----:R-:W-:Y:S06]  /*b940*/  @P5 BRA `(.L_x_4501) ;  /* 0x00000000002c5947 */ /* 0x002fec0003800000 */
[----:B------:R-:W1:Y:S01]  /*b950*/  LDCU.64 UR4, c[0x0][0x420] ;  /* 0x00008400ff0477ac */ /* 0x000e620008000a00 */
[----:B------:R-:W-:Y:S01]  /*b960*/  IMAD.IADD R6, R164, 0x1, R9 ;  /* 0x00000001a4067824 */ /* 0x000fe200078e0209 */
        /* <DEDUP_REMOVED lines=9> */
.L_x_4501:
[----:B------:R-:W-:Y:S05]  /*ba00*/  BSYNC.RECONVERGENT B0 ;  /* 0x0000000000007941 */ /* 0x000fea0003800200 */
.L_x_4500:
[----:B------:R-:W-:Y:S01]  /*ba10*/  IMAD.MOV.U32 R167, RZ, RZ, RZ ;  /* 0x000000ffffa77224 */ /* 0x000fe200078e00ff */
[----:B------:R-:W-:Y:S01]  /*ba20*/  SHF.R.U32.HI R3, RZ, 0x3, R5 ;  /* 0x00000003ff037819 */ /* 0x000fe20000011605 */
[----:B------:R-:W-:Y:S01]  /*ba30*/  @P1 IMAD.MOV.U32 R22, RZ, RZ, R24 ;  /* 0x000000ffff161224 */ /* 0x000fe200078e0018 */
[----:B------:R-:W3:Y:S01]  /*ba40*/  LDCU.64 UR4, c[0x0][0x410] ;  /* 0x00008200ff0477ac */ /* 0x000ee20008000a00 */
[C---:B------:R-:W-:Y:S01]  /*ba50*/  IMAD.WIDE.U32 R6, R164.reuse, UR6, R166 ;  /* 0x00000006a4067c25 */ /* 0x040fe2000f8e00a6 */
[C---:B------:R-:W-:Y:S01]  /*ba60*/  ISETP.GE.AND P3, PT, R3.reuse, R156, PT ;  /* 0x0000009c0300720c */ /* 0x040fe20003f66270 */
[----:B------:R-:W-:Y:S02]  /*ba70*/  BSSY.RECONVERGENT B0, `(.L_x_4502) ;  /* 0x000001a000007945 */ /* 0x000fe40003800200 */
[----:B------:R-:W-:Y:S01]  /*ba80*/  IMAD R164, R164, UR7, R7 ;  /* 0x00000007a4a47c24 */ /* 0x000fe2000f8e0207 */
[----:B------:R-:W-:Y:S01]  /*ba90*/  IADD3 R16, P0, PT, R22, R6, RZ ;  /* 0x0000000616107210 */ /* 0x000fe20007f1e0ff */
[C---:B------:R-:W-:Y:S01]  /*baa0*/  VIADD R5, R3.reuse, 0x20 ;  /* 0x0000002003057836 */ /* 0x040fe20000000000 */
[C---:B------:R-:W-:Y:S01]  /*bab0*/  IADD3 R7, PT, PT, R3.reuse, 0x10, RZ ;  /* 0x0000001003077810 */ /* 0x040fe20007ffe0ff */
[----:B-1----:R-:W-:Y:S01]  /*bac0*/  VIADD R9, R3, 0x30 ;  /* 0x0000003003097836 */ /* 0x002fe20000000000 */
[----:B------:R-:W-:-:S02]  /*bad0*/  IADD3.X R17, PT, PT, R21, R164, RZ, P0, !PT ;  /* 0x000000a415117210 */ /* 0x000fc400007fe4ff */
[-C--:B------:R-:W-:Y:S02]  /*bae0*/  ISETP.GE.AND P2, PT, R7, R156.reuse, PT ;  /* 0x0000009c0700720c */ /* 0x080fe40003f46270 */
[-C--:B------:R-:W-:Y:S02]  /*baf0*/  ISETP.GE.AND P1, PT, R5, R156.reuse, PT ;  /* 0x0000009c0500720c */ /* 0x080fe40003f26270 */
[----:B------:R-:W-:Y:S01]  /*bb00*/  ISETP.GE.AND P0, PT, R9, R156, PT ;  /* 0x0000009c0900720c */ /* 0x000fe20003f06270 */
[----:B------:R1:W4:Y:S01]  /*bb10*/  LDS.128 R4, [R165+0x2000] ;  /* 0x00200000a5047984 */ /* 0x0003220000000c00 */
[----:B---3--:R-:W-:-:S03]  /*bb20*/  IMAD.WIDE.U32 R16, R0, UR4, R16 ;  /* 0x0000000400107c25 */ /* 0x008fc6000f8e0010 */
[----:B------:R1:W3:Y:S01]  /*bb30*/  LDS.128 R8, [R165] ;  /* 0x00000000a5087984 */ /* 0x0002e20000000c00 */
[----:B------:R-:W-:Y:S01]  /*bb40*/  IMAD R21, R0, UR5, R17 ;  /* 0x0000000500157c24 */ /* 0x000fe2000f8e0211 */
[----:B------:R-:W-:Y:S06]  /*bb50*/  @P3 BRA `(.L_x_4503) ;  /* 0x00000000002c3947 */ /* 0x000fec0003800000 */
[----:B------:R-:W5:Y:S01]  /*bb60*/  LDCU UR8, c[0x0][0x440] ;  /* 0x00008800ff0877ac */ /* 0x000f620008000800 */
[----:B------:R-:W-:Y:S01]  /*bb70*/  IMAD.MOV.U32 R20, RZ, RZ, R16 ;  /* 0x000000ffff147224 */ /* 0x000fe200078e0010 */
[----:B------:R-:W2:Y:S03]  /*bb80*/  LDCU.64 UR4, c[0x0][0x3f0] ;  /* 0x00007e00ff0477ac */ /* 0x000ea60008000a00 */
[----:B------:R-:W-:-:S04]  /*bb90*/  IMAD.WIDE.U32 R22, R3, UR6, R20 ;  /* 0x0000000603167c25 */ /* 0x000fc8000f8e0014 */
[----:B------:R-:W-:Y:S01]  /*bba0*/  IMAD R0, R3, UR7, R23 ;  /* 0x0000000703007c24 */ /* 0x000fe2000f8e0217 */
[----:B-----5:R-:W-:Y:S02]  /*bbb0*/  ISETP.GE.AND P4, PT, R166, UR8, PT ;  /* 0x00000008a6007c0c */ /* 0x020fe4000bf86270 */
[----:B------:R-:W-:Y:S02]  /*bbc0*/  ISETP.GE.AND P3, PT, R157, UR8, PT ;  /* 0x000000089d007c0c */ /* 0x000fe4000bf66270 */
[----:B--2---:R-:W-:-:S04]  /*bbd0*/  LEA R18, P5, R22, UR4, 0x1 ;  /* 0x0000000416127c11 */ /* 0x004fc8000f8a08ff */
[----:B------:R-:W-:-:S05]  /*bbe0*/  LEA.HI.X R19, R22, UR5, R0, 0x1, P5 ;  /* 0x0000000516137c11 */ /* 0x000fca000a8f0c00 */
[----:B---3--:R2:W-:Y:S04]  /*bbf0*/  @!P4 STG.E.128 desc[UR16][R18.64], R8 ;  /* 0x000000081200c986 */ /* 0x0085e8000c101d10 */
[----:B----4-:R2:W-:Y:S02]  /*bc00*/  @!P3 STG.E.128 desc[UR16][R18.64+0x80], R4 ;  /* 0x000080041200b986 */ /* 0x0105e4000c101d10 */
.L_x_4503:
[----:B------:R-:W-:Y:S05]  /*bc10*/  BSYNC.RECONVERGENT B0 ;  /* 0x0000000000007941 */ /* 0x000fea0003800200 */
.L_x_4502:
        /* <DEDUP_REMOVED lines=10> */
[----:B------:R-:W-:-:S04]  /*bcc0*/  IMAD.WIDE.U32 R22, R19, UR6, R22 ;  /* 0x0000000613167c25 */ /* 0x000fc8000f8e0016 */
[----:B------:R-:W-:-:S04]  /*bcd0*/  IMAD R0, R0, UR6, RZ ;  /* 0x0000000600007c24 */ /* 0x000fc8000f8e02ff */
[----:B------:R-:W-:Y:S01]  /*bce0*/  IMAD R0, R19, UR7, R0 ;  /* 0x0000000713007c24 */ /* 0x000fe2000f8e0200 */
[----:B-----5:R-:W-:Y:S02]  /*bcf0*/  ISETP.GE.AND P3, PT, R166, UR8, PT ;  /* 0x00000008a6007c0c */ /* 0x020fe4000bf66270 */
[----:B------:R-:W-:Y:S01]  /*bd00*/  ISETP.GE.AND P2, PT, R157, UR8, PT ;  /* 0x000000089d007c0c */ /* 0x000fe2000bf46270 */
[----:B------:R-:W-:Y:S01]  /*bd10*/  IMAD.IADD R0, R0, 0x1, R23 ;  /* 0x0000000100007824 */ /* 0x000fe200078e0217 */
[----:B-1----:R-:W-:-:S04]  /*bd20*/  LEA R18, P4, R22, UR4, 0x1 ;  /* 0x0000000416127c11 */ /* 0x002fc8000f8808ff */
[----:B------:R-:W-:-:S05]  /*bd30*/  LEA.HI.X R19, R22, UR5, R0, 0x1, P4 ;  /* 0x0000000516137c11 */ /* 0x000fca000a0f0c00 */
[----:B---3--:R1:W-:Y:S04]  /*bd40*/  @!P3 STG.E.128 desc[UR16][R18.64], R8 ;  /* 0x000000081200b986 */ /* 0x0083e8000c101d10 */
[----:B----4-:R1:W-:Y:S02]  /*bd50*/  @!P2 STG.E.128 desc[UR16][R18.64+0x80], R4 ;  /* 0x000080041200a986 */ /* 0x0103e4000c101d10 */
.L_x_4505:
[----:B------:R-:W-:Y:S05]  /*bd60*/  BSYNC.RECONVERGENT B0 ;  /* 0x0000000000007941 */ /* 0x000fea0003800200 */
.L_x_4504:
        /* <DEDUP_REMOVED lines=10> */
[----:B------:R-:W-:-:S04]  /*be10*/  IMAD.WIDE.U32 R22, R19, UR6, R22 ;  /* 0x0000000613167c25 */ /* 0x000fc8000f8e0016 */
[----:B------:R-:W-:-:S04]  /*be20*/  IMAD R0, R0, UR6, RZ ;  /* 0x0000000600007c24 */ /* 0x000fc8000f8e02ff */
[----:B------:R-:W-:Y:S01]  /*be30*/  IMAD R0, R19, UR7, R0 ;  /* 0x0000000713007c24 */ /* 0x000fe2000f8e0200 */
[----:B-----5:R-:W-:Y:S02]  /*be40*/  ISETP.GE.AND P2, PT, R166, UR8, PT ;  /* 0x00000008a6007c0c */ /* 0x020fe4000bf46270 */
[----:B------:R-:W-:Y:S01]  /*be50*/  ISETP.GE.AND P1, PT, R157, UR8, PT ;  /* 0x000000089d007c0c */ /* 0x000fe2000bf26270 */
[----:B------:R-:W-:Y:S01]  /*be60*/  IMAD.IADD R0, R0, 0x1, R23 ;  /* 0x0000000100007824 */ /* 0x000fe200078e0217 */
[----:B--2---:R-:W-:-:S04]  /*be70*/  LEA R18, P3, R22, UR4, 0x1 ;  /* 0x0000000416127c11 */ /* 0x004fc8000f8608ff */
[----:B------:R-:W-:-:S05]  /*be80*/  LEA.HI.X R19, R22, UR5, R0, 0x1, P3 ;  /* 0x0000000516137c11 */ /* 0x000fca00098f0c00 */
[----:B---3--:R2:W-:Y:S04]  /*be90*/  @!P2 STG.E.128 desc[UR16][R18.64], R8 ;  /* 0x000000081200a986 */ /* 0x0085e8000c101d10 */
[----:B----4-:R2:W-:Y:S02]  /*bea0*/  @!P1 STG.E.128 desc[UR16][R18.64+0x80], R4 ;  /* 0x0000800412009986 */ /* 0x0105e4000c101d10 */
.L_x_4507:
[----:B------:R-:W-:Y:S05]  /*beb0*/  BSYNC.RECONVERGENT B0 ;  /* 0x0000000000007941 */ /* 0x000fea0003800200 */
.L_x_4506:
[----:B------:R-:W-:Y:S05]  /*bec0*/  @P0 EXIT ;  /* 0x000000000000094d */ /* 0x000fea0003800000 */
[----:B------:R-:W5:Y:S01]  /*bed0*/  LDCU.64 UR4, c[0x0][0x3f0] ;  /* 0x00007e00ff0477ac */ /* 0x000f620008000a00 */
[----:B------:R-:W-:Y:S01]  /*bee0*/  IADD3 R3, P0, PT, R3, 0x30, RZ ;  /* 0x0000003003037810 */ /* 0x000fe20007f1e0ff */
[----:B--2-4-:R2:W4:Y:S01]  /*bef0*/  LDS.128 R4, [R165+0x3800] ;  /* 0x00380000a5047984 */ /* 0x0145220000000c00 */
[----:B---3--:R-:W-:Y:S01]  /*bf00*/  MOV R9, R21 ;  /* 0x0000001500097202 */ /* 0x008fe20000000f00 */
[----:B------:R-:W3:Y:S01]  /*bf10*/  LDCU UR8, c[0x0][0x440] ;  /* 0x00008800ff0877ac */ /* 0x000ee20008000800 */
[----:B------:R-:W-:Y:S02]  /*bf20*/  IMAD.MOV.U32 R8, RZ, RZ, R16 ;  /* 0x000000ffff087224 */ /* 0x000fe400078e0010 */
[----:B------:R-:W-:Y:S02]  /*bf30*/  IMAD.X R0, RZ, RZ, RZ, P0 ;  /* 0x000000ffff007224 */ /* 0x000fe400000e06ff */
[----:B------:R-:W-:-:S04]  /*bf40*/  IMAD.WIDE.U32 R8, R3, UR6, R8 ;  /* 0x0000000603087c25 */ /* 0x000fc8000f8e0008 */
[----:B------:R-:W-:-:S04]  /*bf50*/  IMAD R0, R0, UR6, RZ ;  /* 0x0000000600007c24 */ /* 0x000fc8000f8e02ff */
[----:B------:R-:W-:Y:S01]  /*bf60*/  IMAD R0, R3, UR7, R0 ;  /* 0x0000000703007c24 */ /* 0x000fe2000f8e0200 */
[----:B-----5:R-:W-:-:S03]  /*bf70*/  LEA R2, P0, R8, UR4, 0x1 ;  /* 0x0000000408027c11 */ /* 0x020fc6000f8008ff */
[----:B------:R-:W-:Y:S01]  /*bf80*/  IMAD.IADD R0, R0, 0x1, R9 ;  /* 0x0000000100007824 */ /* 0x000fe200078e0209 */
[----:B---3--:R-:W-:-:S04]  /*bf90*/  ISETP.GE.AND P1, PT, R166, UR8, PT ;  /* 0x00000008a6007c0c */ /* 0x008fc8000bf26270 */
[----:B------:R-:W-:Y:S02]  /*bfa0*/  LEA.HI.X R3, R8, UR5, R0, 0x1, P0 ;  /* 0x0000000508037c11 */ /* 0x000fe400080f0c00 */
[----:B------:R-:W-:-:S07]  /*bfb0*/  ISETP.GE.AND P0, PT, R157, UR8, PT ;  /* 0x000000089d007c0c */ /* 0x000fce000bf06270 */
[----:B------:R2:W-:Y:S06]  /*bfc0*/  @!P1 STG.E.128 desc[UR16][R2.64], R12 ;  /* 0x0000000c02009986 */ /* 0x0005ec000c101d10 */
[----:B------:R-:W-:Y:S05]  /*bfd0*/  @P0 EXIT ;  /* 0x000000000000094d */ /* 0x000fea0003800000 */
[----:B----4-:R-:W-:Y:S01]  /*bfe0*/  STG.E.128 desc[UR16][R2.64+0x80], R4 ;  /* 0x0000800402007986 */ /* 0x010fe2000c101d10 */
[----:B------:R-:W-:Y:S05]  /*bff0*/  EXIT ;  /* 0x000000000000794d */ /* 0x000fea0003800000 */
.L_x_4508:
        /* <DEDUP_REMOVED lines=16> */
.L_x_7236:


//--------------------- .text._ZN5flash24flash_fwd_splitkv_kernelI23Flash_fwd_kernel_traitsILi128ELi64ELi64ELi4ELb0ELb0EN7cutlass10bfloat16_tE19Flash_kernel_traitsILi128ELi64ELi64ELi4ES3_EELb1ELb0ELb0ELb0ELb0ELb1ELb0ELb0EEEvNS_16Flash_fwd_paramsE --------------------------
	.section	.text._ZN5flash24flash_fwd_splitkv_kernelI23Flash_fwd_kernel_traitsILi128ELi64ELi64ELi4ELb0ELb0EN7cutlass10bfloat16_tE19Flash_kernel_traitsILi128ELi64ELi64ELi4ES3_EELb1ELb0ELb0ELb0ELb0ELb1ELb0ELb0EEEvNS_16Flash_fwd_paramsE,"ax",@progbits
	.align	128
        .global         _ZN5flash24flash_fwd_splitkv_kernelI23Flash_fwd_kernel_traitsILi128ELi64ELi64ELi4ELb0ELb0EN7cutlass10bfloat16_tE19Flash_kernel_traitsILi128ELi64ELi64ELi4ES3_EELb1ELb0ELb0ELb0ELb0ELb1ELb0ELb0EEEvNS_16Flash_fwd_paramsE
        .type           _ZN5flash24flash_fwd_splitkv_kernelI23Flash_fwd_kernel_traitsILi128ELi64ELi64ELi4ELb0ELb0EN7cutlass10bfloat16_tE19Flash_kernel_traitsILi128ELi64ELi64ELi4ES3_EELb1ELb0ELb0ELb0ELb0ELb1ELb0ELb0EEEvNS_16Flash_fwd_paramsE,@function
        .size           _ZN5flash24flash_fwd_splitkv_kernelI23Flash_fwd_kernel_traitsILi128ELi64ELi64ELi4ELb0ELb0EN7cutlass10bfloat16_tE19Flash_kernel_traitsILi128ELi64ELi64ELi4ES3_EELb1ELb0ELb0ELb0ELb0ELb1ELb0ELb0EEEvNS_16Flash_fwd_paramsE,(.L_x_7237 - _ZN5flash24flash_fwd_splitkv_kernelI23Flash_fwd_kernel_traitsILi128ELi64ELi64ELi4ELb0ELb0EN7cutlass10bfloat16_tE19Flash_kernel_traitsILi128ELi64ELi64ELi4ES3_EELb1ELb0ELb0ELb0ELb0ELb1ELb0ELb0EEEvNS_16Flash_fwd_paramsE)
        .other          _ZN5flash24flash_fwd_splitkv_kernelI23Flash_fwd_kernel_traitsILi128ELi64ELi64ELi4ELb0ELb0EN7cutlass10bfloat16_tE19Flash_kernel_traitsILi128ELi64ELi64ELi4ES3_EELb1ELb0ELb0ELb0ELb0ELb1ELb0ELb0EEEvNS_16Flash_fwd_paramsE,@"STO_CUDA_ENTRY STV_DEFAULT"
_ZN5flash24flash_fwd_splitkv_kernelI23Flash_fwd_kernel_traitsILi128ELi64ELi64ELi4ELb0ELb0EN7cutlass10bfloat16_tE19Flash_kernel_traitsILi128ELi64ELi64ELi4ES3_EELb1ELb0ELb0ELb0ELb0ELb1ELb0ELb0EEEvNS_16Flash_fwd_paramsE:
.text._ZN5flash24flash_fwd_splitkv_kernelI23Flash_fwd_kernel_traitsILi128ELi64ELi64ELi4ELb0ELb0EN7cutlass10bfloat16_tE19Flash_kernel_traitsILi128ELi64ELi64ELi4ES3_EELb1ELb0ELb0ELb0ELb0ELb1ELb0ELb0EEEvNS_16Flash_fwd_paramsE:
        /* <DEDUP_REMOVED lines=51> */
.L_x_4509:
        /* <DEDUP_REMOVED lines=72> */
.L_x_4512:
[----:B------:R-:W-:Y:S05]  /*07b0*/  BSYNC.RECONVERGENT B0 ;  /* 0x0000000000007941 */ /* 0x000fea0003800200 */
.L_x_4511:
        /* <DEDUP_REMOVED lines=18> */
.L_x_4514:
[----:B------:R-:W-:Y:S05]  /*08e0*/  BSYNC.RECONVERGENT B0 ;  /* 0x0000000000007941 */ /* 0x000fea0003800200 */
.L_x_4513:
        /* <DEDUP_REMOVED lines=18> */
.L_x_4516:
[----:B------:R-:W-:Y:S05]  /*0a10*/  BSYNC.RECONVERGENT B0 ;  /* 0x0000000000007941 */ /* 0x000fea0003800200 */
.L_x_4515:
        /* <DEDUP_REMOVED lines=17> */
.L_x_4518:
[----:B------:R-:W-:Y:S05]  /*0b30*/  BSYNC.RECONVERGENT B0 ;  /* 0x0000000000007941 */ /* 0x000fea0003800200 */
.L_x_4517:
        /* <DEDUP_REMOVED lines=20> */
.L_x_4510:
        /* <DEDUP_REMOVED lines=11> */
.L_x_4519:
        /* <DEDUP_REMOVED lines=99> */
.L_x_4520:
        /* <DEDUP_REMOVED lines=15> */
.L_x_4522:
[----:B------:R-:W2:Y:S01]  /*1450*/  LDC.64 R102, c[0x0][0x3b8] ;  /* 0x0000ee00ff667b82 */ /* 0x000ea20000000a00 */
[----:B-1----:R-:W-:-:S05]  /*1460*/  IADD3 R6, PT, PT, R0, R3, RZ ;  /* 0x0000000300067210 */ /* 0x002fca0007ffe0ff */
[C---:B--2---:R-:W-:Y:S02]  /*1470*/  IMAD R11, R6.reuse, R103, RZ ;  /* 0x00000067060b7224 */ /* 0x044fe400078e02ff */
[----:B------:R-:W-:-:S05]  /*1480*/  IMAD.WIDE.U32 R6, R6, R102, RZ ;  /* 0x0000006606067225 */ /* 0x000fca00078e00ff */
[----:B------:R-:W-:Y:S02]  /*1490*/  IADD3 R11, PT, PT, R7, R11, RZ ;  /* 0x0000000b070b7210 */ /* 0x000fe40007ffe0ff */
[----:B------:R-:W-:Y:S02]  /*14a0*/  MOV R10, R6 ;  /* 0x00000006000a7202 */ /* 0x000fe40000000f00 */
.L_x_4523:
        /* <DEDUP_REMOVED lines=14> */
.L_x_4524:
[----:B------:R-:W1:Y:S01]  /*1590*/  LDC.64 R28, c[0x0][0x3c0] ;  /* 0x0000f000ff1c7b82 */ /* 0x000e620000000a00 */
[----:B------:R-:W-:-:S05]  /*15a0*/  IADD3 R3, PT, PT, R0, R3, RZ ;  /* 0x0000000300037210 */ /* 0x000fca0007ffe0ff */
[C---:B-1----:R-:W-:Y:S02]  /*15b0*/  IMAD R13, R3.reuse, R29, RZ ;  /* 0x0000001d030d7224 */ /* 0x042fe400078e02ff */
[----:B-----5:R-:W-:-:S05]  /*15c0*/  IMAD.WIDE.U32 R2, R3, R28, RZ ;  /* 0x0000001c03027225 */ /* 0x020fca00078e00ff */
[----:B------:R-:W-:Y:S02]  /*15d0*/  IADD3 R13, PT, PT, R3, R13, RZ ;  /* 0x0000000d030d7210 */ /* 0x000fe40007ffe0ff */
[----:B------:R-:W-:-:S07]  /*15e0*/  MOV R12, R2 ;  /* 0x00000002000c7202 */ /* 0x000fce0000000f00 */
.L_x_4525:
        /* <DEDUP_REMOVED lines=42> */
.L_x_4521:
        /* <DEDUP_REMOVED lines=77> */
.L_x_4527:
[----:B------:R-:W-:Y:S05]  /*1d60*/  BSYNC.RECONVERGENT B0 ;  /* 0x0000000000007941 */ /* 0x000fea0003800200 */
.L_x_4526:
        /* <DEDUP_REMOVED lines=28> */
.L_x_4529:
[----:B------:R-:W-:Y:S05]  /*1f30*/  BSYNC.RECONVERGENT B0 ;  /* 0x0000000000007941 */ /* 0x000fea0003800200 */
.L_x_4528:
        /* <DEDUP_REMOVED lines=31> */
.L_x_4531:
[----:B------:R-:W-:Y:S05]  /*2130*/  BSYNC.RECONVERGENT B0 ;  /* 0x0000000000007941 */ /* 0x000fea0003800200 */
.L_x_4530:
        /* <DEDUP_REMOVED lines=30> */
.L_x_4533:
[----:B------:R-:W-:Y:S05]  /*2320*/  BSYNC.RECONVERGENT B0 ;  /* 0x0000000000007941 */ /* 0x000fea0003800200 */
.L_x_4532:
        /* <DEDUP_REMOVED lines=17> */
.L_x_4535:
[----:B------:R-:W-:Y:S05]  /*2440*/  BSYNC.RECONVERGENT B0 ;  /* 0x0000000000007941 */ /* 0x000fea0003800200 */
.L_x_4534:
        /* <DEDUP_REMOVED lines=15> */
.L_x_4537:
[----:B------:R-:W-:Y:S05]  /*2540*/  BSYNC.RECONVERGENT B0 ;  /* 0x0000000000007941 */ /* 0x000fea0003800200 */
.L_x_4536:
        /* <DEDUP_REMOVED lines=19> */
.L_x_4539:
[----:B------:R-:W-:Y:S05]  /*2680*/  BSYNC.RECONVERGENT B0 ;  /* 0x0000000000007941 */ /* 0x000fea0003800200 */
.L_x_4538:
        /* <DEDUP_REMOVED lines=17> */
.L_x_4541:
[----:B------:R-:W-:Y:S05]  /*27a0*/  BSYNC.RECONVERGENT B0 ;  /* 0x0000000000007941 */ /* 0x000fea0003800200 */
.L_x_4540:
        /* <DEDUP_REMOVED lines=38> */
.L_x_4543:
[----:B------:R1:W-:Y:S04]  /*2a10*/  STS.128 [R163+0x8000], RZ ;  /* 0x008000ffa3007388 */ /* 0x0003e80000000c00 */
[----:B------:R1:W-:Y:S02]  /*2a20*/  STS.128 [R163+0xa000], RZ ;  /* 0x00a000ffa3007388 */ /* 0x0003e40000000c00 */
.L_x_4544:
[----:B------:R-:W-:Y:S05]  /*2a30*/  BSYNC.RECONVERGENT B0 ;  /* 0x0000000000007941 */ /* 0x000fea0003800200 */
.L_x_4542:
        /* <DEDUP_REMOVED lines=28> */
.L_x_4546:
[----:B------:R-:W-:Y:S05]  /*2c00*/  BSYNC.RECONVERGENT B0 ;  /* 0x0000000000007941 */ /* 0x000fea0003800200 */
.L_x_4545:
        /* <DEDUP_REMOVED lines=21> */
.L_x_4548:
[----:B------:R-:W-:Y:S05]  /*2d60*/  BSYNC.RECONVERGENT B0 ;  /* 0x0000000000007941 */ /* 0x000fea0003800200 */
.L_x_4547:
        /* <DEDUP_REMOVED lines=19> */
.L_x_4550:
[----:B------:R-:W-:Y:S05]  /*2ea0*/  BSYNC.RECONVERGENT B0 ;  /* 0x0000000000007941 */ /* 0x000fea0003800200 */
.L_x_4549:
[----:B------:R-:W-:Y:S01]  /*2eb0*/  LDSM.16.M88.4 R48, [R153] ;  /* 0x000000009930783b */ /* 0x000fe20000000200 */
[----:B------:R-:W-:Y:S01]  /*2ec0*/  R2P PR, R85, 0x6 ;  /* 0x0000000655007804 */ /* 0x000fe20000000000 */
[----:B------:R-:W5:Y:S01]  /*2ed0*/  LDCU UR8, c[0x0][0x50c] ;  /* 0x0000a180ff0877ac */ /* 0x000f620008000800 */
[----:B------:R-:W-:Y:S01]  /*2ee0*/  MOV R5, 0x20 ;  /* 0x0000002000057802 */ /* 0x000fe20000000f00 */
[----:B------:R-:W4:Y:S01]  /*2ef0*/  LDSM.16.M88.4 R36, [R152+UR5+0x4000] ;  /* 0x004000059824783b */ /* 0x000f220008000200 */
[----:B-1----:R-:W-:Y:S02]  /*2f00*/  IADD3 R2, PT, PT, R152, UR5, RZ ;  /* 0x0000000598027c10 */ /* 0x002fe4000fffe0ff */
[----:B------:R-:W-:Y:S01]  /*2f10*/  SEL R5, R5, 0xffffffe0, !P1 ;  /* 0xffffffe005057807 */ /* 0x000fe20004800000 */
[----:B------:R-:W1:Y:S01]  /*2f20*/  LDSM.16.M88.4 R64, [R152+UR5+0x4800] ;  /* 0x004800059840783b */ /* 0x000e620008000200 */
[----:B------:R-:W-:Y:S02]  /*2f30*/  MOV R0, 0x40 ;  /* 0x0000004000007802 */ /* 0x000fe40000000f00 */
[-C--:B------:R-:W-:Y:S01]  /*2f40*/  IADD3 R151, PT, PT, R153, R5.reuse, RZ ;  /* 0x0000000599977210 */ /* 0x080fe20007ffe0ff */
[----:B------:R-:W5:Y:S01]  /*2f50*/  LDSM.16.M88.4 R56, [R152+UR5+0x5000] ;  /* 0x005000059838783b */ /* 0x000f620008000200 */
[----:B------:R-:W-:-:S02]  /*2f60*/  IADD3 R147, PT, PT, R2, R5, RZ ;  /* 0x0000000502937210 */ /* 0x000fc40007ffe0ff */
[----:B------:R-:W-:Y:S01]  /*2f70*/  SEL R0, R0, 0xffffffc0, !P2 ;  /* 0xffffffc000007807 */ /* 0x000fe20005000000 */
[----:B------:R-:W5:Y:S01]  /*2f80*/  LDSM.16.M88.4 R12, [R152+UR5+0x5800] ;  /* 0x00580005980c783b */ /* 0x000f620008000200 */
[----:B------:R-:W-:Y:S02]  /*2f90*/  ISETP.NE.AND P6, PT, R101, 0x1, PT ;  /* 0x000000016500780c */ /* 0x000fe40003fc5270 */
[-C--:B------:R-:W-:Y:S01]  /*2fa0*/  IADD3 R150, PT, PT, R153, R0.reuse, RZ ;  /* 0x0000000099967210 */ /* 0x080fe20007ffe0ff */
[----:B------:R-:W-:Y:S01]  /*2fb0*/  LDSM.16.M88.4 R8, [R151] ;  /* 0x000000009708783b */ /* 0x000fe20000000200 */
[----:B------:R-:W-:Y:S02]  /*2fc0*/  IADD3 R146, PT, PT, R2, R0, RZ ;  /* 0x0000000002927210 */ /* 0x000fe40007ffe0ff */
[C---:B------:R-:W-:Y:S01]  /*2fd0*/  IADD3 R149, PT, PT, R5.reuse, R150, RZ ;  /* 0x0000009605957210 */ /* 0x040fe20007ffe0ff */
[----:B------:R-:W5:Y:S01]  /*2fe0*/  LDSM.16.M88.4 R40, [R147+0x4000] ;  /* 0x004000009328783b */ /* 0x000f620000000200 */
[----:B------:R-:W-:-:S02]  /*2ff0*/  IADD3 R145, PT, PT, R5, R146, RZ ;  /* 0x0000009205917210 */ /* 0x000fc40007ffe0ff */
[C---:B------:R-:W-:Y:S01]  /*3000*/  VIMNMX R104, PT, PT, R86.reuse, R87, PT ;  /* 0x0000005756687248 */ /* 0x040fe20003fe0100 */
[----:B------:R-:W5:Y:S01]  /*3010*/  LDSM.16.M88.4 R44, [R147+0x5000] ;  /* 0x00500000932c783b */ /* 0x000f620000000200 */
[----:B------:R-:W-:-:S03]  /*3020*/  VIADDMNMX R2, R86, 0x8, R87, PT ;  /* 0x0000000856027846 */ /* 0x000fc60003800157 */
[----:B------:R-:W5:Y:S04]  /*3030*/  LDSM.16.M88.4 R68, [R147+0x4800] ;  /* 0x004800009344783b */ /* 0x000f680000000200 */
[----:B------:R-:W5:Y:S04]  /*3040*/  LDSM.16.M88.4 R24, [R147+0x5800] ;  /* 0x005800009318783b */ /* 0x000f680000000200 */
[----:B--23--:R-:W-:Y:S01]  /*3050*/  LDSM.16.M88.4 R20, [R146+0x4000] ;  /* 0x004000009214783b */ /* 0x00cfe20000000200 */
[C---:B----4-:R-:W-:Y:S03]  /*3060*/  HMMA.16816.F32.BF16 R16, R48.reuse, R36, RZ ;  /* 0x000000243010723c */ /* 0x050fe600000418ff */
[----:B------:R-:W-:Y:S04]  /*3070*/  LDSM.16.M88.4 R76, [R146+0x5000] ;  /* 0x00500000924c783b */ /* 0x000fe80000000200 */
[----:B------:R-:W-:Y:S01]  /*3080*/  LDSM.16.M88.4 R72, [R153+0x2000] ;  /* 0x002000009948783b */ /* 0x000fe20000000200 */
[C---:B------:R-:W-:Y:S03]  /*3090*/  HMMA.16816.F32.BF16 R36, R48.reuse, R38, RZ ;  /* 0x000000263024723c */ /* 0x040fe600000418ff */
[----:B------:R-:W-:Y:S04]  /*30a0*/  LDSM.16.M88.4 R80, [R147+0x6000] ;  /* 0x006000009350783b */ /* 0x000fe80000000200 */
[----:B------:R-:W0:Y:S01]  /*30b0*/  LDGDEPBAR ;  /* 0x00000000000079af */ /* 0x000e220000000000 */
[C---:B-1----:R-:W-:Y:S08]  /*30c0*/  HMMA.16816.F32.BF16 R32, R48.reuse, R64, RZ ;  /* 0x000000403020723c */ /* 0x042ff000000418ff */
[C---:B-----5:R-:W-:Y:S08]  /*30d0*/  HMMA.16816.F32.BF16 R60, R48.reuse, R56, RZ ;  /* 0x00000038303c723c */ /* 0x060ff000000418ff */
[C---:B------:R-:W-:Y:S08]  /*30e0*/  HMMA.16816.F32.BF16 R64, R48.reuse, R66, RZ ;  /* 0x000000423040723c */ /* 0x040ff000000418ff */
[C---:B------:R-:W-:Y:S08]  /*30f0*/  HMMA.16816.F32.BF16 R56, R48.reuse, R58, RZ ;  /* 0x0000003a3038723c */ /* 0x040ff000000418ff */
[C---:B------:R-:W-:Y:S08]  /*3100*/  HMMA.16816.F32.BF16 R52, R48.reuse, R12, RZ ;  /* 0x0000000c3034723c */ /* 0x040ff000000418ff */
[----:B------:R-:W-:Y:S01]  /*3110*/  HMMA.16816.F32.BF16 R48, R48, R14, RZ ;  /* 0x0000000e3030723c */ /* 0x000fe200000418ff */
[----:B------:R-:W1:Y:S07]  /*3120*/  LDSM.16.M88.4 R12, [R150] ;  /* 0x00000000960c783b */ /* 0x000e6e0000000200 */
[C---:B------:R-:W-:Y:S08]  /*3130*/  HMMA.16816.F32.BF16 R16, R8.reuse, R40, R16 ;  /* 0x000000280810723c */ /* 0x040ff00000041810 */
        /* <DEDUP_REMOVED lines=9> */
[----:B------:R-:W-:Y:S01]  /*31d0*/  HMMA.16816.F32.BF16 R48, R8, R26, R48 ;  /* 0x0000001a0830723c */ /* 0x000fe20000041830 */
[----:B------:R-:W-:Y:S04]  /*31e0*/  LDSM.16.M88.4 R8, [R149] ;  /* 0x000000009508783b */ /* 0x000fe80000000200 */
[----:B------:R-:W4:Y:S03]  /*31f0*/  LDSM.16.M88.4 R24, [R145+0x4000] ;  /* 0x004000009118783b */ /* 0x000f260000000200 */
[C---:B-1----:R-:W-:Y:S08]  /*3200*/  HMMA.16816.F32.BF16 R16, R12.reuse, R20, R16 ;  /* 0x000000140c10723c */ /* 0x042ff00000041810 */
[C---:B------:R-:W-:Y:S01]  /*3210*/  HMMA.16816.F32.BF16 R36, R12.reuse, R22, R36 ;  /* 0x000000160c24723c */ /* 0x040fe20000041824 */
[----:B------:R-:W1:Y:S07]  /*3220*/  LDSM.16.M88.4 R20, [R145+0x4800] ;  /* 0x004800009114783b */ /* 0x000e6e0000000200 */
[C---:B--2---:R-:W-:Y:S08]  /*3230*/  HMMA.16816.F32.BF16 R32, R12.reuse, R40, R32 ;  /* 0x000000280c20723c */ /* 0x044ff00000041820 */
[C---:B------:R-:W-:Y:S01]  /*3240*/  HMMA.16816.F32.BF16 R64, R12.reuse, R42, R64 ;  /* 0x0000002a0c40723c */ /* 0x040fe20000041840 */
[----:B------:R-:W2:Y:S07]  /*3250*/  LDSM.16.M88.4 R40, [R152+UR5+0x6000] ;  /* 0x006000059828783b */ /* 0x000eae0008000200 */
[C---:B------:R-:W-:Y:S08]  /*3260*/  HMMA.16816.F32.BF16 R60, R12.reuse, R76, R60 ;  /* 0x0000004c0c3c723c */ /* 0x040ff0000004183c */
[C---:B------:R-:W-:Y:S01]  /*3270*/  HMMA.16816.F32.BF16 R56, R12.reuse, R78, R56 ;  /* 0x0000004e0c38723c */ /* 0x040fe20000041838 */
[----:B------:R-:W-:Y:S07]  /*3280*/  LDSM.16.M88.4 R76, [R152+UR5+0x6800] ;  /* 0x00680005984c783b */ /* 0x000fee0008000200 */
[C---:B---3--:R-:W-:Y:S08]  /*3290*/  HMMA.16816.F32.BF16 R52, R12.reuse, R44, R52 ;  /* 0x0000002c0c34723c */ /* 0x048ff00000041834 */
[----:B------:R-:W-:Y:S01]  /*32a0*/  HMMA.16816.F32.BF16 R48, R12, R46, R48 ;  /* 0x0000002e0c30723c */ /* 0x000fe20000041830 */
[----:B------:R-:W3:Y:S04]  /*32b0*/  LDSM.16.M88.4 R12, [R145+0x5800] ;  /* 0x00580000910c783b */ /* 0x000ee80000000200 */
[----:B------:R-:W5:Y:S03]  /*32c0*/  LDSM.16.M88.4 R44, [R151+0x2000] ;  /* 0x00200000972c783b */ /* 0x000f660000000200 */
[C---:B----4-:R-:W-:Y:S08]  /*32d0*/  HMMA.16816.F32.BF16 R16, R8.reuse, R24, R16 ;  /* 0x000000180810723c */ /* 0x050ff00000041810 */
[C---:B------:R-:W-:Y:S01]  /*32e0*/  HMMA.16816.F32.BF16 R36, R8.reuse, R26, R36 ;  /* 0x0000001a0824723c */ /* 0x040fe20000041824 */
[----:B------:R-:W-:Y:S07]  /*32f0*/  LDSM.16.M88.4 R24, [R150+0x2000] ;  /* 0x002000009618783b */ /* 0x000fee0000000200 */
[C---:B-1----:R-:W-:Y:S08]  /*3300*/  HMMA.16816.F32.BF16 R32, R8.reuse, R20, R32 ;  /* 0x000000140820723c */ /* 0x042ff00000041820 */
[----:B------:R-:W-:Y:S01]  /*3310*/  HMMA.16816.F32.BF16 R64, R8, R22, R64 ;  /* 0x000000160840723c */ /* 0x000fe20000041840 */
[----:B------:R-:W1:Y:S07]  /*3320*/  LDSM.16.M88.4 R20, [R146+0x6000] ;  /* 0x006000009214783b */ /* 0x000e6e0000000200 */
[C---:B--2---:R-:W-:Y:S08]  /*3330*/  HMMA.16816.F32.BF16 R16, R72.reuse, R40, R16 ;  /* 0x000000284810723c */ /* 0x044ff00000041810 */
[----:B------:R-:W-:Y:S01]  /*3340*/  HMMA.16816.F32.BF16 R36, R72, R42, R36 ;  /* 0x0000002a4824723c */ /* 0x000fe20000041824 */
[----:B------:R-:W-:Y:S07]  /*3350*/  LDSM.16.M88.4 R40, [R147+0x6800] ;  /* 0x006800009328783b */ /* 0x000fee0000000200 */
[C---:B------:R-:W-:Y:S08]  /*3360*/  HMMA.16816.F32.BF16 R60, R8.reuse, R68, R60 ;  /* 0x00000044083c723c */ /* 0x040ff0000004183c */
[C---:B------:R-:W-:Y:S01]  /*3370*/  HMMA.16816.F32.BF16 R56, R8.reuse, R70, R56 ;  /* 0x000000460838723c */ /* 0x040fe20000041838 */
[----:B------:R-:W-:Y:S07]  /*3380*/  LDSM.16.M88.4 R68, [R152+UR5+0x7000] ;  /* 0x007000059844783b */ /* 0x000fee0008000200 */
[C---:B---3--:R-:W-:Y:S08]  /*3390*/  HMMA.16816.F32.BF16 R52, R8.reuse, R12, R52 ;  /* 0x0000000c0834723c */ /* 0x048ff00000041834 */
[----:B------:R-:W-:Y:S01]  /*33a0*/  HMMA.16816.F32.BF16 R48, R8, R14, R48 ;  /* 0x0000000e0830723c */ /* 0x000fe20000041830 */
[----:B------:R-:W-:Y:S04]  /*33b0*/  LDSM.16.M88.4 R12, [R149+0x2000] ;  /* 0x00200000950c783b */ /* 0x000fe80000000200 */
[----:B------:R-:W2:Y:S03]  /*33c0*/  LDSM.16.M88.4 R8, [R145+0x6000] ;  /* 0x006000009108783b */ /* 0x000ea60000000200 */
[C---:B-----5:R-:W-:Y:S08]  /*33d0*/  HMMA.16816.F32.BF16 R16, R44.reuse, R80, R16 ;  /* 0x000000502c10723c */ /* 0x060ff00000041810 */
[----:B------:R-:W-:Y:S08]  /*33e0*/  HMMA.16816.F32.BF16 R36, R44, R82, R36 ;  /* 0x000000522c24723c */ /* 0x000ff00000041824 */
[----:B------:R-:W-:Y:S08]  /*33f0*/  HMMA.16816.F32.BF16 R32, R72, R76, R32 ;  /* 0x0000004c4820723c */ /* 0x000ff00000041820 */
[C---:B-1----:R-:W-:Y:S08]  /*3400*/  HMMA.16816.F32.BF16 R16, R24.reuse, R20, R16 ;  /* 0x000000141810723c */ /* 0x042ff00000041810 */
[----:B------:R-:W-:Y:S01]  /*3410*/  HMMA.16816.F32.BF16 R36, R24, R22, R36 ;  /* 0x000000161824723c */ /* 0x000fe20000041824 */
[----:B------:R-:W1:Y:S07]  /*3420*/  LDSM.16.M88.4 R20, [R152+UR5+0x7800] ;  /* 0x007800059814783b */ /* 0x000e6e0008000200 */
[----:B------:R-:W-:Y:S08]  /*3430*/  HMMA.16816.F32.BF16 R64, R72, R78, R64 ;  /* 0x0000004e4840723c */ /* 0x000ff00000041840 */
[C---:B--2---:R-:W-:Y:S08]  /*3440*/  HMMA.16816.F32.BF16 R16, R12.reuse, R8, R16 ;  /* 0x000000080c10723c */ /* 0x044ff00000041810 */
[----:B------:R-:W-:Y:S01]  /*3450*/  HMMA.16816.F32.BF16 R36, R12, R10, R36 ;  /* 0x0000000a0c24723c */ /* 0x000fe20000041824 */
[----:B------:R-:W2:Y:S07]  /*3460*/  LDSM.16.M88.4 R8, [R147+0x7000] ;  /* 0x007000009308783b */ /* 0x000eae0000000200 */
[----:B------:R-:W-:Y:S01]  /*3470*/  HMMA.16816.F32.BF16 R76, R72, R68, R60 ;  /* 0x00000044484c723c */ /* 0x000fe2000004183c */
[----:B------:R-:W3:Y:S02]  /*3480*/  LDSM.16.M88.4 R60, [R146+0x6800] ;  /* 0x00680000923c783b */ /* 0x000ee40000000200 */
[----:B------:R-:W-:Y:S01]  /*3490*/  FMUL.FTZ R3, R16, UR8 ;  /* 0x0000000810037c20 */ /* 0x000fe20008410000 */
[----:B------:R-:W-:Y:S01]  /*34a0*/  FMUL.FTZ R68, R17, UR8 ;  /* 0x0000000811447c20 */ /* 0x000fe20008410000 */
[----:B------:R-:W-:-:S03]  /*34b0*/  FMUL.FTZ R69, R18, UR8 ;  /* 0x0000000812457c20 */ /* 0x000fc60008410000 */
[----:B------:R-:W-:Y:S01]  /*34c0*/  HMMA.16816.F32.BF16 R56, R72, R70, R56 ;  /* 0x000000464838723c */ /* 0x000fe20000041838 */
[----:B------:R-:W-:Y:S01]  /*34d0*/  FMUL.FTZ R70, R19, UR8 ;  /* 0x0000000813467c20 */ /* 0x000fe20008410000 */
[----:B------:R-:W4:Y:S01]  /*34e0*/  MUFU.TANH R3, R3 ;  /* 0x0000000300037308 */ /* 0x000f220000002400 */
[----:B------:R-:W5:Y:S05]  /*34f0*/  LDSM.16.M88.4 R16, [R146+0x7000] ;  /* 0x007000009210783b */ /* 0x000f6a0000000200 */
[C---:B------:R-:W-:Y:S01]  /*3500*/  HMMA.16816.F32.BF16 R80, R44.reuse, R40, R32 ;  /* 0x000000282c50723c */ /* 0x040fe20000041820 */
[----:B------:R-:W-:Y:S01]  /*3510*/  LDSM.16.M88.4 R32, [R145+0x6800] ;  /* 0x006800009120783b */ /* 0x000fe20000000200 */
[----:B------:R-:W2:Y:S06]  /*3520*/  MUFU.TANH R68, R68 ;  /* 0x0000004400447308 */ /* 0x000eac0000002400 */
[----:B------:R-:W-:Y:S01]  /*3530*/  HMMA.16816.F32.BF16 R64, R44, R42, R64 ;  /* 0x0000002a2c40723c */ /* 0x000fe20000041840 */
[----:B------:R-:W4:Y:S01]  /*3540*/  LDSM.16.M88.4 R40, [R147+0x7800] ;  /* 0x007800009328783b */ /* 0x000f220000000200 */
[----:B------:R-:W3:Y:S06]  /*3550*/  MUFU.TANH R69, R69 ;  /* 0x0000004500457308 */ /* 0x000eec0000002400 */
[----:B-1----:R-:W-:Y:S01]  /*3560*/  HMMA.16816.F32.BF16 R52, R72, R20, R52 ;  /* 0x000000144834723c */ /* 0x002fe20000041834 */
[----:B------:R-:W-:Y:S01]  /*3570*/  FMUL.FTZ R20, R36, UR8 ;  /* 0x0000000824147c20 */ /* 0x000fe20008410000 */
[----:B------:R-:W-:Y:S01]  /*3580*/  FMUL.FTZ R21, R37, UR8 ;  /* 0x0000000825157c20 */ /* 0x000fe20008410000 */
[----:B------:R-:W1:Y:S05]  /*3590*/  MUFU.TANH R70, R70 ;  /* 0x0000004600467308 */ /* 0x000e6a0000002400 */
[C---:B--2---:R-:W-:Y:S03]  /*35a0*/  HMMA.16816.F32.BF16 R76, R44.reuse, R8, R76 ;  /* 0x000000082c4c723c */ /* 0x044fe6000004184c */
[----:B------:R-:W2:Y:S05]  /*35b0*/  MUFU.TANH R20, R20 ;  /* 0x0000001400147308 */ /* 0x000eaa0000002400 */
[----:B------:R-:W-:Y:S01]  /*35c0*/  HMMA.16816.F32.BF16 R56, R44, R10, R56 ;  /* 0x0000000a2c38723c */ /* 0x000fe20000041838 */
[----:B------:R-:W1:Y:S02]  /*35d0*/  LDSM.16.M88.4 R8, [R146+0x7800] ;  /* 0x007800009208783b */ /* 0x000e640000000200 */
[----:B------:R-:W1:Y:S05]  /*35e0*/  MUFU.TANH R21, R21 ;  /* 0x0000001500157308 */ /* 0x000e6a0000002400 */
[----:B------:R-:W-:Y:S08]  /*35f0*/  HMMA.16816.F32.BF16 R48, R72, R22, R48 ;  /* 0x000000164830723c */ /* 0x000ff00000041830 */
[C---:B---3--:R-:W-:Y:S08]  /*3600*/  HMMA.16816.F32.BF16 R80, R24.reuse, R60, R80 ;  /* 0x0000003c1850723c */ /* 0x048ff00000041850 */
[C---:B------:R-:W-:Y:S01]  /*3610*/  HMMA.16816.F32.BF16 R64, R24.reuse, R62, R64 ;  /* 0x0000003e1840723c */ /* 0x040fe20000041840 */
[----:B------:R-:W3:Y:S07]  /*3620*/  LDSM.16.M88.4 R60, [R145+0x7000] ;  /* 0x00700000913c783b */ /* 0x000eee0000000200 */
[C---:B-----5:R-:W-:Y:S08]  /*3630*/  HMMA.16816.F32.BF16 R76, R24.reuse, R16, R76 ;  /* 0x00000010184c723c */ /* 0x060ff0000004184c */
[----:B------:R-:W-:Y:S01]  /*3640*/  HMMA.16816.F32.BF16 R56, R24, R18, R56 ;  /* 0x000000121838723c */ /* 0x000fe20000041838 */
[----:B------:R-:W5:Y:S01]  /*3650*/  LDSM.16.M88.4 R16, [R145+0x7800] ;  /* 0x007800009110783b */ /* 0x000f620000000200 */
[----:B------:R-:W-:-:S06]  /*3660*/  DEPBAR.LE SB0, 0x0 ;  /* 0x000080000000791a */ /* 0x000fcc0000000000 */
[C---:B----4-:R-:W-:Y:S08]  /*3670*/  HMMA.16816.F32.BF16 R52, R44.reuse, R40, R52 ;  /* 0x000000282c34723c */ /* 0x050ff00000041834 */
[----:B------:R-:W-:Y:S08]  /*3680*/  HMMA.16816.F32.BF16 R48, R44, R42, R48 ;  /* 0x0000002a2c30723c */ /* 0x000ff00000041830 */
[----:B------:R-:W-:Y:S01]  /*3690*/  HMMA.16816.F32.BF16 R80, R12, R32, R80 ;  /* 0x000000200c50723c */ /* 0x000fe20000041850 */
[----:B------:R-:W-:Y:S01]  /*36a0*/  FMUL.FTZ R32, R38, UR8 ;  /* 0x0000000826207c20 */ /* 0x000fe20008410000 */
[----:B------:R-:W-:-:S05]  /*36b0*/  FMUL.FTZ R33, R39, UR8 ;  /* 0x0000000827217c20 */ /* 0x000fca0008410000 */
[----:B------:R-:W4:Y:S01]  /*36c0*/  MUFU.TANH R32, R32 ;  /* 0x0000002000207308 */ /* 0x000f220000002400 */
[C---:B-1----:R-:W-:Y:S07]  /*36d0*/  HMMA.16816.F32.BF16 R52, R24.reuse, R8, R52 ;  /* 0x000000081834723c */ /* 0x042fee0000041834 */
[----:B------:R-:W1:Y:S01]  /*36e0*/  MUFU.TANH R33, R33 ;  /* 0x0000002100217308 */ /* 0x000e620000002400 */
[----:B------:R-:W-:Y:S03]  /*36f0*/  HMMA.16816.F32.BF16 R48, R24, R10, R48 ;  /* 0x0000000a1830723c */ /* 0x000fe60000041830 */
[----:B------:R-:W-:Y:S01]  /*3700*/  FMUL.FTZ R36, R80, UR8 ;  /* 0x0000000850247c20 */ /* 0x000fe20008410000 */
[----:B------:R-:W-:-:S04]  /*3710*/  FMUL.FTZ R37, R83, UR8 ;  /* 0x0000000853257c20 */ /* 0x000fc80008410000 */
[C---:B------:R-:W-:Y:S01]  /*3720*/  HMMA.16816.F32.BF16 R64, R12.reuse, R34, R64 ;  /* 0x000000220c40723c */ /* 0x040fe20000041840 */
[----:B------:R-:W-:Y:S01]  /*3730*/  FMUL.FTZ R34, R81, UR8 ;  /* 0x0000000851227c20 */ /* 0x000fe20008410000 */
[----:B------:R-:W-:Y:S01]  /*3740*/  FMUL.FTZ R35, R82, UR8 ;  /* 0x0000000852237c20 */ /* 0x000fe20008410000 */
[----:B------:R-:W1:Y:S05]  /*3750*/  MUFU.TANH R36, R36 ;  /* 0x0000002400247308 */ /* 0x000e6a0000002400 */
[C---:B---3--:R-:W-:Y:S03]  /*3760*/  HMMA.16816.F32.BF16 R76, R12.reuse, R60, R76 ;  /* 0x0000003c0c4c723c */ /* 0x048fe6000004184c */
[----:B------:R-:W3:Y:S05]  /*3770*/  MUFU.TANH R34, R34 ;  /* 0x0000002200227308 */ /* 0x000eea0000002400 */
[C---:B------:R-:W-:Y:S03]  /*3780*/  HMMA.16816.F32.BF16 R56, R12.reuse, R62, R56 ;  /* 0x0000003e0c38723c */ /* 0x040fe60000041838 */
[----:B------:R-:W-:Y:S01]  /*3790*/  FMUL.FTZ R38, R64, UR8 ;  /* 0x0000000840267c20 */ /* 0x000fe20008410000 */
[----:B------:R-:W-:Y:S01]  /*37a0*/  FMUL.FTZ R39, R65, UR8 ;  /* 0x0000000841277c20 */ /* 0x000fe20008410000 */
[----:B------:R-:W-:Y:S01]  /*37b0*/  FMUL.FTZ R23, R66, UR8 ;  /* 0x0000000842177c20 */ /* 0x000fe20008410000 */
[----:B------:R-:W-:Y:S01]  /*37c0*/  FMUL.FTZ R8, R67, UR8 ;  /* 0x0000000843087c20 */ /* 0x000fe20008410000 */
[----:B------:R-:W1:Y:S01]  /*37d0*/  MUFU.TANH R35, R35 ;  /* 0x0000002300237308 */ /* 0x000e620000002400 */
[C---:B-----5:R-:W-:Y:S03]  /*37e0*/  HMMA.16816.F32.BF16 R52, R12.reuse, R16, R52 ;  /* 0x000000100c34723c */ /* 0x060fe60000041834 */
[----:B------:R-:W-:Y:S01]  /*37f0*/  FMUL.FTZ R76, R76, UR8 ;  /* 0x000000084c4c7c20 */ /* 0x000fe20008410000 */
[----:B------:R-:W-:Y:S01]  /*3800*/  FMUL.FTZ R77, R77, UR8 ;  /* 0x000000084d4d7c20 */ /* 0x000fe20008410000 */
[----:B------:R-:W-:Y:S01]  /*3810*/  FMUL.FTZ R78, R78, UR8 ;  /* 0x000000084e4e7c20 */ /* 0x000fe20008410000 */
[----:B------:R-:W-:Y:S01]  /*3820*/  FMUL.FTZ R79, R79, UR8 ;  /* 0x000000084f4f7c20 */ /* 0x000fe20008410000 */
[----:B------:R-:W1:Y:S01]  /*3830*/  MUFU.TANH R37, R37 ;  /* 0x0000002500257308 */ /* 0x000e620000002400 */
[----:B------:R-:W-:Y:S03]  /*3840*/  HMMA.16816.F32.BF16 R48, R12, R18, R48 ;  /* 0x000000120c30723c */ /* 0x000fe60000041830 */
[----:B------:R-:W-:Y:S01]  /*3850*/  FMUL.FTZ R56, R56, UR8 ;  /* 0x0000000838387c20 */ /* 0x000fe20008410000 */
[----:B------:R-:W-:Y:S01]  /*3860*/  FMUL.FTZ R57, R57, UR8 ;  /* 0x0000000839397c20 */ /* 0x000fe20008410000 */
[----:B------:R-:W-:Y:S01]  /*3870*/  FMUL.FTZ R58, R58, UR8 ;  /* 0x000000083a3a7c20 */ /* 0x000fe20008410000 */
[----:B------:R-:W-:Y:S01]  /*3880*/  FMUL.FTZ R59, R59, UR8 ;  /* 0x000000083b3b7c20 */ /* 0x000fe20008410000 */
[----:B------:R-:W1:Y:S04]  /*3890*/  MUFU.TANH R38, R38 ;  /* 0x0000002600267308 */ /* 0x000e680000002400 */
        /* <DEDUP_REMOVED lines=9> */
[----:B------:R-:W1:Y:S08]  /*3930*/  MUFU.TANH R23, R23 ;  /* 0x0000001700177308 */ /* 0x000e700000002400 */
[----:B------:R-:W1:Y:S08]  /*3940*/  MUFU.TANH R8, R8 ;  /* 0x0000000800087308 */ /* 0x000e700000002400 */
        /* <DEDUP_REMOVED lines=29> */
.L_x_4552:
[----:B------:R-:W2:Y:S01]  /*3b20*/  LDC R11, c[0x0][0x4f0] ;  /* 0x00013c00ff0b7b82 */ /* 0x000ea20000000800 */
[----:B------:R-:W-:Y:S01]  /*3b30*/  IADD3 R30, PT, PT, R30, -0x80, RZ ;  /* 0xffffff801e1e7810 */ /* 0x000fe20007ffe0ff */
[----:B------:R-:W3:Y:S01]  /*3b40*/  LDCU.64 UR6, c[0x0][0x3a0] ;  /* 0x00007400ff0677ac */ /* 0x000ee20008000a00 */
[----:B------:R-:W-:Y:S02]  /*3b50*/  IABS R13, R6 ;  /* 0x00000006000d7213 */ /* 0x000fe40000000000 */
[----:B------:R-:W-:Y:S02]  /*3b60*/  IABS R12, R30 ;  /* 0x0000001e000c7213 */ /* 0x000fe40000000000 */
        /* <DEDUP_REMOVED lines=54> */
.L_x_4553:
[----:B------:R-:W2:Y:S01]  /*3ed0*/  LDCU UR4, c[0x0][0x440] ;  /* 0x00008800ff0477ac */ /* 0x000ea20008000800 */
        /* <DEDUP_REMOVED lines=51> */
.L_x_4551:
[----:B------:R-:W-:Y:S01]  /*4210*/  IMAD.SHL.U32 R6, R85, 0x2, RZ ;  /* 0x0000000255067824 */ /* 0x000fe200078e00ff */
[----:B------:R-:W3:Y:S01]  /*4220*/  LDCU UR4, c[0x0][0x45c] ;  /* 0x00008b80ff0477ac */ /* 0x000ee20008000800 */
[----:B------:R-:W-:Y:S02]  /*4230*/  IMAD.IADD R148, R7, 0x1, R4 ;  /* 0x0000000107947824 */ /* 0x000fe400078e0204 */
[----:B------:R-:W-:Y:S01]  /*4240*/  IMAD.MOV.U32 R169, RZ, RZ, -0x1 ;  /* 0xffffffffffa97424 */ /* 0x000fe200078e00ff */
[----:B------:R-:W-:Y:S02]  /*4250*/  LOP3.LUT R6, R6, 0x6, RZ, 0xc0, !PT ;  /* 0x0000000606067812 */ /* 0x000fe400078ec0ff */
[----:B------:R-:W-:-:S03]  /*4260*/  LEA R148, R148, UR5, 0x1 ;  /* 0x0000000594947c11 */ /* 0x000fc6000f8e08ff */
[----:B------:R-:W-:Y:S02]  /*4270*/  IMAD R9, R101, 0x40, R6 ;  /* 0x0000004065097824 */ /* 0x000fe400078e0206 */
[----:B------:R-:W-:Y:S01]  /*4280*/  LDSM.16.MT88.4 R92, [R148+0x8000] ;  /* 0x00800000945c783b */ /* 0x000fe20000004200 */
[--C-:B------:R-:W-:Y:S02]  /*4290*/  IMAD.IADD R144, R5, 0x1, R148.reuse ;  /* 0x0000000105907824 */ /* 0x100fe400078e0294 */
[C---:B--2---:R-:W-:Y:S02]  /*42a0*/  VIADD R11, R9.reuse, 0xffffffc0 ;  /* 0xffffffc0090b7836 */ /* 0x044fe40000000000 */
[----:B------:R-:W-:Y:S01]  /*42b0*/  VIADD R13, R9, 0xffffffc1 ;  /* 0xffffffc1090d7836 */ /* 0x000fe20000000000 */
[----:B------:R-:W-:Y:S01]  /*42c0*/  LDSM.16.MT88.4 R84, [R144+0x8000] ;  /* 0x008000009054783b */ /* 0x000fe20000004200 */
[----:B------:R-:W-:Y:S01]  /*42d0*/  IMAD.IADD R107, R0, 0x1, R148 ;  /* 0x00000001006b7824 */ /* 0x000fe200078e0294 */
[----:B------:R-:W-:-:S02]  /*42e0*/  ISETP.GE.AND P4, PT, R11, R104, PT ;  /* 0x000000680b00720c */ /* 0x000fc40003f86270 */
[----:B------:R-:W-:Y:S01]  /*42f0*/  ISETP.GE.AND P1, PT, R11, R2, PT ;  /* 0x000000020b00720c */ /* 0x000fe20003f26270 */
[----:B------:R-:W-:Y:S01]  /*4300*/  VIADD R11, R9, 0xffffffc8 ;  /* 0xffffffc8090b7836 */ /* 0x000fe20000000000 */
[----:B------:R-:W-:Y:S01]  /*4310*/  ISETP.GE.AND P3, PT, R13, R104, PT ;  /* 0x000000680d00720c */ /* 0x000fe20003f66270 */
[----:B------:R-:W-:Y:S01]  /*4320*/  IMAD.IADD R106, R5, 0x1, R107 ;  /* 0x00000001056a7824 */ /* 0x000fe200078e026b */
[----:B------:R-:W-:Y:S01]  /*4330*/  ISETP.GE.AND P0, PT, R13, R2, PT ;  /* 0x000000020d00720c */ /* 0x000fe20003f06270 */
[----:B------:R-:W-:Y:S01]  /*4340*/  VIADD R13, R9, 0xffffffc9 ;  /* 0xffffffc9090d7836 */ /* 0x000fe20000000000 */
[C---:B------:R-:W-:Y:S01]  /*4350*/  ISETP.GE.AND P5, PT, R11.reuse, R104, PT ;  /* 0x000000680b00720c */ /* 0x040fe20003fa6270 */
[----:B-1----:R-:W-:Y:S01]  /*4360*/  LDSM.16.MT88.4 R76, [R107+0x8000] ;  /* 0x008000006b4c783b */ /* 0x002fe20000004200 */
[----:B------:R-:W-:Y:S01]  /*4370*/  ISETP.GE.AND P2, PT, R11, R2, PT ;  /* 0x000000020b00720c */ /* 0x000fe20003f46270 */
[----:B------:R-:W-:Y:S01]  /*4380*/  VIADD R11, R9, 0xffffffd0 ;  /* 0xffffffd0090b7836 */ /* 0x000fe20000000000 */
[----:B------:R-:W-:Y:S01]  /*4390*/  FSEL R68, R68, -INF , !P3 ;  /* 0xff80000044447808 */ /* 0x000fe20005800000 */
[----:B------:R-:W-:Y:S01]  /*43a0*/  LDSM.16.MT88.4 R48, [R144+0xa000] ;  /* 0x00a000009030783b */ /* 0x000fe20000004200 */
[----:B------:R-:W-:-:S02]  /*43b0*/  FSEL R10, R70, -INF , !P0 ;  /* 0xff800000460a7808 */ /* 0x000fc40004000000 */
[----:B------:R-:W-:Y:S01]  /*43c0*/  FSEL R40, R3, -INF , !P4 ;  /* 0xff80000003287808 */ /* 0x000fe20006000000 */
[----:B------:R-:W-:Y:S01]  /*43d0*/  VIADD R3, R9, 0xffffffd1 ;  /* 0xffffffd109037836 */ /* 0x000fe20000000000 */
[----:B------:R-:W-:Y:S01]  /*43e0*/  FSEL R6, R69, -INF , !P1 ;  /* 0xff80000045067808 */ /* 0x000fe20004800000 */
[----:B------:R-:W-:Y:S01]  /*43f0*/  LDSM.16.MT88.4 R56, [R107+0xa000] ;  /* 0x00a000006b38783b */ /* 0x000fe20000004200 */
[C---:B------:R-:W-:Y:S02]  /*4400*/  ISETP.GE.AND P3, PT, R11.reuse, R104, PT ;  /* 0x000000680b00720c */ /* 0x040fe40003f66270 */
[----:B------:R-:W-:Y:S01]  /*4410*/  ISETP.GE.AND P0, PT, R11, R2, PT ;  /* 0x000000020b00720c */ /* 0x000fe20003f06270 */
[----:B------:R-:W-:Y:S01]  /*4420*/  VIADD R11, R9, 0xffffffd8 ;  /* 0xffffffd8090b7836 */ /* 0x000fe20000000000 */
        /* <DEDUP_REMOVED lines=50> */
[----:B------:R-:W-:Y:S01]  /*4750*/  VIADD R3, R9, 0xfffffff8 ;  /* 0xfffffff809037836 */ /* 0x000fe20000000000 */
[----:B------:R-:W-:Y:S01]  /*4760*/  FMNMX3.FTZ R13, R13, R24, R142, !PT ;  /* 0x000000180d0d7276 */ /* 0x000fe2000781008e */
[----:B------:R-:W-:Y:S01]  /*4770*/  VIADD R9, R9, 0xfffffff9 ;  /* 0xfffffff909097836 */ /* 0x000fe20000000000 */
        /* <DEDUP_REMOVED lines=30> */
[----:B-1----:R-:W-:-:S04]  /*4960*/  FMNMX.FTZ R100, R9, R100, !PT ;  /* 0x0000006409647209 */ /* 0x002fc80007810000 */
        /* <DEDUP_REMOVED lines=8> */
[----:B------:R-:W-:Y:S01]  /*49f0*/  LDSM.16.MT88.4 R40, [R148+0xa000] ;  /* 0x00a000009428783b */ /* 0x000fe20000004200 */
[----:B------:R-:W-:Y:S01]  /*4a00*/  FSEL R119, R119, RZ, P0 ;  /* 0x000000ff77777208 */ /* 0x000fe20000000000 */
[--C-:B------:R-:W-:Y:S01]  /*4a10*/  FFMA.FTZ R111, R30, UR4, -R127.reuse ;  /* 0x000000041e6f7c23 */ /* 0x100fe2000801087f */
[----:B------:R-:W-:Y:S01]  /*4a20*/  FFMA.FTZ R110, R26, UR4, -R127 ;  /* 0x000000041a6e7c23 */ /* 0x000fe2000801087f */
[----:B------:R-:W1:Y:S01]  /*4a30*/  LDSM.16.MT88.4 R68, [R106+0x8000] ;  /* 0x008000006a44783b */ /* 0x000e620000004200 */
        /* <DEDUP_REMOVED lines=8> */
[--C-:B------:R-:W-:Y:S01]  /*4ac0*/  FFMA.FTZ R31, R12, UR4, -R127.reuse ;  /* 0x000000040c1f7c23 */ /* 0x100fe2000801087f */
[--C-:B------:R-:W-:Y:S01]  /*4ad0*/  FFMA.FTZ R35, R36, UR4, -R127.reuse ;  /* 0x0000000424237c23 */ /* 0x100fe2000801087f */
[----:B------:R-:W-:Y:S01]  /*4ae0*/  MUFU.EX2 R111, R111 ;  /* 0x0000006f006f7308 */ /* 0x000fe20000000800 */
[----:B------:R-:W5:Y:S01]  /*4af0*/  LDSM.16.MT88.4 R12, [R144+0x8800] ;  /* 0x00880000900c783b */ /* 0x000f620000004200 */
[--C-:B------:R-:W-:Y:S01]  /*4b00*/  FFMA.FTZ R34, R34, UR4, -R127.reuse ;  /* 0x0000000422227c23 */ /* 0x100fe2000801087f */
[----:B------:R-:W-:Y:S01]  /*4b10*/  FFMA.FTZ R0, R24, UR4, -R127 ;  /* 0x0000000418007c23 */ /* 0x000fe2000801087f */
[----:B------:R-:W3:Y:S01]  /*4b20*/  MUFU.EX2 R110, R110 ;  /* 0x0000006e006e7308 */ /* 0x000ee20000000800 */
[--C-:B------:R-:W-:Y:S01]  /*4b30*/  FFMA.FTZ R32, R22, UR4, -R119.reuse ;  /* 0x0000000416207c23 */ /* 0x100fe20008010877 */
[--C-:B------:R-:W-:Y:S01]  /*4b40*/  FFMA.FTZ R105, R20, UR4, -R119.reuse ;  /* 0x0000000414697c23 */ /* 0x100fe20008010877 */
[--C-:B------:R-:W-:Y:S01]  /*4b50*/  FFMA.FTZ R30, R18, UR4, -R119.reuse ;  /* 0x00000004121e7c23 */ /* 0x100fe20008010877 */
[----:B------:R-:W-:Y:S01]  /*4b60*/  MUFU.EX2 R113, R113 ;  /* 0x0000007100717308 */ /* 0x000fe20000000800 */
[----:B------:R-:W-:Y:S01]  /*4b70*/  FFMA.FTZ R33, R16, UR4, -R119 ;  /* 0x0000000410217c23 */ /* 0x000fe20008010877 */
[----:B---3--:R-:W-:Y:S01]  /*4b80*/  F2FP.BF16.F32.PACK_AB R64, R114, R115 ;  /* 0x000000737240723e */ /* 0x008fe200000010ff */
[----:B------:R-:W3:Y:S01]  /*4b90*/  LDSM.16.MT88.4 R20, [R106+0x8800] ;  /* 0x008800006a14783b */ /* 0x000ee20000004200 */
[----:B------:R-:W1:Y:S01]  /*4ba0*/  MUFU.EX2 R112, R112 ;  /* 0x0000007000707308 */ /* 0x000e620000000800 */
[--C-:B------:R-:W-:Y:S01]  /*4bb0*/  FFMA.FTZ R123, R142, UR4, -R127.reuse ;  /* 0x000000048e7b7c23 */ /* 0x100fe2000801087f */
[----:B------:R-:W-:Y:S01]  /*4bc0*/  FFMA.FTZ R125, R126, UR4, -R127 ;  /* 0x000000047e7d7c23 */ /* 0x000fe2000801087f */
        /* <DEDUP_REMOVED lines=13> */
[----:B------:R-:W1:Y:S01]  /*4ca0*/  MUFU.EX2 R34, R34 ;  /* 0x0000002200227308 */ /* 0x000e620000000800 */
[----:B------:R-:W-:Y:S01]  /*4cb0*/  FFMA.FTZ R171, R116, UR4, -R119 ;  /* 0x0000000474ab7c23 */ /* 0x000fe20008010877 */
[--C-:B------:R-:W-:Y:S01]  /*4cc0*/  FFMA.FTZ R130, R130, UR4, -R127.reuse ;  /* 0x0000000482827c23 */ /* 0x100fe2000801087f */
[----:B------:R-:W-:Y:S01]  /*4cd0*/  FFMA.FTZ R122, R122, UR4, -R127 ;  /* 0x000000047a7a7c23 */ /* 0x000fe2000801087f */
[----:B------:R-:W-:Y:S01]  /*4ce0*/  MUFU.EX2 R31, R31 ;  /* 0x0000001f001f7308 */ /* 0x000fe20000000800 */
[----:B------:R-:W-:Y:S01]  /*4cf0*/  FADD.FTZ R114, R115, R114 ;  /* 0x0000007273727221 */ /* 0x000fe20000010000 */
[----:B--2---:R-:W-:Y:S01]  /*4d00*/  F2FP.BF16.F32.PACK_AB R67, R108, R109 ;  /* 0x0000006d6c43723e */ /* 0x004fe200000010ff */
[----:B------:R-:W-:Y:S01]  /*4d10*/  FADD.FTZ R112, R113, R112 ;  /* 0x0000007071707221 */ /* 0x000fe20000010000 */
[----:B------:R-:W-:Y:S01]  /*4d20*/  MUFU.EX2 R0, R0 ;  /* 0x0000000000007308 */ /* 0x000fe20000000800 */
[----:B------:R-:W-:-:S03]  /*4d30*/  FADD.FTZ R111, R111, R114 ;  /* 0x000000726f6f7221 */ /* 0x000fc60000010000 */
[----:B------:R-:W-:Y:S01]  /*4d40*/  MUFU.EX2 R32, R32 ;  /* 0x0000002000207308 */ /* 0x000fe20000000800 */
[C---:B------:R-:W-:Y:S01]  /*4d50*/  HMMA.16816.F32.BF16 R96, R64.reuse, R92, RZ ;  /* 0x0000005c4060723c */ /* 0x040fe200000418ff */
[----:B------:R-:W-:Y:S02]  /*4d60*/  FADD.FTZ R110, R110, R111 ;  /* 0x0000006f6e6e7221 */ /* 0x000fe40000010000 */
[----:B------:R-:W2:Y:S04]  /*4d70*/  MUFU.EX2 R105, R105 ;  /* 0x0000006900697308 */ /* 0x000ea80000000800 */
        /* <DEDUP_REMOVED lines=27> */
[----:B--2---:R-:W-:-:S03]  /*4f30*/  F2FP.BF16.F32.PACK_AB R5, R105, R32 ;  /* 0x000000206905723e */ /* 0x004fc600000010ff */
[----:B------:R-:W-:Y:S02]  /*4f40*/  FADD.FTZ R34, R34, R35 ;  /* 0x0000002322227221 */ /* 0x000fe40000010000 */
[----:B------:R-:W-:Y:S01]  /*4f50*/  HMMA.16816.F32.BF16 R64, R64, R6, RZ ;  /* 0x000000064040723c */ /* 0x000fe200000418ff */
[----:B------:R-:W-:Y:S01]  /*4f60*/  F2FP.BF16.F32.PACK_AB R6, R0, R31 ;  /* 0x0000001f0006723e */ /* 0x000fe200000010ff */
[----:B------:R-:W-:Y:S01]  /*4f70*/  FADD.FTZ R31, R31, R34 ;  /* 0x000000221f1f7221 */ /* 0x000fe20000010000 */
[----:B----4-:R-:W-:-:S03]  /*4f80*/  F2FP.BF16.F32.PACK_AB R7, R33, R30 ;  /* 0x0000001e2107723e */ /* 0x010fc600000010ff */
[----:B------:R-:W-:-:S04]  /*4f90*/  FADD.FTZ R0, R0, R31 ;  /* 0x0000001f00007221 */ /* 0x000fc80000010000 */
[C---:B------:R-:W-:Y:S08]  /*4fa0*/  HMMA.16816.F32.BF16 R96, R4.reuse, R8, R96 ;  /* 0x000000080460723c */ /* 0x040ff00000041860 */
[C---:B------:R-:W-:Y:S01]  /*4fb0*/  HMMA.16816.F32.BF16 R92, R4.reuse, R10, R92 ;  /* 0x0000000a045c723c */ /* 0x040fe2000004185c */
[----:B------:R-:W1:Y:S07]  /*4fc0*/  LDSM.16.MT88.4 R8, [R144+0xa800] ;  /* 0x00a800009008783b */ /* 0x000e6e0000004200 */
        /* <DEDUP_REMOVED lines=12> */
[C---:B--2---:R-:W-:Y:S01]  /*5090*/  HMMA.16816.F32.BF16 R52, R4.reuse, R12, R52 ;  /* 0x0000000c0434723c */ /* 0x044fe20000041834 */
[--C-:B------:R-:W-:Y:S01]  /*50a0*/  FFMA.FTZ R12, R134, UR4, -R127.reuse ;  /* 0x00000004860c7c23 */ /* 0x100fe2000801087f */
[----:B------:R-:W-:Y:S01]  /*50b0*/  FFMA.FTZ R127, R121, UR4, -R127 ;  /* 0x00000004797f7c23 */ /* 0x000fe2000801087f */
[----:B------:R-:W2:Y:S04]  /*50c0*/  MUFU.EX2 R134, R140 ;  /* 0x0000008c00867308 */ /* 0x000ea80000000800 */
[----:B------:R5:W4:Y:S01]  /*50d0*/  MUFU.EX2 R126, R12 ;  /* 0x0000000c007e7308 */ /* 0x000b220000000800 */
[C---:B------:R-:W-:Y:S03]  /*50e0*/  HMMA.16816.F32.BF16 R56, R4.reuse, R14, R56 ;  /* 0x0000000e0438723c */ /* 0x040fe60000041838 */
[----:B------:R-:W-:Y:S05]  /*50f0*/  MUFU.EX2 R121, R122 ;  /* 0x0000007a00797308 */ /* 0x000fea0000000800 */
[C---:B------:R-:W-:Y:S01]  /*5100*/  HMMA.16816.F32.BF16 R80, R4.reuse, R24, R80 ;  /* 0x000000180450723c */ /* 0x040fe20000041850 */
[----:B-----5:R-:W5:Y:S07]  /*5110*/  LDSM.16.MT88.4 R12, [R107+0x9000] ;  /* 0x009000006b0c783b */ /* 0x020f6e0000004200 */
[C---:B------:R-:W-:Y:S01]  /*5120*/  HMMA.16816.F32.BF16 R76, R4.reuse, R26, R76 ;  /* 0x0000001a044c723c */ /* 0x040fe2000004184c */
[----:B------:R-:W-:Y:S07]  /*5130*/  LDSM.16.MT88.4 R24, [R144+0x9800] ;  /* 0x009800009018783b */ /* 0x000fee0000004200 */
[C---:B---3--:R-:W-:Y:S08]  /*5140*/  HMMA.16816.F32.BF16 R60, R4.reuse, R20, R60 ;  /* 0x00000014043c723c */ /* 0x048ff0000004183c */
[----:B------:R-:W-:Y:S01]  /*5150*/  HMMA.16816.F32.BF16 R64, R4, R22, R64 ;  /* 0x000000160440723c */ /* 0x000fe20000041840 */
[----:B--2---:R-:W-:Y:S01]  /*5160*/  F2FP.BF16.F32.PACK_AB R4, R134, R123 ;  /* 0x0000007b8604723e */ /* 0x004fe200000010ff */
[----:B------:R-:W2:Y:S01]  /*5170*/  LDSM.16.MT88.4 R20, [R106+0x9000] ;  /* 0x009000006a14783b */ /* 0x000ea20000004200 */
[----:B----4-:R-:W-:-:S02]  /*5180*/  F2FP.BF16.F32.PACK_AB R6, R125, R126 ;  /* 0x0000007e7d06723e */ /* 0x010fc400000010ff */
[----:B------:R-:W-:Y:S02]  /*5190*/  F2FP.BF16.F32.PACK_AB R5, R129, R132 ;  /* 0x000000848105723e */ /* 0x000fe400000010ff */
[----:B------:R-:W-:-:S07]  /*51a0*/  F2FP.BF16.F32.PACK_AB R7, R131, R124 ;  /* 0x0000007c8307723e */ /* 0x000fce00000010ff */
[C---:B------:R-:W-:Y:S08]  /*51b0*/  HMMA.16816.F32.BF16 R96, R4.reuse, R16, R96 ;  /* 0x000000100460723c */ /* 0x040ff00000041860 */
[C---:B------:R-:W-:Y:S01]  /*51c0*/  HMMA.16816.F32.BF16 R92, R4.reuse, R18, R92 ;  /* 0x00000012045c723c */ /* 0x040fe2000004185c */
[----:B------:R-:W3:Y:S07]  /*51d0*/  LDSM.16.MT88.4 R16, [R148+0xb000] ;  /* 0x00b000009410783b */ /* 0x000eee0000004200 */
[C---:B-1----:R-:W-:Y:S08]  /*51e0*/  HMMA.16816.F32.BF16 R88, R4.reuse, R8, R88 ;  /* 0x000000080458723c */ /* 0x042ff00000041858 */
[C---:B------:R-:W-:Y:S01]  /*51f0*/  HMMA.16816.F32.BF16 R84, R4.reuse, R10, R84 ;  /* 0x0000000a0454723c */ /* 0x040fe20000041854 */
[----:B------:R-:W1:Y:S07]  /*5200*/  LDSM.16.MT88.4 R8, [R144+0xb000] ;  /* 0x00b000009008783b */ /* 0x000e6e0000004200 */
[C---:B-----5:R-:W-:Y:S08]  /*5210*/  HMMA.16816.F32.BF16 R80, R4.reuse, R12, R80 ;  /* 0x0000000c0450723c */ /* 0x060ff00000041850 */
[C---:B------:R-:W-:Y:S01]  /*5220*/  HMMA.16816.F32.BF16 R76, R4.reuse, R14, R76 ;  /* 0x0000000e044c723c */ /* 0x040fe2000004184c */
[----:B------:R-:W4:Y:S07]  /*5230*/  LDSM.16.MT88.4 R12, [R107+0xb000] ;  /* 0x00b000006b0c783b */ /* 0x000f2e0000004200 */
[C---:B--2---:R-:W-:Y:S01]  /*5240*/  HMMA.16816.F32.BF16 R72, R4.reuse, R20, R72 ;  /* 0x000000140448723c */ /* 0x044fe20000041848 */
[--C-:B------:R-:W-:Y:S01]  /*5250*/  FFMA.FTZ R20, R120, UR4, -R119.reuse ;  /* 0x0000000478147c23 */ /* 0x100fe20008010877 */
[--C-:B------:R-:W-:Y:S01]  /*5260*/  FFMA.FTZ R21, R117, UR4, -R119.reuse ;  /* 0x0000000475157c23 */ /* 0x100fe20008010877 */
[----:B------:R-:W2:Y:S04]  /*5270*/  MUFU.EX2 R120, R127 ;  /* 0x0000007f00787308 */ /* 0x000ea80000000800 */
[----:B------:R-:W-:Y:S01]  /*5280*/  MUFU.EX2 R116, R21 ;  /* 0x0000001500747308 */ /* 0x000fe20000000800 */
[C---:B---3--:R-:W-:Y:S08]  /*5290*/  HMMA.16816.F32.BF16 R36, R4.reuse, R16, R36 ;  /* 0x000000100424723c */ /* 0x048ff00000041824 */
[C---:B------:R-:W-:Y:S01]  /*52a0*/  HMMA.16816.F32.BF16 R40, R4.reuse, R18, R40 ;  /* 0x000000120428723c */ /* 0x040fe20000041828 */
[----:B------:R-:W3:Y:S07]  /*52b0*/  LDSM.16.MT88.4 R16, [R106+0xb000] ;  /* 0x00b000006a10783b */ /* 0x000eee0000004200 */
[C---:B-1----:R-:W-:Y:S08]  /*52c0*/  HMMA.16816.F32.BF16 R44, R4.reuse, R8, R44 ;  /* 0x00000008042c723c */ /* 0x042ff0000004182c */
[C---:B------:R-:W-:Y:S01]  /*52d0*/  HMMA.16816.F32.BF16 R48, R4.reuse, R10, R48 ;  /* 0x0000000a0430723c */ /* 0x040fe20000041830 */
[----:B------:R-:W1:Y:S07]  /*52e0*/  LDSM.16.MT88.4 R8, [R148+0x9800] ;  /* 0x009800009408783b */ /* 0x000e6e0000004200 */
[----:B------:R-:W-:Y:S01]  /*52f0*/  HMMA.16816.F32.BF16 R68, R4, R22, R68 ;  /* 0x000000160444723c */ /* 0x000fe20000041844 */
[----:B------:R-:W-:-:S02]  /*5300*/  FFMA.FTZ R22, R118, UR4, -R119 ;  /* 0x0000000476167c23 */ /* 0x000fc40008010877 */
[----:B------:R-:W-:Y:S04]  /*5310*/  MUFU.EX2 R118, R20 ;  /* 0x0000001400767308 */ /* 0x000fe80000000800 */
[----:B------:R5:W2:Y:S01]  /*5320*/  MUFU.EX2 R117, R22 ;  /* 0x0000001600757308 */ /* 0x000aa20000000800 */
[C---:B----4-:R-:W-:Y:S08]  /*5330*/  HMMA.16816.F32.BF16 R52, R4.reuse, R12, R52 ;  /* 0x0000000c0434723c */ /* 0x050ff00000041834 */
[C---:B------:R-:W-:Y:S01]  /*5340*/  HMMA.16816.F32.BF16 R56, R4.reuse, R14, R56 ;  /* 0x0000000e0438723c */ /* 0x040fe20000041838 */
[----:B------:R-:W4:Y:S04]  /*5350*/  LDSM.16.MT88.4 R12, [R107+0x9800] ;  /* 0x009800006b0c783b */ /* 0x000f280000004200 */
[----:B-----5:R-:W-:Y:S03]  /*5360*/  LDSM.16.MT88.4 R20, [R106+0x9800] ;  /* 0x009800006a14783b */ /* 0x020fe60000004200 */
[C---:B---3--:R-:W-:Y:S08]  /*5370*/  HMMA.16816.F32.BF16 R60, R4.reuse, R16, R60 ;  /* 0x00000010043c723c */ /* 0x048ff0000004183c */
[----:B------:R-:W-:Y:S01]  /*5380*/  HMMA.16816.F32.BF16 R64, R4, R18, R64 ;  /* 0x000000120440723c */ /* 0x000fe20000041840 */
[----:B------:R-:W3:Y:S01]  /*5390*/  LDSM.16.MT88.4 R16, [R144+0xb800] ;  /* 0x00b800009010783b */ /* 0x000ee20000004200 */
[----:B------:R-:W-:-:S02]  /*53a0*/  F2FP.BF16.F32.PACK_AB R4, R133, R128 ;  /* 0x000000808504723e */ /* 0x000fc400000010ff */
[----:B--2---:R-:W-:Y:S02]  /*53b0*/  F2FP.BF16.F32.PACK_AB R6, R120, R121 ;  /* 0x000000797806723e */ /* 0x004fe400000010ff */
[----:B------:R-:W-:Y:S02]  /*53c0*/  F2FP.BF16.F32.PACK_AB R5, R117, R118 ;  /* 0x000000767505723e */ /* 0x000fe400000010ff */
[----:B------:R-:W-:-:S07]  /*53d0*/  F2FP.BF16.F32.PACK_AB R7, R171, R116 ;  /* 0x00000074ab07723e */ /* 0x000fce00000010ff */
[C---:B-1----:R-:W-:Y:S08]  /*53e0*/  HMMA.16816.F32.BF16 R96, R4.reuse, R8, R96 ;  /* 0x000000080460723c */ /* 0x042ff00000041860 */
[C---:B------:R-:W-:Y:S01]  /*53f0*/  HMMA.16816.F32.BF16 R92, R4.reuse, R10, R92 ;  /* 0x0000000a045c723c */ /* 0x040fe2000004185c */
[----:B------:R-:W1:Y:S07]  /*5400*/  LDSM.16.MT88.4 R8, [R148+0xb800] ;  /* 0x00b800009408783b */ /* 0x000e6e0000004200 */
[C---:B----4-:R-:W-:Y:S08]  /*5410*/  HMMA.16816.F32.BF16 R80, R4.reuse, R12, R80 ;  /* 0x0000000c0450723c */ /* 0x050ff00000041850 */
[C---:B------:R-:W-:Y:S01]  /*5420*/  HMMA.16816.F32.BF16 R76, R4.reuse, R14, R76 ;  /* 0x0000000e044c723c */ /* 0x040fe2000004184c */
[----:B------:R-:W2:Y:S07]  /*5430*/  LDSM.16.MT88.4 R12, [R107+0xb800] ;  /* 0x00b800006b0c783b */ /* 0x000eae0000004200 */
[----:B---3--:R-:W-:Y:S01]  /*5440*/  HMMA.16816.F32.BF16 R44, R4, R16, R44 ;  /* 0x00000010042c723c */ /* 0x008fe2000004182c */
        /* <DEDUP_REMOVED lines=12> */
[----:B------:R-:W1:Y:S01]  /*5510*/  LDSM.16.MT88.4 R8, [R106+0xb800] ;  /* 0x00b800006a08783b */ /* 0x000e620000004200 */
[----:B------:R-:W-:-:S04]  /*5520*/  FADD.FTZ R124, R124, R129 ;  /* 0x000000817c7c7221 */ /* 0x000fc80000010000 */
[----:B------:R-:W-:Y:S02]  /*5530*/  FADD.FTZ R131, R131, R124 ;  /* 0x0000007c83837221 */ /* 0x000fe40000010000 */
        /* <DEDUP_REMOVED lines=16> */
[C---:B------:R-:W-:Y:S08]  /*5640*/  HMMA.16816.F32.BF16 R56, R4.reuse, R14, R56 ;  /* 0x0000000e0438723c */ /* 0x040ff00000041838 */
        /* <DEDUP_REMOVED lines=69> */
.L_x_4555:
[----:B------:R-:W-:Y:S01]  /*5aa0*/  UMOV UR6, URZ ;  /* 0x000000ff00067c82 */ /* 0x000fe20008000000 */
[----:B------:R-:W-:Y:S01]  /*5ab0*/  IMAD.SHL.U32 R0, R28, 0x40, RZ ;  /* 0x000000401c007824 */ /* 0x000fe200078e00ff */
[----:B------:R-:W-:-:S05]  /*5ac0*/  IADD3 R5, P0, PT, RZ, -UR6, RZ ;  /* 0x80000006ff057c10 */ /* 0x000fca000ff1e0ff */
[----:B------:R-:W-:-:S05]  /*5ad0*/  IMAD.X R0, RZ, RZ, ~R0, P0 ;  /* 0x000000ffff007224 */ /* 0x000fca00000e0e00 */
[----:B------:R-:W-:-:S04]  /*5ae0*/  SHF.R.S64 R5, R5, 0x1f, R0 ;  /* 0x0000001f05057819 */ /* 0x000fc80000001000 */
[----:B------:R-:W-:-:S04]  /*5af0*/  IADD3 R158, P0, PT, R5, R158, RZ ;  /* 0x0000009e059e7210 */ /* 0x000fc80007f1e0ff */
[----:B------:R-:W-:-:S09]  /*5b00*/  LEA.HI.X.SX32 R159, R0, R159, 0x1, P0 ;  /* 0x0000009f009f7211 */ /* 0x000fd200000f0eff */
.L_x_4556:
        /* <DEDUP_REMOVED lines=9> */
[----:B-1----:R-:W-:Y:S02]  /*5ba0*/  ISETP.GE.AND P1, PT, R164, UR6, PT ;  /* 0x00000006a4007c0c */ /* 0x002fe4000bf26270 */
        /* <DEDUP_REMOVED lines=27> */
[----:B------:R-:W-:Y:S01]  /*5d60*/  @P1 STS.128 [R163+0x9000], RZ ;  /* 0x009000ffa3001388 */ /* 0x000fe20000000c00 */
[----:B-1----:R-:W-:-:S02]  /*5d70*/  @!P0 IMAD.MOV.U32 R4, RZ, RZ, R6 ;  /* 0x000000ffff048224 */ /* 0x002fc400078e0006 */
[----:B------:R-:W-:-:S05]  /*5d80*/  @!P0 IMAD.MOV.U32 R5, RZ, RZ, R7 ;  /* 0x000000ffff058224 */ /* 0x000fca00078e0007 */
        /* <DEDUP_REMOVED lines=16> */
[----:B------:R-:W1:Y:S04]  /*5e90*/  LDSM.16.M88.4 R8, [R152+UR5+0x4000] ;  /* 0x004000059808783b */ /* 0x000e680008000200 */
[----:B------:R-:W3:Y:S04]  /*5ea0*/  LDSM.16.M88.4 R28, [R152+UR5+0x4800] ;  /* 0x00480005981c783b */ /* 0x000ee80008000200 */
[----:B------:R-:W2:Y:S04]  /*5eb0*/  LDSM.16.M88.4 R20, [R152+UR5+0x5000] ;  /* 0x005000059814783b */ /* 0x000ea80008000200 */
[----:B------:R-:W4:Y:S04]  /*5ec0*/  LDSM.16.M88.4 R112, [R152+UR5+0x5800] ;  /* 0x005800059870783b */ /* 0x000f280008000200 */
[----:B------:R-:W-:Y:S04]  /*5ed0*/  LDSM.16.M88.4 R108, [R151] ;  /* 0x00000000976c783b */ /* 0x000fe80000000200 */
[----:B------:R-:W5:Y:S04]  /*5ee0*/  LDSM.16.M88.4 R16, [R147+0x4000] ;  /* 0x004000009310783b */ /* 0x000f680000000200 */
[----:B------:R-:W5:Y:S04]  /*5ef0*/  LDSM.16.M88.4 R12, [R147+0x4800] ;  /* 0x00480000930c783b */ /* 0x000f680000000200 */
[----:B------:R-:W5:Y:S04]  /*5f00*/  LDSM.16.M88.4 R128, [R147+0x5000] ;  /* 0x005000009380783b */ /* 0x000f680000000200 */
[----:B------:R-:W5:Y:S04]  /*5f10*/  LDSM.16.M88.4 R116, [R147+0x5800] ;  /* 0x005800009374783b */ /* 0x000f680000000200 */
[----:B------:R-:W-:Y:S01]  /*5f20*/  LDSM.16.M88.4 R132, [R151+0x2000] ;  /* 0x002000009784783b */ /* 0x000fe20000000200 */
[C---:B-1----:R-:W-:Y:S03]  /*5f30*/  HMMA.16816.F32.BF16 R4, R120.reuse, R8, RZ ;  /* 0x000000087804723c */ /* 0x042fe600000418ff */
[----:B------:R-:W-:Y:S04]  /*5f40*/  LDSM.16.M88.4 R136, [R145+0x6000] ;  /* 0x006000009188783b */ /* 0x000fe80000000200 */
[----:B------:R-:W0:Y:S01]  /*5f50*/  LDGDEPBAR ;  /* 0x00000000000079af */ /* 0x000e220000000000 */
[C---:B---3--:R-:W-:Y:S08]  /*5f60*/  HMMA.16816.F32.BF16 R32, R120.reuse, R28, RZ ;  /* 0x0000001c7820723c */ /* 0x048ff000000418ff */
[C---:B------:R-:W-:Y:S08]  /*5f70*/  HMMA.16816.F32.BF16 R8, R120.reuse, R10, RZ ;  /* 0x0000000a7808723c */ /* 0x040ff000000418ff */
[C---:B------:R-:W-:Y:S08]  /*5f80*/  HMMA.16816.F32.BF16 R28, R120.reuse, R30, RZ ;  /* 0x0000001e781c723c */ /* 0x040ff000000418ff */
[C---:B--2---:R-:W-:Y:S08]  /*5f90*/  HMMA.16816.F32.BF16 R24, R120.reuse, R20, RZ ;  /* 0x000000147818723c */ /* 0x044ff000000418ff */
[C---:B------:R-:W-:Y:S08]  /*5fa0*/  HMMA.16816.F32.BF16 R20, R120.reuse, R22, RZ ;  /* 0x000000167814723c */ /* 0x040ff000000418ff */
[C---:B----4-:R-:W-:Y:S08]  /*5fb0*/  HMMA.16816.F32.BF16 R124, R120.reuse, R112, RZ ;  /* 0x00000070787c723c */ /* 0x050ff000000418ff */
[----:B------:R-:W-:Y:S01]  /*5fc0*/  HMMA.16816.F32.BF16 R120, R120, R114, RZ ;  /* 0x000000727878723c */ /* 0x000fe200000418ff */
[----:B------:R-:W-:Y:S07]  /*5fd0*/  LDSM.16.M88.4 R112, [R150] ;  /* 0x000000009670783b */ /* 0x000fee0000000200 */
[C---:B-----5:R-:W-:Y:S08]  /*5fe0*/  HMMA.16816.F32.BF16 R4, R108.reuse, R16, R4 ;  /* 0x000000106c04723c */ /* 0x060ff00000041804 */
[C---:B------:R-:W-:Y:S01]  /*5ff0*/  HMMA.16816.F32.BF16 R8, R108.reuse, R18, R8 ;  /* 0x000000126c08723c */ /* 0x040fe20000041808 */
[----:B------:R-:W1:Y:S07]  /*6000*/  LDSM.16.M88.4 R16, [R146+0x4000] ;  /* 0x004000009210783b */ /* 0x000e6e0000000200 */
        /* <DEDUP_REMOVED lines=9> */
[----:B------:R-:W-:Y:S03]  /*60a0*/  LDSM.16.M88.4 R108, [R149] ;  /* 0x00000000956c783b */ /* 0x000fe60000000200 */
        /* <DEDUP_REMOVED lines=11> */
[----:B------:R-:W4:Y:S04]  /*6160*/  LDSM.16.M88.4 R116, [R145+0x5800] ;  /* 0x005800009174783b */ /* 0x000f280000000200 */
[----:B------:R-:W-:Y:S03]  /*6170*/  LDSM.16.M88.4 R112, [R152+UR5+0x6000] ;  /* 0x006000059870783b */ /* 0x000fe60008000200 */
        /* <DEDUP_REMOVED lines=8> */
[----:B------:R-:W-:Y:S07]  /*6200*/  LDSM.16.M88.4 R128, [R147+0x7800] ;  /* 0x007800009380783b */ /* 0x000fee0000000200 */
[C---:B----4-:R-:W-:Y:S08]  /*6210*/  HMMA.16816.F32.BF16 R124, R108.reuse, R116, R124 ;  /* 0x000000746c7c723c */ /* 0x050ff0000004187c */
[----:B------:R-:W-:Y:S01]  /*6220*/  HMMA.16816.F32.BF16 R120, R108, R118, R120 ;  /* 0x000000766c78723c */ /* 0x000fe20000041878 */
[----:B------:R-:W2:Y:S04]  /*6230*/  LDSM.16.M88.4 R108, [R152+UR5+0x7800] ;  /* 0x00780005986c783b */ /* 0x000ea80008000200 */
[----:B------:R-:W3:Y:S03]  /*6240*/  LDSM.16.M88.4 R116, [R152+UR5+0x7000] ;  /* 0x007000059874783b */ /* 0x000ee60008000200 */
        /* <DEDUP_REMOVED lines=11> */
[----:B------:R-:W-:Y:S04]  /*6300*/  LDSM.16.M88.4 R116, [R150+0x2000] ;  /* 0x002000009674783b */ /* 0x000fe80000000200 */
[----:B------:R-:W3:Y:S03]  /*6310*/  LDSM.16.M88.4 R12, [R146+0x6000] ;  /* 0x00600000920c783b */ /* 0x000ee60000000200 */
[C---:B-1----:R-:W-:Y:S08]  /*6320*/  HMMA.16816.F32.BF16 R32, R132.reuse, R16, R32 ;  /* 0x000000108420723c */ /* 0x042ff00000041820 */
[C---:B------:R-:W-:Y:S01]  /*6330*/  HMMA.16816.F32.BF16 R28, R132.reuse, R18, R28 ;  /* 0x00000012841c723c */ /* 0x040fe2000004181c */
[----:B------:R-:W1:Y:S07]  /*6340*/  LDSM.16.M88.4 R16, [R149+0x2000] ;  /* 0x002000009510783b */ /* 0x000e6e0000000200 */
[C---:B----4-:R-:W-:Y:S08]  /*6350*/  HMMA.16816.F32.BF16 R4, R132.reuse, R112, R4 ;  /* 0x000000708404723c */ /* 0x050ff00000041804 */
[C---:B--2---:R-:W-:Y:S08]  /*6360*/  HMMA.16816.F32.BF16 R24, R132.reuse, R108, R24 ;  /* 0x0000006c8418723c */ /* 0x044ff00000041818 */
[----:B------:R-:W-:Y:S01]  /*6370*/  HMMA.16816.F32.BF16 R20, R132, R110, R20 ;  /* 0x0000006e8414723c */ /* 0x000fe20000041814 */
[----:B------:R-:W2:Y:S07]  /*6380*/  LDSM.16.M88.4 R108, [R146+0x7000] ;  /* 0x00700000926c783b */ /* 0x000eae0000000200 */
[----:B---3--:R-:W-:Y:S08]  /*6390*/  HMMA.16816.F32.BF16 R4, R116, R12, R4 ;  /* 0x0000000c7404723c */ /* 0x008ff00000041804 */
[C---:B------:R-:W-:Y:S01]  /*63a0*/  HMMA.16816.F32.BF16 R8, R132.reuse, R114, R8 ;  /* 0x000000728408723c */ /* 0x040fe20000041808 */
[----:B------:R-:W3:Y:S07]  /*63b0*/  LDSM.16.M88.4 R112, [R146+0x6800] ;  /* 0x006800009270783b */ /* 0x000eee0000000200 */
[----:B------:R-:W-:Y:S08]  /*63c0*/  HMMA.16816.F32.BF16 R124, R132, R128, R124 ;  /* 0x00000080847c723c */ /* 0x000ff0000004187c */
[----:B-1----:R-:W-:Y:S08]  /*63d0*/  HMMA.16816.F32.BF16 R4, R16, R136, R4 ;  /* 0x000000881004723c */ /* 0x002ff00000041804 */
[C---:B------:R-:W-:Y:S01]  /*63e0*/  HMMA.16816.F32.BF16 R8, R116.reuse, R14, R8 ;  /* 0x0000000e7408723c */ /* 0x040fe20000041808 */
[----:B------:R-:W1:Y:S07]  /*63f0*/  LDSM.16.M88.4 R12, [R145+0x6800] ;  /* 0x00680000910c783b */ /* 0x000e6e0000000200 */
[----:B--2---:R-:W-:Y:S03]  /*6400*/  HMMA.16816.F32.BF16 R24, R116, R108, R24 ;  /* 0x0000006c7418723c */ /* 0x004fe60000041818 */
[----:B------:R-:W-:Y:S01]  /*6410*/  FMUL.FTZ R0, R4, UR8 ;  /* 0x0000000804007c20 */ /* 0x000fe20008410000 */
[----:B------:R-:W-:Y:S01]  /*6420*/  FMUL.FTZ R105, R5, UR8 ;  /* 0x0000000805697c20 */ /* 0x000fe20008410000 */
[----:B------:R-:W-:Y:S01]  /*6430*/  FMUL.FTZ R108, R6, UR8 ;  /* 0x00000008066c7c20 */ /* 0x000fe20008410000 */
[----:B------:R-:W-:-:S02]  /*6440*/  FMUL.FTZ R109, R7, UR8 ;  /* 0x00000008076d7c20 */ /* 0x000fc40008410000 */
[----:B------:R-:W2:Y:S01]  /*6450*/  LDSM.16.M88.4 R4, [R145+0x7000] ;  /* 0x007000009104783b */ /* 0x000ea20000000200 */
[----:B---3--:R-:W-:Y:S01]  /*6460*/  HMMA.16816.F32.BF16 R32, R116, R112, R32 ;  /* 0x000000707420723c */ /* 0x008fe20000041820 */
[----:B------:R-:W3:Y:S07]  /*6470*/  MUFU.TANH R0, R0 ;  /* 0x0000000000007308 */ /* 0x000eee0000002400 */
[----:B------:R-:W-:Y:S01]  /*6480*/  HMMA.16816.F32.BF16 R8, R16, R138, R8 ;  /* 0x0000008a1008723c */ /* 0x000fe20000041808 */
[----:B------:R-:W-:Y:S07]  /*6490*/  MUFU.TANH R105, R105 ;  /* 0x0000006900697308 */ /* 0x000fee0000002400 */
[----:B------:R-:W-:Y:S01]  /*64a0*/  HMMA.16816.F32.BF16 R28, R116, R114, R28 ;  /* 0x00000072741c723c */ /* 0x000fe2000004181c */
[----:B------:R-:W4:Y:S07]  /*64b0*/  MUFU.TANH R108, R108 ;  /* 0x0000006c006c7308 */ /* 0x000f2e0000002400 */
[----:B-1----:R-:W-:Y:S01]  /*64c0*/  HMMA.16816.F32.BF16 R32, R16, R12, R32 ;  /* 0x0000000c1020723c */ /* 0x002fe20000041820 */
[----:B------:R-:W-:Y:S02]  /*64d0*/  MUFU.TANH R109, R109 ;  /* 0x0000006d006d7308 */ /* 0x000fe40000002400 */
[----:B------:R-:W-:Y:S01]  /*64e0*/  FMUL.FTZ R8, R8, UR8 ;  /* 0x0000000808087c20 */ /* 0x000fe20008410000 */
[----:B------:R-:W-:Y:S01]  /*64f0*/  FMUL.FTZ R9, R9, UR8 ;  /* 0x0000000809097c20 */ /* 0x000fe20008410000 */
[----:B------:R-:W-:Y:S01]  /*6500*/  FMUL.FTZ R10, R10, UR8 ;  /* 0x000000080a0a7c20 */ /* 0x000fe20008410000 */
[----:B------:R-:W-:-:S02]  /*6510*/  FMUL.FTZ R115, R11, UR8 ;  /* 0x000000080b737c20 */ /* 0x000fc40008410000 */
[----:B------:R-:W-:Y:S01]  /*6520*/  HMMA.16816.F32.BF16 R20, R116, R110, R20 ;  /* 0x0000006e7414723c */ /* 0x000fe20000041814 */
[----:B------:R-:W1:Y:S07]  /*6530*/  MUFU.TANH R112, R8 ;  /* 0x0000000800707308 */ /* 0x000e6e0000002400 */
[----:B--2---:R-:W-:Y:S01]  /*6540*/  HMMA.16816.F32.BF16 R24, R16, R4, R24 ;  /* 0x000000041018723c */ /* 0x004fe20000041818 */
[----:B------:R-:W2:Y:S01]  /*6550*/  MUFU.TANH R113, R9 ;  /* 0x0000000900717308 */ /* 0x000ea20000002400 */
[----:B------:R-:W5:Y:S01]  /*6560*/  S2R R5, SR_TID.X ;  /* 0x0000000000057919 */ /* 0x000f620000002100 */
[----:B------:R-:W-:Y:S01]  /*6570*/  FMUL.FTZ R168, R33, UR8 ;  /* 0x0000000821a87c20 */ /* 0x000fe20008410000 */
[----:B------:R-:W-:Y:S01]  /*6580*/  FMUL.FTZ R33, R35, UR8 ;  /* 0x0000000823217c20 */ /* 0x000fe20008410000 */
[----:B------:R-:W-:Y:S01]  /*6590*/  FMUL.FTZ R32, R32, UR8 ;  /* 0x0000000820207c20 */ /* 0x000fe20008410000 */
[----:B------:R-:W-:-:S02]  /*65a0*/  FMUL.FTZ R34, R34, UR8 ;  /* 0x0000000822227c20 */ /* 0x000fc40008410000 */
[----:B------:R-:W-:Y:S01]  /*65b0*/  HMMA.16816.F32.BF16 R28, R16, R14, R28 ;  /* 0x0000000e101c723c */ /* 0x000fe2000004181c */
[----:B------:R3:W-:Y:S01]  /*65c0*/  MUFU.TANH R114, R10 ;  /* 0x0000000a00727308 */ /* 0x0007e20000002400 */
[----:B------:R-:W-:Y:S06]  /*65d0*/  LDSM.16.M88.4 R12, [R145+0x7800] ;  /* 0x00780000910c783b */ /* 0x000fec0000000200 */
[----:B------:R-:W-:Y:S01]  /*65e0*/  HMMA.16816.F32.BF16 R120, R132, R130, R120 ;  /* 0x000000828478723c */ /* 0x000fe20000041878 */
[----:B------:R-:W-:Y:S02]  /*65f0*/  MUFU.TANH R115, R115 ;  /* 0x0000007300737308 */ /* 0x000fe40000002400 */
[----:B------:R-:W-:Y:S01]  /*6600*/  FMUL.FTZ R134, R25, UR8 ;  /* 0x0000000819867c20 */ /* 0x000fe20008410000 */
[----:B------:R-:W-:-:S04]  /*6610*/  FMUL.FTZ R24, R24, UR8 ;  /* 0x0000000818187c20 */ /* 0x000fc80008410000 */
[----:B------:R-:W-:Y:S01]  /*6620*/  HMMA.16816.F32.BF16 R20, R16, R6, R20 ;  /* 0x000000061014723c */ /* 0x000fe20000041814 */
[----:B------:R-:W-:Y:S01]  /*6630*/  FMUL.FTZ R7, R27, UR8 ;  /* 0x000000081b077c20 */ /* 0x000fe20008410000 */
[----:B------:R-:W2:Y:S01]  /*6640*/  MUFU.TANH R33, R33 ;  /* 0x0000002100217308 */ /* 0x000ea20000002400 */
[----:B---3--:R-:W3:Y:S01]  /*6650*/  LDSM.16.M88.4 R8, [R146+0x7800] ;  /* 0x007800009208783b */ /* 0x008ee20000000200 */
[----:B------:R-:W-:Y:S01]  /*6660*/  FMUL.FTZ R28, R28, UR8 ;  /* 0x000000081c1c7c20 */ /* 0x000fe20008410000 */
[----:B------:R-:W-:Y:S01]  /*6670*/  FMUL.FTZ R4, R31, UR8 ;  /* 0x000000081f047c20 */ /* 0x000fe20008410000 */
[----:B------:R-:W-:Y:S01]  /*6680*/  FMUL.FTZ R30, R30, UR8 ;  /* 0x000000081e1e7c20 */ /* 0x000fe20008410000 */
[----:B------:R-:W-:Y:S01]  /*6690*/  FMUL.FTZ R29, R29, UR8 ;  /* 0x000000081d1d7c20 */ /* 0x000fe20008410000 */
[----:B------:R-:W-:-:S04]  /*66a0*/  DEPBAR.LE SB0, 0x0 ;  /* 0x000080000000791a */ /* 0x000fc80000000000 */
[----:B-----5:R-:W-:Y:S01]  /*66b0*/  IMAD.SHL.U32 R5, R5, 0x2, RZ ;  /* 0x0000000205057824 */ /* 0x020fe200078e00ff */
[----:B------:R-:W-:Y:S04]  /*66c0*/  MUFU.TANH R142, R28 ;  /* 0x0000001c008e7308 */ /* 0x000fe80000002400 */
[----:B------:R-:W-:Y:S02]  /*66d0*/  LOP3.LUT R6, R5, 0x6, RZ, 0xc0, !PT ;  /* 0x0000000605067812 */ /* 0x000fe400078ec0ff */
[----:B------:R-:W-:Y:S01]  /*66e0*/  FMUL.FTZ R21, R21, UR8 ;  /* 0x0000000815157c20 */ /* 0x000fe20008410000 */
[----:B------:R-:W-:Y:S01]  /*66f0*/  FMUL.FTZ R22, R22, UR8 ;  /* 0x0000000816167c20 */ /* 0x000fe20008410000 */
[----:B------:R-:W-:Y:S01]  /*6700*/  MUFU.TANH R168, R168 ;  /* 0x000000a800a87308 */ /* 0x000fe20000002400 */
[----:B------:R-:W-:-:S02]  /*6710*/  IMAD R5, R101, 0x40, R6 ;  /* 0x0000004065057824 */ /* 0x000fc400078e0206 */
[----:B------:R-:W-:Y:S02]  /*6720*/  FMUL.FTZ R20, R20, UR8 ;  /* 0x0000000814147c20 */ /* 0x000fe40008410000 */
[C---:B------:R-:W-:Y:S02]  /*6730*/  VIADD R27, R5.reuse, 0xffffff80 ;  /* 0xffffff80051b7836 */ /* 0x040fe40000000000 */
[----:B------:R-:W-:Y:S01]  /*6740*/  VIADD R25, R5, 0xffffff81 ;  /* 0xffffff8105197836 */ /* 0x000fe20000000000 */
[----:B------:R-:W-:Y:S02]  /*6750*/  MUFU.TANH R4, R4 ;  /* 0x0000000400047308 */ /* 0x000fe40000002400 */
[C---:B------:R-:W-:Y:S02]  /*6760*/  ISETP.GE.AND P4, PT, R27.reuse, R104, PT ;  /* 0x000000681b00720c */ /* 0x040fe40003f86270 */
[----:B------:R-:W-:Y:S02]  /*6770*/  ISETP.GE.AND P3, PT, R27, R2, PT ;  /* 0x000000021b00720c */ /* 0x000fe40003f66270 */
[----:B------:R-:W-:-:S02]  /*6780*/  ISETP.GE.AND P2, PT, R25, R104, PT ;  /* 0x000000681900720c */ /* 0x000fc40003f46270 */
[-C--:B------:R-:W-:Y:S01]  /*6790*/  ISETP.GE.AND P6, PT, R25, R2.reuse, PT ;  /* 0x000000021900720c */ /* 0x080fe20003fc6270 */
[----:B------:R-:W-:Y:S01]  /*67a0*/  VIADD R25, R5, 0xffffff88 ;  /* 0xffffff8805197836 */ /* 0x000fe20000000000 */
[----:B------:R5:W2:Y:S01]  /*67b0*/  MUFU.TANH R132, R24 ;  /* 0x0000001800847308 */ /* 0x000aa20000002400 */
[----:B------:R-:W-:Y:S02]  /*67c0*/  FSEL R6, R0, -INF , !P4 ;  /* 0xff80000000067808 */ /* 0x000fe40006000000 */
[----:B----4-:R-:W-:Y:S01]  /*67d0*/  FSEL R0, R108, -INF , !P3 ;  /* 0xff8000006c007808 */ /* 0x010fe20005800000 */
[----:B---3--:R-:W-:Y:S01]  /*67e0*/  HMMA.16816.F32.BF16 R124, R116, R8, R124 ;  /* 0x00000008747c723c */ /* 0x008fe2000004187c */
[----:B------:R-:W-:Y:S01]  /*67f0*/  FMUL.FTZ R9, R26, UR8 ;  /* 0x000000081a097c20 */ /* 0x000fe20008410000 */
[----:B------:R-:W-:Y:S02]  /*6800*/  FSEL R8, R105, -INF , !P2 ;  /* 0xff80000069087808 */ /* 0x000fe40005000000 */
[----:B------:R3:W-:Y:S01]  /*6810*/  MUFU.TANH R128, R21 ;  /* 0x0000001500807308 */ /* 0x0007e20000002400 */
[----:B------:R-:W-:-:S02]  /*6820*/  ISETP.GE.AND P4, PT, R25, R2, PT ;  /* 0x000000021900720c */ /* 0x000fc40003f86270 */
[----:B------:R-:W-:Y:S01]  /*6830*/  ISETP.GE.AND P5, PT, R25, R104, PT ;  /* 0x000000681900720c */ /* 0x000fe20003fa6270 */
[----:B------:R-:W-:Y:S03]  /*6840*/  HMMA.16816.F32.BF16 R120, R116, R10, R120 ;  /* 0x0000000a7478723c */ /* 0x000fe60000041878 */
[----:B-1----:R-:W-:Y:S01]  /*6850*/  FSEL R10, R112, -INF , !P5 ;  /* 0xff800000700a7808 */ /* 0x002fe20006800000 */
[----:B------:R2:W1:Y:S01]  /*6860*/  MUFU.TANH R138, R34 ;  /* 0x00000022008a7308 */ /* 0x0004620000002400 */
[----:B-----5:R-:W-:Y:S01]  /*6870*/  FMUL.FTZ R24, R23, UR8 ;  /* 0x0000000817187c20 */ /* 0x020fe20008410000 */
[----:B------:R-:W-:-:S06]  /*6880*/  VIADD R23, R5, 0xffffff91 ;  /* 0xffffff9105177836 */ /* 0x000fcc0000000000 */
[C---:B------:R-:W-:Y:S01]  /*6890*/  HMMA.16816.F32.BF16 R124, R16.reuse, R12, R124 ;  /* 0x0000000c107c723c */ /* 0x040fe2000004187c */
[C---:B------:R-:W-:Y:S01]  /*68a0*/  VIADD R13, R5.reuse, 0xffffff89 ;  /* 0xffffff89050d7836 */ /* 0x040fe20000000000 */
[----:B------:R-:W4:Y:S01]  /*68b0*/  MUFU.TANH R32, R32 ;  /* 0x0000002000207308 */ /* 0x000f220000002400 */
[----:B---3--:R-:W-:Y:S01]  /*68c0*/  VIADD R21, R5, 0xffffff98 ;  /* 0xffffff9805157836 */ /* 0x008fe20000000000 */
[----:B------:R-:W-:Y:S02]  /*68d0*/  FSEL R12, R109, -INF , !P6 ;  /* 0xff8000006d0c7808 */ /* 0x000fe40007000000 */
[C---:B------:R-:W-:Y:S02]  /*68e0*/  ISETP.GE.AND P3, PT, R13.reuse, R104, PT ;  /* 0x000000680d00720c */ /* 0x040fe40003f66270 */
[-C--:B------:R-:W-:Y:S01]  /*68f0*/  ISETP.GE.AND P2, PT, R13, R2.reuse, PT ;  /* 0x000000020d00720c */ /* 0x080fe20003f46270 */
[----:B------:R-:W-:Y:S01]  /*6900*/  HMMA.16816.F32.BF16 R120, R16, R14, R120 ;  /* 0x0000000e1078723c */ /* 0x000fe20000041878 */
[----:B------:R-:W3:Y:S01]  /*6910*/  MUFU.TANH R9, R9 ;  /* 0x0000000900097308 */ /* 0x000ee20000002400 */
[----:B--2---:R-:W-:Y:S01]  /*6920*/  FSEL R34, R113, -INF , !P3 ;  /* 0xff80000071227808 */ /* 0x004fe20005800000 */
[----:B------:R-:W-:Y:S01]  /*6930*/  VIADD R15, R5, 0xffffffa0 ;  /* 0xffffffa0050f7836 */ /* 0x000fe20000000000 */
[----:B------:R-:W-:Y:S01]  /*6940*/  ISETP.GE.AND P3, PT, R23, R2, PT ;  /* 0x000000021700720c */ /* 0x000fe20003f66270 */
[----:B------:R-:W-:-:S02]  /*6950*/  VIADD R17, R5, 0xffffff99 ;  /* 0xffffff9905117836 */ /* 0x000fc40000000000 */
[----:B------:R-:W-:Y:S01]  /*6960*/  VIADD R13, R5, 0xffffff90 ;  /* 0xffffff90050d7836 */ /* 0x000fe20000000000 */
[----:B------:R-:W-:Y:S01]  /*6970*/  FSEL R116, R33, -INF , !P3 ;  /* 0xff80000021747808 */ /* 0x000fe20005800000 */
[----:B------:R2:W-:Y:S01]  /*6980*/  MUFU.TANH R11, R22 ;  /* 0x00000016000b7308 */ /* 0x0005e20000002400 */
[----:B------:R-:W-:Y:S01]  /*6990*/  FMUL.FTZ R26, R127, UR8 ;  /* 0x000000087f1a7c20 */ /* 0x000fe20008410000 */
[----:B------:R-:W-:Y:S01]  /*69a0*/  ISETP.GE.AND P3, PT, R15, R104, PT ;  /* 0x000000680f00720c */ /* 0x000fe20003f66270 */
[----:B------:R-:W-:Y:S01]  /*69b0*/  FMUL.FTZ R110, R124, UR8 ;  /* 0x000000087c6e7c20 */ /* 0x000fe20008410000 */
[----:B------:R-:W-:Y:S01]  /*69c0*/  ISETP.GE.AND P5, PT, R13, R2, PT ;  /* 0x000000020d00720c */ /* 0x000fe20003fa6270 */
[----:B------:R-:W-:Y:S01]  /*69d0*/  FMUL.FTZ R112, R125, UR8 ;  /* 0x000000087d707c20 */ /* 0x000fe20008410000 */
[-C--:B------:R-:W-:Y:S01]  /*69e0*/  ISETP.GE.AND P6, PT, R13, R104.reuse, PT ;  /* 0x000000680d00720c */ /* 0x080fe20003fc6270 */
[----:B------:R-:W-:Y:S01]  /*69f0*/  FMUL.FTZ R14, R126, UR8 ;  /* 0x000000087e0e7c20 */ /* 0x000fe20008410000 */
[----:B------:R5:W-:Y:S01]  /*6a00*/  MUFU.TANH R130, R20 ;  /* 0x0000001400827308 */ /* 0x000be20000002400 */
[----:B------:R-:W-:Y:S01]  /*6a10*/  FSEL R132, R132, -INF , !P3 ;  /* 0xff80000084847808 */ /* 0x000fe20005800000 */
[----:B------:R-:W-:Y:S01]  /*6a20*/  FMUL.FTZ R108, R120, UR8 ;  /* 0x00000008786c7c20 */ /* 0x000fe20008410000 */
[----:B-1----:R-:W-:Y:S01]  /*6a30*/  FSEL R138, R138, -INF , !P5 ;  /* 0xff8000008a8a7808 */ /* 0x002fe20006800000 */
[----:B------:R-:W-:Y:S01]  /*6a40*/  FMUL.FTZ R105, R121, UR8 ;  /* 0x0000000879697c20 */ /* 0x000fe20008410000 */
[----:B------:R-:W-:Y:S01]  /*6a50*/  ISETP.GE.AND P5, PT, R17, R104, PT ;  /* 0x000000681100720c */ /* 0x000fe20003fa6270 */
[----:B------:R-:W-:-:S02]  /*6a60*/  FMUL.FTZ R25, R122, UR8 ;  /* 0x000000087a197c20 */ /* 0x000fc40008410000 */
[----:B------:R-:W1:Y:S01]  /*6a70*/  MUFU.TANH R136, R30 ;  /* 0x0000001e00887308 */ /* 0x000e620000002400 */
[----:B--2---:R-:W-:Y:S02]  /*6a80*/  FSEL R22, R115, -INF , !P2 ;  /* 0xff80000073167808 */ /* 0x004fe40005000000 */
[----:B------:R-:W-:-:S04]  /*6a90*/  ISETP.GE.AND P2, PT, R21, R104, PT ;  /* 0x000000681500720c */ /* 0x000fc80003f46270 */
[----:B------:R-:W-:Y:S01]  /*6aa0*/  FSEL R142, R142, -INF , !P2 ;  /* 0xff8000008e8e7808 */ /* 0x000fe20005000000 */
[----:B------:R-:W2:Y:S01]  /*6ab0*/  MUFU.TANH R140, R29 ;  /* 0x0000001d008c7308 */ /* 0x000ea20000002400 */
[----:B-----5:R-:W-:Y:S02]  /*6ac0*/  FSEL R20, R114, -INF , !P4 ;  /* 0xff80000072147808 */ /* 0x020fe40006000000 */
[----:B------:R-:W-:Y:S02]  /*6ad0*/  ISETP.GE.AND P4, PT, R23, R104, PT ;  /* 0x000000681700720c */ /* 0x000fe40003f86270 */
[-C--:B------:R-:W-:Y:S01]  /*6ae0*/  ISETP.GE.AND P2, PT, R15, R2.reuse, PT ;  /* 0x000000020f00720c */ /* 0x080fe20003f46270 */
[----:B------:R-:W-:Y:S01]  /*6af0*/  VIADD R15, R5, 0xffffffa8 ;  /* 0xffffffa8050f7836 */ /* 0x000fe20000000000 */
[----:B------:R-:W-:Y:S01]  /*6b00*/  FSEL R168, R168, -INF , !P4 ;  /* 0xff800000a8a87808 */ /* 0x000fe20006000000 */
[----:B------:R-:W5:Y:S01]  /*6b10*/  MUFU.TANH R134, R134 ;  /* 0x0000008600867308 */ /* 0x000f620000002400 */
[-C--:B------:R-:W-:Y:S01]  /*6b20*/  ISETP.GE.AND P4, PT, R17, R2.reuse, PT ;  /* 0x000000021100720c */ /* 0x080fe20003f86270 */
[----:B------:R-:W-:Y:S01]  /*6b30*/  VIADD R17, R5, 0xffffffa1 ;  /* 0xffffffa105117836 */ /* 0x000fe20000000000 */
[----:B------:R-:W-:-:S02]  /*6b40*/  ISETP.GE.AND P3, PT, R15, R2, PT ;  /* 0x000000020f00720c */ /* 0x000fc40003f66270 */
[----:B------:R-:W-:Y:S02]  /*6b50*/  FSEL R118, R4, -INF , !P4 ;  /* 0xff80000004767808 */ /* 0x000fe40006000000 */
[----:B------:R-:W-:Y:S01]  /*6b60*/  ISETP.GE.AND P4, PT, R15, R104, PT ;  /* 0x000000680f00720c */ /* 0x000fe20003f86270 */
[----:B------:R-:W5:Y:S01]  /*6b70*/  MUFU.TANH R26, R26 ;  /* 0x0000001a001a7308 */ /* 0x000f620000002400 */
[----:B------:R-:W-:Y:S01]  /*6b80*/  VIADD R15, R5, 0xffffffa9 ;  /* 0xffffffa9050f7836 */ /* 0x000fe20000000000 */
[----:B----4-:R-:W-:Y:S02]  /*6b90*/  FSEL R114, R32, -INF , !P6 ;  /* 0xff80000020727808 */ /* 0x010fe40007000000 */
[----:B------:R-:W-:Y:S02]  /*6ba0*/  ISETP.GE.AND P6, PT, R21, R2, PT ;  /* 0x000000021500720c */ /* 0x000fe40003fc6270 */
[----:B---3--:R-:W-:Y:S01]  /*6bb0*/  FSEL R126, R9, -INF , !P2 ;  /* 0xff800000097e7808 */ /* 0x008fe20005000000 */
[----:B------:R-:W-:Y:S01]  /*6bc0*/  VIADD R9, R5, 0xffffffb1 ;  /* 0xffffffb105097836 */ /* 0x000fe20000000000 */
[----:B------:R-:W3:Y:S01]  /*6bd0*/  MUFU.TANH R7, R7 ;  /* 0x0000000700077308 */ /* 0x000ee20000002400 */
[----:B------:R-:W-:-:S02]  /*6be0*/  ISETP.GE.AND P2, PT, R15, R104, PT ;  /* 0x000000680f00720c */ /* 0x000fc40003f46270 */
[----:B-1----:R-:W-:Y:S02]  /*6bf0*/  FSEL R136, R136, -INF , !P6 ;  /* 0xff80000088887808 */ /* 0x002fe40007000000 */
[----:B------:R-:W-:Y:S02]  /*6c00*/  ISETP.GE.AND P6, PT, R17, R104, PT ;  /* 0x000000681100720c */ /* 0x000fe40003fc6270 */
[----:B------:R-:W-:Y:S01]  /*6c10*/  FSEL R128, R128, -INF , !P2 ;  /* 0xff80000080807808 */ /* 0x000fe20005000000 */
[----:B------:R1:W4:Y:S01]  /*6c20*/  MUFU.TANH R13, R24 ;  /* 0x00000018000d7308 */ /* 0x0003220000002400 */
[----:B------:R-:W-:Y:S02]  /*6c30*/  ISETP.GE.AND P2, PT, R9, R2, PT ;  /* 0x000000020900720c */ /* 0x000fe40003f46270 */
[----:B--2---:R-:W-:Y:S02]  /*6c40*/  FSEL R140, R140, -INF , !P5 ;  /* 0xff8000008c8c7808 */ /* 0x004fe40006800000 */
[----:B-----5:R-:W-:-:S02]  /*6c50*/  FSEL R134, R134, -INF , !P6 ;  /* 0xff80000086867808 */ /* 0x020fc40007000000 */
[-C--:B------:R-:W-:Y:S01]  /*6c60*/  ISETP.GE.AND P5, PT, R17, R2.reuse, PT ;  /* 0x000000021100720c */ /* 0x080fe20003fa6270 */
[----:B------:R-:W2:Y:S01]  /*6c70*/  MUFU.TANH R110, R110 ;  /* 0x0000006e006e7308 */ /* 0x000ea20000002400 */
[----:B------:R-:W-:Y:S01]  /*6c80*/  ISETP.GE.AND P6, PT, R15, R2, PT ;  /* 0x000000020f00720c */ /* 0x000fe20003fc6270 */
[----:B------:R-:W-:Y:S01]  /*6c90*/  VIADD R15, R5, 0xffffffb0 ;  /* 0xffffffb0050f7836 */ /* 0x000fe20000000000 */
[----:B------:R-:W-:Y:S02]  /*6ca0*/  FSEL R26, R26, -INF , !P2 ;  /* 0xff8000001a1a7808 */ /* 0x000fe40005000000 */
[----:B------:R-:W-:Y:S02]  /*6cb0*/  ISETP.GE.U32.AND P2, PT, R101, 0x3, PT ;  /* 0x000000036500780c */ /* 0x000fe40003f46070 */
[----:B---3--:R-:W-:Y:S01]  /*6cc0*/  FSEL R124, R7, -INF , !P5 ;  /* 0xff800000077c7808 */ /* 0x008fe20006800000 */
[----:B------:R-:W3:Y:S01]  /*6cd0*/  MUFU.TANH R112, R112 ;  /* 0x0000007000707308 */ /* 0x000ee20000002400 */
[----:B------:R-:W-:-:S02]  /*6ce0*/  VIADD R7, R5, 0xffffffb8 ;  /* 0xffffffb805077836 */ /* 0x000fc40000000000 */
[----:B-1----:R-:W-:Y:S01]  /*6cf0*/  FMUL.FTZ R24, R123, UR8 ;  /* 0x000000087b187c20 */ /* 0x002fe20008410000 */
[----:B------:R-:W-:Y:S01]  /*6d00*/  ISETP.GE.AND P5, PT, R15, R104, PT ;  /* 0x000000680f00720c */ /* 0x000fe20003fa6270 */
[----:B------:R-:W-:Y:S01]  /*6d10*/  VIADD R5, R5, 0xffffffb9 ;  /* 0xffffffb905057836 */ /* 0x000fe20000000000 */
[----:B------:R-:W-:Y:S02]  /*6d20*/  FSEL R130, R130, -INF , !P4 ;  /* 0xff80000082827808 */ /* 0x000fe40006000000 */
[----:B------:R-:W-:Y:S01]  /*6d30*/  FSEL R120, R11, -INF , !P3 ;  /* 0xff8000000b787808 */ /* 0x000fe20005800000 */
[----:B------:R-:W1:Y:S01]  /*6d40*/  MUFU.TANH R14, R14 ;  /* 0x0000000e000e7308 */ /* 0x000e620000002400 */
[----:B------:R-:W-:Y:S01]  /*6d50*/  ISETP.GE.AND P4, PT, R15, R2, PT ;  /* 0x000000020f00720c */ /* 0x000fe20003f86270 */
[----:B------:R-:W-:Y:S01]  /*6d60*/  BAR.SYNC.DEFER_BLOCKING 0x0 ;  /* 0x0000000000007b1d */ /* 0x000fe20000010000 */
[----:B------:R-:W-:Y:S02]  /*6d70*/  ISETP.GE.AND P3, PT, R9, R104, PT ;  /* 0x000000680900720c */ /* 0x000fe40003f66270 */
[----:B----4-:R-:W-:-:S02]  /*6d80*/  FSEL R122, R13, -INF , !P6 ;  /* 0xff8000000d7a7808 */ /* 0x010fc40007000000 */
[----:B--2---:R-:W-:Y:S01]  /*6d90*/  FSEL R110, R110, -INF , !P5 ;  /* 0xff8000006e6e7808 */ /* 0x004fe20006800000 */
[----:B------:R-:W2:Y:S01]  /*6da0*/  MUFU.TANH R108, R108 ;  /* 0x0000006c006c7308 */ /* 0x000ea20000002400 */
[-C--:B------:R-:W-:Y:S02]  /*6db0*/  ISETP.GE.AND P6, PT, R7, R104.reuse, PT ;  /* 0x000000680700720c */ /* 0x080fe40003fc6270 */
[C---:B------:R-:W-:Y:S02]  /*6dc0*/  ISETP.GE.AND P5, PT, R5.reuse, R104, PT ;  /* 0x000000680500720c */ /* 0x040fe40003fa6270 */
[----:B---3--:R-:W-:Y:S02]  /*6dd0*/  FSEL R112, R112, -INF , !P3 ;  /* 0xff80000070707808 */ /* 0x008fe40005800000 */
[----:B------:R-:W-:Y:S01]  /*6de0*/  ISETP.GE.AND P3, PT, R5, R2, PT ;  /* 0x000000020500720c */ /* 0x000fe20003f66270 */
[----:B------:R-:W3:Y:S01]  /*6df0*/  MUFU.TANH R105, R105 ;  /* 0x0000006900697308 */ /* 0x000ee20000002400 */
[----:B-1----:R-:W-:-:S02]  /*6e00*/  FSEL R104, R14, -INF , !P4 ;  /* 0xff8000000e687808 */ /* 0x002fc40006000000 */
[----:B------:R-:W-:-:S05]  /*6e10*/  ISETP.GE.AND P4, PT, R7, R2, PT ;  /* 0x000000020700720c */ /* 0x000fca0003f86270 */
[----:B------:R-:W1:Y:S01]  /*6e20*/  MUFU.TANH R25, R25 ;  /* 0x0000001900197308 */ /* 0x000e620000002400 */
[----:B--2---:R-:W-:-:S07]  /*6e30*/  FSEL R108, R108, -INF , !P6 ;  /* 0xff8000006c6c7808 */ /* 0x004fce0007000000 */
[----:B------:R-:W2:Y:S01]  /*6e40*/  MUFU.TANH R24, R24 ;  /* 0x0000001800187308 */ /* 0x000ea20000002400 */
[----:B---3--:R-:W-:Y:S02]  /*6e50*/  FSEL R105, R105, -INF , !P5 ;  /* 0xff80000069697808 */ /* 0x008fe40006800000 */
[----:B-1----:R-:W-:Y:S02]  /*6e60*/  FSEL R25, R25, -INF , !P4 ;  /* 0xff80000019197808 */ /* 0x002fe40006000000 */
[----:B--2---:R-:W-:Y:S01]  /*6e70*/  FSEL R24, R24, -INF , !P3 ;  /* 0xff80000018187808 */ /* 0x004fe20005800000 */
        /* <DEDUP_REMOVED lines=64> */
.L_x_4558:
[----:B------:R-:W-:Y:S01]  /*7280*/  UMOV UR6, URZ ;  /* 0x000000ff00067c82 */ /* 0x000fe20008000000 */
[----:B------:R-:W-:Y:S01]  /*7290*/  IMAD.SHL.U32 R2, R102, 0x40, RZ ;  /* 0x0000004066027824 */ /* 0x000fe200078e00ff */
[----:B------:R-:W-:-:S05]  /*72a0*/  IADD3 R4, P2, PT, RZ, -UR6, RZ ;  /* 0x80000006ff047c10 */ /* 0x000fca000ff5e0ff */
[----:B------:R-:W-:-:S05]  /*72b0*/  IMAD.X R2, RZ, RZ, ~R2, P2 ;  /* 0x000000ffff027224 */ /* 0x000fca00010e0e02 */
[----:B------:R-:W-:-:S04]  /*72c0*/  SHF.R.S64 R5, R4, 0x1f, R2 ;  /* 0x0000001f04057819 */ /* 0x000fc80000001002 */
[----:B------:R-:W-:-:S04]  /*72d0*/  IADD3 R156, P2, PT, R5, R156, RZ ;  /* 0x0000009c059c7210 */ /* 0x000fc80007f5e0ff */
[----:B------:R-:W-:-:S09]  /*72e0*/  LEA.HI.X.SX32 R157, R2, R157, 0x1, P2 ;  /* 0x0000009d029d7211 */ /* 0x000fd200010f0eff */
.L_x_4559:
        /* <DEDUP_REMOVED lines=51> */
.L_x_4557:
[----:B------:R-:W-:Y:S01]  /*7620*/  FMNMX3.FTZ R7, R100, R6, R8, !PT ;  /* 0x0000000664077276 */ /* 0x000fe20007810008 */
[----:B-1----:R-:W-:Y:S01]  /*7630*/  LDSM.16.MT88.4 R16, [R144+0x8000] ;  /* 0x008000009010783b */ /* 0x002fe20000004200 */
        /* <DEDUP_REMOVED lines=30> */
[----:B------:R-:W-:Y:S02]  /*7820*/  FADD.FTZ R5, R100, -R5 ;  /* 0x8000000564057221 */ /* 0x000fe40000010000 */
[--C-:B------:R-:W-:Y:S01]  /*7830*/  FFMA.FTZ R28, R8, UR4, -R103.reuse ;  /* 0x00000004081c7c23 */ /* 0x100fe20008010867 */
[--C-:B------:R-:W-:Y:S01]  /*7840*/  FFMA.FTZ R29, R10, UR4, -R103.reuse ;  /* 0x000000040a1d7c23 */ /* 0x100fe20008010867 */
[----:B------:R-:W-:Y:S01]  /*7850*/  FSEL R4, R30, RZ, P0 ;  /* 0x000000ff1e047208 */ /* 0x000fe20000000000 */
[----:B------:R-:W1:Y:S01]  /*7860*/  LDSM.16.MT88.4 R8, [R148+0x8000] ;  /* 0x008000009408783b */ /* 0x000e620000004200 */
[----:B------:R-:W-:Y:S01]  /*7870*/  FSEL R27, R27, RZ, P0 ;  /* 0x000000ff1b1b7208 */ /* 0x000fe20000000000 */
[--C-:B------:R-:W-:Y:S01]  /*7880*/  FFMA.FTZ R2, R34, UR4, -R103.reuse ;  /* 0x0000000422027c23 */ /* 0x100fe20008010867 */
[----:B------:R-:W-:Y:S01]  /*7890*/  FFMA.FTZ R102, R6, UR4, -R103 ;  /* 0x0000000406667c23 */ /* 0x000fe20008010867 */
[----:B------:R-:W-:Y:S01]  /*78a0*/  FADD.FTZ R4, R3, -R4 ;  /* 0x8000000403047221 */ /* 0x000fe20000010000 */
[----:B------:R-:W-:Y:S01]  /*78b0*/  FMUL.FTZ R35, R5, UR4 ;  /* 0x0000000405237c20 */ /* 0x000fe20008410000 */
[--C-:B------:R-:W-:Y:S01]  /*78c0*/  FFMA.FTZ R34, R0, UR4, -R27.reuse ;  /* 0x0000000400227c23 */ /* 0x100fe2000801081b */
[--C-:B------:R-:W-:Y:S01]  /*78d0*/  FFMA.FTZ R0, R12, UR4, -R27.reuse ;  /* 0x000000040c007c23 */ /* 0x100fe2000801081b */
[--C-:B------:R-:W-:Y:S01]  /*78e0*/  FFMA.FTZ R32, R20, UR4, -R27.reuse ;  /* 0x0000000414207c23 */ /* 0x100fe2000801081b */
[----:B------:R-:W-:Y:S01]  /*78f0*/  FMUL.FTZ R33, R4, UR4 ;  /* 0x0000000404217c20 */ /* 0x000fe20008410000 */
[----:B------:R-:W-:Y:S01]  /*7900*/  FFMA.FTZ R22, R22, UR4, -R27 ;  /* 0x0000000416167c23 */ /* 0x000fe2000801081b */
[----:B------:R-:W-:Y:S01]  /*7910*/  MUFU.EX2 R102, R102 ;  /* 0x0000006600667308 */ /* 0x000fe20000000800 */
[----:B------:R-:W2:Y:S01]  /*7920*/  LDSM.16.MT88.4 R12, [R107+0x8000] ;  /* 0x008000006b0c783b */ /* 0x000ea20000004200 */
[--C-:B------:R-:W-:Y:S01]  /*7930*/  FFMA.FTZ R100, R114, UR4, -R103.reuse ;  /* 0x0000000472647c23 */ /* 0x100fe20008010867 */
[--C-:B------:R-:W-:Y:S01]  /*7940*/  FFMA.FTZ R111, R168, UR4, -R103.reuse ;  /* 0x00000004a86f7c23 */ /* 0x100fe20008010867 */
[----:B------:R-:W3:Y:S01]  /*7950*/  MUFU.EX2 R28, R28 ;  /* 0x0000001c001c7308 */ /* 0x000ee20000000800 */
[--C-:B------:R-:W-:Y:S01]  /*7960*/  FFMA.FTZ R114, R142, UR4, -R103.reuse ;  /* 0x000000048e727c23 */ /* 0x100fe20008010867 */
[----:B------:R-:W-:Y:S01]  /*7970*/  FFMA.FTZ R109, R140, UR4, -R103 ;  /* 0x000000048c6d7c23 */ /* 0x000fe20008010867 */
[--C-:B------:R-:W-:Y:S01]  /*7980*/  FFMA.FTZ R115, R116, UR4, -R27.reuse ;  /* 0x0000000474737c23 */ /* 0x100fe2000801081b */
[----:B------:R-:W-:Y:S01]  /*7990*/  MUFU.EX2 R29, R29 ;  /* 0x0000001d001d7308 */ /* 0x000fe20000000800 */
[--C-:B------:R-:W-:Y:S01]  /*79a0*/  FFMA.FTZ R113, R136, UR4, -R27.reuse ;  /* 0x0000000488717c23 */ /* 0x100fe2000801081b */
[--C-:B------:R-:W-:Y:S01]  /*79b0*/  FFMA.FTZ R118, R118, UR4, -R27.reuse ;  /* 0x0000000476767c23 */ /* 0x100fe2000801081b */
        /* <DEDUP_REMOVED lines=11> */
[----:B------:R-:W-:Y:S01]  /*7a70*/  FFMA.FTZ R125, R130, UR4, -R103 ;  /* 0x00000004827d7c23 */ /* 0x000fe20008010867 */
[----:B------:R-:W-:Y:S01]  /*7a80*/  FFMA.FTZ R124, R124, UR4, -R27 ;  /* 0x000000047c7c7c23 */ /* 0x000fe2000801081b */
[----:B------:R-:W-:Y:S01]  /*7a90*/  MUFU.EX2 R32, R32 ;  /* 0x0000002000207308 */ /* 0x000fe20000000800 */
[----:B------:R-:W-:Y:S01]  /*7aa0*/  FFMA.FTZ R110, R110, UR4, -R103 ;  /* 0x000000046e6e7c23 */ /* 0x000fe20008010867 */
[----:B----4-:R-:W-:Y:S01]  /*7ab0*/  F2FP.BF16.F32.PACK_AB R6, R2, R29 ;  /* 0x0000001d0206723e */ /* 0x010fe200000010ff */
[----:B------:R-:W-:Y:S01]  /*7ac0*/  FFMA.FTZ R127, R24, UR4, -R27 ;  /* 0x00000004187f7c23 */ /* 0x000fe2000801081b */
[----:B------:R-:W4:Y:S04]  /*7ad0*/  MUFU.EX2 R3, R22 ;  /* 0x0000001600037308 */ /* 0x000f280000000800 */
[----:B------:R-:W5:Y:S01]  /*7ae0*/  MUFU.EX2 R35, R35 ;  /* 0x0000002300237308 */ /* 0x000f620000000800 */
[----:B---3--:R-:W-:-:S03]  /*7af0*/  F2FP.BF16.F32.PACK_AB R5, R0, R34 ;  /* 0x000000220005723e */ /* 0x008fc600000010ff */
[----:B------:R-:W3:Y:S04]  /*7b00*/  MUFU.EX2 R33, R33 ;  /* 0x0000002100217308 */ /* 0x000ee80000000800 */
[----:B------:R-:W-:Y:S01]  /*7b10*/  MUFU.EX2 R100, R100 ;  /* 0x0000006400647308 */ /* 0x000fe20000000800 */
[----:B----4-:R-:W-:Y:S01]  /*7b20*/  F2FP.BF16.F32.PACK_AB R7, R3, R32 ;  /* 0x000000200307723e */ /* 0x010fe200000010ff */
[----:B------:R-:W-:Y:S02]  /*7b30*/  LDSM.16.MT88.4 R20, [R106+0xa000] ;  /* 0x00a000006a14783b */ /* 0x000fe40000004200 */
[----:B------:R-:W4:Y:S01]  /*7b40*/  MUFU.EX2 R111, R111 ;  /* 0x0000006f006f7308 */ /* 0x000f220000000800 */
[-C--:B-----5:R-:W-:Y:S01]  /*7b50*/  FMUL.FTZ R96, R96, R35.reuse ;  /* 0x0000002360607220 */ /* 0x0a0fe20000410000 */
        /* <DEDUP_REMOVED lines=89> */
[----:B------:R5:W-:Y:S01]  /*80f0*/  MUFU.EX2 R128, R125 ;  /* 0x0000007d00807308 */ /* 0x000be20000000800 */
        /* <DEDUP_REMOVED lines=10> */
[----:B------:R-:W2:Y:S01]  /*81a0*/  MUFU.EX2 R120, R124 ;  /* 0x0000007c00787308 */ /* 0x000ea20000000800 */
[----:B-----5:R-:W-:Y:S01]  /*81b0*/  FFMA.FTZ R125, R112, UR4, -R103 ;  /* 0x00000004707d7c23 */ /* 0x020fe20008010867 */
[----:B------:R-:W-:-:S02]  /*81c0*/  FFMA.FTZ R112, R104, UR4, -R27 ;  /* 0x0000000468707c23 */ /* 0x000fc4000801081b */
[----:B------:R-:W-:Y:S02]  /*81d0*/  MUFU.EX2 R121, R121 ;  /* 0x0000007900797308 */ /* 0x000fe40000000800 */
[C---:B------:R-:W-:Y:S02]  /*81e0*/  HMMA.16816.F32.BF16 R60, R4.reuse, R20, R60 ;  /* 0x00000014043c723c */ /* 0x040fe4000004183c */
[----:B------:R-:W5:Y:S04]  /*81f0*/  MUFU.EX2 R122, R122 ;  /* 0x0000007a007a7308 */ /* 0x000f680000000800 */
[----:B------:R-:W-:Y:S02]  /*8200*/  MUFU.EX2 R110, R110 ;  /* 0x0000006e006e7308 */ /* 0x000fe40000000800 */
[C---:B----4-:R-:W-:Y:S02]  /*8210*/  HMMA.16816.F32.BF16 R52, R4.reuse, R8, R52 ;  /* 0x000000080434723c */ /* 0x050fe40000041834 */
        /* <DEDUP_REMOVED lines=13> */
[----:B------:R-:W-:Y:S01]  /*82f0*/  FADD.FTZ R111, R111, R100 ;  /* 0x000000646f6f7221 */ /* 0x000fe20000010000 */
[----:B------:R-:W-:Y:S01]  /*8300*/  MOV R3, R30 ;  /* 0x0000001e00037202 */ /* 0x000fe20000000f00 */
[----:B------:R-:W-:Y:S01]  /*8310*/  FADD.FTZ R116, R115, R116 ;  /* 0x0000007473747221 */ /* 0x000fe20000010000 */
[----:B------:R-:W-:Y:S01]  /*8320*/  MOV R100, R31 ;  /* 0x0000001f00647202 */ /* 0x000fe20000000f00 */
[----:B------:R-:W-:-:S02]  /*8330*/  FADD.FTZ R114, R114, R111 ;  /* 0x0000006f72727221 */ /* 0x000fc40000010000 */
        /* <DEDUP_REMOVED lines=75> */
[----:B------:R-:W5:Y:S01]  /*87f0*/  LDSM.16.MT88.4 R20, [R106+0x9800] ;  /* 0x009800006a14783b */ /* 0x000f620000004200 */
[----:B------:R-:W-:Y:S01]  /*8800*/  FADD.FTZ R103, R103, R110 ;  /* 0x0000006e67677221 */ /* 0x000fe20000010000 */
[----:B--2---:R-:W-:Y:S01]  /*8810*/  F2FP.BF16.F32.PACK_AB R5, R105, R112 ;  /* 0x000000706905723e */ /* 0x004fe200000010ff */
[----:B------:R-:W-:Y:S02]  /*8820*/  FADD.FTZ R112, R112, R121 ;  /* 0x0000007970707221 */ /* 0x000fe40000010000 */
[----:B------:R-:W-:Y:S01]  /*8830*/  FADD.FTZ R173, R104, R103 ;  /* 0x0000006768ad7221 */ /* 0x000fe20000010000 */
[----:B---3--:R-:W-:Y:S01]  /*8840*/  F2FP.BF16.F32.PACK_AB R7, R127, R108 ;  /* 0x0000006c7f07723e */ /* 0x008fe200000010ff */
[----:B------:R-:W-:-:S04]  /*8850*/  FADD.FTZ R105, R105, R112 ;  /* 0x0000007069697221 */ /* 0x000fc80000010000 */
[----:B------:R-:W-:Y:S02]  /*8860*/  FADD.FTZ R108, R108, R105 ;  /* 0x000000696c6c7221 */ /* 0x000fe40000010000 */
[----:B------:R-:W-:Y:S02]  /*8870*/  HMMA.16816.F32.BF16 R96, R4, R8, R96 ;  /* 0x000000080460723c */ /* 0x000fe40000041860 */
[----:B------:R-:W-:-:S06]  /*8880*/  FADD.FTZ R171, R127, R108 ;  /* 0x0000006c7fab7221 */ /* 0x000fcc0000010000 */
        /* <DEDUP_REMOVED lines=8> */
[C---:B----4-:R-:W-:Y:S08]  /*8910*/  HMMA.16816.F32.BF16 R80, R4.reuse, R24, R80 ;  /* 0x000000180450723c */ /* 0x050ff00000041850 */
[C---:B------:R-:W-:Y:S08]  /*8920*/  HMMA.16816.F32.BF16 R76, R4.reuse, R26, R76 ;  /* 0x0000001a044c723c */ /* 0x040ff0000004184c */
[C---:B-----5:R-:W-:Y:S08]  /*8930*/  HMMA.16816.F32.BF16 R72, R4.reuse, R20, R72 ;  /* 0x000000140448723c */ /* 0x060ff00000041848 */
[C---:B------:R-:W-:Y:S08]  /*8940*/  HMMA.16816.F32.BF16 R68, R4.reuse, R22, R68 ;  /* 0x000000160444723c */ /* 0x040ff00000041844 */
[C---:B--2---:R-:W-:Y:S08]  /*8950*/  HMMA.16816.F32.BF16 R44, R4.reuse, R8, R44 ;  /* 0x00000008042c723c */ /* 0x044ff0000004182c */
[C---:B------:R-:W-:Y:S08]  /*8960*/  HMMA.16816.F32.BF16 R48, R4.reuse, R10, R48 ;  /* 0x0000000a0430723c */ /* 0x040ff00000041830 */
[C---:B---3--:R-:W-:Y:S08]  /*8970*/  HMMA.16816.F32.BF16 R52, R4.reuse, R12, R52 ;  /* 0x0000000c0434723c */ /* 0x048ff00000041834 */
[C---:B------:R-:W-:Y:S08]  /*8980*/  HMMA.16816.F32.BF16 R56, R4.reuse, R14, R56 ;  /* 0x0000000e0438723c */ /* 0x040ff00000041838 */
[C---:B-1----:R-:W-:Y:S08]  /*8990*/  HMMA.16816.F32.BF16 R60, R4.reuse, R16, R60 ;  /* 0x00000010043c723c */ /* 0x042ff0000004183c */
[----:B------:R-:W-:-:S15]  /*89a0*/  HMMA.16816.F32.BF16 R64, R4, R18, R64 ;  /* 0x000000120440723c */ /* 0x000fde0000041840 */
[----:B------:R-:W-:-:S05]  /*89b0*/  NOP ;  /* 0x0000000000007918 */ /* 0x000fca0000000000 */
.L_x_4554:
        /* <DEDUP_REMOVED lines=11> */
[----:B------:R-:W3:Y:S08]  /*8a70*/  LDCU UR4, c[0x0][0x45c] ;  /* 0x00008b80ff0477ac */ /* 0x000ef00008000800 */
[----:B------:R-:W-:Y:S01]  /*8a80*/  @!P3 IADD3 R168, P4, PT, RZ, -R168, RZ ;  /* 0x800000a8ffa8b210 */ /* 0x000fe20007f9e0ff */
[----:B------:R-:W4:Y:S01]  /*8a90*/  LDCU.64 UR6, c[0x0][0x3a0] ;  /* 0x00007400ff0677ac */ /* 0x000f220008000a00 */
[----:B------:R-:W1:Y:S11]  /*8aa0*/  LDCU.64 UR8, c[0x0][0x3a8] ;  /* 0x00007500ff0877ac */ /* 0x000e760008000a00 */
.L_x_4564:
        /* <DEDUP_REMOVED lines=68> */
[----:B------:R-:W-:Y:S01]  /*8ef0*/  IMAD.WIDE.U32 R12, R6, UR8, R12 ;  /* 0x00000008060c7c25 */ /* 0x000fe2000f8e000c */
[----:B------:R-:W-:Y:S02]  /*8f00*/  SHF.R.S32.HI R3, RZ, 0x1f, R6 ;  /* 0x0000001fff037819 */ /* 0x000fe40000011406 */
[----:B------:R-:W-:Y:S03]  /*8f10*/  LEA R158, P0, R12, R5, 0x1 ;  /* 0x000000050c9e7211 */ /* 0x000fe600078008ff */
[----:B------:R-:W-:Y:S04]  /*8f20*/  IMAD R3, R3, UR8, RZ ;  /* 0x0000000803037c24 */ /* 0x000fe8000f8e02ff */
[----:B------:R-:W-:Y:S04]  /*8f30*/  IMAD R3, R6, UR9, R3 ;  /* 0x0000000906037c24 */ /* 0x000fe8000f8e0203 */
[----:B------:R-:W-:Y:S05]  /*8f40*/  IMAD.IADD R3, R13, 0x1, R3 ;  /* 0x000000010d037824 */ /* 0x000fea00078e0203 */
[----:B------:R-:W-:Y:S07]  /*8f50*/  LEA.HI.X R159, R12, R4, R3, 0x1, P0 ;  /* 0x000000040c9f7211 */ /* 0x000fee00000f0c03 */
.L_x_4561:
[----:B------:R-:W-:Y:S01]  /*8f60*/  @!PT LDS RZ, [RZ] ;  /* 0x00000000fffff984 */ /* 0x000fe20000000800 */
[----:B------:R-:W-:Y:S01]  /*8f70*/  @!PT LDS RZ, [RZ] ;  /* 0x00000000fffff984 */ /* 0x000fe20000000800 */
[----:B------:R-:W-:Y:S01]  /*8f80*/  @!PT LDS RZ, [RZ] ;  /* 0x00000000fffff984 */ /* 0x000fe20000000800 */
[----:B------:R-:W-:Y:S01]  /*8f90*/  @!P2 LDGSTS.E.BYPASS.LTC128B.128 [R163+0x8000], desc[UR16][R158.64] ;  /* 0x080000009ea3afae */ /* 0x000fe2000b981a10 */
[C---:B------:R-:W-:Y:S02]  /*8fa0*/  LEA R174, P0, R2.reuse, R158, 0x5 ;  /* 0x0000009e02ae7211 */ /* 0x040fe400078028ff */
[C---:B------:R-:W-:Y:S02]  /*8fb0*/  SHF.L.U32 R3, R2.reuse, 0x5, RZ ;  /* 0x0000000502037819 */ /* 0x040fe400000006ff */
[----:B------:R-:W-:Y:S01]  /*8fc0*/  @P2 STS.128 [R163+0x8000], RZ ;  /* 0x008000ffa3002388 */ /* 0x000fe20000000c00 */
[C-C-:B-1----:R-:W-:Y:S02]  /*8fd0*/  LEA.HI.X R175, R2.reuse, R159, R101.reuse, 0x5, P0 ;  /* 0x0000009f02af7211 */ /* 0x142fe400000f2c65 */
[----:B------:R-:W-:Y:S02]  /*8fe0*/  SHF.L.U64.HI R100, R2, 0x5, R101 ;  /* 0x0000000502647819 */ /* 0x000fe40000010265 */
[----:B------:R-:W-:Y:S01]  /*8ff0*/  @!PT LDS RZ, [RZ] ;  /* 0x00000000fffff984 */ /* 0x000fe20000000800 */
[----:B------:R-:W-:Y:S01]  /*9000*/  @!PT LDS RZ, [RZ] ;  /* 0x00000000fffff984 */ /* 0x000fe20000000800 */
[----:B------:R-:W-:Y:S01]  /*9010*/  @!PT LDS RZ, [RZ] ;  /* 0x00000000fffff984 */ /* 0x000fe20000000800 */
[----:B------:R-:W-:Y:S01]  /*9020*/  @!P1 LDGSTS.E.BYPASS.LTC128B.128 [R163+0xa000], desc[UR16][R158.64+0x80] ;  /* 0x0a0000809ea39fae */ /* 0x000fe2000b981a10 */
[-C--:B------:R-:W-:Y:S04]  /*9030*/  IADD3 R102, P5, PT, R174, R3.reuse, RZ ;  /* 0x00000003ae667210 */ /* 0x080fe80007fbe0ff */
[----:B------:R-:W-:Y:S01]  /*9040*/  @P1 STS.128 [R163+0xa000], RZ ;  /* 0x00a000ffa3001388 */ /* 0x000fe20000000c00 */
[-C--:B------:R-:W-:Y:S02]  /*9050*/  IADD3.X R103, PT, PT, R175, R100.reuse, RZ, P5, !PT ;  /* 0x00000064af677210 */ /* 0x080fe40002ffe4ff */
[----:B------:R-:W-:Y:S02]  /*9060*/  IADD3 R2, P0, PT, R102, R3, RZ ;  /* 0x0000000366027210 */ /* 0x000fe40007f1e0ff */
[----:B------:R-:W-:Y:S01]  /*9070*/  @!PT LDS RZ, [RZ] ;  /* 0x00000000fffff984 */ /* 0x000fe20000000800 */
[----:B------:R-:W-:Y:S01]  /*9080*/  @!PT LDS RZ, [RZ] ;  /* 0x00000000fffff984 */ /* 0x000fe20000000800 */
[----:B------:R-:W-:Y:S01]  /*9090*/  @!PT LDS RZ, [RZ] ;  /* 0x00000000fffff984 */ /* 0x000fe20000000800 */
[----:B------:R-:W-:Y:S02]  /*90a0*/  @!P2 LDGSTS.E.BYPASS.LTC128B.128 [R163+0x8800], desc[UR16][R174.64] ;  /* 0x08800000aea3afae */ /* 0x000fe4000b981a10 */
[----:B------:R-:W-:Y:S03]  /*90b0*/  IADD3.X R3, PT, PT, R103, R100, RZ, P0, !PT ;  /* 0x0000006467037210 */ /* 0x000fe600007fe4ff */
[----:B------:R-:W-:Y:S01]  /*90c0*/  @P2 STS.128 [R163+0x8800], RZ ;  /* 0x008800ffa3002388 */ /* 0x000fe20000000c00 */
[----:B------:R-:W-:Y:S04]  /*90d0*/  ISETP.NE.AND P0, PT, R169, 0x1, PT ;  /* 0x00000001a900780c */ /* 0x000fe80003f05270 */
[----:B------:R-:W-:Y:S01]  /*90e0*/  @!PT LDS RZ, [RZ] ;  /* 0x00000000fffff984 */ /* 0x000fe20000000800 */
[----:B------:R-:W-:Y:S01]  /*90f0*/  @!PT LDS RZ, [RZ] ;  /* 0x00000000fffff984 */ /* 0x000fe20000000800 */
[----:B------:R-:W-:Y:S01]  /*9100*/  @!PT LDS RZ, [RZ] ;  /* 0x00000000fffff984 */ /* 0x000fe20000000800 */
[----:B------:R-:W-:Y:S05]  /*9110*/  @!P1 LDGSTS.E.BYPASS.LTC128B.128 [R163+0xa800], desc[UR16][R174.64+0x80] ;  /* 0x0a800080aea39fae */ /* 0x000fea000b981a10 */
[----:B------:R-:W-:Y:S05]  /*9120*/  @P1 STS.128 [R163+0xa800], RZ ;  /* 0x00a800ffa3001388 */ /* 0x000fea0000000c00 */
        /* <DEDUP_REMOVED lines=8> */
[----:B------:R1:W-:Y:S05]  /*91b0*/  @!P1 LDGSTS.E.BYPASS.LTC128B.128 [R163+0xb000], desc[UR16][R102.64+0x80] ;  /* 0x0b00008066a39fae */ /* 0x0003ea000b981a10 */
        /* <DEDUP_REMOVED lines=11> */
[----:B------:R-:W-:Y:S05]  /*9270*/  LDSM.16.M88.4 R108, [R153] ;  /* 0x00000000996c783b */ /* 0x000fea0000000200 */
[----:B------:R-:W5:Y:S05]  /*9280*/  LDSM.16.M88.4 R112, [R152+UR5+0x4000] ;  /* 0x004000059870783b */ /* 0x000f6a0008000200 */
[----:B------:R-:W2:Y:S05]  /*9290*/  LDSM.16.M88.4 R116, [R152+UR5+0x4800] ;  /* 0x004800059874783b */ /* 0x000eaa0008000200 */
[----:B------:R-:W3:Y:S05]  /*92a0*/  LDSM.16.M88.4 R120, [R152+UR5+0x5000] ;  /* 0x005000059878783b */ /* 0x000eea0008000200 */
[----:B------:R-:W0:Y:S05]  /*92b0*/  LDGDEPBAR ;  /* 0x00000000000079af */ /* 0x000e2a0000000000 */
[----:B------:R-:W4:Y:S05]  /*92c0*/  LDSM.16.M88.4 R124, [R152+UR5+0x5800] ;  /* 0x00580005987c783b */ /* 0x000f2a0008000200 */
[----:B------:R-:W-:Y:S05]  /*92d0*/  LDSM.16.M88.4 R128, [R151] ;  /* 0x000000009780783b */ /* 0x000fea0000000200 */
[----:B------:R-:W4:Y:S05]  /*92e0*/  LDSM.16.M88.4 R132, [R147+0x4000] ;  /* 0x004000009384783b */ /* 0x000f2a0000000200 */
[----:B------:R-:W4:Y:S05]  /*92f0*/  LDSM.16.M88.4 R136, [R147+0x4800] ;  /* 0x004800009388783b */ /* 0x000f2a0000000200 */
[----:B------:R-:W-:Y:S01]  /*9300*/  LDSM.16.M88.4 R140, [R146+0x4000] ;  /* 0x00400000928c783b */ /* 0x000fe20000000200 */
[C---:B-----5:R-:W-:Y:S04]  /*9310*/  HMMA.16816.F32.BF16 R4, R108.reuse, R112, RZ ;  /* 0x000000706c04723c */ /* 0x060fe800000418ff */
[----:B-1----:R-:W-:Y:S04]  /*9320*/  LDSM.16.M88.4 R100, [R152+UR5+0x7000] ;  /* 0x007000059864783b */ /* 0x002fe80008000200 */
[C---:B------:R-:W-:Y:S01]  /*9330*/  HMMA.16816.F32.BF16 R8, R108.reuse, R114, RZ ;  /* 0x000000726c08723c */ /* 0x040fe200000418ff */
[----:B------:R-:W1:Y:S07]  /*9340*/  LDSM.16.M88.4 R112, [R147+0x5000] ;  /* 0x005000009370783b */ /* 0x000e6e0000000200 */
[C---:B--2---:R-:W-:Y:S08]  /*9350*/  HMMA.16816.F32.BF16 R12, R108.reuse, R116, RZ ;  /* 0x000000746c0c723c */ /* 0x044ff000000418ff */
[C---:B------:R-:W-:Y:S01]  /*9360*/  HMMA.16816.F32.BF16 R16, R108.reuse, R118, RZ ;  /* 0x000000766c10723c */ /* 0x040fe200000418ff */
[----:B------:R-:W2:Y:S07]  /*9370*/  LDSM.16.M88.4 R116, [R147+0x5800] ;  /* 0x005800009374783b */ /* 0x000eae0000000200 */
[C---:B---3--:R-:W-:Y:S08]  /*9380*/  HMMA.16816.F32.BF16 R20, R108.reuse, R120, RZ ;  /* 0x000000786c14723c */ /* 0x048ff000000418ff */
[C---:B------:R-:W-:Y:S01]  /*9390*/  HMMA.16816.F32.BF16 R24, R108.reuse, R122, RZ ;  /* 0x0000007a6c18723c */ /* 0x040fe200000418ff */
[----:B------:R-:W3:Y:S07]  /*93a0*/  LDSM.16.M88.4 R120, [R150] ;  /* 0x000000009678783b */ /* 0x000eee0000000200 */
[C---:B----4-:R-:W-:Y:S08]  /*93b0*/  HMMA.16816.F32.BF16 R28, R108.reuse, R124, RZ ;  /* 0x0000007c6c1c723c */ /* 0x050ff000000418ff */
[----:B------:R-:W-:Y:S01]  /*93c0*/  HMMA.16816.F32.BF16 R32, R108, R126, RZ ;  /* 0x0000007e6c20723c */ /* 0x000fe200000418ff */
[----:B------:R-:W4:Y:S05]  /*93d0*/  LDSM.16.M88.4 R108, [R146+0x4800] ;  /* 0x00480000926c783b */ /* 0x000f2a0000000200 */
[----:B------:R-:W5:Y:S02]  /*93e0*/  LDSM.16.M88.4 R124, [R146+0x5000] ;  /* 0x00500000927c783b */ /* 0x000f640000000200 */
        /* <DEDUP_REMOVED lines=8> */
[----:B------:R-:W-:Y:S07]  /*9470*/  LDSM.16.M88.4 R112, [R149] ;  /* 0x000000009570783b */ /* 0x000fee0000000200 */
[C---:B--2---:R-:W-:Y:S08]  /*9480*/  HMMA.16816.F32.BF16 R28, R128.reuse, R116, R28 ;  /* 0x00000074801c723c */ /* 0x044ff0000004181c */
[----:B------:R-:W-:Y:S01]  /*9490*/  HMMA.16816.F32.BF16 R32, R128, R118, R32 ;  /* 0x000000768020723c */ /* 0x000fe20000041820 */
[----:B------:R-:W1:Y:S05]  /*94a0*/  LDSM.16.M88.4 R116, [R145+0x4000] ;  /* 0x004000009174783b */ /* 0x000e6a0000000200 */
[----:B------:R-:W2:Y:S02]  /*94b0*/  LDSM.16.M88.4 R128, [R145+0x4800] ;  /* 0x004800009180783b */ /* 0x000ea40000000200 */
[C---:B---3--:R-:W-:Y:S08]  /*94c0*/  HMMA.16816.F32.BF16 R4, R120.reuse, R140, R4 ;  /* 0x0000008c7804723c */ /* 0x048ff00000041804 */
[C---:B------:R-:W-:Y:S08]  /*94d0*/  HMMA.16816.F32.BF16 R8, R120.reuse, R142, R8 ;  /* 0x0000008e7808723c */ /* 0x040ff00000041808 */
[C---:B----4-:R-:W-:Y:S08]  /*94e0*/  HMMA.16816.F32.BF16 R12, R120.reuse, R108, R12 ;  /* 0x0000006c780c723c */ /* 0x050ff0000004180c */
[C---:B------:R-:W-:Y:S01]  /*94f0*/  HMMA.16816.F32.BF16 R16, R120.reuse, R110, R16 ;  /* 0x0000006e7810723c */ /* 0x040fe20000041810 */
[----:B------:R-:W3:Y:S07]  /*9500*/  LDSM.16.M88.4 R108, [R145+0x5800] ;  /* 0x00580000916c783b */ /* 0x000eee0000000200 */
[C---:B-----5:R-:W-:Y:S08]  /*9510*/  HMMA.16816.F32.BF16 R20, R120.reuse, R124, R20 ;  /* 0x0000007c7814723c */ /* 0x060ff00000041814 */
[C---:B------:R-:W-:Y:S01]  /*9520*/  HMMA.16816.F32.BF16 R24, R120.reuse, R126, R24 ;  /* 0x0000007e7818723c */ /* 0x040fe20000041818 */
[----:B------:R-:W-:Y:S07]  /*9530*/  LDSM.16.M88.4 R124, [R152+UR5+0x6000] ;  /* 0x00600005987c783b */ /* 0x000fee0008000200 */
[C---:B------:R-:W-:Y:S08]  /*9540*/  HMMA.16816.F32.BF16 R28, R120.reuse, R132, R28 ;  /* 0x00000084781c723c */ /* 0x040ff0000004181c */
[----:B------:R-:W-:Y:S01]  /*9550*/  HMMA.16816.F32.BF16 R32, R120, R134, R32 ;  /* 0x000000867820723c */ /* 0x000fe20000041820 */
[----:B------:R-:W4:Y:S05]  /*9560*/  LDSM.16.M88.4 R120, [R153+0x2000] ;  /* 0x002000009978783b */ /* 0x000f2a0000000200 */
[----:B------:R-:W5:Y:S02]  /*9570*/  LDSM.16.M88.4 R132, [R152+UR5+0x6800] ;  /* 0x006800059884783b */ /* 0x000f640008000200 */
[C---:B-1----:R-:W-:Y:S08]  /*9580*/  HMMA.16816.F32.BF16 R4, R112.reuse, R116, R4 ;  /* 0x000000747004723c */ /* 0x042ff00000041804 */
[C---:B------:R-:W-:Y:S01]  /*9590*/  HMMA.16816.F32.BF16 R8, R112.reuse, R118, R8 ;  /* 0x000000767008723c */ /* 0x040fe20000041808 */
[----:B------:R-:W1:Y:S07]  /*95a0*/  LDSM.16.M88.4 R116, [R152+UR5+0x7800] ;  /* 0x007800059874783b */ /* 0x000e6e0008000200 */
[C---:B--2---:R-:W-:Y:S08]  /*95b0*/  HMMA.16816.F32.BF16 R12, R112.reuse, R128, R12 ;  /* 0x00000080700c723c */ /* 0x044ff0000004180c */
[C---:B------:R-:W-:Y:S01]  /*95c0*/  HMMA.16816.F32.BF16 R16, R112.reuse, R130, R16 ;  /* 0x000000827010723c */ /* 0x040fe20000041810 */
[----:B------:R-:W-:Y:S07]  /*95d0*/  LDSM.16.M88.4 R128, [R147+0x7000] ;  /* 0x007000009380783b */ /* 0x000fee0000000200 */
[C---:B------:R-:W-:Y:S08]  /*95e0*/  HMMA.16816.F32.BF16 R20, R112.reuse, R136, R20 ;  /* 0x000000887014723c */ /* 0x040ff00000041814 */
[C---:B------:R-:W-:Y:S08]  /*95f0*/  HMMA.16816.F32.BF16 R24, R112.reuse, R138, R24 ;  /* 0x0000008a7018723c */ /* 0x040ff00000041818 */
[C---:B---3--:R-:W-:Y:S08]  /*9600*/  HMMA.16816.F32.BF16 R28, R112.reuse, R108, R28 ;  /* 0x0000006c701c723c */ /* 0x048ff0000004181c */
[----:B------:R-:W-:Y:S01]  /*9610*/  HMMA.16816.F32.BF16 R32, R112, R110, R32 ;  /* 0x0000006e7020723c */ /* 0x000fe20000041820 */
[----:B------:R-:W-:Y:S05]  /*9620*/  LDSM.16.M88.4 R108, [R151+0x2000] ;  /* 0x00200000976c783b */ /* 0x000fea0000000200 */
[----:B------:R-:W2:Y:S02]  /*9630*/  LDSM.16.M88.4 R112, [R147+0x6000] ;  /* 0x006000009370783b */ /* 0x000ea40000000200 */
[C---:B----4-:R-:W-:Y:S08]  /*9640*/  HMMA.16816.F32.BF16 R4, R120.reuse, R124, R4 ;  /* 0x0000007c7804723c */ /* 0x050ff00000041804 */
[C---:B------:R-:W-:Y:S01]  /*9650*/  HMMA.16816.F32.BF16 R8, R120.reuse, R126, R8 ;  /* 0x0000007e7808723c */ /* 0x040fe20000041808 */
[----:B------:R-:W3:Y:S07]  /*9660*/  LDSM.16.M88.4 R124, [R147+0x6800] ;  /* 0x00680000937c783b */ /* 0x000eee0000000200 */
[C---:B-----5:R-:W-:Y:S08]  /*9670*/  HMMA.16816.F32.BF16 R12, R120.reuse, R132, R12 ;  /* 0x00000084780c723c */ /* 0x060ff0000004180c */
[C---:B------:R-:W-:Y:S01]  /*9680*/  HMMA.16816.F32.BF16 R16, R120.reuse, R134, R16 ;  /* 0x000000867810723c */ /* 0x040fe20000041810 */
[----:B------:R-:W4:Y:S07]  /*9690*/  LDSM.16.M88.4 R132, [R147+0x7800] ;  /* 0x007800009384783b */ /* 0x000f2e0000000200 */
[C---:B------:R-:W-:Y:S08]  /*96a0*/  HMMA.16816.F32.BF16 R20, R120.reuse, R100, R20 ;  /* 0x000000647814723c */ /* 0x040ff00000041814 */
[C---:B------:R-:W-:Y:S01]  /*96b0*/  HMMA.16816.F32.BF16 R24, R120.reuse, R102, R24 ;  /* 0x000000667818723c */ /* 0x040fe20000041818 */
[----:B------:R-:W-:Y:S07]  /*96c0*/  LDSM.16.M88.4 R100, [R150+0x2000] ;  /* 0x002000009664783b */ /* 0x000fee0000000200 */
[C---:B-1----:R-:W-:Y:S08]  /*96d0*/  HMMA.16816.F32.BF16 R28, R120.reuse, R116, R28 ;  /* 0x00000074781c723c */ /* 0x042ff0000004181c */
[----:B------:R-:W-:Y:S01]  /*96e0*/  HMMA.16816.F32.BF16 R32, R120, R118, R32 ;  /* 0x000000767820723c */ /* 0x000fe20000041820 */
[----:B------:R-:W1:Y:S05]  /*96f0*/  LDSM.16.M88.4 R116, [R146+0x6000] ;  /* 0x006000009274783b */ /* 0x000e6a0000000200 */
[----:B------:R-:W-:Y:S02]  /*9700*/  LDSM.16.M88.4 R120, [R146+0x7000] ;  /* 0x007000009278783b */ /* 0x000fe40000000200 */
        /* <DEDUP_REMOVED lines=10> */
[----:B------:R-:W-:Y:S01]  /*97b0*/  HMMA.16816.F32.BF16 R32, R108, R134, R32 ;  /* 0x000000866c20723c */ /* 0x000fe20000041820 */
[----:B------:R-:W3:Y:S07]  /*97c0*/  LDSM.16.M88.4 R108, [R146+0x7800] ;  /* 0x00780000926c783b */ /* 0x000eee0000000200 */
[C---:B-1----:R-:W-:Y:S08]  /*97d0*/  HMMA.16816.F32.BF16 R4, R100.reuse, R116, R4 ;  /* 0x000000746404723c */ /* 0x042ff00000041804 */
[C---:B------:R-:W-:Y:S08]  /*97e0*/  HMMA.16816.F32.BF16 R8, R100.reuse, R118, R8 ;  /* 0x000000766408723c */ /* 0x040ff00000041808 */
[C---:B--2---:R-:W-:Y:S08]  /*97f0*/  HMMA.16816.F32.BF16 R12, R100.reuse, R112, R12 ;  /* 0x00000070640c723c */ /* 0x044ff0000004180c */
[C---:B------:R-:W-:Y:S08]  /*9800*/  HMMA.16816.F32.BF16 R16, R100.reuse, R114, R16 ;  /* 0x000000726410723c */ /* 0x040ff00000041810 */
[C---:B------:R-:W-:Y:S08]  /*9810*/  HMMA.16816.F32.BF16 R20, R100.reuse, R120, R20 ;  /* 0x000000786414723c */ /* 0x040ff00000041814 */
[C---:B------:R-:W-:Y:S08]  /*9820*/  HMMA.16816.F32.BF16 R24, R100.reuse, R122, R24 ;  /* 0x0000007a6418723c */ /* 0x040ff00000041818 */
[C---:B---3--:R-:W-:Y:S08]  /*9830*/  HMMA.16816.F32.BF16 R28, R100.reuse, R108, R28 ;  /* 0x0000006c641c723c */ /* 0x048ff0000004181c */
[----:B------:R-:W-:Y:S01]  /*9840*/  HMMA.16816.F32.BF16 R32, R100, R110, R32 ;  /* 0x0000006e6420723c */ /* 0x000fe20000041820 */
[----:B------:R-:W1:Y:S05]  /*9850*/  LDSM.16.M88.4 R100, [R145+0x6800] ;  /* 0x006800009164783b */ /* 0x000e6a0000000200 */
[----:B------:R-:W2:Y:S02]  /*9860*/  LDSM.16.M88.4 R108, [R145+0x7000] ;  /* 0x00700000916c783b */ /* 0x000ea40000000200 */
[C---:B------:R-:W-:Y:S08]  /*9870*/  HMMA.16816.F32.BF16 R4, R124.reuse, R128, R4 ;  /* 0x000000807c04723c */ /* 0x040ff00000041804 */
[C---:B------:R-:W-:Y:S11]  /*9880*/  HMMA.16816.F32.BF16 R8, R124.reuse, R130, R8 ;  /* 0x000000827c08723c */ /* 0x040ff60000041808 */
[----:B------:R-:W-:Y:S01]  /*9890*/  FMUL.FTZ R196, R4, UR10 ;  /* 0x0000000a04c47c20 */ /* 0x000fe20008410000 */
[----:B------:R-:W-:Y:S01]  /*98a0*/  FMUL.FTZ R194, R5, UR10 ;  /* 0x0000000a05c27c20 */ /* 0x000fe20008410000 */
[----:B------:R-:W-:Y:S01]  /*98b0*/  FMUL.FTZ R195, R6, UR10 ;  /* 0x0000000a06c37c20 */ /* 0x000fe20008410000 */
[----:B------:R-:W-:Y:S03]  /*98c0*/  FMUL.FTZ R193, R7, UR10 ;  /* 0x0000000a07c17c20 */ /* 0x000fe60008410000 */
[----:B------:R-:W3:Y:S02]  /*98d0*/  MUFU.TANH R196, R196 ;  /* 0x000000c400c47308 */ /* 0x000ee40000002400 */
[----:B------:R-:W-:Y:S01]  /*98e0*/  FMUL.FTZ R200, R8, UR10 ;  /* 0x0000000a08c87c20 */ /* 0x000fe20008410000 */
[----:B------:R-:W-:Y:S01]  /*98f0*/  FMUL.FTZ R198, R9, UR10 ;  /* 0x0000000a09c67c20 */ /* 0x000fe20008410000 */
[----:B------:R-:W-:Y:S01]  /*9900*/  FMUL.FTZ R199, R10, UR10 ;  /* 0x0000000a0ac77c20 */ /* 0x000fe20008410000 */
[----:B------:R-:W-:Y:S05]  /*9910*/  FMUL.FTZ R197, R11, UR10 ;  /* 0x0000000a0bc57c20 */ /* 0x000fea0008410000 */
[----:B------:R-:W4:Y:S01]  /*9920*/  MUFU.TANH R194, R194 ;  /* 0x000000c200c27308 */ /* 0x000f220000002400 */
[C---:B-1----:R-:W-:Y:S09]  /*9930*/  HMMA.16816.F32.BF16 R12, R124.reuse, R100, R12 ;  /* 0x000000647c0c723c */ /* 0x042ff2000004180c */
[----:B------:R-:W1:Y:S01]  /*9940*/  MUFU.TANH R195, R195 ;  /* 0x000000c300c37308 */ /* 0x000e620000002400 */
[C---:B------:R-:W-:Y:S01]  /*9950*/  HMMA.16816.F32.BF16 R16, R124.reuse, R102, R16 ;  /* 0x000000667c10723c */ /* 0x040fe20000041810 */
[----:B------:R-:W5:Y:S01]  /*9960*/  LDSM.16.M88.4 R100, [R145+0x7800] ;  /* 0x007800009164783b */ /* 0x000f620000000200 */
[----:B------:R-:W-:Y:S07]  /*9970*/  DEPBAR.LE SB0, 0x0 ;  /* 0x000080000000791a */ /* 0x000fee0000000000 */
[----:B------:R-:W1:Y:S01]  /*9980*/  MUFU.TANH R193, R193 ;  /* 0x000000c100c17308 */ /* 0x000e620000002400 */
[----:B------:R-:W-:Y:S01]  /*9990*/  BAR.SYNC.DEFER_BLOCKING 0x0 ;  /* 0x0000000000007b1d */ /* 0x000fe20000010000 */
[C---:B--2---:R-:W-:Y:S05]  /*99a0*/  HMMA.16816.F32.BF16 R20, R124.reuse, R108, R20 ;  /* 0x0000006c7c14723c */ /* 0x044fea0000041814 */
[----:B------:R-:W-:Y:S03]  /*99b0*/  FMUL.FTZ R192, R12, UR10 ;  /* 0x0000000a0cc07c20 */ /* 0x000fe60008410000 */
[----:B------:R-:W2:Y:S01]  /*99c0*/  MUFU.TANH R200, R200 ;  /* 0x000000c800c87308 */ /* 0x000ea20000002400 */
        /* <DEDUP_REMOVED lines=12> */
[----:B------:R-:W1:Y:S01]  /*9a90*/  MUFU.TANH R199, R199 ;  /* 0x000000c700c77308 */ /* 0x000e620000002400 */
[----:B------:R-:W-:Y:S01]  /*9aa0*/  FMUL.FTZ R179, R23, UR10 ;  /* 0x0000000a17b37c20 */ /* 0x000fe20008410000 */
[----:B------:R-:W-:Y:S01]  /*9ab0*/  FMUL.FTZ R180, R24, UR10 ;  /* 0x0000000a18b47c20 */ /* 0x000fe20008410000 */
[----:B------:R-:W-:Y:S01]  /*9ac0*/  FMUL.FTZ R182, R25, UR10 ;  /* 0x0000000a19b67c20 */ /* 0x000fe20008410000 */
[----:B------:R-:W-:Y:S06]  /*9ad0*/  FMUL.FTZ R181, R26, UR10 ;  /* 0x0000000a1ab57c20 */ /* 0x000fec0008410000 */
[----:B------:R-:W1:Y:S01]  /*9ae0*/  MUFU.TANH R197, R197 ;  /* 0x000000c500c57308 */ /* 0x000e620000002400 */
[----:B------:R-:W-:Y:S01]  /*9af0*/  FMUL.FTZ R177, R27, UR10 ;  /* 0x0000000a1bb17c20 */ /* 0x000fe20008410000 */
[C---:B-----5:R-:W-:Y:S08]  /*9b00*/  HMMA.16816.F32.BF16 R28, R124.reuse, R100, R28 ;  /* 0x000000647c1c723c */ /* 0x060ff0000004181c */
[----:B------:R-:W1:Y:S01]  /*9b10*/  MUFU.TANH R192, R192 ;  /* 0x000000c000c07308 */ /* 0x000e620000002400 */
[----:B------:R-:W-:Y:S09]  /*9b20*/  HMMA.16816.F32.BF16 R32, R124, R102, R32 ;  /* 0x000000667c20723c */ /* 0x000ff20000041820 */
[----:B------:R-:W1:Y:S01]  /*9b30*/  MUFU.TANH R190, R190 ;  /* 0x000000be00be7308 */ /* 0x000e620000002400 */
[----:B------:R-:W-:Y:S01]  /*9b40*/  FMUL.FTZ R174, R28, UR10 ;  /* 0x0000000a1cae7c20 */ /* 0x000fe20008410000 */
[----:B------:R-:W-:Y:S01]  /*9b50*/  FMUL.FTZ R176, R29, UR10 ;  /* 0x0000000a1db07c20 */ /* 0x000fe20008410000 */
[----:B------:R-:W-:Y:S07]  /*9b60*/  FMUL.FTZ R104, R30, UR10 ;  /* 0x0000000a1e687c20 */ /* 0x000fee0008410000 */
        /* <DEDUP_REMOVED lines=25> */
[----:B------:R1:W1:Y:S10]  /*9d00*/  MUFU.TANH R102, R34 ;  /* 0x0000002200667308 */ /* 0x0002740000002400 */
[----:B------:R1:W1:Y:S01]  /*9d10*/  MUFU.TANH R101, R35 ;  /* 0x0000002300657308 */ /* 0x0002620000002400 */
[----:B--234-:R-:W-:Y:S05]  /*9d20*/  @!P0 BRA `(.L_x_4562) ;  /* 0x0000000400e48947 */ /* 0x01cfea0003800000 */
[----:B------:R-:W2:Y:S01]  /*9d30*/  @!P3 LDC R2, c[0x0][0x3b8] ;  /* 0x0000ee00ff02bb82 */ /* 0x000ea20000000800 */
[----:B------:R-:W-:Y:S07]  /*9d40*/  @!P3 IMAD.MOV.U32 R4, RZ, RZ, RZ ;  /* 0x000000ffff04b224 */ /* 0x000fee00078e00ff */
[----:B------:R-:W3:Y:S01]  /*9d50*/  LDC R5, c[0x0][0x3bc] ;  /* 0x0000ef00ff057b82 */ /* 0x000ee20000000800 */
        /* <DEDUP_REMOVED lines=50> */
[C---:B------:R-:W-:Y:S04]  /*a080*/  LEA R12, P0, R7.reuse, R166, 0x2 ;  /* 0x000000a6070c7211 */ /* 0x040fe800078010ff */
[C---:B------:R-:W-:Y:S01]  /*a090*/  LEA.HI.X.SX32 R13, R7.reuse, R167, 0x2, P0 ;  /* 0x000000a7070d7211 */ /* 0x040fe200000f16ff */
[----:B------:R-:W3:Y:S01]  /*a0a0*/  LDG.E R9, desc[UR16][R8.64] ;  /* 0x0000001008097981 */ /* 0x000ee2000c1e1900 */
        /* <DEDUP_REMOVED lines=11> */
[----:B------:R-:W-:Y:S03]  /*a160*/  LEA R156, P0, R10, R156, 0x1 ;  /* 0x0000009c0a9c7211 */ /* 0x000fe600078008ff */
[----:B------:R-:W-:Y:S04]  /*a170*/  IMAD R3, R3, UR6, RZ ;  /* 0x0000000603037c24 */ /* 0x000fe8000f8e02ff */
[----:B------:R-:W-:Y:S05]  /*a180*/  IMAD R3, R6, UR7, R3 ;  /* 0x0000000706037c24 */ /* 0x000fea000f8e0203 */
[----:B------:R-:W-:Y:S04]  /*a190*/  IADD3 R3, PT, PT, R11, R3, RZ ;  /* 0x000000030b037210 */ /* 0x000fe80007ffe0ff */
[----:B------:R-:W-:Y:S07]  /*a1a0*/  LEA.HI.X R157, R10, R157, R3, 0x1, P0 ;  /* 0x0000009d0a9d7211 */ /* 0x000fee00000f0c03 */
.L_x_4563:
        /* <DEDUP_REMOVED lines=49> */
.L_x_4562:
        /* <DEDUP_REMOVED lines=20> */
[----:B------:R-:W-:Y:S01]  /*a600*/  IADD3 R169, PT, PT, R169, -0x1, RZ ;  /* 0xffffffffa9a97810 */ /* 0x000fe20007ffe0ff */
[----:B------:R-:W1:Y:S01]  /*a610*/  SHFL.BFLY PT, R2, R7, 0x2, 0x1f ;  /* 0x0c401f0007027f89 */ /* 0x000e6200000e0000 */
[----:B------:R-:W-:Y:S07]  /*a620*/  IADD3 R170, PT, PT, R170, -0x40, RZ ;  /* 0xffffffc0aaaa7810 */ /* 0x000fee0007ffe0ff */
[----:B------:R-:W2:Y:S08]  /*a630*/  SHFL.BFLY PT, R3, R4, 0x2, 0x1f ;  /* 0x0c401f0004037f89 */ /* 0x000eb000000e0000 */
[----:B------:R-:W-:Y:S08]  /*a640*/  LDSM.16.MT88.4 R116, [R106+0x9800] ;  /* 0x009800006a74783b */ /* 0x000ff00000004200 */
        /* <DEDUP_REMOVED lines=58> */
[----:B------:R-:W-:Y:S07]  /*a9f0*/  LDSM.16.MT88.4 R92, [R144+0xa800] ;  /* 0x00a80000905c783b */ /* 0x000fee0000004200 */
[----:B------:R-:W-:Y:S01]  /*aa00*/  MUFU.EX2 R129, R129 ;  /* 0x0000008100817308 */ /* 0x000fe20000000800 */
[----:B------:R-:W-:Y:S01]  /*aa10*/  FMUL.FTZ R24, R2, R76 ;  /* 0x0000004c02187220 */ /* 0x000fe20000410000 */
[----:B-1----:R-:W-:Y:S01]  /*aa20*/  F2FP.BF16.F32.PACK_AB R97, R130, R133 ;  /* 0x000000858261723e */ /* 0x002fe200000010ff */
[----:B------:R-:W-:Y:S07]  /*aa30*/  FMUL.FTZ R25, R2, R77 ;  /* 0x0000004d02197220 */ /* 0x000fee0000410000 */
[----:B------:R-:W1:Y:S01]  /*aa40*/  MUFU.EX2 R128, R128 ;  /* 0x0000008000807308 */ /* 0x000e620000000800 */
        /* <DEDUP_REMOVED lines=22> */
[C---:B------:R-:W-:Y:S01]  /*abb0*/  FMUL.FTZ R12, R2.reuse, R88 ;  /* 0x00000058020c7220 */ /* 0x040fe20000410000 */
[C---:B------:R-:W-:Y:S01]  /*abc0*/  FMUL.FTZ R13, R2.reuse, R89 ;  /* 0x00000059020d7220 */ /* 0x040fe20000410000 */
[----:B------:R-:W-:Y:S01]  /*abd0*/  FMUL.FTZ R45, R2, R45 ;  /* 0x0000002d022d7220 */ /* 0x000fe20000410000 */
[C---:B------:R-:W-:Y:S03]  /*abe0*/  HMMA.16816.F32.BF16 R8, R96.reuse, R14, R8 ;  /* 0x0000000e6008723c */ /* 0x040fe60000041808 */
[----:B------:R-:W1:Y:S01]  /*abf0*/  MUFU.EX2 R136, R136 ;  /* 0x0000008800887308 */ /* 0x000e620000000800 */
[C---:B------:R-:W-:Y:S01]  /*ac00*/  FMUL.FTZ R14, R0.reuse, R90 ;  /* 0x0000005a000e7220 */ /* 0x040fe20000410000 */
[C---:B------:R-:W-:Y:S01]  /*ac10*/  FMUL.FTZ R15, R0.reuse, R91 ;  /* 0x0000005b000f7220 */ /* 0x040fe20000410000 */
[C---:B------:R-:W-:Y:S01]  /*ac20*/  FMUL.FTZ R46, R0.reuse, R46 ;  /* 0x0000002e002e7220 */ /* 0x040fe20000410000 */
[----:B------:R-:W2:Y:S01]  /*ac30*/  LDSM.16.MT88.4 R88, [R106+0x8000] ;  /* 0x008000006a58783b */ /* 0x000ea20000004200 */
[----:B------:R-:W-:Y:S01]  /*ac40*/  FMUL.FTZ R47, R0, R47 ;  /* 0x0000002f002f7220 */ /* 0x000fe20000410000 */
[C---:B------:R-:W-:Y:S01]  /*ac50*/  FMUL.FTZ R48, R2.reuse, R48 ;  /* 0x0000003002307220 */ /* 0x040fe20000410000 */
[----:B------:R-:W-:Y:S01]  /*ac60*/  FMUL.FTZ R49, R2, R49 ;  /* 0x0000003102317220 */ /* 0x000fe20000410000 */
[----:B------:R-:W-:Y:S01]  /*ac70*/  FMUL.FTZ R50, R0, R50 ;  /* 0x0000003200327220 */ /* 0x000fe20000410000 */
[C---:B------:R-:W-:Y:S01]  /*ac80*/  HMMA.16816.F32.BF16 R12, R96.reuse, R20, R12 ;  /* 0x00000014600c723c */ /* 0x040fe2000004180c */
[----:B------:R-:W-:Y:S02]  /*ac90*/  MUFU.EX2 R141, R141 ;  /* 0x0000008d008d7308 */ /* 0x000fe40000000800 */
[C---:B------:R-:W-:Y:S01]  /*aca0*/  FMUL.FTZ R20, R2.reuse, R80 ;  /* 0x0000005002147220 */ /* 0x040fe20000410000 */
[----:B------:R-:W-:Y:S01]  /*acb0*/  FMUL.FTZ R21, R2, R81 ;  /* 0x0000005102157220 */ /* 0x000fe20000410000 */
[----:B------:R-:W-:Y:S01]  /*acc0*/  FMUL.FTZ R51, R0, R51 ;  /* 0x0000003300337220 */ /* 0x000fe20000410000 */
[C---:B------:R-:W-:Y:S01]  /*acd0*/  FMUL.FTZ R60, R2.reuse, R60 ;  /* 0x0000003c023c7220 */ /* 0x040fe20000410000 */
[----:B------:R-:W-:Y:S01]  /*ace0*/  FMUL.FTZ R61, R2, R61 ;  /* 0x0000003d023d7220 */ /* 0x000fe20000410000 */
[C---:B------:R-:W-:Y:S03]  /*acf0*/  HMMA.16816.F32.BF16 R16, R96.reuse, R22, R16 ;  /* 0x000000166010723c */ /* 0x040fe60000041810 */
[----:B------:R-:W3:Y:S01]  /*ad00*/  MUFU.EX2 R138, R138 ;  /* 0x0000008a008a7308 */ /* 0x000ee20000000800 */
[C---:B------:R-:W-:Y:S01]  /*ad10*/  FMUL.FTZ R22, R0.reuse, R82 ;  /* 0x0000005200167220 */ /* 0x040fe20000410000 */
[C---:B------:R-:W-:Y:S01]  /*ad20*/  FMUL.FTZ R23, R0.reuse, R83 ;  /* 0x0000005300177220 */ /* 0x040fe20000410000 */
[C---:B------:R-:W-:Y:S01]  /*ad30*/  FMUL.FTZ R62, R0.reuse, R62 ;  /* 0x0000003e003e7220 */ /* 0x040fe20000410000 */
[----:B------:R-:W4:Y:S01]  /*ad40*/  LDSM.16.MT88.4 R80, [R148+0xa000] ;  /* 0x00a000009450783b */ /* 0x000f220000004200 */
        /* <DEDUP_REMOVED lines=12> */
[----:B------:R-:W5:Y:S01]  /*ae10*/  MUFU.EX2 R140, R140 ;  /* 0x0000008c008c7308 */ /* 0x000f620000000800 */
[C---:B------:R-:W-:Y:S01]  /*ae20*/  FMUL.FTZ R30, R0.reuse, R74 ;  /* 0x0000004a001e7220 */ /* 0x040fe20000410000 */
[C---:B------:R-:W-:Y:S01]  /*ae30*/  FMUL.FTZ R31, R0.reuse, R75 ;  /* 0x0000004b001f7220 */ /* 0x040fe20000410000 */
[C---:B------:R-:W-:Y:S01]  /*ae40*/  FMUL.FTZ R54, R0.reuse, R54 ;  /* 0x0000003600367220 */ /* 0x040fe20000410000 */
[----:B------:R-:W1:Y:S01]  /*ae50*/  LDSM.16.MT88.4 R72, [R144+0xa000] ;  /* 0x00a000009048783b */ /* 0x000e620000004200 */
[----:B------:R-:W-:Y:S01]  /*ae60*/  FMUL.FTZ R55, R0, R55 ;  /* 0x0000003700377220 */ /* 0x000fe20000410000 */
[C---:B------:R-:W-:Y:S01]  /*ae70*/  FMUL.FTZ R56, R2.reuse, R56 ;  /* 0x0000003802387220 */ /* 0x040fe20000410000 */
[----:B------:R-:W-:Y:S01]  /*ae80*/  FMUL.FTZ R57, R2, R57 ;  /* 0x0000003902397220 */ /* 0x000fe20000410000 */
[C---:B------:R-:W-:Y:S01]  /*ae90*/  FMUL.FTZ R58, R0.reuse, R58 ;  /* 0x0000003a003a7220 */ /* 0x040fe20000410000 */
[C---:B--2---:R-:W-:Y:S01]  /*aea0*/  HMMA.16816.F32.BF16 R28, R96.reuse, R88, R28 ;  /* 0x00000058601c723c */ /* 0x044fe2000004181c */
[----:B------:R-:W-:Y:S02]  /*aeb0*/  MUFU.EX2 R139, R139 ;  /* 0x0000008b008b7308 */ /* 0x000fe40000000800 */
[----:B------:R-:W-:Y:S01]  /*aec0*/  FMUL.FTZ R59, R0, R59 ;  /* 0x0000003b003b7220 */ /* 0x000fe20000410000 */
[--C-:B------:R-:W-:Y:S07]  /*aed0*/  FFMA.FTZ R177, R177, UR4, -R108.reuse ;  /* 0x00000004b1b17c23 */ /* 0x100fee000801086c */
[----:B------:R-:W2:Y:S01]  /*aee0*/  MUFU.EX2 R142, R142 ;  /* 0x0000008e008e7308 */ /* 0x000ea20000000800 */
[--C-:B------:R-:W-:Y:S01]  /*aef0*/  FFMA.FTZ R185, R176, UR4, -R109.reuse ;  /* 0x00000004b0b97c23 */ /* 0x100fe2000801086d */
[--C-:B------:R-:W-:Y:S01]  /*af00*/  FFMA.FTZ R176, R104, UR4, -R108.reuse ;  /* 0x0000000468b07c23 */ /* 0x100fe2000801086c */
[C---:B------:R-:W-:Y:S01]  /*af10*/  HMMA.16816.F32.BF16 R32, R96.reuse, R90, R32 ;  /* 0x0000005a6020723c */ /* 0x040fe20000041820 */
[----:B------:R-:W-:Y:S06]  /*af20*/  LDSM.16.MT88.4 R88, [R148+0xa800] ;  /* 0x00a800009458783b */ /* 0x000fec0000004200 */
[----:B------:R-:W-:Y:S01]  /*af30*/  MUFU.EX2 R179, R179 ;  /* 0x000000b300b37308 */ /* 0x000fe20000000800 */
[--C-:B------:R-:W-:Y:S01]  /*af40*/  FFMA.FTZ R174, R174, UR4, -R109.reuse ;  /* 0x00000004aeae7c23 */ /* 0x100fe2000801086d */
[----:B------:R-:W-:Y:S01]  /*af50*/  FFMA.FTZ R103, R103, UR4, -R108 ;  /* 0x0000000467677c23 */ /* 0x000fe2000801086c */
[----:B------:R-:W-:Y:S07]  /*af60*/  FFMA.FTZ R104, R175, UR4, -R109 ;  /* 0x00000004af687c23 */ /* 0x000fee000801086d */
[----:B------:R-:W-:Y:S01]  /*af70*/  MUFU.EX2 R180, R180 ;  /* 0x000000b400b47308 */ /* 0x000fe20000000800 */
[----:B------:R-:W-:Y:S01]  /*af80*/  FFMA.FTZ R135, R2, R173, R135 ;  /* 0x000000ad02877223 */ /* 0x000fe20000010087 */
[C---:B----4-:R-:W-:Y:S08]  /*af90*/  HMMA.16816.F32.BF16 R36, R96.reuse, R80, R36 ;  /* 0x000000506024723c */ /* 0x050ff00000041824 */
[----:B------:R-:W-:Y:S01]  /*afa0*/  MUFU.EX2 R177, R177 ;  /* 0x000000b100b17308 */ /* 0x000fe20000000800 */
[----:B------:R-:W-:Y:S01]  /*afb0*/  MOV R105, R100 ;  /* 0x0000006400697202 */ /* 0x000fe20000000f00 */
[----:B------:R-:W-:Y:S01]  /*afc0*/  FFMA.FTZ R133, R0, R171, R133 ;  /* 0x000000ab00857223 */ /* 0x000fe20000010085 */
[----:B------:R-:W-:Y:S07]  /*afd0*/  FADD.FTZ R135, R134, R135 ;  /* 0x0000008786877221 */ /* 0x000fee0000010000 */
[----:B------:R-:W-:Y:S01]  /*afe0*/  MUFU.EX2 R174, R174 ;  /* 0x000000ae00ae7308 */ /* 0x000fe20000000800 */
[C---:B------:R-:W-:Y:S01]  /*aff0*/  HMMA.16816.F32.BF16 R40, R96.reuse, R82, R40 ;  /* 0x000000526028723c */ /* 0x040fe20000041828 */
[----:B------:R-:W-:Y:S08]  /*b000*/  LDSM.16.MT88.4 R80, [R144+0x8800] ;  /* 0x008800009050783b */ /* 0x000ff00000004200 */
[----:B------:R-:W-:Y:S01]  /*b010*/  MUFU.EX2 R185, R185 ;  /* 0x000000b900b97308 */ /* 0x000fe20000000800 */
[----:B------:R-:W-:Y:S01]  /*b020*/  FADD.FTZ R130, R130, R133 ;  /* 0x0000008582827221 */ /* 0x000fe20000010000 */
[----:B------:R-:W-:Y:S08]  /*b030*/  FADD.FTZ R0, R132, R135 ;  /* 0x0000008784007221 */ /* 0x000ff00000010000 */
[----:B------:R-:W-:Y:S01]  /*b040*/  MUFU.EX2 R176, R176 ;  /* 0x000000b000b07308 */ /* 0x000fe20000000800 */
[----:B------:R-:W-:Y:S01]  /*b050*/  FADD.FTZ R129, R129, R130 ;  /* 0x0000008281817221 */ /* 0x000fe20000010000 */
[----:B------:R-:W-:Y:S08]  /*b060*/  FADD.FTZ R0, R131, R0 ;  /* 0x0000000083007221 */ /* 0x000ff00000010000 */
[----:B------:R-:W4:Y:S01]  /*b070*/  MUFU.EX2 R103, R103 ;  /* 0x0000006700677308 */ /* 0x000f220000000800 */
[C---:B-1----:R-:W-:Y:S09]  /*b080*/  HMMA.16816.F32.BF16 R44, R96.reuse, R72, R44 ;  /* 0x00000048602c723c */ /* 0x042ff2000004182c */
[----:B------:R-:W-:Y:S01]  /*b090*/  MUFU.EX2 R104, R104 ;  /* 0x0000006800687308 */ /* 0x000fe20000000800 */
[----:B------:R-:W-:Y:S01]  /*b0a0*/  FADD.FTZ R128, R128, R129 ;  /* 0x0000008180807221 */ /* 0x000fe20000010000 */
[C---:B------:R-:W-:Y:S01]  /*b0b0*/  HMMA.16816.F32.BF16 R48, R96.reuse, R74, R48 ;  /* 0x0000004a6030723c */ /* 0x040fe20000041830 */
[----:B------:R-:W1:Y:S07]  /*b0c0*/  LDSM.16.MT88.4 R72, [R148+0x8800] ;  /* 0x008800009448783b */ /* 0x000e6e0000004200 */
[C---:B------:R-:W-:Y:S03]  /*b0d0*/  HMMA.16816.F32.BF16 R52, R96.reuse, R68, R52 ;  /* 0x000000446034723c */ /* 0x040fe60000041834 */
[----:B------:R-:W-:Y:S01]  /*b0e0*/  F2FP.BF16.F32.PACK_AB R68, R136, R137 ;  /* 0x000000898844723e */ /* 0x000fe200000010ff */
[----:B------:R-:W-:Y:S01]  /*b0f0*/  FADD.FTZ R137, R137, R0 ;  /* 0x0000000089897221 */ /* 0x000fe20000010000 */
[----:B---3--:R-:W-:Y:S01]  /*b100*/  F2FP.BF16.F32.PACK_AB R69, R138, R141 ;  /* 0x0000008d8a45723e */ /* 0x008fe200000010ff */
[----:B------:R-:W-:Y:S01]  /*b110*/  FADD.FTZ R141, R141, R128 ;  /* 0x000000808d8d7221 */ /* 0x000fe20000010000 */
[----:B------:R-:W-:Y:S01]  /*b120*/  MOV R0, R3 ;  /* 0x0000000300007202 */ /* 0x000fe20000000f00 */
[C---:B------:R-:W-:Y:S03]  /*b130*/  HMMA.16816.F32.BF16 R56, R96.reuse, R70, R56 ;  /* 0x000000466038723c */ /* 0x040fe60000041838 */
[----:B-----5:R-:W-:Y:S01]  /*b140*/  F2FP.BF16.F32.PACK_AB R70, R140, R143 ;  /* 0x0000008f8c46723e */ /* 0x020fe200000010ff */
[----:B------:R-:W-:Y:S01]  /*b150*/  FADD.FTZ R136, R136, R137 ;  /* 0x0000008988887221 */ /* 0x000fe20000010000 */
[----:B--2---:R-:W-:Y:S01]  /*b160*/  F2FP.BF16.F32.PACK_AB R71, R142, R139 ;  /* 0x0000008b8e47723e */ /* 0x004fe200000010ff */
[----:B------:R-:W-:Y:S02]  /*b170*/  FADD.FTZ R138, R138, R141 ;  /* 0x0000008d8a8a7221 */ /* 0x000fe40000010000 */
[C---:B------:R-:W-:Y:S03]  /*b180*/  HMMA.16816.F32.BF16 R60, R96.reuse, R76, R60 ;  /* 0x0000004c603c723c */ /* 0x040fe6000004183c */
[----:B------:R-:W-:Y:S04]  /*b190*/  FADD.FTZ R139, R139, R138 ;  /* 0x0000008a8b8b7221 */ /* 0x000fe80000010000 */
[----:B------:R-:W-:Y:S01]  /*b1a0*/  FADD.FTZ R139, R142, R139 ;  /* 0x0000008b8e8b7221 */ /* 0x000fe20000010000 */
[----:B------:R-:W-:Y:S01]  /*b1b0*/  HMMA.16816.F32.BF16 R64, R96, R78, R64 ;  /* 0x0000004e6040723c */ /* 0x000fe20000041840 */
[----:B------:R-:W2:Y:S02]  /*b1c0*/  LDSM.16.MT88.4 R76, [R107+0x8800] ;  /* 0x008800006b4c783b */ /* 0x000ea40000004200 */
[--C-:B------:R-:W-:Y:S01]  /*b1d0*/  FFMA.FTZ R96, R182, UR4, -R109.reuse ;  /* 0x00000004b6607c23 */ /* 0x100fe2000801086d */
[--C-:B------:R-:W-:Y:S03]  /*b1e0*/  FFMA.FTZ R182, R181, UR4, -R108.reuse ;  /* 0x00000004b5b67c23 */ /* 0x100fe6000801086c */
[----:B------:R-:W-:Y:S01]  /*b1f0*/  MUFU.EX2 R181, R96 ;  /* 0x0000006000b57308 */ /* 0x000fe20000000800 */
[C---:B-1----:R-:W-:Y:S09]  /*b200*/  HMMA.16816.F32.BF16 R4, R68.reuse, R72, R4 ;  /* 0x000000484404723c */ /* 0x042ff20000041804 */
[----:B------:R-:W-:Y:S01]  /*b210*/  MUFU.EX2 R182, R182 ;  /* 0x000000b600b67308 */ /* 0x000fe20000000800 */
        /* <DEDUP_REMOVED lines=8> */
[C---:B------:R-:W-:Y:S03]  /*b2a0*/  HMMA.16816.F32.BF16 R28, R68.reuse, R84, R28 ;  /* 0x00000054441c723c */ /* 0x040fe6000004181c */
[--C-:B------:R-:W-:Y:S01]  /*b2b0*/  FFMA.FTZ R84, R184, UR4, -R109.reuse ;  /* 0x00000004b8547c23 */ /* 0x100fe2000801086d */
[--C-:B------:R-:W-:Y:S01]  /*b2c0*/  FFMA.FTZ R85, R178, UR4, -R109.reuse ;  /* 0x00000004b2557c23 */ /* 0x100fe2000801086d */
[----:B------:R-:W-:Y:S01]  /*b2d0*/  FFMA.FTZ R184, R183, UR4, -R108 ;  /* 0x00000004b7b87c23 */ /* 0x000fe2000801086c */
[----:B------:R-:W-:Y:S01]  /*b2e0*/  FFMA.FTZ R109, R172, UR4, -R109 ;  /* 0x00000004ac6d7c23 */ /* 0x000fe2000801086d */
[----:B------:R-:W-:Y:S01]  /*b2f0*/  MUFU.EX2 R178, R84 ;  /* 0x0000005400b27308 */ /* 0x000fe20000000800 */
[C---:B------:R-:W-:Y:S09]  /*b300*/  HMMA.16816.F32.BF16 R32, R68.reuse, R86, R32 ;  /* 0x000000564420723c */ /* 0x040ff20000041820 */
[----:B------:R5:W-:Y:S10]  /*b310*/  MUFU.EX2 R183, R85 ;  /* 0x0000005500b77308 */ /* 0x000bf40000000800 */
[----:B------:R-:W-:Y:S01]  /*b320*/  MUFU.EX2 R184, R184 ;  /* 0x000000b800b87308 */ /* 0x000fe20000000800 */
[C---:B------:R-:W-:Y:S09]  /*b330*/  HMMA.16816.F32.BF16 R36, R68.reuse, R88, R36 ;  /* 0x000000584424723c */ /* 0x040ff20000041824 */
[----:B------:R4:W1:Y:S01]  /*b340*/  MUFU.EX2 R175, R109 ;  /* 0x0000006d00af7308 */ /* 0x0008620000000800 */
[C---:B------:R-:W-:Y:S01]  /*b350*/  HMMA.16816.F32.BF16 R40, R68.reuse, R90, R40 ;  /* 0x0000005a4428723c */ /* 0x040fe20000041828 */
[----:B-----5:R-:W-:Y:S07]  /*b360*/  LDSM.16.MT88.4 R84, [R107+0x9000] ;  /* 0x009000006b54783b */ /* 0x020fee0000004200 */
[C---:B------:R-:W-:Y:S01]  /*b370*/  HMMA.16816.F32.BF16 R44, R68.reuse, R92, R44 ;  /* 0x0000005c442c723c */ /* 0x040fe2000004182c */
[----:B------:R-:W-:Y:S02]  /*b380*/  LDSM.16.MT88.4 R88, [R106+0x9000] ;  /* 0x009000006a58783b */ /* 0x000fe40000004200 */
[----:B----4-:R-:W-:Y:S02]  /*b390*/  F2FP.BF16.F32.PACK_AB R109, R103, R176 ;  /* 0x000000b0676d723e */ /* 0x010fe400000010ff */
[----:B-1----:R-:W-:Y:S03]  /*b3a0*/  F2FP.BF16.F32.PACK_AB R110, R175, R104 ;  /* 0x00000068af6e723e */ /* 0x002fe600000010ff */
[C---:B------:R-:W-:Y:S01]  /*b3b0*/  HMMA.16816.F32.BF16 R48, R68.reuse, R94, R48 ;  /* 0x0000005e4430723c */ /* 0x040fe20000041830 */
[----:B------:R-:W-:Y:S07]  /*b3c0*/  LDSM.16.MT88.4 R92, [R148+0xb000] ;  /* 0x00b00000945c783b */ /* 0x000fee0000004200 */
[C---:B------:R-:W-:Y:S08]  /*b3d0*/  HMMA.16816.F32.BF16 R52, R68.reuse, R72, R52 ;  /* 0x000000484434723c */ /* 0x040ff00000041834 */
[C---:B------:R-:W-:Y:S01]  /*b3e0*/  HMMA.16816.F32.BF16 R56, R68.reuse, R74, R56 ;  /* 0x0000004a4438723c */ /* 0x040fe20000041838 */
[----:B------:R-:W1:Y:S07]  /*b3f0*/  LDSM.16.MT88.4 R72, [R144+0x9000] ;  /* 0x009000009048783b */ /* 0x000e6e0000004200 */
        /* <DEDUP_REMOVED lines=18> */
[----:B------:R-:W1:Y:S07]  /*b520*/  LDSM.16.MT88.4 R72, [R106+0xb000] ;  /* 0x00b000006a48783b */ /* 0x000e6e0000004200 */
[C---:B------:R-:W-:Y:S08]  /*b530*/  HMMA.16816.F32.BF16 R20, R68.reuse, R84, R20 ;  /* 0x000000544414723c */ /* 0x040ff00000041814 */
[C---:B------:R-:W-:Y:S01]  /*b540*/  HMMA.16816.F32.BF16 R24, R68.reuse, R86, R24 ;  /* 0x000000564418723c */ /* 0x040fe20000041818 */
[----:B------:R-:W-:Y:S07]  /*b550*/  LDSM.16.MT88.4 R84, [R144+0x9800] ;  /* 0x009800009054783b */ /* 0x000fee0000004200 */
[C---:B------:R-:W-:Y:S08]  /*b560*/  HMMA.16816.F32.BF16 R28, R68.reuse, R88, R28 ;  /* 0x00000058441c723c */ /* 0x040ff0000004181c */
[C---:B------:R-:W-:Y:S08]  /*b570*/  HMMA.16816.F32.BF16 R32, R68.reuse, R90, R32 ;  /* 0x0000005a4420723c */ /* 0x040ff00000041820 */
[C---:B------:R-:W-:Y:S08]  /*b580*/  HMMA.16816.F32.BF16 R36, R68.reuse, R92, R36 ;  /* 0x0000005c4424723c */ /* 0x040ff00000041824 */
[C---:B------:R-:W-:Y:S01]  /*b590*/  HMMA.16816.F32.BF16 R40, R68.reuse, R94, R40 ;  /* 0x0000005e4428723c */ /* 0x040fe20000041828 */
[----:B------:R-:W4:Y:S07]  /*b5a0*/  LDSM.16.MT88.4 R92, [R148+0x9800] ;  /* 0x00980000945c783b */ /* 0x000f2e0000004200 */
[C---:B---3--:R-:W-:Y:S08]  /*b5b0*/  HMMA.16816.F32.BF16 R44, R68.reuse, R80, R44 ;  /* 0x00000050442c723c */ /* 0x048ff0000004182c */
[C---:B------:R-:W-:Y:S08]  /*b5c0*/  HMMA.16816.F32.BF16 R48, R68.reuse, R82, R48 ;  /* 0x000000524430723c */ /* 0x040ff00000041830 */
[C---:B--2---:R-:W-:Y:S03]  /*b5d0*/  HMMA.16816.F32.BF16 R52, R68.reuse, R76, R52 ;  /* 0x0000004c4434723c */ /* 0x044fe60000041834 */
[--C-:B------:R-:W-:Y:S01]  /*b5e0*/  FFMA.FTZ R76, R102, UR4, -R108.reuse ;  /* 0x00000004664c7c23 */ /* 0x100fe2000801086c */
[----:B------:R-:W-:Y:S03]  /*b5f0*/  FFMA.FTZ R108, R101, UR4, -R108 ;  /* 0x00000004656c7c23 */ /* 0x000fe6000801086c */
[----:B------:R-:W-:Y:S01]  /*b600*/  MUFU.EX2 R101, R76 ;  /* 0x0000004c00657308 */ /* 0x000fe20000000800 */
[C---:B------:R-:W-:Y:S09]  /*b610*/  HMMA.16816.F32.BF16 R56, R68.reuse, R78, R56 ;  /* 0x0000004e4438723c */ /* 0x040ff20000041838 */
[----:B------:R2:W3:Y:S01]  /*b620*/  MUFU.EX2 R102, R108 ;  /* 0x0000006c00667308 */ /* 0x0004e20000000800 */
[C---:B-1----:R-:W-:Y:S08]  /*b630*/  HMMA.16816.F32.BF16 R60, R68.reuse, R72, R60 ;  /* 0x00000048443c723c */ /* 0x042ff0000004183c */
[----:B------:R-:W-:Y:S03]  /*b640*/  HMMA.16816.F32.BF16 R64, R68, R74, R64 ;  /* 0x0000004a4440723c */ /* 0x000fe60000041840 */
[----:B--2---:R-:W-:Y:S02]  /*b650*/  F2FP.BF16.F32.PACK_AB R108, R185, R174 ;  /* 0x000000aeb96c723e */ /* 0x004fe400000010ff */
[C---:B---3--:R-:W-:Y:S01]  /*b660*/  F2FP.BF16.F32.PACK_AB R111, R102.reuse, R101 ;  /* 0x00000065666f723e */ /* 0x048fe200000010ff */
[----:B------:R-:W-:Y:S04]  /*b670*/  FADD.FTZ R101, R101, R176 ;  /* 0x000000b065657221 */ /* 0x000fe80000010000 */
[----:B------:R-:W-:Y:S02]  /*b680*/  FADD.FTZ R171, R102, R101 ;  /* 0x0000006566ab7221 */ /* 0x000fe40000010000 */
[C---:B----4-:R-:W-:Y:S01]  /*b690*/  HMMA.16816.F32.BF16 R96, R108.reuse, R92, R4 ;  /* 0x0000005c6c60723c */ /* 0x050fe20000041804 */
[----:B------:R-:W1:Y:S07]  /*b6a0*/  LDSM.16.MT88.4 R4, [R107+0xb800] ;  /* 0x00b800006b04783b */ /* 0x000e6e0000004200 */
[C---:B------:R-:W-:Y:S01]  /*b6b0*/  HMMA.16816.F32.BF16 R92, R108.reuse, R94, R8 ;  /* 0x0000005e6c5c723c */ /* 0x040fe20000041808 */
[----:B------:R-:W2:Y:S07]  /*b6c0*/  LDSM.16.MT88.4 R8, [R106+0xb800] ;  /* 0x00b800006a08783b */ /* 0x000eae0000004200 */
        /* <DEDUP_REMOVED lines=18> */
[C---:B------:R-:W-:Y:S08]  /*b7f0*/  HMMA.16816.F32.BF16 R44, R108.reuse, R124, R44 ;  /* 0x0000007c6c2c723c */ /* 0x040ff0000004182c */
[C---:B------:R-:W-:Y:S08]  /*b800*/  HMMA.16816.F32.BF16 R48, R108.reuse, R126, R48 ;  /* 0x0000007e6c30723c */ /* 0x040ff00000041830 */
[C---:B-1----:R-:W-:Y:S08]  /*b810*/  HMMA.16816.F32.BF16 R52, R108.reuse, R4, R52 ;  /* 0x000000046c34723c */ /* 0x042ff00000041834 */
[C---:B------:R-:W-:Y:S08]  /*b820*/  HMMA.16816.F32.BF16 R56, R108.reuse, R6, R56 ;  /* 0x000000066c38723c */ /* 0x040ff00000041838 */
[C---:B--2---:R-:W-:Y:S08]  /*b830*/  HMMA.16816.F32.BF16 R60, R108.reuse, R8, R60 ;  /* 0x000000086c3c723c */ /* 0x044ff0000004183c */
[----:B------:R-:W-:Y:S01]  /*b840*/  HMMA.16816.F32.BF16 R64, R108, R10, R64 ;  /* 0x0000000a6c40723c */ /* 0x000fe20000041840 */
[----:B------:R-:W-:Y:S08]  /*b850*/  @!UPT UIADD3 URZ, UPT, UPT, URZ, URZ, URZ ;  /* 0x000000fffffff290 */ /* 0x000ff0000fffe0ff */
[----:B------:R-:W-:Y:S11]  /*b860*/  @P0 BRA `(.L_x_4564) ;  /* 0xffffffd000900947 */ /* 0x000ff6000383ffff */
.L_x_4560:
        /* <DEDUP_REMOVED lines=220> */
.L_x_4566:
[----:B------:R-:W-:Y:S05]  /*c630*/  BSYNC.RECONVERGENT B0 ;  /* 0x0000000000007941 */ /* 0x000fea0003800200 */
.L_x_4565:
        /* <DEDUP_REMOVED lines=32> */
.L_x_4568:
[----:B------:R-:W-:Y:S05]  /*c840*/  BSYNC.RECONVERGENT B0 ;  /* 0x0000000000007941 */ /* 0x000fea0003800200 */
.L_x_4567:
        /* <DEDUP_REMOVED lines=20> */
.L_x_4570:
[----:B------:R-:W-:Y:S05]  /*c990*/  BSYNC.RECONVERGENT B0 ;  /* 0x0000000000007941 */ /* 0x000fea0003800200 */
.L_x_4569:
        /* <DEDUP_REMOVED lines=20> */
.L_x_4572:
[----:B------:R-:W-:Y:S05]  /*cae0*/  BSYNC.RECONVERGENT B0 ;  /* 0x0000000000007941 */ /* 0x000fea0003800200 */
.L_x_4571:
        /* <DEDUP_REMOVED lines=20> */
.L_x_4573:
        /* <DEDUP_REMOVED lines=13> */
.L_x_7237:


//--------------------- .text._ZN5flash24flash_fwd_splitkv_kernelI23Flash_fwd_kernel_traitsILi128ELi64ELi64ELi4ELb0ELb0EN7cutlass10bfloat16_tE19Flash_kernel_traitsILi128ELi64ELi64ELi4ES3_EELb1ELb0ELb0ELb0ELb0ELb0ELb0ELb1EEEvNS_16Flash_fwd_paramsE --------------------------
	.section	.text._ZN5flash24flash_fwd_splitkv_kernelI23Flash_fwd_kernel_traitsILi128ELi64ELi64ELi4ELb0ELb0EN7cutlass10bfloat16_tE19Flash_kernel_traitsILi128ELi64ELi64ELi4ES3_EELb1ELb0ELb0ELb0ELb0ELb0ELb0ELb1EEEvNS_16Flash_fwd_paramsE,"ax",@progbits
	.align	128
        .global         _ZN5flash24flash_fwd_splitkv_kernelI23Flash_fwd_kernel_traitsILi128ELi64ELi64ELi4ELb0ELb0EN7cutlass10bfloat16_tE19Flash_kernel_traitsILi128ELi64ELi64ELi4ES3_EELb1ELb0ELb0ELb0ELb0ELb0ELb0ELb1EEEvNS_16Flash_fwd_paramsE
        .type           _ZN5flash24flash_fwd_splitkv_kernelI23Flash_fwd_kernel_traitsILi128ELi64ELi64ELi4ELb0ELb0EN7cutlass10bfloat16_tE19Flash_kernel_traitsILi128ELi64ELi64ELi4ES3_EELb1ELb0ELb0ELb0ELb0ELb0ELb0ELb1EEEvNS_16Flash_fwd_paramsE,@function
        .size           _ZN5flash24flash_fwd_splitkv_kernelI23Flash_fwd_kernel_traitsILi128ELi64ELi64ELi4ELb0ELb0EN7cutlass10bfloat16_tE19Flash_kernel_traitsILi128ELi64ELi64ELi4ES3_EELb1ELb0ELb0ELb0ELb0ELb0ELb0ELb1EEEvNS_16Flash_fwd_paramsE,(.L_x_7238 - _ZN5flash24flash_fwd_splitkv_kernelI23Flash_fwd_kernel_traitsILi128ELi64ELi64ELi4ELb0ELb0EN7cutlass10bfloat16_tE19Flash_kernel_traitsILi128ELi64ELi64ELi4ES3_EELb1ELb0ELb0ELb0ELb0ELb0ELb0ELb1EEEvNS_16Flash_fwd_paramsE)
        .other          _ZN5flash24flash_fwd_splitkv_kernelI23Flash_fwd_kernel_traitsILi128ELi64ELi64ELi4ELb0ELb0EN7cutlass10bfloat16_tE19Flash_kernel_traitsILi128ELi64ELi64ELi4ES3_EELb1ELb0ELb0ELb0ELb0ELb0ELb0ELb1EEEvNS_16Flash_fwd_paramsE,@"STO_CUDA_ENTRY STV_DEFAULT"
_ZN5flash24flash_fwd_splitkv_kernelI23Flash_fwd_kernel_traitsILi128ELi64ELi64ELi4ELb0ELb0EN7cutlass10bfloat16_tE19Flash_kernel_traitsILi128ELi64ELi64ELi4ES3_EELb1ELb0ELb0ELb0ELb0ELb0ELb0ELb1EEEvNS_16Flash_fwd_paramsE:
.text._ZN5flash24flash_fwd_splitkv_kernelI23Flash_fwd_kernel_traitsILi128ELi64ELi64ELi4ELb0ELb0EN7cutlass10bfloat16_tE19Flash_kernel_traitsILi128ELi64ELi64ELi4ES3_EELb1ELb0ELb0ELb0ELb0ELb0ELb0ELb1EEEvNS_16Flash_fwd_paramsE:
        /* <DEDUP_REMOVED lines=51> */
.L_x_4574:
[----:B------:R-:W-:Y:S01]  /*0330*/  @!P1 ISETP.NE.U32.AND P0, PT, R2, RZ, PT ;  /* 0x000000ff0200920c */ /* 0x000fe20003f05070 */
[----:B------:R-:W-:-:S12]  /*0340*/  @!P3 EXIT ;  /* 0x000000000000b94d */ /* 0x000fd80003800000 */
[----:B------:R-:W2:Y:S01]  /*0350*/  LDCU UR5, c[0x0][0x438] ;  /* 0x00008700ff0577ac */ /* 0x000ea20008000800 */
[----:B------:R-:W-:Y:S01]  /*0360*/  @!P1 ISETP.NE.AND.EX P0, PT, R3, RZ, PT, P0 ;  /* 0x000000ff0300920c */ /* 0x000fe20003f05300 */
[--C-:B-----5:R-:W-:Y:S01]  /*0370*/  IMAD.IADD R67, R67, 0x1, -R0.reuse ;  /* 0x0000000143437824 */ /* 0x120fe200078e0a00 */
[----:B------:R-:W3:Y:S01]  /*0380*/  S2R R153, SR_TID.X ;  /* 0x0000000000997919 */ /* 0x000ee20000002100 */
[----:B------:R-:W4:Y:S01]  /*0390*/  LDCU UR4, c[0x0][0x508] ;  /* 0x0000a100ff0477ac */ /* 0x000f220008000800 */
[----:B------:R-:W-:Y:S01]  /*03a0*/  @!P1 SEL R8, R8, RZ, P0 ;  /* 0x000000ff08089207 */ /* 0x000fe20000000000 */
[----:B------:R-:W-:Y:S02]  /*03b0*/  @P1 IMAD.IADD R57, R57, 0x1, -R0 ;  /* 0x0000000139391824 */ /* 0x000fe400078e0a00 */
[----:B------:R-:W-:Y:S02]  /*03c0*/  VIADD R2, R11, 0x1 ;  /* 0x000000010b027836 */ /* 0x000fe40000000000 */
[----:B------:R-:W-:-:S02]  /*03d0*/  @!P1 IMAD.IADD R57, R67, 0x1, R8 ;  /* 0x0000000143399824 */ /* 0x000fc400078e0208 */
[----:B------:R-:W-:Y:S01]  /*03e0*/  IMAD R2, R2, 0x40, -R157 ;  /* 0x0000004002027824 */ /* 0x000fe200078e0a9d */
[----:B------:R-:W1:Y:S01]  /*03f0*/  S2R R8, SR_CTAID.Z ;  /* 0x0000000000087919 */ /* 0x000e620000002700 */
        /* <DEDUP_REMOVED lines=21> */
[----:B------:R-:W3:Y:S02]  /*0550*/  LDCU.64 UR4, c[0x0][0x410] ;  /* 0x00008200ff0477ac */ /* 0x000ee40008000a00 */
[----:B------:R-:W-:Y:S01]  /*0560*/  IADD3 R9, PT, PT, R153, 0x20, RZ ;  /* 0x0000002099097810 */ /* 0x000fe20007ffe0ff */
[----:B------:R-:W4:Y:S04]  /*0570*/  LDCU UR8, c[0x0][0x434] ;  /* 0x00008680ff0877ac */ /* 0x000f280008000800 */
        /* <DEDUP_REMOVED lines=16> */
[C---:B------:R-:W-:Y:S01]  /*0680*/  IADD3 R7, PT, PT, R153.reuse, 0x30, RZ ;  /* 0x0000003099077810 */ /* 0x040fe20007ffe0ff */
[----:B---3--:R-:W-:Y:S01]  /*0690*/  IMAD.WIDE.U32 R12, R8, UR4, R12 ;  /* 0x00000004080c7c25 */ /* 0x008fe2000f8e000c */
[----:B------:R-:W-:-:S02]  /*06a0*/  ISETP.GE.AND P0, PT, R153, R0, PT ;  /* 0x000000009900720c */ /* 0x000fc40003f06270 */
[-C--:B------:R-:W-:Y:S01]  /*06b0*/  ISETP.GE.AND P3, PT, R11, R0.reuse, PT ;  /* 0x000000000b00720c */ /* 0x080fe20003f66270 */
[----:B------:R-:W-:Y:S01]  /*06c0*/  IMAD R19, R8, UR5, R13 ;  /* 0x0000000508137c24 */ /* 0x000fe2000f8e020d */
[-C--:B------:R-:W-:Y:S02]  /*06d0*/  ISETP.GE.AND P2, PT, R9, R0.reuse, PT ;  /* 0x000000000900720c */ /* 0x080fe40003f46270 */
[----:B------:R-:W-:Y:S02]  /*06e0*/  ISETP.GE.AND P1, PT, R7, R0, PT ;  /* 0x000000000700720c */ /* 0x000fe40003f26270 */
[----:B------:R-:W-:-:S05]  /*06f0*/  LOP3.LUT R8, R4, 0x40, RZ, 0xfc, !PT ;  /* 0x0000004004087812 */ /* 0x000fca00078efcff */
        /* <DEDUP_REMOVED lines=12> */
.L_x_4577:
[----:B------:R-:W-:Y:S05]  /*07c0*/  BSYNC.RECONVERGENT B0 ;  /* 0x0000000000007941 */ /* 0x000fea0003800200 */
.L_x_4576:
        /* <DEDUP_REMOVED lines=18> */
.L_x_4579:
[----:B------:R-:W-:Y:S05]  /*08f0*/  BSYNC.RECONVERGENT B0 ;  /* 0x0000000000007941 */ /* 0x000fea0003800200 */
.L_x_4578:
        /* <DEDUP_REMOVED lines=18> */
.L_x_4581:
[----:B------:R-:W-:Y:S05]  /*0a20*/  BSYNC.RECONVERGENT B0 ;  /* 0x0000000000007941 */ /* 0x000fea0003800200 */
.L_x_4580:
        /* <DEDUP_REMOVED lines=17> */
.L_x_4583:
[----:B------:R-:W-:Y:S05]  /*0b40*/  BSYNC.RECONVERGENT B0 ;  /* 0x0000000000007941 */ /* 0x000fea0003800200 */
.L_x_4582:
        /* <DEDUP_REMOVED lines=20> */
.L_x_4575:
        /* <DEDUP_REMOVED lines=11> */
.L_x_4584:
[----:B------:R-:W-:Y:S05]  /*0d40*/  BRA.U !UP0, `(.L_x_4585) ;  /* 0x00000005089c7547 */ /* 0x000fea000b800000 */
[----:B------:R-:W2:Y:S01]  /*0d50*/  LDC R7, c[0x0][0x4f0] ;  /* 0x00013c00ff077b82 */ /* 0x000ea20000000800 */
[----:B-----5:R-:W-:Y:S01]  /*0d60*/  LEA R4, R102, 0xffffffc0, 0x6 ;  /* 0xffffffc066047811 */ /* 0x020fe200078e30ff */
[----:B------:R-:W3:Y:S03]  /*0d70*/  LDCU.64 UR4, c[0x0][0x4e8] ;  /* 0x00009d00ff0477ac */ /* 0x000ee60008000a00 */
[----:B------:R-:W-:Y:S01]  /*0d80*/  IABS R0, R4 ;  /* 0x0000000400007213 */ /* 0x000fe20000000000 */
[----:B------:R-:W4:Y:S01]  /*0d90*/  LDCU.64 UR8, c[0x0][0x3a0] ;  /* 0x00007400ff0877ac */ /* 0x000f220008000a00 */
[----:B------:R-:W4:Y:S01]  /*0da0*/  LDCU.64 UR14, c[0x0][0x3b8] ;  /* 0x00007700ff0e77ac */ /* 0x000f220008000a00 */
[----:B--2---:R-:W-:-:S04]  /*0db0*/  IABS R3, R7 ;  /* 0x0000000700037213 */ /* 0x004fc80000000000 */
[----:B------:R-:W2:Y:S08]  /*0dc0*/  I2F.RP R6, R3 ;  /* 0x0000000300067306 */ /* 0x000eb00000209400 */
[----:B--2---:R-:W2:Y:S02]  /*0dd0*/  MUFU.RCP R12, R6 ;  /* 0x00000006000c7308 */ /* 0x004ea40000001000 */
[----:B--2---:R-:W-:-:S06]  /*0de0*/  IADD3 R12, PT, PT, R12, 0xffffffe, RZ ;  /* 0x0ffffffe0c0c7810 */ /* 0x004fcc0007ffe0ff */
[----:B------:R-:W2:Y:S02]  /*0df0*/  F2I.FTZ.U32.TRUNC.NTZ R13, R12 ;  /* 0x0000000c000d7305 */ /* 0x000ea4000021f000 */
[----:B--2---:R-:W-:Y:S01]  /*0e00*/  IMAD.MOV R2, RZ, RZ, -R13 ;  /* 0x000000ffff027224 */ /* 0x004fe200078e0a0d */
[----:B------:R-:W-:-:S03]  /*0e10*/  MOV R12, RZ ;  /* 0x000000ff000c7202 */ /* 0x000fc60000000f00 */
[----:B------:R-:W-:-:S04]  /*0e20*/  IMAD R2, R2, R3, RZ ;  /* 0x0000000302027224 */ /* 0x000fc800078e02ff */
[----:B-1----:R-:W-:-:S04]  /*0e30*/  IMAD.HI.U32 R5, R13, R2, R12 ;  /* 0x000000020d057227 */ /* 0x002fc800078e000c */
        /* <DEDUP_REMOVED lines=20> */
[----:B------:R-:W-:-:S06]  /*0f80*/  IMAD.WIDE R14, R5, 0x4, R158 ;  /* 0x00000004050e7825 */ /* 0x000fcc00078e029e */
[----:B------:R-:W3:Y:S01]  /*0f90*/  LDG.E R14, desc[UR6][R14.64] ;  /* 0x000000060e0e7981 */ /* 0x000ee2000c1e1900 */
[----:B-1----:R-:W-:Y:S01]  /*0fa0*/  IABS R2, R3 ;  /* 0x0000000300027213 */ /* 0x002fe20000000000 */
[----:B------:R-:W-:Y:S01]  /*0fb0*/  IMAD.MOV R5, RZ, RZ, -R5 ;  /* 0x000000ffff057224 */ /* 0x000fe200078e0a05 */
[----:B----4-:R-:W-:Y:S01]  /*0fc0*/  MOV R61, UR15 ;  /* 0x0000000f003d7c02 */ /* 0x010fe20008000f00 */
[----:B------:R-:W-:Y:S01]  /*0fd0*/  IMAD.U32 R60, RZ, RZ, UR14 ;  /* 0x0000000eff3c7e24 */ /* 0x000fe2000f8e00ff */
[----:B------:R-:W1:Y:S01]  /*0fe0*/  I2F.RP R9, R2 ;  /* 0x0000000200097306 */ /* 0x000e620000209400 */
[----:B------:R-:W-:-:S05]  /*0ff0*/  IMAD R4, R7, R5, R4 ;  /* 0x0000000507047224 */ /* 0x000fca00078e0204 */
[----:B------:R-:W-:Y:S02]  /*1000*/  SHF.R.S32.HI R5, RZ, 0x1f, R4 ;  /* 0x0000001fff057819 */ /* 0x000fe40000011404 */
[----:B-1----:R-:W1:Y:S02]  /*1010*/  MUFU.RCP R12, R9 ;  /* 0x00000009000c7308 */ /* 0x002e640000001000 */
[----:B-1----:R-:W-:-:S06]  /*1020*/  VIADD R12, R12, 0xffffffe ;  /* 0x0ffffffe0c0c7836 */ /* 0x002fcc0000000000 */
[----:B------:R-:W1:Y:S02]  /*1030*/  F2I.FTZ.U32.TRUNC.NTZ R13, R12 ;  /* 0x0000000c000d7305 */ /* 0x000e64000021f000 */
[----:B-1----:R-:W-:Y:S01]  /*1040*/  IADD3 R0, PT, PT, RZ, -R13, RZ ;  /* 0x8000000dff007210 */ /* 0x002fe20007ffe0ff */
[----:B------:R-:W-:-:S04]  /*1050*/  IMAD.MOV.U32 R12, RZ, RZ, RZ ;  /* 0x000000ffff0c7224 */ /* 0x000fc800078e00ff */
[----:B------:R-:W-:Y:S01]  /*1060*/  IMAD R6, R0, R2, RZ ;  /* 0x0000000200067224 */ /* 0x000fe200078e02ff */
[----:B------:R-:W-:-:S03]  /*1070*/  IABS R0, R8 ;  /* 0x0000000800007213 */ /* 0x000fc60000000000 */
[----:B------:R-:W-:Y:S01]  /*1080*/  IMAD.HI.U32 R13, R13, R6, R12 ;  /* 0x000000060d0d7227 */ /* 0x000fe200078e000c */
[----:B------:R-:W-:-:S05]  /*1090*/  MOV R6, R0 ;  /* 0x0000000000067202 */ /* 0x000fca0000000f00 */
[----:B------:R-:W-:-:S04]  /*10a0*/  IMAD.HI.U32 R0, R13, R6, RZ ;  /* 0x000000060d007227 */ /* 0x000fc800078e00ff */
[----:B------:R-:W-:-:S04]  /*10b0*/  IMAD.MOV R9, RZ, RZ, -R0 ;  /* 0x000000ffff097224 */ /* 0x000fc800078e0a00 */
[----:B------:R-:W-:Y:S02]  /*10c0*/  IMAD R13, R2, R9, R6 ;  /* 0x00000009020d7224 */ /* 0x000fe400078e0206 */
[----:B------:R-:W-:-:S03]  /*10d0*/  IMAD R6, R5, R60, RZ ;  /* 0x0000003c05067224 */ /* 0x000fc600078e02ff */
[----:B------:R-:W-:Y:S01]  /*10e0*/  ISETP.GT.U32.AND P0, PT, R2, R13, PT ;  /* 0x0000000d0200720c */ /* 0x000fe20003f04070 */
[----:B------:R-:W-:-:S12]  /*10f0*/  IMAD R6, R4, R61, R6 ;  /* 0x0000003d04067224 */ /* 0x000fd800078e0206 */
[-C--:B------:R-:W-:Y:S02]  /*1100*/  @!P0 IADD3 R13, PT, PT, R13, -R2.reuse, RZ ;  /* 0x800000020d0d8210 */ /* 0x080fe40007ffe0ff */
[----:B------:R-:W-:Y:S02]  /*1110*/  @!P0 IADD3 R0, PT, PT, R0, 0x1, RZ ;  /* 0x0000000100008810 */ /* 0x000fe40007ffe0ff */
[----:B------:R-:W-:Y:S02]  /*1120*/  ISETP.GE.U32.AND P1, PT, R13, R2, PT ;  /* 0x000000020d00720c */ /* 0x000fe40003f26070 */
[----:B------:R-:W-:-:S04]  /*1130*/  LOP3.LUT R2, R8, R3, RZ, 0x3c, !PT ;  /* 0x0000000308027212 */ /* 0x000fc800078e3cff */
[----:B------:R-:W-:-:S07]  /*1140*/  ISETP.GE.AND P0, PT, R2, RZ, PT ;  /* 0x000000ff0200720c */ /* 0x000fce0003f06270 */
[----:B------:R-:W-:Y:S01]  /*1150*/  @P1 VIADD R0, R0, 0x1 ;  /* 0x0000000100001836 */ /* 0x000fe20000000000 */
[----:B------:R-:W-:-:S04]  /*1160*/  ISETP.NE.AND P1, PT, R3, RZ, PT ;  /* 0x000000ff0300720c */ /* 0x000fc80003f25270 */
[----:B------:R-:W-:-:S04]  /*1170*/  MOV R7, R0 ;  /* 0x0000000000077202 */ /* 0x000fc80000000f00 */
[----:B------:R-:W-:Y:S02]  /*1180*/  @!P0 IADD3 R7, PT, PT, -R7, RZ, RZ ;  /* 0x000000ff07078210 */ /* 0x000fe40007ffe1ff */
[----:B---3--:R-:W-:Y:S01]  /*1190*/  SHF.R.S32.HI R9, RZ, 0x1f, R14 ;  /* 0x0000001fff097819 */ /* 0x008fe2000001140e */
[----:B------:R-:W-:-:S04]  /*11a0*/  IMAD.WIDE.U32 R18, R14, UR8, RZ ;  /* 0x000000080e127c25 */ /* 0x000fc8000f8e00ff */
[C---:B------:R-:W-:Y:S02]  /*11b0*/  IMAD R13, R9.reuse, UR8, RZ ;  /* 0x00000008090d7c24 */ /* 0x040fe4000f8e02ff */
[----:B--2---:R-:W-:Y:S02]  /*11c0*/  IMAD R9, R9, UR4, RZ ;  /* 0x0000000409097c24 */ /* 0x004fe4000f8e02ff */
[C---:B------:R-:W-:Y:S01]  /*11d0*/  IMAD R16, R14.reuse, UR9, R13 ;  /* 0x000000090e107c24 */ /* 0x040fe2000f8e020d */
[----:B------:R-:W1:Y:S01]  /*11e0*/  LDCU.128 UR8, c[0x0][0x3d0] ;  /* 0x00007a00ff0877ac */ /* 0x000e620008000c00 */
[C---:B------:R-:W-:Y:S02]  /*11f0*/  IMAD R12, R14.reuse, UR5, R9 ;  /* 0x000000050e0c7c24 */ /* 0x040fe4000f8e0209 */
[----:B------:R-:W-:Y:S01]  /*1200*/  IMAD.WIDE.U32 R14, R14, UR4, RZ ;  /* 0x000000040e0e7c25 */ /* 0x000fe2000f8e00ff */
[----:B------:R-:W2:Y:S01]  /*1210*/  LDCU.64 UR4, c[0x0][0x3c0] ;  /* 0x00007800ff0477ac */ /* 0x000ea20008000a00 */
[----:B------:R-:W-:-:S02]  /*1220*/  IADD3 R17, PT, PT, R19, R16, RZ ;  /* 0x0000001013117210 */ /* 0x000fc40007ffe0ff */
[----:B------:R-:W-:Y:S02]  /*1230*/  MOV R16, R18 ;  /* 0x0000001200107202 */ /* 0x000fe40000000f00 */
[----:B------:R-:W-:Y:S02]  /*1240*/  IADD3 R13, PT, PT, R15, R12, RZ ;  /* 0x0000000c0f0d7210 */ /* 0x000fe40007ffe0ff */
[----:B------:R-:W-:Y:S01]  /*1250*/  MOV R12, R14 ;  /* 0x0000000e000c7202 */ /* 0x000fe20000000f00 */
[----:B------:R-:W-:Y:S01]  /*1260*/  IMAD.WIDE.U32 R16, R4, R60, R16 ;  /* 0x0000003c04107225 */ /* 0x000fe200078e0010 */
[----:B------:R-:W-:-:S03]  /*1270*/  LOP3.LUT R14, RZ, R3, RZ, 0x33, !PT ;  /* 0x00000003ff0e7212 */ /* 0x000fc600078e33ff */
[----:B------:R-:W-:Y:S01]  /*1280*/  IMAD.IADD R17, R17, 0x1, R6 ;  /* 0x0000000111117824 */ /* 0x000fe200078e0206 */
[----:B------:R-:W-:Y:S01]  /*1290*/  SEL R7, R14, R7, !P1 ;  /* 0x000000070e077207 */ /* 0x000fe20004800000 */
[----:B--2---:R-:W-:Y:S01]  /*12a0*/  IMAD.U32 R2, RZ, RZ, UR4 ;  /* 0x00000004ff027e24 */ /* 0x004fe2000f8e00ff */
[----:B------:R-:W-:-:S03]  /*12b0*/  MOV R3, UR5 ;  /* 0x0000000500037c02 */ /* 0x000fc60008000f00 */
[----:B-1----:R-:W-:-:S04]  /*12c0*/  IMAD.WIDE.U32 R16, R7, UR8, R16 ;  /* 0x0000000807107c25 */ /* 0x002fc8000f8e0010 */
[-C--:B------:R-:W-:Y:S02]  /*12d0*/  IMAD R5, R5, R2.reuse, RZ ;  /* 0x0000000205057224 */ /* 0x080fe400078e02ff */
[----:B------:R-:W-:-:S04]  /*12e0*/  IMAD.WIDE.U32 R12, R4, R2, R12 ;  /* 0x00000002040c7225 */ /* 0x000fc800078e000c */
[----:B------:R-:W-:Y:S01]  /*12f0*/  IMAD R5, R4, R3, R5 ;  /* 0x0000000304057224 */ /* 0x000fe200078e0205 */
[----:B------:R-:W-:Y:S01]  /*1300*/  SHF.R.S32.HI R4, RZ, 0x1f, R7 ;  /* 0x0000001fff047819 */ /* 0x000fe20000011407 */
[----:B------:R-:W-:-:S03]  /*1310*/  IMAD.MOV.U32 R10, RZ, RZ, R16 ;  /* 0x000000ffff0a7224 */ /* 0x000fc600078e0010 */
[----:B------:R-:W-:Y:S01]  /*1320*/  IADD3 R13, PT, PT, R13, R5, RZ ;  /* 0x000000050d0d7210 */ /* 0x000fe20007ffe0ff */
[C---:B------:R-:W-:Y:S02]  /*1330*/  IMAD R6, R4.reuse, UR8, RZ ;  /* 0x0000000804067c24 */ /* 0x040fe4000f8e02ff */
[----:B------:R-:W-:Y:S02]  /*1340*/  IMAD R4, R4, UR10, RZ ;  /* 0x0000000a04047c24 */ /* 0x000fe4000f8e02ff */
[C---:B------:R-:W-:Y:S02]  /*1350*/  IMAD R6, R7.reuse, UR9, R6 ;  /* 0x0000000907067c24 */ /* 0x040fe4000f8e0206 */
[C---:B------:R-:W-:Y:S02]  /*1360*/  IMAD R4, R7.reuse, UR11, R4 ;  /* 0x0000000b07047c24 */ /* 0x040fe4000f8e0204 */
[----:B------:R-:W-:Y:S01]  /*1370*/  IMAD.WIDE.U32 R12, R7, UR10, R12 ;  /* 0x0000000a070c7c25 */ /* 0x000fe2000f8e000c */
[----:B------:R-:W-:-:S04]  /*1380*/  IADD3 R6, PT, PT, R17, R6, RZ ;  /* 0x0000000611067210 */ /* 0x000fc80007ffe0ff */
[----:B------:R-:W-:Y:S02]  /*1390*/  IADD3 R7, PT, PT, R13, R4, RZ ;  /* 0x000000040d077210 */ /* 0x000fe40007ffe0ff */
[----:B------:R-:W-:Y:S01]  /*13a0*/  MOV R16, R12 ;  /* 0x0000000c00107202 */ /* 0x000fe20000000f00 */
[----:B------:R-:W-:Y:S06]  /*13b0*/  BRA `(.L_x_4586) ;  /* 0x0000000400707947 */ /* 0x000fec0003800000 */
.L_x_4585:
        /* <DEDUP_REMOVED lines=15> */
.L_x_4587:
[----:B------:R-:W2:Y:S01]  /*14b0*/  LDC.64 R60, c[0x0][0x3b8] ;  /* 0x0000ee00ff3c7b82 */ /* 0x000ea20000000a00 */
[----:B------:R-:W-:-:S05]  /*14c0*/  IADD3 R2, PT, PT, R0, R7, RZ ;  /* 0x0000000700027210 */ /* 0x000fca0007ffe0ff */
[C---:B--2---:R-:W-:Y:S02]  /*14d0*/  IMAD R13, R2.reuse, R61, RZ ;  /* 0x0000003d020d7224 */ /* 0x044fe400078e02ff */
[----:B------:R-:W-:-:S05]  /*14e0*/  IMAD.WIDE.U32 R2, R2, R60, RZ ;  /* 0x0000003c02027225 */ /* 0x000fca00078e00ff */
[----:B------:R-:W-:Y:S02]  /*14f0*/  IADD3 R13, PT, PT, R3, R13, RZ ;  /* 0x0000000d030d7210 */ /* 0x000fe40007ffe0ff */
[----:B------:R-:W-:Y:S02]  /*1500*/  MOV R12, R2 ;  /* 0x00000002000c7202 */ /* 0x000fe40000000f00 */
.L_x_4588:
        /* <DEDUP_REMOVED lines=12> */
[----:B------:R-:W-:Y:S02]  /*15d0*/  IADD3 R15, PT, PT, R15, R5, RZ ;  /* 0x000000050f0f7210 */ /* 0x000fe40007ffe0ff */
[----:B------:R-:W-:Y:S01]  /*15e0*/  MOV R10, R14 ;  /* 0x0000000e000a7202 */ /* 0x000fe20000000f00 */
[----:B------:R-:W-:Y:S06]  /*15f0*/  BRA `(.L_x_4590) ;  /* 0x0000000000187947 */ /* 0x000fec0003800000 */
.L_x_4589:
[----:B------:R-:W2:Y:S01]  /*1600*/  LDC.64 R2, c[0x0][0x3c0] ;  /* 0x0000f000ff027b82 */ /* 0x000ea20000000a00 */
[----:B------:R-:W-:-:S05]  /*1610*/  IADD3 R0, PT, PT, R0, R7, RZ ;  /* 0x0000000700007210 */ /* 0x000fca0007ffe0ff */
[C---:B--2---:R-:W-:Y:S02]  /*1620*/  IMAD R15, R0.reuse, R3, RZ ;  /* 0x00000003000f7224 */ /* 0x044fe400078e02ff */
[----:B-1---5:R-:W-:-:S05]  /*1630*/  IMAD.WIDE.U32 R4, R0, R2, RZ ;  /* 0x0000000200047225 */ /* 0x022fca00078e00ff */
[----:B------:R-:W-:Y:S02]  /*1640*/  IADD3 R15, PT, PT, R5, R15, RZ ;  /* 0x0000000f050f7210 */ /* 0x000fe40007ffe0ff */
[----:B------:R-:W-:-:S07]  /*1650*/  MOV R10, R4 ;  /* 0x00000004000a7202 */ /* 0x000fce0000000f00 */
.L_x_4590:
[----:B------:R-:W1:Y:S01]  /*1660*/  LDC R19, c[0x0][0x3e8] ;  /* 0x0000fa00ff137b82 */ /* 0x000e620000000800 */
[----:B------:R-:W-:Y:S01]  /*1670*/  MOV R6, RZ ;  /* 0x000000ff00067202 */ /* 0x000fe20000000f00 */
[----:B------:R-:W-:Y:S01]  /*1680*/  IMAD.MOV.U32 R21, RZ, RZ, R15 ;  /* 0x000000ffff157224 */ /* 0x000fe200078e000f */
[----:B------:R-:W-:Y:S02]  /*1690*/  MOV R20, R10 ;  /* 0x0000000a00147202 */ /* 0x000fe40000000f00 */
[----:B------:R-:W-:Y:S02]  /*16a0*/  CS2R R158, SRZ ;  /* 0x00000000009e7805 */ /* 0x000fe4000001ff00 */
[----:B------:R-:W-:Y:S02]  /*16b0*/  MOV R18, R12 ;  /* 0x0000000c00127202 */ /* 0x000fe40000000f00 */
[-C--:B-1----:R-:W-:Y:S02]  /*16c0*/  IABS R4, R19.reuse ;  /* 0x0000001300047213 */ /* 0x082fe40000000000 */
[----:B------:R-:W-:-:S02]  /*16d0*/  LOP3.LUT R14, RZ, R19, RZ, 0x33, !PT ;  /* 0x00000013ff0e7212 */ /* 0x000fc400078e33ff */
[----:B------:R-:W1:Y:S08]  /*16e0*/  I2F.RP R9, R4 ;  /* 0x0000000400097306 */ /* 0x000e700000209400 */
[----:B-1----:R-:W1:Y:S02]  /*16f0*/  MUFU.RCP R7, R9 ;  /* 0x0000000900077308 */ /* 0x002e640000001000 */
[----:B-1----:R-:W-:-:S02]  /*1700*/  IADD3 R7, PT, PT, R7, 0xffffffe, RZ ;  /* 0x0ffffffe07077810 */ /* 0x002fc40007ffe0ff */
[----:B------:R-:W-:-:S04]  /*1710*/  LEA R9, R102, 0xffffffc0, 0x6 ;  /* 0xffffffc066097811 */ /* 0x000fc800078e30ff */
        /* <DEDUP_REMOVED lines=18> */
[----:B------:R-:W-:Y:S01]  /*1840*/  ISETP.NE.AND P1, PT, R19, RZ, PT ;  /* 0x000000ff1300720c */ /* 0x000fe20003f25270 */
[----:B------:R-:W-:Y:S02]  /*1850*/  IMAD.MOV.U32 R19, RZ, RZ, R13 ;  /* 0x000000ffff137224 */ /* 0x000fe400078e000d */
[----:B------:R-:W-:Y:S01]  /*1860*/  IMAD.WIDE.U32 R12, R9, R2, R20 ;  /* 0x00000002090c7225 */ /* 0x000fe200078e0014 */
[----:B------:R-:W-:-:S03]  /*1870*/  MOV R17, R0 ;  /* 0x0000000000117202 */ /* 0x000fc60000000f00 */
[----:B------:R-:W-:Y:S01]  /*1880*/  IMAD.WIDE.U32 R18, R9, R60, R18 ;  /* 0x0000003c09127225 */ /* 0x000fe200078e0012 */
[----:B------:R-:W-:-:S03]  /*1890*/  MOV R16, R12 ;  /* 0x0000000c00107202 */ /* 0x000fc60000000f00 */
        /* <DEDUP_REMOVED lines=14> */
.L_x_4586:
[----:B------:R-:W-:Y:S01]  /*1980*/  IMAD.MOV.U32 R9, RZ, RZ, RZ ;  /* 0x000000ffff097224 */ /* 0x000fe200078e00ff */
[----:B------:R-:W1:Y:S01]  /*1990*/  LDC.64 R110, c[0x0][0x3b0] ;  /* 0x0000ec00ff6e7b82 */ /* 0x000e620000000a00 */
[C---:B------:R-:W-:Y:S01]  /*19a0*/  IMAD.SHL.U32 R74, R153.reuse, 0x8, RZ ;  /* 0x00000008994a7824 */ /* 0x040fe200078e00ff */
[----:B------:R-:W2:Y:S03]  /*19b0*/  LDCU.64 UR4, c[0x0][0x390] ;  /* 0x00007200ff0477ac */ /* 0x000ea60008000a00 */
[----:B------:R3:W5:Y:S01]  /*19c0*/  @P2 LDG.E R9, desc[UR6][R114.64] ;  /* 0x0000000672092981 */ /* 0x000762000c1e1900 */
[----:B------:R-:W-:Y:S01]  /*19d0*/  ISETP.NE.AND P2, PT, R152, -0x1, PT ;  /* 0xffffffff9800780c */ /* 0x000fe20003f45270 */
[----:B------:R-:W4:Y:S01]  /*19e0*/  LDCU.64 UR10, c[0x0][0x3c8] ;  /* 0x00007900ff0a77ac */ /* 0x000f220008000a00 */
[----:B------:R-:W-:Y:S01]  /*19f0*/  SHF.R.U32.HI R112, RZ, 0x3, R153 ;  /* 0x00000003ff707819 */ /* 0x000fe20000011699 */
[----:B------:R-:W-:Y:S01]  /*1a00*/  IMAD.SHL.U32 R69, R153, 0x4, RZ ;  /* 0x0000000499457824 */ /* 0x000fe200078e00ff */
[C---:B------:R-:W-:Y:S01]  /*1a10*/  SHF.L.U64.HI R56, R2.reuse, 0x4, R3 ;  /* 0x0000000402387819 */ /* 0x040fe20000010203 */
[----:B------:R-:W3:Y:S01]  /*1a20*/  LDCU.64 UR8, c[0x0][0x388] ;  /* 0x00007100ff0877ac */ /* 0x000ee20008000a00 */
[----:B------:R-:W-:Y:S01]  /*1a30*/  SHF.L.U32 R59, R2, 0x4, RZ ;  /* 0x00000004023b7819 */ /* 0x000fe200000006ff */
[----:B------:R-:W-:Y:S01]  /*1a40*/  IMAD.SHL.U32 R62, R60, 0x10, RZ ;  /* 0x000000103c3e7824 */ /* 0x000fe200078e00ff */
[----:B------:R-:W-:-:S02]  /*1a50*/  MOV R113, RZ ;  /* 0x000000ff00717202 */ /* 0x000fc40000000f00 */
[----:B------:R-:W-:Y:S02]  /*1a60*/  LOP3.LUT R69, R69, 0x1c, RZ, 0xc0, !PT ;  /* 0x0000001c45457812 */ /* 0x000fe400078ec0ff */
[----:B------:R-:W-:Y:S01]  /*1a70*/  SHF.L.U32 R51, R102, 0x6, RZ ;  /* 0x0000000666337819 */ /* 0x000fe200000006ff */
[----:B------:R-:W2:Y:S01]  /*1a80*/  @!P2 LDC.64 R4, c[0x0][0x398] ;  /* 0x0000e600ff04ab82 */ /* 0x000ea20000000a00 */
[----:B------:R-:W-:-:S03]  /*1a90*/  SHF.R.U32.HI R65, RZ, 0x1, R153 ;  /* 0x00000001ff417819 */ /* 0x000fc60000011699 */
[----:B------:R-:W-:Y:S02]  /*1aa0*/  VIADD R50, R51, 0xffffffc0 ;  /* 0xffffffc033327836 */ /* 0x000fe40000000000 */
[----:B-1----:R-:W-:-:S04]  /*1ab0*/  @P2 IMAD.WIDE.U32 R18, R152, R110, RZ ;  /* 0x0000006e98122225 */ /* 0x002fc800078e00ff */
[C---:B--2---:R-:W-:Y:S02]  /*1ac0*/  @!P2 IMAD.WIDE.U32 R12, R155.reuse, R4, RZ ;  /* 0x000000049b0ca225 */ /* 0x044fe400078e00ff */
[----:B------:R-:W1:Y:S02]  /*1ad0*/  LDC R4, c[0x0][0x450] ;  /* 0x00011400ff047b82 */ /* 0x000e640000000800 */
[----:B------:R-:W-:Y:S01]  /*1ae0*/  @!P2 IMAD.MOV.U32 R15, RZ, RZ, R12 ;  /* 0x000000ffff0fa224 */ /* 0x000fe200078e000c */
[----:B------:R-:W-:Y:S01]  /*1af0*/  LOP3.LUT R12, R74, 0x38, RZ, 0xc0, !PT ;  /* 0x000000384a0c7812 */ /* 0x000fe200078ec0ff */
[----:B------:R-:W-:Y:S01]  /*1b00*/  @!P2 IMAD R5, R155, R5, R13 ;  /* 0x000000059b05a224 */ /* 0x000fe200078e020d */
[----:B------:R-:W-:Y:S01]  /*1b10*/  @P2 MOV R15, R18 ;  /* 0x00000012000f2202 */ /* 0x000fe20000000f00 */
[----:B------:R-:W-:Y:S01]  /*1b20*/  @P2 IMAD R5, R152, R111, R19 ;  /* 0x0000006f98052224 */ /* 0x000fe200078e0213 */
[C---:B------:R-:W-:Y:S02]  /*1b30*/  IADD3 R18, P2, PT, R12.reuse, R16, RZ ;  /* 0x000000100c127210 */ /* 0x040fe40007f5e0ff */
[C---:B------:R-:W-:Y:S01]  /*1b40*/  IADD3 R20, P3, PT, R12.reuse, R10, RZ ;  /* 0x0000000a0c147210 */ /* 0x040fe20007f7e0ff */
[----:B------:R-:W-:Y:S01]  /*1b50*/  IMAD.WIDE.U32 R10, R11, 0x40, R112 ;  /* 0x000000400b0a7825 */ /* 0x000fe200078e0070 */
[----:B------:R-:W-:-:S02]  /*1b60*/  IADD3 R16, P4, PT, R12, R15, RZ ;  /* 0x0000000f0c107210 */ /* 0x000fc40007f9e0ff */
[----:B------:R-:W-:Y:S01]  /*1b70*/  LOP3.LUT R100, R12, 0x40, RZ, 0xfc, !PT ;  /* 0x000000400c647812 */ /* 0x000fe200078efcff */
[----:B------:R-:W-:Y:S02]  /*1b80*/  IMAD.X R19, RZ, RZ, R7, P2 ;  /* 0x000000ffff137224 */ /* 0x000fe400010e0607 */
[----:B------:R-:W-:Y:S02]  /*1b90*/  IMAD.X R21, RZ, RZ, R6, P3 ;  /* 0x000000ffff157224 */ /* 0x000fe400018e0606 */
[----:B------:R-:W-:Y:S01]  /*1ba0*/  IMAD.WIDE.U32 R18, R112, R2, R18 ;  /* 0x0000000270127225 */ /* 0x000fe200078e0012 */
[----:B------:R-:W-:-:S03]  /*1bb0*/  SHF.R.S32.HI R2, RZ, 0x1f, R67 ;  /* 0x0000001fff027819 */ /* 0x000fc60000011443 */
[----:B------:R-:W-:Y:S01]  /*1bc0*/  IMAD R77, R112, R3, R19 ;  /* 0x00000003704d7224 */ /* 0x000fe200078e0213 */
[----:B------:R-:W-:Y:S01]  /*1bd0*/  LEA.HI R75, R2, R67, RZ, 0x6 ;  /* 0x00000043024b7211 */ /* 0x000fe200078f30ff */
[----:B------:R-:W-:Y:S01]  /*1be0*/  IMAD.SHL.U32 R76, R18, 0x2, RZ ;  /* 0x00000002124c7824 */ /* 0x000fe200078e00ff */
[----:B-1----:R-:W-:Y:S01]  /*1bf0*/  LEA.HI R63, R4, R4, RZ, 0x1 ;  /* 0x00000004043f7211 */ /* 0x002fe200078f08ff */
[----:B------:R-:W-:Y:S01]  /*1c00*/  IMAD.WIDE.U32 R20, R112, R60, R20 ;  /* 0x0000003c70147225 */ /* 0x000fe200078e0014 */
[----:B------:R-:W-:Y:S02]  /*1c10*/  SHF.L.U64.HI R77, R18, 0x1, R77 ;  /* 0x00000001124d7819 */ /* 0x000fe4000001024d */
[----:B------:R-:W-:Y:S01]  /*1c20*/  IADD3 R76, P2, PT, R76, UR4, RZ ;  /* 0x000000044c4c7c10 */ /* 0x000fe2000ff5e0ff */
[----:B------:R-:W-:Y:S01]  /*1c30*/  IMAD.X R17, RZ, RZ, R5, P4 ;  /* 0x000000ffff117224 */ /* 0x000fe200020e0605 */
[----:B------:R-:W-:Y:S01]  /*1c40*/  SHF.R.S32.HI R75, RZ, 0x6, R75 ;  /* 0x00000006ff4b7819 */ /* 0x000fe2000001144b */
[----:B------:R-:W-:Y:S01]  /*1c50*/  IMAD R79, R112, R61, R21 ;  /* 0x0000003d704f7224 */ /* 0x000fe200078e0215 */
[----:B------:R-:W-:Y:S01]  /*1c60*/  IADD3.X R77, PT, PT, R77, UR5, RZ, P2, !PT ;  /* 0x000000054d4d7c10 */ /* 0x000fe200097fe4ff */
[----:B------:R-:W-:Y:S01]  /*1c70*/  IMAD.SHL.U32 R78, R20, 0x2, RZ ;  /* 0x00000002144e7824 */ /* 0x000fe200078e00ff */
[----:B------:R-:W-:Y:S01]  /*1c80*/  ISETP.GE.AND P2, PT, R75, R102, PT ;  /* 0x000000664b00720c */ /* 0x000fe20003f46270 */
[----:B------:R-:W-:Y:S01]  /*1c90*/  IMAD.SHL.U32 R3, R153, 0x40, RZ ;  /* 0x0000004099037824 */ /* 0x000fe200078e00ff */
[----:B------:R-:W-:Y:S01]  /*1ca0*/  SHF.R.S32.HI R63, RZ, 0x1, R63 ;  /* 0x00000001ff3f7819 */ /* 0x000fe2000001143f */
[----:B----4-:R-:W-:Y:S01]  /*1cb0*/  IMAD.WIDE.U32 R16, R8, UR10, R16 ;  /* 0x0000000a08107c25 */ /* 0x010fe2000f8e0010 */
[----:B------:R-:W-:-:S02]  /*1cc0*/  SHF.L.U64.HI R79, R20, 0x1, R79 ;  /* 0x00000001144f7819 */ /* 0x000fc4000001024f */
[----:B---3--:R-:W-:Y:S01]  /*1cd0*/  IADD3 R78, P3, PT, R78, UR8, RZ ;  /* 0x000000084e4e7c10 */ /* 0x008fe2000ff7e0ff */
[-C--:B------:R-:W-:Y:S01]  /*1ce0*/  IMAD R6, R11, R110.reuse, RZ ;  /* 0x0000006e0b067224 */ /* 0x080fe200078e02ff */
[----:B------:R-:W-:Y:S01]  /*1cf0*/  LOP3.LUT R3, R3, 0x1c0, RZ, 0xc0, !PT ;  /* 0x000001c003037812 */ /* 0x000fe200078ec0ff */
[----:B------:R-:W-:Y:S01]  /*1d00*/  IMAD R70, R112, R63, R69 ;  /* 0x0000003f70467224 */ /* 0x000fe200078e0245 */
[----:B------:R-:W-:Y:S01]  /*1d10*/  IADD3.X R79, PT, PT, R79, UR9, RZ, P3, !PT ;  /* 0x000000094f4f7c10 */ /* 0x000fe20009ffe4ff */
[----:B------:R-:W-:Y:S01]  /*1d20*/  IMAD R17, R8, UR11, R17 ;  /* 0x0000000b08117c24 */ /* 0x000fe2000f8e0211 */
[----:B------:R-:W-:Y:S01]  /*1d30*/  LOP3.LUT R64, R3, 0x38, R74, 0xf8, !PT ;  /* 0x0000003803407812 */ /* 0x000fe200078ef84a */
[----:B------:R-:W-:Y:S01]  /*1d40*/  IMAD R5, R10, R111, R6 ;  /* 0x0000006f0a057224 */ /* 0x000fe200078e0206 */
[----:B------:R-:W-:Y:S01]  /*1d50*/  SHF.L.U64.HI R61, R60, 0x4, R61 ;  /* 0x000000043c3d7819 */ /* 0x000fe2000001023d */
[----:B------:R-:W-:Y:S01]  /*1d60*/  IMAD.IADD R69, R69, 0x1, R70 ;  /* 0x0000000145457824 */ /* 0x000fe200078e0246 */
[----:B------:R-:W-:Y:S01]  /*1d70*/  LOP3.LUT R58, R64, 0x8, R65, 0x78, !PT ;  /* 0x00000008403a7812 */ /* 0x000fe200078e7841 */
[----:B------:R-:W-:Y:S01]  /*1d80*/  IMAD.WIDE.U32 R110, R10, R110, R16 ;  /* 0x0000006e0a6e7225 */ /* 0x000fe200078e0010 */
[----:B------:R-:W-:-:S02]  /*1d90*/  SHF.R.S32.HI R68, RZ, 0x1f, R70 ;  /* 0x0000001fff447819 */ /* 0x000fc40000011446 */
[----:B------:R-:W-:Y:S01]  /*1da0*/  SHF.R.S32.HI R66, RZ, 0x1f, R69 ;  /* 0x0000001fff427819 */ /* 0x000fe20000011445 */
[----:B------:R-:W-:Y:S01]  /*1db0*/  IMAD.MOV.U32 R150, RZ, RZ, R76 ;  /* 0x000000ffff967224 */ /* 0x000fe200078e004c */
[----:B------:R-:W-:Y:S01]  /*1dc0*/  MOV R148, R78 ;  /* 0x0000004e00947202 */ /* 0x000fe20000000f00 */
[----:B------:R-:W-:Y:S01]  /*1dd0*/  IMAD.MOV.U32 R147, RZ, RZ, R79 ;  /* 0x000000ffff937224 */ /* 0x000fe200078e004f */
[----:B------:R-:W-:Y:S01]  /*1de0*/  MOV R151, R77 ;  /* 0x0000004d00977202 */ /* 0x000fe20000000f00 */
[----:B------:R-:W-:Y:S01]  /*1df0*/  IMAD.IADD R60, R111, 0x1, R5 ;  /* 0x000000016f3c7824 */ /* 0x000fe200078e0205 */
[----:B------:R-:W-:Y:S06]  /*1e00*/  @P2 BRA `(.L_x_4591) ;  /* 0x0000005c00e42947 */ /* 0x000fec0003800000 */
[----:B------:R-:W1:Y:S01]  /*1e10*/  LDC.64 R4, c[0x0][0x4a0] ;  /* 0x00012800ff047b82 */ /* 0x000e620000000a00 */
[----:B------:R-:W2:Y:S01]  /*1e20*/  LDCU.128 UR16, c[0x0][0x4b0] ;  /* 0x00009600ff1077ac */ /* 0x000ea20008000c00 */
[----:B------:R-:W-:Y:S01]  /*1e30*/  IMAD.MOV.U32 R13, RZ, RZ, RZ ;  /* 0x000000ffff0d7224 */ /* 0x000fe200078e00ff */
[----:B------:R-:W-:Y:S01]  /*1e40*/  VIMNMX R75, PT, PT, RZ, R75, !PT ;  /* 0x0000004bff4b7248 */ /* 0x000fe20007fe0100 */
[----:B------:R-:W-:Y:S01]  /*1e50*/  @!P0 IMAD.MOV R0, RZ, RZ, -R0 ;  /* 0x000000ffff008224 */ /* 0x000fe200078e0a00 */
[----:B------:R-:W3:Y:S01]  /*1e60*/  LDCU.128 UR12, c[0x0][0x4c0] ;  /* 0x00009800ff0c77ac */ /* 0x000ee20008000c00 */
[----:B-----5:R-:W-:Y:S01]  /*1e70*/  IMAD.IADD R48, R50, 0x1, R9 ;  /* 0x0000000132307824 */ /* 0x020fe200078e0209 */
[----:B------:R-:W-:Y:S01]  /*1e80*/  SHF.R.S32.HI R9, RZ, 0x1f, R67 ;  /* 0x0000001fff097819 */ /* 0x000fe20000011443 */
[----:B------:R-:W4:Y:S01]  /*1e90*/  LDC.64 R2, c[0x0][0x4a8] ;  /* 0x00012a00ff027b82 */ /* 0x000f220000000a00 */
[----:B------:R-:W2:Y:S01]  /*1ea0*/  LDCU.128 UR8, c[0x0][0x490] ;  /* 0x00009200ff0877ac */ /* 0x000ea20008000c00 */
[----:B------:R-:W-:Y:S01]  /*1eb0*/  SEL R14, R14, R0, !P1 ;  /* 0x000000000e0e7207 */ /* 0x000fe20004800000 */
[----:B------:R-:W-:Y:S01]  /*1ec0*/  IMAD R48, R48, R63, RZ ;  /* 0x0000003f30307224 */ /* 0x000fe200078e02ff */
[C---:B------:R-:W-:Y:S01]  /*1ed0*/  IADD3 R73, PT, PT, R112.reuse, 0x10, RZ ;  /* 0x0000001070497810 */ /* 0x040fe20007ffe0ff */
[----:B------:R-:W3:Y:S01]  /*1ee0*/  LDCU.64 UR4, c[0x0][0x488] ;  /* 0x00009100ff0477ac */ /* 0x000ee20008000a00 */
[C---:B------:R-:W-:Y:S01]  /*1ef0*/  IMAD.SHL.U32 R99, R63.reuse, 0x10, RZ ;  /* 0x000000103f637824 */ /* 0x040fe200078e00ff */
[C---:B------:R-:W-:Y:S01]  /*1f00*/  IADD3 R71, PT, PT, R112.reuse, 0x30, RZ ;  /* 0x0000003070477810 */ /* 0x040fe20007ffe0ff */
[C---:B------:R-:W-:Y:S01]  /*1f10*/  IMAD R97, R63.reuse, 0x30, RZ ;  /* 0x000000303f617824 */ /* 0x040fe200078e02ff */
[----:B------:R-:W-:Y:S01]  /*1f20*/  UMOV UR20, URZ ;  /* 0x000000ff00147c82 */ /* 0x000fe20008000000 */
[----:B------:R-:W-:Y:S01]  /*1f30*/  IMAD.SHL.U32 R95, R63, 0x20, RZ ;  /* 0x000000203f5f7824 */ /* 0x000fe200078e00ff */
[----:B------:R-:W-:Y:S01]  /*1f40*/  MOV R98, R50 ;  /* 0x0000003200627202 */ /* 0x000fe20000000f00 */
[----:B------:R-:W-:Y:S01]  /*1f50*/  VIADD R72, R112, 0x20 ;  /* 0x0000002070487836 */ /* 0x000fe20000000000 */
[----:B------:R-:W-:Y:S01]  /*1f60*/  SHF.R.S32.HI R94, RZ, 0x1f, R99 ;  /* 0x0000001fff5e7819 */ /* 0x000fe20000011463 */
[----:B------:R-:W-:Y:S01]  /*1f70*/  IMAD R106, R102, -0x40, R67 ;  /* 0xffffffc0666a7824 */ /* 0x000fe200078e0243 */
[----:B------:R-:W-:Y:S01]  /*1f80*/  SHF.R.S32.HI R93, RZ, 0x1f, R95 ;  /* 0x0000001fff5d7819 */ /* 0x000fe2000001145f */
[----:B-1----:R-:W-:Y:S01]  /*1f90*/  IMAD.WIDE.U32 R6, R155, R4, R12 ;  /* 0x000000049b067225 */ /* 0x002fe200078e000c */
[----:B------:R-:W-:-:S02]  /*1fa0*/  IADD3 R4, P0, PT, -R67, R112, RZ ;  /* 0x0000007043047210 */ /* 0x000fc40007f1e1ff */
[----:B------:R-:W-:Y:S01]  /*1fb0*/  SHF.R.S32.HI R92, RZ, 0x1f, R97 ;  /* 0x0000001fff5c7819 */ /* 0x000fe20000011461 */
[C---:B------:R-:W-:Y:S01]  /*1fc0*/  IMAD R7, R155.reuse, R5, R7 ;  /* 0x000000059b077224 */ /* 0x040fe200078e0207 */
[----:B------:R-:W-:Y:S01]  /*1fd0*/  SHF.R.S32.HI R5, RZ, 0x1f, R14 ;  /* 0x0000001fff057819 */ /* 0x000fe2000001140e */
[----:B--2---:R-:W-:Y:S01]  /*1fe0*/  IMAD.WIDE.U32 R16, R155, UR10, R12 ;  /* 0x0000000a9b107c25 */ /* 0x004fe2000f8e000c */
[----:B------:R-:W-:Y:S02]  /*1ff0*/  IADD3.X R9, PT, PT, RZ, ~R9, RZ, P0, !PT ;  /* 0x80000009ff097210 */ /* 0x000fe400007fe4ff */
[----:B------:R-:W-:Y:S01]  /*2000*/  IADD3 R82, P0, PT, R48, R69, RZ ;  /* 0x0000004530527210 */ /* 0x000fe20007f1e0ff */
[----:B------:R-:W-:Y:S01]  /*2010*/  IMAD.WIDE.U32 R10, R50, UR16, R6 ;  /* 0x00000010320a7c25 */ /* 0x000fe2000f8e0006 */
[C---:B----4-:R-:W-:Y:S02]  /*2020*/  SHF.L.U32 R88, R2.reuse, 0x6, RZ ;  /* 0x0000000602587819 */ /* 0x050fe400000006ff */
[----:B------:R-:W-:Y:S01]  /*2030*/  SHF.L.U64.HI R90, R2, 0x4, R3 ;  /* 0x00000004025a7819 */ /* 0x000fe20000010203 */
[----:B------:R-:W-:-:S02]  /*2040*/  IMAD R11, R50, UR17, R11 ;  /* 0x00000011320b7c24 */ /* 0x000fc4000f8e020b */
[----:B---3--:R-:W-:Y:S02]  /*2050*/  IMAD R7, R5, UR12, RZ ;  /* 0x0000000c05077c24 */ /* 0x008fe4000f8e02ff */
[----:B------:R-:W-:-:S04]  /*2060*/  IMAD.WIDE.U32 R10, R14, UR12, R10 ;  /* 0x0000000c0e0a7c25 */ /* 0x000fc8000f8e000a */
[C---:B------:R-:W-:Y:S01]  /*2070*/  IMAD R6, R14.reuse, UR13, R7 ;  /* 0x0000000d0e067c24 */ /* 0x040fe2000f8e0207 */
[----:B------:R-:W1:Y:S01]  /*2080*/  LDCU.64 UR12, c[0x0][0x4e0] ;  /* 0x00009c00ff0c77ac */ /* 0x000e620008000a00 */
[----:B------:R-:W-:Y:S02]  /*2090*/  IMAD R5, R5, UR18, RZ ;  /* 0x0000001205057c24 */ /* 0x000fe4000f8e02ff */
[----:B------:R-:W-:Y:S01]  /*20a0*/  IMAD R17, R155, UR11, R17 ;  /* 0x0000000b9b117c24 */ /* 0x000fe2000f8e0211 */
[----:B------:R-:W-:Y:S01]  /*20b0*/  IADD3 R7, PT, PT, R11, R6, RZ ;  /* 0x000000060b077210 */ /* 0x000fe20007ffe0ff */
[----:B------:R-:W-:Y:S01]  /*20c0*/  IMAD.MOV.U32 R6, RZ, RZ, R10 ;  /* 0x000000ffff067224 */ /* 0x000fe200078e000a */
[----:B------:R-:W2:Y:S01]  /*20d0*/  LDCU.64 UR10, c[0x0][0x4d0] ;  /* 0x00009a00ff0a77ac */ /* 0x000ea20008000a00 */
[----:B------:R-:W-:Y:S01]  /*20e0*/  IMAD R10, R14, UR19, R5 ;  /* 0x000000130e0a7c24 */ /* 0x000fe2000f8e0205 */
[----:B------:R-:W-:Y:S01]  /*20f0*/  SHF.R.S32.HI R5, RZ, 0x1f, R48 ;  /* 0x0000001fff057819 */ /* 0x000fe20000011430 */
[----:B------:R-:W-:Y:S01]  /*2100*/  IMAD.WIDE.U32 R16, R50, R2, R16 ;  /* 0x0000000232107225 */ /* 0x000fe200078e0010 */
[----:B------:R-:W-:Y:S01]  /*2110*/  IADD3 R48, P1, PT, R48, R70, RZ ;  /* 0x0000004630307210 */ /* 0x000fe20007f3e0ff */
[----:B------:R-:W3:Y:S02]  /*2120*/  LDCU.U8 UR19, c[0x0][0x533] ;  /* 0x0000a660ff1377ac */ /* 0x000ee40008000000 */
[----:B------:R-:W-:-:S02]  /*2130*/  IMAD.X R83, R5, 0x1, R66, P0 ;  /* 0x0000000105537824 */ /* 0x000fc400000e0642 */
[-C--:B------:R-:W-:Y:S02]  /*2140*/  IMAD R17, R50, R3.reuse, R17 ;  /* 0x0000000332117224 */ /* 0x080fe400078e0211 */
        /* <DEDUP_REMOVED lines=15> */
[----:B------:R-:W-:Y:S01]  /*2240*/  IMAD.WIDE.U32 R6, R4, UR16, R6 ;  /* 0x0000001004067c25 */ /* 0x000fe2000f8e0006 */
[----:B--2---:R-:W-:Y:S01]  /*2250*/  IADD3 R48, P0, PT, R48, UR10, RZ ;  /* 0x0000000a30307c10 */ /* 0x004fe2000ff1e0ff */
[----:B------:R-:W2:Y:S01]  /*2260*/  LDCU UR16, c[0x0][0x440] ;  /* 0x00008800ff1077ac */ /* 0x000ea20008000800 */
[----:B------:R-:W-:Y:S01]  /*2270*/  IADD3 R84, P1, PT, R82, UR14, RZ ;  /* 0x0000000e52547c10 */ /* 0x000fe2000ff3e0ff */
[----:B------:R-:W-:Y:S01]  /*2280*/  IMAD R9, R4, R3, R9 ;  /* 0x0000000304097224 */ /* 0x000fe200078e0209 */
[----:B------:R-:W-:Y:S01]  /*2290*/  IADD3.X R49, PT, PT, R0, UR11, RZ, P0, !PT ;  /* 0x0000000b00317c10 */ /* 0x000fe200087fe4ff */
[----:B------:R-:W-:Y:S01]  /*22a0*/  IMAD.WIDE.U32 R4, R4, R2, R10 ;  /* 0x0000000204047225 */ /* 0x000fe200078e000a */
[----:B------:R-:W-:Y:S01]  /*22b0*/  IADD3 R89, P0, PT, RZ, -UR20, RZ ;  /* 0x80000014ff597c10 */ /* 0x000fe2000ff1e0ff */
[----:B---3--:R-:W-:Y:S01]  /*22c0*/  UISETP.NE.AND UP0, UPT, UR19, URZ, UPT ;  /* 0x000000ff1300728c */ /* 0x008fe2000bf05270 */
[----:B------:R-:W-:Y:S01]  /*22d0*/  IADD3.X R85, PT, PT, R83, UR15, RZ, P1, !PT ;  /* 0x0000000f53557c10 */ /* 0x000fe20008ffe4ff */
[----:B------:R-:W-:Y:S01]  /*22e0*/  IMAD.IADD R81, R7, 0x1, R81 ;  /* 0x0000000107517824 */ /* 0x000fe200078e0251 */
[----:B------:R-:W-:Y:S01]  /*22f0*/  IADD3.X R86, PT, PT, RZ, ~UR18, RZ, P0, !PT ;  /* 0x80000012ff567c10 */ /* 0x000fe200087fe4ff */
[----:B------:R-:W-:Y:S01]  /*2300*/  IMAD.X R88, RZ, RZ, ~R88, P0 ;  /* 0x000000ffff587224 */ /* 0x000fe200000e0e58 */
[----:B------:R-:W-:Y:S01]  /*2310*/  LEA R80, P3, R6, UR8, 0x1 ;  /* 0x0000000806507c11 */ /* 0x000fe2000f8608ff */
[----:B------:R-:W-:Y:S01]  /*2320*/  IMAD.SHL.U32 R91, R2, 0x10, RZ ;  /* 0x00000010025b7824 */ /* 0x000fe200078e00ff */
[----:B------:R-:W-:Y:S01]  /*2330*/  IADD3 R9, PT, PT, R5, R9, RZ ;  /* 0x0000000905097210 */ /* 0x000fe20007ffe0ff */
[----:B------:R-:W-:Y:S01]  /*2340*/  IMAD R104, R102, -0x40, R57 ;  /* 0xffffffc066687824 */ /* 0x000fe200078e0239 */
[----:B------:R-:W-:Y:S01]  /*2350*/  LEA R10, P2, R4, UR4, 0x1 ;  /* 0x00000004040a7c11 */ /* 0x000fe2000f8408ff */
[----:B------:R-:W-:Y:S01]  /*2360*/  IMAD.MOV.U32 R96, RZ, RZ, R102 ;  /* 0x000000ffff607224 */ /* 0x000fe200078e0066 */
[----:B------:R-:W-:Y:S01]  /*2370*/  IADD3 R82, P1, PT, R82, UR10, RZ ;  /* 0x0000000a52527c10 */ /* 0x000fe2000ff3e0ff */
[----:B------:R-:W3:Y:S01]  /*2380*/  LDCU.64 UR14, c[0x0][0x3c0] ;  /* 0x00007800ff0e77ac */ /* 0x000ee20008000a00 */
[----:B------:R-:W-:-:S02]  /*2390*/  SHF.R.S64 R87, R89, 0x1f, R86 ;  /* 0x0000001f59577819 */ /* 0x000fc40000001056 */
[----:B------:R-:W-:Y:S02]  /*23a0*/  SHF.R.S64 R89, R89, 0x1f, R88 ;  /* 0x0000001f59597819 */ /* 0x000fe40000001058 */
[----:B----4-:R-:W-:Y:S02]  /*23b0*/  MOV R11, UR17 ;  /* 0x00000011000b7c02 */ /* 0x010fe40008000f00 */
[----:B------:R-:W-:Y:S02]  /*23c0*/  SHF.R.S32.HI R86, RZ, 0x1f, R86 ;  /* 0x0000001fff567819 */ /* 0x000fe40000011456 */
[----:B------:R-:W-:Y:S02]  /*23d0*/  SHF.R.S32.HI R88, RZ, 0x1f, R88 ;  /* 0x0000001fff587819 */ /* 0x000fe40000011458 */
[----:B------:R-:W-:Y:S02]  /*23e0*/  LEA.HI.X R81, R6, UR9, R81, 0x1, P3 ;  /* 0x0000000906517c11 */ /* 0x000fe400098f0c51 */
[----:B------:R-:W-:Y:S01]  /*23f0*/  LEA.HI.X R9, R4, UR5, R9, 0x1, P2 ;  /* 0x0000000504097c11 */ /* 0x000fe200090f0c09 */
[----:B------:R-:W4:Y:S01]  /*2400*/  LDCU.64 UR4, c[0x0][0x3b8] ;  /* 0x00007700ff0477ac */ /* 0x000f220008000a00 */
[----:B------:R-:W-:Y:S01]  /*2410*/  IADD3.X R83, PT, PT, R83, UR11, RZ, P1, !PT ;  /* 0x0000000b53537c10 */ /* 0x000fe20008ffe4ff */
[----:B--2---:R-:W1:Y:S06]  /*2420*/  LDCU.128 UR8, c[0x0][0x3a0] ;  /* 0x00007400ff0877ac */ /* 0x004e6c0008000c00 */
.L_x_4643:
[----:B------:R-:W-:Y:S01]  /*2430*/  VIADD R104, R104, 0x40 ;  /* 0x0000004068687836 */ /* 0x000fe20000000000 */
[----:B------:R-:W-:Y:S01]  /*2440*/  BSSY.RECONVERGENT B0, `(.L_x_4592) ;  /* 0x0000011000007945 */ /* 0x000fe20003800200 */
[----:B------:R-:W-:Y:S03]  /*2450*/  VIADD R106, R106, 0x40 ;  /* 0x000000406a6a7836 */ /* 0x000fe60000000000 */
[CC--:B------:R-:W-:Y:S02]  /*2460*/  ISETP.GE.AND P0, PT, R112.reuse, R104.reuse, PT ;  /* 0x000000687000720c */ /* 0x0c0fe40003f06270 */
[----:B------:R-:W-:Y:S02]  /*2470*/  ISETP.GE.AND P5, PT, R73, R104, PT ;  /* 0x000000684900720c */ /* 0x000fe40003fa6270 */
[----:B------:R-:W-:Y:S02]  /*2480*/  ISETP.GE.AND P0, PT, R112, R106, !P0 ;  /* 0x0000006a7000720c */ /* 0x000fe40004706270 */
[CC--:B------:R-:W-:Y:S02]  /*2490*/  ISETP.GE.AND P4, PT, R72.reuse, R104.reuse, PT ;  /* 0x000000684800720c */ /* 0x0c0fe40003f86270 */
[----:B------:R-:W-:Y:S02]  /*24a0*/  ISETP.GE.AND P3, PT, R71, R104, PT ;  /* 0x000000684700720c */ /* 0x000fe40003f66270 */
[-C--:B------:R-:W-:Y:S02]  /*24b0*/  ISETP.GE.AND P5, PT, R73, R106.reuse, !P5 ;  /* 0x0000006a4900720c */ /* 0x080fe40006fa6270 */
[-C--:B------:R-:W-:Y:S02]  /*24c0*/  ISETP.GE.AND P4, PT, R72, R106.reuse, !P4 ;  /* 0x0000006a4800720c */ /* 0x080fe40006786270 */
[----:B------:R-:W-:Y:S03]  /*24d0*/  ISETP.GE.AND P3, PT, R71, R106, !P3 ;  /* 0x0000006a4700720c */ /* 0x000fe60005f66270 */
[----:B------:R-:W-:Y:S05]  /*24e0*/  @!P0 BRA `(.L_x_4593) ;  /* 0x0000000000188947 */ /* 0x000fea0003800000 */
[----:B------:R-:W-:Y:S02]  /*24f0*/  ISETP.GE.AND P2, PT, R12, UR16, PT ;  /* 0x000000100c007c0c */ /* 0x000fe4000bf46270 */
[----:B------:R-:W-:Y:S11]  /*2500*/  ISETP.GE.AND P1, PT, R100, UR16, PT ;  /* 0x0000001064007c0c */ /* 0x000ff6000bf26270 */
[----:B------:R-:W2:Y:S04]  /*2510*/  @!P2 LDG.E.128 R16, desc[UR6][R80.64] ;  /* 0x000000065010a981 */ /* 0x000ea8000c1e1d00 */
[----:B--2---:R2:W-:Y:S04]  /*2520*/  @!P2 STG.E.128 desc[UR6][R76.64], R16 ;  /* 0x000000104c00a986 */ /* 0x0045e8000c101d06 */
[----:B------:R-:W5:Y:S04]  /*2530*/  @!P1 LDG.E.128 R4, desc[UR6][R80.64+0x80] ;  /* 0x0000800650049981 */ /* 0x000f68000c1e1d00 */
[----:B-----5:R2:W-:Y:S02]  /*2540*/  @!P1 STG.E.128 desc[UR6][R76.64+0x80], R4 ;  /* 0x000080044c009986 */ /* 0x0205e4000c101d06 */
.L_x_4593:
[----:B-1-34-:R-:W-:Y:S05]  /*2550*/  BSYNC.RECONVERGENT B0 ;  /* 0x0000000000007941 */ /* 0x01afea0003800200 */
.L_x_4592:
        /* <DEDUP_REMOVED lines=13> */
.L_x_4595:
[----:B------:R-:W-:Y:S05]  /*2630*/  BSYNC.RECONVERGENT B0 ;  /* 0x0000000000007941 */ /* 0x000fea0003800200 */
.L_x_4594:
[----:B------:R-:W-:Y:S04]  /*2640*/  BSSY.RECONVERGENT B0, `(.L_x_4596) ;  /* 0x000000e000007945 */ /* 0x000fe80003800200 */
[----:B------:R-:W-:Y:S05]  /*2650*/  @!P4 BRA `(.L_x_4597) ;  /* 0x000000000030c947 */ /* 0x000fea0003800000 */
        /* <DEDUP_REMOVED lines=12> */
.L_x_4597:
[----:B------:R-:W-:Y:S05]  /*2720*/  BSYNC.RECONVERGENT B0 ;  /* 0x0000000000007941 */ /* 0x000fea0003800200 */
.L_x_4596:
[----:B------:R-:W-:Y:S01]  /*2730*/  ISETP.NE.AND P1, PT, R11, RZ, PT ;  /* 0x000000ff0b00720c */ /* 0x000fe20003f25270 */
[----:B------:R-:W-:Y:S01]  /*2740*/  BSSY.RECONVERGENT B0, `(.L_x_4598) ;  /* 0x0000011000007945 */ /* 0x000fe20003800200 */
[----:B------:R-:W-:Y:S03]  /*2750*/  IADD3 R96, PT, PT, R96, -0x1, RZ ;  /* 0xffffffff60607810 */ /* 0x000fe60007ffe0ff */
[----:B------:R-:W-:Y:S05]  /*2760*/  @!P3 BRA `(.L_x_4599) ;  /* 0x000000000038b947 */ /* 0x000fea0003800000 */
        /* <DEDUP_REMOVED lines=14> */
.L_x_4599:
[----:B------:R-:W-:Y:S05]  /*2850*/  BSYNC.RECONVERGENT B0 ;  /* 0x0000000000007941 */ /* 0x000fea0003800200 */
.L_x_4598:
[----:B------:R-:W-:Y:S01]  /*2860*/  ISETP.GT.AND P2, PT, R96, R75, PT ;  /* 0x0000004b6000720c */ /* 0x000fe20003f44270 */
[----:B------:R-:W-:Y:S01]  /*2870*/  BSSY.RECONVERGENT B2, `(.L_x_4600) ;  /* 0x00004f2000027945 */ /* 0x000fe20003800200 */
[----:B------:R-:W-:Y:S01]  /*2880*/  IMAD.MOV.U32 R108, RZ, RZ, R98 ;  /* 0x000000ffff6c7224 */ /* 0x000fe200078e0062 */
[----:B------:R-:W-:Y:S02]  /*2890*/  IADD3 R98, PT, PT, R98, -0x40, RZ ;  /* 0xffffffc062627810 */ /* 0x000fe40007ffe0ff */
[----:B------:R-:W-:Y:S05]  /*28a0*/  @P1 BRA `(.L_x_4601) ;  /* 0x0000000000ec1947 */ /* 0x000fea0003800000 */
[----:B------:R-:W-:Y:S04]  /*28b0*/  BSSY.RECONVERGENT B0, `(.L_x_4602) ;  /* 0x000000a000007945 */ /* 0x000fe80003800200 */
[----:B------:R-:W-:Y:S05]  /*28c0*/  @!P0 BRA `(.L_x_4603) ;  /* 0x0000000000208947 */ /* 0x000fea0003800000 */
[----:B------:R-:W-:Y:S02]  /*28d0*/  ISETP.GE.AND P1, PT, R12, UR16, PT ;  /* 0x000000100c007c0c */ /* 0x000fe4000bf26270 */
[----:B------:R-:W-:Y:S11]  /*28e0*/  ISETP.GE.AND P0, PT, R100, UR16, PT ;  /* 0x0000001064007c0c */ /* 0x000ff6000bf06270 */
[--C-:B------:R-:W-:Y:S05]  /*28f0*/  @!P1 IMAD.MOV.U32 R8, RZ, RZ, R10.reuse ;  /* 0x000000ffff089224 */ /* 0x100fea00078e000a */
[----:B-1234-:R1:W2:Y:S02]  /*2900*/  @!P1 LDG.E.128 R16, desc[UR6][R8.64] ;  /* 0x0000000608109981 */ /* 0x01e2a4000c1e1d00 */
[----:B-1----:R-:W-:Y:S02]  /*2910*/  @!P0 IMAD.MOV.U32 R8, RZ, RZ, R10 ;  /* 0x000000ffff088224 */ /* 0x002fe400078e000a */
[----:B--2---:R1:W-:Y:S04]  /*2920*/  @!P1 STG.E.128 desc[UR6][R78.64], R16 ;  /* 0x000000104e009986 */ /* 0x0043e8000c101d06 */
[----:B------:R-:W2:Y:S04]  /*2930*/  @!P0 LDG.E.128 R4, desc[UR6][R8.64+0x80] ;  /* 0x0000800608048981 */ /* 0x000ea8000c1e1d00 */
[----:B--2---:R1:W-:Y:S02]  /*2940*/  @!P0 STG.E.128 desc[UR6][R78.64+0x80], R4 ;  /* 0x000080044e008986 */ /* 0x0043e4000c101d06 */
.L_x_4603:
[----:B------:R-:W-:Y:S05]  /*2950*/  BSYNC.RECONVERGENT B0 ;  /* 0x0000000000007941 */ /* 0x000fea0003800200 */
.L_x_4602:
[----:B------:R-:W-:Y:S04]  /*2960*/  BSSY.RECONVERGENT B0, `(.L_x_4604) ;  /* 0x000000c000007945 */ /* 0x000fe80003800200 */
[----:B------:R-:W-:Y:S05]  /*2970*/  @!P5 BRA `(.L_x_4605) ;  /* 0x000000000028d947 */ /* 0x000fea0003800000 */
[----:B------:R-:W-:Y:S02]  /*2980*/  ISETP.GE.AND P1, PT, R12, UR16, PT ;  /* 0x000000100c007c0c */ /* 0x000fe4000bf26270 */
[C---:B-1-3--:R-:W-:Y:S02]  /*2990*/  LEA R20, P0, R91.reuse, R10, 0x1 ;  /* 0x0000000a5b147211 */ /* 0x04afe400078008ff */
[----:B------:R-:W-:Y:S02]  /*29a0*/  LEA R2, P5, R62, R78, 0x1 ;  /* 0x0000004e3e027211 */ /* 0x000fe400078a08ff */
[----:B------:R-:W-:Y:S02]  /*29b0*/  LEA.HI.X R21, R91, R9, R90, 0x1, P0 ;  /* 0x000000095b157211 */ /* 0x000fe400000f0c5a */
[----:B------:R-:W-:Y:S02]  /*29c0*/  ISETP.GE.AND P0, PT, R100, UR16, PT ;  /* 0x0000001064007c0c */ /* 0x000fe4000bf06270 */
[----:B------:R-:W-:Y:S03]  /*29d0*/  LEA.HI.X R3, R62, R79, R61, 0x1, P5 ;  /* 0x0000004f3e037211 */ /* 0x000fe600028f0c3d */
[----:B--2-4-:R-:W2:Y:S04]  /*29e0*/  @!P1 LDG.E.128 R16, desc[UR6][R20.64] ;  /* 0x0000000614109981 */ /* 0x014ea8000c1e1d00 */
[----:B--2---:R1:W-:Y:S04]  /*29f0*/  @!P1 STG.E.128 desc[UR6][R2.64], R16 ;  /* 0x0000001002009986 */ /* 0x0043e8000c101d06 */
[----:B------:R-:W2:Y:S04]  /*2a00*/  @!P0 LDG.E.128 R4, desc[UR6][R20.64+0x80] ;  /* 0x0000800614048981 */ /* 0x000ea8000c1e1d00 */
[----:B--2---:R1:W-:Y:S02]  /*2a10*/  @!P0 STG.E.128 desc[UR6][R2.64+0x80], R4 ;  /* 0x0000800402008986 */ /* 0x0043e4000c101d06 */
.L_x_4605:
[----:B------:R-:W-:Y:S05]  /*2a20*/  BSYNC.RECONVERGENT B0 ;  /* 0x0000000000007941 */ /* 0x000fea0003800200 */
.L_x_4604:
        /* <DEDUP_REMOVED lines=14> */
.L_x_4607:
[----:B------:R-:W-:Y:S05]  /*2b10*/  BSYNC.RECONVERGENT B0 ;  /* 0x0000000000007941 */ /* 0x000fea0003800200 */
.L_x_4606:
[----:B------:R-:W-:Y:S01]  /*2b20*/  MOV R11, RZ ;  /* 0x000000ff000b7202 */ /* 0x000fe20000000f00 */
[----:B------:R-:W-:Y:S05]  /*2b30*/  @!P3 BRA `(.L_x_4608) ;  /* 0x0000004c0014b947 */ /* 0x000fea0003800000 */
[----:B-1----:R-:W2:Y:S01]  /*2b40*/  LDC.64 R2, c[0x0][0x4a8] ;  /* 0x00012a00ff027b82 */ /* 0x002ea20000000a00 */
[----:B------:R-:W-:Y:S02]  /*2b50*/  MOV R8, R10 ;  /* 0x0000000a00087202 */ /* 0x000fe40000000f00 */
[----:B------:R-:W-:Y:S03]  /*2b60*/  ISETP.GE.AND P0, PT, R12, UR16, PT ;  /* 0x000000100c007c0c */ /* 0x000fe6000bf06270 */
[----:B--234-:R-:W-:Y:S04]  /*2b70*/  IMAD.WIDE.U32 R16, R2, 0x60, R8 ;  /* 0x0000006002107825 */ /* 0x01cfe800078e0008 */
[----:B------:R-:W-:Y:S05]  /*2b80*/  IMAD R3, R3, 0x60, RZ ;  /* 0x0000006003037824 */ /* 0x000fea00078e02ff */
[----:B------:R-:W-:Y:S02]  /*2b90*/  IADD3 R17, PT, PT, R17, R3, RZ ;  /* 0x0000000311117210 */ /* 0x000fe40007ffe0ff */
[----:B------:R-:W1:Y:S03]  /*2ba0*/  LDC.64 R2, c[0x0][0x3b8] ;  /* 0x0000ee00ff027b82 */ /* 0x000e660000000a00 */
[----:B------:R-:W2:Y:S01]  /*2bb0*/  @!P0 LDG.E.128 R4, desc[UR6][R16.64] ;  /* 0x0000000610048981 */ /* 0x000ea2000c1e1d00 */
        /* <DEDUP_REMOVED lines=10> */
.L_x_4601:
[----:B------:R-:W-:Y:S05]  /*2c60*/  BRA.U !UP0, `(.L_x_4609) ;  /* 0x0000001d08047547 */ /* 0x000fea000b800000 */
[----:B------:R-:W-:Y:S04]  /*2c70*/  BSSY.RECONVERGENT B1, `(.L_x_4610) ;  /* 0x0000065000017945 */ /* 0x000fe80003800200 */
[----:B------:R-:W-:Y:S05]  /*2c80*/  @!P0 BRA `(.L_x_4611) ;  /* 0x00000004008c8947 */ /* 0x000fea0003800000 */
[----:B------:R-:W5:Y:S01]  /*2c90*/  LDC R3, c[0x0][0x440] ;  /* 0x00011000ff037b82 */ /* 0x000f620000000800 */
[----:B------:R-:W-:Y:S01]  /*2ca0*/  BSSY.RECONVERGENT B0, `(.L_x_4612) ;  /* 0x0000032000007945 */ /* 0x000fe20003800200 */
[-C--:B-----5:R-:W-:Y:S02]  /*2cb0*/  ISETP.GE.AND P0, PT, R12, R3.reuse, PT ;  /* 0x000000030c00720c */ /* 0x0a0fe40003f06270 */
[----:B------:R-:W-:Y:S11]  /*2cc0*/  ISETP.GE.AND P1, PT, R100, R3, PT ;  /* 0x000000036400720c */ /* 0x000ff60003f26270 */
[----:B------:R-:W-:Y:S05]  /*2cd0*/  @P0 BRA `(.L_x_4613) ;  /* 0x0000000000b80947 */ /* 0x000fea0003800000 */
[----:B------:R-:W-:Y:S02]  /*2ce0*/  ISETP.GE.AND P0, PT, R12, R11, PT ;  /* 0x0000000b0c00720c */ /* 0x000fe40003f06270 */
[----:B------:R-:W-:Y:S05]  /*2cf0*/  MOV R8, R10 ;  /* 0x0000000a00087202 */ /* 0x000fea0000000f00 */
[----:B-1234-:R-:W2:Y:S08]  /*2d00*/  LDG.E.128 R16, desc[UR6][R8.64] ;  /* 0x0000000608107981 */ /* 0x01eeb0000c1e1d00 */
[----:B------:R-:W3:Y:S06]  /*2d10*/  @!P0 LDG.E.64 R28, desc[UR6][R48.64] ;  /* 0x00000006301c8981 */ /* 0x000eec000c1e1b00 */
[----:B------:R-:W4:Y:S01]  /*2d20*/  @!P0 LDG.E.64 R6, desc[UR6][R14.64] ;  /* 0x000000060e068981 */ /* 0x000f22000c1e1b00 */
[C---:B--2---:R-:W-:Y:S01]  /*2d30*/  @!P0 LOP3.LUT R21, R16.reuse, 0xffff0000, RZ, 0xc0, !PT ;  /* 0xffff000010158812 */ /* 0x044fe200078ec0ff */
[----:B------:R-:W-:Y:S01]  /*2d40*/  @!P0 IMAD.U32 R25, R16, 0x10000, RZ ;  /* 0x0001000010198824 */ /* 0x000fe200078e00ff */
[C---:B------:R-:W-:Y:S01]  /*2d50*/  @!P0 LOP3.LUT R22, R18.reuse, 0xffff0000, RZ, 0xc0, !PT ;  /* 0xffff000012168812 */ /* 0x040fe200078ec0ff */
[----:B------:R-:W-:Y:S01]  /*2d60*/  @!P0 IMAD.U32 R26, R18, 0x10000, RZ ;  /* 0x00010000121a8824 */ /* 0x000fe200078e00ff */
[C---:B---3--:R-:W-:Y:S01]  /*2d70*/  @!P0 LOP3.LUT R27, R28.reuse, 0xffff0000, RZ, 0xc0, !PT ;  /* 0xffff00001c1b8812 */ /* 0x048fe200078ec0ff */
[----:B------:R-:W-:Y:S01]  /*2d80*/  @!P0 IMAD.U32 R23, R28, 0x10000, RZ ;  /* 0x000100001c178824 */ /* 0x000fe200078e00ff */
[C---:B------:R-:W-:Y:S02]  /*2d90*/  @!P0 SHF.L.U32 R24, R29.reuse, 0x10, RZ ;  /* 0x000000101d188819 */ /* 0x040fe400000006ff */
[----:B------:R-:W-:Y:S01]  /*2da0*/  @!P0 LOP3.LUT R29, R29, 0xffff0000, RZ, 0xc0, !PT ;  /* 0xffff00001d1d8812 */ /* 0x000fe200078ec0ff */
[----:B------:R-:W-:Y:S01]  /*2db0*/  @!P0 FMUL.FTZ R31, R21, R23 ;  /* 0x00000017151f8220 */ /* 0x000fe20000410000 */
        /* <DEDUP_REMOVED lines=32> */
.L_x_4613:
[----:B------:R-:W-:Y:S05]  /*2fc0*/  BSYNC.RECONVERGENT B0 ;  /* 0x0000000000007941 */ /* 0x000fea0003800200 */
.L_x_4612:
        /* <DEDUP_REMOVED lines=47> */
.L_x_4611:
[----:B------:R-:W-:Y:S05]  /*32c0*/  BSYNC.RECONVERGENT B1 ;  /* 0x0000000000017941 */ /* 0x000fea0003800200 */
.L_x_4610:
[C---:B------:R-:W-:Y:S01]  /*32d0*/  SHF.L.U64.HI R3, R99.reuse, 0x1, R94 ;  /* 0x0000000163037819 */ /* 0x040fe2000001025e */
[----:B-1234-:R-:W-:Y:S01]  /*32e0*/  IMAD.SHL.U32 R5, R99, 0x2, RZ ;  /* 0x0000000263057824 */ /* 0x01efe200078e00ff */
[----:B------:R-:W-:Y:S04]  /*32f0*/  BSSY.RECONVERGENT B1, `(.L_x_4614) ;  /* 0x000006d000017945 */ /* 0x000fe80003800200 */
[-C--:B------:R-:W-:Y:S02]  /*3300*/  IADD3 R20, P1, PT, R14, R5.reuse, RZ ;  /* 0x000000050e147210 */ /* 0x080fe40007f3e0ff */
[----:B------:R-:W-:Y:S03]  /*3310*/  IADD3 R36, P0, PT, R48, R5, RZ ;  /* 0x0000000530247210 */ /* 0x000fe60007f1e0ff */
[--C-:B------:R-:W-:Y:S02]  /*3320*/  IMAD.X R21, R15, 0x1, R3.reuse, P1 ;  /* 0x000000010f157824 */ /* 0x100fe400008e0603 */
[----:B------:R-:W-:Y:S01]  /*3330*/  IMAD.X R37, R49, 0x1, R3, P0 ;  /* 0x0000000131257824 */ /* 0x000fe200000e0603 */
[----:B------:R-:W-:Y:S07]  /*3340*/  @!P5 BRA `(.L_x_4615) ;  /* 0x00000004009cd947 */ /* 0x000fee0003800000 */
[C---:B------:R-:W-:Y:S01]  /*3350*/  LEA R42, P5, R91.reuse, R10, 0x1 ;  /* 0x0000000a5b2a7211 */ /* 0x040fe200078a08ff */
[----:B------:R-:W1:Y:S01]  /*3360*/  LDC R3, c[0x0][0x440] ;  /* 0x00011000ff037b82 */ /* 0x000e620000000800 */
[C---:B------:R-:W-:Y:S01]  /*3370*/  LEA R34, P0, R62.reuse, R78, 0x1 ;  /* 0x0000004e3e227211 */ /* 0x040fe200078008ff */
[----:B------:R-:W-:Y:S01]  /*3380*/  BSSY.RECONVERGENT B0, `(.L_x_4616) ;  /* 0x0000034000007945 */ /* 0x000fe20003800200 */
[----:B------:R-:W-:Y:S02]  /*3390*/  LEA.HI.X R43, R91, R9, R90, 0x1, P5 ;  /* 0x000000095b2b7211 */ /* 0x000fe400028f0c5a */
[----:B------:R-:W-:Y:S02]  /*33a0*/  LEA.HI.X R35, R62, R79, R61, 0x1, P0 ;  /* 0x0000004f3e237211 */ /* 0x000fe400000f0c3d */
[-C--:B-1----:R-:W-:Y:S02]  /*33b0*/  ISETP.GE.AND P6, PT, R12, R3.reuse, PT ;  /* 0x000000030c00720c */ /* 0x082fe40003fc6270 */
[----:B------:R-:W-:Y:S11]  /*33c0*/  ISETP.GE.AND P1, PT, R100, R3, PT ;  /* 0x000000036400720c */ /* 0x000ff60003f26270 */
        /* <DEDUP_REMOVED lines=47> */
.L_x_4617:
[----:B------:R-:W-:Y:S05]  /*36c0*/  BSYNC.RECONVERGENT B0 ;  /* 0x0000000000007941 */ /* 0x000fea0003800200 */
.L_x_4616:
        /* <DEDUP_REMOVED lines=47> */
.L_x_4615:
[----:B------:R-:W-:Y:S05]  /*39c0*/  BSYNC.RECONVERGENT B1 ;  /* 0x0000000000017941 */ /* 0x000fea0003800200 */
.L_x_4614:
[----:B------:R-:W-:Y:S04]  /*39d0*/  BSSY.RECONVERGENT B1, `(.L_x_4618) ;  /* 0x000006f000017945 */ /* 0x000fe80003800200 */
[----:B------:R-:W-:Y:S05]  /*39e0*/  @!P4 BRA `(.L_x_4619) ;  /* 0x0000000400b4c947 */ /* 0x000fea0003800000 */
[C---:B------:R-:W-:Y:S01]  /*39f0*/  LEA R22, P1, R63.reuse, R20, 0x5 ;  /* 0x000000143f167211 */ /* 0x040fe200078228ff */
[----:B------:R-:W3:Y:S01]  /*3a00*/  LDC R7, c[0x0][0x440] ;  /* 0x00011000ff077b82 */ /* 0x000ee20000000800 */
[C---:B------:R-:W-:Y:S01]  /*3a10*/  LEA R38, P0, R63.reuse, R36, 0x5 ;  /* 0x000000243f267211 */ /* 0x040fe200078028ff */
[----:B------:R-:W-:Y:S01]  /*3a20*/  BSSY.RECONVERGENT B0, `(.L_x_4620) ;  /* 0x000003a000007945 */ /* 0x000fe20003800200 */
[C---:B------:R-:W-:Y:S05]  /*3a30*/  LEA.HI.X.SX32 R23, R63.reuse, R21, 0x5, P1 ;  /* 0x000000153f177211 */ /* 0x040fea00008f2eff */
[----:B------:R-:W4:Y:S01]  /*3a40*/  LDC.64 R4, c[0x0][0x4a8] ;  /* 0x00012a00ff047b82 */ /* 0x000f220000000a00 */
[----:B------:R-:W-:Y:S07]  /*3a50*/  LEA.HI.X.SX32 R39, R63, R37, 0x5, P0 ;  /* 0x000000253f277211 */ /* 0x000fee00000f2eff */
[----:B------:R-:W5:Y:S01]  /*3a60*/  LDC.64 R2, c[0x0][0x3b8] ;  /* 0x0000ee00ff027b82 */ /* 0x000f620000000a00 */
[-C--:B---3--:R-:W-:Y:S02]  /*3a70*/  ISETP.GE.AND P6, PT, R12, R7.reuse, PT ;  /* 0x000000070c00720c */ /* 0x088fe40003fc6270 */
[----:B------:R-:W-:Y:S02]  /*3a80*/  ISETP.GE.AND P1, PT, R100, R7, PT ;  /* 0x000000076400720c */ /* 0x000fe40003f26270 */
[C---:B----4-:R-:W-:Y:S04]  /*3a90*/  LEA R44, P5, R4.reuse, R10, 0x6 ;  /* 0x0000000a042c7211 */ /* 0x050fe800078a30ff */
[----:B------:R-:W-:Y:S02]  /*3aa0*/  LEA.HI.X R45, R4, R9, R5, 0x6, P5 ;  /* 0x00000009042d7211 */ /* 0x000fe400028f3405 */
[C---:B-----5:R-:W-:Y:S04]  /*3ab0*/  LEA R40, P4, R2.reuse, R78, 0x6 ;  /* 0x0000004e02287211 */ /* 0x060fe800078830ff */
[----:B------:R-:W-:Y:S01]  /*3ac0*/  LEA.HI.X R41, R2, R79, R3, 0x6, P4 ;  /* 0x0000004f02297211 */ /* 0x000fe200020f3403 */
[----:B------:R-:W-:Y:S08]  /*3ad0*/  @P6 BRA `(.L_x_4621) ;  /* 0x0000000000b86947 */ /* 0x000ff00003800000 */
        /* <DEDUP_REMOVED lines=46> */
.L_x_4621:
[----:B------:R-:W-:Y:S05]  /*3dc0*/  BSYNC.RECONVERGENT B0 ;  /* 0x0000000000007941 */ /* 0x000fea0003800200 */
.L_x_4620:
        /* <DEDUP_REMOVED lines=47> */
.L_x_4619:
[----:B------:R-:W-:Y:S05]  /*40c0*/  BSYNC.RECONVERGENT B1 ;  /* 0x0000000000017941 */ /* 0x000fea0003800200 */
.L_x_4618:
[----:B------:R-:W-:Y:S04]  /*40d0*/  BSSY.RECONVERGENT B1, `(.L_x_4622) ;  /* 0x0000072000017945 */ /* 0x000fe80003800200 */
[----:B------:R-:W-:Y:S05]  /*40e0*/  @!P3 BRA `(.L_x_4623) ;  /* 0x0000000400c0b947 */ /* 0x000fea0003800000 */
[----:B------:R-:W-:Y:S01]  /*40f0*/  IMAD.MOV.U32 R8, RZ, RZ, R10 ;  /* 0x000000ffff087224 */ /* 0x000fe200078e000a */
[----:B------:R-:W5:Y:S01]  /*4100*/  LDC R7, c[0x0][0x440] ;  /* 0x00011000ff077b82 */ /* 0x000f620000000800 */
[C---:B------:R-:W-:Y:S01]  /*4110*/  LEA R20, P3, R63.reuse, R20, 0x6 ;  /* 0x000000143f147211 */ /* 0x040fe200078630ff */
[----:B------:R-:W-:Y:S01]  /*4120*/  BSSY.RECONVERGENT B0, `(.L_x_4624) ;  /* 0x000003d000007945 */ /* 0x000fe20003800200 */
[C---:B-12---:R-:W-:Y:S05]  /*4130*/  LEA R34, P0, R63.reuse, R36, 0x6 ;  /* 0x000000243f227211 */ /* 0x046fea00078030ff */
[----:B------:R-:W3:Y:S01]  /*4140*/  LDC.64 R4, c[0x0][0x4a8] ;  /* 0x00012a00ff047b82 */ /* 0x000ee20000000a00 */
[C---:B------:R-:W-:Y:S02]  /*4150*/  LEA.HI.X.SX32 R21, R63.reuse, R21, 0x6, P3 ;  /* 0x000000153f157211 */ /* 0x040fe400018f36ff */
[----:B------:R-:W-:Y:S05]  /*4160*/  LEA.HI.X.SX32 R35, R63, R37, 0x6, P0 ;  /* 0x000000253f237211 */ /* 0x000fea00000f36ff */
[----:B------:R-:W1:Y:S01]  /*4170*/  LDC.64 R2, c[0x0][0x3b8] ;  /* 0x0000ee00ff027b82 */ /* 0x000e620000000a00 */
[----:B---34-:R-:W-:Y:S01]  /*4180*/  IMAD.WIDE.U32 R40, R4, 0x60, R8 ;  /* 0x0000006004287825 */ /* 0x018fe200078e0008 */
[-C--:B-----5:R-:W-:Y:S02]  /*4190*/  ISETP.GE.AND P4, PT, R12, R7.reuse, PT ;  /* 0x000000070c00720c */ /* 0x0a0fe40003f86270 */
[----:B------:R-:W-:Y:S01]  /*41a0*/  ISETP.GE.AND P1, PT, R100, R7, PT ;  /* 0x000000076400720c */ /* 0x000fe20003f26270 */
[----:B------:R-:W-:Y:S02]  /*41b0*/  IMAD R5, R5, 0x60, RZ ;  /* 0x0000006005057824 */ /* 0x000fe400078e02ff */
[----:B-1----:R-:W-:Y:S03]  /*41c0*/  IMAD.WIDE.U32 R38, R2, 0x60, R78 ;  /* 0x0000006002267825 */ /* 0x002fe600078e004e */
[----:B------:R-:W-:Y:S01]  /*41d0*/  IADD3 R41, PT, PT, R41, R5, RZ ;  /* 0x0000000529297210 */ /* 0x000fe20007ffe0ff */
[----:B------:R-:W-:Y:S04]  /*41e0*/  IMAD R3, R3, 0x60, RZ ;  /* 0x0000006003037824 */ /* 0x000fe800078e02ff */
        /* <DEDUP_REMOVED lines=48> */
.L_x_4625:
[----:B------:R-:W-:Y:S05]  /*44f0*/  BSYNC.RECONVERGENT B0 ;  /* 0x0000000000007941 */ /* 0x000fea0003800200 */
.L_x_4624:
        /* <DEDUP_REMOVED lines=47> */
.L_x_4623:
[----:B------:R-:W-:Y:S05]  /*47f0*/  BSYNC.RECONVERGENT B1 ;  /* 0x0000000000017941 */ /* 0x000fea0003800200 */
.L_x_4622:
        /* <DEDUP_REMOVED lines=8> */
.L_x_4609:
[----:B-1234-:R-:W-:Y:S01]  /*4880*/  LEA.HI R16, R11, R11, RZ, 0x1 ;  /* 0x0000000b0b107211 */ /* 0x01efe200078f08ff */
        /* <DEDUP_REMOVED lines=12> */
[----:B------:R-:W-:Y:S05]  /*4950*/  IMAD.MOV.U32 R8, RZ, RZ, R10 ;  /* 0x000000ffff087224 */ /* 0x000fea00078e000a */
[----:B------:R-:W2:Y:S07]  /*4960*/  LDG.E.128 R52, desc[UR6][R8.64] ;  /* 0x0000000608347981 */ /* 0x000eae000c1e1d00 */
[----:B------:R-:W-:Y:S04]  /*4970*/  @!P0 ISETP.GE.U32.AND P1, PT, R12, R17, PT ;  /* 0x000000110c00820c */ /* 0x000fe80003f26070 */
[----:B------:R-:W-:Y:S02]  /*4980*/  @!P0 SEL R107, R16, RZ, P1 ;  /* 0x000000ff106b8207 */ /* 0x000fe40000800000 */
[----:B------:R-:W-:Y:S02]  /*4990*/  @!P0 SEL R120, R101, RZ, P1 ;  /* 0x000000ff65788207 */ /* 0x000fe40000800000 */
[----:B------:R-:W-:Y:S01]  /*49a0*/  @!P0 SEL R19, R17, R16, !P1 ;  /* 0x0000001011138207 */ /* 0x000fe20004800000 */
        /* <DEDUP_REMOVED lines=18> */
[C---:B------:R-:W-:Y:S02]  /*4ad0*/  @!P0 SHF.L.U32 R18, R23.reuse, 0x10, RZ ;  /* 0x0000001017128819 */ /* 0x040fe400000006ff */
[----:B------:R-:W-:Y:S02]  /*4ae0*/  @!P0 LOP3.LUT R22, R23, 0xffff0000, RZ, 0xc0, !PT ;  /* 0xffff000017168812 */ /* 0x000fe400078ec0ff */
[C---:B----4-:R-:W-:Y:S01]  /*4af0*/  @!P0 LOP3.LUT R32, R116.reuse, 0xffff0000, RZ, 0xc0, !PT ;  /* 0xffff000074208812 */ /* 0x050fe200078ec0ff */
[----:B------:R-:W-:Y:S01]  /*4b00*/  @!P0 IMAD.U32 R33, R116, 0x10000, RZ ;  /* 0x0001000074218824 */ /* 0x000fe200078e00ff */
[C---:B------:R-:W-:Y:S01]  /*4b10*/  @!P0 SHF.L.U32 R30, R117.reuse, 0x10, RZ ;  /* 0x00000010751e8819 */ /* 0x040fe200000006ff */
[----:B------:R-:W-:Y:S01]  /*4b20*/  @!P0 IMAD.U32 R29, R118, 0x10000, RZ ;  /* 0x00010000761d8824 */ /* 0x000fe200078e00ff */
[----:B------:R-:W-:Y:S01]  /*4b30*/  @!P0 LOP3.LUT R31, R117, 0xffff0000, RZ, 0xc0, !PT ;  /* 0xffff0000751f8812 */ /* 0x000fe200078ec0ff */
[----:B------:R-:W-:Y:S01]  /*4b40*/  @!P1 FADD.FTZ R33, -R33, -RZ ;  /* 0x800000ff21219221 */ /* 0x000fe20000010100 */
[C---:B------:R-:W-:Y:S01]  /*4b50*/  @!P0 SHF.L.U32 R25, R21.reuse, 0x10, RZ ;  /* 0x0000001015198819 */ /* 0x040fe200000006ff */
[----:B------:R-:W-:Y:S01]  /*4b60*/  @!P1 FADD.FTZ R32, -R32, -RZ ;  /* 0x800000ff20209221 */ /* 0x000fe20000010100 */
[----:B------:R-:W-:Y:S01]  /*4b70*/  @!P0 LOP3.LUT R26, R21, 0xffff0000, RZ, 0xc0, !PT ;  /* 0xffff0000151a8812 */ /* 0x000fe200078ec0ff */
[----:B-----5:R-:W-:Y:S01]  /*4b80*/  @!P0 IMAD.U32 R34, R44, 0x10000, RZ ;  /* 0x000100002c228824 */ /* 0x020fe200078e00ff */
[----:B------:R-:W-:Y:S01]  /*4b90*/  @!P0 LOP3.LUT R23, R118, 0xffff0000, RZ, 0xc0, !PT ;  /* 0xffff000076178812 */ /* 0x000fe200078ec0ff */
[----:B------:R-:W-:Y:S01]  /*4ba0*/  @!P0 FMUL.FTZ R0, R28, R33 ;  /* 0x000000211c008220 */ /* 0x000fe20000410000 */
        /* <DEDUP_REMOVED lines=8> */
[----:B------:R-:W-:Y:S01]  /*4c30*/  @!P0 LOP3.LUT R40, R45, 0xffff0000, RZ, 0xc0, !PT ;  /* 0xffff00002d288812 */ /* 0x000fe200078ec0ff */
[----:B------:R-:W-:Y:S01]  /*4c40*/  @!P1 FADD.FTZ R29, -R29, -RZ ;  /* 0x800000ff1d1d9221 */ /* 0x000fe20000010100 */
        /* <DEDUP_REMOVED lines=34> */
.L_x_4629:
[----:B------:R-:W-:Y:S05]  /*4e70*/  BSYNC.RECONVERGENT B0 ;  /* 0x0000000000007941 */ /* 0x000fea0003800200 */
.L_x_4628:
[----:B------:R-:W-:Y:S11]  /*4e80*/  ISETP.GE.AND P0, PT, R100, R103, PT ;  /* 0x000000676400720c */ /* 0x000ff60003f06270 */
[----:B------:R-:W-:Y:S02]  /*4e90*/  @!UPT UIADD3 URZ, UPT, UPT, URZ, URZ, URZ ;  /* 0x000000fffffff290 */ /* 0x000fe4000fffe0ff */
[----:B------:R-:W-:Y:S05]  /*4ea0*/  @P0 BRA `(.L_x_4627) ;  /* 0x0000000400540947 */ /* 0x000fea0003800000 */
[----:B------:R-:W-:Y:S01]  /*4eb0*/  ISETP.GE.AND P0, PT, R100, R11, PT ;  /* 0x0000000b6400720c */ /* 0x000fe20003f06270 */
[----:B------:R-:W-:Y:S05]  /*4ec0*/  IMAD.MOV.U32 R8, RZ, RZ, R10 ;  /* 0x000000ffff087224 */ /* 0x000fea00078e000a */
[----:B-1----:R-:W2:Y:S07]  /*4ed0*/  LDG.E.128 R52, desc[UR6][R8.64+0x80] ;  /* 0x0000800608347981 */ /* 0x002eae000c1e1d00 */
[----:B------:R-:W-:Y:S02]  /*4ee0*/  @!P0 IADD3 R105, P6, PT, R16, 0x40, RZ ;  /* 0x0000004010698810 */ /* 0x000fe40007fde0ff */
[-C--:B------:R-:W-:Y:S03]  /*4ef0*/  @!P0 ISETP.GE.U32.AND P1, PT, R100, R17.reuse, PT ;  /* 0x000000116400820c */ /* 0x080fe60003f26070 */
[----:B------:R-:W-:Y:S01]  /*4f00*/  @!P0 IMAD.X R120, RZ, RZ, R101, P6 ;  /* 0x000000ffff788224 */ /* 0x000fe200030e0665 */
[----:B------:R-:W-:Y:S02]  /*4f10*/  @!P0 SEL R105, R105, 0x40, P1 ;  /* 0x0000004069698807 */ /* 0x000fe40000800000 */
[----:B------:R-:W-:Y:S02]  /*4f20*/  @!P0 SEL R19, R17, R16, !P1 ;  /* 0x0000001011138207 */ /* 0x000fe40004800000 */
[----:B------:R-:W-:Y:S02]  /*4f30*/  @!P0 SEL R120, R120, RZ, P1 ;  /* 0x000000ff78788207 */ /* 0x000fe40000800000 */
[----:B------:R-:W-:Y:S01]  /*4f40*/  @!P0 SHF.L.U32 R103, R105, 0x1, RZ ;  /* 0x0000000169678819 */ /* 0x000fe200000006ff */
[----:B------:R-:W-:Y:S01]  /*4f50*/  @!P0 IMAD.WIDE R20, R19, 0x2, R8 ;  /* 0x0000000213148825 */ /* 0x000fe200078e0208 */
[----:B------:R-:W-:Y:S02]  /*4f60*/  @!P0 SHF.L.U64.HI R120, R105, 0x1, R120 ;  /* 0x0000000169788819 */ /* 0x000fe40000010278 */
[C---:B------:R-:W-:Y:S03]  /*4f70*/  @!P0 IADD3 R116, P1, PT, R103.reuse, R82, RZ ;  /* 0x0000005267748210 */ /* 0x040fe60007f3e0ff */
[----:B------:R-:W3:Y:S02]  /*4f80*/  @!P0 LDG.E.128 R20, desc[UR6][R20.64+0x80] ;  /* 0x0000800614148981 */ /* 0x000ee4000c1e1d00 */
[C---:B------:R-:W-:Y:S01]  /*4f90*/  @!P0 IMAD.X R117, R120.reuse, 0x1, R83, P1 ;  /* 0x0000000178758824 */ /* 0x040fe200008e0653 */
[----:B------:R-:W-:Y:S05]  /*4fa0*/  @!P0 IADD3 R34, P1, PT, R103, R84, RZ ;  /* 0x0000005467228210 */ /* 0x000fea0007f3e0ff */
[----:B------:R-:W4:Y:S01]  /*4fb0*/  @!P0 LDG.E.128 R116, desc[UR6][R116.64] ;  /* 0x0000000674748981 */ /* 0x000f22000c1e1d00 */
[----:B------:R-:W-:Y:S01]  /*4fc0*/  @!P0 IMAD.X R35, R120, 0x1, R85, P1 ;  /* 0x0000000178238824 */ /* 0x000fe200008e0655 */
[----:B------:R-:W-:Y:S06]  /*4fd0*/  ISETP.GE.U32.OR P1, PT, R100, R17, P0 ;  /* 0x000000116400720c */ /* 0x000fec0000726470 */
[----:B------:R1:W5:Y:S01]  /*4fe0*/  @!P0 LDG.E.128 R44, desc[UR6][R34.64] ;  /* 0x00000006222c8981 */ /* 0x000362000c1e1d00 */
[C---:B--2---:R-:W-:Y:S01]  /*4ff0*/  @!P0 LOP3.LUT R37, R52.reuse, 0xffff0000, RZ, 0xc0, !PT ;  /* 0xffff000034258812 */ /* 0x044fe200078ec0ff */
[----:B-1----:R-:W-:Y:S01]  /*5000*/  @!P0 IMAD.U32 R35, R52, 0x10000, RZ ;  /* 0x0001000034238824 */ /* 0x002fe200078e00ff */
[----:B------:R-:W-:Y:S02]  /*5010*/  @!P0 SHF.L.U32 R38, R53, 0x10, RZ ;  /* 0x0000001035268819 */ /* 0x000fe400000006ff */
[----:B---3--:R-:W-:Y:S01]  /*5020*/  @!P0 SHF.L.U32 R28, R20, 0x10, RZ ;  /* 0x00000010141c8819 */ /* 0x008fe200000006ff */
[----:B------:R-:W-:Y:S01]  /*5030*/  @!P0 IMAD.U32 R24, R22, 0x10000, RZ ;  /* 0x0001000016188824 */ /* 0x000fe200078e00ff */
[----:B------:R-:W-:Y:S01]  /*5040*/  @!P0 LOP3.LUT R27, R20, 0xffff0000, RZ, 0xc0, !PT ;  /* 0xffff0000141b8812 */ /* 0x000fe200078ec0ff */
[----:B------:R-:W-:Y:S01]  /*5050*/  @!P0 IMAD.U32 R25, R21, 0x10000, RZ ;  /* 0x0001000015198824 */ /* 0x000fe200078e00ff */
[----:B------:R-:W-:Y:S02]  /*5060*/  @!P0 LOP3.LUT R20, R22, 0xffff0000, RZ, 0xc0, !PT ;  /* 0xffff000016148812 */ /* 0x000fe400078ec0ff */
[----:B------:R-:W-:Y:S02]  /*5070*/  @!P0 SHF.L.U32 R18, R23, 0x10, RZ ;  /* 0x0000001017128819 */ /* 0x000fe400000006ff */
        /* <DEDUP_REMOVED lines=56> */
.L_x_4627:
[----:B------:R-:W-:Y:S05]  /*5400*/  BSYNC.RECONVERGENT B1 ;  /* 0x0000000000017941 */ /* 0x000fea0003800200 */
.L_x_4626:
[----:B------:R-:W-:Y:S04]  /*5410*/  BSSY.RECONVERGENT B1, `(.L_x_4630) ;  /* 0x00000b9000017945 */ /* 0x000fe80003800200 */
[----:B------:R-:W-:Y:S05]  /*5420*/  @!P5 BRA `(.L_x_4631) ;  /* 0x0000000800dcd947 */ /* 0x000fea0003800000 */
[C---:B------:R-:W-:Y:S01]  /*5430*/  LEA R30, P1, R91.reuse, R10, 0x1 ;  /* 0x0000000a5b1e7211 */ /* 0x040fe200078208ff */
[----:B------:R-:W3:Y:S01]  /*5440*/  LDC R103, c[0x0][0x440] ;  /* 0x00011000ff677b82 */ /* 0x000ee20000000800 */
[C---:B------:R-:W-:Y:S01]  /*5450*/  LEA R120, P0, R62.reuse, R78, 0x1 ;  /* 0x0000004e3e787211 */ /* 0x040fe200078008ff */
[----:B------:R-:W-:Y:S01]  /*5460*/  BSSY.RECONVERGENT B0, `(.L_x_4632) ;  /* 0x000005b000007945 */ /* 0x000fe20003800200 */
[----:B------:R-:W-:Y:S02]  /*5470*/  LEA.HI.X R31, R91, R9, R90, 0x1, P1 ;  /* 0x000000095b1f7211 */ /* 0x000fe400008f0c5a */
        /* <DEDUP_REMOVED lines=70> */
[----:B------:R-:W-:Y:S01]  /*58e0*/  @!P0 LOP3.LUT R46, R47, 0xffff0000, RZ, 0xc0, !PT ;  /* 0xffff00002f2e8812 */ /* 0x000fe200078ec0ff */
        /* <DEDUP_REMOVED lines=18> */
.L_x_4633:
[----:B------:R-:W-:Y:S05]  /*5a10*/  BSYNC.RECONVERGENT B0 ;  /* 0x0000000000007941 */ /* 0x000fea0003800200 */
.L_x_4632:
        /* <DEDUP_REMOVED lines=88> */
.L_x_4631:
[----:B------:R-:W-:Y:S05]  /*5fa0*/  BSYNC.RECONVERGENT B1 ;  /* 0x0000000000017941 */ /* 0x000fea0003800200 */
.L_x_4630:
[----:B------:R-:W-:Y:S04]  /*5fb0*/  BSSY.RECONVERGENT B1, `(.L_x_4634) ;  /* 0x00000b9000017945 */ /* 0x000fe80003800200 */
[----:B------:R-:W-:Y:S05]  /*5fc0*/  @!P4 BRA `(.L_x_4635) ;  /* 0x0000000800dcc947 */ /* 0x000fea0003800000 */
[----:B------:R-:W5:Y:S01]  /*5fd0*/  LDC R7, c[0x0][0x440] ;  /* 0x00011000ff077b82 */ /* 0x000f620000000800 */
[----:B------:R-:W-:Y:S07]  /*5fe0*/  BSSY.RECONVERGENT B0, `(.L_x_4636) ;  /* 0x000005f000007945 */ /* 0x000fee0003800200 */
[----:B------:R-:W1:Y:S08]  /*5ff0*/  LDC.64 R4, c[0x0][0x4a8] ;  /* 0x00012a00ff047b82 */ /* 0x000e700000000a00 */
[----:B------:R-:W3:Y:S01]  /*6000*/  LDC.64 R2, c[0x0][0x3b8] ;  /* 0x0000ee00ff027b82 */ /* 0x000ee20000000a00 */
[-C--:B-----5:R-:W-:Y:S02]  /*6010*/  ISETP.GE.AND P5, PT, R12, R7.reuse, PT ;  /* 0x000000070c00720c */ /* 0x0a0fe40003fa6270 */
[----:B------:R-:W-:Y:S02]  /*6020*/  ISETP.GE.AND P4, PT, R100, R7, PT ;  /* 0x000000076400720c */ /* 0x000fe40003f86270 */
[C---:B-1----:R-:W-:Y:S04]  /*6030*/  LEA R30, P1, R4.reuse, R10, 0x6 ;  /* 0x0000000a041e7211 */ /* 0x042fe800078230ff */
[----:B------:R-:W-:Y:S02]  /*6040*/  LEA.HI.X R31, R4, R9, R5, 0x6, P1 ;  /* 0x00000009041f7211 */ /* 0x000fe400008f3405 */
[C---:B---34-:R-:W-:Y:S04]  /*6050*/  LEA R120, P0, R2.reuse, R78, 0x6 ;  /* 0x0000004e02787211 */ /* 0x058fe800078030ff */
        /* <DEDUP_REMOVED lines=87> */
.L_x_4637:
[----:B------:R-:W-:Y:S05]  /*65d0*/  BSYNC.RECONVERGENT B0 ;  /* 0x0000000000007941 */ /* 0x000fea0003800200 */
.L_x_4636:
[----:B------:R-:W-:Y:S05]  /*65e0*/  @P4 BRA `(.L_x_4635) ;  /* 0x0000000400544947 */ /* 0x000fea0003800000 */
[C---:B------:R-:W-:Y:S01]  /*65f0*/  ISETP.GE.AND P0, PT, R100.reuse, R11, PT ;  /* 0x0000000b6400720c */ /* 0x040fe20003f06270 */
[----:B-12---:R-:W2:Y:S11]  /*6600*/  LDG.E.128 R52, desc[UR6][R30.64+0x80] ;  /* 0x000080061e347981 */ /* 0x006eb6000c1e1d00 */
        /* <DEDUP_REMOVED lines=83> */
.L_x_4635:
[----:B------:R-:W-:Y:S05]  /*6b40*/  BSYNC.RECONVERGENT B1 ;  /* 0x0000000000017941 */ /* 0x000fea0003800200 */
.L_x_4634:
[----:B------:R-:W-:Y:S04]  /*6b50*/  BSSY.RECONVERGENT B1, `(.L_x_4638) ;  /* 0x00000bc000017945 */ /* 0x000fe80003800200 */
[----:B------:R-:W-:Y:S05]  /*6b60*/  @!P3 BRA `(.L_x_4639) ;  /* 0x0000000800e8b947 */ /* 0x000fea0003800000 */
[----:B------:R-:W5:Y:S01]  /*6b70*/  LDC R7, c[0x0][0x440] ;  /* 0x00011000ff077b82 */ /* 0x000f620000000800 */
[----:B------:R-:W-:Y:S01]  /*6b80*/  MOV R8, R10 ;  /* 0x0000000a00087202 */ /* 0x000fe20000000f00 */
[----:B------:R-:W-:Y:S06]  /*6b90*/  BSSY.RECONVERGENT B0, `(.L_x_4640) ;  /* 0x0000061000007945 */ /* 0x000fec0003800200 */
        /* <DEDUP_REMOVED lines=11> */
[C---:B------:R-:W-:Y:S01]  /*6c50*/  ISETP.GE.AND P0, PT, R12.reuse, R11, PT ;  /* 0x0000000b0c00720c */ /* 0x040fe20003f06270 */
[----:B------:R-:W2:Y:S11]  /*6c60*/  LDG.E.128 R52, desc[UR6][R24.64] ;  /* 0x0000000618347981 */ /* 0x000eb6000c1e1d00 */
        /* <DEDUP_REMOVED lines=83> */
.L_x_4641:
[----:B------:R-:W-:Y:S05]  /*71a0*/  BSYNC.RECONVERGENT B0 ;  /* 0x0000000000007941 */ /* 0x000fea0003800200 */
.L_x_4640:
[----:B------:R-:W-:Y:S05]  /*71b0*/  @P3 BRA `(.L_x_4639) ;  /* 0x0000000400543947 */ /* 0x000fea0003800000 */
[C---:B------:R-:W-:Y:S01]  /*71c0*/  ISETP.GE.AND P0, PT, R100.reuse, R11, PT ;  /* 0x0000000b6400720c */ /* 0x040fe20003f06270 */
[----:B------:R-:W2:Y:S11]  /*71d0*/  LDG.E.128 R44, desc[UR6][R24.64+0x80] ;  /* 0x00008006182c7981 */ /* 0x000eb6000c1e1d00 */
[----:B------:R-:W-:Y:S01]  /*71e0*/  @!UPT UIADD3 URZ, UPT, UPT, URZ, URZ, URZ ;  /* 0x000000fffffff290 */ /* 0x000fe2000fffe0ff */
[----:B------:R-:W-:Y:S04]  /*71f0*/  @!P0 ISETP.GE.U32.AND P1, PT, R100, R17, PT ;  /* 0x000000116400820c */ /* 0x000fe80003f26070 */
[----:B------:R-:W-:Y:S02]  /*7200*/  @!P0 SEL R116, R16, RZ, P1 ;  /* 0x000000ff10748207 */ /* 0x000fe40000800000 */
[----:B-1----:R-:W-:Y:S02]  /*7210*/  @!P0 SEL R53, R101, RZ, P1 ;  /* 0x000000ff65358207 */ /* 0x002fe40000800000 */
[----:B------:R-:W-:Y:S02]  /*7220*/  @!P0 IADD3 R116, P3, PT, R97, R116, RZ ;  /* 0x0000007461748210 */ /* 0x000fe40007f7e0ff */
[----:B------:R-:W-:Y:S03]  /*7230*/  @!P0 SEL R11, R17, R16, !P1 ;  /* 0x00000010110b8207 */ /* 0x000fe60004800000 */
[----:B------:R-:W-:Y:S02]  /*7240*/  @!P0 IMAD.X R53, R92, 0x1, R53, P3 ;  /* 0x000000015c358824 */ /* 0x000fe400018e0635 */
[C---:B------:R-:W-:Y:S02]  /*7250*/  @!P0 IMAD.SHL.U32 R101, R116.reuse, 0x2, RZ ;  /* 0x0000000274658824 */ /* 0x040fe400078e00ff */
[----:B------:R-:W-:Y:S01]  /*7260*/  @!P0 IMAD.WIDE R20, R11, 0x2, R24 ;  /* 0x000000020b148825 */ /* 0x000fe200078e0218 */
[----:B------:R-:W-:Y:S02]  /*7270*/  @!P0 SHF.L.U64.HI R116, R116, 0x1, R53 ;  /* 0x0000000174748819 */ /* 0x000fe40000010235 */
[C---:B------:R-:W-:Y:S03]  /*7280*/  @!P0 IADD3 R54, P1, PT, R101.reuse, R82, RZ ;  /* 0x0000005265368210 */ /* 0x040fe60007f3e0ff */
[----:B------:R-:W3:Y:S01]  /*7290*/  @!P0 LDG.E.128 R20, desc[UR6][R20.64+0x80] ;  /* 0x0000800614148981 */ /* 0x000ee2000c1e1d00 */
[C---:B------:R-:W-:Y:S02]  /*72a0*/  @!P0 IADD3.X R55, PT, PT, R116.reuse, R83, RZ, P1, !PT ;  /* 0x0000005374378210 */ /* 0x040fe40000ffe4ff */
[----:B------:R-:W-:Y:S05]  /*72b0*/  @!P0 IADD3 R32, P1, PT, R101, R84, RZ ;  /* 0x0000005465208210 */ /* 0x000fea0007f3e0ff */
[----:B------:R-:W4:Y:S01]  /*72c0*/  @!P0 LDG.E.128 R52, desc[UR6][R54.64+0x80] ;  /* 0x0000800636348981 */ /* 0x000f22000c1e1d00 */
[----:B------:R-:W-:Y:S01]  /*72d0*/  @!P0 IMAD.X R33, R116, 0x1, R85, P1 ;  /* 0x0000000174218824 */ /* 0x000fe200008e0655 */
[----:B------:R-:W-:Y:S06]  /*72e0*/  ISETP.GE.U32.OR P1, PT, R100, R17, P0 ;  /* 0x000000116400720c */ /* 0x000fec0000726470 */
[----:B------:R2:W5:Y:S02]  /*72f0*/  @!P0 LDG.E.128 R40, desc[UR6][R32.64+0x80] ;  /* 0x0000800620288981 */ /* 0x000564000c1e1d00 */
[C---:B--2---:R-:W-:Y:S01]  /*7300*/  @!P0 LOP3.LUT R33, R44.reuse, 0xffff0000, RZ, 0xc0, !PT ;  /* 0xffff00002c218812 */ /* 0x044fe200078ec0ff */
[----:B------:R-:W-:Y:S01]  /*7310*/  @!P0 IMAD.U32 R31, R44, 0x10000, RZ ;  /* 0x000100002c1f8824 */ /* 0x000fe200078e00ff */
[----:B------:R-:W-:Y:S02]  /*7320*/  @!P0 SHF.L.U32 R36, R45, 0x10, RZ ;  /* 0x000000102d248819 */ /* 0x000fe400000006ff */
[C---:B---3--:R-:W-:Y:S01]  /*7330*/  @!P0 SHF.L.U32 R11, R23.reuse, 0x10, RZ ;  /* 0x00000010170b8819 */ /* 0x048fe200000006ff */
[----:B------:R-:W-:Y:S01]  /*7340*/  @!P0 IMAD.U32 R29, R20, 0x10000, RZ ;  /* 0x00010000141d8824 */ /* 0x000fe200078e00ff */
[----:B------:R-:W-:Y:S01]  /*7350*/  @!P0 LOP3.LUT R17, R23, 0xffff0000, RZ, 0xc0, !PT ;  /* 0xffff000017118812 */ /* 0x000fe200078ec0ff */
[----:B------:R-:W-:Y:S01]  /*7360*/  @!P0 IMAD.U32 R19, R22, 0x10000, RZ ;  /* 0x0001000016138824 */ /* 0x000fe200078e00ff */
[----:B------:R-:W-:Y:S02]  /*7370*/  @!P0 LOP3.LUT R28, R20, 0xffff0000, RZ, 0xc0, !PT ;  /* 0xffff0000141c8812 */ /* 0x000fe400078ec0ff */
[----:B------:R-:W-:Y:S02]  /*7380*/  @!P0 SHF.L.U32 R26, R21, 0x10, RZ ;  /* 0x00000010151a8819 */ /* 0x000fe400000006ff */
[C---:B----4-:R-:W-:Y:S01]  /*7390*/  @!P0 LOP3.LUT R25, R52.reuse, 0xffff0000, RZ, 0xc0, !PT ;  /* 0xffff000034198812 */ /* 0x050fe200078ec0ff */
[----:B------:R-:W-:Y:S01]  /*73a0*/  @!P0 IMAD.U32 R30, R52, 0x10000, RZ ;  /* 0x00010000341e8824 */ /* 0x000fe200078e00ff */
[C---:B------:R-:W-:Y:S02]  /*73b0*/  @!P0 SHF.L.U32 R23, R53.reuse, 0x10, RZ ;  /* 0x0000001035178819 */ /* 0x040fe400000006ff */
[----:B------:R-:W-:Y:S01]  /*73c0*/  @!P0 LOP3.LUT R24, R53, 0xffff0000, RZ, 0xc0, !PT ;  /* 0xffff000035188812 */ /* 0x000fe200078ec0ff */
[----:B------:R-:W-:Y:S01]  /*73d0*/  @!P1 FADD.FTZ R30, -R30, -RZ ;  /* 0x800000ff1e1e9221 */ /* 0x000fe20000010100 */
[----:B------:R-:W-:Y:S01]  /*73e0*/  @!P0 LOP3.LUT R27, R21, 0xffff0000, RZ, 0xc0, !PT ;  /* 0xffff0000151b8812 */ /* 0x000fe200078ec0ff */
[----:B------:R-:W-:Y:S01]  /*73f0*/  @!P1 FADD.FTZ R25, -R25, -RZ ;  /* 0x800000ff19199221 */ /* 0x000fe20000010100 */
[----:B------:R-:W-:Y:S01]  /*7400*/  @!P0 LOP3.LUT R18, R22, 0xffff0000, RZ, 0xc0, !PT ;  /* 0xffff000016128812 */ /* 0x000fe200078ec0ff */
[C---:B------:R-:W-:Y:S01]  /*7410*/  @!P0 IMAD.U32 R22, R54.reuse, 0x10000, RZ ;  /* 0x0001000036168824 */ /* 0x040fe200078e00ff */
[----:B------:R-:W-:Y:S01]  /*7420*/  @!P0 LOP3.LUT R21, R54, 0xffff0000, RZ, 0xc0, !PT ;  /* 0xffff000036158812 */ /* 0x000fe200078ec0ff */
[C---:B-----5:R-:W-:Y:S01]  /*7430*/  @!P0 IMAD.U32 R32, R40.reuse, 0x10000, RZ ;  /* 0x0001000028208824 */ /* 0x060fe200078e00ff */
[----:B------:R-:W-:Y:S01]  /*7440*/  @!P0 SHF.L.U32 R20, R55, 0x10, RZ ;  /* 0x0000001037148819 */ /* 0x000fe200000006ff */
[----:B------:R-:W-:Y:S01]  /*7450*/  @!P0 FMUL.FTZ R0, R29, R30 ;  /* 0x0000001e1d008220 */ /* 0x000fe20000410000 */
[----:B------:R-:W-:Y:S01]  /*7460*/  @!P0 LOP3.LUT R16, R55, 0xffff0000, RZ, 0xc0, !PT ;  /* 0xffff000037108812 */ /* 0x000fe200078ec0ff */
[----:B------:R-:W-:Y:S01]  /*7470*/  @!P1 FADD.FTZ R23, -R23, -RZ ;  /* 0x800000ff17179221 */ /* 0x000fe20000010100 */
[----:B------:R-:W-:Y:S01]  /*7480*/  @!P0 LOP3.LUT R34, R40, 0xffff0000, RZ, 0xc0, !PT ;  /* 0xffff000028228812 */ /* 0x000fe200078ec0ff */
        /* <DEDUP_REMOVED lines=40> */
.L_x_4639:
[----:B------:R-:W-:Y:S05]  /*7710*/  BSYNC.RECONVERGENT B1 ;  /* 0x0000000000017941 */ /* 0x000fea0003800200 */
.L_x_4638:
[----:B------:R-:W5:Y:S08]  /*7720*/  LDC R3, c[0x0][0x450] ;  /* 0x00011400ff037b82 */ /* 0x000f700000000800 */
[----:B------:R-:W1:Y:S01]  /*7730*/  LDC R11, c[0x0][0x450] ;  /* 0x00011400ff0b7b82 */ /* 0x000e620000000800 */
[----:B-----5:R-:W-:Y:S05]  /*7740*/  IMAD.U32 R3, R3, -0x20, RZ ;  /* 0xffffffe003037824 */ /* 0x020fea00078e00ff */
[C---:B------:R-:W-:Y:S02]  /*7750*/  LEA R84, P1, R3.reuse, R84, 0x1 ;  /* 0x0000005403547211 */ /* 0x040fe400078208ff */
[C---:B------:R-:W-:Y:S02]  /*7760*/  LEA R82, P0, R3.reuse, R82, 0x1 ;  /* 0x0000005203527211 */ /* 0x040fe400078008ff */
[C---:B------:R-:W-:Y:S02]  /*7770*/  LEA.HI.X.SX32 R85, R3.reuse, R85, 0x1, P1 ;  /* 0x0000005503557211 */ /* 0x040fe400008f0eff */
[----:B-1----:R-:W-:Y:S09]  /*7780*/  LEA.HI.X.SX32 R83, R3, R83, 0x1, P0 ;  /* 0x0000005303537211 */ /* 0x002ff200000f0eff */
.L_x_4608:
[----:B------:R-:W-:Y:S05]  /*7790*/  BSYNC.RECONVERGENT B2 ;  /* 0x0000000000027941 */ /* 0x000fea0003800200 */
.L_x_4600:
        /* <DEDUP_REMOVED lines=22> */
[----:B------:R-:W-:Y:S02]  /*7900*/  IABS R16, R108 ;  /* 0x0000006c00107213 */ /* 0x000fe40000000000 */
[-C--:B-1----:R-:W-:Y:S02]  /*7910*/  IABS R6, R3.reuse ;  /* 0x0000000300067213 */ /* 0x082fe40000000000 */
[----:B------:R-:W-:Y:S02]  /*7920*/  LOP3.LUT R2, RZ, R3, RZ, 0x33, !PT ;  /* 0x00000003ff027212 */ /* 0x000fe400078e33ff */
[----:B------:R-:W1:Y:S10]  /*7930*/  I2F.RP R20, R6 ;  /* 0x0000000600147306 */ /* 0x000e740000209400 */
[----:B-1----:R-:W1:Y:S02]  /*7940*/  MUFU.RCP R8, R20 ;  /* 0x0000001400087308 */ /* 0x002e640000001000 */
[----:B-1----:R-:W-:Y:S08]  /*7950*/  VIADD R18, R8, 0xffffffe ;  /* 0x0ffffffe08127836 */ /* 0x002ff00000000000 */
[----:B------:R-:W1:Y:S02]  /*7960*/  F2I.FTZ.U32.TRUNC.NTZ R19, R18 ;  /* 0x0000001200137305 */ /* 0x000e64000021f000 */
[--C-:B-1----:R-:W-:Y:S01]  /*7970*/  IMAD.MOV R8, RZ, RZ, -R19.reuse ;  /* 0x000000ffff087224 */ /* 0x102fe200078e0a13 */
[----:B------:R-:W-:Y:S03]  /*7980*/  MOV R18, RZ ;  /* 0x000000ff00127202 */ /* 0x000fe60000000f00 */
        /* <DEDUP_REMOVED lines=11> */
[-C--:B------:R-:W-:Y:S01]  /*7a40*/  @!P0 IADD3 R8, PT, PT, R8, -R6.reuse, RZ ;  /* 0x8000000608088210 */ /* 0x080fe20007ffe0ff */
[----:B------:R-:W-:Y:S01]  /*7a50*/  @!P0 VIADD R7, R7, 0x1 ;  /* 0x0000000107078836 */ /* 0x000fe20000000000 */
[----:B------:R-:W-:Y:S01]  /*7a60*/  @!P4 IADD3 R5, PT, PT, R5, 0x1, RZ ;  /* 0x000000010505c810 */ /* 0x000fe20007ffe0ff */
[----:B------:R-:W-:Y:S01]  /*7a70*/  @!P4 IMAD.IADD R16, R16, 0x1, -R6 ;  /* 0x000000011010c824 */ /* 0x000fe200078e0a06 */
[-C--:B------:R-:W-:Y:S02]  /*7a80*/  ISETP.GE.U32.AND P5, PT, R8, R6.reuse, PT ;  /* 0x000000060800720c */ /* 0x080fe40003fa6070 */
[-C--:B------:R-:W-:Y:S02]  /*7a90*/  LOP3.LUT R8, R108, R3.reuse, RZ, 0x3c, !PT ;  /* 0x000000036c087212 */ /* 0x080fe400078e3cff */
[----:B------:R-:W-:Y:S02]  /*7aa0*/  ISETP.GE.U32.AND P6, PT, R16, R6, PT ;  /* 0x000000061000720c */ /* 0x000fe40003fc6070 */
[----:B------:R-:W-:Y:S02]  /*7ab0*/  LOP3.LUT R6, R98, R3, RZ, 0x3c, !PT ;  /* 0x0000000362067212 */ /* 0x000fe400078e3cff */
[----:B------:R-:W-:Y:S02]  /*7ac0*/  ISETP.GE.AND P3, PT, R8, RZ, PT ;  /* 0x000000ff0800720c */ /* 0x000fe40003f66270 */
[----:B------:R-:W-:Y:S02]  /*7ad0*/  ISETP.GE.AND P1, PT, R6, RZ, PT ;  /* 0x000000ff0600720c */ /* 0x000fe40003f26270 */
[----:B------:R-:W-:Y:S01]  /*7ae0*/  ISETP.NE.AND P0, PT, R3, RZ, PT ;  /* 0x000000ff0300720c */ /* 0x000fe20003f05270 */
[----:B------:R-:W-:Y:S04]  /*7af0*/  @P5 VIADD R7, R7, 0x1 ;  /* 0x0000000107075836 */ /* 0x000fe80000000000 */
[----:B------:R-:W-:Y:S04]  /*7b00*/  @P6 VIADD R5, R5, 0x1 ;  /* 0x0000000105056836 */ /* 0x000fe80000000000 */
[----:B------:R-:W-:Y:S02]  /*7b10*/  @!P3 IMAD.MOV R5, RZ, RZ, -R5 ;  /* 0x000000ffff05b224 */ /* 0x000fe400078e0a05 */
[----:B------:R-:W-:Y:S03]  /*7b20*/  @!P1 IADD3 R7, PT, PT, -R7, RZ, RZ ;  /* 0x000000ff07079210 */ /* 0x000fe60007ffe1ff */
[C---:B------:R-:W-:Y:S02]  /*7b30*/  SEL R17, R2.reuse, R5, !P0 ;  /* 0x0000000502117207 */ /* 0x040fe40004000000 */
[----:B------:R-:W-:Y:S02]  /*7b40*/  SEL R4, R2, R7, !P0 ;  /* 0x0000000702047207 */ /* 0x000fe40004000000 */
[CC--:B------:R-:W-:Y:S02]  /*7b50*/  LEA R24, P0, R17.reuse, R158.reuse, 0x2 ;  /* 0x0000009e11187211 */ /* 0x0c0fe400078010ff */
[C---:B------:R-:W-:Y:S02]  /*7b60*/  LEA R20, P1, R4.reuse, R158, 0x2 ;  /* 0x0000009e04147211 */ /* 0x040fe400078210ff */
[CC--:B------:R-:W-:Y:S02]  /*7b70*/  LEA.HI.X.SX32 R25, R17.reuse, R159.reuse, 0x2, P0 ;  /* 0x0000009f11197211 */ /* 0x0c0fe400000f16ff */
[----:B------:R-:W-:Y:S02]  /*7b80*/  LEA.HI.X.SX32 R21, R4, R159, 0x2, P1 ;  /* 0x0000009f04157211 */ /* 0x000fe400008f16ff */
[----:B------:R-:W-:Y:S01]  /*7b90*/  IADD3 R2, PT, PT, R17, -R4, RZ ;  /* 0x8000000411027210 */ /* 0x000fe20007ffe0ff */
[----:B------:R-:W2:Y:S04]  /*7ba0*/  LDG.E R6, desc[UR6][R24.64] ;  /* 0x0000000618067981 */ /* 0x000ea8000c1e1900 */
[----:B------:R-:W-:Y:S01]  /*7bb0*/  IMAD R0, R2, R3, -0x40 ;  /* 0xffffffc002007424 */ /* 0x000fe200078e0203 */
[----:B------:R-:W2:Y:S03]  /*7bc0*/  LDG.E R19, desc[UR6][R20.64] ;  /* 0x0000000614137981 */ /* 0x000ea6000c1e1900 */
[----:B------:R-:W-:Y:S01]  /*7bd0*/  IMAD.WIDE.U32 R22, R0, UR14, RZ ;  /* 0x0000000e00167c25 */ /* 0x000fe2000f8e00ff */
[----:B------:R-:W-:Y:S05]  /*7be0*/  SHF.R.S32.HI R16, RZ, 0x1f, R0 ;  /* 0x0000001fff107819 */ /* 0x000fea0000011400 */
[----:B------:R-:W-:Y:S04]  /*7bf0*/  IMAD R8, R16, UR14, RZ ;  /* 0x0000000e10087c24 */ /* 0x000fe8000f8e02ff */
[----:B------:R-:W-:Y:S05]  /*7c00*/  IMAD R8, R0, UR15, R8 ;  /* 0x0000000f00087c24 */ /* 0x000fea000f8e0208 */
[----:B------:R-:W-:Y:S01]  /*7c10*/  IADD3 R23, PT, PT, R23, R8, RZ ;  /* 0x0000000817177210 */ /* 0x000fe20007ffe0ff */
[----:B--2---:R-:W-:Y:S04]  /*7c20*/  IMAD.IADD R19, R19, 0x1, -R6 ;  /* 0x0000000113137824 */ /* 0x004fe800078e0a06 */
[C---:B------:R-:W-:Y:S01]  /*7c30*/  IMAD.WIDE.U32 R20, R19.reuse, UR8, RZ ;  /* 0x0000000813147c25 */ /* 0x040fe2000f8e00ff */
[----:B------:R-:W-:Y:S03]  /*7c40*/  SHF.R.S32.HI R18, RZ, 0x1f, R19 ;  /* 0x0000001fff127819 */ /* 0x000fe60000011413 */
[C---:B------:R-:W-:Y:S01]  /*7c50*/  IMAD.WIDE.U32 R22, R19.reuse, UR10, R22 ;  /* 0x0000000a13167c25 */ /* 0x040fe2000f8e0016 */
[----:B------:R-:W-:Y:S03]  /*7c60*/  MOV R24, R20 ;  /* 0x0000001400187202 */ /* 0x000fe60000000f00 */
[----:B------:R-:W-:Y:S01]  /*7c70*/  IMAD R6, R18, UR8, RZ ;  /* 0x0000000812067c24 */ /* 0x000fe2000f8e02ff */
[----:B------:R-:W-:Y:S01]  /*7c80*/  LEA R76, P1, R22, R76, 0x1 ;  /* 0x0000004c164c7211 */ /* 0x000fe200078208ff */
[----:B------:R-:W-:Y:S02]  /*7c90*/  IMAD R18, R18, UR10, RZ ;  /* 0x0000000a12127c24 */ /* 0x000fe4000f8e02ff */
[C---:B------:R-:W-:Y:S02]  /*7ca0*/  IMAD R6, R19.reuse, UR9, R6 ;  /* 0x0000000913067c24 */ /* 0x040fe4000f8e0206 */
[----:B------:R-:W-:Y:S02]  /*7cb0*/  IMAD R18, R19, UR11, R18 ;  /* 0x0000000b13127c24 */ /* 0x000fe4000f8e0212 */
[----:B------:R-:W-:Y:S02]  /*7cc0*/  IMAD.IADD R25, R21, 0x1, R6 ;  /* 0x0000000115197824 */ /* 0x000fe400078e0206 */
[----:B------:R-:W-:Y:S02]  /*7cd0*/  IMAD R21, R16, UR4, RZ ;  /* 0x0000000410157c24 */ /* 0x000fe4000f8e02ff */
[C---:B------:R-:W-:Y:S04]  /*7ce0*/  IMAD.WIDE.U32 R24, R0.reuse, UR4, R24 ;  /* 0x0000000400187c25 */ /* 0x040fe8000f8e0018 */
[----:B------:R-:W-:Y:S01]  /*7cf0*/  IMAD R21, R0, UR5, R21 ;  /* 0x0000000500157c24 */ /* 0x000fe2000f8e0215 */
[----:B------:R-:W-:Y:S01]  /*7d00*/  LEA R78, P0, R24, R78, 0x1 ;  /* 0x0000004e184e7211 */ /* 0x000fe200078008ff */
[----:B------:R-:W-:Y:S03]  /*7d10*/  IMAD.IADD R18, R23, 0x1, R18 ;  /* 0x0000000117127824 */ /* 0x000fe600078e0212 */
[----:B------:R-:W-:Y:S02]  /*7d20*/  IADD3 R6, PT, PT, R25, R21, RZ ;  /* 0x0000001519067210 */ /* 0x000fe40007ffe0ff */
[----:B------:R-:W-:Y:S02]  /*7d30*/  LEA.HI.X R77, R22, R77, R18, 0x1, P1 ;  /* 0x0000004d164d7211 */ /* 0x000fe400008f0c12 */
[----:B------:R-:W-:Y:S07]  /*7d40*/  LEA.HI.X R79, R24, R79, R6, 0x1, P0 ;  /* 0x0000004f184f7211 */ /* 0x000fee00000f0c06 */
.L_x_4642:
[----:B------:R-:W-:Y:S02]  /*7d50*/  IADD3 R80, P1, PT, R80, R87, RZ ;  /* 0x0000005750507210 */ /* 0x000fe40007f3e0ff */
[----:B------:R-:W-:Y:S03]  /*7d60*/  IADD3 R10, P0, PT, R10, R89, RZ ;  /* 0x000000590a0a7210 */ /* 0x000fe60007f1e0ff */
[----:B------:R-:W-:Y:S02]  /*7d70*/  IMAD.X R81, R81, 0x1, R86, P1 ;  /* 0x0000000151517824 */ /* 0x000fe400008e0656 */
[----:B------:R-:W-:Y:S01]  /*7d80*/  IMAD.X R9, R9, 0x1, R88, P0 ;  /* 0x0000000109097824 */ /* 0x000fe200000e0658 */
[----:B------:R-:W-:Y:S07]  /*7d90*/  @P2 BRA `(.L_x_4643) ;  /* 0xffffffa400a42947 */ /* 0x000fee000383ffff */
.L_x_4591:
        /* <DEDUP_REMOVED lines=43> */
.L_x_4647:
[----:B------:R-:W-:Y:S05]  /*8050*/  BSYNC.RECONVERGENT B0 ;  /* 0x0000000000007941 */ /* 0x000fea0003800200 */
.L_x_4646:
        /* <DEDUP_REMOVED lines=17> */
.L_x_4649:
[----:B------:R-:W-:Y:S05]  /*8170*/  BSYNC.RECONVERGENT B0 ;  /* 0x0000000000007941 */ /* 0x000fea0003800200 */
.L_x_4648:
        /* <DEDUP_REMOVED lines=17> */
.L_x_4651:
[----:B------:R-:W-:Y:S05]  /*8290*/  BSYNC.RECONVERGENT B0 ;  /* 0x0000000000007941 */ /* 0x000fea0003800200 */
.L_x_4650:
        /* <DEDUP_REMOVED lines=17> */
.L_x_4645:
        /* <DEDUP_REMOVED lines=30> */
[----:B------:R-:W-:Y:S02]  /*8590*/  CS2R R6, SRZ ;  /* 0x0000000000067805 */ /* 0x000fe4000001ff00 */
[----:B--2---:R-:W-:-:S02]  /*85a0*/  IADD3 R20, P2, PT, R22, UR10, RZ ;  /* 0x0000000a16147c10 */ /* 0x004fc4000ff5e0ff */
[----:B---3--:R-:W-:Y:S02]  /*85b0*/  IADD3 R22, P1, PT, R22, UR8, RZ ;  /* 0x0000000816167c10 */ /* 0x008fe4000ff3e0ff */
[----:B-1----:R-:W-:Y:S02]  /*85c0*/  ISETP.GE.AND P0, PT, R12, R19, PT ;  /* 0x000000130c00720c */ /* 0x002fe40003f06270 */
[C---:B------:R-:W-:Y:S02]  /*85d0*/  IADD3.X R21, PT, PT, R0.reuse, UR11, RZ, P2, !PT ;  /* 0x0000000b00157c10 */ /* 0x040fe400097fe4ff */
[----:B------:R-:W-:-:S09]  /*85e0*/  IADD3.X R23, PT, PT, R0, UR9, RZ, P1, !PT ;  /* 0x0000000900177c10 */ /* 0x000fd20008ffe4ff */
[----:B------:R-:W-:Y:S05]  /*85f0*/  @P0 BRA `(.L_x_4657) ;  /* 0x0000000000bc0947 */ /* 0x000fea0003800000 */
[----:B-----5:R1:W5:Y:S01]  /*8600*/  LDG.E.128 R8, desc[UR6][R32.64] ;  /* 0x0000000620087981 */ /* 0x020362000c1e1d00 */
[----:B------:R-:W-:Y:S01]  /*8610*/  ISETP.GE.AND P0, PT, R12, R15, PT ;  /* 0x0000000f0c00720c */ /* 0x000fe20003f06270 */
[----:B------:R-:W-:-:S12]  /*8620*/  BSSY.RECONVERGENT B0, `(.L_x_4658) ;  /* 0x0000028000007945 */ /* 0x000fd80003800200 */
[----:B------:R-:W-:Y:S05]  /*8630*/  @P0 BRA `(.L_x_4659) ;  /* 0x0000000000980947 */ /* 0x000fea0003800000 */
        /* <DEDUP_REMOVED lines=13> */
[C---:B------:R-:W-:Y:S01]  /*8710*/  FMUL.FTZ R11, R0.reuse, R25 ;  /* 0x00000019000b7220 */ /* 0x040fe20000410000 */
        /* <DEDUP_REMOVED lines=10> */
[C---:B------:R-:W-:Y:S01]  /*87c0*/  FFMA.FTZ R10, R37.reuse, R24, -R10 ;  /* 0x00000018250a7223 */ /* 0x040fe2000001080a */
[----:B------:R-:W-:Y:S01]  /*87d0*/  FMUL.FTZ R25, R34, R5 ;  /* 0x0000000522197220 */ /* 0x000fe20000410000 */
        /* <DEDUP_REMOVED lines=12> */
.L_x_4659:
[----:B------:R-:W-:Y:S05]  /*88a0*/  BSYNC.RECONVERGENT B0 ;  /* 0x0000000000007941 */ /* 0x000fea0003800200 */
.L_x_4658:
[----:B-----5:R-:W-:Y:S01]  /*88b0*/  IMAD.MOV.U32 R6, RZ, RZ, R10 ;  /* 0x000000ffff067224 */ /* 0x020fe200078e000a */
[----:B------:R-:W-:Y:S01]  /*88c0*/  MOV R4, R8 ;  /* 0x0000000800047202 */ /* 0x000fe20000000f00 */
[----:B------:R-:W-:Y:S01]  /*88d0*/  IMAD.MOV.U32 R7, RZ, RZ, R11 ;  /* 0x000000ffff077224 */ /* 0x000fe200078e000b */
[----:B------:R-:W-:Y:S02]  /*88e0*/  MOV R5, R9 ;  /* 0x0000000900057202 */ /* 0x000fe40000000f00 */
.L_x_4657:
[----:B------:R-:W-:Y:S05]  /*88f0*/  BSYNC.RECONVERGENT B1 ;  /* 0x0000000000017941 */ /* 0x000fea0003800200 */
.L_x_4656:
[----:B------:R-:W-:Y:S01]  /*8900*/  ISETP.GE.AND P0, PT, R100, R19, PT ;  /* 0x000000136400720c */ /* 0x000fe20003f06270 */
[----:B------:R2:W-:-:S12]  /*8910*/  STS.128 [R163], R4 ;  /* 0x00000004a3007388 */ /* 0x0005d80000000c00 */
[----:B------:R2:W-:Y:S01]  /*8920*/  @P0 STS.128 [R163+0x2000], RZ ;  /* 0x002000ffa3000388 */ /* 0x0005e20000000c00 */
[----:B------:R-:W-:Y:S05]  /*8930*/  @P0 BRA `(.L_x_4655) ;  /* 0x0000000000b80947 */ /* 0x000fea0003800000 */
[----:B------:R-:W-:Y:S01]  /*8940*/  IMAD.MOV.U32 R8, RZ, RZ, R32 ;  /* 0x000000ffff087224 */ /* 0x000fe200078e0020 */
[----:B-----5:R-:W-:-:S06]  /*8950*/  MOV R9, R33 ;  /* 0x0000002100097202 */ /* 0x020fcc0000000f00 */
[----:B------:R-:W5:Y:S01]  /*8960*/  LDG.E.128 R8, desc[UR6][R8.64+0x80] ;  /* 0x0000800608087981 */ /* 0x000f62000c1e1d00 */
[----:B------:R-:W-:Y:S01]  /*8970*/  ISETP.GE.AND P0, PT, R100, R15, PT ;  /* 0x0000000f6400720c */ /* 0x000fe20003f06270 */
[----:B------:R-:W-:-:S12]  /*8980*/  BSSY.RECONVERGENT B0, `(.L_x_4660) ;  /* 0x0000028000007945 */ /* 0x000fd80003800200 */
[----:B------:R-:W-:Y:S05]  /*8990*/  @P0 BRA `(.L_x_4661) ;  /* 0x0000000000980947 */ /* 0x000fea0003800000 */
[----:B--2---:R-:W2:Y:S04]  /*89a0*/  LDG.E.64 R4, desc[UR6][R22.64+0x40] ;  /* 0x0000400616047981 */ /* 0x004ea8000c1e1b00 */
[----:B------:R3:W4:Y:S01]  /*89b0*/  LDG.E.64 R6, desc[UR6][R20.64+0x40] ;  /* 0x0000400614067981 */ /* 0x000722000c1e1b00 */
[C---:B-----5:R-:W-:Y:S01]  /*89c0*/  LOP3.LUT R0, R9.reuse, 0xffff0000, RZ, 0xc0, !PT ;  /* 0xffff000009007812 */ /* 0x060fe200078ec0ff */
[----:B------:R-:W-:Y:S01]  /*89d0*/  IMAD.U32 R24, R10, 0x10000, RZ ;  /* 0x000100000a187824 */ /* 0x000fe200078e00ff */
[----:B------:R-:W-:Y:S02]  /*89e0*/  SHF.L.U32 R14, R9, 0x10, RZ ;  /* 0x00000010090e7819 */ /* 0x000fe400000006ff */
        /* <DEDUP_REMOVED lines=20> */
[C---:B------:R-:W-:Y:S01]  /*8b30*/  FMUL.FTZ R23, R26.reuse, R6 ;  /* 0x000000061a177220 */ /* 0x040fe20000410000 */
[----:B------:R-:W-:Y:S01]  /*8b40*/  FFMA.FTZ R29, R29, R8, R14 ;  /* 0x000000081d1d7223 */ /* 0x000fe2000001000e */
[-C--:B------:R-:W-:Y:S01]  /*8b50*/  FMUL.FTZ R8, R26, R4.reuse ;  /* 0x000000041a087220 */ /* 0x080fe20000410000 */
[C---:B------:R-:W-:Y:S01]  /*8b60*/  FMUL.FTZ R19, R21.reuse, R5 ;  /* 0x0000000515137220 */ /* 0x040fe20000410000 */
[-C--:B------:R-:W-:Y:S01]  /*8b70*/  FMUL.FTZ R14, R21, R7.reuse ;  /* 0x00000007150e7220 */ /* 0x080fe20000410000 */
[C---:B------:R-:W-:Y:S01]  /*8b80*/  FFMA.FTZ R23, R9.reuse, R4, R23 ;  /* 0x0000000409177223 */ /* 0x040fe20000010017 */
[----:B------:R-:W-:Y:S01]  /*8b90*/  FFMA.FTZ R8, R9, R6, -R8 ;  /* 0x0000000609087223 */ /* 0x000fe20000010808 */
[C---:B------:R-:W-:Y:S01]  /*8ba0*/  FFMA.FTZ R19, R24.reuse, R7, -R19 ;  /* 0x0000000718137223 */ /* 0x040fe20000010813 */
[----:B------:R-:W-:Y:S01]  /*8bb0*/  FFMA.FTZ R14, R24, R5, R14 ;  /* 0x00000005180e7223 */ /* 0x000fe2000001000e */
[----:B------:R-:W-:-:S02]  /*8bc0*/  F2FP.BF16.F32.PACK_AB R9, R0, R11 ;  /* 0x0000000b0009723e */ /* 0x000fc400000010ff */
[----:B------:R-:W-:Y:S02]  /*8bd0*/  F2FP.BF16.F32.PACK_AB R11, R29, R10 ;  /* 0x0000000a1d0b723e */ /* 0x000fe400000010ff */
[----:B------:R-:W-:Y:S02]  /*8be0*/  F2FP.BF16.F32.PACK_AB R8, R23, R8 ;  /* 0x000000081708723e */ /* 0x000fe400000010ff */
[----:B------:R-:W-:Y:S02]  /*8bf0*/  F2FP.BF16.F32.PACK_AB R10, R14, R19 ;  /* 0x000000130e0a723e */ /* 0x000fe400000010ff */
.L_x_4661:
[----:B------:R-:W-:Y:S05]  /*8c00*/  BSYNC.RECONVERGENT B0 ;  /* 0x0000000000007941 */ /* 0x000fea0003800200 */
.L_x_4660:
[----:B-----5:R3:W-:Y:S02]  /*8c10*/  STS.128 [R163+0x2000], R8 ;  /* 0x00200008a3007388 */ /* 0x0207e40000000c00 */
.L_x_4655:
[----:B------:R-:W-:Y:S05]  /*8c20*/  BSYNC.RECONVERGENT B2 ;  /* 0x0000000000027941 */ /* 0x000fea0003800200 */
.L_x_4654:
        /* <DEDUP_REMOVED lines=11> */
[----:B---3-5:R3:W5:Y:S01]  /*8ce0*/  LDG.E.128 R8, desc[UR6][R30.64] ;  /* 0x000000061e087981 */ /* 0x028762000c1e1d00 */
        /* <DEDUP_REMOVED lines=24> */
[----:B----4-:R-:W-:Y:S02]  /*8e70*/  LOP3.LUT R21, R4, 0xffff0000, RZ, 0xc0, !PT ;  /* 0xffff000004157812 */ /* 0x010fe400078ec0ff */
        /* <DEDUP_REMOVED lines=26> */
.L_x_4667:
[----:B------:R-:W-:Y:S05]  /*9020*/  BSYNC.RECONVERGENT B0 ;  /* 0x0000000000007941 */ /* 0x000fea0003800200 */
.L_x_4666:
[----:B-----5:R1:W-:Y:S02]  /*9030*/  STS.128 [R163+0x800], R8 ;  /* 0x00080008a3007388 */ /* 0x0203e40000000c00 */
.L_x_4665:
[----:B------:R-:W-:Y:S05]  /*9040*/  BSYNC.RECONVERGENT B1 ;  /* 0x0000000000017941 */ /* 0x000fea0003800200 */
.L_x_4664:
[----:B------:R-:W-:-:S13]  /*9050*/  ISETP.GE.AND P0, PT, R100, R19, PT ;  /* 0x000000136400720c */ /* 0x000fda0003f06270 */
[----:B------:R1:W-:Y:S01]  /*9060*/  @P0 STS.128 [R163+0x2800], RZ ;  /* 0x002800ffa3000388 */ /* 0x0003e20000000c00 */
[----:B------:R-:W-:Y:S05]  /*9070*/  @P0 BRA `(.L_x_4663) ;  /* 0x0000000000d80947 */ /* 0x000fea0003800000 */
[----:B-1-3-5:R1:W5:Y:S01]  /*9080*/  LDG.E.128 R8, desc[UR6][R30.64+0x80] ;  /* 0x000080061e087981 */ /* 0x02a362000c1e1d00 */
[----:B------:R-:W-:Y:S01]  /*9090*/  ISETP.GE.AND P0, PT, R100, R15, PT ;  /* 0x0000000f6400720c */ /* 0x000fe20003f06270 */
[----:B------:R-:W-:-:S12]  /*90a0*/  BSSY.RECONVERGENT B0, `(.L_x_4668) ;  /* 0x0000032000007945 */ /* 0x000fd80003800200 */
[----:B------:R-:W-:Y:S05]  /*90b0*/  @P0 BRA `(.L_x_4669) ;  /* 0x0000000000c00947 */ /* 0x000fea0003800000 */
[----:B------:R-:W3:Y:S01]  /*90c0*/  LDCU.64 UR10, c[0x0][0x4c8] ;  /* 0x00009900ff0a77ac */ /* 0x000ee20008000a00 */
[C---:B------:R-:W-:Y:S01]  /*90d0*/  IADD3 R0, P0, PT, R35.reuse, R16, RZ ;  /* 0x0000001023007210 */ /* 0x040fe20007f1e0ff */
[----:B------:R-:W4:Y:S03]  /*90e0*/  LDCU.64 UR8, c[0x0][0x4d0] ;  /* 0x00009a00ff0877ac */ /* 0x000f260008000a00 */
[----:B------:R-:W-:Y:S01]  /*90f0*/  LEA.HI.X.SX32 R35, R35, R18, 0x1, P0 ;  /* 0x0000001223237211 */ /* 0x000fe200000f0eff */
[----:B--2---:R-:W-:-:S03]  /*9100*/  IMAD.SHL.U32 R4, R0, 0x2, RZ ;  /* 0x0000000200047824 */ /* 0x004fc600078e00ff */
[----:B------:R-:W-:Y:S02]  /*9110*/  SHF.L.U64.HI R35, R0, 0x1, R35 ;  /* 0x0000000100237819 */ /* 0x000fe40000010223 */
[C---:B---3--:R-:W-:Y:S02]  /*9120*/  IADD3 R6, P1, PT, R4.reuse, UR10, RZ ;  /* 0x0000000a04067c10 */ /* 0x048fe4000ff3e0ff */
[----:B----4-:R-:W-:Y:S02]  /*9130*/  IADD3 R4, P0, PT, R4, UR8, RZ ;  /* 0x0000000804047c10 */ /* 0x010fe4000ff1e0ff */
        /* <DEDUP_REMOVED lines=40> */
.L_x_4669:
[----:B------:R-:W-:Y:S05]  /*93c0*/  BSYNC.RECONVERGENT B0 ;  /* 0x0000000000007941 */ /* 0x000fea0003800200 */
.L_x_4668:
[----:B-----5:R3:W-:Y:S02]  /*93d0*/  STS.128 [R163+0x2800], R8 ;  /* 0x00280008a3007388 */ /* 0x0207e40000000c00 */
.L_x_4663:
[----:B------:R-:W-:Y:S05]  /*93e0*/  BSYNC.RECONVERGENT B2 ;  /* 0x0000000000027941 */ /* 0x000fea0003800200 */
.L_x_4662:
[----:B------:R-:W-:Y:S01]  /*93f0*/  IADD3 R160, PT, PT, R112, 0x20, RZ ;  /* 0x0000002070a07810 */ /* 0x000fe20007ffe0ff */
[----:B------:R-:W-:Y:S03]  /*9400*/  BSSY.RECONVERGENT B2, `(.L_x_4670) ;  /* 0x000007b000027945 */ /* 0x000fe60003800200 */
[----:B------:R-:W-:-:S13]  /*9410*/  ISETP.GE.AND P0, PT, R160, R17, PT ;  /* 0x00000011a000720c */ /* 0x000fda0003f06270 */
[----:B------:R-:W-:Y:S05]  /*9420*/  @P0 BRA `(.L_x_4671) ;  /* 0x0000000400e00947 */ /* 0x000fea0003800000 */
[----:B------:R-:W2:Y:S01]  /*9430*/  LDC R21, c[0x0][0x440] ;  /* 0x00011000ff157b82 */ /* 0x000ea20000000800 */
[C---:B-1-3--:R-:W-:Y:S01]  /*9440*/  LEA R30, P1, R2.reuse, R32, 0x6 ;  /* 0x00000020021e7211 */ /* 0x04afe200078230ff */
[----:B------:R-:W-:Y:S01]  /*9450*/  BSSY.RECONVERGENT B1, `(.L_x_4672) ;  /* 0x000003c000017945 */ /* 0x000fe20003800200 */
[----:B------:R-:W-:Y:S02]  /*9460*/  IMAD.SHL.U32 R19, R63, 0x20, RZ ;  /* 0x000000203f137824 */ /* 0x000fe400078e00ff */
[----:B------:R-:W-:Y:S02]  /*9470*/  LEA.HI.X R31, R2, R33, R3, 0x6, P1 ;  /* 0x00000021021f7211 */ /* 0x000fe400008f3403 */
[----:B--2---:R-:W-:-:S13]  /*9480*/  ISETP.GE.AND P0, PT, R12, R21, PT ;  /* 0x000000150c00720c */ /* 0x004fda0003f06270 */
[----:B------:R1:W-:Y:S01]  /*9490*/  @P0 STS.128 [R163+0x1000], RZ ;  /* 0x001000ffa3000388 */ /* 0x0003e20000000c00 */
[----:B------:R-:W-:Y:S05]  /*94a0*/  @P0 BRA `(.L_x_4673) ;  /* 0x0000000000d80947 */ /* 0x000fea0003800000 */
[----:B-----5:R2:W5:Y:S01]  /*94b0*/  LDG.E.128 R8, desc[UR6][R30.64] ;  /* 0x000000061e087981 */ /* 0x020562000c1e1d00 */
        /* <DEDUP_REMOVED lines=12> */
[----:B------:R-:W-:-:S04]  /*9580*/  IADD3.X R5, PT, PT, R0, UR9, RZ, P0, !PT ;  /* 0x0000000900057c10 */ /* 0x000fc800087fe4ff */
[----:B------:R-:W3:Y:S04]  /*9590*/  LDG.E.64 R6, desc[UR6][R6.64] ;  /* 0x0000000606067981 */ /* 0x000ee8000c1e1b00 */
        /* <DEDUP_REMOVED lines=9> */
[----:B---3--:R-:W-:Y:S02]  /*9630*/  LOP3.LUT R25, R6, 0xffff0000, RZ, 0xc0, !PT ;  /* 0xffff000006197812 */ /* 0x008fe400078ec0ff */
        /* <DEDUP_REMOVED lines=27> */
.L_x_4675:
[----:B------:R-:W-:Y:S05]  /*97f0*/  BSYNC.RECONVERGENT B0 ;  /* 0x0000000000007941 */ /* 0x000fea0003800200 */
.L_x_4674:
[----:B-----5:R3:W-:Y:S02]  /*9800*/  STS.128 [R163+0x1000], R8 ;  /* 0x00100008a3007388 */ /* 0x0207e40000000c00 */
.L_x_4673:
[----:B------:R-:W-:Y:S05]  /*9810*/  BSYNC.RECONVERGENT B1 ;  /* 0x0000000000017941 */ /* 0x000fea0003800200 */
.L_x_4672:
[----:B------:R-:W-:-:S13]  /*9820*/  ISETP.GE.AND P0, PT, R100, R21, PT ;  /* 0x000000156400720c */ /* 0x000fda0003f06270 */
[----:B------:R1:W-:Y:S01]  /*9830*/  @P0 STS.128 [R163+0x3000], RZ ;  /* 0x003000ffa3000388 */ /* 0x0003e20000000c00 */
[----:B------:R-:W-:Y:S05]  /*9840*/  @P0 BRA `(.L_x_4671) ;  /* 0x0000000000d80947 */ /* 0x000fea0003800000 */
[----:B---3-5:R3:W5:Y:S01]  /*9850*/  LDG.E.128 R8, desc[UR6][R30.64+0x80] ;  /* 0x000080061e087981 */ /* 0x028762000c1e1d00 */
        /* <DEDUP_REMOVED lines=51> */
.L_x_4677:
[----:B------:R-:W-:Y:S05]  /*9b90*/  BSYNC.RECONVERGENT B0 ;  /* 0x0000000000007941 */ /* 0x000fea0003800200 */
.L_x_4676:
[----:B-----5:R1:W-:Y:S02]  /*9ba0*/  STS.128 [R163+0x3000], R8 ;  /* 0x00300008a3007388 */ /* 0x0203e40000000c00 */
.L_x_4671:
[----:B------:R-:W-:Y:S05]  /*9bb0*/  BSYNC.RECONVERGENT B2 ;  /* 0x0000000000027941 */ /* 0x000fea0003800200 */
.L_x_4670:
[----:B------:R-:W-:-:S04]  /*9bc0*/  IADD3 R156, PT, PT, R112, 0x30, RZ ;  /* 0x00000030709c7810 */ /* 0x000fc80007ffe0ff */
[----:B------:R-:W-:-:S13]  /*9bd0*/  ISETP.GE.AND P0, PT, R156, R17, PT ;  /* 0x000000119c00720c */ /* 0x000fda0003f06270 */
[----:B------:R-:W-:Y:S05]  /*9be0*/  @P0 BRA `(.L_x_4652) ;  /* 0x0000003400b80947 */ /* 0x000fea0003800000 */
[----:B--2---:R-:W2:Y:S01]  /*9bf0*/  LDC R7, c[0x0][0x440] ;  /* 0x00011000ff077b82 */ /* 0x004ea20000000800 */
[----:B------:R-:W-:Y:S01]  /*9c00*/  IMAD R3, R3, 0x60, RZ ;  /* 0x0000006003037824 */ /* 0x000fe200078e02ff */
[----:B------:R-:W-:Y:S01]  /*9c10*/  BSSY.RECONVERGENT B1, `(.L_x_4678) ;  /* 0x000003d000017945 */ /* 0x000fe20003800200 */
[----:B------:R-:W-:-:S04]  /*9c20*/  IMAD.WIDE.U32 R24, R2, 0x60, R32 ;  /* 0x0000006002187825 */ /* 0x000fc800078e0020 */
[----:B------:R-:W-:Y:S01]  /*9c30*/  IMAD R63, R63, 0x30, RZ ;  /* 0x000000303f3f7824 */ /* 0x000fe200078e02ff */
[----:B------:R-:W-:Y:S02]  /*9c40*/  IADD3 R25, PT, PT, R25, R3, RZ ;  /* 0x0000000319197210 */ /* 0x000fe40007ffe0ff */
[----:B--2---:R-:W-:-:S13]  /*9c50*/  ISETP.GE.AND P0, PT, R12, R7, PT ;  /* 0x000000070c00720c */ /* 0x004fda0003f06270 */
        /* <DEDUP_REMOVED lines=54> */
.L_x_4681:
[----:B------:R-:W-:Y:S05]  /*9fc0*/  BSYNC.RECONVERGENT B0 ;  /* 0x0000000000007941 */ /* 0x000fea0003800200 */
.L_x_4680:
[----:B-----5:R3:W-:Y:S02]  /*9fd0*/  STS.128 [R163+0x1800], R8 ;  /* 0x00180008a3007388 */ /* 0x0207e40000000c00 */
.L_x_4679:
[----:B------:R-:W-:Y:S05]  /*9fe0*/  BSYNC.RECONVERGENT B1 ;  /* 0x0000000000017941 */ /* 0x000fea0003800200 */
.L_x_4678:
        /* <DEDUP_REMOVED lines=56> */
.L_x_4683:
[----:B------:R-:W-:Y:S05]  /*a370*/  BSYNC.RECONVERGENT B0 ;  /* 0x0000000000007941 */ /* 0x000fea0003800200 */
.L_x_4682:
[----:B-----5:R3:W-:Y:S01]  /*a380*/  STS.128 [R163+0x3800], R8 ;  /* 0x00380008a3007388 */ /* 0x0207e20000000c00 */
[----:B------:R-:W-:Y:S05]  /*a390*/  BRA `(.L_x_4652) ;  /* 0x0000002c00cc7947 */ /* 0x000fea0003800000 */
.L_x_4653:
        /* <DEDUP_REMOVED lines=58> */
[C---:B----4-:R-:W-:Y:S01]  /*a740*/  SHF.L.U32 R44, R20.reuse, 0x10, RZ ;  /* 0x00000010142c7819 */ /* 0x050fe200000006ff */
        /* <DEDUP_REMOVED lines=9> */
[----:B------:R-:W-:Y:S01]  /*a7e0*/  SHF.L.U32 R46, R22, 0x10, RZ ;  /* 0x00000010162e7819 */ /* 0x000fe200000006ff */
[----:B------:R-:W-:-:S02]  /*a7f0*/  IMAD.U32 R22, R23, 0x10000, RZ ;  /* 0x0001000017167824 */ /* 0x000fc400078e00ff */
[----:B------:R-:W-:Y:S01]  /*a800*/  FMUL.FTZ R21, R21, R10 ;  /* 0x0000000a15157220 */ /* 0x000fe20000410000 */
[----:B------:R-:W-:Y:S01]  /*a810*/  FMUL.FTZ R48, R48, R11 ;  /* 0x0000000b30307220 */ /* 0x000fe20000410000 */
        /* <DEDUP_REMOVED lines=28> */
.L_x_4688:
[----:B------:R-:W-:Y:S05]  /*a9e0*/  BSYNC.RECONVERGENT B0 ;  /* 0x0000000000007941 */ /* 0x000fea0003800200 */
.L_x_4687:
[----:B------:R-:W-:Y:S05]  /*a9f0*/  BSYNC.RECONVERGENT B1 ;  /* 0x0000000000017941 */ /* 0x000fea0003800200 */
.L_x_4686:
        /* <DEDUP_REMOVED lines=89> */
.L_x_4690:
[----:B------:R-:W-:Y:S05]  /*af90*/  BSYNC.RECONVERGENT B0 ;  /* 0x0000000000007941 */ /* 0x000fea0003800200 */
.L_x_4689:
[----:B-----5:R3:W-:Y:S02]  /*afa0*/  STS.128 [R163+0x2000], R20 ;  /* 0x00200014a3007388 */ /* 0x0207e40000000c00 */
.L_x_4685:
[----:B------:R-:W-:Y:S05]  /*afb0*/  BSYNC.RECONVERGENT B2 ;  /* 0x0000000000027941 */ /* 0x000fea0003800200 */
.L_x_4684:
        /* <DEDUP_REMOVED lines=94> */
.L_x_4696:
[----:B------:R-:W-:Y:S05]  /*b5a0*/  BSYNC.RECONVERGENT B0 ;  /* 0x0000000000007941 */ /* 0x000fea0003800200 */
.L_x_4695:
[----:B-----5:R3:W-:Y:S02]  /*b5b0*/  STS.128 [R163+0x800], R20 ;  /* 0x00080014a3007388 */ /* 0x0207e40000000c00 */
.L_x_4694:
[----:B------:R-:W-:Y:S05]  /*b5c0*/  BSYNC.RECONVERGENT B1 ;  /* 0x0000000000017941 */ /* 0x000fea0003800200 */
.L_x_4693:
        /* <DEDUP_REMOVED lines=87> */
.L_x_4698:
[----:B------:R-:W-:Y:S05]  /*bb40*/  BSYNC.RECONVERGENT B0 ;  /* 0x0000000000007941 */ /* 0x000fea0003800200 */
.L_x_4697:
[----:B-----5:R1:W-:Y:S02]  /*bb50*/  STS.128 [R163+0x2800], R4 ;  /* 0x00280004a3007388 */ /* 0x0203e40000000c00 */
.L_x_4692:
[----:B------:R-:W-:Y:S05]  /*bb60*/  BSYNC.RECONVERGENT B2 ;  /* 0x0000000000027941 */ /* 0x000fea0003800200 */
.L_x_4691:
        /* <DEDUP_REMOVED lines=95> */
.L_x_4704:
[----:B------:R-:W-:Y:S05]  /*c160*/  BSYNC.RECONVERGENT B0 ;  /* 0x0000000000007941 */ /* 0x000fea0003800200 */
.L_x_4703:
[----:B-----5:R3:W-:Y:S02]  /*c170*/  STS.128 [R163+0x1000], R20 ;  /* 0x00100014a3007388 */ /* 0x0207e40000000c00 */
.L_x_4702:
[----:B------:R-:W-:Y:S05]  /*c180*/  BSYNC.RECONVERGENT B1 ;  /* 0x0000000000017941 */ /* 0x000fea0003800200 */
.L_x_4701:
        /* <DEDUP_REMOVED lines=54> */
[----:B-1----:R-:W-:Y:S01]  /*c4f0*/  LOP3.LUT R44, R19, 0xffff0000, RZ, 0xc0, !PT ;  /* 0xffff0000132c7812 */ /* 0x002fe200078ec0ff */
        /* <DEDUP_REMOVED lines=31> */
.L_x_4706:
[----:B------:R-:W-:Y:S05]  /*c6f0*/  BSYNC.RECONVERGENT B0 ;  /* 0x0000000000007941 */ /* 0x000fea0003800200 */
.L_x_4705:
[----:B-----5:R3:W-:Y:S02]  /*c700*/  STS.128 [R163+0x3000], R20 ;  /* 0x00300014a3007388 */ /* 0x0207e40000000c00 */
.L_x_4700:
[----:B------:R-:W-:Y:S05]  /*c710*/  BSYNC.RECONVERGENT B2 ;  /* 0x0000000000027941 */ /* 0x000fea0003800200 */
.L_x_4699:
        /* <DEDUP_REMOVED lines=95> */
.L_x_4710:
[----:B------:R-:W-:Y:S05]  /*cd10*/  BSYNC.RECONVERGENT B0 ;  /* 0x0000000000007941 */ /* 0x000fea0003800200 */
.L_x_4709:
[----:B-----5:R1:W-:Y:S02]  /*cd20*/  STS.128 [R163+0x1800], R20 ;  /* 0x00180014a3007388 */ /* 0x0203e40000000c00 */
.L_x_4708:
[----:B------:R-:W-:Y:S05]  /*cd30*/  BSYNC.RECONVERGENT B1 ;  /* 0x0000000000017941 */ /* 0x000fea0003800200 */
.L_x_4707:
        /* <DEDUP_REMOVED lines=62> */
[C---:B--2---:R-:W-:Y:S01]  /*d120*/  LOP3.LUT R23, R17.reuse, 0xffff0000, RZ, 0xc0, !PT ;  /* 0xffff000011177812 */ /* 0x044fe200078ec0ff */
        /* <DEDUP_REMOVED lines=24> */
.L_x_4712:
[----:B------:R-:W-:Y:S05]  /*d2b0*/  BSYNC.RECONVERGENT B0 ;  /* 0x0000000000007941 */ /* 0x000fea0003800200 */
.L_x_4711:
[----:B-----5:R1:W-:Y:S02]  /*d2c0*/  STS.128 [R163+0x3800], R4 ;  /* 0x00380004a3007388 */ /* 0x0203e40000000c00 */
.L_x_4652:
[----:B------:R-:W-:Y:S05]  /*d2d0*/  BSYNC.RECONVERGENT B3 ;  /* 0x0000000000037941 */ /* 0x000fea0003800200 */
.L_x_4644:
[----:B------:R-:W4:Y:S01]  /*d2e0*/  LDC.64 R132, c[0x0][0x3b8] ;  /* 0x0000ee00ff847b82 */ /* 0x000f220000000a00 */
[----:B------:R-:W-:Y:S01]  /*d2f0*/  IMAD.IADD R3, R57, 0x1, -R50 ;  /* 0x0000000139037824 */ /* 0x000fe200078e0a32 */
[C---:B-12---:R-:W-:Y:S01]  /*d300*/  SHF.L.U64.HI R6, R62.reuse, 0x1, R61 ;  /* 0x000000013e067819 */ /* 0x046fe2000001023d */
[----:B------:R-:W-:Y:S01]  /*d310*/  IMAD.SHL.U32 R7, R62, 0x2, RZ ;  /* 0x000000023e077824 */ /* 0x000fe200078e00ff */
[----:B------:R-:W-:Y:S02]  /*d320*/  BSSY.RECONVERGENT B0, `(.L_x_4713) ;  /* 0x0000017000007945 */ /* 0x000fe40003800200 */
[-C--:B------:R-:W-:Y:S02]  /*d330*/  ISETP.GE.AND P5, PT, R112, R3.reuse, PT ;  /* 0x000000037000720c */ /* 0x080fe40003fa6270 */
[----:B---3--:R-:W-:Y:S02]  /*d340*/  IADD3 R8, P0, PT, R7, R148, RZ ;  /* 0x0000009407087210 */ /* 0x008fe40007f1e0ff */
[----:B------:R-:W-:-:S02]  /*d350*/  ISETP.GE.AND P4, PT, R161, R3, PT ;  /* 0x00000003a100720c */ /* 0x000fc40003f86270 */
[-C--:B------:R-:W-:Y:S01]  /*d360*/  ISETP.GE.AND P3, PT, R160, R3.reuse, PT ;  /* 0x00000003a000720c */ /* 0x080fe20003f66270 */
[----:B-----5:R-:W-:Y:S01]  /*d370*/  IMAD.X R9, R6, 0x1, R147, P0 ;  /* 0x0000000106097824 */ /* 0x020fe200000e0693 */
[----:B------:R-:W-:-:S05]  /*d380*/  ISETP.GE.AND P2, PT, R156, R3, PT ;  /* 0x000000039c00720c */ /* 0x000fca0003f46270 */
[----:B------:R-:W-:Y:S08]  /*d390*/  @P5 BRA `(.L_x_4714) ;  /* 0x00000000003c5947 */ /* 0x000ff00003800000 */
[----:B------:R-:W1:Y:S02]  /*d3a0*/  LDCU UR4, c[0x0][0x440] ;  /* 0x00008800ff0477ac */ /* 0x000e640008000800 */
[----:B-1----:R-:W-:Y:S02]  /*d3b0*/  ISETP.GE.AND P1, PT, R12, UR4, PT ;  /* 0x000000040c007c0c */ /* 0x002fe4000bf26270 */
[----:B------:R-:W-:-:S11]  /*d3c0*/  ISETP.GE.AND P0, PT, R100, UR4, PT ;  /* 0x0000000464007c0c */ /* 0x000fd6000bf06270 */
[----:B------:R-:W-:Y:S02]  /*d3d0*/  @!P1 IMAD.MOV.U32 R149, RZ, RZ, R147 ;  /* 0x000000ffff959224 */ /* 0x000fe400078e0093 */
[----:B------:R-:W-:-:S03]  /*d3e0*/  @!P0 IMAD.MOV.U32 R146, RZ, RZ, R148 ;  /* 0x000000ffff928224 */ /* 0x000fc600078e0094 */
        /* <DEDUP_REMOVED lines=10> */
.L_x_4714:
[----:B------:R-:W-:Y:S05]  /*d490*/  BSYNC.RECONVERGENT B0 ;  /* 0x0000000000007941 */ /* 0x000fea0003800200 */
.L_x_4713:
[----:B------:R-:W-:Y:S04]  /*d4a0*/  BSSY.RECONVERGENT B0, `(.L_x_4715) ;  /* 0x0000011000007945 */ /* 0x000fe80003800200 */
[----:B------:R-:W-:Y:S05]  /*d4b0*/  @P4 BRA `(.L_x_4716) ;  /* 0x00000000003c4947 */ /* 0x000fea0003800000 */
[----:B------:R-:W2:Y:S02]  /*d4c0*/  LDCU UR4, c[0x0][0x440] ;  /* 0x00008800ff0477ac */ /* 0x000ea40008000800 */
[----:B--2---:R-:W-:Y:S02]  /*d4d0*/  ISETP.GE.AND P0, PT, R100, UR4, PT ;  /* 0x0000000464007c0c */ /* 0x004fe4000bf06270 */
[----:B------:R-:W-:-:S11]  /*d4e0*/  ISETP.GE.AND P1, PT, R12, UR4, PT ;  /* 0x000000040c007c0c */ /* 0x000fd6000bf26270 */
[----:B----4-:R-:W-:Y:S02]  /*d4f0*/  @!P0 IMAD.MOV.U32 R4, RZ, RZ, R8 ;  /* 0x000000ffff048224 */ /* 0x010fe400078e0008 */
        /* <DEDUP_REMOVED lines=11> */
.L_x_4716:
[----:B------:R-:W-:Y:S05]  /*d5b0*/  BSYNC.RECONVERGENT B0 ;  /* 0x0000000000007941 */ /* 0x000fea0003800200 */
.L_x_4715:
[----:B------:R-:W-:Y:S04]  /*d5c0*/  BSSY.RECONVERGENT B0, `(.L_x_4717) ;  /* 0x0000013000007945 */ /* 0x000fe80003800200 */
[----:B------:R-:W-:Y:S05]  /*d5d0*/  @P3 BRA `(.L_x_4718) ;  /* 0x0000000000443947 */ /* 0x000fea0003800000 */
[----:B------:R-:W3:Y:S01]  /*d5e0*/  LDCU UR4, c[0x0][0x440] ;  /* 0x00008800ff0477ac */ /* 0x000ee20008000800 */
[----:B--2-4-:R-:W-:-:S04]  /*d5f0*/  IMAD.WIDE.U32 R4, R132, 0x20, RZ ;  /* 0x0000002084047825 */ /* 0x014fc800078e00ff */
        /* <DEDUP_REMOVED lines=15> */
.L_x_4718:
[----:B------:R-:W-:Y:S05]  /*d6f0*/  BSYNC.RECONVERGENT B0 ;  /* 0x0000000000007941 */ /* 0x000fea0003800200 */
.L_x_4717:
        /* <DEDUP_REMOVED lines=17> */
.L_x_4720:
[----:B------:R-:W-:Y:S05]  /*d810*/  BSYNC.RECONVERGENT B0 ;  /* 0x0000000000007941 */ /* 0x000fea0003800200 */
.L_x_4719:
[----:B------:R-:W0:Y:S01]  /*d820*/  LDGDEPBAR ;  /* 0x00000000000079af */ /* 0x000e220000000000 */
[----:B------:R-:W5:Y:S01]  /*d830*/  LDCU UR4, c[0x0][0x508] ;  /* 0x0000a100ff0477ac */ /* 0x000f620008000800 */
[----:B------:R-:W-:Y:S01]  /*d840*/  LOP3.LUT R65, R65, 0x1f0, RZ, 0xc0, !PT ;  /* 0x000001f041417812 */ /* 0x000fe200078ec0ff */
[C---:B------:R-:W-:Y:S01]  /*d850*/  IMAD.SHL.U32 R15, R153.reuse, 0x40, RZ ;  /* 0x00000040990f7824 */ /* 0x040fe200078e00ff */
[----:B------:R-:W-:Y:S01]  /*d860*/  SHF.R.U32.HI R0, RZ, 0x2, R153 ;  /* 0x00000002ff007819 */ /* 0x000fe20000011699 */
[----:B--234-:R-:W-:Y:S01]  /*d870*/  IMAD.SHL.U32 R5, R153, 0x20, RZ ;  /* 0x0000002099057824 */ /* 0x01cfe200078e00ff */
[----:B------:R-:W-:Y:S01]  /*d880*/  IADD3 R2, PT, PT, R65, 0x1, R154 ;  /* 0x0000000141027810 */ /* 0x000fe20007ffe09a */
[----:B------:R-:W-:Y:S01]  /*d890*/  BSSY.RECONVERGENT B0, `(.L_x_4721) ;  /* 0x000001b000007945 */ /* 0x000fe20003800200 */
[----:B------:R-:W-:Y:S02]  /*d8a0*/  LOP3.LUT R0, R0, 0x7, RZ, 0xc0, !PT ;  /* 0x0000000700007812 */ /* 0x000fe400078ec0ff */
[----:B------:R-:W-:-:S02]  /*d8b0*/  LOP3.LUT R4, R15, 0x200, RZ, 0xc0, !PT ;  /* 0x000002000f047812 */ /* 0x000fc400078ec0ff */
[----:B------:R-:W-:Y:S02]  /*d8c0*/  IADD3 R2, PT, PT, -R157, R2, R0 ;  /* 0x000000029d027210 */ /* 0x000fe40007ffe100 */
[----:B------:R-:W-:Y:S02]  /*d8d0*/  LOP3.LUT R5, R4, 0x7c00, R5, 0xf8, !PT ;  /* 0x00007c0004057812 */ /* 0x000fe400078ef805 */
[----:B-----5:R-:W-:Y:S01]  /*d8e0*/  IADD3 R2, PT, PT, R2, UR4, R57 ;  /* 0x0000000402027c10 */ /* 0x020fe2000fffe039 */
[----:B------:R-:W-:-:S04]  /*d8f0*/  DEPBAR.LE SB0, 0x0 ;  /* 0x000080000000791a */ /* 0x000fc80000000000 */
[----:B------:R-:W-:Y:S06]  /*d900*/  BAR.SYNC.DEFER_BLOCKING 0x0 ;  /* 0x0000000000007b1d */ /* 0x000fec0000010000 */
[----:B------:R-:W-:Y:S05]  /*d910*/  @P5 BRA `(.L_x_4722) ;  /* 0x0000000000405947 */ /* 0x000fea0003800000 */
        /* <DEDUP_REMOVED lines=16> */
.L_x_4722:
[----:B------:R3:W-:Y:S04]  /*da20*/  STS.128 [R163+0x8000], RZ ;  /* 0x008000ffa3007388 */ /* 0x0007e80000000c00 */
[----:B------:R3:W-:Y:S02]  /*da30*/  STS.128 [R163+0xa000], RZ ;  /* 0x00a000ffa3007388 */ /* 0x0007e40000000c00 */
.L_x_4723:
[----:B------:R-:W-:Y:S05]  /*da40*/  BSYNC.RECONVERGENT B0 ;  /* 0x0000000000007941 */ /* 0x000fea0003800200 */
.L_x_4721:
[-C--:B------:R-:W-:Y:S01]  /*da50*/  ISETP.GE.AND P1, PT, R161, R3.reuse, PT ;  /* 0x00000003a100720c */ /* 0x080fe20003f26270 */
[----:B------:R-:W4:Y:S01]  /*da60*/  LDC.64 R24, c[0x0][0x3c0] ;  /* 0x0000f000ff187b82 */ /* 0x000f220000000a00 */
[----:B------:R-:W-:Y:S01]  /*da70*/  LOP3.LUT R0, R64, 0x8, R153, 0x78, !PT ;  /* 0x0000000840007812 */ /* 0x000fe200078e7899 */
[----:B------:R-:W-:Y:S01]  /*da80*/  IMAD.IADD R142, R58, 0x1, R5 ;  /* 0x000000013a8e7824 */ /* 0x000fe200078e0205 */
[----:B------:R-:W-:Y:S01]  /*da90*/  LOP3.LUT R141, R15, 0x400, RZ, 0xc0, !PT ;  /* 0x000004000f8d7812 */ /* 0x000fe200078ec0ff */
[----:B------:R-:W-:Y:S01]  /*daa0*/  BSSY.RECONVERGENT B0, `(.L_x_4724) ;  /* 0x0000017000007945 */ /* 0x000fe20003800200 */
[----:B--2---:R-:W-:Y:S02]  /*dab0*/  LEA R8, P0, R59, R150, 0x1 ;  /* 0x000000963b087211 */ /* 0x004fe400078008ff */
[-C--:B------:R-:W-:Y:S01]  /*dac0*/  ISETP.GE.AND P2, PT, R160, R3.reuse, PT ;  /* 0x00000003a000720c */ /* 0x080fe20003f46270 */
[----:B------:R-:W-:Y:S01]  /*dad0*/  IMAD R141, R0, 0x2, R141 ;  /* 0x00000002008d7824 */ /* 0x000fe200078e028d */
[----:B------:R-:W-:-:S02]  /*dae0*/  ISETP.GE.AND P3, PT, R156, R3, PT ;  /* 0x000000039c00720c */ /* 0x000fc40003f66270 */
        /* <DEDUP_REMOVED lines=18> */
.L_x_4725:
[----:B------:R-:W-:Y:S05]  /*dc10*/  BSYNC.RECONVERGENT B0 ;  /* 0x0000000000007941 */ /* 0x000fea0003800200 */
.L_x_4724:
[----:B------:R1:W-:Y:S01]  /*dc20*/  @P2 STS.128 [R163+0x9000], RZ ;  /* 0x009000ffa3002388 */ /* 0x0003e20000000c00 */
[----:B------:R-:W-:Y:S03]  /*dc30*/  BSSY.RECONVERGENT B0, `(.L_x_4726) ;  /* 0x0000014000007945 */ /* 0x000fe60003800200 */
        /* <DEDUP_REMOVED lines=19> */
.L_x_4727:
[----:B------:R-:W-:Y:S05]  /*dd70*/  BSYNC.RECONVERGENT B0 ;  /* 0x0000000000007941 */ /* 0x000fea0003800200 */
.L_x_4726:
[----:B------:R1:W-:Y:S01]  /*dd80*/  @P3 STS.128 [R163+0x9800], RZ ;  /* 0x009800ffa3003388 */ /* 0x0003e20000000c00 */
[----:B------:R-:W-:Y:S03]  /*dd90*/  BSSY.RECONVERGENT B0, `(.L_x_4728) ;  /* 0x0000012000007945 */ /* 0x000fe60003800200 */
[----:B------:R1:W-:Y:S01]  /*dda0*/  @P3 STS.128 [R163+0xb800], RZ ;  /* 0x00b800ffa3003388 */ /* 0x0003e20000000c00 */
[----:B------:R-:W-:Y:S05]  /*ddb0*/  @P3 BRA `(.L_x_4729) ;  /* 0x00000000003c3947 */ /* 0x000fea0003800000 */
[----:B------:R-:W5:Y:S01]  /*ddc0*/  LDCU UR4, c[0x0][0x440] ;  /* 0x00008800ff0477ac */ /* 0x000f620008000800 */
[----:B-1--4-:R-:W-:-:S04]  /*ddd0*/  LEA R8, P2, R24, R8, 0x6 ;  /* 0x0000000818087211 */ /* 0x012fc800078430ff */
        /* <DEDUP_REMOVED lines=13> */
.L_x_4729:
[----:B------:R-:W-:Y:S05]  /*deb0*/  BSYNC.RECONVERGENT B0 ;  /* 0x0000000000007941 */ /* 0x000fea0003800200 */
.L_x_4728:
[----:B------:R-:W-:Y:S01]  /*dec0*/  LDSM.16.M88.4 R92, [R142] ;  /* 0x000000008e5c783b */ /* 0x000fe20000000200 */
[----:B------:R-:W-:Y:S01]  /*ded0*/  IMAD.MOV.U32 R5, RZ, RZ, 0x20 ;  /* 0x00000020ff057424 */ /* 0x000fe200078e00ff */
[----:B------:R-:W-:Y:S01]  /*dee0*/  R2P PR, R153, 0x6 ;  /* 0x0000000699007804 */ /* 0x000fe20000000000 */
[----:B------:R-:W-:Y:S01]  /*def0*/  VIADD R0, R141, UR5 ;  /* 0x000000058d007c36 */ /* 0x000fe20008000000 */
[----:B------:R-:W5:Y:S01]  /*df00*/  LDSM.16.M88.4 R64, [R141+UR5+0x4000] ;  /* 0x004000058d40783b */ /* 0x000f620008000200 */
[----:B------:R-:W-:Y:S01]  /*df10*/  IMAD.MOV.U32 R3, RZ, RZ, 0x40 ;  /* 0x00000040ff037424 */ /* 0x000fe200078e00ff */
[----:B------:R-:W-:Y:S02]  /*df20*/  ISETP.NE.AND P6, PT, R102, 0x1, PT ;  /* 0x000000016600780c */ /* 0x000fe40003fc5270 */
[----:B------:R-:W2:Y:S01]  /*df30*/  LDSM.16.M88.4 R52, [R141+UR5+0x4800] ;  /* 0x004800058d34783b */ /* 0x000ea20008000200 */
[----:B------:R-:W-:Y:S02]  /*df40*/  SEL R5, R5, 0xffffffe0, !P1 ;  /* 0xffffffe005057807 */ /* 0x000fe40004800000 */
[----:B------:R-:W-:Y:S01]  /*df50*/  SEL R3, R3, 0xffffffc0, !P2 ;  /* 0xffffffc003037807 */ /* 0x000fe20005000000 */
[----:B------:R-:W3:Y:S01]  /*df60*/  LDSM.16.M88.4 R40, [R141+UR5+0x5000] ;  /* 0x005000058d28783b */ /* 0x000ee20008000200 */
[----:B------:R-:W-:Y:S01]  /*df70*/  IADD3 R137, PT, PT, R0, R5, RZ ;  /* 0x0000000500897210 */ /* 0x000fe20007ffe0ff */
[----:B------:R-:W-:Y:S01]  /*df80*/  IMAD.IADD R140, R142, 0x1, R5 ;  /* 0x000000018e8c7824 */ /* 0x000fe200078e0205 */
[----:B------:R-:W-:Y:S01]  /*df90*/  IADD3 R136, PT, PT, R0, R3, RZ ;  /* 0x0000000300887210 */ /* 0x000fe20007ffe0ff */
[----:B------:R-:W3:Y:S01]  /*dfa0*/  LDSM.16.M88.4 R20, [R141+UR5+0x5800] ;  /* 0x005800058d14783b */ /* 0x000ee20008000200 */
[----:B------:R-:W-:Y:S01]  /*dfb0*/  IMAD.IADD R139, R142, 0x1, R3 ;  /* 0x000000018e8b7824 */ /* 0x000fe200078e0203 */
[----:B------:R-:W-:-:S02]  /*dfc0*/  VIMNMX R0, PT, PT, R2, R57, PT ;  /* 0x0000003902007248 */ /* 0x000fc40003fe0100 */
[----:B------:R-:W-:Y:S01]  /*dfd0*/  LDSM.16.M88.4 R16, [R140] ;  /* 0x000000008c10783b */ /* 0x000fe20000000200 */
[C---:B------:R-:W-:Y:S01]  /*dfe0*/  IMAD.IADD R138, R5.reuse, 0x1, R139 ;  /* 0x00000001058a7824 */ /* 0x040fe200078e028b */
[----:B------:R-:W-:Y:S02]  /*dff0*/  IADD3 R103, PT, PT, R5, R136, RZ ;  /* 0x0000008805677210 */ /* 0x000fe40007ffe0ff */
[----:B------:R-:W3:Y:S01]  /*e000*/  LDSM.16.M88.4 R72, [R137+0x4000] ;  /* 0x004000008948783b */ /* 0x000ee20000000200 */
[----:B------:R-:W-:-:S03]  /*e010*/  VIADDMNMX R2, R2, 0x8, R57, PT ;  /* 0x0000000802027846 */ /* 0x000fc60003800139 */
[----:B------:R-:W3:Y:S04]  /*e020*/  LDSM.16.M88.4 R28, [R137+0x4800] ;  /* 0x00480000891c783b */ /* 0x000ee80000000200 */
[----:B-1--4-:R-:W1:Y:S04]  /*e030*/  LDSM.16.M88.4 R8, [R137+0x5000] ;  /* 0x005000008908783b */ /* 0x012e680000000200 */
[----:B------:R-:W-:Y:S04]  /*e040*/  LDSM.16.M88.4 R32, [R139] ;  /* 0x000000008b20783b */ /* 0x000fe80000000200 */
[----:B------:R-:W-:Y:S01]  /*e050*/  LDSM.16.M88.4 R104, [R136+0x4000] ;  /* 0x004000008868783b */ /* 0x000fe20000000200 */
[C---:B-----5:R-:W-:Y:S03]  /*e060*/  HMMA.16816.F32.BF16 R68, R92.reuse, R64, RZ ;  /* 0x000000405c44723c */ /* 0x060fe600000418ff */
[----:B------:R-:W-:Y:S04]  /*e070*/  LDSM.16.M88.4 R96, [R136+0x4800] ;  /* 0x004800008860783b */ /* 0x000fe80000000200 */
[----:B------:R-:W-:Y:S01]  /*e080*/  LDSM.16.M88.4 R76, [R136+0x5000] ;  /* 0x00500000884c783b */ /* 0x000fe20000000200 */
[C---:B--2---:R-:W-:Y:S03]  /*e090*/  HMMA.16816.F32.BF16 R60, R92.reuse, R52, RZ ;  /* 0x000000345c3c723c */ /* 0x044fe600000418ff */
[----:B------:R-:W-:Y:S04]  /*e0a0*/  LDSM.16.M88.4 R88, [R103+0x4000] ;  /* 0x004000006758783b */ /* 0x000fe80000000200 */
[----:B------:R-:W-:Y:S01]  /*e0b0*/  LDSM.16.M88.4 R84, [R103+0x4800] ;  /* 0x004800006754783b */ /* 0x000fe20000000200 */
[C---:B---3--:R-:W-:Y:S03]  /*e0c0*/  HMMA.16816.F32.BF16 R44, R92.reuse, R40, RZ ;  /* 0x000000285c2c723c */ /* 0x048fe600000418ff */
[----:B------:R-:W-:Y:S04]  /*e0d0*/  LDSM.16.M88.4 R80, [R141+UR5+0x6000] ;  /* 0x006000058d50783b */ /* 0x000fe80008000200 */
[----:B------:R-:W0:Y:S01]  /*e0e0*/  LDGDEPBAR ;  /* 0x00000000000079af */ /* 0x000e220000000000 */
        /* <DEDUP_REMOVED lines=9> */
[C---:B------:R-:W-:Y:S08]  /*e180*/  HMMA.16816.F32.BF16 R60, R16.reuse, R28, R60 ;  /* 0x0000001c103c723c */ /* 0x040ff0000004183c */
[C---:B------:R-:W-:Y:S01]  /*e190*/  HMMA.16816.F32.BF16 R52, R16.reuse, R30, R52 ;  /* 0x0000001e1034723c */ /* 0x040fe20000041834 */
[----:B------:R-:W-:Y:S07]  /*e1a0*/  LDSM.16.M88.4 R28, [R142+0x2000] ;  /* 0x002000008e1c783b */ /* 0x000fee0000000200 */
[C---:B-1----:R-:W-:Y:S08]  /*e1b0*/  HMMA.16816.F32.BF16 R44, R16.reuse, R8, R44 ;  /* 0x00000008102c723c */ /* 0x042ff0000004182c */
[C---:B------:R-:W-:Y:S01]  /*e1c0*/  HMMA.16816.F32.BF16 R40, R16.reuse, R10, R40 ;  /* 0x0000000a1028723c */ /* 0x040fe20000041828 */
[----:B------:R-:W1:Y:S07]  /*e1d0*/  LDSM.16.M88.4 R8, [R138] ;  /* 0x000000008a08783b */ /* 0x000e6e0000000200 */
[C---:B--2---:R-:W-:Y:S08]  /*e1e0*/  HMMA.16816.F32.BF16 R36, R16.reuse, R20, R36 ;  /* 0x000000141024723c */ /* 0x044ff00000041824 */
[----:B------:R-:W-:Y:S01]  /*e1f0*/  HMMA.16816.F32.BF16 R92, R16, R22, R92 ;  /* 0x00000016105c723c */ /* 0x000fe2000004185c */
[----:B------:R-:W2:Y:S04]  /*e200*/  LDSM.16.M88.4 R20, [R103+0x5000] ;  /* 0x005000006714783b */ /* 0x000ea80000000200 */
[----:B------:R-:W4:Y:S03]  /*e210*/  LDSM.16.M88.4 R16, [R103+0x5800] ;  /* 0x005800006710783b */ /* 0x000f260000000200 */
        /* <DEDUP_REMOVED lines=9> */
[C---:B---3--:R-:W-:Y:S08]  /*e2b0*/  HMMA.16816.F32.BF16 R36, R32.reuse, R72, R36 ;  /* 0x000000482024723c */ /* 0x048ff00000041824 */
[----:B------:R-:W-:Y:S01]  /*e2c0*/  HMMA.16816.F32.BF16 R92, R32, R74, R92 ;  /* 0x0000004a205c723c */ /* 0x000fe2000004185c */
[----:B------:R-:W3:Y:S04]  /*e2d0*/  LDSM.16.M88.4 R72, [R141+UR5+0x7000] ;  /* 0x007000058d48783b */ /* 0x000ee80008000200 */
[----:B------:R-:W3:Y:S03]  /*e2e0*/  LDSM.16.M88.4 R32, [R141+UR5+0x7800] ;  /* 0x007800058d20783b */ /* 0x000ee60008000200 */
[C---:B-1----:R-:W-:Y:S08]  /*e2f0*/  HMMA.16816.F32.BF16 R68, R8.reuse, R88, R68 ;  /* 0x000000580844723c */ /* 0x042ff00000041844 */
[C---:B------:R-:W-:Y:S01]  /*e300*/  HMMA.16816.F32.BF16 R64, R8.reuse, R90, R64 ;  /* 0x0000005a0840723c */ /* 0x040fe20000041840 */
[----:B------:R-:W-:Y:S07]  /*e310*/  LDSM.16.M88.4 R88, [R139+0x2000] ;  /* 0x002000008b58783b */ /* 0x000fee0000000200 */
[C---:B------:R-:W-:Y:S08]  /*e320*/  HMMA.16816.F32.BF16 R60, R8.reuse, R84, R60 ;  /* 0x00000054083c723c */ /* 0x040ff0000004183c */
[C---:B------:R-:W-:Y:S01]  /*e330*/  HMMA.16816.F32.BF16 R52, R8.reuse, R86, R52 ;  /* 0x000000560834723c */ /* 0x040fe20000041834 */
[----:B------:R-:W-:Y:S07]  /*e340*/  LDSM.16.M88.4 R84, [R136+0x6000] ;  /* 0x006000008854783b */ /* 0x000fee0000000200 */
[C---:B--2---:R-:W-:Y:S08]  /*e350*/  HMMA.16816.F32.BF16 R44, R8.reuse, R20, R44 ;  /* 0x00000014082c723c */ /* 0x044ff0000004182c */
[C---:B------:R-:W-:Y:S01]  /*e360*/  HMMA.16816.F32.BF16 R40, R8.reuse, R22, R40 ;  /* 0x000000160828723c */ /* 0x040fe20000041828 */
[----:B------:R-:W1:Y:S07]  /*e370*/  LDSM.16.M88.4 R20, [R137+0x6000] ;  /* 0x006000008914783b */ /* 0x000e6e0000000200 */
[C---:B----4-:R-:W-:Y:S08]  /*e380*/  HMMA.16816.F32.BF16 R36, R8.reuse, R16, R36 ;  /* 0x000000100824723c */ /* 0x050ff00000041824 */
[----:B------:R-:W-:Y:S01]  /*e390*/  HMMA.16816.F32.BF16 R92, R8, R18, R92 ;  /* 0x00000012085c723c */ /* 0x000fe2000004185c */
[----:B------:R-:W2:Y:S04]  /*e3a0*/  LDSM.16.M88.4 R16, [R137+0x6800] ;  /* 0x006800008910783b */ /* 0x000ea80000000200 */
[----:B------:R-:W4:Y:S03]  /*e3b0*/  LDSM.16.M88.4 R8, [R137+0x7000] ;  /* 0x007000008908783b */ /* 0x000f260000000200 */
[C---:B------:R-:W-:Y:S08]  /*e3c0*/  HMMA.16816.F32.BF16 R68, R28.reuse, R80, R68 ;  /* 0x000000501c44723c */ /* 0x040ff00000041844 */
[C---:B------:R-:W-:Y:S01]  /*e3d0*/  HMMA.16816.F32.BF16 R64, R28.reuse, R82, R64 ;  /* 0x000000521c40723c */ /* 0x040fe20000041840 */
[----:B------:R-:W4:Y:S07]  /*e3e0*/  LDSM.16.M88.4 R80, [R136+0x6800] ;  /* 0x006800008850783b */ /* 0x000f2e0000000200 */
        /* <DEDUP_REMOVED lines=8> */
[----:B------:R-:W-:Y:S04]  /*e470*/  LDSM.16.M88.4 R32, [R138+0x2000] ;  /* 0x002000008a20783b */ /* 0x000fe80000000200 */
[----:B------:R-:W3:Y:S03]  /*e480*/  LDSM.16.M88.4 R28, [R103+0x6000] ;  /* 0x00600000671c783b */ /* 0x000ee60000000200 */
        /* <DEDUP_REMOVED lines=8> */
[----:B------:R-:W4:Y:S01]  /*e510*/  LDSM.16.M88.4 R8, [R103+0x7800] ;  /* 0x007800006708783b */ /* 0x000f220000000200 */
        /* <DEDUP_REMOVED lines=9> */
[C---:B---3--:R-:W-:Y:S08]  /*e5b0*/  HMMA.16816.F32.BF16 R36, R88.reuse, R72, R36 ;  /* 0x000000485824723c */ /* 0x048ff00000041824 */
[----:B------:R-:W-:Y:S08]  /*e5c0*/  HMMA.16816.F32.BF16 R92, R88, R74, R92 ;  /* 0x0000004a585c723c */ /* 0x000ff0000004185c */
[C---:B------:R-:W-:Y:S08]  /*e5d0*/  HMMA.16816.F32.BF16 R68, R32.reuse, R28, R68 ;  /* 0x0000001c2044723c */ /* 0x040ff00000041844 */
[C---:B------:R-:W-:Y:S08]  /*e5e0*/  HMMA.16816.F32.BF16 R64, R32.reuse, R30, R64 ;  /* 0x0000001e2040723c */ /* 0x040ff00000041840 */
[C---:B-1----:R-:W-:Y:S08]  /*e5f0*/  HMMA.16816.F32.BF16 R60, R32.reuse, R20, R60 ;  /* 0x00000014203c723c */ /* 0x042ff0000004183c */
[C---:B------:R-:W-:Y:S08]  /*e600*/  HMMA.16816.F32.BF16 R52, R32.reuse, R22, R52 ;  /* 0x000000162034723c */ /* 0x040ff00000041834 */
[C---:B--2---:R-:W-:Y:S08]  /*e610*/  HMMA.16816.F32.BF16 R44, R32.reuse, R16, R44 ;  /* 0x00000010202c723c */ /* 0x044ff0000004182c */
[C---:B------:R-:W-:Y:S08]  /*e620*/  HMMA.16816.F32.BF16 R40, R32.reuse, R18, R40 ;  /* 0x000000122028723c */ /* 0x040ff00000041828 */
[C---:B----4-:R-:W-:Y:S08]  /*e630*/  HMMA.16816.F32.BF16 R36, R32.reuse, R8, R36 ;  /* 0x000000082024723c */ /* 0x050ff00000041824 */
        /* <DEDUP_REMOVED lines=14> */
.L_x_4731:
        /* <DEDUP_REMOVED lines=59> */
.L_x_4732:
[----:B------:R-:W1:Y:S01]  /*ead0*/  LDCU UR4, c[0x0][0x440] ;  /* 0x00008800ff0477ac */ /* 0x000e620008000800 */
[----:B------:R-:W-:Y:S01]  /*eae0*/  IMAD.SHL.U32 R8, R132, 0x20, RZ ;  /* 0x0000002084087824 */ /* 0x000fe200078e00ff */
[----:B-1----:R-:W-:Y:S02]  /*eaf0*/  ISETP.GE.AND P2, PT, R12, UR4, PT ;  /* 0x000000040c007c0c */ /* 0x002fe4000bf46270 */
[----:B------:R-:W-:Y:S02]  /*eb00*/  ISETP.GE.AND P1, PT, R100, UR4, PT ;  /* 0x0000000464007c0c */ /* 0x000fe4000bf26270 */
[----:B------:R-:W-:Y:S02]  /*eb10*/  IADD3 R12, P0, PT, R7, R148, RZ ;  /* 0x00000094070c7210 */ /* 0x000fe40007f1e0ff */
[----:B------:R-:W-:Y:S02]  /*eb20*/  SHF.L.U64.HI R7, R132, 0x5, R133 ;  /* 0x0000000584077819 */ /* 0x000fe40000010285 */
[----:B------:R-:W-:Y:S01]  /*eb30*/  IADD3 R10, P3, PT, R8, R12, RZ ;  /* 0x0000000c080a7210 */ /* 0x000fe20007f7e0ff */
[----:B------:R-:W-:-:S03]  /*eb40*/  IMAD.X R13, R6, 0x1, R147, P0 ;  /* 0x00000001060d7824 */ /* 0x000fc600000e0693 */
[----:B------:R-:W-:Y:S01]  /*eb50*/  IADD3 R8, P0, PT, R10, R8, RZ ;  /* 0x000000080a087210 */ /* 0x000fe20007f1e0ff */
[----:B------:R-:W-:Y:S02]  /*eb60*/  @!P2 IMAD.MOV.U32 R146, RZ, RZ, R148 ;  /* 0x000000ffff92a224 */ /* 0x000fe400078e0094 */
[----:B------:R-:W-:Y:S02]  /*eb70*/  IMAD.X R11, R7, 0x1, R13, P3 ;  /* 0x00000001070b7824 */ /* 0x000fe400018e060d */
[----:B------:R-:W-:Y:S01]  /*eb80*/  @!P1 IMAD.MOV.U32 R6, RZ, RZ, R10 ;  /* 0x000000ffff069224 */ /* 0x000fe200078e000a */
[----:B------:R-:W-:Y:S01]  /*eb90*/  @!PT LDS RZ, [RZ] ;  /* 0x00000000fffff984 */ /* 0x000fe20000000800 */
[----:B------:R-:W-:Y:S01]  /*eba0*/  @!PT LDS RZ, [RZ] ;  /* 0x00000000fffff984 */ /* 0x000fe20000000800 */
[----:B------:R-:W-:Y:S01]  /*ebb0*/  @!PT LDS RZ, [RZ] ;  /* 0x00000000fffff984 */ /* 0x000fe20000000800 */
[----:B------:R1:W-:Y:S01]  /*ebc0*/  @!P2 LDGSTS.E.BYPASS.LTC128B.128 [R163+0x4000], desc[UR6][R146.64] ;  /* 0x0400000092a3afae */ /* 0x0003e2000b981a06 */
[----:B------:R-:W-:Y:S01]  /*ebd0*/  IMAD.X R9, R11, 0x1, R7, P0 ;  /* 0x000000010b097824 */ /* 0x000fe200000e0607 */
[----:B------:R-:W-:Y:S02]  /*ebe0*/  @!P1 MOV R7, R11 ;  /* 0x0000000b00079202 */ /* 0x000fe40000000f00 */
[----:B------:R2:W-:Y:S01]  /*ebf0*/  @P2 STS.128 [R163+0x4000], RZ ;  /* 0x004000ffa3002388 */ /* 0x0005e20000000c00 */
[----:B-1----:R-:W-:-:S05]  /*ec00*/  @!P1 MOV R146, R148 ;  /* 0x0000009400929202 */ /* 0x002fca0000000f00 */
        /* <DEDUP_REMOVED lines=36> */
.L_x_4730:
[C---:B--2---:R-:W-:Y:S01]  /*ee50*/  IMAD.SHL.U32 R7, R153.reuse, 0x2, RZ ;  /* 0x0000000299077824 */ /* 0x044fe200078e00ff */
[----:B------:R-:W1:Y:S01]  /*ee60*/  LDCU UR4, c[0x0][0x45c] ;  /* 0x00008b80ff0477ac */ /* 0x000e620008000800 */
[----:B------:R-:W-:-:S03]  /*ee70*/  IMAD.SHL.U32 R164, R153, 0x8, RZ ;  /* 0x0000000899a47824 */ /* 0x000fc600078e00ff */
[----:B------:R-:W-:Y:S02]  /*ee80*/  LOP3.LUT R7, R7, 0x6, RZ, 0xc0, !PT ;  /* 0x0000000607077812 */ /* 0x000fe400078ec0ff */
[----:B------:R-:W-:-:S03]  /*ee90*/  LOP3.LUT R164, R164, 0x38, RZ, 0xc0, !PT ;  /* 0x00000038a4a47812 */ /* 0x000fc600078ec0ff */
[----:B------:R-:W-:-:S04]  /*eea0*/  IMAD R7, R102, 0x40, R7 ;  /* 0x0000004066077824 */ /* 0x000fc800078e0207 */
[C---:B------:R-:W-:Y:S02]  /*eeb0*/  VIADD R11, R7.reuse, 0xffffffc0 ;  /* 0xffffffc0070b7836 */ /* 0x040fe40000000000 */
[----:B------:R-:W-:-:S03]  /*eec0*/  VIADD R9, R7, 0xffffffc1 ;  /* 0xffffffc107097836 */ /* 0x000fc60000000000 */
[C---:B------:R-:W-:Y:S02]  /*eed0*/  ISETP.GE.AND P4, PT, R11.reuse, R0, PT ;  /* 0x000000000b00720c */ /* 0x040fe40003f86270 */
[----:B------:R-:W-:Y:S01]  /*eee0*/  ISETP.GE.AND P1, PT, R11, R2, PT ;  /* 0x000000020b00720c */ /* 0x000fe20003f26270 */
[----:B------:R-:W-:Y:S01]  /*eef0*/  VIADD R11, R7, 0xffffffc8 ;  /* 0xffffffc8070b7836 */ /* 0x000fe20000000000 */
        /* <DEDUP_REMOVED lines=55> */
[----:B------:R-:W-:Y:S02]  /*f270*/  ISETP.GE.AND P1, PT, R11, R2, PT ;  /* 0x000000020b00720c */ /* 0x000fe40003f26270 */
        /* <DEDUP_REMOVED lines=12> */
[----:B------:R-:W-:Y:S02]  /*f340*/  FSEL R162, R41, -INF , !P5 ;  /* 0xff80000029a27808 */ /* 0x000fe40006800000 */
[----:B------:R-:W-:Y:S02]  /*f350*/  ISETP.GE.AND P5, PT, R9, R0, PT ;  /* 0x000000000900720c */ /* 0x000fe40003fa6270 */
[----:B------:R-:W-:Y:S02]  /*f360*/  FSEL R120, R36, -INF , !P4 ;  /* 0xff80000024787808 */ /* 0x000fe40006000000 */
[----:B------:R-:W-:Y:S02]  /*f370*/  FMNMX3.FTZ R13, R13, R122, R134, !PT ;  /* 0x0000007a0d0d7276 */ /* 0x000fe40007810086 */
[----:B------:R-:W-:Y:S02]  /*f380*/  FMNMX3.FTZ R11, R11, R20, R124, !PT ;  /* 0x000000140b0b7276 */ /* 0x000fe4000781007c */
[----:B------:R-:W-:-:S02]  /*f390*/  ISETP.GE.AND P4, PT, R7, R0, PT ;  /* 0x000000000700720c */ /* 0x000fc40003f86270 */
        /* <DEDUP_REMOVED lines=8> */
[----:B------:R-:W-:Y:S02]  /*f420*/  FMNMX3.FTZ R9, R13, R118, R116, !PT ;  /* 0x000000760d097276 */ /* 0x000fe40007810074 */
[----:B------:R-:W-:Y:S02]  /*f430*/  ISETP.GE.AND P1, PT, R7, R2, PT ;  /* 0x000000020700720c */ /* 0x000fe40003f26270 */
[----:B------:R-:W-:Y:S02]  /*f440*/  FSEL R112, R39, -INF , !P0 ;  /* 0xff80000027707808 */ /* 0x000fe40004000000 */
[----:B------:R-:W-:-:S02]  /*f450*/  FSEL R111, R94, -INF , !P3 ;  /* 0xff8000005e6f7808 */ /* 0x000fc40005800000 */
[----:B------:R-:W-:Y:S02]  /*f460*/  FMNMX3.FTZ R11, R11, R130, R113, !PT ;  /* 0x000000820b0b7276 */ /* 0x000fe40007810071 */
[----:B------:R-:W-:Y:S02]  /*f470*/  FMNMX.FTZ R9, R114, R9, !PT ;  /* 0x0000000972097209 */ /* 0x000fe40007810000 */
[----:B------:R-:W-:Y:S02]  /*f480*/  FSEL R110, R95, -INF , !P1 ;  /* 0xff8000005f6e7808 */ /* 0x000fe40004800000 */
[----:B------:R-:W-:Y:S01]  /*f490*/  FMNMX3.FTZ R11, R11, R112, R111, !PT ;  /* 0x000000700b0b7276 */ /* 0x000fe2000781006f */
[----:B------:R-:W2:Y:S01]  /*f4a0*/  SHFL.BFLY PT, R34, R9, 0x2, 0x1f ;  /* 0x0c401f0009227f89 */ /* 0x000ea200000e0000 */
[----:B------:R-:W-:Y:S02]  /*f4b0*/  LOP3.LUT R36, R164, 0x1c0, R15, 0xf8, !PT ;  /* 0x000001c0a4247812 */ /* 0x000fe400078ef80f */
[----:B------:R-:W-:-:S05]  /*f4c0*/  FMNMX.FTZ R11, R110, R11, !PT ;  /* 0x0000000b6e0b7209 */ /* 0x000fca0007810000 */
[----:B------:R-:W3:Y:S01]  /*f4d0*/  SHFL.BFLY PT, R32, R11, 0x2, 0x1f ;  /* 0x0c401f000b207f89 */ /* 0x000ee200000e0000 */
[----:B--2---:R-:W-:Y:S02]  /*f4e0*/  FMNMX.FTZ R34, R9, R34, !PT ;  /* 0x0000002209227209 */ /* 0x004fe40007810000 */
[----:B------:R-:W-:-:S03]  /*f4f0*/  SHF.R.U32.HI R9, RZ, 0x1, R153 ;  /* 0x00000001ff097819 */ /* 0x000fc60000011699 */
[----:B------:R-:W2:Y:S01]  /*f500*/  SHFL.BFLY PT, R101, R34, 0x1, 0x1f ;  /* 0x0c201f0022657f89 */ /* 0x000ea200000e0000 */
[----:B------:R-:W-:Y:S02]  /*f510*/  LOP3.LUT R9, R36, 0x8, R9, 0x78, !PT ;  /* 0x0000000824097812 */ /* 0x000fe400078e7809 */
[----:B---3--:R-:W-:-:S03]  /*f520*/  FMNMX.FTZ R32, R11, R32, !PT ;  /* 0x000000200b207209 */ /* 0x008fc60007810000 */
[----:B------:R-:W-:Y:S02]  /*f530*/  IMAD.IADD R146, R4, 0x1, R9 ;  /* 0x0000000104927824 */ /* 0x000fe400078e0209 */
[----:B------:R-:W3:Y:S03]  /*f540*/  SHFL.BFLY PT, R7, R32, 0x1, 0x1f ;  /* 0x0c201f0020077f89 */ /* 0x000ee600000e0000 */
[----:B------:R-:W-:-:S05]  /*f550*/  LEA R146, R146, UR5, 0x1 ;  /* 0x0000000592927c11 */ /* 0x000fca000f8e08ff */
[--C-:B------:R-:W-:Y:S01]  /*f560*/  IMAD.IADD R144, R3, 0x1, R146.reuse ;  /* 0x0000000103907824 */ /* 0x100fe200078e0292 */
[----:B------:R-:W-:Y:S01]  /*f570*/  LDSM.16.MT88.4 R36, [R146+0x8000] ;  /* 0x008000009224783b */ /* 0x000fe20000004200 */
[C---:B------:R-:W-:Y:S02]  /*f580*/  IMAD.IADD R145, R5.reuse, 0x1, R146 ;  /* 0x0000000105917824 */ /* 0x040fe400078e0292 */
[----:B------:R-:W-:Y:S01]  /*f590*/  IMAD.IADD R143, R5, 0x1, R144 ;  /* 0x00000001058f7824 */ /* 0x000fe200078e0290 */
[----:B------:R-:W-:Y:S01]  /*f5a0*/  LDSM.16.MT88.4 R52, [R144+0x8000] ;  /* 0x008000009034783b */ /* 0x000fe20000004200 */
[----:B--2---:R-:W-:-:S03]  /*f5b0*/  FMNMX.FTZ R101, R34, R101, !PT ;  /* 0x0000006522657209 */ /* 0x004fc60007810000 */
[----:B------:R-:W2:Y:S01]  /*f5c0*/  LDSM.16.MT88.4 R44, [R145+0x8000] ;  /* 0x00800000912c783b */ /* 0x000ea20000004200 */
[C---:B------:R-:W-:Y:S01]  /*f5d0*/  FSETP.NEU.FTZ.AND P0, PT, R101.reuse, -INF , PT ;  /* 0xff8000006500780b */ /* 0x040fe20003f1d000 */
[----:B-1----:R-:W-:Y:S02]  /*f5e0*/  FMUL.FTZ R117, R101, UR4 ;  /* 0x0000000465757c20 */ /* 0x002fe40008410000 */
[----:B------:R-:W1:Y:S01]  /*f5f0*/  LDSM.16.MT88.4 R60, [R143+0x8000] ;  /* 0x008000008f3c783b */ /* 0x000e620000004200 */
[----:B---3--:R-:W-:Y:S02]  /*f600*/  FMNMX.FTZ R3, R32, R7, !PT ;  /* 0x0000000720037209 */ /* 0x008fe40007810000 */
[----:B------:R-:W-:Y:S01]  /*f610*/  FSEL R117, R117, RZ, P0 ;  /* 0x000000ff75757208 */ /* 0x000fe20000000000 */
[----:B------:R-:W-:Y:S01]  /*f620*/  LDSM.16.MT88.4 R76, [R145+0xa000] ;  /* 0x00a00000914c783b */ /* 0x000fe20000004200 */
[C---:B------:R-:W-:Y:S01]  /*f630*/  FSETP.NEU.FTZ.AND P0, PT, R3.reuse, -INF , PT ;  /* 0xff8000000300780b */ /* 0x040fe20003f1d000 */
[----:B------:R-:W-:-:S02]  /*f640*/  FMUL.FTZ R115, R3, UR4 ;  /* 0x0000000403737c20 */ /* 0x000fc40008410000 */
[--C-:B------:R-:W-:Y:S01]  /*f650*/  FFMA.FTZ R106, R68, UR4, -R117.reuse ;  /* 0x00000004446a7c23 */ /* 0x100fe20008010875 */
[--C-:B------:R-:W-:Y:S01]  /*f660*/  FFMA.FTZ R105, R30, UR4, -R117.reuse ;  /* 0x000000041e697c23 */ /* 0x100fe20008010875 */
[----:B------:R-:W-:Y:S01]  /*f670*/  LDSM.16.MT88.4 R84, [R144+0xa000] ;  /* 0x00a000009054783b */ /* 0x000fe20000004200 */
[----:B------:R-:W-:Y:S01]  /*f680*/  FSEL R115, R115, RZ, P0 ;  /* 0x000000ff73737208 */ /* 0x000fe20000000000 */
[--C-:B------:R-:W-:Y:S01]  /*f690*/  FFMA.FTZ R33, R64, UR4, -R117.reuse ;  /* 0x0000000440217c23 */ /* 0x100fe20008010875 */
[--C-:B------:R-:W-:Y:S01]  /*f6a0*/  FFMA.FTZ R32, R18, UR4, -R117.reuse ;  /* 0x0000000412207c23 */ /* 0x100fe20008010875 */
[----:B------:R-:W-:Y:S01]  /*f6b0*/  MUFU.EX2 R106, R106 ;  /* 0x0000006a006a7308 */ /* 0x000fe20000000800 */
[----:B------:R-:W-:Y:S01]  /*f6c0*/  FFMA.FTZ R29, R10, UR4, -R117 ;  /* 0x000000040a1d7c23 */ /* 0x000fe20008010875 */
[--C-:B------:R-:W-:Y:S01]  /*f6d0*/  FFMA.FTZ R35, R70, UR4, -R115.reuse ;  /* 0x0000000446237c23 */ /* 0x100fe20008010873 */
[--C-:B------:R-:W-:Y:S01]  /*f6e0*/  FFMA.FTZ R30, R6, UR4, -R115.reuse ;  /* 0x00000004061e7c23 */ /* 0x100fe20008010873 */
[----:B------:R-:W3:Y:S01]  /*f6f0*/  LDSM.16.MT88.4 R68, [R146+0xa000] ;  /* 0x00a000009244783b */ /* 0x000ee20000004200 */
[--C-:B------:R-:W-:Y:S01]  /*f700*/  FFMA.FTZ R34, R16, UR4, -R115.reuse ;  /* 0x0000000410227c23 */ /* 0x100fe20008010873 */
[----:B------:R-:W-:Y:S01]  /*f710*/  FFMA.FTZ R31, R66, UR4, -R115 ;  /* 0x00000004421f7c23 */ /* 0x000fe20008010873 */
[----:B------:R-:W4:Y:S01]  /*f720*/  MUFU.EX2 R105, R105 ;  /* 0x0000006900697308 */ /* 0x000f220000000800 */
[----:B------:R-:W5:Y:S01]  /*f730*/  LDSM.16.MT88.4 R4, [R143+0xa000] ;  /* 0x00a000008f04783b */ /* 0x000f620000004200 */
[--C-:B------:R-:W-:Y:S01]  /*f740*/  FFMA.FTZ R104, R8, UR4, -R117.reuse ;  /* 0x0000000408687c23 */ /* 0x100fe20008010875 */
[--C-:B------:R-:W-:Y:S01]  /*f750*/  FFMA.FTZ R27, R26, UR4, -R117.reuse ;  /* 0x000000041a1b7c23 */ /* 0x100fe20008010875 */
[----:B------:R-:W-:Y:S01]  /*f760*/  MUFU.EX2 R33, R33 ;  /* 0x0000002100217308 */ /* 0x000fe20000000800 */
[----:B------:R-:W5:Y:S01]  /*f770*/  LDSM.16.MT88.4 R8, [R145+0x8800] ;  /* 0x008800009108783b */ /* 0x000f620000004200 */
[----:B------:R-:W-:Y:S01]  /*f780*/  FFMA.FTZ R26, R28, UR4, -R117 ;  /* 0x000000041c1a7c23 */ /* 0x000fe20008010875 */
[--C-:B------:R-:W-:Y:S01]  /*f790*/  FFMA.FTZ R108, R22, UR4, -R115.reuse ;  /* 0x00000004166c7c23 */ /* 0x100fe20008010873 */
[----:B------:R-:W2:Y:S01]  /*f7a0*/  MUFU.EX2 R32, R32 ;  /* 0x0000002000207308 */ /* 0x000ea20000000800 */
[--C-:B------:R-:W-:Y:S01]  /*f7b0*/  FFMA.FTZ R107, R12, UR4, -R115.reuse ;  /* 0x000000040c6b7c23 */ /* 0x100fe20008010873 */
[--C-:B------:R-:W-:Y:S01]  /*f7c0*/  FFMA.FTZ R28, R14, UR4, -R115.reuse ;  /* 0x000000040e1c7c23 */ /* 0x100fe20008010873 */
[--C-:B------:R-:W-:Y:S01]  /*f7d0*/  FFMA.FTZ R109, R20, UR4, -R115.reuse ;  /* 0x00000004146d7c23 */ /* 0x100fe20008010873 */
[----:B------:R-:W-:Y:S01]  /*f7e0*/  MUFU.EX2 R35, R35 ;  /* 0x0000002300237308 */ /* 0x000fe20000000800 */
[----:B------:R-:W5:Y:S01]  /*f7f0*/  LDSM.16.MT88.4 R12, [R144+0x8800] ;  /* 0x00880000900c783b */ /* 0x000f620000004200 */
[----:B----4-:R-:W-:Y:S01]  /*f800*/  F2FP.BF16.F32.PACK_AB R88, R105, R106 ;  /* 0x0000006a6958723e */ /* 0x010fe200000010ff */
[----:B------:R-:W-:Y:S01]  /*f810*/  FFMA.FTZ R123, R128, UR4, -R115 ;  /* 0x00000004807b7c23 */ /* 0x000fe20008010873 */
[----:B------:R-:W4:Y:S01]  /*f820*/  MUFU.EX2 R34, R34 ;  /* 0x0000002200227308 */ /* 0x000f220000000800 */
[----:B------:R-:W5:Y:S01]  /*f830*/  LDSM.16.MT88.4 R16, [R146+0x8800] ;  /* 0x008800009210783b */ /* 0x000f620000004200 */
[--C-:B------:R-:W-:Y:S01]  /*f840*/  FFMA.FTZ R121, R122, UR4, -R117.reuse ;  /* 0x000000047a797c23 */ /* 0x100fe20008010875 */
[----:B------:R-:W-:Y:S01]  /*f850*/  FFMA.FTZ R119, R134, UR4, -R117 ;  /* 0x0000000486777c23 */ /* 0x000fe20008010875 */
[----:B------:R-:W-:Y:S01]  /*f860*/  MUFU.EX2 R31, R31 ;  /* 0x0000001f001f7308 */ /* 0x000fe20000000800 */
[----:B------:R-:W5:Y:S01]  /*f870*/  LDSM.16.MT88.4 R20, [R143+0x8800] ;  /* 0x008800008f14783b */ /* 0x000f620000004200 */
[----:B--2---:R-:W-:Y:S01]  /*f880*/  F2FP.BF16.F32.PACK_AB R90, R32, R33 ;  /* 0x00000021205a723e */ /* 0x004fe200000010ff */
[--C-:B------:R-:W-:Y:S01]  /*f890*/  FFMA.FTZ R125, R126, UR4, -R115.reuse ;  /* 0x000000047e7d7c23 */ /* 0x100fe20008010873 */
[----:B------:R-:W2:Y:S01]  /*f8a0*/  MUFU.EX2 R30, R30 ;  /* 0x0000001e001e7308 */ /* 0x000ea20000000800 */
[----:B------:R-:W-:Y:S01]  /*f8b0*/  FFMA.FTZ R128, R130, UR4, -R115 ;  /* 0x0000000482807c23 */ /* 0x000fe20008010873 */
[--C-:B------:R-:W-:Y:S01]  /*f8c0*/  FFMA.FTZ R166, R166, UR4, -R117.reuse ;  /* 0x00000004a6a67c23 */ /* 0x100fe20008010875 */
[--C-:B------:R-:W-:Y:S01]  /*f8d0*/  FFMA.FTZ R162, R162, UR4, -R117.reuse ;  /* 0x00000004a2a27c23 */ /* 0x100fe20008010875 */
[----:B------:R-:W-:Y:S01]  /*f8e0*/  MUFU.EX2 R29, R29 ;  /* 0x0000001d001d7308 */ /* 0x000fe20000000800 */
[--C-:B------:R-:W-:Y:S01]  /*f8f0*/  FFMA.FTZ R127, R118, UR4, -R117.reuse ;  /* 0x00000004767f7c23 */ /* 0x100fe20008010875 */
[----:B----4-:R-:W-:Y:S01]  /*f900*/  F2FP.BF16.F32.PACK_AB R89, R34, R35 ;  /* 0x000000232259723e */ /* 0x010fe200000010ff */
[----:B------:R-:W-:Y:S01]  /*f910*/  FFMA.FTZ R171, R114, UR4, -R117 ;  /* 0x0000000472ab7c23 */ /* 0x000fe20008010875 */
[----:B------:R-:W4:Y:S01]  /*f920*/  MUFU.EX2 R104, R104 ;  /* 0x0000006800687308 */ /* 0x000f220000000800 */
[----:B------:R-:W-:Y:S01]  /*f930*/  FFMA.FTZ R169, R110, UR4, -R115 ;  /* 0x000000046ea97c23 */ /* 0x000fe20008010873 */
[--C-:B------:R-:W-:Y:S01]  /*f940*/  FFMA.FTZ R120, R120, UR4, -R117.reuse ;  /* 0x0000000478787c23 */ /* 0x100fe20008010875 */
[----:B------:R-:W-:Y:S01]  /*f950*/  FFMA.FTZ R116, R116, UR4, -R117 ;  /* 0x0000000474747c23 */ /* 0x000fe20008010875 */
[----:B------:R-:W-:Y:S01]  /*f960*/  MUFU.EX2 R27, R27 ;  /* 0x0000001b001b7308 */ /* 0x000fe20000000800 */
[----:B------:R-:W-:Y:S01]  /*f970*/  FFMA.FTZ R113, R113, UR4, -R115 ;  /* 0x0000000471717c23 */ /* 0x000fe20008010873 */
[----:B--2---:R-:W-:Y:S01]  /*f980*/  F2FP.BF16.F32.PACK_AB R91, R30, R31 ;  /* 0x0000001f1e5b723e */ /* 0x004fe200000010ff */
[----:B------:R-:W-:Y:S01]  /*f990*/  FADD.FTZ R106, R106, R105 ;  /* 0x000000696a6a7221 */ /* 0x000fe20000010000 */
[----:B------:R-:W-:Y:S01]  /*f9a0*/  MUFU.EX2 R26, R26 ;  /* 0x0000001a001a7308 */ /* 0x000fe20000000800 */
[----:B------:R-:W-:-:S02]  /*f9b0*/  FADD.FTZ R34, R35, R34 ;  /* 0x0000002223227221 */ /* 0x000fc40000010000 */
[----:B------:R-:W-:Y:S01]  /*f9c0*/  FADD.FTZ R33, R33, R106 ;  /* 0x0000006a21217221 */ /* 0x000fe20000010000 */
[----:B------:R-:W-:Y:S01]  /*f9d0*/  MUFU.EX2 R108, R108 ;  /* 0x0000006c006c7308 */ /* 0x000fe20000000800 */
[C---:B------:R-:W-:Y:S02]  /*f9e0*/  HMMA.16816.F32.BF16 R40, R88.reuse, R44, RZ ;  /* 0x0000002c5828723c */ /* 0x040fe400000418ff */
[----:B------:R-:W-:Y:S01]  /*f9f0*/  FADD.FTZ R32, R32, R33 ;  /* 0x0000002120207221 */ /* 0x000fe20000010000 */
[----:B------:R-:W2:Y:S04]  /*fa00*/  MUFU.EX2 R107, R107 ;  /* 0x0000006b006b7308 */ /* 0x000ea80000000800 */
[----:B------:R-:W-:Y:S01]  /*fa10*/  MUFU.EX2 R28, R28 ;  /* 0x0000001c001c7308 */ /* 0x000fe20000000800 */
[C---:B------:R-:W-:Y:S03]  /*fa20*/  HMMA.16816.F32.BF16 R44, R88.reuse, R46, RZ ;  /* 0x0000002e582c723c */ /* 0x040fe600000418ff */
[----:B------:R-:W2:Y:S04]  /*fa30*/  MUFU.EX2 R109, R109 ;  /* 0x0000006d006d7308 */ /* 0x000ea80000000800 */
[----:B------:R1:W-:Y:S01]  /*fa40*/  MUFU.EX2 R122, R166 ;  /* 0x000000a6007a7308 */ /* 0x0003e20000000800 */
[C---:B------:R-:W-:Y:S03]  /*fa50*/  HMMA.16816.F32.BF16 R96, R88.reuse, R36, RZ ;  /* 0x000000245860723c */ /* 0x040fe600000418ff */
[----:B------:R-:W2:Y:S04]  /*fa60*/  MUFU.EX2 R121, R121 ;  /* 0x0000007900797308 */ /* 0x000ea80000000800 */
[----:B------:R-:W-:Y:S01]  /*fa70*/  MUFU.EX2 R119, R119 ;  /* 0x0000007700777308 */ /* 0x000fe20000000800 */
[----:B------:R-:W-:Y:S03]  /*fa80*/  HMMA.16816.F32.BF16 R48, R88, R52, RZ ;  /* 0x000000345830723c */ /* 0x000fe600000418ff */
[----:B------:R-:W-:Y:S01]  /*fa90*/  MUFU.EX2 R125, R125 ;  /* 0x0000007d007d7308 */ /* 0x000fe20000000800 */
[----:B-1----:R-:W-:-:S03]  /*faa0*/  IMAD.MOV.U32 R166, RZ, RZ, -0x1 ;  /* 0xffffffffffa67424 */ /* 0x002fc600078e00ff */
        /* <DEDUP_REMOVED lines=17> */
[----:B-----5:R-:W-:Y:S01]  /*fbc0*/  HMMA.16816.F32.BF16 R92, R88, R4, RZ ;  /* 0x00000004585c723c */ /* 0x020fe200000418ff */
[----:B----4-:R-:W-:Y:S01]  /*fbd0*/  F2FP.BF16.F32.PACK_AB R4, R104, R29 ;  /* 0x0000001d6804723e */ /* 0x010fe200000010ff */
[----:B------:R-:W-:Y:S01]  /*fbe0*/  FADD.FTZ R29, R29, R32 ;  /* 0x000000201d1d7221 */ /* 0x000fe20000010000 */
[----:B--2---:R-:W-:-:S03]  /*fbf0*/  F2FP.BF16.F32.PACK_AB R5, R107, R108 ;  /* 0x0000006c6b05723e */ /* 0x004fc600000010ff */
[----:B------:R-:W-:Y:S02]  /*fc00*/  FADD.FTZ R104, R104, R29 ;  /* 0x0000001d68687221 */ /* 0x000fe40000010000 */
[----:B------:R-:W-:Y:S01]  /*fc10*/  HMMA.16816.F32.BF16 R88, R88, R6, RZ ;  /* 0x000000065858723c */ /* 0x000fe200000418ff */
[----:B------:R-:W-:Y:S02]  /*fc20*/  F2FP.BF16.F32.PACK_AB R6, R26, R27 ;  /* 0x0000001b1a06723e */ /* 0x000fe400000010ff */
[----:B------:R-:W-:-:S07]  /*fc30*/  F2FP.BF16.F32.PACK_AB R7, R109, R28 ;  /* 0x0000001c6d07723e */ /* 0x000fce00000010ff */
        /* <DEDUP_REMOVED lines=9> */
[----:B------:R-:W-:Y:S01]  /*fcd0*/  HMMA.16816.F32.BF16 R56, R4, R20, R56 ;  /* 0x000000140438723c */ /* 0x000fe20000041838 */
[----:B------:R-:W-:-:S02]  /*fce0*/  FFMA.FTZ R20, R124, UR4, -R115 ;  /* 0x000000047c147c23 */ /* 0x000fc40008010873 */
[----:B------:R-:W4:Y:S04]  /*fcf0*/  MUFU.EX2 R124, R162 ;  /* 0x000000a2007c7308 */ /* 0x000f280000000800 */
[----:B------:R5:W4:Y:S01]  /*fd00*/  MUFU.EX2 R126, R20 ;  /* 0x00000014007e7308 */ /* 0x000b220000000800 */
        /* <DEDUP_REMOVED lines=9> */
[C---:B------:R-:W-:Y:S01]  /*fda0*/  HMMA.16816.F32.BF16 R60, R4.reuse, R22, R60 ;  /* 0x00000016043c723c */ /* 0x040fe2000004183c */
[----:B-----5:R-:W-:Y:S07]  /*fdb0*/  LDSM.16.MT88.4 R20, [R143+0x9000] ;  /* 0x009000008f14783b */ /* 0x020fee0000004200 */
[C---:B-1----:R-:W-:Y:S08]  /*fdc0*/  HMMA.16816.F32.BF16 R92, R4.reuse, R8, R92 ;  /* 0x00000008045c723c */ /* 0x042ff0000004185c */
[----:B------:R-:W-:Y:S01]  /*fdd0*/  HMMA.16816.F32.BF16 R88, R4, R10, R88 ;  /* 0x0000000a0458723c */ /* 0x000fe20000041858 */
[----:B------:R-:W1:Y:S01]  /*fde0*/  LDSM.16.MT88.4 R8, [R144+0x9000] ;  /* 0x009000009008783b */ /* 0x000e620000004200 */
[----:B------:R-:W-:-:S02]  /*fdf0*/  F2FP.BF16.F32.PACK_AB R4, R121, R122 ;  /* 0x0000007a7904723e */ /* 0x000fc400000010ff */
[----:B----4-:R-:W-:Y:S02]  /*fe00*/  F2FP.BF16.F32.PACK_AB R6, R124, R119 ;  /* 0x000000777c06723e */ /* 0x010fe400000010ff */
        /* <DEDUP_REMOVED lines=20> */
[C---:B---3--:R-:W-:Y:S08]  /*ff50*/  HMMA.16816.F32.BF16 R72, R4.reuse, R16, R72 ;  /* 0x000000100448723c */ /* 0x048ff00000041848 */
[C---:B------:R-:W-:Y:S01]  /*ff60*/  HMMA.16816.F32.BF16 R76, R4.reuse, R18, R76 ;  /* 0x00000012044c723c */ /* 0x040fe2000004184c */
[----:B------:R-:W3:Y:S07]  /*ff70*/  LDSM.16.MT88.4 R16, [R146+0x9800] ;  /* 0x009800009210783b */ /* 0x000eee0000004200 */
[C---:B-1----:R-:W-:Y:S08]  /*ff80*/  HMMA.16816.F32.BF16 R80, R4.reuse, R8, R80 ;  /* 0x000000080450723c */ /* 0x042ff00000041850 */
[C---:B------:R-:W-:Y:S01]  /*ff90*/  HMMA.16816.F32.BF16 R84, R4.reuse, R10, R84 ;  /* 0x0000000a0454723c */ /* 0x040fe20000041854 */
[----:B------:R-:W1:Y:S07]  /*ffa0*/  LDSM.16.MT88.4 R8, [R145+0x9800] ;  /* 0x009800009108783b */ /* 0x000e6e0000004200 */
        /* <DEDUP_REMOVED lines=9> */
[C---:B---3--:R-:W-:Y:S08]  /*10040*/  HMMA.16816.F32.BF16 R96, R4.reuse, R16, R96 ;  /* 0x000000100460723c */ /* 0x048ff00000041860 */
[C---:B-1----:R-:W-:Y:S08]  /*10050*/  HMMA.16816.F32.BF16 R40, R4.reuse, R8, R40 ;  /* 0x000000080428723c */ /* 0x042ff00000041828 */
[C---:B------:R-:W-:Y:S01]  /*10060*/  HMMA.16816.F32.BF16 R44, R4.reuse, R10, R44 ;  /* 0x0000000a042c723c */ /* 0x040fe2000004182c */
[----:B------:R-:W1:Y:S07]  /*10070*/  LDSM.16.MT88.4 R8, [R146+0xb800] ;  /* 0x00b800009208783b */ /* 0x000e6e0000004200 */
[C---:B------:R-:W-:Y:S01]  /*10080*/  HMMA.16816.F32.BF16 R36, R4.reuse, R18, R36 ;  /* 0x000000120424723c */ /* 0x040fe20000041824 */
[----:B------:R-:W3:Y:S07]  /*10090*/  LDSM.16.MT88.4 R16, [R145+0xb800] ;  /* 0x00b800009110783b */ /* 0x000eee0000004200 */
[C---:B--2---:R-:W-:Y:S08]  /*100a0*/  HMMA.16816.F32.BF16 R48, R4.reuse, R12, R48 ;  /* 0x0000000c0430723c */ /* 0x044ff00000041830 */
[C---:B------:R-:W-:Y:S01]  /*100b0*/  HMMA.16816.F32.BF16 R52, R4.reuse, R14, R52 ;  /* 0x0000000e0434723c */ /* 0x040fe20000041834 */
[----:B------:R-:W2:Y:S07]  /*100c0*/  LDSM.16.MT88.4 R12, [R144+0xb800] ;  /* 0x00b80000900c783b */ /* 0x000eae0000004200 */
[C---:B------:R-:W-:Y:S08]  /*100d0*/  HMMA.16816.F32.BF16 R56, R4.reuse, R20, R56 ;  /* 0x000000140438723c */ /* 0x040ff00000041838 */
[C---:B------:R-:W-:Y:S08]  /*100e0*/  HMMA.16816.F32.BF16 R60, R4.reuse, R22, R60 ;  /* 0x00000016043c723c */ /* 0x040ff0000004183c */
[C---:B-1----:R-:W-:Y:S08]  /*100f0*/  HMMA.16816.F32.BF16 R64, R4.reuse, R8, R64 ;  /* 0x000000080440723c */ /* 0x042ff00000041840 */
[C---:B------:R-:W-:Y:S01]  /*10100*/  HMMA.16816.F32.BF16 R68, R4.reuse, R10, R68 ;  /* 0x0000000a0444723c */ /* 0x040fe20000041844 */
[----:B------:R-:W1:Y:S07]  /*10110*/  LDSM.16.MT88.4 R8, [R143+0xb800] ;  /* 0x00b800008f08783b */ /* 0x000e6e0000004200 */
[----:B---3--:R-:W-:Y:S01]  /*10120*/  HMMA.16816.F32.BF16 R72, R4, R16, R72 ;  /* 0x000000100448723c */ /* 0x008fe20000041848 */
        /* <DEDUP_REMOVED lines=29> */
[----:B------:R-:W-:Y:S06]  /*10300*/  @!P6 BRA `(.L_x_4733) ;  /* 0x0000002c00cce947 */ /* 0x000fec0003800000 */
[----:B------:R-:W-:-:S04]  /*10310*/  DEPBAR.LE SB0, 0x0 ;  /* 0x000080000000791a */ /* 0x000fc80000000000 */
[----:B------:R-:W-:-:S04]  /*10320*/  UISETP.NE.U32.AND UP0, UPT, UR12, URZ, UPT ;  /* 0x000000ff0c00728c */ /* 0x000fc8000bf05070 */
[----:B------:R-:W-:Y:S01]  /*10330*/  UISETP.NE.AND.EX UP0, UPT, UR13, URZ, UPT, UP0 ;  /* 0x000000ff0d00728c */ /* 0x000fe2000bf05300 */
[----:B------:R-:W-:Y:S08]  /*10340*/  BAR.SYNC.DEFER_BLOCKING 0x0 ;  /* 0x0000000000007b1d */ /* 0x000ff00000010000 */
        /* <DEDUP_REMOVED lines=63> */
.L_x_4734:
[----:B------:R-:W-:Y:S01]  /*10740*/  UMOV UR8, URZ ;  /* 0x000000ff00087c82 */ /* 0x000fe20008000000 */
[----:B------:R-:W-:Y:S01]  /*10750*/  IMAD.SHL.U32 R4, R24, 0x40, RZ ;  /* 0x0000004018047824 */ /* 0x000fe200078e00ff */
[----:B------:R-:W-:-:S05]  /*10760*/  IADD3 R5, P0, PT, RZ, -UR8, RZ ;  /* 0x80000008ff057c10 */ /* 0x000fca000ff1e0ff */
[----:B------:R-:W-:-:S05]  /*10770*/  IMAD.X R4, RZ, RZ, ~R4, P0 ;  /* 0x000000ffff047224 */ /* 0x000fca00000e0e04 */
[----:B------:R-:W-:-:S04]  /*10780*/  SHF.R.S64 R5, R5, 0x1f, R4 ;  /* 0x0000001f05057819 */ /* 0x000fc80000001004 */
[----:B------:R-:W-:-:S04]  /*10790*/  IADD3 R150, P0, PT, R5, R150, RZ ;  /* 0x0000009605967210 */ /* 0x000fc80007f1e0ff */
[----:B------:R-:W-:-:S09]  /*107a0*/  LEA.HI.X.SX32 R151, R4, R151, 0x1, P0 ;  /* 0x0000009704977211 */ /* 0x000fd200000f0eff */
.L_x_4735:
[----:B------:R-:W1:Y:S01]  /*107b0*/  LDCU UR8, c[0x0][0x440] ;  /* 0x00008800ff0877ac */ /* 0x000e620008000800 */
[C---:B------:R-:W-:Y:S01]  /*107c0*/  IMAD.SHL.U32 R5, R24.reuse, 0x20, RZ ;  /* 0x0000002018057824 */ /* 0x040fe200078e00ff */
[C---:B------:R-:W-:Y:S02]  /*107d0*/  LEA R8, P2, R24.reuse, R150, 0x5 ;  /* 0x0000009618087211 */ /* 0x040fe400078428ff */
[C-C-:B------:R-:W-:Y:S02]  /*107e0*/  SHF.L.U64.HI R4, R24.reuse, 0x5, R25.reuse ;  /* 0x0000000518047819 */ /* 0x140fe40000010219 */
        /* <DEDUP_REMOVED lines=31> */
[----:B------:R-:W-:Y:S01]  /*109e0*/  @P1 STS.128 [R163+0x9000], RZ ;  /* 0x009000ffa3001388 */ /* 0x000fe20000000c00 */
[----:B-1----:R-:W-:-:S02]  /*109f0*/  @!P0 IMAD.MOV.U32 R8, RZ, RZ, R6 ;  /* 0x000000ffff088224 */ /* 0x002fc400078e0006 */
        /* <DEDUP_REMOVED lines=19> */
[----:B--2---:R-:W1:Y:S04]  /*10b30*/  LDSM.16.M88.4 R4, [R141+UR5+0x5000] ;  /* 0x005000058d04783b */ /* 0x004e680008000200 */
[----:B------:R-:W2:Y:S04]  /*10b40*/  LDSM.16.M88.4 R108, [R141+UR5+0x5800] ;  /* 0x005800058d6c783b */ /* 0x000ea80008000200 */
[----:B------:R-:W-:Y:S04]  /*10b50*/  LDSM.16.M88.4 R104, [R140] ;  /* 0x000000008c68783b */ /* 0x000fe80000000200 */
[----:B------:R-:W5:Y:S04]  /*10b60*/  LDSM.16.M88.4 R32, [R137+0x4000] ;  /* 0x004000008920783b */ /* 0x000f680000000200 */
[----:B------:R-:W5:Y:S04]  /*10b70*/  LDSM.16.M88.4 R28, [R137+0x4800] ;  /* 0x00480000891c783b */ /* 0x000f680000000200 */
[----:B------:R-:W5:Y:S04]  /*10b80*/  LDSM.16.M88.4 R124, [R137+0x5000] ;  /* 0x00500000897c783b */ /* 0x000f680000000200 */
[----:B------:R-:W5:Y:S04]  /*10b90*/  LDSM.16.M88.4 R120, [R137+0x5800] ;  /* 0x005800008978783b */ /* 0x000f680000000200 */
[----:B------:R-:W-:Y:S01]  /*10ba0*/  LDSM.16.M88.4 R128, [R136+0x5000] ;  /* 0x005000008880783b */ /* 0x000fe20000000200 */
[C---:B---3--:R-:W-:Y:S03]  /*10bb0*/  HMMA.16816.F32.BF16 R24, R112.reuse, R20, RZ ;  /* 0x000000147018723c */ /* 0x048fe600000418ff */
[----:B------:R-:W0:Y:S05]  /*10bc0*/  LDGDEPBAR ;  /* 0x00000000000079af */ /* 0x000e2a0000000000 */
[C---:B------:R-:W-:Y:S08]  /*10bd0*/  HMMA.16816.F32.BF16 R20, R112.reuse, R22, RZ ;  /* 0x000000167014723c */ /* 0x040ff000000418ff */
[C---:B----4-:R-:W-:Y:S08]  /*10be0*/  HMMA.16816.F32.BF16 R16, R112.reuse, R12, RZ ;  /* 0x0000000c7010723c */ /* 0x050ff000000418ff */
[C---:B------:R-:W-:Y:S08]  /*10bf0*/  HMMA.16816.F32.BF16 R12, R112.reuse, R14, RZ ;  /* 0x0000000e700c723c */ /* 0x040ff000000418ff */
[C---:B-1----:R-:W-:Y:S08]  /*10c00*/  HMMA.16816.F32.BF16 R8, R112.reuse, R4, RZ ;  /* 0x000000047008723c */ /* 0x042ff000000418ff */
[C---:B------:R-:W-:Y:S08]  /*10c10*/  HMMA.16816.F32.BF16 R4, R112.reuse, R6, RZ ;  /* 0x000000067004723c */ /* 0x040ff000000418ff */
[C---:B--2---:R-:W-:Y:S08]  /*10c20*/  HMMA.16816.F32.BF16 R116, R112.reuse, R108, RZ ;  /* 0x0000006c7074723c */ /* 0x044ff000000418ff */
        /* <DEDUP_REMOVED lines=10> */
[----:B------:R-:W-:Y:S07]  /*10cd0*/  LDSM.16.M88.4 R124, [R103+0x5000] ;  /* 0x00500000677c783b */ /* 0x000fee0000000200 */
[C---:B------:R-:W-:Y:S08]  /*10ce0*/  HMMA.16816.F32.BF16 R116, R104.reuse, R120, R116 ;  /* 0x000000786874723c */ /* 0x040ff00000041874 */
[----:B------:R-:W-:Y:S01]  /*10cf0*/  HMMA.16816.F32.BF16 R112, R104, R122, R112 ;  /* 0x0000007a6870723c */ /* 0x000fe20000041870 */
[----:B------:R-:W3:Y:S04]  /*10d00*/  LDSM.16.M88.4 R120, [R136+0x5800] ;  /* 0x005800008878783b */ /* 0x000ee80000000200 */
[----:B------:R-:W-:Y:S03]  /*10d10*/  LDSM.16.M88.4 R104, [R138] ;  /* 0x000000008a68783b */ /* 0x000fe60000000200 */
        /* <DEDUP_REMOVED lines=10> */
[----:B------:R-:W-:Y:S01]  /*10dc0*/  HMMA.16816.F32.BF16 R112, R108, R122, R112 ;  /* 0x0000007a6c70723c */ /* 0x000fe20000041870 */
[----:B------:R-:W3:Y:S04]  /*10dd0*/  LDSM.16.M88.4 R120, [R103+0x5800] ;  /* 0x005800006778783b */ /* 0x000ee80000000200 */
[----:B------:R-:W-:Y:S03]  /*10de0*/  LDSM.16.M88.4 R108, [R142+0x2000] ;  /* 0x002000008e6c783b */ /* 0x000fe60000000200 */
[C---:B-1----:R-:W-:Y:S08]  /*10df0*/  HMMA.16816.F32.BF16 R24, R104.reuse, R32, R24 ;  /* 0x000000206818723c */ /* 0x042ff00000041818 */
[C---:B------:R-:W-:Y:S01]  /*10e00*/  HMMA.16816.F32.BF16 R20, R104.reuse, R34, R20 ;  /* 0x000000226814723c */ /* 0x040fe20000041814 */
[----:B------:R-:W1:Y:S07]  /*10e10*/  LDSM.16.M88.4 R32, [R141+UR5+0x6000] ;  /* 0x006000058d20783b */ /* 0x000e6e0008000200 */
[C---:B--2---:R-:W-:Y:S08]  /*10e20*/  HMMA.16816.F32.BF16 R16, R104.reuse, R28, R16 ;  /* 0x0000001c6810723c */ /* 0x044ff00000041810 */
[C---:B------:R-:W-:Y:S01]  /*10e30*/  HMMA.16816.F32.BF16 R12, R104.reuse, R30, R12 ;  /* 0x0000001e680c723c */ /* 0x040fe2000004180c */
[----:B------:R-:W2:Y:S07]  /*10e40*/  LDSM.16.M88.4 R28, [R141+UR5+0x6800] ;  /* 0x006800058d1c783b */ /* 0x000eae0008000200 */
[C---:B------:R-:W-:Y:S08]  /*10e50*/  HMMA.16816.F32.BF16 R8, R104.reuse, R124, R8 ;  /* 0x0000007c6808723c */ /* 0x040ff00000041808 */
[C---:B------:R-:W-:Y:S01]  /*10e60*/  HMMA.16816.F32.BF16 R4, R104.reuse, R126, R4 ;  /* 0x0000007e6804723c */ /* 0x040fe20000041804 */
[----:B------:R-:W4:Y:S07]  /*10e70*/  LDSM.16.M88.4 R124, [R141+UR5+0x7800] ;  /* 0x007800058d7c783b */ /* 0x000f2e0008000200 */
[C---:B---3--:R-:W-:Y:S08]  /*10e80*/  HMMA.16816.F32.BF16 R116, R104.reuse, R120, R116 ;  /* 0x000000786874723c */ /* 0x048ff00000041874 */
        /* <DEDUP_REMOVED lines=13> */
[----:B------:R-:W-:Y:S01]  /*10f60*/  HMMA.16816.F32.BF16 R112, R108, R126, R112 ;  /* 0x0000007e6c70723c */ /* 0x000fe20000041870 */
[----:B------:R-:W3:Y:S04]  /*10f70*/  LDSM.16.M88.4 R108, [R137+0x7800] ;  /* 0x00780000896c783b */ /* 0x000ee80000000200 */
        /* <DEDUP_REMOVED lines=8> */
[C---:B---3--:R-:W-:Y:S08]  /*11000*/  HMMA.16816.F32.BF16 R116, R104.reuse, R108, R116 ;  /* 0x0000006c6874723c */ /* 0x048ff00000041874 */
[----:B------:R-:W-:Y:S01]  /*11010*/  HMMA.16816.F32.BF16 R112, R104, R110, R112 ;  /* 0x0000006e6870723c */ /* 0x000fe20000041870 */
[----:B------:R-:W-:Y:S07]  /*11020*/  LDSM.16.M88.4 R108, [R138+0x2000] ;  /* 0x002000008a6c783b */ /* 0x000fee0000000200 */
[C---:B-1----:R-:W-:Y:S08]  /*11030*/  HMMA.16816.F32.BF16 R24, R124.reuse, R32, R24 ;  /* 0x000000207c18723c */ /* 0x042ff00000041818 */
[----:B------:R-:W-:Y:S01]  /*11040*/  HMMA.16816.F32.BF16 R20, R124, R34, R20 ;  /* 0x000000227c14723c */ /* 0x000fe20000041814 */
[----:B------:R-:W1:Y:S07]  /*11050*/  LDSM.16.M88.4 R32, [R103+0x6800] ;  /* 0x006800006720783b */ /* 0x000e6e0000000200 */
[----:B------:R-:W-:Y:S01]  /*11060*/  HMMA.16816.F32.BF16 R4, R104, R122, R4 ;  /* 0x0000007a6804723c */ /* 0x000fe20000041804 */
[----:B------:R-:W3:Y:S04]  /*11070*/  LDSM.16.M88.4 R104, [R103+0x6000] ;  /* 0x006000006768783b */ /* 0x000ee80000000200 */
[----:B------:R-:W-:Y:S03]  /*11080*/  LDSM.16.M88.4 R120, [R136+0x7800] ;  /* 0x007800008878783b */ /* 0x000fe60000000200 */
[C---:B--2---:R-:W-:Y:S08]  /*11090*/  HMMA.16816.F32.BF16 R16, R124.reuse, R28, R16 ;  /* 0x0000001c7c10723c */ /* 0x044ff00000041810 */
[C---:B------:R-:W-:Y:S01]  /*110a0*/  HMMA.16816.F32.BF16 R12, R124.reuse, R30, R12 ;  /* 0x0000001e7c0c723c */ /* 0x040fe2000004180c */
[----:B------:R-:W2:Y:S07]  /*110b0*/  LDSM.16.M88.4 R28, [R103+0x7000] ;  /* 0x00700000671c783b */ /* 0x000eae0000000200 */
[C---:B------:R-:W-:Y:S08]  /*110c0*/  HMMA.16816.F32.BF16 R8, R124.reuse, R128, R8 ;  /* 0x000000807c08723c */ /* 0x040ff00000041808 */
[----:B------:R-:W-:Y:S08]  /*110d0*/  HMMA.16816.F32.BF16 R4, R124, R130, R4 ;  /* 0x000000827c04723c */ /* 0x000ff00000041804 */
[----:B-1----:R-:W-:Y:S01]  /*110e0*/  HMMA.16816.F32.BF16 R16, R108, R32, R16 ;  /* 0x000000206c10723c */ /* 0x002fe20000041810 */
[----:B------:R-:W-:-:S05]  /*110f0*/  IMAD.SHL.U32 R32, R153, 0x2, RZ ;  /* 0x0000000299207824 */ /* 0x000fca00078e00ff */
[----:B------:R-:W-:Y:S02]  /*11100*/  LOP3.LUT R33, R32, 0x6, RZ, 0xc0, !PT ;  /* 0x0000000620217812 */ /* 0x000fe400078ec0ff */
[----:B---3--:R-:W-:Y:S03]  /*11110*/  HMMA.16816.F32.BF16 R24, R108, R104, R24 ;  /* 0x000000686c18723c */ /* 0x008fe60000041818 */
[----:B------:R-:W-:-:S05]  /*11120*/  IMAD R33, R102, 0x40, R33 ;  /* 0x0000004066217824 */ /* 0x000fca00078e0221 */
[C---:B------:R-:W-:Y:S08]  /*11130*/  HMMA.16816.F32.BF16 R20, R108.reuse, R106, R20 ;  /* 0x0000006a6c14723c */ /* 0x040ff00000041814 */
[----:B------:R-:W-:Y:S01]  /*11140*/  HMMA.16816.F32.BF16 R12, R108, R34, R12 ;  /* 0x000000226c0c723c */ /* 0x000fe2000004180c */
[----:B------:R-:W-:-:S05]  /*11150*/  VIADD R35, R33, 0xffffff80 ;  /* 0xffffff8021237836 */ /* 0x000fca0000000000 */
[----:B------:R-:W-:Y:S02]  /*11160*/  ISETP.GE.AND P4, PT, R35, R0, PT ;  /* 0x000000002300720c */ /* 0x000fe40003f86270 */
[----:B--2---:R-:W-:Y:S01]  /*11170*/  HMMA.16816.F32.BF16 R8, R108, R28, R8 ;  /* 0x0000001c6c08723c */ /* 0x004fe20000041808 */
[----:B------:R-:W-:Y:S01]  /*11180*/  VIADD R29, R33, 0xffffff81 ;  /* 0xffffff81211d7836 */ /* 0x000fe20000000000 */
[----:B------:R-:W-:Y:S01]  /*11190*/  ISETP.GE.AND P3, PT, R35, R2, PT ;  /* 0x000000022300720c */ /* 0x000fe20003f66270 */
[----:B------:R-:W-:Y:S01]  /*111a0*/  VIADD R35, R33, 0xffffff88 ;  /* 0xffffff8821237836 */ /* 0x000fe20000000000 */
[----:B------:R-:W-:Y:S02]  /*111b0*/  FSEL R28, R24, -INF , !P4 ;  /* 0xff800000181c7808 */ /* 0x000fe40006000000 */
[C---:B------:R-:W-:Y:S02]  /*111c0*/  ISETP.GE.AND P2, PT, R29.reuse, R0, PT ;  /* 0x000000001d00720c */ /* 0x040fe40003f46270 */
[-C--:B------:R-:W-:Y:S01]  /*111d0*/  ISETP.GE.AND P6, PT, R29, R2.reuse, PT ;  /* 0x000000021d00720c */ /* 0x080fe20003fc6270 */
[----:B------:R-:W-:Y:S01]  /*111e0*/  VIADD R29, R33, 0xffffff89 ;  /* 0xffffff89211d7836 */ /* 0x000fe20000000000 */
[----:B------:R-:W-:Y:S01]  /*111f0*/  FSEL R135, R26, -INF , !P3 ;  /* 0xff8000001a877808 */ /* 0x000fe20005800000 */
[----:B------:R-:W-:Y:S01]  /*11200*/  HMMA.16816.F32.BF16 R116, R124, R120, R116 ;  /* 0x000000787c74723c */ /* 0x000fe20000041874 */
[----:B------:R-:W-:Y:S01]  /*11210*/  FSEL R32, R25, -INF , !P2 ;  /* 0xff80000019207808 */ /* 0x000fe20005000000 */
[----:B------:R-:W-:Y:S01]  /*11220*/  VIADD R25, R33, 0xffffff91 ;  /* 0xffffff9121197836 */ /* 0x000fe20000000000 */
[----:B------:R-:W-:-:S02]  /*11230*/  ISETP.GE.AND P4, PT, R35, R2, PT ;  /* 0x000000022300720c */ /* 0x000fc40003f86270 */
[C---:B------:R-:W-:Y:S02]  /*11240*/  ISETP.GE.AND P3, PT, R29.reuse, R0, PT ;  /* 0x000000001d00720c */ /* 0x040fe40003f66270 */
[----:B------:R-:W-:Y:S01]  /*11250*/  ISETP.GE.AND P2, PT, R29, R2, PT ;  /* 0x000000021d00720c */ /* 0x000fe20003f46270 */
[----:B------:R-:W-:Y:S01]  /*11260*/  HMMA.16816.F32.BF16 R4, R108, R30, R4 ;  /* 0x0000001e6c04723c */ /* 0x000fe20000041804 */
[----:B------:R-:W-:Y:S02]  /*11270*/  FSEL R131, R22, -INF , !P4 ;  /* 0xff80000016837808 */ /* 0x000fe40006000000 */
[----:B------:R-:W-:Y:S01]  /*11280*/  FSEL R162, R21, -INF , !P3 ;  /* 0xff80000015a27808 */ /* 0x000fe20005800000 */
[----:B------:R-:W-:Y:S01]  /*11290*/  VIADD R21, R33, 0xffffff98 ;  /* 0xffffff9821157836 */ /* 0x000fe20000000000 */
[----:B------:R-:W-:Y:S02]  /*112a0*/  FSEL R29, R27, -INF , !P6 ;  /* 0xff8000001b1d7808 */ /* 0x000fe40007000000 */
[C---:B------:R-:W-:Y:S01]  /*112b0*/  ISETP.GE.AND P4, PT, R25.reuse, R0, PT ;  /* 0x000000001900720c */ /* 0x040fe20003f86270 */
[----:B------:R-:W-:Y:S01]  /*112c0*/  HMMA.16816.F32.BF16 R112, R124, R122, R112 ;  /* 0x0000007a7c70723c */ /* 0x000fe20000041870 */
[----:B------:R-:W-:-:S02]  /*112d0*/  ISETP.GE.AND P3, PT, R25, R2, PT ;  /* 0x000000021900720c */ /* 0x000fc40003f66270 */
[----:B------:R-:W1:Y:S01]  /*112e0*/  LDSM.16.M88.4 R24, [R103+0x7800] ;  /* 0x007800006718783b */ /* 0x000e620000000200 */
[----:B------:R-:W-:Y:S01]  /*112f0*/  ISETP.GE.AND P5, PT, R35, R0, PT ;  /* 0x000000002300720c */ /* 0x000fe20003fa6270 */
[----:B------:R-:W-:Y:S01]  /*11300*/  VIADD R35, R33, 0xffffff90 ;  /* 0xffffff9021237836 */ /* 0x000fe20000000000 */
[----:B------:R-:W-:Y:S01]  /*11310*/  FSEL R31, R23, -INF , !P2 ;  /* 0xff800000171f7808 */ /* 0x000fe20005000000 */
[----:B------:R-:W-:-:S04]  /*11320*/  DEPBAR.LE SB0, 0x0 ;  /* 0x000080000000791a */ /* 0x000fc80000000000 */
[----:B------:R-:W-:Y:S01]  /*11330*/  BAR.SYNC.DEFER_BLOCKING 0x0 ;  /* 0x0000000000007b1d */ /* 0x000fe20000010000 */
[-C--:B------:R-:W-:Y:S02]  /*11340*/  ISETP.GE.AND P6, PT, R35, R0.reuse, PT ;  /* 0x000000002300720c */ /* 0x080fe40003fc6270 */
[----:B------:R-:W-:Y:S01]  /*11350*/  FSEL R130, R17, -INF , !P4 ;  /* 0xff80000011827808 */ /* 0x000fe20006000000 */
[----:B------:R-:W-:Y:S01]  /*11360*/  VIADD R17, R33, 0xffffffa0 ;  /* 0xffffffa021117836 */ /* 0x000fe20000000000 */
[----:B------:R-:W-:Y:S02]  /*11370*/  FSEL R120, R16, -INF , !P6 ;  /* 0xff80000010787808 */ /* 0x000fe40007000000 */
[----:B------:R-:W-:Y:S02]  /*11380*/  FSEL R134, R20, -INF , !P5 ;  /* 0xff80000014867808 */ /* 0x000fe40006800000 */
[C---:B------:R-:W-:Y:S02]  /*11390*/  ISETP.GE.AND P2, PT, R21.reuse, R0, PT ;  /* 0x000000001500720c */ /* 0x040fe40003f46270 */
[-C--:B------:R-:W-:Y:S01]  /*113a0*/  ISETP.GE.AND P6, PT, R21, R2.reuse, PT ;  /* 0x000000021500720c */ /* 0x080fe20003fc6270 */
[----:B------:R-:W-:Y:S01]  /*113b0*/  VIADD R21, R33, 0xffffff99 ;  /* 0xffffff9921157836 */ /* 0x000fe20000000000 */
[----:B------:R-:W-:-:S02]  /*113c0*/  ISETP.GE.AND P5, PT, R35, R2, PT ;  /* 0x000000022300720c */ /* 0x000fc40003fa6270 */
        /* <DEDUP_REMOVED lines=8> */
[----:B------:R-:W-:Y:S01]  /*11450*/  FSEL R20, R13, -INF , !P5 ;  /* 0xff8000000d147808 */ /* 0x000fe20006800000 */
[----:B------:R-:W-:Y:S01]  /*11460*/  VIADD R13, R33, 0xffffffa9 ;  /* 0xffffffa9210d7836 */ /* 0x000fe20000000000 */
[-C--:B------:R-:W-:Y:S01]  /*11470*/  ISETP.GE.AND P5, PT, R17, R2.reuse, PT ;  /* 0x000000021100720c */ /* 0x080fe20003fa6270 */
[----:B-1----:R-:W-:Y:S01]  /*11480*/  HMMA.16816.F32.BF16 R116, R108, R24, R116 ;  /* 0x000000186c74723c */ /* 0x002fe20000041874 */
[----:B------:R-:W-:Y:S02]  /*11490*/  ISETP.GE.AND P4, PT, R21, R2, PT ;  /* 0x000000021500720c */ /* 0x000fe40003f86270 */
[----:B------:R-:W-:Y:S01]  /*114a0*/  FSEL R123, R11, -INF , !P5 ;  /* 0xff8000000b7b7808 */ /* 0x000fe20006800000 */
[----:B------:R-:W-:Y:S01]  /*114b0*/  VIADD R11, R33, 0xffffffb1 ;  /* 0xffffffb1210b7836 */ /* 0x000fe20000000000 */
[----:B------:R-:W-:-:S02]  /*114c0*/  ISETP.GE.AND P2, PT, R13, R0, PT ;  /* 0x000000000d00720c */ /* 0x000fc40003f46270 */
[----:B------:R-:W-:Y:S01]  /*114d0*/  FSEL R21, R14, -INF , !P6 ;  /* 0xff8000000e157808 */ /* 0x000fe20007000000 */
[----:B------:R-:W-:Y:S01]  /*114e0*/  HMMA.16816.F32.BF16 R24, R108, R26, R112 ;  /* 0x0000001a6c18723c */ /* 0x000fe20000041870 */
[----:B------:R-:W-:Y:S01]  /*114f0*/  FSEL R128, R5, -INF , !P2 ;  /* 0xff80000005807808 */ /* 0x000fe20005000000 */
[----:B------:R-:W-:Y:S01]  /*11500*/  VIADD R5, R33, 0xffffffb8 ;  /* 0xffffffb821057836 */ /* 0x000fe20000000000 */
[----:B------:R-:W-:Y:S01]  /*11510*/  ISETP.GE.AND P6, PT, R17, R0, PT ;  /* 0x000000001100720c */ /* 0x000fe20003fc6270 */
[----:B------:R-:W-:Y:S01]  /*11520*/  VIADD R17, R33, 0xffffffa8 ;  /* 0xffffffa821117836 */ /* 0x000fe20000000000 */
[----:B------:R-:W-:Y:S02]  /*11530*/  ISETP.GE.AND P2, PT, R11, R2, PT ;  /* 0x000000020b00720c */ /* 0x000fe40003f46270 */
[----:B------:R-:W-:Y:S02]  /*11540*/  FSEL R127, R15, -INF , !P4 ;  /* 0xff8000000f7f7808 */ /* 0x000fe40006000000 */
[----:B------:R-:W-:-:S02]  /*11550*/  FSEL R124, R8, -INF , !P3 ;  /* 0xff800000087c7808 */ /* 0x000fc40005800000 */
[----:B------:R-:W-:Y:S02]  /*11560*/  FSEL R105, R119, -INF , !P2 ;  /* 0xff80000077697808 */ /* 0x000fe40005000000 */
[----:B------:R-:W-:Y:S01]  /*11570*/  FSEL R122, R9, -INF , !P6 ;  /* 0xff800000097a7808 */ /* 0x000fe20007000000 */
[C---:B------:R-:W-:Y:S01]  /*11580*/  VIADD R9, R33.reuse, 0xffffffb0 ;  /* 0xffffffb021097836 */ /* 0x040fe20000000000 */
[----:B------:R-:W-:Y:S01]  /*11590*/  ISETP.GE.AND P2, PT, R102, 0x3, PT ;  /* 0x000000036600780c */ /* 0x000fe20003f46270 */
[----:B------:R-:W-:Y:S01]  /*115a0*/  VIADD R33, R33, 0xffffffb9 ;  /* 0xffffffb921217836 */ /* 0x000fe20000000000 */
[C---:B------:R-:W-:Y:S02]  /*115b0*/  ISETP.GE.AND P4, PT, R17.reuse, R0, PT ;  /* 0x000000001100720c */ /* 0x040fe40003f86270 */
[----:B------:R-:W-:Y:S02]  /*115c0*/  ISETP.GE.AND P3, PT, R17, R2, PT ;  /* 0x000000021100720c */ /* 0x000fe40003f66270 */
[----:B------:R-:W-:-:S02]  /*115d0*/  FSEL R126, R4, -INF , !P4 ;  /* 0xff800000047e7808 */ /* 0x000fc40006000000 */
[----:B------:R-:W-:Y:S02]  /*115e0*/  FSEL R125, R6, -INF , !P3 ;  /* 0xff800000067d7808 */ /* 0x000fe40005800000 */
[----:B------:R-:W-:Y:S02]  /*115f0*/  ISETP.GE.AND P6, PT, R13, R2, PT ;  /* 0x000000020d00720c */ /* 0x000fe40003fc6270 */
[C---:B------:R-:W-:Y:S02]  /*11600*/  ISETP.GE.AND P5, PT, R9.reuse, R0, PT ;  /* 0x000000000900720c */ /* 0x040fe40003fa6270 */
[----:B------:R-:W-:Y:S02]  /*11610*/  ISETP.GE.AND P4, PT, R9, R2, PT ;  /* 0x000000020900720c */ /* 0x000fe40003f86270 */
[----:B------:R-:W-:Y:S02]  /*11620*/  ISETP.GE.AND P3, PT, R11, R0, PT ;  /* 0x000000000b00720c */ /* 0x000fe40003f66270 */
[----:B------:R-:W-:-:S02]  /*11630*/  FSEL R115, R7, -INF , !P6 ;  /* 0xff80000007737808 */ /* 0x000fc40007000000 */
[----:B------:R-:W-:Y:S02]  /*11640*/  FSEL R108, R116, -INF , !P5 ;  /* 0xff800000746c7808 */ /* 0x000fe40006800000 */
[----:B------:R-:W-:Y:S02]  /*11650*/  FSEL R35, R118, -INF , !P4 ;  /* 0xff80000076237808 */ /* 0x000fe40006000000 */
[----:B------:R-:W-:Y:S02]  /*11660*/  FSEL R112, R117, -INF , !P3 ;  /* 0xff80000075707808 */ /* 0x000fe40005800000 */
[-C--:B------:R-:W-:Y:S02]  /*11670*/  ISETP.GE.AND P6, PT, R5, R0.reuse, PT ;  /* 0x000000000500720c */ /* 0x080fe40003fc6270 */
[----:B------:R-:W-:Y:S02]  /*11680*/  ISETP.GE.AND P5, PT, R33, R0, PT ;  /* 0x000000002100720c */ /* 0x000fe40003fa6270 */
[----:B------:R-:W-:-:S02]  /*11690*/  ISETP.GE.AND P4, PT, R5, R2, PT ;  /* 0x000000020500720c */ /* 0x000fc40003f86270 */
        /* <DEDUP_REMOVED lines=69> */
.L_x_4737:
[----:B------:R-:W-:Y:S01]  /*11af0*/  UMOV UR8, URZ ;  /* 0x000000ff00087c82 */ /* 0x000fe20008000000 */
[----:B------:R-:W-:Y:S01]  /*11b00*/  IMAD.SHL.U32 R0, R132, 0x40, RZ ;  /* 0x0000004084007824 */ /* 0x000fe200078e00ff */
[----:B------:R-:W-:-:S05]  /*11b10*/  IADD3 R2, P2, PT, RZ, -UR8, RZ ;  /* 0x80000008ff027c10 */ /* 0x000fca000ff5e0ff */
[----:B------:R-:W-:-:S05]  /*11b20*/  IMAD.X R0, RZ, RZ, ~R0, P2 ;  /* 0x000000ffff007224 */ /* 0x000fca00010e0e00 */
[----:B------:R-:W-:-:S04]  /*11b30*/  SHF.R.S64 R5, R2, 0x1f, R0 ;  /* 0x0000001f02057819 */ /* 0x000fc80000001000 */
[----:B------:R-:W-:-:S04]  /*11b40*/  IADD3 R148, P2, PT, R5, R148, RZ ;  /* 0x0000009405947210 */ /* 0x000fc80007f5e0ff */
[----:B------:R-:W-:-:S09]  /*11b50*/  LEA.HI.X.SX32 R147, R0, R147, 0x1, P2 ;  /* 0x0000009300937211 */ /* 0x000fd200010f0eff */
.L_x_4738:
        /* <DEDUP_REMOVED lines=11> */
[----:B------:R-:W-:Y:S01]  /*11c10*/  IADD3 R8, P2, PT, R4, R0, RZ ;  /* 0x0000000004087210 */ /* 0x000fe20007f5e0ff */
[----:B------:R-:W-:-:S04]  /*11c20*/  IMAD.X R5, R7, 0x1, R2, P3 ;  /* 0x0000000107057824 */ /* 0x000fc800018e0602 */
[----:B------:R-:W-:Y:S02]  /*11c30*/  IMAD.X R9, R5, 0x1, R2, P2 ;  /* 0x0000000105097824 */ /* 0x000fe400010e0602 */
[----:B-1----:R-:W-:-:S05]  /*11c40*/  @!P0 IMAD.MOV.U32 R149, RZ, RZ, R147 ;  /* 0x000000ffff958224 */ /* 0x002fca00078e0093 */
        /* <DEDUP_REMOVED lines=36> */
.L_x_4736:
[----:B--2---:R-:W-:Y:S01]  /*11e90*/  FMNMX3.FTZ R7, R101, R28, R32, !PT ;  /* 0x0000001c65077276 */ /* 0x004fe20007810020 */
[----:B------:R-:W-:Y:S01]  /*11ea0*/  LDSM.16.MT88.4 R12, [R146+0x8000] ;  /* 0x00800000920c783b */ /* 0x000fe20000004200 */
        /* <DEDUP_REMOVED lines=16> */
[----:B------:R-:W-:Y:S01]  /*11fb0*/  VIMNMX R102, PT, PT, R102, 0x2, !PT ;  /* 0x0000000266667848 */ /* 0x000fe20007fe0100 */
[----:B------:R-:W1:Y:S03]  /*11fc0*/  SHFL.BFLY PT, R0, R7, 0x2, 0x1f ;  /* 0x0c401f0007007f89 */ /* 0x000e6600000e0000 */
[----:B------:R-:W-:Y:S01]  /*11fd0*/  IADD3 R166, PT, PT, R102, -0x3, RZ ;  /* 0xfffffffd66a67810 */ /* 0x000fe20007ffe0ff */
        /* <DEDUP_REMOVED lines=8> */
[----:B------:R-:W-:Y:S02]  /*12060*/  FSETP.NEU.FTZ.AND P1, PT, R27, -INF , PT ;  /* 0xff8000001b00780b */ /* 0x000fe40003f3d000 */
[C---:B------:R-:W-:Y:S01]  /*12070*/  FSETP.NEU.FTZ.AND P0, PT, R26.reuse, -INF , PT ;  /* 0xff8000001a00780b */ /* 0x040fe20003f1d000 */
[C---:B------:R-:W-:Y:S01]  /*12080*/  FMUL.FTZ R104, R26.reuse, UR4 ;  /* 0x000000041a687c20 */ /* 0x040fe20008410000 */
[----:B------:R-:W-:Y:S02]  /*12090*/  FSEL R107, R107, RZ, P1 ;  /* 0x000000ff6b6b7208 */ /* 0x000fe40000800000 */
[----:B------:R-:W-:Y:S02]  /*120a0*/  FSEL R6, R27, RZ, P1 ;  /* 0x000000ff1b067208 */ /* 0x000fe40000800000 */
[----:B------:R-:W-:Y:S01]  /*120b0*/  FSEL R4, R26, RZ, P0 ;  /* 0x000000ff1a047208 */ /* 0x000fe20000000000 */
[--C-:B------:R-:W-:Y:S01]  /*120c0*/  FFMA.FTZ R28, R28, UR4, -R107.reuse ;  /* 0x000000041c1c7c23 */ /* 0x100fe2000801086b */
[----:B------:R-:W-:Y:S01]  /*120d0*/  FSEL R104, R104, RZ, P0 ;  /* 0x000000ff68687208 */ /* 0x000fe20000000000 */
[----:B------:R-:W-:Y:S01]  /*120e0*/  FADD.FTZ R6, R101, -R6 ;  /* 0x8000000665067221 */ /* 0x000fe20000010000 */
[--C-:B------:R-:W-:Y:S01]  /*120f0*/  FFMA.FTZ R24, R32, UR4, -R107.reuse ;  /* 0x0000000420187c23 */ /* 0x100fe2000801086b */
[----:B------:R-:W-:Y:S01]  /*12100*/  FADD.FTZ R4, R3, -R4 ;  /* 0x8000000403047221 */ /* 0x000fe20000010000 */
[----:B------:R1:W-:Y:S01]  /*12110*/  MUFU.EX2 R32, R28 ;  /* 0x0000001c00207308 */ /* 0x0003e20000000800 */
[--C-:B------:R-:W-:Y:S01]  /*12120*/  FFMA.FTZ R0, R29, UR4, -R104.reuse ;  /* 0x000000041d007c23 */ /* 0x100fe20008010868 */
[--C-:B------:R-:W-:Y:S01]  /*12130*/  FFMA.FTZ R16, R31, UR4, -R104.reuse ;  /* 0x000000041f107c23 */ /* 0x100fe20008010868 */
[--C-:B------:R-:W-:Y:S01]  /*12140*/  FFMA.FTZ R25, R134, UR4, -R107.reuse ;  /* 0x0000000486197c23 */ /* 0x100fe2000801086b */
[--C-:B------:R-:W-:Y:S01]  /*12150*/  FFMA.FTZ R2, R162, UR4, -R107.reuse ;  /* 0x00000004a2027c23 */ /* 0x100fe2000801086b */
[--C-:B------:R-:W-:Y:S01]  /*12160*/  FFMA.FTZ R30, R135, UR4, -R104.reuse ;  /* 0x00000004871e7c23 */ /* 0x100fe20008010868 */
[----:B------:R-:W-:Y:S01]  /*12170*/  FMUL.FTZ R31, R6, UR4 ;  /* 0x00000004061f7c20 */ /* 0x000fe20008410000 */
[----:B------:R-:W-:Y:S01]  /*12180*/  FMUL.FTZ R29, R4, UR4 ;  /* 0x00000004041d7c20 */ /* 0x000fe20008410000 */
[----:B------:R-:W2:Y:S01]  /*12190*/  MUFU.EX2 R24, R24 ;  /* 0x0000001800187308 */ /* 0x000ea20000000800 */
[--C-:B------:R-:W-:Y:S01]  /*121a0*/  FFMA.FTZ R101, R120, UR4, -R107.reuse ;  /* 0x0000000478657c23 */ /* 0x100fe2000801086b */
[--C-:B------:R-:W-:Y:S01]  /*121b0*/  FFMA.FTZ R114, R130, UR4, -R107.reuse ;  /* 0x0000000482727c23 */ /* 0x100fe2000801086b */
[--C-:B------:R-:W-:Y:S01]  /*121c0*/  FFMA.FTZ R116, R22, UR4, -R107.reuse ;  /* 0x0000000416747c23 */ /* 0x100fe2000801086b */
[----:B------:R-:W-:Y:S01]  /*121d0*/  MUFU.EX2 R25, R25 ;  /* 0x0000001900197308 */ /* 0x000fe20000000800 */
[--C-:B------:R-:W-:Y:S01]  /*121e0*/  FFMA.FTZ R109, R20, UR4, -R107.reuse ;  /* 0x00000004146d7c23 */ /* 0x100fe2000801086b */
[--C-:B-1----:R-:W-:Y:S01]  /*121f0*/  FFMA.FTZ R28, R131, UR4, -R104.reuse ;  /* 0x00000004831c7c23 */ /* 0x102fe20008010868 */
[--C-:B------:R-:W-:Y:S01]  /*12200*/  FFMA.FTZ R118, R129, UR4, -R104.reuse ;  /* 0x0000000481767c23 */ /* 0x100fe20008010868 */
[----:B------:R-:W1:Y:S01]  /*12210*/  MUFU.EX2 R2, R2 ;  /* 0x0000000200027308 */ /* 0x000e620000000800 */
[--C-:B------:R-:W-:Y:S01]  /*12220*/  FFMA.FTZ R113, R23, UR4, -R104.reuse ;  /* 0x0000000417717c23 */ /* 0x100fe20008010868 */
        /* <DEDUP_REMOVED lines=17> */
[----:B------:R-:W-:Y:S01]  /*12340*/  FFMA.FTZ R112, R35, UR4, -R104 ;  /* 0x0000000423707c23 */ /* 0x000fe20008010868 */
[----:B------:R-:W3:Y:S01]  /*12350*/  MUFU.EX2 R31, R31 ;  /* 0x0000001f001f7308 */ /* 0x000ee20000000800 */
[----:B--2---:R-:W-:-:S03]  /*12360*/  F2FP.BF16.F32.PACK_AB R5, R0, R30 ;  /* 0x0000001e0005723e */ /* 0x004fc600000010ff */
[----:B------:R-:W2:Y:S04]  /*12370*/  MUFU.EX2 R29, R29 ;  /* 0x0000001d001d7308 */ /* 0x000ea80000000800 */
[----:B------:R-:W-:Y:S01]  /*12380*/  MUFU.EX2 R101, R101 ;  /* 0x0000006500657308 */ /* 0x000fe20000000800 */
[----:B-1----:R-:W-:Y:S01]  /*12390*/  F2FP.BF16.F32.PACK_AB R7, R3, R28 ;  /* 0x0000001c0307723e */ /* 0x002fe200000010ff */
[----:B------:R-:W1:Y:S02]  /*123a0*/  LDSM.16.MT88.4 R16, [R144+0x8000] ;  /* 0x008000009010783b */ /* 0x000e640000004200 */
[----:B------:R-:W4:Y:S01]  /*123b0*/  MUFU.EX2 R114, R114 ;  /* 0x0000007200727308 */ /* 0x000f220000000800 */
[-C--:B---3--:R-:W-:Y:S01]  /*123c0*/  FMUL.FTZ R96, R96, R31.reuse ;  /* 0x0000001f60607220 */ /* 0x088fe20000410000 */
        /* <DEDUP_REMOVED lines=20> */
[----:B------:R-:W2:Y:S01]  /*12510*/  LDSM.16.MT88.4 R12, [R143+0x8000] ;  /* 0x008000008f0c783b */ /* 0x000ea20000004200 */
        /* <DEDUP_REMOVED lines=44> */
[----:B------:R-:W-:Y:S01]  /*127e0*/  MUFU.EX2 R116, R116 ;  /* 0x0000007400747308 */ /* 0x000fe20000000800 */
[-C--:B------:R-:W-:Y:S01]  /*127f0*/  FMUL.FTZ R92, R92, R31.reuse ;  /* 0x0000001f5c5c7220 */ /* 0x080fe20000410000 */
[----:B------:R-:W-:Y:S01]  /*12800*/  FMUL.FTZ R93, R93, R31 ;  /* 0x0000001f5d5d7220 */ /* 0x000fe20000410000 */
[C---:B------:R-:W-:Y:S01]  /*12810*/  HMMA.16816.F32.BF16 R60, R4.reuse, R14, R60 ;  /* 0x0000000e043c723c */ /* 0x040fe2000004183c */
[----:B------:R-:W2:Y:S01]  /*12820*/  LDSM.16.MT88.4 R12, [R144+0xa000] ;  /* 0x00a00000900c783b */ /* 0x000ea20000004200 */
[----:B------:R-:W-:Y:S01]  /*12830*/  MUFU.EX2 R109, R109 ;  /* 0x0000006d006d7308 */ /* 0x000fe20000000800 */
[-C--:B------:R-:W-:Y:S01]  /*12840*/  FMUL.FTZ R94, R94, R29.reuse ;  /* 0x0000001d5e5e7220 */ /* 0x080fe20000410000 */
[----:B------:R-:W-:Y:S01]  /*12850*/  FMUL.FTZ R95, R95, R29 ;  /* 0x0000001d5f5f7220 */ /* 0x000fe20000410000 */
[-C--:B------:R-:W-:Y:S01]  /*12860*/  FMUL.FTZ R88, R88, R31.reuse ;  /* 0x0000001f58587220 */ /* 0x080fe20000410000 */
[----:B------:R-:W-:Y:S01]  /*12870*/  MUFU.EX2 R118, R118 ;  /* 0x0000007600767308 */ /* 0x000fe20000000800 */
[----:B------:R-:W-:Y:S01]  /*12880*/  FMUL.FTZ R89, R89, R31 ;  /* 0x0000001f59597220 */ /* 0x000fe20000410000 */
[C---:B---3--:R-:W-:Y:S01]  /*12890*/  HMMA.16816.F32.BF16 R64, R4.reuse, R8, R64 ;  /* 0x000000080440723c */ /* 0x048fe20000041840 */
[-C--:B------:R-:W-:Y:S01]  /*128a0*/  FMUL.FTZ R90, R90, R29.reuse ;  /* 0x0000001d5a5a7220 */ /* 0x080fe20000410000 */
[----:B------:R-:W3:Y:S01]  /*128b0*/  MUFU.EX2 R113, R113 ;  /* 0x0000007100717308 */ /* 0x000ee20000000800 */
[----:B------:R-:W-:Y:S01]  /*128c0*/  FMUL.FTZ R91, R91, R29 ;  /* 0x0000001d5b5b7220 */ /* 0x000fe20000410000 */
[----:B------:R-:W-:Y:S01]  /*128d0*/  FFMA.FTZ R31, R171, R31, R32 ;  /* 0x0000001fab1f7223 */ /* 0x000fe20000010020 */
[----:B------:R-:W-:Y:S01]  /*128e0*/  FFMA.FTZ R29, R169, R29, R30 ;  /* 0x0000001da91d7223 */ /* 0x000fe2000001001e */
[----:B------:R-:W-:Y:S02]  /*128f0*/  MUFU.EX2 R111, R111 ;  /* 0x0000006f006f7308 */ /* 0x000fe40000000800 */
[----:B------:R-:W-:Y:S01]  /*12900*/  HMMA.16816.F32.BF16 R68, R4, R10, R68 ;  /* 0x0000000a0444723c */ /* 0x000fe20000041844 */
[----:B------:R-:W5:Y:S01]  /*12910*/  LDSM.16.MT88.4 R8, [R143+0xa000] ;  /* 0x00a000008f08783b */ /* 0x000f620000004200 */
[----:B------:R-:W3:Y:S01]  /*12920*/  MUFU.EX2 R120, R120 ;  /* 0x0000007800787308 */ /* 0x000ee20000000800 */
[----:B------:R-:W-:Y:S01]  /*12930*/  FADD.FTZ R24, R24, R31 ;  /* 0x0000001f18187221 */ /* 0x000fe20000010000 */
[----:B------:R-:W-:-:S02]  /*12940*/  FADD.FTZ R29, R0, R29 ;  /* 0x0000001d001d7221 */ /* 0x000fc40000010000 */
[----:B------:R-:W-:Y:S01]  /*12950*/  MUFU.EX2 R117, R117 ;  /* 0x0000007500757308 */ /* 0x000fe20000000800 */
[----:B------:R-:W-:Y:S01]  /*12960*/  FADD.FTZ R25, R25, R24 ;  /* 0x0000001819197221 */ /* 0x000fe20000010000 */
[C---:B-1----:R-:W-:Y:S01]  /*12970*/  HMMA.16816.F32.BF16 R72, R4.reuse, R16, R72 ;  /* 0x000000100448723c */ /* 0x042fe20000041848 */
[----:B------:R-:W-:Y:S01]  /*12980*/  FADD.FTZ R28, R28, R29 ;  /* 0x0000001d1c1c7221 */ /* 0x000fe20000010000 */
[----:B------:R-:W-:Y:S01]  /*12990*/  MUFU.EX2 R119, R119 ;  /* 0x0000007700777308 */ /* 0x000fe20000000800 */
[----:B------:R-:W-:Y:S02]  /*129a0*/  FADD.FTZ R2, R2, R25 ;  /* 0x0000001902027221 */ /* 0x000fe40000010000 */
[----:B------:R-:W-:Y:S01]  /*129b0*/  FADD.FTZ R3, R3, R28 ;  /* 0x0000001c03037221 */ /* 0x000fe20000010000 */
[----:B------:R-:W-:Y:S02]  /*129c0*/  MUFU.EX2 R126, R126 ;  /* 0x0000007e007e7308 */ /* 0x000fe40000000800 */
[C---:B------:R-:W-:Y:S01]  /*129d0*/  HMMA.16816.F32.BF16 R76, R4.reuse, R18, R76 ;  /* 0x00000012044c723c */ /* 0x040fe2000004184c */
[----:B------:R-:W1:Y:S01]  /*129e0*/  LDSM.16.MT88.4 R16, [R146+0x8800] ;  /* 0x008800009210783b */ /* 0x000e620000004200 */
[----:B------:R-:W-:Y:S04]  /*129f0*/  MUFU.EX2 R121, R121 ;  /* 0x0000007900797308 */ /* 0x000fe80000000800 */
[----:B------:R-:W-:Y:S02]  /*12a00*/  MUFU.EX2 R115, R115 ;  /* 0x0000007300737308 */ /* 0x000fe40000000800 */
[C---:B--2---:R-:W-:Y:S02]  /*12a10*/  HMMA.16816.F32.BF16 R80, R4.reuse, R12, R80 ;  /* 0x0000000c0450723c */ /* 0x044fe40000041850 */
[----:B------:R-:W-:Y:S04]  /*12a20*/  MUFU.EX2 R108, R108 ;  /* 0x0000006c006c7308 */ /* 0x000fe80000000800 */
[----:B------:R-:W-:Y:S02]  /*12a30*/  MUFU.EX2 R123, R123 ;  /* 0x0000007b007b7308 */ /* 0x000fe40000000800 */
[C---:B------:R-:W-:Y:S01]  /*12a40*/  HMMA.16816.F32.BF16 R84, R4.reuse, R14, R84 ;  /* 0x0000000e0454723c */ /* 0x040fe20000041854 */
[----:B------:R-:W2:Y:S07]  /*12a50*/  LDSM.16.MT88.4 R12, [R145+0x8800] ;  /* 0x00880000910c783b */ /* 0x000eae0000004200 */
[C---:B-----5:R-:W-:Y:S08]  /*12a60*/  HMMA.16816.F32.BF16 R92, R4.reuse, R8, R92 ;  /* 0x00000008045c723c */ /* 0x060ff0000004185c */
[----:B------:R-:W-:Y:S01]  /*12a70*/  HMMA.16816.F32.BF16 R88, R4, R10, R88 ;  /* 0x0000000a0458723c */ /* 0x000fe20000041858 */
[----:B----4-:R-:W-:Y:S01]  /*12a80*/  F2FP.BF16.F32.PACK_AB R4, R114, R101 ;  /* 0x000000657204723e */ /* 0x010fe200000010ff */
[----:B------:R-:W4:Y:S01]  /*12a90*/  LDSM.16.MT88.4 R8, [R144+0x8800] ;  /* 0x008800009008783b */ /* 0x000f220000004200 */
[----:B---3--:R-:W-:Y:S01]  /*12aa0*/  F2FP.BF16.F32.PACK_AB R5, R113, R118 ;  /* 0x000000767105723e */ /* 0x008fe200000010ff */
[----:B------:R-:W-:Y:S01]  /*12ab0*/  FADD.FTZ R101, R101, R2 ;  /* 0x0000000265657221 */ /* 0x000fe20000010000 */
[----:B------:R-:W-:Y:S01]  /*12ac0*/  F2FP.BF16.F32.PACK_AB R6, R109, R116 ;  /* 0x000000746d06723e */ /* 0x000fe200000010ff */
[----:B------:R-:W-:Y:S01]  /*12ad0*/  FADD.FTZ R118, R118, R3 ;  /* 0x0000000376767221 */ /* 0x000fe20000010000 */
[----:B------:R-:W-:Y:S01]  /*12ae0*/  F2FP.BF16.F32.PACK_AB R7, R120, R111 ;  /* 0x0000006f7807723e */ /* 0x000fe200000010ff */
[----:B------:R-:W-:Y:S01]  /*12af0*/  FADD.FTZ R101, R114, R101 ;  /* 0x0000006572657221 */ /* 0x000fe20000010000 */
[----:B------:R-:W-:Y:S01]  /*12b00*/  MOV R3, R26 ;  /* 0x0000001a00037202 */ /* 0x000fe20000000f00 */
[----:B------:R-:W-:-:S02]  /*12b10*/  FADD.FTZ R118, R113, R118 ;  /* 0x0000007671767221 */ /* 0x000fc40000010000 */
[----:B------:R-:W-:Y:S01]  /*12b20*/  FADD.FTZ R116, R116, R101 ;  /* 0x0000006574747221 */ /* 0x000fe20000010000 */
[----:B------:R-:W-:Y:S01]  /*12b30*/  MOV R101, R27 ;  /* 0x0000001b00657202 */ /* 0x000fe20000000f00 */
[----:B-1----:R-:W-:Y:S01]  /*12b40*/  HMMA.16816.F32.BF16 R96, R4, R16, R96 ;  /* 0x000000100460723c */ /* 0x002fe20000041860 */
[----:B------:R-:W-:Y:S01]  /*12b50*/  FADD.FTZ R111, R111, R118 ;  /* 0x000000766f6f7221 */ /* 0x000fe20000010000 */
[----:B------:R-:W-:-:S03]  /*12b60*/  FADD.FTZ R109, R109, R116 ;  /* 0x000000746d6d7221 */ /* 0x000fc60000010000 */
[----:B------:R-:W-:-:S03]  /*12b70*/  FADD.FTZ R111, R120, R111 ;  /* 0x0000006f786f7221 */ /* 0x000fc60000010000 */
[C---:B------:R-:W-:Y:S01]  /*12b80*/  HMMA.16816.F32.BF16 R36, R4.reuse, R18, R36 ;  /* 0x000000120424723c */ /* 0x040fe20000041824 */
[----:B------:R-:W1:Y:S07]  /*12b90*/  LDSM.16.MT88.4 R16, [R145+0xa800] ;  /* 0x00a800009110783b */ /* 0x000e6e0000004200 */
        /* <DEDUP_REMOVED lines=8> */
[----:B------:R-:W-:Y:S07]  /*12c20*/  LDSM.16.MT88.4 R20, [R146+0x9000] ;  /* 0x009000009214783b */ /* 0x000fee0000004200 */
[----:B-1----:R-:W-:Y:S01]  /*12c30*/  HMMA.16816.F32.BF16 R72, R4, R16, R72 ;  /* 0x000000100448723c */ /* 0x002fe20000041848 */
[--C-:B------:R-:W-:Y:S01]  /*12c40*/  FFMA.FTZ R16, R124, UR4, -R107.reuse ;  /* 0x000000047c107c23 */ /* 0x100fe2000801086b */
[--C-:B------:R-:W-:Y:S01]  /*12c50*/  FFMA.FTZ R124, R128, UR4, -R107.reuse ;  /* 0x00000004807c7c23 */ /* 0x100fe2000801086b */
[--C-:B------:R-:W-:Y:S01]  /*12c60*/  FFMA.FTZ R128, R125, UR4, -R104.reuse ;  /* 0x000000047d807c23 */ /* 0x100fe20008010868 */
[----:B------:R-:W-:Y:S01]  /*12c70*/  FFMA.FTZ R125, R106, UR4, -R107 ;  /* 0x000000046a7d7c23 */ /* 0x000fe2000801086b */
[----:B------:R1:W4:Y:S01]  /*12c80*/  MUFU.EX2 R122, R16 ;  /* 0x00000010007a7308 */ /* 0x0003220000000800 */
[----:B------:R-:W-:-:S02]  /*12c90*/  FFMA.FTZ R107, R105, UR4, -R104 ;  /* 0x00000004696b7c23 */ /* 0x000fc40008010868 */
[C---:B--2---:R-:W-:Y:S01]  /*12ca0*/  HMMA.16816.F32.BF16 R64, R4.reuse, R12, R64 ;  /* 0x0000000c0440723c */ /* 0x044fe20000041840 */
[----:B------:R-:W2:Y:S04]  /*12cb0*/  MUFU.EX2 R124, R124 ;  /* 0x0000007c007c7308 */ /* 0x000ea80000000800 */
[----:B------:R-:W5:Y:S03]  /*12cc0*/  MUFU.EX2 R128, R128 ;  /* 0x0000008000807308 */ /* 0x000f660000000800 */
[C---:B------:R-:W-:Y:S01]  /*12cd0*/  HMMA.16816.F32.BF16 R68, R4.reuse, R14, R68 ;  /* 0x0000000e0444723c */ /* 0x040fe20000041844 */
[----:B------:R-:W4:Y:S01]  /*12ce0*/  LDSM.16.MT88.4 R12, [R143+0xa800] ;  /* 0x00a800008f0c783b */ /* 0x000f220000004200 */
[----:B------:R-:W-:Y:S04]  /*12cf0*/  MUFU.EX2 R106, R110 ;  /* 0x0000006e006a7308 */ /* 0x000fe80000000800 */
[----:B------:R-:W-:Y:S02]  /*12d00*/  MUFU.EX2 R35, R125 ;  /* 0x0000007d00237308 */ /* 0x000fe40000000800 */
[C---:B------:R-:W-:Y:S01]  /*12d10*/  HMMA.16816.F32.BF16 R76, R4.reuse, R18, R76 ;  /* 0x00000012044c723c */ /* 0x040fe2000004184c */
[----:B-1----:R-:W1:Y:S01]  /*12d20*/  LDSM.16.MT88.4 R16, [R144+0x9000] ;  /* 0x009000009010783b */ /* 0x002e620000004200 */
[----:B------:R-:W-:Y:S06]  /*12d30*/  MUFU.EX2 R105, R112 ;  /* 0x0000007000697308 */ /* 0x000fec0000000800 */
[C---:B---3--:R-:W-:Y:S08]  /*12d40*/  HMMA.16816.F32.BF16 R80, R4.reuse, R8, R80 ;  /* 0x000000080450723c */ /* 0x048ff00000041850 */
        /* <DEDUP_REMOVED lines=8> */
[----:B--2---:R-:W-:Y:S01]  /*12dd0*/  F2FP.BF16.F32.PACK_AB R6, R124, R119 ;  /* 0x000000777c06723e */ /* 0x004fe200000010ff */
        /* <DEDUP_REMOVED lines=18> */
[C---:B--2---:R-:W-:Y:S08]  /*12f00*/  HMMA.16816.F32.BF16 R64, R4.reuse, R20, R64 ;  /* 0x000000140440723c */ /* 0x044ff00000041840 */
[C---:B------:R-:W-:Y:S01]  /*12f10*/  HMMA.16816.F32.BF16 R68, R4.reuse, R22, R68 ;  /* 0x000000160444723c */ /* 0x040fe20000041844 */
[----:B------:R-:W2:Y:S07]  /*12f20*/  LDSM.16.MT88.4 R20, [R143+0xb000] ;  /* 0x00b000008f14783b */ /* 0x000eae0000004200 */
[C---:B------:R-:W-:Y:S01]  /*12f30*/  HMMA.16816.F32.BF16 R60, R4.reuse, R14, R60 ;  /* 0x0000000e043c723c */ /* 0x040fe2000004183c */
[----:B------:R-:W4:Y:S07]  /*12f40*/  LDSM.16.MT88.4 R12, [R146+0x9800] ;  /* 0x00980000920c783b */ /* 0x000f2e0000004200 */
[C---:B-1----:R-:W-:Y:S01]  /*12f50*/  HMMA.16816.F32.BF16 R80, R4.reuse, R16, R80 ;  /* 0x000000100450723c */ /* 0x042fe20000041850 */
[--C-:B------:R-:W-:Y:S01]  /*12f60*/  FFMA.FTZ R16, R34, UR4, -R104.reuse ;  /* 0x0000000422107c23 */ /* 0x100fe20008010868 */
[----:B------:R-:W-:Y:S01]  /*12f70*/  FFMA.FTZ R104, R33, UR4, -R104 ;  /* 0x0000000421687c23 */ /* 0x000fe20008010868 */
[----:B------:R-:W1:Y:S04]  /*12f80*/  MUFU.EX2 R34, R107 ;  /* 0x0000006b00227308 */ /* 0x000e680000000800 */
[----:B------:R5:W-:Y:S01]  /*12f90*/  MUFU.EX2 R33, R16 ;  /* 0x0000001000217308 */ /* 0x000be20000000800 */
[C---:B---3--:R-:W-:Y:S03]  /*12fa0*/  HMMA.16816.F32.BF16 R72, R4.reuse, R8, R72 ;  /* 0x000000080448723c */ /* 0x048fe60000041848 */
[----:B------:R-:W3:Y:S05]  /*12fb0*/  MUFU.EX2 R104, R104 ;  /* 0x0000006800687308 */ /* 0x000eea0000000800 */
[C---:B------:R-:W-:Y:S01]  /*12fc0*/  HMMA.16816.F32.BF16 R76, R4.reuse, R10, R76 ;  /* 0x0000000a044c723c */ /* 0x040fe2000004184c */
[----:B------:R-:W4:Y:S07]  /*12fd0*/  LDSM.16.MT88.4 R8, [R145+0x9800] ;  /* 0x009800009108783b */ /* 0x000f2e0000004200 */
[C---:B------:R-:W-:Y:S01]  /*12fe0*/  HMMA.16816.F32.BF16 R84, R4.reuse, R18, R84 ;  /* 0x000000120454723c */ /* 0x040fe20000041854 */
[----:B-----5:R-:W-:Y:S07]  /*12ff0*/  LDSM.16.MT88.4 R16, [R143+0x9800] ;  /* 0x009800008f10783b */ /* 0x020fee0000004200 */
[C---:B--2---:R-:W-:Y:S08]  /*13000*/  HMMA.16816.F32.BF16 R92, R4.reuse, R20, R92 ;  /* 0x00000014045c723c */ /* 0x044ff0000004185c */
[----:B------:R-:W-:Y:S01]  /*13010*/  HMMA.16816.F32.BF16 R88, R4, R22, R88 ;  /* 0x000000160458723c */ /* 0x000fe20000041858 */
[----:B------:R-:W-:Y:S01]  /*13020*/  F2FP.BF16.F32.PACK_AB R4, R123, R108 ;  /* 0x0000006c7b04723e */ /* 0x000fe200000010ff */
[----:B------:R-:W2:Y:S01]  /*13030*/  LDSM.16.MT88.4 R20, [R144+0x9800] ;  /* 0x009800009014783b */ /* 0x000ea20000004200 */
        /* <DEDUP_REMOVED lines=20> */
[C---:B------:R-:W-:Y:S08]  /*13180*/  HMMA.16816.F32.BF16 R56, R4.reuse, R16, R56 ;  /* 0x000000100438723c */ /* 0x040ff00000041838 */
[C---:B-1----:R-:W-:Y:S08]  /*13190*/  HMMA.16816.F32.BF16 R64, R4.reuse, R12, R64 ;  /* 0x0000000c0440723c */ /* 0x042ff00000041840 */
[C---:B------:R-:W-:Y:S01]  /*131a0*/  HMMA.16816.F32.BF16 R68, R4.reuse, R14, R68 ;  /* 0x0000000e0444723c */ /* 0x040fe20000041844 */
[----:B------:R-:W1:Y:S07]  /*131b0*/  LDSM.16.MT88.4 R12, [R143+0xb800] ;  /* 0x00b800008f0c783b */ /* 0x000e6e0000004200 */
[C---:B------:R-:W-:Y:S08]  /*131c0*/  HMMA.16816.F32.BF16 R60, R4.reuse, R18, R60 ;  /* 0x00000012043c723c */ /* 0x040ff0000004183c */
[C---:B---3--:R-:W-:Y:S08]  /*131d0*/  HMMA.16816.F32.BF16 R72, R4.reuse, R8, R72 ;  /* 0x000000080448723c */ /* 0x048ff00000041848 */
[C---:B------:R-:W-:Y:S08]  /*131e0*/  HMMA.16816.F32.BF16 R76, R4.reuse, R10, R76 ;  /* 0x0000000a044c723c */ /* 0x040ff0000004184c */
[C---:B--2---:R-:W-:Y:S08]  /*131f0*/  HMMA.16816.F32.BF16 R80, R4.reuse, R20, R80 ;  /* 0x000000140450723c */ /* 0x044ff00000041850 */
[C---:B------:R-:W-:Y:S08]  /*13200*/  HMMA.16816.F32.BF16 R84, R4.reuse, R22, R84 ;  /* 0x000000160454723c */ /* 0x040ff00000041854 */
[C---:B-1----:R-:W-:Y:S08]  /*13210*/  HMMA.16816.F32.BF16 R92, R4.reuse, R12, R92 ;  /* 0x0000000c045c723c */ /* 0x042ff0000004185c */
[----:B------:R-:W-:-:S15]  /*13220*/  HMMA.16816.F32.BF16 R88, R4, R14, R88 ;  /* 0x0000000e0458723c */ /* 0x000fde0000041858 */
[----:B------:R-:W-:-:S05]  /*13230*/  NOP ;  /* 0x0000000000007918 */ /* 0x000fca0000000000 */
.L_x_4733:
        /* <DEDUP_REMOVED lines=14> */
.L_x_4743:
        /* <DEDUP_REMOVED lines=17> */
[----:B------:R-:W-:Y:S04]  /*13430*/  IABS R10, R9 ;  /* 0x00000009000a7213 */ /* 0x000fe80000000000 */
[----:B------:R-:W2:Y:S01]  /*13440*/  LDC.64 R172, c[0x0][0x3c0] ;  /* 0x0000f000ffac7b82 */ /* 0x000ea20000000a00 */
        /* <DEDUP_REMOVED lines=25> */
[-C--:B------:R-:W-:Y:S05]  /*135e0*/  LOP3.LUT R8, R167, R6.reuse, RZ, 0x3c, !PT ;  /* 0x00000006a7087212 */ /* 0x080fea00078e3cff */
[----:B------:R-:W-:Y:S02]  /*135f0*/  @P6 IADD3 R13, PT, PT, R13, 0x1, RZ ;  /* 0x000000010d0d6810 */ /* 0x000fe40007ffe0ff */
[----:B------:R-:W-:Y:S02]  /*13600*/  ISETP.GE.AND P6, PT, R8, RZ, PT ;  /* 0x000000ff0800720c */ /* 0x000fe40003fc6270 */
[----:B------:R-:W-:Y:S01]  /*13610*/  LOP3.LUT R8, RZ, R6, RZ, 0x33, !PT ;  /* 0x00000006ff087212 */ /* 0x000fe200078e33ff */
[----:B------:R-:W-:Y:S02]  /*13620*/  @!P5 IMAD.MOV R13, RZ, RZ, -R13 ;  /* 0x000000ffff0dd224 */ /* 0x000fe400078e0a0d */
[----:B------:R-:W-:Y:S01]  /*13630*/  @P0 VIADD R7, R7, 0x1 ;  /* 0x0000000107070836 */ /* 0x000fe20000000000 */
[----:B------:R-:W-:Y:S04]  /*13640*/  ISETP.NE.AND P0, PT, R6, RZ, PT ;  /* 0x000000ff0600720c */ /* 0x000fe80003f05270 */
[C---:B------:R-:W-:Y:S03]  /*13650*/  SEL R13, R8.reuse, R13, !P0 ;  /* 0x0000000d080d7207 */ /* 0x040fe60004000000 */
[----:B------:R-:W-:Y:S02]  /*13660*/  @!P6 IADD3 R7, PT, PT, -R7, RZ, RZ ;  /* 0x000000ff0707e210 */ /* 0x000fe40007ffe1ff */
[CC--:B------:R-:W-:Y:S02]  /*13670*/  LEA R16, P5, R13.reuse, R158.reuse, 0x2 ;  /* 0x0000009e0d107211 */ /* 0x0c0fe400078a10ff */
[----:B------:R-:W-:Y:S02]  /*13680*/  SEL R7, R8, R7, !P0 ;  /* 0x0000000708077207 */ /* 0x000fe40004000000 */
[-C--:B------:R-:W-:Y:S02]  /*13690*/  LEA.HI.X.SX32 R17, R13, R159.reuse, 0x2, P5 ;  /* 0x0000009f0d117211 */ /* 0x080fe400028f16ff */
[C---:B------:R-:W-:Y:S03]  /*136a0*/  LEA R14, P0, R7.reuse, R158, 0x2 ;  /* 0x0000009e070e7211 */ /* 0x040fe600078010ff */
[----:B------:R-:W5:Y:S01]  /*136b0*/  LDG.E R9, desc[UR6][R16.64] ;  /* 0x0000000610097981 */ /* 0x000f62000c1e1900 */
[C---:B------:R-:W-:Y:S01]  /*136c0*/  LEA.HI.X.SX32 R15, R7.reuse, R159, 0x2, P0 ;  /* 0x0000009f070f7211 */ /* 0x040fe200000f16ff */
[----:B------:R-:W-:Y:S04]  /*136d0*/  IMAD.IADD R7, R7, 0x1, -R13 ;  /* 0x0000000107077824 */ /* 0x000fe800078e0a0d */
[----:B------:R-:W-:Y:S01]  /*136e0*/  IMAD R7, R7, R6, -0x40 ;  /* 0xffffffc007077424 */ /* 0x000fe200078e0206 */
[----:B------:R-:W5:Y:S04]  /*136f0*/  LDG.E R8, desc[UR6][R14.64] ;  /* 0x000000060e087981 */ /* 0x000f68000c1e1900 */
[----:B------:R-:W-:Y:S05]  /*13700*/  SHF.R.S32.HI R11, RZ, 0x1f, R7 ;  /* 0x0000001fff0b7819 */ /* 0x000fea0000011407 */
[-C--:B--2---:R-:W-:Y:S02]  /*13710*/  IMAD R6, R11, R172.reuse, RZ ;  /* 0x000000ac0b067224 */ /* 0x084fe400078e02ff */
[C---:B------:R-:W-:Y:S04]  /*13720*/  IMAD.WIDE.U32 R10, R7.reuse, R172, RZ ;  /* 0x000000ac070a7225 */ /* 0x040fe800078e00ff */
[----:B------:R-:W-:Y:S05]  /*13730*/  IMAD R6, R7, R173, R6 ;  /* 0x000000ad07067224 */ /* 0x000fea00078e0206 */
[----:B------:R-:W-:Y:S01]  /*13740*/  IADD3 R11, PT, PT, R11, R6, RZ ;  /* 0x000000060b0b7210 */ /* 0x000fe20007ffe0ff */
[----:B-----5:R-:W-:Y:S04]  /*13750*/  IMAD.IADD R8, R9, 0x1, -R8 ;  /* 0x0000000109087824 */ /* 0x020fe800078e0a08 */
[----:B----4-:R-:W-:Y:S01]  /*13760*/  IMAD.WIDE.U32 R10, R8, UR10, R10 ;  /* 0x0000000a080a7c25 */ /* 0x010fe2000f8e000a */
[----:B------:R-:W-:Y:S02]  /*13770*/  SHF.R.S32.HI R7, RZ, 0x1f, R8 ;  /* 0x0000001fff077819 */ /* 0x000fe40000011408 */
[----:B------:R-:W-:Y:S03]  /*13780*/  LEA R150, P0, R10, R5, 0x1 ;  /* 0x000000050a967211 */ /* 0x000fe600078008ff */
[----:B------:R-:W-:Y:S04]  /*13790*/  IMAD R7, R7, UR10, RZ ;  /* 0x0000000a07077c24 */ /* 0x000fe8000f8e02ff */
[----:B------:R-:W-:Y:S04]  /*137a0*/  IMAD R7, R8, UR11, R7 ;  /* 0x0000000b08077c24 */ /* 0x000fe8000f8e0207 */
[----:B------:R-:W-:Y:S05]  /*137b0*/  IMAD.IADD R7, R11, 0x1, R7 ;  /* 0x000000010b077824 */ /* 0x000fea00078e0207 */
[----:B------:R-:W-:Y:S07]  /*137c0*/  LEA.HI.X R151, R10, R4, R7, 0x1, P0 ;  /* 0x000000040a977211 */ /* 0x000fee00000f0c07 */
.L_x_4740:
        /* <DEDUP_REMOVED lines=57> */
[----:B------:R-:W1:Y:S01]  /*13b60*/  LDSM.16.M88.4 R132, [R137+0x4800] ;  /* 0x004800008984783b */ /* 0x000e620000000200 */
[C---:B-----5:R-:W-:Y:S08]  /*13b70*/  HMMA.16816.F32.BF16 R4, R104.reuse, R108, RZ ;  /* 0x0000006c6804723c */ /* 0x060ff000000418ff */
[C---:B------:R-:W-:Y:S01]  /*13b80*/  HMMA.16816.F32.BF16 R8, R104.reuse, R110, RZ ;  /* 0x0000006e6808723c */ /* 0x040fe200000418ff */
[----:B------:R-:W5:Y:S07]  /*13b90*/  LDSM.16.M88.4 R108, [R137+0x5000] ;  /* 0x00500000896c783b */ /* 0x000f6e0000000200 */
[C---:B---3--:R-:W-:Y:S08]  /*13ba0*/  HMMA.16816.F32.BF16 R12, R104.reuse, R112, RZ ;  /* 0x00000070680c723c */ /* 0x048ff000000418ff */
[C---:B------:R-:W-:Y:S01]  /*13bb0*/  HMMA.16816.F32.BF16 R16, R104.reuse, R114, RZ ;  /* 0x000000726810723c */ /* 0x040fe200000418ff */
[----:B------:R-:W-:Y:S07]  /*13bc0*/  LDSM.16.M88.4 R112, [R139] ;  /* 0x000000008b70783b */ /* 0x000fee0000000200 */
[C---:B----4-:R-:W-:Y:S08]  /*13bd0*/  HMMA.16816.F32.BF16 R20, R104.reuse, R116, RZ ;  /* 0x000000746814723c */ /* 0x050ff000000418ff */
[C---:B------:R-:W-:Y:S01]  /*13be0*/  HMMA.16816.F32.BF16 R24, R104.reuse, R118, RZ ;  /* 0x000000766818723c */ /* 0x040fe200000418ff */
[----:B------:R-:W-:Y:S07]  /*13bf0*/  LDSM.16.M88.4 R116, [R136+0x4000] ;  /* 0x004000008874783b */ /* 0x000fee0000000200 */
[C---:B--2---:R-:W-:Y:S08]  /*13c00*/  HMMA.16816.F32.BF16 R28, R104.reuse, R120, RZ ;  /* 0x00000078681c723c */ /* 0x044ff000000418ff */
[----:B------:R-:W-:Y:S01]  /*13c10*/  HMMA.16816.F32.BF16 R32, R104, R122, RZ ;  /* 0x0000007a6820723c */ /* 0x000fe200000418ff */
[----:B------:R-:W2:Y:S04]  /*13c20*/  LDSM.16.M88.4 R104, [R137+0x5800] ;  /* 0x005800008968783b */ /* 0x000ea80000000200 */
[----:B------:R-:W3:Y:S03]  /*13c30*/  LDSM.16.M88.4 R120, [R136+0x4800] ;  /* 0x004800008878783b */ /* 0x000ee60000000200 */
[C---:B-1----:R-:W-:Y:S08]  /*13c40*/  HMMA.16816.F32.BF16 R4, R124.reuse, R128, R4 ;  /* 0x000000807c04723c */ /* 0x042ff00000041804 */
[C---:B------:R-:W-:Y:S01]  /*13c50*/  HMMA.16816.F32.BF16 R8, R124.reuse, R130, R8 ;  /* 0x000000827c08723c */ /* 0x040fe20000041808 */
[----:B------:R-:W1:Y:S07]  /*13c60*/  LDSM.16.M88.4 R128, [R136+0x5000] ;  /* 0x005000008880783b */ /* 0x000e6e0000000200 */
[C---:B------:R-:W-:Y:S08]  /*13c70*/  HMMA.16816.F32.BF16 R12, R124.reuse, R132, R12 ;  /* 0x000000847c0c723c */ /* 0x040ff0000004180c */
[C---:B------:R-:W-:Y:S08]  /*13c80*/  HMMA.16816.F32.BF16 R16, R124.reuse, R134, R16 ;  /* 0x000000867c10723c */ /* 0x040ff00000041810 */
[C---:B-----5:R-:W-:Y:S08]  /*13c90*/  HMMA.16816.F32.BF16 R20, R124.reuse, R108, R20 ;  /* 0x0000006c7c14723c */ /* 0x060ff00000041814 */
[C---:B------:R-:W-:Y:S01]  /*13ca0*/  HMMA.16816.F32.BF16 R24, R124.reuse, R110, R24 ;  /* 0x0000006e7c18723c */ /* 0x040fe20000041818 */
[----:B------:R-:W4:Y:S07]  /*13cb0*/  LDSM.16.M88.4 R108, [R136+0x5800] ;  /* 0x00580000886c783b */ /* 0x000f2e0000000200 */
[C---:B--2---:R-:W-:Y:S08]  /*13cc0*/  HMMA.16816.F32.BF16 R28, R124.reuse, R104, R28 ;  /* 0x000000687c1c723c */ /* 0x044ff0000004181c */
[----:B------:R-:W-:Y:S01]  /*13cd0*/  HMMA.16816.F32.BF16 R32, R124, R106, R32 ;  /* 0x0000006a7c20723c */ /* 0x000fe20000041820 */
[----:B------:R-:W-:Y:S04]  /*13ce0*/  LDSM.16.M88.4 R104, [R138] ;  /* 0x000000008a68783b */ /* 0x000fe80000000200 */
[----:B------:R-:W-:Y:S03]  /*13cf0*/  LDSM.16.M88.4 R124, [R103+0x5000] ;  /* 0x00500000677c783b */ /* 0x000fe60000000200 */
[C---:B------:R-:W-:Y:S08]  /*13d00*/  HMMA.16816.F32.BF16 R4, R112.reuse, R116, R4 ;  /* 0x000000747004723c */ /* 0x040ff00000041804 */
[C---:B------:R-:W-:Y:S01]  /*13d10*/  HMMA.16816.F32.BF16 R8, R112.reuse, R118, R8 ;  /* 0x000000767008723c */ /* 0x040fe20000041808 */
[----:B------:R-:W2:Y:S07]  /*13d20*/  LDSM.16.M88.4 R116, [R103+0x4000] ;  /* 0x004000006774783b */ /* 0x000eae0000000200 */
[C---:B---3--:R-:W-:Y:S08]  /*13d30*/  HMMA.16816.F32.BF16 R12, R112.reuse, R120, R12 ;  /* 0x00000078700c723c */ /* 0x048ff0000004180c */
[C---:B------:R-:W-:Y:S01]  /*13d40*/  HMMA.16816.F32.BF16 R16, R112.reuse, R122, R16 ;  /* 0x0000007a7010723c */ /* 0x040fe20000041810 */
[----:B------:R-:W3:Y:S07]  /*13d50*/  LDSM.16.M88.4 R120, [R103+0x4800] ;  /* 0x004800006778783b */ /* 0x000eee0000000200 */
[C---:B-1----:R-:W-:Y:S08]  /*13d60*/  HMMA.16816.F32.BF16 R20, R112.reuse, R128, R20 ;  /* 0x000000807014723c */ /* 0x042ff00000041814 */
[C---:B------:R-:W-:Y:S01]  /*13d70*/  HMMA.16816.F32.BF16 R24, R112.reuse, R130, R24 ;  /* 0x000000827018723c */ /* 0x040fe20000041818 */
[----:B------:R-:W1:Y:S07]  /*13d80*/  LDSM.16.M88.4 R128, [R103+0x5800] ;  /* 0x005800006780783b */ /* 0x000e6e0000000200 */
[C---:B----4-:R-:W-:Y:S08]  /*13d90*/  HMMA.16816.F32.BF16 R28, R112.reuse, R108, R28 ;  /* 0x0000006c701c723c */ /* 0x050ff0000004181c */
[----:B------:R-:W-:Y:S01]  /*13da0*/  HMMA.16816.F32.BF16 R32, R112, R110, R32 ;  /* 0x0000006e7020723c */ /* 0x000fe20000041820 */
[----:B------:R-:W-:Y:S04]  /*13db0*/  LDSM.16.M88.4 R108, [R142+0x2000] ;  /* 0x002000008e6c783b */ /* 0x000fe80000000200 */
[----:B------:R-:W4:Y:S03]  /*13dc0*/  LDSM.16.M88.4 R112, [R141+UR5+0x6000] ;  /* 0x006000058d70783b */ /* 0x000f260008000200 */
[C---:B--2---:R-:W-:Y:S08]  /*13dd0*/  HMMA.16816.F32.BF16 R4, R104.reuse, R116, R4 ;  /* 0x000000746804723c */ /* 0x044ff00000041804 */
[C---:B------:R-:W-:Y:S01]  /*13de0*/  HMMA.16816.F32.BF16 R8, R104.reuse, R118, R8 ;  /* 0x000000766808723c */ /* 0x040fe20000041808 */
[----:B------:R-:W2:Y:S07]  /*13df0*/  LDSM.16.M88.4 R116, [R141+UR5+0x6800] ;  /* 0x006800058d74783b */ /* 0x000eae0008000200 */
[C---:B---3--:R-:W-:Y:S08]  /*13e00*/  HMMA.16816.F32.BF16 R12, R104.reuse, R120, R12 ;  /* 0x00000078680c723c */ /* 0x048ff0000004180c */
[C---:B------:R-:W-:Y:S01]  /*13e10*/  HMMA.16816.F32.BF16 R16, R104.reuse, R122, R16 ;  /* 0x0000007a6810723c */ /* 0x040fe20000041810 */
[----:B------:R-:W3:Y:S07]  /*13e20*/  LDSM.16.M88.4 R120, [R141+UR5+0x7000] ;  /* 0x007000058d78783b */ /* 0x000eee0008000200 */
[C---:B------:R-:W-:Y:S08]  /*13e30*/  HMMA.16816.F32.BF16 R20, R104.reuse, R124, R20 ;  /* 0x0000007c6814723c */ /* 0x040ff00000041814 */
[C---:B------:R-:W-:Y:S01]  /*13e40*/  HMMA.16816.F32.BF16 R24, R104.reuse, R126, R24 ;  /* 0x0000007e6818723c */ /* 0x040fe20000041818 */
[----:B------:R-:W-:Y:S07]  /*13e50*/  LDSM.16.M88.4 R124, [R140+0x2000] ;  /* 0x002000008c7c783b */ /* 0x000fee0000000200 */
[C---:B-1----:R-:W-:Y:S08]  /*13e60*/  HMMA.16816.F32.BF16 R28, R104.reuse, R128, R28 ;  /* 0x00000080681c723c */ /* 0x042ff0000004181c */
[----:B------:R-:W-:Y:S01]  /*13e70*/  HMMA.16816.F32.BF16 R32, R104, R130, R32 ;  /* 0x000000826820723c */ /* 0x000fe20000041820 */
[----:B------:R-:W1:Y:S04]  /*13e80*/  LDSM.16.M88.4 R104, [R141+UR5+0x7800] ;  /* 0x007800058d68783b */ /* 0x000e680008000200 */
[----:B------:R-:W5:Y:S03]  /*13e90*/  LDSM.16.M88.4 R128, [R137+0x6000] ;  /* 0x006000008980783b */ /* 0x000f660000000200 */
[C---:B----4-:R-:W-:Y:S08]  /*13ea0*/  HMMA.16816.F32.BF16 R4, R108.reuse, R112, R4 ;  /* 0x000000706c04723c */ /* 0x050ff00000041804 */
[C---:B------:R-:W-:Y:S01]  /*13eb0*/  HMMA.16816.F32.BF16 R8, R108.reuse, R114, R8 ;  /* 0x000000726c08723c */ /* 0x040fe20000041808 */
[----:B------:R-:W4:Y:S07]  /*13ec0*/  LDSM.16.M88.4 R112, [R137+0x6800] ;  /* 0x006800008970783b */ /* 0x000f2e0000000200 */
[C---:B--2---:R-:W-:Y:S08]  /*13ed0*/  HMMA.16816.F32.BF16 R12, R108.reuse, R116, R12 ;  /* 0x000000746c0c723c */ /* 0x044ff0000004180c */
[C---:B------:R-:W-:Y:S01]  /*13ee0*/  HMMA.16816.F32.BF16 R16, R108.reuse, R118, R16 ;  /* 0x000000766c10723c */ /* 0x040fe20000041810 */
[----:B------:R-:W-:Y:S07]  /*13ef0*/  LDSM.16.M88.4 R116, [R139+0x2000] ;  /* 0x002000008b74783b */ /* 0x000fee0000000200 */
[C---:B---3--:R-:W-:Y:S08]  /*13f00*/  HMMA.16816.F32.BF16 R20, R108.reuse, R120, R20 ;  /* 0x000000786c14723c */ /* 0x048ff00000041814 */
[C---:B------:R-:W-:Y:S01]  /*13f10*/  HMMA.16816.F32.BF16 R24, R108.reuse, R122, R24 ;  /* 0x0000007a6c18723c */ /* 0x040fe20000041818 */
[----:B------:R-:W-:Y:S07]  /*13f20*/  LDSM.16.M88.4 R120, [R136+0x6000] ;  /* 0x006000008878783b */ /* 0x000fee0000000200 */
[C---:B-1----:R-:W-:Y:S08]  /*13f30*/  HMMA.16816.F32.BF16 R28, R108.reuse, R104, R28 ;  /* 0x000000686c1c723c */ /* 0x042ff0000004181c */
[----:B------:R-:W-:Y:S01]  /*13f40*/  HMMA.16816.F32.BF16 R32, R108, R106, R32 ;  /* 0x0000006a6c20723c */ /* 0x000fe20000041820 */
[----:B------:R-:W1:Y:S04]  /*13f50*/  LDSM.16.M88.4 R104, [R137+0x7000] ;  /* 0x007000008968783b */ /* 0x000e680000000200 */
[----:B------:R-:W2:Y:S03]  /*13f60*/  LDSM.16.M88.4 R108, [R137+0x7800] ;  /* 0x00780000896c783b */ /* 0x000ea60000000200 */
[C---:B-----5:R-:W-:Y:S08]  /*13f70*/  HMMA.16816.F32.BF16 R4, R124.reuse, R128, R4 ;  /* 0x000000807c04723c */ /* 0x060ff00000041804 */
[C---:B------:R-:W-:Y:S01]  /*13f80*/  HMMA.16816.F32.BF16 R8, R124.reuse, R130, R8 ;  /* 0x000000827c08723c */ /* 0x040fe20000041808 */
[----:B------:R-:W3:Y:S07]  /*13f90*/  LDSM.16.M88.4 R128, [R136+0x6800] ;  /* 0x006800008880783b */ /* 0x000eee0000000200 */
[C---:B----4-:R-:W-:Y:S08]  /*13fa0*/  HMMA.16816.F32.BF16 R12, R124.reuse, R112, R12 ;  /* 0x000000707c0c723c */ /* 0x050ff0000004180c */
[C---:B------:R-:W-:Y:S01]  /*13fb0*/  HMMA.16816.F32.BF16 R16, R124.reuse, R114, R16 ;  /* 0x000000727c10723c */ /* 0x040fe20000041810 */
[----:B------:R-:W4:Y:S07]  /*13fc0*/  LDSM.16.M88.4 R112, [R136+0x7000] ;  /* 0x007000008870783b */ /* 0x000f2e0000000200 */
[C---:B-1----:R-:W-:Y:S08]  /*13fd0*/  HMMA.16816.F32.BF16 R20, R124.reuse, R104, R20 ;  /* 0x000000687c14723c */ /* 0x042ff00000041814 */
[C---:B------:R-:W-:Y:S01]  /*13fe0*/  HMMA.16816.F32.BF16 R24, R124.reuse, R106, R24 ;  /* 0x0000006a7c18723c */ /* 0x040fe20000041818 */
[----:B------:R-:W1:Y:S07]  /*13ff0*/  LDSM.16.M88.4 R104, [R136+0x7800] ;  /* 0x007800008868783b */ /* 0x000e6e0000000200 */
[C---:B--2---:R-:W-:Y:S08]  /*14000*/  HMMA.16816.F32.BF16 R28, R124.reuse, R108, R28 ;  /* 0x0000006c7c1c723c */ /* 0x044ff0000004181c */
[----:B------:R-:W-:Y:S01]  /*14010*/  HMMA.16816.F32.BF16 R32, R124, R110, R32 ;  /* 0x0000006e7c20723c */ /* 0x000fe20000041820 */
[----:B------:R-:W-:Y:S04]  /*14020*/  LDSM.16.M88.4 R108, [R138+0x2000] ;  /* 0x002000008a6c783b */ /* 0x000fe80000000200 */
[----:B------:R-:W-:Y:S03]  /*14030*/  LDSM.16.M88.4 R124, [R103+0x6800] ;  /* 0x00680000677c783b */ /* 0x000fe60000000200 */
        /* <DEDUP_REMOVED lines=12> */
[----:B------:R-:W-:Y:S08]  /*14100*/  HMMA.16816.F32.BF16 R32, R116, R106, R32 ;  /* 0x0000006a7420723c */ /* 0x000ff00000041820 */
[C---:B--2---:R-:W-:Y:S08]  /*14110*/  HMMA.16816.F32.BF16 R4, R108.reuse, R120, R4 ;  /* 0x000000786c04723c */ /* 0x044ff00000041804 */
[C---:B------:R-:W-:Y:S08]  /*14120*/  HMMA.16816.F32.BF16 R8, R108.reuse, R122, R8 ;  /* 0x0000007a6c08723c */ /* 0x040ff00000041808 */
[C---:B------:R-:W-:Y:S08]  /*14130*/  HMMA.16816.F32.BF16 R12, R108.reuse, R124, R12 ;  /* 0x0000007c6c0c723c */ /* 0x040ff0000004180c */
[C---:B------:R-:W-:Y:S08]  /*14140*/  HMMA.16816.F32.BF16 R16, R108.reuse, R126, R16 ;  /* 0x0000007e6c10723c */ /* 0x040ff00000041810 */
[C---:B---3--:R-:W-:Y:S08]  /*14150*/  HMMA.16816.F32.BF16 R20, R108.reuse, R128, R20 ;  /* 0x000000806c14723c */ /* 0x048ff00000041814 */
[C---:B------:R-:W-:Y:S08]  /*14160*/  HMMA.16816.F32.BF16 R24, R108.reuse, R130, R24 ;  /* 0x000000826c18723c */ /* 0x040ff00000041818 */
[C---:B----4-:R-:W-:Y:S08]  /*14170*/  HMMA.16816.F32.BF16 R28, R108.reuse, R112, R28 ;  /* 0x000000706c1c723c */ /* 0x050ff0000004181c */
        /* <DEDUP_REMOVED lines=17> */
[-C--:B-1----:R-:W-:Y:S02]  /*14290*/  IABS R104, R101.reuse ;  /* 0x0000006500687213 */ /* 0x082fe40000000000 */
[-C--:B------:R-:W-:Y:S02]  /*142a0*/  LOP3.LUT R110, R110, R101.reuse, RZ, 0x3c, !PT ;  /* 0x000000656e6e7212 */ /* 0x080fe400078e3cff */
[----:B------:R-:W1:Y:S10]  /*142b0*/  I2F.RP R111, R104 ;  /* 0x00000068006f7306 */ /* 0x000e740000209400 */
[----:B-1----:R-:W1:Y:S02]  /*142c0*/  MUFU.RCP R102, R111 ;  /* 0x0000006f00667308 */ /* 0x002e640000001000 */
[----:B-1----:R-:W-:Y:S08]  /*142d0*/  VIADD R108, R102, 0xffffffe ;  /* 0x0ffffffe666c7836 */ /* 0x002ff00000000000 */
[----:B------:R-:W1:Y:S02]  /*142e0*/  F2I.FTZ.U32.TRUNC.NTZ R109, R108 ;  /* 0x0000006c006d7305 */ /* 0x000e64000021f000 */
[--C-:B-1----:R-:W-:Y:S02]  /*142f0*/  IMAD.MOV R105, RZ, RZ, -R109.reuse ;  /* 0x000000ffff697224 */ /* 0x102fe400078e0a6d */
[----:B------:R-:W-:Y:S02]  /*14300*/  IMAD.MOV.U32 R108, RZ, RZ, RZ ;  /* 0x000000ffff6c7224 */ /* 0x000fe400078e00ff */
[----:B------:R-:W-:Y:S04]  /*14310*/  IMAD R102, R105, R104, RZ ;  /* 0x0000006869667224 */ /* 0x000fe800078e02ff */
[----:B------:R-:W-:Y:S01]  /*14320*/  IMAD.HI.U32 R102, R109, R102, R108 ;  /* 0x000000666d667227 */ /* 0x000fe200078e006c */
[----:B------:R-:W-:Y:S02]  /*14330*/  IABS R109, R106 ;  /* 0x0000006a006d7213 */ /* 0x000fe40000000000 */
[----:B------:R-:W-:Y:S03]  /*14340*/  LOP3.LUT R106, R106, R101, RZ, 0x3c, !PT ;  /* 0x000000656a6a7212 */ /* 0x000fe600078e3cff */
[C---:B------:R-:W-:Y:S04]  /*14350*/  IMAD.HI.U32 R108, R102.reuse, R107, RZ ;  /* 0x0000006b666c7227 */ /* 0x040fe800078e00ff */
[----:B------:R-:W-:Y:S02]  /*14360*/  IMAD.MOV R105, RZ, RZ, -R108 ;  /* 0x000000ffff697224 */ /* 0x000fe400078e0a6c */
[----:B------:R-:W-:Y:S04]  /*14370*/  IMAD.HI.U32 R102, R102, R109, RZ ;  /* 0x0000006d66667227 */ /* 0x000fe800078e00ff */
[----:B------:R-:W-:Y:S01]  /*14380*/  IMAD R107, R104, R105, R107 ;  /* 0x00000069686b7224 */ /* 0x000fe200078e026b */
        /* <DEDUP_REMOVED lines=11> */
[----:B------:R-:W-:Y:S02]  /*14440*/  ISETP.GE.U32.AND P0, PT, R109, R104, PT ;  /* 0x000000686d00720c */ /* 0x000fe40003f06070 */
[----:B------:R-:W1:Y:S05]  /*14450*/  LDC.64 R104, c[0x0][0x3b8] ;  /* 0x0000ee00ff687b82 */ /* 0x000e6a0000000a00 */
        /* <DEDUP_REMOVED lines=9> */
[----:B------:R-:W-:Y:S02]  /*144f0*/  LEA.HI.X.SX32 R115, R111, R159, 0x2, P5 ;  /* 0x0000009f6f737211 */ /* 0x000fe400028f16ff */
[C---:B------:R-:W-:Y:S02]  /*14500*/  LEA R112, P0, R107.reuse, R158, 0x2 ;  /* 0x0000009e6b707211 */ /* 0x040fe400078010ff */
[C---:B------:R-:W-:Y:S01]  /*14510*/  IADD3 R106, PT, PT, R107.reuse, -R111, RZ ;  /* 0x8000006f6b6a7210 */ /* 0x040fe20007ffe0ff */
[----:B------:R-:W2:Y:S01]  /*14520*/  LDG.E R109, desc[UR6][R114.64] ;  /* 0x00000006726d7981 */ /* 0x000ea2000c1e1900 */
[----:B------:R-:W-:Y:S03]  /*14530*/  LEA.HI.X.SX32 R113, R107, R159, 0x2, P0 ;  /* 0x0000009f6b717211 */ /* 0x000fe600000f16ff */
[----:B------:R-:W-:Y:S02]  /*14540*/  IMAD R101, R106, R101, -0x40 ;  /* 0xffffffc06a657424 */ /* 0x000fe400078e0265 */
[----:B------:R-:W2:Y:S02]  /*14550*/  LDG.E R102, desc[UR6][R112.64] ;  /* 0x0000000670667981 */ /* 0x000ea4000c1e1900 */
[-C--:B-1----:R-:W-:Y:S01]  /*14560*/  IMAD.WIDE.U32 R110, R101, R104.reuse, RZ ;  /* 0x00000068656e7225 */ /* 0x082fe200078e00ff */
[----:B------:R-:W-:Y:S05]  /*14570*/  SHF.R.S32.HI R107, RZ, 0x1f, R101 ;  /* 0x0000001fff6b7819 */ /* 0x000fea0000011465 */
[----:B------:R-:W-:Y:S04]  /*14580*/  IMAD R106, R107, R104, RZ ;  /* 0x000000686b6a7224 */ /* 0x000fe800078e02ff */
        /* <DEDUP_REMOVED lines=10> */
.L_x_4742:
        /* <DEDUP_REMOVED lines=12> */
[--C-:B------:R-:W-:Y:S04]  /*146f0*/  IMAD.X R107, R109, 0x1, R102.reuse, P5 ;  /* 0x000000016d6b7824 */ /* 0x100fe800028e0666 */
[----:B------:R-:W-:Y:S02]  /*14700*/  IMAD.X R105, R107, 0x1, R102, P0 ;  /* 0x000000016b697824 */ /* 0x000fe400000e0666 */
[----:B-1----:R-:W-:Y:S05]  /*14710*/  @!P1 IMAD.MOV.U32 R149, RZ, RZ, R147 ;  /* 0x000000ffff959224 */ /* 0x002fea00078e0093 */
        /* <DEDUP_REMOVED lines=36> */
.L_x_4741:
[----:B------:R-:W-:Y:S01]  /*14960*/  FMNMX3.FTZ R3, R2, R6, R7, !PT ;  /* 0x0000000602037276 */ /* 0x000fe20007810007 */
[----:B--2---:R-:W-:Y:S01]  /*14970*/  LDSM.16.MT88.4 R108, [R145+0x8000] ;  /* 0x00800000916c783b */ /* 0x004fe20000004200 */
        /* <DEDUP_REMOVED lines=45> */
[----:B------:R-:W-:Y:S01]  /*14c50*/  FFMA.FTZ R118, R11, UR4, -R122 ;  /* 0x000000040b767c23 */ /* 0x000fe2000801087a */
[----:B------:R-:W2:Y:S01]  /*14c60*/  MUFU.EX2 R2, R2 ;  /* 0x0000000200027308 */ /* 0x000ea20000000800 */
[--C-:B------:R-:W-:Y:S01]  /*14c70*/  FFMA.FTZ R131, R24, UR4, -R120.reuse ;  /* 0x0000000418837c23 */ /* 0x100fe20008010878 */
[----:B------:R-:W-:Y:S01]  /*14c80*/  FFMA.FTZ R132, R25, UR4, -R120 ;  /* 0x0000000419847c23 */ /* 0x000fe20008010878 */
[--C-:B------:R-:W-:Y:S07]  /*14c90*/  FFMA.FTZ R133, R26, UR4, -R122.reuse ;  /* 0x000000041a857c23 */ /* 0x100fee000801087a */
[----:B------:R-:W3:Y:S01]  /*14ca0*/  MUFU.EX2 R0, R0 ;  /* 0x0000000000007308 */ /* 0x000ee20000000800 */
[----:B------:R-:W-:Y:S01]  /*14cb0*/  FFMA.FTZ R134, R27, UR4, -R122 ;  /* 0x000000041b867c23 */ /* 0x000fe2000801087a */
[--C-:B------:R-:W-:Y:S01]  /*14cc0*/  FFMA.FTZ R135, R28, UR4, -R120.reuse ;  /* 0x000000041c877c23 */ /* 0x100fe20008010878 */
[----:B------:R-:W-:Y:S07]  /*14cd0*/  LDSM.16.MT88.4 R24, [R144+0x9000] ;  /* 0x009000009018783b */ /* 0x000fee0000004200 */
[----:B------:R-:W-:Y:S01]  /*14ce0*/  MUFU.EX2 R117, R117 ;  /* 0x0000007500757308 */ /* 0x000fe20000000800 */
[----:B------:R-:W-:Y:S01]  /*14cf0*/  FFMA.FTZ R168, R29, UR4, -R120 ;  /* 0x000000041da87c23 */ /* 0x000fe20008010878 */
[--C-:B------:R-:W-:Y:S01]  /*14d00*/  FFMA.FTZ R172, R30, UR4, -R122.reuse ;  /* 0x000000041eac7c23 */ /* 0x100fe2000801087a */
[--C-:B------:R-:W-:Y:S07]  /*14d10*/  FFMA.FTZ R149, R31, UR4, -R122.reuse ;  /* 0x000000041f957c23 */ /* 0x100fee000801087a */
[----:B------:R-:W4:Y:S01]  /*14d20*/  MUFU.EX2 R116, R116 ;  /* 0x0000007400747308 */ /* 0x000f220000000800 */
        /* <DEDUP_REMOVED lines=18> */
[----:B------:R-:W-:Y:S07]  /*14e50*/  LDSM.16.MT88.4 R28, [R146+0x9800] ;  /* 0x00980000921c783b */ /* 0x000fee0000004200 */
[----:B------:R-:W-:Y:S01]  /*14e60*/  MUFU.EX2 R119, R119 ;  /* 0x0000007700777308 */ /* 0x000fe20000000800 */
[--C-:B------:R-:W-:Y:S01]  /*14e70*/  FFMA.FTZ R170, R32, UR4, -R120.reuse ;  /* 0x0000000420aa7c23 */ /* 0x100fe20008010878 */
        /* <DEDUP_REMOVED lines=15> */
[----:B------:R-:W-:Y:S01]  /*14f70*/  FMUL.FTZ R56, R2, R56 ;  /* 0x0000003802387220 */ /* 0x000fe20000410000 */
        /* <DEDUP_REMOVED lines=45> */
[C---:B------:R-:W-:Y:S01]  /*15250*/  FMUL.FTZ R86, R0.reuse, R86 ;  /* 0x0000005600567220 */ /* 0x040fe20000410000 */
[----:B------:R-:W-:Y:S01]  /*15260*/  FMUL.FTZ R87, R0, R87 ;  /* 0x0000005700577220 */ /* 0x000fe20000410000 */
[--C-:B------:R-:W-:Y:S01]  /*15270*/  FFMA.FTZ R123, R12, UR4, -R120.reuse ;  /* 0x000000040c7b7c23 */ /* 0x100fe20008010878 */
[C---:B------:R-:W-:Y:S01]  /*15280*/  FMUL.FTZ R12, R2.reuse, R92 ;  /* 0x0000005c020c7220 */ /* 0x040fe20000410000 */
[----:B------:R-:W-:Y:S01]  /*15290*/  FFMA.FTZ R124, R13, UR4, -R120 ;  /* 0x000000040d7c7c23 */ /* 0x000fe20008010878 */
[----:B------:R-:W-:Y:S01]  /*152a0*/  FMUL.FTZ R13, R2, R93 ;  /* 0x0000005d020d7220 */ /* 0x000fe20000410000 */
[C---:B-1----:R-:W-:Y:S03]  /*152b0*/  HMMA.16816.F32.BF16 R56, R96.reuse, R104, R56 ;  /* 0x000000686038723c */ /* 0x042fe60000041838 */
[----:B------:R-:W-:Y:S01]  /*152c0*/  MUFU.EX2 R172, R172 ;  /* 0x000000ac00ac7308 */ /* 0x000fe20000000800 */
[--C-:B------:R-:W-:Y:S01]  /*152d0*/  FFMA.FTZ R126, R14, UR4, -R122.reuse ;  /* 0x000000040e7e7c23 */ /* 0x100fe2000801087a */
[C---:B------:R-:W-:Y:S01]  /*152e0*/  FMUL.FTZ R14, R0.reuse, R94 ;  /* 0x0000005e000e7220 */ /* 0x040fe20000410000 */
[----:B------:R-:W-:Y:S01]  /*152f0*/  FFMA.FTZ R125, R15, UR4, -R122 ;  /* 0x000000040f7d7c23 */ /* 0x000fe2000801087a */
[----:B------:R-:W-:Y:S01]  /*15300*/  FMUL.FTZ R15, R0, R95 ;  /* 0x0000005f000f7220 */ /* 0x000fe20000410000 */
[--C-:B------:R-:W-:Y:S01]  /*15310*/  FFMA.FTZ R127, R16, UR4, -R120.reuse ;  /* 0x00000004107f7c23 */ /* 0x100fe20008010878 */
[C---:B------:R-:W-:Y:S01]  /*15320*/  HMMA.16816.F32.BF16 R60, R96.reuse, R106, R60 ;  /* 0x0000006a603c723c */ /* 0x040fe2000004183c */
[----:B------:R-:W1:Y:S03]  /*15330*/  LDSM.16.MT88.4 R104, [R144+0xa000] ;  /* 0x00a000009068783b */ /* 0x000e660000004200 */
[----:B------:R-:W-:Y:S01]  /*15340*/  MUFU.EX2 R123, R123 ;  /* 0x0000007b007b7308 */ /* 0x000fe20000000800 */
[----:B------:R-:W-:Y:S01]  /*15350*/  FFMA.FTZ R128, R17, UR4, -R120 ;  /* 0x0000000411807c23 */ /* 0x000fe20008010878 */
[--C-:B------:R-:W-:Y:S01]  /*15360*/  FFMA.FTZ R129, R18, UR4, -R122.reuse ;  /* 0x0000000412817c23 */ /* 0x100fe2000801087a */
[----:B------:R-:W-:Y:S07]  /*15370*/  FFMA.FTZ R130, R19, UR4, -R122 ;  /* 0x0000000413827c23 */ /* 0x000fee000801087a */
[----:B------:R-:W4:Y:S01]  /*15380*/  MUFU.EX2 R124, R124 ;  /* 0x0000007c007c7308 */ /* 0x000f220000000800 */
[C---:B------:R-:W-:Y:S01]  /*15390*/  FMUL.FTZ R16, R2.reuse, R88 ;  /* 0x0000005802107220 */ /* 0x040fe20000410000 */
[C---:B--2---:R-:W-:Y:S01]  /*153a0*/  HMMA.16816.F32.BF16 R64, R96.reuse, R108, R64 ;  /* 0x0000006c6040723c */ /* 0x044fe20000041840 */
[----:B------:R-:W-:Y:S07]  /*153b0*/  LDSM.16.MT88.4 R92, [R145+0x8800] ;  /* 0x00880000915c783b */ /* 0x000fee0000004200 */
[----:B------:R-:W-:Y:S01]  /*153c0*/  MUFU.EX2 R126, R126 ;  /* 0x0000007e007e7308 */ /* 0x000fe20000000800 */
[----:B------:R-:W-:Y:S01]  /*153d0*/  FMUL.FTZ R17, R2, R89 ;  /* 0x0000005902117220 */ /* 0x000fe20000410000 */
[C---:B------:R-:W-:Y:S01]  /*153e0*/  FMUL.FTZ R18, R0.reuse, R90 ;  /* 0x0000005a00127220 */ /* 0x040fe20000410000 */
[----:B------:R-:W-:Y:S07]  /*153f0*/  FMUL.FTZ R19, R0, R91 ;  /* 0x0000005b00137220 */ /* 0x000fee0000410000 */
[----:B------:R-:W2:Y:S01]  /*15400*/  MUFU.EX2 R125, R125 ;  /* 0x0000007d007d7308 */ /* 0x000ea20000000800 */
[----:B------:R-:W-:Y:S01]  /*15410*/  FFMA.FTZ R117, R2, R171, R117 ;  /* 0x000000ab02757223 */ /* 0x000fe20000010075 */
[C---:B------:R-:W-:Y:S01]  /*15420*/  HMMA.16816.F32.BF16 R68, R96.reuse, R110, R68 ;  /* 0x0000006e6044723c */ /* 0x040fe20000041844 */
[----:B------:R-:W5:Y:S07]  /*15430*/  LDSM.16.MT88.4 R108, [R143+0xa000] ;  /* 0x00a000008f6c783b */ /* 0x000f6e0000004200 */
[----:B------:R-:W-:Y:S01]  /*15440*/  MUFU.EX2 R127, R127 ;  /* 0x0000007f007f7308 */ /* 0x000fe20000000800 */
[----:B------:R-:W-:Y:S01]  /*15450*/  MOV R2, R3 ;  /* 0x0000000300027202 */ /* 0x000fe20000000f00 */
[----:B------:R-:W-:Y:S01]  /*15460*/  FFMA.FTZ R121, R0, R169, R121 ;  /* 0x000000a900797223 */ /* 0x000fe20000010079 */
[----:B----4-:R-:W-:Y:S07]  /*15470*/  F2FP.BF16.F32.PACK_AB R88, R124, R123 ;  /* 0x0000007b7c58723e */ /* 0x010fee00000010ff */
[----:B------:R-:W4:Y:S01]  /*15480*/  MUFU.EX2 R128, R128 ;  /* 0x0000008000807308 */ /* 0x000f220000000800 */
[----:B------:R-:W-:Y:S01]  /*15490*/  MOV R0, R101 ;  /* 0x0000006500007202 */ /* 0x000fe20000000f00 */
[C---:B---3--:R-:W-:Y:S08]  /*154a0*/  HMMA.16816.F32.BF16 R72, R96.reuse, R112, R72 ;  /* 0x000000706048723c */ /* 0x048ff00000041848 */
[----:B------:R-:W-:Y:S01]  /*154b0*/  MUFU.EX2 R129, R129 ;  /* 0x0000008100817308 */ /* 0x000fe20000000800 */
[----:B------:R-:W-:Y:S01]  /*154c0*/  FADD.FTZ R116, R116, R117 ;  /* 0x0000007574747221 */ /* 0x000fe20000010000 */
[----:B--2---:R-:W-:Y:S01]  /*154d0*/  F2FP.BF16.F32.PACK_AB R89, R125, R126 ;  /* 0x0000007e7d59723e */ /* 0x004fe200000010ff */
[----:B------:R-:W-:Y:S07]  /*154e0*/  FADD.FTZ R6, R6, R121 ;  /* 0x0000007906067221 */ /* 0x000fee0000010000 */
[----:B------:R-:W2:Y:S01]  /*154f0*/  MUFU.EX2 R130, R130 ;  /* 0x0000008200827308 */ /* 0x000ea20000000800 */
[----:B------:R-:W-:Y:S01]  /*15500*/  FADD.FTZ R7, R7, R116 ;  /* 0x0000007407077221 */ /* 0x000fe20000010000 */
[C---:B------:R-:W-:Y:S01]  /*15510*/  HMMA.16816.F32.BF16 R76, R96.reuse, R114, R76 ;  /* 0x00000072604c723c */ /* 0x040fe2000004184c */
[----:B------:R-:W3:Y:S07]  /*15520*/  LDSM.16.MT88.4 R112, [R146+0x8800] ;  /* 0x008800009270783b */ /* 0x000eee0000004200 */
[----:B------:R-:W-:Y:S01]  /*15530*/  MUFU.EX2 R149, R149 ;  /* 0x0000009500957308 */ /* 0x000fe20000000800 */
[----:B------:R-:W-:Y:S01]  /*15540*/  FADD.FTZ R119, R119, R6 ;  /* 0x0000000677777221 */ /* 0x000fe20000010000 */
[----:B----4-:R-:W-:Y:S01]  /*15550*/  F2FP.BF16.F32.PACK_AB R90, R128, R127 ;  /* 0x0000007f805a723e */ /* 0x010fe200000010ff */
[----:B------:R-:W-:Y:S07]  /*15560*/  FADD.FTZ R102, R102, R7 ;  /* 0x0000000766667221 */ /* 0x000fee0000010000 */
[----:B------:R-:W-:Y:S01]  /*15570*/  MUFU.EX2 R170, R170 ;  /* 0x000000aa00aa7308 */ /* 0x000fe20000000800 */
[----:B------:R-:W-:Y:S01]  /*15580*/  FADD.FTZ R119, R118, R119 ;  /* 0x0000007776777221 */ /* 0x000fe20000010000 */
[C---:B-1----:R-:W-:Y:S08]  /*15590*/  HMMA.16816.F32.BF16 R80, R96.reuse, R104, R80 ;  /* 0x000000686050723c */ /* 0x042ff00000041850 */
[----:B------:R-:W-:Y:S01]  /*155a0*/  MUFU.EX2 R175, R175 ;  /* 0x000000af00af7308 */ /* 0x000fe20000000800 */
[----:B--2---:R-:W-:Y:S01]  /*155b0*/  F2FP.BF16.F32.PACK_AB R91, R130, R129 ;  /* 0x00000081825b723e */ /* 0x004fe200000010ff */
[----:B------:R-:W-:Y:S01]  /*155c0*/  FADD.FTZ R123, R123, R102 ;  /* 0x000000667b7b7221 */ /* 0x000fe20000010000 */
[----:B------:R-:W-:Y:S01]  /*155d0*/  FADD.FTZ R126, R126, R119 ;  /* 0x000000777e7e7221 */ /* 0x000fe20000010000 */
[C---:B------:R-:W-:Y:S01]  /*155e0*/  HMMA.16816.F32.BF16 R84, R96.reuse, R106, R84 ;  /* 0x0000006a6054723c */ /* 0x040fe20000041854 */
[----:B------:R-:W-:Y:S02]  /*155f0*/  LDSM.16.MT88.4 R104, [R143+0x8800] ;  /* 0x008800008f68783b */ /* 0x000fe40000004200 */
[----:B------:R-:W-:Y:S01]  /*15600*/  FADD.FTZ R124, R124, R123 ;  /* 0x0000007b7c7c7221 */ /* 0x000fe20000010000 */
[----:B------:R-:W-:Y:S03]  /*15610*/  FADD.FTZ R126, R125, R126 ;  /* 0x0000007e7d7e7221 */ /* 0x000fe60000010000 */
[----:B------:R-:W-:Y:S01]  /*15620*/  FADD.FTZ R127, R127, R124 ;  /* 0x0000007c7f7f7221 */ /* 0x000fe20000010000 */
[C---:B-----5:R-:W-:Y:S03]  /*15630*/  HMMA.16816.F32.BF16 R12, R96.reuse, R108, R12 ;  /* 0x0000006c600c723c */ /* 0x060fe6000004180c */
[----:B------:R-:W-:Y:S01]  /*15640*/  FADD.FTZ R129, R129, R126 ;  /* 0x0000007e81817221 */ /* 0x000fe20000010000 */
[----:B------:R-:W-:Y:S03]  /*15650*/  FADD.FTZ R128, R128, R127 ;  /* 0x0000007f80807221 */ /* 0x000fe60000010000 */
[----:B------:R-:W-:Y:S01]  /*15660*/  FADD.FTZ R130, R130, R129 ;  /* 0x0000008182827221 */ /* 0x000fe20000010000 */
        /* <DEDUP_REMOVED lines=18> */
[C---:B---3--:R-:W-:Y:S03]  /*15790*/  HMMA.16816.F32.BF16 R72, R88.reuse, R112, R72 ;  /* 0x000000705848723c */ /* 0x048fe60000041848 */
[----:B------:R-:W-:Y:S01]  /*157a0*/  FFMA.FTZ R113, R20, UR4, -R120 ;  /* 0x0000000414717c23 */ /* 0x000fe20008010878 */
[----:B------:R-:W-:Y:S01]  /*157b0*/  FFMA.FTZ R112, R23, UR4, -R122 ;  /* 0x0000000417707c23 */ /* 0x000fe2000801087a */
[----:B------:R-:W-:Y:S03]  /*157c0*/  F2FP.BF16.F32.PACK_AB R23, R134, R133 ;  /* 0x000000858617723e */ /* 0x000fe600000010ff */
[C---:B------:R-:W-:Y:S01]  /*157d0*/  HMMA.16816.F32.BF16 R76, R88.reuse, R114, R76 ;  /* 0x00000072584c723c */ /* 0x040fe2000004184c */
[----:B------:R-:W-:Y:S02]  /*157e0*/  MUFU.EX2 R113, R113 ;  /* 0x0000007100717308 */ /* 0x000fe40000000800 */
[--C-:B------:R-:W-:Y:S01]  /*157f0*/  FFMA.FTZ R114, R21, UR4, -R120.reuse ;  /* 0x0000000415727c23 */ /* 0x100fe20008010878 */
[----:B------:R-:W-:Y:S01]  /*15800*/  FFMA.FTZ R120, R33, UR4, -R120 ;  /* 0x0000000421787c23 */ /* 0x000fe20008010878 */
[--C-:B------:R-:W-:Y:S01]  /*15810*/  FFMA.FTZ R115, R22, UR4, -R122.reuse ;  /* 0x0000000416737c23 */ /* 0x100fe2000801087a */
[----:B------:R-:W-:Y:S01]  /*15820*/  F2FP.BF16.F32.PACK_AB R22, R132, R131 ;  /* 0x000000838416723e */ /* 0x000fe200000010ff */
[----:B------:R-:W-:Y:S01]  /*15830*/  FFMA.FTZ R122, R35, UR4, -R122 ;  /* 0x00000004237a7c23 */ /* 0x000fe2000801087a */
[C---:B----4-:R-:W-:Y:S01]  /*15840*/  HMMA.16816.F32.BF16 R80, R88.reuse, R92, R80 ;  /* 0x0000005c5850723c */ /* 0x050fe20000041850 */
[----:B------:R-:W-:Y:S02]  /*15850*/  LDSM.16.MT88.4 R32, [R146+0xb800] ;  /* 0x00b800009220783b */ /* 0x000fe40000004200 */
[----:B------:R-:W3:Y:S10]  /*15860*/  MUFU.EX2 R114, R114 ;  /* 0x0000007200727308 */ /* 0x000ef40000000800 */
[----:B------:R-:W-:Y:S01]  /*15870*/  MUFU.EX2 R115, R115 ;  /* 0x0000007300737308 */ /* 0x000fe20000000800 */
[C---:B------:R-:W-:Y:S01]  /*15880*/  HMMA.16816.F32.BF16 R84, R88.reuse, R94, R84 ;  /* 0x0000005e5854723c */ /* 0x040fe20000041854 */
[----:B------:R-:W-:Y:S08]  /*15890*/  LDSM.16.MT88.4 R92, [R146+0xb000] ;  /* 0x00b00000925c783b */ /* 0x000ff00000004200 */
[----:B------:R-:W4:Y:S10]  /*158a0*/  MUFU.EX2 R112, R112 ;  /* 0x0000007000707308 */ /* 0x000f340000000800 */
[----:B------:R-:W2:Y:S01]  /*158b0*/  MUFU.EX2 R173, R120 ;  /* 0x0000007800ad7308 */ /* 0x000ea20000000800 */
[C---:B-1----:R-:W-:Y:S09]  /*158c0*/  HMMA.16816.F32.BF16 R12, R88.reuse, R96, R12 ;  /* 0x00000060580c723c */ /* 0x042ff2000004180c */
[----:B------:R-:W1:Y:S01]  /*158d0*/  MUFU.EX2 R122, R122 ;  /* 0x0000007a007a7308 */ /* 0x000e620000000800 */
[----:B---3--:R-:W-:Y:S01]  /*158e0*/  F2FP.BF16.F32.PACK_AB R20, R114, R113 ;  /* 0x000000717214723e */ /* 0x008fe200000010ff */
[----:B------:R-:W-:Y:S01]  /*158f0*/  FADD.FTZ R113, R113, R128 ;  /* 0x0000008071717221 */ /* 0x000fe20000010000 */
[----:B------:R-:W-:Y:S01]  /*15900*/  HMMA.16816.F32.BF16 R16, R88, R98, R16 ;  /* 0x000000625810723c */ /* 0x000fe20000041810 */
[----:B------:R-:W3:Y:S02]  /*15910*/  LDSM.16.MT88.4 R88, [R143+0x9000] ;  /* 0x009000008f58783b */ /* 0x000ee40000004200 */
[----:B----4-:R-:W-:Y:S01]  /*15920*/  F2FP.BF16.F32.PACK_AB R21, R112, R115 ;  /* 0x000000737015723e */ /* 0x010fe200000010ff */
[----:B------:R-:W-:Y:S01]  /*15930*/  FADD.FTZ R115, R115, R130 ;  /* 0x0000008273737221 */ /* 0x000fe20000010000 */
[----:B------:R-:W-:Y:S03]  /*15940*/  FADD.FTZ R114, R114, R113 ;  /* 0x0000007172727221 */ /* 0x000fe60000010000 */
[----:B------:R-:W-:Y:S01]  /*15950*/  FADD.FTZ R112, R112, R115 ;  /* 0x0000007370707221 */ /* 0x000fe20000010000 */
[----:B------:R-:W4:Y:S01]  /*15960*/  LDSM.16.MT88.4 R96, [R145+0xb000] ;  /* 0x00b000009160783b */ /* 0x000f220000004200 */
[C---:B-----5:R-:W-:Y:S05]  /*15970*/  HMMA.16816.F32.BF16 R8, R20.reuse, R104, R8 ;  /* 0x000000681408723c */ /* 0x060fea0000041808 */
[----:B------:R-:W-:Y:S01]  /*15980*/  FADD.FTZ R131, R131, R114 ;  /* 0x0000007283837221 */ /* 0x000fe20000010000 */
[----:B------:R-:W-:Y:S02]  /*15990*/  FADD.FTZ R133, R133, R112 ;  /* 0x0000007085857221 */ /* 0x000fe40000010000 */
[C---:B------:R-:W-:Y:S01]  /*159a0*/  HMMA.16816.F32.BF16 R36, R20.reuse, R106, R36 ;  /* 0x0000006a1424723c */ /* 0x040fe20000041824 */
[----:B------:R-:W5:Y:S02]  /*159b0*/  LDSM.16.MT88.4 R104, [R144+0xb000] ;  /* 0x00b000009068783b */ /* 0x000f640000004200 */
[----:B------:R-:W-:Y:S01]  /*159c0*/  FADD.FTZ R132, R132, R131 ;  /* 0x0000008384847221 */ /* 0x000fe20000010000 */
[----:B------:R-:W-:Y:S03]  /*159d0*/  FADD.FTZ R133, R134, R133 ;  /* 0x0000008586857221 */ /* 0x000fe60000010000 */
[----:B------:R-:W-:Y:S01]  /*159e0*/  FADD.FTZ R7, R135, R132 ;  /* 0x0000008487077221 */ /* 0x000fe20000010000 */
[C---:B--2---:R-:W-:Y:S03]  /*159f0*/  HMMA.16816.F32.BF16 R40, R20.reuse, R108, R40 ;  /* 0x0000006c1428723c */ /* 0x044fe60000041828 */
[C---:B------:R-:W-:Y:S05]  /*15a00*/  FADD.FTZ R7, R168.reuse, R7 ;  /* 0x00000007a8077221 */ /* 0x040fea0000010000 */
[C---:B------:R-:W-:Y:S01]  /*15a10*/  HMMA.16816.F32.BF16 R44, R20.reuse, R110, R44 ;  /* 0x0000006e142c723c */ /* 0x040fe2000004182c */
[----:B------:R-:W-:Y:S07]  /*15a20*/  LDSM.16.MT88.4 R108, [R143+0x9800] ;  /* 0x009800008f6c783b */ /* 0x000fee0000004200 */
[C---:B------:R-:W-:Y:S08]  /*15a30*/  HMMA.16816.F32.BF16 R48, R20.reuse, R24, R48 ;  /* 0x000000181430723c */ /* 0x040ff00000041830 */
[C---:B------:R-:W-:Y:S01]  /*15a40*/  HMMA.16816.F32.BF16 R52, R20.reuse, R26, R52 ;  /* 0x0000001a1434723c */ /* 0x040fe20000041834 */
[----:B------:R-:W2:Y:S07]  /*15a50*/  LDSM.16.MT88.4 R24, [R143+0xb000] ;  /* 0x00b000008f18783b */ /* 0x000eae0000004200 */
[C---:B---3--:R-:W-:Y:S03]  /*15a60*/  HMMA.16816.F32.BF16 R56, R20.reuse, R88, R56 ;  /* 0x000000581438723c */ /* 0x048fe60000041838 */
[----:B------:R-:W-:Y:S02]  /*15a70*/  F2FP.BF16.F32.PACK_AB R88, R168, R135 ;  /* 0x00000087a858723e */ /* 0x000fe400000010ff */
[----:B------:R-:W-:Y:S01]  /*15a80*/  F2FP.BF16.F32.PACK_AB R89, R149, R172 ;  /* 0x000000ac9559723e */ /* 0x000fe200000010ff */
[----:B------:R-:W-:Y:S02]  /*15a90*/  FADD.FTZ R172, R172, R133 ;  /* 0x00000085acac7221 */ /* 0x000fe40000010000 */
[C---:B------:R-:W-:Y:S03]  /*15aa0*/  HMMA.16816.F32.BF16 R60, R20.reuse, R90, R60 ;  /* 0x0000005a143c723c */ /* 0x040fe6000004183c */
[----:B------:R-:W-:Y:S01]  /*15ab0*/  F2FP.BF16.F32.PACK_AB R90, R173, R170 ;  /* 0x000000aaad5a723e */ /* 0x000fe200000010ff */
[----:B------:R-:W-:Y:S01]  /*15ac0*/  FADD.FTZ R172, R149, R172 ;  /* 0x000000ac95ac7221 */ /* 0x000fe20000010000 */
[----:B-1----:R-:W-:Y:S01]  /*15ad0*/  F2FP.BF16.F32.PACK_AB R91, R122, R175 ;  /* 0x000000af7a5b723e */ /* 0x002fe200000010ff */
[----:B------:R-:W-:Y:S02]  /*15ae0*/  FADD.FTZ R170, R170, R7 ;  /* 0x00000007aaaa7221 */ /* 0x000fe40000010000 */
[C---:B------:R-:W-:Y:S03]  /*15af0*/  HMMA.16816.F32.BF16 R64, R20.reuse, R92, R64 ;  /* 0x0000005c1440723c */ /* 0x040fe60000041840 */
[----:B------:R-:W-:Y:S01]  /*15b00*/  FADD.FTZ R169, R175, R172 ;  /* 0x000000acafa97221 */ /* 0x000fe20000010000 */
[----:B------:R-:W-:Y:S03]  /*15b10*/  FADD.FTZ R171, R173, R170 ;  /* 0x000000aaadab7221 */ /* 0x000fe60000010000 */
[----:B------:R-:W-:Y:S01]  /*15b20*/  FADD.FTZ R169, R122, R169 ;  /* 0x000000a97aa97221 */ /* 0x000fe20000010000 */
[C---:B------:R-:W-:Y:S01]  /*15b30*/  HMMA.16816.F32.BF16 R68, R20.reuse, R94, R68 ;  /* 0x0000005e1444723c */ /* 0x040fe20000041844 */
[----:B------:R-:W1:Y:S07]  /*15b40*/  LDSM.16.MT88.4 R92, [R145+0x9800] ;  /* 0x00980000915c783b */ /* 0x000e6e0000004200 */
[C---:B----4-:R-:W-:Y:S08]  /*15b50*/  HMMA.16816.F32.BF16 R72, R20.reuse, R96, R72 ;  /* 0x000000601448723c */ /* 0x050ff00000041848 */
[C---:B------:R-:W-:Y:S08]  /*15b60*/  HMMA.16816.F32.BF16 R76, R20.reuse, R98, R76 ;  /* 0x00000062144c723c */ /* 0x040ff0000004184c */
[C---:B-----5:R-:W-:Y:S08]  /*15b70*/  HMMA.16816.F32.BF16 R80, R20.reuse, R104, R80 ;  /* 0x000000681450723c */ /* 0x060ff00000041850 */
[C---:B------:R-:W-:Y:S01]  /*15b80*/  HMMA.16816.F32.BF16 R84, R20.reuse, R106, R84 ;  /* 0x0000006a1454723c */ /* 0x040fe20000041854 */
[----:B------:R-:W3:Y:S07]  /*15b90*/  LDSM.16.MT88.4 R104, [R144+0x9800] ;  /* 0x009800009068783b */ /* 0x000eee0000004200 */
[C---:B--2---:R-:W-:Y:S08]  /*15ba0*/  HMMA.16816.F32.BF16 R12, R20.reuse, R24, R12 ;  /* 0x00000018140c723c */ /* 0x044ff0000004180c */
[----:B------:R-:W-:Y:S01]  /*15bb0*/  HMMA.16816.F32.BF16 R16, R20, R26, R16 ;  /* 0x0000001a1410723c */ /* 0x000fe20000041810 */
[----:B------:R-:W2:Y:S07]  /*15bc0*/  LDSM.16.MT88.4 R20, [R145+0xb800] ;  /* 0x00b800009114783b */ /* 0x000eae0000004200 */
[C---:B------:R-:W-:Y:S01]  /*15bd0*/  HMMA.16816.F32.BF16 R96, R88.reuse, R28, R8 ;  /* 0x0000001c5860723c */ /* 0x040fe20000041808 */
[----:B------:R-:W4:Y:S07]  /*15be0*/  LDSM.16.MT88.4 R8, [R144+0xb800] ;  /* 0x00b800009008783b */ /* 0x000f2e0000004200 */
[C---:B------:R-:W-:Y:S01]  /*15bf0*/  HMMA.16816.F32.BF16 R36, R88.reuse, R30, R36 ;  /* 0x0000001e5824723c */ /* 0x040fe20000041824 */
[----:B------:R-:W5:Y:S07]  /*15c00*/  LDSM.16.MT88.4 R24, [R143+0xb800] ;  /* 0x00b800008f18783b */ /* 0x000f6e0000004200 */
        /* <DEDUP_REMOVED lines=10> */
[C---:B----4-:R-:W-:Y:S08]  /*15cb0*/  HMMA.16816.F32.BF16 R80, R88.reuse, R8, R80 ;  /* 0x000000085850723c */ /* 0x050ff00000041850 */
[C---:B------:R-:W-:Y:S08]  /*15cc0*/  HMMA.16816.F32.BF16 R84, R88.reuse, R10, R84 ;  /* 0x0000000a5854723c */ /* 0x040ff00000041854 */
[C---:B-----5:R-:W-:Y:S08]  /*15cd0*/  HMMA.16816.F32.BF16 R92, R88.reuse, R24, R12 ;  /* 0x00000018585c723c */ /* 0x060ff0000004180c */
[----:B------:R-:W-:Y:S01]  /*15ce0*/  HMMA.16816.F32.BF16 R88, R88, R26, R16 ;  /* 0x0000001a5858723c */ /* 0x000fe20000041810 */
[----:B------:R-:W-:Y:S08]  /*15cf0*/  @!UPT UIADD3 URZ, UPT, UPT, URZ, URZ, URZ ;  /* 0x000000fffffff290 */ /* 0x000ff0000fffe0ff */
[----:B------:R-:W-:Y:S11]  /*15d00*/  @P0 BRA `(.L_x_4743) ;  /* 0xffffffd400840947 */ /* 0x000ff6000383ffff */
.L_x_4739:
[----:B------:R-:W1:Y:S01]  /*15d10*/  SHFL.BFLY PT, R10, R171, 0x2, 0x1f ;  /* 0x0c401f00ab0a7f89 */ /* 0x000e6200000e0000 */
[----:B------:R-:W2:Y:S01]  /*15d20*/  S2UR UR4, SR_CgaCtaId ;  /* 0x00000000000479c3 */ /* 0x000ea20000008800 */
[C---:B------:R-:W-:Y:S01]  /*15d30*/  SHF.L.U32 R7, R153.reuse, 0x4, RZ ;  /* 0x0000000499077819 */ /* 0x040fe200000006ff */
[----:B------:R-:W-:Y:S01]  /*15d40*/  UMOV UR5, 0x400 ;  /* 0x0000040000057882 */ /* 0x000fe20000000000 */
[----:B------:R-:W3:Y:S01]  /*15d50*/  SHFL.BFLY PT, R0, R169, 0x2, 0x1f ;  /* 0x0c401f00a9007f89 */ /* 0x000ee200000e0000 */
[----:B------:R-:W-:Y:S01]  /*15d60*/  SHF.L.U32 R2, R153, 0x1, RZ ;  /* 0x0000000199027819 */ /* 0x000fe200000006ff */
[----:B------:R-:W4:Y:S01]  /*15d70*/  LDCU.64 UR8, c[0x0][0x408] ;  /* 0x00008100ff0877ac */ /* 0x000f220008000a00 */
[----:B------:R-:W-:Y:S01]  /*15d80*/  LOP3.LUT R7, R7, 0x1c0, RZ, 0xc0, !PT ;  /* 0x000001c007077812 */ /* 0x000fe200078ec0ff */
[----:B------:R-:W-:Y:S01]  /*15d90*/  BSSY.RECONVERGENT B0, `(.L_x_4744) ;  /* 0x00000d4000007945 */ /* 0x000fe20003800200 */
[----:B------:R-:W-:Y:S02]  /*15da0*/  LOP3.LUT P0, RZ, R153, 0x4, RZ, 0xc0, !PT ;  /* 0x0000000499ff7812 */ /* 0x000fe4000780c0ff */
[----:B------:R-:W-:-:S02]  /*15db0*/  LOP3.LUT R7, R7, 0x38, R2, 0xf8, !PT ;  /* 0x0000003807077812 */ /* 0x000fc400078ef802 */
[C---:B------:R-:W-:Y:S02]  /*15dc0*/  LOP3.LUT P1, RZ, R153.reuse, 0x8, RZ, 0xc0, !PT ;  /* 0x0000000899ff7812 */ /* 0x040fe4000782c0ff */
[----:B------:R-:W-:Y:S01]  /*15dd0*/  LOP3.LUT P5, RZ, R153, 0x3, RZ, 0xc0, !PT ;  /* 0x0000000399ff7812 */ /* 0x000fe200078ac0ff */
[----:B-1----:R-:W-:Y:S01]  /*15de0*/  FADD.FTZ R10, R10, R171 ;  /* 0x000000ab0a0a7221 */ /* 0x002fe20000010000 */
[----:B--2---:R-:W-:Y:S01]  /*15df0*/  ULEA UR4, UR4, UR5, 0x18 ;  /* 0x0000000504047291 */ /* 0x004fe2000f8ec0ff */
[----:B---3--:R-:W-:-:S03]  /*15e00*/  FADD.FTZ R11, R0, R169 ;  /* 0x000000a9000b7221 */ /* 0x008fc60000010000 */
[----:B------:R-:W1:Y:S01]  /*15e10*/  SHFL.BFLY PT, R5, R10, 0x1, 0x1f ;  /* 0x0c201f000a057f89 */ /* 0x000e6200000e0000 */
[----:B------:R-:W-:-:S03]  /*15e20*/  SHF.L.U32 R0, R153, 0x5, RZ ;  /* 0x0000000599007819 */ /* 0x000fc600000006ff */
[----:B------:R-:W2:Y:S01]  /*15e30*/  SHFL.BFLY PT, R4, R11, 0x1, 0x1f ;  /* 0x0c201f000b047f89 */ /* 0x000ea200000e0000 */
[----:B-1----:R-:W-:Y:S01]  /*15e40*/  FADD.FTZ R6, R10, R5 ;  /* 0x000000050a067221 */ /* 0x002fe20000010000 */
[----:B------:R-:W-:Y:S02]  /*15e50*/  LOP3.LUT R5, R2, 0x6, RZ, 0xc0, !PT ;  /* 0x0000000602057812 */ /* 0x000fe400078ec0ff */
[----:B------:R-:W-:Y:S01]  /*15e60*/  MOV R2, 0x10 ;  /* 0x0000001000027802 */ /* 0x000fe20000000f00 */
[----:B--2---:R-:W-:Y:S01]  /*15e70*/  FADD.FTZ R4, R11, R4 ;  /* 0x000000040b047221 */ /* 0x004fe20000010000 */
[----:B------:R-:W1:Y:S01]  /*15e80*/  MUFU.RCP R9, R6 ;  /* 0x0000000600097308 */ /* 0x000e620000001000 */
[----:B------:R-:W-:Y:S02]  /*15e90*/  FSETP.NE.FTZ.AND P4, PT, R6, RZ, PT ;  /* 0x000000ff0600720b */ /* 0x000fe40003f95000 */
[----:B------:R-:W-:Y:S02]  /*15ea0*/  SEL R2, R2, 0xfffffff0, !P0 ;  /* 0xfffffff002027807 */ /* 0x000fe40004000000 */
[----:B------:R-:W-:-:S02]  /*15eb0*/  LOP3.LUT R0, R5, 0x7c00, R0, 0xf8, !PT ;  /* 0x00007c0005007812 */ /* 0x000fc400078ef800 */
[----:B------:R-:W-:Y:S01]  /*15ec0*/  FSETP.NE.FTZ.AND P3, PT, R4, RZ, PT ;  /* 0x000000ff0400720b */ /* 0x000fe20003f75000 */
[----:B------:R-:W2:Y:S01]  /*15ed0*/  MUFU.RCP R8, R4 ;  /* 0x0000000400087308 */ /* 0x000ea20000001000 */
[----:B------:R-:W-:Y:S02]  /*15ee0*/  LOP3.LUT P0, RZ, R153, 0x10, RZ, 0xc0, !PT ;  /* 0x0000001099ff7812 */ /* 0x000fe4000780c0ff */
[----:B------:R-:W-:Y:S02]  /*15ef0*/  LOP3.LUT R0, R0, R7, RZ, 0xfc, !PT ;  /* 0x0000000700007212 */ /* 0x000fe400078efcff */
[----:B------:R-:W-:Y:S01]  /*15f00*/  MOV R5, 0x20 ;  /* 0x0000002000057802 */ /* 0x000fe20000000f00 */
[----:B------:R-:W3:Y:S01]  /*15f10*/  @P4 LDC R20, c[0x0][0x458] ;  /* 0x00011600ff144b82 */ /* 0x000ee20000000800 */
[----:B------:R-:W-:Y:S01]  /*15f20*/  LEA R7, R0, UR4, 0x1 ;  /* 0x0000000400077c11 */ /* 0x000fe2000f8e08ff */
[----:B------:R-:W5:Y:S01]  /*15f30*/  @P4 MUFU.LG2 R6, R6 ;  /* 0x0000000600064308 */ /* 0x000f620000000c00 */
[----:B------:R-:W-:-:S02]  /*15f40*/  SEL R0, R5, 0xffffffe0, !P1 ;  /* 0xffffffe005007807 */ /* 0x000fc40004800000 */
[----:B-1----:R-:W-:Y:S02]  /*15f50*/  FSEL R9, R9, 1, P4 ;  /* 0x3f80000009097808 */ /* 0x002fe40002000000 */
[----:B------:R-:W-:Y:S01]  /*15f60*/  IADD3 R13, PT, PT, R7, 0x40, RZ ;  /* 0x00000040070d7810 */ /* 0x000fe20007ffe0ff */
[----:B------:R-:W1:Y:S01]  /*15f70*/  @P3 LDC R16, c[0x0][0x458] ;  /* 0x00011600ff103b82 */ /* 0x000e620000000800 */
        /* <DEDUP_REMOVED lines=22> */
[----:B------:R-:W-:Y:S01]  /*160e0*/  @P0 IADD3 R13, PT, PT, R7, -0x40, RZ ;  /* 0xffffffc0070d0810 */ /* 0x000fe20007ffe0ff */
[C---:B------:R-:W-:Y:S01]  /*160f0*/  FMUL.FTZ R52, R9.reuse, R52 ;  /* 0x0000003409347220 */ /* 0x040fe20000410000 */
        /* <DEDUP_REMOVED lines=8> */
[----:B------:R-:W-:Y:S01]  /*16180*/  FMUL.FTZ R59, R8, R59 ;  /* 0x0000003b083b7220 */ /* 0x000fe20000410000 */
        /* <DEDUP_REMOVED lines=70> */
[----:B------:R-:W2:Y:S01]  /*165f0*/  LDC.U8 R8, c[0x0][0x548] ;  /* 0x00015200ff087b82 */ /* 0x000ea20000000000 */
[----:B------:R-:W-:Y:S01]  /*16600*/  F2FP.BF16.F32.PACK_AB R74, R75, R74 ;  /* 0x0000004a4b4a723e */ /* 0x000fe200000010ff */
[----:B------:R-:W-:Y:S01]  /*16610*/  STS [R21], R52 ;  /* 0x0000003415007388 */ /* 0x000fe20000000800 */
[----:B------:R-:W-:Y:S01]  /*16620*/  F2FP.BF16.F32.PACK_AB R76, R77, R76 ;  /* 0x0000004c4d4c723e */ /* 0x000fe200000010ff */
[----:B------:R-:W4:Y:S01]  /*16630*/  @P3 MUFU.LG2 R4, R4 ;  /* 0x0000000400043308 */ /* 0x000f220000000c00 */
[----:B------:R-:W-:Y:S01]  /*16640*/  F2FP.BF16.F32.PACK_AB R78, R79, R78 ;  /* 0x0000004e4f4e723e */ /* 0x000fe200000010ff */
[----:B------:R-:W-:Y:S01]  /*16650*/  STS [R21+0x400], R54 ;  /* 0x0004003615007388 */ /* 0x000fe20000000800 */
[----:B------:R-:W-:Y:S01]  /*16660*/  F2FP.BF16.F32.PACK_AB R80, R81, R80 ;  /* 0x000000505150723e */ /* 0x000fe200000010ff */
[----:B-----5:R-:W-:Y:S01]  /*16670*/  @P4 FMUL.FTZ R6, R6, 0.69314718246459960938 ;  /* 0x3f31721806064820 */ /* 0x020fe20000410000 */
        /* <DEDUP_REMOVED lines=11> */
[----:B------:R-:W-:Y:S01]  /*16730*/  ISETP.NE.AND P1, PT, R152, -0x1, PT ;  /* 0xffffffff9800780c */ /* 0x000fe20003f25270 */
[----:B----4-:R-:W-:Y:S01]  /*16740*/  @P3 FMUL.FTZ R4, R4, 0.69314718246459960938 ;  /* 0x3f31721804043820 */ /* 0x010fe20000410000 */
[----:B--2---:R-:W-:Y:S01]  /*16750*/  ISETP.NE.AND P2, PT, R8, RZ, PT ;  /* 0x000000ff0800720c */ /* 0x004fe20003f45270 */
[----:B------:R-:W-:Y:S01]  /*16760*/  STS [R7+0x2000], R64 ;  /* 0x0020004007007388 */ /* 0x000fe20000000800 */
[----:B------:R-:W2:Y:S02]  /*16770*/  LDC R8, c[0x0][0x434] ;  /* 0x00010d00ff087b82 */ /* 0x000ea40000000800 */
[C---:B------:R-:W-:Y:S01]  /*16780*/  ISETP.NE.OR P0, PT, R152.reuse, -0x1, !P2 ;  /* 0xffffffff9800780c */ /* 0x040fe20005705670 */
[----:B------:R4:W-:Y:S04]  /*16790*/  STS [R7+0x2400], R66 ;  /* 0x0024004207007388 */ /* 0x0009e80000000800 */
[----:B------:R-:W-:Y:S02]  /*167a0*/  STS [R5+0x2000], R68 ;  /* 0x0020004405007388 */ /* 0x000fe40000000800 */
[----:B------:R-:W5:Y:S02]  /*167b0*/  @!P1 LDC.64 R18, c[0x0][0x400] ;  /* 0x00010000ff129b82 */ /* 0x000f640000000a00 */
[----:B------:R-:W-:Y:S04]  /*167c0*/  STS [R5+0x2400], R70 ;  /* 0x0024004605007388 */ /* 0x000fe80000000800 */
[----:B------:R-:W-:Y:S02]  /*167d0*/  STS [R11+0x2000], R72 ;  /* 0x002000480b007388 */ /* 0x000fe40000000800 */
[----:B------:R-:W1:Y:S02]  /*167e0*/  @!P2 LDC R2, c[0x0][0x3e0] ;  /* 0x0000f800ff02ab82 */ /* 0x000e640000000800 */
[----:B------:R3:W-:Y:S04]  /*167f0*/  STS [R11+0x2400], R74 ;  /* 0x0024004a0b007388 */ /* 0x0007e80000000800 */
[----:B------:R-:W-:Y:S04]  /*16800*/  STS [R15+0x2000], R76 ;  /* 0x0020004c0f007388 */ /* 0x000fe80000000800 */
[----:B------:R-:W-:Y:S01]  /*16810*/  STS [R15+0x2400], R78 ;  /* 0x0024004e0f007388 */ /* 0x000fe20000000800 */
[----:B----4-:R-:W4:Y:S03]  /*16820*/  @P2 LDC R7, c[0x0][0x454] ;  /* 0x00011500ff072b82 */ /* 0x010f260000000800 */
[----:B------:R-:W-:Y:S04]  /*16830*/  STS [R13+0x2000], R80 ;  /* 0x002000500d007388 */ /* 0x000fe80000000800 */
[----:B------:R-:W-:Y:S04]  /*16840*/  STS [R13+0x2400], R82 ;  /* 0x002400520d007388 */ /* 0x000fe80000000800 */
[----:B------:R-:W-:Y:S04]  /*16850*/  STS [R21+0x2000], R84 ;  /* 0x0020005415007388 */ /* 0x000fe80000000800 */
[----:B------:R-:W-:Y:S01]  /*16860*/  STS [R21+0x2400], R86 ;  /* 0x0024005615007388 */ /* 0x000fe20000000800 */
[----:B---3--:R-:W3:Y:S03]  /*16870*/  @P1 LDC.64 R10, c[0x0][0x408] ;  /* 0x00010200ff0a1b82 */ /* 0x008ee60000000a00 */
[----:B------:R-:W-:Y:S04]  /*16880*/  STS [R17+0x2000], R92 ;  /* 0x0020005c11007388 */ /* 0x000fe80000000800 */
[----:B------:R2:W-:Y:S04]  /*16890*/  STS [R17+0x2400], R94 ;  /* 0x0024005e11007388 */ /* 0x0005e80000000800 */
[----:B------:R5:W-:Y:S04]  /*168a0*/  STS [R23+0x2000], R9 ;  /* 0x0020000917007388 */ /* 0x000be80000000800 */
[----:B------:R1:W-:Y:S01]  /*168b0*/  STS [R23+0x2400], R90 ;  /* 0x0024005a17007388 */ /* 0x0003e20000000800 */
[----:B------:R-:W-:Y:S01]  /*168c0*/  BAR.SYNC.DEFER_BLOCKING 0x0 ;  /* 0x0000000000007b1d */ /* 0x000fe20000010000 */
[----:B---3--:R-:W-:-:S05]  /*168d0*/  @P1 IMAD.WIDE.U32 R24, R152, R10, RZ ;  /* 0x0000000a98181225 */ /* 0x008fca00078e00ff */
[----:B------:R-:W3:Y:S01]  /*168e0*/  S2R R0, SR_CTAID.Z ;  /* 0x0000000000007919 */ /* 0x000ee20000002700 */
[----:B------:R-:W4:Y:S01]  /*168f0*/  S2R R5, SR_TID.X ;  /* 0x0000000000057919 */ /* 0x000f220000002100 */
[--C-:B--2---:R-:W-:Y:S02]  /*16900*/  SHF.R.U32.HI R17, RZ, 0x2, R153.reuse ;  /* 0x00000002ff117819 */ /* 0x104fe40000011699 */
[----:B-----5:R-:W-:Y:S01]  /*16910*/  SHF.R.U32.HI R9, RZ, 0x1, R153 ;  /* 0x00000001ff097819 */ /* 0x020fe20000011699 */
[----:B-1----:R-:W-:-:S03]  /*16920*/  @!P1 IMAD.WIDE.U32 R22, R155, R18, RZ ;  /* 0x000000129b169225 */ /* 0x002fc600078e00ff */
[----:B------:R-:W-:Y:S01]  /*16930*/  LOP3.LUT R18, R9, 0x30, RZ, 0xc0, !PT ;  /* 0x0000003009127812 */ /* 0x000fe200078ec0ff */
[----:B------:R1:W2:Y:S01]  /*16940*/  LDS.128 R12, [R163+0x1800] ;  /* 0x00180000a30c7984 */ /* 0x0002a20000000c00 */
[C---:B------:R-:W-:Y:S01]  /*16950*/  @!P1 IMAD R19, R155.reuse, R19, R23 ;  /* 0x000000139b139224 */ /* 0x040fe200078e0217 */
[----:B------:R-:W-:Y:S01]  /*16960*/  MOV R9, 0x7f800000 ;  /* 0x7f80000000097802 */ /* 0x000fe20000000f00 */
[----:B------:R-:W-:Y:S01]  /*16970*/  @P1 IMAD R19, R152, R11, R25 ;  /* 0x0000000b98131224 */ /* 0x000fe200078e0219 */
[----:B------:R-:W-:Y:S01]  /*16980*/  LOP3.LUT R17, R18, 0x7, R17, 0xf8, !PT ;  /* 0x0000000712117812 */ /* 0x000fe200078ef811 */
[----:B------:R-:W-:Y:S02]  /*16990*/  @!P0 IMAD R152, R155, R8, RZ ;  /* 0x000000089b988224 */ /* 0x000fe400078e02ff */
[----:B------:R-:W-:Y:S01]  /*169a0*/  @P4 FFMA.FTZ R9, R101, R20, R6 ;  /* 0x0000001465094223 */ /* 0x000fe20000010006 */
[----:B---3--:R-:W-:Y:S01]  /*169b0*/  @!P2 IMAD R11, R155, R2, R0 ;  /* 0x000000029b0ba224 */ /* 0x008fe200078e0200 */
[----:B------:R-:W-:Y:S01]  /*169c0*/  MOV R2, 0x7f800000 ;  /* 0x7f80000000027802 */ /* 0x000fe20000000f00 */
[----:B------:R-:W-:-:S02]  /*169d0*/  @P3 FFMA.FTZ R2, R3, R16, R4 ;  /* 0x0000001003023223 */ /* 0x000fc40000010004 */
[----:B------:R-:W-:Y:S02]  /*169e0*/  @!P2 IMAD R11, R11, R8, RZ ;  /* 0x000000080b0ba224 */ /* 0x000fe400078e02ff */
[----:B----4-:R-:W-:Y:S01]  /*169f0*/  @P2 IMAD R11, R0, R7, R152 ;  /* 0x00000007000b2224 */ /* 0x010fe200078e0298 */
[----:B-1----:R-:W-:Y:S06]  /*16a00*/  @P5 BRA `(.L_x_4745) ;  /* 0x0000000000305947 */ /* 0x002fec0003800000 */
[----:B------:R-:W1:Y:S01]  /*16a10*/  LDCU.64 UR4, c[0x0][0x420] ;  /* 0x00008400ff0477ac */ /* 0x000e620008000a00 */
[----:B------:R-:W-:Y:S02]  /*16a20*/  IMAD.IADD R6, R154, 0x1, R11 ;  /* 0x000000019a067824 */ /* 0x000fe400078e020b */
[----:B------:R-:W-:Y:S02]  /*16a30*/  IMAD.IADD R4, R157, 0x1, -R154 ;  /* 0x000000019d047824 */ /* 0x000fe400078e0a9a */
        /* <DEDUP_REMOVED lines=9> */
.L_x_4745:
[----:B------:R-:W-:Y:S05]  /*16ad0*/  BSYNC.RECONVERGENT B0 ;  /* 0x0000000000007941 */ /* 0x000fea0003800200 */
.L_x_4744:
[----:B------:R-:W-:Y:S01]  /*16ae0*/  IMAD.MOV.U32 R165, RZ, RZ, RZ ;  /* 0x000000ffffa57224 */ /* 0x000fe200078e00ff */
[----:B-1----:R1:W3:Y:S01]  /*16af0*/  LDS.128 R8, [R163] ;  /* 0x00000000a3087984 */ /* 0x0022e20000000c00 */
[----:B------:R-:W-:Y:S01]  /*16b00*/  @P1 IMAD.MOV.U32 R22, RZ, RZ, R24 ;  /* 0x000000ffff161224 */ /* 0x000fe200078e0018 */
[----:B------:R-:W4:Y:S01]  /*16b10*/  LDCU.64 UR4, c[0x0][0x410] ;  /* 0x00008200ff0477ac */ /* 0x000f220008000a00 */
[C---:B------:R-:W-:Y:S01]  /*16b20*/  IMAD.WIDE.U32 R6, R154.reuse, UR8, R164 ;  /* 0x000000089a067c25 */ /* 0x040fe2000f8e00a4 */
[C---:B------:R-:W-:Y:S01]  /*16b30*/  IADD3 R157, PT, PT, -R154.reuse, R157, RZ ;  /* 0x0000009d9a9d7210 */ /* 0x040fe20007ffe1ff */
[----:B------:R-:W-:Y:S02]  /*16b40*/  BSSY.RECONVERGENT B0, `(.L_x_4746) ;  /* 0x0000018000007945 */ /* 0x000fe40003800200 */
[----:B------:R-:W-:Y:S01]  /*16b50*/  IMAD R2, R154, UR9, R7 ;  /* 0x000000099a027c24 */ /* 0x000fe2000f8e0207 */
[----:B------:R-:W-:Y:S02]  /*16b60*/  IADD3 R16, P0, PT, R22, R6, RZ ;  /* 0x0000000616107210 */ /* 0x000fe40007f1e0ff */
[----:B------:R-:W-:-:S02]  /*16b70*/  ISETP.GE.AND P5, PT, R161, R157, PT ;  /* 0x0000009da100720c */ /* 0x000fc40003fa6270 */
[-C--:B------:R-:W-:Y:S01]  /*16b80*/  ISETP.GE.AND P4, PT, R160, R157.reuse, PT ;  /* 0x0000009da000720c */ /* 0x080fe20003f86270 */
[----:B------:R-:W-:Y:S01]  /*16b90*/  IMAD.X R17, R19, 0x1, R2, P0 ;  /* 0x0000000113117824 */ /* 0x000fe200000e0602 */
[----:B------:R-:W-:Y:S02]  /*16ba0*/  SHF.R.U32.HI R2, RZ, 0x3, R5 ;  /* 0x00000003ff027819 */ /* 0x000fe40000011605 */
[----:B------:R1:W1:Y:S01]  /*16bb0*/  LDS.128 R4, [R163+0x2000] ;  /* 0x00200000a3047984 */ /* 0x0002620000000c00 */
[-C--:B------:R-:W-:Y:S02]  /*16bc0*/  ISETP.GE.AND P3, PT, R156, R157.reuse, PT ;  /* 0x0000009d9c00720c */ /* 0x080fe40003f66270 */
[----:B------:R-:W-:Y:S01]  /*16bd0*/  ISETP.GE.AND P0, PT, R2, R157, PT ;  /* 0x0000009d0200720c */ /* 0x000fe20003f06270 */
[----:B----4-:R-:W-:-:S04]  /*16be0*/  IMAD.WIDE.U32 R16, R0, UR4, R16 ;  /* 0x0000000400107c25 */ /* 0x010fc8000f8e0010 */
[----:B------:R-:W-:-:S08]  /*16bf0*/  IMAD R19, R0, UR5, R17 ;  /* 0x0000000500137c24 */ /* 0x000fd0000f8e0211 */
[----:B------:R-:W-:Y:S05]  /*16c00*/  @P0 BRA `(.L_x_4747) ;  /* 0x00000000002c0947 */ /* 0x000fea0003800000 */
[----:B------:R-:W4:Y:S01]  /*16c10*/  LDCU UR10, c[0x0][0x440] ;  /* 0x00008800ff0a77ac */ /* 0x000f220008000800 */
[----:B------:R-:W-:Y:S01]  /*16c20*/  IMAD.MOV.U32 R18, RZ, RZ, R16 ;  /* 0x000000ffff127224 */ /* 0x000fe200078e0010 */
[----:B------:R-:W5:Y:S03]  /*16c30*/  LDCU.64 UR4, c[0x0][0x3f0] ;  /* 0x00007e00ff0477ac */ /* 0x000f660008000a00 */
[----:B------:R-:W-:-:S04]  /*16c40*/  IMAD.WIDE.U32 R22, R2, UR8, R18 ;  /* 0x0000000802167c25 */ /* 0x000fc8000f8e0012 */
[----:B------:R-:W-:Y:S01]  /*16c50*/  IMAD R0, R2, UR9, R23 ;  /* 0x0000000902007c24 */ /* 0x000fe2000f8e0217 */
[----:B----4-:R-:W-:Y:S02]  /*16c60*/  ISETP.GE.AND P1, PT, R164, UR10, PT ;  /* 0x0000000aa4007c0c */ /* 0x010fe4000bf26270 */
[----:B------:R-:W-:Y:S02]  /*16c70*/  ISETP.GE.AND P0, PT, R100, UR10, PT ;  /* 0x0000000a64007c0c */ /* 0x000fe4000bf06270 */
[----:B-----5:R-:W-:-:S04]  /*16c80*/  LEA R20, P2, R22, UR4, 0x1 ;  /* 0x0000000416147c11 */ /* 0x020fc8000f8408ff */
[----:B------:R-:W-:-:S05]  /*16c90*/  LEA.HI.X R21, R22, UR5, R0, 0x1, P2 ;  /* 0x0000000516157c11 */ /* 0x000fca00090f0c00 */
[----:B---3--:R4:W-:Y:S04]  /*16ca0*/  @!P1 STG.E.128 desc[UR6][R20.64], R8 ;  /* 0x0000000814009986 */ /* 0x0089e8000c101d06 */
[----:B-1----:R4:W-:Y:S02]  /*16cb0*/  @!P0 STG.E.128 desc[UR6][R20.64+0x80], R4 ;  /* 0x0000800414008986 */ /* 0x0029e4000c101d06 */
.L_x_4747:
[----:B------:R-:W-:Y:S05]  /*16cc0*/  BSYNC.RECONVERGENT B0 ;  /* 0x0000000000007941 */ /* 0x000fea0003800200 */
.L_x_4746:
[----:B---34-:R3:W4:Y:S01]  /*16cd0*/  LDS.128 R8, [R163+0x800] ;  /* 0x00080000a3087984 */ /* 0x0187220000000c00 */
[----:B------:R-:W-:Y:S03]  /*16ce0*/  BSSY.RECONVERGENT B0, `(.L_x_4748) ;  /* 0x0000013000007945 */ /* 0x000fe60003800200 */
[----:B-1----:R3:W1:Y:S01]  /*16cf0*/  LDS.128 R4, [R163+0x2800] ;  /* 0x00280000a3047984 */ /* 0x0026620000000c00 */
        /* <DEDUP_REMOVED lines=15> */
[----:B----4-:R2:W-:Y:S04]  /*16df0*/  @!P1 STG.E.128 desc[UR6][R22.64], R8 ;  /* 0x0000000816009986 */ /* 0x0105e8000c101d06 */
[----:B-1----:R2:W-:Y:S02]  /*16e00*/  @!P0 STG.E.128 desc[UR6][R22.64+0x80], R4 ;  /* 0x0000800416008986 */ /* 0x0025e4000c101d06 */
.L_x_4749:
[----:B------:R-:W-:Y:S05]  /*16e10*/  BSYNC.RECONVERGENT B0 ;  /* 0x0000000000007941 */ /* 0x000fea0003800200 */
.L_x_4748:
[----:B--2-4-:R2:W4:Y:S01]  /*16e20*/  LDS.128 R8, [R163+0x1000] ;  /* 0x00100000a3087984 */ /* 0x0145220000000c00 */
[----:B------:R-:W-:Y:S03]  /*16e30*/  BSSY.RECONVERGENT B0, `(.L_x_4750) ;  /* 0x0000013000007945 */ /* 0x000fe60003800200 */
[----:B-1----:R2:W1:Y:S01]  /*16e40*/  LDS.128 R4, [R163+0x3000] ;  /* 0x00300000a3047984 */ /* 0x0024620000000c00 */
[----:B------:R-:W-:Y:S05]  /*16e50*/  @P4 BRA `(.L_x_4751) ;  /* 0x0000000000404947 */ /* 0x000fea0003800000 */
[----:B------:R-:W5:Y:S01]  /*16e60*/  LDCU UR10, c[0x0][0x440] ;  /* 0x00008800ff0a77ac */ /* 0x000f620008000800 */
[----:B------:R-:W-:Y:S01]  /*16e70*/  IADD3 R3, P0, PT, R2, 0x20, RZ ;  /* 0x0000002002037810 */ /* 0x000fe20007f1e0ff */
[----:B------:R-:W-:Y:S01]  /*16e80*/  IMAD.MOV.U32 R20, RZ, RZ, R16 ;  /* 0x000000ffff147224 */ /* 0x000fe200078e0010 */
[----:B------:R-:W-:Y:S01]  /*16e90*/  MOV R21, R19 ;  /* 0x0000001300157202 */ /* 0x000fe20000000f00 */
[----:B------:R-:W3:Y:S02]  /*16ea0*/  LDCU.64 UR4, c[0x0][0x3f0] ;  /* 0x00007e00ff0477ac */ /* 0x000ee40008000a00 */
[----:B------:R-:W-:Y:S02]  /*16eb0*/  IMAD.X R0, RZ, RZ, RZ, P0 ;  /* 0x000000ffff007224 */ /* 0x000fe400000e06ff */
[----:B------:R-:W-:-:S04]  /*16ec0*/  IMAD.WIDE.U32 R20, R3, UR8, R20 ;  /* 0x0000000803147c25 */ /* 0x000fc8000f8e0014 */
[----:B------:R-:W-:-:S04]  /*16ed0*/  IMAD R0, R0, UR8, RZ ;  /* 0x0000000800007c24 */ /* 0x000fc8000f8e02ff */
[----:B------:R-:W-:Y:S01]  /*16ee0*/  IMAD R0, R3, UR9, R0 ;  /* 0x0000000903007c24 */ /* 0x000fe2000f8e0200 */
[----:B-----5:R-:W-:Y:S02]  /*16ef0*/  ISETP.GE.AND P1, PT, R164, UR10, PT ;  /* 0x0000000aa4007c0c */ /* 0x020fe4000bf26270 */
[----:B------:R-:W-:Y:S01]  /*16f00*/  ISETP.GE.AND P0, PT, R100, UR10, PT ;  /* 0x0000000a64007c0c */ /* 0x000fe2000bf06270 */
[----:B------:R-:W-:Y:S01]  /*16f10*/  IMAD.IADD R0, R0, 0x1, R21 ;  /* 0x0000000100007824 */ /* 0x000fe200078e0215 */
[----:B---3--:R-:W-:-:S04]  /*16f20*/  LEA R22, P2, R20, UR4, 0x1 ;  /* 0x0000000414167c11 */ /* 0x008fc8000f8408ff */
[----:B------:R-:W-:-:S05]  /*16f30*/  LEA.HI.X R23, R20, UR5, R0, 0x1, P2 ;  /* 0x0000000514177c11 */ /* 0x000fca00090f0c00 */
[----:B----4-:R3:W-:Y:S04]  /*16f40*/  @!P1 STG.E.128 desc[UR6][R22.64], R8 ;  /* 0x0000000816009986 */ /* 0x0107e8000c101d06 */
[----:B-1----:R3:W-:Y:S02]  /*16f50*/  @!P0 STG.E.128 desc[UR6][R22.64+0x80], R4 ;  /* 0x0000800416008986 */ /* 0x0027e4000c101d06 */
.L_x_4751:
[----:B------:R-:W-:Y:S05]  /*16f60*/  BSYNC.RECONVERGENT B0 ;  /* 0x0000000000007941 */ /* 0x000fea0003800200 */
.L_x_4750:
[----:B------:R-:W-:Y:S05]  /*16f70*/  @P3 EXIT ;  /* 0x000000000000394d */ /* 0x000fea0003800000 */
[----:B------:R-:W5:Y:S01]  /*16f80*/  LDCU.64 UR4, c[0x0][0x3f0] ;  /* 0x00007e00ff0477ac */ /* 0x000f620008000a00 */
[----:B------:R-:W-:Y:S01]  /*16f90*/  IADD3 R3, P0, PT, R2, 0x30, RZ ;  /* 0x0000003002037810 */ /* 0x000fe20007f1e0ff */
[----:B-1-3--:R1:W3:Y:S01]  /*16fa0*/  LDS.128 R4, [R163+0x3800] ;  /* 0x00380000a3047984 */ /* 0x00a2e20000000c00 */
[----:B----4-:R-:W-:Y:S01]  /*16fb0*/  MOV R9, R19 ;  /* 0x0000001300097202 */ /* 0x010fe20000000f00 */
[----:B------:R-:W4:Y:S01]  /*16fc0*/  LDCU UR10, c[0x0][0x440] ;  /* 0x00008800ff0a77ac */ /* 0x000f220008000800 */
[----:B------:R-:W-:Y:S02]  /*16fd0*/  IMAD.MOV.U32 R8, RZ, RZ, R16 ;  /* 0x000000ffff087224 */ /* 0x000fe400078e0010 */
[----:B------:R-:W-:Y:S02]  /*16fe0*/  IMAD.X R0, RZ, RZ, RZ, P0 ;  /* 0x000000ffff007224 */ /* 0x000fe400000e06ff */
[----:B------:R-:W-:-:S04]  /*16ff0*/  IMAD.WIDE.U32 R8, R3, UR8, R8 ;  /* 0x0000000803087c25 */ /* 0x000fc8000f8e0008 */
[----:B------:R-:W-:-:S04]  /*17000*/  IMAD R0, R0, UR8, RZ ;  /* 0x0000000800007c24 */ /* 0x000fc8000f8e02ff */
[----:B------:R-:W-:Y:S01]  /*17010*/  IMAD R0, R3, UR9, R0 ;  /* 0x0000000903007c24 */ /* 0x000fe2000f8e0200 */
[----:B-----5:R-:W-:-:S03]  /*17020*/  LEA R2, P0, R8, UR4, 0x1 ;  /* 0x0000000408027c11 */ /* 0x020fc6000f8008ff */
[----:B------:R-:W-:Y:S01]  /*17030*/  IMAD.IADD R0, R0, 0x1, R9 ;  /* 0x0000000100007824 */ /* 0x000fe200078e0209 */
[----:B----4-:R-:W-:-:S04]  /*17040*/  ISETP.GE.AND P1, PT, R164, UR10, PT ;  /* 0x0000000aa4007c0c */ /* 0x010fc8000bf26270 */
[----:B------:R-:W-:Y:S02]  /*17050*/  LEA.HI.X R3, R8, UR5, R0, 0x1, P0 ;  /* 0x0000000508037c11 */ /* 0x000fe400080f0c00 */
[----:B------:R-:W-:-:S07]  /*17060*/  ISETP.GE.AND P0, PT, R100, UR10, PT ;  /* 0x0000000a64007c0c */ /* 0x000fce000bf06270 */
[----:B------:R1:W-:Y:S06]  /*17070*/  @!P1 STG.E.128 desc[UR6][R2.64], R12 ;  /* 0x0000000c02009986 */ /* 0x0003ec000c101d06 */
[----:B------:R-:W-:Y:S05]  /*17080*/  @P0 EXIT ;  /* 0x000000000000094d */ /* 0x000fea0003800000 */
[----:B---3--:R-:W-:Y:S01]  /*17090*/  STG.E.128 desc[UR6][R2.64+0x80], R4 ;  /* 0x0000800402007986 */ /* 0x008fe2000c101d06 */
[----:B------:R-:W-:Y:S05]  /*170a0*/  EXIT ;  /* 0x000000000000794d */ /* 0x000fea0003800000 */
.L_x_4752:
        /* <DEDUP_REMOVED lines=13> */
.L_x_7238:


//--------------------- .text._ZN5flash24flash_fwd_splitkv_kernelI23Flash_fwd_kernel_traitsILi128ELi64ELi64ELi4ELb0ELb0EN7cutlass10bfloat16_tE19Flash_kernel_traitsILi128ELi64ELi64ELi4ES3_EELb1ELb0ELb0ELb0ELb0ELb1ELb0ELb1EEEvNS_16Flash_fwd_paramsE --------------------------
	.section	.text._ZN5flash24flash_fwd_splitkv_kernelI23Flash_fwd_kernel_traitsILi128ELi64ELi64ELi4ELb0ELb0EN7cutlass10bfloat16_tE19Flash_kernel_traitsILi128ELi64ELi64ELi4ES3_EELb1ELb0ELb0ELb0ELb0ELb1ELb0ELb1EEEvNS_16Flash_fwd_paramsE,"ax",@progbits
	.align	128
        .global         _ZN5flash24flash_fwd_splitkv_kernelI23Flash_fwd_kernel_traitsILi128ELi64ELi64ELi4ELb0ELb0EN7cutlass10bfloat16_tE19Flash_kernel_traitsILi128ELi64ELi64ELi4ES3_EELb1ELb0ELb0ELb0ELb0ELb1ELb0ELb1EEEvNS_16Flash_fwd_paramsE
        .type           _ZN5flash24flash_fwd_splitkv_kernelI23Flash_fwd_kernel_traitsILi128ELi64ELi64ELi4ELb0ELb0EN7cutlass10bfloat16_tE19Flash_kernel_traitsILi128ELi64ELi64ELi4ES3_EELb1ELb0ELb0ELb0ELb0ELb1ELb0ELb1EEEvNS_16Flash_fwd_paramsE,@function
        .size           _ZN5flash24flash_fwd_splitkv_kernelI23Flash_fwd_kernel_traitsILi128ELi64ELi64ELi4ELb0ELb0EN7cutlass10bfloat16_tE19Flash_kernel_traitsILi128ELi64ELi64ELi4ES3_EELb1ELb0ELb0ELb0ELb0ELb1ELb0ELb1EEEvNS_16Flash_fwd_paramsE,(.L_x_7239 - _ZN5flash24flash_fwd_splitkv_kernelI23Flash_fwd_kernel_traitsILi128ELi64ELi64ELi4ELb0ELb0EN7cutlass10bfloat16_tE19Flash_kernel_traitsILi128ELi64ELi64ELi4ES3_EELb1ELb0ELb0ELb0ELb0ELb1ELb0ELb1EEEvNS_16Flash_fwd_paramsE)
        .other          _ZN5flash24flash_fwd_splitkv_kernelI23Flash_fwd_kernel_traitsILi128ELi64ELi64ELi4ELb0ELb0EN7cutlass10bfloat16_tE19Flash_kernel_traitsILi128ELi64ELi64ELi4ES3_EELb1ELb0ELb0ELb0ELb0ELb1ELb0ELb1EEEvNS_16Flash_fwd_paramsE,@"STO_CUDA_ENTRY STV_DEFAULT"
_ZN5flash24flash_fwd_splitkv_kernelI23Flash_fwd_kernel_traitsILi128ELi64ELi64ELi4ELb0ELb0EN7cutlass10bfloat16_tE19Flash_kernel_traitsILi128ELi64ELi64ELi4ES3_EELb1ELb0ELb0ELb0ELb0ELb1ELb0ELb1EEEvNS_16Flash_fwd_paramsE:
.text._ZN5flash24flash_fwd_splitkv_kernelI23Flash_fwd_kernel_traitsILi128ELi64ELi64ELi4ELb0ELb0EN7cutlass10bfloat16_tE19Flash_kernel_traitsILi128ELi64ELi64ELi4ES3_EELb1ELb0ELb0ELb0ELb0ELb1ELb0ELb1EEEvNS_16Flash_fwd_paramsE:
        /* <DEDUP_REMOVED lines=51> */
.L_x_4753:
        /* <DEDUP_REMOVED lines=73> */
.L_x_4756:
[----:B------:R-:W-:Y:S05]  /*07c0*/  BSYNC.RECONVERGENT B0 ;  /* 0x0000000000007941 */ /* 0x000fea0003800200 */
.L_x_4755:
        /* <DEDUP_REMOVED lines=18> */
.L_x_4758:
[----:B------:R-:W-:Y:S05]  /*08f0*/  BSYNC.RECONVERGENT B0 ;  /* 0x0000000000007941 */ /* 0x000fea0003800200 */
.L_x_4757:
        /* <DEDUP_REMOVED lines=18> */
.L_x_4760:
[----:B------:R-:W-:Y:S05]  /*0a20*/  BSYNC.RECONVERGENT B0 ;  /* 0x0000000000007941 */ /* 0x000fea0003800200 */
.L_x_4759:
        /* <DEDUP_REMOVED lines=17> */
.L_x_4762:
[----:B------:R-:W-:Y:S05]  /*0b40*/  BSYNC.RECONVERGENT B0 ;  /* 0x0000000000007941 */ /* 0x000fea0003800200 */
.L_x_4761:
        /* <DEDUP_REMOVED lines=20> */
.L_x_4754:
        /* <DEDUP_REMOVED lines=11> */
.L_x_4763:
        /* <DEDUP_REMOVED lines=104> */
.L_x_4764:
        /* <DEDUP_REMOVED lines=15> */
.L_x_4766:
[----:B------:R-:W2:Y:S01]  /*14b0*/  LDC.64 R60, c[0x0][0x3b8] ;  /* 0x0000ee00ff3c7b82 */ /* 0x000ea20000000a00 */
[----:B------:R-:W-:-:S05]  /*14c0*/  IADD3 R2, PT, PT, R0, R7, RZ ;  /* 0x0000000700027210 */ /* 0x000fca0007ffe0ff */
[C---:B--2---:R-:W-:Y:S02]  /*14d0*/  IMAD R13, R2.reuse, R61, RZ ;  /* 0x0000003d020d7224 */ /* 0x044fe400078e02ff */
[----:B------:R-:W-:-:S05]  /*14e0*/  IMAD.WIDE.U32 R2, R2, R60, RZ ;  /* 0x0000003c02027225 */ /* 0x000fca00078e00ff */
[----:B------:R-:W-:Y:S02]  /*14f0*/  IADD3 R13, PT, PT, R3, R13, RZ ;  /* 0x0000000d030d7210 */ /* 0x000fe40007ffe0ff */
[----:B------:R-:W-:Y:S02]  /*1500*/  MOV R12, R2 ;  /* 0x00000002000c7202 */ /* 0x000fe40000000f00 */
.L_x_4767:
        /* <DEDUP_REMOVED lines=15> */
.L_x_4768:
[----:B------:R-:W2:Y:S01]  /*1600*/  LDC.64 R2, c[0x0][0x3c0] ;  /* 0x0000f000ff027b82 */ /* 0x000ea20000000a00 */
[----:B------:R-:W-:-:S05]  /*1610*/  IADD3 R0, PT, PT, R0, R7, RZ ;  /* 0x0000000700007210 */ /* 0x000fca0007ffe0ff */
[C---:B--2---:R-:W-:Y:S02]  /*1620*/  IMAD R15, R0.reuse, R3, RZ ;  /* 0x00000003000f7224 */ /* 0x044fe400078e02ff */
[----:B-1---5:R-:W-:-:S05]  /*1630*/  IMAD.WIDE.U32 R4, R0, R2, RZ ;  /* 0x0000000200047225 */ /* 0x022fca00078e00ff */
[----:B------:R-:W-:Y:S02]  /*1640*/  IADD3 R15, PT, PT, R5, R15, RZ ;  /* 0x0000000f050f7210 */ /* 0x000fe40007ffe0ff */
[----:B------:R-:W-:-:S07]  /*1650*/  MOV R10, R4 ;  /* 0x00000004000a7202 */ /* 0x000fce0000000f00 */
.L_x_4769:
        /* <DEDUP_REMOVED lines=50> */
.L_x_4765:
        /* <DEDUP_REMOVED lines=171> */
.L_x_4822:
        /* <DEDUP_REMOVED lines=18> */
.L_x_4772:
[----:B-1-34-:R-:W-:Y:S05]  /*2550*/  BSYNC.RECONVERGENT B0 ;  /* 0x0000000000007941 */ /* 0x01afea0003800200 */
.L_x_4771:
        /* <DEDUP_REMOVED lines=13> */
.L_x_4774:
[----:B------:R-:W-:Y:S05]  /*2630*/  BSYNC.RECONVERGENT B0 ;  /* 0x0000000000007941 */ /* 0x000fea0003800200 */
.L_x_4773:
        /* <DEDUP_REMOVED lines=14> */
.L_x_4776:
[----:B------:R-:W-:Y:S05]  /*2720*/  BSYNC.RECONVERGENT B0 ;  /* 0x0000000000007941 */ /* 0x000fea0003800200 */
.L_x_4775:
        /* <DEDUP_REMOVED lines=18> */
.L_x_4778:
[----:B------:R-:W-:Y:S05]  /*2850*/  BSYNC.RECONVERGENT B0 ;  /* 0x0000000000007941 */ /* 0x000fea0003800200 */
.L_x_4777:
        /* <DEDUP_REMOVED lines=15> */
.L_x_4782:
[----:B------:R-:W-:Y:S05]  /*2950*/  BSYNC.RECONVERGENT B0 ;  /* 0x0000000000007941 */ /* 0x000fea0003800200 */
.L_x_4781:
        /* <DEDUP_REMOVED lines=12> */
.L_x_4784:
[----:B------:R-:W-:Y:S05]  /*2a20*/  BSYNC.RECONVERGENT B0 ;  /* 0x0000000000007941 */ /* 0x000fea0003800200 */
.L_x_4783:
        /* <DEDUP_REMOVED lines=14> */
.L_x_4786:
[----:B------:R-:W-:Y:S05]  /*2b10*/  BSYNC.RECONVERGENT B0 ;  /* 0x0000000000007941 */ /* 0x000fea0003800200 */
.L_x_4785:
        /* <DEDUP_REMOVED lines=20> */
.L_x_4780:
        /* <DEDUP_REMOVED lines=54> */
.L_x_4792:
[----:B------:R-:W-:Y:S05]  /*2fc0*/  BSYNC.RECONVERGENT B0 ;  /* 0x0000000000007941 */ /* 0x000fea0003800200 */
.L_x_4791:
        /* <DEDUP_REMOVED lines=47> */
.L_x_4790:
[----:B------:R-:W-:Y:S05]  /*32c0*/  BSYNC.RECONVERGENT B1 ;  /* 0x0000000000017941 */ /* 0x000fea0003800200 */
.L_x_4789:
        /* <DEDUP_REMOVED lines=63> */
.L_x_4796:
[----:B------:R-:W-:Y:S05]  /*36c0*/  BSYNC.RECONVERGENT B0 ;  /* 0x0000000000007941 */ /* 0x000fea0003800200 */
.L_x_4795:
        /* <DEDUP_REMOVED lines=47> */
.L_x_4794:
[----:B------:R-:W-:Y:S05]  /*39c0*/  BSYNC.RECONVERGENT B1 ;  /* 0x0000000000017941 */ /* 0x000fea0003800200 */
.L_x_4793:
        /* <DEDUP_REMOVED lines=63> */
.L_x_4800:
[----:B------:R-:W-:Y:S05]  /*3dc0*/  BSYNC.RECONVERGENT B0 ;  /* 0x0000000000007941 */ /* 0x000fea0003800200 */
.L_x_4799:
        /* <DEDUP_REMOVED lines=47> */
.L_x_4798:
[----:B------:R-:W-:Y:S05]  /*40c0*/  BSYNC.RECONVERGENT B1 ;  /* 0x0000000000017941 */ /* 0x000fea0003800200 */
.L_x_4797:
        /* <DEDUP_REMOVED lines=66> */
.L_x_4804:
[----:B------:R-:W-:Y:S05]  /*44f0*/  BSYNC.RECONVERGENT B0 ;  /* 0x0000000000007941 */ /* 0x000fea0003800200 */
.L_x_4803:
        /* <DEDUP_REMOVED lines=47> */
.L_x_4802:
[----:B------:R-:W-:Y:S05]  /*47f0*/  BSYNC.RECONVERGENT B1 ;  /* 0x0000000000017941 */ /* 0x000fea0003800200 */
.L_x_4801:
        /* <DEDUP_REMOVED lines=8> */
.L_x_4788:
        /* <DEDUP_REMOVED lines=95> */
.L_x_4808:
[----:B------:R-:W-:Y:S05]  /*4e70*/  BSYNC.RECONVERGENT B0 ;  /* 0x0000000000007941 */ /* 0x000fea0003800200 */
.L_x_4807:
        /* <DEDUP_REMOVED lines=88> */
.L_x_4806:
[----:B------:R-:W-:Y:S05]  /*5400*/  BSYNC.RECONVERGENT B1 ;  /* 0x0000000000017941 */ /* 0x000fea0003800200 */
.L_x_4805:
        /* <DEDUP_REMOVED lines=96> */
.L_x_4812:
[----:B------:R-:W-:Y:S05]  /*5a10*/  BSYNC.RECONVERGENT B0 ;  /* 0x0000000000007941 */ /* 0x000fea0003800200 */
.L_x_4811:
        /* <DEDUP_REMOVED lines=88> */
.L_x_4810:
[----:B------:R-:W-:Y:S05]  /*5fa0*/  BSYNC.RECONVERGENT B1 ;  /* 0x0000000000017941 */ /* 0x000fea0003800200 */
.L_x_4809:
        /* <DEDUP_REMOVED lines=98> */
.L_x_4816:
[----:B------:R-:W-:Y:S05]  /*65d0*/  BSYNC.RECONVERGENT B0 ;  /* 0x0000000000007941 */ /* 0x000fea0003800200 */
.L_x_4815:
        /* <DEDUP_REMOVED lines=86> */
.L_x_4814:
[----:B------:R-:W-:Y:S05]  /*6b40*/  BSYNC.RECONVERGENT B1 ;  /* 0x0000000000017941 */ /* 0x000fea0003800200 */
.L_x_4813:
        /* <DEDUP_REMOVED lines=101> */
.L_x_4820:
[----:B------:R-:W-:Y:S05]  /*71a0*/  BSYNC.RECONVERGENT B0 ;  /* 0x0000000000007941 */ /* 0x000fea0003800200 */
.L_x_4819:
        /* <DEDUP_REMOVED lines=86> */
.L_x_4818:
[----:B------:R-:W-:Y:S05]  /*7710*/  BSYNC.RECONVERGENT B1 ;  /* 0x0000000000017941 */ /* 0x000fea0003800200 */
.L_x_4817:
[----:B------:R-:W5:Y:S08]  /*7720*/  LDC R3, c[0x0][0x450] ;  /* 0x00011400ff037b82 */ /* 0x000f700000000800 */
[----:B------:R-:W1:Y:S01]  /*7730*/  LDC R11, c[0x0][0x450] ;  /* 0x00011400ff0b7b82 */ /* 0x000e620000000800 */
[----:B-----5:R-:W-:Y:S05]  /*7740*/  IMAD.U32 R3, R3, -0x20, RZ ;  /* 0xffffffe003037824 */ /* 0x020fea00078e00ff */
[C---:B------:R-:W-:Y:S02]  /*7750*/  LEA R84, P1, R3.reuse, R84, 0x1 ;  /* 0x0000005403547211 */ /* 0x040fe400078208ff */
[C---:B------:R-:W-:Y:S02]  /*7760*/  LEA R82, P0, R3.reuse, R82, 0x1 ;  /* 0x0000005203527211 */ /* 0x040fe400078008ff */
[C---:B------:R-:W-:Y:S02]  /*7770*/  LEA.HI.X.SX32 R85, R3.reuse, R85, 0x1, P1 ;  /* 0x0000005503557211 */ /* 0x040fe400008f0eff */
[----:B-1----:R-:W-:Y:S09]  /*7780*/  LEA.HI.X.SX32 R83, R3, R83, 0x1, P0 ;  /* 0x0000005303537211 */ /* 0x002ff200000f0eff */
.L_x_4787:
[----:B------:R-:W-:Y:S05]  /*7790*/  BSYNC.RECONVERGENT B2 ;  /* 0x0000000000027941 */ /* 0x000fea0003800200 */
.L_x_4779:
        /* <DEDUP_REMOVED lines=91> */
.L_x_4821:
[----:B------:R-:W-:Y:S02]  /*7d50*/  IADD3 R80, P1, PT, R80, R87, RZ ;  /* 0x0000005750507210 */ /* 0x000fe40007f3e0ff */
[----:B------:R-:W-:Y:S03]  /*7d60*/  IADD3 R10, P0, PT, R10, R89, RZ ;  /* 0x000000590a0a7210 */ /* 0x000fe60007f1e0ff */
[----:B------:R-:W-:Y:S02]  /*7d70*/  IMAD.X R81, R81, 0x1, R86, P1 ;  /* 0x0000000151517824 */ /* 0x000fe400008e0656 */
[----:B------:R-:W-:Y:S01]  /*7d80*/  IMAD.X R9, R9, 0x1, R88, P0 ;  /* 0x0000000109097824 */ /* 0x000fe200000e0658 */
[----:B------:R-:W-:Y:S07]  /*7d90*/  @P2 BRA `(.L_x_4822) ;  /* 0xffffffa400a42947 */ /* 0x000fee000383ffff */
.L_x_4770:
        /* <DEDUP_REMOVED lines=43> */
.L_x_4826:
[----:B------:R-:W-:Y:S05]  /*8050*/  BSYNC.RECONVERGENT B0 ;  /* 0x0000000000007941 */ /* 0x000fea0003800200 */
.L_x_4825:
        /* <DEDUP_REMOVED lines=17> */
.L_x_4828:
[----:B------:R-:W-:Y:S05]  /*8170*/  BSYNC.RECONVERGENT B0 ;  /* 0x0000000000007941 */ /* 0x000fea0003800200 */
.L_x_4827:
        /* <DEDUP_REMOVED lines=17> */
.L_x_4830:
[----:B------:R-:W-:Y:S05]  /*8290*/  BSYNC.RECONVERGENT B0 ;  /* 0x0000000000007941 */ /* 0x000fea0003800200 */
.L_x_4829:
        /* <DEDUP_REMOVED lines=17> */
.L_x_4824:
        /* <DEDUP_REMOVED lines=79> */
.L_x_4838:
[----:B------:R-:W-:Y:S05]  /*88a0*/  BSYNC.RECONVERGENT B0 ;  /* 0x0000000000007941 */ /* 0x000fea0003800200 */
.L_x_4837:
[----:B-----5:R-:W-:Y:S01]  /*88b0*/  IMAD.MOV.U32 R6, RZ, RZ, R10 ;  /* 0x000000ffff067224 */ /* 0x020fe200078e000a */
[----:B------:R-:W-:Y:S01]  /*88c0*/  MOV R4, R8 ;  /* 0x0000000800047202 */ /* 0x000fe20000000f00 */
[----:B------:R-:W-:Y:S01]  /*88d0*/  IMAD.MOV.U32 R7, RZ, RZ, R11 ;  /* 0x000000ffff077224 */ /* 0x000fe200078e000b */
[----:B------:R-:W-:Y:S02]  /*88e0*/  MOV R5, R9 ;  /* 0x0000000900057202 */ /* 0x000fe40000000f00 */
.L_x_4836:
[----:B------:R-:W-:Y:S05]  /*88f0*/  BSYNC.RECONVERGENT B1 ;  /* 0x0000000000017941 */ /* 0x000fea0003800200 */
.L_x_4835:
        /* <DEDUP_REMOVED lines=48> */
.L_x_4840:
[----:B------:R-:W-:Y:S05]  /*8c00*/  BSYNC.RECONVERGENT B0 ;  /* 0x0000000000007941 */ /* 0x000fea0003800200 */
.L_x_4839:
[----:B-----5:R3:W-:Y:S02]  /*8c10*/  STS.128 [R171+0x2000], R8 ;  /* 0x00200008ab007388 */ /* 0x0207e40000000c00 */
.L_x_4834:
[----:B------:R-:W-:Y:S05]  /*8c20*/  BSYNC.RECONVERGENT B2 ;  /* 0x0000000000027941 */ /* 0x000fea0003800200 */
.L_x_4833:
        /* <DEDUP_REMOVED lines=63> */
.L_x_4846:
[----:B------:R-:W-:Y:S05]  /*9020*/  BSYNC.RECONVERGENT B0 ;  /* 0x0000000000007941 */ /* 0x000fea0003800200 */
.L_x_4845:
[----:B-----5:R1:W-:Y:S02]  /*9030*/  STS.128 [R171+0x800], R8 ;  /* 0x00080008ab007388 */ /* 0x0203e40000000c00 */
.L_x_4844:
[----:B------:R-:W-:Y:S05]  /*9040*/  BSYNC.RECONVERGENT B1 ;  /* 0x0000000000017941 */ /* 0x000fea0003800200 */
.L_x_4843:
        /* <DEDUP_REMOVED lines=55> */
.L_x_4848:
[----:B------:R-:W-:Y:S05]  /*93c0*/  BSYNC.RECONVERGENT B0 ;  /* 0x0000000000007941 */ /* 0x000fea0003800200 */
.L_x_4847:
[----:B-----5:R3:W-:Y:S02]  /*93d0*/  STS.128 [R171+0x2800], R8 ;  /* 0x00280008ab007388 */ /* 0x0207e40000000c00 */
.L_x_4842:
[----:B------:R-:W-:Y:S05]  /*93e0*/  BSYNC.RECONVERGENT B2 ;  /* 0x0000000000027941 */ /* 0x000fea0003800200 */
.L_x_4841:
        /* <DEDUP_REMOVED lines=64> */
.L_x_4854:
[----:B------:R-:W-:Y:S05]  /*97f0*/  BSYNC.RECONVERGENT B0 ;  /* 0x0000000000007941 */ /* 0x000fea0003800200 */
.L_x_4853:
[----:B-----5:R3:W-:Y:S02]  /*9800*/  STS.128 [R171+0x1000], R8 ;  /* 0x00100008ab007388 */ /* 0x0207e40000000c00 */
.L_x_4852:
[----:B------:R-:W-:Y:S05]  /*9810*/  BSYNC.RECONVERGENT B1 ;  /* 0x0000000000017941 */ /* 0x000fea0003800200 */
.L_x_4851:
        /* <DEDUP_REMOVED lines=55> */
.L_x_4856:
[----:B------:R-:W-:Y:S05]  /*9b90*/  BSYNC.RECONVERGENT B0 ;  /* 0x0000000000007941 */ /* 0x000fea0003800200 */
.L_x_4855:
[----:B-----5:R1:W-:Y:S02]  /*9ba0*/  STS.128 [R171+0x3000], R8 ;  /* 0x00300008ab007388 */ /* 0x0203e40000000c00 */
.L_x_4850:
[----:B------:R-:W-:Y:S05]  /*9bb0*/  BSYNC.RECONVERGENT B2 ;  /* 0x0000000000027941 */ /* 0x000fea0003800200 */
.L_x_4849:
        /* <DEDUP_REMOVED lines=64> */
.L_x_4860:
[----:B------:R-:W-:Y:S05]  /*9fc0*/  BSYNC.RECONVERGENT B0 ;  /* 0x0000000000007941 */ /* 0x000fea0003800200 */
.L_x_4859:
[----:B-----5:R3:W-:Y:S02]  /*9fd0*/  STS.128 [R171+0x1800], R8 ;  /* 0x00180008ab007388 */ /* 0x0207e40000000c00 */
.L_x_4858:
[----:B------:R-:W-:Y:S05]  /*9fe0*/  BSYNC.RECONVERGENT B1 ;  /* 0x0000000000017941 */ /* 0x000fea0003800200 */
.L_x_4857:
        /* <DEDUP_REMOVED lines=56> */
.L_x_4862:
[----:B------:R-:W-:Y:S05]  /*a370*/  BSYNC.RECONVERGENT B0 ;  /* 0x0000000000007941 */ /* 0x000fea0003800200 */
.L_x_4861:
[----:B-----5:R3:W-:Y:S01]  /*a380*/  STS.128 [R171+0x3800], R8 ;  /* 0x00380008ab007388 */ /* 0x0207e20000000c00 */
[----:B------:R-:W-:Y:S05]  /*a390*/  BRA `(.L_x_4831) ;  /* 0x0000002c00cc7947 */ /* 0x000fea0003800000 */
.L_x_4832:
        /* <DEDUP_REMOVED lines=100> */
.L_x_4867:
[----:B------:R-:W-:Y:S05]  /*a9e0*/  BSYNC.RECONVERGENT B0 ;  /* 0x0000000000007941 */ /* 0x000fea0003800200 */
.L_x_4866:
[----:B------:R-:W-:Y:S05]  /*a9f0*/  BSYNC.RECONVERGENT B1 ;  /* 0x0000000000017941 */ /* 0x000fea0003800200 */
.L_x_4865:
        /* <DEDUP_REMOVED lines=89> */
.L_x_4869:
[----:B------:R-:W-:Y:S05]  /*af90*/  BSYNC.RECONVERGENT B0 ;  /* 0x0000000000007941 */ /* 0x000fea0003800200 */
.L_x_4868:
[----:B-----5:R3:W-:Y:S02]  /*afa0*/  STS.128 [R171+0x2000], R20 ;  /* 0x00200014ab007388 */ /* 0x0207e40000000c00 */
.L_x_4864:
[----:B------:R-:W-:Y:S05]  /*afb0*/  BSYNC.RECONVERGENT B2 ;  /* 0x0000000000027941 */ /* 0x000fea0003800200 */
.L_x_4863:
        /* <DEDUP_REMOVED lines=94> */
.L_x_4875:
[----:B------:R-:W-:Y:S05]  /*b5a0*/  BSYNC.RECONVERGENT B0 ;  /* 0x0000000000007941 */ /* 0x000fea0003800200 */
.L_x_4874:
[----:B-----5:R3:W-:Y:S02]  /*b5b0*/  STS.128 [R171+0x800], R20 ;  /* 0x00080014ab007388 */ /* 0x0207e40000000c00 */
.L_x_4873:
[----:B------:R-:W-:Y:S05]  /*b5c0*/  BSYNC.RECONVERGENT B1 ;  /* 0x0000000000017941 */ /* 0x000fea0003800200 */
.L_x_4872:
        /* <DEDUP_REMOVED lines=87> */
.L_x_4877:
[----:B------:R-:W-:Y:S05]  /*bb40*/  BSYNC.RECONVERGENT B0 ;  /* 0x0000000000007941 */ /* 0x000fea0003800200 */
.L_x_4876:
[----:B-----5:R1:W-:Y:S02]  /*bb50*/  STS.128 [R171+0x2800], R4 ;  /* 0x00280004ab007388 */ /* 0x0203e40000000c00 */
.L_x_4871:
[----:B------:R-:W-:Y:S05]  /*bb60*/  BSYNC.RECONVERGENT B2 ;  /* 0x0000000000027941 */ /* 0x000fea0003800200 */
.L_x_4870:
        /* <DEDUP_REMOVED lines=95> */
.L_x_4883:
[----:B------:R-:W-:Y:S05]  /*c160*/  BSYNC.RECONVERGENT B0 ;  /* 0x0000000000007941 */ /* 0x000fea0003800200 */
.L_x_4882:
[----:B-----5:R3:W-:Y:S02]  /*c170*/  STS.128 [R171+0x1000], R20 ;  /* 0x00100014ab007388 */ /* 0x0207e40000000c00 */
.L_x_4881:
[----:B------:R-:W-:Y:S05]  /*c180*/  BSYNC.RECONVERGENT B1 ;  /* 0x0000000000017941 */ /* 0x000fea0003800200 */
.L_x_4880:
        /* <DEDUP_REMOVED lines=86> */
.L_x_4885:
[----:B------:R-:W-:Y:S05]  /*c6f0*/  BSYNC.RECONVERGENT B0 ;  /* 0x0000000000007941 */ /* 0x000fea0003800200 */
.L_x_4884:
[----:B-----5:R3:W-:Y:S02]  /*c700*/  STS.128 [R171+0x3000], R20 ;  /* 0x00300014ab007388 */ /* 0x0207e40000000c00 */
.L_x_4879:
[----:B------:R-:W-:Y:S05]  /*c710*/  BSYNC.RECONVERGENT B2 ;  /* 0x0000000000027941 */ /* 0x000fea0003800200 */
.L_x_4878:
        /* <DEDUP_REMOVED lines=95> */
.L_x_4889:
[----:B------:R-:W-:Y:S05]  /*cd10*/  BSYNC.RECONVERGENT B0 ;  /* 0x0000000000007941 */ /* 0x000fea0003800200 */
.L_x_4888:
[----:B-----5:R1:W-:Y:S02]  /*cd20*/  STS.128 [R171+0x1800], R20 ;  /* 0x00180014ab007388 */ /* 0x0203e40000000c00 */
.L_x_4887:
[----:B------:R-:W-:Y:S05]  /*cd30*/  BSYNC.RECONVERGENT B1 ;  /* 0x0000000000017941 */ /* 0x000fea0003800200 */
.L_x_4886:
        /* <DEDUP_REMOVED lines=87> */
.L_x_4891:
[----:B------:R-:W-:Y:S05]  /*d2b0*/  BSYNC.RECONVERGENT B0 ;  /* 0x0000000000007941 */ /* 0x000fea0003800200 */
.L_x_4890:
[----:B-----5:R1:W-:Y:S02]  /*d2c0*/  STS.128 [R171+0x3800], R4 ;  /* 0x00380004ab007388 */ /* 0x0203e40000000c00 */
.L_x_4831:
[----:B------:R-:W-:Y:S05]  /*d2d0*/  BSYNC.RECONVERGENT B3 ;  /* 0x0000000000037941 */ /* 0x000fea0003800200 */
.L_x_4823:
[----:B------:R-:W3:Y:S01]  /*d2e0*/  LDC.64 R132, c[0x0][0x3b8] ;  /* 0x0000ee00ff847b82 */ /* 0x000ee20000000a00 */
[----:B------:R-:W-:Y:S01]  /*d2f0*/  IMAD.IADD R3, R57, 0x1, -R50 ;  /* 0x0000000139037824 */ /* 0x000fe200078e0a32 */
[C---:B------:R-:W-:Y:S01]  /*d300*/  SHF.L.U64.HI R26, R62.reuse, 0x1, R61 ;  /* 0x000000013e1a7819 */ /* 0x040fe2000001023d */
[----:B------:R-:W-:Y:S01]  /*d310*/  IMAD.SHL.U32 R15, R62, 0x2, RZ ;  /* 0x000000023e0f7824 */ /* 0x000fe200078e00ff */
[----:B------:R-:W-:Y:S02]  /*d320*/  BSSY.RECONVERGENT B0, `(.L_x_4892) ;  /* 0x0000017000007945 */ /* 0x000fe40003800200 */
[-C--:B------:R-:W-:Y:S02]  /*d330*/  ISETP.GE.AND P5, PT, R112, R3.reuse, PT ;  /* 0x000000037000720c */ /* 0x080fe40003fa6270 */
[----:B-12---:R-:W-:Y:S02]  /*d340*/  IADD3 R6, P0, PT, R15, R156, RZ ;  /* 0x0000009c0f067210 */ /* 0x006fe40007f1e0ff */
[----:B------:R-:W-:-:S02]  /*d350*/  ISETP.GE.AND P4, PT, R169, R3, PT ;  /* 0x00000003a900720c */ /* 0x000fc40003f86270 */
[-C--:B------:R-:W-:Y:S01]  /*d360*/  ISETP.GE.AND P3, PT, R168, R3.reuse, PT ;  /* 0x00000003a800720c */ /* 0x080fe20003f66270 */
[----:B------:R-:W-:Y:S01]  /*d370*/  IMAD.X R7, R26, 0x1, R157, P0 ;  /* 0x000000011a077824 */ /* 0x000fe200000e069d */
[----:B------:R-:W-:-:S05]  /*d380*/  ISETP.GE.AND P2, PT, R164, R3, PT ;  /* 0x00000003a400720c */ /* 0x000fca0003f46270 */
[----:B------:R-:W-:Y:S08]  /*d390*/  @P5 BRA `(.L_x_4893) ;  /* 0x00000000003c5947 */ /* 0x000ff00003800000 */
[----:B------:R-:W1:Y:S02]  /*d3a0*/  LDCU UR4, c[0x0][0x440] ;  /* 0x00008800ff0477ac */ /* 0x000e640008000800 */
[----:B-1----:R-:W-:Y:S02]  /*d3b0*/  ISETP.GE.AND P1, PT, R12, UR4, PT ;  /* 0x000000040c007c0c */ /* 0x002fe4000bf26270 */
[----:B------:R-:W-:-:S11]  /*d3c0*/  ISETP.GE.AND P0, PT, R100, UR4, PT ;  /* 0x0000000464007c0c */ /* 0x000fd6000bf06270 */
[----:B---34-:R-:W-:Y:S02]  /*d3d0*/  @!P1 IMAD.MOV.U32 R4, RZ, RZ, R156 ;  /* 0x000000ffff049224 */ /* 0x018fe400078e009c */
        /* <DEDUP_REMOVED lines=11> */
.L_x_4893:
[----:B------:R-:W-:Y:S05]  /*d490*/  BSYNC.RECONVERGENT B0 ;  /* 0x0000000000007941 */ /* 0x000fea0003800200 */
.L_x_4892:
[----:B------:R-:W-:Y:S04]  /*d4a0*/  BSSY.RECONVERGENT B0, `(.L_x_4894) ;  /* 0x0000011000007945 */ /* 0x000fe80003800200 */
[----:B------:R-:W-:Y:S05]  /*d4b0*/  @P4 BRA `(.L_x_4895) ;  /* 0x00000000003c4947 */ /* 0x000fea0003800000 */
[----:B------:R-:W2:Y:S02]  /*d4c0*/  LDCU UR4, c[0x0][0x440] ;  /* 0x00008800ff0477ac */ /* 0x000ea40008000800 */
[----:B--2---:R-:W-:Y:S02]  /*d4d0*/  ISETP.GE.AND P0, PT, R100, UR4, PT ;  /* 0x0000000464007c0c */ /* 0x004fe4000bf06270 */
[----:B------:R-:W-:-:S11]  /*d4e0*/  ISETP.GE.AND P1, PT, R12, UR4, PT ;  /* 0x000000040c007c0c */ /* 0x000fd6000bf26270 */
[----:B-1-34-:R-:W-:Y:S02]  /*d4f0*/  @!P0 IMAD.MOV.U32 R4, RZ, RZ, R6 ;  /* 0x000000ffff048224 */ /* 0x01afe400078e0006 */
        /* <DEDUP_REMOVED lines=11> */
.L_x_4895:
[----:B------:R-:W-:Y:S05]  /*d5b0*/  BSYNC.RECONVERGENT B0 ;  /* 0x0000000000007941 */ /* 0x000fea0003800200 */
.L_x_4894:
[----:B------:R-:W-:Y:S04]  /*d5c0*/  BSSY.RECONVERGENT B0, `(.L_x_4896) ;  /* 0x0000013000007945 */ /* 0x000fe80003800200 */
[----:B------:R-:W-:Y:S05]  /*d5d0*/  @P3 BRA `(.L_x_4897) ;  /* 0x0000000000443947 */ /* 0x000fea0003800000 */
[----:B------:R-:W1:Y:S02]  /*d5e0*/  LDCU UR4, c[0x0][0x440] ;  /* 0x00008800ff0477ac */ /* 0x000e640008000800 */
[----:B-1234-:R-:W-:-:S04]  /*d5f0*/  IMAD.WIDE.U32 R4, R132, 0x20, RZ ;  /* 0x0000002084047825 */ /* 0x01efc800078e00ff */
[----:B------:R-:W-:Y:S01]  /*d600*/  IMAD.SHL.U32 R0, R133, 0x20, RZ ;  /* 0x0000002085007824 */ /* 0x000fe200078e00ff */
[----:B------:R-:W-:-:S04]  /*d610*/  IADD3 R4, P3, PT, R6, R4, RZ ;  /* 0x0000000406047210 */ /* 0x000fc80007f7e0ff */
[----:B------:R-:W-:Y:S02]  /*d620*/  IADD3.X R5, PT, PT, R7, R5, R0, P3, !PT ;  /* 0x0000000507057210 */ /* 0x000fe40001ffe400 */
[----:B------:R-:W-:Y:S02]  /*d630*/  ISETP.GE.AND P1, PT, R12, UR4, PT ;  /* 0x000000040c007c0c */ /* 0x000fe4000bf26270 */
        /* <DEDUP_REMOVED lines=11> */
.L_x_4897:
[----:B------:R-:W-:Y:S05]  /*d6f0*/  BSYNC.RECONVERGENT B0 ;  /* 0x0000000000007941 */ /* 0x000fea0003800200 */
.L_x_4896:
[----:B------:R-:W-:Y:S04]  /*d700*/  BSSY.RECONVERGENT B0, `(.L_x_4898) ;  /* 0x0000011000007945 */ /* 0x000fe80003800200 */
[----:B------:R-:W-:Y:S05]  /*d710*/  @P2 BRA `(.L_x_4899) ;  /* 0x00000000003c2947 */ /* 0x000fea0003800000 */
[----:B------:R-:W1:Y:S02]  /*d720*/  LDCU UR4, c[0x0][0x440] ;  /* 0x00008800ff0477ac */ /* 0x000e640008000800 */
[----:B-1234-:R-:W-:-:S04]  /*d730*/  LEA R4, P2, R132, R6, 0x6 ;  /* 0x0000000684047211 */ /* 0x01efc800078430ff */
[----:B------:R-:W-:Y:S02]  /*d740*/  LEA.HI.X R5, R132, R7, R133, 0x6, P2 ;  /* 0x0000000784057211 */ /* 0x000fe400010f3485 */
        /* <DEDUP_REMOVED lines=12> */
.L_x_4899:
[----:B------:R-:W-:Y:S05]  /*d810*/  BSYNC.RECONVERGENT B0 ;  /* 0x0000000000007941 */ /* 0x000fea0003800200 */
.L_x_4898:
[----:B------:R-:W0:Y:S01]  /*d820*/  LDGDEPBAR ;  /* 0x00000000000079af */ /* 0x000e220000000000 */
[----:B------:R-:W2:Y:S01]  /*d830*/  LDCU UR4, c[0x0][0x508] ;  /* 0x0000a100ff0477ac */ /* 0x000ea20008000800 */
[----:B------:R-:W-:Y:S01]  /*d840*/  LOP3.LUT R65, R65, 0x1f0, RZ, 0xc0, !PT ;  /* 0x000001f041417812 */ /* 0x000fe200078ec0ff */
[C---:B------:R-:W-:Y:S01]  /*d850*/  IMAD.SHL.U32 R27, R161.reuse, 0x40, RZ ;  /* 0x00000040a11b7824 */ /* 0x040fe200078e00ff */
[----:B------:R-:W-:Y:S01]  /*d860*/  SHF.R.U32.HI R0, RZ, 0x2, R161 ;  /* 0x00000002ff007819 */ /* 0x000fe200000116a1 */
[----:B------:R-:W-:Y:S01]  /*d870*/  IMAD.SHL.U32 R151, R161, 0x20, RZ ;  /* 0x00000020a1977824 */ /* 0x000fe200078e00ff */
[----:B------:R-:W-:Y:S01]  /*d880*/  IADD3 R48, PT, PT, R65, 0x1, R162 ;  /* 0x0000000141307810 */ /* 0x000fe20007ffe0a2 */
[----:B------:R-:W-:Y:S01]  /*d890*/  BSSY.RECONVERGENT B0, `(.L_x_4900) ;  /* 0x000001b000007945 */ /* 0x000fe20003800200 */
[----:B------:R-:W-:Y:S02]  /*d8a0*/  LOP3.LUT R0, R0, 0x7, RZ, 0xc0, !PT ;  /* 0x0000000700007812 */ /* 0x000fe400078ec0ff */
[----:B------:R-:W-:-:S02]  /*d8b0*/  LOP3.LUT R14, R27, 0x200, RZ, 0xc0, !PT ;  /* 0x000002001b0e7812 */ /* 0x000fc400078ec0ff */
[----:B------:R-:W-:Y:S02]  /*d8c0*/  IADD3 R48, PT, PT, -R165, R48, R0 ;  /* 0x00000030a5307210 */ /* 0x000fe40007ffe100 */
[----:B------:R-:W-:Y:S02]  /*d8d0*/  LOP3.LUT R151, R14, 0x7c00, R151, 0xf8, !PT ;  /* 0x00007c000e977812 */ /* 0x000fe400078ef897 */
[----:B--2---:R-:W-:Y:S01]  /*d8e0*/  IADD3 R48, PT, PT, R48, UR4, R57 ;  /* 0x0000000430307c10 */ /* 0x004fe2000fffe039 */
[----:B------:R-:W-:-:S04]  /*d8f0*/  DEPBAR.LE SB0, 0x0 ;  /* 0x000080000000791a */ /* 0x000fc80000000000 */
[----:B------:R-:W-:Y:S06]  /*d900*/  BAR.SYNC.DEFER_BLOCKING 0x0 ;  /* 0x0000000000007b1d */ /* 0x000fec0000010000 */
[----:B------:R-:W-:Y:S05]  /*d910*/  @P5 BRA `(.L_x_4901) ;  /* 0x0000000000405947 */ /* 0x000fea0003800000 */
[----:B------:R-:W2:Y:S02]  /*d920*/  LDCU UR4, c[0x0][0x440] ;  /* 0x00008800ff0477ac */ /* 0x000ea40008000800 */
[----:B--2---:R-:W-:Y:S02]  /*d930*/  ISETP.GE.AND P1, PT, R12, UR4, PT ;  /* 0x000000040c007c0c */ /* 0x004fe4000bf26270 */
[----:B------:R-:W-:-:S11]  /*d940*/  ISETP.GE.AND P0, PT, R100, UR4, PT ;  /* 0x0000000464007c0c */ /* 0x000fd6000bf06270 */
[----:B-1-34-:R-:W-:Y:S02]  /*d950*/  @!P1 IMAD.MOV.U32 R4, RZ, RZ, R158 ;  /* 0x000000ffff049224 */ /* 0x01afe400078e009e */
        /* <DEDUP_REMOVED lines=12> */
.L_x_4901:
[----:B------:R2:W-:Y:S04]  /*da20*/  STS.128 [R171+0x8000], RZ ;  /* 0x008000ffab007388 */ /* 0x0005e80000000c00 */
[----:B------:R2:W-:Y:S02]  /*da30*/  STS.128 [R171+0xa000], RZ ;  /* 0x00a000ffab007388 */ /* 0x0005e40000000c00 */
.L_x_4902:
[----:B------:R-:W-:Y:S05]  /*da40*/  BSYNC.RECONVERGENT B0 ;  /* 0x0000000000007941 */ /* 0x000fea0003800200 */
.L_x_4900:
[-C--:B------:R-:W-:Y:S01]  /*da50*/  ISETP.GE.AND P1, PT, R169, R3.reuse, PT ;  /* 0x00000003a900720c */ /* 0x080fe20003f26270 */
[----:B------:R-:W2:Y:S01]  /*da60*/  LDC.64 R24, c[0x0][0x3c0] ;  /* 0x0000f000ff187b82 */ /* 0x000ea20000000a00 */
[-C--:B------:R-:W-:Y:S01]  /*da70*/  ISETP.GE.AND P2, PT, R168, R3.reuse, PT ;  /* 0x00000003a800720c */ /* 0x080fe20003f46270 */
[----:B------:R-:W-:Y:S01]  /*da80*/  IMAD.IADD R151, R58, 0x1, R151 ;  /* 0x000000013a977824 */ /* 0x000fe200078e0297 */
[----:B------:R-:W-:Y:S01]  /*da90*/  ISETP.GE.AND P3, PT, R164, R3, PT ;  /* 0x00000003a400720c */ /* 0x000fe20003f66270 */
[----:B------:R-:W-:Y:S01]  /*daa0*/  BSSY.RECONVERGENT B0, `(.L_x_4903) ;  /* 0x0000019000007945 */ /* 0x000fe20003800200 */
[----:B------:R-:W-:Y:S02]  /*dab0*/  LOP3.LUT R3, R64, 0x8, R161, 0x78, !PT ;  /* 0x0000000840037812 */ /* 0x000fe400078e78a1 */
[----:B------:R-:W-:Y:S02]  /*dac0*/  LOP3.LUT R150, R27, 0x400, RZ, 0xc0, !PT ;  /* 0x000004001b967812 */ /* 0x000fe400078ec0ff */
[----:B-1-34-:R-:W-:-:S02]  /*dad0*/  LEA R4, P0, R59, R158, 0x1 ;  /* 0x0000009e3b047211 */ /* 0x01afc400078008ff */
[----:B------:R-:W-:Y:S01]  /*dae0*/  LEA R151, R151, UR5, 0x1 ;  /* 0x0000000597977c11 */ /* 0x000fe2000f8e08ff */
[----:B------:R1:W-:Y:S01]  /*daf0*/  @P1 STS.128 [R171+0x8800], RZ ;  /* 0x008800ffab001388 */ /* 0x0003e20000000c00 */
[----:B------:R-:W-:Y:S01]  /*db00*/  LEA.HI.X R5, R59, R159, R56, 0x1, P0 ;  /* 0x0000009f3b057211 */ /* 0x000fe200000f0c38 */
[----:B------:R-:W-:Y:S02]  /*db10*/  IMAD R150, R3, 0x2, R150 ;  /* 0x0000000203967824 */ /* 0x000fe400078e0296 */
[----:B------:R1:W-:Y:S01]  /*db20*/  @P1 STS.128 [R171+0xa800], RZ ;  /* 0x00a800ffab001388 */ /* 0x0003e20000000c00 */
[----:B------:R-:W-:Y:S05]  /*db30*/  @P1 BRA `(.L_x_4904) ;  /* 0x00000000003c1947 */ /* 0x000fea0003800000 */
        /* <DEDUP_REMOVED lines=15> */
.L_x_4904:
[----:B------:R-:W-:Y:S05]  /*dc30*/  BSYNC.RECONVERGENT B0 ;  /* 0x0000000000007941 */ /* 0x000fea0003800200 */
.L_x_4903:
[----:B------:R4:W-:Y:S01]  /*dc40*/  @P2 STS.128 [R171+0x9000], RZ ;  /* 0x009000ffab002388 */ /* 0x0009e20000000c00 */
[----:B------:R-:W-:Y:S03]  /*dc50*/  BSSY.RECONVERGENT B0, `(.L_x_4905) ;  /* 0x0000014000007945 */ /* 0x000fe60003800200 */
[----:B------:R4:W-:Y:S01]  /*dc60*/  @P2 STS.128 [R171+0xb000], RZ ;  /* 0x00b000ffab002388 */ /* 0x0009e20000000c00 */
[----:B------:R-:W-:Y:S05]  /*dc70*/  @P2 BRA `(.L_x_4906) ;  /* 0x0000000000442947 */ /* 0x000fea0003800000 */
[----:B------:R-:W1:Y:S01]  /*dc80*/  LDCU UR4, c[0x0][0x440] ;  /* 0x00008800ff0477ac */ /* 0x000e620008000800 */
[----:B--2---:R-:W-:-:S04]  /*dc90*/  IMAD.WIDE.U32 R6, R24, 0x20, RZ ;  /* 0x0000002018067825 */ /* 0x004fc800078e00ff */
[----:B---3--:R-:W-:Y:S01]  /*dca0*/  IMAD.SHL.U32 R3, R25, 0x20, RZ ;  /* 0x0000002019037824 */ /* 0x008fe200078e00ff */
        /* <DEDUP_REMOVED lines=14> */
.L_x_4906:
[----:B------:R-:W-:Y:S05]  /*dd90*/  BSYNC.RECONVERGENT B0 ;  /* 0x0000000000007941 */ /* 0x000fea0003800200 */
.L_x_4905:
[----:B------:R1:W-:Y:S01]  /*dda0*/  @P3 STS.128 [R171+0x9800], RZ ;  /* 0x009800ffab003388 */ /* 0x0003e20000000c00 */
[----:B------:R-:W-:Y:S03]  /*ddb0*/  BSSY.RECONVERGENT B0, `(.L_x_4907) ;  /* 0x0000012000007945 */ /* 0x000fe60003800200 */
[----:B------:R1:W-:Y:S01]  /*ddc0*/  @P3 STS.128 [R171+0xb800], RZ ;  /* 0x00b800ffab003388 */ /* 0x0003e20000000c00 */
        /* <DEDUP_REMOVED lines=16> */
.L_x_4908:
[----:B------:R-:W-:Y:S05]  /*ded0*/  BSYNC.RECONVERGENT B0 ;  /* 0x0000000000007941 */ /* 0x000fea0003800200 */
.L_x_4907:
[----:B------:R-:W-:Y:S01]  /*dee0*/  LDSM.16.M88.4 R52, [R151] ;  /* 0x000000009734783b */ /* 0x000fe20000000200 */
[----:B------:R-:W-:Y:S01]  /*def0*/  R2P PR, R161, 0x6 ;  /* 0x00000006a1007804 */ /* 0x000fe20000000000 */
[----:B------:R-:W2:Y:S01]  /*df00*/  LDCU UR10, c[0x0][0x50c] ;  /* 0x0000a180ff0a77ac */ /* 0x000ea20008000800 */
[----:B------:R-:W-:Y:S01]  /*df10*/  MOV R0, 0x20 ;  /* 0x0000002000007802 */ /* 0x000fe20000000f00 */
[----:B------:R-:W4:Y:S01]  /*df20*/  LDSM.16.M88.4 R36, [R150+UR5+0x4000] ;  /* 0x004000059624783b */ /* 0x000f220008000200 */
[----:B-1-3--:R-:W-:Y:S02]  /*df30*/  IADD3 R3, PT, PT, R150, UR5, RZ ;  /* 0x0000000596037c10 */ /* 0x00afe4000fffe0ff */
[----:B------:R-:W-:Y:S01]  /*df40*/  SEL R0, R0, 0xffffffe0, !P1 ;  /* 0xffffffe000007807 */ /* 0x000fe20004800000 */
[----:B------:R-:W1:Y:S01]  /*df50*/  LDSM.16.M88.4 R72, [R150+UR5+0x4800] ;  /* 0x004800059648783b */ /* 0x000e620008000200 */
[----:B------:R-:W-:Y:S02]  /*df60*/  MOV R2, 0x40 ;  /* 0x0000004000027802 */ /* 0x000fe40000000f00 */
[-C--:B------:R-:W-:Y:S01]  /*df70*/  IADD3 R149, PT, PT, R151, R0.reuse, RZ ;  /* 0x0000000097957210 */ /* 0x080fe20007ffe0ff */
[----:B------:R-:W3:Y:S01]  /*df80*/  LDSM.16.M88.4 R64, [R150+UR5+0x5000] ;  /* 0x005000059640783b */ /* 0x000ee20008000200 */
[----:B------:R-:W-:-:S02]  /*df90*/  IADD3 R146, PT, PT, R3, R0, RZ ;  /* 0x0000000003927210 */ /* 0x000fc40007ffe0ff */
[----:B------:R-:W-:Y:S01]  /*dfa0*/  SEL R2, R2, 0xffffffc0, !P2 ;  /* 0xffffffc002027807 */ /* 0x000fe20005000000 */
[----:B-----5:R-:W2:Y:S01]  /*dfb0*/  LDSM.16.M88.4 R8, [R150+UR5+0x5800] ;  /* 0x005800059608783b */ /* 0x020ea20008000200 */
[----:B------:R-:W-:Y:S02]  /*dfc0*/  ISETP.NE.AND P6, PT, R102, 0x1, PT ;  /* 0x000000016600780c */ /* 0x000fe40003fc5270 */
[-C--:B------:R-:W-:Y:S01]  /*dfd0*/  IADD3 R148, PT, PT, R151, R2.reuse, RZ ;  /* 0x0000000297947210 */ /* 0x080fe20007ffe0ff */
[----:B------:R-:W-:Y:S01]  /*dfe0*/  LDSM.16.M88.4 R4, [R149] ;  /* 0x000000009504783b */ /* 0x000fe20000000200 */
[----:B------:R-:W-:Y:S02]  /*dff0*/  IADD3 R145, PT, PT, R3, R2, RZ ;  /* 0x0000000203917210 */ /* 0x000fe40007ffe0ff */
[C---:B------:R-:W-:Y:S01]  /*e000*/  IADD3 R147, PT, PT, R0.reuse, R148, RZ ;  /* 0x0000009400937210 */ /* 0x040fe20007ffe0ff */
[----:B------:R-:W2:Y:S01]  /*e010*/  LDSM.16.M88.4 R40, [R146+0x4000] ;  /* 0x004000009228783b */ /* 0x000ea20000000200 */
[----:B------:R-:W-:-:S02]  /*e020*/  IADD3 R144, PT, PT, R0, R145, RZ ;  /* 0x0000009100907210 */ /* 0x000fc40007ffe0ff */
[C---:B------:R-:W-:Y:S01]  /*e030*/  VIMNMX R103, PT, PT, R48.reuse, R57, PT ;  /* 0x0000003930677248 */ /* 0x040fe20003fe0100 */
[----:B------:R-:W2:Y:S01]  /*e040*/  LDSM.16.M88.4 R44, [R146+0x5000] ;  /* 0x00500000922c783b */ /* 0x000ea20000000200 */
[----:B------:R-:W-:-:S03]  /*e050*/  VIADDMNMX R134, R48, 0x8, R57, PT ;  /* 0x0000000830867846 */ /* 0x000fc60003800139 */
[----:B------:R-:W2:Y:S04]  /*e060*/  LDSM.16.M88.4 R76, [R146+0x4800] ;  /* 0x00480000924c783b */ /* 0x000ea80000000200 */
[----:B------:R-:W2:Y:S04]  /*e070*/  LDSM.16.M88.4 R28, [R146+0x5800] ;  /* 0x00580000921c783b */ /* 0x000ea80000000200 */
[----:B------:R-:W-:Y:S01]  /*e080*/  LDSM.16.M88.4 R20, [R145+0x4000] ;  /* 0x004000009114783b */ /* 0x000fe20000000200 */
[C---:B----4-:R-:W-:Y:S03]  /*e090*/  HMMA.16816.F32.BF16 R16, R52.reuse, R36, RZ ;  /* 0x000000243410723c */ /* 0x050fe600000418ff */
[----:B------:R-:W-:Y:S04]  /*e0a0*/  LDSM.16.M88.4 R84, [R145+0x5000] ;  /* 0x005000009154783b */ /* 0x000fe80000000200 */
[----:B------:R-:W-:Y:S01]  /*e0b0*/  LDSM.16.M88.4 R80, [R151+0x2000] ;  /* 0x002000009750783b */ /* 0x000fe20000000200 */
[C---:B------:R-:W-:Y:S03]  /*e0c0*/  HMMA.16816.F32.BF16 R36, R52.reuse, R38, RZ ;  /* 0x000000263424723c */ /* 0x040fe600000418ff */
[----:B------:R-:W-:Y:S04]  /*e0d0*/  LDSM.16.M88.4 R88, [R146+0x6000] ;  /* 0x006000009258783b */ /* 0x000fe80000000200 */
[----:B------:R-:W0:Y:S01]  /*e0e0*/  LDGDEPBAR ;  /* 0x00000000000079af */ /* 0x000e220000000000 */
[C---:B-1----:R-:W-:Y:S08]  /*e0f0*/  HMMA.16816.F32.BF16 R32, R52.reuse, R72, RZ ;  /* 0x000000483420723c */ /* 0x042ff000000418ff */
[C---:B---3--:R-:W-:Y:S08]  /*e100*/  HMMA.16816.F32.BF16 R68, R52.reuse, R64, RZ ;  /* 0x000000403444723c */ /* 0x048ff000000418ff */
[C---:B------:R-:W-:Y:S08]  /*e110*/  HMMA.16816.F32.BF16 R72, R52.reuse, R74, RZ ;  /* 0x0000004a3448723c */ /* 0x040ff000000418ff */
[C---:B------:R-:W-:Y:S08]  /*e120*/  HMMA.16816.F32.BF16 R64, R52.reuse, R66, RZ ;  /* 0x000000423440723c */ /* 0x040ff000000418ff */
[C---:B--2---:R-:W-:Y:S08]  /*e130*/  HMMA.16816.F32.BF16 R60, R52.reuse, R8, RZ ;  /* 0x00000008343c723c */ /* 0x044ff000000418ff */
        /* <DEDUP_REMOVED lines=27> */
[----:B------:R-:W3:Y:S03]  /*e2f0*/  LDSM.16.M88.4 R44, [R149+0x2000] ;  /* 0x00200000952c783b */ /* 0x000ee60000000200 */
        /* <DEDUP_REMOVED lines=16> */
[C---:B------:R-:W-:Y:S08]  /*e400*/  HMMA.16816.F32.BF16 R16, R44.reuse, R88, R16 ;  /* 0x000000582c10723c */ /* 0x040ff00000041810 */
        /* <DEDUP_REMOVED lines=17> */
[----:B------:R-:W1:Y:S03]  /*e520*/  MUFU.TANH R3, R3 ;  /* 0x0000000300037308 */ /* 0x000e660000002400 */
[----:B------:R-:W-:Y:S03]  /*e530*/  LDSM.16.M88.4 R32, [R144+0x6800] ;  /* 0x006800009020783b */ /* 0x000fe60000000200 */
[----:B------:R-:W-:Y:S02]  /*e540*/  HMMA.16816.F32.BF16 R64, R80, R78, R64 ;  /* 0x0000004e5040723c */ /* 0x000fe40000041840 */
        /* <DEDUP_REMOVED lines=17> */
[C---:B----4-:R-:W-:Y:S08]  /*e660*/  HMMA.16816.F32.BF16 R84, R28.reuse, R16, R84 ;  /* 0x000000101c54723c */ /* 0x050ff00000041854 */
[----:B------:R-:W-:Y:S01]  /*e670*/  HMMA.16816.F32.BF16 R64, R28, R18, R64 ;  /* 0x000000121c40723c */ /* 0x000fe20000041840 */
[----:B------:R-:W4:Y:S01]  /*e680*/  LDSM.16.M88.4 R16, [R144+0x7800] ;  /* 0x007800009010783b */ /* 0x000f220000000200 */
[----:B------:R-:W-:-:S06]  /*e690*/  DEPBAR.LE SB0, 0x0 ;  /* 0x000080000000791a */ /* 0x000fcc0000000000 */
[C---:B------:R-:W-:Y:S08]  /*e6a0*/  HMMA.16816.F32.BF16 R60, R44.reuse, R40, R60 ;  /* 0x000000282c3c723c */ /* 0x040ff0000004183c */
[----:B------:R-:W-:Y:S08]  /*e6b0*/  HMMA.16816.F32.BF16 R52, R44, R42, R52 ;  /* 0x0000002a2c34723c */ /* 0x000ff00000041834 */
[----:B------:R-:W-:Y:S01]  /*e6c0*/  HMMA.16816.F32.BF16 R88, R8, R32, R88 ;  /* 0x000000200858723c */ /* 0x000fe20000041858 */
[----:B------:R-:W-:Y:S01]  /*e6d0*/  FMUL.FTZ R32, R38, UR10 ;  /* 0x0000000a26207c20 */ /* 0x000fe20008410000 */
[----:B------:R-:W-:-:S05]  /*e6e0*/  FMUL.FTZ R33, R39, UR10 ;  /* 0x0000000a27217c20 */ /* 0x000fca0008410000 */
[----:B------:R-:W2:Y:S01]  /*e6f0*/  MUFU.TANH R32, R32 ;  /* 0x0000002000207308 */ /* 0x000ea20000002400 */
        /* <DEDUP_REMOVED lines=17> */
[C---:B----4-:R-:W-:Y:S03]  /*e810*/  HMMA.16816.F32.BF16 R60, R8.reuse, R16, R60 ;  /* 0x00000010083c723c */ /* 0x050fe6000004183c */
[----:B------:R-:W-:Y:S01]  /*e820*/  FMUL.FTZ R84, R84, UR10 ;  /* 0x0000000a54547c20 */ /* 0x000fe20008410000 */
[----:B------:R-:W-:Y:S01]  /*e830*/  FMUL.FTZ R85, R85, UR10 ;  /* 0x0000000a55557c20 */ /* 0x000fe20008410000 */
[----:B------:R-:W-:Y:S01]  /*e840*/  FMUL.FTZ R86, R86, UR10 ;  /* 0x0000000a56567c20 */ /* 0x000fe20008410000 */
[----:B------:R-:W-:Y:S01]  /*e850*/  FMUL.FTZ R87, R87, UR10 ;  /* 0x0000000a57577c20 */ /* 0x000fe20008410000 */
[----:B------:R-:W4:Y:S01]  /*e860*/  MUFU.TANH R37, R37 ;  /* 0x0000002500257308 */ /* 0x000f220000002400 */
        /* <DEDUP_REMOVED lines=46> */
.L_x_4910:
        /* <DEDUP_REMOVED lines=59> */
.L_x_4911:
        /* <DEDUP_REMOVED lines=52> */
.L_x_4909:
[C---:B------:R-:W-:Y:S01]  /*f240*/  IMAD.SHL.U32 R5, R161.reuse, 0x2, RZ ;  /* 0x00000002a1057824 */ /* 0x040fe200078e00ff */
[----:B------:R-:W-:Y:S01]  /*f250*/  SHF.R.U32.HI R155, RZ, 0x1, R161 ;  /* 0x00000001ff9b7819 */ /* 0x000fe200000116a1 */
[----:B------:R-:W-:Y:S01]  /*f260*/  IMAD.SHL.U32 R172, R161, 0x8, RZ ;  /* 0x00000008a1ac7824 */ /* 0x000fe200078e00ff */
[----:B------:R-:W3:Y:S01]  /*f270*/  LDCU UR4, c[0x0][0x45c] ;  /* 0x00008b80ff0477ac */ /* 0x000ee20008000800 */
[----:B------:R-:W-:Y:S01]  /*f280*/  IMAD.MOV.U32 R174, RZ, RZ, -0x1 ;  /* 0xffffffffffae7424 */ /* 0x000fe200078e00ff */
[----:B------:R-:W-:Y:S02]  /*f290*/  LOP3.LUT R5, R5, 0x6, RZ, 0xc0, !PT ;  /* 0x0000000605057812 */ /* 0x000fe400078ec0ff */
[----:B------:R-:W-:-:S03]  /*f2a0*/  LOP3.LUT R172, R172, 0x38, RZ, 0xc0, !PT ;  /* 0x00000038acac7812 */ /* 0x000fc600078ec0ff */
[----:B------:R-:W-:-:S04]  /*f2b0*/  IMAD R5, R102, 0x40, R5 ;  /* 0x0000004066057824 */ /* 0x000fc800078e0205 */
[C---:B--2---:R-:W-:Y:S02]  /*f2c0*/  VIADD R6, R5.reuse, 0xffffffc0 ;  /* 0xffffffc005067836 */ /* 0x044fe40000000000 */
[----:B------:R-:W-:-:S03]  /*f2d0*/  VIADD R7, R5, 0xffffffc1 ;  /* 0xffffffc105077836 */ /* 0x000fc60000000000 */
[CC--:B------:R-:W-:Y:S02]  /*f2e0*/  ISETP.GE.AND P4, PT, R6.reuse, R103.reuse, PT ;  /* 0x000000670600720c */ /* 0x0c0fe40003f86270 */
[-C--:B------:R-:W-:Y:S01]  /*f2f0*/  ISETP.GE.AND P1, PT, R6, R134.reuse, PT ;  /* 0x000000860600720c */ /* 0x080fe20003f26270 */
[----:B------:R-:W-:Y:S01]  /*f300*/  VIADD R6, R5, 0xffffffc8 ;  /* 0xffffffc805067836 */ /* 0x000fe20000000000 */
[CC--:B------:R-:W-:Y:S02]  /*f310*/  ISETP.GE.AND P3, PT, R7.reuse, R103.reuse, PT ;  /* 0x000000670700720c */ /* 0x0c0fe40003f66270 */
[----:B------:R-:W-:Y:S01]  /*f320*/  ISETP.GE.AND P0, PT, R7, R134, PT ;  /* 0x000000860700720c */ /* 0x000fe20003f06270 */
[----:B------:R-:W-:Y:S01]  /*f330*/  VIADD R7, R5, 0xffffffc9 ;  /* 0xffffffc905077836 */ /* 0x000fe20000000000 */
[----:B------:R-:W-:Y:S01]  /*f340*/  FSEL R28, R3, -INF , !P4 ;  /* 0xff800000031c7808 */ /* 0x000fe20006000000 */
[----:B------:R-:W-:Y:S01]  /*f350*/  VIADD R3, R5, 0xffffffd1 ;  /* 0xffffffd105037836 */ /* 0x000fe20000000000 */
[----:B------:R-:W-:-:S02]  /*f360*/  ISETP.GE.AND P5, PT, R6, R103, PT ;  /* 0x000000670600720c */ /* 0x000fc40003fa6270 */
[-C--:B------:R-:W-:Y:S01]  /*f370*/  ISETP.GE.AND P2, PT, R6, R134.reuse, PT ;  /* 0x000000860600720c */ /* 0x080fe20003f46270 */
[----:B------:R-:W-:Y:S01]  /*f380*/  VIADD R6, R5, 0xffffffd0 ;  /* 0xffffffd005067836 */ /* 0x000fe20000000000 */
[----:B------:R-:W-:Y:S02]  /*f390*/  FSEL R56, R56, -INF , !P1 ;  /* 0xff80000038387808 */ /* 0x000fe40004800000 */
        /* <DEDUP_REMOVED lines=8> */
[-C--:B------:R-:W-:Y:S01]  /*f420*/  ISETP.GE.AND P2, PT, R3, R134.reuse, PT ;  /* 0x000000860300720c */ /* 0x080fe20003f46270 */
[----:B------:R-:W-:Y:S01]  /*f430*/  VIADD R3, R5, 0xffffffd9 ;  /* 0xffffffd905037836 */ /* 0x000fe20000000000 */
[C---:B------:R-:W-:Y:S02]  /*f440*/  ISETP.GE.AND P3, PT, R6.reuse, R103, PT ;  /* 0x000000670600720c */ /* 0x040fe40003f66270 */
[----:B------:R-:W-:Y:S02]  /*f450*/  ISETP.GE.AND P0, PT, R6, R134, PT ;  /* 0x000000860600720c */ /* 0x000fe40003f06270 */
[----:B------:R-:W-:-:S02]  /*f460*/  FSEL R16, R21, -INF , !P4 ;  /* 0xff80000015107808 */ /* 0x000fc40006000000 */
[----:B-1----:R-:W-:Y:S02]  /*f470*/  FSEL R6, R33, -INF , !P1 ;  /* 0xff80000021067808 */ /* 0x002fe40004800000 */
        /* <DEDUP_REMOVED lines=13> */
[-C--:B------:R-:W-:Y:S01]  /*f550*/  ISETP.GE.AND P2, PT, R7, R134.reuse, PT ;  /* 0x000000860700720c */ /* 0x080fe20003f46270 */
[----:B------:R-:W-:Y:S01]  /*f560*/  VIADD R7, R5, 0xffffffe8 ;  /* 0xffffffe805077836 */ /* 0x000fe20000000000 */
[C---:B------:R-:W-:Y:S02]  /*f570*/  ISETP.GE.AND P4, PT, R3.reuse, R103, PT ;  /* 0x000000670300720c */ /* 0x040fe40003f86270 */
[----:B------:R-:W-:Y:S01]  /*f580*/  ISETP.GE.AND P1, PT, R3, R134, PT ;  /* 0x000000860300720c */ /* 0x000fe20003f26270 */
[C---:B------:R-:W-:Y:S01]  /*f590*/  VIADD R3, R5.reuse, 0xffffffe9 ;  /* 0xffffffe905037836 */ /* 0x040fe20000000000 */
[----:B------:R-:W-:Y:S02]  /*f5a0*/  FMNMX3.FTZ R9, R28, R18, R26, !PT ;  /* 0x000000121c097276 */ /* 0x000fe4000781001a */
[----:B------:R-:W-:Y:S02]  /*f5b0*/  FSEL R62, R38, -INF , !P3 ;  /* 0xff800000263e7808 */ /* 0x000fe40005800000 */
[----:B------:R-:W-:Y:S01]  /*f5c0*/  FSEL R12, R4, -INF , !P0 ;  /* 0xff800000040c7808 */ /* 0x000fe20004000000 */
[----:B------:R-:W-:Y:S01]  /*f5d0*/  VIADD R4, R5, 0xfffffff0 ;  /* 0xfffffff005047836 */ /* 0x000fe20000000000 */
[----:B------:R-:W-:-:S02]  /*f5e0*/  FSEL R138, R138, -INF , !P5 ;  /* 0xff8000008a8a7808 */ /* 0x000fc40006800000 */
[----:B------:R-:W-:Y:S02]  /*f5f0*/  FSEL R122, R122, -INF , !P2 ;  /* 0xff8000007a7a7808 */ /* 0x000fe40005000000 */
[CC--:B------:R-:W-:Y:S02]  /*f600*/  ISETP.GE.AND P3, PT, R7.reuse, R103.reuse, PT ;  /* 0x000000670700720c */ /* 0x0c0fe40003f66270 */
[-C--:B------:R-:W-:Y:S02]  /*f610*/  ISETP.GE.AND P0, PT, R7, R134.reuse, PT ;  /* 0x000000860700720c */ /* 0x080fe40003f06270 */
        /* <DEDUP_REMOVED lines=11> */
[C---:B------:R-:W-:Y:S01]  /*f6d0*/  VIADD R3, R5.reuse, 0xfffffff8 ;  /* 0xfffffff805037836 */ /* 0x040fe20000000000 */
[----:B------:R-:W-:Y:S01]  /*f6e0*/  FSEL R120, R120, -INF , !P4 ;  /* 0xff80000078787808 */ /* 0x000fe20006000000 */
[----:B------:R-:W-:Y:S01]  /*f6f0*/  VIADD R5, R5, 0xfffffff9 ;  /* 0xfffffff905057836 */ /* 0x000fe20000000000 */
[----:B------:R-:W-:Y:S02]  /*f700*/  ISETP.GE.AND P4, PT, R4, R103, PT ;  /* 0x000000670400720c */ /* 0x000fe40003f86270 */
[----:B------:R-:W-:Y:S02]  /*f710*/  FMNMX3.FTZ R9, R9, R62, R138, !PT ;  /* 0x0000003e09097276 */ /* 0x000fe4000781008a */
[----:B------:R-:W-:Y:S02]  /*f720*/  FMNMX3.FTZ R7, R7, R22, R20, !PT ;  /* 0x0000001607077276 */ /* 0x000fe40007810014 */
[----:B------:R-:W-:-:S02]  /*f730*/  FSEL R130, R130, -INF , !P5 ;  /* 0xff80000082827808 */ /* 0x000fc40006800000 */
[----:B------:R-:W-:Y:S02]  /*f740*/  FSEL R116, R116, -INF , !P3 ;  /* 0xff80000074747808 */ /* 0x000fe40005800000 */
[----:B------:R-:W-:Y:S02]  /*f750*/  FSEL R124, R124, -INF , !P1 ;  /* 0xff8000007c7c7808 */ /* 0x000fe40004800000 */
[----:B------:R-:W-:Y:S02]  /*f760*/  ISETP.GE.AND P5, PT, R3, R103, PT ;  /* 0x000000670300720c */ /* 0x000fe40003fa6270 */
[----:B------:R-:W-:Y:S02]  /*f770*/  FSEL R118, R118, -INF , !P4 ;  /* 0xff80000076767808 */ /* 0x000fe40006000000 */
[----:B------:R-:W-:Y:S02]  /*f780*/  FMNMX3.FTZ R9, R9, R120, R136, !PT ;  /* 0x0000007809097276 */ /* 0x000fe40007810088 */
[----:B------:R-:W-:-:S02]  /*f790*/  ISETP.GE.AND P3, PT, R3, R134, PT ;  /* 0x000000860300720c */ /* 0x000fc40003f66270 */
[----:B------:R-:W-:Y:S02]  /*f7a0*/  ISETP.GE.AND P1, PT, R4, R134, PT ;  /* 0x000000860400720c */ /* 0x000fe40003f26270 */
        /* <DEDUP_REMOVED lines=8> */
[----:B------:R-:W-:Y:S02]  /*f830*/  FMNMX3.FTZ R7, R9, R116, R114, !PT ;  /* 0x0000007409077276 */ /* 0x000fe40007810072 */
[----:B------:R-:W-:Y:S02]  /*f840*/  ISETP.GE.AND P1, PT, R5, R134, PT ;  /* 0x000000860500720c */ /* 0x000fe40003f26270 */
[----:B------:R-:W-:-:S02]  /*f850*/  FSEL R111, R111, -INF , !P0 ;  /* 0xff8000006f6f7808 */ /* 0x000fc40004000000 */
[----:B------:R-:W-:Y:S02]  /*f860*/  FSEL R108, R108, -INF , !P3 ;  /* 0xff8000006c6c7808 */ /* 0x000fe40005800000 */
[----:B------:R-:W-:Y:S02]  /*f870*/  FMNMX3.FTZ R3, R3, R126, R110, !PT ;  /* 0x0000007e03037276 */ /* 0x000fe4000781006e */
[----:B------:R-:W-:Y:S02]  /*f880*/  FMNMX.FTZ R7, R112, R7, !PT ;  /* 0x0000000770077209 */ /* 0x000fe40007810000 */
[----:B------:R-:W-:Y:S02]  /*f890*/  FSEL R106, R106, -INF , !P1 ;  /* 0xff8000006a6a7808 */ /* 0x000fe40004800000 */
[----:B------:R-:W-:Y:S01]  /*f8a0*/  FMNMX3.FTZ R3, R3, R111, R108, !PT ;  /* 0x0000006f03037276 */ /* 0x000fe2000781006c */
[----:B------:R-:W1:Y:S01]  /*f8b0*/  SHFL.BFLY PT, R30, R7, 0x2, 0x1f ;  /* 0x0c401f00071e7f89 */ /* 0x000e6200000e0000 */
[----:B------:R-:W-:-:S02]  /*f8c0*/  LOP3.LUT R34, R172, 0x1c0, R27, 0xf8, !PT ;  /* 0x000001c0ac227812 */ /* 0x000fc400078ef81b */
[----:B------:R-:W-:Y:S02]  /*f8d0*/  FMNMX.FTZ R5, R106, R3, !PT ;  /* 0x000000036a057209 */ /* 0x000fe40007810000 */
[----:B------:R-:W-:-:S03]  /*f8e0*/  LOP3.LUT R155, R34, 0x8, R155, 0x78, !PT ;  /* 0x00000008229b7812 */ /* 0x000fc600078e789b */
[----:B------:R-:W2:Y:S02]  /*f8f0*/  SHFL.BFLY PT, R4, R5, 0x2, 0x1f ;  /* 0x0c401f0005047f89 */ /* 0x000ea400000e0000 */
[----:B------:R-:W-:-:S05]  /*f900*/  IMAD.IADD R155, R14, 0x1, R155 ;  /* 0x000000010e9b7824 */ /* 0x000fca00078e029b */
[----:B------:R-:W-:-:S05]  /*f910*/  LEA R155, R155, UR5, 0x1 ;  /* 0x000000059b9b7c11 */ /* 0x000fca000f8e08ff */
[--C-:B------:R-:W-:Y:S01]  /*f920*/  IMAD.IADD R154, R0, 0x1, R155.reuse ;  /* 0x00000001009a7824 */ /* 0x100fe200078e029b */
[----:B------:R-:W-:Y:S01]  /*f930*/  LDSM.16.MT88.4 R92, [R155+0x8000] ;  /* 0x008000009b5c783b */ /* 0x000fe20000004200 */
[----:B------:R-:W-:Y:S01]  /*f940*/  IMAD.IADD R153, R2, 0x1, R155 ;  /* 0x0000000102997824 */ /* 0x000fe200078e029b */
[----:B-1----:R-:W-:Y:S02]  /*f950*/  FMNMX.FTZ R30, R7, R30, !PT ;  /* 0x0000001e071e7209 */ /* 0x002fe40007810000 */
[----:B------:R-:W-:Y:S01]  /*f960*/  LDSM.16.MT88.4 R84, [R154+0x8000] ;  /* 0x008000009a54783b */ /* 0x000fe20000004200 */
[----:B------:R-:W-:-:S03]  /*f970*/  IMAD.IADD R152, R0, 0x1, R153 ;  /* 0x0000000100987824 */ /* 0x000fc600078e0299 */
[----:B------:R-:W1:Y:S01]  /*f980*/  SHFL.BFLY PT, R101, R30, 0x1, 0x1f ;  /* 0x0c201f001e657f89 */ /* 0x000e6200000e0000 */
[----:B--2---:R-:W-:-:S03]  /*f990*/  FMNMX.FTZ R4, R5, R4, !PT ;  /* 0x0000000405047209 */ /* 0x004fc60007810000 */
[----:B------:R-:W-:Y:S04]  /*f9a0*/  LDSM.16.MT88.4 R76, [R153+0x8000] ;  /* 0x00800000994c783b */ /* 0x000fe80000004200 */
[----:B------:R-:W2:Y:S04]  /*f9b0*/  SHFL.BFLY PT, R3, R4, 0x1, 0x1f ;  /* 0x0c201f0004037f89 */ /* 0x000ea800000e0000 */
[----:B------:R-:W4:Y:S04]  /*f9c0*/  LDSM.16.MT88.4 R68, [R152+0x8000] ;  /* 0x008000009844783b */ /* 0x000f280000004200 */
[----:B------:R-:W5:Y:S04]  /*f9d0*/  LDSM.16.MT88.4 R40, [R155+0xa000] ;  /* 0x00a000009b28783b */ /* 0x000f680000004200 */
[----:B------:R-:W5:Y:S01]  /*f9e0*/  LDSM.16.MT88.4 R48, [R154+0xa000] ;  /* 0x00a000009a30783b */ /* 0x000f620000004200 */
        /* <DEDUP_REMOVED lines=19> */
[----:B------:R-:W-:Y:S01]  /*fb20*/  FFMA.FTZ R29, R32, UR4, -R113 ;  /* 0x00000004201d7c23 */ /* 0x000fe20008010871 */
[----:B------:R-:W2:Y:S01]  /*fb30*/  MUFU.EX2 R34, R34 ;  /* 0x0000002200227308 */ /* 0x000ea20000000800 */
[----:B------:R-:W-:Y:S01]  /*fb40*/  FFMA.FTZ R27, R104, UR4, -R115 ;  /* 0x00000004681b7c23 */ /* 0x000fe20008010873 */
[----:B------:R-:W3:Y:S01]  /*fb50*/  LDSM.16.MT88.4 R4, [R152+0xa000] ;  /* 0x00a000009804783b */ /* 0x000ee20000004200 */
[--C-:B------:R-:W-:Y:S01]  /*fb60*/  FFMA.FTZ R107, R60, UR4, -R113.reuse ;  /* 0x000000043c6b7c23 */ /* 0x100fe20008010871 */
[----:B------:R-:W-:Y:S01]  /*fb70*/  MUFU.EX2 R31, R31 ;  /* 0x0000001f001f7308 */ /* 0x000fe20000000800 */
[--C-:B------:R-:W-:Y:S01]  /*fb80*/  FFMA.FTZ R104, R22, UR4, -R113.reuse ;  /* 0x0000000416687c23 */ /* 0x100fe20008010871 */
[----:B------:R-:W3:Y:S01]  /*fb90*/  LDSM.16.MT88.4 R8, [R154+0x8800] ;  /* 0x008800009a08783b */ /* 0x000ee20000004200 */
[--C-:B------:R-:W-:Y:S01]  /*fba0*/  FFMA.FTZ R2, R20, UR4, -R113.reuse ;  /* 0x0000000414027c23 */ /* 0x100fe20008010871 */
[----:B------:R-:W4:Y:S01]  /*fbb0*/  MUFU.EX2 R30, R30 ;  /* 0x0000001e001e7308 */ /* 0x000f220000000800 */
[----:B------:R-:W-:Y:S01]  /*fbc0*/  FFMA.FTZ R109, R12, UR4, -R113 ;  /* 0x000000040c6d7c23 */ /* 0x000fe20008010871 */
[----:B------:R-:W-:Y:S01]  /*fbd0*/  LDSM.16.MT88.4 R16, [R155+0x8800] ;  /* 0x008800009b10783b */ /* 0x000fe20000004200 */
[--C-:B------:R-:W-:Y:S01]  /*fbe0*/  FFMA.FTZ R119, R120, UR4, -R115.reuse ;  /* 0x0000000478777c23 */ /* 0x100fe20008010873 */
        /* <DEDUP_REMOVED lines=10> */
[----:B----4-:R-:W-:Y:S01]  /*fc90*/  F2FP.BF16.F32.PACK_AB R66, R30, R31 ;  /* 0x0000001f1e42723e */ /* 0x010fe200000010ff */
[--C-:B------:R-:W-:Y:S01]  /*fca0*/  FFMA.FTZ R138, R138, UR4, -R115.reuse ;  /* 0x000000048a8a7c23 */ /* 0x100fe20008010873 */
[----:B------:R-:W4:Y:S01]  /*fcb0*/  MUFU.EX2 R28, R28 ;  /* 0x0000001c001c7308 */ /* 0x000f220000000800 */
        /* <DEDUP_REMOVED lines=10> */
[--C-:B------:R-:W-:Y:S01]  /*fd60*/  FFMA.FTZ R118, R118, UR4, -R115.reuse ;  /* 0x0000000476767c23 */ /* 0x100fe20008010873 */
[----:B------:R-:W-:Y:S01]  /*fd70*/  MUFU.EX2 R27, R27 ;  /* 0x0000001b001b7308 */ /* 0x000fe20000000800 */
[----:B------:R-:W-:Y:S01]  /*fd80*/  FFMA.FTZ R114, R114, UR4, -R115 ;  /* 0x0000000472727c23 */ /* 0x000fe20008010873 */
[----:B----4-:R-:W-:Y:S01]  /*fd90*/  F2FP.BF16.F32.PACK_AB R67, R28, R29 ;  /* 0x0000001d1c43723e */ /* 0x010fe200000010ff */
[----:B------:R-:W-:Y:S01]  /*fda0*/  FFMA.FTZ R108, R108, UR4, -R113 ;  /* 0x000000046c6c7c23 */ /* 0x000fe20008010871 */
[----:B------:R-:W-:Y:S01]  /*fdb0*/  MUFU.EX2 R0, R0 ;  /* 0x0000000000007308 */ /* 0x000fe20000000800 */
[----:B------:R-:W-:Y:S01]  /*fdc0*/  FADD.FTZ R34, R105, R34 ;  /* 0x0000002269227221 */ /* 0x000fe20000010000 */
[----:B------:R-:W-:-:S02]  /*fdd0*/  FADD.FTZ R32, R33, R32 ;  /* 0x0000002021207221 */ /* 0x000fc40000010000 */
[----:B------:R-:W-:Y:S01]  /*fde0*/  MUFU.EX2 R107, R107 ;  /* 0x0000006b006b7308 */ /* 0x000fe20000000800 */
[C---:B------:R-:W-:Y:S01]  /*fdf0*/  HMMA.16816.F32.BF16 R88, R64.reuse, R84, RZ ;  /* 0x000000544058723c */ /* 0x040fe200000418ff */
[----:B------:R-:W-:Y:S02]  /*fe00*/  FADD.FTZ R29, R29, R32 ;  /* 0x000000201d1d7221 */ /* 0x000fe40000010000 */
[----:B------:R-:W4:Y:S02]  /*fe10*/  MUFU.EX2 R104, R104 ;  /* 0x0000006800687308 */ /* 0x000f240000000800 */
[----:B------:R-:W-:Y:S02]  /*fe20*/  FADD.FTZ R28, R28, R29 ;  /* 0x0000001d1c1c7221 */ /* 0x000fe40000010000 */
        /* <DEDUP_REMOVED lines=29> */
[----:B---3--:R-:W-:Y:S01]  /*10000*/  HMMA.16816.F32.BF16 R60, R64, R4, RZ ;  /* 0x00000004403c723c */ /* 0x008fe200000418ff */
[----:B-----5:R-:W-:-:S02]  /*10010*/  F2FP.BF16.F32.PACK_AB R4, R35, R26 ;  /* 0x0000001a2304723e */ /* 0x020fc400000010ff */
[----:B----4-:R-:W-:-:S05]  /*10020*/  F2FP.BF16.F32.PACK_AB R5, R104, R107 ;  /* 0x0000006b6805723e */ /* 0x010fca00000010ff */
[----:B------:R-:W-:Y:S01]  /*10030*/  HMMA.16816.F32.BF16 R64, R64, R6, RZ ;  /* 0x000000064040723c */ /* 0x000fe200000418ff */
[----:B------:R-:W-:Y:S02]  /*10040*/  F2FP.BF16.F32.PACK_AB R6, R0, R27 ;  /* 0x0000001b0006723e */ /* 0x000fe400000010ff */
[----:B--2---:R-:W-:-:S07]  /*10050*/  F2FP.BF16.F32.PACK_AB R7, R109, R2 ;  /* 0x000000026d07723e */ /* 0x004fce00000010ff */
        /* <DEDUP_REMOVED lines=51> */
[----:B------:R-:W-:Y:S07]  /*10390*/  LDSM.16.MT88.4 R20, [R152+0x9800] ;  /* 0x009800009814783b */ /* 0x000fee0000004200 */
[C---:B--2---:R-:W-:Y:S08]  /*103a0*/  HMMA.16816.F32.BF16 R60, R4.reuse, R12, R60 ;  /* 0x0000000c043c723c */ /* 0x044ff0000004183c */
[----:B------:R-:W-:Y:S01]  /*103b0*/  HMMA.16816.F32.BF16 R64, R4, R14, R64 ;  /* 0x0000000e0440723c */ /* 0x000fe20000041840 */
[----:B------:R-:W2:Y:S01]  /*103c0*/  LDSM.16.MT88.4 R12, [R153+0x9800] ;  /* 0x00980000990c783b */ /* 0x000ea20000004200 */
[----:B------:R-:W-:-:S02]  /*103d0*/  F2FP.BF16.F32.PACK_AB R4, R125, R116 ;  /* 0x000000747d04723e */ /* 0x000fc400000010ff */
[----:B------:R-:W-:Y:S02]  /*103e0*/  F2FP.BF16.F32.PACK_AB R6, R179, R112 ;  /* 0x00000070b306723e */ /* 0x000fe400000010ff */
[----:B------:R-:W-:Y:S02]  /*103f0*/  F2FP.BF16.F32.PACK_AB R5, R111, R110 ;  /* 0x0000006e6f05723e */ /* 0x000fe400000010ff */
[----:B------:R-:W-:-:S07]  /*10400*/  F2FP.BF16.F32.PACK_AB R7, R177, R106 ;  /* 0x0000006ab107723e */ /* 0x000fce00000010ff */
        /* <DEDUP_REMOVED lines=87> */
[----:B------:R-:W-:-:S09]  /*10980*/  ISETP.NE.AND P1, PT, R2, RZ, PT ;  /* 0x000000ff0200720c */ /* 0x000fd20003f25270 */
        /* <DEDUP_REMOVED lines=26> */
.L_x_4913:
[----:B------:R-:W-:Y:S01]  /*10b30*/  UMOV UR8, URZ ;  /* 0x000000ff00087c82 */ /* 0x000fe20008000000 */
[----:B------:R-:W-:Y:S01]  /*10b40*/  IMAD.SHL.U32 R0, R24, 0x40, RZ ;  /* 0x0000004018007824 */ /* 0x000fe200078e00ff */
[----:B------:R-:W-:-:S05]  /*10b50*/  IADD3 R2, P0, PT, RZ, -UR8, RZ ;  /* 0x80000008ff027c10 */ /* 0x000fca000ff1e0ff */
[----:B------:R-:W-:-:S05]  /*10b60*/  IMAD.X R0, RZ, RZ, ~R0, P0 ;  /* 0x000000ffff007224 */ /* 0x000fca00000e0e00 */
[----:B------:R-:W-:-:S04]  /*10b70*/  SHF.R.S64 R5, R2, 0x1f, R0 ;  /* 0x0000001f02057819 */ /* 0x000fc80000001000 */
[----:B------:R-:W-:-:S04]  /*10b80*/  IADD3 R158, P0, PT, R5, R158, RZ ;  /* 0x0000009e059e7210 */ /* 0x000fc80007f1e0ff */
[----:B------:R-:W-:-:S09]  /*10b90*/  LEA.HI.X.SX32 R159, R0, R159, 0x1, P0 ;  /* 0x0000009f009f7211 */ /* 0x000fd200000f0eff */
.L_x_4914:
        /* <DEDUP_REMOVED lines=54> */
[----:B------:R-:W1:Y:S04]  /*10f00*/  LDSM.16.M88.4 R8, [R150+UR5+0x5000] ;  /* 0x005000059608783b */ /* 0x000e680008000200 */
[----:B------:R-:W4:Y:S04]  /*10f10*/  LDSM.16.M88.4 R112, [R150+UR5+0x5800] ;  /* 0x005800059670783b */ /* 0x000f280008000200 */
[----:B------:R-:W-:Y:S04]  /*10f20*/  LDSM.16.M88.4 R124, [R149] ;  /* 0x00000000957c783b */ /* 0x000fe80000000200 */
[----:B------:R-:W5:Y:S04]  /*10f30*/  LDSM.16.M88.4 R108, [R146+0x4000] ;  /* 0x00400000926c783b */ /* 0x000f680000000200 */
[----:B------:R-:W5:Y:S04]  /*10f40*/  LDSM.16.M88.4 R104, [R146+0x4800] ;  /* 0x004800009268783b */ /* 0x000f680000000200 */
[----:B------:R-:W5:Y:S04]  /*10f50*/  LDSM.16.M88.4 R32, [R146+0x5000] ;  /* 0x005000009220783b */ /* 0x000f680000000200 */
[----:B------:R-:W5:Y:S04]  /*10f60*/  LDSM.16.M88.4 R128, [R146+0x5800] ;  /* 0x005800009280783b */ /* 0x000f680000000200 */
[----:B------:R-:W-:Y:S01]  /*10f70*/  LDSM.16.M88.4 R116, [R145+0x5800] ;  /* 0x005800009174783b */ /* 0x000fe20000000200 */
[C---:B--2---:R-:W-:Y:S03]  /*10f80*/  HMMA.16816.F32.BF16 R28, R120.reuse, R24, RZ ;  /* 0x00000018781c723c */ /* 0x044fe600000418ff */
[----:B------:R-:W0:Y:S05]  /*10f90*/  LDGDEPBAR ;  /* 0x00000000000079af */ /* 0x000e2a0000000000 */
[C---:B---3--:R-:W-:Y:S08]  /*10fa0*/  HMMA.16816.F32.BF16 R20, R120.reuse, R16, RZ ;  /* 0x000000107814723c */ /* 0x048ff000000418ff */
[C---:B------:R-:W-:Y:S08]  /*10fb0*/  HMMA.16816.F32.BF16 R24, R120.reuse, R26, RZ ;  /* 0x0000001a7818723c */ /* 0x040ff000000418ff */
[C---:B------:R-:W-:Y:S08]  /*10fc0*/  HMMA.16816.F32.BF16 R16, R120.reuse, R18, RZ ;  /* 0x000000127810723c */ /* 0x040ff000000418ff */
[C---:B-1----:R-:W-:Y:S08]  /*10fd0*/  HMMA.16816.F32.BF16 R12, R120.reuse, R8, RZ ;  /* 0x00000008780c723c */ /* 0x042ff000000418ff */
        /* <DEDUP_REMOVED lines=15> */
[----:B------:R-:W-:Y:S04]  /*110d0*/  LDSM.16.M88.4 R124, [R147] ;  /* 0x00000000937c783b */ /* 0x000fe80000000200 */
[----:B------:R-:W-:Y:S03]  /*110e0*/  LDSM.16.M88.4 R128, [R144+0x5800] ;  /* 0x005800009080783b */ /* 0x000fe60000000200 */
        /* <DEDUP_REMOVED lines=10> */
[----:B------:R-:W-:Y:S01]  /*11190*/  HMMA.16816.F32.BF16 R120, R112, R118, R120 ;  /* 0x000000767078723c */ /* 0x000fe20000041878 */
[----:B------:R-:W-:Y:S04]  /*111a0*/  LDSM.16.M88.4 R116, [R151+0x2000] ;  /* 0x002000009774783b */ /* 0x000fe80000000200 */
[----:B------:R-:W4:Y:S03]  /*111b0*/  LDSM.16.M88.4 R112, [R150+UR5+0x6000] ;  /* 0x006000059670783b */ /* 0x000f260008000200 */
[C---:B-1----:R-:W-:Y:S08]  /*111c0*/  HMMA.16816.F32.BF16 R28, R124.reuse, R108, R28 ;  /* 0x0000006c7c1c723c */ /* 0x042ff0000004181c */
[C---:B------:R-:W-:Y:S01]  /*111d0*/  HMMA.16816.F32.BF16 R24, R124.reuse, R110, R24 ;  /* 0x0000006e7c18723c */ /* 0x040fe20000041818 */
[----:B------:R-:W1:Y:S07]  /*111e0*/  LDSM.16.M88.4 R108, [R150+UR5+0x6800] ;  /* 0x00680005966c783b */ /* 0x000e6e0008000200 */
[C---:B--2---:R-:W-:Y:S08]  /*111f0*/  HMMA.16816.F32.BF16 R20, R124.reuse, R104, R20 ;  /* 0x000000687c14723c */ /* 0x044ff00000041814 */
[C---:B------:R-:W-:Y:S01]  /*11200*/  HMMA.16816.F32.BF16 R16, R124.reuse, R106, R16 ;  /* 0x0000006a7c10723c */ /* 0x040fe20000041810 */
[----:B------:R-:W2:Y:S07]  /*11210*/  LDSM.16.M88.4 R104, [R150+UR5+0x7000] ;  /* 0x007000059668783b */ /* 0x000eae0008000200 */
[C---:B---3--:R-:W-:Y:S08]  /*11220*/  HMMA.16816.F32.BF16 R12, R124.reuse, R32, R12 ;  /* 0x000000207c0c723c */ /* 0x048ff0000004180c */
[C---:B------:R-:W-:Y:S01]  /*11230*/  HMMA.16816.F32.BF16 R8, R124.reuse, R34, R8 ;  /* 0x000000227c08723c */ /* 0x040fe20000041808 */
[----:B------:R-:W3:Y:S07]  /*11240*/  LDSM.16.M88.4 R32, [R150+UR5+0x7800] ;  /* 0x007800059620783b */ /* 0x000eee0008000200 */
[C---:B------:R-:W-:Y:S08]  /*11250*/  HMMA.16816.F32.BF16 R4, R124.reuse, R128, R4 ;  /* 0x000000807c04723c */ /* 0x040ff00000041804 */
[----:B------:R-:W-:Y:S08]  /*11260*/  HMMA.16816.F32.BF16 R120, R124, R130, R120 ;  /* 0x000000827c78723c */ /* 0x000ff00000041878 */
        /* <DEDUP_REMOVED lines=11> */
[----:B------:R-:W3:Y:S04]  /*11320*/  LDSM.16.M88.4 R116, [R146+0x6800] ;  /* 0x006800009274783b */ /* 0x000ee80000000200 */
[----:B------:R-:W4:Y:S03]  /*11330*/  LDSM.16.M88.4 R32, [R146+0x7800] ;  /* 0x007800009220783b */ /* 0x000f260000000200 */
        /* <DEDUP_REMOVED lines=9> */
[C---:B----4-:R-:W-:Y:S08]  /*113d0*/  HMMA.16816.F32.BF16 R4, R108.reuse, R32, R4 ;  /* 0x000000206c04723c */ /* 0x050ff00000041804 */
[----:B------:R-:W-:Y:S01]  /*113e0*/  HMMA.16816.F32.BF16 R120, R108, R34, R120 ;  /* 0x000000226c78723c */ /* 0x000fe20000041878 */
[----:B------:R-:W-:Y:S04]  /*113f0*/  LDSM.16.M88.4 R108, [R147+0x2000] ;  /* 0x00200000936c783b */ /* 0x000fe80000000200 */
[----:B------:R-:W3:Y:S03]  /*11400*/  LDSM.16.M88.4 R32, [R144+0x6000] ;  /* 0x006000009020783b */ /* 0x000ee60000000200 */
[C---:B-1----:R-:W-:Y:S08]  /*11410*/  HMMA.16816.F32.BF16 R28, R112.reuse, R104, R28 ;  /* 0x00000068701c723c */ /* 0x042ff0000004181c */
[C---:B------:R-:W-:Y:S01]  /*11420*/  HMMA.16816.F32.BF16 R24, R112.reuse, R106, R24 ;  /* 0x0000006a7018723c */ /* 0x040fe20000041818 */
[----:B------:R-:W1:Y:S07]  /*11430*/  LDSM.16.M88.4 R104, [R145+0x7000] ;  /* 0x007000009168783b */ /* 0x000e6e0000000200 */
[C---:B--2---:R-:W-:Y:S08]  /*11440*/  HMMA.16816.F32.BF16 R20, R112.reuse, R116, R20 ;  /* 0x000000747014723c */ /* 0x044ff00000041814 */
[----:B------:R-:W-:Y:S01]  /*11450*/  HMMA.16816.F32.BF16 R16, R112, R118, R16 ;  /* 0x000000767010723c */ /* 0x000fe20000041810 */
[----:B------:R-:W2:Y:S07]  /*11460*/  LDSM.16.M88.4 R116, [R144+0x6800] ;  /* 0x006800009074783b */ /* 0x000eae0000000200 */
        /* <DEDUP_REMOVED lines=8> */
[----:B------:R-:W1:Y:S01]  /*114f0*/  LDSM.16.M88.4 R28, [R144+0x7000] ;  /* 0x00700000901c783b */ /* 0x000e620000000200 */
[----:B------:R-:W-:Y:S01]  /*11500*/  HMMA.16816.F32.BF16 R8, R112, R106, R8 ;  /* 0x0000006a7008723c */ /* 0x000fe20000041808 */
[----:B------:R-:W4:Y:S01]  /*11510*/  MUFU.TANH R0, R0 ;  /* 0x0000000000007308 */ /* 0x000f220000002400 */
[----:B------:R-:W-:Y:S01]  /*11520*/  FMUL.FTZ R106, R25, UR10 ;  /* 0x0000000a196a7c20 */ /* 0x000fe20008410000 */
[----:B------:R-:W-:Y:S01]  /*11530*/  FMUL.FTZ R107, R26, UR10 ;  /* 0x0000000a1a6b7c20 */ /* 0x000fe20008410000 */
[----:B------:R-:W-:-:S04]  /*11540*/  FMUL.FTZ R24, R24, UR10 ;  /* 0x0000000a18187c20 */ /* 0x000fc80008410000 */
[C---:B--2---:R-:W-:Y:S01]  /*11550*/  HMMA.16816.F32.BF16 R20, R108.reuse, R116, R20 ;  /* 0x000000746c14723c */ /* 0x044fe20000041814 */
[----:B------:R-:W-:Y:S01]  /*11560*/  FMUL.FTZ R116, R27, UR10 ;  /* 0x0000000a1b747c20 */ /* 0x000fe20008410000 */
[----:B------:R-:W2:Y:S06]  /*11570*/  MUFU.TANH R104, R104 ;  /* 0x0000006800687308 */ /* 0x000eac0000002400 */
[----:B------:R-:W-:Y:S02]  /*11580*/  HMMA.16816.F32.BF16 R16, R108, R118, R16 ;  /* 0x000000766c10723c */ /* 0x000fe40000041810 */
[----:B------:R-:W5:Y:S06]  /*11590*/  MUFU.TANH R2, R2 ;  /* 0x0000000200027308 */ /* 0x000f6c0000002400 */
[----:B---3--:R-:W-:Y:S02]  /*115a0*/  HMMA.16816.F32.BF16 R4, R112, R32, R4 ;  /* 0x000000207004723c */ /* 0x008fe40000041804 */
[----:B------:R-:W3:Y:S01]  /*115b0*/  MUFU.TANH R105, R105 ;  /* 0x0000006900697308 */ /* 0x000ee20000002400 */
[----:B------:R-:W-:Y:S01]  /*115c0*/  FMUL.FTZ R20, R20, UR10 ;  /* 0x0000000a14147c20 */ /* 0x000fe20008410000 */
[----:B------:R-:W-:Y:S01]  /*115d0*/  FMUL.FTZ R25, R21, UR10 ;  /* 0x0000000a15197c20 */ /* 0x000fe20008410000 */
[----:B------:R-:W-:Y:S01]  /*115e0*/  FMUL.FTZ R27, R22, UR10 ;  /* 0x0000000a161b7c20 */ /* 0x000fe20008410000 */
[----:B------:R-:W-:-:S02]  /*115f0*/  FMUL.FTZ R26, R23, UR10 ;  /* 0x0000000a171a7c20 */ /* 0x000fc40008410000 */
[----:B------:R-:W-:Y:S02]  /*11600*/  HMMA.16816.F32.BF16 R120, R112, R34, R120 ;  /* 0x000000227078723c */ /* 0x000fe40000041878 */
[----:B------:R4:W-:Y:S01]  /*11610*/  MUFU.TANH R117, R20 ;  /* 0x0000001400757308 */ /* 0x0009e20000002400 */
[----:B------:R-:W-:Y:S01]  /*11620*/  FMUL.FTZ R16, R16, UR10 ;  /* 0x0000000a10107c20 */ /* 0x000fe20008410000 */
[----:B------:R-:W-:-:S04]  /*11630*/  FMUL.FTZ R17, R17, UR10 ;  /* 0x0000000a11117c20 */ /* 0x000fc80008410000 */
[C---:B-1----:R-:W-:Y:S01]  /*11640*/  HMMA.16816.F32.BF16 R12, R108.reuse, R28, R12 ;  /* 0x0000001c6c0c723c */ /* 0x042fe2000004180c */
[----:B------:R-:W-:Y:S01]  /*11650*/  FMUL.FTZ R28, R18, UR10 ;  /* 0x0000000a121c7c20 */ /* 0x000fe20008410000 */
[----:B------:R-:W-:Y:S01]  /*11660*/  FMUL.FTZ R18, R19, UR10 ;  /* 0x0000000a13127c20 */ /* 0x000fe20008410000 */
[----:B------:R-:W1:Y:S05]  /*11670*/  MUFU.TANH R24, R24 ;  /* 0x0000001800187308 */ /* 0x000e6a0000002400 */
[----:B------:R-:W-:Y:S03]  /*11680*/  HMMA.16816.F32.BF16 R8, R108, R30, R8 ;  /* 0x0000001e6c08723c */ /* 0x000fe60000041808 */
[----:B------:R-:W-:Y:S01]  /*11690*/  MUFU.TANH R106, R106 ;  /* 0x0000006a006a7308 */ /* 0x000fe20000002400 */
[----:B----4-:R-:W4:Y:S01]  /*116a0*/  LDSM.16.M88.4 R20, [R144+0x7800] ;  /* 0x007800009014783b */ /* 0x010f220000000200 */
[----:B------:R-:W-:-:S06]  /*116b0*/  DEPBAR.LE SB0, 0x0 ;  /* 0x000080000000791a */ /* 0x000fcc0000000000 */
[----:B------:R-:W-:Y:S01]  /*116c0*/  FMUL.FTZ R19, R13, UR10 ;  /* 0x0000000a0d137c20 */ /* 0x000fe20008410000 */
[----:B------:R-:W-:Y:S02]  /*116d0*/  IMAD.SHL.U32 R13, R161, 0x2, RZ ;  /* 0x00000002a10d7824 */ /* 0x000fe400078e00ff */
[----:B------:R-:W-:Y:S01]  /*116e0*/  FMUL.FTZ R125, R12, UR10 ;  /* 0x0000000a0c7d7c20 */ /* 0x000fe20008410000 */
[----:B------:R-:W1:Y:S01]  /*116f0*/  MUFU.TANH R107, R107 ;  /* 0x0000006b006b7308 */ /* 0x000e620000002400 */
[----:B------:R-:W-:Y:S01]  /*11700*/  FMUL.FTZ R124, R15, UR10 ;  /* 0x0000000a0f7c7c20 */ /* 0x000fe20008410000 */
[----:B------:R-:W-:Y:S01]  /*11710*/  FMUL.FTZ R14, R14, UR10 ;  /* 0x0000000a0e0e7c20 */ /* 0x000fe20008410000 */
[----:B------:R-:W-:Y:S01]  /*11720*/  LOP3.LUT R13, R13, 0x6, RZ, 0xc0, !PT ;  /* 0x000000060d0d7812 */ /* 0x000fe200078ec0ff */
[----:B------:R-:W-:Y:S01]  /*11730*/  FMUL.FTZ R119, R8, UR10 ;  /* 0x0000000a08777c20 */ /* 0x000fe20008410000 */
[----:B------:R-:W-:-:S03]  /*11740*/  FMUL.FTZ R118, R11, UR10 ;  /* 0x0000000a0b767c20 */ /* 0x000fc60008410000 */
[----:B------:R-:W-:Y:S01]  /*11750*/  IMAD R12, R102, 0x40, R13 ;  /* 0x00000040660c7824 */ /* 0x000fe200078e020d */
[----:B------:R-:W1:Y:S03]  /*11760*/  MUFU.TANH R116, R116 ;  /* 0x0000007400747308 */ /* 0x000e660000002400 */
[C---:B------:R-:W-:Y:S02]  /*11770*/  VIADD R13, R12.reuse, 0xffffff80 ;  /* 0xffffff800c0d7836 */ /* 0x040fe40000000000 */
[C---:B------:R-:W-:Y:S02]  /*11780*/  VIADD R15, R12.reuse, 0xffffff81 ;  /* 0xffffff810c0f7836 */ /* 0x040fe40000000000 */
[----:B------:R-:W-:Y:S01]  /*11790*/  VIADD R8, R12, 0xffffff89 ;  /* 0xffffff890c087836 */ /* 0x000fe20000000000 */
[----:B------:R-:W1:Y:S01]  /*117a0*/  MUFU.TANH R25, R25 ;  /* 0x0000001900197308 */ /* 0x000e620000002400 */
[----:B------:R-:W-:-:S02]  /*117b0*/  ISETP.GE.AND P4, PT, R13, R103, PT ;  /* 0x000000670d00720c */ /* 0x000fc40003f86270 */
[-C--:B------:R-:W-:Y:S01]  /*117c0*/  ISETP.GE.AND P3, PT, R13, R134.reuse, PT ;  /* 0x000000860d00720c */ /* 0x080fe20003f66270 */
[----:B------:R-:W-:Y:S01]  /*117d0*/  VIADD R13, R12, 0xffffff88 ;  /* 0xffffff880c0d7836 */ /* 0x000fe20000000000 */
[CC--:B------:R-:W-:Y:S02]  /*117e0*/  ISETP.GE.AND P2, PT, R15.reuse, R103.reuse, PT ;  /* 0x000000670f00720c */ /* 0x0c0fe40003f46270 */
[-C--:B------:R-:W-:Y:S01]  /*117f0*/  ISETP.GE.AND P6, PT, R15, R134.reuse, PT ;  /* 0x000000860f00720c */ /* 0x080fe20003fc6270 */
[----:B------:R-:W1:Y:S01]  /*11800*/  MUFU.TANH R26, R26 ;  /* 0x0000001a001a7308 */ /* 0x000e620000002400 */
[----:B------:R-:W-:Y:S01]  /*11810*/  FMUL.FTZ R15, R9, UR10 ;  /* 0x0000000a090f7c20 */ /* 0x000fe20008410000 */
[C---:B------:R-:W-:Y:S02]  /*11820*/  ISETP.GE.AND P5, PT, R13.reuse, R103, PT ;  /* 0x000000670d00720c */ /* 0x040fe40003fa6270 */
[----:B------:R-:W-:Y:S01]  /*11830*/  FSEL R9, R0, -INF , !P4 ;  /* 0xff80000000097808 */ /* 0x000fe20006000000 */
[----:B----4-:R-:W-:Y:S01]  /*11840*/  HMMA.16816.F32.BF16 R4, R108, R20, R4 ;  /* 0x000000146c04723c */ /* 0x010fe20000041804 */
[----:B------:R-:W-:Y:S01]  /*11850*/  FMUL.FTZ R20, R10, UR10 ;  /* 0x0000000a0a147c20 */ /* 0x000fe20008410000 */
[C---:B------:R-:W-:Y:S01]  /*11860*/  VIADD R10, R12.reuse, 0xffffff90 ;  /* 0xffffff900c0a7836 */ /* 0x040fe20000000000 */
[----:B------:R-:W4:Y:S01]  /*11870*/  MUFU.TANH R27, R27 ;  /* 0x0000001b001b7308 */ /* 0x000f220000002400 */
[----:B------:R-:W-:Y:S01]  /*11880*/  ISETP.GE.AND P4, PT, R13, R134, PT ;  /* 0x000000860d00720c */ /* 0x000fe20003f86270 */
[----:B------:R-:W-:Y:S01]  /*11890*/  VIADD R21, R12, 0xffffff91 ;  /* 0xffffff910c157836 */ /* 0x000fe20000000000 */
[----:B--2---:R-:W-:-:S02]  /*118a0*/  FSEL R0, R104, -INF , !P3 ;  /* 0xff80000068007808 */ /* 0x004fc40005800000 */
[-C--:B------:R-:W-:Y:S01]  /*118b0*/  ISETP.GE.AND P3, PT, R8, R103.reuse, PT ;  /* 0x000000670800720c */ /* 0x080fe20003f66270 */
[----:B------:R-:W-:Y:S01]  /*118c0*/  HMMA.16816.F32.BF16 R120, R108, R22, R120 ;  /* 0x000000166c78723c */ /* 0x000fe20000041878 */
[----:B-----5:R-:W-:Y:S01]  /*118d0*/  FSEL R13, R2, -INF , !P2 ;  /* 0xff800000020d7808 */ /* 0x020fe20005000000 */
[----:B------:R-:W2:Y:S01]  /*118e0*/  MUFU.TANH R16, R16 ;  /* 0x0000001000107308 */ /* 0x000ea20000002400 */
[-C--:B------:R-:W-:Y:S02]  /*118f0*/  ISETP.GE.AND P2, PT, R8, R134.reuse, PT ;  /* 0x000000860800720c */ /* 0x080fe40003f46270 */
[----:B---3--:R-:W-:Y:S02]  /*11900*/  FSEL R8, R105, -INF , !P6 ;  /* 0xff80000069087808 */ /* 0x008fe40007000000 */
[----:B-1----:R-:W-:Y:S01]  /*11910*/  FSEL R11, R24, -INF , !P5 ;  /* 0xff800000180b7808 */ /* 0x002fe20006800000 */
[----:B------:R-:W-:Y:S01]  /*11920*/  VIADD R24, R12, 0xffffff98 ;  /* 0xffffff980c187836 */ /* 0x000fe20000000000 */
[CC--:B------:R-:W-:Y:S01]  /*11930*/  ISETP.GE.AND P6, PT, R10.reuse, R103.reuse, PT ;  /* 0x000000670a00720c */ /* 0x0c0fe20003fc6270 */
[----:B------:R-:W-:Y:S01]  /*11940*/  MUFU.TANH R18, R18 ;  /* 0x0000001200127308 */ /* 0x000fe20000002400 */
[-C--:B------:R-:W-:Y:S01]  /*11950*/  ISETP.GE.AND P5, PT, R10, R134.reuse, PT ;  /* 0x000000860a00720c */ /* 0x080fe20003fa6270 */
[----:B------:R-:W-:Y:S01]  /*11960*/  FMUL.FTZ R109, R5, UR10 ;  /* 0x0000000a056d7c20 */ /* 0x000fe20008410000 */
[----:B------:R-:W-:Y:S01]  /*11970*/  FSEL R10, R107, -INF , !P4 ;  /* 0xff8000006b0a7808 */ /* 0x000fe20006000000 */
[----:B------:R-:W-:Y:S01]  /*11980*/  FMUL.FTZ R4, R4, UR10 ;  /* 0x0000000a04047c20 */ /* 0x000fe20008410000 */
[----:B------:R-:W-:Y:S01]  /*11990*/  FSEL R29, R106, -INF , !P3 ;  /* 0xff8000006a1d7808 */ /* 0x000fe20005800000 */
[----:B------:R-:W-:Y:S01]  /*119a0*/  VIADD R5, R12, 0xffffffa0 ;  /* 0xffffffa00c057836 */ /* 0x000fe20000000000 */
[CC--:B------:R-:W-:Y:S01]  /*119b0*/  ISETP.GE.AND P4, PT, R21.reuse, R103.reuse, PT ;  /* 0x000000671500720c */ /* 0x0c0fe20003f86270 */
[----:B------:R-:W1:Y:S01]  /*119c0*/  MUFU.TANH R125, R125 ;  /* 0x0000007d007d7308 */ /* 0x000e620000002400 */
[----:B------:R-:W-:Y:S01]  /*119d0*/  ISETP.GE.AND P3, PT, R21, R134, PT ;  /* 0x000000861500720c */ /* 0x000fe20003f66270 */
[----:B------:R-:W-:Y:S01]  /*119e0*/  FMUL.FTZ R7, R7, UR10 ;  /* 0x0000000a07077c20 */ /* 0x000fe20008410000 */
[----:B------:R-:W-:Y:S01]  /*119f0*/  FSEL R116, R116, -INF , !P2 ;  /* 0xff80000074747808 */ /* 0x000fe20005000000 */
[----:B------:R-:W-:Y:S01]  /*11a00*/  FMUL.FTZ R6, R6, UR10 ;  /* 0x0000000a06067c20 */ /* 0x000fe20008410000 */
[-C--:B------:R-:W-:Y:S01]  /*11a10*/  ISETP.GE.AND P2, PT, R24, R103.reuse, PT ;  /* 0x000000671800720c */ /* 0x080fe20003f46270 */
[----:B------:R-:W-:Y:S01]  /*11a20*/  FMUL.FTZ R105, R120, UR10 ;  /* 0x0000000a78697c20 */ /* 0x000fe20008410000 */
[----:B------:R-:W-:Y:S01]  /*11a30*/  FSEL R113, R25, -INF , !P4 ;  /* 0xff80000019717808 */ /* 0x000fe20006000000 */
[----:B------:R-:W-:Y:S01]  /*11a40*/  MUFU.TANH R17, R17 ;  /* 0x0000001100117308 */ /* 0x000fe20000002400 */
[----:B------:R-:W-:Y:S01]  /*11a50*/  FSEL R114, R26, -INF , !P3 ;  /* 0xff8000001a727808 */ /* 0x000fe20005800000 */
[----:B------:R-:W-:Y:S01]  /*11a60*/  FMUL.FTZ R34, R122, UR10 ;  /* 0x0000000a7a227c20 */ /* 0x000fe20008410000 */
[----:B------:R-:W-:Y:S01]  /*11a70*/  ISETP.GE.AND P3, PT, R5, R103, PT ;  /* 0x000000670500720c */ /* 0x000fe20003f66270 */
[----:B------:R-:W-:Y:S01]  /*11a80*/  FMUL.FTZ R33, R123, UR10 ;  /* 0x0000000a7b217c20 */ /* 0x000fe20008410000 */
[----:B----4-:R-:W-:-:S02]  /*11a90*/  FSEL R110, R27, -INF , !P5 ;  /* 0xff8000001b6e7808 */ /* 0x010fc40006800000 */
[----:B--2---:R-:W-:Y:S01]  /*11aa0*/  FSEL R111, R16, -INF , !P2 ;  /* 0xff800000106f7808 */ /* 0x004fe20005000000 */
[----:B------:R-:W2:Y:S01]  /*11ab0*/  MUFU.TANH R28, R28 ;  /* 0x0000001c001c7308 */ /* 0x000ea20000002400 */
[----:B------:R-:W-:Y:S02]  /*11ac0*/  FSEL R21, R117, -INF , !P6 ;  /* 0xff80000075157808 */ /* 0x000fe40007000000 */
[-C--:B------:R-:W-:Y:S01]  /*11ad0*/  ISETP.GE.AND P2, PT, R5, R134.reuse, PT ;  /* 0x000000860500720c */ /* 0x080fe20003f46270 */
[----:B------:R-:W-:Y:S01]  /*11ae0*/  VIADD R5, R12, 0xffffffa1 ;  /* 0xffffffa10c057836 */ /* 0x000fe20000000000 */
[----:B-1----:R-:W-:Y:S02]  /*11af0*/  FSEL R125, R125, -INF , !P3 ;  /* 0xff8000007d7d7808 */ /* 0x002fe40005800000 */
[----:B------:R-:W-:Y:S01]  /*11b00*/  ISETP.GE.AND P6, PT, R24, R134, PT ;  /* 0x000000861800720c */ /* 0x000fe20003fc6270 */
[----:B------:R-:W1:Y:S08]  /*11b10*/  MUFU.TANH R14, R14 ;  /* 0x0000000e000e7308 */ /* 0x000e700000002400 */
[----:B------:R3:W-:Y:S01]  /*11b20*/  MUFU.TANH R2, R20 ;  /* 0x0000001400027308 */ /* 0x0007e20000002400 */
[----:B--2---:R-:W-:-:S02]  /*11b30*/  FSEL R22, R28, -INF , !P6 ;  /* 0xff8000001c167808 */ /* 0x004fc40007000000 */
[----:B------:R-:W-:-:S05]  /*11b40*/  ISETP.GE.AND P6, PT, R5, R103, PT ;  /* 0x000000670500720c */ /* 0x000fca0003fc6270 */
[----:B------:R-:W-:Y:S01]  /*11b50*/  MUFU.TANH R15, R15 ;  /* 0x0000000f000f7308 */ /* 0x000fe20000002400 */
[----:B-1----:R-:W-:-:S07]  /*11b60*/  FSEL R120, R14, -INF , !P2 ;  /* 0xff8000000e787808 */ /* 0x002fce0005000000 */
[----:B------:R-:W1:Y:S01]  /*11b70*/  MUFU.TANH R19, R19 ;  /* 0x0000001300137308 */ /* 0x000e620000002400 */
[----:B---3--:R-:W-:-:S05]  /*11b80*/  VIADD R20, R12, 0xffffff99 ;  /* 0xffffff990c147836 */ /* 0x008fca0000000000 */
[CC--:B------:R-:W-:Y:S02]  /*11b90*/  ISETP.GE.AND P4, PT, R20.reuse, R134.reuse, PT ;  /* 0x000000861400720c */ /* 0x0c0fe40003f86270 */
[----:B------:R2:W-:Y:S01]  /*11ba0*/  MUFU.TANH R107, R4 ;  /* 0x00000004006b7308 */ /* 0x0005e20000002400 */
[----:B------:R-:W-:Y:S02]  /*11bb0*/  ISETP.GE.AND P5, PT, R20, R103, PT ;  /* 0x000000671400720c */ /* 0x000fe40003fa6270 */
[----:B------:R-:W-:Y:S02]  /*11bc0*/  FSEL R20, R18, -INF , !P4 ;  /* 0xff80000012147808 */ /* 0x000fe40006000000 */
[----:B------:R-:W-:Y:S02]  /*11bd0*/  FSEL R23, R17, -INF , !P5 ;  /* 0xff80000011177808 */ /* 0x000fe40006800000 */
[----:B------:R-:W-:Y:S01]  /*11be0*/  ISETP.GE.AND P5, PT, R5, R134, PT ;  /* 0x000000860500720c */ /* 0x000fe20003fa6270 */
[----:B------:R3:W-:Y:S01]  /*11bf0*/  MUFU.TANH R106, R7 ;  /* 0x00000007006a7308 */ /* 0x0007e20000002400 */
[----:B------:R-:W-:-:S07]  /*11c00*/  VIADD R5, R12, 0xffffffb1 ;  /* 0xffffffb10c057836 */ /* 0x000fce0000000000 */
[----:B------:R-:W4:Y:S01]  /*11c10*/  MUFU.TANH R124, R124 ;  /* 0x0000007c007c7308 */ /* 0x000f220000002400 */
[----:B--2---:R-:W-:-:S05]  /*11c20*/  VIADD R4, R12, 0xffffffa8 ;  /* 0xffffffa80c047836 */ /* 0x004fca0000000000 */
[CC--:B------:R-:W-:Y:S02]  /*11c30*/  ISETP.GE.AND P4, PT, R4.reuse, R103.reuse, PT ;  /* 0x000000670400720c */ /* 0x0c0fe40003f86270 */
[----:B------:R-:W2:Y:S01]  /*11c40*/  MUFU.TANH R119, R119 ;  /* 0x0000007700777308 */ /* 0x000ea20000002400 */
[-C--:B------:R-:W-:Y:S01]  /*11c50*/  ISETP.GE.AND P3, PT, R4, R134.reuse, PT ;  /* 0x000000860400720c */ /* 0x080fe20003f66270 */
[----:B------:R-:W-:Y:S02]  /*11c60*/  VIADD R4, R12, 0xffffffa9 ;  /* 0xffffffa90c047836 */ /* 0x000fe40000000000 */
[----:B---3--:R-:W-:Y:S01]  /*11c70*/  FMUL.FTZ R7, R121, UR10 ;  /* 0x0000000a79077c20 */ /* 0x008fe20008410000 */
[----:B-1----:R-:W-:Y:S02]  /*11c80*/  FSEL R121, R19, -INF , !P6 ;  /* 0xff80000013797808 */ /* 0x002fe40007000000 */
[----:B------:R-:W-:Y:S01]  /*11c90*/  FSEL R122, R2, -INF , !P3 ;  /* 0xff800000027a7808 */ /* 0x000fe20005800000 */
[----:B------:R-:W-:Y:S01]  /*11ca0*/  VIADD R2, R12, 0xffffffb8 ;  /* 0xffffffb80c027836 */ /* 0x000fe20000000000 */
[C---:B------:R-:W-:Y:S01]  /*11cb0*/  ISETP.GE.AND P2, PT, R4.reuse, R103, PT ;  /* 0x000000670400720c */ /* 0x040fe20003f46270 */
[----:B------:R-:W1:Y:S01]  /*11cc0*/  MUFU.TANH R118, R118 ;  /* 0x0000007600767308 */ /* 0x000e620000002400 */
[----:B------:R-:W-:-:S02]  /*11cd0*/  ISETP.GE.AND P6, PT, R4, R134, PT ;  /* 0x000000860400720c */ /* 0x000fc40003fc6270 */
[----:B------:R-:W-:Y:S02]  /*11ce0*/  FSEL R117, R15, -INF , !P2 ;  /* 0xff8000000f757808 */ /* 0x000fe40005000000 */
[----:B------:R-:W-:Y:S02]  /*11cf0*/  ISETP.GE.AND P2, PT, R5, R134, PT ;  /* 0x000000860500720c */ /* 0x000fe40003f46270 */
[----:B----4-:R-:W-:Y:S01]  /*11d00*/  FSEL R124, R124, -INF , !P5 ;  /* 0xff8000007c7c7808 */ /* 0x010fe20006800000 */
[----:B------:R-:W3:Y:S01]  /*11d10*/  MUFU.TANH R109, R109 ;  /* 0x0000006d006d7308 */ /* 0x000ee20000002400 */
[----:B------:R-:W-:Y:S02]  /*11d20*/  FSEL R106, R106, -INF , !P2 ;  /* 0xff8000006a6a7808 */ /* 0x000fe40005000000 */
[----:B------:R-:W-:Y:S02]  /*11d30*/  ISETP.GE.AND P2, PT, R102, 0x3, PT ;  /* 0x000000036600780c */ /* 0x000fe40003f46270 */
[----:B--2---:R-:W-:Y:S01]  /*11d40*/  FSEL R119, R119, -INF , !P4 ;  /* 0xff80000077777808 */ /* 0x004fe20006000000 */
[----:B------:R-:W-:Y:S01]  /*11d50*/  BAR.SYNC.DEFER_BLOCKING 0x0 ;  /* 0x0000000000007b1d */ /* 0x000fe20000010000 */
[----:B------:R-:W-:-:S02]  /*11d60*/  ISETP.GE.AND P3, PT, R5, R103, PT ;  /* 0x000000670500720c */ /* 0x000fc40003f66270 */
[----:B-1----:R-:W-:-:S03]  /*11d70*/  FSEL R118, R118, -INF , !P6 ;  /* 0xff80000076767808 */ /* 0x002fc60007000000 */
[----:B------:R1:W2:Y:S01]  /*11d80*/  MUFU.TANH R104, R6 ;  /* 0x0000000600687308 */ /* 0x0002a20000002400 */
[----:B------:R-:W-:Y:S02]  /*11d90*/  ISETP.GE.AND P6, PT, R2, R103, PT ;  /* 0x000000670200720c */ /* 0x000fe40003fc6270 */
[----:B---3--:R-:W-:-:S05]  /*11da0*/  FSEL R109, R109, -INF , !P3 ;  /* 0xff8000006d6d7808 */ /* 0x008fca0005800000 */
[----:B------:R-:W3:Y:S08]  /*11db0*/  MUFU.TANH R105, R105 ;  /* 0x0000006900697308 */ /* 0x000ef00000002400 */
[----:B------:R-:W4:Y:S01]  /*11dc0*/  MUFU.TANH R4, R7 ;  /* 0x0000000700047308 */ /* 0x000f220000002400 */
[C---:B-1----:R-:W-:Y:S02]  /*11dd0*/  VIADD R6, R12.reuse, 0xffffffb0 ;  /* 0xffffffb00c067836 */ /* 0x042fe40000000000 */
[----:B------:R-:W-:-:S03]  /*11de0*/  VIADD R12, R12, 0xffffffb9 ;  /* 0xffffffb90c0c7836 */ /* 0x000fc60000000000 */
[CC--:B------:R-:W-:Y:S02]  /*11df0*/  ISETP.GE.AND P5, PT, R6.reuse, R103.reuse, PT ;  /* 0x000000670600720c */ /* 0x0c0fe40003fa6270 */
[----:B------:R-:W1:Y:S01]  /*11e00*/  MUFU.TANH R34, R34 ;  /* 0x0000002200227308 */ /* 0x000e620000002400 */
[-C--:B------:R-:W-:Y:S02]  /*11e10*/  ISETP.GE.AND P4, PT, R6, R134.reuse, PT ;  /* 0x000000860600720c */ /* 0x080fe40003f86270 */
[----:B------:R-:W-:Y:S02]  /*11e20*/  FSEL R107, R107, -INF , !P5 ;  /* 0xff8000006b6b7808 */ /* 0x000fe40006800000 */
[----:B--2---:R-:W-:Y:S02]  /*11e30*/  FSEL R104, R104, -INF , !P4 ;  /* 0xff80000068687808 */ /* 0x004fe40006000000 */
[----:B------:R-:W-:Y:S01]  /*11e40*/  ISETP.GE.AND P5, PT, R12, R103, PT ;  /* 0x000000670c00720c */ /* 0x000fe20003fa6270 */
[----:B------:R-:W2:Y:S01]  /*11e50*/  MUFU.TANH R33, R33 ;  /* 0x0000002100217308 */ /* 0x000ea20000002400 */
[----:B------:R-:W-:-:S02]  /*11e60*/  ISETP.GE.AND P4, PT, R2, R134, PT ;  /* 0x000000860200720c */ /* 0x000fc40003f86270 */
[----:B------:R-:W-:Y:S02]  /*11e70*/  ISETP.GE.AND P3, PT, R12, R134, PT ;  /* 0x000000860c00720c */ /* 0x000fe40003f66270 */
[----:B---3--:R-:W-:Y:S02]  /*11e80*/  FSEL R105, R105, -INF , !P6 ;  /* 0xff80000069697808 */ /* 0x008fe40007000000 */
[----:B----4-:R-:W-:Y:S02]  /*11e90*/  FSEL R103, R4, -INF , !P5 ;  /* 0xff80000004677808 */ /* 0x010fe40006800000 */
        /* <DEDUP_REMOVED lines=66> */
.L_x_4916:
[----:B------:R-:W-:Y:S01]  /*122c0*/  UMOV UR8, URZ ;  /* 0x000000ff00087c82 */ /* 0x000fe20008000000 */
[----:B------:R-:W-:Y:S01]  /*122d0*/  IMAD.SHL.U32 R2, R132, 0x40, RZ ;  /* 0x0000004084027824 */ /* 0x000fe200078e00ff */
[----:B------:R-:W-:-:S05]  /*122e0*/  IADD3 R4, P2, PT, RZ, -UR8, RZ ;  /* 0x80000008ff047c10 */ /* 0x000fca000ff5e0ff */
[----:B------:R-:W-:-:S05]  /*122f0*/  IMAD.X R2, RZ, RZ, ~R2, P2 ;  /* 0x000000ffff027224 */ /* 0x000fca00010e0e02 */
[----:B------:R-:W-:-:S04]  /*12300*/  SHF.R.S64 R5, R4, 0x1f, R2 ;  /* 0x0000001f04057819 */ /* 0x000fc80000001002 */
[----:B------:R-:W-:-:S04]  /*12310*/  IADD3 R156, P2, PT, R5, R156, RZ ;  /* 0x0000009c059c7210 */ /* 0x000fc80007f5e0ff */
[----:B------:R-:W-:-:S09]  /*12320*/  LEA.HI.X.SX32 R157, R2, R157, 0x1, P2 ;  /* 0x0000009d029d7211 */ /* 0x000fd200010f0eff */
.L_x_4917:
        /* <DEDUP_REMOVED lines=51> */
.L_x_4915:
        /* <DEDUP_REMOVED lines=32> */
[C---:B------:R-:W-:Y:S01]  /*12860*/  FSETP.NEU.FTZ.AND P0, PT, R26.reuse, -INF , PT ;  /* 0xff8000001a00780b */ /* 0x040fe20003f1d000 */
[----:B------:R-:W-:Y:S02]  /*12870*/  FADD.FTZ R6, R101, -R6 ;  /* 0x8000000665067221 */ /* 0x000fe40000010000 */
[--C-:B------:R-:W-:Y:S01]  /*12880*/  FFMA.FTZ R24, R13, UR4, -R108.reuse ;  /* 0x000000040d187c23 */ /* 0x100fe2000801086c */
[----:B------:R-:W-:Y:S01]  /*12890*/  FSEL R4, R26, RZ, P0 ;  /* 0x000000ff1a047208 */ /* 0x000fe20000000000 */
[----:B------:R-:W1:Y:S01]  /*128a0*/  LDSM.16.MT88.4 R12, [R155+0x8000] ;  /* 0x008000009b0c783b */ /* 0x000e620000004200 */
[----:B------:R-:W-:Y:S01]  /*128b0*/  FSEL R35, R35, RZ, P0 ;  /* 0x000000ff23237208 */ /* 0x000fe20000000000 */
[--C-:B------:R-:W-:Y:S01]  /*128c0*/  FFMA.FTZ R2, R29, UR4, -R108.reuse ;  /* 0x000000041d027c23 */ /* 0x100fe2000801086c */
[----:B------:R-:W-:Y:S01]  /*128d0*/  FFMA.FTZ R32, R9, UR4, -R108 ;  /* 0x0000000409207c23 */ /* 0x000fe2000801086c */
[----:B------:R-:W-:Y:S01]  /*128e0*/  FADD.FTZ R4, R3, -R4 ;  /* 0x8000000403047221 */ /* 0x000fe20000010000 */
        /* <DEDUP_REMOVED lines=8> */
[----:B------:R-:W2:Y:S01]  /*12970*/  LDSM.16.MT88.4 R8, [R154+0x8000] ;  /* 0x008000009a08783b */ /* 0x000ea20000004200 */
        /* <DEDUP_REMOVED lines=19> */
[----:B------:R-:W-:Y:S01]  /*12ab0*/  FFMA.FTZ R109, R105, UR4, -R108 ;  /* 0x00000004696d7c23 */ /* 0x000fe2000801086c */
[----:B------:R-:W-:-:S02]  /*12ac0*/  FFMA.FTZ R105, R104, UR4, -R35 ;  /* 0x0000000468697c23 */ /* 0x000fc40008010823 */
[----:B------:R-:W-:Y:S01]  /*12ad0*/  MUFU.EX2 R28, R28 ;  /* 0x0000001c001c7308 */ /* 0x000fe20000000800 */
[----:B----4-:R-:W-:-:S03]  /*12ae0*/  F2FP.BF16.F32.PACK_AB R6, R2, R25 ;  /* 0x000000190206723e */ /* 0x010fc600000010ff */
[----:B------:R-:W4:Y:S04]  /*12af0*/  MUFU.EX2 R3, R116 ;  /* 0x0000007400037308 */ /* 0x000f280000000800 */
[----:B------:R-:W5:Y:S01]  /*12b00*/  MUFU.EX2 R31, R31 ;  /* 0x0000001f001f7308 */ /* 0x000f620000000800 */
[----:B---3--:R-:W-:-:S03]  /*12b10*/  F2FP.BF16.F32.PACK_AB R5, R0, R30 ;  /* 0x0000001e0005723e */ /* 0x008fc600000010ff */
[----:B------:R-:W3:Y:S04]  /*12b20*/  MUFU.EX2 R29, R29 ;  /* 0x0000001d001d7308 */ /* 0x000ee80000000800 */
[----:B------:R-:W-:Y:S01]  /*12b30*/  MUFU.EX2 R101, R101 ;  /* 0x0000006500657308 */ /* 0x000fe20000000800 */
[----:B----4-:R-:W-:Y:S01]  /*12b40*/  F2FP.BF16.F32.PACK_AB R7, R3, R28 ;  /* 0x0000001c0307723e */ /* 0x010fe200000010ff */
[----:B------:R-:W-:Y:S02]  /*12b50*/  FFMA.FTZ R116, R20, UR4, -R35 ;  /* 0x0000000414747c23 */ /* 0x000fe40008010823 */
        /* <DEDUP_REMOVED lines=29> */
[C---:B--2---:R-:W-:Y:S01]  /*12d30*/  HMMA.16816.F32.BF16 R88, R4.reuse, R8, R88 ;  /* 0x000000080458723c */ /* 0x044fe20000041858 */
        /* <DEDUP_REMOVED lines=24> */
[----:B------:R-:W3:Y:S01]  /*12ec0*/  LDSM.16.MT88.4 R16, [R154+0xa000] ;  /* 0x00a000009a10783b */ /* 0x000ee20000004200 */
[----:B------:R-:W-:Y:S01]  /*12ed0*/  FMUL.FTZ R57, R57, R31 ;  /* 0x0000001f39397220 */ /* 0x000fe20000410000 */
        /* <DEDUP_REMOVED lines=15> */
[----:B------:R-:W1:Y:S01]  /*12fd0*/  LDSM.16.MT88.4 R12, [R153+0xa000] ;  /* 0x00a00000990c783b */ /* 0x000e620000004200 */
[----:B------:R5:W-:Y:S01]  /*12fe0*/  MUFU.EX2 R110, R23 ;  /* 0x00000017006e7308 */ /* 0x000be20000000800 */
[-C--:B------:R-:W-:Y:S01]  /*12ff0*/  FMUL.FTZ R62, R62, R29.reuse ;  /* 0x0000001d3e3e7220 */ /* 0x080fe20000410000 */
[----:B------:R-:W-:Y:S01]  /*13000*/  FMUL.FTZ R63, R63, R29 ;  /* 0x0000001d3f3f7220 */ /* 0x000fe20000410000 */
[-C--:B------:R-:W-:Y:S01]  /*13010*/  FMUL.FTZ R64, R64, R31.reuse ;  /* 0x0000001f40407220 */ /* 0x080fe20000410000 */
[----:B------:R-:W-:Y:S01]  /*13020*/  MUFU.EX2 R115, R115 ;  /* 0x0000007300737308 */ /* 0x000fe20000000800 */
[----:B------:R-:W-:Y:S01]  /*13030*/  FMUL.FTZ R65, R65, R31 ;  /* 0x0000001f41417220 */ /* 0x000fe20000410000 */
[C---:B--2---:R-:W-:Y:S01]  /*13040*/  HMMA.16816.F32.BF16 R36, R4.reuse, R8, R36 ;  /* 0x000000080424723c */ /* 0x044fe20000041824 */
[-C--:B------:R-:W-:Y:S01]  /*13050*/  FMUL.FTZ R66, R66, R29.reuse ;  /* 0x0000001d42427220 */ /* 0x080fe20000410000 */
[----:B------:R-:W2:Y:S01]  /*13060*/  MUFU.EX2 R114, R114 ;  /* 0x0000007200727308 */ /* 0x000ea20000000800 */
[----:B------:R-:W-:Y:S01]  /*13070*/  FMUL.FTZ R67, R67, R29 ;  /* 0x0000001d43437220 */ /* 0x000fe20000410000 */
[----:B------:R-:W-:Y:S01]  /*13080*/  FFMA.FTZ R31, R179, R31, R32 ;  /* 0x0000001fb31f7223 */ /* 0x000fe20000010020 */
[----:B------:R-:W-:Y:S01]  /*13090*/  FFMA.FTZ R29, R177, R29, R30 ;  /* 0x0000001db11d7223 */ /* 0x000fe2000001001e */
[----:B------:R-:W-:Y:S02]  /*130a0*/  MUFU.EX2 R113, R113 ;  /* 0x0000007100717308 */ /* 0x000fe40000000800 */
[C---:B------:R-:W-:Y:S01]  /*130b0*/  HMMA.16816.F32.BF16 R40, R4.reuse, R10, R40 ;  /* 0x0000000a0428723c */ /* 0x040fe20000041828 */
[----:B------:R-:W4:Y:S01]  /*130c0*/  LDSM.16.MT88.4 R8, [R152+0xa000] ;  /* 0x00a000009808783b */ /* 0x000f220000004200 */
[----:B------:R-:W2:Y:S01]  /*130d0*/  MUFU.EX2 R116, R116 ;  /* 0x0000007400747308 */ /* 0x000ea20000000800 */
[----:B------:R-:W-:Y:S01]  /*130e0*/  FADD.FTZ R24, R24, R31 ;  /* 0x0000001f18187221 */ /* 0x000fe20000010000 */
[----:B------:R-:W-:Y:S01]  /*130f0*/  FADD.FTZ R29, R0, R29 ;  /* 0x0000001d001d7221 */ /* 0x000fe20000010000 */
[----:B-----5:R-:W-:Y:S01]  /*13100*/  LDSM.16.MT88.4 R20, [R152+0x8800] ;  /* 0x008800009814783b */ /* 0x020fe20000004200 */
[----:B------:R-:W-:Y:S01]  /*13110*/  MUFU.EX2 R126, R126 ;  /* 0x0000007e007e7308 */ /* 0x000fe20000000800 */
[----:B------:R-:W-:Y:S01]  /*13120*/  FADD.FTZ R25, R25, R24 ;  /* 0x0000001819197221 */ /* 0x000fe20000010000 */
[----:B---3--:R-:W-:Y:S01]  /*13130*/  HMMA.16816.F32.BF16 R44, R4, R16, R44 ;  /* 0x00000010042c723c */ /* 0x008fe2000004182c */
[----:B------:R-:W-:Y:S01]  /*13140*/  FADD.FTZ R28, R28, R29 ;  /* 0x0000001d1c1c7221 */ /* 0x000fe20000010000 */
[----:B------:R-:W-:Y:S01]  /*13150*/  MUFU.EX2 R123, R123 ;  /* 0x0000007b007b7308 */ /* 0x000fe20000000800 */
[----:B------:R-:W-:-:S02]  /*13160*/  FADD.FTZ R2, R2, R25 ;  /* 0x0000001902027221 */ /* 0x000fc40000010000 */
[----:B------:R-:W-:Y:S01]  /*13170*/  FADD.FTZ R28, R3, R28 ;  /* 0x0000001c031c7221 */ /* 0x000fe20000010000 */
[----:B------:R-:W-:Y:S01]  /*13180*/  MUFU.EX2 R118, R118 ;  /* 0x0000007600767308 */ /* 0x000fe20000000800 */
[----:B------:R-:W-:Y:S01]  /*13190*/  MOV R3, R26 ;  /* 0x0000001a00037202 */ /* 0x000fe20000000f00 */
[C---:B------:R-:W-:Y:S01]  /*131a0*/  HMMA.16816.F32.BF16 R48, R4.reuse, R18, R48 ;  /* 0x000000120430723c */ /* 0x040fe20000041830 */
[----:B------:R-:W3:Y:S01]  /*131b0*/  LDSM.16.MT88.4 R16, [R155+0x8800] ;  /* 0x008800009b10783b */ /* 0x000ee20000004200 */
[----:B------:R-:W-:Y:S04]  /*131c0*/  MUFU.EX2 R107, R107 ;  /* 0x0000006b006b7308 */ /* 0x000fe80000000800 */
[----:B------:R-:W-:Y:S02]  /*131d0*/  MUFU.EX2 R122, R122 ;  /* 0x0000007a007a7308 */ /* 0x000fe40000000800 */
[C---:B-1----:R-:W-:Y:S02]  /*131e0*/  HMMA.16816.F32.BF16 R52, R4.reuse, R12, R52 ;  /* 0x0000000c0434723c */ /* 0x042fe40000041834 */
[----:B------:R-:W-:Y:S06]  /*131f0*/  MUFU.EX2 R105, R105 ;  /* 0x0000006900697308 */ /* 0x000fec0000000800 */
[C---:B------:R-:W-:Y:S01]  /*13200*/  HMMA.16816.F32.BF16 R56, R4.reuse, R14, R56 ;  /* 0x0000000e0438723c */ /* 0x040fe20000041838 */
[----:B------:R-:W1:Y:S07]  /*13210*/  LDSM.16.MT88.4 R12, [R154+0x8800] ;  /* 0x008800009a0c783b */ /* 0x000e6e0000004200 */
[C---:B----4-:R-:W-:Y:S08]  /*13220*/  HMMA.16816.F32.BF16 R60, R4.reuse, R8, R60 ;  /* 0x00000008043c723c */ /* 0x050ff0000004183c */
[----:B------:R-:W-:Y:S01]  /*13230*/  HMMA.16816.F32.BF16 R64, R4, R10, R64 ;  /* 0x0000000a0440723c */ /* 0x000fe20000041840 */
[----:B------:R-:W-:Y:S01]  /*13240*/  F2FP.BF16.F32.PACK_AB R4, R112, R101 ;  /* 0x000000657004723e */ /* 0x000fe200000010ff */
[----:B------:R-:W4:Y:S01]  /*13250*/  LDSM.16.MT88.4 R8, [R153+0x8800] ;  /* 0x008800009908783b */ /* 0x000f220000004200 */
[----:B--2---:R-:W-:Y:S01]  /*13260*/  F2FP.BF16.F32.PACK_AB R5, R114, R115 ;  /* 0x000000737205723e */ /* 0x004fe200000010ff */
[----:B------:R-:W-:Y:S01]  /*13270*/  FADD.FTZ R101, R101, R2 ;  /* 0x0000000265657221 */ /* 0x000fe20000010000 */
[----:B------:R-:W-:Y:S01]  /*13280*/  F2FP.BF16.F32.PACK_AB R6, R110, R111 ;  /* 0x0000006f6e06723e */ /* 0x000fe200000010ff */
[----:B------:R-:W-:Y:S01]  /*13290*/  FADD.FTZ R115, R115, R28 ;  /* 0x0000001c73737221 */ /* 0x000fe20000010000 */
[----:B------:R-:W-:Y:S01]  /*132a0*/  F2FP.BF16.F32.PACK_AB R7, R116, R113 ;  /* 0x000000717407723e */ /* 0x000fe200000010ff */
[----:B------:R-:W-:Y:S01]  /*132b0*/  FADD.FTZ R112, R112, R101 ;  /* 0x0000006570707221 */ /* 0x000fe20000010000 */
[----:B------:R-:W-:Y:S01]  /*132c0*/  MOV R101, R27 ;  /* 0x0000001b00657202 */ /* 0x000fe20000000f00 */
[----:B------:R-:W-:-:S02]  /*132d0*/  FADD.FTZ R114, R114, R115 ;  /* 0x0000007372727221 */ /* 0x000fc40000010000 */
[----:B------:R-:W-:Y:S02]  /*132e0*/  FADD.FTZ R111, R111, R112 ;  /* 0x000000706f6f7221 */ /* 0x000fe40000010000 */
[----:B---3--:R-:W-:Y:S01]  /*132f0*/  HMMA.16816.F32.BF16 R96, R4, R16, R96 ;  /* 0x000000100460723c */ /* 0x008fe20000041860 */
        /* <DEDUP_REMOVED lines=14> */
[----:B--2---:R-:W-:Y:S01]  /*133e0*/  HMMA.16816.F32.BF16 R48, R4, R18, R48 ;  /* 0x000000120430723c */ /* 0x004fe20000041830 */
[----:B------:R-:W-:Y:S01]  /*133f0*/  FFMA.FTZ R18, R121, UR4, -R108 ;  /* 0x0000000479127c23 */ /* 0x000fe2000801086c */
[----:B------:R-:W-:-:S02]  /*13400*/  FFMA.FTZ R121, R124, UR4, -R35 ;  /* 0x000000047c797c23 */ /* 0x000fc40008010823 */
[----:B------:R2:W-:Y:S04]  /*13410*/  MUFU.EX2 R124, R125 ;  /* 0x0000007d007c7308 */ /* 0x0005e80000000800 */
[C---:B-1----:R-:W-:Y:S01]  /*13420*/  HMMA.16816.F32.BF16 R36, R4.reuse, R12, R36 ;  /* 0x0000000c0424723c */ /* 0x042fe20000041824 */
[----:B------:R-:W-:Y:S07]  /*13430*/  MUFU.EX2 R121, R121 ;  /* 0x0000007900797308 */ /* 0x000fee0000000800 */
[----:B------:R-:W-:Y:S01]  /*13440*/  HMMA.16816.F32.BF16 R40, R4, R14, R40 ;  /* 0x0000000e0428723c */ /* 0x000fe20000041828 */
[----:B------:R-:W1:Y:S01]  /*13450*/  LDSM.16.MT88.4 R12, [R152+0xa800] ;  /* 0x00a80000980c783b */ /* 0x000e620000004200 */
[----:B--2---:R-:W-:-:S02]  /*13460*/  FFMA.FTZ R125, R103, UR4, -R108 ;  /* 0x00000004677d7c23 */ /* 0x004fc4000801086c */
[----:B------:R-:W-:Y:S04]  /*13470*/  MUFU.EX2 R103, R109 ;  /* 0x0000006d00677308 */ /* 0x000fe80000000800 */
[C---:B------:R-:W-:Y:S01]  /*13480*/  HMMA.16816.F32.BF16 R44, R4.reuse, R16, R44 ;  /* 0x00000010042c723c */ /* 0x040fe2000004182c */
[--C-:B------:R-:W-:Y:S01]  /*13490*/  FFMA.FTZ R17, R119, UR4, -R108.reuse ;  /* 0x0000000477117c23 */ /* 0x100fe2000801086c */
[----:B------:R-:W-:Y:S01]  /*134a0*/  FFMA.FTZ R16, R117, UR4, -R108 ;  /* 0x0000000475107c23 */ /* 0x000fe2000801086c */
[----:B------:R-:W2:Y:S01]  /*134b0*/  MUFU.EX2 R119, R18 ;  /* 0x0000001200777308 */ /* 0x000ea20000000800 */
[--C-:B------:R-:W-:Y:S01]  /*134c0*/  FFMA.FTZ R108, R106, UR4, -R35.reuse ;  /* 0x000000046a6c7c23 */ /* 0x100fe20008010823 */
[----:B------:R-:W-:Y:S02]  /*134d0*/  FFMA.FTZ R106, R33, UR4, -R35 ;  /* 0x00000004216a7c23 */ /* 0x000fe40008010823 */
[----:B------:R-:W-:Y:S01]  /*134e0*/  MUFU.EX2 R117, R17 ;  /* 0x0000001100757308 */ /* 0x000fe20000000800 */
[C---:B---3--:R-:W-:Y:S03]  /*134f0*/  HMMA.16816.F32.BF16 R52, R4.reuse, R8, R52 ;  /* 0x000000080434723c */ /* 0x048fe60000041834 */
[----:B------:R3:W4:Y:S04]  /*13500*/  MUFU.EX2 R120, R16 ;  /* 0x0000001000787308 */ /* 0x0007280000000800 */
[----:B------:R-:W-:Y:S01]  /*13510*/  MUFU.EX2 R104, R125 ;  /* 0x0000007d00687308 */ /* 0x000fe20000000800 */
[C---:B------:R-:W-:Y:S01]  /*13520*/  HMMA.16816.F32.BF16 R56, R4.reuse, R10, R56 ;  /* 0x0000000a0438723c */ /* 0x040fe20000041838 */
[----:B------:R-:W-:Y:S02]  /*13530*/  LDSM.16.MT88.4 R8, [R154+0x9000] ;  /* 0x009000009a08783b */ /* 0x000fe40000004200 */
[----:B------:R-:W-:Y:S02]  /*13540*/  MUFU.EX2 R106, R106 ;  /* 0x0000006a006a7308 */ /* 0x000fe40000000800 */
[----:B---3--:R-:W3:Y:S03]  /*13550*/  LDSM.16.MT88.4 R16, [R153+0x9000] ;  /* 0x009000009910783b */ /* 0x008ee60000004200 */
[C---:B-1----:R-:W-:Y:S08]  /*13560*/  HMMA.16816.F32.BF16 R60, R4.reuse, R12, R60 ;  /* 0x0000000c043c723c */ /* 0x042ff0000004183c */
[----:B------:R-:W-:Y:S01]  /*13570*/  HMMA.16816.F32.BF16 R64, R4, R14, R64 ;  /* 0x0000000e0440723c */ /* 0x000fe20000041840 */
[----:B--2---:R-:W-:Y:S01]  /*13580*/  F2FP.BF16.F32.PACK_AB R4, R119, R126 ;  /* 0x0000007e7704723e */ /* 0x004fe200000010ff */
[----:B------:R-:W1:Y:S01]  /*13590*/  LDSM.16.MT88.4 R12, [R152+0x9000] ;  /* 0x00900000980c783b */ /* 0x000e620000004200 */
        /* <DEDUP_REMOVED lines=21> */
[C---:B--2---:R-:W-:Y:S08]  /*136f0*/  HMMA.16816.F32.BF16 R36, R4.reuse, R20, R36 ;  /* 0x000000140424723c */ /* 0x044ff00000041824 */
[C---:B------:R-:W-:Y:S01]  /*13700*/  HMMA.16816.F32.BF16 R40, R4.reuse, R22, R40 ;  /* 0x000000160428723c */ /* 0x040fe20000041828 */
[----:B------:R-:W1:Y:S07]  /*13710*/  LDSM.16.MT88.4 R20, [R152+0xb000] ;  /* 0x00b000009814783b */ /* 0x000e6e0000004200 */
[C---:B------:R-:W-:Y:S01]  /*13720*/  HMMA.16816.F32.BF16 R68, R4.reuse, R14, R68 ;  /* 0x0000000e0444723c */ /* 0x040fe20000041844 */
[----:B------:R-:W2:Y:S07]  /*13730*/  LDSM.16.MT88.4 R12, [R155+0x9800] ;  /* 0x009800009b0c783b */ /* 0x000eae0000004200 */
[----:B---3--:R-:W-:Y:S01]  /*13740*/  HMMA.16816.F32.BF16 R52, R4, R16, R52 ;  /* 0x000000100434723c */ /* 0x008fe20000041834 */
[----:B------:R-:W-:-:S02]  /*13750*/  FFMA.FTZ R16, R34, UR4, -R35 ;  /* 0x0000000422107c23 */ /* 0x000fc40008010823 */
[----:B------:R-:W3:Y:S04]  /*13760*/  MUFU.EX2 R34, R108 ;  /* 0x0000006c00227308 */ /* 0x000ee80000000800 */
[----:B------:R5:W3:Y:S01]  /*13770*/  MUFU.EX2 R33, R16 ;  /* 0x0000001000217308 */ /* 0x000ae20000000800 */
[C---:B----4-:R-:W-:Y:S08]  /*13780*/  HMMA.16816.F32.BF16 R44, R4.reuse, R8, R44 ;  /* 0x00000008042c723c */ /* 0x050ff0000004182c */
[C---:B------:R-:W-:Y:S01]  /*13790*/  HMMA.16816.F32.BF16 R48, R4.reuse, R10, R48 ;  /* 0x0000000a0430723c */ /* 0x040fe20000041830 */
[----:B------:R-:W4:Y:S07]  /*137a0*/  LDSM.16.MT88.4 R8, [R154+0x9800] ;  /* 0x009800009a08783b */ /* 0x000f2e0000004200 */
[C---:B------:R-:W-:Y:S01]  /*137b0*/  HMMA.16816.F32.BF16 R56, R4.reuse, R18, R56 ;  /* 0x000000120438723c */ /* 0x040fe20000041838 */
[----:B-----5:R-:W-:Y:S07]  /*137c0*/  LDSM.16.MT88.4 R16, [R152+0x9800] ;  /* 0x009800009810783b */ /* 0x020fee0000004200 */
[C---:B-1----:R-:W-:Y:S08]  /*137d0*/  HMMA.16816.F32.BF16 R60, R4.reuse, R20, R60 ;  /* 0x00000014043c723c */ /* 0x042ff0000004183c */
[----:B------:R-:W-:Y:S01]  /*137e0*/  HMMA.16816.F32.BF16 R64, R4, R22, R64 ;  /* 0x000000160440723c */ /* 0x000fe20000041840 */
[----:B------:R-:W-:Y:S01]  /*137f0*/  F2FP.BF16.F32.PACK_AB R4, R122, R107 ;  /* 0x0000006b7a04723e */ /* 0x000fe200000010ff */
[----:B------:R-:W1:Y:S01]  /*13800*/  LDSM.16.MT88.4 R20, [R153+0x9800] ;  /* 0x009800009914783b */ /* 0x000e620000004200 */
        /* <DEDUP_REMOVED lines=24> */
[C---:B------:R-:W-:Y:S08]  /*13990*/  HMMA.16816.F32.BF16 R68, R4.reuse, R18, R68 ;  /* 0x000000120444723c */ /* 0x040ff00000041844 */
[C---:B---3--:R-:W-:Y:S08]  /*139a0*/  HMMA.16816.F32.BF16 R44, R4.reuse, R8, R44 ;  /* 0x00000008042c723c */ /* 0x048ff0000004182c */
[C---:B------:R-:W-:Y:S08]  /*139b0*/  HMMA.16816.F32.BF16 R48, R4.reuse, R10, R48 ;  /* 0x0000000a0430723c */ /* 0x040ff00000041830 */
[C---:B-1----:R-:W-:Y:S08]  /*139c0*/  HMMA.16816.F32.BF16 R52, R4.reuse, R20, R52 ;  /* 0x000000140434723c */ /* 0x042ff00000041834 */
[C---:B------:R-:W-:Y:S08]  /*139d0*/  HMMA.16816.F32.BF16 R56, R4.reuse, R22, R56 ;  /* 0x000000160438723c */ /* 0x040ff00000041838 */
[C---:B--2---:R-:W-:Y:S08]  /*139e0*/  HMMA.16816.F32.BF16 R60, R4.reuse, R12, R60 ;  /* 0x0000000c043c723c */ /* 0x044ff0000004183c */
[----:B------:R-:W-:-:S15]  /*139f0*/  HMMA.16816.F32.BF16 R64, R4, R14, R64 ;  /* 0x0000000e0440723c */ /* 0x000fde0000041840 */
[----:B------:R-:W-:-:S05]  /*13a00*/  NOP ;  /* 0x0000000000007918 */ /* 0x000fca0000000000 */
.L_x_4912:
        /* <DEDUP_REMOVED lines=15> */
.L_x_4922:
        /* <DEDUP_REMOVED lines=68> */
[----:B------:R-:W-:Y:S01]  /*13f40*/  IMAD.WIDE.U32 R10, R8, UR10, R10 ;  /* 0x0000000a080a7c25 */ /* 0x000fe2000f8e000a */
[----:B------:R-:W-:Y:S02]  /*13f50*/  SHF.R.S32.HI R7, RZ, 0x1f, R8 ;  /* 0x0000001fff077819 */ /* 0x000fe40000011408 */
[----:B------:R-:W-:Y:S03]  /*13f60*/  LEA R158, P0, R10, R5, 0x1 ;  /* 0x000000050a9e7211 */ /* 0x000fe600078008ff */
[----:B------:R-:W-:Y:S04]  /*13f70*/  IMAD R7, R7, UR10, RZ ;  /* 0x0000000a07077c24 */ /* 0x000fe8000f8e02ff */
[----:B------:R-:W-:Y:S04]  /*13f80*/  IMAD R7, R8, UR11, R7 ;  /* 0x0000000b08077c24 */ /* 0x000fe8000f8e0207 */
[----:B------:R-:W-:Y:S05]  /*13f90*/  IMAD.IADD R7, R11, 0x1, R7 ;  /* 0x000000010b077824 */ /* 0x000fea00078e0207 */
[----:B------:R-:W-:Y:S07]  /*13fa0*/  LEA.HI.X R159, R10, R4, R7, 0x1, P0 ;  /* 0x000000040a9f7211 */ /* 0x000fee00000f0c07 */
.L_x_4919:
[----:B------:R-:W-:Y:S01]  /*13fb0*/  @!PT LDS RZ, [RZ] ;  /* 0x00000000fffff984 */ /* 0x000fe20000000800 */
[----:B------:R-:W-:Y:S01]  /*13fc0*/  @!PT LDS RZ, [RZ] ;  /* 0x00000000fffff984 */ /* 0x000fe20000000800 */
[----:B------:R-:W-:Y:S01]  /*13fd0*/  @!PT LDS RZ, [RZ] ;  /* 0x00000000fffff984 */ /* 0x000fe20000000800 */
[----:B------:R-:W-:Y:S01]  /*13fe0*/  @!P2 LDGSTS.E.BYPASS.LTC128B.128 [R171+0x8000], desc[UR6][R158.64] ;  /* 0x080000009eabafae */ /* 0x000fe2000b981a06 */
[C---:B------:R-:W-:Y:S02]  /*13ff0*/  LEA R106, P0, R102.reuse, R158, 0x5 ;  /* 0x0000009e666a7211 */ /* 0x040fe400078028ff */
[C---:B------:R-:W-:Y:S02]  /*14000*/  SHF.L.U32 R101, R102.reuse, 0x5, RZ ;  /* 0x0000000566657819 */ /* 0x040fe400000006ff */
[----:B------:R-:W-:Y:S01]  /*14010*/  @P2 STS.128 [R171+0x8000], RZ ;  /* 0x008000ffab002388 */ /* 0x000fe20000000c00 */
[--C-:B-1----:R-:W-:Y:S02]  /*14020*/  LEA.HI.X R107, R102, R159, R3.reuse, 0x5, P0 ;  /* 0x0000009f666b7211 */ /* 0x102fe400000f2c03 */
[-C--:B------:R-:W-:Y:S02]  /*14030*/  IADD3 R104, P5, PT, R106, R101.reuse, RZ ;  /* 0x000000656a687210 */ /* 0x080fe40007fbe0ff */
[----:B------:R-:W-:Y:S01]  /*14040*/  @!PT LDS RZ, [RZ] ;  /* 0x00000000fffff984 */ /* 0x000fe20000000800 */
[----:B------:R-:W-:Y:S01]  /*14050*/  @!PT LDS RZ, [RZ] ;  /* 0x00000000fffff984 */ /* 0x000fe20000000800 */
[----:B------:R-:W-:Y:S01]  /*14060*/  @!PT LDS RZ, [RZ] ;  /* 0x00000000fffff984 */ /* 0x000fe20000000800 */
[----:B------:R-:W-:Y:S01]  /*14070*/  @!P1 LDGSTS.E.BYPASS.LTC128B.128 [R171+0xa000], desc[UR6][R158.64+0x80] ;  /* 0x0a0000809eab9fae */ /* 0x000fe2000b981a06 */
[----:B------:R-:W-:Y:S02]  /*14080*/  SHF.L.U64.HI R103, R102, 0x5, R3 ;  /* 0x0000000566677819 */ /* 0x000fe40000010203 */
[----:B------:R-:W-:Y:S02]  /*14090*/  IADD3 R102, P0, PT, R104, R101, RZ ;  /* 0x0000006568667210 */ /* 0x000fe40007f1e0ff */
[----:B------:R-:W-:Y:S01]  /*140a0*/  @P1 STS.128 [R171+0xa000], RZ ;  /* 0x00a000ffab001388 */ /* 0x000fe20000000c00 */
[-C--:B------:R-:W-:Y:S04]  /*140b0*/  IADD3.X R105, PT, PT, R107, R103.reuse, RZ, P5, !PT ;  /* 0x000000676b697210 */ /* 0x080fe80002ffe4ff */
[----:B------:R-:W-:Y:S01]  /*140c0*/  @!PT LDS RZ, [RZ] ;  /* 0x00000000fffff984 */ /* 0x000fe20000000800 */
[----:B------:R-:W-:Y:S01]  /*140d0*/  @!PT LDS RZ, [RZ] ;  /* 0x00000000fffff984 */ /* 0x000fe20000000800 */
[----:B------:R-:W-:Y:S01]  /*140e0*/  @!PT LDS RZ, [RZ] ;  /* 0x00000000fffff984 */ /* 0x000fe20000000800 */
[----:B------:R-:W-:Y:S01]  /*140f0*/  @!P2 LDGSTS.E.BYPASS.LTC128B.128 [R171+0x8800], desc[UR6][R106.64] ;  /* 0x088000006aabafae */ /* 0x000fe2000b981a06 */
[----:B------:R-:W-:Y:S02]  /*14100*/  IADD3.X R103, PT, PT, R105, R103, RZ, P0, !PT ;  /* 0x0000006769677210 */ /* 0x000fe400007fe4ff */
[----:B------:R-:W-:Y:S02]  /*14110*/  ISETP.NE.AND P0, PT, R174, 0x1, PT ;  /* 0x00000001ae00780c */ /* 0x000fe40003f05270 */
        /* <DEDUP_REMOVED lines=26> */
[----:B------:R-:W-:Y:S05]  /*142c0*/  LDSM.16.M88.4 R108, [R151] ;  /* 0x00000000976c783b */ /* 0x000fea0000000200 */
[----:B------:R-:W2:Y:S05]  /*142d0*/  LDSM.16.M88.4 R112, [R150+UR5+0x4000] ;  /* 0x004000059670783b */ /* 0x000eaa0008000200 */
[----:B------:R-:W3:Y:S05]  /*142e0*/  LDSM.16.M88.4 R116, [R150+UR5+0x4800] ;  /* 0x004800059674783b */ /* 0x000eea0008000200 */
[----:B------:R-:W4:Y:S05]  /*142f0*/  LDSM.16.M88.4 R120, [R150+UR5+0x5000] ;  /* 0x005000059678783b */ /* 0x000f2a0008000200 */
[----:B------:R-:W0:Y:S05]  /*14300*/  LDGDEPBAR ;  /* 0x00000000000079af */ /* 0x000e2a0000000000 */
[----:B------:R-:W5:Y:S05]  /*14310*/  LDSM.16.M88.4 R124, [R150+UR5+0x5800] ;  /* 0x00580005967c783b */ /* 0x000f6a0008000200 */
[----:B------:R-:W-:Y:S05]  /*14320*/  LDSM.16.M88.4 R128, [R149] ;  /* 0x000000009580783b */ /* 0x000fea0000000200 */
[----:B------:R-:W5:Y:S05]  /*14330*/  LDSM.16.M88.4 R132, [R146+0x4000] ;  /* 0x004000009284783b */ /* 0x000f6a0000000200 */
[----:B------:R-:W5:Y:S05]  /*14340*/  LDSM.16.M88.4 R136, [R146+0x4800] ;  /* 0x004800009288783b */ /* 0x000f6a0000000200 */
[----:B------:R-:W5:Y:S01]  /*14350*/  LDSM.16.M88.4 R140, [R146+0x5000] ;  /* 0x00500000928c783b */ /* 0x000f620000000200 */
[C---:B--2---:R-:W-:Y:S04]  /*14360*/  HMMA.16816.F32.BF16 R4, R108.reuse, R112, RZ ;  /* 0x000000706c04723c */ /* 0x044fe800000418ff */
[----:B-1----:R-:W-:Y:S04]  /*14370*/  LDSM.16.M88.4 R104, [R145+0x4800] ;  /* 0x004800009168783b */ /* 0x002fe80000000200 */
[C---:B------:R-:W-:Y:S01]  /*14380*/  HMMA.16816.F32.BF16 R8, R108.reuse, R114, RZ ;  /* 0x000000726c08723c */ /* 0x040fe200000418ff */
[----:B------:R-:W-:Y:S07]  /*14390*/  LDSM.16.M88.4 R112, [R148] ;  /* 0x000000009470783b */ /* 0x000fee0000000200 */
[C---:B---3--:R-:W-:Y:S08]  /*143a0*/  HMMA.16816.F32.BF16 R12, R108.reuse, R116, RZ ;  /* 0x000000746c0c723c */ /* 0x048ff000000418ff */
[C---:B------:R-:W-:Y:S01]  /*143b0*/  HMMA.16816.F32.BF16 R16, R108.reuse, R118, RZ ;  /* 0x000000766c10723c */ /* 0x040fe200000418ff */
[----:B------:R-:W-:Y:S07]  /*143c0*/  LDSM.16.M88.4 R116, [R145+0x4000] ;  /* 0x004000009174783b */ /* 0x000fee0000000200 */
[C---:B----4-:R-:W-:Y:S08]  /*143d0*/  HMMA.16816.F32.BF16 R20, R108.reuse, R120, RZ ;  /* 0x000000786c14723c */ /* 0x050ff000000418ff */
[C---:B------:R-:W-:Y:S01]  /*143e0*/  HMMA.16816.F32.BF16 R24, R108.reuse, R122, RZ ;  /* 0x0000007a6c18723c */ /* 0x040fe200000418ff */
[----:B------:R-:W-:Y:S07]  /*143f0*/  LDSM.16.M88.4 R120, [R145+0x5000] ;  /* 0x005000009178783b */ /* 0x000fee0000000200 */
[C---:B-----5:R-:W-:Y:S08]  /*14400*/  HMMA.16816.F32.BF16 R28, R108.reuse, R124, RZ ;  /* 0x0000007c6c1c723c */ /* 0x060ff000000418ff */
[----:B------:R-:W-:Y:S01]  /*14410*/  HMMA.16816.F32.BF16 R32, R108, R126, RZ ;  /* 0x0000007e6c20723c */ /* 0x000fe200000418ff */
[----:B------:R-:W1:Y:S05]  /*14420*/  LDSM.16.M88.4 R108, [R146+0x5800] ;  /* 0x00580000926c783b */ /* 0x000e6a0000000200 */
[----:B------:R-:W2:Y:S02]  /*14430*/  LDSM.16.M88.4 R124, [R145+0x5800] ;  /* 0x00580000917c783b */ /* 0x000ea40000000200 */
[C---:B------:R-:W-:Y:S08]  /*14440*/  HMMA.16816.F32.BF16 R4, R128.reuse, R132, R4 ;  /* 0x000000848004723c */ /* 0x040ff00000041804 */
[C---:B------:R-:W-:Y:S08]  /*14450*/  HMMA.16816.F32.BF16 R8, R128.reuse, R134, R8 ;  /* 0x000000868008723c */ /* 0x040ff00000041808 */
[C---:B------:R-:W-:Y:S08]  /*14460*/  HMMA.16816.F32.BF16 R12, R128.reuse, R136, R12 ;  /* 0x00000088800c723c */ /* 0x040ff0000004180c */
[C---:B------:R-:W-:Y:S08]  /*14470*/  HMMA.16816.F32.BF16 R16, R128.reuse, R138, R16 ;  /* 0x0000008a8010723c */ /* 0x040ff00000041810 */
[C---:B------:R-:W-:Y:S08]  /*14480*/  HMMA.16816.F32.BF16 R20, R128.reuse, R140, R20 ;  /* 0x0000008c8014723c */ /* 0x040ff00000041814 */
[C---:B------:R-:W-:Y:S08]  /*14490*/  HMMA.16816.F32.BF16 R24, R128.reuse, R142, R24 ;  /* 0x0000008e8018723c */ /* 0x040ff00000041818 */
[C---:B-1----:R-:W-:Y:S08]  /*144a0*/  HMMA.16816.F32.BF16 R28, R128.reuse, R108, R28 ;  /* 0x0000006c801c723c */ /* 0x042ff0000004181c */
[----:B------:R-:W-:Y:S01]  /*144b0*/  HMMA.16816.F32.BF16 R32, R128, R110, R32 ;  /* 0x0000006e8020723c */ /* 0x000fe20000041820 */
[----:B------:R-:W-:Y:S05]  /*144c0*/  LDSM.16.M88.4 R108, [R147] ;  /* 0x00000000936c783b */ /* 0x000fea0000000200 */
[----:B------:R-:W1:Y:S02]  /*144d0*/  LDSM.16.M88.4 R128, [R144+0x4000] ;  /* 0x004000009080783b */ /* 0x000e640000000200 */
        /* <DEDUP_REMOVED lines=9> */
[C---:B--2---:R-:W-:Y:S08]  /*14570*/  HMMA.16816.F32.BF16 R28, R112.reuse, R124, R28 ;  /* 0x0000007c701c723c */ /* 0x044ff0000004181c */
[----:B------:R-:W-:Y:S01]  /*14580*/  HMMA.16816.F32.BF16 R32, R112, R126, R32 ;  /* 0x0000007e7020723c */ /* 0x000fe20000041820 */
[----:B------:R-:W2:Y:S05]  /*14590*/  LDSM.16.M88.4 R112, [R144+0x5800] ;  /* 0x005800009070783b */ /* 0x000eaa0000000200 */
[----:B------:R-:W5:Y:S02]  /*145a0*/  LDSM.16.M88.4 R124, [R150+UR5+0x6000] ;  /* 0x00600005967c783b */ /* 0x000f640008000200 */
        /* <DEDUP_REMOVED lines=11> */
[----:B------:R-:W-:Y:S05]  /*14660*/  LDSM.16.M88.4 R108, [R149+0x2000] ;  /* 0x00200000956c783b */ /* 0x000fea0000000200 */
[----:B------:R-:W2:Y:S02]  /*14670*/  LDSM.16.M88.4 R112, [R146+0x6000] ;  /* 0x006000009270783b */ /* 0x000ea40000000200 */
[C---:B-----5:R-:W-:Y:S08]  /*14680*/  HMMA.16816.F32.BF16 R4, R120.reuse, R124, R4 ;  /* 0x0000007c7804723c */ /* 0x060ff00000041804 */
[C---:B------:R-:W-:Y:S01]  /*14690*/  HMMA.16816.F32.BF16 R8, R120.reuse, R126, R8 ;  /* 0x0000007e7808723c */ /* 0x040fe20000041808 */
[----:B------:R-:W5:Y:S07]  /*146a0*/  LDSM.16.M88.4 R124, [R146+0x6800] ;  /* 0x00680000927c783b */ /* 0x000f6e0000000200 */
        /* <DEDUP_REMOVED lines=8> */
[----:B------:R-:W-:Y:S05]  /*14730*/  LDSM.16.M88.4 R104, [R148+0x2000] ;  /* 0x002000009468783b */ /* 0x000fea0000000200 */
[----:B------:R-:W4:Y:S02]  /*14740*/  LDSM.16.M88.4 R120, [R145+0x6000] ;  /* 0x006000009178783b */ /* 0x000f240000000200 */
[C---:B--2---:R-:W-:Y:S08]  /*14750*/  HMMA.16816.F32.BF16 R4, R108.reuse, R112, R4 ;  /* 0x000000706c04723c */ /* 0x044ff00000041804 */
[C---:B------:R-:W-:Y:S01]  /*14760*/  HMMA.16816.F32.BF16 R8, R108.reuse, R114, R8 ;  /* 0x000000726c08723c */ /* 0x040fe20000041808 */
[----:B------:R-:W2:Y:S07]  /*14770*/  LDSM.16.M88.4 R112, [R145+0x6800] ;  /* 0x006800009170783b */ /* 0x000eae0000000200 */
[C---:B-----5:R-:W-:Y:S08]  /*14780*/  HMMA.16816.F32.BF16 R12, R108.reuse, R124, R12 ;  /* 0x0000007c6c0c723c */ /* 0x060ff0000004180c */
[C---:B------:R-:W-:Y:S01]  /*14790*/  HMMA.16816.F32.BF16 R16, R108.reuse, R126, R16 ;  /* 0x0000007e6c10723c */ /* 0x040fe20000041810 */
[----:B------:R-:W5:Y:S07]  /*147a0*/  LDSM.16.M88.4 R124, [R145+0x7000] ;  /* 0x00700000917c783b */ /* 0x000f6e0000000200 */
[C---:B-1----:R-:W-:Y:S08]  /*147b0*/  HMMA.16816.F32.BF16 R20, R108.reuse, R128, R20 ;  /* 0x000000806c14723c */ /* 0x042ff00000041814 */
[C---:B------:R-:W-:Y:S01]  /*147c0*/  HMMA.16816.F32.BF16 R24, R108.reuse, R130, R24 ;  /* 0x000000826c18723c */ /* 0x040fe20000041818 */
[----:B------:R-:W-:Y:S07]  /*147d0*/  LDSM.16.M88.4 R128, [R144+0x6000] ;  /* 0x006000009080783b */ /* 0x000fee0000000200 */
[C---:B---3--:R-:W-:Y:S08]  /*147e0*/  HMMA.16816.F32.BF16 R28, R108.reuse, R116, R28 ;  /* 0x000000746c1c723c */ /* 0x048ff0000004181c */
[----:B------:R-:W-:Y:S01]  /*147f0*/  HMMA.16816.F32.BF16 R32, R108, R118, R32 ;  /* 0x000000766c20723c */ /* 0x000fe20000041820 */
[----:B------:R-:W1:Y:S05]  /*14800*/  LDSM.16.M88.4 R108, [R145+0x7800] ;  /* 0x00780000916c783b */ /* 0x000e6a0000000200 */
[----:B------:R-:W3:Y:S02]  /*14810*/  LDSM.16.M88.4 R116, [R147+0x2000] ;  /* 0x002000009374783b */ /* 0x000ee40000000200 */
[C---:B----4-:R-:W-:Y:S08]  /*14820*/  HMMA.16816.F32.BF16 R4, R104.reuse, R120, R4 ;  /* 0x000000786804723c */ /* 0x050ff00000041804 */
[C---:B------:R-:W-:Y:S08]  /*14830*/  HMMA.16816.F32.BF16 R8, R104.reuse, R122, R8 ;  /* 0x0000007a6808723c */ /* 0x040ff00000041808 */
[C---:B--2---:R-:W-:Y:S08]  /*14840*/  HMMA.16816.F32.BF16 R12, R104.reuse, R112, R12 ;  /* 0x00000070680c723c */ /* 0x044ff0000004180c */
[C---:B------:R-:W-:Y:S08]  /*14850*/  HMMA.16816.F32.BF16 R16, R104.reuse, R114, R16 ;  /* 0x000000726810723c */ /* 0x040ff00000041810 */
[C---:B-----5:R-:W-:Y:S08]  /*14860*/  HMMA.16816.F32.BF16 R20, R104.reuse, R124, R20 ;  /* 0x0000007c6814723c */ /* 0x060ff00000041814 */
[C---:B------:R-:W-:Y:S08]  /*14870*/  HMMA.16816.F32.BF16 R24, R104.reuse, R126, R24 ;  /* 0x0000007e6818723c */ /* 0x040ff00000041818 */
[C---:B-1----:R-:W-:Y:S08]  /*14880*/  HMMA.16816.F32.BF16 R28, R104.reuse, R108, R28 ;  /* 0x0000006c681c723c */ /* 0x042ff0000004181c */
[----:B------:R-:W-:Y:S01]  /*14890*/  HMMA.16816.F32.BF16 R32, R104, R110, R32 ;  /* 0x0000006e6820723c */ /* 0x000fe20000041820 */
[----:B------:R-:W1:Y:S05]  /*148a0*/  LDSM.16.M88.4 R104, [R144+0x6800] ;  /* 0x006800009068783b */ /* 0x000e6a0000000200 */
[----:B------:R-:W2:Y:S02]  /*148b0*/  LDSM.16.M88.4 R108, [R144+0x7000] ;  /* 0x00700000906c783b */ /* 0x000ea40000000200 */
[C---:B---3--:R-:W-:Y:S08]  /*148c0*/  HMMA.16816.F32.BF16 R4, R116.reuse, R128, R4 ;  /* 0x000000807404723c */ /* 0x048ff00000041804 */
        /* <DEDUP_REMOVED lines=87> */
[----:B------:R-:W-:Y:S01]  /*14e40*/  IMAD.MOV.U32 R10, RZ, RZ, RZ ;  /* 0x000000ffff0a7224 */ /* 0x000fe200078e00ff */
[----:B------:R-:W-:Y:S02]  /*14e50*/  IADD3 R7, PT, PT, R175, -0x40, RZ ;  /* 0xffffffc0af077810 */ /* 0x000fe40007ffe0ff */
[----:B------:R-:W-:Y:S02]  /*14e60*/  IABS R9, R13 ;  /* 0x0000000d00097213 */ /* 0x000fe40000000000 */
[-C--:B--2---:R-:W-:Y:S02]  /*14e70*/  IABS R5, R6.reuse ;  /* 0x0000000600057213 */ /* 0x084fe40000000000 */
[----:B------:R-:W-:Y:S02]  /*14e80*/  LOP3.LUT R13, R13, R6, RZ, 0x3c, !PT ;  /* 0x000000060d0d7212 */ /* 0x000fe400078e3cff */
[----:B------:R-:W2:Y:S10]  /*14e90*/  I2F.RP R8, R5 ;  /* 0x0000000500087306 */ /* 0x000eb40000209400 */
[----:B--2---:R-:W2:Y:S02]  /*14ea0*/  MUFU.RCP R4, R8 ;  /* 0x0000000800047308 */ /* 0x004ea40000001000 */
[----:B--2---:R-:W-:Y:S08]  /*14eb0*/  VIADD R11, R4, 0xffffffe ;  /* 0x0ffffffe040b7836 */ /* 0x004ff00000000000 */
[----:B------:R-:W2:Y:S02]  /*14ec0*/  F2I.FTZ.U32.TRUNC.NTZ R11, R11 ;  /* 0x0000000b000b7305 */ /* 0x000ea4000021f000 */
[--C-:B--2---:R-:W-:Y:S04]  /*14ed0*/  IMAD.MOV R4, RZ, RZ, -R11.reuse ;  /* 0x000000ffff047224 */ /* 0x104fe800078e0a0b */
[----:B------:R-:W-:Y:S04]  /*14ee0*/  IMAD R4, R4, R5, RZ ;  /* 0x0000000504047224 */ /* 0x000fe800078e02ff */
[----:B------:R-:W-:Y:S01]  /*14ef0*/  IMAD.HI.U32 R4, R11, R4, R10 ;  /* 0x000000040b047227 */ /* 0x000fe200078e000a */
[----:B------:R-:W-:Y:S02]  /*14f00*/  IABS R10, R7 ;  /* 0x00000007000a7213 */ /* 0x000fe40000000000 */
[----:B------:R-:W-:Y:S03]  /*14f10*/  LOP3.LUT R7, R7, R6, RZ, 0x3c, !PT ;  /* 0x0000000607077212 */ /* 0x000fe600078e3cff */
        /* <DEDUP_REMOVED lines=46> */
.L_x_4921:
        /* <DEDUP_REMOVED lines=49> */
.L_x_4920:
        /* <DEDUP_REMOVED lines=35> */
[C---:B------:R-:W-:Y:S01]  /*15740*/  FMUL.FTZ R113, R101.reuse, UR4 ;  /* 0x0000000465717c20 */ /* 0x040fe20008410000 */
[----:B------:R-:W-:Y:S01]  /*15750*/  FADD.FTZ R0, -R101, R0 ;  /* 0x0000000065007221 */ /* 0x000fe20000010100 */
[----:B------:R-:W-:Y:S02]  /*15760*/  FSEL R112, R112, RZ, P0 ;  /* 0x000000ff70707208 */ /* 0x000fe40000000000 */
[----:B------:R-:W-:Y:S01]  /*15770*/  ISETP.NE.AND P0, PT, R174, RZ, PT ;  /* 0x000000ffae00720c */ /* 0x000fe20003f05270 */
[----:B------:R-:W-:Y:S01]  /*15780*/  FMUL.FTZ R2, R0, UR4 ;  /* 0x0000000400027c20 */ /* 0x000fe20008410000 */
        /* <DEDUP_REMOVED lines=55> */
[--C-:B------:R-:W-:Y:S01]  /*15b00*/  FFMA.FTZ R102, R102, UR4, -R112.reuse ;  /* 0x0000000466667c23 */ /* 0x100fe20008010870 */
[C---:B------:R-:W-:Y:S01]  /*15b10*/  FMUL.FTZ R36, R2.reuse, R36 ;  /* 0x0000002402247220 */ /* 0x040fe20000410000 */
[----:B------:R-:W-:Y:S01]  /*15b20*/  LDSM.16.MT88.4 R68, [R153+0xa000] ;  /* 0x00a000009944783b */ /* 0x000fe20000004200 */
[----:B------:R-:W-:Y:S01]  /*15b30*/  FMUL.FTZ R37, R2, R37 ;  /* 0x0000002502257220 */ /* 0x000fe20000410000 */
[----:B------:R-:W-:Y:S01]  /*15b40*/  FMUL.FTZ R38, R0, R38 ;  /* 0x0000002600267220 */ /* 0x000fe20000410000 */
[----:B-1----:R-:W-:Y:S01]  /*15b50*/  F2FP.BF16.F32.PACK_AB R99, R120, R121 ;  /* 0x000000797863723e */ /* 0x002fe200000010ff */
[----:B------:R-:W-:Y:S01]  /*15b60*/  FMUL.FTZ R39, R0, R39 ;  /* 0x0000002700277220 */ /* 0x000fe20000410000 */
[C---:B------:R-:W-:Y:S01]  /*15b70*/  FMUL.FTZ R40, R2.reuse, R40 ;  /* 0x0000002802287220 */ /* 0x040fe20000410000 */
[----:B------:R-:W-:Y:S01]  /*15b80*/  FMUL.FTZ R41, R2, R41 ;  /* 0x0000002902297220 */ /* 0x000fe20000410000 */
[C---:B------:R-:W-:Y:S01]  /*15b90*/  FMUL.FTZ R42, R0.reuse, R42 ;  /* 0x0000002a002a7220 */ /* 0x040fe20000410000 */
[----:B------:R-:W-:Y:S01]  /*15ba0*/  LDSM.16.MT88.4 R76, [R152+0xa000] ;  /* 0x00a00000984c783b */ /* 0x000fe20000004200 */
[----:B------:R-:W-:Y:S01]  /*15bb0*/  FMUL.FTZ R43, R0, R43 ;  /* 0x0000002b002b7220 */ /* 0x000fe20000410000 */
[C---:B------:R-:W-:Y:S01]  /*15bc0*/  HMMA.16816.F32.BF16 R4, R96.reuse, R12, R4 ;  /* 0x0000000c6004723c */ /* 0x040fe20000041804 */
[----:B------:R-:W-:Y:S04]  /*15bd0*/  MUFU.EX2 R133, R133 ;  /* 0x0000008500857308 */ /* 0x000fe80000000800 */
[C---:B------:R-:W-:Y:S01]  /*15be0*/  FMUL.FTZ R12, R2.reuse, R88 ;  /* 0x00000058020c7220 */ /* 0x040fe20000410000 */
[C---:B------:R-:W-:Y:S01]  /*15bf0*/  FMUL.FTZ R13, R2.reuse, R89 ;  /* 0x00000059020d7220 */ /* 0x040fe20000410000 */
[----:B------:R-:W-:Y:S01]  /*15c00*/  FMUL.FTZ R44, R2, R44 ;  /* 0x0000002c022c7220 */ /* 0x000fe20000410000 */
[C---:B------:R-:W-:Y:S03]  /*15c10*/  HMMA.16816.F32.BF16 R8, R96.reuse, R14, R8 ;  /* 0x0000000e6008723c */ /* 0x040fe60000041808 */
[----:B------:R-:W-:Y:S01]  /*15c20*/  MUFU.EX2 R130, R130 ;  /* 0x0000008200827308 */ /* 0x000fe20000000800 */
[C---:B------:R-:W-:Y:S01]  /*15c30*/  FMUL.FTZ R14, R0.reuse, R90 ;  /* 0x0000005a000e7220 */ /* 0x040fe20000410000 */
[----:B------:R-:W-:Y:S01]  /*15c40*/  FMUL.FTZ R15, R0, R91 ;  /* 0x0000005b000f7220 */ /* 0x000fe20000410000 */
[----:B------:R-:W-:Y:S01]  /*15c50*/  FMUL.FTZ R45, R2, R45 ;  /* 0x0000002d022d7220 */ /* 0x000fe20000410000 */
[----:B------:R-:W1:Y:S01]  /*15c60*/  LDSM.16.MT88.4 R88, [R152+0x8000] ;  /* 0x008000009858783b */ /* 0x000e620000004200 */
[C---:B------:R-:W-:Y:S01]  /*15c70*/  FMUL.FTZ R46, R0.reuse, R46 ;  /* 0x0000002e002e7220 */ /* 0x040fe20000410000 */
[----:B------:R-:W-:Y:S01]  /*15c80*/  FMUL.FTZ R47, R0, R47 ;  /* 0x0000002f002f7220 */ /* 0x000fe20000410000 */
[C---:B------:R-:W-:Y:S01]  /*15c90*/  FMUL.FTZ R48, R2.reuse, R48 ;  /* 0x0000003002307220 */ /* 0x040fe20000410000 */
[C---:B------:R-:W-:Y:S01]  /*15ca0*/  FMUL.FTZ R49, R2.reuse, R49 ;  /* 0x0000003102317220 */ /* 0x040fe20000410000 */
[C---:B------:R-:W-:Y:S01]  /*15cb0*/  HMMA.16816.F32.BF16 R12, R96.reuse, R20, R12 ;  /* 0x00000014600c723c */ /* 0x040fe2000004180c */
[----:B------:R-:W-:Y:S02]  /*15cc0*/  MUFU.EX2 R131, R131 ;  /* 0x0000008300837308 */ /* 0x000fe40000000800 */
[C---:B------:R-:W-:Y:S01]  /*15cd0*/  FMUL.FTZ R20, R2.reuse, R80 ;  /* 0x0000005002147220 */ /* 0x040fe20000410000 */
[----:B------:R-:W-:Y:S01]  /*15ce0*/  FMUL.FTZ R21, R2, R81 ;  /* 0x0000005102157220 */ /* 0x000fe20000410000 */
[C---:B------:R-:W-:Y:S01]  /*15cf0*/  FMUL.FTZ R50, R0.reuse, R50 ;  /* 0x0000003200327220 */ /* 0x040fe20000410000 */
[----:B------:R-:W-:Y:S01]  /*15d00*/  FMUL.FTZ R51, R0, R51 ;  /* 0x0000003300337220 */ /* 0x000fe20000410000 */
[--C-:B------:R-:W-:Y:S01]  /*15d10*/  FFMA.FTZ R129, R194, UR4, -R113.reuse ;  /* 0x00000004c2817c23 */ /* 0x100fe20008010871 */
[C---:B------:R-:W-:Y:S03]  /*15d20*/  HMMA.16816.F32.BF16 R16, R96.reuse, R22, R16 ;  /* 0x000000166010723c */ /* 0x040fe60000041810 */
[----:B------:R-:W-:Y:S01]  /*15d30*/  MUFU.EX2 R134, R134 ;  /* 0x0000008600867308 */ /* 0x000fe20000000800 */
[C---:B------:R-:W-:Y:S01]  /*15d40*/  FMUL.FTZ R22, R0.reuse, R82 ;  /* 0x0000005200167220 */ /* 0x040fe20000410000 */
[----:B------:R-:W-:Y:S01]  /*15d50*/  FMUL.FTZ R23, R0, R83 ;  /* 0x0000005300177220 */ /* 0x000fe20000410000 */
[--C-:B------:R-:W-:Y:S01]  /*15d60*/  FFMA.FTZ R128, R192, UR4, -R113.reuse ;  /* 0x00000004c0807c23 */ /* 0x100fe20008010871 */
[----:B------:R-:W2:Y:S01]  /*15d70*/  LDSM.16.MT88.4 R80, [R155+0xa000] ;  /* 0x00a000009b50783b */ /* 0x000ea20000004200 */
[--C-:B------:R-:W-:Y:S01]  /*15d80*/  FFMA.FTZ R135, R188, UR4, -R113.reuse ;  /* 0x00000004bc877c23 */ /* 0x100fe20008010871 */
[--C-:B------:R-:W-:Y:S01]  /*15d90*/  FFMA.FTZ R132, R190, UR4, -R113.reuse ;  /* 0x00000004be847c23 */ /* 0x100fe20008010871 */
        /* <DEDUP_REMOVED lines=8> */
[----:B------:R-:W-:Y:S01]  /*15e20*/  FMUL.FTZ R64, R2, R64 ;  /* 0x0000004002407220 */ /* 0x000fe20000410000 */
[C---:B------:R-:W-:Y:S03]  /*15e30*/  HMMA.16816.F32.BF16 R24, R96.reuse, R30, R24 ;  /* 0x0000001e6018723c */ /* 0x040fe60000041818 */
[----:B------:R-:W3:Y:S01]  /*15e40*/  MUFU.EX2 R128, R128 ;  /* 0x0000008000807308 */ /* 0x000ee20000000800 */
[C---:B------:R-:W-:Y:S01]  /*15e50*/  FMUL.FTZ R30, R0.reuse, R74 ;  /* 0x0000004a001e7220 */ /* 0x040fe20000410000 */
[----:B------:R-:W-:Y:S01]  /*15e60*/  FMUL.FTZ R31, R0, R75 ;  /* 0x0000004b001f7220 */ /* 0x000fe20000410000 */
[----:B------:R-:W-:Y:S01]  /*15e70*/  FMUL.FTZ R65, R2, R65 ;  /* 0x0000004102417220 */ /* 0x000fe20000410000 */
[----:B------:R-:W4:Y:S01]  /*15e80*/  LDSM.16.MT88.4 R72, [R154+0xa000] ;  /* 0x00a000009a48783b */ /* 0x000f220000004200 */
[C---:B------:R-:W-:Y:S01]  /*15e90*/  FMUL.FTZ R66, R0.reuse, R66 ;  /* 0x0000004200427220 */ /* 0x040fe20000410000 */
[----:B------:R-:W-:Y:S01]  /*15ea0*/  FMUL.FTZ R67, R0, R67 ;  /* 0x0000004300437220 */ /* 0x000fe20000410000 */
[--C-:B------:R-:W-:Y:S01]  /*15eb0*/  FFMA.FTZ R137, R186, UR4, -R113.reuse ;  /* 0x00000004ba897c23 */ /* 0x100fe20008010871 */
[--C-:B------:R-:W-:Y:S01]  /*15ec0*/  FFMA.FTZ R138, R182, UR4, -R113.reuse ;  /* 0x00000004b68a7c23 */ /* 0x100fe20008010871 */
[C---:B-1----:R-:W-:Y:S01]  /*15ed0*/  HMMA.16816.F32.BF16 R28, R96.reuse, R88, R28 ;  /* 0x00000058601c723c */ /* 0x042fe2000004181c */
[----:B------:R-:W-:Y:S02]  /*15ee0*/  MUFU.EX2 R135, R135 ;  /* 0x0000008700877308 */ /* 0x000fe40000000800 */
[--C-:B------:R-:W-:Y:S01]  /*15ef0*/  FFMA.FTZ R140, R184, UR4, -R113.reuse ;  /* 0x00000004b88c7c23 */ /* 0x100fe20008010871 */
[--C-:B------:R-:W-:Y:S01]  /*15f00*/  FFMA.FTZ R141, R180, UR4, -R113.reuse ;  /* 0x00000004b48d7c23 */ /* 0x100fe20008010871 */
[--C-:B------:R-:W-:Y:S01]  /*15f10*/  FFMA.FTZ R181, R178, UR4, -R113.reuse ;  /* 0x00000004b2b57c23 */ /* 0x100fe20008010871 */
[----:B------:R-:W-:Y:S01]  /*15f20*/  FFMA.FTZ R178, R104, UR4, -R112 ;  /* 0x0000000468b27c23 */ /* 0x000fe20008010870 */
[--C-:B------:R-:W-:Y:S01]  /*15f30*/  FFMA.FTZ R176, R176, UR4, -R113.reuse ;  /* 0x00000004b0b07c23 */ /* 0x100fe20008010871 */
[C---:B------:R-:W-:Y:S01]  /*15f40*/  HMMA.16816.F32.BF16 R32, R96.reuse, R90, R32 ;  /* 0x0000005a6020723c */ /* 0x040fe20000041820 */
[----:B------:R-:W-:Y:S02]  /*15f50*/  LDSM.16.MT88.4 R88, [R155+0xa800] ;  /* 0x00a800009b58783b */ /* 0x000fe40000004200 */
[----:B------:R-:W1:Y:S01]  /*15f60*/  MUFU.EX2 R132, R132 ;  /* 0x0000008400847308 */ /* 0x000e620000000800 */
[--C-:B------:R-:W-:Y:S01]  /*15f70*/  FFMA.FTZ R180, R106, UR4, -R113.reuse ;  /* 0x000000046ab47c23 */ /* 0x100fe20008010871 */
[----:B------:R-:W-:Y:S01]  /*15f80*/  FFMA.FTZ R113, R107, UR4, -R113 ;  /* 0x000000046b717c23 */ /* 0x000fe20008010871 */
[C---:B------:R-:W-:Y:S01]  /*15f90*/  FMUL.FTZ R52, R2.reuse, R52 ;  /* 0x0000003402347220 */ /* 0x040fe20000410000 */
[----:B------:R-:W-:Y:S01]  /*15fa0*/  FMUL.FTZ R53, R2, R53 ;  /* 0x0000003502357220 */ /* 0x000fe20000410000 */
[C---:B------:R-:W-:Y:S01]  /*15fb0*/  FMUL.FTZ R54, R0.reuse, R54 ;  /* 0x0000003600367220 */ /* 0x040fe20000410000 */
[C---:B--2---:R-:W-:Y:S04]  /*15fc0*/  HMMA.16816.F32.BF16 R36, R96.reuse, R80, R36 ;  /* 0x000000506024723c */ /* 0x044fe80000041824 */
[----:B------:R2:W-:Y:S01]  /*15fd0*/  MUFU.EX2 R103, R113 ;  /* 0x0000007100677308 */ /* 0x0005e20000000800 */
[----:B------:R-:W-:Y:S01]  /*15fe0*/  FMUL.FTZ R55, R0, R55 ;  /* 0x0000003700377220 */ /* 0x000fe20000410000 */
[C---:B------:R-:W-:Y:S01]  /*15ff0*/  FMUL.FTZ R56, R2.reuse, R56 ;  /* 0x0000003802387220 */ /* 0x040fe20000410000 */
[----:B------:R-:W-:Y:S01]  /*16000*/  FMUL.FTZ R57, R2, R57 ;  /* 0x0000003902397220 */ /* 0x000fe20000410000 */
[C---:B------:R-:W-:Y:S01]  /*16010*/  FMUL.FTZ R58, R0.reuse, R58 ;  /* 0x0000003a003a7220 */ /* 0x040fe20000410000 */
[----:B------:R-:W-:Y:S01]  /*16020*/  FMUL.FTZ R59, R0, R59 ;  /* 0x0000003b003b7220 */ /* 0x000fe20000410000 */
[C---:B------:R-:W-:Y:S01]  /*16030*/  HMMA.16816.F32.BF16 R40, R96.reuse, R82, R40 ;  /* 0x000000526028723c */ /* 0x040fe20000041828 */
[----:B------:R-:W-:Y:S03]  /*16040*/  LDSM.16.MT88.4 R80, [R154+0x8800] ;  /* 0x008800009a50783b */ /* 0x000fe60000004200 */
[----:B------:R-:W-:Y:S01]  /*16050*/  MUFU.EX2 R137, R137 ;  /* 0x0000008900897308 */ /* 0x000fe20000000800 */
[----:B------:R-:W-:Y:S01]  /*16060*/  FFMA.FTZ R127, R2, R179, R127 ;  /* 0x000000b3027f7223 */ /* 0x000fe2000001007f */
[----:B------:R-:W-:Y:S01]  /*16070*/  FFMA.FTZ R125, R0, R177, R125 ;  /* 0x000000b1007d7223 */ /* 0x000fe2000001007d */
[----:B------:R-:W-:Y:S07]  /*16080*/  MOV R0, R101 ;  /* 0x0000006500007202 */ /* 0x000fee0000000f00 */
[----:B------:R-:W-:Y:S01]  /*16090*/  MUFU.EX2 R138, R138 ;  /* 0x0000008a008a7308 */ /* 0x000fe20000000800 */
[----:B------:R-:W-:Y:S01]  /*160a0*/  FADD.FTZ R127, R126, R127 ;  /* 0x0000007f7e7f7221 */ /* 0x000fe20000010000 */
[----:B------:R-:W-:Y:S01]  /*160b0*/  FADD.FTZ R122, R122, R125 ;  /* 0x0000007d7a7a7221 */ /* 0x000fe20000010000 */
[----:B--2---:R-:W-:Y:S07]  /*160c0*/  LDSM.16.MT88.4 R112, [R155+0xb800] ;  /* 0x00b800009b70783b */ /* 0x004fee0000004200 */
[----:B------:R-:W-:Y:S01]  /*160d0*/  MUFU.EX2 R139, R139 ;  /* 0x0000008b008b7308 */ /* 0x000fe20000000800 */
[C---:B----4-:R-:W-:Y:S09]  /*160e0*/  HMMA.16816.F32.BF16 R44, R96.reuse, R72, R44 ;  /* 0x00000048602c723c */ /* 0x050ff2000004182c */
[----:B------:R-:W-:Y:S01]  /*160f0*/  MUFU.EX2 R136, R136 ;  /* 0x0000008800887308 */ /* 0x000fe20000000800 */
[----:B------:R-:W-:Y:S01]  /*16100*/  FADD.FTZ R2, R124, R127 ;  /* 0x0000007f7c027221 */ /* 0x000fe20000010000 */
[----:B------:R-:W-:Y:S08]  /*16110*/  FADD.FTZ R121, R121, R122 ;  /* 0x0000007a79797221 */ /* 0x000ff00000010000 */
[----:B------:R-:W-:Y:S01]  /*16120*/  MUFU.EX2 R140, R140 ;  /* 0x0000008c008c7308 */ /* 0x000fe20000000800 */
[C---:B------:R-:W-:Y:S01]  /*16130*/  HMMA.16816.F32.BF16 R48, R96.reuse, R74, R48 ;  /* 0x0000004a6030723c */ /* 0x040fe20000041830 */
[----:B------:R-:W2:Y:S08]  /*16140*/  LDSM.16.MT88.4 R72, [R155+0x8800] ;  /* 0x008800009b48783b */ /* 0x000eb00000004200 */
[----:B------:R-:W-:Y:S01]  /*16150*/  MUFU.EX2 R141, R141 ;  /* 0x0000008d008d7308 */ /* 0x000fe20000000800 */
[----:B------:R-:W-:Y:S01]  /*16160*/  FADD.FTZ R2, R123, R2 ;  /* 0x000000027b027221 */ /* 0x000fe20000010000 */
[----:B------:R-:W-:Y:S08]  /*16170*/  FADD.FTZ R120, R120, R121 ;  /* 0x0000007978787221 */ /* 0x000ff00000010000 */
[----:B------:R-:W-:Y:S01]  /*16180*/  MUFU.EX2 R142, R142 ;  /* 0x0000008e008e7308 */ /* 0x000fe20000000800 */
[C---:B------:R-:W-:Y:S03]  /*16190*/  HMMA.16816.F32.BF16 R52, R96.reuse, R68, R52 ;  /* 0x000000446034723c */ /* 0x040fe60000041834 */
[----:B---3--:R-:W-:Y:S06]  /*161a0*/  F2FP.BF16.F32.PACK_AB R68, R128, R129 ;  /* 0x000000818044723e */ /* 0x008fec00000010ff */
[----:B------:R-:W-:Y:S01]  /*161b0*/  MUFU.EX2 R143, R143 ;  /* 0x0000008f008f7308 */ /* 0x000fe20000000800 */
[----:B------:R-:W-:Y:S01]  /*161c0*/  F2FP.BF16.F32.PACK_AB R69, R130, R133 ;  /* 0x000000858245723e */ /* 0x000fe200000010ff */
[----:B------:R-:W-:Y:S01]  /*161d0*/  FADD.FTZ R129, R129, R2 ;  /* 0x0000000281817221 */ /* 0x000fe20000010000 */
[----:B------:R-:W-:Y:S01]  /*161e0*/  MOV R2, R3 ;  /* 0x0000000300027202 */ /* 0x000fe20000000f00 */
[C---:B------:R-:W-:Y:S06]  /*161f0*/  HMMA.16816.F32.BF16 R56, R96.reuse, R70, R56 ;  /* 0x000000466038723c */ /* 0x040fec0000041838 */
[----:B------:R-:W-:Y:S01]  /*16200*/  MUFU.EX2 R176, R176 ;  /* 0x000000b000b07308 */ /* 0x000fe20000000800 */
[----:B-1----:R-:W-:Y:S01]  /*16210*/  F2FP.BF16.F32.PACK_AB R70, R132, R135 ;  /* 0x000000878446723e */ /* 0x002fe200000010ff */
[----:B------:R-:W-:Y:S01]  /*16220*/  FADD.FTZ R133, R133, R120 ;  /* 0x0000007885857221 */ /* 0x000fe20000010000 */
[----:B------:R-:W-:Y:S07]  /*16230*/  F2FP.BF16.F32.PACK_AB R71, R134, R131 ;  /* 0x000000838647723e */ /* 0x000fee00000010ff */
[----:B------:R-:W1:Y:S01]  /*16240*/  MUFU.EX2 R181, R181 ;  /* 0x000000b500b57308 */ /* 0x000e620000000800 */
[----:B------:R-:W-:Y:S01]  /*16250*/  FADD.FTZ R128, R128, R129 ;  /* 0x0000008180807221 */ /* 0x000fe20000010000 */
[C---:B------:R-:W-:Y:S08]  /*16260*/  HMMA.16816.F32.BF16 R60, R96.reuse, R76, R60 ;  /* 0x0000004c603c723c */ /* 0x040ff0000004183c */
[----:B------:R-:W-:Y:S01]  /*16270*/  MUFU.EX2 R183, R183 ;  /* 0x000000b700b77308 */ /* 0x000fe20000000800 */
[----:B------:R-:W-:Y:S01]  /*16280*/  FADD.FTZ R130, R130, R133 ;  /* 0x0000008582827221 */ /* 0x000fe20000010000 */
[----:B------:R-:W-:Y:S08]  /*16290*/  FADD.FTZ R135, R135, R128 ;  /* 0x0000008087877221 */ /* 0x000ff00000010000 */
[----:B------:R-:W3:Y:S01]  /*162a0*/  MUFU.EX2 R178, R178 ;  /* 0x000000b200b27308 */ /* 0x000ee20000000800 */
[----:B------:R-:W-:Y:S01]  /*162b0*/  FADD.FTZ R131, R131, R130 ;  /* 0x0000008283837221 */ /* 0x000fe20000010000 */
[----:B------:R-:W-:Y:S01]  /*162c0*/  HMMA.16816.F32.BF16 R64, R96, R78, R64 ;  /* 0x0000004e6040723c */ /* 0x000fe20000041840 */
[----:B------:R-:W4:Y:S07]  /*162d0*/  LDSM.16.MT88.4 R76, [R153+0x8800] ;  /* 0x00880000994c783b */ /* 0x000f2e0000004200 */
[----:B------:R-:W5:Y:S01]  /*162e0*/  MUFU.EX2 R180, R180 ;  /* 0x000000b400b47308 */ /* 0x000f620000000800 */
[----:B------:R-:W-:Y:S01]  /*162f0*/  FADD.FTZ R132, R132, R135 ;  /* 0x0000008784847221 */ /* 0x000fe20000010000 */
[----:B-1----:R-:W-:Y:S01]  /*16300*/  F2FP.BF16.F32.PACK_AB R104, R181, R176 ;  /* 0x000000b0b568723e */ /* 0x002fe200000010ff */
[----:B------:R-:W-:Y:S07]  /*16310*/  FADD.FTZ R134, R134, R131 ;  /* 0x0000008386867221 */ /* 0x000fee0000010000 */
[----:B------:R-:W-:Y:S01]  /*16320*/  MUFU.EX2 R185, R185 ;  /* 0x000000b900b97308 */ /* 0x000fe20000000800 */
[C---:B--2---:R-:W-:Y:S09]  /*16330*/  HMMA.16816.F32.BF16 R4, R68.reuse, R72, R4 ;  /* 0x000000484404723c */ /* 0x044ff20000041804 */
[----:B------:R-:W1:Y:S01]  /*16340*/  MUFU.EX2 R102, R102 ;  /* 0x0000006600667308 */ /* 0x000e620000000800 */
[----:B---3--:R-:W-:Y:S02]  /*16350*/  F2FP.BF16.F32.PACK_AB R105, R178, R183 ;  /* 0x000000b7b269723e */ /* 0x008fe400000010ff */
[----:B-----5:R-:W-:Y:S01]  /*16360*/  F2FP.BF16.F32.PACK_AB R106, R103, R180 ;  /* 0x000000b4676a723e */ /* 0x020fe200000010ff */
[C---:B------:R-:W-:Y:S01]  /*16370*/  HMMA.16816.F32.BF16 R8, R68.reuse, R74, R8 ;  /* 0x0000004a4408723c */ /* 0x040fe20000041808 */
[----:B------:R-:W2:Y:S02]  /*16380*/  LDSM.16.MT88.4 R72, [R154+0xa800] ;  /* 0x00a800009a48783b */ /* 0x000ea40000004200 */
[----:B-1----:R-:W-:Y:S05]  /*16390*/  F2FP.BF16.F32.PACK_AB R107, R102, R185 ;  /* 0x000000b9666b723e */ /* 0x002fea00000010ff */
        /* <DEDUP_REMOVED lines=15> */
[C---:B-1----:R-:W-:Y:S08]  /*16490*/  HMMA.16816.F32.BF16 R52, R68.reuse, R80, R52 ;  /* 0x000000504434723c */ /* 0x042ff00000041834 */
[C---:B------:R-:W-:Y:S01]  /*164a0*/  HMMA.16816.F32.BF16 R56, R68.reuse, R82, R56 ;  /* 0x000000524438723c */ /* 0x040fe20000041838 */
[----:B------:R-:W-:Y:S07]  /*164b0*/  LDSM.16.MT88.4 R80, [R155+0xb000] ;  /* 0x00b000009b50783b */ /* 0x000fee0000004200 */
[C---:B---3--:R-:W-:Y:S08]  /*164c0*/  HMMA.16816.F32.BF16 R60, R68.reuse, R76, R60 ;  /* 0x0000004c443c723c */ /* 0x048ff0000004183c */
        /* <DEDUP_REMOVED lines=17> */
[----:B------:R-:W-:Y:S05]  /*165e0*/  FADD.FTZ R177, R102, R177 ;  /* 0x000000b166b17221 */ /* 0x000fea0000010000 */
[C---:B------:R-:W-:Y:S01]  /*165f0*/  HMMA.16816.F32.BF16 R16, R68.reuse, R86, R16 ;  /* 0x000000564410723c */ /* 0x040fe20000041810 */
[----:B------:R-:W3:Y:S07]  /*16600*/  LDSM.16.MT88.4 R84, [R153+0xb000] ;  /* 0x00b000009954783b */ /* 0x000eee0000004200 */
[C---:B-1----:R-:W-:Y:S08]  /*16610*/  HMMA.16816.F32.BF16 R20, R68.reuse, R76, R20 ;  /* 0x0000004c4414723c */ /* 0x042ff00000041814 */
[C---:B------:R-:W-:Y:S01]  /*16620*/  HMMA.16816.F32.BF16 R24, R68.reuse, R78, R24 ;  /* 0x0000004e4418723c */ /* 0x040fe20000041818 */
[----:B------:R-:W1:Y:S07]  /*16630*/  LDSM.16.MT88.4 R76, [R152+0xb000] ;  /* 0x00b00000984c783b */ /* 0x000e6e0000004200 */
[C---:B--2---:R-:W-:Y:S08]  /*16640*/  HMMA.16816.F32.BF16 R28, R68.reuse, R72, R28 ;  /* 0x00000048441c723c */ /* 0x044ff0000004181c */
[C---:B------:R-:W-:Y:S01]  /*16650*/  HMMA.16816.F32.BF16 R32, R68.reuse, R74, R32 ;  /* 0x0000004a4420723c */ /* 0x040fe20000041820 */
[----:B------:R-:W-:Y:S07]  /*16660*/  LDSM.16.MT88.4 R72, [R153+0x9800] ;  /* 0x009800009948783b */ /* 0x000fee0000004200 */
[C---:B------:R-:W-:Y:S08]  /*16670*/  HMMA.16816.F32.BF16 R36, R68.reuse, R80, R36 ;  /* 0x000000504424723c */ /* 0x040ff00000041824 */
[C---:B------:R-:W-:Y:S08]  /*16680*/  HMMA.16816.F32.BF16 R40, R68.reuse, R82, R40 ;  /* 0x000000524428723c */ /* 0x040ff00000041828 */
[C---:B------:R-:W-:Y:S08]  /*16690*/  HMMA.16816.F32.BF16 R44, R68.reuse, R88, R44 ;  /* 0x00000058442c723c */ /* 0x040ff0000004182c */
[C---:B------:R-:W-:Y:S08]  /*166a0*/  HMMA.16816.F32.BF16 R48, R68.reuse, R90, R48 ;  /* 0x0000005a4430723c */ /* 0x040ff00000041830 */
[C---:B---3--:R-:W-:Y:S08]  /*166b0*/  HMMA.16816.F32.BF16 R52, R68.reuse, R84, R52 ;  /* 0x000000544434723c */ /* 0x048ff00000041834 */
[C---:B------:R-:W-:Y:S01]  /*166c0*/  HMMA.16816.F32.BF16 R56, R68.reuse, R86, R56 ;  /* 0x000000564438723c */ /* 0x040fe20000041838 */
[----:B------:R-:W2:Y:S07]  /*166d0*/  LDSM.16.MT88.4 R84, [R154+0x9800] ;  /* 0x009800009a54783b */ /* 0x000eae0000004200 */
[C---:B-1----:R-:W-:Y:S08]  /*166e0*/  HMMA.16816.F32.BF16 R60, R68.reuse, R76, R60 ;  /* 0x0000004c443c723c */ /* 0x042ff0000004183c */
[----:B------:R-:W-:Y:S08]  /*166f0*/  HMMA.16816.F32.BF16 R64, R68, R78, R64 ;  /* 0x0000004e4440723c */ /* 0x000ff00000041840 */
[C---:B------:R-:W-:Y:S01]  /*16700*/  HMMA.16816.F32.BF16 R96, R104.reuse, R92, R4 ;  /* 0x0000005c6860723c */ /* 0x040fe20000041804 */
[----:B------:R-:W1:Y:S07]  /*16710*/  LDSM.16.MT88.4 R4, [R153+0xb800] ;  /* 0x00b800009904783b */ /* 0x000e6e0000004200 */
[C---:B------:R-:W-:Y:S01]  /*16720*/  HMMA.16816.F32.BF16 R92, R104.reuse, R94, R8 ;  /* 0x0000005e685c723c */ /* 0x040fe20000041808 */
[----:B------:R-:W3:Y:S07]  /*16730*/  LDSM.16.MT88.4 R8, [R152+0xb800] ;  /* 0x00b800009808783b */ /* 0x000eee0000004200 */
        /* <DEDUP_REMOVED lines=10> */
[C---:B-1----:R-:W-:Y:S03]  /*167e0*/  HMMA.16816.F32.BF16 R52, R104.reuse, R4, R52 ;  /* 0x000000046834723c */ /* 0x042fe60000041834 */
        /* <DEDUP_REMOVED lines=8> */
[----:B------:R-:W-:Y:S03]  /*16870*/  HMMA.16816.F32.BF16 R64, R104, R10, R64 ;  /* 0x0000000a6840723c */ /* 0x000fe60000041840 */
[----:B------:R-:W-:Y:S04]  /*16880*/  FADD.FTZ R180, R180, R181 ;  /* 0x000000b5b4b47221 */ /* 0x000fe80000010000 */
[----:B------:R-:W-:Y:S01]  /*16890*/  FADD.FTZ R179, R103, R180 ;  /* 0x000000b467b37221 */ /* 0x000fe20000010000 */
[----:B------:R-:W-:Y:S01]  /*168a0*/  @!UPT UIADD3 URZ, UPT, UPT, URZ, URZ, URZ ;  /* 0x000000fffffff290 */ /* 0x000fe2000fffe0ff */
[----:B------:R-:W-:Y:S11]  /*168b0*/  @P0 BRA `(.L_x_4922) ;  /* 0xffffffd000900947 */ /* 0x000ff6000383ffff */
.L_x_4918:
        /* <DEDUP_REMOVED lines=220> */
.L_x_4924:
[----:B------:R-:W-:Y:S05]  /*17680*/  BSYNC.RECONVERGENT B0 ;  /* 0x0000000000007941 */ /* 0x000fea0003800200 */
.L_x_4923:
        /* <DEDUP_REMOVED lines=30> */
.L_x_4926:
[----:B------:R-:W-:Y:S05]  /*17870*/  BSYNC.RECONVERGENT B0 ;  /* 0x0000000000007941 */ /* 0x000fea0003800200 */
.L_x_4925:
        /* <DEDUP_REMOVED lines=20> */
.L_x_4928:
[----:B------:R-:W-:Y:S05]  /*179c0*/  BSYNC.RECONVERGENT B0 ;  /* 0x0000000000007941 */ /* 0x000fea0003800200 */
.L_x_4927:
        /* <DEDUP_REMOVED lines=20> */
.L_x_4930:
[----:B------:R-:W-:Y:S05]  /*17b10*/  BSYNC.RECONVERGENT B0 ;  /* 0x0000000000007941 */ /* 0x000fea0003800200 */
.L_x_4929:
        /* <DEDUP_REMOVED lines=20> */
.L_x_4931:
        /* <DEDUP_REMOVED lines=10> */
.L_x_7239:


//--------------------- .text._ZN5flash24flash_fwd_splitkv_kernelI23Flash_fwd_kernel_traitsILi128ELi64ELi64ELi4ELb0ELb0EN7cutlass10bfloat16_tE19Flash_kernel_traitsILi128ELi64ELi64ELi4ES3_EELb1ELb0ELb0ELb0ELb0ELb0ELb1ELb0EEEvNS_16Flash_fwd_paramsE --------------------------
	.section	.text._ZN5flash24flash_fwd_splitkv_kernelI23Flash_fwd_kernel_traitsILi128ELi64ELi64ELi4ELb0ELb0EN7cutlass10bfloat16_tE19Flash_kernel_traitsILi128ELi64ELi64ELi4ES3_EELb1ELb0ELb0ELb0ELb0ELb0ELb1ELb0EEEvNS_16Flash_fwd_paramsE,"ax",@progbits
	.align	128
        .global         _ZN5flash24flash_fwd_splitkv_kernelI23Flash_fwd_kernel_traitsILi128ELi64ELi64ELi4ELb0ELb0EN7cutlass10bfloat16_tE19Flash_kernel_traitsILi128ELi64ELi64ELi4ES3_EELb1ELb0ELb0ELb0ELb0ELb0ELb1ELb0EEEvNS_16Flash_fwd_paramsE
        .type           _ZN5flash24flash_fwd_splitkv_kernelI23Flash_fwd_kernel_traitsILi128ELi64ELi64ELi4ELb0ELb0EN7cutlass10bfloat16_tE19Flash_kernel_traitsILi128ELi64ELi64ELi4ES3_EELb1ELb0ELb0ELb0ELb0ELb0ELb1ELb0EEEvNS_16Flash_fwd_paramsE,@function
        .size           _ZN5flash24flash_fwd_splitkv_kernelI23Flash_fwd_kernel_traitsILi128ELi64ELi64ELi4ELb0ELb0EN7cutlass10bfloat16_tE19Flash_kernel_traitsILi128ELi64ELi64ELi4ES3_EELb1ELb0ELb0ELb0ELb0ELb0ELb1ELb0EEEvNS_16Flash_fwd_paramsE,(.L_x_7240 - _ZN5flash24flash_fwd_splitkv_kernelI23Flash_fwd_kernel_traitsILi128ELi64ELi64ELi4ELb0ELb0EN7cutlass10bfloat16_tE19Flash_kernel_traitsILi128ELi64ELi64ELi4ES3_EELb1ELb0ELb0ELb0ELb0ELb0ELb1ELb0EEEvNS_16Flash_fwd_paramsE)
        .other          _ZN5flash24flash_fwd_splitkv_kernelI23Flash_fwd_kernel_traitsILi128ELi64ELi64ELi4ELb0ELb0EN7cutlass10bfloat16_tE19Flash_kernel_traitsILi128ELi64ELi64ELi4ES3_EELb1ELb0ELb0ELb0ELb0ELb0ELb1ELb0EEEvNS_16Flash_fwd_paramsE,@"STO_CUDA_ENTRY STV_DEFAULT"
_ZN5flash24flash_fwd_splitkv_kernelI23Flash_fwd_kernel_traitsILi128ELi64ELi64ELi4ELb0ELb0EN7cutlass10bfloat16_tE19Flash_kernel_traitsILi128ELi64ELi64ELi4ES3_EELb1ELb0ELb0ELb0ELb0ELb0ELb1ELb0EEEvNS_16Flash_fwd_paramsE:
.text._ZN5flash24flash_fwd_splitkv_kernelI23Flash_fwd_kernel_traitsILi128ELi64ELi64ELi4ELb0ELb0EN7cutlass10bfloat16_tE19Flash_kernel_traitsILi128ELi64ELi64ELi4ES3_EELb1ELb0ELb0ELb0ELb0ELb0ELb1ELb0EEEvNS_16Flash_fwd_paramsE:
[----:B------:R-:W-:Y:S08]  /*0000*/  LDC R1, c[0x0][0x37c] ;  /* 0x0000df00ff017b82 */ /* 0x000ff00000000800 */
[----:B------:R-:W1:Y:S01]  /*0010*/  LDC R9, c[0x0][0x3e0] ;  /* 0x0000f800ff097b82 */ /* 0x000e620000000800 */
[----:B------:R-:W2:Y:S01]  /*0020*/  S2R R10, SR_CTAID.Z ;  /* 0x00000000000a7919 */ /* 0x000ea20000002700 */
[----:B------:R-:W3:Y:S01]  /*0030*/  LDCU.64 UR16, c[0x0][0x358] ;  /* 0x00006b00ff1077ac */ /* 0x000ee20008000a00 */
[----:B------:R-:W4:Y:S05]  /*0040*/  LDCU.64 UR4, c[0x0][0x478] ;  /* 0x00008f00ff0477ac */ /* 0x000f2a0008000a00 */
        /* <DEDUP_REMOVED lines=15> */
[----:B------:R-:W-:Y:S02]  /*0140*/  IMAD.MOV R0, RZ, RZ, -R166 ;  /* 0x000000ffff007224 */ /* 0x000fe400078e0aa6 */
[----:B------:R-:W-:Y:S02]  /*0150*/  IMAD.MOV.U32 R5, RZ, RZ, -0x1 ;  /* 0xffffffffff057424 */ /* 0x000fe400078e00ff */
        /* <DEDUP_REMOVED lines=12> */
[C---:B---3--:R-:W-:Y:S01]  /*0220*/  IMAD.WIDE.U32 R12, R166.reuse, 0x4, R6 ;  /* 0x00000004a60c7825 */ /* 0x048fe200078e0006 */
[----:B------:R-:W-:Y:S01]  /*0230*/  ISETP.NE.AND.EX P2, PT, RZ, UR5, PT, P2 ;  /* 0x00000005ff007c0c */ /* 0x000fe2000bf45320 */
[----:B------:R-:W1:Y:S03]  /*0240*/  LDC.64 R6, c[0x0][0x468] ;  /* 0x00011a00ff067b82 */ /* 0x000e660000000a00 */
[----:B------:R-:W2:Y:S04]  /*0250*/  @P0 LDG.E R5, desc[UR16][R12.64] ;  /* 0x000000100c050981 */ /* 0x000ea8000c1e1900 */
[----:B------:R1:W2:Y:S01]  /*0260*/  @P4 LDG.E R8, desc[UR16][R12.64+0x4] ;  /* 0x000004100c084981 */ /* 0x0002a2000c1e1900 */
[----:B------:R-:W-:Y:S01]  /*0270*/  IMAD.SHL.U32 R11, R166, 0x4, RZ ;  /* 0x00000004a60b7824 */ /* 0x000fe200078e00ff */
[----:B------:R-:W-:Y:S01]  /*0280*/  SHF.R.U32.HI R2, RZ, 0x1e, R166 ;  /* 0x0000001eff027819 */ /* 0x000fe200000116a6 */
[----:B------:R-:W-:-:S03]  /*0290*/  IMAD.MOV.U32 R0, RZ, RZ, RZ ;  /* 0x000000ffff007224 */ /* 0x000fc600078e00ff */
[C---:B------:R-:W-:Y:S02]  /*02a0*/  @P2 IADD3 R14, P0, PT, R11.reuse, UR4, RZ ;  /* 0x000000040b0e2c10 */ /* 0x040fe4000ff1e0ff */
[C---:B------:R-:W-:Y:S02]  /*02b0*/  @P3 IADD3 R16, P1, PT, R11.reuse, UR6, RZ ;  /* 0x000000060b103c10 */ /* 0x040fe4000ff3e0ff */
[C---:B------:R-:W-:Y:S02]  /*02c0*/  @P2 IADD3.X R15, PT, PT, R2.reuse, UR5, RZ, P0, !PT ;  /* 0x00000005020f2c10 */ /* 0x040fe400087fe4ff */
[----:B------:R-:W-:Y:S01]  /*02d0*/  @P3 IADD3.X R17, PT, PT, R2, UR7, RZ, P1, !PT ;  /* 0x0000000702113c10 */ /* 0x000fe20008ffe4ff */
[----:B------:R-:W3:Y:S01]  /*02e0*/  LDCU.U8 UR4, c[0x0][0x532] ;  /* 0x0000a640ff0477ac */ /* 0x000ee20008000000 */
[----:B------:R-:W4:Y:S01]  /*02f0*/  @!P4 LDC R4, c[0x0][0x434] ;  /* 0x00010d00ff04cb82 */ /* 0x000f220000000800 */
[----:B------:R-:W5:Y:S04]  /*0300*/  @P2 LDG.E R95, desc[UR16][R14.64] ;  /* 0x000000100e5f2981 */ /* 0x000f68000c1e1900 */
[----:B------:R3:W5:Y:S01]  /*0310*/  @P3 LDG.E R0, desc[UR16][R16.64] ;  /* 0x0000001010003981 */ /* 0x000762000c1e1900 */
[----:B-1----:R-:W-:-:S05]  /*0320*/  IADD3 R12, P0, PT, R11, R6, RZ ;  /* 0x000000060b0c7210 */ /* 0x002fca0007f1e0ff */
[----:B------:R-:W-:Y:S01]  /*0330*/  IMAD.X R13, R2, 0x1, R7, P0 ;  /* 0x00000001020d7824 */ /* 0x000fe200000e0607 */
[----:B------:R-:W-:-:S04]  /*0340*/  ISETP.NE.U32.AND P0, PT, R6, RZ, PT ;  /* 0x000000ff0600720c */ /* 0x000fc80003f05070 */
[----:B------:R-:W-:Y:S01]  /*0350*/  ISETP.NE.AND.EX P0, PT, R7, RZ, PT, P0 ;  /* 0x000000ff0700720c */ /* 0x000fe20003f05300 */
[----:B---3--:R-:W1:Y:S01]  /*0360*/  S2R R17, SR_CTAID.X ;  /* 0x0000000000117919 */ /* 0x008e620000002500 */
[----:B------:R-:W-:-:S11]  /*0370*/  ISETP.NE.AND P1, PT, RZ, UR4, PT ;  /* 0x00000004ff007c0c */ /* 0x000fd6000bf25270 */
[----:B------:R-:W3:Y:S01]  /*0380*/  @!P0 LDC R15, c[0x0][0x438] ;  /* 0x00010e00ff0f8b82 */ /* 0x000ee20000000800 */
[----:B------:R-:W-:-:S04]  /*0390*/  ISETP.EQ.U32.AND P3, PT, R6, RZ, PT ;  /* 0x000000ff0600720c */ /* 0x000fc80003f62070 */
[----:B------:R-:W-:Y:S01]  /*03a0*/  ISETP.EQ.OR.EX P3, PT, R7, RZ, !P1, P3 ;  /* 0x000000ff0700720c */ /* 0x000fe20004f62730 */
[----:B------:R-:W-:-:S12]  /*03b0*/  IMAD.MOV.U32 R3, RZ, RZ, -0x1 ;  /* 0xffffffffff037424 */ /* 0x000fd800078e00ff */
[----:B------:R2:W5:Y:S01]  /*03c0*/  @!P3 LDG.E R3, desc[UR16][R12.64] ;  /* 0x000000100c03b981 */ /* 0x000562000c1e1900 */
[----:B-1----:R-:W-:Y:S02]  /*03d0*/  IMAD.SHL.U32 R165, R17, 0x40, RZ ;  /* 0x0000004011a57824 */ /* 0x002fe400078e00ff */
[----:B--2---:R-:W-:-:S05]  /*03e0*/  @P4 IMAD.IADD R4, R8, 0x1, -R5 ;  /* 0x0000000108044824 */ /* 0x004fca00078e0a05 */
[----:B----4-:R-:W-:Y:S01]  /*03f0*/  ISETP.GT.AND P3, PT, R4, R165, PT ;  /* 0x000000a50400720c */ /* 0x010fe20003f64270 */
[----:B---3--:R-:W-:-:S12]  /*0400*/  @!P0 BRA `(.L_x_4932) ;  /* 0x00000000000c8947 */ /* 0x008fd80003800000 */
[----:B------:R-:W2:Y:S02]  /*0410*/  @P1 LDG.E R6, desc[UR16][R12.64+0x4] ;  /* 0x000004100c061981 */ /* 0x000ea4000c1e1900 */
[----:B--2--5:R-:W-:-:S06]  /*0420*/  @P1 IADD3 R15, PT, PT, R6, -R3, RZ ;  /* 0x80000003060f1210 */ /* 0x024fcc0007ffe0ff */
[----:B------:R1:W5:Y:S02]  /*0430*/  @!P1 LDG.E R15, desc[UR16][R12.64] ;  /* 0x000000100c0f9981 */ /* 0x000364000c1e1900 */
.L_x_4932:
[----:B------:R-:W-:Y:S05]  /*0440*/  @!P3 EXIT ;  /* 0x000000000000b94d */ /* 0x000fea0003800000 */
[----:B------:R-:W2:Y:S01]  /*0450*/  LDC R8, c[0x0][0x374] ;  /* 0x0000dd00ff087b82 */ /* 0x000ea20000000800 */
[----:B------:R-:W3:Y:S01]  /*0460*/  LDCU UR14, c[0x0][0x508] ;  /* 0x0000a100ff0e77ac */ /* 0x000ee20008000800 */
[----:B-----5:R-:W-:Y:S01]  /*0470*/  @P2 IMAD.IADD R95, R95, 0x1, -R0 ;  /* 0x000000015f5f2824 */ /* 0x020fe200078e0a00 */
[----:B------:R-:W4:Y:S05]  /*0480*/  S2R R93, SR_TID.X ;  /* 0x00000000005d7919 */ /* 0x000f2a0000002100 */
[----:B------:R-:W3:Y:S01]  /*0490*/  LDC R6, c[0x0][0x438] ;  /* 0x00010e00ff067b82 */ /* 0x000ee20000000800 */
[-C--:B--2---:R-:W-:Y:S02]  /*04a0*/  IABS R16, R8.reuse ;  /* 0x0000000800107213 */ /* 0x084fe40000000000 */
[----:B-1----:R-:W-:-:S02]  /*04b0*/  IABS R13, R8 ;  /* 0x00000008000d7213 */ /* 0x002fc40000000000 */
[----:B------:R-:W1:Y:S03]  /*04c0*/  I2F.RP R12, R16 ;  /* 0x00000010000c7306 */ /* 0x000e660000209400 */
[----:B------:R-:W-:Y:S02]  /*04d0*/  IMAD.MOV R13, RZ, RZ, -R13 ;  /* 0x000000ffff0d7224 */ /* 0x000fe400078e0a0d */
[----:B---3--:R-:W-:-:S05]  /*04e0*/  VIADD R6, R6, 0x3f ;  /* 0x0000003f06067836 */ /* 0x008fca0000000000 */
        /* <DEDUP_REMOVED lines=22> */
[----:B------:R-:W-:Y:S02]  /*0650*/  ISETP.GE.U32.AND P4, PT, R13, R16, PT ;  /* 0x000000100d00720c */ /* 0x000fe40003f86070 */
[----:B------:R-:W3:Y:S01]  /*0660*/  S2R R13, SR_CTAID.Y ;  /* 0x00000000000d7919 */ /* 0x000ee20000002600 */
[----:B-1----:R-:W-:-:S04]  /*0670*/  @!P2 ISETP.NE.U32.AND P3, PT, R6, RZ, PT ;  /* 0x000000ff0600a20c */ /* 0x002fc80003f65070 */
[----:B------:R-:W-:-:S04]  /*0680*/  @!P2 ISETP.NE.AND.EX P3, PT, R7, RZ, PT, P3 ;  /* 0x000000ff0700a20c */ /* 0x000fc80003f65330 */
[----:B--2---:R-:W-:Y:S02]  /*0690*/  @!P2 SEL R14, R14, RZ, P3 ;  /* 0x000000ff0e0ea207 */ /* 0x004fe40001800000 */
[----:B------:R-:W-:Y:S02]  /*06a0*/  @P4 VIADD R12, R12, 0x1 ;  /* 0x000000010c0c4836 */ /* 0x000fe40000000000 */
[----:B------:R-:W-:Y:S01]  /*06b0*/  @!P2 IADD3 R95, PT, PT, R14, R15, -R0 ;  /* 0x0000000f0e5fa210 */ /* 0x000fe20007ffe800 */
[----:B------:R-:W-:Y:S02]  /*06c0*/  VIADD R15, R17, 0x1 ;  /* 0x00000001110f7836 */ /* 0x000fe40000000000 */
[----:B------:R-:W-:Y:S01]  /*06d0*/  @!P0 IMAD.MOV R12, RZ, RZ, -R12 ;  /* 0x000000ffff0c8224 */ /* 0x000fe200078e0a0c */
[----:B------:R-:W-:Y:S01]  /*06e0*/  @!P1 LOP3.LUT R12, RZ, R8, RZ, 0x33, !PT ;  /* 0x00000008ff0c9212 */ /* 0x000fe200078e33ff */
[----:B------:R-:W-:Y:S02]  /*06f0*/  VIADD R7, R95, 0x3f ;  /* 0x0000003f5f077836 */ /* 0x000fe40000000000 */
[----:B------:R-:W-:-:S03]  /*0700*/  IMAD R6, R15, 0x40, -R4 ;  /* 0x000000400f067824 */ /* 0x000fc600078e0a04 */
[----:B------:R-:W-:Y:S02]  /*0710*/  SHF.R.S32.HI R8, RZ, 0x1f, R7 ;  /* 0x0000001fff087819 */ /* 0x000fe40000011407 */
[----:B------:R-:W-:Y:S02]  /*0720*/  IADD3 R6, PT, PT, R7, UR14, R6 ;  /* 0x0000000e07067c10 */ /* 0x000fe4000fffe006 */
[----:B------:R-:W-:Y:S02]  /*0730*/  LEA.HI R7, R8, R7, RZ, 0x6 ;  /* 0x0000000708077211 */ /* 0x000fe400078f30ff */
[----:B------:R-:W-:Y:S02]  /*0740*/  SHF.R.S32.HI R15, RZ, 0x1f, R6 ;  /* 0x0000001fff0f7819 */ /* 0x000fe40000011406 */
[----:B------:R-:W-:Y:S01]  /*0750*/  SHF.R.S32.HI R7, RZ, 0x6, R7 ;  /* 0x00000006ff077819 */ /* 0x000fe20000011407 */
[----:B---3--:R-:W-:Y:S01]  /*0760*/  IMAD R157, R12, R13, RZ ;  /* 0x0000000d0c9d7224 */ /* 0x008fe200078e02ff */
[----:B------:R-:W-:Y:S01]  /*0770*/  LEA.HI R15, R15, R6, RZ, 0x6 ;  /* 0x000000060f0f7211 */ /* 0x000fe200078f30ff */
[----:B------:R-:W-:-:S03]  /*0780*/  IMAD.MOV R6, RZ, RZ, -R166 ;  /* 0x000000ffff067224 */ /* 0x000fc600078e0aa6 */
        /* <DEDUP_REMOVED lines=10> */
[----:B------:R-:W-:Y:S03]  /*0830*/  BSSY.RECONVERGENT B0, `(.L_x_4934) ;  /* 0x000001f000007945 */ /* 0x000fe60003800200 */
[CC--:B------:R-:W-:Y:S01]  /*0840*/  ISETP.GE.AND P5, PT, R7.reuse, R0.reuse, PT ;  /* 0x000000000700720c */ /* 0x0c0fe20003fa6270 */
[C---:B------:R-:W-:Y:S01]  /*0850*/  VIADD R23, R7.reuse, 0x8 ;  /* 0x0000000807177836 */ /* 0x040fe20000000000 */
[C---:B------:R-:W-:Y:S01]  /*0860*/  IADD3 R21, PT, PT, R7.reuse, 0x10, RZ ;  /* 0x0000001007157810 */ /* 0x040fe20007ffe0ff */
[C---:B------:R-:W-:Y:S01]  /*0870*/  VIADD R19, R7.reuse, 0x18 ;  /* 0x0000001807137836 */ /* 0x040fe20000000000 */
[C---:B------:R-:W-:Y:S01]  /*0880*/  IADD3 R15, PT, PT, R7.reuse, 0x28, RZ ;  /* 0x00000028070f7810 */ /* 0x040fe20007ffe0ff */
[----:B------:R-:W-:Y:S01]  /*0890*/  VIADD R17, R7, 0x20 ;  /* 0x0000002007117836 */ /* 0x000fe20000000000 */
[----:B------:R-:W-:-:S02]  /*08a0*/  ISETP.GE.AND P2, PT, R23, R0, PT ;  /* 0x000000001700720c */ /* 0x000fc40003f46270 */
[-C--:B------:R-:W-:Y:S02]  /*08b0*/  ISETP.GE.AND P1, PT, R21, R0.reuse, PT ;  /* 0x000000001500720c */ /* 0x080fe40003f26270 */
[-C--:B------:R-:W-:Y:S02]  /*08c0*/  ISETP.GE.AND P0, PT, R19, R0.reuse, PT ;  /* 0x000000001300720c */ /* 0x080fe40003f06270 */
[----:B------:R-:W-:Y:S01]  /*08d0*/  ISETP.GE.AND P3, PT, R17, R0, PT ;  /* 0x000000001100720c */ /* 0x000fe20003f66270 */
[----:B-1----:R-:W-:-:S04]  /*08e0*/  IMAD R2, R13, R2, R166 ;  /* 0x000000020d027224 */ /* 0x002fc800078e02a6 */
[----:B------:R-:W-:Y:S02]  /*08f0*/  IMAD R6, R2, R9, R10 ;  /* 0x0000000902067224 */ /* 0x000fe400078e020a */
[C---:B------:R-:W-:Y:S02]  /*0900*/  IMAD.SHL.U32 R10, R93.reuse, 0x4, RZ ;  /* 0x000000045d0a7824 */ /* 0x040fe400078e00ff */
[----:B------:R-:W-:Y:S02]  /*0910*/  IMAD R6, R6, R3, R165 ;  /* 0x0000000306067224 */ /* 0x000fe400078e02a5 */
[----:B------:R-:W-:Y:S01]  /*0920*/  IMAD.SHL.U32 R9, R93, 0x8, RZ ;  /* 0x000000085d097824 */ /* 0x000fe200078e00ff */
[----:B------:R-:W-:Y:S01]  /*0930*/  LOP3.LUT R10, R10, 0x3c, RZ, 0xc0, !PT ;  /* 0x0000003c0a0a7812 */ /* 0x000fe200078ec0ff */
[----:B--2---:R-:W-:-:S03]  /*0940*/  IMAD R8, R6, UR4, RZ ;  /* 0x0000000406087c24 */ /* 0x004fc6000f8e02ff */
[C---:B------:R-:W-:Y:S02]  /*0950*/  LOP3.LUT R9, R10.reuse, 0x1f80, R9, 0xf8, !PT ;  /* 0x00001f800a097812 */ /* 0x040fe400078ef809 */
[----:B------:R-:W-:Y:S02]  /*0960*/  LOP3.LUT R12, R10, 0x40, RZ, 0xfc, !PT ;  /* 0x000000400a0c7812 */ /* 0x000fe400078efcff */
        /* <DEDUP_REMOVED lines=11> */
.L_x_4935:
[----:B------:R-:W-:Y:S05]  /*0a20*/  BSYNC.RECONVERGENT B0 ;  /* 0x0000000000007941 */ /* 0x000fea0003800200 */
.L_x_4934:
        /* <DEDUP_REMOVED lines=15> */
.L_x_4937:
[----:B------:R-:W-:Y:S05]  /*0b20*/  BSYNC.RECONVERGENT B0 ;  /* 0x0000000000007941 */ /* 0x000fea0003800200 */
.L_x_4936:
        /* <DEDUP_REMOVED lines=15> */
.L_x_4939:
[----:B------:R-:W-:Y:S05]  /*0c20*/  BSYNC.RECONVERGENT B0 ;  /* 0x0000000000007941 */ /* 0x000fea0003800200 */
.L_x_4938:
        /* <DEDUP_REMOVED lines=14> */
.L_x_4941:
[----:B------:R-:W-:Y:S05]  /*0d10*/  BSYNC.RECONVERGENT B0 ;  /* 0x0000000000007941 */ /* 0x000fea0003800200 */
.L_x_4940:
        /* <DEDUP_REMOVED lines=13> */
.L_x_4943:
[----:B------:R-:W-:Y:S05]  /*0df0*/  BSYNC.RECONVERGENT B0 ;  /* 0x0000000000007941 */ /* 0x000fea0003800200 */
.L_x_4942:
        /* <DEDUP_REMOVED lines=13> */
.L_x_4945:
[----:B------:R-:W-:Y:S05]  /*0ed0*/  BSYNC.RECONVERGENT B0 ;  /* 0x0000000000007941 */ /* 0x000fea0003800200 */
.L_x_4944:
        /* <DEDUP_REMOVED lines=13> */
.L_x_4947:
[----:B------:R-:W-:Y:S05]  /*0fb0*/  BSYNC.RECONVERGENT B0 ;  /* 0x0000000000007941 */ /* 0x000fea0003800200 */
.L_x_4946:
        /* <DEDUP_REMOVED lines=13> */
.L_x_4949:
[----:B------:R-:W-:Y:S05]  /*1090*/  BSYNC.RECONVERGENT B0 ;  /* 0x0000000000007941 */ /* 0x000fea0003800200 */
.L_x_4948:
        /* <DEDUP_REMOVED lines=32> */
.L_x_4933:
        /* <DEDUP_REMOVED lines=11> */
.L_x_4950:
[----:B------:R-:W-:Y:S05]  /*1350*/  BRA.U !UP1, `(.L_x_4951) ;  /* 0x0000000509807547 */ /* 0x000fea000b800000 */
[----:B------:R-:W2:Y:S01]  /*1360*/  LDC R11, c[0x0][0x4f0] ;  /* 0x00013c00ff0b7b82 */ /* 0x000ea20000000800 */
[----:B------:R-:W-:Y:S01]  /*1370*/  LEA R0, R132, 0xffffffc0, 0x6 ;  /* 0xffffffc084007811 */ /* 0x000fe200078e30ff */
[----:B------:R-:W3:Y:S03]  /*1380*/  LDCU.64 UR4, c[0x0][0x4e8] ;  /* 0x00009d00ff0477ac */ /* 0x000ee60008000a00 */
[----:B------:R-:W-:Y:S01]  /*1390*/  IABS R2, R0 ;  /* 0x0000000000027213 */ /* 0x000fe20000000000 */
[----:B------:R-:W-:Y:S01]  /*13a0*/  IMAD.MOV.U32 R12, RZ, RZ, RZ ;  /* 0x000000ffff0c7224 */ /* 0x000fe200078e00ff */
        /* <DEDUP_REMOVED lines=33> */
[----:B--2---:R-:W-:Y:S01]  /*15c0*/  IABS R2, R3 ;  /* 0x0000000300027213 */ /* 0x004fe20000000000 */
[----:B------:R-:W-:Y:S01]  /*15d0*/  IMAD.MOV R9, RZ, RZ, -R9 ;  /* 0x000000ffff097224 */ /* 0x000fe200078e0a09 */
[----:B----4-:R-:W-:Y:S01]  /*15e0*/  MOV R24, UR8 ;  /* 0x0000000800187c02 */ /* 0x010fe20008000f00 */
[----:B------:R-:W-:Y:S01]  /*15f0*/  IMAD.U32 R102, RZ, RZ, UR10 ;  /* 0x0000000aff667e24 */ /* 0x000fe2000f8e00ff */
[----:B------:R-:W2:Y:S01]  /*1600*/  I2F.RP R14, R2 ;  /* 0x00000002000e7306 */ /* 0x000ea20000209400 */
[----:B------:R-:W-:Y:S01]  /*1610*/  IMAD R0, R11, R9, R0 ;  /* 0x000000090b007224 */ /* 0x000fe200078e0200 */
[----:B------:R-:W-:Y:S01]  /*1620*/  MOV R25, UR9 ;  /* 0x0000000900197c02 */ /* 0x000fe20008000f00 */
[----:B------:R-:W-:-:S05]  /*1630*/  IMAD.U32 R103, RZ, RZ, UR11 ;  /* 0x0000000bff677e24 */ /* 0x000fca000f8e00ff */
        /* <DEDUP_REMOVED lines=50> */
.L_x_4951:
        /* <DEDUP_REMOVED lines=15> */
.L_x_4953:
[----:B------:R-:W2:Y:S01]  /*1a50*/  LDC.64 R102, c[0x0][0x3b8] ;  /* 0x0000ee00ff667b82 */ /* 0x000ea20000000a00 */
[----:B------:R-:W-:-:S05]  /*1a60*/  IADD3 R8, PT, PT, R0, R3, RZ ;  /* 0x0000000300087210 */ /* 0x000fca0007ffe0ff */
[C---:B--2---:R-:W-:Y:S02]  /*1a70*/  IMAD R15, R8.reuse, R103, RZ ;  /* 0x00000067080f7224 */ /* 0x044fe400078e02ff */
[----:B------:R-:W-:-:S05]  /*1a80*/  IMAD.WIDE.U32 R8, R8, R102, RZ ;  /* 0x0000006608087225 */ /* 0x000fca00078e00ff */
[----:B------:R-:W-:Y:S02]  /*1a90*/  IADD3 R15, PT, PT, R9, R15, RZ ;  /* 0x0000000f090f7210 */ /* 0x000fe40007ffe0ff */
[----:B------:R-:W-:Y:S02]  /*1aa0*/  MOV R14, R8 ;  /* 0x00000008000e7202 */ /* 0x000fe40000000f00 */
.L_x_4954:
[----:B------:R-:W-:Y:S05]  /*1ab0*/  @P0 BRA `(.L_x_4955) ;  /* 0x0000000000340947 */ /* 0x000fea0003800000 */
[----:B------:R-:W2:Y:S01]  /*1ac0*/  LDC.64 R24, c[0x0][0x3c0] ;  /* 0x0000f000ff187b82 */ /* 0x000ea20000000a00 */
[----:B------:R-:W1:Y:S01]  /*1ad0*/  LDCU.64 UR4, c[0x0][0x3a8] ;  /* 0x00007500ff0477ac */ /* 0x000e620008000a00 */
[----:B------:R-:W-:Y:S02]  /*1ae0*/  SHF.R.S32.HI R3, RZ, 0x1f, R0 ;  /* 0x0000001fff037819 */ /* 0x000fe40000011400 */
[----:B-----5:R-:W-:-:S05]  /*1af0*/  SHF.R.S32.HI R2, RZ, 0x1f, R6 ;  /* 0x0000001fff027819 */ /* 0x020fca0000011406 */
[----:B-1----:R-:W-:-:S04]  /*1b00*/  IMAD R7, R2, UR4, RZ ;  /* 0x0000000402077c24 */ /* 0x002fc8000f8e02ff */
        /* <DEDUP_REMOVED lines=8> */
.L_x_4955:
[----:B------:R-:W2:Y:S01]  /*1b90*/  LDC.64 R24, c[0x0][0x3c0] ;  /* 0x0000f000ff187b82 */ /* 0x000ea20000000a00 */
[----:B------:R-:W-:-:S05]  /*1ba0*/  IADD3 R3, PT, PT, R0, R3, RZ ;  /* 0x0000000300037210 */ /* 0x000fca0007ffe0ff */
[C---:B--2---:R-:W-:Y:S02]  /*1bb0*/  IMAD R19, R3.reuse, R25, RZ ;  /* 0x0000001903137224 */ /* 0x044fe400078e02ff */
[----:B------:R-:W-:-:S05]  /*1bc0*/  IMAD.WIDE.U32 R2, R3, R24, RZ ;  /* 0x0000001803027225 */ /* 0x000fca00078e00ff */
[----:B------:R-:W-:Y:S02]  /*1bd0*/  IADD3 R19, PT, PT, R3, R19, RZ ;  /* 0x0000001303137210 */ /* 0x000fe40007ffe0ff */
[----:B------:R-:W-:-:S07]  /*1be0*/  MOV R18, R2 ;  /* 0x0000000200127202 */ /* 0x000fce0000000f00 */
.L_x_4956:
[----:B------:R-:W2:Y:S01]  /*1bf0*/  LDC R9, c[0x0][0x3e8] ;  /* 0x0000fa00ff097b82 */ /* 0x000ea20000000800 */
[----:B------:R-:W-:Y:S02]  /*1c00*/  CS2R R168, SRZ ;  /* 0x0000000000a87805 */ /* 0x000fe4000001ff00 */
[----:B--2---:R-:W-:-:S04]  /*1c10*/  IABS R0, R9 ;  /* 0x0000000900007213 */ /* 0x004fc80000000000 */
[----:B------:R-:W2:Y:S08]  /*1c20*/  I2F.RP R8, R0 ;  /* 0x0000000000087306 */ /* 0x000eb00000209400 */
[----:B--2--5:R-:W2:Y:S02]  /*1c30*/  MUFU.RCP R6, R8 ;  /* 0x0000000800067308 */ /* 0x024ea40000001000 */
[----:B--2---:R-:W-:-:S06]  /*1c40*/  IADD3 R6, PT, PT, R6, 0xffffffe, RZ ;  /* 0x0ffffffe06067810 */ /* 0x004fcc0007ffe0ff */
[----:B-1----:R-:W1:Y:S02]  /*1c50*/  F2I.FTZ.U32.TRUNC.NTZ R7, R6 ;  /* 0x0000000600077305 */ /* 0x002e64000021f000 */
[----:B-1----:R-:W-:Y:S01]  /*1c60*/  IADD3 R2, PT, PT, RZ, -R7, RZ ;  /* 0x80000007ff027210 */ /* 0x002fe20007ffe0ff */
[----:B------:R-:W-:-:S04]  /*1c70*/  IMAD.MOV.U32 R6, RZ, RZ, RZ ;  /* 0x000000ffff067224 */ /* 0x000fc800078e00ff */
[----:B------:R-:W-:Y:S01]  /*1c80*/  IMAD R3, R2, R0, RZ ;  /* 0x0000000002037224 */ /* 0x000fe200078e02ff */
[----:B------:R-:W-:-:S03]  /*1c90*/  IABS R2, R10 ;  /* 0x0000000a00027213 */ /* 0x000fc60000000000 */
[----:B------:R-:W-:Y:S02]  /*1ca0*/  IMAD.HI.U32 R3, R7, R3, R6 ;  /* 0x0000000307037227 */ /* 0x000fe400078e0006 */
[----:B------:R-:W1:Y:S04]  /*1cb0*/  LDC.64 R6, c[0x0][0x3d8] ;  /* 0x0000f600ff067b82 */ /* 0x000e680000000a00 */
        /* <DEDUP_REMOVED lines=9> */
[----:B------:R-:W-:Y:S02]  /*1d50*/  ISETP.GE.U32.AND P2, PT, R3, R0, PT ;  /* 0x000000000300720c */ /* 0x000fe40003f46070 */
[----:B------:R-:W2:Y:S01]  /*1d60*/  LDC.64 R2, c[0x0][0x3d0] ;  /* 0x0000f400ff027b82 */ /* 0x000ea20000000a00 */
[----:B------:R-:W-:-:S04]  /*1d70*/  LEA R0, R132, 0xffffffc0, 0x6 ;  /* 0xffffffc084007811 */ /* 0x000fc800078e30ff */
[----:B------:R-:W-:Y:S01]  /*1d80*/  SHF.R.S32.HI R11, RZ, 0x1f, R0 ;  /* 0x0000001fff0b7819 */ /* 0x000fe20000011400 */
[----:B------:R-:W-:-:S04]  /*1d90*/  IMAD.WIDE.U32 R18, R0, R24, R18 ;  /* 0x0000001800127225 */ /* 0x000fc800078e0012 */
[C---:B------:R-:W-:Y:S02]  /*1da0*/  IMAD R8, R11.reuse, R24, RZ ;  /* 0x000000180b087224 */ /* 0x040fe400078e02ff */
[----:B------:R-:W-:Y:S02]  /*1db0*/  @P2 VIADD R12, R12, 0x1 ;  /* 0x000000010c0c2836 */ /* 0x000fe40000000000 */
[-C--:B------:R-:W-:Y:S02]  /*1dc0*/  IMAD R11, R11, R102.reuse, RZ ;  /* 0x000000660b0b7224 */ /* 0x080fe400078e02ff */
[----:B------:R-:W-:Y:S01]  /*1dd0*/  IMAD R13, R0, R25, R8 ;  /* 0x00000019000d7224 */ /* 0x000fe200078e0208 */
[----:B------:R-:W-:Y:S01]  /*1de0*/  @!P1 IADD3 R12, PT, PT, -R12, RZ, RZ ;  /* 0x000000ff0c0c9210 */ /* 0x000fe20007ffe1ff */
[C---:B------:R-:W-:Y:S01]  /*1df0*/  IMAD.WIDE.U32 R14, R0.reuse, R102, R14 ;  /* 0x00000066000e7225 */ /* 0x040fe200078e000e */
[----:B------:R-:W-:Y:S02]  /*1e00*/  @!P0 LOP3.LUT R12, RZ, R9, RZ, 0x33, !PT ;  /* 0x00000009ff0c8212 */ /* 0x000fe400078e33ff */
[----:B------:R-:W-:Y:S01]  /*1e10*/  IADD3 R19, PT, PT, R19, R13, RZ ;  /* 0x0000000d13137210 */ /* 0x000fe20007ffe0ff */
[----:B------:R-:W-:Y:S01]  /*1e20*/  IMAD R11, R0, R103, R11 ;  /* 0x00000067000b7224 */ /* 0x000fe200078e020b */
[----:B------:R-:W-:-:S03]  /*1e30*/  SHF.R.S32.HI R9, RZ, 0x1f, R12 ;  /* 0x0000001fff097819 */ /* 0x000fc6000001140c */
[----:B------:R-:W-:Y:S02]  /*1e40*/  IMAD.IADD R15, R15, 0x1, R11 ;  /* 0x000000010f0f7824 */ /* 0x000fe400078e020b */
[C---:B-1----:R-:W-:Y:S02]  /*1e50*/  IMAD R0, R9.reuse, R6, RZ ;  /* 0x0000000609007224 */ /* 0x042fe400078e02ff */
[----:B--2---:R-:W-:Y:S02]  /*1e60*/  IMAD R9, R9, R2, RZ ;  /* 0x0000000209097224 */ /* 0x004fe400078e02ff */
[----:B------:R-:W-:-:S04]  /*1e70*/  IMAD.WIDE.U32 R18, R12, R6, R18 ;  /* 0x000000060c127225 */ /* 0x000fc800078e0012 */
[C---:B------:R-:W-:Y:S02]  /*1e80*/  IMAD R0, R12.reuse, R7, R0 ;  /* 0x000000070c007224 */ /* 0x040fe400078e0200 */
[----:B------:R-:W-:-:S03]  /*1e90*/  IMAD.WIDE.U32 R14, R12, R2, R14 ;  /* 0x000000020c0e7225 */ /* 0x000fc600078e000e */
[----:B------:R-:W-:Y:S01]  /*1ea0*/  IADD3 R11, PT, PT, R19, R0, RZ ;  /* 0x00000000130b7210 */ /* 0x000fe20007ffe0ff */
[----:B------:R-:W-:-:S05]  /*1eb0*/  IMAD R3, R12, R3, R9 ;  /* 0x000000030c037224 */ /* 0x000fca00078e0209 */
[----:B------:R-:W-:-:S07]  /*1ec0*/  IADD3 R0, PT, PT, R15, R3, RZ ;  /* 0x000000030f007210 */ /* 0x000fce0007ffe0ff */
.L_x_4952:
[----:B------:R-:W-:Y:S01]  /*1ed0*/  ISETP.NE.AND P0, PT, R5, -0x1, PT ;  /* 0xffffffff0500780c */ /* 0x000fe20003f05270 */
[----:B------:R-:W1:Y:S01]  /*1ee0*/  S2UR UR5, SR_CgaCtaId ;  /* 0x00000000000579c3 */ /* 0x000e620000008800 */
[----:B------:R-:W2:Y:S01]  /*1ef0*/  LDCU.64 UR6, c[0x0][0x3c8] ;  /* 0x00007900ff0677ac */ /* 0x000ea20008000a00 */
[----:B------:R-:W-:Y:S01]  /*1f00*/  SHF.R.U32.HI R8, RZ, 0x3, R93 ;  /* 0x00000003ff087819 */ /* 0x000fe2000001165d */
[----:B------:R-:W-:Y:S01]  /*1f10*/  VIADD R26, R132, 0xffffffff ;  /* 0xffffffff841a7836 */ /* 0x000fe20000000000 */
[----:B------:R-:W-:Y:S01]  /*1f20*/  IADD3 R156, PT, PT, -R165, R4, RZ ;  /* 0x00000004a59c7210 */ /* 0x000fe20007ffe1ff */
[----:B------:R-:W3:Y:S01]  /*1f30*/  LDCU.64 UR10, c[0x0][0x388] ;  /* 0x00007100ff0a77ac */ /* 0x000ee20008000a00 */
[----:B------:R-:W-:Y:S01]  /*1f40*/  SHF.R.S32.HI R15, RZ, 0x1f, R10 ;  /* 0x0000001fff0f7819 */ /* 0x000fe2000001140a */
[----:B------:R-:W-:Y:S01]  /*1f50*/  IMAD.MOV.U32 R9, RZ, RZ, RZ ;  /* 0x000000ffff097224 */ /* 0x000fe200078e00ff */
[----:B------:R-:W-:Y:S01]  /*1f60*/  ISETP.GE.AND P5, PT, R8, R156, PT ;  /* 0x0000009c0800720c */ /* 0x000fe20003fa6270 */
[----:B------:R-:W4:Y:S01]  /*1f70*/  LDCU.64 UR8, c[0x0][0x390] ;  /* 0x00007200ff0877ac */ /* 0x000f220008000a00 */
[----:B------:R-:W-:Y:S01]  /*1f80*/  BSSY.RECONVERGENT B0, `(.L_x_4957) ;  /* 0x0000044000007945 */ /* 0x000fe20003800200 */
[----:B------:R-:W-:Y:S01]  /*1f90*/  IMAD.WIDE.U32 R16, R17, 0x40, R8 ;  /* 0x0000004011107825 */ /* 0x000fe200078e0008 */
[----:B------:R-:W5:Y:S01]  /*1fa0*/  @P0 LDC.64 R2, c[0x0][0x3b0] ;  /* 0x0000ec00ff020b82 */ /* 0x000f620000000a00 */
[----:B------:R-:W-:-:S02]  /*1fb0*/  UMOV UR4, 0x400 ;  /* 0x0000040000047882 */ /* 0x000fc40000000000 */
[----:B------:R-:W-:Y:S02]  /*1fc0*/  VIADD R9, R8, 0x10 ;  /* 0x0000001008097836 */ /* 0x000fe40000000000 */
[----:B--2---:R-:W-:-:S03]  /*1fd0*/  IMAD R15, R15, UR6, RZ ;  /* 0x000000060f0f7c24 */ /* 0x004fc6000f8e02ff */
[----:B------:R-:W2:Y:S01]  /*1fe0*/  @!P0 LDC.64 R6, c[0x0][0x398] ;  /* 0x0000e600ff068b82 */ /* 0x000ea20000000a00 */
[----:B------:R-:W-:Y:S01]  /*1ff0*/  ISETP.GE.AND P2, PT, R9, R156, PT ;  /* 0x0000009c0900720c */ /* 0x000fe20003f46270 */
[----:B------:R-:W-:Y:S01]  /*2000*/  IMAD R15, R10, UR7, R15 ;  /* 0x000000070a0f7c24 */ /* 0x000fe2000f8e020f */
[----:B-1----:R-:W-:Y:S01]  /*2010*/  ULEA UR5, UR5, UR4, 0x18 ;  /* 0x0000000405057291 */ /* 0x002fe2000f8ec0ff */
[----:B-----5:R-:W-:-:S04]  /*2020*/  @P0 IMAD.WIDE.U32 R20, R5, R2, RZ ;  /* 0x0000000205140225 */ /* 0x020fc800078e00ff */
[----:B------:R-:W-:Y:S02]  /*2030*/  IMAD.SHL.U32 R2, R93, 0x8, RZ ;  /* 0x000000085d027824 */ /* 0x000fe400078e00ff */
[----:B--2---:R-:W-:-:S03]  /*2040*/  @!P0 IMAD.WIDE.U32 R12, R166, R6, RZ ;  /* 0x00000006a60c8225 */ /* 0x004fc600078e00ff */
[----:B------:R-:W-:Y:S01]  /*2050*/  LOP3.LUT R164, R2, 0x38, RZ, 0xc0, !PT ;  /* 0x0000003802a47812 */ /* 0x000fe200078ec0ff */
[----:B------:R-:W-:-:S03]  /*2060*/  @!P0 IMAD R7, R166, R7, R13 ;  /* 0x00000007a6078224 */ /* 0x000fc600078e020d */
[----:B------:R-:W-:Y:S01]  /*2070*/  IADD3 R28, P1, PT, R164, R14, RZ ;  /* 0x0000000ea41c7210 */ /* 0x000fe20007f3e0ff */
[----:B------:R-:W-:Y:S01]  /*2080*/  @P0 IMAD R7, R5, R3, R21 ;  /* 0x0000000305070224 */ /* 0x000fe200078e0215 */
[----:B------:R-:W-:Y:S01]  /*2090*/  IADD3 R5, PT, PT, R8, 0x20, RZ ;  /* 0x0000002008057810 */ /* 0x000fe20007ffe0ff */
[----:B------:R-:W-:Y:S01]  /*20a0*/  @P0 IMAD.MOV.U32 R12, RZ, RZ, R20 ;  /* 0x000000ffff0c0224 */ /* 0x000fe200078e0014 */
[----:B------:R-:W-:Y:S01]  /*20b0*/  IADD3 R22, P0, PT, R164, R18, RZ ;  /* 0x00000012a4167210 */ /* 0x000fe20007f1e0ff */
[----:B------:R-:W-:Y:S01]  /*20c0*/  IMAD.SHL.U32 R6, R26, 0x40, RZ ;  /* 0x000000401a067824 */ /* 0x000fe200078e00ff */
[----:B------:R-:W-:Y:S01]  /*20d0*/  LOP3.LUT R20, R2, 0x1f8, RZ, 0xc0, !PT ;  /* 0x000001f802147812 */ /* 0x000fe200078ec0ff */
[----:B------:R-:W-:Y:S01]  /*20e0*/  VIADD R3, R8, 0x30 ;  /* 0x0000003008037836 */ /* 0x000fe20000000000 */
[----:B------:R-:W-:Y:S01]  /*20f0*/  IADD3.X R29, PT, PT, RZ, R0, RZ, P1, !PT ;  /* 0x00000000ff1d7210 */ /* 0x000fe20000ffe4ff */
[----:B------:R-:W-:Y:S01]  /*2100*/  IMAD.X R23, RZ, RZ, R11, P0 ;  /* 0x000000ffff177224 */ /* 0x000fe200000e060b */
[----:B------:R-:W-:Y:S01]  /*2110*/  LOP3.LUT R163, R20, 0x38, R93, 0x78, !PT ;  /* 0x0000003814a37812 */ /* 0x000fe200078e785d */
[----:B------:R-:W-:Y:S01]  /*2120*/  IMAD.IADD R0, R95, 0x1, -R6 ;  /* 0x000000015f007824 */ /* 0x000fe200078e0a06 */
[----:B------:R-:W-:Y:S01]  /*2130*/  IADD3 R20, P3, PT, R164, R12, RZ ;  /* 0x0000000ca4147210 */ /* 0x000fe20007f7e0ff */
[----:B------:R-:W-:Y:S01]  /*2140*/  IMAD.WIDE.U32 R18, R8, R102, R28 ;  /* 0x0000006608127225 */ /* 0x000fe200078e001c */
[----:B------:R-:W-:-:S02]  /*2150*/  LOP3.LUT R163, R163, 0x1e00, R2, 0xf8, !PT ;  /* 0x00001e00a3a37812 */ /* 0x000fc400078ef802 */
[----:B------:R-:W-:Y:S01]  /*2160*/  IADD3.X R21, PT, PT, RZ, R7, RZ, P3, !PT ;  /* 0x00000007ff157210 */ /* 0x000fe20001ffe4ff */
[----:B------:R-:W-:Y:S01]  /*2170*/  IMAD.WIDE.U32 R12, R8, R24, R22 ;  /* 0x00000018080c7225 */ /* 0x000fe200078e0016 */
[----:B---3--:R-:W-:Y:S02]  /*2180*/  LEA R158, P4, R18, UR10, 0x1 ;  /* 0x0000000a129e7c11 */ /* 0x008fe4000f8808ff */
[-C--:B------:R-:W-:Y:S01]  /*2190*/  ISETP.GE.AND P1, PT, R5, R156.reuse, PT ;  /* 0x0000009c0500720c */ /* 0x080fe20003f26270 */
[----:B------:R-:W-:Y:S01]  /*21a0*/  IMAD R159, R8, R103, R19 ;  /* 0x00000067089f7224 */ /* 0x000fe200078e0213 */
[----:B----4-:R-:W-:Y:S01]  /*21b0*/  LEA R160, P3, R12, UR8, 0x1 ;  /* 0x000000080ca07c11 */ /* 0x010fe2000f8608ff */
[----:B------:R-:W-:Y:S01]  /*21c0*/  IMAD R161, R8, R25, R13 ;  /* 0x0000001908a17224 */ /* 0x000fe200078e020d */
[----:B------:R-:W-:Y:S01]  /*21d0*/  ISETP.GE.AND P0, PT, R3, R156, PT ;  /* 0x0000009c0300720c */ /* 0x000fe20003f06270 */
[----:B------:R-:W-:Y:S01]  /*21e0*/  IMAD.WIDE.U32 R10, R10, UR6, R20 ;  /* 0x000000060a0a7c25 */ /* 0x000fe2000f8e0014 */
[----:B------:R-:W-:-:S02]  /*21f0*/  LEA.HI.X R159, R18, UR11, R159, 0x1, P4 ;  /* 0x0000000b129f7c11 */ /* 0x000fc4000a0f0c9f */
[----:B------:R-:W-:Y:S01]  /*2200*/  LEA.HI.X R161, R12, UR9, R161, 0x1, P3 ;  /* 0x000000090ca17c11 */ /* 0x000fe200098f0ca1 */
[----:B------:R-:W-:Y:S01]  /*2210*/  IMAD.IADD R15, R11, 0x1, R15 ;  /* 0x000000010b0f7824 */ /* 0x000fe200078e020f */
[----:B------:R-:W-:Y:S02]  /*2220*/  ISETP.GE.AND P6, PT, R8, R0, PT ;  /* 0x000000000800720c */ /* 0x000fe40003fc6270 */
[----:B------:R-:W-:Y:S02]  /*2230*/  LOP3.LUT R162, R164, 0x40, RZ, 0xfc, !PT ;  /* 0x00000040a4a27812 */ /* 0x000fe400078efcff */
[----:B------:R-:W-:Y:S01]  /*2240*/  LEA R163, R163, UR5, 0x1 ;  /* 0x00000005a3a37c11 */ /* 0x000fe2000f8e08ff */
[----:B------:R-:W-:Y:S08]  /*2250*/  @P5 BRA `(.L_x_4958) ;  /* 0x0000000000585947 */ /* 0x000ff00003800000 */
        /* <DEDUP_REMOVED lines=22> */
.L_x_4958:
[----:B------:R-:W-:Y:S05]  /*23c0*/  BSYNC.RECONVERGENT B0 ;  /* 0x0000000000007941 */ /* 0x000fea0003800200 */
.L_x_4957:
        /* <DEDUP_REMOVED lines=28> */
.L_x_4960:
[----:B------:R-:W-:Y:S05]  /*2590*/  BSYNC.RECONVERGENT B0 ;  /* 0x0000000000007941 */ /* 0x000fea0003800200 */
.L_x_4959:
        /* <DEDUP_REMOVED lines=31> */
.L_x_4962:
[----:B------:R-:W-:Y:S05]  /*2790*/  BSYNC.RECONVERGENT B0 ;  /* 0x0000000000007941 */ /* 0x000fea0003800200 */
.L_x_4961:
        /* <DEDUP_REMOVED lines=30> */
.L_x_4964:
[----:B------:R-:W-:Y:S05]  /*2980*/  BSYNC.RECONVERGENT B0 ;  /* 0x0000000000007941 */ /* 0x000fea0003800200 */
.L_x_4963:
        /* <DEDUP_REMOVED lines=17> */
.L_x_4966:
[----:B------:R-:W-:Y:S05]  /*2aa0*/  BSYNC.RECONVERGENT B0 ;  /* 0x0000000000007941 */ /* 0x000fea0003800200 */
.L_x_4965:
[----:B------:R-:W-:Y:S04]  /*2ab0*/  BSSY.RECONVERGENT B0, `(.L_x_4967) ;  /* 0x0000011000007945 */ /* 0x000fe80003800200 */
[----:B------:R-:W-:Y:S05]  /*2ac0*/  @P5 BRA `(.L_x_4968) ;  /* 0x00000000003c5947 */ /* 0x000fea0003800000 */
[----:B------:R-:W5:Y:S02]  /*2ad0*/  LDCU UR4, c[0x0][0x440] ;  /* 0x00008800ff0477ac */ /* 0x000f640008000800 */
[----:B-----5:R-:W-:Y:S02]  /*2ae0*/  ISETP.GE.AND P0, PT, R162, UR4, PT ;  /* 0x00000004a2007c0c */ /* 0x020fe4000bf06270 */
        /* <DEDUP_REMOVED lines=13> */
.L_x_4968:
[----:B------:R-:W-:Y:S05]  /*2bc0*/  BSYNC.RECONVERGENT B0 ;  /* 0x0000000000007941 */ /* 0x000fea0003800200 */
.L_x_4967:
        /* <DEDUP_REMOVED lines=19> */
.L_x_4970:
[----:B------:R-:W-:Y:S05]  /*2d00*/  BSYNC.RECONVERGENT B0 ;  /* 0x0000000000007941 */ /* 0x000fea0003800200 */
.L_x_4969:
        /* <DEDUP_REMOVED lines=17> */
.L_x_4972:
[----:B------:R-:W-:Y:S05]  /*2e20*/  BSYNC.RECONVERGENT B0 ;  /* 0x0000000000007941 */ /* 0x000fea0003800200 */
.L_x_4971:
[----:B------:R-:W0:Y:S01]  /*2e30*/  LDGDEPBAR ;  /* 0x00000000000079af */ /* 0x000e220000000000 */
[--C-:B-1----:R-:W-:Y:S01]  /*2e40*/  SHF.R.U32.HI R13, RZ, 0x1, R93.reuse ;  /* 0x00000001ff0d7819 */ /* 0x102fe2000001165d */
[----:B------:R-:W-:Y:S01]  /*2e50*/  IMAD.SHL.U32 R7, R93, 0x40, RZ ;  /* 0x000000405d077824 */ /* 0x000fe200078e00ff */
[----:B------:R-:W-:Y:S01]  /*2e60*/  SHF.R.U32.HI R94, RZ, 0x2, R93 ;  /* 0x00000002ff5e7819 */ /* 0x000fe2000001165d */
[----:B------:R-:W-:Y:S01]  /*2e70*/  BSSY.RECONVERGENT B0, `(.L_x_4973) ;  /* 0x0000024000007945 */ /* 0x000fe20003800200 */
[----:B------:R-:W-:Y:S02]  /*2e80*/  LOP3.LUT R8, R13, 0x1f0, RZ, 0xc0, !PT ;  /* 0x000001f00d087812 */ /* 0x000fe400078ec0ff */
[----:B------:R-:W-:Y:S02]  /*2e90*/  LOP3.LUT R94, R94, 0x7, RZ, 0xc0, !PT ;  /* 0x000000075e5e7812 */ /* 0x000fe400078ec0ff */
[----:B------:R-:W-:Y:S02]  /*2ea0*/  IADD3 R11, PT, PT, R8, 0x1, R165 ;  /* 0x00000001080b7810 */ /* 0x000fe40007ffe0a5 */
[----:B----4-:R-:W-:-:S02]  /*2eb0*/  LOP3.LUT R15, R7, 0x1c0, RZ, 0xc0, !PT ;  /* 0x000001c0070f7812 */ /* 0x010fc400078ec0ff */
[----:B------:R-:W-:Y:S01]  /*2ec0*/  IADD3 R94, PT, PT, -R4, R11, R94 ;  /* 0x0000000b045e7210 */ /* 0x000fe20007ffe15e */
[----:B------:R-:W-:Y:S01]  /*2ed0*/  IMAD.SHL.U32 R4, R93, 0x20, RZ ;  /* 0x000000205d047824 */ /* 0x000fe200078e00ff */
[----:B------:R-:W-:Y:S01]  /*2ee0*/  LOP3.LUT R7, R7, 0x200, RZ, 0xc0, !PT ;  /* 0x0000020007077812 */ /* 0x000fe200078ec0ff */
[C---:B------:R-:W-:Y:S01]  /*2ef0*/  IMAD.SHL.U32 R11, R24.reuse, 0x10, RZ ;  /* 0x00000010180b7824 */ /* 0x040fe200078e00ff */
[----:B------:R-:W-:Y:S02]  /*2f00*/  LOP3.LUT R8, R15, 0x38, R2, 0xf8, !PT ;  /* 0x000000380f087812 */ /* 0x000fe400078ef802 */
[----:B------:R-:W-:Y:S02]  /*2f10*/  LOP3.LUT R155, R7, 0x7c00, R4, 0xf8, !PT ;  /* 0x00007c00079b7812 */ /* 0x000fe400078ef804 */
[----:B------:R-:W-:Y:S02]  /*2f20*/  SHF.R.U32.HI R10, RZ, 0x4, R93 ;  /* 0x00000004ff0a7819 */ /* 0x000fe4000001165d */
[----:B------:R-:W-:Y:S01]  /*2f30*/  SHF.L.U64.HI R2, R24, 0x4, R25 ;  /* 0x0000000418027819 */ /* 0x000fe20000010219 */
[----:B------:R-:W-:-:S04]  /*2f40*/  DEPBAR.LE SB0, 0x0 ;  /* 0x000080000000791a */ /* 0x000fc80000000000 */
[----:B------:R-:W-:Y:S02]  /*2f50*/  LOP3.LUT R4, R8, 0x8, R13, 0x78, !PT ;  /* 0x0000000808047812 */ /* 0x000fe400078e780d */
        /* <DEDUP_REMOVED lines=19> */
.L_x_4974:
[----:B------:R4:W-:Y:S04]  /*3090*/  STS.128 [R163+0x8000], RZ ;  /* 0x008000ffa3007388 */ /* 0x0009e80000000c00 */
[----:B------:R4:W-:Y:S02]  /*30a0*/  STS.128 [R163+0xa000], RZ ;  /* 0x00a000ffa3007388 */ /* 0x0009e40000000c00 */
.L_x_4975:
[----:B------:R-:W-:Y:S05]  /*30b0*/  BSYNC.RECONVERGENT B0 ;  /* 0x0000000000007941 */ /* 0x000fea0003800200 */
.L_x_4973:
[-C--:B------:R-:W-:Y:S01]  /*30c0*/  ISETP.GE.AND P1, PT, R9, R0.reuse, PT ;  /* 0x000000000900720c */ /* 0x080fe20003f26270 */
[----:B------:R-:W-:Y:S01]  /*30d0*/  IMAD.SHL.U32 R10, R10, 0x400, RZ ;  /* 0x000004000a0a7824 */ /* 0x000fe200078e00ff */
[----:B------:R-:W-:Y:S01]  /*30e0*/  ISETP.GE.AND P3, PT, R3, R0, PT ;  /* 0x000000000300720c */ /* 0x000fe20003f66270 */
[----:B------:R-:W-:Y:S01]  /*30f0*/  IMAD.IADD R155, R4, 0x1, R155 ;  /* 0x00000001049b7824 */ /* 0x000fe200078e029b */
[----:B------:R-:W-:Y:S01]  /*3100*/  LOP3.LUT R3, R8, 0x8, R93, 0x78, !PT ;  /* 0x0000000808037812 */ /* 0x000fe200078e785d */
[----:B------:R-:W-:Y:S01]  /*3110*/  BSSY.RECONVERGENT B0, `(.L_x_4976) ;  /* 0x0000019000007945 */ /* 0x000fe20003800200 */
        /* <DEDUP_REMOVED lines=24> */
.L_x_4977:
[----:B------:R-:W-:Y:S05]  /*32a0*/  BSYNC.RECONVERGENT B0 ;  /* 0x0000000000007941 */ /* 0x000fea0003800200 */
.L_x_4976:
        /* <DEDUP_REMOVED lines=21> */
.L_x_4979:
[----:B------:R-:W-:Y:S05]  /*3400*/  BSYNC.RECONVERGENT B0 ;  /* 0x0000000000007941 */ /* 0x000fea0003800200 */
.L_x_4978:
        /* <DEDUP_REMOVED lines=19> */
.L_x_4981:
[----:B------:R-:W-:Y:S05]  /*3540*/  BSYNC.RECONVERGENT B0 ;  /* 0x0000000000007941 */ /* 0x000fea0003800200 */
.L_x_4980:
[----:B------:R-:W-:Y:S01]  /*3550*/  LDSM.16.M88.4 R80, [R155] ;  /* 0x000000009b50783b */ /* 0x000fe20000000200 */
[----:B------:R-:W-:Y:S01]  /*3560*/  IMAD.MOV.U32 R5, RZ, RZ, 0x20 ;  /* 0x00000020ff057424 */ /* 0x000fe200078e00ff */
[----:B------:R-:W-:Y:S01]  /*3570*/  R2P PR, R93, 0x6 ;  /* 0x000000065d007804 */ /* 0x000fe20000000000 */
[----:B-1----:R-:W-:Y:S01]  /*3580*/  VIADD R2, R154, UR5 ;  /* 0x000000059a027c36 */ /* 0x002fe20008000000 */
[----:B------:R-:W1:Y:S01]  /*3590*/  LDSM.16.M88.4 R52, [R154+UR5+0x4000] ;  /* 0x004000059a34783b */ /* 0x000e620008000200 */
[----:B------:R-:W-:Y:S01]  /*35a0*/  IMAD.MOV.U32 R0, RZ, RZ, 0x40 ;  /* 0x00000040ff007424 */ /* 0x000fe200078e00ff */
[----:B------:R-:W-:Y:S02]  /*35b0*/  ISETP.GT.AND P0, PT, R26, R157, PT ;  /* 0x0000009d1a00720c */ /* 0x000fe40003f04270 */
[----:B------:R-:W5:Y:S01]  /*35c0*/  LDSM.16.M88.4 R44, [R154+UR5+0x4800] ;  /* 0x004800059a2c783b */ /* 0x000f620008000200 */
[----:B------:R-:W-:Y:S02]  /*35d0*/  SEL R5, R5, 0xffffffe0, !P1 ;  /* 0xffffffe005057807 */ /* 0x000fe40004800000 */
[----:B------:R-:W-:Y:S01]  /*35e0*/  SEL R0, R0, 0xffffffc0, !P2 ;  /* 0xffffffc000007807 */ /* 0x000fe20005000000 */
[----:B------:R-:W4:Y:S01]  /*35f0*/  LDSM.16.M88.4 R36, [R154+UR5+0x5000] ;  /* 0x005000059a24783b */ /* 0x000f220008000200 */
[C---:B------:R-:W-:Y:S01]  /*3600*/  IADD3 R149, PT, PT, R2.reuse, R5, RZ ;  /* 0x0000000502957210 */ /* 0x040fe20007ffe0ff */
[C---:B------:R-:W-:Y:S01]  /*3610*/  IMAD.IADD R153, R155.reuse, 0x1, R5 ;  /* 0x000000019b997824 */ /* 0x040fe200078e0205 */
[----:B------:R-:W-:Y:S01]  /*3620*/  IADD3 R148, PT, PT, R2, R0, RZ ;  /* 0x0000000002947210 */ /* 0x000fe20007ffe0ff */
[----:B--2---:R-:W2:Y:S01]  /*3630*/  LDSM.16.M88.4 R16, [R154+UR5+0x5800] ;  /* 0x005800059a10783b */ /* 0x004ea20008000200 */
[----:B------:R-:W-:Y:S01]  /*3640*/  IMAD.IADD R152, R155, 0x1, R0 ;  /* 0x000000019b987824 */ /* 0x000fe200078e0200 */
[----:B------:R-:W-:-:S02]  /*3650*/  VIMNMX R101, PT, PT, R94, R95, PT ;  /* 0x0000005f5e657248 */ /* 0x000fc40003fe0100 */
[----:B------:R-:W-:Y:S01]  /*3660*/  LDSM.16.M88.4 R12, [R153] ;  /* 0x00000000990c783b */ /* 0x000fe20000000200 */
[C---:B------:R-:W-:Y:S01]  /*3670*/  IMAD.IADD R151, R5.reuse, 0x1, R152 ;  /* 0x0000000105977824 */ /* 0x040fe200078e0298 */
[----:B------:R-:W-:Y:S02]  /*3680*/  IADD3 R147, PT, PT, R5, R148, RZ ;  /* 0x0000009405937210 */ /* 0x000fe40007ffe0ff */
[----:B------:R-:W2:Y:S01]  /*3690*/  LDSM.16.M88.4 R60, [R149+0x4000] ;  /* 0x00400000953c783b */ /* 0x000ea20000000200 */
[----:B------:R-:W-:-:S03]  /*36a0*/  VIADDMNMX R2, R94, 0x8, R95, PT ;  /* 0x000000085e027846 */ /* 0x000fc6000380015f */
[----:B---3--:R-:W3:Y:S04]  /*36b0*/  LDSM.16.M88.4 R20, [R149+0x4800] ;  /* 0x004800009514783b */ /* 0x008ee80000000200 */
        /* <DEDUP_REMOVED lines=9> */
[C---:B----4-:R-:W-:Y:S03]  /*3750*/  HMMA.16816.F32.BF16 R40, R80.reuse, R36, RZ ;  /* 0x000000245028723c */ /* 0x050fe600000418ff */
[----:B------:R-:W-:Y:S04]  /*3760*/  LDSM.16.M88.4 R68, [R154+UR5+0x6000] ;  /* 0x006000059a44783b */ /* 0x000fe80008000200 */
[----:B------:R-:W0:Y:S01]  /*3770*/  LDGDEPBAR ;  /* 0x00000000000079af */ /* 0x000e220000000000 */
        /* <DEDUP_REMOVED lines=14> */
[----:B------:R-:W3:Y:S07]  /*3860*/  LDSM.16.M88.4 R8, [R151] ;  /* 0x000000009708783b */ /* 0x000eee0000000200 */
[C---:B-1----:R-:W-:Y:S08]  /*3870*/  HMMA.16816.F32.BF16 R32, R12.reuse, R16, R32 ;  /* 0x000000100c20723c */ /* 0x042ff00000041820 */
[----:B------:R-:W-:Y:S01]  /*3880*/  HMMA.16816.F32.BF16 R80, R12, R18, R80 ;  /* 0x000000120c50723c */ /* 0x000fe20000041850 */
[----:B------:R-:W1:Y:S04]  /*3890*/  LDSM.16.M88.4 R16, [R147+0x5000] ;  /* 0x005000009310783b */ /* 0x000e680000000200 */
        /* <DEDUP_REMOVED lines=10> */
[C---:B--2---:R-:W-:Y:S08]  /*3940*/  HMMA.16816.F32.BF16 R32, R28.reuse, R60, R32 ;  /* 0x0000003c1c20723c */ /* 0x044ff00000041820 */
[----:B------:R-:W-:Y:S01]  /*3950*/  HMMA.16816.F32.BF16 R80, R28, R62, R80 ;  /* 0x0000003e1c50723c */ /* 0x000fe20000041850 */
[----:B------:R-:W2:Y:S04]  /*3960*/  LDSM.16.M88.4 R60, [R154+UR5+0x7000] ;  /* 0x007000059a3c783b */ /* 0x000ea80008000200 */
[----:B------:R-:W2:Y:S03]  /*3970*/  LDSM.16.M88.4 R28, [R154+UR5+0x7800] ;  /* 0x007800059a1c783b */ /* 0x000ea60008000200 */
        /* <DEDUP_REMOVED lines=9> */
[C---:B----4-:R-:W-:Y:S08]  /*3a10*/  HMMA.16816.F32.BF16 R32, R8.reuse, R12, R32 ;  /* 0x0000000c0820723c */ /* 0x050ff00000041820 */
[----:B------:R-:W-:Y:S01]  /*3a20*/  HMMA.16816.F32.BF16 R80, R8, R14, R80 ;  /* 0x0000000e0850723c */ /* 0x000fe20000041850 */
[----:B------:R-:W3:Y:S04]  /*3a30*/  LDSM.16.M88.4 R12, [R149+0x6800] ;  /* 0x00680000950c783b */ /* 0x000ee80000000200 */
[----:B------:R-:W4:Y:S03]  /*3a40*/  LDSM.16.M88.4 R8, [R149+0x7000] ;  /* 0x007000009508783b */ /* 0x000f260000000200 */
[C---:B------:R-:W-:Y:S08]  /*3a50*/  HMMA.16816.F32.BF16 R56, R20.reuse, R68, R56 ;  /* 0x000000441438723c */ /* 0x040ff00000041838 */
[C---:B------:R-:W-:Y:S01]  /*3a60*/  HMMA.16816.F32.BF16 R52, R20.reuse, R70, R52 ;  /* 0x000000461434723c */ /* 0x040fe20000041834 */
[----:B------:R-:W4:Y:S07]  /*3a70*/  LDSM.16.M88.4 R68, [R148+0x6800] ;  /* 0x006800009444783b */ /* 0x000f2e0000000200 */
        /* <DEDUP_REMOVED lines=8> */
[----:B------:R-:W-:Y:S04]  /*3b00*/  LDSM.16.M88.4 R28, [R151+0x2000] ;  /* 0x00200000971c783b */ /* 0x000fe80000000200 */
[----:B------:R-:W2:Y:S03]  /*3b10*/  LDSM.16.M88.4 R20, [R147+0x6000] ;  /* 0x006000009314783b */ /* 0x000ea60000000200 */
        /* <DEDUP_REMOVED lines=19> */
[----:B------:R-:W-:Y:S08]  /*3c50*/  HMMA.16816.F32.BF16 R80, R76, R62, R80 ;  /* 0x0000003e4c50723c */ /* 0x000ff00000041850 */
[C---:B------:R-:W-:Y:S08]  /*3c60*/  HMMA.16816.F32.BF16 R56, R28.reuse, R20, R56 ;  /* 0x000000141c38723c */ /* 0x040ff00000041838 */
[C---:B------:R-:W-:Y:S08]  /*3c70*/  HMMA.16816.F32.BF16 R52, R28.reuse, R22, R52 ;  /* 0x000000161c34723c */ /* 0x040ff00000041834 */
[C---:B-1----:R-:W-:Y:S08]  /*3c80*/  HMMA.16816.F32.BF16 R48, R28.reuse, R16, R48 ;  /* 0x000000101c30723c */ /* 0x042ff00000041830 */
[C---:B------:R-:W-:Y:S08]  /*3c90*/  HMMA.16816.F32.BF16 R44, R28.reuse, R18, R44 ;  /* 0x000000121c2c723c */ /* 0x040ff0000004182c */
[C---:B---3--:R-:W-:Y:S08]  /*3ca0*/  HMMA.16816.F32.BF16 R40, R28.reuse, R12, R40 ;  /* 0x0000000c1c28723c */ /* 0x048ff00000041828 */
        /* <DEDUP_REMOVED lines=16> */
.L_x_4983:
        /* <DEDUP_REMOVED lines=59> */
.L_x_4984:
        /* <DEDUP_REMOVED lines=52> */
.L_x_4982:
[----:B------:R-:W-:Y:S01]  /*44a0*/  IMAD.SHL.U32 R3, R93, 0x2, RZ ;  /* 0x000000025d037824 */ /* 0x000fe200078e00ff */
[----:B------:R-:W2:Y:S01]  /*44b0*/  LDCU UR4, c[0x0][0x45c] ;  /* 0x00008b80ff0477ac */ /* 0x000ea20008000800 */
[----:B------:R-:W-:-:S03]  /*44c0*/  IMAD.IADD R150, R7, 0x1, R4 ;  /* 0x0000000107967824 */ /* 0x000fc600078e0204 */
[----:B------:R-:W-:Y:S02]  /*44d0*/  LOP3.LUT R3, R3, 0x6, RZ, 0xc0, !PT ;  /* 0x0000000603037812 */ /* 0x000fe400078ec0ff */
[----:B------:R-:W-:Y:S02]  /*44e0*/  LEA R150, R150, UR5, 0x1 ;  /* 0x0000000596967c11 */ /* 0x000fe4000f8e08ff */
[C---:B------:R-:W-:Y:S02]  /*44f0*/  LOP3.LUT R22, R6.reuse, R3, RZ, 0xfc, !PT ;  /* 0x0000000306167212 */ /* 0x040fe400078efcff */
[C-C-:B------:R-:W-:Y:S01]  /*4500*/  LOP3.LUT R21, R6.reuse, 0x1, R3.reuse, 0xfe, !PT ;  /* 0x0000000106157812 */ /* 0x140fe200078efe03 */
[----:B------:R-:W-:Y:S01]  /*4510*/  LDSM.16.MT88.4 R68, [R150+0xa000] ;  /* 0x00a000009644783b */ /* 0x000fe20000004200 */
[C-C-:B------:R-:W-:Y:S01]  /*4520*/  LOP3.LUT R15, R6.reuse, 0x8, R3.reuse, 0xfe, !PT ;  /* 0x00000008060f7812 */ /* 0x140fe200078efe03 */
[--C-:B------:R-:W-:Y:S01]  /*4530*/  IMAD.IADD R146, R5, 0x1, R150.reuse ;  /* 0x0000000105927824 */ /* 0x100fe200078e0296 */
[----:B------:R-:W-:Y:S01]  /*4540*/  LOP3.LUT R17, R6, 0x9, R3, 0xfe, !PT ;  /* 0x0000000906117812 */ /* 0x000fe200078efe03 */
[----:B------:R-:W-:Y:S01]  /*4550*/  IMAD.IADD R145, R0, 0x1, R150 ;  /* 0x0000000100917824 */ /* 0x000fe200078e0296 */
[----:B------:R-:W-:-:S02]  /*4560*/  ISETP.GE.AND P0, PT, R22, R2, PT ;  /* 0x000000021600720c */ /* 0x000fc40003f06270 */
[-C--:B------:R-:W-:Y:S01]  /*4570*/  ISETP.GE.AND P4, PT, R21, R101.reuse, PT ;  /* 0x000000651500720c */ /* 0x080fe20003f86270 */
[----:B------:R-:W-:Y:S01]  /*4580*/  LDSM.16.MT88.4 R76, [R146+0xa000] ;  /* 0x00a00000924c783b */ /* 0x000fe20000004200 */
[----:B-1----:R-:W-:Y:S01]  /*4590*/  LOP3.LUT R10, R6, 0x10, R3, 0xfe, !PT ;  /* 0x00000010060a7812 */ /* 0x002fe200078efe03 */
[----:B------:R-:W-:Y:S01]  /*45a0*/  IMAD.IADD R144, R5, 0x1, R145 ;  /* 0x0000000105907824 */ /* 0x000fe200078e0291 */
[-C--:B------:R-:W-:Y:S01]  /*45b0*/  ISETP.GE.AND P5, PT, R22, R101.reuse, PT ;  /* 0x000000651600720c */ /* 0x080fe20003fa6270 */
[----:B------:R-:W-:Y:S01]  /*45c0*/  LDSM.16.MT88.4 R84, [R145+0xa000] ;  /* 0x00a000009154783b */ /* 0x000fe20000004200 */
[----:B------:R-:W-:Y:S02]  /*45d0*/  ISETP.GE.AND P1, PT, R21, R2, PT ;  /* 0x000000021500720c */ /* 0x000fe40003f26270 */
[----:B------:R-:W-:Y:S01]  /*45e0*/  LOP3.LUT R11, R6, 0x11, R3, 0xfe, !PT ;  /* 0x00000011060b7812 */ /* 0x000fe200078efe03 */
[----:B------:R-:W-:Y:S01]  /*45f0*/  LDSM.16.MT88.4 R60, [R144+0x8000] ;  /* 0x00800000903c783b */ /* 0x000fe20000004200 */
[----:B------:R-:W-:-:S02]  /*4600*/  ISETP.GE.AND P3, PT, R15, R101, PT ;  /* 0x000000650f00720c */ /* 0x000fc40003f66270 */
[----:B------:R-:W-:Y:S01]  /*4610*/  ISETP.GE.AND P6, PT, R15, R2, PT ;  /* 0x000000020f00720c */ /* 0x000fe20003fc6270 */
[----:B------:R-:W-:Y:S01]  /*4620*/  LDSM.16.MT88.4 R104, [R146+0x8800] ;  /* 0x008800009268783b */ /* 0x000fe20000004200 */
[----:B------:R-:W-:Y:S02]  /*4630*/  ISETP.GE.AND P2, PT, R17, R101, PT ;  /* 0x000000651100720c */ /* 0x000fe40003f46270 */
[----:B------:R-:W-:Y:S01]  /*4640*/  FSEL R58, R58, -INF , !P0 ;  /* 0xff8000003a3a7808 */ /* 0x000fe20004000000 */
[----:B------:R-:W-:Y:S01]  /*4650*/  LDSM.16.MT88.4 R28, [R145+0x8800] ;  /* 0x00880000911c783b */ /* 0x000fe20000004200 */
[----:B------:R-:W-:Y:S02]  /*4660*/  FSEL R57, R57, -INF , !P4 ;  /* 0xff80000039397808 */ /* 0x000fe40006000000 */
[----:B------:R-:W-:Y:S02]  /*4670*/  LOP3.LUT R8, R6, 0x18, R3, 0xfe, !PT ;  /* 0x0000001806087812 */ /* 0x000fe400078efe03 */
[----:B------:R-:W-:-:S02]  /*4680*/  FSEL R15, R56, -INF , !P5 ;  /* 0xff800000380f7808 */ /* 0x000fc40006800000 */
[CC--:B------:R-:W-:Y:S02]  /*4690*/  ISETP.GE.AND P0, PT, R10.reuse, R101.reuse, PT ;  /* 0x000000650a00720c */ /* 0x0c0fe40003f06270 */
[-C--:B------:R-:W-:Y:S02]  /*46a0*/  ISETP.GE.AND P4, PT, R10, R2.reuse, PT ;  /* 0x000000020a00720c */ /* 0x080fe40003f86270 */
[----:B------:R-:W-:Y:S02]  /*46b0*/  ISETP.GE.AND P5, PT, R17, R2, PT ;  /* 0x000000021100720c */ /* 0x000fe40003fa6270 */
[----:B------:R-:W-:Y:S02]  /*46c0*/  FSEL R10, R59, -INF , !P1 ;  /* 0xff8000003b0a7808 */ /* 0x000fe40004800000 */
[----:B------:R-:W-:Y:S02]  /*46d0*/  LOP3.LUT R14, R6, 0x19, R3, 0xfe, !PT ;  /* 0x00000019060e7812 */ /* 0x000fe400078efe03 */
[----:B------:R-:W-:-:S02]  /*46e0*/  ISETP.GE.AND P1, PT, R11, R101, PT ;  /* 0x000000650b00720c */ /* 0x000fc40003f26270 */
[----:B------:R-:W-:Y:S02]  /*46f0*/  LOP3.LUT R9, R6, 0x20, R3, 0xfe, !PT ;  /* 0x0000002006097812 */ /* 0x000fe400078efe03 */
[----:B------:R-:W-:Y:S02]  /*4700*/  FSEL R17, R52, -INF , !P3 ;  /* 0xff80000034117808 */ /* 0x000fe40005800000 */
[----:B------:R-:W-:Y:S02]  /*4710*/  FSEL R54, R54, -INF , !P6 ;  /* 0xff80000036367808 */ /* 0x000fe40007000000 */
[----:B------:R-:W-:Y:S02]  /*4720*/  FSEL R53, R53, -INF , !P2 ;  /* 0xff80000035357808 */ /* 0x000fe40005000000 */
[----:B------:R-:W-:Y:S02]  /*4730*/  ISETP.GE.AND P3, PT, R11, R2, PT ;  /* 0x000000020b00720c */ /* 0x000fe40003f66270 */
[----:B------:R-:W-:-:S02]  /*4740*/  ISETP.GE.AND P6, PT, R8, R101, PT ;  /* 0x000000650800720c */ /* 0x000fc40003fc6270 */
[----:B------:R-:W-:Y:S02]  /*4750*/  ISETP.GE.AND P2, PT, R8, R2, PT ;  /* 0x000000020800720c */ /* 0x000fe40003f46270 */
[----:B------:R-:W-:Y:S02]  /*4760*/  LOP3.LUT R13, R6, 0x21, R3, 0xfe, !PT ;  /* 0x00000021060d7812 */ /* 0x000fe400078efe03 */
[----:B------:R-:W-:Y:S02]  /*4770*/  FSEL R8, R55, -INF , !P5 ;  /* 0xff80000037087808 */ /* 0x000fe40006800000 */
[----:B------:R-:W-:Y:S02]  /*4780*/  ISETP.GE.AND P5, PT, R14, R101, PT ;  /* 0x000000650e00720c */ /* 0x000fe40003fa6270 */
[----:B------:R-:W-:Y:S02]  /*4790*/  FSEL R11, R48, -INF , !P0 ;  /* 0xff800000300b7808 */ /* 0x000fe40004000000 */
[----:B------:R-:W-:-:S02]  /*47a0*/  FSEL R50, R50, -INF , !P4 ;  /* 0xff80000032327808 */ /* 0x000fc40006000000 */
[----:B------:R-:W-:Y:S02]  /*47b0*/  FSEL R49, R49, -INF , !P1 ;  /* 0xff80000031317808 */ /* 0x000fe40004800000 */
[--C-:B------:R-:W-:Y:S02]  /*47c0*/  LOP3.LUT R12, R6, 0x28, R3.reuse, 0xfe, !PT ;  /* 0x00000028060c7812 */ /* 0x100fe400078efe03 */
[-C--:B------:R-:W-:Y:S02]  /*47d0*/  ISETP.GE.AND P0, PT, R14, R2.reuse, PT ;  /* 0x000000020e00720c */ /* 0x080fe40003f06270 */
[C---:B------:R-:W-:Y:S02]  /*47e0*/  ISETP.GE.AND P4, PT, R9.reuse, R101, PT ;  /* 0x000000650900720c */ /* 0x040fe40003f86270 */
[----:B------:R-:W-:Y:S02]  /*47f0*/  ISETP.GE.AND P1, PT, R9, R2, PT ;  /* 0x000000020900720c */ /* 0x000fe40003f26270 */
[----:B------:R-:W-:-:S02]  /*4800*/  LOP3.LUT R20, R6, 0x29, R3, 0xfe, !PT ;  /* 0x0000002906147812 */ /* 0x000fc400078efe03 */
[C-C-:B------:R-:W-:Y:S02]  /*4810*/  LOP3.LUT R19, R6.reuse, 0x30, R3.reuse, 0xfe, !PT ;  /* 0x0000003006137812 */ /* 0x140fe400078efe03 */
[C-C-:B------:R-:W-:Y:S02]  /*4820*/  LOP3.LUT R18, R6.reuse, 0x31, R3.reuse, 0xfe, !PT ;  /* 0x0000003106127812 */ /* 0x140fe400078efe03 */
[--C-:B------:R-:W-:Y:S02]  /*4830*/  LOP3.LUT R16, R6, 0x38, R3.reuse, 0xfe, !PT ;  /* 0x0000003806107812 */ /* 0x100fe400078efe03 */
[----:B------:R-:W-:Y:S02]  /*4840*/  FSEL R14, R51, -INF , !P3 ;  /* 0xff800000330e7808 */ /* 0x000fe40005800000 */
[----:B------:R-:W-:Y:S02]  /*4850*/  FSEL R9, R44, -INF , !P6 ;  /* 0xff8000002c097808 */ /* 0x000fe40007000000 */
[----:B------:R-:W-:-:S02]  /*4860*/  LOP3.LUT R3, R6, 0x39, R3, 0xfe, !PT ;  /* 0x0000003906037812 */ /* 0x000fc400078efe03 */
[CC--:B------:R-:W-:Y:S02]  /*4870*/  ISETP.GE.AND P3, PT, R13.reuse, R101.reuse, PT ;  /* 0x000000650d00720c */ /* 0x0c0fe40003f66270 */
[-C--:B------:R-:W-:Y:S02]  /*4880*/  ISETP.GE.AND P6, PT, R13, R2.reuse, PT ;  /* 0x000000020d00720c */ /* 0x080fe40003fc6270 */
[----:B------:R-:W-:Y:S02]  /*4890*/  FSEL R6, R46, -INF , !P2 ;  /* 0xff8000002e067808 */ /* 0x000fe40005000000 */
[----:B------:R-:W-:Y:S02]  /*48a0*/  FSEL R13, R45, -INF , !P5 ;  /* 0xff8000002d0d7808 */ /* 0x000fe40006800000 */
[C---:B------:R-:W-:Y:S02]  /*48b0*/  ISETP.GE.AND P2, PT, R12.reuse, R101, PT ;  /* 0x000000650c00720c */ /* 0x040fe40003f46270 */
[----:B------:R-:W-:-:S02]  /*48c0*/  ISETP.GE.AND P5, PT, R12, R2, PT ;  /* 0x000000020c00720c */ /* 0x000fc40003fa6270 */
[----:B------:R-:W-:Y:S02]  /*48d0*/  FSEL R12, R47, -INF , !P0 ;  /* 0xff8000002f0c7808 */ /* 0x000fe40004000000 */
[----:B------:R-:W-:Y:S01]  /*48e0*/  FSEL R141, R40, -INF , !P4 ;  /* 0xff800000288d7808 */ /* 0x000fe20006000000 */
[----:B------:R-:W-:Y:S01]  /*48f0*/  LDSM.16.MT88.4 R44, [R146+0x8000] ;  /* 0x00800000922c783b */ /* 0x000fe20000004200 */
[C---:B------:R-:W-:Y:S02]  /*4900*/  ISETP.GE.AND P0, PT, R20.reuse, R101, PT ;  /* 0x000000651400720c */ /* 0x040fe40003f06270 */
        /* <DEDUP_REMOVED lines=8> */
[----:B------:R-:W-:-:S02]  /*4990*/  FSEL R134, R43, -INF , !P6 ;  /* 0xff8000002b867808 */ /* 0x000fc40007000000 */
[----:B------:R-:W-:Y:S02]  /*49a0*/  FSEL R139, R36, -INF , !P2 ;  /* 0xff800000248b7808 */ /* 0x000fe40005000000 */
[----:B------:R-:W-:Y:S02]  /*49b0*/  FSEL R137, R37, -INF , !P0 ;  /* 0xff80000025897808 */ /* 0x000fe40004000000 */
[CC--:B------:R-:W-:Y:S02]  /*49c0*/  ISETP.GE.AND P6, PT, R18.reuse, R101.reuse, PT ;  /* 0x000000651200720c */ /* 0x0c0fe40003fc6270 */
[----:B------:R-:W-:Y:S02]  /*49d0*/  ISETP.GE.AND P2, PT, R18, R2, PT ;  /* 0x000000021200720c */ /* 0x000fe40003f46270 */
[----:B------:R-:W-:Y:S02]  /*49e0*/  ISETP.GE.AND P0, PT, R16, R101, PT ;  /* 0x000000651000720c */ /* 0x000fe40003f06270 */
[----:B------:R-:W-:-:S02]  /*49f0*/  FMNMX3.FTZ R18, R20, R49, R9, !PT ;  /* 0x0000003114127276 */ /* 0x000fc40007810009 */
[----:B------:R-:W-:Y:S02]  /*4a00*/  FMNMX3.FTZ R19, R19, R8, R50, !PT ;  /* 0x0000000813137276 */ /* 0x000fe40007810032 */
[----:B------:R-:W-:Y:S02]  /*4a10*/  FSEL R133, R33, -INF , !P6 ;  /* 0xff80000021857808 */ /* 0x000fe40007000000 */
[----:B------:R-:W-:Y:S02]  /*4a20*/  FSEL R131, R80, -INF , !P0 ;  /* 0xff80000050837808 */ /* 0x000fe40004000000 */
[----:B------:R-:W-:Y:S02]  /*4a30*/  FMNMX3.FTZ R18, R18, R13, R141, !PT ;  /* 0x0000000d12127276 */ /* 0x000fe4000781008d */
[C---:B------:R-:W-:Y:S02]  /*4a40*/  ISETP.GE.AND P6, PT, R3.reuse, R101, PT ;  /* 0x000000650300720c */ /* 0x040fe40003fc6270 */
[----:B------:R-:W-:-:S02]  /*4a50*/  ISETP.GE.AND P0, PT, R3, R2, PT ;  /* 0x000000020300720c */ /* 0x000fc40003f06270 */
[----:B------:R-:W-:Y:S02]  /*4a60*/  FMNMX3.FTZ R3, R19, R14, R6, !PT ;  /* 0x0000000e13037276 */ /* 0x000fe40007810006 */
[----:B------:R-:W-:Y:S02]  /*4a70*/  FSEL R135, R32, -INF , !P1 ;  /* 0xff80000020877808 */ /* 0x000fe40004800000 */
[----:B------:R-:W-:Y:S02]  /*4a80*/  FMNMX3.FTZ R18, R18, R143, R139, !PT ;  /* 0x0000008f12127276 */ /* 0x000fe4000781008b */
[----:B------:R-:W-:Y:S02]  /*4a90*/  FSEL R138, R38, -INF , !P5 ;  /* 0xff800000268a7808 */ /* 0x000fe40006800000 */
[----:B------:R-:W-:Y:S02]  /*4aa0*/  FMNMX3.FTZ R3, R3, R12, R130, !PT ;  /* 0x0000000c03037276 */ /* 0x000fe40007810082 */
[----:B------:R-:W-:-:S02]  /*4ab0*/  FMNMX3.FTZ R18, R18, R137, R135, !PT ;  /* 0x0000008912127276 */ /* 0x000fc40007810087 */
[----:B------:R-:W-:Y:S02]  /*4ac0*/  ISETP.GE.AND P1, PT, R16, R2, PT ;  /* 0x000000021000720c */ /* 0x000fe40003f26270 */
[----:B------:R-:W-:Y:S02]  /*4ad0*/  FSEL R136, R39, -INF , !P4 ;  /* 0xff80000027887808 */ /* 0x000fe40006000000 */
[----:B------:R-:W-:Y:S01]  /*4ae0*/  FSEL R126, R34, -INF , !P3 ;  /* 0xff800000227e7808 */ /* 0x000fe20005800000 */
[----:B------:R-:W-:Y:S01]  /*4af0*/  LDSM.16.MT88.4 R36, [R150+0x8000] ;  /* 0x008000009624783b */ /* 0x000fe20000004200 */
[----:B------:R-:W-:Y:S02]  /*4b00*/  FMNMX3.FTZ R3, R3, R134, R138, !PT ;  /* 0x0000008603037276 */ /* 0x000fe4000781008a */
[----:B------:R-:W-:Y:S02]  /*4b10*/  FSEL R129, R81, -INF , !P6 ;  /* 0xff80000051817808 */ /* 0x000fe40007000000 */
[----:B------:R-:W-:-:S02]  /*4b20*/  FMNMX3.FTZ R18, R18, R133, R131, !PT ;  /* 0x0000008512127276 */ /* 0x000fc40007810083 */
[----:B------:R-:W-:Y:S02]  /*4b30*/  FSEL R125, R35, -INF , !P2 ;  /* 0xff800000237d7808 */ /* 0x000fe40005000000 */
[----:B------:R-:W-:Y:S01]  /*4b40*/  FSEL R124, R82, -INF , !P1 ;  /* 0xff800000527c7808 */ /* 0x000fe20004800000 */
[----:B------:R-:W-:Y:S01]  /*4b50*/  LDSM.16.MT88.4 R32, [R144+0xa000] ;  /* 0x00a000009020783b */ /* 0x000fe20000004200 */
[----:B------:R-:W-:Y:S02]  /*4b60*/  FMNMX3.FTZ R3, R3, R136, R126, !PT ;  /* 0x0000008803037276 */ /* 0x000fe4000781007e */
        /* <DEDUP_REMOVED lines=30> */
[----:B------:R-:W1:Y:S01]  /*4d50*/  MUFU.EX2 R121, R121 ;  /* 0x0000007900797308 */ /* 0x000e620000000800 */
        /* <DEDUP_REMOVED lines=9> */
[----:B------:R-:W4:Y:S01]  /*4df0*/  LDSM.16.MT88.4 R16, [R150+0xa800] ;  /* 0x00a800009610783b */ /* 0x000f220000004200 */
[----:B------:R-:W-:Y:S01]  /*4e00*/  FFMA.FTZ R0, R141, UR4, -R128 ;  /* 0x000000048d007c23 */ /* 0x000fe20008010880 */
[----:B------:R-:W-:Y:S01]  /*4e10*/  MUFU.EX2 R120, R120 ;  /* 0x0000007800787308 */ /* 0x000fe20000000800 */
[----:B------:R-:W-:Y:S01]  /*4e20*/  FFMA.FTZ R125, R125, UR4, -R127 ;  /* 0x000000047d7d7c23 */ /* 0x000fe2000801087f */
[----:B-1----:R-:W-:Y:S01]  /*4e30*/  F2FP.BF16.F32.PACK_AB R88, R121, R122 ;  /* 0x0000007a7958723e */ /* 0x002fe200000010ff */
[----:B------:R-:W-:Y:S01]  /*4e40*/  LDSM.16.MT88.4 R52, [R145+0x8000] ;  /* 0x008000009134783b */ /* 0x000fe20000004200 */
[----:B------:R-:W1:Y:S01]  /*4e50*/  MUFU.EX2 R119, R119 ;  /* 0x0000007700777308 */ /* 0x000e620000000800 */
[----:B------:R-:W-:Y:S01]  /*4e60*/  FADD.FTZ R121, R122, R121 ;  /* 0x000000797a797221 */ /* 0x000fe20000010000 */
[----:B------:R-:W-:Y:S01]  /*4e70*/  ISETP.GT.AND P0, PT, R26, R157, PT ;  /* 0x0000009d1a00720c */ /* 0x000fe20003f04270 */
[----:B------:R-:W-:Y:S01]  /*4e80*/  LDSM.16.MT88.4 R12, [R145+0xa800] ;  /* 0x00a80000910c783b */ /* 0x000fe20000004200 */
[----:B------:R-:W-:Y:S01]  /*4e90*/  MUFU.EX2 R116, R116 ;  /* 0x0000007400747308 */ /* 0x000fe20000000800 */
[----:B---3--:R-:W-:Y:S01]  /*4ea0*/  F2FP.BF16.F32.PACK_AB R90, R117, R118 ;  /* 0x00000076755a723e */ /* 0x008fe200000010ff */
[----:B------:R-:W-:-:S02]  /*4eb0*/  FADD.FTZ R118, R118, R121 ;  /* 0x0000007976767221 */ /* 0x000fc40000010000 */
[----:B------:R-:W3:Y:S02]  /*4ec0*/  MUFU.EX2 R115, R115 ;  /* 0x0000007300737308 */ /* 0x000ee40000000800 */
[----:B------:R-:W-:Y:S02]  /*4ed0*/  FADD.FTZ R117, R117, R118 ;  /* 0x0000007675757221 */ /* 0x000fe40000010000 */
[----:B------:R-:W-:Y:S01]  /*4ee0*/  MUFU.EX2 R114, R114 ;  /* 0x0000007200727308 */ /* 0x000fe20000000800 */
[----:B-1----:R-:W-:Y:S01]  /*4ef0*/  F2FP.BF16.F32.PACK_AB R89, R119, R120 ;  /* 0x000000787759723e */ /* 0x002fe200000010ff */
[----:B------:R-:W-:Y:S02]  /*4f00*/  FADD.FTZ R119, R120, R119 ;  /* 0x0000007778777221 */ /* 0x000fe40000010000 */
[----:B------:R-:W1:Y:S04]  /*4f10*/  MUFU.EX2 R113, R113 ;  /* 0x0000007100717308 */ /* 0x000e680000000800 */
[----:B------:R-:W-:Y:S01]  /*4f20*/  MUFU.EX2 R110, R110 ;  /* 0x0000006e006e7308 */ /* 0x000fe20000000800 */
[----:B---3--:R-:W-:Y:S01]  /*4f30*/  F2FP.BF16.F32.PACK_AB R91, R115, R116 ;  /* 0x00000074735b723e */ /* 0x008fe200000010ff */
[----:B------:R-:W-:-:S02]  /*4f40*/  FADD.FTZ R116, R116, R119 ;  /* 0x0000007774747221 */ /* 0x000fc40000010000 */
[----:B------:R-:W3:Y:S02]  /*4f50*/  MUFU.EX2 R109, R109 ;  /* 0x0000006d006d7308 */ /* 0x000ee40000000800 */
[----:B------:R-:W-:Y:S02]  /*4f60*/  FADD.FTZ R115, R115, R116 ;  /* 0x0000007473737221 */ /* 0x000fe40000010000 */
[----:B------:R-:W-:Y:S01]  /*4f70*/  MUFU.EX2 R112, R112 ;  /* 0x0000007000707308 */ /* 0x000fe20000000800 */
[C---:B------:R-:W-:Y:S01]  /*4f80*/  HMMA.16816.F32.BF16 R96, R88.reuse, R36, RZ ;  /* 0x000000245860723c */ /* 0x040fe200000418ff */
[C---:B-1----:R-:W-:Y:S01]  /*4f90*/  F2FP.BF16.F32.PACK_AB R4, R113.reuse, R114 ;  /* 0x000000727104723e */ /* 0x042fe200000010ff */
[----:B------:R-:W-:Y:S01]  /*4fa0*/  FADD.FTZ R114, R114, R117 ;  /* 0x0000007572727221 */ /* 0x000fe20000010000 */
[----:B------:R-:W1:Y:S03]  /*4fb0*/  MUFU.EX2 R111, R111 ;  /* 0x0000006f006f7308 */ /* 0x000e660000000800 */
[----:B------:R-:W-:Y:S01]  /*4fc0*/  FADD.FTZ R113, R113, R114 ;  /* 0x0000007271717221 */ /* 0x000fe20000010000 */
[----:B------:R-:W-:Y:S01]  /*4fd0*/  MUFU.EX2 R108, R108 ;  /* 0x0000006c006c7308 */ /* 0x000fe20000000800 */
[C---:B------:R-:W-:Y:S01]  /*4fe0*/  HMMA.16816.F32.BF16 R36, R88.reuse, R38, RZ ;  /* 0x000000265824723c */ /* 0x040fe200000418ff */
[C---:B---3--:R-:W-:Y:S01]  /*4ff0*/  F2FP.BF16.F32.PACK_AB R6, R109.reuse, R110 ;  /* 0x0000006e6d06723e */ /* 0x048fe200000010ff */
[----:B------:R-:W-:Y:S01]  /*5000*/  FADD.FTZ R110, R110, R113 ;  /* 0x000000716e6e7221 */ /* 0x000fe20000010000 */
[----:B------:R-:W3:Y:S03]  /*5010*/  MUFU.EX2 R27, R27 ;  /* 0x0000001b001b7308 */ /* 0x000ee60000000800 */
[----:B------:R-:W-:Y:S01]  /*5020*/  FADD.FTZ R109, R109, R110 ;  /* 0x0000006e6d6d7221 */ /* 0x000fe20000010000 */
[----:B------:R-:W-:Y:S01]  /*5030*/  MUFU.EX2 R0, R0 ;  /* 0x0000000000007308 */ /* 0x000fe20000000800 */
[----:B------:R-:W-:Y:S01]  /*5040*/  HMMA.16816.F32.BF16 R64, R88, R68, RZ ;  /* 0x000000445840723c */ /* 0x000fe200000418ff */
[C---:B-1----:R-:W-:Y:S01]  /*5050*/  F2FP.BF16.F32.PACK_AB R5, R111.reuse, R112 ;  /* 0x000000706f05723e */ /* 0x042fe200000010ff */
[----:B------:R-:W-:Y:S01]  /*5060*/  FADD.FTZ R112, R112, R115 ;  /* 0x0000007370707221 */ /* 0x000fe20000010000 */
[----:B------:R-:W-:Y:S03]  /*5070*/  MUFU.EX2 R125, R125 ;  /* 0x0000007d007d7308 */ /* 0x000fe60000000800 */
[----:B------:R-:W-:-:S02]  /*5080*/  FADD.FTZ R111, R111, R112 ;  /* 0x000000706f6f7221 */ /* 0x000fc40000010000 */
[----:B------:R-:W-:Y:S01]  /*5090*/  HMMA.16816.F32.BF16 R68, R88, R70, RZ ;  /* 0x000000465844723c */ /* 0x000fe200000418ff */
[----:B---3--:R-:W-:-:S07]  /*50a0*/  F2FP.BF16.F32.PACK_AB R7, R27, R108 ;  /* 0x0000006c1b07723e */ /* 0x008fce00000010ff */
[C---:B--2---:R-:W-:Y:S08]  /*50b0*/  HMMA.16816.F32.BF16 R96, R4.reuse, R8, R96 ;  /* 0x000000080460723c */ /* 0x044ff00000041860 */
[----:B------:R-:W-:Y:S01]  /*50c0*/  HMMA.16816.F32.BF16 R36, R4, R10, R36 ;  /* 0x0000000a0424723c */ /* 0x000fe20000041824 */
[----:B------:R-:W1:Y:S07]  /*50d0*/  LDSM.16.MT88.4 R8, [R146+0xa800] ;  /* 0x00a800009208783b */ /* 0x000e6e0000004200 */
[C---:B------:R-:W-:Y:S08]  /*50e0*/  HMMA.16816.F32.BF16 R72, R88.reuse, R76, RZ ;  /* 0x0000004c5848723c */ /* 0x040ff000000418ff */
[C---:B------:R-:W-:Y:S08]  /*50f0*/  HMMA.16816.F32.BF16 R76, R88.reuse, R78, RZ ;  /* 0x0000004e584c723c */ /* 0x040ff000000418ff */
[----:B------:R-:W-:Y:S08]  /*5100*/  HMMA.16816.F32.BF16 R40, R88, R44, RZ ;  /* 0x0000002c5828723c */ /* 0x000ff000000418ff */
[C---:B----4-:R-:W-:Y:S08]  /*5110*/  HMMA.16816.F32.BF16 R64, R4.reuse, R16, R64 ;  /* 0x000000100440723c */ /* 0x050ff00000041840 */
[----:B------:R-:W-:Y:S01]  /*5120*/  HMMA.16816.F32.BF16 R68, R4, R18, R68 ;  /* 0x000000120444723c */ /* 0x000fe20000041844 */
[----:B------:R-:W2:Y:S07]  /*5130*/  LDSM.16.MT88.4 R16, [R144+0xa800] ;  /* 0x00a800009010783b */ /* 0x000eae0000004200 */
[----:B------:R-:W-:Y:S08]  /*5140*/  HMMA.16816.F32.BF16 R44, R88, R46, RZ ;  /* 0x0000002e582c723c */ /* 0x000ff000000418ff */
[C---:B-1----:R-:W-:Y:S08]  /*5150*/  HMMA.16816.F32.BF16 R72, R4.reuse, R8, R72 ;  /* 0x000000080448723c */ /* 0x042ff00000041848 */
[----:B------:R-:W-:Y:S01]  /*5160*/  HMMA.16816.F32.BF16 R76, R4, R10, R76 ;  /* 0x0000000a044c723c */ /* 0x000fe2000004184c */
[----:B------:R-:W1:Y:S07]  /*5170*/  LDSM.16.MT88.4 R8, [R150+0x9000] ;  /* 0x009000009608783b */ /* 0x000e6e0000004200 */
[C---:B------:R-:W-:Y:S08]  /*5180*/  HMMA.16816.F32.BF16 R80, R88.reuse, R84, RZ ;  /* 0x000000545850723c */ /* 0x040ff000000418ff */
[C---:B------:R-:W-:Y:S08]  /*5190*/  HMMA.16816.F32.BF16 R84, R88.reuse, R86, RZ ;  /* 0x000000565854723c */ /* 0x040ff000000418ff */
[C---:B------:R-:W-:Y:S08]  /*51a0*/  HMMA.16816.F32.BF16 R48, R88.reuse, R52, RZ ;  /* 0x000000345830723c */ /* 0x040ff000000418ff */
[C---:B------:R-:W-:Y:S08]  /*51b0*/  HMMA.16816.F32.BF16 R56, R88.reuse, R60, RZ ;  /* 0x0000003c5838723c */ /* 0x040ff000000418ff */
[C---:B------:R-:W-:Y:S08]  /*51c0*/  HMMA.16816.F32.BF16 R52, R88.reuse, R54, RZ ;  /* 0x000000365834723c */ /* 0x040ff000000418ff */
[C---:B------:R-:W-:Y:S08]  /*51d0*/  HMMA.16816.F32.BF16 R60, R88.reuse, R62, RZ ;  /* 0x0000003e583c723c */ /* 0x040ff000000418ff */
[----:B------:R-:W-:Y:S01]  /*51e0*/  HMMA.16816.F32.BF16 R92, R88, R32, RZ ;  /* 0x00000020585c723c */ /* 0x000fe200000418ff */
[--C-:B------:R-:W-:Y:S01]  /*51f0*/  FFMA.FTZ R33, R138, UR4, -R127.reuse ;  /* 0x000000048a217c23 */ /* 0x100fe2000801087f */
[----:B------:R-:W-:-:S05]  /*5200*/  FFMA.FTZ R32, R136, UR4, -R127 ;  /* 0x0000000488207c23 */ /* 0x000fca000801087f */
[----:B------:R-:W-:Y:S01]  /*5210*/  MUFU.EX2 R33, R33 ;  /* 0x0000002100217308 */ /* 0x000fe20000000800 */
[----:B------:R-:W-:Y:S01]  /*5220*/  HMMA.16816.F32.BF16 R40, R4, R104, R40 ;  /* 0x000000680428723c */ /* 0x000fe20000041828 */
[--C-:B------:R-:W-:Y:S01]  /*5230*/  FFMA.FTZ R105, R130, UR4, -R127.reuse ;  /* 0x0000000482697c23 */ /* 0x100fe2000801087f */
[--C-:B------:R-:W-:Y:S01]  /*5240*/  FFMA.FTZ R104, R134, UR4, -R127.reuse ;  /* 0x0000000486687c23 */ /* 0x100fe2000801087f */
[----:B------:R-:W-:Y:S04]  /*5250*/  MUFU.EX2 R32, R32 ;  /* 0x0000002000207308 */ /* 0x000fe80000000800 */
[----:B------:R-:W-:Y:S01]  /*5260*/  MUFU.EX2 R105, R105 ;  /* 0x0000006900697308 */ /* 0x000fe20000000800 */
[----:B------:R-:W-:Y:S01]  /*5270*/  HMMA.16816.F32.BF16 R88, R88, R34, RZ ;  /* 0x000000225858723c */ /* 0x000fe200000418ff */
[--C-:B------:R-:W-:Y:S01]  /*5280*/  FFMA.FTZ R35, R139, UR4, -R128.reuse ;  /* 0x000000048b237c23 */ /* 0x100fe20008010880 */
[--C-:B------:R-:W-:Y:S01]  /*5290*/  FFMA.FTZ R34, R137, UR4, -R128.reuse ;  /* 0x0000000489227c23 */ /* 0x100fe20008010880 */
[----:B------:R-:W-:Y:S04]  /*52a0*/  MUFU.EX2 R104, R104 ;  /* 0x0000006800687308 */ /* 0x000fe80000000800 */
[----:B------:R-:W-:Y:S01]  /*52b0*/  MUFU.EX2 R35, R35 ;  /* 0x0000002300237308 */ /* 0x000fe20000000800 */
[----:B------:R-:W-:Y:S01]  /*52c0*/  HMMA.16816.F32.BF16 R44, R4, R106, R44 ;  /* 0x0000006a042c723c */ /* 0x000fe2000004182c */
[----:B------:R-:W-:Y:S01]  /*52d0*/  FFMA.FTZ R107, R143, UR4, -R128 ;  /* 0x000000048f6b7c23 */ /* 0x000fe20008010880 */
[--C-:B------:R-:W-:Y:S01]  /*52e0*/  FFMA.FTZ R106, R126, UR4, -R127.reuse ;  /* 0x000000047e6a7c23 */ /* 0x100fe2000801087f */
[----:B------:R-:W-:Y:S01]  /*52f0*/  MUFU.EX2 R34, R34 ;  /* 0x0000002200227308 */ /* 0x000fe20000000800 */
[--C-:B------:R-:W-:Y:S01]  /*5300*/  FFMA.FTZ R126, R124, UR4, -R127.reuse ;  /* 0x000000047c7e7c23 */ /* 0x100fe2000801087f */
[----:B------:R-:W-:-:S02]  /*5310*/  FFMA.FTZ R124, R123, UR4, -R127 ;  /* 0x000000047b7c7c23 */ /* 0x000fc4000801087f */
[----:B------:R-:W3:Y:S01]  /*5320*/  MUFU.EX2 R107, R107 ;  /* 0x0000006b006b7308 */ /* 0x000ee20000000800 */
[C---:B------:R-:W-:Y:S03]  /*5330*/  HMMA.16816.F32.BF16 R80, R4.reuse, R12, R80 ;  /* 0x0000000c0450723c */ /* 0x040fe60000041850 */
[----:B------:R-:W-:Y:S04]  /*5340*/  MUFU.EX2 R106, R106 ;  /* 0x0000006a006a7308 */ /* 0x000fe80000000800 */
[----:B------:R-:W-:Y:S01]  /*5350*/  MUFU.EX2 R123, R126 ;  /* 0x0000007e007b7308 */ /* 0x000fe20000000800 */
[C---:B------:R-:W-:Y:S01]  /*5360*/  HMMA.16816.F32.BF16 R84, R4.reuse, R14, R84 ;  /* 0x0000000e0454723c */ /* 0x040fe20000041854 */
[----:B------:R-:W4:Y:S02]  /*5370*/  LDSM.16.MT88.4 R12, [R146+0x9000] ;  /* 0x00900000920c783b */ /* 0x000f240000004200 */
[----:B------:R-:W-:Y:S05]  /*5380*/  MUFU.EX2 R124, R124 ;  /* 0x0000007c007c7308 */ /* 0x000fea0000000800 */
        /* <DEDUP_REMOVED lines=8> */
[----:B---3--:R-:W-:Y:S01]  /*5410*/  F2FP.BF16.F32.PACK_AB R4, R107, R0 ;  /* 0x000000006b04723e */ /* 0x008fe200000010ff */
[----:B------:R-:W-:Y:S01]  /*5420*/  LDSM.16.MT88.4 R16, [R150+0xb000] ;  /* 0x00b000009610783b */ /* 0x000fe20000004200 */
[----:B------:R-:W-:Y:S01]  /*5430*/  F2FP.BF16.F32.PACK_AB R6, R34, R35 ;  /* 0x000000232206723e */ /* 0x000fe200000010ff */
[----:B------:R-:W-:Y:S01]  /*5440*/  FADD.FTZ R0, R0, R109 ;  /* 0x0000006d00007221 */ /* 0x000fe20000010000 */
[----:B------:R-:W-:-:S02]  /*5450*/  F2FP.BF16.F32.PACK_AB R5, R104, R105 ;  /* 0x000000696805723e */ /* 0x000fc400000010ff */
[----:B------:R-:W-:Y:S01]  /*5460*/  F2FP.BF16.F32.PACK_AB R7, R32, R33 ;  /* 0x000000212007723e */ /* 0x000fe200000010ff */
[----:B------:R-:W-:-:S06]  /*5470*/  FADD.FTZ R0, R107, R0 ;  /* 0x000000006b007221 */ /* 0x000fcc0000010000 */
[C---:B-1----:R-:W-:Y:S08]  /*5480*/  HMMA.16816.F32.BF16 R96, R4.reuse, R8, R96 ;  /* 0x000000080460723c */ /* 0x042ff00000041860 */
[C---:B------:R-:W-:Y:S01]  /*5490*/  HMMA.16816.F32.BF16 R36, R4.reuse, R10, R36 ;  /* 0x0000000a0424723c */ /* 0x040fe20000041824 */
[----:B------:R-:W1:Y:S07]  /*54a0*/  LDSM.16.MT88.4 R8, [R146+0xb000] ;  /* 0x00b000009208783b */ /* 0x000e6e0000004200 */
[C---:B----4-:R-:W-:Y:S08]  /*54b0*/  HMMA.16816.F32.BF16 R40, R4.reuse, R12, R40 ;  /* 0x0000000c0428723c */ /* 0x050ff00000041828 */
[C---:B------:R-:W-:Y:S01]  /*54c0*/  HMMA.16816.F32.BF16 R44, R4.reuse, R14, R44 ;  /* 0x0000000e042c723c */ /* 0x040fe2000004182c */
[----:B------:R-:W2:Y:S07]  /*54d0*/  LDSM.16.MT88.4 R12, [R145+0xb000] ;  /* 0x00b00000910c783b */ /* 0x000eae0000004200 */
[C---:B-----5:R-:W-:Y:S08]  /*54e0*/  HMMA.16816.F32.BF16 R56, R4.reuse, R20, R56 ;  /* 0x000000140438723c */ /* 0x060ff00000041838 */
[C---:B------:R-:W-:Y:S01]  /*54f0*/  HMMA.16816.F32.BF16 R60, R4.reuse, R22, R60 ;  /* 0x00000016043c723c */ /* 0x040fe2000004183c */
[----:B------:R-:W3:Y:S07]  /*5500*/  LDSM.16.MT88.4 R20, [R144+0xb000] ;  /* 0x00b000009014783b */ /* 0x000eee0000004200 */
[----:B------:R-:W-:Y:S01]  /*5510*/  HMMA.16816.F32.BF16 R48, R4, R28, R48 ;  /* 0x0000001c0430723c */ /* 0x000fe20000041830 */
[--C-:B------:R-:W-:Y:S01]  /*5520*/  FFMA.FTZ R28, R135, UR4, -R128.reuse ;  /* 0x00000004871c7c23 */ /* 0x100fe20008010880 */
[----:B------:R-:W-:-:S05]  /*5530*/  FFMA.FTZ R29, R131, UR4, -R128 ;  /* 0x00000004831d7c23 */ /* 0x000fca0008010880 */
[----:B------:R-:W-:Y:S01]  /*5540*/  MUFU.EX2 R28, R28 ;  /* 0x0000001c001c7308 */ /* 0x000fe20000000800 */
[C---:B-1----:R-:W-:Y:S03]  /*5550*/  HMMA.16816.F32.BF16 R72, R4.reuse, R8, R72 ;  /* 0x000000080448723c */ /* 0x042fe60000041848 */
[----:B------:R-:W-:Y:S05]  /*5560*/  MUFU.EX2 R29, R29 ;  /* 0x0000001d001d7308 */ /* 0x000fea0000000800 */
[C---:B------:R-:W-:Y:S01]  /*5570*/  HMMA.16816.F32.BF16 R76, R4.reuse, R10, R76 ;  /* 0x0000000a044c723c */ /* 0x040fe2000004184c */
[----:B------:R-:W1:Y:S07]  /*5580*/  LDSM.16.MT88.4 R8, [R150+0x9800] ;  /* 0x009800009608783b */ /* 0x000e6e0000004200 */
[----:B------:R-:W-:Y:S01]  /*5590*/  HMMA.16816.F32.BF16 R52, R4, R30, R52 ;  /* 0x0000001e0434723c */ /* 0x000fe20000041834 */
[--C-:B------:R-:W-:Y:S01]  /*55a0*/  FFMA.FTZ R31, R133, UR4, -R128.reuse ;  /* 0x00000004851f7c23 */ /* 0x100fe20008010880 */
[----:B------:R-:W-:-:S05]  /*55b0*/  FFMA.FTZ R30, R129, UR4, -R128 ;  /* 0x00000004811e7c23 */ /* 0x000fca0008010880 */
[----:B------:R-:W4:Y:S01]  /*55c0*/  MUFU.EX2 R31, R31 ;  /* 0x0000001f001f7308 */ /* 0x000f220000000800 */
[C---:B--2---:R-:W-:Y:S03]  /*55d0*/  HMMA.16816.F32.BF16 R80, R4.reuse, R12, R80 ;  /* 0x0000000c0450723c */ /* 0x044fe60000041850 */
[----:B------:R-:W2:Y:S05]  /*55e0*/  MUFU.EX2 R30, R30 ;  /* 0x0000001e001e7308 */ /* 0x000eaa0000000800 */
[C---:B------:R-:W-:Y:S01]  /*55f0*/  HMMA.16816.F32.BF16 R84, R4.reuse, R14, R84 ;  /* 0x0000000e0454723c */ /* 0x040fe20000041854 */
[----:B------:R-:W5:Y:S07]  /*5600*/  LDSM.16.MT88.4 R12, [R145+0x9800] ;  /* 0x00980000910c783b */ /* 0x000f6e0000004200 */
[C---:B------:R-:W-:Y:S08]  /*5610*/  HMMA.16816.F32.BF16 R64, R4.reuse, R16, R64 ;  /* 0x000000100440723c */ /* 0x040ff00000041840 */
[C---:B------:R-:W-:Y:S01]  /*5620*/  HMMA.16816.F32.BF16 R68, R4.reuse, R18, R68 ;  /* 0x000000120444723c */ /* 0x040fe20000041844 */
[----:B------:R-:W5:Y:S07]  /*5630*/  LDSM.16.MT88.4 R16, [R146+0x9800] ;  /* 0x009800009210783b */ /* 0x000f6e0000004200 */
[C---:B---3--:R-:W-:Y:S08]  /*5640*/  HMMA.16816.F32.BF16 R92, R4.reuse, R20, R92 ;  /* 0x00000014045c723c */ /* 0x048ff0000004185c */
[----:B------:R-:W-:Y:S01]  /*5650*/  HMMA.16816.F32.BF16 R88, R4, R22, R88 ;  /* 0x000000160458723c */ /* 0x000fe20000041858 */
[----:B----4-:R-:W-:Y:S01]  /*5660*/  F2FP.BF16.F32.PACK_AB R4, R31, R28 ;  /* 0x0000001c1f04723e */ /* 0x010fe200000010ff */
[----:B------:R-:W3:Y:S01]  /*5670*/  LDSM.16.MT88.4 R20, [R144+0x9800] ;  /* 0x009800009014783b */ /* 0x000ee20000004200 */
[----:B--2---:R-:W-:-:S02]  /*5680*/  F2FP.BF16.F32.PACK_AB R6, R30, R29 ;  /* 0x0000001d1e06723e */ /* 0x004fc400000010ff */
[----:B------:R-:W-:Y:S02]  /*5690*/  F2FP.BF16.F32.PACK_AB R5, R125, R106 ;  /* 0x0000006a7d05723e */ /* 0x000fe400000010ff */
[----:B------:R-:W-:-:S07]  /*56a0*/  F2FP.BF16.F32.PACK_AB R7, R124, R123 ;  /* 0x0000007b7c07723e */ /* 0x000fce00000010ff */
[C---:B-1----:R-:W-:Y:S08]  /*56b0*/  HMMA.16816.F32.BF16 R96, R4.reuse, R8, R96 ;  /* 0x000000080460723c */ /* 0x042ff00000041860 */
[C---:B------:R-:W-:Y:S01]  /*56c0*/  HMMA.16816.F32.BF16 R36, R4.reuse, R10, R36 ;  /* 0x0000000a0424723c */ /* 0x040fe20000041824 */
[----:B------:R-:W1:Y:S07]  /*56d0*/  LDSM.16.MT88.4 R8, [R150+0xb800] ;  /* 0x00b800009608783b */ /* 0x000e6e0000004200 */
[C---:B-----5:R-:W-:Y:S08]  /*56e0*/  HMMA.16816.F32.BF16 R48, R4.reuse, R12, R48 ;  /* 0x0000000c0430723c */ /* 0x060ff00000041830 */
        /* <DEDUP_REMOVED lines=9> */
[----:B--2---:R-:W-:Y:S01]  /*5780*/  HMMA.16816.F32.BF16 R80, R4, R12, R80 ;  /* 0x0000000c0450723c */ /* 0x004fe20000041850 */
[----:B------:R-:W-:-:S04]  /*5790*/  FADD.FTZ R12, R108, R111 ;  /* 0x0000006f6c0c7221 */ /* 0x000fc80000010000 */
[----:B------:R-:W-:-:S03]  /*57a0*/  FADD.FTZ R12, R27, R12 ;  /* 0x0000000c1b0c7221 */ /* 0x000fc60000010000 */
[----:B------:R-:W-:Y:S01]  /*57b0*/  HMMA.16816.F32.BF16 R60, R4, R22, R60 ;  /* 0x00000016043c723c */ /* 0x000fe2000004183c */
[----:B------:R-:W-:-:S04]  /*57c0*/  FADD.FTZ R105, R105, R12 ;  /* 0x0000000c69697221 */ /* 0x000fc80000010000 */
[----:B------:R-:W-:-:S03]  /*57d0*/  FADD.FTZ R104, R104, R105 ;  /* 0x0000006968687221 */ /* 0x000fc60000010000 */
[----:B----4-:R-:W-:Y:S01]  /*57e0*/  HMMA.16816.F32.BF16 R72, R4, R16, R72 ;  /* 0x000000100448723c */ /* 0x010fe20000041848 */
        /* <DEDUP_REMOVED lines=13> */
[----:B------:R-:W-:-:S04]  /*58c0*/  FADD.FTZ R28, R31, R28 ;  /* 0x0000001c1f1c7221 */ /* 0x000fc80000010000 */
[----:B------:R-:W-:-:S04]  /*58d0*/  FADD.FTZ R29, R29, R28 ;  /* 0x0000001c1d1d7221 */ /* 0x000fc80000010000 */
[----:B------:R-:W-:Y:S01]  /*58e0*/  FADD.FTZ R175, R30, R29 ;  /* 0x0000001d1eaf7221 */ /* 0x000fe20000010000 */
[----:B------:R-:W-:Y:S06]  /*58f0*/  @!P0 BRA `(.L_x_4985) ;  /* 0x0000002c00cc8947 */ /* 0x000fec0003800000 */
[----:B------:R-:W-:-:S04]  /*5900*/  DEPBAR.LE SB0, 0x0 ;  /* 0x000080000000791a */ /* 0x000fc80000000000 */
[----:B------:R-:W-:Y:S01]  /*5910*/  IADD3 R0, PT, PT, R132, -0x2, RZ ;  /* 0xfffffffe84007810 */ /* 0x000fe20007ffe0ff */
[----:B------:R-:W-:Y:S06]  /*5920*/  BAR.SYNC.DEFER_BLOCKING 0x0 ;  /* 0x0000000000007b1d */ /* 0x000fec0000010000 */
[----:B------:R-:W-:Y:S05]  /*5930*/  BRA.U !UP1, `(.L_x_4986) ;  /* 0x0000000109f87547 */ /* 0x000fea000b800000 */
[----:B------:R-:W1:Y:S01]  /*5940*/  LDC R7, c[0x0][0x4f0] ;  /* 0x00013c00ff077b82 */ /* 0x000e620000000800 */
[----:B------:R-:W-:Y:S01]  /*5950*/  IADD3 R4, PT, PT, R132, -0x1, RZ ;  /* 0xffffffff84047810 */ /* 0x000fe20007ffe0ff */
[----:B------:R-:W-:Y:S01]  /*5960*/  IMAD.SHL.U32 R6, R0, 0x40, RZ ;  /* 0x0000004000067824 */ /* 0x000fe200078e00ff */
[----:B------:R-:W2:Y:S03]  /*5970*/  LDCU.64 UR6, c[0x0][0x3a8] ;  /* 0x00007500ff0677ac */ /* 0x000ea60008000a00 */
[----:B------:R-:W-:Y:S01]  /*5980*/  IMAD.SHL.U32 R4, R4, 0x40, RZ ;  /* 0x0000004004047824 */ /* 0x000fe200078e00ff */
[----:B------:R-:W-:-:S04]  /*5990*/  IABS R9, R6 ;  /* 0x0000000600097213 */ /* 0x000fc80000000000 */
        /* <DEDUP_REMOVED lines=56> */
.L_x_4986:
[----:B------:R-:W-:Y:S01]  /*5d20*/  UMOV UR6, URZ ;  /* 0x000000ff00067c82 */ /* 0x000fe20008000000 */
[----:B------:R-:W-:Y:S01]  /*5d30*/  IMAD.SHL.U32 R4, R24, 0x40, RZ ;  /* 0x0000004018047824 */ /* 0x000fe200078e00ff */
[----:B------:R-:W-:-:S05]  /*5d40*/  IADD3 R5, P0, PT, RZ, -UR6, RZ ;  /* 0x80000006ff057c10 */ /* 0x000fca000ff1e0ff */
[----:B------:R-:W-:-:S05]  /*5d50*/  IMAD.X R4, RZ, RZ, ~R4, P0 ;  /* 0x000000ffff047224 */ /* 0x000fca00000e0e04 */
[----:B------:R-:W-:-:S04]  /*5d60*/  SHF.R.S64 R5, R5, 0x1f, R4 ;  /* 0x0000001f05057819 */ /* 0x000fc80000001004 */
[----:B------:R-:W-:-:S04]  /*5d70*/  IADD3 R160, P0, PT, R5, R160, RZ ;  /* 0x000000a005a07210 */ /* 0x000fc80007f1e0ff */
[----:B------:R-:W-:-:S09]  /*5d80*/  LEA.HI.X.SX32 R161, R4, R161, 0x1, P0 ;  /* 0x000000a104a17211 */ /* 0x000fd200000f0eff */
.L_x_4987:
        /* <DEDUP_REMOVED lines=52> */
[----:B-1----:R-:W2:Y:S04]  /*60d0*/  LDSM.16.M88.4 R4, [R154+UR5+0x4000] ;  /* 0x004000059a04783b */ /* 0x002ea80008000200 */
[----:B------:R-:W1:Y:S04]  /*60e0*/  LDSM.16.M88.4 R108, [R154+UR5+0x4800] ;  /* 0x004800059a6c783b */ /* 0x000e680008000200 */
[----:B------:R-:W4:Y:S04]  /*60f0*/  LDSM.16.M88.4 R32, [R154+UR5+0x5000] ;  /* 0x005000059a20783b */ /* 0x000f280008000200 */
[----:B------:R-:W3:Y:S04]  /*6100*/  LDSM.16.M88.4 R20, [R154+UR5+0x5800] ;  /* 0x005800059a14783b */ /* 0x000ee80008000200 */
[----:B------:R-:W-:Y:S04]  /*6110*/  LDSM.16.M88.4 R16, [R153] ;  /* 0x000000009910783b */ /* 0x000fe80000000200 */
[----:B------:R-:W5:Y:S04]  /*6120*/  LDSM.16.M88.4 R12, [R149+0x4000] ;  /* 0x00400000950c783b */ /* 0x000f680000000200 */
[----:B------:R-:W5:Y:S04]  /*6130*/  LDSM.16.M88.4 R120, [R149+0x4800] ;  /* 0x004800009578783b */ /* 0x000f680000000200 */
[----:B------:R-:W5:Y:S04]  /*6140*/  LDSM.16.M88.4 R116, [R149+0x5000] ;  /* 0x005000009574783b */ /* 0x000f680000000200 */
[----:B------:R-:W-:Y:S04]  /*6150*/  LDSM.16.M88.4 R128, [R152] ;  /* 0x000000009880783b */ /* 0x000fe80000000200 */
[----:B------:R-:W-:Y:S01]  /*6160*/  LDSM.16.M88.4 R124, [R148+0x4800] ;  /* 0x00480000947c783b */ /* 0x000fe20000000200 */
[C---:B--2---:R-:W-:Y:S03]  /*6170*/  HMMA.16816.F32.BF16 R8, R24.reuse, R4, RZ ;  /* 0x000000041808723c */ /* 0x044fe600000418ff */
[----:B------:R-:W0:Y:S05]  /*6180*/  LDGDEPBAR ;  /* 0x00000000000079af */ /* 0x000e2a0000000000 */
[C---:B------:R-:W-:Y:S08]  /*6190*/  HMMA.16816.F32.BF16 R4, R24.reuse, R6, RZ ;  /* 0x000000061804723c */ /* 0x040ff000000418ff */
[C---:B-1----:R-:W-:Y:S08]  /*61a0*/  HMMA.16816.F32.BF16 R112, R24.reuse, R108, RZ ;  /* 0x0000006c1870723c */ /* 0x042ff000000418ff */
[C---:B----4-:R-:W-:Y:S08]  /*61b0*/  HMMA.16816.F32.BF16 R104, R24.reuse, R32, RZ ;  /* 0x000000201868723c */ /* 0x050ff000000418ff */
[C---:B------:R-:W-:Y:S08]  /*61c0*/  HMMA.16816.F32.BF16 R108, R24.reuse, R110, RZ ;  /* 0x0000006e186c723c */ /* 0x040ff000000418ff */
[C---:B------:R-:W-:Y:S08]  /*61d0*/  HMMA.16816.F32.BF16 R32, R24.reuse, R34, RZ ;  /* 0x000000221820723c */ /* 0x040ff000000418ff */
[C---:B---3--:R-:W-:Y:S08]  /*61e0*/  HMMA.16816.F32.BF16 R28, R24.reuse, R20, RZ ;  /* 0x00000014181c723c */ /* 0x048ff000000418ff */
[----:B------:R-:W-:Y:S01]  /*61f0*/  HMMA.16816.F32.BF16 R24, R24, R22, RZ ;  /* 0x000000161818723c */ /* 0x000fe200000418ff */
[----:B------:R-:W1:Y:S07]  /*6200*/  LDSM.16.M88.4 R20, [R149+0x5800] ;  /* 0x005800009514783b */ /* 0x000e6e0000000200 */
[C---:B-----5:R-:W-:Y:S08]  /*6210*/  HMMA.16816.F32.BF16 R8, R16.reuse, R12, R8 ;  /* 0x0000000c1008723c */ /* 0x060ff00000041808 */
        /* <DEDUP_REMOVED lines=9> */
[----:B------:R-:W-:Y:S01]  /*62b0*/  HMMA.16816.F32.BF16 R24, R16, R22, R24 ;  /* 0x000000161018723c */ /* 0x000fe20000041818 */
[----:B------:R-:W-:Y:S04]  /*62c0*/  LDSM.16.M88.4 R20, [R151] ;  /* 0x000000009714783b */ /* 0x000fe80000000200 */
[----:B------:R-:W1:Y:S03]  /*62d0*/  LDSM.16.M88.4 R16, [R147+0x4000] ;  /* 0x004000009310783b */ /* 0x000e660000000200 */
        /* <DEDUP_REMOVED lines=9> */
[C---:B----4-:R-:W-:Y:S08]  /*6370*/  HMMA.16816.F32.BF16 R28, R128.reuse, R116, R28 ;  /* 0x00000074801c723c */ /* 0x050ff0000004181c */
[----:B------:R-:W-:Y:S01]  /*6380*/  HMMA.16816.F32.BF16 R24, R128, R118, R24 ;  /* 0x000000768018723c */ /* 0x000fe20000041818 */
[----:B------:R-:W4:Y:S01]  /*6390*/  LDSM.16.M88.4 R116, [R147+0x5800] ;  /* 0x005800009374783b */ /* 0x000f220000000200 */
[----:B------:R-:W5:Y:S06]  /*63a0*/  S2R R128, SR_TID.X ;  /* 0x0000000000807919 */ /* 0x000f6c0000002100 */
[C---:B-1----:R-:W-:Y:S08]  /*63b0*/  HMMA.16816.F32.BF16 R8, R20.reuse, R16, R8 ;  /* 0x000000101408723c */ /* 0x042ff00000041808 */
[C---:B------:R-:W-:Y:S01]  /*63c0*/  HMMA.16816.F32.BF16 R4, R20.reuse, R18, R4 ;  /* 0x000000121404723c */ /* 0x040fe20000041804 */
[----:B------:R-:W1:Y:S07]  /*63d0*/  LDSM.16.M88.4 R16, [R154+UR5+0x6000] ;  /* 0x006000059a10783b */ /* 0x000e6e0008000200 */
[C---:B--2---:R-:W-:Y:S08]  /*63e0*/  HMMA.16816.F32.BF16 R112, R20.reuse, R12, R112 ;  /* 0x0000000c1470723c */ /* 0x044ff00000041870 */
[----:B------:R-:W-:Y:S01]  /*63f0*/  HMMA.16816.F32.BF16 R108, R20, R14, R108 ;  /* 0x0000000e146c723c */ /* 0x000fe2000004186c */
[----:B------:R-:W2:Y:S01]  /*6400*/  LDSM.16.M88.4 R12, [R154+UR5+0x6800] ;  /* 0x006800059a0c783b */ /* 0x000ea20008000200 */
[----:B-----5:R-:W-:-:S06]  /*6410*/  IMAD.SHL.U32 R128, R128, 0x2, RZ ;  /* 0x0000000280807824 */ /* 0x020fcc00078e00ff */
[----:B---3--:R-:W-:Y:S01]  /*6420*/  HMMA.16816.F32.BF16 R104, R20, R120, R104 ;  /* 0x000000781468723c */ /* 0x008fe20000041868 */
[----:B------:R-:W-:-:S05]  /*6430*/  LOP3.LUT R131, R128, 0x6, RZ, 0xc0, !PT ;  /* 0x0000000680837812 */ /* 0x000fca00078ec0ff */
[----:B------:R-:W-:Y:S02]  /*6440*/  IMAD R131, R132, 0x40, R131 ;  /* 0x0000004084837824 */ /* 0x000fe400078e0283 */
[C---:B------:R-:W-:Y:S01]  /*6450*/  HMMA.16816.F32.BF16 R32, R20.reuse, R122, R32 ;  /* 0x0000007a1420723c */ /* 0x040fe20000041820 */
[----:B------:R-:W-:Y:S07]  /*6460*/  LDSM.16.M88.4 R120, [R153+0x2000] ;  /* 0x002000009978783b */ /* 0x000fee0000000200 */
[C---:B----4-:R-:W-:Y:S08]  /*6470*/  HMMA.16816.F32.BF16 R28, R20.reuse, R116, R28 ;  /* 0x00000074141c723c */ /* 0x050ff0000004181c */
[----:B------:R-:W-:Y:S01]  /*6480*/  HMMA.16816.F32.BF16 R24, R20, R118, R24 ;  /* 0x000000761418723c */ /* 0x000fe20000041818 */
[----:B------:R-:W3:Y:S04]  /*6490*/  LDSM.16.M88.4 R116, [R154+UR5+0x7000] ;  /* 0x007000059a74783b */ /* 0x000ee80008000200 */
[----:B------:R-:W4:Y:S03]  /*64a0*/  LDSM.16.M88.4 R20, [R154+UR5+0x7800] ;  /* 0x007800059a14783b */ /* 0x000f260008000200 */
        /* <DEDUP_REMOVED lines=20> */
[C---:B----4-:R-:W-:Y:S08]  /*65f0*/  HMMA.16816.F32.BF16 R28, R120.reuse, R20, R28 ;  /* 0x00000014781c723c */ /* 0x050ff0000004181c */
        /* <DEDUP_REMOVED lines=9> */
[----:B------:R-:W-:Y:S01]  /*6690*/  HMMA.16816.F32.BF16 R108, R124, R14, R108 ;  /* 0x0000000e7c6c723c */ /* 0x000fe2000004186c */
[----:B------:R-:W2:Y:S07]  /*66a0*/  LDSM.16.M88.4 R12, [R147+0x6800] ;  /* 0x00680000930c783b */ /* 0x000eae0000000200 */
[----:B-1----:R-:W-:Y:S08]  /*66b0*/  HMMA.16816.F32.BF16 R8, R20, R16, R8 ;  /* 0x000000101408723c */ /* 0x002ff00000041808 */
[----:B---3--:R-:W-:Y:S01]  /*66c0*/  HMMA.16816.F32.BF16 R104, R124, R116, R104 ;  /* 0x000000747c68723c */ /* 0x008fe20000041868 */
[----:B------:R-:W-:-:S05]  /*66d0*/  VIADD R116, R131, 0xffffff80 ;  /* 0xffffff8083747836 */ /* 0x000fca0000000000 */
[C---:B------:R-:W-:Y:S02]  /*66e0*/  ISETP.GE.AND P3, PT, R116.reuse, R101, PT ;  /* 0x000000657400720c */ /* 0x040fe40003f66270 */
[----:B------:R-:W-:Y:S01]  /*66f0*/  HMMA.16816.F32.BF16 R4, R20, R18, R4 ;  /* 0x000000121404723c */ /* 0x000fe20000041804 */
[----:B------:R-:W1:Y:S01]  /*6700*/  LDSM.16.M88.4 R16, [R147+0x7000] ;  /* 0x007000009310783b */ /* 0x000e620000000200 */
[----:B------:R-:W-:Y:S01]  /*6710*/  ISETP.GE.AND P2, PT, R116, R2, PT ;  /* 0x000000027400720c */ /* 0x000fe20003f46270 */
[----:B------:R-:W-:-:S05]  /*6720*/  VIADD R116, R131, 0xffffff90 ;  /* 0xffffff9083747836 */ /* 0x000fca0000000000 */
[----:B--2---:R-:W-:Y:S01]  /*6730*/  HMMA.16816.F32.BF16 R112, R20, R12, R112 ;  /* 0x0000000c1470723c */ /* 0x004fe20000041870 */
[C---:B------:R-:W-:Y:S02]  /*6740*/  VIADD R12, R131.reuse, 0xffffff81 ;  /* 0xffffff81830c7836 */ /* 0x040fe40000000000 */
[----:B------:R-:W-:-:S03]  /*6750*/  VIADD R13, R131, 0xffffff88 ;  /* 0xffffff88830d7836 */ /* 0x000fc60000000000 */
[CC--:B------:R-:W-:Y:S02]  /*6760*/  ISETP.GE.AND P4, PT, R12.reuse, R101.reuse, PT ;  /* 0x000000650c00720c */ /* 0x0c0fe40003f86270 */
[-C--:B------:R-:W-:Y:S01]  /*6770*/  ISETP.GE.AND P6, PT, R12, R2.reuse, PT ;  /* 0x000000020c00720c */ /* 0x080fe20003fc6270 */
[----:B------:R-:W-:Y:S01]  /*6780*/  HMMA.16816.F32.BF16 R108, R20, R14, R108 ;  /* 0x0000000e146c723c */ /* 0x000fe2000004186c */
[----:B------:R-:W-:Y:S01]  /*6790*/  FSEL R12, R8, -INF , !P3 ;  /* 0xff800000080c7808 */ /* 0x000fe20005800000 */
[----:B------:R-:W-:Y:S01]  /*67a0*/  VIADD R8, R131, 0xffffff89 ;  /* 0xffffff8983087836 */ /* 0x000fe20000000000 */
[C---:B------:R-:W-:Y:S02]  /*67b0*/  ISETP.GE.AND P5, PT, R13.reuse, R101, PT ;  /* 0x000000650d00720c */ /* 0x040fe40003fa6270 */
[----:B------:R-:W-:Y:S02]  /*67c0*/  ISETP.GE.AND P3, PT, R13, R2, PT ;  /* 0x000000020d00720c */ /* 0x000fe40003f66270 */
[----:B------:R-:W-:Y:S01]  /*67d0*/  FSEL R15, R10, -INF , !P2 ;  /* 0xff8000000a0f7808 */ /* 0x000fe20005000000 */
[----:B------:R-:W-:Y:S01]  /*67e0*/  HMMA.16816.F32.BF16 R32, R124, R118, R32 ;  /* 0x000000767c20723c */ /* 0x000fe20000041820 */
[----:B------:R-:W-:-:S02]  /*67f0*/  FSEL R14, R9, -INF , !P4 ;  /* 0xff800000090e7808 */ /* 0x000fc40006000000 */
[C---:B------:R-:W-:Y:S02]  /*6800*/  ISETP.GE.AND P2, PT, R8.reuse, R101, PT ;  /* 0x000000650800720c */ /* 0x040fe40003f46270 */
[----:B------:R-:W-:Y:S02]  /*6810*/  ISETP.GE.AND P4, PT, R8, R2, PT ;  /* 0x000000020800720c */ /* 0x000fe40003f86270 */
[----:B------:R-:W-:Y:S01]  /*6820*/  FSEL R13, R11, -INF , !P6 ;  /* 0xff8000000b0d7808 */ /* 0x000fe20007000000 */
[----:B------:R-:W-:Y:S01]  /*6830*/  HMMA.16816.F32.BF16 R28, R124, R120, R28 ;  /* 0x000000787c1c723c */ /* 0x000fe2000004181c */
[----:B------:R-:W2:Y:S01]  /*6840*/  LDSM.16.M88.4 R8, [R147+0x7800] ;  /* 0x007800009308783b */ /* 0x000ea20000000200 */
[----:B------:R-:W-:Y:S01]  /*6850*/  FSEL R4, R4, -INF , !P5 ;  /* 0xff80000004047808 */ /* 0x000fe20006800000 */
[----:B------:R-:W-:-:S04]  /*6860*/  DEPBAR.LE SB0, 0x0 ;  /* 0x000080000000791a */ /* 0x000fc80000000000 */
[----:B------:R-:W-:Y:S01]  /*6870*/  BAR.SYNC.DEFER_BLOCKING 0x0 ;  /* 0x0000000000007b1d */ /* 0x000fe20000010000 */
[CC--:B------:R-:W-:Y:S01]  /*6880*/  ISETP.GE.AND P6, PT, R116.reuse, R101.reuse, PT ;  /* 0x000000657400720c */ /* 0x0c0fe20003fc6270 */
[C---:B-1----:R-:W-:Y:S01]  /*6890*/  HMMA.16816.F32.BF16 R104, R20.reuse, R16, R104 ;  /* 0x000000101468723c */ /* 0x042fe20000041868 */
[----:B------:R-:W-:Y:S01]  /*68a0*/  ISETP.GE.AND P5, PT, R116, R2, PT ;  /* 0x000000027400720c */ /* 0x000fe20003fa6270 */
[C---:B------:R-:W-:Y:S01]  /*68b0*/  VIADD R116, R131.reuse, 0xffffff91 ;  /* 0xffffff9183747836 */ /* 0x040fe20000000000 */
[----:B------:R-:W-:Y:S01]  /*68c0*/  FSEL R17, R6, -INF , !P3 ;  /* 0xff80000006117808 */ /* 0x000fe20005800000 */
[----:B------:R-:W-:Y:S01]  /*68d0*/  VIADD R16, R131, 0xffffff98 ;  /* 0xffffff9883107836 */ /* 0x000fe20000000000 */
[----:B------:R-:W-:Y:S01]  /*68e0*/  FSEL R6, R5, -INF , !P2 ;  /* 0xff80000005067808 */ /* 0x000fe20005000000 */
[----:B------:R-:W-:Y:S01]  /*68f0*/  VIADD R5, R131, 0xffffff99 ;  /* 0xffffff9983057836 */ /* 0x000fe20000000000 */
[----:B------:R-:W-:Y:S01]  /*6900*/  ISETP.GE.AND P3, PT, R116, R101, PT ;  /* 0x000000657400720c */ /* 0x000fe20003f66270 */
[----:B------:R-:W-:Y:S01]  /*6910*/  HMMA.16816.F32.BF16 R32, R20, R18, R32 ;  /* 0x000000121420723c */ /* 0x000fe20000041820 */
[----:B------:R-:W-:-:S02]  /*6920*/  FSEL R129, R114, -INF , !P5 ;  /* 0xff80000072817808 */ /* 0x000fc40006800000 */
[----:B------:R-:W-:Y:S02]  /*6930*/  FSEL R120, R113, -INF , !P3 ;  /* 0xff80000071787808 */ /* 0x000fe40005800000 */
[----:B------:R-:W-:Y:S02]  /*6940*/  FSEL R7, R7, -INF , !P4 ;  /* 0xff80000007077808 */ /* 0x000fe40006000000 */
[CC--:B------:R-:W-:Y:S01]  /*6950*/  ISETP.GE.AND P5, PT, R5.reuse, R101.reuse, PT ;  /* 0x000000650500720c */ /* 0x0c0fe20003fa6270 */
[----:B------:R-:W-:Y:S01]  /*6960*/  HMMA.16816.F32.BF16 R24, R124, R122, R24 ;  /* 0x0000007a7c18723c */ /* 0x000fe20000041818 */
[-C--:B------:R-:W-:Y:S01]  /*6970*/  ISETP.GE.AND P3, PT, R5, R2.reuse, PT ;  /* 0x000000020500720c */ /* 0x080fe20003f66270 */
[----:B------:R-:W-:Y:S01]  /*6980*/  VIADD R5, R131, 0xffffffa0 ;  /* 0xffffffa083057836 */ /* 0x000fe20000000000 */
[----:B------:R-:W-:Y:S02]  /*6990*/  ISETP.GE.AND P2, PT, R116, R2, PT ;  /* 0x000000027400720c */ /* 0x000fe40003f46270 */
[----:B------:R-:W-:-:S02]  /*69a0*/  ISETP.GE.AND P4, PT, R16, R101, PT ;  /* 0x000000651000720c */ /* 0x000fc40003f86270 */
[----:B------:R-:W-:Y:S02]  /*69b0*/  FSEL R117, R115, -INF , !P2 ;  /* 0xff80000073757808 */ /* 0x000fe40005000000 */
[----:B------:R-:W-:Y:S02]  /*69c0*/  FSEL R130, R108, -INF , !P4 ;  /* 0xff8000006c827808 */ /* 0x000fe40006000000 */
[CC--:B------:R-:W-:Y:S02]  /*69d0*/  ISETP.GE.AND P2, PT, R5.reuse, R101.reuse, PT ;  /* 0x000000650500720c */ /* 0x0c0fe40003f46270 */
[-C--:B------:R-:W-:Y:S01]  /*69e0*/  ISETP.GE.AND P4, PT, R5, R2.reuse, PT ;  /* 0x000000020500720c */ /* 0x080fe20003f86270 */
[C---:B------:R-:W-:Y:S01]  /*69f0*/  VIADD R5, R131.reuse, 0xffffffa9 ;  /* 0xffffffa983057836 */ /* 0x040fe20000000000 */
[----:B------:R-:W-:Y:S01]  /*6a00*/  FSEL R116, R112, -INF , !P6 ;  /* 0xff80000070747808 */ /* 0x000fe20007000000 */
[----:B--2---:R-:W-:Y:S01]  /*6a10*/  HMMA.16816.F32.BF16 R28, R20, R8, R28 ;  /* 0x00000008141c723c */ /* 0x004fe2000004181c */
[----:B------:R-:W-:Y:S01]  /*6a20*/  ISETP.GE.AND P6, PT, R16, R2, PT ;  /* 0x000000021000720c */ /* 0x000fe20003fc6270 */
[C---:B------:R-:W-:Y:S01]  /*6a30*/  VIADD R16, R131.reuse, 0xffffffa1 ;  /* 0xffffffa183107836 */ /* 0x040fe20000000000 */
[----:B------:R-:W-:Y:S01]  /*6a40*/  FSEL R119, R106, -INF , !P4 ;  /* 0xff8000006a777808 */ /* 0x000fe20006000000 */
[----:B------:R-:W-:Y:S01]  /*6a50*/  VIADD R8, R131, 0xffffffb1 ;  /* 0xffffffb183087836 */ /* 0x000fe20000000000 */
[----:B------:R-:W-:-:S02]  /*6a60*/  ISETP.GE.AND P4, PT, R5, R101, PT ;  /* 0x000000650500720c */ /* 0x000fc40003f86270 */
[----:B------:R-:W-:Y:S01]  /*6a70*/  FSEL R115, R110, -INF , !P6 ;  /* 0xff8000006e737808 */ /* 0x000fe20007000000 */
[----:B------:R-:W-:Y:S01]  /*6a80*/  HMMA.16816.F32.BF16 R24, R20, R10, R24 ;  /* 0x0000000a1418723c */ /* 0x000fe20000041818 */
[----:B------:R-:W-:Y:S02]  /*6a90*/  FSEL R118, R109, -INF , !P5 ;  /* 0xff8000006d767808 */ /* 0x000fe40006800000 */
[C---:B------:R-:W-:Y:S02]  /*6aa0*/  ISETP.GE.AND P6, PT, R16.reuse, R101, PT ;  /* 0x000000651000720c */ /* 0x040fe40003fc6270 */
[-C--:B------:R-:W-:Y:S01]  /*6ab0*/  ISETP.GE.AND P5, PT, R16, R2.reuse, PT ;  /* 0x000000021000720c */ /* 0x080fe20003fa6270 */
[----:B------:R-:W-:Y:S01]  /*6ac0*/  VIADD R16, R131, 0xffffffa8 ;  /* 0xffffffa883107836 */ /* 0x000fe20000000000 */
[----:B------:R-:W-:Y:S02]  /*6ad0*/  FSEL R126, R33, -INF , !P4 ;  /* 0xff800000217e7808 */ /* 0x000fe40006000000 */
[----:B------:R-:W-:-:S02]  /*6ae0*/  ISETP.GE.AND P4, PT, R8, R2, PT ;  /* 0x000000020800720c */ /* 0x000fc40003f86270 */
[----:B------:R-:W-:Y:S02]  /*6af0*/  FSEL R124, R105, -INF , !P6 ;  /* 0xff800000697c7808 */ /* 0x000fe40007000000 */
[----:B------:R-:W-:Y:S02]  /*6b00*/  FSEL R127, R111, -INF , !P3 ;  /* 0xff8000006f7f7808 */ /* 0x000fe40005800000 */
[----:B------:R-:W-:Y:S01]  /*6b10*/  ISETP.GE.AND P6, PT, R5, R2, PT ;  /* 0x000000020500720c */ /* 0x000fe20003fc6270 */
[----:B------:R-:W-:Y:S01]  /*6b20*/  VIADD R5, R131, 0xffffffb0 ;  /* 0xffffffb083057836 */ /* 0x000fe20000000000 */
[----:B------:R-:W-:Y:S02]  /*6b30*/  ISETP.GE.AND P3, PT, R16, R101, PT ;  /* 0x000000651000720c */ /* 0x000fe40003f66270 */
[----:B------:R-:W-:Y:S02]  /*6b40*/  FSEL R109, R31, -INF , !P4 ;  /* 0xff8000001f6d7808 */ /* 0x000fe40006000000 */
[----:B------:R-:W-:-:S02]  /*6b50*/  FSEL R128, R104, -INF , !P2 ;  /* 0xff80000068807808 */ /* 0x000fc40005000000 */
[----:B------:R-:W-:Y:S02]  /*6b60*/  ISETP.GT.AND P4, PT, R0, R157, PT ;  /* 0x0000009d0000720c */ /* 0x000fe40003f84270 */
[-C--:B------:R-:W-:Y:S02]  /*6b70*/  ISETP.GE.AND P2, PT, R16, R2.reuse, PT ;  /* 0x000000021000720c */ /* 0x080fe40003f46270 */
[----:B------:R-:W-:Y:S02]  /*6b80*/  FSEL R121, R107, -INF , !P5 ;  /* 0xff8000006b797808 */ /* 0x000fe40006800000 */
[----:B------:R-:W-:Y:S02]  /*6b90*/  FSEL R122, R32, -INF , !P3 ;  /* 0xff800000207a7808 */ /* 0x000fe40005800000 */
[CC--:B------:R-:W-:Y:S02]  /*6ba0*/  ISETP.GE.AND P5, PT, R5.reuse, R101.reuse, PT ;  /* 0x000000650500720c */ /* 0x0c0fe40003fa6270 */
[----:B------:R-:W-:Y:S01]  /*6bb0*/  ISETP.GE.AND P3, PT, R5, R2, PT ;  /* 0x000000020500720c */ /* 0x000fe20003f66270 */
[C---:B------:R-:W-:Y:S01]  /*6bc0*/  VIADD R5, R131.reuse, 0xffffffb8 ;  /* 0xffffffb883057836 */ /* 0x040fe20000000000 */
[----:B------:R-:W-:Y:S01]  /*6bd0*/  FSEL R123, R34, -INF , !P2 ;  /* 0xff800000227b7808 */ /* 0x000fe20005000000 */
[----:B------:R-:W-:Y:S01]  /*6be0*/  VIADD R131, R131, 0xffffffb9 ;  /* 0xffffffb983837836 */ /* 0x000fe20000000000 */
        /* <DEDUP_REMOVED lines=16> */
[----:B------:R-:W-:Y:S01]  /*6cf0*/  VIADD R20, R132, 0xffffffff ;  /* 0xffffffff84147836 */ /* 0x000fe20000000000 */
[----:B------:R-:W2:Y:S01]  /*6d00*/  LDCU.64 UR6, c[0x0][0x3a0] ;  /* 0x00007400ff0677ac */ /* 0x000ea20008000a00 */
[----:B------:R-:W-:Y:S02]  /*6d10*/  IMAD.SHL.U32 R8, R0, 0x40, RZ ;  /* 0x0000004000087824 */ /* 0x000fe400078e00ff */
[----:B------:R-:W-:-:S03]  /*6d20*/  IMAD.SHL.U32 R20, R20, 0x40, RZ ;  /* 0x0000004014147824 */ /* 0x000fc600078e00ff */
[----:B------:R-:W-:Y:S02]  /*6d30*/  IABS R16, R8 ;  /* 0x0000000800107213 */ /* 0x000fe40000000000 */
[----:B------:R-:W-:-:S04]  /*6d40*/  IADD3 R20, PT, PT, R20, -0x80, RZ ;  /* 0xffffff8014147810 */ /* 0x000fc80007ffe0ff */
[----:B------:R-:W-:Y:S02]  /*6d50*/  IABS R10, R20 ;  /* 0x00000014000a7213 */ /* 0x000fe40000000000 */
[-C--:B-1----:R-:W-:Y:S02]  /*6d60*/  IABS R2, R5.reuse ;  /* 0x0000000500027213 */ /* 0x082fe40000000000 */
[-C--:B------:R-:W-:Y:S02]  /*6d70*/  LOP3.LUT R20, R20, R5.reuse, RZ, 0x3c, !PT ;  /* 0x0000000514147212 */ /* 0x080fe400078e3cff */
[----:B------:R-:W1:Y:S01]  /*6d80*/  I2F.RP R9, R2 ;  /* 0x0000000200097306 */ /* 0x000e620000209400 */
[----:B------:R-:W-:-:S07]  /*6d90*/  LOP3.LUT R8, R8, R5, RZ, 0x3c, !PT ;  /* 0x0000000508087212 */ /* 0x000fce00078e3cff */
[----:B-1----:R-:W1:Y:S02]  /*6da0*/  MUFU.RCP R22, R9 ;  /* 0x0000000900167308 */ /* 0x002e640000001000 */
[----:B-1----:R-:W-:-:S06]  /*6db0*/  VIADD R22, R22, 0xffffffe ;  /* 0x0ffffffe16167836 */ /* 0x002fcc0000000000 */
[----:B------:R-:W1:Y:S02]  /*6dc0*/  F2I.FTZ.U32.TRUNC.NTZ R23, R22 ;  /* 0x0000001600177305 */ /* 0x000e64000021f000 */
[----:B-1----:R-:W-:Y:S02]  /*6dd0*/  IADD3 R19, PT, PT, RZ, -R23, RZ ;  /* 0x80000017ff137210 */ /* 0x002fe40007ffe0ff */
        /* <DEDUP_REMOVED lines=47> */
.L_x_4989:
[----:B------:R-:W-:Y:S01]  /*70d0*/  UMOV UR6, URZ ;  /* 0x000000ff00067c82 */ /* 0x000fe20008000000 */
[----:B------:R-:W-:Y:S01]  /*70e0*/  IMAD.SHL.U32 R2, R102, 0x40, RZ ;  /* 0x0000004066027824 */ /* 0x000fe200078e00ff */
[----:B------:R-:W-:-:S05]  /*70f0*/  IADD3 R5, P2, PT, RZ, -UR6, RZ ;  /* 0x80000006ff057c10 */ /* 0x000fca000ff5e0ff */
[----:B------:R-:W-:-:S05]  /*7100*/  IMAD.X R2, RZ, RZ, ~R2, P2 ;  /* 0x000000ffff027224 */ /* 0x000fca00010e0e02 */
[----:B------:R-:W-:-:S04]  /*7110*/  SHF.R.S64 R5, R5, 0x1f, R2 ;  /* 0x0000001f05057819 */ /* 0x000fc80000001002 */
[----:B------:R-:W-:-:S04]  /*7120*/  IADD3 R158, P2, PT, R5, R158, RZ ;  /* 0x0000009e059e7210 */ /* 0x000fc80007f5e0ff */
[----:B------:R-:W-:-:S09]  /*7130*/  LEA.HI.X.SX32 R159, R2, R159, 0x1, P2 ;  /* 0x0000009f029f7211 */ /* 0x000fd200010f0eff */
.L_x_4990:
        /* <DEDUP_REMOVED lines=49> */
.L_x_4988:
[----:B------:R-:W-:Y:S01]  /*7450*/  FMNMX3.FTZ R5, R100, R12, R14, !PT ;  /* 0x0000000c64057276 */ /* 0x000fe2000781000e */
[----:B------:R-:W-:Y:S01]  /*7460*/  LDSM.16.MT88.4 R24, [R145+0x8800] ;  /* 0x008800009118783b */ /* 0x000fe20000004200 */
[----:B-1----:R-:W-:Y:S02]  /*7470*/  FMNMX3.FTZ R8, R3, R15, R13, !PT ;  /* 0x0000000f03087276 */ /* 0x002fe4000781000d */
        /* <DEDUP_REMOVED lines=15> */
[----:B------:R-:W-:Y:S01]  /*7570*/  @P4 IADD3 R132, PT, PT, R132, -0x3, RZ ;  /* 0xfffffffd84844810 */ /* 0x000fe20007ffe0ff */
[----:B------:R-:W1:Y:S04]  /*7580*/  SHFL.BFLY PT, R9, R10, 0x2, 0x1f ;  /* 0x0c401f000a097f89 */ /* 0x000e6800000e0000 */
[----:B------:R-:W2:Y:S01]  /*7590*/  SHFL.BFLY PT, R5, R8, 0x2, 0x1f ;  /* 0x0c401f0008057f89 */ /* 0x000ea200000e0000 */
[----:B-1----:R-:W-:-:S02]  /*75a0*/  FMNMX.FTZ R9, R10, R9, !PT ;  /* 0x000000090a097209 */ /* 0x002fc40007810000 */
[----:B--2---:R-:W-:-:S03]  /*75b0*/  FMNMX.FTZ R5, R8, R5, !PT ;  /* 0x0000000508057209 */ /* 0x004fc60007810000 */
[----:B------:R-:W1:Y:S04]  /*75c0*/  SHFL.BFLY PT, R28, R9, 0x1, 0x1f ;  /* 0x0c201f00091c7f89 */ /* 0x000e6800000e0000 */
[----:B------:R-:W2:Y:S01]  /*75d0*/  SHFL.BFLY PT, R2, R5, 0x1, 0x1f ;  /* 0x0c201f0005027f89 */ /* 0x000ea200000e0000 */
[----:B-1----:R-:W-:-:S03]  /*75e0*/  FMNMX.FTZ R28, R9, R28, !PT ;  /* 0x0000001c091c7209 */ /* 0x002fc60007810000 */
[----:B------:R-:W1:Y:S01]  /*75f0*/  LDSM.16.MT88.4 R8, [R150+0x8000] ;  /* 0x008000009608783b */ /* 0x000e620000004200 */
[C---:B------:R-:W-:Y:S01]  /*7600*/  FSETP.NEU.FTZ.AND P1, PT, R28.reuse, -INF , PT ;  /* 0xff8000001c00780b */ /* 0x040fe20003f3d000 */
[C---:B------:R-:W-:Y:S01]  /*7610*/  FMUL.FTZ R103, R28.reuse, UR4 ;  /* 0x000000041c677c20 */ /* 0x040fe20008410000 */
[----:B--2---:R-:W-:Y:S02]  /*7620*/  FMNMX.FTZ R2, R5, R2, !PT ;  /* 0x0000000205027209 */ /* 0x004fe40007810000 */
[----:B------:R-:W-:Y:S02]  /*7630*/  FSEL R5, R28, RZ, P1 ;  /* 0x000000ff1c057208 */ /* 0x000fe40000800000 */
[----:B------:R-:W-:Y:S01]  /*7640*/  FSEL R103, R103, RZ, P1 ;  /* 0x000000ff67677208 */ /* 0x000fe20000800000 */
[C---:B------:R-:W-:Y:S01]  /*7650*/  FMUL.FTZ R106, R2.reuse, UR4 ;  /* 0x00000004026a7c20 */ /* 0x040fe20008410000 */
[----:B------:R-:W-:Y:S01]  /*7660*/  FSETP.NEU.FTZ.AND P0, PT, R2, -INF , PT ;  /* 0xff8000000200780b */ /* 0x000fe20003f1d000 */
[----:B------:R-:W-:-:S02]  /*7670*/  FADD.FTZ R5, R100, -R5 ;  /* 0x8000000564057221 */ /* 0x000fc40000010000 */
[--C-:B------:R-:W-:Y:S01]  /*7680*/  FFMA.FTZ R31, R4, UR4, -R103.reuse ;  /* 0x00000004041f7c23 */ /* 0x100fe20008010867 */
[----:B------:R-:W-:Y:S01]  /*7690*/  FSEL R4, R2, RZ, P0 ;  /* 0x000000ff02047208 */ /* 0x000fe20000000000 */
[--C-:B------:R-:W-:Y:S01]  /*76a0*/  FFMA.FTZ R104, R12, UR4, -R103.reuse ;  /* 0x000000040c687c23 */ /* 0x100fe20008010867 */
[----:B------:R-:W-:Y:S01]  /*76b0*/  FSEL R106, R106, RZ, P0 ;  /* 0x000000ff6a6a7208 */ /* 0x000fe20000000000 */
[--C-:B------:R-:W-:Y:S01]  /*76c0*/  FFMA.FTZ R32, R14, UR4, -R103.reuse ;  /* 0x000000040e207c23 */ /* 0x100fe20008010867 */
[--C-:B------:R-:W-:Y:S01]  /*76d0*/  FFMA.FTZ R30, R6, UR4, -R103.reuse ;  /* 0x00000004061e7c23 */ /* 0x100fe20008010867 */
[----:B------:R-:W-:Y:S01]  /*76e0*/  FADD.FTZ R4, R3, -R4 ;  /* 0x8000000403047221 */ /* 0x000fe20000010000 */
[----:B------:R-:W-:Y:S01]  /*76f0*/  FMUL.FTZ R35, R5, UR4 ;  /* 0x0000000405237c20 */ /* 0x000fe20008410000 */
[--C-:B------:R-:W-:Y:S01]  /*7700*/  FFMA.FTZ R102, R15, UR4, -R106.reuse ;  /* 0x000000040f667c23 */ /* 0x100fe2000801086a */
[--C-:B------:R-:W-:Y:S01]  /*7710*/  FFMA.FTZ R29, R13, UR4, -R106.reuse ;  /* 0x000000040d1d7c23 */ /* 0x100fe2000801086a */
[--C-:B------:R-:W-:Y:S01]  /*7720*/  FFMA.FTZ R33, R17, UR4, -R106.reuse ;  /* 0x0000000411217c23 */ /* 0x100fe2000801086a */
[--C-:B------:R-:W-:Y:S01]  /*7730*/  FFMA.FTZ R34, R7, UR4, -R106.reuse ;  /* 0x0000000407227c23 */ /* 0x100fe2000801086a */
[----:B------:R-:W-:Y:S01]  /*7740*/  FMUL.FTZ R3, R4, UR4 ;  /* 0x0000000404037c20 */ /* 0x000fe20008410000 */
[----:B------:R-:W-:Y:S01]  /*7750*/  MUFU.EX2 R104, R104 ;  /* 0x0000006800687308 */ /* 0x000fe20000000800 */
[----:B------:R-:W2:Y:S01]  /*7760*/  LDSM.16.MT88.4 R16, [R146+0x8000] ;  /* 0x008000009210783b */ /* 0x000ea20000004200 */
        /* <DEDUP_REMOVED lines=20> */
[----:B------:R-:W-:Y:S01]  /*78b0*/  FFMA.FTZ R105, R105, UR4, -R106 ;  /* 0x0000000469697c23 */ /* 0x000fe2000801086a */
[----:B------:R-:W-:Y:S01]  /*78c0*/  FFMA.FTZ R108, R108, UR4, -R103 ;  /* 0x000000046c6c7c23 */ /* 0x000fe20008010867 */
[----:B------:R-:W-:Y:S01]  /*78d0*/  MUFU.EX2 R33, R33 ;  /* 0x0000002100217308 */ /* 0x000fe20000000800 */
[----:B-----5:R-:W-:-:S03]  /*78e0*/  F2FP.BF16.F32.PACK_AB R6, R30, R31 ;  /* 0x0000001f1e06723e */ /* 0x020fc600000010ff */
[----:B------:R-:W5:Y:S04]  /*78f0*/  MUFU.EX2 R34, R34 ;  /* 0x0000002200227308 */ /* 0x000f680000000800 */
[----:B------:R-:W1:Y:S01]  /*7900*/  MUFU.EX2 R35, R35 ;  /* 0x0000002300237308 */ /* 0x000e620000000800 */
[----:B---3--:R-:W-:-:S03]  /*7910*/  F2FP.BF16.F32.PACK_AB R5, R29, R102 ;  /* 0x000000661d05723e */ /* 0x008fc600000010ff */
[----:B------:R-:W3:Y:S04]  /*7920*/  MUFU.EX2 R3, R3 ;  /* 0x0000000300037308 */ /* 0x000ee80000000800 */
[----:B------:R-:W-:Y:S01]  /*7930*/  MUFU.EX2 R100, R100 ;  /* 0x0000006400647308 */ /* 0x000fe20000000800 */
[----:B-----5:R-:W-:-:S03]  /*7940*/  F2FP.BF16.F32.PACK_AB R7, R34, R33 ;  /* 0x000000212207723e */ /* 0x020fc600000010ff */
[----:B------:R-:W5:Y:S01]  /*7950*/  MUFU.EX2 R113, R113 ;  /* 0x0000007100717308 */ /* 0x000f620000000800 */
        /* <DEDUP_REMOVED lines=44> */
[C---:B----4-:R-:W-:Y:S01]  /*7c20*/  HMMA.16816.F32.BF16 R48, R4.reuse, R12, R48 ;  /* 0x0000000c0430723c */ /* 0x050fe20000041830 */
        /* <DEDUP_REMOVED lines=26> */
[----:B------:R-:W-:Y:S01]  /*7dd0*/  MUFU.EX2 R111, R111 ;  /* 0x0000006f006f7308 */ /* 0x000fe20000000800 */
        /* <DEDUP_REMOVED lines=11> */
[----:B------:R-:W-:Y:S01]  /*7e90*/  MUFU.EX2 R115, R115 ;  /* 0x0000007300737308 */ /* 0x000fe20000000800 */
[-C--:B------:R-:W-:Y:S01]  /*7ea0*/  MOV R3, R2.reuse ;  /* 0x0000000200037202 */ /* 0x080fe20000000f00 */
[C---:B------:R-:W-:Y:S01]  /*7eb0*/  HMMA.16816.F32.BF16 R68, R4.reuse, R18, R68 ;  /* 0x000000120444723c */ /* 0x040fe20000041844 */
[----:B------:R-:W4:Y:S01]  /*7ec0*/  LDSM.16.MT88.4 R16, [R144+0xa000] ;  /* 0x00a000009010783b */ /* 0x000f220000004200 */
[----:B------:R-:W2:Y:S01]  /*7ed0*/  MUFU.EX2 R120, R120 ;  /* 0x0000007800787308 */ /* 0x000ea20000000800 */
[----:B------:R-:W-:Y:S01]  /*7ee0*/  FADD.FTZ R32, R32, R35 ;  /* 0x0000002320207221 */ /* 0x000fe20000010000 */
[----:B------:R-:W-:Y:S01]  /*7ef0*/  FADD.FTZ R102, R29, R102 ;  /* 0x000000661d667221 */ /* 0x000fe20000010000 */
[----:B------:R-:W-:Y:S01]  /*7f00*/  @P4 MOV R3, R2 ;  /* 0x0000000200034202 */ /* 0x000fe20000000f00 */
[----:B------:R-:W-:Y:S01]  /*7f10*/  MUFU.EX2 R127, R127 ;  /* 0x0000007f007f7308 */ /* 0x000fe20000000800 */
[----:B------:R-:W-:Y:S01]  /*7f20*/  FADD.FTZ R31, R31, R32 ;  /* 0x000000201f1f7221 */ /* 0x000fe20000010000 */
[----:B---3--:R-:W-:Y:S01]  /*7f30*/  HMMA.16816.F32.BF16 R72, R4, R12, R72 ;  /* 0x0000000c0448723c */ /* 0x008fe20000041848 */
[----:B------:R-:W-:Y:S01]  /*7f40*/  FADD.FTZ R33, R33, R102 ;  /* 0x0000006621217221 */ /* 0x000fe20000010000 */
[----:B------:R-:W-:Y:S01]  /*7f50*/  MUFU.EX2 R122, R122 ;  /* 0x0000007a007a7308 */ /* 0x000fe20000000800 */
[----:B------:R-:W-:-:S02]  /*7f60*/  FADD.FTZ R31, R30, R31 ;  /* 0x0000001f1e1f7221 */ /* 0x000fc40000010000 */
[----:B------:R-:W-:Y:S01]  /*7f70*/  FADD.FTZ R33, R34, R33 ;  /* 0x0000002122217221 */ /* 0x000fe20000010000 */
[----:B------:R-:W-:Y:S02]  /*7f80*/  MUFU.EX2 R121, R121 ;  /* 0x0000007900797308 */ /* 0x000fe40000000800 */
        /* <DEDUP_REMOVED lines=10> */
[----:B-----5:R-:W-:Y:S01]  /*8030*/  F2FP.BF16.F32.PACK_AB R4, R113, R100 ;  /* 0x000000647104723e */ /* 0x020fe200000010ff */
[----:B------:R-:W4:Y:S01]  /*8040*/  LDSM.16.MT88.4 R16, [R150+0xa800] ;  /* 0x00a800009610783b */ /* 0x000f220000004200 */
[----:B--2---:R-:W-:Y:S01]  /*8050*/  F2FP.BF16.F32.PACK_AB R5, R117, R118 ;  /* 0x000000767505723e */ /* 0x004fe200000010ff */
[----:B------:R-:W-:Y:S01]  /*8060*/  FADD.FTZ R100, R100, R31 ;  /* 0x0000001f64647221 */ /* 0x000fe20000010000 */
[----:B------:R-:W-:Y:S01]  /*8070*/  F2FP.BF16.F32.PACK_AB R6, R111, R116 ;  /* 0x000000746f06723e */ /* 0x000fe200000010ff */
[----:B------:R-:W-:Y:S01]  /*8080*/  FADD.FTZ R118, R118, R33 ;  /* 0x0000002176767221 */ /* 0x000fe20000010000 */
[----:B------:R-:W-:Y:S01]  /*8090*/  F2FP.BF16.F32.PACK_AB R7, R120, R115 ;  /* 0x000000737807723e */ /* 0x000fe200000010ff */
[----:B------:R-:W-:Y:S01]  /*80a0*/  FADD.FTZ R113, R113, R100 ;  /* 0x0000006471717221 */ /* 0x000fe20000010000 */
[-C--:B------:R-:W-:Y:S01]  /*80b0*/  MOV R100, R28.reuse ;  /* 0x0000001c00647202 */ /* 0x080fe20000000f00 */
[----:B------:R-:W-:Y:S01]  /*80c0*/  FADD.FTZ R118, R117, R118 ;  /* 0x0000007675767221 */ /* 0x000fe20000010000 */
[----:B------:R-:W-:Y:S01]  /*80d0*/  @P4 MOV R100, R28 ;  /* 0x0000001c00644202 */ /* 0x000fe20000000f00 */
[----:B------:R-:W-:-:S02]  /*80e0*/  FADD.FTZ R116, R116, R113 ;  /* 0x0000007174747221 */ /* 0x000fc40000010000 */
        /* <DEDUP_REMOVED lines=15> */
[----:B----4-:R-:W-:Y:S01]  /*81e0*/  HMMA.16816.F32.BF16 R64, R4, R16, R64 ;  /* 0x000000100440723c */ /* 0x010fe20000041840 */
[----:B------:R-:W-:Y:S01]  /*81f0*/  FFMA.FTZ R16, R128, UR4, -R103 ;  /* 0x0000000480107c23 */ /* 0x000fe20008010867 */
[----:B------:R-:W-:-:S03]  /*8200*/  FFMA.FTZ R128, R119, UR4, -R106 ;  /* 0x0000000477807c23 */ /* 0x000fc6000801086a */
[----:B------:R4:W3:Y:S03]  /*8210*/  MUFU.EX2 R124, R16 ;  /* 0x00000010007c7308 */ /* 0x0008e60000000800 */
[C---:B------:R-:W-:Y:S01]  /*8220*/  HMMA.16816.F32.BF16 R68, R4.reuse, R18, R68 ;  /* 0x000000120444723c */ /* 0x040fe20000041844 */
[----:B------:R-:W5:Y:S07]  /*8230*/  MUFU.EX2 R128, R128 ;  /* 0x0000008000807308 */ /* 0x000f6e0000000800 */
[C---:B--2---:R-:W-:Y:S01]  /*8240*/  HMMA.16816.F32.BF16 R72, R4.reuse, R12, R72 ;  /* 0x0000000c0448723c */ /* 0x044fe20000041848 */
[----:B----4-:R-:W-:Y:S07]  /*8250*/  LDSM.16.MT88.4 R16, [R145+0x9000] ;  /* 0x009000009110783b */ /* 0x010fee0000004200 */
[C---:B------:R-:W-:Y:S01]  /*8260*/  HMMA.16816.F32.BF16 R76, R4.reuse, R14, R76 ;  /* 0x0000000e044c723c */ /* 0x040fe2000004184c */
[----:B------:R-:W2:Y:S07]  /*8270*/  LDSM.16.MT88.4 R12, [R146+0x9000] ;  /* 0x00900000920c783b */ /* 0x000eae0000004200 */
[C---:B-1----:R-:W-:Y:S01]  /*8280*/  HMMA.16816.F32.BF16 R80, R4.reuse, R8, R80 ;  /* 0x000000080450723c */ /* 0x042fe20000041850 */
[--C-:B------:R-:W-:Y:S01]  /*8290*/  FFMA.FTZ R8, R126, UR4, -R103.reuse ;  /* 0x000000047e087c23 */ /* 0x100fe20008010867 */
[--C-:B------:R-:W-:Y:S01]  /*82a0*/  FFMA.FTZ R126, R125, UR4, -R106.reuse ;  /* 0x000000047d7e7c23 */ /* 0x100fe2000801086a */
[--C-:B------:R-:W-:Y:S01]  /*82b0*/  FFMA.FTZ R125, R110, UR4, -R103.reuse ;  /* 0x000000046e7d7c23 */ /* 0x100fe20008010867 */
[--C-:B------:R-:W-:Y:S01]  /*82c0*/  FFMA.FTZ R110, R114, UR4, -R103.reuse ;  /* 0x00000004726e7c23 */ /* 0x100fe20008010867 */
[----:B------:R1:W4:Y:S03]  /*82d0*/  MUFU.EX2 R119, R8 ;  /* 0x0000000800777308 */ /* 0x0003260000000800 */
[C---:B------:R-:W-:Y:S01]  /*82e0*/  HMMA.16816.F32.BF16 R84, R4.reuse, R10, R84 ;  /* 0x0000000a0454723c */ /* 0x040fe20000041854 */
[----:B------:R-:W4:Y:S04]  /*82f0*/  MUFU.EX2 R126, R126 ;  /* 0x0000007e007e7308 */ /* 0x000f280000000800 */
[----:B------:R-:W-:Y:S03]  /*8300*/  MUFU.EX2 R125, R125 ;  /* 0x0000007d007d7308 */ /* 0x000fe60000000800 */
[C---:B---3--:R-:W-:Y:S01]  /*8310*/  HMMA.16816.F32.BF16 R92, R4.reuse, R24, R92 ;  /* 0x00000018045c723c */ /* 0x048fe2000004185c */
[----:B------:R-:W-:Y:S01]  /*8320*/  FFMA.FTZ R24, R112, UR4, -R103 ;  /* 0x0000000470187c23 */ /* 0x000fe20008010867 */
[--C-:B------:R-:W-:Y:S01]  /*8330*/  FFMA.FTZ R112, R109, UR4, -R106.reuse ;  /* 0x000000046d707c23 */ /* 0x100fe2000801086a */
[----:B-1----:R-:W1:Y:S01]  /*8340*/  LDSM.16.MT88.4 R8, [R150+0xb000] ;  /* 0x00b000009608783b */ /* 0x002e620000004200 */
[----:B------:R-:W-:Y:S01]  /*8350*/  FFMA.FTZ R106, R101, UR4, -R106 ;  /* 0x00000004656a7c23 */ /* 0x000fe2000801086a */
[----:B------:R-:W3:Y:S03]  /*8360*/  MUFU.EX2 R110, R110 ;  /* 0x0000006e006e7308 */ /* 0x000ee60000000800 */
[----:B------:R-:W-:Y:S01]  /*8370*/  HMMA.16816.F32.BF16 R88, R4, R26, R88 ;  /* 0x0000001a0458723c */ /* 0x000fe20000041858 */
[----:B------:R-:W-:Y:S01]  /*8380*/  F2FP.BF16.F32.PACK_AB R4, R127, R124 ;  /* 0x0000007c7f04723e */ /* 0x000fe200000010ff */
[----:B------:R2:W-:Y:S01]  /*8390*/  MUFU.EX2 R103, R24 ;  /* 0x0000001800677308 */ /* 0x0005e20000000800 */
[----:B-----5:R-:W-:Y:S01]  /*83a0*/  F2FP.BF16.F32.PACK_AB R5, R121, R128 ;  /* 0x000000807905723e */ /* 0x020fe200000010ff */
[----:B------:R-:W-:Y:S01]  /*83b0*/  FADD.FTZ R124, R124, R111 ;  /* 0x0000006f7c7c7221 */ /* 0x000fe20000010000 */
[----:B----4-:R-:W-:Y:S01]  /*83c0*/  F2FP.BF16.F32.PACK_AB R6, R119, R122 ;  /* 0x0000007a7706723e */ /* 0x010fe200000010ff */
[----:B------:R-:W4:Y:S01]  /*83d0*/  MUFU.EX2 R112, R112 ;  /* 0x0000007000707308 */ /* 0x000f220000000800 */
[----:B------:R-:W-:Y:S01]  /*83e0*/  F2FP.BF16.F32.PACK_AB R7, R126, R123 ;  /* 0x0000007b7e07723e */ /* 0x000fe200000010ff */
[----:B------:R-:W-:Y:S01]  /*83f0*/  FADD.FTZ R128, R128, R115 ;  /* 0x0000007380807221 */ /* 0x000fe20000010000 */
[----:B------:R-:W-:Y:S01]  /*8400*/  FADD.FTZ R127, R127, R124 ;  /* 0x0000007c7f7f7221 */ /* 0x000fe20000010000 */
[----:B------:R-:W-:Y:S02]  /*8410*/  MUFU.EX2 R101, R105 ;  /* 0x0000006900657308 */ /* 0x000fe40000000800 */
[----:B------:R-:W-:Y:S01]  /*8420*/  FADD.FTZ R128, R121, R128 ;  /* 0x0000008079807221 */ /* 0x000fe20000010000 */
[----:B------:R-:W-:Y:S01]  /*8430*/  FADD.FTZ R122, R122, R127 ;  /* 0x0000007f7a7a7221 */ /* 0x000fe20000010000 */
[----:B------:R-:W-:Y:S01]  /*8440*/  HMMA.16816.F32.BF16 R96, R4, R20, R96 ;  /* 0x000000140460723c */ /* 0x000fe20000041860 */
[----:B------:R-:W5:Y:S01]  /*8450*/  MUFU.EX2 R106, R106 ;  /* 0x0000006a006a7308 */ /* 0x000f620000000800 */
[----:B--2---:R-:W-:Y:S01]  /*8460*/  LDSM.16.MT88.4 R24, [R145+0x9800] ;  /* 0x009800009118783b */ /* 0x004fe20000004200 */
[----:B------:R-:W-:Y:S01]  /*8470*/  FADD.FTZ R123, R123, R128 ;  /* 0x000000807b7b7221 */ /* 0x000fe20000010000 */
[----:B------:R-:W-:-:S03]  /*8480*/  FADD.FTZ R122, R119, R122 ;  /* 0x0000007a777a7221 */ /* 0x000fc60000010000 */
[----:B------:R-:W-:Y:S01]  /*8490*/  FADD.FTZ R126, R126, R123 ;  /* 0x0000007b7e7e7221 */ /* 0x000fe20000010000 */
        /* <DEDUP_REMOVED lines=44> */
[C---:B------:R-:W-:Y:S08]  /*8760*/  HMMA.16816.F32.BF16 R48, R4.reuse, R24, R48 ;  /* 0x000000180430723c */ /* 0x040ff00000041830 */
[----:B------:R-:W-:Y:S01]  /*8770*/  HMMA.16816.F32.BF16 R52, R4, R26, R52 ;  /* 0x0000001a0434723c */ /* 0x000fe20000041834 */
[----:B------:R-:W-:-:S07]  /*8780*/  MOV R26, R0 ;  /* 0x00000000001a7202 */ /* 0x000fce0000000f00 */
[C---:B-1----:R-:W-:Y:S08]  /*8790*/  HMMA.16816.F32.BF16 R56, R4.reuse, R20, R56 ;  /* 0x000000140438723c */ /* 0x042ff00000041838 */
[C---:B------:R-:W-:Y:S08]  /*87a0*/  HMMA.16816.F32.BF16 R60, R4.reuse, R22, R60 ;  /* 0x00000016043c723c */ /* 0x040ff0000004183c */
[C---:B--2---:R-:W-:Y:S08]  /*87b0*/  HMMA.16816.F32.BF16 R72, R4.reuse, R8, R72 ;  /* 0x000000080448723c */ /* 0x044ff00000041848 */
[C---:B------:R-:W-:Y:S08]  /*87c0*/  HMMA.16816.F32.BF16 R76, R4.reuse, R10, R76 ;  /* 0x0000000a044c723c */ /* 0x040ff0000004184c */
[C---:B---3--:R-:W-:Y:S08]  /*87d0*/  HMMA.16816.F32.BF16 R80, R4.reuse, R12, R80 ;  /* 0x0000000c0450723c */ /* 0x048ff00000041850 */
[C---:B------:R-:W-:Y:S08]  /*87e0*/  HMMA.16816.F32.BF16 R84, R4.reuse, R14, R84 ;  /* 0x0000000e0454723c */ /* 0x040ff00000041854 */
[C---:B----4-:R-:W-:Y:S08]  /*87f0*/  HMMA.16816.F32.BF16 R92, R4.reuse, R16, R92 ;  /* 0x00000010045c723c */ /* 0x050ff0000004185c */
[----:B------:R-:W-:Y:S01]  /*8800*/  HMMA.16816.F32.BF16 R88, R4, R18, R88 ;  /* 0x000000120458723c */ /* 0x000fe20000041858 */
[----:B------:R-:W-:-:S04]  /*8810*/  NOP ;  /* 0x0000000000007918 */ /* 0x000fc80000000000 */
[----:B------:R-:W-:-:S15]  /*8820*/  @P4 BRA `(.L_x_4991) ;  /* 0x0000000000044947 */ /* 0x000fde0003800000 */
.L_x_4985:
[----:B------:R-:W-:-:S07]  /*8830*/  IADD3 R132, PT, PT, R26, -0x1, RZ ;  /* 0xffffffff1a847810 */ /* 0x000fce0007ffe0ff */
.L_x_4991:
[----:B------:R-:W-:-:S13]  /*8840*/  ISETP.GE.AND P0, PT, R132, R157, PT ;  /* 0x0000009d8400720c */ /* 0x000fda0003f06270 */
        /* <DEDUP_REMOVED lines=13> */
.L_x_4996:
        /* <DEDUP_REMOVED lines=56> */
[C---:B------:R-:W-:Y:S03]  /*8ca0*/  LEA R12, P0, R9.reuse, R168, 0x2 ;  /* 0x000000a8090c7211 */ /* 0x040fe600078010ff */
[----:B------:R-:W2:Y:S01]  /*8cb0*/  LDG.E R8, desc[UR16][R14.64] ;  /* 0x000000100e087981 */ /* 0x000ea2000c1e1900 */
[C---:B------:R-:W-:Y:S01]  /*8cc0*/  LEA.HI.X.SX32 R13, R9.reuse, R169, 0x2, P0 ;  /* 0x000000a9090d7211 */ /* 0x040fe200000f16ff */
[----:B------:R-:W-:Y:S04]  /*8cd0*/  IMAD.IADD R9, R9, 0x1, -R11 ;  /* 0x0000000109097824 */ /* 0x000fe800078e0a0b */
[----:B------:R-:W-:Y:S01]  /*8ce0*/  IMAD R9, R9, R6, -0x40 ;  /* 0xffffffc009097424 */ /* 0x000fe200078e0206 */
[----:B------:R-:W2:Y:S04]  /*8cf0*/  LDG.E R7, desc[UR16][R12.64] ;  /* 0x000000100c077981 */ /* 0x000ea8000c1e1900 */
        /* <DEDUP_REMOVED lines=13> */
.L_x_4993:
        /* <DEDUP_REMOVED lines=8> */
[----:B------:R-:W-:Y:S01]  /*8e50*/  LEA.HI.X R177, R2, R161, R103, 0x5, P0 ;  /* 0x000000a102b17211 */ /* 0x000fe200000f2c67 */
[----:B------:R-:W-:Y:S01]  /*8e60*/  VIADD R170, R170, 0xffffffff ;  /* 0xffffffffaaaa7836 */ /* 0x000fe20000000000 */
        /* <DEDUP_REMOVED lines=13> */
[----:B------:R-:W-:Y:S02]  /*8f40*/  ISETP.GT.AND P0, PT, R170, R157, PT ;  /* 0x0000009daa00720c */ /* 0x000fe40003f04270 */
        /* <DEDUP_REMOVED lines=207> */
.L_x_4995:
        /* <DEDUP_REMOVED lines=49> */
.L_x_4994:
        /* <DEDUP_REMOVED lines=314> */
.L_x_4992:
[----:B------:R-:W1:Y:S01]  /*b2f0*/  SHFL.BFLY PT, R0, R175, 0x2, 0x1f ;  /* 0x0c401f00af007f89 */ /* 0x000e6200000e0000 */
[----:B------:R-:W2:Y:S01]  /*b300*/  S2UR UR7, SR_CgaCtaId ;  /* 0x00000000000779c3 */ /* 0x000ea20000008800 */
[----:B------:R-:W-:Y:S01]  /*b310*/  UMOV UR4, 0x400 ;  /* 0x0000040000047882 */ /* 0x000fe20000000000 */
[----:B------:R-:W-:Y:S01]  /*b320*/  BSSY.RECONVERGENT B0, `(.L_x_4997) ;  /* 0x00000cf000007945 */ /* 0x000fe20003800200 */
[----:B------:R-:W3:Y:S01]  /*b330*/  SHFL.BFLY PT, R8, R173, 0x2, 0x1f ;  /* 0x0c401f00ad087f89 */ /* 0x000ee200000e0000 */
[----:B------:R-:W4:Y:S04]  /*b340*/  S2R R4, SR_TID.X ;  /* 0x0000000000047919 */ /* 0x000f280000002100 */
[----:B------:R-:W5:Y:S01]  /*b350*/  S2UR UR6, SR_CTAID.Y ;  /* 0x00000000000679c3 */ /* 0x000f620000002600 */
[----:B------:R-:W5:Y:S07]  /*b360*/  S2R R101, SR_TID.X ;  /* 0x0000000000657919 */ /* 0x000f6e0000002100 */
[----:B------:R-:W-:Y:S08]  /*b370*/  BAR.SYNC.DEFER_BLOCKING 0x0 ;  /* 0x0000000000007b1d */ /* 0x000ff00000010000 */
[----:B------:R-:W5:Y:S01]  /*b380*/  S2UR UR5, SR_CTAID.Z ;  /* 0x00000000000579c3 */ /* 0x000f620000002700 */
[----:B-1----:R-:W-:Y:S01]  /*b390*/  FADD.FTZ R7, R0, R175 ;  /* 0x000000af00077221 */ /* 0x002fe20000010000 */
[----:B--2---:R-:W-:Y:S01]  /*b3a0*/  ULEA UR7, UR7, UR4, 0x18 ;  /* 0x0000000407077291 */ /* 0x004fe2000f8ec0ff */
[----:B------:R-:W1:Y:S01]  /*b3b0*/  LDCU UR4, c[0x0][0x44c] ;  /* 0x00008980ff0477ac */ /* 0x000e620008000800 */
[----:B---3--:R-:W-:-:S02]  /*b3c0*/  FADD.FTZ R8, R8, R173 ;  /* 0x000000ad08087221 */ /* 0x008fc40000010000 */
[----:B------:R-:W2:Y:S04]  /*b3d0*/  SHFL.BFLY PT, R6, R7, 0x1, 0x1f ;  /* 0x0c201f0007067f89 */ /* 0x000ea800000e0000 */
[----:B------:R-:W3:Y:S01]  /*b3e0*/  SHFL.BFLY PT, R5, R8, 0x1, 0x1f ;  /* 0x0c201f0008057f89 */ /* 0x000ee200000e0000 */
[C---:B----4-:R-:W-:Y:S02]  /*b3f0*/  SHF.L.U32 R2, R4.reuse, 0x4, RZ ;  /* 0x0000000404027819 */ /* 0x050fe400000006ff */
[----:B------:R-:W-:Y:S02]  /*b400*/  SHF.L.U32 R10, R4, 0x1, RZ ;  /* 0x00000001040a7819 */ /* 0x000fe400000006ff */
[----:B------:R-:W-:Y:S02]  /*b410*/  LOP3.LUT R9, R2, 0x1c0, RZ, 0xc0, !PT ;  /* 0x000001c002097812 */ /* 0x000fe400078ec0ff */
[----:B-----5:R-:W-:-:S02]  /*b420*/  SHF.R.U32.HI R101, RZ, 0x4, R101 ;  /* 0x00000004ff657819 */ /* 0x020fc40000011665 */
[----:B------:R-:W-:Y:S02]  /*b430*/  LOP3.LUT R0, R10, 0x6, RZ, 0xc0, !PT ;  /* 0x000000060a007812 */ /* 0x000fe400078ec0ff */
[----:B------:R-:W-:Y:S02]  /*b440*/  LOP3.LUT R10, R9, 0x38, R10, 0xf8, !PT ;  /* 0x00000038090a7812 */ /* 0x000fe400078ef80a */
[----:B------:R-:W-:Y:S01]  /*b450*/  SHF.R.U32.HI R13, RZ, 0x1, R4 ;  /* 0x00000001ff0d7819 */ /* 0x000fe20000011604 */
[----:B--2---:R-:W-:Y:S01]  /*b460*/  FADD.FTZ R6, R7, R6 ;  /* 0x0000000607067221 */ /* 0x004fe20000010000 */
[----:B------:R-:W-:Y:S02]  /*b470*/  IADD3 R7, PT, PT, R101, 0x8, RZ ;  /* 0x0000000865077810 */ /* 0x000fe40007ffe0ff */
[----:B------:R-:W-:Y:S01]  /*b480*/  SHF.L.U32 R17, R4, 0x5, RZ ;  /* 0x0000000504117819 */ /* 0x000fe200000006ff */
[----:B---3--:R-:W-:Y:S01]  /*b490*/  FADD.FTZ R5, R8, R5 ;  /* 0x0000000508057221 */ /* 0x008fe20000010000 */
[----:B------:R-:W2:Y:S01]  /*b4a0*/  MUFU.RCP R11, R6 ;  /* 0x00000006000b7308 */ /* 0x000ea20000001000 */
[----:B------:R-:W-:-:S02]  /*b4b0*/  SHF.R.U32.HI R103, RZ, 0x2, R4 ;  /* 0x00000002ff677819 */ /* 0x000fc40000011604 */
[----:B------:R-:W-:Y:S02]  /*b4c0*/  LOP3.LUT R8, R13, 0x30, RZ, 0xc0, !PT ;  /* 0x000000300d087812 */ /* 0x000fe400078ec0ff */
[----:B------:R-:W-:Y:S02]  /*b4d0*/  ISETP.GE.AND P5, PT, R7, R156, PT ;  /* 0x0000009c0700720c */ /* 0x000fe40003fa6270 */
[----:B------:R-:W-:Y:S01]  /*b4e0*/  LOP3.LUT R17, R0, 0x7c00, R17, 0xf8, !PT ;  /* 0x00007c0000117812 */ /* 0x000fe200078ef811 */
[----:B------:R-:W3:Y:S01]  /*b4f0*/  MUFU.RCP R9, R5 ;  /* 0x0000000500097308 */ /* 0x000ee20000001000 */
[----:B------:R-:W-:Y:S02]  /*b500*/  SHF.L.U32 R0, R4, 0x2, RZ ;  /* 0x0000000204007819 */ /* 0x000fe400000006ff */
[----:B------:R-:W-:Y:S02]  /*b510*/  LOP3.LUT R103, R8, 0x7, R103, 0xf8, !PT ;  /* 0x0000000708677812 */ /* 0x000fe400078ef867 */
[----:B------:R-:W-:-:S02]  /*b520*/  R2P PR, R4, 0x1c ;  /* 0x0000001c04007804 */ /* 0x000fc40000000000 */
[----:B------:R-:W-:Y:S02]  /*b530*/  MOV R8, 0x40 ;  /* 0x0000004000087802 */ /* 0x000fe40000000f00 */
[----:B------:R-:W-:Y:S02]  /*b540*/  LOP3.LUT R12, R0, 0x1f8, RZ, 0xc0, !PT ;  /* 0x000001f8000c7812 */ /* 0x000fe400078ec0ff */
[----:B------:R-:W-:Y:S02]  /*b550*/  SEL R8, R8, 0xffffffc0, !P3 ;  /* 0xffffffc008087807 */ /* 0x000fe40005800000 */
[----:B------:R-:W-:Y:S02]  /*b560*/  LOP3.LUT R10, R17, R10, RZ, 0xfc, !PT ;  /* 0x0000000a110a7212 */ /* 0x000fe400078efcff */
[----:B------:R-:W-:Y:S02]  /*b570*/  FSETP.NE.FTZ.AND P6, PT, R6, RZ, PT ;  /* 0x000000ff0600720b */ /* 0x000fe40003fd5000 */
[----:B------:R-:W-:-:S02]  /*b580*/  FSETP.NE.FTZ.AND P3, PT, R5, RZ, PT ;  /* 0x000000ff0500720b */ /* 0x000fc40003f75000 */
[----:B------:R-:W-:Y:S02]  /*b590*/  LOP3.LUT R13, R12, 0x38, R13, 0x78, !PT ;  /* 0x000000380c0d7812 */ /* 0x000fe400078e780d */
[C---:B------:R-:W-:Y:S02]  /*b5a0*/  IADD3 R7, PT, PT, R101.reuse, 0x18, RZ ;  /* 0x0000001865077810 */ /* 0x040fe40007ffe0ff */
[----:B------:R-:W-:Y:S02]  /*b5b0*/  MOV R12, 0x20 ;  /* 0x00000020000c7802 */ /* 0x000fe40000000f00 */
[----:B------:R-:W-:Y:S02]  /*b5c0*/  LOP3.LUT R2, R2, 0x10, RZ, 0xc0, !PT ;  /* 0x0000001002027812 */ /* 0x000fe400078ec0ff */
[----:B------:R-:W-:Y:S01]  /*b5d0*/  LEA R10, R10, UR7, 0x2 ;  /* 0x000000070a0a7c11 */ /* 0x000fe2000f8e10ff */
[----:B------:R-:W4:Y:S01]  /*b5e0*/  @P6 MUFU.LG2 R6, R6 ;  /* 0x0000000600066308 */ /* 0x000f220000000c00 */
[----:B------:R-:W-:Y:S01]  /*b5f0*/  IADD3 R15, PT, PT, R101, 0x10, RZ ;  /* 0x00000010650f7810 */ /* 0x000fe20007ffe0ff */
[----:B------:R-:W5:Y:S01]  /*b600*/  @P6 LDC R19, c[0x0][0x458] ;  /* 0x00011600ff136b82 */ /* 0x000f620000000800 */
[----:B--2---:R-:W-:-:S02]  /*b610*/  FSEL R11, R11, 1, P6 ;  /* 0x3f8000000b0b7808 */ /* 0x004fc40003000000 */
[----:B---3--:R-:W-:Y:S02]  /*b620*/  FSEL R9, R9, 1, P3 ;  /* 0x3f80000009097808 */ /* 0x008fe40001800000 */
[----:B------:R-:W-:Y:S01]  /*b630*/  ISETP.GE.AND P0, PT, R7, R156, PT ;  /* 0x0000009c0700720c */ /* 0x000fe20003f06270 */
[C---:B------:R-:W-:Y:S01]  /*b640*/  FMUL.FTZ R96, R11.reuse, R96 ;  /* 0x000000600b607220 */ /* 0x040fe20000410000 */
[----:B------:R-:W-:Y:S01]  /*b650*/  SEL R7, R12, 0xffffffe0, !P2 ;  /* 0xffffffe00c077807 */ /* 0x000fe20005000000 */
[----:B------:R-:W-:Y:S01]  /*b660*/  FMUL.FTZ R97, R11, R97 ;  /* 0x000000610b617220 */ /* 0x000fe20000410000 */
[----:B------:R-:W-:Y:S01]  /*b670*/  LEA R2, R13, R2, 0x2 ;  /* 0x000000020d027211 */ /* 0x000fe200078e10ff */
[C---:B------:R-:W-:Y:S01]  /*b680*/  FMUL.FTZ R36, R11.reuse, R36 ;  /* 0x000000240b247220 */ /* 0x040fe20000410000 */
[----:B------:R-:W-:Y:S01]  /*b690*/  IADD3 R13, PT, PT, R10, 0x80, RZ ;  /* 0x000000800a0d7810 */ /* 0x000fe20007ffe0ff */
[----:B------:R-:W-:Y:S01]  /*b6a0*/  FMUL.FTZ R37, R11, R37 ;  /* 0x000000250b257220 */ /* 0x000fe20000410000 */
[----:B------:R-:W-:Y:S01]  /*b6b0*/  ISETP.GE.AND P1, PT, R15, R156, PT ;  /* 0x0000009c0f00720c */ /* 0x000fe20003f26270 */
[C---:B------:R-:W-:Y:S01]  /*b6c0*/  FMUL.FTZ R40, R11.reuse, R40 ;  /* 0x000000280b287220 */ /* 0x040fe20000410000 */
[----:B------:R-:W-:Y:S01]  /*b6d0*/  IADD3 R12, PT, PT, R8, R10, RZ ;  /* 0x0000000a080c7210 */ /* 0x000fe20007ffe0ff */
[C---:B------:R-:W-:Y:S01]  /*b6e0*/  FMUL.FTZ R41, R11.reuse, R41 ;  /* 0x000000290b297220 */ /* 0x040fe20000410000 */
[----:B------:R-:W-:Y:S01]  /*b6f0*/  @P4 IADD3 R13, PT, PT, R10, -0x80, RZ ;  /* 0xffffff800a0d4810 */ /* 0x000fe20007ffe0ff */
[----:B------:R-:W-:Y:S01]  /*b700*/  FMUL.FTZ R44, R11, R44 ;  /* 0x0000002c0b2c7220 */ /* 0x000fe20000410000 */
[----:B------:R-:W-:Y:S01]  /*b710*/  IADD3 R15, PT, PT, R101, 0x20, RZ ;  /* 0x00000020650f7810 */ /* 0x000fe20007ffe0ff */
        /* <DEDUP_REMOVED lines=35> */
[C---:B------:R-:W-:Y:S01]  /*b950*/  FMUL.FTZ R50, R9.reuse, R50 ;  /* 0x0000003209327220 */ /* 0x040fe20000410000 */
[----:B------:R-:W-:Y:S01]  /*b960*/  IADD3 R16, PT, PT, R8, R13, RZ ;  /* 0x0000000d08107210 */ /* 0x000fe20007ffe0ff */
[----:B------:R-:W-:Y:S01]  /*b970*/  FMUL.FTZ R51, R9, R51 ;  /* 0x0000003309337220 */ /* 0x000fe20000410000 */
[----:B------:R-:W-:Y:S01]  /*b980*/  ISETP.GE.AND P2, PT, R15, R156, PT ;  /* 0x0000009c0f00720c */ /* 0x000fe20003f46270 */
[C---:B------:R-:W-:Y:S01]  /*b990*/  FMUL.FTZ R54, R9.reuse, R54 ;  /* 0x0000003609367220 */ /* 0x040fe20000410000 */
[----:B------:R-:W-:Y:S01]  /*b9a0*/  FMUL.FTZ R55, R9, R55 ;  /* 0x0000003709377220 */ /* 0x000fe20000410000 */
[----:B------:R-:W-:Y:S01]  /*b9b0*/  STS.64 [R10], R96 ;  /* 0x000000600a007388 */ /* 0x000fe20000000a00 */
[----:B------:R-:W-:Y:S01]  /*b9c0*/  IADD3 R15, PT, PT, R7, R13, RZ ;  /* 0x0000000d070f7210 */ /* 0x000fe20007ffe0ff */
[C---:B------:R-:W-:Y:S01]  /*b9d0*/  FMUL.FTZ R58, R9.reuse, R58 ;  /* 0x0000003a093a7220 */ /* 0x040fe20000410000 */
[C---:B------:R-:W-:Y:S01]  /*b9e0*/  FMUL.FTZ R59, R9.reuse, R59 ;  /* 0x0000003b093b7220 */ /* 0x040fe20000410000 */
[----:B------:R-:W-:Y:S01]  /*b9f0*/  STS.64 [R10+0x800], R98 ;  /* 0x000800620a007388 */ /* 0x000fe20000000a00 */
[C---:B------:R-:W-:Y:S01]  /*ba00*/  FMUL.FTZ R62, R9.reuse, R62 ;  /* 0x0000003e093e7220 */ /* 0x040fe20000410000 */
[----:B------:R-:W-:Y:S01]  /*ba10*/  FMUL.FTZ R63, R9, R63 ;  /* 0x0000003f093f7220 */ /* 0x000fe20000410000 */
        /* <DEDUP_REMOVED lines=22> */
[----:B------:R-:W2:Y:S01]  /*bb80*/  LDC.64 R8, c[0x0][0x430] ;  /* 0x00010c00ff087b82 */ /* 0x000ea20000000a00 */
[----:B------:R-:W3:Y:S01]  /*bb90*/  @P3 MUFU.LG2 R5, R5 ;  /* 0x0000000500053308 */ /* 0x000ee20000000c00 */
[----:B------:R-:W-:Y:S01]  /*bba0*/  LOP3.LUT P4, RZ, R4, 0x3, RZ, 0xc0, !PT ;  /* 0x0000000304ff7812 */ /* 0x000fe2000788c0ff */
[----:B------:R-:W-:Y:S04]  /*bbb0*/  STS.64 [R14+0x800], R46 ;  /* 0x0008002e0e007388 */ /* 0x000fe80000000a00 */
[----:B------:R-:W-:Y:S01]  /*bbc0*/  STS.64 [R13], R48 ;  /* 0x000000300d007388 */ /* 0x000fe20000000a00 */
[----:B------:R-:W1:Y:S03]  /*bbd0*/  LDC R7, c[0x0][0x3e0] ;  /* 0x0000f800ff077b82 */ /* 0x000e660000000800 */
[----:B------:R-:W-:Y:S04]  /*bbe0*/  STS.64 [R13+0x800], R50 ;  /* 0x000800320d007388 */ /* 0x000fe80000000a00 */
[----:B------:R-:W-:Y:S01]  /*bbf0*/  STS.64 [R15], R52 ;  /* 0x000000340f007388 */ /* 0x000fe20000000a00 */
[----:B------:R-:W5:Y:S03]  /*bc00*/  @P3 LDC R18, c[0x0][0x458] ;  /* 0x00011600ff123b82 */ /* 0x000f660000000800 */
[----:B------:R-:W-:Y:S04]  /*bc10*/  STS.64 [R15+0x800], R54 ;  /* 0x000800360f007388 */ /* 0x000fe80000000a00 */
[----:B------:R-:W-:Y:S01]  /*bc20*/  STS.64 [R16], R56 ;  /* 0x0000003810007388 */ /* 0x000fe20000000a00 */
[----:B--2---:R-:W-:-:S03]  /*bc30*/  IMAD R8, R8, UR6, R166 ;  /* 0x0000000608087c24 */ /* 0x004fc6000f8e02a6 */
        /* <DEDUP_REMOVED lines=13> */
[----:B----4-:R-:W-:-:S03]  /*bd10*/  MOV R69, 0xff800000 ;  /* 0xff80000000457802 */ /* 0x010fc60000000f00 */
[----:B------:R2:W-:Y:S01]  /*bd20*/  STS.64 [R13+0x4800], R82 ;  /* 0x004800520d007388 */ /* 0x0005e20000000a00 */
[----:B-1----:R-:W-:Y:S01]  /*bd30*/  IMAD R10, R7, R10, UR5 ;  /* 0x00000005070a7e24 */ /* 0x002fe2000f8e020a */
[----:B------:R-:W-:Y:S02]  /*bd40*/  MOV R68, 0xff800000 ;  /* 0xff80000000447802 */ /* 0x000fe40000000f00 */
[----:B------:R2:W-:Y:S01]  /*bd50*/  STS.64 [R15+0x4000], R84 ;  /* 0x004000540f007388 */ /* 0x0005e20000000a00 */
[----:B------:R-:W-:Y:S02]  /*bd60*/  IMAD R8, R8, R7, R10 ;  /* 0x0000000708087224 */ /* 0x000fe400078e020a */
[----:B------:R-:W-:Y:S01]  /*bd70*/  @P6 FMUL.FTZ R7, R6, 0.69314718246459960938 ;  /* 0x3f31721806076820 */ /* 0x000fe20000410000 */
[----:B---3--:R-:W-:Y:S01]  /*bd80*/  @P3 FMUL.FTZ R6, R5, 0.69314718246459960938 ;  /* 0x3f31721805063820 */ /* 0x008fe20000410000 */
[----:B------:R2:W-:Y:S01]  /*bd90*/  STS.64 [R15+0x4800], R86 ;  /* 0x004800560f007388 */ /* 0x0005e20000000a00 */
[----:B-----5:R-:W-:Y:S01]  /*bda0*/  IMAD R70, R8, R9, R165 ;  /* 0x0000000908467224 */ /* 0x020fe200078e02a5 */
[----:B------:R-:W-:Y:S01]  /*bdb0*/  SHF.L.U32 R73, R4, 0x3, RZ ;  /* 0x0000000304497819 */ /* 0x000fe200000006ff */
[----:B------:R-:W-:Y:S01]  /*bdc0*/  @P6 FFMA.FTZ R69, R100, R19, R7 ;  /* 0x0000001364456223 */ /* 0x000fe20000010007 */
[----:B------:R2:W-:Y:S01]  /*bdd0*/  STS.64 [R16+0x4000], R92 ;  /* 0x0040005c10007388 */ /* 0x0005e20000000a00 */
[----:B------:R-:W-:Y:S01]  /*bde0*/  @P3 FFMA.FTZ R68, R3, R18, R6 ;  /* 0x0000001203443223 */ /* 0x000fe20000010006 */
[----:B------:R-:W-:Y:S01]  /*bdf0*/  IMAD R3, R70, UR4, RZ ;  /* 0x0000000446037c24 */ /* 0x000fe2000f8e02ff */
[----:B------:R-:W-:Y:S01]  /*be00*/  LOP3.LUT R73, R73, 0x1f80, RZ, 0xc0, !PT ;  /* 0x00001f8049497812 */ /* 0x000fe200078ec0ff */
[----:B------:R2:W-:Y:S01]  /*be10*/  STS.64 [R16+0x4800], R94 ;  /* 0x0048005e10007388 */ /* 0x0005e20000000a00 */
[----:B------:R-:W-:-:S03]  /*be20*/  IADD3 R71, PT, PT, R101, 0x28, RZ ;  /* 0x0000002865477810 */ /* 0x000fc60007ffe0ff */
        /* <DEDUP_REMOVED lines=30> */
.L_x_4998:
[----:B------:R-:W-:Y:S05]  /*c010*/  BSYNC.RECONVERGENT B0 ;  /* 0x0000000000007941 */ /* 0x000fea0003800200 */
.L_x_4997:
[----:B------:R-:W-:Y:S01]  /*c020*/  ISETP.GE.AND P6, PT, R101, R156, PT ;  /* 0x0000009c6500720c */ /* 0x000fe20003fc6270 */
[----:B------:R-:W-:Y:S01]  /*c030*/  BSSY.RECONVERGENT B0, `(.L_x_4999) ;  /* 0x0000011000007945 */ /* 0x000fe20003800200 */
[----:B--2---:R-:W-:Y:S02]  /*c040*/  LOP3.LUT R2, R73, 0x3c, R0, 0xf8, !PT ;  /* 0x0000003c49027812 */ /* 0x004fe400078ef800 */
[----:B------:R-:W-:Y:S02]  /*c050*/  LOP3.LUT R70, R0, 0x3c, RZ, 0xc0, !PT ;  /* 0x0000003c00467812 */ /* 0x000fe400078ec0ff */
[----:B---3--:R-:W-:Y:S02]  /*c060*/  IADD3 R69, P3, PT, R3, R2, RZ ;  /* 0x0000000203457210 */ /* 0x008fe40007f7e0ff */
        /* <DEDUP_REMOVED lines=13> */
.L_x_5000:
[----:B------:R-:W-:Y:S05]  /*c140*/  BSYNC.RECONVERGENT B0 ;  /* 0x0000000000007941 */ /* 0x000fea0003800200 */
.L_x_4999:
[----:B------:R-:W-:Y:S01]  /*c150*/  BSSY.RECONVERGENT B0, `(.L_x_5001) ;  /* 0x0000011000007945 */ /* 0x000fe20003800200 */
[----:B------:R-:W-:Y:S02]  /*c160*/  ISETP.GE.AND P3, PT, R71, R156, PT ;  /* 0x0000009c4700720c */ /* 0x000fe40003f66270 */
[----:B------:R-:W-:Y:S01]  /*c170*/  IADD3 R101, PT, PT, R101, 0x38, RZ ;  /* 0x0000003865657810 */ /* 0x000fe20007ffe0ff */
[----:B------:R-:W-:Y:S05]  /*c180*/  @P5 BRA `(.L_x_5002) ;  /* 0x0000000000345947 */ /* 0x000fea0003800000 */
        /* <DEDUP_REMOVED lines=13> */
.L_x_5002:
[----:B------:R-:W-:Y:S05]  /*c260*/  BSYNC.RECONVERGENT B0 ;  /* 0x0000000000007941 */ /* 0x000fea0003800200 */
.L_x_5001:
[----:B------:R-:W-:Y:S01]  /*c270*/  BSSY.RECONVERGENT B0, `(.L_x_5003) ;  /* 0x0000010000007945 */ /* 0x000fe20003800200 */
[----:B------:R-:W-:-:S03]  /*c280*/  ISETP.GE.AND P5, PT, R101, R156, PT ;  /* 0x0000009c6500720c */ /* 0x000fc60003fa6270 */
        /* <DEDUP_REMOVED lines=14> */
.L_x_5004:
[----:B------:R-:W-:Y:S05]  /*c370*/  BSYNC.RECONVERGENT B0 ;  /* 0x0000000000007941 */ /* 0x000fea0003800200 */
.L_x_5003:
[----:B------:R-:W-:Y:S04]  /*c380*/  BSSY.RECONVERGENT B0, `(.L_x_5005) ;  /* 0x000000d000007945 */ /* 0x000fe80003800200 */
[----:B------:R-:W-:Y:S05]  /*c390*/  @P0 BRA `(.L_x_5006) ;  /* 0x00000000002c0947 */ /* 0x000fea0003800000 */
[----:B------:R-:W5:Y:S02]  /*c3a0*/  LDCU UR4, c[0x0][0x440] ;  /* 0x00008800ff0477ac */ /* 0x000f640008000800 */
[----:B-----5:R-:W-:Y:S02]  /*c3b0*/  ISETP.GE.AND P6, PT, R70, UR4, PT ;  /* 0x0000000446007c0c */ /* 0x020fe4000bfc6270 */
[----:B------:R-:W-:-:S11]  /*c3c0*/  ISETP.GE.AND P1, PT, R0, UR4, PT ;  /* 0x0000000400007c0c */ /* 0x000fd6000bf26270 */
[----:B-1--4-:R-:W1:Y:S08]  /*c3d0*/  @!P6 LDC.64 R24, c[0x0][0x3f8] ;  /* 0x0000fe00ff18eb82 */ /* 0x012e700000000a00 */
[----:B--23--:R-:W2:Y:S01]  /*c3e0*/  @!P1 LDC.64 R2, c[0x0][0x3f8] ;  /* 0x0000fe00ff029b82 */ /* 0x00cea20000000a00 */
[----:B-1----:R-:W-:-:S04]  /*c3f0*/  @!P6 LEA R24, P0, R69, R24, 0x2 ;  /* 0x000000184518e211 */ /* 0x002fc800078010ff */
[C---:B------:R-:W-:Y:S02]  /*c400*/  @!P6 LEA.HI.X R25, R69.reuse, R25, R68, 0x2, P0 ;  /* 0x000000194519e211 */ /* 0x040fe400000f1444 */
[----:B--2---:R-:W-:-:S03]  /*c410*/  @!P1 LEA R2, P0, R69, R2, 0x2 ;  /* 0x0000000245029211 */ /* 0x004fc600078010ff */
[----:B------:R1:W-:Y:S01]  /*c420*/  @!P6 STG.E.128 desc[UR16][R24.64+0x3000], R52 ;  /* 0x003000341800e986 */ /* 0x0003e2000c101d10 */
[----:B------:R-:W-:-:S05]  /*c430*/  @!P1 LEA.HI.X R3, R69, R3, R68, 0x2, P0 ;  /* 0x0000000345039211 */ /* 0x000fca00000f1444 */
[----:B------:R1:W-:Y:S04]  /*c440*/  @!P1 STG.E.128 desc[UR16][R2.64+0x3100], R20 ;  /* 0x0031001402009986 */ /* 0x0003e8000c101d10 */
.L_x_5006:
[----:B------:R-:W-:Y:S05]  /*c450*/  BSYNC.RECONVERGENT B0 ;  /* 0x0000000000007941 */ /* 0x000fea0003800200 */
.L_x_5005:
[----:B------:R-:W-:Y:S04]  /*c460*/  BSSY.RECONVERGENT B0, `(.L_x_5007) ;  /* 0x000000d000007945 */ /* 0x000fe80003800200 */
[----:B------:R-:W-:Y:S05]  /*c470*/  @P2 BRA `(.L_x_5008) ;  /* 0x00000000002c2947 */ /* 0x000fea0003800000 */
[----:B------:R-:W5:Y:S02]  /*c480*/  LDCU UR4, c[0x0][0x440] ;  /* 0x00008800ff0477ac */ /* 0x000f640008000800 */
[----:B-----5:R-:W-:Y:S02]  /*c490*/  ISETP.GE.AND P6, PT, R70, UR4, PT ;  /* 0x0000000446007c0c */ /* 0x020fe4000bfc6270 */
[----:B------:R-:W-:-:S11]  /*c4a0*/  ISETP.GE.AND P1, PT, R0, UR4, PT ;  /* 0x0000000400007c0c */ /* 0x000fd6000bf26270 */
[----:B-1----:R-:W1:Y:S08]  /*c4b0*/  @!P6 LDC.64 R20, c[0x0][0x3f8] ;  /* 0x0000fe00ff14eb82 */ /* 0x002e700000000a00 */
[----:B--234-:R-:W2:Y:S01]  /*c4c0*/  @!P1 LDC.64 R2, c[0x0][0x3f8] ;  /* 0x0000fe00ff029b82 */ /* 0x01cea20000000a00 */
[----:B-1----:R-:W-:-:S04]  /*c4d0*/  @!P6 LEA R20, P2, R69, R20, 0x2 ;  /* 0x000000144514e211 */ /* 0x002fc800078410ff */
[C---:B------:R-:W-:Y:S02]  /*c4e0*/  @!P6 LEA.HI.X R21, R69.reuse, R21, R68, 0x2, P2 ;  /* 0x000000154515e211 */ /* 0x040fe400010f1444 */
[----:B--2---:R-:W-:-:S03]  /*c4f0*/  @!P1 LEA R2, P0, R69, R2, 0x2 ;  /* 0x0000000245029211 */ /* 0x004fc600078010ff */
[----:B------:R1:W-:Y:S01]  /*c500*/  @!P6 STG.E.128 desc[UR16][R20.64+0x4000], R48 ;  /* 0x004000301400e986 */ /* 0x0003e2000c101d10 */
[----:B------:R-:W-:-:S05]  /*c510*/  @!P1 LEA.HI.X R3, R69, R3, R68, 0x2, P0 ;  /* 0x0000000345039211 */ /* 0x000fca00000f1444 */
[----:B------:R1:W-:Y:S04]  /*c520*/  @!P1 STG.E.128 desc[UR16][R2.64+0x4100], R16 ;  /* 0x0041001002009986 */ /* 0x0003e8000c101d10 */
.L_x_5008:
[----:B------:R-:W-:Y:S05]  /*c530*/  BSYNC.RECONVERGENT B0 ;  /* 0x0000000000007941 */ /* 0x000fea0003800200 */
.L_x_5007:
        /* <DEDUP_REMOVED lines=13> */
.L_x_5010:
[----:B------:R-:W-:Y:S05]  /*c610*/  BSYNC.RECONVERGENT B0 ;  /* 0x0000000000007941 */ /* 0x000fea0003800200 */
.L_x_5009:
        /* <DEDUP_REMOVED lines=13> */
.L_x_5012:
[----:B------:R-:W-:Y:S05]  /*c6f0*/  BSYNC.RECONVERGENT B0 ;  /* 0x0000000000007941 */ /* 0x000fea0003800200 */
.L_x_5011:
[----:B------:R-:W-:Y:S05]  /*c700*/  @P5 EXIT ;  /* 0x000000000000594d */ /* 0x000fea0003800000 */
[----:B------:R-:W5:Y:S02]  /*c710*/  LDCU UR4, c[0x0][0x440] ;  /* 0x00008800ff0477ac */ /* 0x000f640008000800 */
[----:B-----5:R-:W-:Y:S02]  /*c720*/  ISETP.GE.AND P2, PT, R70, UR4, PT ;  /* 0x0000000446007c0c */ /* 0x020fe4000bf46270 */
[----:B------:R-:W-:-:S11]  /*c730*/  ISETP.GE.AND P0, PT, R0, UR4, PT ;  /* 0x0000000400007c0c */ /* 0x000fd6000bf06270 */
[----:B-1234-:R-:W1:Y:S02]  /*c740*/  @!P2 LDC.64 R2, c[0x0][0x3f8] ;  /* 0x0000fe00ff02ab82 */ /* 0x01ee640000000a00 */
        /* <DEDUP_REMOVED lines=9> */
.L_x_5013:
        /* <DEDUP_REMOVED lines=10> */
.L_x_7240:


//--------------------- .text._ZN5flash24flash_fwd_splitkv_kernelI23Flash_fwd_kernel_traitsILi128ELi64ELi64ELi4ELb0ELb0EN7cutlass10bfloat16_tE19Flash_kernel_traitsILi128ELi64ELi64ELi4ES3_EELb1ELb0ELb0ELb0ELb0ELb1ELb1ELb0EEEvNS_16Flash_fwd_paramsE --------------------------
	.section	.text._ZN5flash24flash_fwd_splitkv_kernelI23Flash_fwd_kernel_traitsILi128ELi64ELi64ELi4ELb0ELb0EN7cutlass10bfloat16_tE19Flash_kernel_traitsILi128ELi64ELi64ELi4ES3_EELb1ELb0ELb0ELb0ELb0ELb1ELb1ELb0EEEvNS_16Flash_fwd_paramsE,"ax",@progbits
	.align	128
        .global         _ZN5flash24flash_fwd_splitkv_kernelI23Flash_fwd_kernel_traitsILi128ELi64ELi64ELi4ELb0ELb0EN7cutlass10bfloat16_tE19Flash_kernel_traitsILi128ELi64ELi64ELi4ES3_EELb1ELb0ELb0ELb0ELb0ELb1ELb1ELb0EEEvNS_16Flash_fwd_paramsE
        .type           _ZN5flash24flash_fwd_splitkv_kernelI23Flash_fwd_kernel_traitsILi128ELi64ELi64ELi4ELb0ELb0EN7cutlass10bfloat16_tE19Flash_kernel_traitsILi128ELi64ELi64ELi4ES3_EELb1ELb0ELb0ELb0ELb0ELb1ELb1ELb0EEEvNS_16Flash_fwd_paramsE,@function
        .size           _ZN5flash24flash_fwd_splitkv_kernelI23Flash_fwd_kernel_traitsILi128ELi64ELi64ELi4ELb0ELb0EN7cutlass10bfloat16_tE19Flash_kernel_traitsILi128ELi64ELi64ELi4ES3_EELb1ELb0ELb0ELb0ELb0ELb1ELb1ELb0EEEvNS_16Flash_fwd_paramsE,(.L_x_7241 - _ZN5flash24flash_fwd_splitkv_kernelI23Flash_fwd_kernel_traitsILi128ELi64ELi64ELi4ELb0ELb0EN7cutlass10bfloat16_tE19Flash_kernel_traitsILi128ELi64ELi64ELi4ES3_EELb1ELb0ELb0ELb0ELb0ELb1ELb1ELb0EEEvNS_16Flash_fwd_paramsE)
        .other          _ZN5flash24flash_fwd_splitkv_kernelI23Flash_fwd_kernel_traitsILi128ELi64ELi64ELi4ELb0ELb0EN7cutlass10bfloat16_tE19Flash_kernel_traitsILi128ELi64ELi64ELi4ES3_EELb1ELb0ELb0ELb0ELb0ELb1ELb1ELb0EEEvNS_16Flash_fwd_paramsE,@"STO_CUDA_ENTRY STV_DEFAULT"
_ZN5flash24flash_fwd_splitkv_kernelI23Flash_fwd_kernel_traitsILi128ELi64ELi64ELi4ELb0ELb0EN7cutlass10bfloat16_tE19Flash_kernel_traitsILi128ELi64ELi64ELi4ES3_EELb1ELb0ELb0ELb0ELb0ELb1ELb1ELb0EEEvNS_16Flash_fwd_paramsE:
.text._ZN5flash24flash_fwd_splitkv_kernelI23Flash_fwd_kernel_traitsILi128ELi64ELi64ELi4ELb0ELb0EN7cutlass10bfloat16_tE19Flash_kernel_traitsILi128ELi64ELi64ELi4ES3_EELb1ELb0ELb0ELb0ELb0ELb1ELb1ELb0EEEvNS_16Flash_fwd_paramsE:
        /* <DEDUP_REMOVED lines=34> */
[C---:B--2---:R-:W-:Y:S01]  /*0220*/  IMAD.WIDE.U32 R14, R163.reuse, 0x4, R4 ;  /* 0x00000004a30e7825 */ /* 0x044fe200078e0004 */
[----:B------:R-:W-:Y:S01]  /*0230*/  ISETP.NE.AND.EX P2, PT, RZ, UR5, PT, P2 ;  /* 0x00000005ff007c0c */ /* 0x000fe2000bf45320 */
[----:B------:R-:W1:Y:S03]  /*0240*/  LDC.64 R4, c[0x0][0x468] ;  /* 0x00011a00ff047b82 */ /* 0x000e660000000a00 */
[----:B----4-:R-:W2:Y:S04]  /*0250*/  @P0 LDG.E R6, desc[UR16][R14.64] ;  /* 0x000000100e060981 */ /* 0x010ea8000c1e1900 */
[----:B------:R1:W2:Y:S01]  /*0260*/  @P4 LDG.E R13, desc[UR16][R14.64+0x4] ;  /* 0x000004100e0d4981 */ /* 0x0002a2000c1e1900 */
[----:B------:R-:W-:Y:S01]  /*0270*/  IMAD.SHL.U32 R11, R163, 0x4, RZ ;  /* 0x00000004a30b7824 */ /* 0x000fe200078e00ff */
[----:B------:R-:W-:Y:S01]  /*0280*/  SHF.R.U32.HI R2, RZ, 0x1e, R163 ;  /* 0x0000001eff027819 */ /* 0x000fe200000116a3 */
[----:B------:R-:W3:Y:S01]  /*0290*/  @!P4 LDC R7, c[0x0][0x434] ;  /* 0x00010d00ff07cb82 */ /* 0x000ee20000000800 */
[----:B------:R-:W-:-:S02]  /*02a0*/  IMAD.MOV.U32 R0, RZ, RZ, RZ ;  /* 0x000000ffff007224 */ /* 0x000fc400078e00ff */
[C---:B------:R-:W-:Y:S02]  /*02b0*/  @P2 IADD3 R16, P0, PT, R11.reuse, UR4, RZ ;  /* 0x000000040b102c10 */ /* 0x040fe4000ff1e0ff */
[----:B------:R-:W-:Y:S02]  /*02c0*/  @P3 IADD3 R18, P1, PT, R11, UR6, RZ ;  /* 0x000000060b123c10 */ /* 0x000fe4000ff3e0ff */
[C---:B------:R-:W-:Y:S02]  /*02d0*/  @P2 IADD3.X R17, PT, PT, R2.reuse, UR5, RZ, P0, !PT ;  /* 0x0000000502112c10 */ /* 0x040fe400087fe4ff */
[----:B------:R-:W-:-:S03]  /*02e0*/  @P3 IADD3.X R19, PT, PT, R2, UR7, RZ, P1, !PT ;  /* 0x0000000702133c10 */ /* 0x000fc60008ffe4ff */
[----:B------:R-:W5:Y:S01]  /*02f0*/  @P2 LDG.E R87, desc[UR16][R16.64] ;  /* 0x0000001010572981 */ /* 0x000f62000c1e1900 */
[----:B------:R-:W4:Y:S03]  /*0300*/  LDCU.U8 UR4, c[0x0][0x532] ;  /* 0x0000a640ff0477ac */ /* 0x000f260008000000 */
[----:B------:R4:W5:Y:S01]  /*0310*/  @P3 LDG.E R0, desc[UR16][R18.64] ;  /* 0x0000001012003981 */ /* 0x000962000c1e1900 */
[----:B-1----:R-:W-:-:S05]  /*0320*/  IADD3 R14, P0, PT, R11, R4, RZ ;  /* 0x000000040b0e7210 */ /* 0x002fca0007f1e0ff */
[----:B------:R-:W-:Y:S01]  /*0330*/  IMAD.X R15, R2, 0x1, R5, P0 ;  /* 0x00000001020f7824 */ /* 0x000fe200000e0605 */
[----:B------:R-:W-:-:S04]  /*0340*/  ISETP.NE.U32.AND P0, PT, R4, RZ, PT ;  /* 0x000000ff0400720c */ /* 0x000fc80003f05070 */
[----:B------:R-:W-:Y:S01]  /*0350*/  ISETP.NE.AND.EX P0, PT, R5, RZ, PT, P0 ;  /* 0x000000ff0500720c */ /* 0x000fe20003f05300 */
[----:B----4-:R-:W1:Y:S01]  /*0360*/  S2R R19, SR_CTAID.X ;  /* 0x0000000000137919 */ /* 0x010e620000002500 */
[----:B------:R-:W-:Y:S02]  /*0370*/  ISETP.NE.AND P1, PT, RZ, UR4, PT ;  /* 0x00000004ff007c0c */ /* 0x000fe4000bf25270 */
[----:B------:R-:W-:-:S04]  /*0380*/  ISETP.EQ.U32.AND P3, PT, R4, RZ, PT ;  /* 0x000000ff0400720c */ /* 0x000fc80003f62070 */
[----:B------:R-:W-:Y:S01]  /*0390*/  ISETP.EQ.OR.EX P3, PT, R5, RZ, !P1, P3 ;  /* 0x000000ff0500720c */ /* 0x000fe20004f62730 */
[----:B------:R-:W-:-:S12]  /*03a0*/  IMAD.MOV.U32 R3, RZ, RZ, -0x1 ;  /* 0xffffffffff037424 */ /* 0x000fd800078e00ff */
[----:B------:R4:W5:Y:S01]  /*03b0*/  @!P3 LDG.E R3, desc[UR16][R14.64] ;  /* 0x000000100e03b981 */ /* 0x000962000c1e1900 */
[----:B-1----:R-:W-:Y:S02]  /*03c0*/  IMAD.SHL.U32 R164, R19, 0x40, RZ ;  /* 0x0000004013a47824 */ /* 0x002fe400078e00ff */
[----:B--2---:R-:W-:Y:S02]  /*03d0*/  @P4 IMAD.IADD R7, R13, 0x1, -R6 ;  /* 0x000000010d074824 */ /* 0x004fe400078e0a06 */
[----:B------:R-:W1:Y:S03]  /*03e0*/  @!P0 LDC R13, c[0x0][0x438] ;  /* 0x00010e00ff0d8b82 */ /* 0x000e660000000800 */
[----:B---3--:R-:W-:Y:S01]  /*03f0*/  ISETP.GT.AND P3, PT, R7, R164, PT ;  /* 0x000000a40700720c */ /* 0x008fe20003f64270 */
[----:B----4-:R-:W-:-:S12]  /*0400*/  @!P0 BRA `(.L_x_5014) ;  /* 0x00000000000c8947 */ /* 0x010fd80003800000 */
[----:B------:R-:W1:Y:S02]  /*0410*/  @P1 LDG.E R4, desc[UR16][R14.64+0x4] ;  /* 0x000004100e041981 */ /* 0x000e64000c1e1900 */
[----:B-1---5:R-:W-:-:S06]  /*0420*/  @P1 IADD3 R13, PT, PT, R4, -R3, RZ ;  /* 0x80000003040d1210 */ /* 0x022fcc0007ffe0ff */
[----:B------:R2:W5:Y:S02]  /*0430*/  @!P1 LDG.E R13, desc[UR16][R14.64] ;  /* 0x000000100e0d9981 */ /* 0x000564000c1e1900 */
.L_x_5014:
[----:B------:R-:W-:Y:S05]  /*0440*/  @!P3 EXIT ;  /* 0x000000000000b94d */ /* 0x000fea0003800000 */
[----:B------:R-:W3:Y:S01]  /*0450*/  LDC R8, c[0x0][0x374] ;  /* 0x0000dd00ff087b82 */ /* 0x000ee20000000800 */
[----:B------:R-:W4:Y:S01]  /*0460*/  LDCU UR14, c[0x0][0x508] ;  /* 0x0000a100ff0e77ac */ /* 0x000f220008000800 */
[----:B-----5:R-:W-:Y:S01]  /*0470*/  @P2 IMAD.IADD R87, R87, 0x1, -R0 ;  /* 0x0000000157572824 */ /* 0x020fe200078e0a00 */
[----:B------:R-:W1:Y:S05]  /*0480*/  S2R R85, SR_TID.X ;  /* 0x0000000000557919 */ /* 0x000e6a0000002100 */
[----:B------:R-:W2:Y:S01]  /*0490*/  LDC R4, c[0x0][0x438] ;  /* 0x00010e00ff047b82 */ /* 0x000ea20000000800 */
[-C--:B---3--:R-:W-:Y:S02]  /*04a0*/  IABS R16, R8.reuse ;  /* 0x0000000800107213 */ /* 0x088fe40000000000 */
[----:B------:R-:W-:-:S02]  /*04b0*/  IABS R17, R8 ;  /* 0x0000000800117213 */ /* 0x000fc40000000000 */
[----:B------:R-:W3:Y:S03]  /*04c0*/  I2F.RP R12, R16 ;  /* 0x00000010000c7306 */ /* 0x000ee60000209400 */
[----:B------:R-:W-:Y:S02]  /*04d0*/  IMAD.MOV R17, RZ, RZ, -R17 ;  /* 0x000000ffff117224 */ /* 0x000fe400078e0a11 */
[----:B--2---:R-:W-:-:S05]  /*04e0*/  VIADD R4, R4, 0x3f ;  /* 0x0000003f04047836 */ /* 0x004fca0000000000 */
[----:B------:R-:W-:-:S04]  /*04f0*/  SHF.R.S32.HI R15, RZ, 0x1f, R4 ;  /* 0x0000001fff0f7819 */ /* 0x000fc80000011404 */
[----:B------:R-:W-:Y:S01]  /*0500*/  LEA.HI R15, R15, R4, RZ, 0x6 ;  /* 0x000000040f0f7211 */ /* 0x000fe200078f30ff */
[----:B---3--:R-:W2:Y:S03]  /*0510*/  MUFU.RCP R20, R12 ;  /* 0x0000000c00147308 */ /* 0x008ea60000001000 */
[----:B------:R-:W-:-:S05]  /*0520*/  LEA.HI.SX32 R15, R15, R8, 0x1a ;  /* 0x000000080f0f7211 */ /* 0x000fca00078fd2ff */
[----:B------:R-:W-:-:S05]  /*0530*/  VIADD R15, R15, 0xffffffff ;  /* 0xffffffff0f0f7836 */ /* 0x000fca0000000000 */
[----:B------:R-:W-:Y:S02]  /*0540*/  IABS R14, R15 ;  /* 0x0000000f000e7213 */ /* 0x000fe40000000000 */
[----:B------:R-:W-:Y:S01]  /*0550*/  LOP3.LUT R15, R15, R8, RZ, 0x3c, !PT ;  /* 0x000000080f0f7212 */ /* 0x000fe200078e3cff */
[----:B--2---:R-:W-:-:S03]  /*0560*/  VIADD R20, R20, 0xffffffe ;  /* 0x0ffffffe14147836 */ /* 0x004fc60000000000 */
[----:B------:R-:W-:Y:S01]  /*0570*/  ISETP.GE.AND P0, PT, R15, RZ, PT ;  /* 0x000000ff0f00720c */ /* 0x000fe20003f06270 */
[----:B------:R-:W2:Y:S02]  /*0580*/  F2I.FTZ.U32.TRUNC.NTZ R21, R20 ;  /* 0x0000001400157305 */ /* 0x000ea4000021f000 */
[----:B--2---:R-:W-:Y:S02]  /*0590*/  IMAD.MOV R5, RZ, RZ, -R21 ;  /* 0x000000ffff057224 */ /* 0x004fe400078e0a15 */
[----:B------:R-:W-:Y:S02]  /*05a0*/  IMAD.MOV.U32 R20, RZ, RZ, RZ ;  /* 0x000000ffff147224 */ /* 0x000fe400078e00ff */
[----:B------:R-:W-:-:S04]  /*05b0*/  IMAD R5, R5, R16, RZ ;  /* 0x0000001005057224 */ /* 0x000fc800078e02ff */
[----:B------:R-:W-:-:S06]  /*05c0*/  IMAD.HI.U32 R5, R21, R5, R20 ;  /* 0x0000000515057227 */ /* 0x000fcc00078e0014 */
[----:B------:R-:W-:Y:S02]  /*05d0*/  IMAD.HI.U32 R12, R5, R14, RZ ;  /* 0x0000000e050c7227 */ /* 0x000fe400078e00ff */
[----:B------:R-:W2:Y:S02]  /*05e0*/  @!P2 LDC.64 R4, c[0x0][0x488] ;  /* 0x00012200ff04ab82 */ /* 0x000ea40000000a00 */
[----:B------:R-:W-:-:S05]  /*05f0*/  IMAD R17, R12, R17, R14 ;  /* 0x000000110c117224 */ /* 0x000fca00078e020e */
[----:B------:R-:W-:Y:S01]  /*0600*/  ISETP.GT.U32.AND P1, PT, R16, R17, PT ;  /* 0x000000111000720c */ /* 0x000fe20003f24070 */
[----:B------:R-:W3:-:S12]  /*0610*/  @!P2 LDC R14, c[0x0][0x43c] ;  /* 0x00010f00ff0eab82 */ /* 0x000ed80000000800 */
[----:B------:R-:W-:Y:S02]  /*0620*/  @!P1 IMAD.IADD R17, R17, 0x1, -R16 ;  /* 0x0000000111119824 */ /* 0x000fe400078e0a10 */
[----:B------:R-:W-:Y:S01]  /*0630*/  @!P1 VIADD R12, R12, 0x1 ;  /* 0x000000010c0c9836 */ /* 0x000fe20000000000 */
[----:B------:R-:W-:Y:S02]  /*0640*/  ISETP.NE.AND P1, PT, R8, RZ, PT ;  /* 0x000000ff0800720c */ /* 0x000fe40003f25270 */
[----:B--2---:R-:W-:Y:S02]  /*0650*/  @!P2 ISETP.NE.U32.AND P3, PT, R4, RZ, PT ;  /* 0x000000ff0400a20c */ /* 0x004fe40003f65070 */
[----:B------:R-:W2:Y:S01]  /*0660*/  S2R R4, SR_CTAID.Y ;  /* 0x0000000000047919 */ /* 0x000ea20000002600 */
[----:B------:R-:W-:Y:S02]  /*0670*/  ISETP.GE.U32.AND P4, PT, R17, R16, PT ;  /* 0x000000101100720c */ /* 0x000fe40003f86070 */
[----:B------:R-:W-:-:S04]  /*0680*/  @!P2 ISETP.NE.AND.EX P3, PT, R5, RZ, PT, P3 ;  /* 0x000000ff0500a20c */ /* 0x000fc80003f65330 */
[----:B---3--:R-:W-:-:S04]  /*0690*/  @!P2 SEL R14, R14, RZ, P3 ;  /* 0x000000ff0e0ea207 */ /* 0x008fc80001800000 */
[----:B-1----:R-:W-:Y:S01]  /*06a0*/  @!P2 IADD3 R87, PT, PT, R14, R13, -R0 ;  /* 0x0000000d0e57a210 */ /* 0x002fe20007ffe800 */
[----:B------:R-:W-:Y:S02]  /*06b0*/  VIADD R14, R19, 0x1 ;  /* 0x00000001130e7836 */ /* 0x000fe40000000000 */
[----:B------:R-:W-:Y:S02]  /*06c0*/  @P4 VIADD R12, R12, 0x1 ;  /* 0x000000010c0c4836 */ /* 0x000fe40000000000 */
[----:B------:R-:W-:Y:S02]  /*06d0*/  VIADD R13, R87, 0x3f ;  /* 0x0000003f570d7836 */ /* 0x000fe40000000000 */
[----:B------:R-:W-:Y:S02]  /*06e0*/  IMAD R14, R14, 0x40, -R7 ;  /* 0x000000400e0e7824 */ /* 0x000fe400078e0a07 */
[----:B------:R-:W-:Y:S01]  /*06f0*/  @!P0 IMAD.MOV R12, RZ, RZ, -R12 ;  /* 0x000000ffff0c8224 */ /* 0x000fe200078e0a0c */
[----:B------:R-:W-:-:S02]  /*0700*/  @!P1 LOP3.LUT R12, RZ, R8, RZ, 0x33, !PT ;  /* 0x00000008ff0c9212 */ /* 0x000fc400078e33ff */
[----:B----4-:R-:W-:Y:S02]  /*0710*/  IADD3 R5, PT, PT, R13, UR14, R14 ;  /* 0x0000000e0d057c10 */ /* 0x010fe4000fffe00e */
[----:B------:R-:W-:Y:S02]  /*0720*/  SHF.R.S32.HI R8, RZ, 0x1f, R13 ;  /* 0x0000001fff087819 */ /* 0x000fe4000001140d */
[----:B------:R-:W-:Y:S02]  /*0730*/  SHF.R.S32.HI R14, RZ, 0x1f, R5 ;  /* 0x0000001fff0e7819 */ /* 0x000fe40000011405 */
[----:B------:R-:W-:Y:S02]  /*0740*/  LEA.HI R8, R8, R13, RZ, 0x6 ;  /* 0x0000000d08087211 */ /* 0x000fe400078f30ff */
[----:B------:R-:W-:Y:S01]  /*0750*/  LEA.HI R14, R14, R5, RZ, 0x6 ;  /* 0x000000050e0e7211 */ /* 0x000fe200078f30ff */
[----:B--2---:R-:W-:Y:S01]  /*0760*/  IMAD R155, R12, R4, RZ ;  /* 0x000000040c9b7224 */ /* 0x004fe200078e02ff */
[----:B------:R-:W-:-:S02]  /*0770*/  SHF.R.S32.HI R8, RZ, 0x6, R8 ;  /* 0x00000006ff087819 */ /* 0x000fc40000011408 */
[----:B------:R-:W-:Y:S02]  /*0780*/  SHF.R.S32.HI R14, RZ, 0x6, R14 ;  /* 0x00000006ff0e7819 */ /* 0x000fe4000001140e */
[----:B------:R-:W-:-:S04]  /*0790*/  VIADDMNMX R5, R155, R12, R8, PT ;  /* 0x0000000c9b057246 */ /* 0x000fc80003800108 */
[----:B------:R-:W-:Y:S01]  /*07a0*/  VIMNMX R104, PT, PT, R5, R14, PT ;  /* 0x0000000e05687248 */ /* 0x000fe20003fe0100 */
[----:B------:R-:W-:-:S03]  /*07b0*/  IMAD.MOV R5, RZ, RZ, -R163 ;  /* 0x000000ffff057224 */ /* 0x000fc600078e0aa3 */
[----:B------:R-:W-:Y:S01]  /*07c0*/  ISETP.GE.AND P0, PT, R155, R104, PT ;  /* 0x000000689b00720c */ /* 0x000fe20003f06270 */
[----:B------:R-:W-:-:S12]  /*07d0*/  IMAD R10, R9, R5, R10 ;  /* 0x00000005090a7224 */ /* 0x000fd800078e020a */
[----:B------:R-:W-:Y:S05]  /*07e0*/  @!P0 BRA `(.L_x_5015) ;  /* 0x0000000800ac8947 */ /* 0x000fea0003800000 */
        /* <DEDUP_REMOVED lines=19> */
[----:B------:R-:W-:Y:S02]  /*0920*/  IMAD R9, R2, R9, R10 ;  /* 0x0000000902097224 */ /* 0x000fe400078e020a */
[----:B------:R-:W-:Y:S02]  /*0930*/  IMAD.SHL.U32 R2, R85, 0x8, RZ ;  /* 0x0000000855027824 */ /* 0x000fe400078e00ff */
[----:B------:R-:W-:-:S03]  /*0940*/  IMAD R9, R9, R3, R164 ;  /* 0x0000000309097224 */ /* 0x000fc600078e02a4 */
[----:B------:R-:W-:Y:S01]  /*0950*/  LOP3.LUT R11, R13, 0x1f80, R2, 0xf8, !PT ;  /* 0x00001f800d0b7812 */ /* 0x000fe200078ef802 */
        /* <DEDUP_REMOVED lines=12> */
.L_x_5017:
[----:B------:R-:W-:Y:S05]  /*0a20*/  BSYNC.RECONVERGENT B0 ;  /* 0x0000000000007941 */ /* 0x000fea0003800200 */
.L_x_5016:
        /* <DEDUP_REMOVED lines=15> */
.L_x_5019:
[----:B------:R-:W-:Y:S05]  /*0b20*/  BSYNC.RECONVERGENT B0 ;  /* 0x0000000000007941 */ /* 0x000fea0003800200 */
.L_x_5018:
        /* <DEDUP_REMOVED lines=15> */
.L_x_5021:
[----:B------:R-:W-:Y:S05]  /*0c20*/  BSYNC.RECONVERGENT B0 ;  /* 0x0000000000007941 */ /* 0x000fea0003800200 */
.L_x_5020:
        /* <DEDUP_REMOVED lines=14> */
.L_x_5023:
[----:B------:R-:W-:Y:S05]  /*0d10*/  BSYNC.RECONVERGENT B0 ;  /* 0x0000000000007941 */ /* 0x000fea0003800200 */
.L_x_5022:
        /* <DEDUP_REMOVED lines=13> */
.L_x_5025:
[----:B------:R-:W-:Y:S05]  /*0df0*/  BSYNC.RECONVERGENT B0 ;  /* 0x0000000000007941 */ /* 0x000fea0003800200 */
.L_x_5024:
        /* <DEDUP_REMOVED lines=13> */
.L_x_5027:
[----:B------:R-:W-:Y:S05]  /*0ed0*/  BSYNC.RECONVERGENT B0 ;  /* 0x0000000000007941 */ /* 0x000fea0003800200 */
.L_x_5026:
        /* <DEDUP_REMOVED lines=13> */
.L_x_5029:
[----:B------:R-:W-:Y:S05]  /*0fb0*/  BSYNC.RECONVERGENT B0 ;  /* 0x0000000000007941 */ /* 0x000fea0003800200 */
.L_x_5028:
        /* <DEDUP_REMOVED lines=13> */
.L_x_5031:
[----:B------:R-:W-:Y:S05]  /*1090*/  BSYNC.RECONVERGENT B0 ;  /* 0x0000000000007941 */ /* 0x000fea0003800200 */
.L_x_5030:
        /* <DEDUP_REMOVED lines=32> */
.L_x_5015:
        /* <DEDUP_REMOVED lines=11> */
.L_x_5032:
        /* <DEDUP_REMOVED lines=97> */
.L_x_5033:
        /* <DEDUP_REMOVED lines=15> */
.L_x_5035:
[----:B------:R-:W2:Y:S01]  /*1a50*/  LDC.64 R102, c[0x0][0x3b8] ;  /* 0x0000ee00ff667b82 */ /* 0x000ea20000000a00 */
[----:B------:R-:W-:-:S05]  /*1a60*/  IADD3 R8, PT, PT, R0, R3, RZ ;  /* 0x0000000300087210 */ /* 0x000fca0007ffe0ff */
[C---:B--2---:R-:W-:Y:S02]  /*1a70*/  IMAD R15, R8.reuse, R103, RZ ;  /* 0x00000067080f7224 */ /* 0x044fe400078e02ff */
[----:B------:R-:W-:-:S05]  /*1a80*/  IMAD.WIDE.U32 R8, R8, R102, RZ ;  /* 0x0000006608087225 */ /* 0x000fca00078e00ff */
[----:B------:R-:W-:Y:S02]  /*1a90*/  IADD3 R15, PT, PT, R9, R15, RZ ;  /* 0x0000000f090f7210 */ /* 0x000fe40007ffe0ff */
[----:B------:R-:W-:Y:S02]  /*1aa0*/  MOV R14, R8 ;  /* 0x00000008000e7202 */ /* 0x000fe40000000f00 */
.L_x_5036:
        /* <DEDUP_REMOVED lines=14> */
.L_x_5037:
[----:B------:R-:W2:Y:S01]  /*1b90*/  LDC.64 R24, c[0x0][0x3c0] ;  /* 0x0000f000ff187b82 */ /* 0x000ea20000000a00 */
[----:B------:R-:W-:-:S05]  /*1ba0*/  IADD3 R3, PT, PT, R0, R3, RZ ;  /* 0x0000000300037210 */ /* 0x000fca0007ffe0ff */
[C---:B--2---:R-:W-:Y:S02]  /*1bb0*/  IMAD R17, R3.reuse, R25, RZ ;  /* 0x0000001903117224 */ /* 0x044fe400078e02ff */
[----:B------:R-:W-:-:S05]  /*1bc0*/  IMAD.WIDE.U32 R2, R3, R24, RZ ;  /* 0x0000001803027225 */ /* 0x000fca00078e00ff */
[----:B------:R-:W-:Y:S02]  /*1bd0*/  IADD3 R17, PT, PT, R3, R17, RZ ;  /* 0x0000001103117210 */ /* 0x000fe40007ffe0ff */
[----:B------:R-:W-:-:S07]  /*1be0*/  MOV R16, R2 ;  /* 0x0000000200107202 */ /* 0x000fce0000000f00 */
.L_x_5038:
        /* <DEDUP_REMOVED lines=46> */
.L_x_5034:
        /* <DEDUP_REMOVED lines=79> */
.L_x_5040:
[----:B------:R-:W-:Y:S05]  /*23c0*/  BSYNC.RECONVERGENT B0 ;  /* 0x0000000000007941 */ /* 0x000fea0003800200 */
.L_x_5039:
[----:B------:R-:W-:Y:S01]  /*23d0*/  BSSY.RECONVERGENT B0, `(.L_x_5041) ;  /* 0x000001c000007945 */ /* 0x000fe20003800200 */
[----:B------:R-:W-:-:S03]  /*23e0*/  ISETP.GE.AND P5, PT, R9, R0, PT ;  /* 0x000000000900720c */ /* 0x000fc60003fa6270 */
[----:B------:R-:W-:Y:S10]  /*23f0*/  @P2 BRA `(.L_x_5042) ;  /* 0x0000000000642947 */ /* 0x000ff40003800000 */
[----:B------:R-:W2:Y:S01]  /*2400*/  LDCU.64 UR8, c[0x0][0x3b0] ;  /* 0x00007600ff0877ac */ /* 0x000ea20008000a00 */
[----:B-1----:R-:W-:Y:S01]  /*2410*/  IADD3 R13, P2, PT, R18, 0x10, RZ ;  /* 0x00000010120d7810 */ /* 0x002fe20007f5e0ff */
[----:B------:R-:W-:Y:S01]  /*2420*/  IMAD.MOV.U32 R14, RZ, RZ, R10 ;  /* 0x000000ffff0e7224 */ /* 0x000fe200078e000a */
        /* <DEDUP_REMOVED lines=22> */
.L_x_5042:
[----:B------:R-:W-:Y:S05]  /*2590*/  BSYNC.RECONVERGENT B0 ;  /* 0x0000000000007941 */ /* 0x000fea0003800200 */
.L_x_5041:
[C---:B------:R-:W-:Y:S01]  /*25a0*/  IMAD.SHL.U32 R15, R102.reuse, 0x10, RZ ;  /* 0x00000010660f7824 */ /* 0x040fe200078e00ff */
[----:B------:R-:W-:Y:S01]  /*25b0*/  BSSY.RECONVERGENT B0, `(.L_x_5043) ;  /* 0x000001e000007945 */ /* 0x000fe20003800200 */
[----:B------:R-:W-:Y:S02]  /*25c0*/  ISETP.GE.AND P4, PT, R5, R0, PT ;  /* 0x000000000500720c */ /* 0x000fe40003f86270 */
[----:B------:R-:W-:Y:S01]  /*25d0*/  SHF.L.U64.HI R84, R102, 0x4, R103 ;  /* 0x0000000466547819 */ /* 0x000fe20000010267 */
[----:B------:R-:W-:Y:S01]  /*25e0*/  IMAD.SHL.U32 R27, R15, 0x2, RZ ;  /* 0x000000020f1b7824 */ /* 0x000fe200078e00ff */
[----:B------:R-:W-:Y:S05]  /*25f0*/  @P1 BRA `(.L_x_5044) ;  /* 0x0000000000641947 */ /* 0x000fea0003800000 */
[----:B------:R-:W3:Y:S01]  /*2600*/  LDCU.64 UR8, c[0x0][0x3b0] ;  /* 0x00007600ff0877ac */ /* 0x000ee20008000a00 */
[----:B-12---:R-:W-:Y:S01]  /*2610*/  IADD3 R13, P1, PT, R18, 0x20, RZ ;  /* 0x00000020120d7810 */ /* 0x006fe20007f3e0ff */
[----:B------:R-:W-:Y:S01]  /*2620*/  IMAD.MOV.U32 R20, RZ, RZ, R10 ;  /* 0x000000ffff147224 */ /* 0x000fe200078e000a */
        /* <DEDUP_REMOVED lines=22> */
.L_x_5044:
[----:B------:R-:W-:Y:S05]  /*2790*/  BSYNC.RECONVERGENT B0 ;  /* 0x0000000000007941 */ /* 0x000fea0003800200 */
.L_x_5043:
[----:B------:R-:W-:Y:S01]  /*27a0*/  SHF.L.U64.HI R84, R15, 0x1, R84 ;  /* 0x000000010f547819 */ /* 0x000fe20000010254 */
[----:B------:R-:W-:Y:S01]  /*27b0*/  BSSY.RECONVERGENT B0, `(.L_x_5045) ;  /* 0x000001e000007945 */ /* 0x000fe20003800200 */
[----:B-123--:R-:W-:Y:S02]  /*27c0*/  IADD3 R12, P1, PT, R27, R156, RZ ;  /* 0x0000009c1b0c7210 */ /* 0x00efe40007f3e0ff */
[----:B------:R-:W-:-:S03]  /*27d0*/  ISETP.GE.AND P3, PT, R3, R0, PT ;  /* 0x000000000300720c */ /* 0x000fc60003f66270 */
[----:B------:R-:W-:Y:S01]  /*27e0*/  IMAD.X R13, R84, 0x1, R157, P1 ;  /* 0x00000001540d7824 */ /* 0x000fe200008e069d */
[----:B------:R-:W-:Y:S09]  /*27f0*/  @P0 BRA `(.L_x_5046) ;  /* 0x0000000000640947 */ /* 0x000ff20003800000 */
        /* <DEDUP_REMOVED lines=25> */
.L_x_5046:
[----:B------:R-:W-:Y:S05]  /*2990*/  BSYNC.RECONVERGENT B0 ;  /* 0x0000000000007941 */ /* 0x000fea0003800200 */
.L_x_5045:
[----:B------:R-:W-:Y:S04]  /*29a0*/  BSSY.RECONVERGENT B0, `(.L_x_5047) ;  /* 0x0000011000007945 */ /* 0x000fe80003800200 */
[----:B------:R-:W-:Y:S05]  /*29b0*/  @P6 BRA `(.L_x_5048) ;  /* 0x00000000003c6947 */ /* 0x000fea0003800000 */
[----:B------:R-:W2:Y:S02]  /*29c0*/  LDCU UR4, c[0x0][0x440] ;  /* 0x00008800ff0477ac */ /* 0x000ea40008000800 */
[----:B--2---:R-:W-:Y:S02]  /*29d0*/  ISETP.GE.AND P1, PT, R162, UR4, PT ;  /* 0x00000004a2007c0c */ /* 0x004fe4000bf26270 */
        /* <DEDUP_REMOVED lines=13> */
.L_x_5048:
[----:B------:R-:W-:Y:S05]  /*2ab0*/  BSYNC.RECONVERGENT B0 ;  /* 0x0000000000007941 */ /* 0x000fea0003800200 */
.L_x_5047:
[----:B------:R-:W-:Y:S04]  /*2ac0*/  BSSY.RECONVERGENT B0, `(.L_x_5049) ;  /* 0x0000011000007945 */ /* 0x000fe80003800200 */
[----:B------:R-:W-:Y:S05]  /*2ad0*/  @P5 BRA `(.L_x_5050) ;  /* 0x00000000003c5947 */ /* 0x000fea0003800000 */
[----:B------:R-:W3:Y:S02]  /*2ae0*/  LDCU UR4, c[0x0][0x440] ;  /* 0x00008800ff0477ac */ /* 0x000ee40008000800 */
[----:B---3--:R-:W-:Y:S02]  /*2af0*/  ISETP.GE.AND P0, PT, R160, UR4, PT ;  /* 0x00000004a0007c0c */ /* 0x008fe4000bf06270 */
[----:B------:R-:W-:-:S11]  /*2b00*/  ISETP.GE.AND P1, PT, R162, UR4, PT ;  /* 0x00000004a2007c0c */ /* 0x000fd6000bf26270 */
[----:B-12---:R-:W-:Y:S02]  /*2b10*/  @!P0 IMAD.MOV.U32 R10, RZ, RZ, R12 ;  /* 0x000000ffff0a8224 */ /* 0x006fe400078e000c */
        /* <DEDUP_REMOVED lines=11> */
.L_x_5050:
[----:B------:R-:W-:Y:S05]  /*2bd0*/  BSYNC.RECONVERGENT B0 ;  /* 0x0000000000007941 */ /* 0x000fea0003800200 */
.L_x_5049:
[----:B------:R-:W-:Y:S04]  /*2be0*/  BSSY.RECONVERGENT B0, `(.L_x_5051) ;  /* 0x0000013000007945 */ /* 0x000fe80003800200 */
[----:B------:R-:W-:Y:S05]  /*2bf0*/  @P4 BRA `(.L_x_5052) ;  /* 0x0000000000444947 */ /* 0x000fea0003800000 */
[----:B------:R-:W4:Y:S01]  /*2c00*/  LDCU UR4, c[0x0][0x440] ;  /* 0x00008800ff0477ac */ /* 0x000f220008000800 */
[----:B------:R-:W-:-:S04]  /*2c10*/  IMAD.WIDE.U32 R14, R102, 0x20, RZ ;  /* 0x00000020660e7825 */ /* 0x000fc800078e00ff */
[----:B-123--:R-:W-:Y:S01]  /*2c20*/  IMAD.SHL.U32 R11, R103, 0x20, RZ ;  /* 0x00000020670b7824 */ /* 0x00efe200078e00ff */
        /* <DEDUP_REMOVED lines=14> */
.L_x_5052:
[----:B------:R-:W-:Y:S05]  /*2d10*/  BSYNC.RECONVERGENT B0 ;  /* 0x0000000000007941 */ /* 0x000fea0003800200 */
.L_x_5051:
[----:B------:R-:W-:Y:S04]  /*2d20*/  BSSY.RECONVERGENT B0, `(.L_x_5053) ;  /* 0x0000011000007945 */ /* 0x000fe80003800200 */
[----:B------:R-:W-:Y:S05]  /*2d30*/  @P3 BRA `(.L_x_5054) ;  /* 0x00000000003c3947 */ /* 0x000fea0003800000 */
[----:B------:R-:W5:Y:S01]  /*2d40*/  LDCU UR4, c[0x0][0x440] ;  /* 0x00008800ff0477ac */ /* 0x000f620008000800 */
[----:B-1234-:R-:W-:-:S04]  /*2d50*/  LEA R10, P2, R102, R12, 0x6 ;  /* 0x0000000c660a7211 */ /* 0x01efc800078430ff */
        /* <DEDUP_REMOVED lines=13> */
.L_x_5054:
[----:B------:R-:W-:Y:S05]  /*2e30*/  BSYNC.RECONVERGENT B0 ;  /* 0x0000000000007941 */ /* 0x000fea0003800200 */
.L_x_5053:
[----:B------:R-:W0:Y:S01]  /*2e40*/  LDGDEPBAR ;  /* 0x00000000000079af */ /* 0x000e220000000000 */
[--C-:B---3--:R-:W-:Y:S01]  /*2e50*/  SHF.R.U32.HI R13, RZ, 0x1, R85.reuse ;  /* 0x00000001ff0d7819 */ /* 0x108fe20000011655 */
[----:B-12-4-:R-:W-:Y:S01]  /*2e60*/  IMAD.SHL.U32 R10, R85, 0x40, RZ ;  /* 0x00000040550a7824 */ /* 0x016fe200078e00ff */
[----:B------:R-:W-:Y:S01]  /*2e70*/  SHF.R.U32.HI R4, RZ, 0x2, R85 ;  /* 0x00000002ff047819 */ /* 0x000fe20000011655 */
[----:B------:R-:W-:Y:S01]  /*2e80*/  BSSY.RECONVERGENT B0, `(.L_x_5055) ;  /* 0x0000024000007945 */ /* 0x000fe20003800200 */
[----:B------:R-:W-:Y:S02]  /*2e90*/  LOP3.LUT R15, R13, 0x1f0, RZ, 0xc0, !PT ;  /* 0x000001f00d0f7812 */ /* 0x000fe400078ec0ff */
[----:B------:R-:W-:Y:S02]  /*2ea0*/  LOP3.LUT R4, R4, 0x7, RZ, 0xc0, !PT ;  /* 0x0000000704047812 */ /* 0x000fe400078ec0ff */
[----:B------:R-:W-:Y:S02]  /*2eb0*/  IADD3 R86, PT, PT, R15, 0x1, R164 ;  /* 0x000000010f567810 */ /* 0x000fe40007ffe0a4 */
[----:B------:R-:W-:-:S02]  /*2ec0*/  LOP3.LUT R11, R10, 0x1c0, RZ, 0xc0, !PT ;  /* 0x000001c00a0b7812 */ /* 0x000fc400078ec0ff */
[----:B------:R-:W-:Y:S01]  /*2ed0*/  IADD3 R86, PT, PT, -R7, R86, R4 ;  /* 0x0000005607567210 */ /* 0x000fe20007ffe104 */
[----:B------:R-:W-:Y:S01]  /*2ee0*/  IMAD.SHL.U32 R4, R85, 0x20, RZ ;  /* 0x0000002055047824 */ /* 0x000fe200078e00ff */
[----:B------:R-:W-:Y:S02]  /*2ef0*/  LOP3.LUT R7, R10, 0x200, RZ, 0xc0, !PT ;  /* 0x000002000a077812 */ /* 0x000fe400078ec0ff */
[----:B------:R-:W-:Y:S01]  /*2f00*/  LOP3.LUT R8, R11, 0x38, R2, 0xf8, !PT ;  /* 0x000000380b087812 */ /* 0x000fe200078ef802 */
[C---:B------:R-:W-:Y:S01]  /*2f10*/  IMAD.SHL.U32 R11, R24.reuse, 0x10, RZ ;  /* 0x00000010180b7824 */ /* 0x040fe200078e00ff */
        /* <DEDUP_REMOVED lines=24> */
.L_x_5056:
[----:B------:R2:W-:Y:S04]  /*30a0*/  STS.128 [R161+0x8000], RZ ;  /* 0x008000ffa1007388 */ /* 0x0005e80000000c00 */
[----:B------:R2:W-:Y:S02]  /*30b0*/  STS.128 [R161+0xa000], RZ ;  /* 0x00a000ffa1007388 */ /* 0x0005e40000000c00 */
.L_x_5057:
[----:B------:R-:W-:Y:S05]  /*30c0*/  BSYNC.RECONVERGENT B0 ;  /* 0x0000000000007941 */ /* 0x000fea0003800200 */
.L_x_5055:
        /* <DEDUP_REMOVED lines=30> */
.L_x_5059:
[----:B------:R-:W-:Y:S05]  /*32b0*/  BSYNC.RECONVERGENT B0 ;  /* 0x0000000000007941 */ /* 0x000fea0003800200 */
.L_x_5058:
[----:B------:R1:W-:Y:S01]  /*32c0*/  @P2 STS.128 [R161+0x9000], RZ ;  /* 0x009000ffa1002388 */ /* 0x0003e20000000c00 */
[----:B------:R-:W-:Y:S03]  /*32d0*/  BSSY.RECONVERGENT B0, `(.L_x_5060) ;  /* 0x0000014000007945 */ /* 0x000fe60003800200 */
[----:B------:R1:W-:Y:S01]  /*32e0*/  @P2 STS.128 [R161+0xb000], RZ ;  /* 0x00b000ffa1002388 */ /* 0x0003e20000000c00 */
[----:B------:R-:W-:Y:S05]  /*32f0*/  @P2 BRA `(.L_x_5061) ;  /* 0x0000000000442947 */ /* 0x000fea0003800000 */
[----:B------:R-:W5:Y:S01]  /*3300*/  LDCU UR4, c[0x0][0x440] ;  /* 0x00008800ff0477ac */ /* 0x000f620008000800 */
[----:B------:R-:W-:-:S04]  /*3310*/  IMAD.WIDE.U32 R10, R24, 0x20, RZ ;  /* 0x00000020180a7825 */ /* 0x000fc800078e00ff */
[----:B----4-:R-:W-:Y:S01]  /*3320*/  IMAD.SHL.U32 R3, R25, 0x20, RZ ;  /* 0x0000002019037824 */ /* 0x010fe200078e00ff */
        /* <DEDUP_REMOVED lines=14> */
.L_x_5061:
[----:B------:R-:W-:Y:S05]  /*3410*/  BSYNC.RECONVERGENT B0 ;  /* 0x0000000000007941 */ /* 0x000fea0003800200 */
.L_x_5060:
        /* <DEDUP_REMOVED lines=19> */
.L_x_5063:
[----:B------:R-:W-:Y:S05]  /*3550*/  BSYNC.RECONVERGENT B0 ;  /* 0x0000000000007941 */ /* 0x000fea0003800200 */
.L_x_5062:
[----:B------:R-:W-:Y:S01]  /*3560*/  LDSM.16.M88.4 R48, [R153] ;  /* 0x000000009930783b */ /* 0x000fe20000000200 */
[----:B------:R-:W-:Y:S01]  /*3570*/  R2P PR, R85, 0x6 ;  /* 0x0000000655007804 */ /* 0x000fe20000000000 */
[----:B------:R-:W5:Y:S01]  /*3580*/  LDCU UR8, c[0x0][0x50c] ;  /* 0x0000a180ff0877ac */ /* 0x000f620008000800 */
[----:B------:R-:W-:Y:S01]  /*3590*/  MOV R5, 0x20 ;  /* 0x0000002000057802 */ /* 0x000fe20000000f00 */
[----:B------:R-:W2:Y:S01]  /*35a0*/  LDSM.16.M88.4 R36, [R152+UR5+0x4000] ;  /* 0x004000059824783b */ /* 0x000ea20008000200 */
[----:B----4-:R-:W-:Y:S02]  /*35b0*/  IADD3 R2, PT, PT, R152, UR5, RZ ;  /* 0x0000000598027c10 */ /* 0x010fe4000fffe0ff */
[----:B------:R-:W-:Y:S01]  /*35c0*/  SEL R5, R5, 0xffffffe0, !P1 ;  /* 0xffffffe005057807 */ /* 0x000fe20004800000 */
[----:B------:R-:W4:Y:S01]  /*35d0*/  LDSM.16.M88.4 R64, [R152+UR5+0x4800] ;  /* 0x004800059840783b */ /* 0x000f220008000200 */
[----:B------:R-:W-:Y:S02]  /*35e0*/  MOV R0, 0x40 ;  /* 0x0000004000007802 */ /* 0x000fe40000000f00 */
[-C--:B------:R-:W-:Y:S01]  /*35f0*/  IADD3 R151, PT, PT, R153, R5.reuse, RZ ;  /* 0x0000000599977210 */ /* 0x080fe20007ffe0ff */
[----:B------:R-:W3:Y:S01]  /*3600*/  LDSM.16.M88.4 R56, [R152+UR5+0x5000] ;  /* 0x005000059838783b */ /* 0x000ee20008000200 */
[----:B------:R-:W-:-:S02]  /*3610*/  IADD3 R147, PT, PT, R2, R5, RZ ;  /* 0x0000000502937210 */ /* 0x000fc40007ffe0ff */
[----:B------:R-:W-:Y:S01]  /*3620*/  SEL R0, R0, 0xffffffc0, !P2 ;  /* 0xffffffc000007807 */ /* 0x000fe20005000000 */
[----:B-1----:R-:W1:Y:S01]  /*3630*/  LDSM.16.M88.4 R12, [R152+UR5+0x5800] ;  /* 0x00580005980c783b */ /* 0x002e620008000200 */
[----:B------:R-:W-:Y:S02]  /*3640*/  ISETP.GT.AND P0, PT, R26, R155, PT ;  /* 0x0000009b1a00720c */ /* 0x000fe40003f04270 */
        /* <DEDUP_REMOVED lines=11> */
[----:B------:R-:W-:Y:S01]  /*3700*/  LDSM.16.M88.4 R20, [R146+0x4000] ;  /* 0x004000009214783b */ /* 0x000fe20000000200 */
[C---:B--2---:R-:W-:Y:S03]  /*3710*/  HMMA.16816.F32.BF16 R16, R48.reuse, R36, RZ ;  /* 0x000000243010723c */ /* 0x044fe600000418ff */
[----:B------:R-:W-:Y:S04]  /*3720*/  LDSM.16.M88.4 R76, [R146+0x5000] ;  /* 0x00500000924c783b */ /* 0x000fe80000000200 */
[----:B------:R-:W-:Y:S01]  /*3730*/  LDSM.16.M88.4 R72, [R153+0x2000] ;  /* 0x002000009948783b */ /* 0x000fe20000000200 */
[C---:B------:R-:W-:Y:S03]  /*3740*/  HMMA.16816.F32.BF16 R36, R48.reuse, R38, RZ ;  /* 0x000000263024723c */ /* 0x040fe600000418ff */
[----:B------:R-:W-:Y:S04]  /*3750*/  LDSM.16.M88.4 R80, [R147+0x6000] ;  /* 0x006000009350783b */ /* 0x000fe80000000200 */
[----:B------:R-:W0:Y:S01]  /*3760*/  LDGDEPBAR ;  /* 0x00000000000079af */ /* 0x000e220000000000 */
[C---:B----4-:R-:W-:Y:S08]  /*3770*/  HMMA.16816.F32.BF16 R32, R48.reuse, R64, RZ ;  /* 0x000000403020723c */ /* 0x050ff000000418ff */
[C---:B---3--:R-:W-:Y:S08]  /*3780*/  HMMA.16816.F32.BF16 R60, R48.reuse, R56, RZ ;  /* 0x00000038303c723c */ /* 0x048ff000000418ff */
[C---:B------:R-:W-:Y:S08]  /*3790*/  HMMA.16816.F32.BF16 R64, R48.reuse, R66, RZ ;  /* 0x000000423040723c */ /* 0x040ff000000418ff */
[C---:B------:R-:W-:Y:S08]  /*37a0*/  HMMA.16816.F32.BF16 R56, R48.reuse, R58, RZ ;  /* 0x0000003a3038723c */ /* 0x040ff000000418ff */
[C---:B-1----:R-:W-:Y:S08]  /*37b0*/  HMMA.16816.F32.BF16 R52, R48.reuse, R12, RZ ;  /* 0x0000000c3034723c */ /* 0x042ff000000418ff */
[----:B------:R-:W-:Y:S01]  /*37c0*/  HMMA.16816.F32.BF16 R48, R48, R14, RZ ;  /* 0x0000000e3030723c */ /* 0x000fe200000418ff */
[----:B------:R-:W1:Y:S07]  /*37d0*/  LDSM.16.M88.4 R12, [R150] ;  /* 0x00000000960c783b */ /* 0x000e6e0000000200 */
        /* <DEDUP_REMOVED lines=159> */
.L_x_5065:
        /* <DEDUP_REMOVED lines=59> */
.L_x_5066:
        /* <DEDUP_REMOVED lines=52> */
.L_x_5064:
[----:B------:R-:W-:Y:S01]  /*48c0*/  IMAD.SHL.U32 R31, R85, 0x2, RZ ;  /* 0x00000002551f7824 */ /* 0x000fe200078e00ff */
[----:B------:R-:W3:Y:S01]  /*48d0*/  LDCU UR4, c[0x0][0x45c] ;  /* 0x00008b80ff0477ac */ /* 0x000ee20008000800 */
[----:B------:R-:W-:-:S03]  /*48e0*/  IMAD.IADD R148, R7, 0x1, R4 ;  /* 0x0000000107947824 */ /* 0x000fc600078e0204 */
[----:B------:R-:W-:Y:S02]  /*48f0*/  LOP3.LUT R31, R31, 0x6, RZ, 0xc0, !PT ;  /* 0x000000061f1f7812 */ /* 0x000fe400078ec0ff */
[----:B------:R-:W-:Y:S02]  /*4900*/  LEA R148, R148, UR5, 0x1 ;  /* 0x0000000594947c11 */ /* 0x000fe4000f8e08ff */
[C---:B------:R-:W-:Y:S02]  /*4910*/  LOP3.LUT R30, R6.reuse, R31, RZ, 0xfc, !PT ;  /* 0x0000001f061e7212 */ /* 0x040fe400078efcff */
[C-C-:B------:R-:W-:Y:S01]  /*4920*/  LOP3.LUT R29, R6.reuse, 0x1, R31.reuse, 0xfe, !PT ;  /* 0x00000001061d7812 */ /* 0x140fe200078efe1f */
[----:B------:R-:W-:Y:S01]  /*4930*/  LDSM.16.MT88.4 R92, [R148+0x8000] ;  /* 0x00800000945c783b */ /* 0x000fe20000004200 */
[--C-:B--2---:R-:W-:Y:S01]  /*4940*/  LOP3.LUT R12, R6, 0x8, R31.reuse, 0xfe, !PT ;  /* 0x00000008060c7812 */ /* 0x104fe200078efe1f */
[--C-:B------:R-:W-:Y:S01]  /*4950*/  IMAD.IADD R144, R5, 0x1, R148.reuse ;  /* 0x0000000105907824 */ /* 0x100fe200078e0294 */
[-C--:B------:R-:W-:Y:S01]  /*4960*/  ISETP.GE.AND P5, PT, R30, R101.reuse, PT ;  /* 0x000000651e00720c */ /* 0x080fe20003fa6270 */
[----:B------:R-:W-:Y:S01]  /*4970*/  LDSM.16.MT88.4 R40, [R148+0xa000] ;  /* 0x00a000009428783b */ /* 0x000fe20000004200 */
[----:B------:R-:W-:Y:S01]  /*4980*/  LOP3.LUT R11, R6, 0x9, R31, 0xfe, !PT ;  /* 0x00000009060b7812 */ /* 0x000fe200078efe1f */
[----:B------:R-:W-:Y:S01]  /*4990*/  IMAD.IADD R107, R0, 0x1, R148 ;  /* 0x00000001006b7824 */ /* 0x000fe200078e0294 */
[-C--:B------:R-:W-:Y:S01]  /*49a0*/  ISETP.GE.AND P0, PT, R30, R2.reuse, PT ;  /* 0x000000021e00720c */ /* 0x080fe20003f06270 */
[----:B-1----:R-:W-:Y:S01]  /*49b0*/  LDSM.16.MT88.4 R48, [R144+0xa000] ;  /* 0x00a000009030783b */ /* 0x002fe20000004200 */
[----:B------:R-:W-:Y:S01]  /*49c0*/  ISETP.GE.AND P4, PT, R29, R101, PT ;  /* 0x000000651d00720c */ /* 0x000fe20003f86270 */
[----:B------:R-:W-:Y:S01]  /*49d0*/  IMAD.IADD R106, R5, 0x1, R107 ;  /* 0x00000001056a7824 */ /* 0x000fe200078e026b */
[----:B------:R-:W-:Y:S01]  /*49e0*/  LOP3.LUT R9, R6, 0x10, R31, 0xfe, !PT ;  /* 0x0000001006097812 */ /* 0x000fe200078efe1f */
[----:B------:R-:W-:Y:S01]  /*49f0*/  LDSM.16.MT88.4 R84, [R144+0x8000] ;  /* 0x008000009054783b */ /* 0x000fe20000004200 */
[----:B------:R-:W-:-:S02]  /*4a00*/  ISETP.GE.AND P1, PT, R29, R2, PT ;  /* 0x000000021d00720c */ /* 0x000fc40003f26270 */
[CC--:B------:R-:W-:Y:S01]  /*4a10*/  ISETP.GE.AND P3, PT, R12.reuse, R101.reuse, PT ;  /* 0x000000650c00720c */ /* 0x0c0fe20003f66270 */
[----:B------:R-:W-:Y:S01]  /*4a20*/  LDSM.16.MT88.4 R56, [R107+0xa000] ;  /* 0x00a000006b38783b */ /* 0x000fe20000004200 */
[----:B------:R-:W-:Y:S02]  /*4a30*/  ISETP.GE.AND P6, PT, R12, R2, PT ;  /* 0x000000020c00720c */ /* 0x000fe40003fc6270 */
[C-C-:B------:R-:W-:Y:S01]  /*4a40*/  LOP3.LUT R10, R6.reuse, 0x11, R31.reuse, 0xfe, !PT ;  /* 0x00000011060a7812 */ /* 0x140fe200078efe1f */
[----:B------:R-:W-:Y:S01]  /*4a50*/  LDSM.16.MT88.4 R76, [R107+0x8000] ;  /* 0x008000006b4c783b */ /* 0x000fe20000004200 */
[----:B------:R-:W-:Y:S02]  /*4a60*/  LOP3.LUT R28, R6, 0x18, R31, 0xfe, !PT ;  /* 0x00000018061c7812 */ /* 0x000fe400078efe1f */
[----:B------:R-:W-:Y:S01]  /*4a70*/  FSEL R12, R3, -INF , !P5 ;  /* 0xff800000030c7808 */ /* 0x000fe20006800000 */
[----:B------:R-:W-:Y:S01]  /*4a80*/  LDSM.16.MT88.4 R108, [R144+0x8800] ;  /* 0x00880000906c783b */ /* 0x000fe20000004200 */
[----:B------:R-:W-:-:S02]  /*4a90*/  ISETP.GE.AND P2, PT, R11, R101, PT ;  /* 0x000000650b00720c */ /* 0x000fc40003f46270 */
[-C--:B------:R-:W-:Y:S02]  /*4aa0*/  ISETP.GE.AND P5, PT, R11, R2.reuse, PT ;  /* 0x000000020b00720c */ /* 0x080fe40003fa6270 */
[----:B------:R-:W-:Y:S02]  /*4ab0*/  FSEL R69, R69, -INF , !P0 ;  /* 0xff80000045457808 */ /* 0x000fe40004000000 */
[----:B------:R-:W-:Y:S02]  /*4ac0*/  FSEL R68, R68, -INF , !P4 ;  /* 0xff80000044447808 */ /* 0x000fe40006000000 */
[----:B------:R-:W-:Y:S02]  /*4ad0*/  LOP3.LUT R27, R6, 0x19, R31, 0xfe, !PT ;  /* 0x00000019061b7812 */ /* 0x000fe400078efe1f */
[C---:B------:R-:W-:Y:S02]  /*4ae0*/  ISETP.GE.AND P0, PT, R9.reuse, R101, PT ;  /* 0x000000650900720c */ /* 0x040fe40003f06270 */
[----:B------:R-:W-:-:S02]  /*4af0*/  ISETP.GE.AND P4, PT, R9, R2, PT ;  /* 0x000000020900720c */ /* 0x000fc40003f86270 */
[----:B------:R-:W-:Y:S02]  /*4b00*/  FSEL R9, R70, -INF , !P1 ;  /* 0xff80000046097808 */ /* 0x000fe40004800000 */
[----:B------:R-:W-:Y:S02]  /*4b10*/  FSEL R20, R20, -INF , !P3 ;  /* 0xff80000014147808 */ /* 0x000fe40005800000 */
[----:B------:R-:W-:Y:S02]  /*4b20*/  FSEL R11, R32, -INF , !P6 ;  /* 0xff800000200b7808 */ /* 0x000fe40007000000 */
[CC--:B------:R-:W-:Y:S02]  /*4b30*/  ISETP.GE.AND P1, PT, R10.reuse, R101.reuse, PT ;  /* 0x000000650a00720c */ /* 0x0c0fe40003f26270 */
[----:B------:R-:W-:Y:S02]  /*4b40*/  ISETP.GE.AND P3, PT, R10, R2, PT ;  /* 0x000000020a00720c */ /* 0x000fe40003f66270 */
[----:B------:R-:W-:-:S02]  /*4b50*/  ISETP.GE.AND P6, PT, R28, R101, PT ;  /* 0x000000651c00720c */ /* 0x000fc40003fc6270 */
[--C-:B------:R-:W-:Y:S02]  /*4b60*/  LOP3.LUT R13, R6, 0x21, R31.reuse, 0xfe, !PT ;  /* 0x00000021060d7812 */ /* 0x100fe400078efe1f */
[----:B------:R-:W-:Y:S02]  /*4b70*/  FSEL R10, R21, -INF , !P2 ;  /* 0xff800000150a7808 */ /* 0x000fe40005000000 */
[----:B------:R-:W-:Y:S02]  /*4b80*/  FSEL R33, R33, -INF , !P5 ;  /* 0xff80000021217808 */ /* 0x000fe40006800000 */
[----:B------:R-:W-:Y:S02]  /*4b90*/  ISETP.GE.AND P2, PT, R28, R2, PT ;  /* 0x000000021c00720c */ /* 0x000fe40003f46270 */
[----:B------:R-:W-:Y:S02]  /*4ba0*/  ISETP.GE.AND P5, PT, R27, R101, PT ;  /* 0x000000651b00720c */ /* 0x000fe40003fa6270 */
[----:B------:R-:W-:-:S02]  /*4bb0*/  LOP3.LUT R15, R6, 0x28, R31, 0xfe, !PT ;  /* 0x00000028060f7812 */ /* 0x000fc400078efe1f */
[----:B------:R-:W-:Y:S02]  /*4bc0*/  FSEL R36, R36, -INF , !P0 ;  /* 0xff80000024247808 */ /* 0x000fe40004000000 */
[----:B------:R-:W-:Y:S02]  /*4bd0*/  LOP3.LUT R23, R6, 0x20, R31, 0xfe, !PT ;  /* 0x0000002006177812 */ /* 0x000fe400078efe1f */
[----:B------:R-:W-:Y:S02]  /*4be0*/  ISETP.GE.AND P0, PT, R27, R2, PT ;  /* 0x000000021b00720c */ /* 0x000fe40003f06270 */
[----:B------:R-:W-:Y:S02]  /*4bf0*/  FSEL R37, R37, -INF , !P3 ;  /* 0xff80000025257808 */ /* 0x000fe40005800000 */
[----:B------:R-:W-:Y:S02]  /*4c00*/  FSEL R38, R38, -INF , !P6 ;  /* 0xff80000026267808 */ /* 0x000fe40007000000 */
[----:B------:R-:W-:-:S02]  /*4c10*/  FMNMX3.FTZ R3, R12, R68, R20, !PT ;  /* 0x000000440c037276 */ /* 0x000fc40007810014 */
[C-C-:B------:R-:W-:Y:S02]  /*4c20*/  LOP3.LUT R19, R6.reuse, 0x29, R31.reuse, 0xfe, !PT ;  /* 0x0000002906137812 */ /* 0x140fe400078efe1f */
[C-C-:B------:R-:W-:Y:S02]  /*4c30*/  LOP3.LUT R18, R6.reuse, 0x30, R31.reuse, 0xfe, !PT ;  /* 0x0000003006127812 */ /* 0x140fe400078efe1f */
[C-C-:B------:R-:W-:Y:S02]  /*4c40*/  LOP3.LUT R17, R6.reuse, 0x31, R31.reuse, 0xfe, !PT ;  /* 0x0000003106117812 */ /* 0x140fe400078efe1f */
[C-C-:B------:R-:W-:Y:S02]  /*4c50*/  LOP3.LUT R16, R6.reuse, 0x38, R31.reuse, 0xfe, !PT ;  /* 0x0000003806107812 */ /* 0x140fe400078efe1f */
[----:B------:R-:W-:Y:S02]  /*4c60*/  LOP3.LUT R14, R6, 0x39, R31, 0xfe, !PT ;  /* 0x00000039060e7812 */ /* 0x000fe400078efe1f */
[C---:B------:R-:W-:Y:S01]  /*4c70*/  ISETP.GE.AND P3, PT, R13.reuse, R101, PT ;  /* 0x000000650d00720c */ /* 0x040fe20003f66270 */
[----:B------:R-:W-:Y:S01]  /*4c80*/  LDSM.16.MT88.4 R28, [R107+0x8800] ;  /* 0x008800006b1c783b */ /* 0x000fe20000004200 */
[----:B------:R-:W-:-:S02]  /*4c90*/  ISETP.GE.AND P6, PT, R13, R2, PT ;  /* 0x000000020d00720c */ /* 0x000fc40003fc6270 */
[----:B------:R-:W-:Y:S02]  /*4ca0*/  FSEL R13, R22, -INF , !P2 ;  /* 0xff800000160d7808 */ /* 0x000fe40005000000 */
[----:B------:R-:W-:Y:S02]  /*4cb0*/  FSEL R6, R39, -INF , !P5 ;  /* 0xff80000027067808 */ /* 0x000fe40006800000 */
[----:B------:R-:W-:Y:S02]  /*4cc0*/  FSEL R35, R35, -INF , !P4 ;  /* 0xff80000023237808 */ /* 0x000fe40006000000 */
[CC--:B------:R-:W-:Y:S02]  /*4cd0*/  ISETP.GE.AND P2, PT, R15.reuse, R101.reuse, PT ;  /* 0x000000650f00720c */ /* 0x0c0fe40003f46270 */
[----:B------:R-:W-:Y:S02]  /*4ce0*/  ISETP.GE.AND P5, PT, R15, R2, PT ;  /* 0x000000020f00720c */ /* 0x000fe40003fa6270 */
[----:B------:R-:W-:-:S02]  /*4cf0*/  ISETP.GE.AND P4, PT, R23, R101, PT ;  /* 0x000000651700720c */ /* 0x000fc40003f86270 */
[----:B------:R-:W-:Y:S02]  /*4d00*/  FSEL R34, R34, -INF , !P1 ;  /* 0xff80000022227808 */ /* 0x000fe40004800000 */
[----:B------:R-:W-:Y:S02]  /*4d10*/  FSEL R15, R8, -INF , !P0 ;  /* 0xff800000080f7808 */ /* 0x000fe40004000000 */
[----:B------:R-:W-:Y:S02]  /*4d20*/  FMNMX3.FTZ R3, R3, R10, R36, !PT ;  /* 0x0000000a03037276 */ /* 0x000fe40007810024 */
[----:B------:R-:W-:Y:S02]  /*4d30*/  FMNMX3.FTZ R8, R69, R9, R11, !PT ;  /* 0x0000000945087276 */ /* 0x000fe4000781000b */
[----:B------:R-:W-:Y:S02]  /*4d40*/  ISETP.GE.AND P1, PT, R23, R2, PT ;  /* 0x000000021700720c */ /* 0x000fe40003f26270 */
[----:B------:R-:W-:-:S02]  /*4d50*/  FSEL R170, R170, -INF , !P4 ;  /* 0xff800000aaaa7808 */ /* 0x000fc40006000000 */
[----:B------:R-:W-:Y:S02]  /*4d60*/  FMNMX3.FTZ R3, R3, R34, R38, !PT ;  /* 0x0000002203037276 */ /* 0x000fe40007810026 */
[----:B------:R-:W-:Y:S02]  /*4d70*/  FMNMX3.FTZ R8, R8, R33, R35, !PT ;  /* 0x0000002108087276 */ /* 0x000fe40007810023 */
[-C--:B------:R-:W-:Y:S02]  /*4d80*/  ISETP.GE.AND P0, PT, R19, R101.reuse, PT ;  /* 0x000000651300720c */ /* 0x080fe40003f06270 */
        /* <DEDUP_REMOVED lines=9> */
[----:B------:R-:W-:Y:S02]  /*4e20*/  ISETP.GE.AND P0, PT, R16, R101, PT ;  /* 0x000000651000720c */ /* 0x000fe40003f06270 */
[----:B------:R-:W-:Y:S02]  /*4e30*/  FSEL R138, R138, -INF , !P1 ;  /* 0xff8000008a8a7808 */ /* 0x000fe40004800000 */
[----:B------:R-:W-:Y:S02]  /*4e40*/  FMNMX3.FTZ R3, R3, R168, R142, !PT ;  /* 0x000000a803037276 */ /* 0x000fe4000781008e */
[-C--:B------:R-:W-:Y:S02]  /*4e50*/  ISETP.GE.AND P4, PT, R19, R2.reuse, PT ;  /* 0x000000021300720c */ /* 0x080fe40003f86270 */
[----:B------:R-:W-:Y:S02]  /*4e60*/  ISETP.GE.AND P3, PT, R18, R2, PT ;  /* 0x000000021200720c */ /* 0x000fe40003f66270 */
[----:B------:R-:W-:-:S02]  /*4e70*/  FSEL R135, R135, -INF , !P5 ;  /* 0xff80000087877808 */ /* 0x000fc40006800000 */
[----:B------:R-:W-:Y:S02]  /*4e80*/  FMNMX3.FTZ R8, R8, R15, R139, !PT ;  /* 0x0000000f08087276 */ /* 0x000fe4000781008b */
[----:B------:R-:W-:Y:S02]  /*4e90*/  FSEL R136, R136, -INF , !P6 ;  /* 0xff80000088887808 */ /* 0x000fe40007000000 */
[----:B------:R-:W-:Y:S02]  /*4ea0*/  ISETP.GE.AND P6, PT, R14, R101, PT ;  /* 0x000000650e00720c */ /* 0x000fe40003fc6270 */
[----:B------:R-:W-:Y:S02]  /*4eb0*/  FSEL R134, R134, -INF , !P0 ;  /* 0xff80000086867808 */ /* 0x000fe40004000000 */
[----:B------:R-:W-:Y:S02]  /*4ec0*/  FMNMX3.FTZ R3, R3, R140, R138, !PT ;  /* 0x0000008c03037276 */ /* 0x000fe4000781008a */
[----:B------:R-:W-:-:S02]  /*4ed0*/  ISETP.GE.AND P2, PT, R17, R2, PT ;  /* 0x000000021100720c */ /* 0x000fc40003f46270 */
        /* <DEDUP_REMOVED lines=49> */
[----:B------:R-:W-:Y:S01]  /*51f0*/  FFMA.FTZ R27, R15, UR4, -R130 ;  /* 0x000000040f1b7c23 */ /* 0x000fe20008010882 */
[----:B------:R-:W-:Y:S01]  /*5200*/  LDSM.16.MT88.4 R68, [R106+0x8000] ;  /* 0x008000006a44783b */ /* 0x000fe20000004200 */
[----:B------:R-:W-:Y:S01]  /*5210*/  FFMA.FTZ R0, R170, UR4, -R131 ;  /* 0x00000004aa007c23 */ /* 0x000fe20008010883 */
[----:B------:R-:W-:Y:S01]  /*5220*/  MUFU.EX2 R124, R124 ;  /* 0x0000007c007c7308 */ /* 0x000fe20000000800 */
[----:B------:R-:W-:Y:S01]  /*5230*/  ISETP.GT.AND P0, PT, R26, R155, PT ;  /* 0x0000009b1a00720c */ /* 0x000fe20003f04270 */
[----:B------:R-:W-:Y:S01]  /*5240*/  LDSM.16.MT88.4 R32, [R106+0xa000] ;  /* 0x00a000006a20783b */ /* 0x000fe20000004200 */
[----:B-1----:R-:W-:Y:S01]  /*5250*/  F2FP.BF16.F32.PACK_AB R64, R123, R126 ;  /* 0x0000007e7b40723e */ /* 0x002fe200000010ff */
[----:B------:R-:W1:Y:S01]  /*5260*/  MUFU.EX2 R121, R121 ;  /* 0x0000007900797308 */ /* 0x000e620000000800 */
[----:B------:R-:W-:Y:S01]  /*5270*/  FADD.FTZ R123, R126, R123 ;  /* 0x0000007b7e7b7221 */ /* 0x000fe20000010000 */
[----:B------:R-:W-:Y:S02]  /*5280*/  LDSM.16.MT88.4 R12, [R107+0xa800] ;  /* 0x00a800006b0c783b */ /* 0x000fe40000004200 */
[----:B------:R-:W-:Y:S01]  /*5290*/  MUFU.EX2 R120, R120 ;  /* 0x0000007800787308 */ /* 0x000fe20000000800 */
[----:B---3--:R-:W-:Y:S01]  /*52a0*/  F2FP.BF16.F32.PACK_AB R66, R119, R122 ;  /* 0x0000007a7742723e */ /* 0x008fe200000010ff */
[----:B------:R-:W-:Y:S02]  /*52b0*/  LDSM.16.MT88.4 R20, [R106+0x8800] ;  /* 0x008800006a14783b */ /* 0x000fe40000004200 */
[----:B------:R-:W3:Y:S01]  /*52c0*/  MUFU.EX2 R117, R117 ;  /* 0x0000007500757308 */ /* 0x000ee20000000800 */
[----:B------:R-:W-:-:S03]  /*52d0*/  FADD.FTZ R122, R122, R123 ;  /* 0x0000007b7a7a7221 */ /* 0x000fc60000010000 */
[----:B------:R-:W-:Y:S01]  /*52e0*/  MUFU.EX2 R118, R118 ;  /* 0x0000007600767308 */ /* 0x000fe20000000800 */
[----:B------:R-:W-:Y:S01]  /*52f0*/  FADD.FTZ R119, R119, R122 ;  /* 0x0000007a77777221 */ /* 0x000fe20000010000 */
[----:B-1----:R-:W-:Y:S01]  /*5300*/  F2FP.BF16.F32.PACK_AB R65, R121, R124 ;  /* 0x0000007c7941723e */ /* 0x002fe200000010ff */
[----:B------:R-:W-:Y:S01]  /*5310*/  FADD.FTZ R121, R124, R121 ;  /* 0x000000797c797221 */ /* 0x000fe20000010000 */
        /* <DEDUP_REMOVED lines=20> */
[----:B-1----:R-:W-:Y:S01]  /*5460*/  F2FP.BF16.F32.PACK_AB R5, R113, R116 ;  /* 0x000000747105723e */ /* 0x002fe200000010ff */
[----:B------:R-:W-:-:S04]  /*5470*/  FADD.FTZ R116, R116, R117 ;  /* 0x0000007574747221 */ /* 0x000fc80000010000 */
[----:B------:R-:W-:Y:S02]  /*5480*/  FADD.FTZ R113, R113, R116 ;  /* 0x0000007471717221 */ /* 0x000fe40000010000 */
        /* <DEDUP_REMOVED lines=8> */
[C---:B------:R-:W-:Y:S08]  /*5510*/  HMMA.16816.F32.BF16 R36, R4.reuse, R16, R36 ;  /* 0x000000100424723c */ /* 0x040ff00000041824 */
        /* <DEDUP_REMOVED lines=30> */
[----:B------:R-:W-:-:S03]  /*5700*/  FFMA.FTZ R129, R127, UR4, -R130 ;  /* 0x000000047f817c23 */ /* 0x000fc60008010882 */
[----:B------:R-:W3:Y:S01]  /*5710*/  MUFU.EX2 R111, R111 ;  /* 0x0000006f006f7308 */ /* 0x000ee20000000800 */
[C---:B------:R-:W-:Y:S03]  /*5720*/  HMMA.16816.F32.BF16 R52, R4.reuse, R12, R52 ;  /* 0x0000000c0434723c */ /* 0x040fe60000041834 */
[----:B------:R-:W-:Y:S05]  /*5730*/  MUFU.EX2 R110, R110 ;  /* 0x0000006e006e7308 */ /* 0x000fea0000000800 */
        /* <DEDUP_REMOVED lines=36> */
[----:B------:R-:W-:Y:S01]  /*5980*/  FFMA.FTZ R30, R132, UR4, -R131 ;  /* 0x00000004841e7c23 */ /* 0x000fe20008010883 */
[--C-:B------:R-:W-:Y:S01]  /*5990*/  FFMA.FTZ R131, R128, UR4, -R130.reuse ;  /* 0x0000000480837c23 */ /* 0x100fe20008010882 */
[----:B------:R-:W-:-:S02]  /*59a0*/  FFMA.FTZ R128, R125, UR4, -R130 ;  /* 0x000000047d807c23 */ /* 0x000fc40008010882 */
[----:B------:R-:W-:Y:S02]  /*59b0*/  MUFU.EX2 R125, R129 ;  /* 0x00000081007d7308 */ /* 0x000fe40000000800 */
[C---:B--2---:R-:W-:Y:S02]  /*59c0*/  HMMA.16816.F32.BF16 R52, R4.reuse, R12, R52 ;  /* 0x0000000c0434723c */ /* 0x044fe40000041834 */
[----:B------:R-:W2:Y:S04]  /*59d0*/  MUFU.EX2 R31, R31 ;  /* 0x0000001f001f7308 */ /* 0x000ea80000000800 */
[----:B------:R-:W4:Y:S02]  /*59e0*/  MUFU.EX2 R30, R30 ;  /* 0x0000001e001e7308 */ /* 0x000f240000000800 */
[C---:B------:R-:W-:Y:S01]  /*59f0*/  HMMA.16816.F32.BF16 R56, R4.reuse, R14, R56 ;  /* 0x0000000e0438723c */ /* 0x040fe20000041838 */
[----:B------:R-:W5:Y:S01]  /*5a00*/  LDSM.16.MT88.4 R12, [R107+0x9800] ;  /* 0x009800006b0c783b */ /* 0x000f620000004200 */
[----:B------:R-:W1:Y:S04]  /*5a10*/  MUFU.EX2 R127, R131 ;  /* 0x00000083007f7308 */ /* 0x000e680000000800 */
[----:B------:R-:W1:Y:S02]  /*5a20*/  MUFU.EX2 R128, R128 ;  /* 0x0000008000807308 */ /* 0x000e640000000800 */
[C---:B------:R-:W-:Y:S08]  /*5a30*/  HMMA.16816.F32.BF16 R36, R4.reuse, R16, R36 ;  /* 0x000000100424723c */ /* 0x040ff00000041824 */
[C---:B------:R-:W-:Y:S01]  /*5a40*/  HMMA.16816.F32.BF16 R40, R4.reuse, R18, R40 ;  /* 0x000000120428723c */ /* 0x040fe20000041828 */
[----:B------:R-:W5:Y:S07]  /*5a50*/  LDSM.16.MT88.4 R16, [R144+0x9800] ;  /* 0x009800009010783b */ /* 0x000f6e0000004200 */
[C---:B---3--:R-:W-:Y:S08]  /*5a60*/  HMMA.16816.F32.BF16 R60, R4.reuse, R20, R60 ;  /* 0x00000014043c723c */ /* 0x048ff0000004183c */
[----:B------:R-:W-:Y:S01]  /*5a70*/  HMMA.16816.F32.BF16 R64, R4, R22, R64 ;  /* 0x000000160440723c */ /* 0x000fe20000041840 */
[----:B--2---:R-:W-:Y:S01]  /*5a80*/  F2FP.BF16.F32.PACK_AB R4, R31, R28 ;  /* 0x0000001c1f04723e */ /* 0x004fe200000010ff */
[----:B------:R-:W2:Y:S01]  /*5a90*/  LDSM.16.MT88.4 R20, [R106+0x9800] ;  /* 0x009800006a14783b */ /* 0x000ea20000004200 */
[----:B----4-:R-:W-:-:S02]  /*5aa0*/  F2FP.BF16.F32.PACK_AB R6, R30, R29 ;  /* 0x0000001d1e06723e */ /* 0x010fc400000010ff */
[----:B-1----:R-:W-:Y:S02]  /*5ab0*/  F2FP.BF16.F32.PACK_AB R5, R127, R110 ;  /* 0x0000006e7f05723e */ /* 0x002fe400000010ff */
[----:B------:R-:W-:-:S07]  /*5ac0*/  F2FP.BF16.F32.PACK_AB R7, R128, R125 ;  /* 0x0000007d8007723e */ /* 0x000fce00000010ff */
[C---:B------:R-:W-:Y:S08]  /*5ad0*/  HMMA.16816.F32.BF16 R96, R4.reuse, R8, R96 ;  /* 0x000000080460723c */ /* 0x040ff00000041860 */
        /* <DEDUP_REMOVED lines=8> */
[C---:B--2---:R-:W-:Y:S08]  /*5b60*/  HMMA.16816.F32.BF16 R72, R4.reuse, R20, R72 ;  /* 0x000000140448723c */ /* 0x044ff00000041848 */
[C---:B-1----:R-:W-:Y:S08]  /*5b70*/  HMMA.16816.F32.BF16 R36, R4.reuse, R8, R36 ;  /* 0x000000080424723c */ /* 0x042ff00000041824 */
[C---:B------:R-:W-:Y:S01]  /*5b80*/  HMMA.16816.F32.BF16 R40, R4.reuse, R10, R40 ;  /* 0x0000000a0428723c */ /* 0x040fe20000041828 */
[----:B------:R-:W1:Y:S07]  /*5b90*/  LDSM.16.MT88.4 R8, [R106+0xb800] ;  /* 0x00b800006a08783b */ /* 0x000e6e0000004200 */
[----:B---3--:R-:W-:Y:S01]  /*5ba0*/  HMMA.16816.F32.BF16 R52, R4, R12, R52 ;  /* 0x0000000c0434723c */ /* 0x008fe20000041834 */
        /* <DEDUP_REMOVED lines=89> */
.L_x_5068:
[----:B------:R-:W-:Y:S01]  /*6140*/  UMOV UR6, URZ ;  /* 0x000000ff00067c82 */ /* 0x000fe20008000000 */
[----:B------:R-:W-:Y:S01]  /*6150*/  IMAD.SHL.U32 R4, R24, 0x40, RZ ;  /* 0x0000004018047824 */ /* 0x000fe200078e00ff */
[----:B------:R-:W-:-:S05]  /*6160*/  IADD3 R5, P0, PT, RZ, -UR6, RZ ;  /* 0x80000006ff057c10 */ /* 0x000fca000ff1e0ff */
[----:B------:R-:W-:-:S05]  /*6170*/  IMAD.X R4, RZ, RZ, ~R4, P0 ;  /* 0x000000ffff047224 */ /* 0x000fca00000e0e04 */
[----:B------:R-:W-:-:S04]  /*6180*/  SHF.R.S64 R5, R5, 0x1f, R4 ;  /* 0x0000001f05057819 */ /* 0x000fc80000001004 */
[----:B------:R-:W-:-:S04]  /*6190*/  IADD3 R158, P0, PT, R5, R158, RZ ;  /* 0x0000009e059e7210 */ /* 0x000fc80007f1e0ff */
[----:B------:R-:W-:-:S09]  /*61a0*/  LEA.HI.X.SX32 R159, R4, R159, 0x1, P0 ;  /* 0x0000009f049f7211 */ /* 0x000fd200000f0eff */
.L_x_5069:
        /* <DEDUP_REMOVED lines=64> */
[C---:B------:R-:W-:Y:S08]  /*65b0*/  HMMA.16816.F32.BF16 R12, R108.reuse, R14, RZ ;  /* 0x0000000e6c0c723c */ /* 0x040ff000000418ff */
[C---:B--2---:R-:W-:Y:S08]  /*65c0*/  HMMA.16816.F32.BF16 R8, R108.reuse, R4, RZ ;  /* 0x000000046c08723c */ /* 0x044ff000000418ff */
[C---:B-1----:R-:W-:Y:S08]  /*65d0*/  HMMA.16816.F32.BF16 R120, R108.reuse, R116, RZ ;  /* 0x000000746c78723c */ /* 0x042ff000000418ff */
[C---:B------:R-:W-:Y:S08]  /*65e0*/  HMMA.16816.F32.BF16 R4, R108.reuse, R6, RZ ;  /* 0x000000066c04723c */ /* 0x040ff000000418ff */
[C---:B------:R-:W-:Y:S08]  /*65f0*/  HMMA.16816.F32.BF16 R116, R108.reuse, R118, RZ ;  /* 0x000000766c74723c */ /* 0x040ff000000418ff */
[C---:B----4-:R-:W-:Y:S08]  /*6600*/  HMMA.16816.F32.BF16 R112, R108.reuse, R24, RZ ;  /* 0x000000186c70723c */ /* 0x050ff000000418ff */
        /* <DEDUP_REMOVED lines=11> */
[C---:B------:R-:W-:Y:S08]  /*66c0*/  HMMA.16816.F32.BF16 R112, R28.reuse, R32, R112 ;  /* 0x000000201c70723c */ /* 0x040ff00000041870 */
[----:B------:R-:W-:Y:S01]  /*66d0*/  HMMA.16816.F32.BF16 R108, R28, R34, R108 ;  /* 0x000000221c6c723c */ /* 0x000fe2000004186c */
[----:B------:R-:W-:Y:S04]  /*66e0*/  LDSM.16.M88.4 R32, [R149] ;  /* 0x000000009520783b */ /* 0x000fe80000000200 */
        /* <DEDUP_REMOVED lines=12> */
[----:B------:R-:W-:Y:S07]  /*67b0*/  LDSM.16.M88.4 R128, [R152+UR5+0x6800] ;  /* 0x006800059880783b */ /* 0x000fee0008000200 */
[C---:B-----5:R-:W-:Y:S08]  /*67c0*/  HMMA.16816.F32.BF16 R16, R32.reuse, R28, R16 ;  /* 0x0000001c2010723c */ /* 0x060ff00000041810 */
[C---:B------:R-:W-:Y:S01]  /*67d0*/  HMMA.16816.F32.BF16 R12, R32.reuse, R30, R12 ;  /* 0x0000001e200c723c */ /* 0x040fe2000004180c */
[----:B------:R-:W4:Y:S07]  /*67e0*/  LDSM.16.M88.4 R28, [R153+0x2000] ;  /* 0x00200000991c783b */ /* 0x000f2e0000000200 */
[C---:B-1----:R-:W-:Y:S08]  /*67f0*/  HMMA.16816.F32.BF16 R8, R32.reuse, R24, R8 ;  /* 0x000000182008723c */ /* 0x042ff00000041808 */
[C---:B------:R-:W-:Y:S01]  /*6800*/  HMMA.16816.F32.BF16 R4, R32.reuse, R26, R4 ;  /* 0x0000001a2004723c */ /* 0x040fe20000041804 */
[----:B------:R-:W1:Y:S07]  /*6810*/  LDSM.16.M88.4 R24, [R152+UR5+0x6000] ;  /* 0x006000059818783b */ /* 0x000e6e0008000200 */
[C---:B--2---:R-:W-:Y:S08]  /*6820*/  HMMA.16816.F32.BF16 R120, R32.reuse, R20, R120 ;  /* 0x000000142078723c */ /* 0x044ff00000041878 */
[C---:B------:R-:W-:Y:S01]  /*6830*/  HMMA.16816.F32.BF16 R116, R32.reuse, R22, R116 ;  /* 0x000000162074723c */ /* 0x040fe20000041874 */
[----:B------:R-:W2:Y:S07]  /*6840*/  LDSM.16.M88.4 R20, [R152+UR5+0x7000] ;  /* 0x007000059814783b */ /* 0x000eae0008000200 */
[C---:B---3--:R-:W-:Y:S08]  /*6850*/  HMMA.16816.F32.BF16 R112, R32.reuse, R124, R112 ;  /* 0x0000007c2070723c */ /* 0x048ff00000041870 */
[----:B------:R-:W-:Y:S01]  /*6860*/  HMMA.16816.F32.BF16 R108, R32, R126, R108 ;  /* 0x0000007e206c723c */ /* 0x000fe2000004186c */
[----:B------:R-:W3:Y:S04]  /*6870*/  LDSM.16.M88.4 R32, [R152+UR5+0x7800] ;  /* 0x007800059820783b */ /* 0x000ee80008000200 */
[----:B------:R-:W-:Y:S03]  /*6880*/  LDSM.16.M88.4 R124, [R147+0x6000] ;  /* 0x00600000937c783b */ /* 0x000fe60000000200 */
[C---:B----4-:R-:W-:Y:S08]  /*6890*/  HMMA.16816.F32.BF16 R8, R28.reuse, R128, R8 ;  /* 0x000000801c08723c */ /* 0x050ff00000041808 */
[C---:B-1----:R-:W-:Y:S08]  /*68a0*/  HMMA.16816.F32.BF16 R16, R28.reuse, R24, R16 ;  /* 0x000000181c10723c */ /* 0x042ff00000041810 */
[C---:B------:R-:W-:Y:S01]  /*68b0*/  HMMA.16816.F32.BF16 R12, R28.reuse, R26, R12 ;  /* 0x0000001a1c0c723c */ /* 0x040fe2000004180c */
[----:B------:R-:W-:Y:S07]  /*68c0*/  LDSM.16.M88.4 R24, [R147+0x6800] ;  /* 0x006800009318783b */ /* 0x000fee0000000200 */
[C---:B------:R-:W-:Y:S01]  /*68d0*/  HMMA.16816.F32.BF16 R4, R28.reuse, R130, R4 ;  /* 0x000000821c04723c */ /* 0x040fe20000041804 */
[----:B------:R-:W1:Y:S07]  /*68e0*/  LDSM.16.M88.4 R128, [R151+0x2000] ;  /* 0x002000009780783b */ /* 0x000e6e0000000200 */
        /* <DEDUP_REMOVED lines=10> */
[C---:B------:R-:W-:Y:S08]  /*6990*/  HMMA.16816.F32.BF16 R16, R128.reuse, R124, R16 ;  /* 0x0000007c8010723c */ /* 0x040ff00000041810 */
[C---:B------:R-:W-:Y:S08]  /*69a0*/  HMMA.16816.F32.BF16 R12, R128.reuse, R126, R12 ;  /* 0x0000007e800c723c */ /* 0x040ff0000004180c */
[C---:B--2---:R-:W-:Y:S08]  /*69b0*/  HMMA.16816.F32.BF16 R120, R128.reuse, R20, R120 ;  /* 0x000000148078723c */ /* 0x044ff00000041878 */
[----:B------:R-:W-:Y:S01]  /*69c0*/  HMMA.16816.F32.BF16 R124, R128, R22, R116 ;  /* 0x00000016807c723c */ /* 0x000fe20000041874 */
[----:B------:R-:W-:Y:S04]  /*69d0*/  LDSM.16.M88.4 R116, [R149+0x2000] ;  /* 0x002000009574783b */ /* 0x000fe80000000200 */
[----:B------:R-:W2:Y:S03]  /*69e0*/  LDSM.16.M88.4 R20, [R145+0x6000] ;  /* 0x006000009114783b */ /* 0x000ea60000000200 */
[C---:B---3--:R-:W-:Y:S08]  /*69f0*/  HMMA.16816.F32.BF16 R16, R32.reuse, R28, R16 ;  /* 0x0000001c2010723c */ /* 0x048ff00000041810 */
[----:B------:R-:W-:Y:S01]  /*6a00*/  HMMA.16816.F32.BF16 R12, R32, R30, R12 ;  /* 0x0000001e200c723c */ /* 0x000fe2000004180c */
[----:B------:R-:W3:Y:S07]  /*6a10*/  LDSM.16.M88.4 R28, [R146+0x6800] ;  /* 0x00680000921c783b */ /* 0x000eee0000000200 */
[C---:B-1----:R-:W-:Y:S08]  /*6a20*/  HMMA.16816.F32.BF16 R112, R128.reuse, R24, R112 ;  /* 0x000000188070723c */ /* 0x042ff00000041870 */
[----:B------:R-:W-:Y:S01]  /*6a30*/  HMMA.16816.F32.BF16 R108, R128, R26, R108 ;  /* 0x0000001a806c723c */ /* 0x000fe2000004186c */
[----:B------:R-:W1:Y:S07]  /*6a40*/  LDSM.16.M88.4 R24, [R145+0x6800] ;  /* 0x006800009118783b */ /* 0x000e6e0000000200 */
[C---:B--2---:R-:W-:Y:S08]  /*6a50*/  HMMA.16816.F32.BF16 R16, R116.reuse, R20, R16 ;  /* 0x000000147410723c */ /* 0x044ff00000041810 */
[----:B------:R-:W-:Y:S01]  /*6a60*/  HMMA.16816.F32.BF16 R12, R116, R22, R12 ;  /* 0x00000016740c723c */ /* 0x000fe2000004180c */
[----:B------:R-:W2:Y:S07]  /*6a70*/  LDSM.16.M88.4 R20, [R146+0x7000] ;  /* 0x007000009214783b */ /* 0x000eae0000000200 */
[C---:B---3--:R-:W-:Y:S03]  /*6a80*/  HMMA.16816.F32.BF16 R8, R32.reuse, R28, R8 ;  /* 0x0000001c2008723c */ /* 0x048fe60000041808 */
[----:B------:R-:W-:Y:S01]  /*6a90*/  FMUL.FTZ R16, R16, UR8 ;  /* 0x0000000810107c20 */ /* 0x000fe20008410000 */
[----:B------:R-:W-:Y:S01]  /*6aa0*/  FMUL.FTZ R29, R17, UR8 ;  /* 0x00000008111d7c20 */ /* 0x000fe20008410000 */
[----:B------:R-:W-:Y:S01]  /*6ab0*/  FMUL.FTZ R128, R18, UR8 ;  /* 0x0000000812807c20 */ /* 0x000fe20008410000 */
[----:B------:R-:W-:Y:S01]  /*6ac0*/  FMUL.FTZ R28, R19, UR8 ;  /* 0x00000008131c7c20 */ /* 0x000fe20008410000 */
[----:B------:R3:W4:Y:S01]  /*6ad0*/  MUFU.TANH R105, R16 ;  /* 0x0000001000697308 */ /* 0x0007220000002400 */
[----:B------:R-:W-:Y:S03]  /*6ae0*/  HMMA.16816.F32.BF16 R4, R32, R30, R4 ;  /* 0x0000001e2004723c */ /* 0x000fe60000041804 */
[----:B------:R-:W-:Y:S01]  /*6af0*/  FMUL.FTZ R12, R12, UR8 ;  /* 0x000000080c0c7c20 */ /* 0x000fe20008410000 */
[----:B------:R-:W-:Y:S01]  /*6b00*/  FMUL.FTZ R13, R13, UR8 ;  /* 0x000000080d0d7c20 */ /* 0x000fe20008410000 */
[----:B------:R-:W-:Y:S01]  /*6b10*/  FMUL.FTZ R14, R14, UR8 ;  /* 0x000000080e0e7c20 */ /* 0x000fe20008410000 */
[----:B------:R-:W-:Y:S01]  /*6b20*/  FMUL.FTZ R15, R15, UR8 ;  /* 0x000000080f0f7c20 */ /* 0x000fe20008410000 */
[----:B------:R-:W-:Y:S05]  /*6b30*/  MUFU.TANH R30, R12 ;  /* 0x0000000c001e7308 */ /* 0x000fea0000002400 */
[C---:B-1----:R-:W-:Y:S03]  /*6b40*/  HMMA.16816.F32.BF16 R8, R116.reuse, R24, R8 ;  /* 0x000000187408723c */ /* 0x042fe60000041808 */
[----:B------:R-:W-:Y:S01]  /*6b50*/  MUFU.TANH R24, R13 ;  /* 0x0000000d00187308 */ /* 0x000fe20000002400 */
[----:B---3--:R-:W1:Y:S04]  /*6b60*/  LDSM.16.M88.4 R16, [R145+0x7000] ;  /* 0x007000009110783b */ /* 0x008e680000000200 */
[----:B------:R-:W-:Y:S03]  /*6b70*/  HMMA.16816.F32.BF16 R4, R116, R26, R4 ;  /* 0x0000001a7404723c */ /* 0x000fe60000041804 */
[----:B------:R-:W-:Y:S05]  /*6b80*/  MUFU.TANH R25, R14 ;  /* 0x0000000e00197308 */ /* 0x000fea0000002400 */
[C---:B--2---:R-:W-:Y:S03]  /*6b90*/  HMMA.16816.F32.BF16 R120, R32.reuse, R20, R120 ;  /* 0x000000142078723c */ /* 0x044fe60000041878 */
[----:B------:R-:W-:Y:S01]  /*6ba0*/  FMUL.FTZ R20, R8, UR8 ;  /* 0x0000000808147c20 */ /* 0x000fe20008410000 */
[----:B------:R-:W-:Y:S01]  /*6bb0*/  FMUL.FTZ R26, R9, UR8 ;  /* 0x00000008091a7c20 */ /* 0x000fe20008410000 */
[----:B------:R-:W-:Y:S01]  /*6bc0*/  FMUL.FTZ R27, R10, UR8 ;  /* 0x000000080a1b7c20 */ /* 0x000fe20008410000 */
[----:B------:R-:W-:Y:S01]  /*6bd0*/  FMUL.FTZ R21, R11, UR8 ;  /* 0x000000080b157c20 */ /* 0x000fe20008410000 */
[----:B------:R2:W-:Y:S01]  /*6be0*/  MUFU.TANH R31, R15 ;  /* 0x0000000f001f7308 */ /* 0x0005e20000002400 */
[----:B------:R-:W3:Y:S01]  /*6bf0*/  LDSM.16.M88.4 R8, [R146+0x7800] ;  /* 0x007800009208783b */ /* 0x000ee20000000200 */
[----:B------:R-:W-:Y:S02]  /*6c00*/  HMMA.16816.F32.BF16 R124, R32, R22, R124 ;  /* 0x00000016207c723c */ /* 0x000fe4000004187c */
[----:B------:R-:W-:Y:S01]  /*6c10*/  FMUL.FTZ R4, R4, UR8 ;  /* 0x0000000804047c20 */ /* 0x000fe20008410000 */
[----:B------:R-:W-:-:S03]  /*6c20*/  FMUL.FTZ R6, R6, UR8 ;  /* 0x0000000806067c20 */ /* 0x000fc60008410000 */
[----:B------:R-:W-:Y:S08]  /*6c30*/  MUFU.TANH R29, R29 ;  /* 0x0000001d001d7308 */ /* 0x000ff00000002400 */
[----:B------:R-:W5:Y:S01]  /*6c40*/  MUFU.TANH R128, R128 ;  /* 0x0000008000807308 */ /* 0x000f620000002400 */
[----:B--2---:R-:W2:Y:S01]  /*6c50*/  LDSM.16.M88.4 R12, [R145+0x7800] ;  /* 0x00780000910c783b */ /* 0x004ea20000000200 */
[----:B------:R-:W-:-:S04]  /*6c60*/  DEPBAR.LE SB0, 0x0 ;  /* 0x000080000000791a */ /* 0x000fc80000000000 */
[C---:B-1----:R-:W-:Y:S01]  /*6c70*/  HMMA.16816.F32.BF16 R120, R116.reuse, R16, R120 ;  /* 0x000000107478723c */ /* 0x042fe20000041878 */
[----:B------:R-:W1:Y:S01]  /*6c80*/  S2R R16, SR_TID.X ;  /* 0x0000000000107919 */ /* 0x000e620000002100 */
[----:B------:R-:W-:Y:S01]  /*6c90*/  FMUL.FTZ R17, R5, UR8 ;  /* 0x0000000805117c20 */ /* 0x000fe20008410000 */
[----:B------:R-:W-:Y:S01]  /*6ca0*/  FMUL.FTZ R5, R7, UR8 ;  /* 0x0000000807057c20 */ /* 0x000fe20008410000 */
[----:B------:R-:W5:Y:S04]  /*6cb0*/  MUFU.TANH R28, R28 ;  /* 0x0000001c001c7308 */ /* 0x000f680000002400 */
[----:B------:R-:W-:Y:S04]  /*6cc0*/  HMMA.16816.F32.BF16 R124, R116, R18, R124 ;  /* 0x00000012747c723c */ /* 0x000fe8000004187c */
[----:B------:R4:W-:Y:S04]  /*6cd0*/  MUFU.TANH R23, R6 ;  /* 0x0000000600177308 */ /* 0x0009e80000002400 */
[C---:B---3--:R-:W-:Y:S03]  /*6ce0*/  HMMA.16816.F32.BF16 R112, R32.reuse, R8, R112 ;  /* 0x000000082070723c */ /* 0x048fe60000041870 */
[----:B------:R-:W-:Y:S01]  /*6cf0*/  FMUL.FTZ R130, R121, UR8 ;  /* 0x0000000879827c20 */ /* 0x000fe20008410000 */
[----:B------:R-:W3:Y:S01]  /*6d00*/  MUFU.TANH R21, R21 ;  /* 0x0000001500157308 */ /* 0x000ee20000002400 */
[----:B------:R-:W-:Y:S01]  /*6d10*/  FMUL.FTZ R121, R122, UR8 ;  /* 0x000000087a797c20 */ /* 0x000fe20008410000 */
[----:B------:R-:W-:Y:S01]  /*6d20*/  FMUL.FTZ R120, R120, UR8 ;  /* 0x0000000878787c20 */ /* 0x000fe20008410000 */
[----:B------:R-:W-:Y:S01]  /*6d30*/  FMUL.FTZ R123, R123, UR8 ;  /* 0x000000087b7b7c20 */ /* 0x000fe20008410000 */
[----:B------:R-:W-:Y:S03]  /*6d40*/  HMMA.16816.F32.BF16 R108, R32, R10, R108 ;  /* 0x0000000a206c723c */ /* 0x000fe6000004186c */
[----:B------:R-:W-:Y:S01]  /*6d50*/  FMUL.FTZ R9, R124, UR8 ;  /* 0x000000087c097c20 */ /* 0x000fe20008410000 */
[----:B------:R-:W3:Y:S01]  /*6d60*/  MUFU.TANH R4, R4 ;  /* 0x0000000400047308 */ /* 0x000ee20000002400 */
[----:B------:R-:W-:Y:S01]  /*6d70*/  FMUL.FTZ R127, R127, UR8 ;  /* 0x000000087f7f7c20 */ /* 0x000fe20008410000 */
[----:B-1----:R-:W-:-:S06]  /*6d80*/  IMAD.SHL.U32 R16, R16, 0x2, RZ ;  /* 0x0000000210107824 */ /* 0x002fcc00078e00ff */
[----:B------:R-:W1:Y:S01]  /*6d90*/  MUFU.TANH R20, R20 ;  /* 0x0000001400147308 */ /* 0x000e620000002400 */
[----:B------:R-:W-:Y:S01]  /*6da0*/  LOP3.LUT R7, R16, 0x6, RZ, 0xc0, !PT ;  /* 0x0000000610077812 */ /* 0x000fe200078ec0ff */
[C---:B--2---:R-:W-:Y:S01]  /*6db0*/  HMMA.16816.F32.BF16 R112, R116.reuse, R12, R112 ;  /* 0x0000000c7470723c */ /* 0x044fe20000041870 */
[----:B------:R-:W-:Y:S01]  /*6dc0*/  FMUL.FTZ R16, R125, UR8 ;  /* 0x000000087d107c20 */ /* 0x000fe20008410000 */
[----:B------:R-:W-:Y:S02]  /*6dd0*/  FMUL.FTZ R125, R126, UR8 ;  /* 0x000000087e7d7c20 */ /* 0x000fe40008410000 */
[----:B------:R-:W-:Y:S02]  /*6de0*/  IMAD R8, R104, 0x40, R7 ;  /* 0x0000004068087824 */ /* 0x000fe400078e0207 */
[----:B------:R-:W2:Y:S02]  /*6df0*/  MUFU.TANH R26, R26 ;  /* 0x0000001a001a7308 */ /* 0x000ea40000002400 */
[C---:B------:R-:W-:Y:S01]  /*6e00*/  VIADD R7, R8.reuse, 0xffffff80 ;  /* 0xffffff8008077836 */ /* 0x040fe20000000000 */
[----:B------:R-:W-:Y:S01]  /*6e10*/  HMMA.16816.F32.BF16 R108, R116, R14, R108 ;  /* 0x0000000e746c723c */ /* 0x000fe2000004186c */
[----:B----4-:R-:W-:-:S02]  /*6e20*/  VIADD R6, R8, 0xffffff81 ;  /* 0xffffff8108067836 */ /* 0x010fc40000000000 */
[C---:B------:R-:W-:Y:S01]  /*6e30*/  VIADD R13, R8.reuse, 0xffffff89 ;  /* 0xffffff89080d7836 */ /* 0x040fe20000000000 */
[CC--:B------:R-:W-:Y:S01]  /*6e40*/  ISETP.GE.AND P3, PT, R7.reuse, R101.reuse, PT ;  /* 0x000000650700720c */ /* 0x0c0fe20003f66270 */
[----:B------:R-:W4:Y:S01]  /*6e50*/  MUFU.TANH R27, R27 ;  /* 0x0000001b001b7308 */ /* 0x000f220000002400 */
[-C--:B------:R-:W-:Y:S01]  /*6e60*/  ISETP.GE.AND P2, PT, R7, R2.reuse, PT ;  /* 0x000000020700720c */ /* 0x080fe20003f46270 */
[----:B------:R-:W-:Y:S01]  /*6e70*/  VIADD R7, R8, 0xffffff88 ;  /* 0xffffff8808077836 */ /* 0x000fe20000000000 */
[-C--:B------:R-:W-:Y:S01]  /*6e80*/  ISETP.GE.AND P4, PT, R6, R101.reuse, PT ;  /* 0x000000650600720c */ /* 0x080fe20003f86270 */
[----:B------:R-:W-:Y:S01]  /*6e90*/  VIADD R10, R8, 0xffffff90 ;  /* 0xffffff90080a7836 */ /* 0x000fe20000000000 */
[-C--:B------:R-:W-:Y:S01]  /*6ea0*/  ISETP.GE.AND P6, PT, R6, R2.reuse, PT ;  /* 0x000000020600720c */ /* 0x080fe20003fc6270 */
[C---:B------:R-:W-:Y:S01]  /*6eb0*/  VIADD R11, R8.reuse, 0xffffff91 ;  /* 0xffffff91080b7836 */ /* 0x040fe20000000000 */
[----:B------:R-:W-:Y:S01]  /*6ec0*/  FSEL R6, R105, -INF , !P3 ;  /* 0xff80000069067808 */ /* 0x000fe20005800000 */
[----:B------:R-:W4:Y:S01]  /*6ed0*/  MUFU.TANH R5, R5 ;  /* 0x0000000500057308 */ /* 0x000f220000002400 */
[CC--:B------:R-:W-:Y:S01]  /*6ee0*/  ISETP.GE.AND P5, PT, R7.reuse, R101.reuse, PT ;  /* 0x000000650700720c */ /* 0x0c0fe20003fa6270 */
[C---:B------:R-:W-:Y:S01]  /*6ef0*/  VIADD R18, R8.reuse, 0xffffff98 ;  /* 0xffffff9808127836 */ /* 0x040fe20000000000 */
[-C--:B------:R-:W-:Y:S01]  /*6f00*/  ISETP.GE.AND P3, PT, R7, R2.reuse, PT ;  /* 0x000000020700720c */ /* 0x080fe20003f66270 */
[----:B------:R-:W-:Y:S01]  /*6f10*/  VIADD R14, R8, 0xffffffa0 ;  /* 0xffffffa0080e7836 */ /* 0x000fe20000000000 */
[----:B-----5:R-:W-:Y:S01]  /*6f20*/  FSEL R7, R128, -INF , !P2 ;  /* 0xff80000080077808 */ /* 0x020fe20005000000 */
[----:B------:R-:W-:Y:S01]  /*6f30*/  VIADD R15, R8, 0xffffff99 ;  /* 0xffffff99080f7836 */ /* 0x000fe20000000000 */
[----:B------:R-:W-:Y:S01]  /*6f40*/  FSEL R12, R29, -INF , !P4 ;  /* 0xff8000001d0c7808 */ /* 0x000fe20006000000 */
[----:B------:R5:W4:Y:S01]  /*6f50*/  MUFU.TANH R22, R17 ;  /* 0x0000001100167308 */ /* 0x000b220000002400 */
[-C--:B------:R-:W-:Y:S01]  /*6f60*/  ISETP.GE.AND P2, PT, R13, R101.reuse, PT ;  /* 0x000000650d00720c */ /* 0x080fe20003f46270 */
[----:B------:R-:W-:Y:S01]  /*6f70*/  FMUL.FTZ R115, R115, UR8 ;  /* 0x0000000873737c20 */ /* 0x000fe20008410000 */
[-C--:B------:R-:W-:Y:S01]  /*6f80*/  ISETP.GE.AND P4, PT, R13, R2.reuse, PT ;  /* 0x000000020d00720c */ /* 0x080fe20003f86270 */
[----:B------:R-:W-:Y:S01]  /*6f90*/  FMUL.FTZ R112, R112, UR8 ;  /* 0x0000000870707c20 */ /* 0x000fe20008410000 */
[----:B------:R-:W-:Y:S01]  /*6fa0*/  FSEL R13, R28, -INF , !P6 ;  /* 0xff8000001c0d7808 */ /* 0x000fe20007000000 */
[----:B------:R-:W-:Y:S01]  /*6fb0*/  FMUL.FTZ R113, R113, UR8 ;  /* 0x0000000871717c20 */ /* 0x000fe20008410000 */
[----:B------:R-:W-:Y:S01]  /*6fc0*/  FSEL R30, R30, -INF , !P5 ;  /* 0xff8000001e1e7808 */ /* 0x000fe20006800000 */
[----:B------:R-:W-:Y:S01]  /*6fd0*/  MUFU.TANH R130, R130 ;  /* 0x0000008200827308 */ /* 0x000fe20000002400 */
[----:B------:R-:W-:Y:S01]  /*6fe0*/  ISETP.GE.AND P6, PT, R10, R101, PT ;  /* 0x000000650a00720c */ /* 0x000fe20003fc6270 */
[----:B------:R-:W-:Y:S01]  /*6ff0*/  FMUL.FTZ R114, R114, UR8 ;  /* 0x0000000872727c20 */ /* 0x000fe20008410000 */
[-C--:B------:R-:W-:Y:S01]  /*7000*/  ISETP.GE.AND P5, PT, R10, R2.reuse, PT ;  /* 0x000000020a00720c */ /* 0x080fe20003fa6270 */
[----:B------:R-:W-:Y:S01]  /*7010*/  FMUL.FTZ R105, R110, UR8 ;  /* 0x000000086e697c20 */ /* 0x000fe20008410000 */
[----:B------:R-:W-:Y:S01]  /*7020*/  FSEL R10, R24, -INF , !P2 ;  /* 0xff800000180a7808 */ /* 0x000fe20005000000 */
[----:B------:R-:W-:Y:S01]  /*7030*/  FMUL.FTZ R108, R108, UR8 ;  /* 0x000000086c6c7c20 */ /* 0x000fe20008410000 */
[----:B------:R-:W-:Y:S01]  /*7040*/  FSEL R19, R31, -INF , !P4 ;  /* 0xff8000001f137808 */ /* 0x000fe20006000000 */
[----:B------:R-:W4:Y:S01]  /*7050*/  MUFU.TANH R121, R121 ;  /* 0x0000007900797308 */ /* 0x000f220000002400 */
[----:B------:R-:W-:Y:S01]  /*7060*/  ISETP.GE.AND P2, PT, R11, R2, PT ;  /* 0x000000020b00720c */ /* 0x000fe20003f46270 */
[----:B------:R-:W-:Y:S01]  /*7070*/  FMUL.FTZ R109, R109, UR8 ;  /* 0x000000086d6d7c20 */ /* 0x000fe20008410000 */
[----:B-----5:R-:W-:-:S02]  /*7080*/  FSEL R17, R25, -INF , !P3 ;  /* 0xff80000019117808 */ /* 0x020fc40005800000 */
[-C--:B------:R-:W-:Y:S02]  /*7090*/  ISETP.GE.AND P4, PT, R18, R101.reuse, PT ;  /* 0x000000651200720c */ /* 0x080fe40003f86270 */
[-C--:B------:R-:W-:Y:S01]  /*70a0*/  ISETP.GE.AND P3, PT, R11, R101.reuse, PT ;  /* 0x000000650b00720c */ /* 0x080fe20003f66270 */
[----:B------:R-:W5:Y:S01]  /*70b0*/  MUFU.TANH R132, R120 ;  /* 0x0000007800847308 */ /* 0x000f620000002400 */
[----:B---3--:R-:W-:Y:S02]  /*70c0*/  FSEL R25, R21, -INF , !P2 ;  /* 0xff80000015197808 */ /* 0x008fe40005000000 */
[----:B------:R-:W-:Y:S02]  /*70d0*/  FSEL R24, R4, -INF , !P4 ;  /* 0xff80000004187808 */ /* 0x000fe40006000000 */
[----:B-1----:R-:W-:Y:S02]  /*70e0*/  FSEL R20, R20, -INF , !P6 ;  /* 0xff80000014147808 */ /* 0x002fe40007000000 */
[----:B--2---:R-:W-:Y:S01]  /*70f0*/  FSEL R26, R26, -INF , !P3 ;  /* 0xff8000001a1a7808 */ /* 0x004fe20005800000 */
[----:B------:R-:W1:Y:S01]  /*7100*/  MUFU.TANH R16, R16 ;  /* 0x0000001000107308 */ /* 0x000e620000002400 */
[----:B------:R-:W-:-:S02]  /*7110*/  ISETP.GE.AND P2, PT, R14, R101, PT ;  /* 0x000000650e00720c */ /* 0x000fc40003f46270 */
[-C--:B------:R-:W-:Y:S01]  /*7120*/  ISETP.GE.AND P4, PT, R14, R2.reuse, PT ;  /* 0x000000020e00720c */ /* 0x080fe20003f86270 */
[----:B------:R-:W-:Y:S01]  /*7130*/  VIADD R14, R8, 0xffffffa1 ;  /* 0xffffffa1080e7836 */ /* 0x000fe20000000000 */
[-C--:B------:R-:W-:Y:S02]  /*7140*/  ISETP.GE.AND P6, PT, R18, R2.reuse, PT ;  /* 0x000000021200720c */ /* 0x080fe40003fc6270 */
[----:B----4-:R-:W-:Y:S01]  /*7150*/  FSEL R27, R27, -INF , !P5 ;  /* 0xff8000001b1b7808 */ /* 0x010fe20006800000 */
[----:B------:R-:W2:Y:S01]  /*7160*/  MUFU.TANH R125, R125 ;  /* 0x0000007d007d7308 */ /* 0x000ea20000002400 */
[C---:B------:R-:W-:Y:S02]  /*7170*/  ISETP.GE.AND P3, PT, R15.reuse, R2, PT ;  /* 0x000000020f00720c */ /* 0x040fe40003f66270 */
[----:B------:R-:W-:Y:S01]  /*7180*/  ISETP.GE.AND P5, PT, R15, R101, PT ;  /* 0x000000650f00720c */ /* 0x000fe20003fa6270 */
[----:B------:R-:W-:Y:S01]  /*7190*/  VIADD R15, R8, 0xffffffa8 ;  /* 0xffffffa8080f7836 */ /* 0x000fe20000000000 */
[----:B------:R-:W-:-:S02]  /*71a0*/  FSEL R23, R23, -INF , !P6 ;  /* 0xff80000017177808 */ /* 0x000fc40007000000 */
[----:B------:R-:W-:Y:S01]  /*71b0*/  FSEL R21, R5, -INF , !P3 ;  /* 0xff80000005157808 */ /* 0x000fe20005800000 */
[----:B------:R-:W-:Y:S01]  /*71c0*/  VIADD R5, R8, 0xffffffa9 ;  /* 0xffffffa908057836 */ /* 0x000fe20000000000 */
[----:B------:R-:W-:Y:S01]  /*71d0*/  ISETP.GE.AND P6, PT, R14, R101, PT ;  /* 0x000000650e00720c */ /* 0x000fe20003fc6270 */
[----:B------:R-:W-:Y:S01]  /*71e0*/  MUFU.TANH R9, R9 ;  /* 0x0000000900097308 */ /* 0x000fe20000002400 */
[----:B------:R-:W-:Y:S02]  /*71f0*/  FSEL R22, R22, -INF , !P5 ;  /* 0xff80000016167808 */ /* 0x000fe40006800000 */
[----:B------:R-:W-:Y:S02]  /*7200*/  ISETP.GE.AND P5, PT, R14, R2, PT ;  /* 0x000000020e00720c */ /* 0x000fe40003fa6270 */
[----:B------:R-:W-:Y:S02]  /*7210*/  FSEL R121, R121, -INF , !P4 ;  /* 0xff80000079797808 */ /* 0x000fe40006000000 */
[----:B------:R-:W-:Y:S01]  /*7220*/  FSEL R130, R130, -INF , !P6 ;  /* 0xff80000082827808 */ /* 0x000fe20007000000 */
[----:B------:R-:W3:Y:S01]  /*7230*/  MUFU.TANH R14, R115 ;  /* 0x00000073000e7308 */ /* 0x000ee20000002400 */
[----:B-----5:R-:W-:-:S02]  /*7240*/  FSEL R132, R132, -INF , !P2 ;  /* 0xff80000084847808 */ /* 0x020fc40005000000 */
[CC--:B------:R-:W-:Y:S02]  /*7250*/  ISETP.GE.AND P4, PT, R5.reuse, R101.reuse, PT ;  /* 0x000000650500720c */ /* 0x0c0fe40003f86270 */
[-C--:B------:R-:W-:Y:S01]  /*7260*/  ISETP.GE.AND P6, PT, R5, R2.reuse, PT ;  /* 0x000000020500720c */ /* 0x080fe20003fc6270 */
[----:B------:R-:W-:Y:S01]  /*7270*/  VIADD R5, R8, 0xffffffb1 ;  /* 0xffffffb108057836 */ /* 0x000fe20000000000 */
[----:B------:R-:W-:Y:S01]  /*7280*/  ISETP.GE.AND P2, PT, R15, R2, PT ;  /* 0x000000020f00720c */ /* 0x000fe20003f46270 */
[----:B------:R-:W4:Y:S01]  /*7290*/  MUFU.TANH R123, R123 ;  /* 0x0000007b007b7308 */ /* 0x000f220000002400 */
[----:B-1----:R-:W-:Y:S02]  /*72a0*/  FSEL R126, R16, -INF , !P4 ;  /* 0xff800000107e7808 */ /* 0x002fe40006000000 */
[----:B--2---:R-:W-:Y:S02]  /*72b0*/  FSEL R125, R125, -INF , !P2 ;  /* 0xff8000007d7d7808 */ /* 0x004fe40005000000 */
[----:B------:R-:W-:-:S02]  /*72c0*/  ISETP.GE.AND P2, PT, R5, R101, PT ;  /* 0x000000650500720c */ /* 0x000fc40003f46270 */
[-C--:B------:R-:W-:Y:S01]  /*72d0*/  ISETP.GE.AND P4, PT, R5, R2.reuse, PT ;  /* 0x000000020500720c */ /* 0x080fe20003f86270 */
[----:B------:R-:W-:Y:S01]  /*72e0*/  FMUL.FTZ R5, R111, UR8 ;  /* 0x000000086f057c20 */ /* 0x000fe20008410000 */
[----:B------:R-:W1:Y:S01]  /*72f0*/  MUFU.TANH R127, R127 ;  /* 0x0000007f007f7308 */ /* 0x000e620000002400 */
[----:B------:R-:W-:Y:S01]  /*7300*/  ISETP.GE.AND P3, PT, R15, R101, PT ;  /* 0x000000650f00720c */ /* 0x000fe20003f66270 */
[----:B------:R-:W-:Y:S01]  /*7310*/  VIADD R15, R8, 0xffffffb0 ;  /* 0xffffffb0080f7836 */ /* 0x000fe20000000000 */
[----:B---3--:R-:W-:Y:S02]  /*7320*/  FSEL R111, R14, -INF , !P4 ;  /* 0xff8000000e6f7808 */ /* 0x008fe40006000000 */
[----:B------:R-:W-:Y:S02]  /*7330*/  ISETP.GT.AND P4, PT, R0, R155, PT ;  /* 0x0000009b0000720c */ /* 0x000fe40003f84270 */
[----:B------:R-:W-:Y:S01]  /*7340*/  FSEL R128, R9, -INF , !P3 ;  /* 0xff80000009807808 */ /* 0x000fe20005800000 */
[----:B------:R-:W2:Y:S01]  /*7350*/  MUFU.TANH R11, R112 ;  /* 0x00000070000b7308 */ /* 0x000ea20000002400 */
[----:B----4-:R-:W-:Y:S01]  /*7360*/  FSEL R123, R123, -INF , !P5 ;  /* 0xff8000007b7b7808 */ /* 0x010fe20006800000 */
[C---:B------:R-:W-:Y:S01]  /*7370*/  VIADD R9, R8.reuse, 0xffffffb8 ;  /* 0xffffffb808097836 */ /* 0x040fe20000000000 */
[C---:B------:R-:W-:Y:S01]  /*7380*/  ISETP.GE.AND P5, PT, R15.reuse, R101, PT ;  /* 0x000000650f00720c */ /* 0x040fe20003fa6270 */
[----:B------:R-:W-:Y:S01]  /*7390*/  VIADD R8, R8, 0xffffffb9 ;  /* 0xffffffb908087836 */ /* 0x000fe20000000000 */
[----:B------:R-:W-:-:S03]  /*73a0*/  ISETP.GE.AND P3, PT, R15, R2, PT ;  /* 0x000000020f00720c */ /* 0x000fc60003f66270 */
[----:B------:R-:W3:Y:S01]  /*73b0*/  MUFU.TANH R118, R113 ;  /* 0x0000007100767308 */ /* 0x000ee20000002400 */
[----:B-1----:R-:W-:Y:S01]  /*73c0*/  FSEL R127, R127, -INF , !P6 ;  /* 0xff8000007f7f7808 */ /* 0x002fe20007000000 */
[----:B------:R-:W-:Y:S01]  /*73d0*/  BAR.SYNC.DEFER_BLOCKING 0x0 ;  /* 0x0000000000007b1d */ /* 0x000fe20000010000 */
[----:B------:R-:W-:-:S05]  /*73e0*/  ISETP.GE.AND P6, PT, R9, R101, PT ;  /* 0x000000650900720c */ /* 0x000fca0003fc6270 */
[----:B------:R-:W-:Y:S01]  /*73f0*/  MUFU.TANH R4, R114 ;  /* 0x0000007200047308 */ /* 0x000fe20000002400 */
[----:B--2---:R-:W-:Y:S02]  /*7400*/  FSEL R116, R11, -INF , !P5 ;  /* 0xff8000000b747808 */ /* 0x004fe40006800000 */
[----:B------:R-:W-:-:S05]  /*7410*/  ISETP.GE.AND P5, PT, R8, R101, PT ;  /* 0x000000650800720c */ /* 0x000fca0003fa6270 */
[----:B------:R-:W1:Y:S01]  /*7420*/  MUFU.TANH R114, R108 ;  /* 0x0000006c00727308 */ /* 0x000e620000002400 */
[----:B---3--:R-:W-:Y:S02]  /*7430*/  FSEL R118, R118, -INF , !P2 ;  /* 0xff80000076767808 */ /* 0x008fe40005000000 */
[----:B------:R-:W-:-:S05]  /*7440*/  ISETP.GE.AND P2, PT, R8, R2, PT ;  /* 0x000000020800720c */ /* 0x000fca0003f46270 */
[----:B------:R2:W3:Y:S08]  /*7450*/  MUFU.TANH R112, R109 ;  /* 0x0000006d00707308 */ /* 0x0004f00000002400 */
[----:B------:R-:W4:Y:S01]  /*7460*/  MUFU.TANH R105, R105 ;  /* 0x0000006900697308 */ /* 0x000f220000002400 */
[----:B-1----:R-:W-:-:S07]  /*7470*/  FSEL R114, R114, -INF , !P6 ;  /* 0xff80000072727808 */ /* 0x002fce0007000000 */
[----:B------:R-:W1:Y:S01]  /*7480*/  MUFU.TANH R5, R5 ;  /* 0x0000000500057308 */ /* 0x000e620000002400 */
[----:B--2---:R-:W-:Y:S02]  /*7490*/  FSEL R109, R4, -INF , !P3 ;  /* 0xff800000046d7808 */ /* 0x004fe40005800000 */
[----:B------:R-:W-:Y:S02]  /*74a0*/  ISETP.GE.AND P3, PT, R9, R2, PT ;  /* 0x000000020900720c */ /* 0x000fe40003f66270 */
[----:B---3--:R-:W-:Y:S02]  /*74b0*/  FSEL R112, R112, -INF , !P5 ;  /* 0xff80000070707808 */ /* 0x008fe40006800000 */
[----:B----4-:R-:W-:Y:S02]  /*74c0*/  FSEL R105, R105, -INF , !P3 ;  /* 0xff80000069697808 */ /* 0x010fe40005800000 */
[----:B-1----:R-:W-:Y:S01]  /*74d0*/  FSEL R101, R5, -INF , !P2 ;  /* 0xff80000005657808 */ /* 0x002fe20005000000 */
        /* <DEDUP_REMOVED lines=65> */
.L_x_5071:
[----:B------:R-:W-:Y:S01]  /*78f0*/  UMOV UR6, URZ ;  /* 0x000000ff00067c82 */ /* 0x000fe20008000000 */
[----:B------:R-:W-:Y:S01]  /*7900*/  IMAD.SHL.U32 R2, R102, 0x40, RZ ;  /* 0x0000004066027824 */ /* 0x000fe200078e00ff */
[----:B------:R-:W-:-:S05]  /*7910*/  IADD3 R4, P2, PT, RZ, -UR6, RZ ;  /* 0x80000006ff047c10 */ /* 0x000fca000ff5e0ff */
[----:B------:R-:W-:-:S05]  /*7920*/  IMAD.X R2, RZ, RZ, ~R2, P2 ;  /* 0x000000ffff027224 */ /* 0x000fca00010e0e02 */
[----:B------:R-:W-:-:S04]  /*7930*/  SHF.R.S64 R5, R4, 0x1f, R2 ;  /* 0x0000001f04057819 */ /* 0x000fc80000001002 */
[----:B------:R-:W-:-:S04]  /*7940*/  IADD3 R156, P2, PT, R5, R156, RZ ;  /* 0x0000009c059c7210 */ /* 0x000fc80007f5e0ff */
[----:B------:R-:W-:-:S09]  /*7950*/  LEA.HI.X.SX32 R157, R2, R157, 0x1, P2 ;  /* 0x0000009d029d7211 */ /* 0x000fd200010f0eff */
.L_x_5072:
        /* <DEDUP_REMOVED lines=51> */
.L_x_5070:
        /* <DEDUP_REMOVED lines=25> */
[C---:B------:R-:W-:Y:S01]  /*7e20*/  FMUL.FTZ R103, R28.reuse, UR4 ;  /* 0x000000041c677c20 */ /* 0x040fe20008410000 */
        /* <DEDUP_REMOVED lines=34> */
[----:B------:R-:W-:Y:S01]  /*8050*/  LDSM.16.MT88.4 R24, [R107+0x8800] ;  /* 0x008800006b18783b */ /* 0x000fe20000004200 */
[--C-:B------:R-:W-:Y:S01]  /*8060*/  FFMA.FTZ R129, R132, UR4, -R103.reuse ;  /* 0x0000000484817c23 */ /* 0x100fe20008010867 */
[----:B------:R-:W-:Y:S01]  /*8070*/  MUFU.EX2 R102, R102 ;  /* 0x0000006600667308 */ /* 0x000fe20000000800 */
[--C-:B------:R-:W-:Y:S01]  /*8080*/  FFMA.FTZ R130, R130, UR4, -R103.reuse ;  /* 0x0000000482827c23 */ /* 0x100fe20008010867 */
[----:B---3--:R-:W-:Y:S01]  /*8090*/  F2FP.BF16.F32.PACK_AB R4, R32, R108 ;  /* 0x0000006c2004723e */ /* 0x008fe200000010ff */
[----:B------:R-:W-:Y:S01]  /*80a0*/  LDSM.16.MT88.4 R20, [R106+0x8800] ;  /* 0x008800006a14783b */ /* 0x000fe20000004200 */
[----:B------:R-:W3:Y:S01]  /*80b0*/  MUFU.EX2 R29, R29 ;  /* 0x0000001d001d7308 */ /* 0x000ee20000000800 */
        /* <DEDUP_REMOVED lines=8> */
[----:B------:R-:W-:Y:S01]  /*8140*/  FFMA.FTZ R105, R105, UR4, -R110 ;  /* 0x0000000469697c23 */ /* 0x000fe2000801086e */
[--C-:B------:R-:W-:Y:S01]  /*8150*/  FFMA.FTZ R112, R112, UR4, -R103.reuse ;  /* 0x0000000470707c23 */ /* 0x100fe20008010867 */
[----:B------:R-:W-:Y:S01]  /*8160*/  FFMA.FTZ R118, R118, UR4, -R103 ;  /* 0x0000000476767c23 */ /* 0x000fe20008010867 */
        /* <DEDUP_REMOVED lines=144> */
[----:B------:R-:W-:Y:S07]  /*8a70*/  LDSM.16.MT88.4 R16, [R107+0x9000] ;  /* 0x009000006b10783b */ /* 0x000fee0000004200 */
[C---:B--2---:R-:W-:Y:S08]  /*8a80*/  HMMA.16816.F32.BF16 R44, R4.reuse, R12, R44 ;  /* 0x0000000c042c723c */ /* 0x044ff0000004182c */
[C---:B------:R-:W-:Y:S01]  /*8a90*/  HMMA.16816.F32.BF16 R48, R4.reuse, R14, R48 ;  /* 0x0000000e0430723c */ /* 0x040fe20000041830 */
[----:B------:R-:W2:Y:S07]  /*8aa0*/  LDSM.16.MT88.4 R12, [R144+0x9000] ;  /* 0x00900000900c783b */ /* 0x000eae0000004200 */
[C---:B-1----:R-:W-:Y:S01]  /*8ab0*/  HMMA.16816.F32.BF16 R52, R4.reuse, R8, R52 ;  /* 0x000000080434723c */ /* 0x042fe20000041834 */
[--C-:B------:R-:W-:Y:S01]  /*8ac0*/  FFMA.FTZ R9, R128, UR4, -R103.reuse ;  /* 0x0000000480097c23 */ /* 0x100fe20008010867 */
[--C-:B------:R-:W-:Y:S01]  /*8ad0*/  FFMA.FTZ R8, R126, UR4, -R103.reuse ;  /* 0x000000047e087c23 */ /* 0x100fe20008010867 */
[----:B------:R-:W1:Y:S04]  /*8ae0*/  MUFU.EX2 R128, R130 ;  /* 0x0000008200807308 */ /* 0x000e680000000800 */
[----:B------:R-:W-:Y:S01]  /*8af0*/  MUFU.EX2 R126, R9 ;  /* 0x00000009007e7308 */ /* 0x000fe20000000800 */
[C---:B------:R-:W-:Y:S03]  /*8b00*/  HMMA.16816.F32.BF16 R56, R4.reuse, R10, R56 ;  /* 0x0000000a0438723c */ /* 0x040fe60000041838 */
[----:B------:R4:W5:Y:S04]  /*8b10*/  MUFU.EX2 R121, R8 ;  /* 0x0000000800797308 */ /* 0x0009680000000800 */
[----:B------:R5:W5:Y:S01]  /*8b20*/  MUFU.EX2 R130, R127 ;  /* 0x0000007f00827308 */ /* 0x000b620000000800 */
[----:B---3--:R-:W-:Y:S01]  /*8b30*/  HMMA.16816.F32.BF16 R60, R4, R24, R60 ;  /* 0x00000018043c723c */ /* 0x008fe2000004183c */
[----:B------:R-:W-:-:S02]  /*8b40*/  FFMA.FTZ R24, R114, UR4, -R103 ;  /* 0x0000000472187c23 */ /* 0x000fc40008010867 */
[----:B------:R-:W-:Y:S05]  /*8b50*/  MUFU.EX2 R114, R118 ;  /* 0x0000007600727308 */ /* 0x000fea0000000800 */
[----:B------:R-:W-:Y:S01]  /*8b60*/  HMMA.16816.F32.BF16 R64, R4, R26, R64 ;  /* 0x0000001a0440723c */ /* 0x000fe20000041840 */
[----:B-1----:R-:W-:Y:S01]  /*8b70*/  F2FP.BF16.F32.PACK_AB R4, R128, R129 ;  /* 0x000000818004723e */ /* 0x002fe200000010ff */
[----:B----4-:R-:W1:Y:S01]  /*8b80*/  LDSM.16.MT88.4 R8, [R148+0xb000] ;  /* 0x00b000009408783b */ /* 0x010e620000004200 */
[----:B------:R-:W-:Y:S01]  /*8b90*/  F2FP.BF16.F32.PACK_AB R5, R123, R132 ;  /* 0x000000847b05723e */ /* 0x000fe200000010ff */
[----:B------:R-:W-:Y:S01]  /*8ba0*/  FADD.FTZ R129, R129, R120 ;  /* 0x0000007881817221 */ /* 0x000fe20000010000 */
[----:B-----5:R-:W-:Y:S01]  /*8bb0*/  F2FP.BF16.F32.PACK_AB R6, R121, R126 ;  /* 0x0000007e7906723e */ /* 0x020fe200000010ff */
[----:B------:R-:W-:Y:S01]  /*8bc0*/  FFMA.FTZ R127, R116, UR4, -R103 ;  /* 0x00000004747f7c23 */ /* 0x000fe20008010867 */
[----:B------:R-:W-:Y:S01]  /*8bd0*/  F2FP.BF16.F32.PACK_AB R7, R130, R125 ;  /* 0x0000007d8207723e */ /* 0x000fe200000010ff */
[--C-:B------:R-:W-:Y:S01]  /*8be0*/  FFMA.FTZ R116, R111, UR4, -R110.reuse ;  /* 0x000000046f747c23 */ /* 0x100fe2000801086e */
[----:B------:R-:W-:Y:S01]  /*8bf0*/  FFMA.FTZ R110, R101, UR4, -R110 ;  /* 0x00000004656e7c23 */ /* 0x000fe2000801086e */
[----:B------:R3:W-:Y:S01]  /*8c00*/  MUFU.EX2 R103, R24 ;  /* 0x0000001800677308 */ /* 0x0007e20000000800 */
[----:B------:R-:W-:Y:S01]  /*8c10*/  FADD.FTZ R132, R132, R117 ;  /* 0x0000007584847221 */ /* 0x000fe20000010000 */
[----:B------:R-:W-:-:S02]  /*8c20*/  FADD.FTZ R129, R128, R129 ;  /* 0x0000008180817221 */ /* 0x000fc40000010000 */
[C---:B------:R-:W-:Y:S01]  /*8c30*/  HMMA.16816.F32.BF16 R96, R4.reuse, R20, R96 ;  /* 0x000000140460723c */ /* 0x040fe20000041860 */
[----:B------:R-:W4:Y:S01]  /*8c40*/  MUFU.EX2 R127, R127 ;  /* 0x0000007f007f7308 */ /* 0x000f220000000800 */
[----:B------:R-:W-:Y:S01]  /*8c50*/  FADD.FTZ R132, R123, R132 ;  /* 0x000000847b847221 */ /* 0x000fe20000010000 */
[----:B------:R-:W-:Y:S02]  /*8c60*/  FADD.FTZ R126, R126, R129 ;  /* 0x000000817e7e7221 */ /* 0x000fe40000010000 */
[----:B------:R-:W5:Y:S01]  /*8c70*/  MUFU.EX2 R116, R116 ;  /* 0x0000007400747308 */ /* 0x000f620000000800 */
[----:B------:R-:W-:Y:S01]  /*8c80*/  FADD.FTZ R125, R125, R132 ;  /* 0x000000847d7d7221 */ /* 0x000fe20000010000 */
[----:B------:R-:W-:Y:S01]  /*8c90*/  FADD.FTZ R126, R121, R126 ;  /* 0x0000007e797e7221 */ /* 0x000fe20000010000 */
[----:B------:R-:W-:Y:S01]  /*8ca0*/  HMMA.16816.F32.BF16 R92, R4, R22, R92 ;  /* 0x00000016045c723c */ /* 0x000fe2000004185c */
[----:B------:R-:W4:Y:S01]  /*8cb0*/  LDSM.16.MT88.4 R20, [R106+0x9000] ;  /* 0x009000006a14783b */ /* 0x000f220000004200 */
[----:B------:R-:W-:Y:S01]  /*8cc0*/  MUFU.EX2 R101, R105 ;  /* 0x0000006900657308 */ /* 0x000fe20000000800 */
[----:B------:R-:W-:-:S02]  /*8cd0*/  FADD.FTZ R130, R130, R125 ;  /* 0x0000007d82827221 */ /* 0x000fc40000010000 */
[----:B---3--:R-:W-:Y:S01]  /*8ce0*/  LDSM.16.MT88.4 R24, [R107+0x9800] ;  /* 0x009800006b18783b */ /* 0x008fe20000004200 */
[----:B------:R-:W3:Y:S02]  /*8cf0*/  MUFU.EX2 R110, R110 ;  /* 0x0000006e006e7308 */ /* 0x000ee40000000800 */
[C---:B--2---:R-:W-:Y:S08]  /*8d00*/  HMMA.16816.F32.BF16 R88, R4.reuse, R12, R88 ;  /* 0x0000000c0458723c */ /* 0x044ff00000041858 */
[C---:B------:R-:W-:Y:S01]  /*8d10*/  HMMA.16816.F32.BF16 R84, R4.reuse, R14, R84 ;  /* 0x0000000e0454723c */ /* 0x040fe20000041854 */
[----:B------:R-:W2:Y:S07]  /*8d20*/  LDSM.16.MT88.4 R12, [R144+0xb000] ;  /* 0x00b00000900c783b */ /* 0x000eae0000004200 */
[C---:B------:R-:W-:Y:S08]  /*8d30*/  HMMA.16816.F32.BF16 R80, R4.reuse, R16, R80 ;  /* 0x000000100450723c */ /* 0x040ff00000041850 */
[C---:B------:R-:W-:Y:S01]  /*8d40*/  HMMA.16816.F32.BF16 R76, R4.reuse, R18, R76 ;  /* 0x00000012044c723c */ /* 0x040fe2000004184c */
[----:B------:R-:W5:Y:S07]  /*8d50*/  LDSM.16.MT88.4 R16, [R107+0xb000] ;  /* 0x00b000006b10783b */ /* 0x000f6e0000004200 */
[C---:B-1----:R-:W-:Y:S08]  /*8d60*/  HMMA.16816.F32.BF16 R36, R4.reuse, R8, R36 ;  /* 0x000000080424723c */ /* 0x042ff00000041824 */
[C---:B----4-:R-:W-:Y:S08]  /*8d70*/  HMMA.16816.F32.BF16 R72, R4.reuse, R20, R72 ;  /* 0x000000140448723c */ /* 0x050ff00000041848 */
[C---:B------:R-:W-:Y:S01]  /*8d80*/  HMMA.16816.F32.BF16 R68, R4.reuse, R22, R68 ;  /* 0x000000160444723c */ /* 0x040fe20000041844 */
[----:B------:R-:W1:Y:S07]  /*8d90*/  LDSM.16.MT88.4 R20, [R106+0xb000] ;  /* 0x00b000006a14783b */ /* 0x000e6e0000004200 */
        /* <DEDUP_REMOVED lines=33> */
[----:B------:R-:W-:Y:S01]  /*8fb0*/  HMMA.16816.F32.BF16 R76, R4, R26, R76 ;  /* 0x0000001a044c723c */ /* 0x000fe2000004184c */
[----:B------:R-:W-:-:S07]  /*8fc0*/  MOV R26, R0 ;  /* 0x00000000001a7202 */ /* 0x000fce0000000f00 */
[C---:B-1----:R-:W-:Y:S08]  /*8fd0*/  HMMA.16816.F32.BF16 R72, R4.reuse, R20, R72 ;  /* 0x000000140448723c */ /* 0x042ff00000041848 */
[C---:B------:R-:W-:Y:S08]  /*8fe0*/  HMMA.16816.F32.BF16 R68, R4.reuse, R22, R68 ;  /* 0x000000160444723c */ /* 0x040ff00000041844 */
[C---:B---3--:R-:W-:Y:S08]  /*8ff0*/  HMMA.16816.F32.BF16 R44, R4.reuse, R8, R44 ;  /* 0x00000008042c723c */ /* 0x048ff0000004182c */
[C---:B------:R-:W-:Y:S08]  /*9000*/  HMMA.16816.F32.BF16 R48, R4.reuse, R10, R48 ;  /* 0x0000000a0430723c */ /* 0x040ff00000041830 */
[C---:B--2---:R-:W-:Y:S08]  /*9010*/  HMMA.16816.F32.BF16 R52, R4.reuse, R12, R52 ;  /* 0x0000000c0434723c */ /* 0x044ff00000041834 */
[C---:B------:R-:W-:Y:S08]  /*9020*/  HMMA.16816.F32.BF16 R56, R4.reuse, R14, R56 ;  /* 0x0000000e0438723c */ /* 0x040ff00000041838 */
[C---:B----4-:R-:W-:Y:S08]  /*9030*/  HMMA.16816.F32.BF16 R60, R4.reuse, R16, R60 ;  /* 0x00000010043c723c */ /* 0x050ff0000004183c */
[----:B------:R-:W-:Y:S01]  /*9040*/  HMMA.16816.F32.BF16 R64, R4, R18, R64 ;  /* 0x000000120440723c */ /* 0x000fe20000041840 */
[----:B------:R-:W-:-:S04]  /*9050*/  NOP ;  /* 0x0000000000007918 */ /* 0x000fc80000000000 */
[----:B------:R-:W-:-:S15]  /*9060*/  @P4 BRA `(.L_x_5073) ;  /* 0x0000000000044947 */ /* 0x000fde0003800000 */
.L_x_5067:
[----:B------:R-:W-:-:S07]  /*9070*/  IADD3 R104, PT, PT, R26, -0x1, RZ ;  /* 0xffffffff1a687810 */ /* 0x000fce0007ffe0ff */
.L_x_5073:
        /* <DEDUP_REMOVED lines=15> */
.L_x_5078:
        /* <DEDUP_REMOVED lines=75> */
.L_x_5075:
        /* <DEDUP_REMOVED lines=13> */
[-C--:B------:R-:W-:Y:S02]  /*96f0*/  IADD3 R102, P5, PT, R174, R3.reuse, RZ ;  /* 0x00000003ae667210 */ /* 0x080fe40007fbe0ff */
[----:B------:R-:W-:Y:S02]  /*9700*/  IADD3 R168, PT, PT, R168, -0x1, RZ ;  /* 0xffffffffa8a87810 */ /* 0x000fe40007ffe0ff */
        /* <DEDUP_REMOVED lines=9> */
[----:B------:R-:W-:Y:S04]  /*97a0*/  ISETP.GT.AND P0, PT, R168, R155, PT ;  /* 0x0000009ba800720c */ /* 0x000fe80003f04270 */
        /* <DEDUP_REMOVED lines=269> */
.L_x_5077:
        /* <DEDUP_REMOVED lines=49> */
.L_x_5076:
        /* <DEDUP_REMOVED lines=21> */
[----:B------:R-:W1:Y:S08]  /*ace0*/  SHFL.BFLY PT, R2, R7, 0x2, 0x1f ;  /* 0x0c401f0007027f89 */ /* 0x000e7000000e0000 */
        /* <DEDUP_REMOVED lines=141> */
[----:B------:R-:W-:Y:S01]  /*b5c0*/  FFMA.FTZ R172, R172, UR4, -R109 ;  /* 0x00000004acac7c23 */ /* 0x000fe2000801086d */
[C---:B------:R-:W-:Y:S01]  /*b5d0*/  HMMA.16816.F32.BF16 R32, R96.reuse, R90, R32 ;  /* 0x0000005a6020723c */ /* 0x040fe20000041820 */
[----:B------:R-:W-:Y:S06]  /*b5e0*/  LDSM.16.MT88.4 R88, [R148+0xa800] ;  /* 0x00a800009458783b */ /* 0x000fec0000004200 */
[----:B------:R-:W-:Y:S01]  /*b5f0*/  MUFU.EX2 R185, R185 ;  /* 0x000000b900b97308 */ /* 0x000fe20000000800 */
[----:B------:R-:W-:Y:S01]  /*b600*/  FFMA.FTZ R103, R103, UR4, -R108 ;  /* 0x0000000467677c23 */ /* 0x000fe2000801086c */
[----:B------:R-:W-:Y:S01]  /*b610*/  FFMA.FTZ R135, R2, R173, R135 ;  /* 0x000000ad02877223 */ /* 0x000fe20000010087 */
[----:B------:R-:W-:Y:S07]  /*b620*/  MOV R105, R100 ;  /* 0x0000006400697202 */ /* 0x000fee0000000f00 */
[----:B------:R-:W-:Y:S01]  /*b630*/  MUFU.EX2 R180, R180 ;  /* 0x000000b400b47308 */ /* 0x000fe20000000800 */
[----:B------:R-:W-:Y:S01]  /*b640*/  FFMA.FTZ R133, R0, R171, R133 ;  /* 0x000000ab00857223 */ /* 0x000fe20000010085 */
[C---:B----4-:R-:W-:Y:S08]  /*b650*/  HMMA.16816.F32.BF16 R36, R96.reuse, R80, R36 ;  /* 0x000000506024723c */ /* 0x050ff00000041824 */
[----:B------:R-:W-:Y:S01]  /*b660*/  MUFU.EX2 R177, R177 ;  /* 0x000000b100b17308 */ /* 0x000fe20000000800 */
[----:B------:R-:W-:Y:S01]  /*b670*/  FADD.FTZ R135, R134, R135 ;  /* 0x0000008786877221 */ /* 0x000fe20000010000 */
[----:B------:R-:W-:Y:S08]  /*b680*/  FADD.FTZ R130, R130, R133 ;  /* 0x0000008582827221 */ /* 0x000ff00000010000 */
[----:B------:R-:W-:Y:S01]  /*b690*/  MUFU.EX2 R172, R172 ;  /* 0x000000ac00ac7308 */ /* 0x000fe20000000800 */
[----:B------:R-:W-:Y:S01]  /*b6a0*/  FADD.FTZ R0, R132, R135 ;  /* 0x0000008784007221 */ /* 0x000fe20000010000 */
[C---:B------:R-:W-:Y:S01]  /*b6b0*/  HMMA.16816.F32.BF16 R40, R96.reuse, R82, R40 ;  /* 0x000000526028723c */ /* 0x040fe20000041828 */
[----:B------:R-:W-:Y:S07]  /*b6c0*/  LDSM.16.MT88.4 R80, [R144+0x8800] ;  /* 0x008800009050783b */ /* 0x000fee0000004200 */
[----:B------:R-:W-:Y:S01]  /*b6d0*/  MUFU.EX2 R103, R103 ;  /* 0x0000006700677308 */ /* 0x000fe20000000800 */
[----:B------:R-:W-:Y:S01]  /*b6e0*/  FADD.FTZ R129, R129, R130 ;  /* 0x0000008281817221 */ /* 0x000fe20000010000 */
[----:B------:R-:W-:Y:S03]  /*b6f0*/  FADD.FTZ R0, R131, R0 ;  /* 0x0000000083007221 */ /* 0x000fe60000010000 */
[----:B------:R-:W-:Y:S01]  /*b700*/  FADD.FTZ R128, R128, R129 ;  /* 0x0000008180807221 */ /* 0x000fe20000010000 */
[C---:B-1----:R-:W-:Y:S08]  /*b710*/  HMMA.16816.F32.BF16 R44, R96.reuse, R72, R44 ;  /* 0x00000048602c723c */ /* 0x042ff0000004182c */
[C---:B------:R-:W-:Y:S01]  /*b720*/  HMMA.16816.F32.BF16 R48, R96.reuse, R74, R48 ;  /* 0x0000004a6030723c */ /* 0x040fe20000041830 */
[----:B------:R-:W1:Y:S07]  /*b730*/  LDSM.16.MT88.4 R72, [R148+0x8800] ;  /* 0x008800009448783b */ /* 0x000e6e0000004200 */
[C---:B------:R-:W-:Y:S03]  /*b740*/  HMMA.16816.F32.BF16 R52, R96.reuse, R68, R52 ;  /* 0x000000446034723c */ /* 0x040fe60000041834 */
[----:B------:R-:W-:Y:S01]  /*b750*/  F2FP.BF16.F32.PACK_AB R68, R136, R137 ;  /* 0x000000898844723e */ /* 0x000fe200000010ff */
[----:B------:R-:W-:Y:S01]  /*b760*/  FADD.FTZ R137, R137, R0 ;  /* 0x0000000089897221 */ /* 0x000fe20000010000 */
[----:B---3--:R-:W-:Y:S01]  /*b770*/  F2FP.BF16.F32.PACK_AB R69, R138, R141 ;  /* 0x0000008d8a45723e */ /* 0x008fe200000010ff */
[----:B------:R-:W-:Y:S02]  /*b780*/  FADD.FTZ R141, R141, R128 ;  /* 0x000000808d8d7221 */ /* 0x000fe40000010000 */
        /* <DEDUP_REMOVED lines=20> */
[--C-:B------:R-:W-:Y:S02]  /*b8d0*/  FFMA.FTZ R84, R176, UR4, -R109.reuse ;  /* 0x00000004b0547c23 */ /* 0x100fe4000801086d */
[----:B------:R4:W-:Y:S03]  /*b8e0*/  MUFU.EX2 R176, R182 ;  /* 0x000000b600b07308 */ /* 0x0009e60000000800 */
[C---:B------:R-:W-:Y:S07]  /*b8f0*/  HMMA.16816.F32.BF16 R32, R68.reuse, R86, R32 ;  /* 0x000000564420723c */ /* 0x040fee0000041820 */
[----:B------:R5:W-:Y:S01]  /*b900*/  MUFU.EX2 R183, R84 ;  /* 0x0000005400b77308 */ /* 0x000be20000000800 */
[C---:B------:R-:W-:Y:S03]  /*b910*/  HMMA.16816.F32.BF16 R36, R68.reuse, R88, R36 ;  /* 0x000000584424723c */ /* 0x040fe60000041824 */
[--C-:B----4-:R-:W-:Y:S01]  /*b920*/  FFMA.FTZ R182, R181, UR4, -R108.reuse ;  /* 0x00000004b5b67c23 */ /* 0x110fe2000801086c */
[--C-:B------:R-:W-:Y:S01]  /*b930*/  FFMA.FTZ R181, R174, UR4, -R109.reuse ;  /* 0x00000004aeb57c23 */ /* 0x100fe2000801086d */
[--C-:B------:R-:W-:Y:S01]  /*b940*/  FFMA.FTZ R174, R104, UR4, -R108.reuse ;  /* 0x0000000468ae7c23 */ /* 0x100fe2000801086c */
[--C-:B------:R-:W-:Y:S01]  /*b950*/  FFMA.FTZ R104, R175, UR4, -R109.reuse ;  /* 0x00000004af687c23 */ /* 0x100fe2000801086d */
[----:B-----5:R-:W-:Y:S01]  /*b960*/  LDSM.16.MT88.4 R84, [R107+0x9000] ;  /* 0x009000006b54783b */ /* 0x020fe20000004200 */
[C---:B------:R-:W-:Y:S01]  /*b970*/  HMMA.16816.F32.BF16 R40, R68.reuse, R90, R40 ;  /* 0x0000005a4428723c */ /* 0x040fe20000041828 */
[----:B------:R-:W-:Y:S10]  /*b980*/  MUFU.EX2 R182, R182 ;  /* 0x000000b600b67308 */ /* 0x000ff40000000800 */
[----:B------:R-:W-:Y:S01]  /*b990*/  MUFU.EX2 R181, R181 ;  /* 0x000000b500b57308 */ /* 0x000fe20000000800 */
[----:B------:R-:W-:Y:S01]  /*b9a0*/  LDSM.16.MT88.4 R88, [R106+0x9000] ;  /* 0x009000006a58783b */ /* 0x000fe20000004200 */
[C---:B------:R-:W-:Y:S08]  /*b9b0*/  HMMA.16816.F32.BF16 R44, R68.reuse, R92, R44 ;  /* 0x0000005c442c723c */ /* 0x040ff0000004182c */
[----:B------:R-:W4:Y:S01]  /*b9c0*/  MUFU.EX2 R174, R174 ;  /* 0x000000ae00ae7308 */ /* 0x000f220000000800 */
[----:B------:R-:W-:Y:S01]  /*b9d0*/  FFMA.FTZ R92, R179, UR4, -R108 ;  /* 0x00000004b35c7c23 */ /* 0x000fe2000801086c */
[--C-:B------:R-:W-:Y:S01]  /*b9e0*/  FFMA.FTZ R179, R178, UR4, -R109.reuse ;  /* 0x00000004b2b37c23 */ /* 0x100fe2000801086d */
[----:B------:R-:W-:Y:S07]  /*b9f0*/  FFMA.FTZ R109, R170, UR4, -R109 ;  /* 0x00000004aa6d7c23 */ /* 0x000fee000801086d */
[----:B------:R-:W-:Y:S01]  /*ba00*/  MUFU.EX2 R104, R104 ;  /* 0x0000006800687308 */ /* 0x000fe20000000800 */
[C---:B------:R-:W-:Y:S09]  /*ba10*/  HMMA.16816.F32.BF16 R48, R68.reuse, R94, R48 ;  /* 0x0000005e4430723c */ /* 0x040ff20000041830 */
[----:B------:R5:W-:Y:S10]  /*ba20*/  MUFU.EX2 R178, R92 ;  /* 0x0000005c00b27308 */ /* 0x000bf40000000800 */
[----:B------:R-:W-:Y:S01]  /*ba30*/  MUFU.EX2 R179, R179 ;  /* 0x000000b300b37308 */ /* 0x000fe20000000800 */
[C---:B-1----:R-:W-:Y:S09]  /*ba40*/  HMMA.16816.F32.BF16 R52, R68.reuse, R72, R52 ;  /* 0x000000484434723c */ /* 0x042ff20000041834 */
[----:B------:R4:W1:Y:S01]  /*ba50*/  MUFU.EX2 R175, R109 ;  /* 0x0000006d00af7308 */ /* 0x0008620000000800 */
[C---:B------:R-:W-:Y:S01]  /*ba60*/  HMMA.16816.F32.BF16 R56, R68.reuse, R74, R56 ;  /* 0x0000004a4438723c */ /* 0x040fe20000041838 */
[----:B------:R-:W2:Y:S07]  /*ba70*/  LDSM.16.MT88.4 R72, [R144+0x9000] ;  /* 0x009000009048783b */ /* 0x000eae0000004200 */
[C---:B---3--:R-:W-:Y:S01]  /*ba80*/  HMMA.16816.F32.BF16 R60, R68.reuse, R80, R60 ;  /* 0x00000050443c723c */ /* 0x048fe2000004183c */
[----:B-----5:R-:W3:Y:S02]  /*ba90*/  LDSM.16.MT88.4 R92, [R148+0xb000] ;  /* 0x00b00000945c783b */ /* 0x020ee40000004200 */
[----:B----4-:R-:W-:Y:S02]  /*baa0*/  F2FP.BF16.F32.PACK_AB R109, R103, R174 ;  /* 0x000000ae676d723e */ /* 0x010fe400000010ff */
[----:B-1----:R-:W-:Y:S03]  /*bab0*/  F2FP.BF16.F32.PACK_AB R110, R175, R104 ;  /* 0x00000068af6e723e */ /* 0x002fe600000010ff */
        /* <DEDUP_REMOVED lines=15> */
[C---:B------:R-:W-:Y:S08]  /*bbb0*/  HMMA.16816.F32.BF16 R12, R68.reuse, R72, R12 ;  /* 0x00000048440c723c */ /* 0x040ff0000004180c */
[C---:B------:R-:W-:Y:S01]  /*bbc0*/  HMMA.16816.F32.BF16 R16, R68.reuse, R74, R16 ;  /* 0x0000004a4410723c */ /* 0x040fe20000041810 */
[----:B------:R-:W4:Y:S07]  /*bbd0*/  LDSM.16.MT88.4 R72, [R106+0xb000] ;  /* 0x00b000006a48783b */ /* 0x000f2e0000004200 */
[C---:B------:R-:W-:Y:S08]  /*bbe0*/  HMMA.16816.F32.BF16 R20, R68.reuse, R84, R20 ;  /* 0x000000544414723c */ /* 0x040ff00000041814 */
[C---:B------:R-:W-:Y:S01]  /*bbf0*/  HMMA.16816.F32.BF16 R24, R68.reuse, R86, R24 ;  /* 0x000000564418723c */ /* 0x040fe20000041818 */
[----:B------:R-:W-:Y:S07]  /*bc00*/  LDSM.16.MT88.4 R84, [R144+0x9800] ;  /* 0x009800009054783b */ /* 0x000fee0000004200 */
[C---:B------:R-:W-:Y:S08]  /*bc10*/  HMMA.16816.F32.BF16 R28, R68.reuse, R88, R28 ;  /* 0x00000058441c723c */ /* 0x040ff0000004181c */
[C---:B------:R-:W-:Y:S08]  /*bc20*/  HMMA.16816.F32.BF16 R32, R68.reuse, R90, R32 ;  /* 0x0000005a4420723c */ /* 0x040ff00000041820 */
[C---:B---3--:R-:W-:Y:S08]  /*bc30*/  HMMA.16816.F32.BF16 R36, R68.reuse, R92, R36 ;  /* 0x0000005c4424723c */ /* 0x048ff00000041824 */
[C---:B------:R-:W-:Y:S01]  /*bc40*/  HMMA.16816.F32.BF16 R40, R68.reuse, R94, R40 ;  /* 0x0000005e4428723c */ /* 0x040fe20000041828 */
[----:B------:R-:W3:Y:S07]  /*bc50*/  LDSM.16.MT88.4 R92, [R148+0x9800] ;  /* 0x00980000945c783b */ /* 0x000eee0000004200 */
[C---:B-1----:R-:W-:Y:S08]  /*bc60*/  HMMA.16816.F32.BF16 R44, R68.reuse, R80, R44 ;  /* 0x00000050442c723c */ /* 0x042ff0000004182c */
[C---:B------:R-:W-:Y:S08]  /*bc70*/  HMMA.16816.F32.BF16 R48, R68.reuse, R82, R48 ;  /* 0x000000524430723c */ /* 0x040ff00000041830 */
[C---:B--2---:R-:W-:Y:S03]  /*bc80*/  HMMA.16816.F32.BF16 R52, R68.reuse, R76, R52 ;  /* 0x0000004c4434723c */ /* 0x044fe60000041834 */
[--C-:B------:R-:W-:Y:S01]  /*bc90*/  FFMA.FTZ R76, R102, UR4, -R108.reuse ;  /* 0x00000004664c7c23 */ /* 0x100fe2000801086c */
[----:B------:R-:W-:Y:S03]  /*bca0*/  FFMA.FTZ R108, R101, UR4, -R108 ;  /* 0x00000004656c7c23 */ /* 0x000fe6000801086c */
[----:B------:R-:W-:Y:S01]  /*bcb0*/  MUFU.EX2 R101, R76 ;  /* 0x0000004c00657308 */ /* 0x000fe20000000800 */
[C---:B------:R-:W-:Y:S09]  /*bcc0*/  HMMA.16816.F32.BF16 R56, R68.reuse, R78, R56 ;  /* 0x0000004e4438723c */ /* 0x040ff20000041838 */
[----:B------:R1:W2:Y:S01]  /*bcd0*/  MUFU.EX2 R102, R108 ;  /* 0x0000006c00667308 */ /* 0x0002a20000000800 */
[C---:B----4-:R-:W-:Y:S08]  /*bce0*/  HMMA.16816.F32.BF16 R60, R68.reuse, R72, R60 ;  /* 0x00000048443c723c */ /* 0x050ff0000004183c */
[----:B------:R-:W-:Y:S03]  /*bcf0*/  HMMA.16816.F32.BF16 R64, R68, R74, R64 ;  /* 0x0000004a4440723c */ /* 0x000fe60000041840 */
[----:B-1----:R-:W-:Y:S02]  /*bd00*/  F2FP.BF16.F32.PACK_AB R108, R181, R172 ;  /* 0x000000acb56c723e */ /* 0x002fe400000010ff */
[C---:B--2---:R-:W-:Y:S01]  /*bd10*/  F2FP.BF16.F32.PACK_AB R111, R102.reuse, R101 ;  /* 0x00000065666f723e */ /* 0x044fe200000010ff */
[----:B------:R-:W-:Y:S04]  /*bd20*/  FADD.FTZ R101, R101, R174 ;  /* 0x000000ae65657221 */ /* 0x000fe80000010000 */
[----:B------:R-:W-:Y:S02]  /*bd30*/  FADD.FTZ R171, R102, R101 ;  /* 0x0000006566ab7221 */ /* 0x000fe40000010000 */
[C---:B---3--:R-:W-:Y:S01]  /*bd40*/  HMMA.16816.F32.BF16 R96, R108.reuse, R92, R4 ;  /* 0x0000005c6c60723c */ /* 0x048fe20000041804 */
        /* <DEDUP_REMOVED lines=18> */
[----:B------:R-:W-:Y:S01]  /*be70*/  FADD.FTZ R5, R179, R0 ;  /* 0x00000000b3057221 */ /* 0x000fe20000010000 */
[----:B------:R-:W-:Y:S03]  /*be80*/  MOV R0, R3 ;  /* 0x0000000300007202 */ /* 0x000fe60000000f00 */
[----:B------:R-:W-:Y:S01]  /*be90*/  FADD.FTZ R5, R180, R5 ;  /* 0x00000005b4057221 */ /* 0x000fe20000010000 */
[C---:B------:R-:W-:Y:S03]  /*bea0*/  HMMA.16816.F32.BF16 R56, R108.reuse, R6, R56 ;  /* 0x000000066c38723c */ /* 0x040fe60000041838 */
[----:B------:R-:W-:Y:S04]  /*beb0*/  FADD.FTZ R172, R172, R5 ;  /* 0x00000005acac7221 */ /* 0x000fe80000010000 */
[----:B------:R-:W-:Y:S01]  /*bec0*/  FADD.FTZ R181, R181, R172 ;  /* 0x000000acb5b57221 */ /* 0x000fe20000010000 */
[C---:B--2---:R-:W-:Y:S03]  /*bed0*/  HMMA.16816.F32.BF16 R60, R108.reuse, R8, R60 ;  /* 0x000000086c3c723c */ /* 0x044fe6000004183c */
[----:B------:R-:W-:Y:S04]  /*bee0*/  FADD.FTZ R104, R104, R181 ;  /* 0x000000b568687221 */ /* 0x000fe80000010000 */
[----:B------:R-:W-:Y:S01]  /*bef0*/  FADD.FTZ R173, R175, R104 ;  /* 0x00000068afad7221 */ /* 0x000fe20000010000 */
[----:B------:R-:W-:Y:S01]  /*bf00*/  HMMA.16816.F32.BF16 R64, R108, R10, R64 ;  /* 0x0000000a6c40723c */ /* 0x000fe20000041840 */
[----:B------:R-:W-:Y:S08]  /*bf10*/  @!UPT UIADD3 URZ, UPT, UPT, URZ, URZ, URZ ;  /* 0x000000fffffff290 */ /* 0x000ff0000fffe0ff */
[----:B------:R-:W-:Y:S11]  /*bf20*/  @P0 BRA `(.L_x_5078) ;  /* 0xffffffd000900947 */ /* 0x000ff6000383ffff */
.L_x_5074:
        /* <DEDUP_REMOVED lines=147> */
[----:B------:R4:W-:Y:S01]  /*c860*/  STS.64 [R16], R72 ;  /* 0x0000004810007388 */ /* 0x0009e20000000a00 */
[----:B--2---:R-:W-:-:S03]  /*c870*/  IMAD R8, R8, UR6, R163 ;  /* 0x0000000608087c24 */ /* 0x004fc6000f8e02a3 */
[----:B------:R-:W-:Y:S04]  /*c880*/  STS.64 [R16+0x800], R74 ;  /* 0x0008004a10007388 */ /* 0x000fe80000000a00 */
[----:B------:R2:W-:Y:S04]  /*c890*/  STS.64 [R17], R68 ;  /* 0x0000004411007388 */ /* 0x0005e80000000a00 */
[----:B------:R3:W-:Y:S04]  /*c8a0*/  STS.64 [R17+0x800], R70 ;  /* 0x0008004611007388 */ /* 0x0007e80000000a00 */
[----:B------:R-:W-:Y:S04]  /*c8b0*/  STS.64 [R10+0x4000], R36 ;  /* 0x004000240a007388 */ /* 0x000fe80000000a00 */
[----:B------:R1:W-:Y:S04]  /*c8c0*/  STS.64 [R10+0x4800], R38 ;  /* 0x004800260a007388 */ /* 0x0003e80000000a00 */
[----:B------:R5:W-:Y:S01]  /*c8d0*/  STS.64 [R11+0x4000], R40 ;  /* 0x004000280b007388 */ /* 0x000be20000000a00 */
[----:B----4-:R-:W-:-:S03]  /*c8e0*/  SHF.L.U32 R73, R4, 0x3, RZ ;  /* 0x0000000304497819 */ /* 0x010fc600000006ff */
[----:B------:R4:W-:Y:S01]  /*c8f0*/  STS.64 [R11+0x4800], R42 ;  /* 0x0048002a0b007388 */ /* 0x0009e20000000a00 */
[----:B------:R-:W-:-:S03]  /*c900*/  LOP3.LUT R73, R73, 0x1f80, RZ, 0xc0, !PT ;  /* 0x00001f8049497812 */ /* 0x000fc600078ec0ff */
[----:B------:R4:W-:Y:S01]  /*c910*/  STS.64 [R12+0x4000], R44 ;  /* 0x0040002c0c007388 */ /* 0x0009e20000000a00 */
[----:B--2---:R-:W-:-:S03]  /*c920*/  MOV R69, 0xff800000 ;  /* 0xff80000000457802 */ /* 0x004fc60000000f00 */
[----:B------:R4:W-:Y:S01]  /*c930*/  STS.64 [R12+0x4800], R46 ;  /* 0x0048002e0c007388 */ /* 0x0009e20000000a00 */
[----:B------:R-:W-:Y:S02]  /*c940*/  MOV R68, 0xff800000 ;  /* 0xff80000000447802 */ /* 0x000fe40000000f00 */
[----:B---3--:R-:W-:Y:S01]  /*c950*/  IADD3 R71, PT, PT, R101, 0x28, RZ ;  /* 0x0000002865477810 */ /* 0x008fe20007ffe0ff */
[----:B------:R4:W-:Y:S04]  /*c960*/  STS.64 [R14+0x4000], R48 ;  /* 0x004000300e007388 */ /* 0x0009e80000000a00 */
[----:B------:R4:W-:Y:S01]  /*c970*/  STS.64 [R14+0x4800], R50 ;  /* 0x004800320e007388 */ /* 0x0009e20000000a00 */
[----:B-1----:R-:W-:-:S03]  /*c980*/  IADD3 R10, PT, PT, -R163, RZ, RZ ;  /* 0x000000ffa30a7210 */ /* 0x002fc60007ffe1ff */
[----:B------:R4:W-:Y:S04]  /*c990*/  STS.64 [R13+0x4000], R52 ;  /* 0x004000340d007388 */ /* 0x0009e80000000a00 */
[----:B------:R4:W-:Y:S01]  /*c9a0*/  STS.64 [R13+0x4800], R54 ;  /* 0x004800360d007388 */ /* 0x0009e20000000a00 */
[----:B------:R-:W-:-:S03]  /*c9b0*/  IMAD R10, R7, R10, UR5 ;  /* 0x00000005070a7e24 */ /* 0x000fc6000f8e020a */
[----:B------:R4:W-:Y:S01]  /*c9c0*/  STS.64 [R15+0x4000], R56 ;  /* 0x004000380f007388 */ /* 0x0009e20000000a00 */
[----:B------:R-:W-:Y:S02]  /*c9d0*/  IMAD R8, R8, R7, R10 ;  /* 0x0000000708087224 */ /* 0x000fe400078e020a */
[----:B------:R-:W-:Y:S01]  /*c9e0*/  @P6 FMUL.FTZ R7, R6, 0.69314718246459960938 ;  /* 0x3f31721806076820 */ /* 0x000fe20000410000 */
[----:B------:R-:W-:Y:S01]  /*c9f0*/  @P3 FMUL.FTZ R6, R5, 0.69314718246459960938 ;  /* 0x3f31721805063820 */ /* 0x000fe20000410000 */
[----:B------:R4:W-:Y:S01]  /*ca00*/  STS.64 [R15+0x4800], R58 ;  /* 0x0048003a0f007388 */ /* 0x0009e20000000a00 */
[----:B------:R-:W-:Y:S02]  /*ca10*/  IMAD R164, R8, R9, R164 ;  /* 0x0000000908a47224 */ /* 0x000fe400078e02a4 */
[----:B-----5:R-:W-:Y:S01]  /*ca20*/  @P6 FFMA.FTZ R69, R100, R19, R7 ;  /* 0x0000001364456223 */ /* 0x020fe20000010007 */
[----:B------:R-:W-:Y:S01]  /*ca30*/  @P3 FFMA.FTZ R68, R3, R18, R6 ;  /* 0x0000001203443223 */ /* 0x000fe20000010006 */
        /* <DEDUP_REMOVED lines=24> */
[C---:B------:R-:W-:Y:S01]  /*cbc0*/  VIADD R75, R103.reuse, 0x8 ;  /* 0x00000008674b7836 */ /* 0x040fe20000000000 */
[C---:B----4-:R-:W-:Y:S02]  /*cbd0*/  IADD3 R2, P3, PT, R164.reuse, R103, RZ ;  /* 0x00000067a4027210 */ /* 0x050fe40007f7e0ff */
[-C--:B------:R-:W-:Y:S02]  /*cbe0*/  ISETP.GE.AND P6, PT, R103, R154.reuse, PT ;  /* 0x0000009a6700720c */ /* 0x080fe40003fc6270 */
[----:B------:R-:W-:Y:S02]  /*cbf0*/  ISETP.GE.AND P4, PT, R75, R154, PT ;  /* 0x0000009a4b00720c */ /* 0x000fe40003f86270 */
[----:B------:R-:W-:Y:S02]  /*cc00*/  LEA.HI.X.SX32 R75, R164, RZ, 0x1, P3 ;  /* 0x000000ffa44b7211 */ /* 0x000fe400018f0eff */
[----:B--2---:R-:W-:-:S04]  /*cc10*/  LEA R74, P3, R2, UR4, 0x2 ;  /* 0x00000004024a7c11 */ /* 0x004fc8000f8610ff */
[----:B------:R-:W-:-:S05]  /*cc20*/  LEA.HI.X R75, R2, UR5, R75, 0x2, P3 ;  /* 0x00000005024b7c11 */ /* 0x000fca00098f144b */
[----:B------:R2:W-:Y:S04]  /*cc30*/  @!P6 STG.E desc[UR16][R74.64], R69 ;  /* 0x000000454a00e986 */ /* 0x0005e8000c101910 */
[----:B------:R2:W-:Y:S02]  /*cc40*/  @!P4 STG.E desc[UR16][R74.64+0x20], R68 ;  /* 0x000020444a00c986 */ /* 0x0005e4000c101910 */
.L_x_5080:
[----:B------:R-:W-:Y:S05]  /*cc50*/  BSYNC.RECONVERGENT B0 ;  /* 0x0000000000007941 */ /* 0x000fea0003800200 */
.L_x_5079:
[----:B------:R-:W-:Y:S01]  /*cc60*/  ISETP.GE.AND P6, PT, R101, R154, PT ;  /* 0x0000009a6500720c */ /* 0x000fe20003fc6270 */
[----:B------:R-:W-:Y:S01]  /*cc70*/  BSSY.RECONVERGENT B0, `(.L_x_5081) ;  /* 0x0000011000007945 */ /* 0x000fe20003800200 */
[----:B----4-:R-:W-:Y:S02]  /*cc80*/  LOP3.LUT R2, R73, 0x3c, R0, 0xf8, !PT ;  /* 0x0000003c49027812 */ /* 0x010fe400078ef800 */
[----:B------:R-:W-:Y:S02]  /*cc90*/  LOP3.LUT R70, R0, 0x3c, RZ, 0xc0, !PT ;  /* 0x0000003c00467812 */ /* 0x000fe400078ec0ff */
[----:B--2---:R-:W-:Y:S02]  /*cca0*/  IADD3 R69, P3, PT, R3, R2, RZ ;  /* 0x0000000203457210 */ /* 0x004fe40007f7e0ff */
        /* <DEDUP_REMOVED lines=13> */
.L_x_5082:
[----:B------:R-:W-:Y:S05]  /*cd80*/  BSYNC.RECONVERGENT B0 ;  /* 0x0000000000007941 */ /* 0x000fea0003800200 */
.L_x_5081:
        /* <DEDUP_REMOVED lines=17> */
.L_x_5084:
[----:B------:R-:W-:Y:S05]  /*cea0*/  BSYNC.RECONVERGENT B0 ;  /* 0x0000000000007941 */ /* 0x000fea0003800200 */
.L_x_5083:
        /* <DEDUP_REMOVED lines=16> */
.L_x_5086:
[----:B------:R-:W-:Y:S05]  /*cfb0*/  BSYNC.RECONVERGENT B0 ;  /* 0x0000000000007941 */ /* 0x000fea0003800200 */
.L_x_5085:
        /* <DEDUP_REMOVED lines=13> */
.L_x_5088:
[----:B------:R-:W-:Y:S05]  /*d090*/  BSYNC.RECONVERGENT B0 ;  /* 0x0000000000007941 */ /* 0x000fea0003800200 */
.L_x_5087:
        /* <DEDUP_REMOVED lines=13> */
.L_x_5090:
[----:B------:R-:W-:Y:S05]  /*d170*/  BSYNC.RECONVERGENT B0 ;  /* 0x0000000000007941 */ /* 0x000fea0003800200 */
.L_x_5089:
        /* <DEDUP_REMOVED lines=13> */
.L_x_5092:
[----:B------:R-:W-:Y:S05]  /*d250*/  BSYNC.RECONVERGENT B0 ;  /* 0x0000000000007941 */ /* 0x000fea0003800200 */
.L_x_5091:
        /* <DEDUP_REMOVED lines=13> */
.L_x_5094:
[----:B------:R-:W-:Y:S05]  /*d330*/  BSYNC.RECONVERGENT B0 ;  /* 0x0000000000007941 */ /* 0x000fea0003800200 */
.L_x_5093:
        /* <DEDUP_REMOVED lines=14> */
.L_x_5095:
        /* <DEDUP_REMOVED lines=14> */
.L_x_7241:


//--------------------- .text._ZN5flash24flash_fwd_splitkv_kernelI23Flash_fwd_kernel_traitsILi128ELi64ELi64ELi4ELb0ELb0EN7cutlass10bfloat16_tE19Flash_kernel_traitsILi128ELi64ELi64ELi4ES3_EELb1ELb0ELb0ELb0ELb0ELb0ELb1ELb1EEEvNS_16Flash_fwd_paramsE --------------------------
	.section	.text._ZN5flash24flash_fwd_splitkv_kernelI23Flash_fwd_kernel_traitsILi128ELi64ELi64ELi4ELb0ELb0EN7cutlass10bfloat16_tE19Flash_kernel_traitsILi128ELi64ELi64ELi4ES3_EELb1ELb0ELb0ELb0ELb0ELb0ELb1ELb1EEEvNS_16Flash_fwd_paramsE,"ax",@progbits
	.align	128
        .global         _ZN5flash24flash_fwd_splitkv_kernelI23Flash_fwd_kernel_traitsILi128ELi64ELi64ELi4ELb0ELb0EN7cutlass10bfloat16_tE19Flash_kernel_traitsILi128ELi64ELi64ELi4ES3_EELb1ELb0ELb0ELb0ELb0ELb0ELb1ELb1EEEvNS_16Flash_fwd_paramsE
        .type           _ZN5flash24flash_fwd_splitkv_kernelI23Flash_fwd_kernel_traitsILi128ELi64ELi64ELi4ELb0ELb0EN7cutlass10bfloat16_tE19Flash_kernel_traitsILi128ELi64ELi64ELi4ES3_EELb1ELb0ELb0ELb0ELb0ELb0ELb1ELb1EEEvNS_16Flash_fwd_paramsE,@function
        .size           _ZN5flash24flash_fwd_splitkv_kernelI23Flash_fwd_kernel_traitsILi128ELi64ELi64ELi4ELb0ELb0EN7cutlass10bfloat16_tE19Flash_kernel_traitsILi128ELi64ELi64ELi4ES3_EELb1ELb0ELb0ELb0ELb0ELb0ELb1ELb1EEEvNS_16Flash_fwd_paramsE,(.L_x_7242 - _ZN5flash24flash_fwd_splitkv_kernelI23Flash_fwd_kernel_traitsILi128ELi64ELi64ELi4ELb0ELb0EN7cutlass10bfloat16_tE19Flash_kernel_traitsILi128ELi64ELi64ELi4ES3_EELb1ELb0ELb0ELb0ELb0ELb0ELb1ELb1EEEvNS_16Flash_fwd_paramsE)
        .other          _ZN5flash24flash_fwd_splitkv_kernelI23Flash_fwd_kernel_traitsILi128ELi64ELi64ELi4ELb0ELb0EN7cutlass10bfloat16_tE19Flash_kernel_traitsILi128ELi64ELi64ELi4ES3_EELb1ELb0ELb0ELb0ELb0ELb0ELb1ELb1EEEvNS_16Flash_fwd_paramsE,@"STO_CUDA_ENTRY STV_DEFAULT"
_ZN5flash24flash_fwd_splitkv_kernelI23Flash_fwd_kernel_traitsILi128ELi64ELi64ELi4ELb0ELb0EN7cutlass10bfloat16_tE19Flash_kernel_traitsILi128ELi64ELi64ELi4ES3_EELb1ELb0ELb0ELb0ELb0ELb0ELb1ELb1EEEvNS_16Flash_fwd_paramsE:
.text._ZN5flash24flash_fwd_splitkv_kernelI23Flash_fwd_kernel_traitsILi128ELi64ELi64ELi4ELb0ELb0EN7cutlass10bfloat16_tE19Flash_kernel_traitsILi128ELi64ELi64ELi4ES3_EELb1ELb0ELb0ELb0ELb0ELb0ELb1ELb1EEEvNS_16Flash_fwd_paramsE:
        /* <DEDUP_REMOVED lines=68> */
.L_x_5096:
        /* <DEDUP_REMOVED lines=38> */
[----:B--2---:R-:W-:-:S05]  /*06a0*/  @!P3 SEL R14, R13, RZ, P2 ;  /* 0x000000ff0d0eb207 */ /* 0x004fca0001000000 */
        /* <DEDUP_REMOVED lines=25> */
[C---:B------:R-:W-:Y:S01]  /*0840*/  IMAD.SHL.U32 R11, R56.reuse, 0x4, RZ ;  /* 0x00000004380b7824 */ /* 0x040fe200078e00ff */
[----:B------:R-:W-:Y:S01]  /*0850*/  BSSY.RECONVERGENT B0, `(.L_x_5098) ;  /* 0x000001e000007945 */ /* 0x000fe20003800200 */
[----:B------:R-:W-:Y:S01]  /*0860*/  IMAD.SHL.U32 R56, R56, 0x8, RZ ;  /* 0x0000000838387824 */ /* 0x000fe200078e00ff */
        /* <DEDUP_REMOVED lines=14> */
[----:B------:R-:W-:Y:S01]  /*0950*/  IMAD R7, R9, R7, R152 ;  /* 0x0000000709077224 */ /* 0x000fe200078e0298 */
[----:B------:R-:W-:-:S03]  /*0960*/  LOP3.LUT R9, R11, 0x1f80, R56, 0xf8, !PT ;  /* 0x00001f800b097812 */ /* 0x000fc600078ef838 */
        /* <DEDUP_REMOVED lines=12> */
.L_x_5099:
[----:B------:R-:W-:Y:S05]  /*0a30*/  BSYNC.RECONVERGENT B0 ;  /* 0x0000000000007941 */ /* 0x000fea0003800200 */
.L_x_5098:
        /* <DEDUP_REMOVED lines=15> */
.L_x_5101:
[----:B------:R-:W-:Y:S05]  /*0b30*/  BSYNC.RECONVERGENT B0 ;  /* 0x0000000000007941 */ /* 0x000fea0003800200 */
.L_x_5100:
        /* <DEDUP_REMOVED lines=15> */
.L_x_5103:
[----:B------:R-:W-:Y:S05]  /*0c30*/  BSYNC.RECONVERGENT B0 ;  /* 0x0000000000007941 */ /* 0x000fea0003800200 */
.L_x_5102:
        /* <DEDUP_REMOVED lines=14> */
.L_x_5105:
[----:B------:R-:W-:Y:S05]  /*0d20*/  BSYNC.RECONVERGENT B0 ;  /* 0x0000000000007941 */ /* 0x000fea0003800200 */
.L_x_5104:
        /* <DEDUP_REMOVED lines=13> */
.L_x_5107:
[----:B------:R-:W-:Y:S05]  /*0e00*/  BSYNC.RECONVERGENT B0 ;  /* 0x0000000000007941 */ /* 0x000fea0003800200 */
.L_x_5106:
        /* <DEDUP_REMOVED lines=13> */
.L_x_5109:
[----:B------:R-:W-:Y:S05]  /*0ee0*/  BSYNC.RECONVERGENT B0 ;  /* 0x0000000000007941 */ /* 0x000fea0003800200 */
.L_x_5108:
        /* <DEDUP_REMOVED lines=13> */
.L_x_5111:
[----:B------:R-:W-:Y:S05]  /*0fc0*/  BSYNC.RECONVERGENT B0 ;  /* 0x0000000000007941 */ /* 0x000fea0003800200 */
.L_x_5110:
        /* <DEDUP_REMOVED lines=13> */
.L_x_5113:
[----:B------:R-:W-:Y:S05]  /*10a0*/  BSYNC.RECONVERGENT B0 ;  /* 0x0000000000007941 */ /* 0x000fea0003800200 */
.L_x_5112:
        /* <DEDUP_REMOVED lines=32> */
.L_x_5097:
        /* <DEDUP_REMOVED lines=11> */
.L_x_5114:
[----:B------:R-:W-:Y:S05]  /*1360*/  BRA.U !UP0, `(.L_x_5115) ;  /* 0x0000000508947547 */ /* 0x000fea000b800000 */
[----:B------:R-:W1:Y:S01]  /*1370*/  LDC R7, c[0x0][0x4f0] ;  /* 0x00013c00ff077b82 */ /* 0x000e620000000800 */
[----:B-----5:R-:W-:Y:S01]  /*1380*/  LEA R6, R102, 0xffffffc0, 0x6 ;  /* 0xffffffc066067811 */ /* 0x020fe200078e30ff */
        /* <DEDUP_REMOVED lines=22> */
[----:B--2---:R-:W-:Y:S01]  /*14f0*/  IMAD.WIDE.U32 R2, R155, UR4, RZ ;  /* 0x000000049b027c25 */ /* 0x004fe2000f8e00ff */
        /* <DEDUP_REMOVED lines=12> */
[----:B-1----:R-:W-:Y:S02]  /*15c0*/  IABS R2, R3 ;  /* 0x0000000300027213 */ /* 0x002fe40000000000 */
[----:B------:R-:W-:Y:S02]  /*15d0*/  IADD3 R5, PT, PT, -R5, RZ, RZ ;  /* 0x000000ff05057210 */ /* 0x000fe40007ffe1ff */
[----:B------:R-:W1:Y:S03]  /*15e0*/  I2F.RP R9, R2 ;  /* 0x0000000200097306 */ /* 0x000e660000209400 */
[----:B------:R-:W-:Y:S02]  /*15f0*/  IMAD R6, R7, R5, R6 ;  /* 0x0000000507067224 */ /* 0x000fe400078e0206 */
[----:B----4-:R-:W-:-:S03]  /*1600*/  IMAD.U32 R5, RZ, RZ, UR15 ;  /* 0x0000000fff057e24 */ /* 0x010fc6000f8e00ff */
[----:B------:R-:W-:Y:S01]  /*1610*/  SHF.R.S32.HI R7, RZ, 0x1f, R6 ;  /* 0x0000001fff077819 */ /* 0x000fe20000011406 */
        /* <DEDUP_REMOVED lines=34> */
[----:B------:R-:W-:Y:S01]  /*1840*/  LOP3.LUT R14, RZ, R3, RZ, 0x33, !PT ;  /* 0x00000003ff0e7212 */ /* 0x000fe200078e33ff */
[----:B------:R-:W-:Y:S01]  /*1850*/  IMAD.WIDE.U32 R16, R6, R4, R16 ;  /* 0x0000000406107225 */ /* 0x000fe200078e0010 */
[----:B------:R-:W-:-:S03]  /*1860*/  MOV R12, R8 ;  /* 0x00000008000c7202 */ /* 0x000fc60000000f00 */
[----:B------:R-:W-:Y:S02]  /*1870*/  @!P0 IMAD.MOV R9, RZ, RZ, -R9 ;  /* 0x000000ffff098224 */ /* 0x000fe400078e0a09 */
[----:B------:R-:W-:Y:S01]  /*1880*/  IMAD R8, R7, R4, RZ ;  /* 0x0000000407087224 */ /* 0x000fe200078e02ff */
[----:B--2---:R-:W-:-:S03]  /*1890*/  MOV R2, UR4 ;  /* 0x0000000400027c02 */ /* 0x004fc60008000f00 */
[----:B------:R-:W-:Y:S01]  /*18a0*/  IMAD R8, R6, R5, R8 ;  /* 0x0000000506087224 */ /* 0x000fe200078e0208 */
        /* <DEDUP_REMOVED lines=17> */
.L_x_5115:
        /* <DEDUP_REMOVED lines=15> */
.L_x_5117:
[----:B------:R-:W2:Y:S01]  /*1ab0*/  LDC.64 R4, c[0x0][0x3b8] ;  /* 0x0000ee00ff047b82 */ /* 0x000ea20000000a00 */
[----:B-1----:R-:W-:-:S05]  /*1ac0*/  IADD3 R2, PT, PT, R0, R7, RZ ;  /* 0x0000000700027210 */ /* 0x002fca0007ffe0ff */
[C---:B--2---:R-:W-:Y:S02]  /*1ad0*/  IMAD R19, R2.reuse, R5, RZ ;  /* 0x0000000502137224 */ /* 0x044fe400078e02ff */
[----:B------:R-:W-:-:S05]  /*1ae0*/  IMAD.WIDE.U32 R2, R2, R4, RZ ;  /* 0x0000000402027225 */ /* 0x000fca00078e00ff */
[----:B------:R-:W-:Y:S02]  /*1af0*/  IADD3 R19, PT, PT, R3, R19, RZ ;  /* 0x0000001303137210 */ /* 0x000fe40007ffe0ff */
[----:B------:R-:W-:Y:S02]  /*1b00*/  MOV R18, R2 ;  /* 0x0000000200127202 */ /* 0x000fe40000000f00 */
.L_x_5118:
        /* <DEDUP_REMOVED lines=14> */
.L_x_5119:
[----:B------:R-:W1:Y:S01]  /*1bf0*/  LDC.64 R2, c[0x0][0x3c0] ;  /* 0x0000f000ff027b82 */ /* 0x000e620000000a00 */
[----:B------:R-:W-:-:S05]  /*1c00*/  IADD3 R0, PT, PT, R0, R7, RZ ;  /* 0x0000000700007210 */ /* 0x000fca0007ffe0ff */
[C---:B-1----:R-:W-:Y:S02]  /*1c10*/  IMAD R21, R0.reuse, R3, RZ ;  /* 0x0000000300157224 */ /* 0x042fe400078e02ff */
[----:B-----5:R-:W-:-:S05]  /*1c20*/  IMAD.WIDE.U32 R6, R0, R2, RZ ;  /* 0x0000000200067225 */ /* 0x020fca00078e00ff */
[----:B------:R-:W-:Y:S02]  /*1c30*/  IADD3 R21, PT, PT, R7, R21, RZ ;  /* 0x0000001507157210 */ /* 0x000fe40007ffe0ff */
[----:B------:R-:W-:-:S07]  /*1c40*/  MOV R20, R6 ;  /* 0x0000000600147202 */ /* 0x000fce0000000f00 */
.L_x_5120:
[----:B------:R-:W1:Y:S01]  /*1c50*/  LDC R15, c[0x0][0x3e8] ;  /* 0x0000fa00ff0f7b82 */ /* 0x000e620000000800 */
[----:B------:R-:W-:Y:S02]  /*1c60*/  MOV R8, RZ ;  /* 0x000000ff00087202 */ /* 0x000fe40000000f00 */
[----:B------:R-:W-:Y:S02]  /*1c70*/  CS2R R156, SRZ ;  /* 0x00000000009c7805 */ /* 0x000fe4000001ff00 */
[-C--:B-1----:R-:W-:Y:S02]  /*1c80*/  IABS R6, R15.reuse ;  /* 0x0000000f00067213 */ /* 0x082fe40000000000 */
[----:B------:R-:W-:Y:S02]  /*1c90*/  LOP3.LUT R14, RZ, R15, RZ, 0x33, !PT ;  /* 0x0000000fff0e7212 */ /* 0x000fe400078e33ff */
[----:B------:R-:W1:Y:S08]  /*1ca0*/  I2F.RP R12, R6 ;  /* 0x00000006000c7306 */ /* 0x000e700000209400 */
[----:B-1----:R-:W1:Y:S02]  /*1cb0*/  MUFU.RCP R9, R12 ;  /* 0x0000000c00097308 */ /* 0x002e640000001000 */
[----:B-1----:R-:W-:-:S02]  /*1cc0*/  IADD3 R9, PT, PT, R9, 0xffffffe, RZ ;  /* 0x0ffffffe09097810 */ /* 0x002fc40007ffe0ff */
[----:B------:R-:W-:-:S04]  /*1cd0*/  LEA R12, R102, 0xffffffc0, 0x6 ;  /* 0xffffffc0660c7811 */ /* 0x000fc800078e30ff */
[----:B------:R-:W1:Y:S01]  /*1ce0*/  F2I.FTZ.U32.TRUNC.NTZ R9, R9 ;  /* 0x0000000900097305 */ /* 0x000e62000021f000 */
[----:B------:R-:W-:Y:S01]  /*1cf0*/  SHF.R.S32.HI R13, RZ, 0x1f, R12 ;  /* 0x0000001fff0d7819 */ /* 0x000fe2000001140c */
[----:B------:R-:W-:-:S04]  /*1d00*/  IMAD.WIDE.U32 R20, R12, R2, R20 ;  /* 0x000000020c147225 */ /* 0x000fc800078e0014 */
[----:B------:R-:W-:-:S04]  /*1d10*/  IMAD.WIDE.U32 R18, R12, R4, R18 ;  /* 0x000000040c127225 */ /* 0x000fc800078e0012 */
        /* <DEDUP_REMOVED lines=18> */
[C---:B------:R-:W-:Y:S02]  /*1e40*/  IMAD R15, R13.reuse, R2, RZ ;  /* 0x000000020d0f7224 */ /* 0x040fe400078e02ff */
[----:B------:R-:W-:Y:S01]  /*1e50*/  IMAD R13, R13, R4, RZ ;  /* 0x000000040d0d7224 */ /* 0x000fe200078e02ff */
[----:B------:R-:W-:Y:S01]  /*1e60*/  MOV R17, R0 ;  /* 0x0000000000117202 */ /* 0x000fe20000000f00 */
[----:B------:R-:W-:-:S02]  /*1e70*/  IMAD R15, R12, R3, R15 ;  /* 0x000000030c0f7224 */ /* 0x000fc400078e020f */
[----:B------:R-:W-:Y:S02]  /*1e80*/  IMAD R13, R12, R5, R13 ;  /* 0x000000050c0d7224 */ /* 0x000fe400078e020d */
[----:B------:R-:W-:Y:S01]  /*1e90*/  @!P0 IMAD.MOV R17, RZ, RZ, -R17 ;  /* 0x000000ffff118224 */ /* 0x000fe200078e0a11 */
[----:B------:R-:W-:Y:S02]  /*1ea0*/  IADD3 R21, PT, PT, R21, R15, RZ ;  /* 0x0000000f15157210 */ /* 0x000fe40007ffe0ff */
[----:B------:R-:W-:Y:S02]  /*1eb0*/  IADD3 R19, PT, PT, R19, R13, RZ ;  /* 0x0000000d13137210 */ /* 0x000fe40007ffe0ff */
        /* <DEDUP_REMOVED lines=11> */
.L_x_5116:
        /* <DEDUP_REMOVED lines=9> */
[C---:B------:R-:W-:Y:S01]  /*2000*/  IMAD.SHL.U32 R79, R4.reuse, 0x10, RZ ;  /* 0x00000010044f7824 */ /* 0x040fe200078e00ff */
[----:B------:R-:W-:Y:S01]  /*2010*/  SHF.L.U64.HI R78, R4, 0x4, R5 ;  /* 0x00000004044e7819 */ /* 0x000fe20000010205 */
[----:B------:R-:W-:Y:S01]  /*2020*/  IMAD.MOV.U32 R113, RZ, RZ, RZ ;  /* 0x000000ffff717224 */ /* 0x000fe200078e00ff */
[----:B------:R-:W-:Y:S01]  /*2030*/  IADD3 R16, P3, PT, R12, R16, RZ ;  /* 0x000000100c107210 */ /* 0x000fe20007f7e0ff */
[----:B------:R-:W2:Y:S01]  /*2040*/  @!P2 LDC.64 R6, c[0x0][0x398] ;  /* 0x0000e600ff06ab82 */ /* 0x000ea20000000a00 */
[----:B------:R-:W3:Y:S01]  /*2050*/  LDCU.64 UR8, c[0x0][0x388] ;  /* 0x00007100ff0877ac */ /* 0x000ee20008000a00 */
[----:B------:R-:W-:Y:S01]  /*2060*/  SHF.L.U64.HI R58, R2, 0x4, R3 ;  /* 0x00000004023a7819 */ /* 0x000fe20000010203 */
[----:B------:R-:W-:Y:S01]  /*2070*/  IMAD.SHL.U32 R103, R56, 0x40, RZ ;  /* 0x0000004038677824 */ /* 0x000fe200078e00ff */
[----:B------:R-:W-:Y:S01]  /*2080*/  SHF.L.U32 R57, R2, 0x4, RZ ;  /* 0x0000000402397819 */ /* 0x000fe200000006ff */
[----:B------:R-:W-:Y:S01]  /*2090*/  IMAD.X R17, RZ, RZ, R8, P3 ;  /* 0x000000ffff117224 */ /* 0x000fe200018e0608 */
[----:B------:R-:W-:Y:S01]  /*20a0*/  SHF.R.U32.HI R106, RZ, 0x1, R56 ;  /* 0x00000001ff6a7819 */ /* 0x000fe20000011638 */
[----:B------:R-:W-:Y:S01]  /*20b0*/  VIADD R104, R102, 0xffffffff ;  /* 0xffffffff66687836 */ /* 0x000fe20000000000 */
[----:B------:R-:W-:-:S02]  /*20c0*/  LOP3.LUT R103, R103, 0x1c0, RZ, 0xc0, !PT ;  /* 0x000001c067677812 */ /* 0x000fc400078ec0ff */
[----:B------:R-:W-:Y:S01]  /*20d0*/  SHF.R.U32.HI R59, RZ, 0x4, R56 ;  /* 0x00000004ff3b7819 */ /* 0x000fe20000011638 */
[----:B-1----:R-:W-:Y:S01]  /*20e0*/  @P2 IMAD.WIDE.U32 R22, R10, R110, RZ ;  /* 0x0000006e0a162225 */ /* 0x002fe200078e00ff */
[----:B------:R-:W-:Y:S02]  /*20f0*/  LOP3.LUT R103, R103, 0x38, R60, 0xf8, !PT ;  /* 0x0000003867677812 */ /* 0x000fe400078ef83c */
[----:B------:R-:W-:Y:S02]  /*2100*/  SHF.L.U32 R50, R104, 0x6, RZ ;  /* 0x0000000668327819 */ /* 0x000fe400000006ff */
[----:B------:R-:W-:Y:S02]  /*2110*/  LOP3.LUT R100, R12, 0x40, RZ, 0xfc, !PT ;  /* 0x000000400c647812 */ /* 0x000fe400078efcff */
[----:B------:R-:W-:Y:S01]  /*2120*/  LOP3.LUT R101, R103, 0x8, R106, 0x78, !PT ;  /* 0x0000000867657812 */ /* 0x000fe200078e786a */
[C---:B--2---:R-:W-:Y:S02]  /*2130*/  @!P2 IMAD.WIDE.U32 R20, R155.reuse, R6, RZ ;  /* 0x000000069b14a225 */ /* 0x044fe400078e00ff */
[----:B------:R-:W1:Y:S02]  /*2140*/  LDC R6, c[0x0][0x450] ;  /* 0x00011400ff067b82 */ /* 0x000e640000000800 */
[----:B------:R-:W-:-:S02]  /*2150*/  @!P2 IMAD R7, R155, R7, R21 ;  /* 0x000000079b07a224 */ /* 0x000fc400078e0215 */
[----:B------:R-:W-:Y:S01]  /*2160*/  @!P2 IMAD.MOV.U32 R15, RZ, RZ, R20 ;  /* 0x000000ffff0fa224 */ /* 0x000fe200078e0014 */
[----:B------:R-:W-:Y:S01]  /*2170*/  @P2 MOV R15, R22 ;  /* 0x00000016000f2202 */ /* 0x000fe20000000f00 */
[----:B------:R-:W-:Y:S01]  /*2180*/  @P2 IMAD R7, R10, R111, R23 ;  /* 0x0000006f0a072224 */ /* 0x000fe200078e0217 */
[----:B------:R-:W-:Y:S01]  /*2190*/  IADD3 R18, P2, PT, R12, R18, RZ ;  /* 0x000000120c127210 */ /* 0x000fe20007f5e0ff */
[----:B------:R-:W-:Y:S01]  /*21a0*/  IMAD.WIDE.U32 R22, R112, R4, R16 ;  /* 0x0000000470167225 */ /* 0x000fe200078e0010 */
[----:B------:R-:W-:Y:S02]  /*21b0*/  SHF.R.S32.HI R4, RZ, 0x1f, R63 ;  /* 0x0000001fff047819 */ /* 0x000fe4000001143f */
[----:B------:R-:W-:Y:S01]  /*21c0*/  SHF.R.S32.HI R10, RZ, 0x1f, R154 ;  /* 0x0000001fff0a7819 */ /* 0x000fe2000001149a */
[----:B------:R-:W-:Y:S01]  /*21d0*/  IMAD.X R19, RZ, RZ, R13, P2 ;  /* 0x000000ffff137224 */ /* 0x000fe200010e060d */
[----:B------:R-:W-:Y:S01]  /*21e0*/  LEA.HI R4, R4, R63, RZ, 0x6 ;  /* 0x0000003f04047211 */ /* 0x000fe200078f30ff */
[----:B------:R-:W-:Y:S01]  /*21f0*/  IMAD.WIDE.U32 R20, R11, 0x40, R112 ;  /* 0x000000400b147825 */ /* 0x000fe200078e0070 */
[----:B------:R-:W-:-:S02]  /*2200*/  SHF.L.U32 R66, R22, 0x1, RZ ;  /* 0x0000000116427819 */ /* 0x000fc400000006ff */
[----:B------:R-:W-:Y:S01]  /*2210*/  SHF.R.S32.HI R4, RZ, 0x6, R4 ;  /* 0x00000006ff047819 */ /* 0x000fe20000011404 */
[----:B------:R-:W-:-:S03]  /*2220*/  IMAD.WIDE.U32 R16, R112, R2, R18 ;  /* 0x0000000270107225 */ /* 0x000fc600078e0012 */
[----:B------:R-:W-:Y:S01]  /*2230*/  VIMNMX R61, PT, PT, R147, R4, !PT ;  /* 0x00000004933d7248 */ /* 0x000fe20007fe0100 */
[----:B------:R-:W-:Y:S02]  /*2240*/  IMAD R65, R112, R3, R17 ;  /* 0x0000000370417224 */ /* 0x000fe400078e0211 */
[----:B------:R-:W-:Y:S01]  /*2250*/  IMAD.SHL.U32 R64, R16, 0x2, RZ ;  /* 0x0000000210407824 */ /* 0x000fe200078e00ff */
[----:B-1----:R-:W-:Y:S01]  /*2260*/  LEA.HI R99, R6, R6, RZ, 0x1 ;  /* 0x0000000606637211 */ /* 0x002fe200078f08ff */
[----:B------:R-:W-:Y:S01]  /*2270*/  IMAD R11, R10, UR10, RZ ;  /* 0x0000000a0a0b7c24 */ /* 0x000fe2000f8e02ff */
[----:B------:R-:W-:Y:S01]  /*2280*/  IADD3 R10, P3, PT, R12, R15, RZ ;  /* 0x0000000f0c0a7210 */ /* 0x000fe20007f7e0ff */
[----:B------:R-:W-:Y:S01]  /*2290*/  IMAD.SHL.U32 R2, R56, 0x4, RZ ;  /* 0x0000000438027824 */ /* 0x000fe200078e00ff */
[----:B------:R-:W-:Y:S01]  /*22a0*/  SHF.L.U64.HI R65, R16, 0x1, R65 ;  /* 0x0000000110417819 */ /* 0x000fe20000010241 */
[----:B------:R-:W-:Y:S01]  /*22b0*/  IMAD R8, R154, UR11, R11 ;  /* 0x0000000b9a087c24 */ /* 0x000fe2000f8e020b */
[----:B----4-:R-:W-:Y:S01]  /*22c0*/  IADD3 R64, P2, PT, R64, UR4, RZ ;  /* 0x0000000440407c10 */ /* 0x010fe2000ff5e0ff */
[----:B------:R-:W-:Y:S01]  /*22d0*/  IMAD.X R11, RZ, RZ, R7, P3 ;  /* 0x000000ffff0b7224 */ /* 0x000fe200018e0607 */
[----:B------:R-:W-:Y:S01]  /*22e0*/  LOP3.LUT R2, R2, 0x1c, RZ, 0xc0, !PT ;  /* 0x0000001c02027812 */ /* 0x000fe200078ec0ff */
[----:B------:R-:W-:Y:S01]  /*22f0*/  IMAD R67, R112, R5, R23 ;  /* 0x0000000570437224 */ /* 0x000fe200078e0217 */
[----:B------:R-:W-:Y:S01]  /*2300*/  IADD3.X R65, PT, PT, R65, UR5, RZ, P2, !PT ;  /* 0x0000000541417c10 */ /* 0x000fe200097fe4ff */
[----:B------:R-:W-:Y:S01]  /*2310*/  IMAD.WIDE.U32 R10, R154, UR10, R10 ;  /* 0x0000000a9a0a7c25 */ /* 0x000fe2000f8e000a */
[----:B------:R-:W-:-:S02]  /*2320*/  ISETP.GT.AND P2, PT, R102, R61, PT ;  /* 0x0000003d6600720c */ /* 0x000fc40003f44270 */
[----:B------:R-:W-:Y:S01]  /*2330*/  SHF.R.S32.HI R99, RZ, 0x1, R99 ;  /* 0x00000001ff637819 */ /* 0x000fe20000011463 */
[-C--:B------:R-:W-:Y:S01]  /*2340*/  IMAD R7, R21, R110.reuse, RZ ;  /* 0x0000006e15077224 */ /* 0x080fe200078e02ff */
[----:B------:R-:W-:Y:S01]  /*2350*/  SHF.L.U64.HI R67, R22, 0x1, R67 ;  /* 0x0000000116437819 */ /* 0x000fe20000010243 */
[----:B------:R-:W-:Y:S01]  /*2360*/  IMAD.IADD R11, R11, 0x1, R8 ;  /* 0x000000010b0b7824 */ /* 0x000fe200078e0208 */
[----:B---3--:R-:W-:Y:S01]  /*2370*/  IADD3 R66, P3, PT, R66, UR8, RZ ;  /* 0x0000000842427c10 */ /* 0x008fe2000ff7e0ff */
[----:B------:R-:W-:Y:S02]  /*2380*/  IMAD R97, R112, R99, R2 ;  /* 0x0000006370617224 */ /* 0x000fe400078e0202 */
[----:B------:R-:W-:Y:S01]  /*2390*/  IMAD R7, R20, R111, R7 ;  /* 0x0000006f14077224 */ /* 0x000fe200078e0207 */
[----:B------:R-:W-:Y:S01]  /*23a0*/  IADD3.X R67, PT, PT, R67, UR9, RZ, P3, !PT ;  /* 0x0000000943437c10 */ /* 0x000fe20009ffe4ff */
[--C-:B------:R-:W-:Y:S01]  /*23b0*/  IMAD.IADD R95, R2, 0x1, R97.reuse ;  /* 0x00000001025f7824 */ /* 0x100fe200078e0261 */
[----:B------:R-:W-:Y:S01]  /*23c0*/  SHF.R.S32.HI R86, RZ, 0x1f, R97 ;  /* 0x0000001fff567819 */ /* 0x000fe20000011461 */
[----:B------:R-:W-:Y:S01]  /*23d0*/  IMAD.WIDE.U32 R110, R20, R110, R10 ;  /* 0x0000006e146e7225 */ /* 0x000fe200078e000a */
[----:B------:R-:W-:-:S02]  /*23e0*/  MOV R149, R67 ;  /* 0x0000004300957202 */ /* 0x000fc40000000f00 */
[----:B------:R-:W-:Y:S01]  /*23f0*/  SHF.R.S32.HI R85, RZ, 0x1f, R95 ;  /* 0x0000001fff557819 */ /* 0x000fe2000001145f */
[----:B------:R-:W-:Y:S02]  /*2400*/  IMAD.MOV.U32 R148, RZ, RZ, R66 ;  /* 0x000000ffff947224 */ /* 0x000fe400078e0042 */
[----:B------:R-:W-:Y:S02]  /*2410*/  IMAD.MOV.U32 R150, RZ, RZ, R64 ;  /* 0x000000ffff967224 */ /* 0x000fe400078e0040 */
[----:B------:R-:W-:Y:S02]  /*2420*/  IMAD.MOV.U32 R151, RZ, RZ, R65 ;  /* 0x000000ffff977224 */ /* 0x000fe400078e0041 */
[----:B------:R-:W-:Y:S01]  /*2430*/  IMAD.IADD R62, R111, 0x1, R7 ;  /* 0x000000016f3e7824 */ /* 0x000fe200078e0207 */
[----:B------:R-:W-:Y:S06]  /*2440*/  @!P2 BRA `(.L_x_5121) ;  /* 0x0000005c00f8a947 */ /* 0x000fec0003800000 */
[----:B------:R-:W1:Y:S01]  /*2450*/  LDC.64 R4, c[0x0][0x4a0] ;  /* 0x00012800ff047b82 */ /* 0x000e620000000a00 */
[----:B------:R-:W2:Y:S01]  /*2460*/  LDCU.128 UR16, c[0x0][0x4b0] ;  /* 0x00009600ff1077ac */ /* 0x000ea20008000c00 */
[----:B------:R-:W-:Y:S01]  /*2470*/  IMAD.MOV.U32 R98, RZ, RZ, R50 ;  /* 0x000000ffff627224 */ /* 0x000fe200078e0032 */
[----:B------:R-:W-:Y:S01]  /*2480*/  @!P0 IADD3 R0, PT, PT, -R0, RZ, RZ ;  /* 0x000000ff00008210 */ /* 0x000fe20007ffe1ff */
[----:B------:R-:W-:Y:S01]  /*2490*/  IMAD.MOV.U32 R13, RZ, RZ, RZ ;  /* 0x000000ffff0d7224 */ /* 0x000fe200078e00ff */
[----:B------:R-:W3:Y:S01]  /*24a0*/  LDCU.128 UR12, c[0x0][0x4c0] ;  /* 0x00009800ff0c77ac */ /* 0x000ee20008000c00 */
[----:B-----5:R-:W-:Y:S01]  /*24b0*/  IMAD.IADD R48, R50, 0x1, R9 ;  /* 0x0000000132307824 */ /* 0x020fe200078e0209 */
[----:B------:R-:W-:Y:S01]  /*24c0*/  SHF.R.S32.HI R7, RZ, 0x1f, R98 ;  /* 0x0000001fff077819 */ /* 0x000fe20000011462 */
[----:B------:R-:W4:Y:S01]  /*24d0*/  LDC.64 R2, c[0x0][0x4a8] ;  /* 0x00012a00ff027b82 */ /* 0x000f220000000a00 */
[----:B------:R-:W3:Y:S01]  /*24e0*/  LDCU.128 UR8, c[0x0][0x490] ;  /* 0x00009200ff0877ac */ /* 0x000ee20008000c00 */
[----:B------:R-:W-:Y:S01]  /*24f0*/  SEL R14, R14, R0, !P1 ;  /* 0x000000000e0e7207 */ /* 0x000fe20004800000 */
[----:B------:R-:W-:Y:S01]  /*2500*/  IMAD R48, R48, R99, RZ ;  /* 0x0000006330307224 */ /* 0x000fe200078e02ff */
[--C-:B------:R-:W-:Y:S01]  /*2510*/  SHF.R.S32.HI R9, RZ, 0x1f, R63.reuse ;  /* 0x0000001fff097819 */ /* 0x100fe2000001143f */
[----:B------:R-:W3:Y:S01]  /*2520*/  LDCU.64 UR4, c[0x0][0x488] ;  /* 0x00009100ff0477ac */ /* 0x000ee20008000a00 */
[C---:B------:R-:W-:Y:S01]  /*2530*/  IMAD R91, R99.reuse, 0x30, RZ ;  /* 0x00000030635b7824 */ /* 0x040fe200078e02ff */
[C---:B------:R-:W-:Y:S01]  /*2540*/  SHF.L.U32 R93, R99.reuse, 0x4, RZ ;  /* 0x00000004635d7819 */ /* 0x040fe200000006ff */
[C---:B------:R-:W-:Y:S01]  /*2550*/  VIADD R96, R112.reuse, 0x10 ;  /* 0x0000001070607836 */ /* 0x040fe20000000000 */
[----:B------:R-:W3:Y:S01]  /*2560*/  LDCU.U8 UR20, c[0x0][0x533] ;  /* 0x0000a660ff1477ac */ /* 0x000ee20008000000 */
[----:B------:R-:W-:Y:S01]  /*2570*/  SHF.L.U32 R90, R99, 0x5, RZ ;  /* 0x00000005635a7819 */ /* 0x000fe200000006ff */
[C---:B------:R-:W-:Y:S01]  /*2580*/  VIADD R92, R112.reuse, 0x30 ;  /* 0x00000030705c7836 */ /* 0x040fe20000000000 */
[----:B------:R-:W-:Y:S01]  /*2590*/  IADD3 R94, PT, PT, R112, 0x20, RZ ;  /* 0x00000020705e7810 */ /* 0x000fe20007ffe0ff */
[C---:B------:R-:W-:Y:S01]  /*25a0*/  IMAD R89, R102.reuse, -0x40, R63 ;  /* 0xffffffc066597824 */ /* 0x040fe200078e023f */
[----:B------:R-:W-:Y:S01]  /*25b0*/  SHF.R.S32.HI R84, RZ, 0x1f, R93 ;  /* 0x0000001fff547819 */ /* 0x000fe2000001145d */
[----:B------:R-:W-:Y:S01]  /*25c0*/  IMAD R87, R102, -0x40, R51 ;  /* 0xffffffc066577824 */ /* 0x000fe200078e0233 */
[----:B------:R-:W-:Y:S01]  /*25d0*/  SHF.R.S32.HI R83, RZ, 0x1f, R90 ;  /* 0x0000001fff537819 */ /* 0x000fe2000001145a */
[----:B-1----:R-:W-:Y:S01]  /*25e0*/  IMAD.WIDE.U32 R10, R155, R4, R12 ;  /* 0x000000049b0a7225 */ /* 0x002fe200078e000c */
[----:B------:R-:W-:-:S02]  /*25f0*/  IADD3 R4, P0, PT, -R63, R112, RZ ;  /* 0x000000703f047210 */ /* 0x000fc40007f1e1ff */
[----:B------:R-:W-:Y:S01]  /*2600*/  SHF.R.S32.HI R82, RZ, 0x1f, R91 ;  /* 0x0000001fff527819 */ /* 0x000fe2000001145b */
[----:B------:R-:W-:Y:S02]  /*2610*/  IMAD R11, R155, R5, R11 ;  /* 0x000000059b0b7224 */ /* 0x000fe400078e020b */
[----:B--2---:R-:W-:Y:S01]  /*2620*/  IMAD R5, R7, UR16, RZ ;  /* 0x0000001007057c24 */ /* 0x004fe2000f8e02ff */
[----:B----4-:R-:W-:Y:S01]  /*2630*/  SHF.L.U64.HI R80, R2, 0x4, R3 ;  /* 0x0000000402507819 */ /* 0x010fe20000010203 */
[----:B------:R-:W-:Y:S01]  /*2640*/  IMAD.WIDE.U32 R10, R98, UR16, R10 ;  /* 0x00000010620a7c25 */ /* 0x000fe2000f8e000a */
[----:B------:R-:W-:Y:S01]  /*2650*/  SHF.L.U32 R81, R2, 0x4, RZ ;  /* 0x0000000402517819 */ /* 0x000fe200000006ff */
[----:B---3--:R-:W-:Y:S02]  /*2660*/  UISETP.NE.AND UP0, UPT, UR20, URZ, UPT ;  /* 0x000000ff1400728c */ /* 0x008fe4000bf05270 */
[----:B------:R-:W-:Y:S01]  /*2670*/  IMAD R0, R98, UR17, R5 ;  /* 0x0000001162007c24 */ /* 0x000fe2000f8e0205 */
[----:B------:R-:W-:Y:S01]  /*2680*/  SHF.R.S32.HI R5, RZ, 0x1f, R14 ;  /* 0x0000001fff057819 */ /* 0x000fe2000001140e */
[----:B------:R-:W-:-:S02]  /*2690*/  IMAD.MOV.U32 R18, RZ, RZ, R10 ;  /* 0x000000ffff127224 */ /* 0x000fc400078e000a */
[----:B------:R-:W-:Y:S02]  /*26a0*/  IMAD.IADD R19, R11, 0x1, R0 ;  /* 0x000000010b137824 */ /* 0x000fe400078e0200 */
[----:B------:R-:W-:Y:S02]  /*26b0*/  IMAD R11, R5, UR12, RZ ;  /* 0x0000000c050b7c24 */ /* 0x000fe4000f8e02ff */
[----:B------:R-:W-:-:S04]  /*26c0*/  IMAD.WIDE.U32 R16, R155, UR10, R12 ;  /* 0x0000000a9b107c25 */ /* 0x000fc8000f8e000c */
[C---:B------:R-:W-:Y:S02]  /*26d0*/  IMAD R6, R14.reuse, UR13, R11 ;  /* 0x0000000d0e067c24 */ /* 0x040fe4000f8e020b */
[----:B------:R-:W-:Y:S01]  /*26e0*/  IMAD.WIDE.U32 R10, R14, UR12, R18 ;  /* 0x0000000c0e0a7c25 */ /* 0x000fe2000f8e0012 */
[----:B------:R-:W1:Y:S03]  /*26f0*/  LDCU.64 UR12, c[0x0][0x4e0] ;  /* 0x00009c00ff0c77ac */ /* 0x000e660008000a00 */
[----:B------:R-:W-:Y:S02]  /*2700*/  IMAD R5, R5, UR18, RZ ;  /* 0x0000001205057c24 */ /* 0x000fe4000f8e02ff */
[----:B------:R-:W-:Y:S01]  /*2710*/  IMAD R0, R7, R2, RZ ;  /* 0x0000000207007224 */ /* 0x000fe200078e02ff */
[----:B------:R-:W-:Y:S01]  /*2720*/  IADD3 R7, PT, PT, R11, R6, RZ ;  /* 0x000000060b077210 */ /* 0x000fe20007ffe0ff */
[----:B------:R-:W-:Y:S01]  /*2730*/  IMAD R17, R155, UR11, R17 ;  /* 0x0000000b9b117c24 */ /* 0x000fe2000f8e0211 */
[----:B------:R-:W-:Y:S01]  /*2740*/  MOV R6, R10 ;  /* 0x0000000a00067202 */ /* 0x000fe20000000f00 */
[----:B------:R-:W-:Y:S01]  /*2750*/  IMAD.X R9, RZ, RZ, ~R9, P0 ;  /* 0x000000ffff097224 */ /* 0x000fe200000e0e09 */
[----:B------:R-:W-:Y:S01]  /*2760*/  IADD3 R70, P0, PT, R48, R95, RZ ;  /* 0x0000005f30467210 */ /* 0x000fe20007f1e0ff */
[----:B------:R-:W-:Y:S01]  /*2770*/  IMAD R10, R14, UR19, R5 ;  /* 0x000000130e0a7c24 */ /* 0x000fe2000f8e0205 */
[----:B------:R-:W-:Y:S01]  /*2780*/  SHF.R.S32.HI R5, RZ, 0x1f, R48 ;  /* 0x0000001fff057819 */ /* 0x000fe20000011430 */
[----:B------:R-:W-:Y:S01]  /*2790*/  IMAD R0, R98, R3, R0 ;  /* 0x0000000362007224 */ /* 0x000fe200078e0200 */
[----:B------:R-:W-:Y:S01]  /*27a0*/  IADD3 R48, P1, PT, R48, R97, RZ ;  /* 0x0000006130307210 */ /* 0x000fe20007f3e0ff */
[----:B------:R-:W-:Y:S01]  /*27b0*/  IMAD.WIDE.U32 R16, R98, R2, R16 ;  /* 0x0000000262107225 */ /* 0x000fe200078e0010 */
[----:B------:R-:W2:Y:S01]  /*27c0*/  LDCU.64 UR10, c[0x0][0x4d0] ;  /* 0x00009a00ff0a77ac */ /* 0x000ea20008000a00 */
[----:B------:R-:W-:-:S02]  /*27d0*/  IADD3.X R71, PT, PT, R5, R85, RZ, P0, !PT ;  /* 0x0000005505477210 */ /* 0x000fc400007fe4ff */
[----:B------:R-:W-:Y:S01]  /*27e0*/  IMAD.IADD R17, R17, 0x1, R0 ;  /* 0x0000000111117824 */ /* 0x000fe200078e0200 */
[----:B------:R-:W-:Y:S01]  /*27f0*/  UMOV UR19, URZ ;  /* 0x000000ff00137c82 */ /* 0x000fe20008000000 */
[----:B------:R-:W-:Y:S01]  /*2800*/  IMAD.X R5, R5, 0x1, R86, P1 ;  /* 0x0000000105057824 */ /* 0x000fe200008e0656 */
[----:B------:R-:W-:Y:S01]  /*2810*/  SHF.L.U64.HI R71, R70, 0x1, R71 ;  /* 0x0000000146477819 */ /* 0x000fe20000010247 */
[----:B------:R-:W-:Y:S01]  /*2820*/  IMAD.WIDE.U32 R14, R14, UR18, R16 ;  /* 0x000000120e0e7c25 */ /* 0x000fe2000f8e0010 */
[----:B------:R-:W-:Y:S02]  /*2830*/  USHF.L.U32 UR18, UR16, 0x6, URZ ;  /* 0x0000000610127899 */ /* 0x000fe400080006ff */
[C---:B------:R-:W-:Y:S01]  /*2840*/  SHF.L.U64.HI R0, R48.reuse, 0x1, R5 ;  /* 0x0000000130007819 */ /* 0x040fe20000010205 */
[----:B------:R-:W-:Y:S01]  /*2850*/  IMAD R69, R9, UR16, RZ ;  /* 0x0000001009457c24 */ /* 0x000fe2000f8e02ff */
[----:B------:R-:W-:Y:S01]  /*2860*/  SHF.L.U32 R48, R48, 0x1, RZ ;  /* 0x0000000130307819 */ /* 0x000fe200000006ff */
[----:B------:R-:W-:Y:S01]  /*2870*/  IMAD.WIDE.U32 R6, R4, UR16, R6 ;  /* 0x0000001004067c25 */ /* 0x000fe2000f8e0006 */
[----:B------:R-:W-:Y:S01]  /*2880*/  IADD3 R11, PT, PT, R15, R10, RZ ;  /* 0x0000000a0f0b7210 */ /* 0x000fe20007ffe0ff */
[----:B------:R-:W3:Y:S02]  /*2890*/  LDCU UR16, c[0x0][0x450] ;  /* 0x00008a00ff1077ac */ /* 0x000ee40008000800 */
[----:B------:R-:W-:Y:S01]  /*28a0*/  IMAD.MOV.U32 R10, RZ, RZ, R14 ;  /* 0x000000ffff0a7224 */ /* 0x000fe200078e000e */
[----:B------:R-:W-:Y:S01]  /*28b0*/  IADD3 R14, P0, PT, R48, UR14, RZ ;  /* 0x0000000e300e7c10 */ /* 0x000fe2000ff1e0ff */
[----:B------:R-:W-:Y:S01]  /*28c0*/  IMAD R69, R4, UR17, R69 ;  /* 0x0000001104457c24 */ /* 0x000fe2000f8e0245 */
[----:B------:R-:W-:Y:S01]  /*28d0*/  LEA R68, P2, R6, UR8, 0x1 ;  /* 0x0000000806447c11 */ /* 0x000fe2000f8408ff */
[-C--:B------:R-:W-:Y:S01]  /*28e0*/  IMAD R9, R9, R2.reuse, RZ ;  /* 0x0000000209097224 */ /* 0x080fe200078e02ff */
[----:B------:R-:W-:Y:S01]  /*28f0*/  IADD3.X R15, PT, PT, R0, UR15, RZ, P0, !PT ;  /* 0x0000000f000f7c10 */ /* 0x000fe200087fe4ff */
[----:B------:R-:W-:Y:S01]  /*2900*/  IMAD.SHL.U32 R70, R70, 0x2, RZ ;  /* 0x0000000246467824 */ /* 0x000fe200078e00ff */
[----:B--2---:R-:W-:Y:S01]  /*2910*/  IADD3 R48, P0, PT, R48, UR10, RZ ;  /* 0x0000000a30307c10 */ /* 0x004fe2000ff1e0ff */
[----:B------:R-:W-:Y:S01]  /*2920*/  IMAD.SHL.U32 R76, R2, 0x40, RZ ;  /* 0x00000040024c7824 */ /* 0x000fe200078e00ff */
[----:B------:R-:W-:Y:S01]  /*2930*/  IADD3 R69, PT, PT, R7, R69, RZ ;  /* 0x0000004507457210 */ /* 0x000fe20007ffe0ff */
[----:B------:R-:W-:Y:S01]  /*2940*/  IMAD R9, R4, R3, R9 ;  /* 0x0000000304097224 */ /* 0x000fe200078e0209 */
[----:B------:R-:W-:Y:S01]  /*2950*/  IADD3.X R49, PT, PT, R0, UR11, RZ, P0, !PT ;  /* 0x0000000b00317c10 */ /* 0x000fe200087fe4ff */
[----:B------:R-:W-:Y:S01]  /*2960*/  IMAD.WIDE.U32 R4, R4, R2, R10 ;  /* 0x0000000204047225 */ /* 0x000fe200078e000a */
[----:B------:R-:W-:Y:S01]  /*2970*/  IADD3 R77, P0, PT, RZ, -UR19, RZ ;  /* 0x80000013ff4d7c10 */ /* 0x000fe2000ff1e0ff */
[----:B------:R-:W2:Y:S01]  /*2980*/  LDCU UR17, c[0x0][0x440] ;  /* 0x00008800ff1177ac */ /* 0x000ea20008000800 */
[----:B------:R-:W-:Y:S01]  /*2990*/  IADD3 R72, P1, PT, R70, UR14, RZ ;  /* 0x0000000e46487c10 */ /* 0x000fe2000ff3e0ff */
[----:B------:R-:W-:Y:S01]  /*29a0*/  IMAD.IADD R9, R5, 0x1, R9 ;  /* 0x0000000105097824 */ /* 0x000fe200078e0209 */
[----:B------:R-:W-:Y:S01]  /*29b0*/  IADD3.X R74, PT, PT, RZ, ~UR18, RZ, P0, !PT ;  /* 0x80000012ff4a7c10 */ /* 0x000fe200087fe4ff */
[----:B------:R-:W-:Y:S01]  /*29c0*/  IMAD.X R76, RZ, RZ, ~R76, P0 ;  /* 0x000000ffff4c7224 */ /* 0x000fe200000e0e4c */
[----:B------:R-:W-:Y:S01]  /*29d0*/  IADD3.X R73, PT, PT, R71, UR15, RZ, P1, !PT ;  /* 0x0000000f47497c10 */ /* 0x000fe20008ffe4ff */
[----:B------:R-:W-:Y:S01]  /*29e0*/  IMAD.MOV.U32 R88, RZ, RZ, R102 ;  /* 0x000000ffff587224 */ /* 0x000fe200078e0066 */
[----:B------:R-:W-:Y:S01]  /*29f0*/  LEA.HI.X R69, R6, UR9, R69, 0x1, P2 ;  /* 0x0000000906457c11 */ /* 0x000fe200090f0c45 */
[----:B------:R-:W4:Y:S01]  /*2a00*/  LDCU.64 UR14, c[0x0][0x3c0] ;  /* 0x00007800ff0e77ac */ /* 0x000f220008000a00 */
[----:B------:R-:W-:-:S02]  /*2a10*/  LEA R10, P2, R4, UR4, 0x1 ;  /* 0x00000004040a7c11 */ /* 0x000fc4000f8408ff */
[----:B------:R-:W-:Y:S02]  /*2a20*/  IADD3 R70, P1, PT, R70, UR10, RZ ;  /* 0x0000000a46467c10 */ /* 0x000fe4000ff3e0ff */
[C---:B------:R-:W-:Y:S02]  /*2a30*/  SHF.R.S64 R75, R77.reuse, 0x1f, R74 ;  /* 0x0000001f4d4b7819 */ /* 0x040fe4000000104a */
[----:B------:R-:W-:Y:S02]  /*2a40*/  SHF.R.S64 R77, R77, 0x1f, R76 ;  /* 0x0000001f4d4d7819 */ /* 0x000fe4000000104c */
[----:B---3--:R-:W-:Y:S02]  /*2a50*/  MOV R11, UR16 ;  /* 0x00000010000b7c02 */ /* 0x008fe40008000f00 */
[----:B------:R-:W-:Y:S02]  /*2a60*/  SHF.R.S32.HI R74, RZ, 0x1f, R74 ;  /* 0x0000001fff4a7819 */ /* 0x000fe4000001144a */
[----:B------:R-:W-:-:S02]  /*2a70*/  SHF.R.S32.HI R76, RZ, 0x1f, R76 ;  /* 0x0000001fff4c7819 */ /* 0x000fc4000001144c */
[----:B------:R-:W-:Y:S01]  /*2a80*/  LEA.HI.X R9, R4, UR5, R9, 0x1, P2 ;  /* 0x0000000504097c11 */ /* 0x000fe200090f0c09 */
[----:B------:R-:W3:Y:S01]  /*2a90*/  LDCU.64 UR4, c[0x0][0x3b8] ;  /* 0x00007700ff0477ac */ /* 0x000ee20008000a00 */
[----:B------:R-:W-:Y:S01]  /*2aa0*/  IADD3.X R71, PT, PT, R71, UR11, RZ, P1, !PT ;  /* 0x0000000b47477c10 */ /* 0x000fe20008ffe4ff */
[----:B--2-4-:R-:W1:Y:S06]  /*2ab0*/  LDCU.128 UR8, c[0x0][0x3a0] ;  /* 0x00007400ff0877ac */ /* 0x014e6c0008000c00 */
.L_x_5173:
[----:B------:R-:W-:Y:S01]  /*2ac0*/  VIADD R87, R87, 0x40 ;  /* 0x0000004057577836 */ /* 0x000fe20000000000 */
[----:B------:R-:W-:Y:S01]  /*2ad0*/  BSSY.RECONVERGENT B0, `(.L_x_5122) ;  /* 0x0000011000007945 */ /* 0x000fe20003800200 */
[----:B------:R-:W-:Y:S03]  /*2ae0*/  VIADD R89, R89, 0x40 ;  /* 0x0000004059597836 */ /* 0x000fe60000000000 */
[-C--:B------:R-:W-:Y:S02]  /*2af0*/  ISETP.GE.AND P0, PT, R112, R87.reuse, PT ;  /* 0x000000577000720c */ /* 0x080fe40003f06270 */
[----:B------:R-:W-:Y:S02]  /*2b00*/  ISETP.GE.AND P5, PT, R96, R87, PT ;  /* 0x000000576000720c */ /* 0x000fe40003fa6270 */
[----:B------:R-:W-:Y:S02]  /*2b10*/  ISETP.GE.AND P0, PT, R112, R89, !P0 ;  /* 0x000000597000720c */ /* 0x000fe40004706270 */
[-C--:B------:R-:W-:Y:S02]  /*2b20*/  ISETP.GE.AND P4, PT, R94, R87.reuse, PT ;  /* 0x000000575e00720c */ /* 0x080fe40003f86270 */
        /* <DEDUP_REMOVED lines=9> */
[----:B------:R-:W4:Y:S04]  /*2bc0*/  @!P1 LDG.E.128 R4, desc[UR6][R68.64+0x80] ;  /* 0x0000800644049981 */ /* 0x000f28000c1e1d00 */
[----:B----4-:R2:W-:Y:S02]  /*2bd0*/  @!P1 STG.E.128 desc[UR6][R64.64+0x80], R4 ;  /* 0x0000800440009986 */ /* 0x0105e4000c101d06 */
.L_x_5123:
[----:B-1-3--:R-:W-:Y:S05]  /*2be0*/  BSYNC.RECONVERGENT B0 ;  /* 0x0000000000007941 */ /* 0x00afea0003800200 */
.L_x_5122:
        /* <DEDUP_REMOVED lines=13> */
.L_x_5125:
[----:B------:R-:W-:Y:S05]  /*2cc0*/  BSYNC.RECONVERGENT B0 ;  /* 0x0000000000007941 */ /* 0x000fea0003800200 */
.L_x_5124:
        /* <DEDUP_REMOVED lines=14> */
.L_x_5127:
[----:B------:R-:W-:Y:S05]  /*2db0*/  BSYNC.RECONVERGENT B0 ;  /* 0x0000000000007941 */ /* 0x000fea0003800200 */
.L_x_5126:
        /* <DEDUP_REMOVED lines=18> */
.L_x_5129:
[----:B------:R-:W-:Y:S05]  /*2ee0*/  BSYNC.RECONVERGENT B0 ;  /* 0x0000000000007941 */ /* 0x000fea0003800200 */
.L_x_5128:
        /* <DEDUP_REMOVED lines=15> */
.L_x_5133:
[----:B------:R-:W-:Y:S05]  /*2fe0*/  BSYNC.RECONVERGENT B0 ;  /* 0x0000000000007941 */ /* 0x000fea0003800200 */
.L_x_5132:
[----:B------:R-:W-:Y:S04]  /*2ff0*/  BSSY.RECONVERGENT B0, `(.L_x_5134) ;  /* 0x000000c000007945 */ /* 0x000fe80003800200 */
[----:B------:R-:W-:Y:S05]  /*3000*/  @!P5 BRA `(.L_x_5135) ;  /* 0x000000000028d947 */ /* 0x000fea0003800000 */
[----:B------:R-:W-:Y:S02]  /*3010*/  ISETP.GE.AND P1, PT, R12, UR17, PT ;  /* 0x000000110c007c0c */ /* 0x000fe4000bf26270 */
[----:B-1-3--:R-:W-:Y:S02]  /*3020*/  LEA R20, P0, R81, R10, 0x1 ;  /* 0x0000000a51147211 */ /* 0x00afe400078008ff */
        /* <DEDUP_REMOVED lines=8> */
.L_x_5135:
[----:B------:R-:W-:Y:S05]  /*30b0*/  BSYNC.RECONVERGENT B0 ;  /* 0x0000000000007941 */ /* 0x000fea0003800200 */
.L_x_5134:
        /* <DEDUP_REMOVED lines=14> */
.L_x_5137:
[----:B------:R-:W-:Y:S05]  /*31a0*/  BSYNC.RECONVERGENT B0 ;  /* 0x0000000000007941 */ /* 0x000fea0003800200 */
.L_x_5136:
        /* <DEDUP_REMOVED lines=20> */
.L_x_5131:
        /* <DEDUP_REMOVED lines=54> */
.L_x_5143:
[----:B------:R-:W-:Y:S05]  /*3650*/  BSYNC.RECONVERGENT B0 ;  /* 0x0000000000007941 */ /* 0x000fea0003800200 */
.L_x_5142:
        /* <DEDUP_REMOVED lines=47> */
.L_x_5141:
[----:B------:R-:W-:Y:S05]  /*3950*/  BSYNC.RECONVERGENT B1 ;  /* 0x0000000000017941 */ /* 0x000fea0003800200 */
.L_x_5140:
        /* <DEDUP_REMOVED lines=8> */
[----:B------:R-:W-:Y:S01]  /*39e0*/  LEA R42, P5, R81, R10, 0x1 ;  /* 0x0000000a512a7211 */ /* 0x000fe200078a08ff */
[----:B------:R-:W1:Y:S01]  /*39f0*/  LDC R3, c[0x0][0x440] ;  /* 0x00011000ff037b82 */ /* 0x000e620000000800 */
[----:B------:R-:W-:Y:S01]  /*3a00*/  LEA R34, P0, R79, R66, 0x1 ;  /* 0x000000424f227211 */ /* 0x000fe200078008ff */
        /* <DEDUP_REMOVED lines=52> */
.L_x_5147:
[----:B------:R-:W-:Y:S05]  /*3d50*/  BSYNC.RECONVERGENT B0 ;  /* 0x0000000000007941 */ /* 0x000fea0003800200 */
.L_x_5146:
        /* <DEDUP_REMOVED lines=47> */
.L_x_5145:
[----:B------:R-:W-:Y:S05]  /*4050*/  BSYNC.RECONVERGENT B1 ;  /* 0x0000000000017941 */ /* 0x000fea0003800200 */
.L_x_5144:
        /* <DEDUP_REMOVED lines=63> */
.L_x_5151:
[----:B------:R-:W-:Y:S05]  /*4450*/  BSYNC.RECONVERGENT B0 ;  /* 0x0000000000007941 */ /* 0x000fea0003800200 */
.L_x_5150:
        /* <DEDUP_REMOVED lines=47> */
.L_x_5149:
[----:B------:R-:W-:Y:S05]  /*4750*/  BSYNC.RECONVERGENT B1 ;  /* 0x0000000000017941 */ /* 0x000fea0003800200 */
.L_x_5148:
        /* <DEDUP_REMOVED lines=66> */
.L_x_5155:
[----:B------:R-:W-:Y:S05]  /*4b80*/  BSYNC.RECONVERGENT B0 ;  /* 0x0000000000007941 */ /* 0x000fea0003800200 */
.L_x_5154:
        /* <DEDUP_REMOVED lines=47> */
.L_x_5153:
[----:B------:R-:W-:Y:S05]  /*4e80*/  BSYNC.RECONVERGENT B1 ;  /* 0x0000000000017941 */ /* 0x000fea0003800200 */
.L_x_5152:
        /* <DEDUP_REMOVED lines=8> */
.L_x_5139:
        /* <DEDUP_REMOVED lines=95> */
.L_x_5159:
[----:B------:R-:W-:Y:S05]  /*5500*/  BSYNC.RECONVERGENT B0 ;  /* 0x0000000000007941 */ /* 0x000fea0003800200 */
.L_x_5158:
        /* <DEDUP_REMOVED lines=88> */
.L_x_5157:
[----:B------:R-:W-:Y:S05]  /*5a90*/  BSYNC.RECONVERGENT B1 ;  /* 0x0000000000017941 */ /* 0x000fea0003800200 */
.L_x_5156:
[----:B------:R-:W-:Y:S04]  /*5aa0*/  BSSY.RECONVERGENT B1, `(.L_x_5160) ;  /* 0x00000b9000017945 */ /* 0x000fe80003800200 */
[----:B------:R-:W-:Y:S05]  /*5ab0*/  @!P5 BRA `(.L_x_5161) ;  /* 0x0000000800dcd947 */ /* 0x000fea0003800000 */
[----:B------:R-:W-:Y:S01]  /*5ac0*/  LEA R30, P1, R81, R10, 0x1 ;  /* 0x0000000a511e7211 */ /* 0x000fe200078208ff */
[----:B------:R-:W3:Y:S01]  /*5ad0*/  LDC R107, c[0x0][0x440] ;  /* 0x00011000ff6b7b82 */ /* 0x000ee20000000800 */
[----:B------:R-:W-:Y:S01]  /*5ae0*/  LEA R120, P0, R79, R66, 0x1 ;  /* 0x000000424f787211 */ /* 0x000fe200078008ff */
        /* <DEDUP_REMOVED lines=91> */
.L_x_5163:
[----:B------:R-:W-:Y:S05]  /*60a0*/  BSYNC.RECONVERGENT B0 ;  /* 0x0000000000007941 */ /* 0x000fea0003800200 */
.L_x_5162:
        /* <DEDUP_REMOVED lines=88> */
.L_x_5161:
[----:B------:R-:W-:Y:S05]  /*6630*/  BSYNC.RECONVERGENT B1 ;  /* 0x0000000000017941 */ /* 0x000fea0003800200 */
.L_x_5160:
        /* <DEDUP_REMOVED lines=98> */
.L_x_5167:
[----:B------:R-:W-:Y:S05]  /*6c60*/  BSYNC.RECONVERGENT B0 ;  /* 0x0000000000007941 */ /* 0x000fea0003800200 */
.L_x_5166:
        /* <DEDUP_REMOVED lines=86> */
.L_x_5165:
[----:B------:R-:W-:Y:S05]  /*71d0*/  BSYNC.RECONVERGENT B1 ;  /* 0x0000000000017941 */ /* 0x000fea0003800200 */
.L_x_5164:
        /* <DEDUP_REMOVED lines=101> */
.L_x_5171:
[----:B------:R-:W-:Y:S05]  /*7830*/  BSYNC.RECONVERGENT B0 ;  /* 0x0000000000007941 */ /* 0x000fea0003800200 */
.L_x_5170:
        /* <DEDUP_REMOVED lines=86> */
.L_x_5169:
[----:B------:R-:W-:Y:S05]  /*7da0*/  BSYNC.RECONVERGENT B1 ;  /* 0x0000000000017941 */ /* 0x000fea0003800200 */
.L_x_5168:
[----:B------:R-:W5:Y:S08]  /*7db0*/  LDC R3, c[0x0][0x450] ;  /* 0x00011400ff037b82 */ /* 0x000f700000000800 */
[----:B------:R-:W1:Y:S01]  /*7dc0*/  LDC R11, c[0x0][0x450] ;  /* 0x00011400ff0b7b82 */ /* 0x000e620000000800 */
[----:B-----5:R-:W-:Y:S05]  /*7dd0*/  IMAD.U32 R3, R3, -0x20, RZ ;  /* 0xffffffe003037824 */ /* 0x020fea00078e00ff */
[C---:B------:R-:W-:Y:S02]  /*7de0*/  LEA R72, P1, R3.reuse, R72, 0x1 ;  /* 0x0000004803487211 */ /* 0x040fe400078208ff */
[C---:B------:R-:W-:Y:S02]  /*7df0*/  LEA R70, P0, R3.reuse, R70, 0x1 ;  /* 0x0000004603467211 */ /* 0x040fe400078008ff */
[C---:B------:R-:W-:Y:S02]  /*7e00*/  LEA.HI.X.SX32 R73, R3.reuse, R73, 0x1, P1 ;  /* 0x0000004903497211 */ /* 0x040fe400008f0eff */
[----:B-1----:R-:W-:Y:S09]  /*7e10*/  LEA.HI.X.SX32 R71, R3, R71, 0x1, P0 ;  /* 0x0000004703477211 */ /* 0x002ff200000f0eff */
.L_x_5138:
[----:B------:R-:W-:Y:S05]  /*7e20*/  BSYNC.RECONVERGENT B2 ;  /* 0x0000000000027941 */ /* 0x000fea0003800200 */
.L_x_5130:
        /* <DEDUP_REMOVED lines=91> */
.L_x_5172:
[----:B------:R-:W-:Y:S02]  /*83e0*/  IADD3 R68, P1, PT, R68, R75, RZ ;  /* 0x0000004b44447210 */ /* 0x000fe40007f3e0ff */
[----:B------:R-:W-:Y:S03]  /*83f0*/  IADD3 R10, P0, PT, R10, R77, RZ ;  /* 0x0000004d0a0a7210 */ /* 0x000fe60007f1e0ff */
[----:B------:R-:W-:Y:S02]  /*8400*/  IMAD.X R69, R69, 0x1, R74, P1 ;  /* 0x0000000145457824 */ /* 0x000fe400008e064a */
[----:B------:R-:W-:Y:S01]  /*8410*/  IMAD.X R9, R9, 0x1, R76, P0 ;  /* 0x0000000109097824 */ /* 0x000fe200000e064c */
[----:B------:R-:W-:Y:S07]  /*8420*/  @P2 BRA `(.L_x_5173) ;  /* 0xffffffa400a42947 */ /* 0x000fee000383ffff */
.L_x_5121:
[----:B------:R-:W1:Y:S01]  /*8430*/  LDC R3, c[0x0][0x450] ;  /* 0x00011400ff037b82 */ /* 0x000e620000000800 */
[----:B------:R-:W-:Y:S01]  /*8440*/  LOP3.LUT R5, R60, 0x1f8, RZ, 0xc0, !PT ;  /* 0x000001f83c057812 */ /* 0x000fe200078ec0ff */
[----:B------:R-:W-:Y:S01]  /*8450*/  UMOV UR4, 0x400 ;  /* 0x0000040000047882 */ /* 0x000fe20000000000 */
[----:B------:R-:W-:Y:S02]  /*8460*/  BSSY.RECONVERGENT B3, `(.L_x_5174) ;  /* 0x000055a000037945 */ /* 0x000fe40003800200 */
[----:B------:R-:W-:-:S03]  /*8470*/  LOP3.LUT R5, R5, 0x38, R56, 0x78, !PT ;  /* 0x0000003805057812 */ /* 0x000fc600078e7838 */
[----:B------:R-:W2:Y:S01]  /*8480*/  S2UR UR5, SR_CgaCtaId ;  /* 0x00000000000579c3 */ /* 0x000ea20000008800 */
[----:B------:R-:W-:-:S07]  /*8490*/  LOP3.LUT R2, R5, 0x1e00, R60, 0xf8, !PT ;  /* 0x00001e0005027812 */ /* 0x000fce00078ef83c */
[----:B-----5:R-:W3:Y:S08]  /*84a0*/  LDC.64 R8, c[0x0][0x3b0] ;  /* 0x0000ec00ff087b82 */ /* 0x020ef00000000a00 */
        /* <DEDUP_REMOVED lines=35> */
.L_x_5177:
[----:B------:R-:W-:Y:S05]  /*86e0*/  BSYNC.RECONVERGENT B0 ;  /* 0x0000000000007941 */ /* 0x000fea0003800200 */
.L_x_5176:
        /* <DEDUP_REMOVED lines=17> */
.L_x_5179:
[----:B------:R-:W-:Y:S05]  /*8800*/  BSYNC.RECONVERGENT B0 ;  /* 0x0000000000007941 */ /* 0x000fea0003800200 */
.L_x_5178:
        /* <DEDUP_REMOVED lines=17> */
.L_x_5181:
[----:B------:R-:W-:Y:S05]  /*8920*/  BSYNC.RECONVERGENT B0 ;  /* 0x0000000000007941 */ /* 0x000fea0003800200 */
.L_x_5180:
        /* <DEDUP_REMOVED lines=17> */
.L_x_5175:
        /* <DEDUP_REMOVED lines=79> */
.L_x_5189:
[----:B------:R-:W-:Y:S05]  /*8f30*/  BSYNC.RECONVERGENT B0 ;  /* 0x0000000000007941 */ /* 0x000fea0003800200 */
.L_x_5188:
[----:B-----5:R-:W-:Y:S01]  /*8f40*/  IMAD.MOV.U32 R6, RZ, RZ, R18 ;  /* 0x000000ffff067224 */ /* 0x020fe200078e0012 */
[----:B------:R-:W-:Y:S01]  /*8f50*/  MOV R4, R16 ;  /* 0x0000001000047202 */ /* 0x000fe20000000f00 */
[----:B------:R-:W-:Y:S01]  /*8f60*/  IMAD.MOV.U32 R7, RZ, RZ, R19 ;  /* 0x000000ffff077224 */ /* 0x000fe200078e0013 */
[----:B------:R-:W-:Y:S02]  /*8f70*/  MOV R5, R17 ;  /* 0x0000001100057202 */ /* 0x000fe40000000f00 */
.L_x_5187:
[----:B------:R-:W-:Y:S05]  /*8f80*/  BSYNC.RECONVERGENT B1 ;  /* 0x0000000000017941 */ /* 0x000fea0003800200 */
.L_x_5186:
        /* <DEDUP_REMOVED lines=34> */
[----:B------:R-:W-:Y:S01]  /*91b0*/  SHF.L.U32 R7, R7, 0x10, RZ ;  /* 0x0000001007077819 */ /* 0x000fe200000006ff */
[C---:B------:R-:W-:Y:S01]  /*91c0*/  FMUL.FTZ R27, R30.reuse, R6 ;  /* 0x000000061e1b7220 */ /* 0x040fe20000410000 */
[----:B------:R-:W-:Y:S01]  /*91d0*/  FMUL.FTZ R23, R25, R5 ;  /* 0x0000000519177220 */ /* 0x000fe20000410000 */
[----:B------:R-:W-:Y:S01]  /*91e0*/  FFMA.FTZ R33, R33, R16, R14 ;  /* 0x0000001021217223 */ /* 0x000fe2000001000e */
[-C--:B------:R-:W-:Y:S01]  /*91f0*/  FMUL.FTZ R14, R30, R4.reuse ;  /* 0x000000041e0e7220 */ /* 0x080fe20000410000 */
[-C--:B------:R-:W-:Y:S01]  /*9200*/  FMUL.FTZ R16, R25, R7.reuse ;  /* 0x0000000719107220 */ /* 0x080fe20000410000 */
[C---:B------:R-:W-:Y:S01]  /*9210*/  FFMA.FTZ R27, R17.reuse, R4, R27 ;  /* 0x00000004111b7223 */ /* 0x040fe2000001001b */
[C---:B------:R-:W-:Y:S01]  /*9220*/  FFMA.FTZ R23, R28.reuse, R7, -R23 ;  /* 0x000000071c177223 */ /* 0x040fe20000010817 */
[----:B------:R-:W-:Y:S01]  /*9230*/  FFMA.FTZ R14, R17, R6, -R14 ;  /* 0x00000006110e7223 */ /* 0x000fe2000001080e */
[----:B------:R-:W-:Y:S01]  /*9240*/  FFMA.FTZ R16, R28, R5, R16 ;  /* 0x000000051c107223 */ /* 0x000fe20000010010 */
[----:B------:R-:W-:-:S02]  /*9250*/  F2FP.BF16.F32.PACK_AB R17, R10, R19 ;  /* 0x000000130a11723e */ /* 0x000fc400000010ff */
[----:B------:R-:W-:Y:S02]  /*9260*/  F2FP.BF16.F32.PACK_AB R19, R33, R18 ;  /* 0x000000122113723e */ /* 0x000fe400000010ff */
[----:B------:R-:W-:Y:S02]  /*9270*/  F2FP.BF16.F32.PACK_AB R14, R27, R14 ;  /* 0x0000000e1b0e723e */ /* 0x000fe400000010ff */
[----:B------:R-:W-:Y:S02]  /*9280*/  F2FP.BF16.F32.PACK_AB R18, R16, R23 ;  /* 0x000000171012723e */ /* 0x000fe400000010ff */
[----:B------:R-:W-:Y:S02]  /*9290*/  MOV R16, R14 ;  /* 0x0000000e00107202 */ /* 0x000fe40000000f00 */
.L_x_5191:
[----:B------:R-:W-:Y:S05]  /*92a0*/  BSYNC.RECONVERGENT B0 ;  /* 0x0000000000007941 */ /* 0x000fea0003800200 */
.L_x_5190:
[----:B-----5:R3:W-:Y:S02]  /*92b0*/  STS.128 [R2+0x2000], R16 ;  /* 0x0020001002007388 */ /* 0x0207e40000000c00 */
.L_x_5185:
[----:B------:R-:W-:Y:S05]  /*92c0*/  BSYNC.RECONVERGENT B2 ;  /* 0x0000000000027941 */ /* 0x000fea0003800200 */
.L_x_5184:
        /* <DEDUP_REMOVED lines=29> */
[C---:B------:R-:W-:Y:S01]  /*94a0*/  LOP3.LUT R0, R17.reuse, 0xffff0000, RZ, 0xc0, !PT ;  /* 0xffff000011007812 */ /* 0x040fe200078ec0ff */
[----:B------:R-:W-:Y:S01]  /*94b0*/  IMAD.U32 R10, R17, 0x10000, RZ ;  /* 0x00010000110a7824 */ /* 0x000fe200078e00ff */
[----:B------:R-:W-:-:S02]  /*94c0*/  SHF.L.U32 R11, R16, 0x10, RZ ;  /* 0x00000010100b7819 */ /* 0x000fc400000006ff */
[----:B------:R-:W-:Y:S02]  /*94d0*/  LOP3.LUT R26, R16, 0xffff0000, RZ, 0xc0, !PT ;  /* 0xffff0000101a7812 */ /* 0x000fe400078ec0ff */
[C---:B------:R-:W-:Y:S02]  /*94e0*/  SHF.L.U32 R24, R18.reuse, 0x10, RZ ;  /* 0x0000001012187819 */ /* 0x040fe400000006ff */
[----:B------:R-:W-:Y:S02]  /*94f0*/  LOP3.LUT R28, R18, 0xffff0000, RZ, 0xc0, !PT ;  /* 0xffff0000121c7812 */ /* 0x000fe400078ec0ff */
[----:B--2---:R-:W-:Y:S02]  /*9500*/  LOP3.LUT R25, R6, 0xffff0000, RZ, 0xc0, !PT ;  /* 0xffff000006197812 */ /* 0x004fe400078ec0ff */
[----:B----4-:R-:W-:Y:S02]  /*9510*/  LOP3.LUT R19, R4, 0xffff0000, RZ, 0xc0, !PT ;  /* 0xffff000004137812 */ /* 0x010fe400078ec0ff */
[----:B------:R-:W-:-:S02]  /*9520*/  LOP3.LUT R14, R5, 0xffff0000, RZ, 0xc0, !PT ;  /* 0xffff0000050e7812 */ /* 0x000fc400078ec0ff */
[----:B------:R-:W-:Y:S01]  /*9530*/  LOP3.LUT R16, R7, 0xffff0000, RZ, 0xc0, !PT ;  /* 0xffff000007107812 */ /* 0x000fe200078ec0ff */
[C---:B------:R-:W-:Y:S01]  /*9540*/  FMUL.FTZ R17, R0.reuse, R19 ;  /* 0x0000001300117220 */ /* 0x040fe20000410000 */
[-C--:B------:R-:W-:Y:S01]  /*9550*/  FMUL.FTZ R0, R0, R25.reuse ;  /* 0x0000001900007220 */ /* 0x080fe20000410000 */
[----:B------:R-:W-:Y:S01]  /*9560*/  FMUL.FTZ R18, R27, R14 ;  /* 0x0000000e1b127220 */ /* 0x000fe20000410000 */
[----:B------:R-:W-:Y:S02]  /*9570*/  IMAD.U32 R5, R5, 0x10000, RZ ;  /* 0x0001000005057824 */ /* 0x000fe400078e00ff */
[C---:B------:R-:W-:Y:S01]  /*9580*/  FFMA.FTZ R17, R10.reuse, R25, -R17 ;  /* 0x000000190a117223 */ /* 0x040fe20000010811 */
[----:B------:R-:W-:Y:S01]  /*9590*/  FFMA.FTZ R0, R10, R19, R0 ;  /* 0x000000130a007223 */ /* 0x000fe20000010000 */
[----:B------:R-:W-:Y:S01]  /*95a0*/  SHF.L.U32 R7, R7, 0x10, RZ ;  /* 0x0000001007077819 */ /* 0x000fe200000006ff */
[----:B------:R-:W-:Y:S01]  /*95b0*/  FMUL.FTZ R10, R27, R16 ;  /* 0x000000101b0a7220 */ /* 0x000fe20000410000 */
[----:B------:R-:W-:Y:S01]  /*95c0*/  SHF.L.U32 R6, R6, 0x10, RZ ;  /* 0x0000001006067819 */ /* 0x000fe200000006ff */
[----:B------:R-:W-:-:S02]  /*95d0*/  IMAD.U32 R4, R4, 0x10000, RZ ;  /* 0x0001000004047824 */ /* 0x000fc400078e00ff */
[C---:B------:R-:W-:Y:S01]  /*95e0*/  FFMA.FTZ R18, R29.reuse, R16, -R18 ;  /* 0x000000101d127223 */ /* 0x040fe20000010812 */
[C---:B------:R-:W-:Y:S01]  /*95f0*/  FMUL.FTZ R19, R28.reuse, R5 ;  /* 0x000000051c137220 */ /* 0x040fe20000410000 */
[----:B------:R-:W-:Y:S01]  /*9600*/  FFMA.FTZ R29, R29, R14, R10 ;  /* 0x0000000e1d1d7223 */ /* 0x000fe2000001000a */
        /* <DEDUP_REMOVED lines=12> */
.L_x_5197:
[----:B------:R-:W-:Y:S05]  /*96d0*/  BSYNC.RECONVERGENT B0 ;  /* 0x0000000000007941 */ /* 0x000fea0003800200 */
.L_x_5196:
[----:B-----5:R1:W-:Y:S02]  /*96e0*/  STS.128 [R2+0x800], R16 ;  /* 0x0008001002007388 */ /* 0x0203e40000000c00 */
.L_x_5195:
[----:B------:R-:W-:Y:S05]  /*96f0*/  BSYNC.RECONVERGENT B1 ;  /* 0x0000000000017941 */ /* 0x000fea0003800200 */
.L_x_5194:
        /* <DEDUP_REMOVED lines=29> */
[----:B------:R-:W-:-:S02]  /*98d0*/  LOP3.LUT R14, R5, 0xffff0000, RZ, 0xc0, !PT ;  /* 0xffff0000050e7812 */ /* 0x000fc400078ec0ff */
        /* <DEDUP_REMOVED lines=9> */
[----:B------:R-:W-:Y:S02]  /*9970*/  IMAD.U32 R4, R4, 0x10000, RZ ;  /* 0x0001000004047824 */ /* 0x000fe400078e00ff */
        /* <DEDUP_REMOVED lines=14> */
[----:B------:R-:W-:Y:S01]  /*9a60*/  F2FP.BF16.F32.PACK_AB R18, R14, R17 ;  /* 0x000000110e12723e */ /* 0x000fe200000010ff */
[----:B------:R-:W-:Y:S01]  /*9a70*/  IMAD.MOV.U32 R17, RZ, RZ, R0 ;  /* 0x000000ffff117224 */ /* 0x000fe200078e0000 */
[----:B------:R-:W-:Y:S02]  /*9a80*/  MOV R19, R25 ;  /* 0x0000001900137202 */ /* 0x000fe40000000f00 */
.L_x_5199:
[----:B------:R-:W-:Y:S05]  /*9a90*/  BSYNC.RECONVERGENT B0 ;  /* 0x0000000000007941 */ /* 0x000fea0003800200 */
.L_x_5198:
[----:B-----5:R3:W-:Y:S02]  /*9aa0*/  STS.128 [R2+0x2800], R16 ;  /* 0x0028001002007388 */ /* 0x0207e40000000c00 */
.L_x_5193:
[----:B------:R-:W-:Y:S05]  /*9ab0*/  BSYNC.RECONVERGENT B2 ;  /* 0x0000000000027941 */ /* 0x000fea0003800200 */
.L_x_5192:
[----:B------:R-:W-:Y:S01]  /*9ac0*/  IADD3 R36, PT, PT, R112, 0x20, RZ ;  /* 0x0000002070247810 */ /* 0x000fe20007ffe0ff */
[----:B------:R-:W-:Y:S03]  /*9ad0*/  BSSY.RECONVERGENT B2, `(.L_x_5200) ;  /* 0x000007e000027945 */ /* 0x000fe60003800200 */
[----:B------:R-:W-:-:S13]  /*9ae0*/  ISETP.GE.AND P0, PT, R36, R21, PT ;  /* 0x000000152400720c */ /* 0x000fda0003f06270 */
[----:B------:R-:W-:Y:S05]  /*9af0*/  @P0 BRA `(.L_x_5201) ;  /* 0x0000000400ec0947 */ /* 0x000fea0003800000 */
[----:B------:R-:W5:Y:S01]  /*9b00*/  LDC R15, c[0x0][0x440] ;  /* 0x00011000ff0f7b82 */ /* 0x000f620000000800 */
[C---:B-1-3--:R-:W-:Y:S01]  /*9b10*/  LEA R30, P1, R8.reuse, R34, 0x6 ;  /* 0x00000022081e7211 */ /* 0x04afe200078230ff */
[----:B------:R-:W-:Y:S01]  /*9b20*/  BSSY.RECONVERGENT B1, `(.L_x_5202) ;  /* 0x000003d000017945 */ /* 0x000fe20003800200 */
[----:B------:R-:W-:Y:S02]  /*9b30*/  IMAD.SHL.U32 R11, R99, 0x20, RZ ;  /* 0x00000020630b7824 */ /* 0x000fe400078e00ff */
[----:B------:R-:W-:Y:S02]  /*9b40*/  LEA.HI.X R31, R8, R35, R9, 0x6, P1 ;  /* 0x00000023081f7211 */ /* 0x000fe400008f3409 */
[----:B-----5:R-:W-:-:S13]  /*9b50*/  ISETP.GE.AND P0, PT, R12, R15, PT ;  /* 0x0000000f0c00720c */ /* 0x020fda0003f06270 */
        /* <DEDUP_REMOVED lines=32> */
[-C--:B------:R-:W-:Y:S02]  /*9d60*/  FMUL.FTZ R29, R24, R16.reuse ;  /* 0x00000010181d7220 */ /* 0x080fe40000410000 */
[C---:B------:R-:W-:Y:S01]  /*9d70*/  FFMA.FTZ R17, R10.reuse, R25, -R17 ;  /* 0x000000190a117223 */ /* 0x040fe20000010811 */
[----:B------:R-:W-:Y:S01]  /*9d80*/  FFMA.FTZ R0, R10, R19, R0 ;  /* 0x000000130a007223 */ /* 0x000fe20000010000 */
[-C--:B------:R-:W-:Y:S01]  /*9d90*/  FMUL.FTZ R19, R24, R23.reuse ;  /* 0x0000001718137220 */ /* 0x080fe20000410000 */
[----:B------:R-:W-:Y:S01]  /*9da0*/  FFMA.FTZ R29, R26, R23, -R29 ;  /* 0x000000171a1d7223 */ /* 0x000fe2000001081d */
[----:B------:R-:W-:Y:S01]  /*9db0*/  IMAD.U32 R23, R4, 0x10000, RZ ;  /* 0x0001000004177824 */ /* 0x000fe200078e00ff */
[----:B------:R-:W-:Y:S01]  /*9dc0*/  SHF.L.U32 R25, R6, 0x10, RZ ;  /* 0x0000001006197819 */ /* 0x000fe200000006ff */
[----:B------:R-:W-:Y:S01]  /*9dd0*/  IMAD.U32 R5, R5, 0x10000, RZ ;  /* 0x0001000005057824 */ /* 0x000fe200078e00ff */
[----:B------:R-:W-:Y:S01]  /*9de0*/  SHF.L.U32 R7, R7, 0x10, RZ ;  /* 0x0000001007077819 */ /* 0x000fe200000006ff */
        /* <DEDUP_REMOVED lines=14> */
.L_x_5205:
[----:B------:R-:W-:Y:S05]  /*9ed0*/  BSYNC.RECONVERGENT B0 ;  /* 0x0000000000007941 */ /* 0x000fea0003800200 */
.L_x_5204:
[----:B-----5:R1:W-:Y:S02]  /*9ee0*/  STS.128 [R2+0x1000], R16 ;  /* 0x0010001002007388 */ /* 0x0203e40000000c00 */
.L_x_5203:
[----:B------:R-:W-:Y:S05]  /*9ef0*/  BSYNC.RECONVERGENT B1 ;  /* 0x0000000000017941 */ /* 0x000fea0003800200 */
.L_x_5202:
        /* <DEDUP_REMOVED lines=57> */
.L_x_5207:
[----:B------:R-:W-:Y:S05]  /*a290*/  BSYNC.RECONVERGENT B0 ;  /* 0x0000000000007941 */ /* 0x000fea0003800200 */
.L_x_5206:
[----:B-----5:R1:W-:Y:S02]  /*a2a0*/  STS.128 [R2+0x3000], R16 ;  /* 0x0030001002007388 */ /* 0x0203e40000000c00 */
.L_x_5201:
[----:B------:R-:W-:Y:S05]  /*a2b0*/  BSYNC.RECONVERGENT B2 ;  /* 0x0000000000027941 */ /* 0x000fea0003800200 */
.L_x_5200:
[----:B------:R-:W-:-:S04]  /*a2c0*/  IADD3 R38, PT, PT, R112, 0x30, RZ ;  /* 0x0000003070267810 */ /* 0x000fc80007ffe0ff */
[----:B------:R-:W-:-:S13]  /*a2d0*/  ISETP.GE.AND P0, PT, R38, R21, PT ;  /* 0x000000152600720c */ /* 0x000fda0003f06270 */
[----:B------:R-:W-:Y:S05]  /*a2e0*/  @P0 BRA `(.L_x_5182) ;  /* 0x0000003400c40947 */ /* 0x000fea0003800000 */
[----:B------:R-:W5:Y:S01]  /*a2f0*/  LDC R15, c[0x0][0x440] ;  /* 0x00011000ff0f7b82 */ /* 0x000f620000000800 */
[----:B------:R-:W-:Y:S01]  /*a300*/  IMAD R9, R9, 0x60, RZ ;  /* 0x0000006009097824 */ /* 0x000fe200078e02ff */
[----:B------:R-:W-:Y:S01]  /*a310*/  BSSY.RECONVERGENT B1, `(.L_x_5208) ;  /* 0x000003d000017945 */ /* 0x000fe20003800200 */
[----:B------:R-:W-:-:S04]  /*a320*/  IMAD.WIDE.U32 R26, R8, 0x60, R34 ;  /* 0x00000060081a7825 */ /* 0x000fc800078e0022 */
[----:B------:R-:W-:Y:S01]  /*a330*/  IMAD R99, R99, 0x30, RZ ;  /* 0x0000003063637824 */ /* 0x000fe200078e02ff */
[----:B------:R-:W-:Y:S02]  /*a340*/  IADD3 R27, PT, PT, R27, R9, RZ ;  /* 0x000000091b1b7210 */ /* 0x000fe40007ffe0ff */
[----:B-----5:R-:W-:-:S13]  /*a350*/  ISETP.GE.AND P0, PT, R12, R15, PT ;  /* 0x0000000f0c00720c */ /* 0x020fda0003f06270 */
[----:B------:R1:W-:Y:S01]  /*a360*/  @P0 STS.128 [R2+0x1800], RZ ;  /* 0x001800ff02000388 */ /* 0x0003e20000000c00 */
[----:B------:R-:W-:Y:S05]  /*a370*/  @P0 BRA `(.L_x_5209) ;  /* 0x0000000000d80947 */ /* 0x000fea0003800000 */
[----:B------:R1:W5:Y:S01]  /*a380*/  LDG.E.128 R8, desc[UR6][R26.64] ;  /* 0x000000061a087981 */ /* 0x000362000c1e1d00 */
        /* <DEDUP_REMOVED lines=21> */
[C---:B-1----:R-:W-:Y:S02]  /*a4e0*/  SHF.L.U32 R18, R10.reuse, 0x10, RZ ;  /* 0x000000100a127819 */ /* 0x042fe400000006ff */
        /* <DEDUP_REMOVED lines=29> */
.L_x_5211:
[----:B------:R-:W-:Y:S05]  /*a6c0*/  BSYNC.RECONVERGENT B0 ;  /* 0x0000000000007941 */ /* 0x000fea0003800200 */
.L_x_5210:
[----:B-----5:R1:W-:Y:S02]  /*a6d0*/  STS.128 [R2+0x1800], R8 ;  /* 0x0018000802007388 */ /* 0x0203e40000000c00 */
.L_x_5209:
[----:B------:R-:W-:Y:S05]  /*a6e0*/  BSYNC.RECONVERGENT B1 ;  /* 0x0000000000017941 */ /* 0x000fea0003800200 */
.L_x_5208:
[----:B------:R-:W-:-:S13]  /*a6f0*/  ISETP.GE.AND P0, PT, R100, R15, PT ;  /* 0x0000000f6400720c */ /* 0x000fda0003f06270 */
[----:B------:R1:W-:Y:S01]  /*a700*/  @P0 STS.128 [R2+0x3800], RZ ;  /* 0x003800ff02000388 */ /* 0x0003e20000000c00 */
[----:B------:R-:W-:Y:S05]  /*a710*/  @P0 BRA `(.L_x_5182) ;  /* 0x0000003000b80947 */ /* 0x000fea0003800000 */
[----:B-1----:R1:W5:Y:S01]  /*a720*/  LDG.E.128 R8, desc[UR6][R26.64+0x80] ;  /* 0x000080061a087981 */ /* 0x002362000c1e1d00 */
[----:B------:R-:W-:Y:S01]  /*a730*/  ISETP.GE.AND P0, PT, R100, R3, PT ;  /* 0x000000036400720c */ /* 0x000fe20003f06270 */
[----:B------:R-:W-:-:S12]  /*a740*/  BSSY.RECONVERGENT B0, `(.L_x_5212) ;  /* 0x0000032000007945 */ /* 0x000fd80003800200 */
[----:B------:R-:W-:Y:S05]  /*a750*/  @P0 BRA `(.L_x_5213) ;  /* 0x0000000000c00947 */ /* 0x000fea0003800000 */
[----:B------:R-:W2:Y:S01]  /*a760*/  LDCU.64 UR10, c[0x0][0x4c8] ;  /* 0x00009900ff0a77ac */ /* 0x000ea20008000a00 */
[C---:B------:R-:W-:Y:S01]  /*a770*/  IADD3 R20, P0, PT, R99.reuse, R20, RZ ;  /* 0x0000001463147210 */ /* 0x040fe20007f1e0ff */
        /* <DEDUP_REMOVED lines=46> */
.L_x_5213:
[----:B------:R-:W-:Y:S05]  /*aa60*/  BSYNC.RECONVERGENT B0 ;  /* 0x0000000000007941 */ /* 0x000fea0003800200 */
.L_x_5212:
[----:B-----5:R1:W-:Y:S01]  /*aa70*/  STS.128 [R2+0x3800], R8 ;  /* 0x0038000802007388 */ /* 0x0203e20000000c00 */
[----:B------:R-:W-:Y:S05]  /*aa80*/  BRA `(.L_x_5182) ;  /* 0x0000002c00dc7947 */ /* 0x000fea0003800000 */
.L_x_5183:
        /* <DEDUP_REMOVED lines=101> */
.L_x_5218:
[----:B------:R-:W-:Y:S05]  /*b0e0*/  BSYNC.RECONVERGENT B0 ;  /* 0x0000000000007941 */ /* 0x000fea0003800200 */
.L_x_5217:
[----:B------:R-:W-:Y:S05]  /*b0f0*/  BSYNC.RECONVERGENT B1 ;  /* 0x0000000000017941 */ /* 0x000fea0003800200 */
.L_x_5216:
        /* <DEDUP_REMOVED lines=88> */
.L_x_5220:
[----:B------:R-:W-:Y:S05]  /*b680*/  BSYNC.RECONVERGENT B0 ;  /* 0x0000000000007941 */ /* 0x000fea0003800200 */
.L_x_5219:
[----:B-----5:R3:W-:Y:S02]  /*b690*/  STS.128 [R2+0x2000], R24 ;  /* 0x0020001802007388 */ /* 0x0207e40000000c00 */
.L_x_5215:
[----:B------:R-:W-:Y:S05]  /*b6a0*/  BSYNC.RECONVERGENT B2 ;  /* 0x0000000000027941 */ /* 0x000fea0003800200 */
.L_x_5214:
        /* <DEDUP_REMOVED lines=78> */
[C---:B------:R-:W-:Y:S01]  /*bb90*/  SHF.L.U32 R17, R19.reuse, 0x10, RZ ;  /* 0x0000001013117819 */ /* 0x040fe200000006ff */
        /* <DEDUP_REMOVED lines=17> */
.L_x_5226:
[----:B------:R-:W-:Y:S05]  /*bcb0*/  BSYNC.RECONVERGENT B0 ;  /* 0x0000000000007941 */ /* 0x000fea0003800200 */
.L_x_5225:
[----:B-----5:R3:W-:Y:S02]  /*bcc0*/  STS.128 [R2+0x800], R24 ;  /* 0x0008001802007388 */ /* 0x0207e40000000c00 */
.L_x_5224:
[----:B------:R-:W-:Y:S05]  /*bcd0*/  BSYNC.RECONVERGENT B1 ;  /* 0x0000000000017941 */ /* 0x000fea0003800200 */
.L_x_5223:
        /* <DEDUP_REMOVED lines=35> */
[C---:B------:R-:W-:Y:S01]  /*bf10*/  IMAD.U32 R7, R17.reuse, 0x10000, RZ ;  /* 0x0001000011077824 */ /* 0x040fe200078e00ff */
[----:B------:R-:W-:Y:S01]  /*bf20*/  LOP3.LUT R40, R17, 0xffff0000, RZ, 0xc0, !PT ;  /* 0xffff000011287812 */ /* 0x000fe200078ec0ff */
[----:B------:R-:W-:Y:S01]  /*bf30*/  IMAD.U32 R39, R18, 0x10000, RZ ;  /* 0x0001000012277824 */ /* 0x000fe200078e00ff */
[----:B------:R-:W-:Y:S01]  /*bf40*/  LOP3.LUT R16, R16, 0xffff0000, RZ, 0xc0, !PT ;  /* 0xffff000010107812 */ /* 0x000fe200078ec0ff */
[----:B----4-:R-:W-:Y:S01]  /*bf50*/  IMAD.U32 R42, R24, 0x10000, RZ ;  /* 0x00010000182a7824 */ /* 0x010fe200078e00ff */
        /* <DEDUP_REMOVED lines=10> */
[C---:B--2---:R-:W-:Y:S01]  /*c000*/  SHF.L.U32 R44, R26.reuse, 0x10, RZ ;  /* 0x000000101a2c7819 */ /* 0x044fe200000006ff */
        /* <DEDUP_REMOVED lines=12> */
[C---:B------:R-:W-:Y:S01]  /*c0d0*/  SHF.L.U32 R16, R21.reuse, 0x10, RZ ;  /* 0x0000001015107819 */ /* 0x040fe200000006ff */
        /* <DEDUP_REMOVED lines=22> */
.L_x_5228:
[----:B------:R-:W-:Y:S05]  /*c240*/  BSYNC.RECONVERGENT B0 ;  /* 0x0000000000007941 */ /* 0x000fea0003800200 */
.L_x_5227:
[----:B-----5:R1:W-:Y:S02]  /*c250*/  STS.128 [R2+0x2800], R4 ;  /* 0x0028000402007388 */ /* 0x0203e40000000c00 */
.L_x_5222:
[----:B------:R-:W-:Y:S05]  /*c260*/  BSYNC.RECONVERGENT B2 ;  /* 0x0000000000027941 */ /* 0x000fea0003800200 */
.L_x_5221:
        /* <DEDUP_REMOVED lines=96> */
.L_x_5234:
[----:B------:R-:W-:Y:S05]  /*c870*/  BSYNC.RECONVERGENT B0 ;  /* 0x0000000000007941 */ /* 0x000fea0003800200 */
.L_x_5233:
[----:B-----5:R3:W-:Y:S02]  /*c880*/  STS.128 [R2+0x1000], R24 ;  /* 0x0010001802007388 */ /* 0x0207e40000000c00 */
.L_x_5232:
[----:B------:R-:W-:Y:S05]  /*c890*/  BSYNC.RECONVERGENT B1 ;  /* 0x0000000000017941 */ /* 0x000fea0003800200 */
.L_x_5231:
        /* <DEDUP_REMOVED lines=86> */
.L_x_5236:
[----:B------:R-:W-:Y:S05]  /*ce00*/  BSYNC.RECONVERGENT B0 ;  /* 0x0000000000007941 */ /* 0x000fea0003800200 */
.L_x_5235:
[----:B-----5:R3:W-:Y:S02]  /*ce10*/  STS.128 [R2+0x3000], R24 ;  /* 0x0030001802007388 */ /* 0x0207e40000000c00 */
.L_x_5230:
[----:B------:R-:W-:Y:S05]  /*ce20*/  BSYNC.RECONVERGENT B2 ;  /* 0x0000000000027941 */ /* 0x000fea0003800200 */
.L_x_5229:
        /* <DEDUP_REMOVED lines=97> */
.L_x_5240:
[----:B------:R-:W-:Y:S05]  /*d440*/  BSYNC.RECONVERGENT B0 ;  /* 0x0000000000007941 */ /* 0x000fea0003800200 */
.L_x_5239:
[----:B-----5:R3:W-:Y:S02]  /*d450*/  STS.128 [R2+0x1800], R24 ;  /* 0x0018001802007388 */ /* 0x0207e40000000c00 */
.L_x_5238:
[----:B------:R-:W-:Y:S05]  /*d460*/  BSYNC.RECONVERGENT B1 ;  /* 0x0000000000017941 */ /* 0x000fea0003800200 */
.L_x_5237:
        /* <DEDUP_REMOVED lines=16> */
[----:B------:R-:W-:Y:S01]  /*d570*/  IMAD.WIDE R20, R33, 0x2, R42 ;  /* 0x0000000221147825 */ /* 0x000fe200078e022a */
        /* <DEDUP_REMOVED lines=41> */
[----:B------:R-:W-:Y:S01]  /*d810*/  @!P0 FADD.FTZ R34, -R34, -RZ ;  /* 0x800000ff22228221 */ /* 0x000fe20000010100 */
[----:B------:R-:W-:Y:S01]  /*d820*/  FMUL.FTZ R10, R21, R10 ;  /* 0x0000000a150a7220 */ /* 0x000fe20000410000 */
[----:B------:R-:W-:Y:S01]  /*d830*/  FMUL.FTZ R25, R25, R22 ;  /* 0x0000001619197220 */ /* 0x000fe20000410000 */
[----:B------:R-:W-:Y:S01]  /*d840*/  @!P0 FADD.FTZ R30, -R30, -RZ ;  /* 0x800000ff1e1e8221 */ /* 0x000fe20000010100 */
[----:B---3--:R-:W-:Y:S01]  /*d850*/  SHF.L.U32 R11, R16, 0x10, RZ ;  /* 0x00000010100b7819 */ /* 0x008fe200000006ff */
        /* <DEDUP_REMOVED lines=8> */
[C---:B------:R-:W-:Y:S01]  /*d8e0*/  IMAD.U32 R16, R19.reuse, 0x10000, RZ ;  /* 0x0001000013107824 */ /* 0x040fe200078e00ff */
        /* <DEDUP_REMOVED lines=15> */
.L_x_5242:
[----:B------:R-:W-:Y:S05]  /*d9e0*/  BSYNC.RECONVERGENT B0 ;  /* 0x0000000000007941 */ /* 0x000fea0003800200 */
.L_x_5241:
[----:B-----5:R2:W-:Y:S02]  /*d9f0*/  STS.128 [R2+0x3800], R4 ;  /* 0x0038000402007388 */ /* 0x0205e40000000c00 */
.L_x_5182:
[----:B------:R-:W-:Y:S05]  /*da00*/  BSYNC.RECONVERGENT B3 ;  /* 0x0000000000037941 */ /* 0x000fea0003800200 */
.L_x_5174:
[----:B------:R-:W3:Y:S01]  /*da10*/  LDC.64 R132, c[0x0][0x3b8] ;  /* 0x0000ee00ff847b82 */ /* 0x000ee20000000a00 */
[----:B------:R-:W-:Y:S01]  /*da20*/  IMAD.IADD R3, R51, 0x1, -R50 ;  /* 0x0000000133037824 */ /* 0x000fe200078e0a32 */
[C---:B-12---:R-:W-:Y:S01]  /*da30*/  SHF.L.U64.HI R6, R79.reuse, 0x1, R78 ;  /* 0x000000014f067819 */ /* 0x046fe2000001024e */
[----:B------:R-:W-:Y:S01]  /*da40*/  IMAD.SHL.U32 R7, R79, 0x2, RZ ;  /* 0x000000024f077824 */ /* 0x000fe200078e00ff */
[----:B------:R-:W-:Y:S02]  /*da50*/  BSSY.RECONVERGENT B0, `(.L_x_5243) ;  /* 0x0000017000007945 */ /* 0x000fe40003800200 */
[-C--:B------:R-:W-:Y:S02]  /*da60*/  ISETP.GE.AND P5, PT, R112, R3.reuse, PT ;  /* 0x000000037000720c */ /* 0x080fe40003fa6270 */
[----:B------:R-:W-:Y:S02]  /*da70*/  IADD3 R8, P0, PT, R7, R148, RZ ;  /* 0x0000009407087210 */ /* 0x000fe40007f1e0ff */
        /* <DEDUP_REMOVED lines=20> */
.L_x_5244:
[----:B------:R-:W-:Y:S05]  /*dbc0*/  BSYNC.RECONVERGENT B0 ;  /* 0x0000000000007941 */ /* 0x000fea0003800200 */
.L_x_5243:
[----:B------:R-:W-:Y:S04]  /*dbd0*/  BSSY.RECONVERGENT B0, `(.L_x_5245) ;  /* 0x0000011000007945 */ /* 0x000fe80003800200 */
[----:B------:R-:W-:Y:S05]  /*dbe0*/  @P4 BRA `(.L_x_5246) ;  /* 0x00000000003c4947 */ /* 0x000fea0003800000 */
[----:B------:R-:W2:Y:S02]  /*dbf0*/  LDCU UR4, c[0x0][0x440] ;  /* 0x00008800ff0477ac */ /* 0x000ea40008000800 */
[----:B--2---:R-:W-:Y:S02]  /*dc00*/  ISETP.GE.AND P0, PT, R100, UR4, PT ;  /* 0x0000000464007c0c */ /* 0x004fe4000bf06270 */
[----:B------:R-:W-:-:S11]  /*dc10*/  ISETP.GE.AND P1, PT, R12, UR4, PT ;  /* 0x000000040c007c0c */ /* 0x000fd6000bf26270 */
[----:B-1-3--:R-:W-:Y:S02]  /*dc20*/  @!P0 IMAD.MOV.U32 R4, RZ, RZ, R8 ;  /* 0x000000ffff048224 */ /* 0x00afe400078e0008 */
        /* <DEDUP_REMOVED lines=11> */
.L_x_5246:
[----:B------:R-:W-:Y:S05]  /*dce0*/  BSYNC.RECONVERGENT B0 ;  /* 0x0000000000007941 */ /* 0x000fea0003800200 */
.L_x_5245:
[----:B------:R-:W-:Y:S04]  /*dcf0*/  BSSY.RECONVERGENT B0, `(.L_x_5247) ;  /* 0x0000013000007945 */ /* 0x000fe80003800200 */
[----:B------:R-:W-:Y:S05]  /*dd00*/  @P3 BRA `(.L_x_5248) ;  /* 0x0000000000443947 */ /* 0x000fea0003800000 */
[----:B------:R-:W5:Y:S01]  /*dd10*/  LDCU UR4, c[0x0][0x440] ;  /* 0x00008800ff0477ac */ /* 0x000f620008000800 */
[----:B-123--:R-:W-:-:S04]  /*dd20*/  IMAD.WIDE.U32 R4, R132, 0x20, RZ ;  /* 0x0000002084047825 */ /* 0x00efc800078e00ff */
        /* <DEDUP_REMOVED lines=15> */
.L_x_5248:
[----:B------:R-:W-:Y:S05]  /*de20*/  BSYNC.RECONVERGENT B0 ;  /* 0x0000000000007941 */ /* 0x000fea0003800200 */
.L_x_5247:
        /* <DEDUP_REMOVED lines=17> */
.L_x_5250:
[----:B------:R-:W-:Y:S05]  /*df40*/  BSYNC.RECONVERGENT B0 ;  /* 0x0000000000007941 */ /* 0x000fea0003800200 */
.L_x_5249:
[----:B------:R-:W0:Y:S01]  /*df50*/  LDGDEPBAR ;  /* 0x00000000000079af */ /* 0x000e220000000000 */
[----:B------:R-:W5:Y:S01]  /*df60*/  LDCU UR4, c[0x0][0x508] ;  /* 0x0000a100ff0477ac */ /* 0x000f620008000800 */
[----:B-123--:R-:W-:Y:S01]  /*df70*/  LOP3.LUT R5, R106, 0x1f0, RZ, 0xc0, !PT ;  /* 0x000001f06a057812 */ /* 0x00efe200078ec0ff */
[C---:B------:R-:W-:Y:S01]  /*df80*/  IMAD.SHL.U32 R15, R56.reuse, 0x40, RZ ;  /* 0x00000040380f7824 */ /* 0x040fe200078e00ff */
[----:B------:R-:W-:Y:S01]  /*df90*/  SHF.R.U32.HI R0, RZ, 0x2, R56 ;  /* 0x00000002ff007819 */ /* 0x000fe20000011638 */
[----:B------:R-:W-:Y:S01]  /*dfa0*/  BSSY.RECONVERGENT B0, `(.L_x_5251) ;  /* 0x000001d000007945 */ /* 0x000fe20003800200 */
[----:B------:R-:W-:Y:S01]  /*dfb0*/  IADD3 R14, PT, PT, R5, 0x1, R152 ;  /* 0x00000001050e7810 */ /* 0x000fe20007ffe098 */
[----:B------:R-:W-:Y:S01]  /*dfc0*/  IMAD.SHL.U32 R5, R56, 0x20, RZ ;  /* 0x0000002038057824 */ /* 0x000fe200078e00ff */
        /* <DEDUP_REMOVED lines=24> */
.L_x_5252:
[----:B------:R2:W-:Y:S04]  /*e150*/  STS.128 [R2+0x8000], RZ ;  /* 0x008000ff02007388 */ /* 0x0005e80000000c00 */
[----:B------:R2:W-:Y:S02]  /*e160*/  STS.128 [R2+0xa000], RZ ;  /* 0x00a000ff02007388 */ /* 0x0005e40000000c00 */
.L_x_5253:
[----:B------:R-:W-:Y:S05]  /*e170*/  BSYNC.RECONVERGENT B0 ;  /* 0x0000000000007941 */ /* 0x000fea0003800200 */
.L_x_5251:
[-C--:B------:R-:W-:Y:S01]  /*e180*/  ISETP.GE.AND P1, PT, R32, R3.reuse, PT ;  /* 0x000000032000720c */ /* 0x080fe20003f26270 */
[----:B------:R-:W3:Y:S01]  /*e190*/  LDC.64 R24, c[0x0][0x3c0] ;  /* 0x0000f000ff187b82 */ /* 0x000ee20000000a00 */
[----:B------:R-:W-:Y:S01]  /*e1a0*/  IMAD.SHL.U32 R59, R59, 0x400, RZ ;  /* 0x000004003b3b7824 */ /* 0x000fe200078e00ff */
[----:B------:R-:W-:Y:S01]  /*e1b0*/  LOP3.LUT R0, R103, 0x8, R56, 0x78, !PT ;  /* 0x0000000867007812 */ /* 0x000fe200078e7838 */
[----:B------:R-:W-:Y:S01]  /*e1c0*/  IMAD.IADD R142, R101, 0x1, R142 ;  /* 0x00000001658e7824 */ /* 0x000fe200078e028e */
[----:B-1----:R-:W-:Y:S01]  /*e1d0*/  LEA R8, P0, R57, R150, 0x1 ;  /* 0x0000009639087211 */ /* 0x002fe200078008ff */
[----:B------:R-:W-:Y:S01]  /*e1e0*/  BSSY.RECONVERGENT B0, `(.L_x_5254) ;  /* 0x0000017000007945 */ /* 0x000fe20003800200 */
[----:B------:R-:W-:Y:S02]  /*e1f0*/  LOP3.LUT R59, R59, 0x400, RZ, 0xc0, !PT ;  /* 0x000004003b3b7812 */ /* 0x000fe400078ec0ff */
[-C--:B------:R-:W-:Y:S02]  /*e200*/  ISETP.GE.AND P2, PT, R36, R3.reuse, PT ;  /* 0x000000032400720c */ /* 0x080fe40003f46270 */
[----:B------:R-:W-:Y:S01]  /*e210*/  ISETP.GE.AND P3, PT, R38, R3, PT ;  /* 0x000000032600720c */ /* 0x000fe20003f66270 */
[----:B------:R-:W-:Y:S01]  /*e220*/  IMAD R0, R0, 0x2, R59 ;  /* 0x0000000200007824 */ /* 0x000fe200078e023b */
[----:B------:R1:W-:Y:S01]  /*e230*/  @P1 STS.128 [R2+0x8800], RZ ;  /* 0x008800ff02001388 */ /* 0x0003e20000000c00 */
[----:B------:R-:W-:-:S02]  /*e240*/  LEA.HI.X R9, R57, R151, R58, 0x1, P0 ;  /* 0x0000009739097211 */ /* 0x000fc400000f0c3a */
[----:B------:R-:W-:Y:S01]  /*e250*/  LEA R142, R142, UR5, 0x1 ;  /* 0x000000058e8e7c11 */ /* 0x000fe2000f8e08ff */
[----:B------:R1:W-:Y:S01]  /*e260*/  @P1 STS.128 [R2+0xa800], RZ ;  /* 0x00a800ff02001388 */ /* 0x0003e20000000c00 */
[----:B------:R-:W-:Y:S06]  /*e270*/  @P1 BRA `(.L_x_5255) ;  /* 0x0000000000341947 */ /* 0x000fec0003800000 */
        /* <DEDUP_REMOVED lines=13> */
.L_x_5255:
[----:B------:R-:W-:Y:S05]  /*e350*/  BSYNC.RECONVERGENT B0 ;  /* 0x0000000000007941 */ /* 0x000fea0003800200 */
.L_x_5254:
[----:B------:R1:W-:Y:S01]  /*e360*/  @P2 STS.128 [R2+0x9000], RZ ;  /* 0x009000ff02002388 */ /* 0x0003e20000000c00 */
[----:B------:R-:W-:Y:S03]  /*e370*/  BSSY.RECONVERGENT B0, `(.L_x_5256) ;  /* 0x0000014000007945 */ /* 0x000fe60003800200 */
[----:B------:R1:W-:Y:S01]  /*e380*/  @P2 STS.128 [R2+0xb000], RZ ;  /* 0x00b000ff02002388 */ /* 0x0003e20000000c00 */
[----:B------:R-:W-:Y:S05]  /*e390*/  @P2 BRA `(.L_x_5257) ;  /* 0x0000000000442947 */ /* 0x000fea0003800000 */
[----:B------:R-:W5:Y:S01]  /*e3a0*/  LDCU UR4, c[0x0][0x440] ;  /* 0x00008800ff0477ac */ /* 0x000f620008000800 */
[----:B---3--:R-:W-:-:S04]  /*e3b0*/  IMAD.WIDE.U32 R10, R24, 0x20, RZ ;  /* 0x00000020180a7825 */ /* 0x008fc800078e00ff */
        /* <DEDUP_REMOVED lines=15> */
.L_x_5257:
[----:B------:R-:W-:Y:S05]  /*e4b0*/  BSYNC.RECONVERGENT B0 ;  /* 0x0000000000007941 */ /* 0x000fea0003800200 */
.L_x_5256:
        /* <DEDUP_REMOVED lines=19> */
.L_x_5259:
[----:B------:R-:W-:Y:S05]  /*e5f0*/  BSYNC.RECONVERGENT B0 ;  /* 0x0000000000007941 */ /* 0x000fea0003800200 */
.L_x_5258:
[----:B------:R-:W-:Y:S01]  /*e600*/  LDSM.16.M88.4 R28, [R142] ;  /* 0x000000008e1c783b */ /* 0x000fe20000000200 */
[----:B------:R-:W-:Y:S01]  /*e610*/  R2P PR, R56, 0x6 ;  /* 0x0000000638007804 */ /* 0x000fe20000000000 */
[----:B------:R-:W-:Y:S01]  /*e620*/  IMAD.MOV.U32 R5, RZ, RZ, 0x20 ;  /* 0x00000020ff057424 */ /* 0x000fe200078e00ff */
[----:B------:R-:W-:Y:S01]  /*e630*/  ISETP.GT.AND P0, PT, R104, R147, PT ;  /* 0x000000936800720c */ /* 0x000fe20003f04270 */
[----:B------:R-:W5:Y:S01]  /*e640*/  LDSM.16.M88.4 R60, [R0+UR5+0x4000] ;  /* 0x00400005003c783b */ /* 0x000f620008000200 */
[----:B------:R-:W-:Y:S01]  /*e650*/  VIADD R141, R0, UR5 ;  /* 0x00000005008d7c36 */ /* 0x000fe20008000000 */
[----:B------:R-:W-:Y:S01]  /*e660*/  VIADDMNMX R134, R14, 0x8, R51, PT ;  /* 0x000000080e867846 */ /* 0x000fe20003800133 */
[----:B------:R-:W-:Y:S01]  /*e670*/  IMAD.MOV.U32 R3, RZ, RZ, 0x40 ;  /* 0x00000040ff037424 */ /* 0x000fe200078e00ff */
[----:B------:R-:W2:Y:S01]  /*e680*/  LDSM.16.M88.4 R52, [R0+UR5+0x4800] ;  /* 0x004800050034783b */ /* 0x000ea20008000200 */
[----:B------:R-:W-:-:S03]  /*e690*/  SEL R5, R5, 0xffffffe0, !P1 ;  /* 0xffffffe005057807 */ /* 0x000fc60004800000 */
[----:B------:R-:W4:Y:S01]  /*e6a0*/  LDSM.16.M88.4 R40, [R0+UR5+0x5000] ;  /* 0x005000050028783b */ /* 0x000f220008000200 */
[----:B------:R-:W-:Y:S01]  /*e6b0*/  IADD3 R137, PT, PT, R141, R5, RZ ;  /* 0x000000058d897210 */ /* 0x000fe20007ffe0ff */
[C---:B------:R-:W-:Y:S01]  /*e6c0*/  IMAD.IADD R140, R142.reuse, 0x1, R5 ;  /* 0x000000018e8c7824 */ /* 0x040fe200078e0205 */
[----:B------:R-:W-:Y:S01]  /*e6d0*/  SEL R3, R3, 0xffffffc0, !P2 ;  /* 0xffffffc003037807 */ /* 0x000fe20005000000 */
[----:B------:R-:W4:Y:S03]  /*e6e0*/  LDSM.16.M88.4 R20, [R0+UR5+0x5800] ;  /* 0x005800050014783b */ /* 0x000f260008000200 */
[----:B------:R-:W-:Y:S01]  /*e6f0*/  IADD3 R136, PT, PT, R141, R3, RZ ;  /* 0x000000038d887210 */ /* 0x000fe20007ffe0ff */
[----:B------:R-:W-:Y:S01]  /*e700*/  LDSM.16.M88.4 R16, [R140] ;  /* 0x000000008c10783b */ /* 0x000fe20000000200 */
[----:B------:R-:W-:Y:S02]  /*e710*/  IMAD.IADD R139, R142, 0x1, R3 ;  /* 0x000000018e8b7824 */ /* 0x000fe400078e0203 */
[C---:B------:R-:W-:Y:S01]  /*e720*/  IADD3 R103, PT, PT, R5.reuse, R136, RZ ;  /* 0x0000008805677210 */ /* 0x040fe20007ffe0ff */
[----:B------:R-:W4:Y:S01]  /*e730*/  LDSM.16.M88.4 R72, [R137+0x4000] ;  /* 0x004000008948783b */ /* 0x000f220000000200 */
[----:B------:R-:W-:-:S03]  /*e740*/  IMAD.IADD R138, R5, 0x1, R139 ;  /* 0x00000001058a7824 */ /* 0x000fc600078e028b */
[----:B------:R-:W4:Y:S04]  /*e750*/  LDSM.16.M88.4 R68, [R137+0x4800] ;  /* 0x004800008944783b */ /* 0x000f280000000200 */
[----:B-1-3--:R-:W1:Y:S04]  /*e760*/  LDSM.16.M88.4 R8, [R137+0x5000] ;  /* 0x005000008908783b */ /* 0x00ae680000000200 */
        /* <DEDUP_REMOVED lines=25> */
[----:B------:R-:W1:Y:S07]  /*e900*/  LDSM.16.M88.4 R8, [R138] ;  /* 0x000000008a08783b */ /* 0x000e6e0000000200 */
[C---:B--2---:R-:W-:Y:S08]  /*e910*/  HMMA.16816.F32.BF16 R36, R16.reuse, R20, R36 ;  /* 0x000000141024723c */ /* 0x044ff00000041824 */
[----:B------:R-:W-:Y:S01]  /*e920*/  HMMA.16816.F32.BF16 R28, R16, R22, R28 ;  /* 0x00000016101c723c */ /* 0x000fe2000004181c */
[----:B------:R-:W2:Y:S04]  /*e930*/  LDSM.16.M88.4 R20, [R103+0x5000] ;  /* 0x005000006714783b */ /* 0x000ea80000000200 */
[----:B------:R-:W5:Y:S03]  /*e940*/  LDSM.16.M88.4 R16, [R103+0x5800] ;  /* 0x005800006710783b */ /* 0x000f660000000200 */
        /* <DEDUP_REMOVED lines=8> */
[----:B------:R-:W3:Y:S07]  /*e9d0*/  LDSM.16.M88.4 R72, [R0+UR5+0x6800] ;  /* 0x006800050048783b */ /* 0x000eee0008000200 */
[C---:B----4-:R-:W-:Y:S08]  /*e9e0*/  HMMA.16816.F32.BF16 R36, R32.reuse, R68, R36 ;  /* 0x000000442024723c */ /* 0x050ff00000041824 */
[----:B------:R-:W-:Y:S01]  /*e9f0*/  HMMA.16816.F32.BF16 R28, R32, R70, R28 ;  /* 0x00000046201c723c */ /* 0x000fe2000004181c */
[----:B------:R-:W4:Y:S04]  /*ea00*/  LDSM.16.M88.4 R68, [R0+UR5+0x7000] ;  /* 0x007000050044783b */ /* 0x000f280008000200 */
[----:B------:R2:W4:Y:S03]  /*ea10*/  LDSM.16.M88.4 R32, [R0+UR5+0x7800] ;  /* 0x007800050020783b */ /* 0x0005260008000200 */
[C---:B-1----:R-:W-:Y:S08]  /*ea20*/  HMMA.16816.F32.BF16 R64, R8.reuse, R84, R64 ;  /* 0x000000540840723c */ /* 0x042ff00000041840 */
[C---:B------:R-:W-:Y:S01]  /*ea30*/  HMMA.16816.F32.BF16 R60, R8.reuse, R86, R60 ;  /* 0x00000056083c723c */ /* 0x040fe2000004183c */
[----:B------:R-:W-:Y:S07]  /*ea40*/  LDSM.16.M88.4 R84, [R139+0x2000] ;  /* 0x002000008b54783b */ /* 0x000fee0000000200 */
[----:B------:R-:W-:Y:S01]  /*ea50*/  HMMA.16816.F32.BF16 R56, R8, R80, R56 ;  /* 0x000000500838723c */ /* 0x000fe20000041838 */
[----:B--2---:R-:W-:-:S07]  /*ea60*/  VIMNMX R0, PT, PT, R14, R51, PT ;  /* 0x000000330e007248 */ /* 0x004fce0003fe0100 */
[C---:B------:R-:W-:Y:S01]  /*ea70*/  HMMA.16816.F32.BF16 R52, R8.reuse, R82, R52 ;  /* 0x000000520834723c */ /* 0x040fe20000041834 */
[----:B------:R-:W-:Y:S07]  /*ea80*/  LDSM.16.M88.4 R80, [R136+0x6000] ;  /* 0x006000008850783b */ /* 0x000fee0000000200 */
[C---:B------:R-:W-:Y:S08]  /*ea90*/  HMMA.16816.F32.BF16 R44, R8.reuse, R20, R44 ;  /* 0x00000014082c723c */ /* 0x040ff0000004182c */
[C---:B------:R-:W-:Y:S01]  /*eaa0*/  HMMA.16816.F32.BF16 R40, R8.reuse, R22, R40 ;  /* 0x000000160828723c */ /* 0x040fe20000041828 */
[----:B------:R-:W1:Y:S07]  /*eab0*/  LDSM.16.M88.4 R20, [R137+0x6000] ;  /* 0x006000008914783b */ /* 0x000e6e0000000200 */
[C---:B-----5:R-:W-:Y:S08]  /*eac0*/  HMMA.16816.F32.BF16 R36, R8.reuse, R16, R36 ;  /* 0x000000100824723c */ /* 0x060ff00000041824 */
[----:B------:R-:W-:Y:S01]  /*ead0*/  HMMA.16816.F32.BF16 R28, R8, R18, R28 ;  /* 0x00000012081c723c */ /* 0x000fe2000004181c */
[----:B------:R-:W2:Y:S04]  /*eae0*/  LDSM.16.M88.4 R16, [R137+0x6800] ;  /* 0x006800008910783b */ /* 0x000ea80000000200 */
[----:B------:R-:W5:Y:S03]  /*eaf0*/  LDSM.16.M88.4 R8, [R137+0x7000] ;  /* 0x007000008908783b */ /* 0x000f660000000200 */
[C---:B------:R-:W-:Y:S08]  /*eb00*/  HMMA.16816.F32.BF16 R64, R88.reuse, R76, R64 ;  /* 0x0000004c5840723c */ /* 0x040ff00000041840 */
[C---:B------:R-:W-:Y:S01]  /*eb10*/  HMMA.16816.F32.BF16 R60, R88.reuse, R78, R60 ;  /* 0x0000004e583c723c */ /* 0x040fe2000004183c */
[----:B------:R-:W5:Y:S07]  /*eb20*/  LDSM.16.M88.4 R76, [R136+0x6800] ;  /* 0x00680000884c783b */ /* 0x000f6e0000000200 */
        /* <DEDUP_REMOVED lines=16> */
[C---:B-----5:R-:W-:Y:S08]  /*ec30*/  HMMA.16816.F32.BF16 R44, R92.reuse, R8, R44 ;  /* 0x000000085c2c723c */ /* 0x060ff0000004182c */
[----:B------:R-:W-:Y:S01]  /*ec40*/  HMMA.16816.F32.BF16 R40, R92, R10, R40 ;  /* 0x0000000a5c28723c */ /* 0x000fe20000041828 */
[----:B------:R-:W5:Y:S01]  /*ec50*/  LDSM.16.M88.4 R8, [R103+0x7800] ;  /* 0x007800006708783b */ /* 0x000f620000000200 */
[----:B------:R-:W-:-:S06]  /*ec60*/  DEPBAR.LE SB0, 0x0 ;  /* 0x000080000000791a */ /* 0x000fcc0000000000 */
[C---:B------:R-:W-:Y:S08]  /*ec70*/  HMMA.16816.F32.BF16 R36, R92.reuse, R96, R36 ;  /* 0x000000605c24723c */ /* 0x040ff00000041824 */
[----:B------:R-:W-:Y:S08]  /*ec80*/  HMMA.16816.F32.BF16 R88, R92, R98, R88 ;  /* 0x000000625c58723c */ /* 0x000ff00000041858 */
[C---:B------:R-:W-:Y:S08]  /*ec90*/  HMMA.16816.F32.BF16 R64, R84.reuse, R80, R64 ;  /* 0x000000505440723c */ /* 0x040ff00000041840 */
[C---:B------:R-:W-:Y:S08]  /*eca0*/  HMMA.16816.F32.BF16 R60, R84.reuse, R82, R60 ;  /* 0x00000052543c723c */ /* 0x040ff0000004183c */
[C---:B------:R-:W-:Y:S08]  /*ecb0*/  HMMA.16816.F32.BF16 R56, R84.reuse, R76, R56 ;  /* 0x0000004c5438723c */ /* 0x040ff00000041838 */
[C---:B------:R-:W-:Y:S08]  /*ecc0*/  HMMA.16816.F32.BF16 R52, R84.reuse, R78, R52 ;  /* 0x0000004e5434723c */ /* 0x040ff00000041834 */
[C---:B---3--:R-:W-:Y:S08]  /*ecd0*/  HMMA.16816.F32.BF16 R44, R84.reuse, R72, R44 ;  /* 0x00000048542c723c */ /* 0x048ff0000004182c */
        /* <DEDUP_REMOVED lines=9> */
[C---:B-----5:R-:W-:Y:S08]  /*ed70*/  HMMA.16816.F32.BF16 R36, R32.reuse, R8, R36 ;  /* 0x000000082024723c */ /* 0x060ff00000041824 */
        /* <DEDUP_REMOVED lines=14> */
.L_x_5261:
        /* <DEDUP_REMOVED lines=59> */
.L_x_5262:
        /* <DEDUP_REMOVED lines=9> */
[----:B------:R-:W-:Y:S01]  /*f2a0*/  @!PT LDS RZ, [RZ] ;  /* 0x00000000fffff984 */ /* 0x000fe20000000800 */
[----:B------:R-:W-:Y:S01]  /*f2b0*/  @!PT LDS RZ, [RZ] ;  /* 0x00000000fffff984 */ /* 0x000fe20000000800 */
[----:B------:R-:W-:Y:S01]  /*f2c0*/  @!PT LDS RZ, [RZ] ;  /* 0x00000000fffff984 */ /* 0x000fe20000000800 */
[----:B------:R1:W-:Y:S01]  /*f2d0*/  @!P2 LDGSTS.E.BYPASS.LTC128B.128 [R2+0x4000], desc[UR6][R148.64] ;  /* 0x040000009402afae */ /* 0x0003e2000b981a06 */
[----:B------:R-:W-:Y:S02]  /*f2e0*/  IMAD.X R11, R7, 0x1, R13, P3 ;  /* 0x00000001070b7824 */ /* 0x000fe400018e060d */
[----:B------:R-:W-:Y:S01]  /*f2f0*/  @!P1 IMAD.MOV.U32 R6, RZ, RZ, R10 ;  /* 0x000000ffff069224 */ /* 0x000fe200078e000a */
[----:B------:R1:W-:Y:S01]  /*f300*/  @P2 STS.128 [R2+0x4000], RZ ;  /* 0x004000ff02002388 */ /* 0x0003e20000000c00 */
[----:B------:R-:W-:Y:S02]  /*f310*/  IMAD.X R9, R11, 0x1, R7, P0 ;  /* 0x000000010b097824 */ /* 0x000fe400000e0607 */
        /* <DEDUP_REMOVED lines=37> */
.L_x_5260:
[----:B------:R-:W2:Y:S01]  /*f570*/  S2R R160, SR_TID.X ;  /* 0x0000000000a07919 */ /* 0x000ea20000002100 */
[----:B------:R-:W3:Y:S01]  /*f580*/  LDCU UR4, c[0x0][0x45c] ;  /* 0x00008b80ff0477ac */ /* 0x000ee20008000800 */
[C---:B--2---:R-:W-:Y:S02]  /*f590*/  IMAD.SHL.U32 R135, R160.reuse, 0x2, RZ ;  /* 0x00000002a0877824 */ /* 0x044fe400078e00ff */
[----:B------:R-:W-:-:S03]  /*f5a0*/  IMAD.SHL.U32 R159, R160, 0x8, RZ ;  /* 0x00000008a09f7824 */ /* 0x000fc600078e00ff */
[----:B------:R-:W-:Y:S02]  /*f5b0*/  LOP3.LUT R135, R135, 0x6, RZ, 0xc0, !PT ;  /* 0x0000000687877812 */ /* 0x000fe400078ec0ff */
[----:B------:R-:W-:-:S03]  /*f5c0*/  LOP3.LUT R158, R159, 0x38, RZ, 0xc0, !PT ;  /* 0x000000389f9e7812 */ /* 0x000fc600078ec0ff */
[----:B------:R-:W-:Y:S01]  /*f5d0*/  IMAD R19, R104, 0x40, R135 ;  /* 0x0000004068137824 */ /* 0x000fe200078e0287 */
[----:B------:R-:W-:-:S03]  /*f5e0*/  LOP3.LUT R15, R158, 0x1c0, R15, 0xf8, !PT ;  /* 0x000001c09e0f7812 */ /* 0x000fc600078ef80f */
[C---:B-1----:R-:W-:Y:S02]  /*f5f0*/  VIADD R7, R19.reuse, 0x1 ;  /* 0x0000000113077836 */ /* 0x042fe40000000000 */
[C---:B------:R-:W-:Y:S02]  /*f600*/  VIADD R9, R19.reuse, 0x8 ;  /* 0x0000000813097836 */ /* 0x040fe40000000000 */
        /* <DEDUP_REMOVED lines=11> */
[----:B------:R-:W-:-:S02]  /*f6c0*/  ISETP.GE.AND P0, PT, R7, R134, PT ;  /* 0x000000860700720c */ /* 0x000fc40003f06270 */
[-C--:B------:R-:W-:Y:S02]  /*f6d0*/  ISETP.GE.AND P2, PT, R11, R0.reuse, PT ;  /* 0x000000000b00720c */ /* 0x080fe40003f46270 */
[----:B------:R-:W-:Y:S02]  /*f6e0*/  FSEL R6, R62, -INF , !P4 ;  /* 0xff8000003e067808 */ /* 0x000fe40006000000 */
[----:B------:R-:W-:Y:S02]  /*f6f0*/  FSEL R61, R61, -INF , !P3 ;  /* 0xff8000003d3d7808 */ /* 0x000fe40005800000 */
[----:B------:R-:W-:Y:S02]  /*f700*/  FSEL R7, R60, -INF , !P5 ;  /* 0xff8000003c077808 */ /* 0x000fe40006800000 */
[C---:B------:R-:W-:Y:S02]  /*f710*/  ISETP.GE.AND P4, PT, R9.reuse, R0, PT ;  /* 0x000000000900720c */ /* 0x040fe40003f86270 */
[-C--:B------:R-:W-:Y:S01]  /*f720*/  ISETP.GE.AND P3, PT, R9, R134.reuse, PT ;  /* 0x000000860900720c */ /* 0x080fe20003f66270 */
[----:B------:R-:W-:Y:S01]  /*f730*/  VIADD R9, R19, 0x19 ;  /* 0x0000001913097836 */ /* 0x000fe20000000000 */
[----:B------:R-:W-:-:S02]  /*f740*/  ISETP.GE.AND P5, PT, R11, R134, PT ;  /* 0x000000860b00720c */ /* 0x000fc40003fa6270 */
[----:B------:R-:W-:Y:S02]  /*f750*/  FSEL R8, R63, -INF , !P0 ;  /* 0xff8000003f087808 */ /* 0x000fe40004000000 */
[C---:B------:R-:W-:Y:S02]  /*f760*/  ISETP.GE.AND P0, PT, R13.reuse, R0, PT ;  /* 0x000000000d00720c */ /* 0x040fe40003f06270 */
[----:B------:R-:W-:Y:S02]  /*f770*/  FSEL R11, R56, -INF , !P2 ;  /* 0xff800000380b7808 */ /* 0x000fe40005000000 */
        /* <DEDUP_REMOVED lines=25> */
[C---:B------:R-:W-:Y:S01]  /*f910*/  VIADD R23, R19.reuse, 0x31 ;  /* 0x0000003113177836 */ /* 0x040fe20000000000 */
[----:B------:R-:W-:-:S02]  /*f920*/  ISETP.GE.AND P5, PT, R19, R0, PT ;  /* 0x000000001300720c */ /* 0x000fc40003fa6270 */
[----:B------:R-:W-:Y:S02]  /*f930*/  FSEL R65, R65, -INF , !P6 ;  /* 0xff80000041417808 */ /* 0x000fe40007000000 */
[----:B------:R-:W-:Y:S02]  /*f940*/  FSEL R10, R67, -INF , !P1 ;  /* 0xff800000430a7808 */ /* 0x000fe40004800000 */
[C---:B------:R-:W-:Y:S02]  /*f950*/  ISETP.GE.AND P6, PT, R17.reuse, R0, PT ;  /* 0x000000001100720c */ /* 0x040fe40003fc6270 */
[----:B------:R-:W-:Y:S02]  /*f960*/  ISETP.GE.AND P1, PT, R17, R134, PT ;  /* 0x000000861100720c */ /* 0x000fe40003f26270 */
[----:B------:R-:W-:Y:S02]  /*f970*/  FSEL R17, R64, -INF , !P5 ;  /* 0xff80000040117808 */ /* 0x000fe40006800000 */
[----:B------:R-:W-:-:S02]  /*f980*/  FSEL R127, R40, -INF , !P4 ;  /* 0xff800000287f7808 */ /* 0x000fc40006000000 */
[----:B------:R-:W-:Y:S02]  /*f990*/  ISETP.GE.AND P4, PT, R19, R134, PT ;  /* 0x000000861300720c */ /* 0x000fe40003f86270 */
[----:B------:R-:W-:Y:S02]  /*f9a0*/  FSEL R125, R41, -INF , !P0 ;  /* 0xff800000297d7808 */ /* 0x000fe40004000000 */
[C---:B------:R-:W-:Y:S02]  /*f9b0*/  ISETP.GE.AND P5, PT, R23.reuse, R0, PT ;  /* 0x000000001700720c */ /* 0x040fe40003fa6270 */
[----:B------:R-:W-:Y:S01]  /*f9c0*/  ISETP.GE.AND P0, PT, R23, R134, PT ;  /* 0x000000861700720c */ /* 0x000fe20003f06270 */
[----:B------:R-:W-:Y:S01]  /*f9d0*/  VIADD R23, R19, 0x38 ;  /* 0x0000003813177836 */ /* 0x000fe20000000000 */
[----:B------:R-:W-:Y:S01]  /*f9e0*/  FMNMX3.FTZ R12, R17, R65, R7, !PT ;  /* 0x00000041110c7276 */ /* 0x000fe20007810007 */
[----:B------:R-:W-:Y:S01]  /*f9f0*/  VIADD R19, R19, 0x39 ;  /* 0x0000003913137836 */ /* 0x000fe20000000000 */
[----:B------:R-:W-:-:S02]  /*fa00*/  FSEL R66, R66, -INF , !P4 ;  /* 0xff80000042427808 */ /* 0x000fc40006000000 */
[----:B------:R-:W-:Y:S02]  /*fa10*/  FSEL R123, R36, -INF , !P6 ;  /* 0xff800000247b7808 */ /* 0x000fe40007000000 */
[----:B------:R-:W-:Y:S02]  /*fa20*/  FMNMX3.FTZ R12, R12, R61, R11, !PT ;  /* 0x0000003d0c0c7276 */ /* 0x000fe4000781000b */
[C---:B------:R-:W-:Y:S02]  /*fa30*/  ISETP.GE.AND P6, PT, R23.reuse, R0, PT ;  /* 0x000000001700720c */ /* 0x040fe40003fc6270 */
[----:B------:R-:W-:Y:S02]  /*fa40*/  ISETP.GE.AND P4, PT, R23, R134, PT ;  /* 0x000000861700720c */ /* 0x000fe40003f86270 */
[----:B------:R-:W-:Y:S02]  /*fa50*/  FMNMX3.FTZ R23, R66, R10, R6, !PT ;  /* 0x0000000a42177276 */ /* 0x000fe40007810006 */
[----:B------:R-:W-:-:S02]  /*fa60*/  FMNMX3.FTZ R12, R12, R13, R9, !PT ;  /* 0x0000000d0c0c7276 */ /* 0x000fc40007810009 */
[----:B------:R-:W-:Y:S02]  /*fa70*/  FMNMX3.FTZ R23, R23, R8, R26, !PT ;  /* 0x0000000817177276 */ /* 0x000fe4000781001a */
[----:B------:R-:W-:Y:S02]  /*fa80*/  FMNMX3.FTZ R12, R12, R21, R131, !PT ;  /* 0x000000150c0c7276 */ /* 0x000fe40007810083 */
[----:B------:R-:W-:Y:S02]  /*fa90*/  FMNMX3.FTZ R23, R23, R32, R20, !PT ;  /* 0x0000002017177276 */ /* 0x000fe40007810014 */
[----:B------:R-:W-:Y:S02]  /*faa0*/  FMNMX3.FTZ R12, R12, R129, R127, !PT ;  /* 0x000000810c0c7276 */ /* 0x000fe4000781007f */
[----:B------:R-:W-:Y:S02]  /*fab0*/  FSEL R162, R42, -INF , !P3 ;  /* 0xff8000002aa27808 */ /* 0x000fe40005800000 */
[----:B------:R-:W-:-:S02]  /*fac0*/  FMNMX3.FTZ R23, R23, R22, R128, !PT ;  /* 0x0000001617177276 */ /* 0x000fc40007810080 */
[----:B------:R-:W-:Y:S02]  /*fad0*/  FSEL R122, R37, -INF , !P5 ;  /* 0xff800000257a7808 */ /* 0x000fe40006800000 */
[----:B------:R-:W-:Y:S02]  /*fae0*/  ISETP.GE.AND P5, PT, R19, R0, PT ;  /* 0x000000001300720c */ /* 0x000fe40003fa6270 */
[----:B------:R-:W-:Y:S02]  /*faf0*/  FSEL R121, R88, -INF , !P6 ;  /* 0xff80000058797808 */ /* 0x000fe40007000000 */
[----:B------:R-:W-:Y:S02]  /*fb00*/  FMNMX3.FTZ R27, R12, R125, R123, !PT ;  /* 0x0000007d0c1b7276 */ /* 0x000fe4000781007b */
        /* <DEDUP_REMOVED lines=12> */
[----:B------:R-:W1:Y:S03]  /*fbd0*/  SHFL.BFLY PT, R23, R16, 0x2, 0x1f ;  /* 0x0c401f0010177f89 */ /* 0x000e6600000e0000 */
[----:B------:R-:W-:-:S05]  /*fbe0*/  FMNMX.FTZ R18, R115, R12, !PT ;  /* 0x0000000c73127209 */ /* 0x000fca0007810000 */
[----:B------:R-:W2:Y:S01]  /*fbf0*/  SHFL.BFLY PT, R19, R18, 0x2, 0x1f ;  /* 0x0c401f0012137f89 */ /* 0x000ea200000e0000 */
[----:B-1----:R-:W-:Y:S02]  /*fc00*/  FMNMX.FTZ R14, R16, R23, !PT ;  /* 0x00000017100e7209 */ /* 0x002fe40007810000 */
[----:B------:R-:W-:-:S03]  /*fc10*/  SHF.R.U32.HI R16, RZ, 0x1, R160 ;  /* 0x00000001ff107819 */ /* 0x000fc600000116a0 */
[----:B------:R-:W1:Y:S01]  /*fc20*/  SHFL.BFLY PT, R101, R14, 0x1, 0x1f ;  /* 0x0c201f000e657f89 */ /* 0x000e6200000e0000 */
[----:B------:R-:W-:Y:S02]  /*fc30*/  LOP3.LUT R15, R15, 0x8, R16, 0x78, !PT ;  /* 0x000000080f0f7812 */ /* 0x000fe400078e7810 */
[----:B--2---:R-:W-:-:S03]  /*fc40*/  FMNMX.FTZ R19, R18, R19, !PT ;  /* 0x0000001312137209 */ /* 0x004fc60007810000 */
[----:B------:R-:W-:Y:S02]  /*fc50*/  IMAD.IADD R146, R4, 0x1, R15 ;  /* 0x0000000104927824 */ /* 0x000fe400078e020f */
[----:B------:R-:W2:Y:S03]  /*fc60*/  SHFL.BFLY PT, R12, R19, 0x1, 0x1f ;  /* 0x0c201f00130c7f89 */ /* 0x000ea600000e0000 */
[----:B------:R-:W-:-:S05]  /*fc70*/  LEA R146, R146, UR5, 0x1 ;  /* 0x0000000592927c11 */ /* 0x000fca000f8e08ff */
[--C-:B------:R-:W-:Y:S01]  /*fc80*/  IMAD.IADD R144, R3, 0x1, R146.reuse ;  /* 0x0000000103907824 */ /* 0x100fe200078e0292 */
[----:B------:R-:W-:Y:S01]  /*fc90*/  LDSM.16.MT88.4 R36, [R146+0x8000] ;  /* 0x008000009224783b */ /* 0x000fe20000004200 */
[C---:B------:R-:W-:Y:S02]  /*fca0*/  IMAD.IADD R145, R5.reuse, 0x1, R146 ;  /* 0x0000000105917824 */ /* 0x040fe400078e0292 */
[----:B------:R-:W-:Y:S01]  /*fcb0*/  IMAD.IADD R143, R5, 0x1, R144 ;  /* 0x00000001058f7824 */ /* 0x000fe200078e0290 */
[----:B------:R-:W-:Y:S01]  /*fcc0*/  LDSM.16.MT88.4 R52, [R144+0x8000] ;  /* 0x008000009034783b */ /* 0x000fe20000004200 */
[----:B-1----:R-:W-:-:S03]  /*fcd0*/  FMNMX.FTZ R101, R14, R101, !PT ;  /* 0x000000650e657209 */ /* 0x002fc60007810000 */
[----:B------:R-:W1:Y:S01]  /*fce0*/  LDSM.16.MT88.4 R44, [R145+0x8000] ;  /* 0x00800000912c783b */ /* 0x000e620000004200 */
[C---:B------:R-:W-:Y:S01]  /*fcf0*/  FSETP.NEU.FTZ.AND P0, PT, R101.reuse, -INF , PT ;  /* 0xff8000006500780b */ /* 0x040fe20003f1d000 */
[----:B---3--:R-:W-:Y:S02]  /*fd00*/  FMUL.FTZ R124, R101, UR4 ;  /* 0x00000004657c7c20 */ /* 0x008fe40008410000 */
[----:B------:R-:W-:Y:S01]  /*fd10*/  LDSM.16.MT88.4 R68, [R146+0xa000] ;  /* 0x00a000009244783b */ /* 0x000fe20000004200 */
[----:B--2---:R-:W-:Y:S02]  /*fd20*/  FMNMX.FTZ R3, R19, R12, !PT ;  /* 0x0000000c13037209 */ /* 0x004fe40007810000 */
[----:B------:R-:W-:Y:S01]  /*fd30*/  FSEL R124, R124, RZ, P0 ;  /* 0x000000ff7c7c7208 */ /* 0x000fe20000000000 */
[----:B------:R-:W-:Y:S01]  /*fd40*/  LDSM.16.MT88.4 R76, [R145+0xa000] ;  /* 0x00a00000914c783b */ /* 0x000fe20000004200 */
[C---:B------:R-:W-:Y:S01]  /*fd50*/  FSETP.NEU.FTZ.AND P0, PT, R3.reuse, -INF , PT ;  /* 0xff8000000300780b */ /* 0x040fe20003f1d000 */
[----:B------:R-:W-:-:S02]  /*fd60*/  FMUL.FTZ R119, R3, UR4 ;  /* 0x0000000403777c20 */ /* 0x000fc40008410000 */
[--C-:B------:R-:W-:Y:S01]  /*fd70*/  FFMA.FTZ R107, R61, UR4, -R124.reuse ;  /* 0x000000043d6b7c23 */ /* 0x100fe2000801087c */
[--C-:B------:R-:W-:Y:S01]  /*fd80*/  FFMA.FTZ R110, R7, UR4, -R124.reuse ;  /* 0x00000004076e7c23 */ /* 0x100fe2000801087c */
[----:B------:R-:W2:Y:S01]  /*fd90*/  LDSM.16.MT88.4 R60, [R143+0x8000] ;  /* 0x008000008f3c783b */ /* 0x000ea20000004200 */
[----:B------:R-:W-:Y:S01]  /*fda0*/  FSEL R119, R119, RZ, P0 ;  /* 0x000000ff77777208 */ /* 0x000fe20000000000 */
[--C-:B------:R-:W-:Y:S01]  /*fdb0*/  FFMA.FTZ R114, R17, UR4, -R124.reuse ;  /* 0x0000000411727c23 */ /* 0x100fe2000801087c */
[--C-:B------:R-:W-:Y:S01]  /*fdc0*/  FFMA.FTZ R113, R65, UR4, -R124.reuse ;  /* 0x0000000441717c23 */ /* 0x100fe2000801087c */
[----:B------:R-:W3:Y:S01]  /*fdd0*/  LDSM.16.MT88.4 R84, [R144+0xa000] ;  /* 0x00a000009054783b */ /* 0x000ee20000004200 */
[----:B------:R-:W-:Y:S01]  /*fde0*/  MUFU.EX2 R110, R110 ;  /* 0x0000006e006e7308 */ /* 0x000fe20000000800 */
[--C-:B------:R-:W-:Y:S01]  /*fdf0*/  FFMA.FTZ R108, R6, UR4, -R119.reuse ;  /* 0x00000004066c7c23 */ /* 0x100fe20008010877 */
[--C-:B------:R-:W-:Y:S01]  /*fe00*/  FFMA.FTZ R112, R66, UR4, -R119.reuse ;  /* 0x0000000442707c23 */ /* 0x100fe20008010877 */
[----:B------:R-:W4:Y:S01]  /*fe10*/  LDSM.16.MT88.4 R4, [R143+0xa000] ;  /* 0x00a000008f04783b */ /* 0x000f220000004200 */
[--C-:B------:R-:W-:Y:S01]  /*fe20*/  FFMA.FTZ R111, R10, UR4, -R119.reuse ;  /* 0x000000040a6f7c23 */ /* 0x100fe20008010877 */
[--C-:B------:R-:W-:Y:S01]  /*fe30*/  FFMA.FTZ R105, R8, UR4, -R119.reuse ;  /* 0x0000000408697c23 */ /* 0x100fe20008010877 */
[----:B------:R-:W-:Y:S01]  /*fe40*/  MUFU.EX2 R114, R114 ;  /* 0x0000007200727308 */ /* 0x000fe20000000800 */
[--C-:B------:R-:W-:Y:S01]  /*fe50*/  FFMA.FTZ R35, R13, UR4, -R124.reuse ;  /* 0x000000040d237c23 */ /* 0x100fe2000801087c */
[----:B------:R-:W-:Y:S01]  /*fe60*/  LDSM.16.MT88.4 R16, [R146+0x8800] ;  /* 0x008800009210783b */ /* 0x000fe20000004200 */
[--C-:B------:R-:W-:Y:S01]  /*fe70*/  FFMA.FTZ R109, R32, UR4, -R119.reuse ;  /* 0x00000004206d7c23 */ /* 0x100fe20008010877 */
[----:B------:R-:W5:Y:S01]  /*fe80*/  MUFU.EX2 R113, R113 ;  /* 0x0000007100717308 */ /* 0x000f620000000800 */
[--C-:B------:R-:W-:Y:S01]  /*fe90*/  FFMA.FTZ R106, R11, UR4, -R124.reuse ;  /* 0x000000040b6a7c23 */ /* 0x100fe2000801087c */
[----:B------:R-:W4:Y:S01]  /*fea0*/  LDSM.16.MT88.4 R12, [R145+0x8800] ;  /* 0x00880000910c783b */ /* 0x000f220000004200 */
[--C-:B------:R-:W-:Y:S01]  /*feb0*/  FFMA.FTZ R27, R9, UR4, -R124.reuse ;  /* 0x00000004091b7c23 */ /* 0x100fe2000801087c */
[----:B------:R-:W1:Y:S01]  /*fec0*/  MUFU.EX2 R107, R107 ;  /* 0x0000006b006b7308 */ /* 0x000e620000000800 */
[--C-:B------:R-:W-:Y:S01]  /*fed0*/  FFMA.FTZ R34, R26, UR4, -R119.reuse ;  /* 0x000000041a227c23 */ /* 0x100fe20008010877 */
[--C-:B------:R-:W-:Y:S01]  /*fee0*/  FFMA.FTZ R32, R20, UR4, -R119.reuse ;  /* 0x0000000414207c23 */ /* 0x100fe20008010877 */
[--C-:B------:R-:W-:Y:S01]  /*fef0*/  FFMA.FTZ R33, R22, UR4, -R119.reuse ;  /* 0x0000000416217c23 */ /* 0x100fe20008010877 */
[----:B------:R-:W-:Y:S01]  /*ff00*/  MUFU.EX2 R112, R112 ;  /* 0x0000007000707308 */ /* 0x000fe20000000800 */
[--C-:B------:R-:W-:Y:S01]  /*ff10*/  FFMA.FTZ R21, R21, UR4, -R124.reuse ;  /* 0x0000000415157c23 */ /* 0x100fe2000801087c */
[----:B------:R-:W4:Y:S01]  /*ff20*/  LDSM.16.MT88.4 R8, [R144+0x8800] ;  /* 0x008800009008783b */ /* 0x000f220000004200 */
[--C-:B------:R-:W-:Y:S01]  /*ff30*/  FFMA.FTZ R126, R127, UR4, -R124.reuse ;  /* 0x000000047f7e7c23 */ /* 0x100fe2000801087c */
[----:B------:R-:W2:Y:S01]  /*ff40*/  MUFU.EX2 R111, R111 ;  /* 0x0000006f006f7308 */ /* 0x000ea20000000800 */
[--C-:B------:R-:W-:Y:S01]  /*ff50*/  FFMA.FTZ R128, R128, UR4, -R119.reuse ;  /* 0x0000000480807c23 */ /* 0x100fe20008010877 */
[----:B-----5:R-:W-:Y:S01]  /*ff60*/  F2FP.BF16.F32.PACK_AB R88, R113, R114 ;  /* 0x000000727158723e */ /* 0x020fe200000010ff */
[----:B------:R-:W5:Y:S01]  /*ff70*/  LDSM.16.MT88.4 R28, [R143+0x8800] ;  /* 0x008800008f1c783b */ /* 0x000f620000004200 */
[----:B------:R-:W-:Y:S01]  /*ff80*/  MUFU.EX2 R108, R108 ;  /* 0x0000006c006c7308 */ /* 0x000fe20000000800 */
[----:B------:R-:W-:Y:S01]  /*ff90*/  FFMA.FTZ R129, R129, UR4, -R124 ;  /* 0x0000000481817c23 */ /* 0x000fe2000801087c */
[----:B-1----:R-:W-:Y:S01]  /*ffa0*/  F2FP.BF16.F32.PACK_AB R90, R107, R110 ;  /* 0x0000006e6b5a723e */ /* 0x002fe200000010ff */
[----:B------:R-:W-:Y:S01]  /*ffb0*/  FFMA.FTZ R118, R118, UR4, -R119 ;  /* 0x0000000476767c23 */ /* 0x000fe20008010877 */
[----:B------:R-:W1:Y:S01]  /*ffc0*/  MUFU.EX2 R105, R105 ;  /* 0x0000006900697308 */ /* 0x000e620000000800 */
[----:B------:R-:W-:Y:S01]  /*ffd0*/  FADD.FTZ R113, R114, R113 ;  /* 0x0000007172717221 */ /* 0x000fe20000010000 */
[----:B------:R-:W-:-:S02]  /*ffe0*/  ISETP.GT.AND P0, PT, R104, R147, PT ;  /* 0x000000936800720c */ /* 0x000fc40003f04270 */
[----:B------:R-:W-:Y:S01]  /*fff0*/  MUFU.EX2 R106, R106 ;  /* 0x0000006a006a7308 */ /* 0x000fe20000000800 */
[----:B------:R-:W-:Y:S01]  /*10000*/  FADD.FTZ R110, R110, R113 ;  /* 0x000000716e6e7221 */ /* 0x000fe20000010000 */
[----:B--2---:R-:W-:Y:S01]  /*10010*/  F2FP.BF16.F32.PACK_AB R89, R111, R112 ;  /* 0x000000706f59723e */ /* 0x004fe200000010ff */
[----:B------:R-:W-:Y:S01]  /*10020*/  FADD.FTZ R111, R112, R111 ;  /* 0x0000006f706f7221 */ /* 0x000fe20000010000 */
[----:B------:R-:W2:Y:S01]  /*10030*/  MUFU.EX2 R35, R35 ;  /* 0x0000002300237308 */ /* 0x000ea20000000800 */
[----:B------:R-:W-:-:S03]  /*10040*/  FADD.FTZ R107, R107, R110 ;  /* 0x0000006e6b6b7221 */ /* 0x000fc60000010000 */
[----:B------:R-:W-:Y:S01]  /*10050*/  MUFU.EX2 R27, R27 ;  /* 0x0000001b001b7308 */ /* 0x000fe20000000800 */
[C---:B-1----:R-:W-:Y:S01]  /*10060*/  F2FP.BF16.F32.PACK_AB R91, R105.reuse, R108 ;  /* 0x0000006c695b723e */ /* 0x042fe200000010ff */
[----:B------:R-:W-:Y:S02]  /*10070*/  FADD.FTZ R108, R108, R111 ;  /* 0x0000006f6c6c7221 */ /* 0x000fe40000010000 */
[----:B------:R1:W-:Y:S02]  /*10080*/  MUFU.EX2 R26, R21 ;  /* 0x00000015001a7308 */ /* 0x0003e40000000800 */
[----:B------:R-:W-:Y:S02]  /*10090*/  FADD.FTZ R105, R105, R108 ;  /* 0x0000006c69697221 */ /* 0x000fe40000010000 */
[----:B------:R-:W-:Y:S01]  /*100a0*/  MUFU.EX2 R34, R34 ;  /* 0x0000002200227308 */ /* 0x000fe20000000800 */
[C---:B------:R-:W-:Y:S03]  /*100b0*/  HMMA.16816.F32.BF16 R40, R88.reuse, R44, RZ ;  /* 0x0000002c5828723c */ /* 0x040fe600000418ff */
[----:B------:R-:W5:Y:S04]  /*100c0*/  MUFU.EX2 R109, R109 ;  /* 0x0000006d006d7308 */ /* 0x000f680000000800 */
[----:B------:R-:W-:Y:S01]  /*100d0*/  MUFU.EX2 R32, R32 ;  /* 0x0000002000207308 */ /* 0x000fe20000000800 */
[C---:B------:R-:W-:Y:S01]  /*100e0*/  HMMA.16816.F32.BF16 R44, R88.reuse, R46, RZ ;  /* 0x0000002e582c723c */ /* 0x040fe200000418ff */
[----:B-1----:R-:W-:Y:S02]  /*100f0*/  LDSM.16.MT88.4 R20, [R146+0xa800] ;  /* 0x00a800009214783b */ /* 0x002fe40000004200 */
[----:B------:R-:W1:Y:S04]  /*10100*/  MUFU.EX2 R33, R33 ;  /* 0x0000002100217308 */ /* 0x000e680000000800 */
[----:B------:R3:W-:Y:S01]  /*10110*/  MUFU.EX2 R127, R129 ;  /* 0x00000081007f7308 */ /* 0x0007e20000000800 */
[C---:B------:R-:W-:Y:S03]  /*10120*/  HMMA.16816.F32.BF16 R96, R88.reuse, R36, RZ ;  /* 0x000000245860723c */ /* 0x040fe600000418ff */
[----:B------:R-:W-:Y:S04]  /*10130*/  MUFU.EX2 R126, R126 ;  /* 0x0000007e007e7308 */ /* 0x000fe80000000800 */
[----:B------:R-:W-:Y:S01]  /*10140*/  MUFU.EX2 R128, R128 ;  /* 0x0000008000807308 */ /* 0x000fe20000000800 */
[----:B------:R-:W-:Y:S01]  /*10150*/  HMMA.16816.F32.BF16 R48, R88, R52, RZ ;  /* 0x000000345830723c */ /* 0x000fe200000418ff */
[----:B---3--:R-:W-:-:S02]  /*10160*/  FFMA.FTZ R129, R117, UR4, -R119 ;  /* 0x0000000475817c23 */ /* 0x008fc40008010877 */
        /* <DEDUP_REMOVED lines=11> */
[----:B----4-:R-:W-:Y:S01]  /*10220*/  HMMA.16816.F32.BF16 R92, R88, R4, RZ ;  /* 0x00000004585c723c */ /* 0x010fe200000418ff */
[----:B--2---:R-:W-:-:S02]  /*10230*/  F2FP.BF16.F32.PACK_AB R4, R35, R106 ;  /* 0x0000006a2304723e */ /* 0x004fc400000010ff */
[----:B-----5:R-:W-:Y:S01]  /*10240*/  F2FP.BF16.F32.PACK_AB R5, R109, R34 ;  /* 0x000000226d05723e */ /* 0x020fe200000010ff */
[----:B------:R-:W-:-:S04]  /*10250*/  FADD.FTZ R34, R34, R105 ;  /* 0x0000006922227221 */ /* 0x000fc80000010000 */
[----:B------:R-:W-:Y:S01]  /*10260*/  HMMA.16816.F32.BF16 R88, R88, R6, RZ ;  /* 0x000000065858723c */ /* 0x000fe200000418ff */
[----:B------:R-:W-:Y:S01]  /*10270*/  F2FP.BF16.F32.PACK_AB R6, R26, R27 ;  /* 0x0000001b1a06723e */ /* 0x000fe200000010ff */
[----:B------:R-:W-:Y:S01]  /*10280*/  FADD.FTZ R109, R109, R34 ;  /* 0x000000226d6d7221 */ /* 0x000fe20000010000 */
[----:B-1----:R-:W-:-:S03]  /*10290*/  F2FP.BF16.F32.PACK_AB R7, R33, R32 ;  /* 0x000000202107723e */ /* 0x002fc600000010ff */
[----:B------:R-:W-:-:S04]  /*102a0*/  FADD.FTZ R32, R32, R109 ;  /* 0x0000006d20207221 */ /* 0x000fc80000010000 */
        /* <DEDUP_REMOVED lines=11> */
[----:B------:R-:W-:Y:S01]  /*10360*/  FFMA.FTZ R31, R125, UR4, -R124 ;  /* 0x000000047d1f7c23 */ /* 0x000fe2000801087c */
[--C-:B------:R-:W-:Y:S01]  /*10370*/  FFMA.FTZ R125, R130, UR4, -R119.reuse ;  /* 0x00000004827d7c23 */ /* 0x100fe20008010877 */
[----:B------:R-:W-:-:S04]  /*10380*/  FFMA.FTZ R30, R162, UR4, -R119 ;  /* 0x00000004a21e7c23 */ /* 0x000fc80008010877 */
[----:B------:R-:W-:Y:S01]  /*10390*/  MUFU.EX2 R31, R31 ;  /* 0x0000001f001f7308 */ /* 0x000fe20000000800 */
[C---:B-1----:R-:W-:Y:S03]  /*103a0*/  HMMA.16816.F32.BF16 R80, R4.reuse, R12, R80 ;  /* 0x0000000c0450723c */ /* 0x042fe60000041850 */
[----:B------:R-:W-:Y:S04]  /*103b0*/  MUFU.EX2 R125, R125 ;  /* 0x0000007d007d7308 */ /* 0x000fe80000000800 */
[----:B------:R-:W-:Y:S01]  /*103c0*/  MUFU.EX2 R30, R30 ;  /* 0x0000001e001e7308 */ /* 0x000fe20000000800 */
[C---:B------:R-:W-:Y:S01]  /*103d0*/  HMMA.16816.F32.BF16 R84, R4.reuse, R14, R84 ;  /* 0x0000000e0454723c */ /* 0x040fe20000041854 */
[----:B------:R-:W1:Y:S07]  /*103e0*/  LDSM.16.MT88.4 R12, [R144+0x9000] ;  /* 0x00900000900c783b */ /* 0x000e6e0000004200 */
[C---:B--2---:R-:W-:Y:S08]  /*103f0*/  HMMA.16816.F32.BF16 R72, R4.reuse, R16, R72 ;  /* 0x000000100448723c */ /* 0x044ff00000041848 */
[C---:B------:R-:W-:Y:S01]  /*10400*/  HMMA.16816.F32.BF16 R76, R4.reuse, R18, R76 ;  /* 0x00000012044c723c */ /* 0x040fe2000004184c */
[----:B------:R-:W2:Y:S07]  /*10410*/  LDSM.16.MT88.4 R16, [R145+0x9000] ;  /* 0x009000009110783b */ /* 0x000eae0000004200 */
[----:B------:R-:W-:Y:S01]  /*10420*/  HMMA.16816.F32.BF16 R56, R4, R28, R56 ;  /* 0x0000001c0438723c */ /* 0x000fe20000041838 */
[----:B------:R-:W-:Y:S01]  /*10430*/  FFMA.FTZ R28, R131, UR4, -R124 ;  /* 0x00000004831c7c23 */ /* 0x000fe2000801087c */
[----:B------:R-:W-:-:S05]  /*10440*/  FFMA.FTZ R29, R164, UR4, -R119 ;  /* 0x00000004a41d7c23 */ /* 0x000fca0008010877 */
[----:B------:R-:W4:Y:S01]  /*10450*/  MUFU.EX2 R28, R28 ;  /* 0x0000001c001c7308 */ /* 0x000f220000000800 */
[C---:B---3--:R-:W-:Y:S03]  /*10460*/  HMMA.16816.F32.BF16 R92, R4.reuse, R8, R92 ;  /* 0x00000008045c723c */ /* 0x048fe6000004185c */
[----:B------:R-:W3:Y:S05]  /*10470*/  MUFU.EX2 R29, R29 ;  /* 0x0000001d001d7308 */ /* 0x000eea0000000800 */
[C---:B------:R-:W-:Y:S01]  /*10480*/  HMMA.16816.F32.BF16 R88, R4.reuse, R10, R88 ;  /* 0x0000000a0458723c */ /* 0x040fe20000041858 */
[----:B------:R-:W5:Y:S07]  /*10490*/  LDSM.16.MT88.4 R8, [R143+0x9000] ;  /* 0x009000008f08783b */ /* 0x000f6e0000004200 */
[C---:B------:R-:W-:Y:S08]  /*104a0*/  HMMA.16816.F32.BF16 R64, R4.reuse, R20, R64 ;  /* 0x000000140440723c */ /* 0x040ff00000041840 */
[----:B------:R-:W-:Y:S01]  /*104b0*/  HMMA.16816.F32.BF16 R68, R4, R22, R68 ;  /* 0x000000160444723c */ /* 0x000fe20000041844 */
[----:B------:R-:W5:Y:S01]  /*104c0*/  LDSM.16.MT88.4 R20, [R146+0x9000] ;  /* 0x009000009214783b */ /* 0x000f620000004200 */
[----:B----4-:R-:W-:-:S02]  /*104d0*/  F2FP.BF16.F32.PACK_AB R4, R127, R28 ;  /* 0x0000001c7f04723e */ /* 0x010fc400000010ff */
[----:B------:R-:W-:Y:S02]  /*104e0*/  F2FP.BF16.F32.PACK_AB R6, R31, R126 ;  /* 0x0000007e1f06723e */ /* 0x000fe400000010ff */
[----:B------:R-:W-:Y:S01]  /*104f0*/  F2FP.BF16.F32.PACK_AB R5, R125, R128 ;  /* 0x000000807d05723e */ /* 0x000fe200000010ff */
[----:B------:R-:W-:Y:S01]  /*10500*/  FADD.FTZ R128, R128, R33 ;  /* 0x0000002180807221 */ /* 0x000fe20000010000 */
[----:B---3--:R-:W-:-:S03]  /*10510*/  F2FP.BF16.F32.PACK_AB R7, R29, R30 ;  /* 0x0000001e1d07723e */ /* 0x008fc600000010ff */
[----:B------:R-:W-:-:S04]  /*10520*/  FADD.FTZ R125, R125, R128 ;  /* 0x000000807d7d7221 */ /* 0x000fc80000010000 */
        /* <DEDUP_REMOVED lines=15> */
[----:B--2---:R-:W-:Y:S01]  /*10620*/  HMMA.16816.F32.BF16 R68, R4, R18, R68 ;  /* 0x000000120444723c */ /* 0x004fe20000041844 */
[--C-:B------:R-:W-:Y:S01]  /*10630*/  FFMA.FTZ R18, R123, UR4, -R124.reuse ;  /* 0x000000047b127c23 */ /* 0x100fe2000801087c */
[----:B------:R-:W-:-:S06]  /*10640*/  FFMA.FTZ R123, R120, UR4, -R124 ;  /* 0x00000004787b7c23 */ /* 0x000fcc000801087c */
[C---:B------:R-:W-:Y:S01]  /*10650*/  HMMA.16816.F32.BF16 R64, R4.reuse, R16, R64 ;  /* 0x000000100440723c */ /* 0x040fe20000041840 */
[--C-:B------:R-:W-:Y:S01]  /*10660*/  FFMA.FTZ R17, R122, UR4, -R124.reuse ;  /* 0x000000047a117c23 */ /* 0x100fe2000801087c */
[----:B------:R-:W-:Y:S01]  /*10670*/  FFMA.FTZ R16, R121, UR4, -R124 ;  /* 0x0000000479107c23 */ /* 0x000fe2000801087c */
[--C-:B------:R-:W-:Y:S01]  /*10680*/  FFMA.FTZ R124, R116, UR4, -R119.reuse ;  /* 0x00000004747c7c23 */ /* 0x100fe20008010877 */
[----:B------:R-:W-:Y:S01]  /*10690*/  FFMA.FTZ R119, R115, UR4, -R119 ;  /* 0x0000000473777c23 */ /* 0x000fe20008010877 */
[----:B------:R-:W-:Y:S03]  /*106a0*/  MUFU.EX2 R122, R18 ;  /* 0x00000012007a7308 */ /* 0x000fe60000000800 */
[C---:B---3--:R-:W-:Y:S01]  /*106b0*/  HMMA.16816.F32.BF16 R80, R4.reuse, R8, R80 ;  /* 0x000000080450723c */ /* 0x048fe20000041850 */
[----:B------:R-:W2:Y:S04]  /*106c0*/  MUFU.EX2 R121, R17 ;  /* 0x0000001100797308 */ /* 0x000ea80000000800 */
[----:B------:R3:W-:Y:S03]  /*106d0*/  MUFU.EX2 R120, R16 ;  /* 0x0000001000787308 */ /* 0x0007e60000000800 */
[C---:B------:R-:W-:Y:S01]  /*106e0*/  HMMA.16816.F32.BF16 R84, R4.reuse, R10, R84 ;  /* 0x0000000a0454723c */ /* 0x040fe20000041854 */
[----:B------:R-:W5:Y:S01]  /*106f0*/  LDSM.16.MT88.4 R8, [R145+0x9800] ;  /* 0x009800009108783b */ /* 0x000f620000004200 */
[----:B------:R-:W1:Y:S04]  /*10700*/  MUFU.EX2 R123, R123 ;  /* 0x0000007b007b7308 */ /* 0x000e680000000800 */
[----:B------:R-:W1:Y:S02]  /*10710*/  MUFU.EX2 R116, R129 ;  /* 0x0000008100747308 */ /* 0x000e640000000800 */
[C---:B----4-:R-:W-:Y:S02]  /*10720*/  HMMA.16816.F32.BF16 R92, R4.reuse, R20, R92 ;  /* 0x00000014045c723c */ /* 0x050fe4000004185c */
[----:B------:R-:W-:Y:S01]  /*10730*/  MUFU.EX2 R115, R124 ;  /* 0x0000007c00737308 */ /* 0x000fe20000000800 */
[----:B---3--:R-:W3:Y:S03]  /*10740*/  LDSM.16.MT88.4 R16, [R144+0x9800] ;  /* 0x009800009010783b */ /* 0x008ee60000004200 */
[----:B------:R-:W4:Y:S02]  /*10750*/  MUFU.EX2 R20, R119 ;  /* 0x0000007700147308 */ /* 0x000f240000000800 */
[----:B------:R-:W-:Y:S01]  /*10760*/  HMMA.16816.F32.BF16 R88, R4, R22, R88 ;  /* 0x000000160458723c */ /* 0x000fe20000041858 */
[----:B--2---:R-:W-:-:S02]  /*10770*/  F2FP.BF16.F32.PACK_AB R4, R121, R122 ;  /* 0x0000007a7904723e */ /* 0x004fc400000010ff */
[----:B-1----:R-:W-:Y:S02]  /*10780*/  F2FP.BF16.F32.PACK_AB R6, R123, R120 ;  /* 0x000000787b06723e */ /* 0x002fe400000010ff */
[----:B------:R-:W-:Y:S02]  /*10790*/  F2FP.BF16.F32.PACK_AB R5, R116, R117 ;  /* 0x000000757405723e */ /* 0x000fe400000010ff */
[----:B----4-:R-:W-:-:S07]  /*107a0*/  F2FP.BF16.F32.PACK_AB R7, R20, R115 ;  /* 0x000000731407723e */ /* 0x010fce00000010ff */
        /* <DEDUP_REMOVED lines=15> */
[----:B---3--:R-:W-:Y:S01]  /*108a0*/  HMMA.16816.F32.BF16 R72, R4, R16, R72 ;  /* 0x000000100448723c */ /* 0x008fe20000041848 */
[----:B------:R-:W-:-:S04]  /*108b0*/  FADD.FTZ R16, R106, R107 ;  /* 0x0000006b6a107221 */ /* 0x000fc80000010000 */
[----:B------:R-:W-:-:S03]  /*108c0*/  FADD.FTZ R16, R35, R16 ;  /* 0x0000001023107221 */ /* 0x000fc60000010000 */
[C---:B------:R-:W-:Y:S08]  /*108d0*/  HMMA.16816.F32.BF16 R76, R4.reuse, R18, R76 ;  /* 0x00000012044c723c */ /* 0x040ff0000004184c */
        /* <DEDUP_REMOVED lines=22> */
[----:B------:R-:W-:Y:S01]  /*10a40*/  UISETP.NE.U32.AND UP0, UPT, UR12, URZ, UPT ;  /* 0x000000ff0c00728c */ /* 0x000fe2000bf05070 */
[----:B------:R-:W-:-:S03]  /*10a50*/  IADD3 R6, PT, PT, R102, -0x2, RZ ;  /* 0xfffffffe66067810 */ /* 0x000fc60007ffe0ff */
[----:B------:R-:W-:Y:S01]  /*10a60*/  UISETP.NE.AND.EX UP0, UPT, UR13, URZ, UPT, UP0 ;  /* 0x000000ff0d00728c */ /* 0x000fe2000bf05300 */
[----:B------:R-:W-:Y:S08]  /*10a70*/  BAR.SYNC.DEFER_BLOCKING 0x0 ;  /* 0x0000000000007b1d */ /* 0x000ff00000010000 */
        /* <DEDUP_REMOVED lines=63> */
.L_x_5264:
[----:B------:R-:W-:Y:S01]  /*10e70*/  UMOV UR8, URZ ;  /* 0x000000ff00087c82 */ /* 0x000fe20008000000 */
[----:B------:R-:W-:Y:S01]  /*10e80*/  IMAD.SHL.U32 R4, R24, 0x40, RZ ;  /* 0x0000004018047824 */ /* 0x000fe200078e00ff */
[----:B------:R-:W-:-:S05]  /*10e90*/  IADD3 R5, P0, PT, RZ, -UR8, RZ ;  /* 0x80000008ff057c10 */ /* 0x000fca000ff1e0ff */
[----:B------:R-:W-:-:S05]  /*10ea0*/  IMAD.X R4, RZ, RZ, ~R4, P0 ;  /* 0x000000ffff047224 */ /* 0x000fca00000e0e04 */
[----:B------:R-:W-:-:S04]  /*10eb0*/  SHF.R.S64 R5, R5, 0x1f, R4 ;  /* 0x0000001f05057819 */ /* 0x000fc80000001004 */
[----:B------:R-:W-:-:S04]  /*10ec0*/  IADD3 R150, P0, PT, R5, R150, RZ ;  /* 0x0000009605967210 */ /* 0x000fc80007f1e0ff */
[----:B------:R-:W-:-:S09]  /*10ed0*/  LEA.HI.X.SX32 R151, R4, R151, 0x1, P0 ;  /* 0x0000009704977211 */ /* 0x000fd200000f0eff */
.L_x_5265:
[----:B------:R-:W1:Y:S01]  /*10ee0*/  LDCU UR8, c[0x0][0x440] ;  /* 0x00008800ff0877ac */ /* 0x000e620008000800 */
[C---:B------:R-:W-:Y:S01]  /*10ef0*/  IMAD.SHL.U32 R5, R24.reuse, 0x20, RZ ;  /* 0x0000002018057824 */ /* 0x040fe200078e00ff */
[----:B------:R-:W-:Y:S01]  /*10f00*/  LEA R8, P2, R24, R150, 0x5 ;  /* 0x0000009618087211 */ /* 0x000fe200078428ff */
[----:B------:R-:W-:Y:S01]  /*10f10*/  IMAD R135, R102, 0x40, R135 ;  /* 0x0000004066877824 */ /* 0x000fe200078e0287 */
        /* <DEDUP_REMOVED lines=51> */
[----:B------:R-:W3:Y:S04]  /*11250*/  LDSM.16.M88.4 R20, [R141+0x4000] ;  /* 0x004000008d14783b */ /* 0x000ee80000000200 */
[----:B------:R-:W4:Y:S04]  /*11260*/  LDSM.16.M88.4 R12, [R141+0x4800] ;  /* 0x004800008d0c783b */ /* 0x000f280000000200 */
[----:B--2---:R-:W1:Y:S04]  /*11270*/  LDSM.16.M88.4 R4, [R141+0x5000] ;  /* 0x005000008d04783b */ /* 0x004e680000000200 */
[----:B------:R-:W2:Y:S04]  /*11280*/  LDSM.16.M88.4 R108, [R141+0x5800] ;  /* 0x005800008d6c783b */ /* 0x000ea80000000200 */
        /* <DEDUP_REMOVED lines=87> */
[----:B------:R-:W-:Y:S08]  /*11800*/  HMMA.16816.F32.BF16 R8, R124, R128, R8 ;  /* 0x000000807c08723c */ /* 0x000ff00000041808 */
[----:B---3--:R-:W-:Y:S01]  /*11810*/  HMMA.16816.F32.BF16 R24, R108, R104, R24 ;  /* 0x000000686c18723c */ /* 0x008fe20000041818 */
[----:B------:R-:W-:-:S07]  /*11820*/  VIADD R104, R102, 0xfffffffe ;  /* 0xfffffffe66687836 */ /* 0x000fce0000000000 */
[----:B------:R-:W-:Y:S08]  /*11830*/  HMMA.16816.F32.BF16 R4, R124, R130, R4 ;  /* 0x000000827c04723c */ /* 0x000ff00000041804 */
[----:B-1----:R-:W-:Y:S01]  /*11840*/  HMMA.16816.F32.BF16 R16, R108, R32, R16 ;  /* 0x000000206c10723c */ /* 0x002fe20000041810 */
[----:B------:R-:W-:-:S05]  /*11850*/  VIADD R33, R135, 0xffffff81 ;  /* 0xffffff8187217836 */ /* 0x000fca0000000000 */
[----:B------:R-:W-:Y:S02]  /*11860*/  ISETP.GE.AND P4, PT, R33, R0, PT ;  /* 0x000000002100720c */ /* 0x000fe40003f86270 */
[C---:B------:R-:W-:Y:S01]  /*11870*/  HMMA.16816.F32.BF16 R12, R108.reuse, R34, R12 ;  /* 0x000000226c0c723c */ /* 0x040fe2000004180c */
[----:B------:R-:W-:Y:S01]  /*11880*/  VIADD R35, R135, 0xffffff80 ;  /* 0xffffff8087237836 */ /* 0x000fe20000000000 */
[----:B------:R-:W-:Y:S01]  /*11890*/  ISETP.GE.AND P6, PT, R33, R134, PT ;  /* 0x000000862100720c */ /* 0x000fe20003fc6270 */
[----:B------:R-:W-:Y:S01]  /*118a0*/  VIADD R33, R135, 0xffffff88 ;  /* 0xffffff8887217836 */ /* 0x000fe20000000000 */
[----:B------:R-:W-:Y:S02]  /*118b0*/  FSEL R176, R25, -INF , !P4 ;  /* 0xff80000019b07808 */ /* 0x000fe40006000000 */
[C---:B------:R-:W-:Y:S02]  /*118c0*/  ISETP.GE.AND P3, PT, R35.reuse, R0, PT ;  /* 0x000000002300720c */ /* 0x040fe40003f66270 */
[----:B------:R-:W-:Y:S01]  /*118d0*/  ISETP.GE.AND P2, PT, R35, R134, PT ;  /* 0x000000862300720c */ /* 0x000fe20003f46270 */
[----:B--2---:R-:W-:Y:S01]  /*118e0*/  HMMA.16816.F32.BF16 R8, R108, R28, R8 ;  /* 0x0000001c6c08723c */ /* 0x004fe20000041808 */
[----:B------:R-:W-:Y:S01]  /*118f0*/  FSEL R34, R24, -INF , !P3 ;  /* 0xff80000018227808 */ /* 0x000fe20005800000 */
[----:B------:R-:W-:Y:S01]  /*11900*/  VIADD R29, R135, 0xffffff89 ;  /* 0xffffff89871d7836 */ /* 0x000fe20000000000 */
[----:B------:R-:W-:-:S02]  /*11910*/  FSEL R28, R26, -INF , !P2 ;  /* 0xff8000001a1c7808 */ /* 0x000fc40005000000 */
[----:B------:R-:W-:Y:S02]  /*11920*/  FSEL R32, R27, -INF , !P6 ;  /* 0xff8000001b207808 */ /* 0x000fe40007000000 */
[----:B------:R-:W1:Y:S01]  /*11930*/  LDSM.16.M88.4 R24, [R103+0x7800] ;  /* 0x007800006718783b */ /* 0x000e620000000200 */
[----:B------:R-:W-:Y:S01]  /*11940*/  HMMA.16816.F32.BF16 R20, R108, R106, R20 ;  /* 0x0000006a6c14723c */ /* 0x000fe20000041814 */
[----:B------:R-:W-:Y:S01]  /*11950*/  ISETP.GE.AND P2, PT, R29, R0, PT ;  /* 0x000000001d00720c */ /* 0x000fe20003f46270 */
[----:B------:R-:W-:-:S04]  /*11960*/  DEPBAR.LE SB0, 0x0 ;  /* 0x000080000000791a */ /* 0x000fc80000000000 */
[----:B------:R-:W-:Y:S01]  /*11970*/  BAR.SYNC.DEFER_BLOCKING 0x0 ;  /* 0x0000000000007b1d */ /* 0x000fe20000010000 */
[----:B------:R-:W-:Y:S01]  /*11980*/  ISETP.GE.AND P4, PT, R29, R134, PT ;  /* 0x000000861d00720c */ /* 0x000fe20003f86270 */
[----:B------:R-:W-:Y:S01]  /*11990*/  HMMA.16816.F32.BF16 R116, R124, R120, R116 ;  /* 0x000000787c74723c */ /* 0x000fe20000041874 */
[----:B------:R-:W-:Y:S01]  /*119a0*/  ISETP.GE.AND P5, PT, R33, R0, PT ;  /* 0x000000002100720c */ /* 0x000fe20003fa6270 */
[----:B------:R-:W-:Y:S01]  /*119b0*/  VIADD R29, R135, 0xffffff90 ;  /* 0xffffff90871d7836 */ /* 0x000fe20000000000 */
[----:B------:R-:W-:-:S04]  /*119c0*/  ISETP.GE.AND P3, PT, R33, R134, PT ;  /* 0x000000862100720c */ /* 0x000fc80003f66270 */
[----:B------:R-:W-:Y:S01]  /*119d0*/  ISETP.GE.AND P6, PT, R29, R0, PT ;  /* 0x000000001d00720c */ /* 0x000fe20003fc6270 */
[----:B------:R-:W-:Y:S01]  /*119e0*/  HMMA.16816.F32.BF16 R4, R108, R30, R4 ;  /* 0x0000001e6c04723c */ /* 0x000fe20000041804 */
[----:B------:R-:W-:Y:S02]  /*119f0*/  VIADD R31, R135, 0xffffff91 ;  /* 0xffffff91871f7836 */ /* 0x000fe40000000000 */
[----:B------:R-:W-:Y:S02]  /*11a00*/  FSEL R30, R20, -INF , !P5 ;  /* 0xff800000141e7808 */ /* 0x000fe40006800000 */
[----:B------:R-:W-:Y:S01]  /*11a10*/  ISETP.GE.AND P5, PT, R29, R134, PT ;  /* 0x000000861d00720c */ /* 0x000fe20003fa6270 */
[----:B------:R-:W-:Y:S01]  /*11a20*/  VIADD R29, R135, 0xffffff98 ;  /* 0xffffff98871d7836 */ /* 0x000fe20000000000 */
[----:B------:R-:W-:Y:S01]  /*11a30*/  FSEL R22, R22, -INF , !P3 ;  /* 0xff80000016167808 */ /* 0x000fe20005800000 */
[----:B------:R-:W-:Y:S01]  /*11a40*/  HMMA.16816.F32.BF16 R112, R124, R122, R112 ;  /* 0x0000007a7c70723c */ /* 0x000fe20000041870 */
[----:B------:R-:W-:Y:S01]  /*11a50*/  FSEL R178, R21, -INF , !P2 ;  /* 0xff80000015b27808 */ /* 0x000fe20005000000 */
[----:B------:R-:W-:Y:S01]  /*11a60*/  VIADD R21, R135, 0xffffff99 ;  /* 0xffffff9987157836 */ /* 0x000fe20000000000 */
[----:B------:R-:W-:-:S02]  /*11a70*/  ISETP.GE.AND P3, PT, R31, R0, PT ;  /* 0x000000001f00720c */ /* 0x000fc40003f66270 */
[----:B------:R-:W-:Y:S01]  /*11a80*/  FSEL R20, R23, -INF , !P4 ;  /* 0xff80000017147808 */ /* 0x000fe20006000000 */
[----:B------:R-:W-:Y:S01]  /*11a90*/  VIADD R23, R135, 0xffffffa0 ;  /* 0xffffffa087177836 */ /* 0x000fe20000000000 */
[----:B------:R-:W-:Y:S02]  /*11aa0*/  FSEL R174, R16, -INF , !P6 ;  /* 0xff80000010ae7808 */ /* 0x000fe40007000000 */
[----:B------:R-:W-:Y:S02]  /*11ab0*/  FSEL R129, R18, -INF , !P5 ;  /* 0xff80000012817808 */ /* 0x000fe40006800000 */
[----:B------:R-:W-:Y:S01]  /*11ac0*/  FSEL R170, R17, -INF , !P3 ;  /* 0xff80000011aa7808 */ /* 0x000fe20005800000 */
[----:B------:R-:W-:Y:S01]  /*11ad0*/  VIADD R17, R135, 0xffffffa1 ;  /* 0xffffffa187117836 */ /* 0x000fe20000000000 */
[----:B------:R-:W-:Y:S02]  /*11ae0*/  ISETP.GE.AND P2, PT, R31, R134, PT ;  /* 0x000000861f00720c */ /* 0x000fe40003f46270 */
[C---:B------:R-:W-:Y:S01]  /*11af0*/  ISETP.GE.AND P4, PT, R29.reuse, R0, PT ;  /* 0x000000001d00720c */ /* 0x040fe20003f86270 */
[----:B-1----:R-:W-:Y:S01]  /*11b00*/  HMMA.16816.F32.BF16 R116, R108, R24, R116 ;  /* 0x000000186c74723c */ /* 0x002fe20000041874 */
[----:B------:R-:W-:-:S02]  /*11b10*/  ISETP.GE.AND P6, PT, R29, R134, PT ;  /* 0x000000861d00720c */ /* 0x000fc40003fc6270 */
[C---:B------:R-:W-:Y:S02]  /*11b20*/  ISETP.GE.AND P5, PT, R21.reuse, R0, PT ;  /* 0x000000001500720c */ /* 0x040fe40003fa6270 */
[----:B------:R-:W-:Y:S02]  /*11b30*/  ISETP.GE.AND P3, PT, R21, R134, PT ;  /* 0x000000861500720c */ /* 0x000fe40003f66270 */
[----:B------:R-:W-:Y:S02]  /*11b40*/  FSEL R131, R19, -INF , !P2 ;  /* 0xff80000013837808 */ /* 0x000fe40005000000 */
        /* <DEDUP_REMOVED lines=18> */
[-C--:B------:R-:W-:Y:S02]  /*11c70*/  ISETP.GE.AND P4, PT, R15, R0.reuse, PT ;  /* 0x000000000f00720c */ /* 0x080fe40003f86270 */
[----:B------:R-:W-:Y:S02]  /*11c80*/  FSEL R162, R4, -INF , !P3 ;  /* 0xff80000004a27808 */ /* 0x000fe40005800000 */
[----:B------:R-:W-:Y:S02]  /*11c90*/  FSEL R128, R6, -INF , !P2 ;  /* 0xff80000006807808 */ /* 0x000fe40005000000 */
[----:B------:R-:W-:Y:S01]  /*11ca0*/  FSEL R121, R5, -INF , !P4 ;  /* 0xff80000005797808 */ /* 0x000fe20006000000 */
[----:B------:R-:W-:Y:S01]  /*11cb0*/  VIADD R5, R135, 0xffffffb8 ;  /* 0xffffffb887057836 */ /* 0x000fe20000000000 */
[----:B------:R-:W-:Y:S01]  /*11cc0*/  ISETP.GE.AND P5, PT, R9, R0, PT ;  /* 0x000000000900720c */ /* 0x000fe20003fa6270 */
[----:B------:R-:W-:Y:S01]  /*11cd0*/  VIADD R135, R135, 0xffffffb9 ;  /* 0xffffffb987877836 */ /* 0x000fe20000000000 */
[----:B------:R-:W-:-:S02]  /*11ce0*/  ISETP.GE.AND P3, PT, R9, R134, PT ;  /* 0x000000860900720c */ /* 0x000fc40003f66270 */
[C---:B------:R-:W-:Y:S02]  /*11cf0*/  ISETP.GE.AND P2, PT, R11.reuse, R0, PT ;  /* 0x000000000b00720c */ /* 0x040fe40003f46270 */
[-C--:B------:R-:W-:Y:S02]  /*11d00*/  ISETP.GE.AND P4, PT, R11, R134.reuse, PT ;  /* 0x000000860b00720c */ /* 0x080fe40003f86270 */
[----:B------:R-:W-:Y:S01]  /*11d10*/  HMMA.16816.F32.BF16 R8, R108, R26, R112 ;  /* 0x0000001a6c08723c */ /* 0x000fe20000041870 */
[----:B------:R-:W-:Y:S02]  /*11d20*/  ISETP.GE.AND P6, PT, R15, R134, PT ;  /* 0x000000860f00720c */ /* 0x000fe40003fc6270 */
[----:B------:R-:W-:Y:S02]  /*11d30*/  FSEL R108, R119, -INF , !P4 ;  /* 0xff800000776c7808 */ /* 0x000fe40006000000 */
[----:B------:R-:W-:Y:S02]  /*11d40*/  ISETP.GT.AND P4, PT, R104, R147, PT ;  /* 0x000000936800720c */ /* 0x000fe40003f84270 */
        /* <DEDUP_REMOVED lines=18> */
[----:B------:R-:W-:-:S05]  /*11e70*/  IMAD.SHL.U32 R11, R11, 0x40, RZ ;  /* 0x000000400b0b7824 */ /* 0x000fca00078e00ff */
[----:B------:R-:W-:-:S04]  /*11e80*/  IADD3 R11, PT, PT, R11, -0x80, RZ ;  /* 0xffffff800b0b7810 */ /* 0x000fc80007ffe0ff */
        /* <DEDUP_REMOVED lines=57> */
.L_x_5267:
[----:B------:R-:W-:Y:S01]  /*12220*/  UMOV UR8, URZ ;  /* 0x000000ff00087c82 */ /* 0x000fe20008000000 */
[----:B------:R-:W-:Y:S01]  /*12230*/  IMAD.SHL.U32 R0, R132, 0x40, RZ ;  /* 0x0000004084007824 */ /* 0x000fe200078e00ff */
[----:B------:R-:W-:-:S05]  /*12240*/  IADD3 R4, P2, PT, RZ, -UR8, RZ ;  /* 0x80000008ff047c10 */ /* 0x000fca000ff5e0ff */
[----:B------:R-:W-:-:S05]  /*12250*/  IMAD.X R0, RZ, RZ, ~R0, P2 ;  /* 0x000000ffff007224 */ /* 0x000fca00010e0e00 */
[----:B------:R-:W-:-:S04]  /*12260*/  SHF.R.S64 R5, R4, 0x1f, R0 ;  /* 0x0000001f04057819 */ /* 0x000fc80000001000 */
[----:B------:R-:W-:-:S04]  /*12270*/  IADD3 R148, P2, PT, R5, R148, RZ ;  /* 0x0000009405947210 */ /* 0x000fc80007f5e0ff */
[----:B------:R-:W-:-:S09]  /*12280*/  LEA.HI.X.SX32 R149, R0, R149, 0x1, P2 ;  /* 0x0000009500957211 */ /* 0x000fd200010f0eff */
.L_x_5268:
        /* <DEDUP_REMOVED lines=51> */
.L_x_5266:
[----:B-1----:R-:W-:Y:S01]  /*125c0*/  FMNMX3.FTZ R7, R101, R34, R176, !PT ;  /* 0x0000002265077276 */ /* 0x002fe200078100b0 */
        /* <DEDUP_REMOVED lines=30> */
[----:B------:R-:W-:Y:S01]  /*127b0*/  FMUL.FTZ R25, R0, UR4 ;  /* 0x0000000400197c20 */ /* 0x000fe20008410000 */
[----:B------:R-:W-:Y:S02]  /*127c0*/  FSEL R6, R2, RZ, P1 ;  /* 0x000000ff02067208 */ /* 0x000fe40000800000 */
[----:B------:R-:W-:Y:S02]  /*127d0*/  FSEL R4, R0, RZ, P0 ;  /* 0x000000ff00047208 */ /* 0x000fe40000000000 */
[----:B------:R-:W-:Y:S01]  /*127e0*/  FSEL R107, R107, RZ, P1 ;  /* 0x000000ff6b6b7208 */ /* 0x000fe20000800000 */
[----:B------:R-:W-:Y:S01]  /*127f0*/  FADD.FTZ R6, R101, -R6 ;  /* 0x8000000665067221 */ /* 0x000fe20000010000 */
[----:B------:R-:W-:Y:S01]  /*12800*/  FSEL R25, R25, RZ, P0 ;  /* 0x000000ff19197208 */ /* 0x000fe20000000000 */
[----:B------:R-:W-:-:S02]  /*12810*/  FADD.FTZ R4, R3, -R4 ;  /* 0x8000000403047221 */ /* 0x000fc40000010000 */
[--C-:B------:R-:W-:Y:S01]  /*12820*/  FFMA.FTZ R33, R34, UR4, -R107.reuse ;  /* 0x0000000422217c23 */ /* 0x100fe2000801086b */
[----:B------:R-:W-:Y:S01]  /*12830*/  FFMA.FTZ R31, R176, UR4, -R107 ;  /* 0x00000004b01f7c23 */ /* 0x000fe2000801086b */
[--C-:B------:R-:W-:Y:S01]  /*12840*/  FFMA.FTZ R34, R28, UR4, -R25.reuse ;  /* 0x000000041c227c23 */ /* 0x100fe20008010819 */
[----:B------:R-:W-:Y:S01]  /*12850*/  FFMA.FTZ R28, R32, UR4, -R25 ;  /* 0x00000004201c7c23 */ /* 0x000fe20008010819 */
[--C-:B------:R-:W-:Y:S01]  /*12860*/  FFMA.FTZ R30, R30, UR4, -R107.reuse ;  /* 0x000000041e1e7c23 */ /* 0x100fe2000801086b */
[----:B------:R-:W-:Y:S01]  /*12870*/  FFMA.FTZ R29, R178, UR4, -R107 ;  /* 0x00000004b21d7c23 */ /* 0x000fe2000801086b */
[--C-:B------:R-:W-:Y:S01]  /*12880*/  FFMA.FTZ R32, R22, UR4, -R25.reuse ;  /* 0x0000000416207c23 */ /* 0x100fe20008010819 */
[----:B------:R-:W-:Y:S01]  /*12890*/  FMUL.FTZ R101, R6, UR4 ;  /* 0x0000000406657c20 */ /* 0x000fe20008410000 */
[----:B------:R-:W-:Y:S01]  /*128a0*/  FMUL.FTZ R35, R4, UR4 ;  /* 0x0000000404237c20 */ /* 0x000fe20008410000 */
[--C-:B------:R-:W-:Y:S01]  /*128b0*/  FFMA.FTZ R20, R20, UR4, -R25.reuse ;  /* 0x0000000414147c23 */ /* 0x100fe20008010819 */
[----:B------:R-:W-:Y:S01]  /*128c0*/  MUFU.EX2 R33, R33 ;  /* 0x0000002100217308 */ /* 0x000fe20000000800 */
[----:B------:R-:W-:Y:S01]  /*128d0*/  FFMA.FTZ R113, R120, UR4, -R25 ;  /* 0x0000000478717c23 */ /* 0x000fe20008010819 */
[--C-:B------:R-:W-:Y:S01]  /*128e0*/  FFMA.FTZ R114, R174, UR4, -R107.reuse ;  /* 0x00000004ae727c23 */ /* 0x100fe2000801086b */
[--C-:B------:R-:W-:Y:S01]  /*128f0*/  FFMA.FTZ R109, R170, UR4, -R107.reuse ;  /* 0x00000004aa6d7c23 */ /* 0x100fe2000801086b */
[----:B------:R-:W1:Y:S01]  /*12900*/  MUFU.EX2 R31, R31 ;  /* 0x0000001f001f7308 */ /* 0x000e620000000800 */
[--C-:B------:R-:W-:Y:S01]  /*12910*/  FFMA.FTZ R116, R172, UR4, -R107.reuse ;  /* 0x00000004ac747c23 */ /* 0x100fe2000801086b */
[----:B------:R-:W-:Y:S01]  /*12920*/  FFMA.FTZ R111, R168, UR4, -R107 ;  /* 0x00000004a86f7c23 */ /* 0x000fe2000801086b */
[--C-:B------:R-:W-:Y:S01]  /*12930*/  FFMA.FTZ R118, R129, UR4, -R25.reuse ;  /* 0x0000000481767c23 */ /* 0x100fe20008010819 */
[----:B------:R-:W-:Y:S01]  /*12940*/  MUFU.EX2 R30, R30 ;  /* 0x0000001e001e7308 */ /* 0x000fe20000000800 */
[--C-:B------:R-:W-:Y:S01]  /*12950*/  FFMA.FTZ R115, R131, UR4, -R25.reuse ;  /* 0x0000000483737c23 */ /* 0x100fe20008010819 */
[----:B------:R-:W-:Y:S01]  /*12960*/  FFMA.FTZ R120, R166, UR4, -R25 ;  /* 0x00000004a6787c23 */ /* 0x000fe20008010819 */
[--C-:B------:R-:W-:Y:S01]  /*12970*/  FFMA.FTZ R117, R126, UR4, -R107.reuse ;  /* 0x000000047e757c23 */ /* 0x100fe2000801086b */
[----:B------:R-:W2:Y:S01]  /*12980*/  MUFU.EX2 R29, R29 ;  /* 0x0000001d001d7308 */ /* 0x000ea20000000800 */
[----:B------:R-:W-:Y:S01]  /*12990*/  FFMA.FTZ R119, R162, UR4, -R107 ;  /* 0x00000004a2777c23 */ /* 0x000fe2000801086b */
[--C-:B------:R-:W-:Y:S01]  /*129a0*/  FFMA.FTZ R128, R128, UR4, -R25.reuse ;  /* 0x0000000480807c23 */ /* 0x100fe20008010819 */
[----:B------:R-:W-:Y:S01]  /*129b0*/  FFMA.FTZ R123, R123, UR4, -R25 ;  /* 0x000000047b7b7c23 */ /* 0x000fe20008010819 */
[----:B------:R-:W-:Y:S01]  /*129c0*/  MUFU.EX2 R34, R34 ;  /* 0x0000002200227308 */ /* 0x000fe20000000800 */
[--C-:B------:R-:W-:Y:S01]  /*129d0*/  FFMA.FTZ R130, R130, UR4, -R107.reuse ;  /* 0x0000000482827c23 */ /* 0x100fe2000801086b */
[----:B-1----:R-:W-:Y:S01]  /*129e0*/  F2FP.BF16.F32.PACK_AB R4, R31, R33 ;  /* 0x000000211f04723e */ /* 0x002fe200000010ff */
[--C-:B------:R-:W-:Y:S01]  /*129f0*/  FFMA.FTZ R127, R105, UR4, -R107.reuse ;  /* 0x00000004697f7c23 */ /* 0x100fe2000801086b */
[----:B------:R-:W1:Y:S01]  /*12a00*/  MUFU.EX2 R28, R28 ;  /* 0x0000001c001c7308 */ /* 0x000e620000000800 */
[--C-:B------:R-:W-:Y:S01]  /*12a10*/  FFMA.FTZ R125, R112, UR4, -R107.reuse ;  /* 0x00000004707d7c23 */ /* 0x100fe2000801086b */
[--C-:B------:R-:W-:Y:S01]  /*12a20*/  FFMA.FTZ R105, R110, UR4, -R107.reuse ;  /* 0x000000046e697c23 */ /* 0x100fe2000801086b */
[----:B------:R-:W-:Y:S01]  /*12a30*/  FFMA.FTZ R27, R27, UR4, -R107 ;  /* 0x000000041b1b7c23 */ /* 0x000fe2000801086b */
[----:B------:R-:W-:Y:S01]  /*12a40*/  MUFU.EX2 R32, R32 ;  /* 0x0000002000207308 */ /* 0x000fe20000000800 */
[--C-:B------:R-:W-:Y:S01]  /*12a50*/  FFMA.FTZ R112, R108, UR4, -R25.reuse ;  /* 0x000000046c707c23 */ /* 0x100fe20008010819 */
[----:B--2---:R-:W-:Y:S01]  /*12a60*/  F2FP.BF16.F32.PACK_AB R6, R29, R30 ;  /* 0x0000001e1d06723e */ /* 0x004fe200000010ff */
[----:B------:R-:W-:Y:S01]  /*12a70*/  FFMA.FTZ R108, R26, UR4, -R25 ;  /* 0x000000041a6c7c23 */ /* 0x000fe20008010819 */
[----:B------:R-:W2:Y:S04]  /*12a80*/  MUFU.EX2 R3, R20 ;  /* 0x0000001400037308 */ /* 0x000ea80000000800 */
[----:B------:R-:W3:Y:S01]  /*12a90*/  MUFU.EX2 R101, R101 ;  /* 0x0000006500657308 */ /* 0x000ee20000000800 */
[----:B-1----:R-:W-:-:S03]  /*12aa0*/  F2FP.BF16.F32.PACK_AB R5, R28, R34 ;  /* 0x000000221c05723e */ /* 0x002fc600000010ff */
[----:B------:R-:W1:Y:S04]  /*12ab0*/  MUFU.EX2 R35, R35 ;  /* 0x0000002300237308 */ /* 0x000e680000000800 */
[----:B------:R-:W-:Y:S01]  /*12ac0*/  MUFU.EX2 R114, R114 ;  /* 0x0000007200727308 */ /* 0x000fe20000000800 */
[----:B--2---:R-:W-:Y:S01]  /*12ad0*/  F2FP.BF16.F32.PACK_AB R7, R3, R32 ;  /* 0x000000200307723e */ /* 0x004fe200000010ff */
[----:B------:R-:W-:Y:S02]  /*12ae0*/  LDSM.16.MT88.4 R20, [R143+0xa000] ;  /* 0x00a000008f14783b */ /* 0x000fe40000004200 */
[----:B------:R-:W2:Y:S01]  /*12af0*/  MUFU.EX2 R109, R109 ;  /* 0x0000006d006d7308 */ /* 0x000ea20000000800 */
        /* <DEDUP_REMOVED lines=53> */
[----:B------:R-:W4:Y:S01]  /*12e50*/  LDSM.16.MT88.4 R12, [R145+0xa000] ;  /* 0x00a00000910c783b */ /* 0x000f220000004200 */
        /* <DEDUP_REMOVED lines=31> */
[C---:B------:R-:W-:Y:S01]  /*13050*/  HMMA.16816.F32.BF16 R68, R4.reuse, R18, R68 ;  /* 0x000000120444723c */ /* 0x040fe20000041844 */
[----:B------:R-:W3:Y:S01]  /*13060*/  LDSM.16.MT88.4 R16, [R146+0x8800] ;  /* 0x008800009210783b */ /* 0x000ee20000004200 */
[----:B------:R-:W3:Y:S01]  /*13070*/  MUFU.EX2 R117, R117 ;  /* 0x0000007500757308 */ /* 0x000ee20000000800 */
[----:B------:R-:W-:Y:S01]  /*13080*/  FFMA.FTZ R35, R165, R35, R34 ;  /* 0x00000023a5237223 */ /* 0x000fe20000010022 */
[----:B------:R-:W-:Y:S01]  /*13090*/  FADD.FTZ R31, R31, R164 ;  /* 0x000000a41f1f7221 */ /* 0x000fe20000010000 */
[-C--:B------:R-:W-:Y:S01]  /*130a0*/  MOV R101, R2.reuse ;  /* 0x0000000200657202 */ /* 0x080fe20000000f00 */
[----:B------:R-:W-:Y:S01]  /*130b0*/  MUFU.EX2 R119, R119 ;  /* 0x0000007700777308 */ /* 0x000fe20000000800 */
[----:B------:R-:W-:Y:S01]  /*130c0*/  FADD.FTZ R35, R28, R35 ;  /* 0x000000231c237221 */ /* 0x000fe20000010000 */
[C---:B----4-:R-:W-:Y:S01]  /*130d0*/  HMMA.16816.F32.BF16 R72, R4.reuse, R12, R72 ;  /* 0x0000000c0448723c */ /* 0x050fe20000041848 */
[----:B------:R-:W-:Y:S01]  /*130e0*/  FADD.FTZ R30, R30, R31 ;  /* 0x0000001f1e1e7221 */ /* 0x000fe20000010000 */
[----:B------:R-:W-:Y:S01]  /*130f0*/  MUFU.EX2 R128, R128 ;  /* 0x0000008000807308 */ /* 0x000fe20000000800 */
[----:B------:R-:W-:Y:S01]  /*13100*/  FADD.FTZ R32, R32, R35 ;  /* 0x0000002320207221 */ /* 0x000fe20000010000 */
[----:B------:R-:W-:Y:S01]  /*13110*/  @P4 MOV R101, R2 ;  /* 0x0000000200654202 */ /* 0x000fe20000000f00 */
[----:B------:R-:W-:Y:S01]  /*13120*/  FADD.FTZ R29, R29, R30 ;  /* 0x0000001e1d1d7221 */ /* 0x000fe20000010000 */
[----:B------:R-:W-:Y:S01]  /*13130*/  MUFU.EX2 R123, R123 ;  /* 0x0000007b007b7308 */ /* 0x000fe20000000800 */
[----:B------:R-:W-:Y:S01]  /*13140*/  FADD.FTZ R3, R3, R32 ;  /* 0x0000002003037221 */ /* 0x000fe20000010000 */
[C---:B------:R-:W-:Y:S01]  /*13150*/  HMMA.16816.F32.BF16 R76, R4.reuse, R14, R76 ;  /* 0x0000000e044c723c */ /* 0x040fe2000004184c */
[----:B------:R-:W4:Y:S01]  /*13160*/  LDSM.16.MT88.4 R12, [R145+0x8800] ;  /* 0x00880000910c783b */ /* 0x000f220000004200 */
[----:B------:R5:W-:Y:S04]  /*13170*/  MUFU.EX2 R110, R127 ;  /* 0x0000007f006e7308 */ /* 0x000be80000000800 */
[----:B------:R-:W-:Y:S02]  /*13180*/  MUFU.EX2 R125, R125 ;  /* 0x0000007d007d7308 */ /* 0x000fe40000000800 */
[C---:B------:R-:W-:Y:S02]  /*13190*/  HMMA.16816.F32.BF16 R92, R4.reuse, R20, R92 ;  /* 0x00000014045c723c */ /* 0x040fe4000004185c */
[----:B------:R-:W-:Y:S04]  /*131a0*/  MUFU.EX2 R105, R105 ;  /* 0x0000006900697308 */ /* 0x000fe80000000800 */
[----:B------:R-:W-:Y:S02]  /*131b0*/  MUFU.EX2 R112, R112 ;  /* 0x0000007000707308 */ /* 0x000fe40000000800 */
[C---:B--2---:R-:W-:Y:S01]  /*131c0*/  HMMA.16816.F32.BF16 R80, R4.reuse, R8, R80 ;  /* 0x000000080450723c */ /* 0x044fe20000041850 */
[----:B-----5:R-:W-:Y:S01]  /*131d0*/  FFMA.FTZ R127, R24, UR4, -R25 ;  /* 0x00000004187f7c23 */ /* 0x020fe20008010819 */
[----:B------:R-:W-:Y:S05]  /*131e0*/  MUFU.EX2 R108, R108 ;  /* 0x0000006c006c7308 */ /* 0x000fea0000000800 */
[----:B------:R-:W-:Y:S01]  /*131f0*/  MUFU.EX2 R127, R127 ;  /* 0x0000007f007f7308 */ /* 0x000fe20000000800 */
[C---:B------:R-:W-:Y:S01]  /*13200*/  HMMA.16816.F32.BF16 R84, R4.reuse, R10, R84 ;  /* 0x0000000a0454723c */ /* 0x040fe20000041854 */
[----:B------:R-:W2:Y:S07]  /*13210*/  LDSM.16.MT88.4 R8, [R144+0x8800] ;  /* 0x008800009008783b */ /* 0x000eae0000004200 */
        /* <DEDUP_REMOVED lines=25> */
[C---:B-----5:R-:W-:Y:S01]  /*133b0*/  HMMA.16816.F32.BF16 R56, R4.reuse, R20, R56 ;  /* 0x000000140438723c */ /* 0x060fe20000041838 */
[----:B------:R-:W-:Y:S01]  /*133c0*/  FFMA.FTZ R20, R121, UR4, -R107 ;  /* 0x0000000479147c23 */ /* 0x000fe2000801086b */
[--C-:B------:R-:W-:Y:S01]  /*133d0*/  FFMA.FTZ R121, R124, UR4, -R25.reuse ;  /* 0x000000047c797c23 */ /* 0x100fe20008010819 */
[--C-:B------:R-:W-:Y:S01]  /*133e0*/  FFMA.FTZ R21, R122, UR4, -R25.reuse ;  /* 0x000000047a157c23 */ /* 0x100fe20008010819 */
[----:B------:R-:W-:Y:S01]  /*133f0*/  FFMA.FTZ R107, R106, UR4, -R25 ;  /* 0x000000046a6b7c23 */ /* 0x000fe20008010819 */
[----:B------:R-:W-:Y:S03]  /*13400*/  MUFU.EX2 R122, R20 ;  /* 0x00000014007a7308 */ /* 0x000fe60000000800 */
[C---:B-1----:R-:W-:Y:S01]  /*13410*/  HMMA.16816.F32.BF16 R64, R4.reuse, R16, R64 ;  /* 0x000000100440723c */ /* 0x042fe20000041840 */
[----:B------:R-:W-:Y:S04]  /*13420*/  MUFU.EX2 R124, R21 ;  /* 0x00000015007c7308 */ /* 0x000fe80000000800 */
[----:B------:R-:W1:Y:S03]  /*13430*/  MUFU.EX2 R121, R121 ;  /* 0x0000007900797308 */ /* 0x000e660000000800 */
[C---:B------:R-:W-:Y:S01]  /*13440*/  HMMA.16816.F32.BF16 R68, R4.reuse, R18, R68 ;  /* 0x000000120444723c */ /* 0x040fe20000041844 */
[----:B------:R-:W4:Y:S01]  /*13450*/  LDSM.16.MT88.4 R16, [R143+0xa800] ;  /* 0x00a800008f10783b */ /* 0x000f220000004200 */
[----:B------:R5:W-:Y:S04]  /*13460*/  MUFU.EX2 R106, R27 ;  /* 0x0000001b006a7308 */ /* 0x000be80000000800 */
[----:B------:R-:W1:Y:S02]  /*13470*/  MUFU.EX2 R107, R107 ;  /* 0x0000006b006b7308 */ /* 0x000e640000000800 */
[C---:B---3--:R-:W-:Y:S08]  /*13480*/  HMMA.16816.F32.BF16 R72, R4.reuse, R12, R72 ;  /* 0x0000000c0448723c */ /* 0x048ff00000041848 */
[C---:B------:R-:W-:Y:S01]  /*13490*/  HMMA.16816.F32.BF16 R76, R4.reuse, R14, R76 ;  /* 0x0000000e044c723c */ /* 0x040fe2000004184c */
[----:B------:R-:W3:Y:S04]  /*134a0*/  LDSM.16.MT88.4 R12, [R146+0x9000] ;  /* 0x00900000920c783b */ /* 0x000ee80000004200 */
[----:B-----5:R-:W-:Y:S03]  /*134b0*/  LDSM.16.MT88.4 R24, [R144+0x9800] ;  /* 0x009800009018783b */ /* 0x020fe60000004200 */
[C---:B--2---:R-:W-:Y:S08]  /*134c0*/  HMMA.16816.F32.BF16 R80, R4.reuse, R8, R80 ;  /* 0x000000080450723c */ /* 0x044ff00000041850 */
[C---:B------:R-:W-:Y:S01]  /*134d0*/  HMMA.16816.F32.BF16 R84, R4.reuse, R10, R84 ;  /* 0x0000000a0454723c */ /* 0x040fe20000041854 */
[----:B------:R-:W2:Y:S07]  /*134e0*/  LDSM.16.MT88.4 R8, [R145+0x9000] ;  /* 0x009000009108783b */ /* 0x000eae0000004200 */
[C---:B------:R-:W-:Y:S01]  /*134f0*/  HMMA.16816.F32.BF16 R60, R4.reuse, R22, R60 ;  /* 0x00000016043c723c */ /* 0x040fe2000004183c */
[----:B------:R-:W-:Y:S07]  /*13500*/  LDSM.16.MT88.4 R20, [R143+0x9000] ;  /* 0x009000008f14783b */ /* 0x000fee0000004200 */
[C---:B----4-:R-:W-:Y:S08]  /*13510*/  HMMA.16816.F32.BF16 R92, R4.reuse, R16, R92 ;  /* 0x00000010045c723c */ /* 0x050ff0000004185c */
[----:B------:R-:W-:Y:S01]  /*13520*/  HMMA.16816.F32.BF16 R88, R4, R18, R88 ;  /* 0x000000120458723c */ /* 0x000fe20000041858 */
[----:B------:R-:W4:Y:S01]  /*13530*/  LDSM.16.MT88.4 R16, [R144+0x9000] ;  /* 0x009000009010783b */ /* 0x000f220000004200 */
[----:B------:R-:W-:Y:S01]  /*13540*/  F2FP.BF16.F32.PACK_AB R4, R117, R126 ;  /* 0x0000007e7504723e */ /* 0x000fe200000010ff */
[----:B------:R-:W-:Y:S01]  /*13550*/  FADD.FTZ R126, R126, R111 ;  /* 0x0000006f7e7e7221 */ /* 0x000fe20000010000 */
        /* <DEDUP_REMOVED lines=56> */
[C---:B------:R-:W-:Y:S08]  /*138e0*/  HMMA.16816.F32.BF16 R52, R4.reuse, R26, R52 ;  /* 0x0000001a0434723c */ /* 0x040ff00000041834 */
[C---:B----4-:R-:W-:Y:S08]  /*138f0*/  HMMA.16816.F32.BF16 R56, R4.reuse, R20, R56 ;  /* 0x000000140438723c */ /* 0x050ff00000041838 */
[C---:B------:R-:W-:Y:S08]  /*13900*/  HMMA.16816.F32.BF16 R60, R4.reuse, R22, R60 ;  /* 0x00000016043c723c */ /* 0x040ff0000004183c */
[C---:B-1----:R-:W-:Y:S08]  /*13910*/  HMMA.16816.F32.BF16 R72, R4.reuse, R12, R72 ;  /* 0x0000000c0448723c */ /* 0x042ff00000041848 */
[C---:B------:R-:W-:Y:S08]  /*13920*/  HMMA.16816.F32.BF16 R76, R4.reuse, R14, R76 ;  /* 0x0000000e044c723c */ /* 0x040ff0000004184c */
[C---:B--2---:R-:W-:Y:S08]  /*13930*/  HMMA.16816.F32.BF16 R80, R4.reuse, R8, R80 ;  /* 0x000000080450723c */ /* 0x044ff00000041850 */
[C---:B------:R-:W-:Y:S08]  /*13940*/  HMMA.16816.F32.BF16 R84, R4.reuse, R10, R84 ;  /* 0x0000000a0454723c */ /* 0x040ff00000041854 */
[C---:B---3--:R-:W-:Y:S08]  /*13950*/  HMMA.16816.F32.BF16 R92, R4.reuse, R16, R92 ;  /* 0x00000010045c723c */ /* 0x048ff0000004185c */
[----:B------:R-:W-:Y:S01]  /*13960*/  HMMA.16816.F32.BF16 R88, R4, R18, R88 ;  /* 0x000000120458723c */ /* 0x000fe20000041858 */
[----:B------:R-:W-:-:S04]  /*13970*/  NOP ;  /* 0x0000000000007918 */ /* 0x000fc80000000000 */
[----:B------:R-:W-:-:S15]  /*13980*/  @P4 BRA `(.L_x_5269) ;  /* 0x0000000000044947 */ /* 0x000fde0003800000 */
.L_x_5263:
[----:B------:R-:W-:-:S07]  /*13990*/  IADD3 R102, PT, PT, R104, -0x1, RZ ;  /* 0xffffffff68667810 */ /* 0x000fce0007ffe0ff */
.L_x_5269:
[----:B------:R-:W-:-:S13]  /*139a0*/  ISETP.GE.AND P0, PT, R102, R147, PT ;  /* 0x000000936600720c */ /* 0x000fda0003f06270 */
[----:B------:R-:W-:Y:S05]  /*139b0*/  @!P0 BRA `(.L_x_5270) ;  /* 0x0000002800cc8947 */ /* 0x000fea0003800000 */
[----:B------:R-:W1:Y:S01]  /*139c0*/  S2UR UR5, SR_CgaCtaId ;  /* 0x00000000000579c3 */ /* 0x000e620000008800 */
[----:B------:R-:W-:Y:S01]  /*139d0*/  ISETP.NE.U32.AND P3, PT, RZ, UR12, PT ;  /* 0x0000000cff007c0c */ /* 0x000fe2000bf65070 */
[----:B------:R-:W-:Y:S01]  /*139e0*/  IMAD.MOV.U32 R161, RZ, RZ, RZ ;  /* 0x000000ffffa17224 */ /* 0x000fe200078e00ff */
[C---:B------:R-:W-:Y:S01]  /*139f0*/  LEA R163, R102.reuse, 0x40, 0x6 ;  /* 0x0000004066a37811 */ /* 0x040fe200078e30ff */
[----:B------:R-:W-:Y:S01]  /*13a00*/  IMAD.MOV.U32 R2, RZ, RZ, R3 ;  /* 0x000000ffff027224 */ /* 0x000fe200078e0003 */
[----:B------:R-:W-:Y:S01]  /*13a10*/  ISETP.NE.AND.EX P3, PT, RZ, UR13, PT, P3 ;  /* 0x0000000dff007c0c */ /* 0x000fe2000bf65330 */
[----:B------:R-:W-:Y:S01]  /*13a20*/  IMAD.MOV.U32 R0, RZ, RZ, R101 ;  /* 0x000000ffff007224 */ /* 0x000fe200078e0065 */
[----:B------:R-:W-:Y:S01]  /*13a30*/  UMOV UR13, 0x400 ;  /* 0x00000400000d7882 */ /* 0x000fe20000000000 */
[----:B------:R-:W-:Y:S01]  /*13a40*/  VIADD R162, R102, 0x1 ;  /* 0x0000000166a27836 */ /* 0x000fe20000000000 */
[----:B------:R-:W2:Y:S01]  /*13a50*/  LDCU UR12, c[0x0][0x440] ;  /* 0x00008800ff0c77ac */ /* 0x000ea20008000800 */
[----:B------:R-:W3:Y:S01]  /*13a60*/  LDCU UR4, c[0x0][0x45c] ;  /* 0x00008b80ff0477ac */ /* 0x000ee20008000800 */
[----:B------:R-:W4:Y:S07]  /*13a70*/  LDCU.64 UR8, c[0x0][0x3a0] ;  /* 0x00007400ff0877ac */ /* 0x000f2e0008000a00 */
[----:B------:R-:W-:Y:S01]  /*13a80*/  @!P3 IADD3 R161, P4, PT, RZ, -R161, RZ ;  /* 0x800000a1ffa1b210 */ /* 0x000fe20007f9e0ff */
[----:B------:R-:W2:Y:S01]  /*13a90*/  LDCU.64 UR10, c[0x0][0x3a8] ;  /* 0x00007500ff0a77ac */ /* 0x000ea20008000a00 */
[----:B-1----:R-:W-:-:S12]  /*13aa0*/  ULEA UR5, UR5, UR13, 0x18 ;  /* 0x0000000d05057291 */ /* 0x002fd8000f8ec0ff */
.L_x_5274:
[----:B--2---:R-:W-:Y:S01]  /*13ab0*/  ISETP.GE.AND P2, PT, R158, UR12, PT ;  /* 0x0000000c9e007c0c */ /* 0x004fe2000bf46270 */
[----:B------:R-:W1:Y:S01]  /*13ac0*/  S2R R160, SR_TID.X ;  /* 0x0000000000a07919 */ /* 0x000e620000002100 */
[----:B------:R-:W-:Y:S01]  /*13ad0*/  ISETP.GE.AND P1, PT, R100, UR12, PT ;  /* 0x0000000c64007c0c */ /* 0x000fe2000bf26270 */
[----:B------:R-:W2:Y:S01]  /*13ae0*/  @!P3 LDC R166, c[0x0][0x3c0] ;  /* 0x0000f000ffa6bb82 */ /* 0x000ea20000000800 */
[----:B------:R-:W-:Y:S07]  /*13af0*/  DEPBAR.LE SB0, 0x0 ;  /* 0x000080000000791a */ /* 0x000fee0000000000 */
[----:B------:R-:W3:Y:S08]  /*13b00*/  LDC R101, c[0x0][0x3c4] ;  /* 0x0000f100ff657b82 */ /* 0x000ef00000000800 */
[----:B------:R-:W-:Y:S01]  /*13b10*/  BAR.SYNC.DEFER_BLOCKING 0x0 ;  /* 0x0000000000007b1d */ /* 0x000fe20000010000 */
[----:B-1----:R-:W-:Y:S01]  /*13b20*/  LOP3.LUT R4, R160, 0x38, RZ, 0xc0, !PT ;  /* 0x00000038a0047812 */ /* 0x002fe200078ec0ff */
[----:B--2---:R-:W-:Y:S02]  /*13b30*/  @!P3 IMAD.SHL.U32 R6, R166, 0x40, RZ ;  /* 0x00000040a606b824 */ /* 0x004fe400078e00ff */
[----:B------:R-:W-:Y:S02]  /*13b40*/  IMAD.SHL.U32 R159, R160, 0x8, RZ ;  /* 0x00000008a09f7824 */ /* 0x000fe400078e00ff */
[----:B------:R-:W-:Y:S03]  /*13b50*/  @!P3 IMAD.X R6, RZ, RZ, ~R6, P4 ;  /* 0x000000ffff06b224 */ /* 0x000fe600020e0e06 */
[C---:B------:R-:W-:Y:S02]  /*13b60*/  LOP3.LUT R5, R159.reuse, 0x1f8, RZ, 0xc0, !PT ;  /* 0x000001f89f057812 */ /* 0x040fe400078ec0ff */
[----:B------:R-:W-:Y:S02]  /*13b70*/  LOP3.LUT R3, R159, 0x1e00, RZ, 0xc0, !PT ;  /* 0x00001e009f037812 */ /* 0x000fe400078ec0ff */
[----:B------:R-:W-:Y:S02]  /*13b80*/  @!P3 SHF.R.S64 R7, R161, 0x1f, R6 ;  /* 0x0000001fa107b819 */ /* 0x000fe40000001006 */
[----:B------:R-:W-:Y:S01]  /*13b90*/  LOP3.LUT R3, R3, R5, R4, 0xf6, !PT ;  /* 0x0000000503037212 */ /* 0x000fe200078ef604 */
[----:B------:R-:W-:Y:S01]  /*13ba0*/  IMAD.MOV.U32 R5, RZ, RZ, R150 ;  /* 0x000000ffff057224 */ /* 0x000fe200078e0096 */
[----:B------:R-:W-:Y:S01]  /*13bb0*/  @!P3 IADD3 R150, P0, PT, R150, R7, RZ ;  /* 0x000000079696b210 */ /* 0x000fe20007f1e0ff */
[----:B------:R-:W-:Y:S03]  /*13bc0*/  IMAD.MOV.U32 R4, RZ, RZ, R151 ;  /* 0x000000ffff047224 */ /* 0x000fe600078e0097 */
[----:B------:R-:W-:Y:S01]  /*13bd0*/  @!P3 LEA.HI.X.SX32 R151, R6, R151, 0x1, P0 ;  /* 0x000000970697b211 */ /* 0x000fe200000f0eff */
[----:B---3--:R-:W-:Y:S08]  /*13be0*/  @!P3 BRA `(.L_x_5271) ;  /* 0x0000000000f4b947 */ /* 0x008ff00003800000 */
[----:B------:R-:W-:Y:S01]  /*13bf0*/  VIADD R9, R163, 0xffffffc0 ;  /* 0xffffffc0a3097836 */ /* 0x000fe20000000000 */
[----:B------:R-:W1:Y:S01]  /*13c00*/  LDC R6, c[0x0][0x4f0] ;  /* 0x00013c00ff067b82 */ /* 0x000e620000000800 */
[----:B------:R-:W-:Y:S03]  /*13c10*/  MOV R12, RZ ;  /* 0x000000ff000c7202 */ /* 0x000fe60000000f00 */
        /* <DEDUP_REMOVED lines=8> */
[--C-:B-1----:R-:W-:Y:S04]  /*13ca0*/  IMAD.MOV R7, RZ, RZ, -R13.reuse ;  /* 0x000000ffff077224 */ /* 0x102fe800078e0a0d */
        /* <DEDUP_REMOVED lines=31> */
[----:B------:R-:W3:Y:S01]  /*13ea0*/  LDG.E R8, desc[UR6][R16.64] ;  /* 0x0000000610087981 */ /* 0x000ee2000c1e1900 */
[C---:B------:R-:W-:Y:S01]  /*13eb0*/  LEA.HI.X.SX32 R15, R9.reuse, R157, 0x2, P0 ;  /* 0x0000009d090f7211 */ /* 0x040fe200000f16ff */
[----:B------:R-:W-:Y:S04]  /*13ec0*/  IMAD.IADD R9, R9, 0x1, -R13 ;  /* 0x0000000109097824 */ /* 0x000fe800078e0a0d */
[----:B------:R-:W-:Y:S01]  /*13ed0*/  IMAD R9, R9, R6, -0x40 ;  /* 0xffffffc009097424 */ /* 0x000fe200078e0206 */
[----:B------:R-:W3:Y:S04]  /*13ee0*/  LDG.E R7, desc[UR6][R14.64] ;  /* 0x000000060e077981 */ /* 0x000ee8000c1e1900 */
[----:B------:R-:W-:Y:S05]  /*13ef0*/  SHF.R.S32.HI R11, RZ, 0x1f, R9 ;  /* 0x0000001fff0b7819 */ /* 0x000fea0000011409 */
[-C--:B--2---:R-:W-:Y:S02]  /*13f00*/  IMAD R6, R11, R166.reuse, RZ ;  /* 0x000000a60b067224 */ /* 0x084fe400078e02ff */
[C---:B------:R-:W-:Y:S04]  /*13f10*/  IMAD.WIDE.U32 R10, R9.reuse, R166, RZ ;  /* 0x000000a6090a7225 */ /* 0x040fe800078e00ff */
[----:B------:R-:W-:Y:S05]  /*13f20*/  IMAD R6, R9, R167, R6 ;  /* 0x000000a709067224 */ /* 0x000fea00078e0206 */
[----:B------:R-:W-:Y:S01]  /*13f30*/  IADD3 R11, PT, PT, R11, R6, RZ ;  /* 0x000000060b0b7210 */ /* 0x000fe20007ffe0ff */
[----:B---3--:R-:W-:Y:S04]  /*13f40*/  IMAD.IADD R7, R8, 0x1, -R7 ;  /* 0x0000000108077824 */ /* 0x008fe800078e0a07 */
[C---:B------:R-:W-:Y:S01]  /*13f50*/  IMAD.WIDE.U32 R10, R7.reuse, UR10, R10 ;  /* 0x0000000a070a7c25 */ /* 0x040fe2000f8e000a */
[----:B------:R-:W-:Y:S02]  /*13f60*/  SHF.R.S32.HI R8, RZ, 0x1f, R7 ;  /* 0x0000001fff087819 */ /* 0x000fe40000011407 */
[----:B------:R-:W-:Y:S03]  /*13f70*/  LEA R150, P0, R10, R5, 0x1 ;  /* 0x000000050a967211 */ /* 0x000fe600078008ff */
[----:B------:R-:W-:Y:S04]  /*13f80*/  IMAD R8, R8, UR10, RZ ;  /* 0x0000000a08087c24 */ /* 0x000fe8000f8e02ff */
[----:B------:R-:W-:Y:S04]  /*13f90*/  IMAD R8, R7, UR11, R8 ;  /* 0x0000000b07087c24 */ /* 0x000fe8000f8e0208 */
[----:B------:R-:W-:Y:S05]  /*13fa0*/  IMAD.IADD R151, R11, 0x1, R8 ;  /* 0x000000010b977824 */ /* 0x000fea00078e0208 */
[----:B------:R-:W-:Y:S07]  /*13fb0*/  LEA.HI.X R151, R10, R4, R151, 0x1, P0 ;  /* 0x000000040a977211 */ /* 0x000fee00000f0c97 */
.L_x_5271:
[----:B------:R-:W-:Y:S01]  /*13fc0*/  LEA R3, R3, UR5, 0x1 ;  /* 0x0000000503037c11 */ /* 0x000fe2000f8e08ff */
[C---:B------:R-:W-:Y:S01]  /*13fd0*/  IMAD.SHL.U32 R102, R166.reuse, 0x20, RZ ;  /* 0x00000020a6667824 */ /* 0x040fe200078e00ff */
[----:B------:R-:W-:Y:S01]  /*13fe0*/  LEA R170, P0, R166, R150, 0x5 ;  /* 0x00000096a6aa7211 */ /* 0x000fe200078028ff */
[----:B------:R-:W-:Y:S01]  /*13ff0*/  VIADD R162, R162, 0xffffffff ;  /* 0xffffffffa2a27836 */ /* 0x000fe20000000000 */
[C-C-:B------:R-:W-:Y:S01]  /*14000*/  SHF.L.U64.HI R167, R166.reuse, 0x5, R101.reuse ;  /* 0x00000005a6a77819 */ /* 0x140fe20000010265 */
[----:B------:R-:W-:Y:S01]  /*14010*/  @!PT LDS RZ, [RZ] ;  /* 0x00000000fffff984 */ /* 0x000fe20000000800 */
[----:B------:R-:W-:Y:S01]  /*14020*/  @!PT LDS RZ, [RZ] ;  /* 0x00000000fffff984 */ /* 0x000fe20000000800 */
[----:B------:R-:W-:Y:S01]  /*14030*/  @!PT LDS RZ, [RZ] ;  /* 0x00000000fffff984 */ /* 0x000fe20000000800 */
[----:B------:R1:W-:Y:S01]  /*14040*/  @!P2 LDGSTS.E.BYPASS.LTC128B.128 [R3+0x8000], desc[UR6][R150.64] ;  /* 0x080000009603afae */ /* 0x0003e2000b981a06 */
[----:B------:R-:W-:Y:S02]  /*14050*/  LEA.HI.X R171, R166, R151, R101, 0x5, P0 ;  /* 0x00000097a6ab7211 */ /* 0x000fe400000f2c65 */
[-C--:B------:R-:W-:Y:S01]  /*14060*/  IADD3 R168, P5, PT, R170, R102.reuse, RZ ;  /* 0x00000066aaa87210 */ /* 0x080fe20007fbe0ff */
[----:B------:R-:W-:Y:S03]  /*14070*/  @P2 STS.128 [R3+0x8000], RZ ;  /* 0x008000ff03002388 */ /* 0x000fe60000000c00 */
[----:B------:R-:W-:Y:S01]  /*14080*/  IADD3 R166, P0, PT, R168, R102, RZ ;  /* 0x00000066a8a67210 */ /* 0x000fe20007f1e0ff */
[----:B------:R-:W-:Y:S01]  /*14090*/  @!PT LDS RZ, [RZ] ;  /* 0x00000000fffff984 */ /* 0x000fe20000000800 */
[----:B------:R-:W-:Y:S01]  /*140a0*/  @!PT LDS RZ, [RZ] ;  /* 0x00000000fffff984 */ /* 0x000fe20000000800 */
[----:B------:R-:W-:Y:S01]  /*140b0*/  @!PT LDS RZ, [RZ] ;  /* 0x00000000fffff984 */ /* 0x000fe20000000800 */
[----:B------:R1:W-:Y:S01]  /*140c0*/  @!P1 LDGSTS.E.BYPASS.LTC128B.128 [R3+0xa000], desc[UR6][R150.64+0x80] ;  /* 0x0a00008096039fae */ /* 0x0003e2000b981a06 */
[--C-:B------:R-:W-:Y:S03]  /*140d0*/  IMAD.X R169, R171, 0x1, R167.reuse, P5 ;  /* 0x00000001aba97824 */ /* 0x100fe600028e06a7 */
[----:B------:R-:W-:Y:S01]  /*140e0*/  @P1 STS.128 [R3+0xa000], RZ ;  /* 0x00a000ff03001388 */ /* 0x000fe20000000c00 */
[----:B------:R-:W-:Y:S01]  /*140f0*/  IMAD.X R167, R169, 0x1, R167, P0 ;  /* 0x00000001a9a77824 */ /* 0x000fe200000e06a7 */
[----:B------:R-:W-:Y:S02]  /*14100*/  ISETP.GT.AND P0, PT, R162, R147, PT ;  /* 0x00000093a200720c */ /* 0x000fe40003f04270 */
        /* <DEDUP_REMOVED lines=31> */
[----:B------:R-:W2:Y:S04]  /*14300*/  LDSM.16.M88.4 R108, [R141+0x4000] ;  /* 0x004000008d6c783b */ /* 0x000ea80000000200 */
[----:B------:R-:W3:Y:S04]  /*14310*/  LDSM.16.M88.4 R112, [R141+0x4800] ;  /* 0x004800008d70783b */ /* 0x000ee80000000200 */
[----:B------:R-:W5:Y:S04]  /*14320*/  LDSM.16.M88.4 R116, [R141+0x5000] ;  /* 0x005000008d74783b */ /* 0x000f680000000200 */
[----:B------:R-:W0:Y:S04]  /*14330*/  LDGDEPBAR ;  /* 0x00000000000079af */ /* 0x000e280000000000 */
[----:B------:R-:W4:Y:S04]  /*14340*/  LDSM.16.M88.4 R120, [R141+0x5800] ;  /* 0x005800008d78783b */ /* 0x000f280000000200 */
[----:B------:R-:W-:Y:S04]  /*14350*/  LDSM.16.M88.4 R124, [R140] ;  /* 0x000000008c7c783b */ /* 0x000fe80000000200 */
[----:B------:R-:W1:Y:S04]  /*14360*/  LDSM.16.M88.4 R128, [R137+0x4000] ;  /* 0x004000008980783b */ /* 0x000e680000000200 */
[----:B------:R-:W1:Y:S01]  /*14370*/  LDSM.16.M88.4 R132, [R137+0x4800] ;  /* 0x004800008984783b */ /* 0x000e620000000200 */
[C---:B--2---:R-:W-:Y:S08]  /*14380*/  HMMA.16816.F32.BF16 R4, R104.reuse, R108, RZ ;  /* 0x0000006c6804723c */ /* 0x044ff000000418ff */
[C---:B------:R-:W-:Y:S01]  /*14390*/  HMMA.16816.F32.BF16 R8, R104.reuse, R110, RZ ;  /* 0x0000006e6808723c */ /* 0x040fe200000418ff */
[----:B------:R-:W2:Y:S07]  /*143a0*/  LDSM.16.M88.4 R108, [R137+0x5000] ;  /* 0x00500000896c783b */ /* 0x000eae0000000200 */
[C---:B---3--:R-:W-:Y:S08]  /*143b0*/  HMMA.16816.F32.BF16 R12, R104.reuse, R112, RZ ;  /* 0x00000070680c723c */ /* 0x048ff000000418ff */
[C---:B------:R-:W-:Y:S01]  /*143c0*/  HMMA.16816.F32.BF16 R16, R104.reuse, R114, RZ ;  /* 0x000000726810723c */ /* 0x040fe200000418ff */
[----:B------:R-:W-:Y:S07]  /*143d0*/  LDSM.16.M88.4 R112, [R139] ;  /* 0x000000008b70783b */ /* 0x000fee0000000200 */
[C---:B-----5:R-:W-:Y:S08]  /*143e0*/  HMMA.16816.F32.BF16 R20, R104.reuse, R116, RZ ;  /* 0x000000746814723c */ /* 0x060ff000000418ff */
[C---:B------:R-:W-:Y:S01]  /*143f0*/  HMMA.16816.F32.BF16 R24, R104.reuse, R118, RZ ;  /* 0x000000766818723c */ /* 0x040fe200000418ff */
[----:B------:R-:W-:Y:S07]  /*14400*/  LDSM.16.M88.4 R116, [R136+0x4000] ;  /* 0x004000008874783b */ /* 0x000fee0000000200 */
[C---:B----4-:R-:W-:Y:S08]  /*14410*/  HMMA.16816.F32.BF16 R28, R104.reuse, R120, RZ ;  /* 0x00000078681c723c */ /* 0x050ff000000418ff */
[----:B------:R-:W-:Y:S01]  /*14420*/  HMMA.16816.F32.BF16 R32, R104, R122, RZ ;  /* 0x0000007a6820723c */ /* 0x000fe200000418ff */
[----:B------:R-:W3:Y:S04]  /*14430*/  LDSM.16.M88.4 R104, [R137+0x5800] ;  /* 0x005800008968783b */ /* 0x000ee80000000200 */
[----:B------:R-:W4:Y:S03]  /*14440*/  LDSM.16.M88.4 R120, [R136+0x4800] ;  /* 0x004800008878783b */ /* 0x000f260000000200 */
[C---:B-1----:R-:W-:Y:S08]  /*14450*/  HMMA.16816.F32.BF16 R4, R124.reuse, R128, R4 ;  /* 0x000000807c04723c */ /* 0x042ff00000041804 */
[C---:B------:R-:W-:Y:S01]  /*14460*/  HMMA.16816.F32.BF16 R8, R124.reuse, R130, R8 ;  /* 0x000000827c08723c */ /* 0x040fe20000041808 */
        /* <DEDUP_REMOVED lines=8> */
[----:B------:R-:W-:Y:S04]  /*144f0*/  LDSM.16.M88.4 R104, [R138] ;  /* 0x000000008a68783b */ /* 0x000fe80000000200 */
[----:B------:R-:W-:Y:S03]  /*14500*/  LDSM.16.M88.4 R124, [R103+0x5000] ;  /* 0x00500000677c783b */ /* 0x000fe60000000200 */
[C---:B------:R-:W-:Y:S08]  /*14510*/  HMMA.16816.F32.BF16 R4, R112.reuse, R116, R4 ;  /* 0x000000747004723c */ /* 0x040ff00000041804 */
        /* <DEDUP_REMOVED lines=23> */
[----:B------:R-:W1:Y:S04]  /*14690*/  LDSM.16.M88.4 R104, [R141+0x7800] ;  /* 0x007800008d68783b */ /* 0x000e680000000200 */
[----:B------:R-:W5:Y:S03]  /*146a0*/  LDSM.16.M88.4 R128, [R137+0x6000] ;  /* 0x006000008980783b */ /* 0x000f660000000200 */
[C---:B--2---:R-:W-:Y:S08]  /*146b0*/  HMMA.16816.F32.BF16 R4, R108.reuse, R112, R4 ;  /* 0x000000706c04723c */ /* 0x044ff00000041804 */
[C---:B------:R-:W-:Y:S01]  /*146c0*/  HMMA.16816.F32.BF16 R8, R108.reuse, R114, R8 ;  /* 0x000000726c08723c */ /* 0x040fe20000041808 */
[----:B------:R-:W2:Y:S07]  /*146d0*/  LDSM.16.M88.4 R112, [R137+0x6800] ;  /* 0x006800008970783b */ /* 0x000eae0000000200 */
[C---:B---3--:R-:W-:Y:S08]  /*146e0*/  HMMA.16816.F32.BF16 R12, R108.reuse, R116, R12 ;  /* 0x000000746c0c723c */ /* 0x048ff0000004180c */
[C---:B------:R-:W-:Y:S01]  /*146f0*/  HMMA.16816.F32.BF16 R16, R108.reuse, R118, R16 ;  /* 0x000000766c10723c */ /* 0x040fe20000041810 */
[----:B------:R-:W-:Y:S07]  /*14700*/  LDSM.16.M88.4 R116, [R139+0x2000] ;  /* 0x002000008b74783b */ /* 0x000fee0000000200 */
[C---:B----4-:R-:W-:Y:S08]  /*14710*/  HMMA.16816.F32.BF16 R20, R108.reuse, R120, R20 ;  /* 0x000000786c14723c */ /* 0x050ff00000041814 */
[C---:B------:R-:W-:Y:S01]  /*14720*/  HMMA.16816.F32.BF16 R24, R108.reuse, R122, R24 ;  /* 0x0000007a6c18723c */ /* 0x040fe20000041818 */
[----:B------:R-:W-:Y:S07]  /*14730*/  LDSM.16.M88.4 R120, [R136+0x6000] ;  /* 0x006000008878783b */ /* 0x000fee0000000200 */
[C---:B-1----:R-:W-:Y:S08]  /*14740*/  HMMA.16816.F32.BF16 R28, R108.reuse, R104, R28 ;  /* 0x000000686c1c723c */ /* 0x042ff0000004181c */
[----:B------:R-:W-:Y:S01]  /*14750*/  HMMA.16816.F32.BF16 R32, R108, R106, R32 ;  /* 0x0000006a6c20723c */ /* 0x000fe20000041820 */
[----:B------:R-:W1:Y:S04]  /*14760*/  LDSM.16.M88.4 R104, [R137+0x7000] ;  /* 0x007000008968783b */ /* 0x000e680000000200 */
[----:B------:R-:W3:Y:S03]  /*14770*/  LDSM.16.M88.4 R108, [R137+0x7800] ;  /* 0x00780000896c783b */ /* 0x000ee60000000200 */
[C---:B-----5:R-:W-:Y:S08]  /*14780*/  HMMA.16816.F32.BF16 R4, R124.reuse, R128, R4 ;  /* 0x000000807c04723c */ /* 0x060ff00000041804 */
        /* <DEDUP_REMOVED lines=10> */
[----:B------:R-:W-:Y:S04]  /*14830*/  LDSM.16.M88.4 R108, [R138+0x2000] ;  /* 0x002000008a6c783b */ /* 0x000fe80000000200 */
[----:B------:R-:W-:Y:S03]  /*14840*/  LDSM.16.M88.4 R124, [R103+0x6800] ;  /* 0x00680000677c783b */ /* 0x000fe60000000200 */
[C---:B------:R-:W-:Y:S08]  /*14850*/  HMMA.16816.F32.BF16 R4, R116.reuse, R120, R4 ;  /* 0x000000787404723c */ /* 0x040ff00000041804 */
[C---:B------:R-:W-:Y:S01]  /*14860*/  HMMA.16816.F32.BF16 R8, R116.reuse, R122, R8 ;  /* 0x0000007a7408723c */ /* 0x040fe20000041808 */
[----:B------:R-:W3:Y:S07]  /*14870*/  LDSM.16.M88.4 R120, [R103+0x6000] ;  /* 0x006000006778783b */ /* 0x000eee0000000200 */
[C---:B----4-:R-:W-:Y:S08]  /*14880*/  HMMA.16816.F32.BF16 R12, R116.reuse, R128, R12 ;  /* 0x00000080740c723c */ /* 0x050ff0000004180c */
[C---:B------:R-:W-:Y:S01]  /*14890*/  HMMA.16816.F32.BF16 R16, R116.reuse, R130, R16 ;  /* 0x000000827410723c */ /* 0x040fe20000041810 */
[----:B------:R-:W4:Y:S07]  /*148a0*/  LDSM.16.M88.4 R128, [R103+0x7000] ;  /* 0x007000006780783b */ /* 0x000f2e0000000200 */
[C---:B--2---:R-:W-:Y:S08]  /*148b0*/  HMMA.16816.F32.BF16 R20, R116.reuse, R112, R20 ;  /* 0x000000707414723c */ /* 0x044ff00000041814 */
[C---:B------:R-:W-:Y:S01]  /*148c0*/  HMMA.16816.F32.BF16 R24, R116.reuse, R114, R24 ;  /* 0x000000727418723c */ /* 0x040fe20000041818 */
[----:B------:R-:W2:Y:S01]  /*148d0*/  LDSM.16.M88.4 R112, [R103+0x7800] ;  /* 0x007800006770783b */ /* 0x000ea20000000200 */
[----:B------:R-:W-:Y:S04]  /*148e0*/  DEPBAR.LE SB0, 0x0 ;  /* 0x000080000000791a */ /* 0x000fe80000000000 */
[----:B------:R-:W-:Y:S02]  /*148f0*/  BAR.SYNC.DEFER_BLOCKING 0x0 ;  /* 0x0000000000007b1d */ /* 0x000fe40000010000 */
[C---:B-1----:R-:W-:Y:S08]  /*14900*/  HMMA.16816.F32.BF16 R28, R116.reuse, R104, R28 ;  /* 0x00000068741c723c */ /* 0x042ff0000004181c */
[----:B------:R-:W-:Y:S08]  /*14910*/  HMMA.16816.F32.BF16 R32, R116, R106, R32 ;  /* 0x0000006a7420723c */ /* 0x000ff00000041820 */
[C---:B---3--:R-:W-:Y:S08]  /*14920*/  HMMA.16816.F32.BF16 R4, R108.reuse, R120, R4 ;  /* 0x000000786c04723c */ /* 0x048ff00000041804 */
[C---:B------:R-:W-:Y:S08]  /*14930*/  HMMA.16816.F32.BF16 R8, R108.reuse, R122, R8 ;  /* 0x0000007a6c08723c */ /* 0x040ff00000041808 */
[C---:B------:R-:W-:Y:S08]  /*14940*/  HMMA.16816.F32.BF16 R12, R108.reuse, R124, R12 ;  /* 0x0000007c6c0c723c */ /* 0x040ff0000004180c */
[C---:B------:R-:W-:Y:S08]  /*14950*/  HMMA.16816.F32.BF16 R16, R108.reuse, R126, R16 ;  /* 0x0000007e6c10723c */ /* 0x040ff00000041810 */
[C---:B----4-:R-:W-:Y:S08]  /*14960*/  HMMA.16816.F32.BF16 R20, R108.reuse, R128, R20 ;  /* 0x000000806c14723c */ /* 0x050ff00000041814 */
[C---:B------:R-:W-:Y:S08]  /*14970*/  HMMA.16816.F32.BF16 R24, R108.reuse, R130, R24 ;  /* 0x000000826c18723c */ /* 0x040ff00000041818 */
[C---:B--2---:R-:W-:Y:S08]  /*14980*/  HMMA.16816.F32.BF16 R28, R108.reuse, R112, R28 ;  /* 0x000000706c1c723c */ /* 0x044ff0000004181c */
        /* <DEDUP_REMOVED lines=75> */
.L_x_5273:
        /* <DEDUP_REMOVED lines=49> */
.L_x_5272:
        /* <DEDUP_REMOVED lines=49> */
[----:B------:R-:W-:Y:S01]  /*15460*/  FFMA.FTZ R166, R27, UR4, -R126 ;  /* 0x000000041ba67c23 */ /* 0x000fe2000801087e */
[--C-:B------:R-:W-:Y:S01]  /*15470*/  FFMA.FTZ R167, R28, UR4, -R124.reuse ;  /* 0x000000041ca77c23 */ /* 0x100fe2000801087c */
[----:B------:R-:W-:Y:S07]  /*15480*/  FFMA.FTZ R168, R29, UR4, -R124 ;  /* 0x000000041da87c23 */ /* 0x000fee000801087c */
[----:B------:R-:W3:Y:S01]  /*15490*/  MUFU.EX2 R0, R0 ;  /* 0x0000000000007308 */ /* 0x000ee20000000800 */
[--C-:B------:R-:W-:Y:S01]  /*154a0*/  FFMA.FTZ R172, R30, UR4, -R126.reuse ;  /* 0x000000041eac7c23 */ /* 0x100fe2000801087e */
[--C-:B------:R-:W-:Y:S01]  /*154b0*/  FFMA.FTZ R169, R31, UR4, -R126.reuse ;  /* 0x000000041fa97c23 */ /* 0x100fe2000801087e */
[----:B------:R-:W-:Y:S07]  /*154c0*/  FFMA.FTZ R173, R34, UR4, -R126 ;  /* 0x0000000422ad7c23 */ /* 0x000fee000801087e */
[----:B------:R-:W-:Y:S01]  /*154d0*/  MUFU.EX2 R121, R121 ;  /* 0x0000007900797308 */ /* 0x000fe20000000800 */
[----:B------:R-:W-:Y:S01]  /*154e0*/  LDSM.16.MT88.4 R28, [R146+0x9800] ;  /* 0x00980000921c783b */ /* 0x000fe20000004200 */
        /* <DEDUP_REMOVED lines=38> */
[C---:B------:R-:W-:Y:S01]  /*15750*/  FMUL.FTZ R13, R2.reuse, R93 ;  /* 0x0000005d020d7220 */ /* 0x040fe20000410000 */
        /* <DEDUP_REMOVED lines=48> */
[--C-:B------:R-:W-:Y:S01]  /*15a60*/  FFMA.FTZ R130, R14, UR4, -R126.reuse ;  /* 0x000000040e827c23 */ /* 0x100fe2000801087e */
[C---:B------:R-:W-:Y:S01]  /*15a70*/  FMUL.FTZ R14, R0.reuse, R94 ;  /* 0x0000005e000e7220 */ /* 0x040fe20000410000 */
[----:B------:R-:W-:Y:S01]  /*15a80*/  FFMA.FTZ R129, R15, UR4, -R126 ;  /* 0x000000040f817c23 */ /* 0x000fe2000801087e */
[----:B------:R-:W-:Y:S01]  /*15a90*/  FMUL.FTZ R15, R0, R95 ;  /* 0x0000005f000f7220 */ /* 0x000fe20000410000 */
[C---:B-1----:R-:W-:Y:S01]  /*15aa0*/  HMMA.16816.F32.BF16 R56, R96.reuse, R104, R56 ;  /* 0x000000686038723c */ /* 0x042fe20000041838 */
[----:B------:R-:W-:Y:S02]  /*15ab0*/  LDSM.16.MT88.4 R92, [R144+0x8800] ;  /* 0x00880000905c783b */ /* 0x000fe40000004200 */
[----:B------:R-:W-:Y:S01]  /*15ac0*/  MUFU.EX2 R130, R130 ;  /* 0x0000008200827308 */ /* 0x000fe20000000800 */
[--C-:B------:R-:W-:Y:S01]  /*15ad0*/  FFMA.FTZ R131, R16, UR4, -R124.reuse ;  /* 0x0000000410837c23 */ /* 0x100fe2000801087c */
[----:B------:R-:W-:Y:S01]  /*15ae0*/  FFMA.FTZ R132, R17, UR4, -R124 ;  /* 0x0000000411847c23 */ /* 0x000fe2000801087c */
[--C-:B------:R-:W-:Y:S01]  /*15af0*/  FFMA.FTZ R133, R18, UR4, -R126.reuse ;  /* 0x0000000412857c23 */ /* 0x100fe2000801087e */
[----:B------:R-:W-:Y:S06]  /*15b00*/  FFMA.FTZ R134, R19, UR4, -R126 ;  /* 0x0000000413867c23 */ /* 0x000fec000801087e */
[----:B------:R-:W1:Y:S01]  /*15b10*/  MUFU.EX2 R129, R129 ;  /* 0x0000008100817308 */ /* 0x000e620000000800 */
[C---:B------:R-:W-:Y:S01]  /*15b20*/  HMMA.16816.F32.BF16 R60, R96.reuse, R106, R60 ;  /* 0x0000006a603c723c */ /* 0x040fe2000004183c */
[----:B------:R-:W5:Y:S08]  /*15b30*/  LDSM.16.MT88.4 R104, [R144+0xa000] ;  /* 0x00a000009068783b */ /* 0x000f700000004200 */
[----:B------:R-:W-:Y:S01]  /*15b40*/  MUFU.EX2 R131, R131 ;  /* 0x0000008300837308 */ /* 0x000fe20000000800 */
[----:B------:R-:W-:Y:S01]  /*15b50*/  FMUL.FTZ R16, R2, R88 ;  /* 0x0000005802107220 */ /* 0x000fe20000410000 */
[----:B--2---:R-:W-:Y:S01]  /*15b60*/  F2FP.BF16.F32.PACK_AB R88, R128, R127 ;  /* 0x0000007f8058723e */ /* 0x004fe200000010ff */
[----:B------:R-:W-:Y:S07]  /*15b70*/  FMUL.FTZ R17, R2, R89 ;  /* 0x0000005902117220 */ /* 0x000fee0000410000 */
[----:B------:R-:W2:Y:S01]  /*15b80*/  MUFU.EX2 R132, R132 ;  /* 0x0000008400847308 */ /* 0x000ea20000000800 */
[C---:B---3--:R-:W-:Y:S09]  /*15b90*/  HMMA.16816.F32.BF16 R64, R96.reuse, R108, R64 ;  /* 0x0000006c6040723c */ /* 0x048ff20000041840 */
[----:B------:R-:W-:Y:S01]  /*15ba0*/  MUFU.EX2 R133, R133 ;  /* 0x0000008500857308 */ /* 0x000fe20000000800 */
[C---:B------:R-:W-:Y:S01]  /*15bb0*/  FMUL.FTZ R18, R0.reuse, R90 ;  /* 0x0000005a00127220 */ /* 0x040fe20000410000 */
[----:B-1----:R-:W-:Y:S01]  /*15bc0*/  F2FP.BF16.F32.PACK_AB R89, R129, R130 ;  /* 0x000000828159723e */ /* 0x002fe200000010ff */
[----:B------:R-:W-:Y:S07]  /*15bd0*/  FMUL.FTZ R19, R0, R91 ;  /* 0x0000005b00137220 */ /* 0x000fee0000410000 */
[----:B------:R-:W1:Y:S01]  /*15be0*/  MUFU.EX2 R134, R134 ;  /* 0x0000008600867308 */ /* 0x000e620000000800 */
[C---:B------:R-:W-:Y:S01]  /*15bf0*/  HMMA.16816.F32.BF16 R68, R96.reuse, R110, R68 ;  /* 0x0000006e6044723c */ /* 0x040fe20000041844 */
[----:B------:R-:W3:Y:S02]  /*15c00*/  LDSM.16.MT88.4 R108, [R143+0xa000] ;  /* 0x00a000008f6c783b */ /* 0x000ee40000004200 */
[----:B------:R-:W-:Y:S01]  /*15c10*/  FFMA.FTZ R135, R21, UR4, -R124 ;  /* 0x0000000415877c23 */ /* 0x000fe2000801087c */
[----:B------:R-:W-:Y:S01]  /*15c20*/  FFMA.FTZ R22, R22, UR4, -R126 ;  /* 0x0000000416167c23 */ /* 0x000fe2000801087e */
[----:B--2---:R-:W-:Y:S04]  /*15c30*/  F2FP.BF16.F32.PACK_AB R90, R132, R131 ;  /* 0x00000083845a723e */ /* 0x004fe800000010ff */
[----:B------:R-:W-:Y:S01]  /*15c40*/  MUFU.EX2 R169, R169 ;  /* 0x000000a900a97308 */ /* 0x000fe20000000800 */
[----:B------:R-:W-:Y:S01]  /*15c50*/  FFMA.FTZ R121, R2, R164, R121 ;  /* 0x000000a402797223 */ /* 0x000fe20000010079 */
[C---:B----4-:R-:W-:Y:S08]  /*15c60*/  HMMA.16816.F32.BF16 R72, R96.reuse, R112, R72 ;  /* 0x000000706048723c */ /* 0x050ff00000041848 */
[----:B------:R-:W-:Y:S01]  /*15c70*/  MUFU.EX2 R135, R135 ;  /* 0x0000008700877308 */ /* 0x000fe20000000800 */
[----:B------:R-:W-:Y:S01]  /*15c80*/  FFMA.FTZ R125, R0, R165, R125 ;  /* 0x000000a5007d7223 */ /* 0x000fe2000001007d */
[----:B------:R-:W-:Y:S01]  /*15c90*/  MOV R0, R101 ;  /* 0x0000006500007202 */ /* 0x000fe20000000f00 */
[----:B------:R-:W-:Y:S01]  /*15ca0*/  FADD.FTZ R120, R120, R121 ;  /* 0x0000007978787221 */ /* 0x000fe20000010000 */
[----:B-1----:R-:W-:Y:S06]  /*15cb0*/  F2FP.BF16.F32.PACK_AB R91, R134, R133 ;  /* 0x00000085865b723e */ /* 0x002fec00000010ff */
[----:B------:R-:W1:Y:S01]  /*15cc0*/  MUFU.EX2 R5, R22 ;  /* 0x0000001600057308 */ /* 0x000e620000000800 */
[C---:B------:R-:W-:Y:S01]  /*15cd0*/  HMMA.16816.F32.BF16 R76, R96.reuse, R114, R76 ;  /* 0x00000072604c723c */ /* 0x040fe2000004184c */
[----:B------:R-:W-:Y:S08]  /*15ce0*/  LDSM.16.MT88.4 R112, [R145+0x8800] ;  /* 0x008800009170783b */ /* 0x000ff00000004200 */
        /* <DEDUP_REMOVED lines=14> */
[C---:B---3--:R-:W-:Y:S03]  /*15dd0*/  HMMA.16816.F32.BF16 R12, R96.reuse, R108, R12 ;  /* 0x0000006c600c723c */ /* 0x048fe6000004180c */
[----:B------:R-:W-:Y:S01]  /*15de0*/  FADD.FTZ R131, R131, R128 ;  /* 0x0000008083837221 */ /* 0x000fe20000010000 */
[----:B------:R-:W-:Y:S03]  /*15df0*/  FADD.FTZ R133, R133, R130 ;  /* 0x0000008285857221 */ /* 0x000fe60000010000 */
[----:B------:R-:W-:Y:S01]  /*15e00*/  FADD.FTZ R132, R132, R131 ;  /* 0x0000008384847221 */ /* 0x000fe20000010000 */
[----:B------:R-:W-:Y:S01]  /*15e10*/  HMMA.16816.F32.BF16 R16, R96, R110, R16 ;  /* 0x0000006e6010723c */ /* 0x000fe20000041810 */
[----:B------:R-:W3:Y:S02]  /*15e20*/  LDSM.16.MT88.4 R96, [R143+0x8800] ;  /* 0x008800008f60783b */ /* 0x000ee40000004200 */
[----:B------:R-:W-:Y:S04]  /*15e30*/  FADD.FTZ R134, R134, R133 ;  /* 0x0000008586867221 */ /* 0x000fe80000010000 */
[----:B-1----:R-:W-:Y:S02]  /*15e40*/  FADD.FTZ R7, R5, R134 ;  /* 0x0000008605077221 */ /* 0x002fe40000010000 */
[----:B------:R-:W-:Y:S01]  /*15e50*/  LDSM.16.MT88.4 R108, [R145+0xa800] ;  /* 0x00a80000916c783b */ /* 0x000fe20000004200 */
[C---:B--2---:R-:W-:Y:S08]  /*15e60*/  HMMA.16816.F32.BF16 R8, R88.reuse, R104, R8 ;  /* 0x000000685808723c */ /* 0x044ff00000041808 */
        /* <DEDUP_REMOVED lines=9> */
[C---:B------:R-:W-:Y:S01]  /*15f00*/  HMMA.16816.F32.BF16 R60, R88.reuse, R98, R60 ;  /* 0x00000062583c723c */ /* 0x040fe2000004183c */
[----:B------:R-:W3:Y:S07]  /*15f10*/  LDSM.16.MT88.4 R96, [R145+0x9000] ;  /* 0x009000009160783b */ /* 0x000eee0000004200 */
[C---:B-1----:R-:W-:Y:S03]  /*15f20*/  HMMA.16816.F32.BF16 R64, R88.reuse, R104, R64 ;  /* 0x000000685840723c */ /* 0x042fe60000041840 */
[--C-:B------:R-:W-:Y:S01]  /*15f30*/  FFMA.FTZ R104, R20, UR4, -R124.reuse ;  /* 0x0000000414687c23 */ /* 0x100fe2000801087c */
[----:B------:R-:W-:Y:S04]  /*15f40*/  FFMA.FTZ R20, R24, UR4, -R124 ;  /* 0x0000000418147c23 */ /* 0x000fe8000801087c */
[C---:B------:R-:W-:Y:S08]  /*15f50*/  HMMA.16816.F32.BF16 R68, R88.reuse, R106, R68 ;  /* 0x0000006a5844723c */ /* 0x040ff00000041844 */
[C---:B------:R-:W-:Y:S08]  /*15f60*/  HMMA.16816.F32.BF16 R72, R88.reuse, R108, R72 ;  /* 0x0000006c5848723c */ /* 0x040ff00000041848 */
[C---:B------:R-:W-:Y:S01]  /*15f70*/  HMMA.16816.F32.BF16 R76, R88.reuse, R110, R76 ;  /* 0x0000006e584c723c */ /* 0x040fe2000004184c */
[----:B------:R-:W-:Y:S07]  /*15f80*/  LDSM.16.MT88.4 R108, [R146+0xb000] ;  /* 0x00b00000926c783b */ /* 0x000fee0000004200 */
[C---:B------:R-:W-:Y:S01]  /*15f90*/  HMMA.16816.F32.BF16 R80, R88.reuse, R116, R80 ;  /* 0x000000745850723c */ /* 0x040fe20000041850 */
[----:B------:R-:W1:Y:S02]  /*15fa0*/  MUFU.EX2 R117, R104 ;  /* 0x0000006800757308 */ /* 0x000e640000000800 */
[--C-:B------:R-:W-:Y:S01]  /*15fb0*/  FFMA.FTZ R116, R23, UR4, -R126.reuse ;  /* 0x0000000417747c23 */ /* 0x100fe2000801087e */
[--C-:B------:R-:W-:Y:S01]  /*15fc0*/  FFMA.FTZ R23, R26, UR4, -R126.reuse ;  /* 0x000000041a177c23 */ /* 0x100fe2000801087e */
[----:B------:R-:W-:Y:S03]  /*15fd0*/  FFMA.FTZ R126, R35, UR4, -R126 ;  /* 0x00000004237e7c23 */ /* 0x000fe6000801087e */
[C---:B------:R-:W-:Y:S03]  /*15fe0*/  HMMA.16816.F32.BF16 R84, R88.reuse, R118, R84 ;  /* 0x000000765854723c */ /* 0x040fe60000041854 */
[----:B------:R-:W5:Y:S01]  /*15ff0*/  MUFU.EX2 R116, R116 ;  /* 0x0000007400747308 */ /* 0x000f620000000800 */
[--C-:B------:R-:W-:Y:S01]  /*16000*/  FFMA.FTZ R119, R25, UR4, -R124.reuse ;  /* 0x0000000419777c23 */ /* 0x100fe2000801087c */
[----:B------:R-:W-:Y:S08]  /*16010*/  FFMA.FTZ R124, R33, UR4, -R124 ;  /* 0x00000004217c7c23 */ /* 0x000ff0000801087c */
[----:B------:R4:W-:Y:S01]  /*16020*/  MUFU.EX2 R118, R20 ;  /* 0x0000001400767308 */ /* 0x0009e20000000800 */
[----:B------:R-:W3:Y:S01]  /*16030*/  LDSM.16.MT88.4 R24, [R144+0x9000] ;  /* 0x009000009018783b */ /* 0x000ee20000004200 */
[----:B-1----:R-:W-:Y:S01]  /*16040*/  FADD.FTZ R132, R117, R132 ;  /* 0x0000008475847221 */ /* 0x002fe20000010000 */
[C---:B--2---:R-:W-:Y:S07]  /*16050*/  HMMA.16816.F32.BF16 R12, R88.reuse, R112, R12 ;  /* 0x00000070580c723c */ /* 0x044fee000004180c */
[----:B------:R-:W1:Y:S10]  /*16060*/  MUFU.EX2 R119, R119 ;  /* 0x0000007700777308 */ /* 0x000e740000000800 */
[----:B------:R-:W2:Y:S01]  /*16070*/  MUFU.EX2 R4, R23 ;  /* 0x0000001700047308 */ /* 0x000ea20000000800 */
[----:B------:R-:W3:Y:S01]  /*16080*/  LDSM.16.MT88.4 R104, [R143+0x9000] ;  /* 0x009000008f68783b */ /* 0x000ee20000004200 */
[C---:B-----5:R-:W-:Y:S01]  /*16090*/  F2FP.BF16.F32.PACK_AB R21, R116.reuse, R5 ;  /* 0x000000057415723e */ /* 0x060fe200000010ff */
[----:B------:R-:W-:Y:S07]  /*160a0*/  HMMA.16816.F32.BF16 R16, R88, R114, R16 ;  /* 0x000000725810723c */ /* 0x000fee0000041810 */
[----:B------:R-:W5:Y:S01]  /*160b0*/  MUFU.EX2 R171, R124 ;  /* 0x0000007c00ab7308 */ /* 0x000f620000000800 */
[C---:B----4-:R-:W-:Y:S01]  /*160c0*/  F2FP.BF16.F32.PACK_AB R20, R135.reuse, R117 ;  /* 0x000000758714723e */ /* 0x050fe200000010ff */
[----:B------:R-:W-:Y:S08]  /*160d0*/  FADD.FTZ R135, R135, R132 ;  /* 0x0000008487877221 */ /* 0x000ff00000010000 */
[----:B------:R-:W4:Y:S01]  /*160e0*/  MUFU.EX2 R126, R126 ;  /* 0x0000007e007e7308 */ /* 0x000f220000000800 */
[----:B------:R-:W5:Y:S01]  /*160f0*/  LDSM.16.MT88.4 R88, [R145+0xb000] ;  /* 0x00b000009158783b */ /* 0x000f620000004200 */
[C---:B-1----:R-:W-:Y:S01]  /*16100*/  F2FP.BF16.F32.PACK_AB R22, R119.reuse, R118 ;  /* 0x000000767716723e */ /* 0x042fe200000010ff */
[----:B------:R-:W-:Y:S01]  /*16110*/  FADD.FTZ R7, R116, R7 ;  /* 0x0000000774077221 */ /* 0x000fe20000010000 */
[----:B------:R-:W-:Y:S01]  /*16120*/  FADD.FTZ R2, R118, R135 ;  /* 0x0000008776027221 */ /* 0x000fe20000010000 */
[----:B--2---:R-:W-:Y:S02]  /*16130*/  F2FP.BF16.F32.PACK_AB R23, R166, R4 ;  /* 0x00000004a617723e */ /* 0x004fe400000010ff */
[----:B------:R-:W-:Y:S01]  /*16140*/  FADD.FTZ R7, R4, R7 ;  /* 0x0000000704077221 */ /* 0x000fe20000010000 */
[----:B------:R-:W-:Y:S01]  /*16150*/  FADD.FTZ R2, R119, R2 ;  /* 0x0000000277027221 */ /* 0x000fe20000010000 */
[----:B------:R-:W-:Y:S02]  /*16160*/  LDSM.16.MT88.4 R112, [R143+0x9800] ;  /* 0x009800008f70783b */ /* 0x000fe40000004200 */
[----:B------:R-:W-:Y:S01]  /*16170*/  FADD.FTZ R7, R166, R7 ;  /* 0x00000007a6077221 */ /* 0x000fe20000010000 */
[C---:B------:R-:W-:Y:S05]  /*16180*/  HMMA.16816.F32.BF16 R8, R20.reuse, R92, R8 ;  /* 0x0000005c1408723c */ /* 0x040fea0000041808 */
[----:B------:R-:W-:Y:S03]  /*16190*/  LDSM.16.MT88.4 R32, [R146+0xb800] ;  /* 0x00b800009220783b */ /* 0x000fe60000004200 */
[C---:B------:R-:W-:Y:S05]  /*161a0*/  HMMA.16816.F32.BF16 R36, R20.reuse, R94, R36 ;  /* 0x0000005e1424723c */ /* 0x040fea0000041824 */
[----:B------:R-:W1:Y:S03]  /*161b0*/  LDSM.16.MT88.4 R92, [R144+0xb000] ;  /* 0x00b00000905c783b */ /* 0x000e660000004200 */
[C---:B---3--:R-:W-:Y:S08]  /*161c0*/  HMMA.16816.F32.BF16 R40, R20.reuse, R96, R40 ;  /* 0x000000601428723c */ /* 0x048ff00000041828 */
[C---:B------:R-:W-:Y:S08]  /*161d0*/  HMMA.16816.F32.BF16 R44, R20.reuse, R98, R44 ;  /* 0x00000062142c723c */ /* 0x040ff0000004182c */
[C---:B------:R-:W-:Y:S08]  /*161e0*/  HMMA.16816.F32.BF16 R48, R20.reuse, R24, R48 ;  /* 0x000000181430723c */ /* 0x040ff00000041830 */
        /* <DEDUP_REMOVED lines=8> */
[C---:B-----5:R-:W-:Y:S03]  /*16270*/  HMMA.16816.F32.BF16 R72, R20.reuse, R88, R72 ;  /* 0x000000581448723c */ /* 0x060fe60000041848 */
[----:B------:R-:W-:Y:S01]  /*16280*/  F2FP.BF16.F32.PACK_AB R88, R168, R167 ;  /* 0x000000a7a858723e */ /* 0x000fe200000010ff */
[----:B------:R-:W-:Y:S01]  /*16290*/  FADD.FTZ R167, R167, R2 ;  /* 0x00000002a7a77221 */ /* 0x000fe20000010000 */
[----:B------:R-:W-:Y:S01]  /*162a0*/  F2FP.BF16.F32.PACK_AB R89, R169, R172 ;  /* 0x000000aca959723e */ /* 0x000fe200000010ff */
[----:B------:R-:W-:Y:S01]  /*162b0*/  FADD.FTZ R172, R172, R7 ;  /* 0x00000007acac7221 */ /* 0x000fe20000010000 */
[----:B------:R-:W-:Y:S01]  /*162c0*/  MOV R2, R3 ;  /* 0x0000000300027202 */ /* 0x000fe20000000f00 */
[C---:B------:R-:W-:Y:S03]  /*162d0*/  HMMA.16816.F32.BF16 R76, R20.reuse, R90, R76 ;  /* 0x0000005a144c723c */ /* 0x040fe6000004184c */
[----:B------:R-:W-:Y:S01]  /*162e0*/  F2FP.BF16.F32.PACK_AB R90, R171, R170 ;  /* 0x000000aaab5a723e */ /* 0x000fe200000010ff */
[----:B------:R-:W-:Y:S01]  /*162f0*/  FADD.FTZ R7, R168, R167 ;  /* 0x000000a7a8077221 */ /* 0x000fe20000010000 */
[----:B----4-:R-:W-:Y:S01]  /*16300*/  F2FP.BF16.F32.PACK_AB R91, R126, R173 ;  /* 0x000000ad7e5b723e */ /* 0x010fe200000010ff */
[----:B------:R-:W-:Y:S02]  /*16310*/  FADD.FTZ R172, R169, R172 ;  /* 0x000000aca9ac7221 */ /* 0x000fe40000010000 */
[C---:B-1----:R-:W-:Y:S03]  /*16320*/  HMMA.16816.F32.BF16 R80, R20.reuse, R92, R80 ;  /* 0x0000005c1450723c */ /* 0x042fe60000041850 */
[----:B------:R-:W-:Y:S01]  /*16330*/  FADD.FTZ R164, R170, R7 ;  /* 0x00000007aaa47221 */ /* 0x000fe20000010000 */
[----:B------:R-:W-:Y:S03]  /*16340*/  FADD.FTZ R165, R173, R172 ;  /* 0x000000acada57221 */ /* 0x000fe60000010000 */
[----:B------:R-:W-:Y:S01]  /*16350*/  FADD.FTZ R164, R171, R164 ;  /* 0x000000a4aba47221 */ /* 0x000fe20000010000 */
[C---:B------:R-:W-:Y:S03]  /*16360*/  HMMA.16816.F32.BF16 R84, R20.reuse, R94, R84 ;  /* 0x0000005e1454723c */ /* 0x040fe60000041854 */
[----:B------:R-:W-:Y:S05]  /*16370*/  FADD.FTZ R165, R126, R165 ;  /* 0x000000a57ea57221 */ /* 0x000fea0000010000 */
[C---:B--2---:R-:W-:Y:S08]  /*16380*/  HMMA.16816.F32.BF16 R12, R20.reuse, R24, R12 ;  /* 0x00000018140c723c */ /* 0x044ff0000004180c */
[----:B------:R-:W-:Y:S01]  /*16390*/  HMMA.16816.F32.BF16 R16, R20, R26, R16 ;  /* 0x0000001a1410723c */ /* 0x000fe20000041810 */
[----:B------:R-:W1:Y:S07]  /*163a0*/  LDSM.16.MT88.4 R20, [R145+0xb800] ;  /* 0x00b800009114783b */ /* 0x000e6e0000004200 */
[C---:B------:R-:W-:Y:S01]  /*163b0*/  HMMA.16816.F32.BF16 R96, R88.reuse, R28, R8 ;  /* 0x0000001c5860723c */ /* 0x040fe20000041808 */
[----:B------:R-:W2:Y:S07]  /*163c0*/  LDSM.16.MT88.4 R8, [R144+0xb800] ;  /* 0x00b800009008783b */ /* 0x000eae0000004200 */
[C---:B------:R-:W-:Y:S01]  /*163d0*/  HMMA.16816.F32.BF16 R36, R88.reuse, R30, R36 ;  /* 0x0000001e5824723c */ /* 0x040fe20000041824 */
[----:B------:R-:W4:Y:S07]  /*163e0*/  LDSM.16.MT88.4 R24, [R143+0xb800] ;  /* 0x00b800008f18783b */ /* 0x000f2e0000004200 */
        /* <DEDUP_REMOVED lines=14> */
[----:B------:R-:W-:Y:S08]  /*164d0*/  @!UPT UIADD3 URZ, UPT, UPT, URZ, URZ, URZ ;  /* 0x000000fffffff290 */ /* 0x000ff0000fffe0ff */
[----:B------:R-:W-:Y:S11]  /*164e0*/  @P0 BRA `(.L_x_5274) ;  /* 0xffffffd400700947 */ /* 0x000ff6000383ffff */
.L_x_5270:
[----:B------:R-:W1:Y:S01]  /*164f0*/  SHFL.BFLY PT, R5, R164, 0x2, 0x1f ;  /* 0x0c401f00a4057f89 */ /* 0x000e6200000e0000 */
[C---:B------:R-:W-:Y:S01]  /*16500*/  SHF.L.U32 R7, R160.reuse, 0x1, RZ ;  /* 0x00000001a0077819 */ /* 0x040fe200000006ff */
[----:B------:R-:W2:Y:S01]  /*16510*/  S2UR UR9, SR_CTAID.Y ;  /* 0x00000000000979c3 */ /* 0x000ea20000002600 */
[C---:B------:R-:W-:Y:S01]  /*16520*/  SHF.L.U32 R6, R160.reuse, 0x5, RZ ;  /* 0x00000005a0067819 */ /* 0x040fe200000006ff */
[----:B------:R-:W3:Y:S01]  /*16530*/  SHFL.BFLY PT, R0, R165, 0x2, 0x1f ;  /* 0x0c401f00a5007f89 */ /* 0x000ee200000e0000 */
[----:B------:R-:W-:Y:S01]  /*16540*/  LOP3.LUT R11, R7, 0x6, RZ, 0xc0, !PT ;  /* 0x00000006070b7812 */ /* 0x000fe200078ec0ff */
[----:B------:R-:W4:Y:S01]  /*16550*/  LDCU UR8, c[0x0][0x3e0] ;  /* 0x00007c00ff0877ac */ /* 0x000f220008000800 */
[----:B------:R-:W-:Y:S01]  /*16560*/  SHF.R.U32.HI R102, RZ, 0x1, R160 ;  /* 0x00000001ff667819 */ /* 0x000fe200000116a0 */
[----:B------:R-:W5:Y:S01]  /*16570*/  S2R R2, SR_TID.X ;  /* 0x0000000000027919 */ /* 0x000f620000002100 */
[----:B------:R-:W-:Y:S01]  /*16580*/  SHF.L.U32 R4, R160, 0x4, RZ ;  /* 0x00000004a0047819 */ /* 0x000fe200000006ff */
[----:B------:R-:W4:Y:S01]  /*16590*/  LDCU UR4, c[0x0][0x44c] ;  /* 0x00008980ff0477ac */ /* 0x000f220008000800 */
[----:B------:R-:W-:Y:S01]  /*165a0*/  LOP3.LUT R6, R11, 0x7c00, R6, 0xf8, !PT ;  /* 0x00007c000b067812 */ /* 0x000fe200078ef806 */
[----:B------:R-:W-:Y:S01]  /*165b0*/  BSSY.RECONVERGENT B0, `(.L_x_5275) ;  /* 0x00000c1000007945 */ /* 0x000fe20003800200 */
[----:B------:R-:W-:-:S02]  /*165c0*/  LOP3.LUT R11, R102, 0x30, RZ, 0xc0, !PT ;  /* 0x00000030660b7812 */ /* 0x000fc400078ec0ff */
[----:B------:R-:W-:Y:S02]  /*165d0*/  SHF.R.U32.HI R100, RZ, 0x2, R160 ;  /* 0x00000002ff647819 */ /* 0x000fe400000116a0 */
[----:B------:R-:W-:Y:S02]  /*165e0*/  LOP3.LUT R12, R4, 0x1c0, RZ, 0xc0, !PT ;  /* 0x000001c0040c7812 */ /* 0x000fe400078ec0ff */
[----:B------:R-:W-:Y:S01]  /*165f0*/  LOP3.LUT R100, R11, 0x7, R100, 0xf8, !PT ;  /* 0x000000070b647812 */ /* 0x000fe200078ef864 */
[----:B------:R-:W-:Y:S01]  /*16600*/  BAR.SYNC.DEFER_BLOCKING 0x0 ;  /* 0x0000000000007b1d */ /* 0x000fe20000010000 */
[----:B------:R-:W-:Y:S02]  /*16610*/  R2P PR, R160, 0x1c ;  /* 0x0000001ca0007804 */ /* 0x000fe40000000000 */
[----:B------:R-:W-:Y:S01]  /*16620*/  IADD3 R103, PT, PT, -R152, R153, RZ ;  /* 0x0000009998677210 */ /* 0x000fe20007ffe1ff */
[----:B-1----:R-:W-:Y:S01]  /*16630*/  FADD.FTZ R10, R5, R164 ;  /* 0x000000a4050a7221 */ /* 0x002fe20000010000 */
[----:B------:R-:W-:-:S02]  /*16640*/  LOP3.LUT R7, R12, 0x38, R7, 0xf8, !PT ;  /* 0x000000380c077812 */ /* 0x000fc400078ef807 */
[----:B------:R-:W-:Y:S01]  /*16650*/  LOP3.LUT P6, RZ, R160, 0x3, RZ, 0xc0, !PT ;  /* 0x00000003a0ff7812 */ /* 0x000fe200078cc0ff */
[----:B---3--:R-:W-:Y:S01]  /*16660*/  FADD.FTZ R9, R0, R165 ;  /* 0x000000a500097221 */ /* 0x008fe20000010000 */
[----:B------:R-:W1:Y:S01]  /*16670*/  SHFL.BFLY PT, R5, R10, 0x1, 0x1f ;  /* 0x0c201f000a057f89 */ /* 0x000e6200000e0000 */
[----:B------:R-:W-:Y:S02]  /*16680*/  SHF.L.U32 R0, R160, 0x2, RZ ;  /* 0x00000002a0007819 */ /* 0x000fe400000006ff */
[----:B------:R-:W-:Y:S01]  /*16690*/  LOP3.LUT R7, R6, R7, RZ, 0xfc, !PT ;  /* 0x0000000706077212 */ /* 0x000fe200078efcff */
[----:B------:R-:W3:Y:S01]  /*166a0*/  SHFL.BFLY PT, R8, R9, 0x1, 0x1f ;  /* 0x0c201f0009087f89 */ /* 0x000ee200000e0000 */
[----:B------:R-:W-:Y:S02]  /*166b0*/  LOP3.LUT R13, R0, 0x1f8, RZ, 0xc0, !PT ;  /* 0x000001f8000d7812 */ /* 0x000fe400078ec0ff */
[----:B------:R-:W-:Y:S02]  /*166c0*/  LEA R7, R7, UR5, 0x2 ;  /* 0x0000000507077c11 */ /* 0x000fe4000f8e10ff */
[----:B------:R-:W-:-:S02]  /*166d0*/  LOP3.LUT R102, R13, 0x38, R102, 0x78, !PT ;  /* 0x000000380d667812 */ /* 0x000fc400078e7866 */
[----:B------:R-:W-:Y:S02]  /*166e0*/  LOP3.LUT R13, R4, 0x10, RZ, 0xc0, !PT ;  /* 0x00000010040d7812 */ /* 0x000fe400078ec0ff */
[----:B-----5:R-:W-:Y:S02]  /*166f0*/  SHF.R.U32.HI R2, RZ, 0x4, R2 ;  /* 0x00000004ff027819 */ /* 0x020fe40000011602 */
[----:B------:R-:W-:Y:S02]  /*16700*/  LEA R102, R102, R13, 0x2 ;  /* 0x0000000d66667211 */ /* 0x000fe400078e10ff */
[C---:B------:R-:W-:Y:S02]  /*16710*/  IADD3 R6, PT, PT, R2.reuse, 0x10, RZ ;  /* 0x0000001002067810 */ /* 0x040fe40007ffe0ff */
[----:B------:R-:W-:Y:S02]  /*16720*/  IADD3 R12, PT, PT, R2, 0x18, RZ ;  /* 0x00000018020c7810 */ /* 0x000fe40007ffe0ff */
[----:B------:R-:W-:-:S02]  /*16730*/  ISETP.GE.AND P0, PT, R6, R103, PT ;  /* 0x000000670600720c */ /* 0x000fc40003f06270 */
[C---:B------:R-:W-:Y:S01]  /*16740*/  IADD3 R6, PT, PT, R7.reuse, 0x80, RZ ;  /* 0x0000008007067810 */ /* 0x040fe20007ffe0ff */
[----:B-1----:R-:W-:Y:S01]  /*16750*/  FADD.FTZ R5, R10, R5 ;  /* 0x000000050a057221 */ /* 0x002fe20000010000 */
[----:B------:R-:W-:Y:S02]  /*16760*/  MOV R10, 0x20 ;  /* 0x00000020000a7802 */ /* 0x000fe40000000f00 */
[----:B------:R-:W-:Y:S01]  /*16770*/  @P4 IADD3 R6, PT, PT, R7, -0x80, RZ ;  /* 0xffffff8007064810 */ /* 0x000fe20007ffe0ff */
[----:B---3--:R-:W-:Y:S01]  /*16780*/  FADD.FTZ R4, R9, R8 ;  /* 0x0000000809047221 */ /* 0x008fe20000010000 */
[----:B------:R-:W1:Y:S01]  /*16790*/  MUFU.RCP R11, R5 ;  /* 0x00000005000b7308 */ /* 0x000e620000001000 */
[----:B------:R-:W-:Y:S02]  /*167a0*/  IADD3 R8, PT, PT, R2, 0x8, RZ ;  /* 0x0000000802087810 */ /* 0x000fe40007ffe0ff */
[----:B------:R-:W-:Y:S02]  /*167b0*/  MOV R9, 0x40 ;  /* 0x0000004000097802 */ /* 0x000fe40000000f00 */
[----:B------:R-:W-:-:S02]  /*167c0*/  ISETP.GE.AND P1, PT, R8, R103, PT ;  /* 0x000000670800720c */ /* 0x000fc40003f26270 */
[----:B------:R-:W-:Y:S01]  /*167d0*/  SEL R8, R10, 0xffffffe0, !P2 ;  /* 0xffffffe00a087807 */ /* 0x000fe20005000000 */
[----:B------:R-:W3:Y:S01]  /*167e0*/  MUFU.RCP R13, R4 ;  /* 0x00000004000d7308 */ /* 0x000ee20000001000 */
[----:B------:R-:W-:Y:S02]  /*167f0*/  FSETP.NE.FTZ.AND P5, PT, R5, RZ, PT ;  /* 0x000000ff0500720b */ /* 0x000fe40003fb5000 */
[----:B------:R-:W-:Y:S02]  /*16800*/  SEL R9, R9, 0xffffffc0, !P3 ;  /* 0xffffffc009097807 */ /* 0x000fe40005800000 */
[----:B------:R-:W-:Y:S02]  /*16810*/  IADD3 R10, PT, PT, R2, 0x20, RZ ;  /* 0x00000020020a7810 */ /* 0x000fe40007ffe0ff */
[----:B------:R-:W-:Y:S02]  /*16820*/  FSETP.NE.FTZ.AND P3, PT, R4, RZ, PT ;  /* 0x000000ff0400720b */ /* 0x000fe40003f75000 */
[----:B------:R-:W-:-:S02]  /*16830*/  ISETP.GE.AND P2, PT, R12, R103, PT ;  /* 0x000000670c00720c */ /* 0x000fc40003f46270 */
[----:B-1----:R-:W-:Y:S02]  /*16840*/  FSEL R11, R11, 1, P5 ;  /* 0x3f8000000b0b7808 */ /* 0x002fe40002800000 */
[----:B------:R-:W-:Y:S02]  /*16850*/  ISETP.GE.AND P5, PT, R10, R103, PT ;  /* 0x000000670a00720c */ /* 0x000fe40003fa6270 */
[----:B------:R-:W-:Y:S01]  /*16860*/  IADD3 R15, PT, PT, R9, R6, RZ ;  /* 0x00000006090f7210 */ /* 0x000fe20007ffe0ff */
[C---:B------:R-:W-:Y:S01]  /*16870*/  FMUL.FTZ R96, R11.reuse, R96 ;  /* 0x000000600b607220 */ /* 0x040fe20000410000 */
[----:B------:R-:W-:Y:S01]  /*16880*/  FMUL.FTZ R97, R11, R97 ;  /* 0x000000610b617220 */ /* 0x000fe20000410000 */
        /* <DEDUP_REMOVED lines=65> */
[----:B------:R-:W-:Y:S01]  /*16ca0*/  STS.64 [R7], R96 ;  /* 0x0000006007007388 */ /* 0x000fe20000000a00 */
[C---:B------:R-:W-:Y:S01]  /*16cb0*/  IADD3 R12, PT, PT, R8.reuse, R11, RZ ;  /* 0x0000000b080c7210 */ /* 0x040fe20007ffe0ff */
[----:B------:R-:W1:Y:S01]  /*16cc0*/  @P3 LDC R18, c[0x0][0x458] ;  /* 0x00011600ff123b82 */ /* 0x000e620000000800 */
[C---:B------:R-:W-:Y:S01]  /*16cd0*/  IADD3 R13, PT, PT, R8.reuse, R6, RZ ;  /* 0x00000006080d7210 */ /* 0x040fe20007ffe0ff */
[----:B------:R-:W-:Y:S01]  /*16ce0*/  STS.64 [R7+0x800], R98 ;  /* 0x0008006207007388 */ /* 0x000fe20000000a00 */
[----:B------:R-:W-:Y:S01]  /*16cf0*/  IADD3 R14, PT, PT, R8, R15, RZ ;  /* 0x0000000f080e7210 */ /* 0x000fe20007ffe0ff */
[----:B------:R-:W3:Y:S01]  /*16d00*/  @P3 MUFU.LG2 R4, R4 ;  /* 0x0000000400043308 */ /* 0x000ee20000000c00 */
[----:B------:R-:W-:Y:S01]  /*16d10*/  FSETP.NE.FTZ.AND P4, PT, R5, RZ, PT ;  /* 0x000000ff0500720b */ /* 0x000fe20003f95000 */
[----:B------:R-:W-:Y:S01]  /*16d20*/  STS.64 [R10], R36 ;  /* 0x000000240a007388 */ /* 0x000fe20000000a00 */
[----:B------:R-:W-:Y:S01]  /*16d30*/  LOP3.LUT R159, R159, 0x1f80, RZ, 0xc0, !PT ;  /* 0x00001f809f9f7812 */ /* 0x000fe200078ec0ff */
[----:B------:R-:W2:Y:S02]  /*16d40*/  LDC.64 R8, c[0x0][0x430] ;  /* 0x00010c00ff087b82 */ /* 0x000ea40000000a00 */
[----:B------:R-:W-:Y:S04]  /*16d50*/  STS.64 [R10+0x800], R38 ;  /* 0x000800260a007388 */ /* 0x000fe80000000a00 */
[----:B------:R-:W-:Y:S04]  /*16d60*/  STS.64 [R11], R40 ;  /* 0x000000280b007388 */ /* 0x000fe80000000a00 */
[----:B------:R-:W-:Y:S01]  /*16d70*/  STS.64 [R11+0x800], R42 ;  /* 0x0008002a0b007388 */ /* 0x000fe20000000a00 */
[----:B------:R-:W5:Y:S01]  /*16d80*/  @P4 LDC R16, c[0x0][0x458] ;  /* 0x00011600ff104b82 */ /* 0x000f620000000800 */
[----:B------:R-:W4:Y:S02]  /*16d90*/  @P4 MUFU.LG2 R5, R5 ;  /* 0x0000000500054308 */ /* 0x000f240000000c00 */
[----:B------:R-:W-:Y:S01]  /*16da0*/  STS.64 [R12], R44 ;  /* 0x0000002c0c007388 */ /* 0x000fe20000000a00 */
[----:B---3--:R-:W-:-:S03]  /*16db0*/  @P3 FMUL.FTZ R4, R4, 0.69314718246459960938 ;  /* 0x3f31721804043820 */ /* 0x008fc60000410000 */
[----:B------:R-:W-:Y:S04]  /*16dc0*/  STS.64 [R12+0x800], R46 ;  /* 0x0008002e0c007388 */ /* 0x000fe80000000a00 */
[----:B------:R-:W-:Y:S01]  /*16dd0*/  STS.64 [R6], R48 ;  /* 0x0000003006007388 */ /* 0x000fe20000000a00 */
[----:B--2---:R-:W-:-:S03]  /*16de0*/  IMAD R155, R8, UR9, R155 ;  /* 0x00000009089b7c24 */ /* 0x004fc6000f8e029b */
[----:B------:R-:W-:Y:S04]  /*16df0*/  STS.64 [R6+0x800], R50 ;  /* 0x0008003206007388 */ /* 0x000fe80000000a00 */
[----:B------:R-:W-:Y:S01]  /*16e00*/  STS.64 [R13], R52 ;  /* 0x000000340d007388 */ /* 0x000fe20000000a00 */
[----:B----4-:R-:W-:-:S03]  /*16e10*/  @P4 FMUL.FTZ R8, R5, 0.69314718246459960938 ;  /* 0x3f31721805084820 */ /* 0x010fc60000410000 */
[----:B------:R-:W-:Y:S04]  /*16e20*/  STS.64 [R13+0x800], R54 ;  /* 0x000800360d007388 */ /* 0x000fe80000000a00 */
[----:B------:R-:W-:Y:S04]  /*16e30*/  STS.64 [R15], R56 ;  /* 0x000000380f007388 */ /* 0x000fe80000000a00 */
[----:B------:R-:W-:Y:S04]  /*16e40*/  STS.64 [R15+0x800], R58 ;  /* 0x0008003a0f007388 */ /* 0x000fe80000000a00 */
[----:B------:R-:W-:Y:S04]  /*16e50*/  STS.64 [R14], R60 ;  /* 0x0000003c0e007388 */ /* 0x000fe80000000a00 */
[----:B------:R-:W-:Y:S04]  /*16e60*/  STS.64 [R14+0x800], R62 ;  /* 0x0008003e0e007388 */ /* 0x000fe80000000a00 */
        /* <DEDUP_REMOVED lines=9> */
[----:B--2---:R-:W-:-:S03]  /*16f00*/  MOV R69, 0xff800000 ;  /* 0xff80000000457802 */ /* 0x004fc60000000f00 */
[----:B------:R4:W-:Y:S01]  /*16f10*/  STS.64 [R6+0x4800], R82 ;  /* 0x0048005206007388 */ /* 0x0009e20000000a00 */
[----:B------:R-:W-:Y:S01]  /*16f20*/  MOV R68, 0xff800000 ;  /* 0xff80000000447802 */ /* 0x000fe20000000f00 */
[----:B-----5:R-:W-:Y:S01]  /*16f30*/  @P4 FFMA.FTZ R69, R101, R16, R8 ;  /* 0x0000001065454223 */ /* 0x020fe20000010008 */
[----:B---3--:R-:W-:Y:S01]  /*16f40*/  IMAD R71, R155, UR8, R154 ;  /* 0x000000089b477c24 */ /* 0x008fe2000f8e029a */
[----:B------:R4:W-:Y:S01]  /*16f50*/  STS.64 [R13+0x4000], R84 ;  /* 0x004000540d007388 */ /* 0x0009e20000000a00 */
[----:B-1----:R-:W-:Y:S01]  /*16f60*/  @P3 FFMA.FTZ R68, R3, R18, R4 ;  /* 0x0000001203443223 */ /* 0x002fe20000010004 */
[----:B------:R-:W-:Y:S01]  /*16f70*/  IADD3 R70, PT, PT, R2, 0x28, RZ ;  /* 0x0000002802467810 */ /* 0x000fe20007ffe0ff */
[----:B------:R-:W-:Y:S01]  /*16f80*/  IMAD R71, R71, R9, R152 ;  /* 0x0000000947477224 */ /* 0x000fe200078e0298 */
[----:B------:R4:W-:Y:S03]  /*16f90*/  STS.64 [R13+0x4800], R86 ;  /* 0x004800560d007388 */ /* 0x0009e60000000a00 */
[----:B------:R-:W-:Y:S01]  /*16fa0*/  IMAD R3, R71, UR4, RZ ;  /* 0x0000000447037c24 */ /* 0x000fe2000f8e02ff */
[----:B------:R4:W-:Y:S04]  /*16fb0*/  STS.64 [R15+0x4000], R92 ;  /* 0x0040005c0f007388 */ /* 0x0009e80000000a00 */
        /* <DEDUP_REMOVED lines=22> */
[----:B------:R-:W-:Y:S01]  /*17120*/  IMAD.IADD R153, R153, 0x1, -R152 ;  /* 0x0000000199997824 */ /* 0x000fe200078e0a98 */
[----:B----4-:R-:W-:Y:S01]  /*17130*/  IADD3 R72, P3, PT, R71, R100, RZ ;  /* 0x0000006447487210 */ /* 0x010fe20007f7e0ff */
        /* <DEDUP_REMOVED lines=8> */
.L_x_5276:
[----:B------:R-:W-:Y:S05]  /*171c0*/  BSYNC.RECONVERGENT B0 ;  /* 0x0000000000007941 */ /* 0x000fea0003800200 */
.L_x_5275:
[CC--:B------:R-:W-:Y:S01]  /*171d0*/  ISETP.GE.AND P6, PT, R2.reuse, R103.reuse, PT ;  /* 0x000000670200720c */ /* 0x0c0fe20003fc6270 */
[----:B------:R-:W-:Y:S01]  /*171e0*/  BSSY.RECONVERGENT B0, `(.L_x_5277) ;  /* 0x0000011000007945 */ /* 0x000fe20003800200 */
[----:B--2---:R-:W-:Y:S01]  /*171f0*/  LOP3.LUT R68, R159, 0x3c, R0, 0xf8, !PT ;  /* 0x0000003c9f447812 */ /* 0x004fe200078ef800 */
[----:B----4-:R-:W-:Y:S01]  /*17200*/  VIADD R72, R2, 0x30 ;  /* 0x0000003002487836 */ /* 0x010fe20000000000 */
[----:B------:R-:W-:Y:S02]  /*17210*/  ISETP.GE.AND P4, PT, R70, R103, PT ;  /* 0x000000674600720c */ /* 0x000fe40003f86270 */
[----:B------:R-:W-:Y:S02]  /*17220*/  LOP3.LUT R70, R0, 0x3c, RZ, 0xc0, !PT ;  /* 0x0000003c00467812 */ /* 0x000fe400078ec0ff */
        /* <DEDUP_REMOVED lines=12> */
.L_x_5278:
[----:B------:R-:W-:Y:S05]  /*172f0*/  BSYNC.RECONVERGENT B0 ;  /* 0x0000000000007941 */ /* 0x000fea0003800200 */
.L_x_5277:
[----:B------:R-:W-:Y:S01]  /*17300*/  BSSY.RECONVERGENT B0, `(.L_x_5279) ;  /* 0x0000011000007945 */ /* 0x000fe20003800200 */
[----:B------:R-:W-:Y:S02]  /*17310*/  ISETP.GE.AND P3, PT, R72, R103, PT ;  /* 0x000000674800720c */ /* 0x000fe40003f66270 */
[----:B-12---:R-:W-:Y:S01]  /*17320*/  IADD3 R32, PT, PT, R2, 0x38, RZ ;  /* 0x0000003802207810 */ /* 0x006fe20007ffe0ff */
[----:B------:R-:W-:Y:S10]  /*17330*/  @P1 BRA `(.L_x_5280) ;  /* 0x0000000000341947 */ /* 0x000ff40003800000 */
[----:B------:R-:W1:Y:S01]  /*17340*/  LDCU UR4, c[0x0][0x440] ;  /* 0x00008800ff0477ac */ /* 0x000e620008000800 */
[----:B------:R-:W-:Y:S02]  /*17350*/  P2R R33, PR, RZ, 0x1 ;  /* 0x00000001ff217803 */ /* 0x000fe40000000000 */
[----:B-1----:R-:W-:Y:S02]  /*17360*/  ISETP.GE.AND P0, PT, R70, UR4, PT ;  /* 0x0000000446007c0c */ /* 0x002fe4000bf06270 */
[----:B------:R-:W-:-:S11]  /*17370*/  ISETP.GE.AND P6, PT, R0, UR4, PT ;  /* 0x0000000400007c0c */ /* 0x000fd6000bfc6270 */
[----:B------:R-:W1:Y:S02]  /*17380*/  @!P0 LDC.64 R2, c[0x0][0x3f8] ;  /* 0x0000fe00ff028b82 */ /* 0x000e640000000a00 */
[----:B-1----:R-:W-:-:S04]  /*17390*/  @!P0 LEA R34, P1, R69, R2, 0x2 ;  /* 0x0000000245228211 */ /* 0x002fc800078210ff */
[----:B------:R-:W-:Y:S02]  /*173a0*/  @!P0 LEA.HI.X R35, R69, R3, R68, 0x2, P1 ;  /* 0x0000000345238211 */ /* 0x000fe400008f1444 */
[----:B------:R-:W1:Y:S03]  /*173b0*/  @!P6 LDC.64 R2, c[0x0][0x3f8] ;  /* 0x0000fe00ff02eb82 */ /* 0x000e660000000a00 */
[----:B------:R2:W-:Y:S01]  /*173c0*/  @!P0 STG.E.128 desc[UR6][R34.64+0x1000], R60 ;  /* 0x0010003c22008986 */ /* 0x0005e2000c101d06 */
[----:B------:R-:W-:Y:S02]  /*173d0*/  ISETP.NE.AND P0, PT, R33, RZ, PT ;  /* 0x000000ff2100720c */ /* 0x000fe40003f05270 */
[----:B-1----:R-:W-:-:S04]  /*173e0*/  @!P6 LEA R2, P1, R69, R2, 0x2 ;  /* 0x000000024502e211 */ /* 0x002fc800078210ff */
[----:B------:R-:W-:-:S05]  /*173f0*/  @!P6 LEA.HI.X R3, R69, R3, R68, 0x2, P1 ;  /* 0x000000034503e211 */ /* 0x000fca00008f1444 */
[----:B------:R2:W-:Y:S04]  /*17400*/  @!P6 STG.E.128 desc[UR6][R2.64+0x1100], R28 ;  /* 0x0011001c0200e986 */ /* 0x0005e8000c101d06 */
.L_x_5280:
[----:B------:R-:W-:Y:S05]  /*17410*/  BSYNC.RECONVERGENT B0 ;  /* 0x0000000000007941 */ /* 0x000fea0003800200 */
.L_x_5279:
[----:B------:R-:W-:Y:S01]  /*17420*/  BSSY.RECONVERGENT B0, `(.L_x_5281) ;  /* 0x0000010000007945 */ /* 0x000fe20003800200 */
[----:B------:R-:W-:-:S03]  /*17430*/  ISETP.GE.AND P1, PT, R32, R103, PT ;  /* 0x000000672000720c */ /* 0x000fc60003f26270 */
[----:B------:R-:W-:Y:S10]  /*17440*/  @P0 BRA `(.L_x_5282) ;  /* 0x0000000000340947 */ /* 0x000ff40003800000 */
[----:B------:R-:W1:Y:S01]  /*17450*/  LDCU UR4, c[0x0][0x440] ;  /* 0x00008800ff0477ac */ /* 0x000e620008000800 */
[----:B--2---:R-:W-:Y:S02]  /*17460*/  P2R R28, PR, RZ, 0x2 ;  /* 0x00000002ff1c7803 */ /* 0x004fe40000000000 */
[----:B-1----:R-:W-:Y:S02]  /*17470*/  ISETP.GE.AND P1, PT, R70, UR4, PT ;  /* 0x0000000446007c0c */ /* 0x002fe4000bf26270 */
        /* <DEDUP_REMOVED lines=10> */
.L_x_5282:
[----:B------:R-:W-:Y:S05]  /*17520*/  BSYNC.RECONVERGENT B0 ;  /* 0x0000000000007941 */ /* 0x000fea0003800200 */
.L_x_5281:
[----:B------:R-:W-:Y:S04]  /*17530*/  BSSY.RECONVERGENT B0, `(.L_x_5283) ;  /* 0x000000d000007945 */ /* 0x000fe80003800200 */
[----:B------:R-:W-:Y:S05]  /*17540*/  @P2 BRA `(.L_x_5284) ;  /* 0x00000000002c2947 */ /* 0x000fea0003800000 */
[----:B------:R-:W1:Y:S02]  /*17550*/  LDCU UR4, c[0x0][0x440] ;  /* 0x00008800ff0477ac */ /* 0x000e640008000800 */
[----:B-1----:R-:W-:Y:S02]  /*17560*/  ISETP.GE.AND P6, PT, R70, UR4, PT ;  /* 0x0000000446007c0c */ /* 0x002fe4000bfc6270 */
[----:B------:R-:W-:-:S11]  /*17570*/  ISETP.GE.AND P2, PT, R0, UR4, PT ;  /* 0x0000000400007c0c */ /* 0x000fd6000bf46270 */
[----:B---3--:R-:W1:Y:S08]  /*17580*/  @!P6 LDC.64 R24, c[0x0][0x3f8] ;  /* 0x0000fe00ff18eb82 */ /* 0x008e700000000a00 */
[----:B--2---:R-:W2:Y:S01]  /*17590*/  @!P2 LDC.64 R2, c[0x0][0x3f8] ;  /* 0x0000fe00ff02ab82 */ /* 0x004ea20000000a00 */
[----:B-1----:R-:W-:-:S04]  /*175a0*/  @!P6 LEA R24, P0, R69, R24, 0x2 ;  /* 0x000000184518e211 */ /* 0x002fc800078010ff */
[C---:B------:R-:W-:Y:S02]  /*175b0*/  @!P6 LEA.HI.X R25, R69.reuse, R25, R68, 0x2, P0 ;  /* 0x000000194519e211 */ /* 0x040fe400000f1444 */
[----:B--2---:R-:W-:-:S03]  /*175c0*/  @!P2 LEA R2, P0, R69, R2, 0x2 ;  /* 0x000000024502a211 */ /* 0x004fc600078010ff */
[----:B------:R1:W-:Y:S01]  /*175d0*/  @!P6 STG.E.128 desc[UR6][R24.64+0x3000], R52 ;  /* 0x003000341800e986 */ /* 0x0003e2000c101d06 */
[----:B------:R-:W-:-:S05]  /*175e0*/  @!P2 LEA.HI.X R3, R69, R3, R68, 0x2, P0 ;  /* 0x000000034503a211 */ /* 0x000fca00000f1444 */
[----:B------:R1:W-:Y:S04]  /*175f0*/  @!P2 STG.E.128 desc[UR6][R2.64+0x3100], R20 ;  /* 0x003100140200a986 */ /* 0x0003e8000c101d06 */
.L_x_5284:
[----:B------:R-:W-:Y:S05]  /*17600*/  BSYNC.RECONVERGENT B0 ;  /* 0x0000000000007941 */ /* 0x000fea0003800200 */
.L_x_5283:
[----:B------:R-:W-:Y:S04]  /*17610*/  BSSY.RECONVERGENT B0, `(.L_x_5285) ;  /* 0x000000d000007945 */ /* 0x000fe80003800200 */
[----:B------:R-:W-:Y:S05]  /*17620*/  @P5 BRA `(.L_x_5286) ;  /* 0x00000000002c5947 */ /* 0x000fea0003800000 */
[----:B------:R-:W4:Y:S02]  /*17630*/  LDCU UR4, c[0x0][0x440] ;  /* 0x00008800ff0477ac */ /* 0x000f240008000800 */
[----:B----4-:R-:W-:Y:S02]  /*17640*/  ISETP.GE.AND P6, PT, R70, UR4, PT ;  /* 0x0000000446007c0c */ /* 0x010fe4000bfc6270 */
[----:B------:R-:W-:-:S11]  /*17650*/  ISETP.GE.AND P2, PT, R0, UR4, PT ;  /* 0x0000000400007c0c */ /* 0x000fd6000bf46270 */
[----:B-1----:R-:W1:Y:S08]  /*17660*/  @!P6 LDC.64 R20, c[0x0][0x3f8] ;  /* 0x0000fe00ff14eb82 */ /* 0x002e700000000a00 */
[----:B--23--:R-:W2:Y:S01]  /*17670*/  @!P2 LDC.64 R2, c[0x0][0x3f8] ;  /* 0x0000fe00ff02ab82 */ /* 0x00cea20000000a00 */
[----:B-1----:R-:W-:-:S04]  /*17680*/  @!P6 LEA R20, P5, R69, R20, 0x2 ;  /* 0x000000144514e211 */ /* 0x002fc800078a10ff */
[C---:B------:R-:W-:Y:S02]  /*17690*/  @!P6 LEA.HI.X R21, R69.reuse, R21, R68, 0x2, P5 ;  /* 0x000000154515e211 */ /* 0x040fe400028f1444 */
[----:B--2---:R-:W-:-:S03]  /*176a0*/  @!P2 LEA R2, P0, R69, R2, 0x2 ;  /* 0x000000024502a211 */ /* 0x004fc600078010ff */
[----:B------:R4:W-:Y:S01]  /*176b0*/  @!P6 STG.E.128 desc[UR6][R20.64+0x4000], R48 ;  /* 0x004000301400e986 */ /* 0x0009e2000c101d06 */
[----:B------:R-:W-:-:S05]  /*176c0*/  @!P2 LEA.HI.X R3, R69, R3, R68, 0x2, P0 ;  /* 0x000000034503a211 */ /* 0x000fca00000f1444 */
[----:B------:R4:W-:Y:S04]  /*176d0*/  @!P2 STG.E.128 desc[UR6][R2.64+0x4100], R16 ;  /* 0x004100100200a986 */ /* 0x0009e8000c101d06 */
.L_x_5286:
[----:B------:R-:W-:Y:S05]  /*176e0*/  BSYNC.RECONVERGENT B0 ;  /* 0x0000000000007941 */ /* 0x000fea0003800200 */
.L_x_5285:
[----:B------:R-:W-:Y:S04]  /*176f0*/  BSSY.RECONVERGENT B0, `(.L_x_5287) ;  /* 0x000000d000007945 */ /* 0x000fe80003800200 */
[----:B------:R-:W-:Y:S05]  /*17700*/  @P4 BRA `(.L_x_5288) ;  /* 0x00000000002c4947 */ /* 0x000fea0003800000 */
[----:B------:R-:W5:Y:S02]  /*17710*/  LDCU UR4, c[0x0][0x440] ;  /* 0x00008800ff0477ac */ /* 0x000f640008000800 */
[----:B-----5:R-:W-:Y:S02]  /*17720*/  ISETP.GE.AND P5, PT, R70, UR4, PT ;  /* 0x0000000446007c0c */ /* 0x020fe4000bfa6270 */
[----:B------:R-:W-:-:S11]  /*17730*/  ISETP.GE.AND P2, PT, R0, UR4, PT ;  /* 0x0000000400007c0c */ /* 0x000fd6000bf46270 */
[----:B----4-:R-:W4:Y:S08]  /*17740*/  @!P5 LDC.64 R16, c[0x0][0x3f8] ;  /* 0x0000fe00ff10db82 */ /* 0x010f300000000a00 */
[----:B-123--:R-:W1:Y:S01]  /*17750*/  @!P2 LDC.64 R2, c[0x0][0x3f8] ;  /* 0x0000fe00ff02ab82 */ /* 0x00ee620000000a00 */
[----:B----4-:R-:W-:-:S04]  /*17760*/  @!P5 LEA R16, P4, R69, R16, 0x2 ;  /* 0x000000104510d211 */ /* 0x010fc800078810ff */
[C---:B------:R-:W-:Y:S02]  /*17770*/  @!P5 LEA.HI.X R17, R69.reuse, R17, R68, 0x2, P4 ;  /* 0x000000114511d211 */ /* 0x040fe400020f1444 */
[----:B-1----:R-:W-:-:S03]  /*17780*/  @!P2 LEA R2, P0, R69, R2, 0x2 ;  /* 0x000000024502a211 */ /* 0x002fc600078010ff */
[----:B------:R1:W-:Y:S01]  /*17790*/  @!P5 STG.E.128 desc[UR6][R16.64+0x5000], R44 ;  /* 0x0050002c1000d986 */ /* 0x0003e2000c101d06 */
[----:B------:R-:W-:-:S05]  /*177a0*/  @!P2 LEA.HI.X R3, R69, R3, R68, 0x2, P0 ;  /* 0x000000034503a211 */ /* 0x000fca00000f1444 */
[----:B------:R1:W-:Y:S04]  /*177b0*/  @!P2 STG.E.128 desc[UR6][R2.64+0x5100], R12 ;  /* 0x0051000c0200a986 */ /* 0x0003e8000c101d06 */
.L_x_5288:
[----:B------:R-:W-:Y:S05]  /*177c0*/  BSYNC.RECONVERGENT B0 ;  /* 0x0000000000007941 */ /* 0x000fea0003800200 */
.L_x_5287:
        /* <DEDUP_REMOVED lines=13> */
.L_x_5290:
[----:B------:R-:W-:Y:S05]  /*178a0*/  BSYNC.RECONVERGENT B0 ;  /* 0x0000000000007941 */ /* 0x000fea0003800200 */
.L_x_5289:
        /* <DEDUP_REMOVED lines=14> */
.L_x_5291:
        /* <DEDUP_REMOVED lines=15> */
.L_x_7242:


//--------------------- .text._ZN5flash24flash_fwd_splitkv_kernelI23Flash_fwd_kernel_traitsILi128ELi64ELi64ELi4ELb0ELb0EN7cutlass10bfloat16_tE19Flash_kernel_traitsILi128ELi64ELi64ELi4ES3_EELb1ELb0ELb0ELb0ELb0ELb1ELb1ELb1EEEvNS_16Flash_fwd_paramsE --------------------------
	.section	.text._ZN5flash24flash_fwd_splitkv_kernelI23Flash_fwd_kernel_traitsILi128ELi64ELi64ELi4ELb0ELb0EN7cutlass10bfloat16_tE19Flash_kernel_traitsILi128ELi64ELi64ELi4ES3_EELb1ELb0ELb0ELb0ELb0ELb1ELb1ELb1EEEvNS_16Flash_fwd_paramsE,"ax",@progbits
	.align	128
        .global         _ZN5flash24flash_fwd_splitkv_kernelI23Flash_fwd_kernel_traitsILi128ELi64ELi64ELi4ELb0ELb0EN7cutlass10bfloat16_tE19Flash_kernel_traitsILi128ELi64ELi64ELi4ES3_EELb1ELb0ELb0ELb0ELb0ELb1ELb1ELb1EEEvNS_16Flash_fwd_paramsE
        .type           _ZN5flash24flash_fwd_splitkv_kernelI23Flash_fwd_kernel_traitsILi128ELi64ELi64ELi4ELb0ELb0EN7cutlass10bfloat16_tE19Flash_kernel_traitsILi128ELi64ELi64ELi4ES3_EELb1ELb0ELb0ELb0ELb0ELb1ELb1ELb1EEEvNS_16Flash_fwd_paramsE,@function
        .size           _ZN5flash24flash_fwd_splitkv_kernelI23Flash_fwd_kernel_traitsILi128ELi64ELi64ELi4ELb0ELb0EN7cutlass10bfloat16_tE19Flash_kernel_traitsILi128ELi64ELi64ELi4ES3_EELb1ELb0ELb0ELb0ELb0ELb1ELb1ELb1EEEvNS_16Flash_fwd_paramsE,(.L_x_7243 - _ZN5flash24flash_fwd_splitkv_kernelI23Flash_fwd_kernel_traitsILi128ELi64ELi64ELi4ELb0ELb0EN7cutlass10bfloat16_tE19Flash_kernel_traitsILi128ELi64ELi64ELi4ES3_EELb1ELb0ELb0ELb0ELb0ELb1ELb1ELb1EEEvNS_16Flash_fwd_paramsE)
        .other          _ZN5flash24flash_fwd_splitkv_kernelI23Flash_fwd_kernel_traitsILi128ELi64ELi64ELi4ELb0ELb0EN7cutlass10bfloat16_tE19Flash_kernel_traitsILi128ELi64ELi64ELi4ES3_EELb1ELb0ELb0ELb0ELb0ELb1ELb1ELb1EEEvNS_16Flash_fwd_paramsE,@"STO_CUDA_ENTRY STV_DEFAULT"
_ZN5flash24flash_fwd_splitkv_kernelI23Flash_fwd_kernel_traitsILi128ELi64ELi64ELi4ELb0ELb0EN7cutlass10bfloat16_tE19Flash_kernel_traitsILi128ELi64ELi64ELi4ES3_EELb1ELb0ELb0ELb0ELb0ELb1ELb1ELb1EEEvNS_16Flash_fwd_paramsE:
.text._ZN5flash24flash_fwd_splitkv_kernelI23Flash_fwd_kernel_traitsILi128ELi64ELi64ELi4ELb0ELb0EN7cutlass10bfloat16_tE19Flash_kernel_traitsILi128ELi64ELi64ELi4ES3_EELb1ELb0ELb0ELb0ELb0ELb1ELb1ELb1EEEvNS_16Flash_fwd_paramsE:
        /* <DEDUP_REMOVED lines=68> */
.L_x_5292:
        /* <DEDUP_REMOVED lines=95> */
.L_x_5295:
[----:B------:R-:W-:Y:S05]  /*0a30*/  BSYNC.RECONVERGENT B0 ;  /* 0x0000000000007941 */ /* 0x000fea0003800200 */
.L_x_5294:
        /* <DEDUP_REMOVED lines=15> */
.L_x_5297:
[----:B------:R-:W-:Y:S05]  /*0b30*/  BSYNC.RECONVERGENT B0 ;  /* 0x0000000000007941 */ /* 0x000fea0003800200 */
.L_x_5296:
        /* <DEDUP_REMOVED lines=15> */
.L_x_5299:
[----:B------:R-:W-:Y:S05]  /*0c30*/  BSYNC.RECONVERGENT B0 ;  /* 0x0000000000007941 */ /* 0x000fea0003800200 */
.L_x_5298:
        /* <DEDUP_REMOVED lines=14> */
.L_x_5301:
[----:B------:R-:W-:Y:S05]  /*0d20*/  BSYNC.RECONVERGENT B0 ;  /* 0x0000000000007941 */ /* 0x000fea0003800200 */
.L_x_5300:
        /* <DEDUP_REMOVED lines=13> */
.L_x_5303:
[----:B------:R-:W-:Y:S05]  /*0e00*/  BSYNC.RECONVERGENT B0 ;  /* 0x0000000000007941 */ /* 0x000fea0003800200 */
.L_x_5302:
        /* <DEDUP_REMOVED lines=13> */
.L_x_5305:
[----:B------:R-:W-:Y:S05]  /*0ee0*/  BSYNC.RECONVERGENT B0 ;  /* 0x0000000000007941 */ /* 0x000fea0003800200 */
.L_x_5304:
        /* <DEDUP_REMOVED lines=13> */
.L_x_5307:
[----:B------:R-:W-:Y:S05]  /*0fc0*/  BSYNC.RECONVERGENT B0 ;  /* 0x0000000000007941 */ /* 0x000fea0003800200 */
.L_x_5306:
        /* <DEDUP_REMOVED lines=13> */
.L_x_5309:
[----:B------:R-:W-:Y:S05]  /*10a0*/  BSYNC.RECONVERGENT B0 ;  /* 0x0000000000007941 */ /* 0x000fea0003800200 */
.L_x_5308:
        /* <DEDUP_REMOVED lines=32> */
.L_x_5293:
        /* <DEDUP_REMOVED lines=11> */
.L_x_5310:
        /* <DEDUP_REMOVED lines=102> */
.L_x_5311:
        /* <DEDUP_REMOVED lines=15> */
.L_x_5313:
[----:B------:R-:W2:Y:S01]  /*1ab0*/  LDC.64 R4, c[0x0][0x3b8] ;  /* 0x0000ee00ff047b82 */ /* 0x000ea20000000a00 */
[----:B-1----:R-:W-:-:S05]  /*1ac0*/  IADD3 R2, PT, PT, R0, R7, RZ ;  /* 0x0000000700027210 */ /* 0x002fca0007ffe0ff */
[C---:B--2---:R-:W-:Y:S02]  /*1ad0*/  IMAD R19, R2.reuse, R5, RZ ;  /* 0x0000000502137224 */ /* 0x044fe400078e02ff */
[----:B------:R-:W-:-:S05]  /*1ae0*/  IMAD.WIDE.U32 R2, R2, R4, RZ ;  /* 0x0000000402027225 */ /* 0x000fca00078e00ff */
[----:B------:R-:W-:Y:S02]  /*1af0*/  IADD3 R19, PT, PT, R3, R19, RZ ;  /* 0x0000001303137210 */ /* 0x000fe40007ffe0ff */
[----:B------:R-:W-:Y:S02]  /*1b00*/  MOV R18, R2 ;  /* 0x0000000200127202 */ /* 0x000fe40000000f00 */
.L_x_5314:
        /* <DEDUP_REMOVED lines=14> */
.L_x_5315:
[----:B------:R-:W1:Y:S01]  /*1bf0*/  LDC.64 R2, c[0x0][0x3c0] ;  /* 0x0000f000ff027b82 */ /* 0x000e620000000a00 */
[----:B------:R-:W-:-:S05]  /*1c00*/  IADD3 R0, PT, PT, R0, R7, RZ ;  /* 0x0000000700007210 */ /* 0x000fca0007ffe0ff */
[C---:B-1----:R-:W-:Y:S02]  /*1c10*/  IMAD R21, R0.reuse, R3, RZ ;  /* 0x0000000300157224 */ /* 0x042fe400078e02ff */
[----:B-----5:R-:W-:-:S05]  /*1c20*/  IMAD.WIDE.U32 R6, R0, R2, RZ ;  /* 0x0000000200067225 */ /* 0x020fca00078e00ff */
[----:B------:R-:W-:Y:S02]  /*1c30*/  IADD3 R21, PT, PT, R7, R21, RZ ;  /* 0x0000001507157210 */ /* 0x000fe40007ffe0ff */
[----:B------:R-:W-:-:S07]  /*1c40*/  MOV R20, R6 ;  /* 0x0000000600147202 */ /* 0x000fce0000000f00 */
.L_x_5316:
        /* <DEDUP_REMOVED lines=50> */
.L_x_5312:
[----:B------:R-:W-:Y:S01]  /*1f70*/  IMAD.MOV.U32 R9, RZ, RZ, RZ ;  /* 0x000000ffff097224 */ /* 0x000fe200078e00ff */
[----:B------:R-:W-:Y:S01]  /*1f80*/  ISETP.NE.AND P2, PT, R10, -0x1, PT ;  /* 0xffffffff0a00780c */ /* 0x000fe20003f45270 */
[----:B------:R-:W1:Y:S01]  /*1f90*/  LDC.64 R108, c[0x0][0x3b0] ;  /* 0x0000ec00ff6c7b82 */ /* 0x000e620000000a00 */
[----:B------:R-:W-:Y:S01]  /*1fa0*/  IMAD.SHL.U32 R60, R56, 0x8, RZ ;  /* 0x00000008383c7824 */ /* 0x000fe200078e00ff */
[----:B------:R-:W2:Y:S02]  /*1fb0*/  LDCU.64 UR10, c[0x0][0x3c8] ;  /* 0x00007900ff0a77ac */ /* 0x000ea40008000a00 */
[----:B------:R3:W5:Y:S01]  /*1fc0*/  @P4 LDG.E R9, desc[UR6][R112.64] ;  /* 0x0000000670094981 */ /* 0x000762000c1e1900 */
[--C-:B------:R-:W-:Y:S01]  /*1fd0*/  SHF.R.U32.HI R110, RZ, 0x3, R56.reuse ;  /* 0x00000003ff6e7819 */ /* 0x100fe20000011638 */
[----:B------:R-:W4:Y:S01]  /*1fe0*/  LDCU.64 UR4, c[0x0][0x390] ;  /* 0x00007200ff0477ac */ /* 0x000f220008000a00 */
[----:B------:R-:W-:Y:S01]  /*1ff0*/  LOP3.LUT R12, R60, 0x38, RZ, 0xc0, !PT ;  /* 0x000000383c0c7812 */ /* 0x000fe200078ec0ff */
[----:B------:R-:W-:Y:S01]  /*2000*/  IMAD.MOV.U32 R111, RZ, RZ, RZ ;  /* 0x000000ffff6f7224 */ /* 0x000fe200078e00ff */
[----:B------:R-:W-:Y:S01]  /*2010*/  SHF.L.U64.HI R58, R2, 0x4, R3 ;  /* 0x00000004023a7819 */ /* 0x000fe20000010203 */
[----:B------:R-:W3:Y:S01]  /*2020*/  LDCU.64 UR8, c[0x0][0x388] ;  /* 0x00007100ff0877ac */ /* 0x000ee20008000a00 */
[----:B------:R-:W-:Y:S01]  /*2030*/  IADD3 R16, P3, PT, R12, R16, RZ ;  /* 0x000000100c107210 */ /* 0x000fe20007f7e0ff */
[----:B------:R-:W2:Y:S01]  /*2040*/  @!P2 LDC.64 R6, c[0x0][0x398] ;  /* 0x0000e600ff06ab82 */ /* 0x000ea20000000a00 */
[----:B------:R-:W-:Y:S01]  /*2050*/  SHF.L.U32 R57, R2, 0x4, RZ ;  /* 0x0000000402397819 */ /* 0x000fe200000006ff */
[----:B------:R-:W-:Y:S01]  /*2060*/  IMAD.SHL.U32 R97, R56, 0x4, RZ ;  /* 0x0000000438617824 */ /* 0x000fe200078e00ff */
[----:B------:R-:W-:Y:S01]  /*2070*/  SHF.R.U32.HI R102, RZ, 0x1, R56 ;  /* 0x00000001ff667819 */ /* 0x000fe20000011638 */
[----:B------:R-:W-:Y:S01]  /*2080*/  IMAD.X R17, RZ, RZ, R8, P3 ;  /* 0x000000ffff117224 */ /* 0x000fe200018e0608 */
[----:B------:R-:W-:Y:S01]  /*2090*/  SHF.L.U64.HI R78, R4, 0x4, R5 ;  /* 0x00000004044e7819 */ /* 0x000fe20000010205 */
[----:B------:R-:W-:Y:S01]  /*20a0*/  IMAD.SHL.U32 R107, R56, 0x40, RZ ;  /* 0x00000040386b7824 */ /* 0x000fe200078e00ff */
[----:B------:R-:W-:Y:S01]  /*20b0*/  LOP3.LUT R97, R97, 0x1c, RZ, 0xc0, !PT ;  /* 0x0000001c61617812 */ /* 0x000fe200078ec0ff */
[----:B------:R-:W-:Y:S01]  /*20c0*/  VIADD R105, R103, 0xffffffff ;  /* 0xffffffff67697836 */ /* 0x000fe20000000000 */
[----:B------:R-:W-:Y:S01]  /*20d0*/  SHF.R.U32.HI R59, RZ, 0x4, R56 ;  /* 0x00000004ff3b7819 */ /* 0x000fe20000011638 */
[----:B------:R-:W-:Y:S01]  /*20e0*/  IMAD.SHL.U32 R79, R4, 0x10, RZ ;  /* 0x00000010044f7824 */ /* 0x000fe200078e00ff */
[----:B------:R-:W-:Y:S01]  /*20f0*/  LOP3.LUT R107, R107, 0x1c0, RZ, 0xc0, !PT ;  /* 0x000001c06b6b7812 */ /* 0x000fe200078ec0ff */
[----:B-1----:R-:W-:Y:S01]  /*2100*/  @P2 IMAD.WIDE.U32 R22, R10, R108, RZ ;  /* 0x0000006c0a162225 */ /* 0x002fe200078e00ff */
[----:B------:R-:W-:-:S02]  /*2110*/  SHF.L.U32 R50, R105, 0x6, RZ ;  /* 0x0000000669327819 */ /* 0x000fc400000006ff */
[----:B------:R-:W-:Y:S02]  /*2120*/  LOP3.LUT R107, R107, 0x38, R60, 0xf8, !PT ;  /* 0x000000386b6b7812 */ /* 0x000fe400078ef83c */
[----:B------:R-:W-:Y:S02]  /*2130*/  LOP3.LUT R100, R12, 0x40, RZ, 0xfc, !PT ;  /* 0x000000400c647812 */ /* 0x000fe400078efcff */
[----:B------:R-:W-:Y:S01]  /*2140*/  LOP3.LUT R101, R107, 0x8, R102, 0x78, !PT ;  /* 0x000000086b657812 */ /* 0x000fe200078e7866 */
[C---:B--2---:R-:W-:Y:S02]  /*2150*/  @!P2 IMAD.WIDE.U32 R20, R165.reuse, R6, RZ ;  /* 0x00000006a514a225 */ /* 0x044fe400078e00ff */
[----:B------:R-:W1:Y:S02]  /*2160*/  LDC R6, c[0x0][0x450] ;  /* 0x00011400ff067b82 */ /* 0x000e640000000800 */
[----:B------:R-:W-:Y:S02]  /*2170*/  @!P2 IMAD R7, R165, R7, R21 ;  /* 0x00000007a507a224 */ /* 0x000fe400078e0215 */
[----:B------:R-:W-:Y:S01]  /*2180*/  @!P2 IMAD.MOV.U32 R15, RZ, RZ, R20 ;  /* 0x000000ffff0fa224 */ /* 0x000fe200078e0014 */
[----:B------:R-:W-:Y:S01]  /*2190*/  @P2 MOV R15, R22 ;  /* 0x00000016000f2202 */ /* 0x000fe20000000f00 */
[----:B------:R-:W-:Y:S01]  /*21a0*/  @P2 IMAD R7, R10, R109, R23 ;  /* 0x0000006d0a072224 */ /* 0x000fe200078e0217 */
[----:B------:R-:W-:Y:S01]  /*21b0*/  IADD3 R18, P2, PT, R12, R18, RZ ;  /* 0x000000120c127210 */ /* 0x000fe20007f5e0ff */
[----:B------:R-:W-:Y:S01]  /*21c0*/  IMAD.WIDE.U32 R22, R110, R4, R16 ;  /* 0x000000046e167225 */ /* 0x000fe200078e0010 */
[----:B------:R-:W-:-:S03]  /*21d0*/  SHF.R.S32.HI R10, RZ, 0x1f, R164 ;  /* 0x0000001fff0a7819 */ /* 0x000fc600000114a4 */
[----:B------:R-:W-:Y:S01]  /*21e0*/  IMAD.X R19, RZ, RZ, R13, P2 ;  /* 0x000000ffff137224 */ /* 0x000fe200010e060d */
[----:B------:R-:W-:Y:S01]  /*21f0*/  SHF.L.U32 R66, R22, 0x1, RZ ;  /* 0x0000000116427819 */ /* 0x000fe200000006ff */
[----:B------:R-:W-:-:S04]  /*2200*/  IMAD.WIDE.U32 R20, R11, 0x40, R110 ;  /* 0x000000400b147825 */ /* 0x000fc800078e006e */
[----:B------:R-:W-:Y:S01]  /*2210*/  IMAD.WIDE.U32 R16, R110, R2, R18 ;  /* 0x000000026e107225 */ /* 0x000fe200078e0012 */
[----:B------:R-:W-:-:S03]  /*2220*/  SHF.R.S32.HI R2, RZ, 0x1f, R63 ;  /* 0x0000001fff027819 */ /* 0x000fc6000001143f */
[----:B------:R-:W-:Y:S01]  /*2230*/  IMAD R65, R110, R3, R17 ;  /* 0x000000036e417224 */ /* 0x000fe200078e0211 */
[----:B------:R-:W-:Y:S01]  /*2240*/  LEA.HI R3, R2, R63, RZ, 0x6 ;  /* 0x0000003f02037211 */ /* 0x000fe200078f30ff */
[----:B------:R-:W-:Y:S01]  /*2250*/  IMAD.SHL.U32 R64, R16, 0x2, RZ ;  /* 0x0000000210407824 */ /* 0x000fe200078e00ff */
[----:B-1----:R-:W-:Y:S01]  /*2260*/  LEA.HI R99, R6, R6, RZ, 0x1 ;  /* 0x0000000606637211 */ /* 0x002fe200078f08ff */
[----:B------:R-:W-:Y:S01]  /*2270*/  IMAD R11, R10, UR10, RZ ;  /* 0x0000000a0a0b7c24 */ /* 0x000fe2000f8e02ff */
[----:B------:R-:W-:Y:S01]  /*2280*/  SHF.R.S32.HI R3, RZ, 0x6, R3 ;  /* 0x00000006ff037819 */ /* 0x000fe20000011403 */
[----:B------:R-:W-:Y:S01]  /*2290*/  IMAD R67, R110, R5, R23 ;  /* 0x000000056e437224 */ /* 0x000fe200078e0217 */
[----:B------:R-:W-:Y:S01]  /*22a0*/  IADD3 R10, P3, PT, R12, R15, RZ ;  /* 0x0000000f0c0a7210 */ /* 0x000fe20007f7e0ff */
[----:B------:R-:W-:Y:S01]  /*22b0*/  IMAD R8, R164, UR11, R11 ;  /* 0x0000000ba4087c24 */ /* 0x000fe2000f8e020b */
[----:B------:R-:W-:Y:S01]  /*22c0*/  SHF.L.U64.HI R65, R16, 0x1, R65 ;  /* 0x0000000110417819 */ /* 0x000fe20000010241 */
[----:B------:R-:W-:Y:S01]  /*22d0*/  IMAD R61, R21, R108, RZ ;  /* 0x0000006c153d7224 */ /* 0x000fe200078e02ff */
[----:B----4-:R-:W-:Y:S01]  /*22e0*/  IADD3 R64, P2, PT, R64, UR4, RZ ;  /* 0x0000000440407c10 */ /* 0x010fe2000ff5e0ff */
[----:B------:R-:W-:Y:S01]  /*22f0*/  IMAD.X R11, RZ, RZ, R7, P3 ;  /* 0x000000ffff0b7224 */ /* 0x000fe200018e0607 */
[----:B------:R-:W-:Y:S01]  /*2300*/  VIMNMX R62, PT, PT, R156, R3, !PT ;  /* 0x000000039c3e7248 */ /* 0x000fe20007fe0100 */
[----:B------:R-:W-:Y:S01]  /*2310*/  IMAD R61, R20, R109, R61 ;  /* 0x0000006d143d7224 */ /* 0x000fe200078e023d */
[----:B------:R-:W-:Y:S01]  /*2320*/  IADD3.X R65, PT, PT, R65, UR5, RZ, P2, !PT ;  /* 0x0000000541417c10 */ /* 0x000fe200097fe4ff */
[----:B------:R-:W-:Y:S01]  /*2330*/  IMAD.WIDE.U32 R10, R164, UR10, R10 ;  /* 0x0000000aa40a7c25 */ /* 0x000fe2000f8e000a */
[----:B------:R-:W-:-:S02]  /*2340*/  ISETP.GT.AND P2, PT, R103, R62, PT ;  /* 0x0000003e6700720c */ /* 0x000fc40003f44270 */
[----:B------:R-:W-:Y:S01]  /*2350*/  SHF.R.S32.HI R99, RZ, 0x1, R99 ;  /* 0x00000001ff637819 */ /* 0x000fe20000011463 */
[----:B------:R-:W-:Y:S01]  /*2360*/  IMAD.IADD R11, R11, 0x1, R8 ;  /* 0x000000010b0b7824 */ /* 0x000fe200078e0208 */
[----:B------:R-:W-:Y:S01]  /*2370*/  SHF.L.U64.HI R67, R22, 0x1, R67 ;  /* 0x0000000116437819 */ /* 0x000fe20000010243 */
[----:B------:R-:W-:Y:S01]  /*2380*/  IMAD.MOV.U32 R160, RZ, RZ, R64 ;  /* 0x000000ffffa07224 */ /* 0x000fe200078e0040 */
[----:B---3--:R-:W-:Y:S01]  /*2390*/  IADD3 R66, P3, PT, R66, UR8, RZ ;  /* 0x0000000842427c10 */ /* 0x008fe2000ff7e0ff */
[----:B------:R-:W-:Y:S02]  /*23a0*/  IMAD R98, R110, R99, R97 ;  /* 0x000000636e627224 */ /* 0x000fe400078e0261 */
[----:B------:R-:W-:Y:S01]  /*23b0*/  IMAD.WIDE.U32 R108, R20, R108, R10 ;  /* 0x0000006c146c7225 */ /* 0x000fe200078e000a */
[----:B------:R-:W-:Y:S02]  /*23c0*/  IADD3.X R67, PT, PT, R67, UR9, RZ, P3, !PT ;  /* 0x0000000943437c10 */ /* 0x000fe40009ffe4ff */
[--C-:B------:R-:W-:Y:S01]  /*23d0*/  SHF.R.S32.HI R86, RZ, 0x1f, R98.reuse ;  /* 0x0000001fff567819 */ /* 0x100fe20000011462 */
[----:B------:R-:W-:Y:S01]  /*23e0*/  IMAD.IADD R97, R97, 0x1, R98 ;  /* 0x0000000161617824 */ /* 0x000fe200078e0262 */
[----:B------:R-:W-:Y:S01]  /*23f0*/  MOV R157, R67 ;  /* 0x00000043009d7202 */ /* 0x000fe20000000f00 */
[----:B------:R-:W-:-:S02]  /*2400*/  IMAD.MOV.U32 R158, RZ, RZ, R66 ;  /* 0x000000ffff9e7224 */ /* 0x000fc400078e0042 */
[----:B------:R-:W-:Y:S01]  /*2410*/  IMAD.MOV.U32 R161, RZ, RZ, R65 ;  /* 0x000000ffffa17224 */ /* 0x000fe200078e0041 */
[----:B------:R-:W-:Y:S01]  /*2420*/  SHF.R.S32.HI R85, RZ, 0x1f, R97 ;  /* 0x0000001fff557819 */ /* 0x000fe20000011461 */
        /* <DEDUP_REMOVED lines=105> */
.L_x_5369:
[----:B------:R-:W-:Y:S01]  /*2ac0*/  VIADD R88, R88, 0x40 ;  /* 0x0000004058587836 */ /* 0x000fe20000000000 */
[----:B------:R-:W-:Y:S01]  /*2ad0*/  BSSY.RECONVERGENT B0, `(.L_x_5318) ;  /* 0x0000011000007945 */ /* 0x000fe20003800200 */
[----:B------:R-:W-:Y:S03]  /*2ae0*/  VIADD R89, R89, 0x40 ;  /* 0x0000004059597836 */ /* 0x000fe60000000000 */
[-C--:B------:R-:W-:Y:S02]  /*2af0*/  ISETP.GE.AND P0, PT, R110, R88.reuse, PT ;  /* 0x000000586e00720c */ /* 0x080fe40003f06270 */
[-C--:B------:R-:W-:Y:S02]  /*2b00*/  ISETP.GE.AND P5, PT, R94, R88.reuse, PT ;  /* 0x000000585e00720c */ /* 0x080fe40003fa6270 */
[-C--:B------:R-:W-:Y:S02]  /*2b10*/  ISETP.GE.AND P0, PT, R110, R89.reuse, !P0 ;  /* 0x000000596e00720c */ /* 0x080fe40004706270 */
        /* <DEDUP_REMOVED lines=12> */
.L_x_5319:
[----:B-1-3--:R-:W-:Y:S05]  /*2be0*/  BSYNC.RECONVERGENT B0 ;  /* 0x0000000000007941 */ /* 0x00afea0003800200 */
.L_x_5318:
        /* <DEDUP_REMOVED lines=13> */
.L_x_5321:
[----:B------:R-:W-:Y:S05]  /*2cc0*/  BSYNC.RECONVERGENT B0 ;  /* 0x0000000000007941 */ /* 0x000fea0003800200 */
.L_x_5320:
        /* <DEDUP_REMOVED lines=14> */
.L_x_5323:
[----:B------:R-:W-:Y:S05]  /*2db0*/  BSYNC.RECONVERGENT B0 ;  /* 0x0000000000007941 */ /* 0x000fea0003800200 */
.L_x_5322:
        /* <DEDUP_REMOVED lines=18> */
.L_x_5325:
[----:B------:R-:W-:Y:S05]  /*2ee0*/  BSYNC.RECONVERGENT B0 ;  /* 0x0000000000007941 */ /* 0x000fea0003800200 */
.L_x_5324:
        /* <DEDUP_REMOVED lines=15> */
.L_x_5329:
[----:B------:R-:W-:Y:S05]  /*2fe0*/  BSYNC.RECONVERGENT B0 ;  /* 0x0000000000007941 */ /* 0x000fea0003800200 */
.L_x_5328:
        /* <DEDUP_REMOVED lines=12> */
.L_x_5331:
[----:B------:R-:W-:Y:S05]  /*30b0*/  BSYNC.RECONVERGENT B0 ;  /* 0x0000000000007941 */ /* 0x000fea0003800200 */
.L_x_5330:
        /* <DEDUP_REMOVED lines=14> */
.L_x_5333:
[----:B------:R-:W-:Y:S05]  /*31a0*/  BSYNC.RECONVERGENT B0 ;  /* 0x0000000000007941 */ /* 0x000fea0003800200 */
.L_x_5332:
        /* <DEDUP_REMOVED lines=20> */
.L_x_5327:
        /* <DEDUP_REMOVED lines=54> */
.L_x_5339:
[----:B------:R-:W-:Y:S05]  /*3650*/  BSYNC.RECONVERGENT B0 ;  /* 0x0000000000007941 */ /* 0x000fea0003800200 */
.L_x_5338:
        /* <DEDUP_REMOVED lines=47> */
.L_x_5337:
[----:B------:R-:W-:Y:S05]  /*3950*/  BSYNC.RECONVERGENT B1 ;  /* 0x0000000000017941 */ /* 0x000fea0003800200 */
.L_x_5336:
        /* <DEDUP_REMOVED lines=63> */
.L_x_5343:
[----:B------:R-:W-:Y:S05]  /*3d50*/  BSYNC.RECONVERGENT B0 ;  /* 0x0000000000007941 */ /* 0x000fea0003800200 */
.L_x_5342:
        /* <DEDUP_REMOVED lines=47> */
.L_x_5341:
[----:B------:R-:W-:Y:S05]  /*4050*/  BSYNC.RECONVERGENT B1 ;  /* 0x0000000000017941 */ /* 0x000fea0003800200 */
.L_x_5340:
        /* <DEDUP_REMOVED lines=63> */
.L_x_5347:
[----:B------:R-:W-:Y:S05]  /*4450*/  BSYNC.RECONVERGENT B0 ;  /* 0x0000000000007941 */ /* 0x000fea0003800200 */
.L_x_5346:
        /* <DEDUP_REMOVED lines=47> */
.L_x_5345:
[----:B------:R-:W-:Y:S05]  /*4750*/  BSYNC.RECONVERGENT B1 ;  /* 0x0000000000017941 */ /* 0x000fea0003800200 */
.L_x_5344:
        /* <DEDUP_REMOVED lines=66> */
.L_x_5351:
[----:B------:R-:W-:Y:S05]  /*4b80*/  BSYNC.RECONVERGENT B0 ;  /* 0x0000000000007941 */ /* 0x000fea0003800200 */
.L_x_5350:
        /* <DEDUP_REMOVED lines=47> */
.L_x_5349:
[----:B------:R-:W-:Y:S05]  /*4e80*/  BSYNC.RECONVERGENT B1 ;  /* 0x0000000000017941 */ /* 0x000fea0003800200 */
.L_x_5348:
        /* <DEDUP_REMOVED lines=8> */
.L_x_5335:
        /* <DEDUP_REMOVED lines=95> */
.L_x_5355:
[----:B------:R-:W-:Y:S05]  /*5500*/  BSYNC.RECONVERGENT B0 ;  /* 0x0000000000007941 */ /* 0x000fea0003800200 */
.L_x_5354:
        /* <DEDUP_REMOVED lines=88> */
.L_x_5353:
[----:B------:R-:W-:Y:S05]  /*5a90*/  BSYNC.RECONVERGENT B1 ;  /* 0x0000000000017941 */ /* 0x000fea0003800200 */
.L_x_5352:
        /* <DEDUP_REMOVED lines=96> */
.L_x_5359:
[----:B------:R-:W-:Y:S05]  /*60a0*/  BSYNC.RECONVERGENT B0 ;  /* 0x0000000000007941 */ /* 0x000fea0003800200 */
.L_x_5358:
        /* <DEDUP_REMOVED lines=88> */
.L_x_5357:
[----:B------:R-:W-:Y:S05]  /*6630*/  BSYNC.RECONVERGENT B1 ;  /* 0x0000000000017941 */ /* 0x000fea0003800200 */
.L_x_5356:
        /* <DEDUP_REMOVED lines=98> */
.L_x_5363:
[----:B------:R-:W-:Y:S05]  /*6c60*/  BSYNC.RECONVERGENT B0 ;  /* 0x0000000000007941 */ /* 0x000fea0003800200 */
.L_x_5362:
        /* <DEDUP_REMOVED lines=86> */
.L_x_5361:
[----:B------:R-:W-:Y:S05]  /*71d0*/  BSYNC.RECONVERGENT B1 ;  /* 0x0000000000017941 */ /* 0x000fea0003800200 */
.L_x_5360:
        /* <DEDUP_REMOVED lines=101> */
.L_x_5367:
[----:B------:R-:W-:Y:S05]  /*7830*/  BSYNC.RECONVERGENT B0 ;  /* 0x0000000000007941 */ /* 0x000fea0003800200 */
.L_x_5366:
[----:B------:R-:W-:Y:S05]  /*7840*/  @P3 BRA `(.L_x_5365) ;  /* 0x0000000400543947 */ /* 0x000fea0003800000 */
[C---:B------:R-:W-:Y:S01]  /*7850*/  ISETP.GE.AND P0, PT, R100.reuse, R11, PT ;  /* 0x0000000b6400720c */ /* 0x040fe20003f06270 */
[----:B------:R-:W2:Y:S11]  /*7860*/  LDG.E.128 R44, desc[UR6][R24.64+0x80] ;  /* 0x00008006182c7981 */ /* 0x000eb6000c1e1d00 */
[----:B------:R-:W-:Y:S01]  /*7870*/  @!UPT UIADD3 URZ, UPT, UPT, URZ, URZ, URZ ;  /* 0x000000fffffff290 */ /* 0x000fe2000fffe0ff */
[----:B------:R-:W-:Y:S04]  /*7880*/  @!P0 ISETP.GE.U32.AND P1, PT, R100, R17, PT ;  /* 0x000000116400820c */ /* 0x000fe80003f26070 */
[----:B-1----:R-:W-:Y:S02]  /*7890*/  @!P0 SEL R52, R16, RZ, P1 ;  /* 0x000000ff10348207 */ /* 0x002fe40000800000 */
[----:B------:R-:W-:Y:S02]  /*78a0*/  @!P0 SEL R53, R106, RZ, P1 ;  /* 0x000000ff6a358207 */ /* 0x000fe40000800000 */
        /* <DEDUP_REMOVED lines=79> */
.L_x_5365:
[----:B------:R-:W-:Y:S05]  /*7da0*/  BSYNC.RECONVERGENT B1 ;  /* 0x0000000000017941 */ /* 0x000fea0003800200 */
.L_x_5364:
[----:B------:R-:W5:Y:S08]  /*7db0*/  LDC R3, c[0x0][0x450] ;  /* 0x00011400ff037b82 */ /* 0x000f700000000800 */
[----:B------:R-:W1:Y:S01]  /*7dc0*/  LDC R11, c[0x0][0x450] ;  /* 0x00011400ff0b7b82 */ /* 0x000e620000000800 */
[----:B-----5:R-:W-:Y:S05]  /*7dd0*/  IMAD.U32 R3, R3, -0x20, RZ ;  /* 0xffffffe003037824 */ /* 0x020fea00078e00ff */
[C---:B------:R-:W-:Y:S02]  /*7de0*/  LEA R72, P1, R3.reuse, R72, 0x1 ;  /* 0x0000004803487211 */ /* 0x040fe400078208ff */
[C---:B------:R-:W-:Y:S02]  /*7df0*/  LEA R70, P0, R3.reuse, R70, 0x1 ;  /* 0x0000004603467211 */ /* 0x040fe400078008ff */
[C---:B------:R-:W-:Y:S02]  /*7e00*/  LEA.HI.X.SX32 R73, R3.reuse, R73, 0x1, P1 ;  /* 0x0000004903497211 */ /* 0x040fe400008f0eff */
[----:B-1----:R-:W-:Y:S09]  /*7e10*/  LEA.HI.X.SX32 R71, R3, R71, 0x1, P0 ;  /* 0x0000004703477211 */ /* 0x002ff200000f0eff */
.L_x_5334:
[----:B------:R-:W-:Y:S05]  /*7e20*/  BSYNC.RECONVERGENT B2 ;  /* 0x0000000000027941 */ /* 0x000fea0003800200 */
.L_x_5326:
        /* <DEDUP_REMOVED lines=91> */
.L_x_5368:
[----:B------:R-:W-:Y:S02]  /*83e0*/  IADD3 R68, P1, PT, R68, R75, RZ ;  /* 0x0000004b44447210 */ /* 0x000fe40007f3e0ff */
[----:B------:R-:W-:Y:S03]  /*83f0*/  IADD3 R10, P0, PT, R10, R77, RZ ;  /* 0x0000004d0a0a7210 */ /* 0x000fe60007f1e0ff */
[----:B------:R-:W-:Y:S02]  /*8400*/  IMAD.X R69, R69, 0x1, R74, P1 ;  /* 0x0000000145457824 */ /* 0x000fe400008e064a */
[----:B------:R-:W-:Y:S01]  /*8410*/  IMAD.X R9, R9, 0x1, R76, P0 ;  /* 0x0000000109097824 */ /* 0x000fe200000e064c */
[----:B------:R-:W-:Y:S07]  /*8420*/  @P2 BRA `(.L_x_5369) ;  /* 0xffffffa400a42947 */ /* 0x000fee000383ffff */
.L_x_5317:
        /* <DEDUP_REMOVED lines=43> */
.L_x_5373:
[----:B------:R-:W-:Y:S05]  /*86e0*/  BSYNC.RECONVERGENT B0 ;  /* 0x0000000000007941 */ /* 0x000fea0003800200 */
.L_x_5372:
        /* <DEDUP_REMOVED lines=17> */
.L_x_5375:
[----:B------:R-:W-:Y:S05]  /*8800*/  BSYNC.RECONVERGENT B0 ;  /* 0x0000000000007941 */ /* 0x000fea0003800200 */
.L_x_5374:
        /* <DEDUP_REMOVED lines=17> */
.L_x_5377:
[----:B------:R-:W-:Y:S05]  /*8920*/  BSYNC.RECONVERGENT B0 ;  /* 0x0000000000007941 */ /* 0x000fea0003800200 */
.L_x_5376:
        /* <DEDUP_REMOVED lines=17> */
.L_x_5371:
        /* <DEDUP_REMOVED lines=37> */
[----:B-----5:R1:W5:Y:S01]  /*8c90*/  LDG.E.128 R8, desc[UR6][R34.64] ;  /* 0x0000000622087981 */ /* 0x020362000c1e1d00 */
[----:B------:R-:W-:Y:S01]  /*8ca0*/  ISETP.GE.AND P0, PT, R12, R15, PT ;  /* 0x0000000f0c00720c */ /* 0x000fe20003f06270 */
[----:B------:R-:W-:-:S12]  /*8cb0*/  BSSY.RECONVERGENT B0, `(.L_x_5384) ;  /* 0x0000028000007945 */ /* 0x000fd80003800200 */
[----:B------:R-:W-:Y:S05]  /*8cc0*/  @P0 BRA `(.L_x_5385) ;  /* 0x0000000000980947 */ /* 0x000fea0003800000 */
[----:B------:R-:W2:Y:S04]  /*8cd0*/  LDG.E.64 R6, desc[UR6][R20.64] ;  /* 0x0000000614067981 */ /* 0x000ea8000c1e1b00 */
[----:B------:R-:W3:Y:S01]  /*8ce0*/  LDG.E.64 R4, desc[UR6][R28.64] ;  /* 0x000000061c047981 */ /* 0x000ee2000c1e1b00 */
[C---:B-----5:R-:W-:Y:S02]  /*8cf0*/  SHF.L.U32 R14, R9.reuse, 0x10, RZ ;  /* 0x00000010090e7819 */ /* 0x060fe400000006ff */
[----:B------:R-:W-:Y:S02]  /*8d00*/  LOP3.LUT R9, R9, 0xffff0000, RZ, 0xc0, !PT ;  /* 0xffff000009097812 */ /* 0x000fe400078ec0ff */
[C---:B------:R-:W-:Y:S02]  /*8d10*/  SHF.L.U32 R22, R8.reuse, 0x10, RZ ;  /* 0x0000001008167819 */ /* 0x040fe400000006ff */
[----:B------:R-:W-:-:S02]  /*8d20*/  LOP3.LUT R32, R8, 0xffff0000, RZ, 0xc0, !PT ;  /* 0xffff000008207812 */ /* 0x000fc400078ec0ff */
[C---:B------:R-:W-:Y:S02]  /*8d30*/  SHF.L.U32 R33, R11.reuse, 0x10, RZ ;  /* 0x000000100b217819 */ /* 0x040fe400000006ff */
[----:B------:R-:W-:Y:S01]  /*8d40*/  LOP3.LUT R31, R11, 0xffff0000, RZ, 0xc0, !PT ;  /* 0xffff00000b1f7812 */ /* 0x000fe200078ec0ff */
[----:B------:R-:W-:Y:S01]  /*8d50*/  IMAD.U32 R30, R10, 0x10000, RZ ;  /* 0x000100000a1e7824 */ /* 0x000fe200078e00ff */
[----:B--2---:R-:W-:Y:S02]  /*8d60*/  LOP3.LUT R26, R6, 0xffff0000, RZ, 0xc0, !PT ;  /* 0xffff0000061a7812 */ /* 0x004fe400078ec0ff */
[----:B---3--:R-:W-:-:S03]  /*8d70*/  LOP3.LUT R23, R4, 0xffff0000, RZ, 0xc0, !PT ;  /* 0xffff000004177812 */ /* 0x008fc600078ec0ff */
[----:B------:R-:W-:Y:S01]  /*8d80*/  FMUL.FTZ R36, R9, R26 ;  /* 0x0000001a09247220 */ /* 0x000fe20000410000 */
[----:B------:R-:W-:Y:S02]  /*8d90*/  LOP3.LUT R8, R5, 0xffff0000, RZ, 0xc0, !PT ;  /* 0xffff000005087812 */ /* 0x000fe400078ec0ff */
[----:B------:R-:W-:Y:S01]  /*8da0*/  LOP3.LUT R24, R7, 0xffff0000, RZ, 0xc0, !PT ;  /* 0xffff000007187812 */ /* 0x000fe200078ec0ff */
[-C--:B------:R-:W-:Y:S01]  /*8db0*/  FMUL.FTZ R11, R9, R23.reuse ;  /* 0x00000017090b7220 */ /* 0x080fe20000410000 */
[----:B------:R-:W-:Y:S01]  /*8dc0*/  FFMA.FTZ R36, R14, R23, R36 ;  /* 0x000000170e247223 */ /* 0x000fe20000010024 */
[----:B------:R-:W-:Y:S01]  /*8dd0*/  LOP3.LUT R9, R10, 0xffff0000, RZ, 0xc0, !PT ;  /* 0xffff00000a097812 */ /* 0x000fe200078ec0ff */
[C---:B------:R-:W-:Y:S01]  /*8de0*/  FMUL.FTZ R10, R31.reuse, R8 ;  /* 0x000000081f0a7220 */ /* 0x040fe20000410000 */
[----:B------:R-:W-:Y:S01]  /*8df0*/  FFMA.FTZ R11, R14, R26, -R11 ;  /* 0x0000001a0e0b7223 */ /* 0x000fe2000001080b */
[----:B------:R-:W-:Y:S01]  /*8e00*/  SHF.L.U32 R23, R4, 0x10, RZ ;  /* 0x0000001004177819 */ /* 0x000fe200000006ff */
[----:B------:R-:W-:Y:S01]  /*8e10*/  FMUL.FTZ R14, R31, R24 ;  /* 0x000000181f0e7220 */ /* 0x000fe20000410000 */
[----:B------:R-:W-:Y:S01]  /*8e20*/  SHF.L.U32 R5, R5, 0x10, RZ ;  /* 0x0000001005057819 */ /* 0x000fe200000006ff */
[----:B------:R-:W-:Y:S01]  /*8e30*/  IMAD.U32 R31, R6, 0x10000, RZ ;  /* 0x00010000061f7824 */ /* 0x000fe200078e00ff */
[----:B------:R-:W-:Y:S01]  /*8e40*/  SHF.L.U32 R7, R7, 0x10, RZ ;  /* 0x0000001007077819 */ /* 0x000fe200000006ff */
[----:B------:R-:W-:-:S02]  /*8e50*/  FMUL.FTZ R37, R32, R23 ;  /* 0x0000001720257220 */ /* 0x000fc40000410000 */
        /* <DEDUP_REMOVED lines=9> */
[----:B------:R-:W-:Y:S02]  /*8ef0*/  F2FP.BF16.F32.PACK_AB R9, R36, R11 ;  /* 0x0000000b2409723e */ /* 0x000fe400000010ff */
[----:B------:R-:W-:-:S02]  /*8f00*/  F2FP.BF16.F32.PACK_AB R11, R33, R10 ;  /* 0x0000000a210b723e */ /* 0x000fc400000010ff */
[----:B------:R-:W-:Y:S02]  /*8f10*/  F2FP.BF16.F32.PACK_AB R8, R32, R37 ;  /* 0x000000252008723e */ /* 0x000fe400000010ff */
[----:B------:R-:W-:Y:S02]  /*8f20*/  F2FP.BF16.F32.PACK_AB R10, R4, R39 ;  /* 0x00000027040a723e */ /* 0x000fe400000010ff */
.L_x_5385:
[----:B------:R-:W-:Y:S05]  /*8f30*/  BSYNC.RECONVERGENT B0 ;  /* 0x0000000000007941 */ /* 0x000fea0003800200 */
.L_x_5384:
[----:B-----5:R-:W-:Y:S01]  /*8f40*/  IMAD.MOV.U32 R6, RZ, RZ, R10 ;  /* 0x000000ffff067224 */ /* 0x020fe200078e000a */
[----:B------:R-:W-:Y:S01]  /*8f50*/  MOV R4, R8 ;  /* 0x0000000800047202 */ /* 0x000fe20000000f00 */
[----:B------:R-:W-:Y:S01]  /*8f60*/  IMAD.MOV.U32 R7, RZ, RZ, R11 ;  /* 0x000000ffff077224 */ /* 0x000fe200078e000b */
[----:B------:R-:W-:Y:S02]  /*8f70*/  MOV R5, R9 ;  /* 0x0000000900057202 */ /* 0x000fe40000000f00 */
.L_x_5383:
[----:B------:R-:W-:Y:S05]  /*8f80*/  BSYNC.RECONVERGENT B1 ;  /* 0x0000000000017941 */ /* 0x000fea0003800200 */
.L_x_5382:
        /* <DEDUP_REMOVED lines=34> */
[----:B------:R-:W-:Y:S01]  /*91b0*/  SHF.L.U32 R6, R6, 0x10, RZ ;  /* 0x0000001006067819 */ /* 0x000fe200000006ff */
[C---:B------:R-:W-:Y:S01]  /*91c0*/  FMUL.FTZ R9, R21.reuse, R5 ;  /* 0x0000000515097220 */ /* 0x040fe20000410000 */
[-C--:B------:R-:W-:Y:S01]  /*91d0*/  FMUL.FTZ R20, R21, R7.reuse ;  /* 0x0000000715147220 */ /* 0x080fe20000410000 */
[----:B------:R-:W-:Y:S01]  /*91e0*/  FFMA.FTZ R31, R31, R8, R22 ;  /* 0x000000081f1f7223 */ /* 0x000fe20000010016 */
        /* <DEDUP_REMOVED lines=11> */
.L_x_5387:
[----:B------:R-:W-:Y:S05]  /*92a0*/  BSYNC.RECONVERGENT B0 ;  /* 0x0000000000007941 */ /* 0x000fea0003800200 */
.L_x_5386:
[----:B-----5:R3:W-:Y:S02]  /*92b0*/  STS.128 [R134+0x2000], R8 ;  /* 0x0020000886007388 */ /* 0x0207e40000000c00 */
.L_x_5381:
[----:B------:R-:W-:Y:S05]  /*92c0*/  BSYNC.RECONVERGENT B2 ;  /* 0x0000000000027941 */ /* 0x000fea0003800200 */
.L_x_5380:
        /* <DEDUP_REMOVED lines=63> */
.L_x_5393:
[----:B------:R-:W-:Y:S05]  /*96c0*/  BSYNC.RECONVERGENT B0 ;  /* 0x0000000000007941 */ /* 0x000fea0003800200 */
.L_x_5392:
[----:B-----5:R1:W-:Y:S02]  /*96d0*/  STS.128 [R134+0x800], R8 ;  /* 0x0008000886007388 */ /* 0x0203e40000000c00 */
.L_x_5391:
[----:B------:R-:W-:Y:S05]  /*96e0*/  BSYNC.RECONVERGENT B1 ;  /* 0x0000000000017941 */ /* 0x000fea0003800200 */
.L_x_5390:
        /* <DEDUP_REMOVED lines=55> */
.L_x_5395:
[----:B------:R-:W-:Y:S05]  /*9a60*/  BSYNC.RECONVERGENT B0 ;  /* 0x0000000000007941 */ /* 0x000fea0003800200 */
.L_x_5394:
[----:B-----5:R3:W-:Y:S02]  /*9a70*/  STS.128 [R134+0x2800], R8 ;  /* 0x0028000886007388 */ /* 0x0207e40000000c00 */
.L_x_5389:
[----:B------:R-:W-:Y:S05]  /*9a80*/  BSYNC.RECONVERGENT B2 ;  /* 0x0000000000027941 */ /* 0x000fea0003800200 */
.L_x_5388:
        /* <DEDUP_REMOVED lines=64> */
.L_x_5401:
[----:B------:R-:W-:Y:S05]  /*9e90*/  BSYNC.RECONVERGENT B0 ;  /* 0x0000000000007941 */ /* 0x000fea0003800200 */
.L_x_5400:
[----:B-----5:R3:W-:Y:S02]  /*9ea0*/  STS.128 [R134+0x1000], R8 ;  /* 0x0010000886007388 */ /* 0x0207e40000000c00 */
.L_x_5399:
[----:B------:R-:W-:Y:S05]  /*9eb0*/  BSYNC.RECONVERGENT B1 ;  /* 0x0000000000017941 */ /* 0x000fea0003800200 */
.L_x_5398:
        /* <DEDUP_REMOVED lines=55> */
.L_x_5403:
[----:B------:R-:W-:Y:S05]  /*a230*/  BSYNC.RECONVERGENT B0 ;  /* 0x0000000000007941 */ /* 0x000fea0003800200 */
.L_x_5402:
[----:B-----5:R1:W-:Y:S02]  /*a240*/  STS.128 [R134+0x3000], R8 ;  /* 0x0030000886007388 */ /* 0x0203e40000000c00 */
.L_x_5397:
[----:B------:R-:W-:Y:S05]  /*a250*/  BSYNC.RECONVERGENT B2 ;  /* 0x0000000000027941 */ /* 0x000fea0003800200 */
.L_x_5396:
        /* <DEDUP_REMOVED lines=64> */
.L_x_5407:
[----:B------:R-:W-:Y:S05]  /*a660*/  BSYNC.RECONVERGENT B0 ;  /* 0x0000000000007941 */ /* 0x000fea0003800200 */
.L_x_5406:
[----:B-----5:R3:W-:Y:S02]  /*a670*/  STS.128 [R134+0x1800], R8 ;  /* 0x0018000886007388 */ /* 0x0207e40000000c00 */
.L_x_5405:
[----:B------:R-:W-:Y:S05]  /*a680*/  BSYNC.RECONVERGENT B1 ;  /* 0x0000000000017941 */ /* 0x000fea0003800200 */
.L_x_5404:
        /* <DEDUP_REMOVED lines=56> */
.L_x_5409:
[----:B------:R-:W-:Y:S05]  /*aa10*/  BSYNC.RECONVERGENT B0 ;  /* 0x0000000000007941 */ /* 0x000fea0003800200 */
.L_x_5408:
[----:B-----5:R3:W-:Y:S01]  /*aa20*/  STS.128 [R134+0x3800], R8 ;  /* 0x0038000886007388 */ /* 0x0207e20000000c00 */
[----:B------:R-:W-:Y:S05]  /*aa30*/  BRA `(.L_x_5378) ;  /* 0x0000002c00dc7947 */ /* 0x000fea0003800000 */
.L_x_5379:
        /* <DEDUP_REMOVED lines=100> */
.L_x_5414:
[----:B------:R-:W-:Y:S05]  /*b080*/  BSYNC.RECONVERGENT B0 ;  /* 0x0000000000007941 */ /* 0x000fea0003800200 */
.L_x_5413:
[----:B------:R-:W-:Y:S05]  /*b090*/  BSYNC.RECONVERGENT B1 ;  /* 0x0000000000017941 */ /* 0x000fea0003800200 */
.L_x_5412:
        /* <DEDUP_REMOVED lines=89> */
.L_x_5416:
[----:B------:R-:W-:Y:S05]  /*b630*/  BSYNC.RECONVERGENT B0 ;  /* 0x0000000000007941 */ /* 0x000fea0003800200 */
.L_x_5415:
[----:B-----5:R3:W-:Y:S02]  /*b640*/  STS.128 [R134+0x2000], R20 ;  /* 0x0020001486007388 */ /* 0x0207e40000000c00 */
.L_x_5411:
[----:B------:R-:W-:Y:S05]  /*b650*/  BSYNC.RECONVERGENT B2 ;  /* 0x0000000000027941 */ /* 0x000fea0003800200 */
.L_x_5410:
        /* <DEDUP_REMOVED lines=95> */
.L_x_5422:
[----:B------:R-:W-:Y:S05]  /*bc50*/  BSYNC.RECONVERGENT B0 ;  /* 0x0000000000007941 */ /* 0x000fea0003800200 */
.L_x_5421:
[----:B-----5:R3:W-:Y:S02]  /*bc60*/  STS.128 [R134+0x800], R20 ;  /* 0x0008001486007388 */ /* 0x0207e40000000c00 */
.L_x_5420:
[----:B------:R-:W-:Y:S05]  /*bc70*/  BSYNC.RECONVERGENT B1 ;  /* 0x0000000000017941 */ /* 0x000fea0003800200 */
.L_x_5419:
        /* <DEDUP_REMOVED lines=39> */
[----:B--2---:R-:W-:Y:S01]  /*bef0*/  IMAD.U32 R43, R20, 0x10000, RZ ;  /* 0x00010000142b7824 */ /* 0x004fe200078e00ff */
        /* <DEDUP_REMOVED lines=19> */
[----:B------:R-:W-:Y:S01]  /*c030*/  FMUL.FTZ R22, R22, R9 ;  /* 0x0000000916167220 */ /* 0x000fe20000410000 */
[C---:B----4-:R-:W-:Y:S01]  /*c040*/  SHF.L.U32 R7, R17.reuse, 0x10, RZ ;  /* 0x0000001011077819 */ /* 0x050fe200000006ff */
[----:B------:R-:W-:Y:S01]  /*c050*/  FMUL.FTZ R42, R42, R11 ;  /* 0x0000000b2a2a7220 */ /* 0x000fe20000410000 */
[C---:B------:R-:W-:Y:S01]  /*c060*/  IMAD.U32 R9, R16.reuse, 0x10000, RZ ;  /* 0x0001000010097824 */ /* 0x040fe200078e00ff */
[----:B------:R-:W-:Y:S01]  /*c070*/  LOP3.LUT R8, R16, 0xffff0000, RZ, 0xc0, !PT ;  /* 0xffff000010087812 */ /* 0x000fe200078ec0ff */
[----:B------:R-:W-:Y:S01]  /*c080*/  FMUL.FTZ R39, R40, R39 ;  /* 0x0000002728277220 */ /* 0x000fe20000410000 */
[----:B------:R-:W-:Y:S01]  /*c090*/  LOP3.LUT R17, R17, 0xffff0000, RZ, 0xc0, !PT ;  /* 0xffff000011117812 */ /* 0x000fe200078ec0ff */
[----:B------:R-:W-:Y:S01]  /*c0a0*/  FMUL.FTZ R21, R21, R10 ;  /* 0x0000000a15157220 */ /* 0x000fe20000410000 */
[C---:B------:R-:W-:Y:S01]  /*c0b0*/  IMAD.U32 R16, R18.reuse, 0x10000, RZ ;  /* 0x0001000012107824 */ /* 0x040fe200078e00ff */
[----:B------:R-:W-:Y:S01]  /*c0c0*/  LOP3.LUT R11, R18, 0xffff0000, RZ, 0xc0, !PT ;  /* 0xffff0000120b7812 */ /* 0x000fe200078ec0ff */
[----:B------:R-:W-:Y:S01]  /*c0d0*/  FMUL.FTZ R36, R43, R36 ;  /* 0x000000242b247220 */ /* 0x000fe20000410000 */
[C---:B------:R-:W-:Y:S01]  /*c0e0*/  SHF.L.U32 R10, R19.reuse, 0x10, RZ ;  /* 0x00000010130a7819 */ /* 0x040fe200000006ff */
[----:B------:R-:W-:Y:S01]  /*c0f0*/  @!P0 FADD.FTZ R38, -R38, -RZ ;  /* 0x800000ff26268221 */ /* 0x000fe20000010100 */
[----:B------:R-:W-:Y:S01]  /*c100*/  LOP3.LUT R18, R19, 0xffff0000, RZ, 0xc0, !PT ;  /* 0xffff000013127812 */ /* 0x000fe200078ec0ff */
[----:B------:R-:W-:Y:S01]  /*c110*/  FFMA.FTZ R7, R33, R7, R20 ;  /* 0x0000000721077223 */ /* 0x000fe20000010014 */
[----:B------:R-:W-:Y:S01]  /*c120*/  FFMA.FTZ R0, R0, R17, R39 ;  /* 0x0000001100007223 */ /* 0x000fe20000010027 */
[----:B------:R-:W-:Y:S01]  /*c130*/  FFMA.FTZ R9, R25, R9, R36 ;  /* 0x0000000919097223 */ /* 0x000fe20000010024 */
[----:B------:R-:W-:Y:S01]  /*c140*/  FFMA.FTZ R4, R4, R8, R41 ;  /* 0x0000000804047223 */ /* 0x000fe20000010029 */
[----:B------:R-:W-:Y:S01]  /*c150*/  FMUL.FTZ R38, R45, R38 ;  /* 0x000000262d267220 */ /* 0x000fe20000410000 */
[----:B------:R-:W-:Y:S01]  /*c160*/  FFMA.FTZ R10, R37, R10, R22 ;  /* 0x0000000a250a7223 */ /* 0x000fe20000010016 */
[----:B------:R-:W-:Y:S01]  /*c170*/  FFMA.FTZ R5, R5, R18, R42 ;  /* 0x0000001205057223 */ /* 0x000fe2000001002a */
[----:B------:R-:W-:Y:S01]  /*c180*/  F2FP.BF16.F32.PACK_AB R7, R0, R7 ;  /* 0x000000070007723e */ /* 0x000fe200000010ff */
[----:B------:R-:W-:Y:S01]  /*c190*/  FFMA.FTZ R16, R27, R16, R38 ;  /* 0x000000101b107223 */ /* 0x000fe20000010026 */
[----:B------:R-:W-:Y:S01]  /*c1a0*/  FFMA.FTZ R11, R6, R11, R21 ;  /* 0x0000000b060b7223 */ /* 0x000fe20000010015 */
[----:B------:R-:W-:-:S02]  /*c1b0*/  F2FP.BF16.F32.PACK_AB R4, R4, R9 ;  /* 0x000000090404723e */ /* 0x000fc400000010ff */
[----:B------:R-:W-:Y:S01]  /*c1c0*/  F2FP.BF16.F32.PACK_AB R9, R5, R10 ;  /* 0x0000000a0509723e */ /* 0x000fe200000010ff */
[----:B------:R-:W-:Y:S01]  /*c1d0*/  IMAD.MOV.U32 R5, RZ, RZ, R7 ;  /* 0x000000ffff057224 */ /* 0x000fe200078e0007 */
[----:B------:R-:W-:Y:S02]  /*c1e0*/  F2FP.BF16.F32.PACK_AB R6, R11, R16 ;  /* 0x000000100b06723e */ /* 0x000fe400000010ff */
[----:B------:R-:W-:Y:S02]  /*c1f0*/  MOV R7, R9 ;  /* 0x0000000900077202 */ /* 0x000fe40000000f00 */
.L_x_5424:
[----:B------:R-:W-:Y:S05]  /*c200*/  BSYNC.RECONVERGENT B0 ;  /* 0x0000000000007941 */ /* 0x000fea0003800200 */
.L_x_5423:
[----:B-----5:R1:W-:Y:S02]  /*c210*/  STS.128 [R134+0x2800], R4 ;  /* 0x0028000486007388 */ /* 0x0203e40000000c00 */
.L_x_5418:
[----:B------:R-:W-:Y:S05]  /*c220*/  BSYNC.RECONVERGENT B2 ;  /* 0x0000000000027941 */ /* 0x000fea0003800200 */
.L_x_5417:
        /* <DEDUP_REMOVED lines=95> */
.L_x_5430:
[----:B------:R-:W-:Y:S05]  /*c820*/  BSYNC.RECONVERGENT B0 ;  /* 0x0000000000007941 */ /* 0x000fea0003800200 */
.L_x_5429:
[----:B-----5:R3:W-:Y:S02]  /*c830*/  STS.128 [R134+0x1000], R20 ;  /* 0x0010001486007388 */ /* 0x0207e40000000c00 */
.L_x_5428:
[----:B------:R-:W-:Y:S05]  /*c840*/  BSYNC.RECONVERGENT B1 ;  /* 0x0000000000017941 */ /* 0x000fea0003800200 */
.L_x_5427:
        /* <DEDUP_REMOVED lines=86> */
.L_x_5432:
[----:B------:R-:W-:Y:S05]  /*cdb0*/  BSYNC.RECONVERGENT B0 ;  /* 0x0000000000007941 */ /* 0x000fea0003800200 */
.L_x_5431:
[----:B-----5:R3:W-:Y:S02]  /*cdc0*/  STS.128 [R134+0x3000], R20 ;  /* 0x0030001486007388 */ /* 0x0207e40000000c00 */
.L_x_5426:
[----:B------:R-:W-:Y:S05]  /*cdd0*/  BSYNC.RECONVERGENT B2 ;  /* 0x0000000000027941 */ /* 0x000fea0003800200 */
.L_x_5425:
[----:B------:R-:W-:-:S04]  /*cde0*/  IADD3 R38, PT, PT, R110, 0x30, RZ ;  /* 0x000000306e267810 */ /* 0x000fc80007ffe0ff */
[----:B------:R-:W-:-:S13]  /*cdf0*/  ISETP.GE.AND P0, PT, R38, R29, PT ;  /* 0x0000001d2600720c */ /* 0x000fda0003f06270 */
[----:B------:R-:W-:Y:S05]  /*ce00*/  @P0 BRA `(.L_x_5378) ;  /* 0x0000000800e80947 */ /* 0x000fea0003800000 */
[----:B------:R-:W4:Y:S01]  /*ce10*/  LDC R25, c[0x0][0x440] ;  /* 0x00011000ff197b82 */ /* 0x000f220000000800 */
[----:B------:R-:W-:Y:S01]  /*ce20*/  IMAD R3, R3, 0x60, RZ ;  /* 0x0000006003037824 */ /* 0x000fe200078e02ff */
[----:B------:R-:W-:Y:S01]  /*ce30*/  BSSY.RECONVERGENT B1, `(.L_x_5433) ;  /* 0x000005e000017945 */ /* 0x000fe20003800200 */
[----:B-12---:R-:W-:-:S05]  /*ce40*/  IMAD.WIDE.U32 R42, R2, 0x60, R34 ;  /* 0x00000060022a7825 */ /* 0x006fca00078e0022 */
[----:B------:R-:W-:Y:S01]  /*ce50*/  IADD3 R43, PT, PT, R43, R3, RZ ;  /* 0x000000032b2b7210 */ /* 0x000fe20007ffe0ff */
[----:B------:R-:W-:Y:S01]  /*ce60*/  IMAD R3, R26, 0x30, RZ ;  /* 0x000000301a037824 */ /* 0x000fe200078e02ff */
        /* <DEDUP_REMOVED lines=88> */
.L_x_5436:
[----:B------:R-:W-:Y:S05]  /*d3f0*/  BSYNC.RECONVERGENT B0 ;  /* 0x0000000000007941 */ /* 0x000fea0003800200 */
.L_x_5435:
[----:B-----5:R4:W-:Y:S02]  /*d400*/  STS.128 [R134+0x1800], R20 ;  /* 0x0018001486007388 */ /* 0x0209e40000000c00 */
.L_x_5434:
[----:B------:R-:W-:Y:S05]  /*d410*/  BSYNC.RECONVERGENT B1 ;  /* 0x0000000000017941 */ /* 0x000fea0003800200 */
.L_x_5433:
        /* <DEDUP_REMOVED lines=9> */
[--C-:B-----5:R-:W-:Y:S02]  /*d4b0*/  SHF.R.S32.HI R9, RZ, 0x1f, R3.reuse ;  /* 0x0000001fff097819 */ /* 0x120fe40000011403 */
        /* <DEDUP_REMOVED lines=77> */
.L_x_5438:
[----:B------:R-:W-:Y:S05]  /*d990*/  BSYNC.RECONVERGENT B0 ;  /* 0x0000000000007941 */ /* 0x000fea0003800200 */
.L_x_5437:
[----:B-----5:R1:W-:Y:S02]  /*d9a0*/  STS.128 [R134+0x3800], R4 ;  /* 0x0038000486007388 */ /* 0x0203e40000000c00 */
.L_x_5378:
[----:B------:R-:W-:Y:S05]  /*d9b0*/  BSYNC.RECONVERGENT B3 ;  /* 0x0000000000037941 */ /* 0x000fea0003800200 */
.L_x_5370:
        /* <DEDUP_REMOVED lines=28> */
.L_x_5440:
[----:B------:R-:W-:Y:S05]  /*db80*/  BSYNC.RECONVERGENT B0 ;  /* 0x0000000000007941 */ /* 0x000fea0003800200 */
.L_x_5439:
        /* <DEDUP_REMOVED lines=17> */
.L_x_5442:
[----:B------:R-:W-:Y:S05]  /*dca0*/  BSYNC.RECONVERGENT B0 ;  /* 0x0000000000007941 */ /* 0x000fea0003800200 */
.L_x_5441:
[----:B------:R-:W-:Y:S04]  /*dcb0*/  BSSY.RECONVERGENT B0, `(.L_x_5443) ;  /* 0x0000013000007945 */ /* 0x000fe80003800200 */
[----:B------:R-:W-:Y:S05]  /*dcc0*/  @P3 BRA `(.L_x_5444) ;  /* 0x0000000000443947 */ /* 0x000fea0003800000 */
[----:B------:R-:W4:Y:S01]  /*dcd0*/  LDCU UR4, c[0x0][0x440] ;  /* 0x00008800ff0477ac */ /* 0x000f220008000800 */
[----:B-123--:R-:W-:-:S04]  /*dce0*/  IMAD.WIDE.U32 R4, R132, 0x20, RZ ;  /* 0x0000002084047825 */ /* 0x00efc800078e00ff */
        /* <DEDUP_REMOVED lines=15> */
.L_x_5444:
[----:B------:R-:W-:Y:S05]  /*dde0*/  BSYNC.RECONVERGENT B0 ;  /* 0x0000000000007941 */ /* 0x000fea0003800200 */
.L_x_5443:
[----:B------:R-:W-:Y:S04]  /*ddf0*/  BSSY.RECONVERGENT B0, `(.L_x_5445) ;  /* 0x0000011000007945 */ /* 0x000fe80003800200 */
        /* <DEDUP_REMOVED lines=16> */
.L_x_5446:
[----:B------:R-:W-:Y:S05]  /*df00*/  BSYNC.RECONVERGENT B0 ;  /* 0x0000000000007941 */ /* 0x000fea0003800200 */
.L_x_5445:
[----:B------:R-:W0:Y:S01]  /*df10*/  LDGDEPBAR ;  /* 0x00000000000079af */ /* 0x000e220000000000 */
[----:B------:R-:W4:Y:S01]  /*df20*/  LDCU UR4, c[0x0][0x508] ;  /* 0x0000a100ff0477ac */ /* 0x000f220008000800 */
        /* <DEDUP_REMOVED lines=10> */
[----:B----4-:R-:W-:Y:S01]  /*dfd0*/  IADD3 R48, PT, PT, R48, UR4, R51 ;  /* 0x0000000430307c10 */ /* 0x010fe2000fffe033 */
        /* <DEDUP_REMOVED lines=19> */
.L_x_5448:
[----:B------:R2:W-:Y:S04]  /*e110*/  STS.128 [R134+0x8000], RZ ;  /* 0x008000ff86007388 */ /* 0x0005e80000000c00 */
[----:B------:R2:W-:Y:S02]  /*e120*/  STS.128 [R134+0xa000], RZ ;  /* 0x00a000ff86007388 */ /* 0x0005e40000000c00 */
.L_x_5449:
[----:B------:R-:W-:Y:S05]  /*e130*/  BSYNC.RECONVERGENT B0 ;  /* 0x0000000000007941 */ /* 0x000fea0003800200 */
.L_x_5447:
[-C--:B------:R-:W-:Y:S01]  /*e140*/  ISETP.GE.AND P1, PT, R32, R3.reuse, PT ;  /* 0x000000032000720c */ /* 0x080fe20003f26270 */
[----:B------:R-:W3:Y:S01]  /*e150*/  LDC.64 R24, c[0x0][0x3c0] ;  /* 0x0000f000ff187b82 */ /* 0x000ee20000000a00 */
[----:B------:R-:W-:Y:S01]  /*e160*/  IMAD.SHL.U32 R59, R59, 0x400, RZ ;  /* 0x000004003b3b7824 */ /* 0x000fe200078e00ff */
[-C--:B------:R-:W-:Y:S01]  /*e170*/  ISETP.GE.AND P2, PT, R36, R3.reuse, PT ;  /* 0x000000032400720c */ /* 0x080fe20003f46270 */
[----:B------:R-:W-:Y:S01]  /*e180*/  IMAD.IADD R151, R101, 0x1, R0 ;  /* 0x0000000165977824 */ /* 0x000fe200078e0200 */
[----:B------:R-:W-:Y:S01]  /*e190*/  ISETP.GE.AND P3, PT, R38, R3, PT ;  /* 0x000000032600720c */ /* 0x000fe20003f66270 */
[----:B------:R-:W-:Y:S01]  /*e1a0*/  BSSY.RECONVERGENT B0, `(.L_x_5450) ;  /* 0x0000017000007945 */ /* 0x000fe20003800200 */
[----:B------:R-:W-:Y:S02]  /*e1b0*/  LOP3.LUT R3, R107, 0x8, R56, 0x78, !PT ;  /* 0x000000086b037812 */ /* 0x000fe400078e7838 */
[----:B------:R-:W-:Y:S02]  /*e1c0*/  LOP3.LUT R2, R59, 0x400, RZ, 0xc0, !PT ;  /* 0x000004003b027812 */ /* 0x000fe400078ec0ff */
[----:B-1----:R-:W-:-:S02]  /*e1d0*/  LEA R4, P0, R57, R160, 0x1 ;  /* 0x000000a039047211 */ /* 0x002fc400078008ff */
[----:B------:R1:W-:Y:S01]  /*e1e0*/  @P1 STS.128 [R134+0x8800], RZ ;  /* 0x008800ff86001388 */ /* 0x0003e20000000c00 */
[----:B------:R-:W-:Y:S01]  /*e1f0*/  IMAD R3, R3, 0x2, R2 ;  /* 0x0000000203037824 */ /* 0x000fe200078e0202 */
[----:B------:R-:W-:Y:S02]  /*e200*/  LEA.HI.X R5, R57, R161, R58, 0x1, P0 ;  /* 0x000000a139057211 */ /* 0x000fe400000f0c3a */
[----:B------:R1:W-:Y:S01]  /*e210*/  @P1 STS.128 [R134+0xa800], RZ ;  /* 0x00a800ff86001388 */ /* 0x0003e20000000c00 */
[----:B------:R-:W-:Y:S01]  /*e220*/  LEA R151, R151, UR5, 0x1 ;  /* 0x0000000597977c11 */ /* 0x000fe2000f8e08ff */
[----:B------:R-:W-:Y:S06]  /*e230*/  @P1 BRA `(.L_x_5451) ;  /* 0x0000000000341947 */ /* 0x000fec0003800000 */
[----:B------:R-:W4:Y:S02]  /*e240*/  LDCU UR4, c[0x0][0x440] ;  /* 0x00008800ff0477ac */ /* 0x000f240008000800 */
        /* <DEDUP_REMOVED lines=12> */
.L_x_5451:
[----:B------:R-:W-:Y:S05]  /*e310*/  BSYNC.RECONVERGENT B0 ;  /* 0x0000000000007941 */ /* 0x000fea0003800200 */
.L_x_5450:
[----:B------:R1:W-:Y:S01]  /*e320*/  @P2 STS.128 [R134+0x9000], RZ ;  /* 0x009000ff86002388 */ /* 0x0003e20000000c00 */
[----:B------:R-:W-:Y:S03]  /*e330*/  BSSY.RECONVERGENT B0, `(.L_x_5452) ;  /* 0x0000014000007945 */ /* 0x000fe60003800200 */
[----:B------:R1:W-:Y:S01]  /*e340*/  @P2 STS.128 [R134+0xb000], RZ ;  /* 0x00b000ff86002388 */ /* 0x0003e20000000c00 */
[----:B------:R-:W-:Y:S05]  /*e350*/  @P2 BRA `(.L_x_5453) ;  /* 0x0000000000442947 */ /* 0x000fea0003800000 */
[----:B------:R-:W2:Y:S01]  /*e360*/  LDCU UR4, c[0x0][0x440] ;  /* 0x00008800ff0477ac */ /* 0x000ea20008000800 */
[----:B---3-5:R-:W-:-:S04]  /*e370*/  IMAD.WIDE.U32 R8, R24, 0x20, RZ ;  /* 0x0000002018087825 */ /* 0x028fc800078e00ff */
        /* <DEDUP_REMOVED lines=15> */
.L_x_5453:
[----:B------:R-:W-:Y:S05]  /*e470*/  BSYNC.RECONVERGENT B0 ;  /* 0x0000000000007941 */ /* 0x000fea0003800200 */
.L_x_5452:
[----:B------:R1:W-:Y:S01]  /*e480*/  @P3 STS.128 [R134+0x9800], RZ ;  /* 0x009800ff86003388 */ /* 0x0003e20000000c00 */
[----:B------:R-:W-:Y:S03]  /*e490*/  BSSY.RECONVERGENT B0, `(.L_x_5454) ;  /* 0x0000012000007945 */ /* 0x000fe60003800200 */
[----:B------:R1:W-:Y:S01]  /*e4a0*/  @P3 STS.128 [R134+0xb800], RZ ;  /* 0x00b800ff86003388 */ /* 0x0003e20000000c00 */
[----:B------:R-:W-:Y:S05]  /*e4b0*/  @P3 BRA `(.L_x_5455) ;  /* 0x00000000003c3947 */ /* 0x000fea0003800000 */
[----:B------:R-:W2:Y:S01]  /*e4c0*/  LDCU UR4, c[0x0][0x440] ;  /* 0x00008800ff0477ac */ /* 0x000ea20008000800 */
[----:B---34-:R-:W-:-:S04]  /*e4d0*/  LEA R4, P2, R24, R4, 0x6 ;  /* 0x0000000418047211 */ /* 0x018fc800078430ff */
        /* <DEDUP_REMOVED lines=13> */
.L_x_5455:
[----:B------:R-:W-:Y:S05]  /*e5b0*/  BSYNC.RECONVERGENT B0 ;  /* 0x0000000000007941 */ /* 0x000fea0003800200 */
.L_x_5454:
[----:B------:R-:W-:Y:S01]  /*e5c0*/  LDSM.16.M88.4 R52, [R151] ;  /* 0x000000009734783b */ /* 0x000fe20000000200 */
[----:B------:R-:W-:Y:S01]  /*e5d0*/  R2P PR, R56, 0x6 ;  /* 0x0000000638007804 */ /* 0x000fe20000000000 */
[----:B------:R-:W3:Y:S01]  /*e5e0*/  LDCU UR10, c[0x0][0x50c] ;  /* 0x0000a180ff0a77ac */ /* 0x000ee20008000800 */
[----:B------:R-:W-:Y:S01]  /*e5f0*/  MOV R0, 0x20 ;  /* 0x0000002000007802 */ /* 0x000fe20000000f00 */
[----:B------:R-:W1:Y:S01]  /*e600*/  LDSM.16.M88.4 R36, [R3+UR5+0x4000] ;  /* 0x004000050324783b */ /* 0x000e620008000200 */
[----:B------:R-:W-:Y:S02]  /*e610*/  IADD3 R150, PT, PT, R3, UR5, RZ ;  /* 0x0000000503967c10 */ /* 0x000fe4000fffe0ff */
[----:B------:R-:W-:Y:S01]  /*e620*/  SEL R0, R0, 0xffffffe0, !P1 ;  /* 0xffffffe000007807 */ /* 0x000fe20004800000 */
[----:B------:R-:W3:Y:S01]  /*e630*/  LDSM.16.M88.4 R68, [R3+UR5+0x4800] ;  /* 0x004800050344783b */ /* 0x000ee20008000200 */
[----:B------:R-:W-:Y:S02]  /*e640*/  MOV R2, 0x40 ;  /* 0x0000004000027802 */ /* 0x000fe40000000f00 */
[-C--:B------:R-:W-:Y:S01]  /*e650*/  IADD3 R149, PT, PT, R151, R0.reuse, RZ ;  /* 0x0000000097957210 */ /* 0x080fe20007ffe0ff */
[----:B------:R-:W3:Y:S01]  /*e660*/  LDSM.16.M88.4 R60, [R3+UR5+0x5000] ;  /* 0x00500005033c783b */ /* 0x000ee20008000200 */
[----:B------:R-:W-:-:S02]  /*e670*/  IADD3 R146, PT, PT, R150, R0, RZ ;  /* 0x0000000096927210 */ /* 0x000fc40007ffe0ff */
[----:B------:R-:W-:Y:S01]  /*e680*/  SEL R2, R2, 0xffffffc0, !P2 ;  /* 0xffffffc002027807 */ /* 0x000fe20005000000 */
[----:B-----5:R-:W3:Y:S01]  /*e690*/  LDSM.16.M88.4 R8, [R3+UR5+0x5800] ;  /* 0x005800050308783b */ /* 0x020ee20008000200 */
[----:B------:R-:W-:Y:S02]  /*e6a0*/  ISETP.GT.AND P0, PT, R105, R156, PT ;  /* 0x0000009c6900720c */ /* 0x000fe40003f04270 */
[-C--:B------:R-:W-:Y:S01]  /*e6b0*/  IADD3 R148, PT, PT, R151, R2.reuse, RZ ;  /* 0x0000000297947210 */ /* 0x080fe20007ffe0ff */
[----:B--2-4-:R-:W-:Y:S01]  /*e6c0*/  LDSM.16.M88.4 R4, [R149] ;  /* 0x000000009504783b */ /* 0x014fe20000000200 */
[----:B------:R-:W-:Y:S02]  /*e6d0*/  IADD3 R145, PT, PT, R150, R2, RZ ;  /* 0x0000000296917210 */ /* 0x000fe40007ffe0ff */
[C---:B------:R-:W-:Y:S01]  /*e6e0*/  IADD3 R147, PT, PT, R0.reuse, R148, RZ ;  /* 0x0000009400937210 */ /* 0x040fe20007ffe0ff */
[----:B------:R-:W2:Y:S01]  /*e6f0*/  LDSM.16.M88.4 R40, [R146+0x4000] ;  /* 0x004000009228783b */ /* 0x000ea20000000200 */
[----:B------:R-:W-:-:S02]  /*e700*/  IADD3 R144, PT, PT, R0, R145, RZ ;  /* 0x0000009100907210 */ /* 0x000fc40007ffe0ff */
[C---:B------:R-:W-:Y:S01]  /*e710*/  VIMNMX R102, PT, PT, R48.reuse, R51, PT ;  /* 0x0000003330667248 */ /* 0x040fe20003fe0100 */
[----:B------:R-:W4:Y:S01]  /*e720*/  LDSM.16.M88.4 R44, [R146+0x5000] ;  /* 0x00500000922c783b */ /* 0x000f220000000200 */
[----:B------:R-:W-:-:S03]  /*e730*/  VIADDMNMX R135, R48, 0x8, R51, PT ;  /* 0x0000000830877846 */ /* 0x000fc60003800133 */
[----:B------:R-:W4:Y:S04]  /*e740*/  LDSM.16.M88.4 R72, [R146+0x4800] ;  /* 0x004800009248783b */ /* 0x000f280000000200 */
[----:B------:R-:W4:Y:S04]  /*e750*/  LDSM.16.M88.4 R28, [R146+0x5800] ;  /* 0x00580000921c783b */ /* 0x000f280000000200 */
[----:B------:R-:W-:Y:S01]  /*e760*/  LDSM.16.M88.4 R20, [R145+0x4000] ;  /* 0x004000009114783b */ /* 0x000fe20000000200 */
[C---:B-1----:R-:W-:Y:S03]  /*e770*/  HMMA.16816.F32.BF16 R16, R52.reuse, R36, RZ ;  /* 0x000000243410723c */ /* 0x042fe600000418ff */
[----:B------:R-:W-:Y:S04]  /*e780*/  LDSM.16.M88.4 R80, [R145+0x5000] ;  /* 0x005000009150783b */ /* 0x000fe80000000200 */
[----:B------:R-:W-:Y:S01]  /*e790*/  LDSM.16.M88.4 R76, [R151+0x2000] ;  /* 0x00200000974c783b */ /* 0x000fe20000000200 */
[C---:B------:R-:W-:Y:S03]  /*e7a0*/  HMMA.16816.F32.BF16 R36, R52.reuse, R38, RZ ;  /* 0x000000263424723c */ /* 0x040fe600000418ff */
[----:B------:R-:W-:Y:S04]  /*e7b0*/  LDSM.16.M88.4 R84, [R146+0x6000] ;  /* 0x006000009254783b */ /* 0x000fe80000000200 */
[----:B------:R-:W0:Y:S01]  /*e7c0*/  LDGDEPBAR ;  /* 0x00000000000079af */ /* 0x000e220000000000 */
[C---:B---3--:R-:W-:Y:S08]  /*e7d0*/  HMMA.16816.F32.BF16 R32, R52.reuse, R68, RZ ;  /* 0x000000443420723c */ /* 0x048ff000000418ff */
[C---:B------:R-:W-:Y:S08]  /*e7e0*/  HMMA.16816.F32.BF16 R64, R52.reuse, R60, RZ ;  /* 0x0000003c3440723c */ /* 0x040ff000000418ff */
[C---:B------:R-:W-:Y:S08]  /*e7f0*/  HMMA.16816.F32.BF16 R68, R52.reuse, R70, RZ ;  /* 0x000000463444723c */ /* 0x040ff000000418ff */
[C---:B------:R-:W-:Y:S08]  /*e800*/  HMMA.16816.F32.BF16 R60, R52.reuse, R62, RZ ;  /* 0x0000003e343c723c */ /* 0x040ff000000418ff */
[C---:B------:R-:W-:Y:S08]  /*e810*/  HMMA.16816.F32.BF16 R56, R52.reuse, R8, RZ ;  /* 0x000000083438723c */ /* 0x040ff000000418ff */
[----:B------:R-:W-:Y:S01]  /*e820*/  HMMA.16816.F32.BF16 R52, R52, R10, RZ ;  /* 0x0000000a3434723c */ /* 0x000fe200000418ff */
[----:B------:R-:W1:Y:S07]  /*e830*/  LDSM.16.M88.4 R8, [R148] ;  /* 0x000000009408783b */ /* 0x000e6e0000000200 */
[C---:B--2---:R-:W-:Y:S08]  /*e840*/  HMMA.16816.F32.BF16 R16, R4.reuse, R40, R16 ;  /* 0x000000280410723c */ /* 0x044ff00000041810 */
[C---:B------:R-:W-:Y:S01]  /*e850*/  HMMA.16816.F32.BF16 R36, R4.reuse, R42, R36 ;  /* 0x0000002a0424723c */ /* 0x040fe20000041824 */
[----:B------:R-:W2:Y:S07]  /*e860*/  LDSM.16.M88.4 R40, [R145+0x4800] ;  /* 0x004800009128783b */ /* 0x000eae0000000200 */
[C---:B----4-:R-:W-:Y:S08]  /*e870*/  HMMA.16816.F32.BF16 R64, R4.reuse, R44, R64 ;  /* 0x0000002c0440723c */ /* 0x050ff00000041840 */
        /* <DEDUP_REMOVED lines=43> */
[----:B------:R1:W3:Y:S07]  /*eb30*/  LDSM.16.M88.4 R20, [R3+UR5+0x7800] ;  /* 0x007800050314783b */ /* 0x0002ee0008000200 */
[----:B------:R-:W-:Y:S08]  /*eb40*/  HMMA.16816.F32.BF16 R68, R76, R82, R68 ;  /* 0x000000524c44723c */ /* 0x000ff00000041844 */
[C---:B--2---:R-:W-:Y:S08]  /*eb50*/  HMMA.16816.F32.BF16 R16, R8.reuse, R4, R16 ;  /* 0x000000040810723c */ /* 0x044ff00000041810 */
[----:B------:R-:W-:Y:S01]  /*eb60*/  HMMA.16816.F32.BF16 R36, R8, R6, R36 ;  /* 0x000000060824723c */ /* 0x000fe20000041824 */
[----:B------:R-:W2:Y:S07]  /*eb70*/  LDSM.16.M88.4 R4, [R146+0x7000] ;  /* 0x007000009204783b */ /* 0x000eae0000000200 */
[----:B------:R-:W-:Y:S01]  /*eb80*/  HMMA.16816.F32.BF16 R80, R76, R72, R64 ;  /* 0x000000484c50723c */ /* 0x000fe20000041840 */
[----:B------:R-:W4:Y:S02]  /*eb90*/  LDSM.16.M88.4 R64, [R145+0x6800] ;  /* 0x006800009140783b */ /* 0x000f240000000200 */
[----:B------:R-:W-:Y:S01]  /*eba0*/  FMUL.FTZ R16, R16, UR10 ;  /* 0x0000000a10107c20 */ /* 0x000fe20008410000 */
[----:B------:R-:W-:Y:S01]  /*ebb0*/  FMUL.FTZ R72, R17, UR10 ;  /* 0x0000000a11487c20 */ /* 0x000fe20008410000 */
[----:B-1----:R-:W-:Y:S01]  /*ebc0*/  FMUL.FTZ R3, R18, UR10 ;  /* 0x0000000a12037c20 */ /* 0x002fe20008410000 */
[----:B------:R-:W-:Y:S01]  /*ebd0*/  FMUL.FTZ R73, R19, UR10 ;  /* 0x0000000a13497c20 */ /* 0x000fe20008410000 */
[----:B------:R1:W1:Y:S01]  /*ebe0*/  MUFU.TANH R49, R16 ;  /* 0x0000001000317308 */ /* 0x0002620000002400 */
[----:B------:R-:W-:Y:S01]  /*ebf0*/  HMMA.16816.F32.BF16 R84, R44, R40, R32 ;  /* 0x000000282c54723c */ /* 0x000fe20000041820 */
[----:B------:R-:W-:Y:S06]  /*ec00*/  LDSM.16.M88.4 R32, [R144+0x6800] ;  /* 0x006800009020783b */ /* 0x000fec0000000200 */
[----:B------:R-:W2:Y:S01]  /*ec10*/  MUFU.TANH R72, R72 ;  /* 0x0000004800487308 */ /* 0x000ea20000002400 */
[----:B------:R-:W-:Y:S07]  /*ec20*/  HMMA.16816.F32.BF16 R60, R76, R74, R60 ;  /* 0x0000004a4c3c723c */ /* 0x000fee000004183c */
[----:B------:R-:W4:Y:S01]  /*ec30*/  MUFU.TANH R3, R3 ;  /* 0x0000000300037308 */ /* 0x000f220000002400 */
[----:B------:R-:W-:Y:S01]  /*ec40*/  HMMA.16816.F32.BF16 R68, R44, R42, R68 ;  /* 0x0000002a2c44723c */ /* 0x000fe20000041844 */
[----:B-1----:R-:W1:Y:S04]  /*ec50*/  LDSM.16.M88.4 R16, [R145+0x7000] ;  /* 0x007000009110783b */ /* 0x002e680000000200 */
[----:B------:R-:W1:Y:S02]  /*ec60*/  LDSM.16.M88.4 R40, [R146+0x7800] ;  /* 0x007800009228783b */ /* 0x000e640000000200 */
[----:B------:R-:W1:Y:S01]  /*ec70*/  MUFU.TANH R73, R73 ;  /* 0x0000004900497308 */ /* 0x000e620000002400 */
[----:B---3--:R-:W-:Y:S01]  /*ec80*/  HMMA.16816.F32.BF16 R56, R76, R20, R56 ;  /* 0x000000144c38723c */ /* 0x008fe20000041838 */
[----:B------:R-:W-:Y:S01]  /*ec90*/  FMUL.FTZ R20, R36, UR10 ;  /* 0x0000000a24147c20 */ /* 0x000fe20008410000 */
[----:B------:R-:W-:-:S05]  /*eca0*/  FMUL.FTZ R21, R37, UR10 ;  /* 0x0000000a25157c20 */ /* 0x000fca0008410000 */
[----:B------:R-:W3:Y:S01]  /*ecb0*/  MUFU.TANH R20, R20 ;  /* 0x0000001400147308 */ /* 0x000ee20000002400 */
[C---:B--2---:R-:W-:Y:S07]  /*ecc0*/  HMMA.16816.F32.BF16 R80, R44.reuse, R4, R80 ;  /* 0x000000042c50723c */ /* 0x044fee0000041850 */
[----:B------:R-:W2:Y:S01]  /*ecd0*/  MUFU.TANH R21, R21 ;  /* 0x0000001500157308 */ /* 0x000ea20000002400 */
[----:B------:R-:W-:Y:S01]  /*ece0*/  HMMA.16816.F32.BF16 R60, R44, R6, R60 ;  /* 0x000000062c3c723c */ /* 0x000fe2000004183c */
[----:B------:R-:W3:Y:S07]  /*ecf0*/  LDSM.16.M88.4 R4, [R145+0x7800] ;  /* 0x007800009104783b */ /* 0x000eee0000000200 */
[----:B------:R-:W-:Y:S08]  /*ed00*/  HMMA.16816.F32.BF16 R52, R76, R22, R52 ;  /* 0x000000164c34723c */ /* 0x000ff00000041834 */
[C---:B----4-:R-:W-:Y:S08]  /*ed10*/  HMMA.16816.F32.BF16 R84, R28.reuse, R64, R84 ;  /* 0x000000401c54723c */ /* 0x050ff00000041854 */
[C---:B------:R-:W-:Y:S01]  /*ed20*/  HMMA.16816.F32.BF16 R68, R28.reuse, R66, R68 ;  /* 0x000000421c44723c */ /* 0x040fe20000041844 */
[----:B------:R-:W4:Y:S07]  /*ed30*/  LDSM.16.M88.4 R64, [R144+0x7000] ;  /* 0x007000009040783b */ /* 0x000f2e0000000200 */
[C---:B-1----:R-:W-:Y:S08]  /*ed40*/  HMMA.16816.F32.BF16 R80, R28.reuse, R16, R80 ;  /* 0x000000101c50723c */ /* 0x042ff00000041850 */
[----:B------:R-:W-:Y:S01]  /*ed50*/  HMMA.16816.F32.BF16 R60, R28, R18, R60 ;  /* 0x000000121c3c723c */ /* 0x000fe2000004183c */
[----:B------:R-:W1:Y:S01]  /*ed60*/  LDSM.16.M88.4 R16, [R144+0x7800] ;  /* 0x007800009010783b */ /* 0x000e620000000200 */
[----:B------:R-:W-:-:S06]  /*ed70*/  DEPBAR.LE SB0, 0x0 ;  /* 0x000080000000791a */ /* 0x000fcc0000000000 */
[C---:B------:R-:W-:Y:S08]  /*ed80*/  HMMA.16816.F32.BF16 R56, R44.reuse, R40, R56 ;  /* 0x000000282c38723c */ /* 0x040ff00000041838 */
[----:B------:R-:W-:Y:S08]  /*ed90*/  HMMA.16816.F32.BF16 R52, R44, R42, R52 ;  /* 0x0000002a2c34723c */ /* 0x000ff00000041834 */
[----:B------:R-:W-:Y:S01]  /*eda0*/  HMMA.16816.F32.BF16 R84, R8, R32, R84 ;  /* 0x000000200854723c */ /* 0x000fe20000041854 */
[----:B------:R-:W-:Y:S01]  /*edb0*/  FMUL.FTZ R32, R38, UR10 ;  /* 0x0000000a26207c20 */ /* 0x000fe20008410000 */
[----:B------:R-:W-:-:S05]  /*edc0*/  FMUL.FTZ R33, R39, UR10 ;  /* 0x0000000a27217c20 */ /* 0x000fca0008410000 */
[----:B------:R-:W1:Y:S01]  /*edd0*/  MUFU.TANH R32, R32 ;  /* 0x0000002000207308 */ /* 0x000e620000002400 */
[C---:B---3--:R-:W-:Y:S07]  /*ede0*/  HMMA.16816.F32.BF16 R56, R28.reuse, R4, R56 ;  /* 0x000000041c38723c */ /* 0x048fee0000041838 */
[----:B------:R-:W3:Y:S01]  /*edf0*/  MUFU.TANH R33, R33 ;  /* 0x0000002100217308 */ /* 0x000ee20000002400 */
[----:B------:R-:W-:Y:S03]  /*ee00*/  HMMA.16816.F32.BF16 R52, R28, R6, R52 ;  /* 0x000000061c34723c */ /* 0x000fe60000041834 */
[----:B------:R-:W-:Y:S01]  /*ee10*/  FMUL.FTZ R36, R84, UR10 ;  /* 0x0000000a54247c20 */ /* 0x000fe20008410000 */
[----:B------:R-:W-:-:S04]  /*ee20*/  FMUL.FTZ R37, R87, UR10 ;  /* 0x0000000a57257c20 */ /* 0x000fc80008410000 */
[C---:B------:R-:W-:Y:S01]  /*ee30*/  HMMA.16816.F32.BF16 R68, R8.reuse, R34, R68 ;  /* 0x000000220844723c */ /* 0x040fe20000041844 */
[----:B------:R-:W-:Y:S01]  /*ee40*/  FMUL.FTZ R34, R85, UR10 ;  /* 0x0000000a55227c20 */ /* 0x000fe20008410000 */
[----:B------:R-:W-:Y:S01]  /*ee50*/  FMUL.FTZ R35, R86, UR10 ;  /* 0x0000000a56237c20 */ /* 0x000fe20008410000 */
[----:B------:R-:W1:Y:S05]  /*ee60*/  MUFU.TANH R36, R36 ;  /* 0x0000002400247308 */ /* 0x000e6a0000002400 */
[C---:B----4-:R-:W-:Y:S03]  /*ee70*/  HMMA.16816.F32.BF16 R80, R8.reuse, R64, R80 ;  /* 0x000000400850723c */ /* 0x050fe60000041850 */
[----:B------:R-:W4:Y:S05]  /*ee80*/  MUFU.TANH R34, R34 ;  /* 0x0000002200227308 */ /* 0x000f2a0000002400 */
[C---:B------:R-:W-:Y:S03]  /*ee90*/  HMMA.16816.F32.BF16 R60, R8.reuse, R66, R60 ;  /* 0x00000042083c723c */ /* 0x040fe6000004183c */
[----:B------:R-:W-:Y:S01]  /*eea0*/  FMUL.FTZ R38, R68, UR10 ;  /* 0x0000000a44267c20 */ /* 0x000fe20008410000 */
[----:B------:R-:W-:Y:S01]  /*eeb0*/  FMUL.FTZ R39, R69, UR10 ;  /* 0x0000000a45277c20 */ /* 0x000fe20008410000 */
[----:B------:R-:W-:Y:S01]  /*eec0*/  FMUL.FTZ R22, R70, UR10 ;  /* 0x0000000a46167c20 */ /* 0x000fe20008410000 */
[----:B------:R-:W-:Y:S01]  /*eed0*/  FMUL.FTZ R4, R71, UR10 ;  /* 0x0000000a47047c20 */ /* 0x000fe20008410000 */
[----:B------:R-:W2:Y:S01]  /*eee0*/  MUFU.TANH R35, R35 ;  /* 0x0000002300237308 */ /* 0x000ea20000002400 */
[C---:B-1----:R-:W-:Y:S03]  /*eef0*/  HMMA.16816.F32.BF16 R56, R8.reuse, R16, R56 ;  /* 0x000000100838723c */ /* 0x042fe60000041838 */
        /* <DEDUP_REMOVED lines=51> */
.L_x_5457:
        /* <DEDUP_REMOVED lines=59> */
.L_x_5458:
        /* <DEDUP_REMOVED lines=11> */
[----:B------:R-:W-:-:S05]  /*f690*/  @!P2 IMAD.MOV.U32 R159, RZ, RZ, R157 ;  /* 0x000000ffff9fa224 */ /* 0x000fca00078e009d */
[----:B------:R-:W-:Y:S01]  /*f6a0*/  @!PT LDS RZ, [RZ] ;  /* 0x00000000fffff984 */ /* 0x000fe20000000800 */
[----:B------:R-:W-:Y:S01]  /*f6b0*/  @!PT LDS RZ, [RZ] ;  /* 0x00000000fffff984 */ /* 0x000fe20000000800 */
[----:B------:R-:W-:Y:S01]  /*f6c0*/  @!PT LDS RZ, [RZ] ;  /* 0x00000000fffff984 */ /* 0x000fe20000000800 */
[----:B------:R2:W-:Y:S04]  /*f6d0*/  @!P2 LDGSTS.E.BYPASS.LTC128B.128 [R134+0x4000], desc[UR6][R158.64] ;  /* 0x040000009e86afae */ /* 0x0005e8000b981a06 */
[----:B------:R3:W-:Y:S01]  /*f6e0*/  @P2 STS.128 [R134+0x4000], RZ ;  /* 0x004000ff86002388 */ /* 0x0007e20000000c00 */
[----:B--2---:R-:W-:-:S05]  /*f6f0*/  @!P1 IMAD.MOV.U32 R159, RZ, RZ, R157 ;  /* 0x000000ffff9f9224 */ /* 0x004fca00078e009d */
        /* <DEDUP_REMOVED lines=36> */
.L_x_5456:
[----:B------:R-:W2:Y:S01]  /*f940*/  S2R R170, SR_TID.X ;  /* 0x0000000000aa7919 */ /* 0x000ea20000002100 */
[----:B------:R-:W4:Y:S01]  /*f950*/  LDCU UR4, c[0x0][0x45c] ;  /* 0x00008b80ff0477ac */ /* 0x000f220008000800 */
[C---:B--2---:R-:W-:Y:S01]  /*f960*/  IMAD.SHL.U32 R136, R170.reuse, 0x2, RZ ;  /* 0x00000002aa887824 */ /* 0x044fe200078e00ff */
[----:B------:R-:W-:Y:S01]  /*f970*/  SHF.R.U32.HI R155, RZ, 0x1, R170 ;  /* 0x00000001ff9b7819 */ /* 0x000fe200000116aa */
[----:B------:R-:W-:-:S03]  /*f980*/  IMAD.SHL.U32 R169, R170, 0x8, RZ ;  /* 0x00000008aaa97824 */ /* 0x000fc600078e00ff */
[----:B------:R-:W-:Y:S02]  /*f990*/  LOP3.LUT R136, R136, 0x6, RZ, 0xc0, !PT ;  /* 0x0000000688887812 */ /* 0x000fe400078ec0ff */
[----:B------:R-:W-:-:S03]  /*f9a0*/  LOP3.LUT R168, R169, 0x38, RZ, 0xc0, !PT ;  /* 0x00000038a9a87812 */ /* 0x000fc600078ec0ff */
[----:B------:R-:W-:Y:S01]  /*f9b0*/  IMAD R5, R105, 0x40, R136 ;  /* 0x0000004069057824 */ /* 0x000fe200078e0288 */
[----:B------:R-:W-:-:S03]  /*f9c0*/  LOP3.LUT R40, R168, 0x1c0, R27, 0xf8, !PT ;  /* 0x000001c0a8287812 */ /* 0x000fc600078ef81b */
[C---:B---3--:R-:W-:Y:S01]  /*f9d0*/  VIADD R7, R5.reuse, 0x1 ;  /* 0x0000000105077836 */ /* 0x048fe20000000000 */
[----:B------:R-:W-:Y:S01]  /*f9e0*/  LOP3.LUT R155, R40, 0x8, R155, 0x78, !PT ;  /* 0x00000008289b7812 */ /* 0x000fe200078e789b */
[C---:B------:R-:W-:Y:S02]  /*f9f0*/  VIADD R6, R5.reuse, 0x8 ;  /* 0x0000000805067836 */ /* 0x040fe40000000000 */
[----:B------:R-:W-:Y:S01]  /*fa00*/  VIADD R8, R5, 0x18 ;  /* 0x0000001805087836 */ /* 0x000fe20000000000 */
[-C--:B------:R-:W-:Y:S01]  /*fa10*/  ISETP.GE.AND P2, PT, R7, R102.reuse, PT ;  /* 0x000000660700720c */ /* 0x080fe20003f46270 */
[----:B------:R-:W-:Y:S01]  /*fa20*/  VIADD R9, R5, 0x28 ;  /* 0x0000002805097836 */ /* 0x000fe20000000000 */
[-C--:B------:R-:W-:Y:S01]  /*fa30*/  ISETP.GE.AND P5, PT, R7, R135.reuse, PT ;  /* 0x000000870700720c */ /* 0x080fe20003fa6270 */
[C---:B------:R-:W-:Y:S01]  /*fa40*/  VIADD R7, R5.reuse, 0x9 ;  /* 0x0000000905077836 */ /* 0x040fe20000000000 */
[-C--:B------:R-:W-:Y:S01]  /*fa50*/  ISETP.GE.AND P6, PT, R6, R102.reuse, PT ;  /* 0x000000660600720c */ /* 0x080fe20003fc6270 */
[----:B------:R-:W-:Y:S01]  /*fa60*/  IMAD.IADD R155, R14, 0x1, R155 ;  /* 0x000000010e9b7824 */ /* 0x000fe200078e029b */
[----:B------:R-:W-:Y:S01]  /*fa70*/  ISETP.GE.AND P1, PT, R6, R135, PT ;  /* 0x000000870600720c */ /* 0x000fe20003f26270 */
[----:B------:R-:W-:Y:S01]  /*fa80*/  VIADD R6, R5, 0x10 ;  /* 0x0000001005067836 */ /* 0x000fe20000000000 */
[----:B------:R-:W-:-:S02]  /*fa90*/  ISETP.GE.AND P4, PT, R7, R102, PT ;  /* 0x000000660700720c */ /* 0x000fc40003f86270 */
[-C--:B------:R-:W-:Y:S01]  /*faa0*/  ISETP.GE.AND P3, PT, R7, R135.reuse, PT ;  /* 0x000000870700720c */ /* 0x080fe20003f66270 */
[----:B------:R-:W-:Y:S01]  /*fab0*/  VIADD R7, R5, 0x11 ;  /* 0x0000001105077836 */ /* 0x000fe20000000000 */
        /* <DEDUP_REMOVED lines=21> */
[-C--:B------:R-:W-:Y:S02]  /*fc10*/  ISETP.GE.AND P5, PT, R8, R135.reuse, PT ;  /* 0x000000870800720c */ /* 0x080fe40003fa6270 */
[----:B-1----:R-:W-:Y:S02]  /*fc20*/  FSEL R26, R37, -INF , !P6 ;  /* 0xff800000251a7808 */ /* 0x002fe40007000000 */
[----:B------:R-:W-:Y:S02]  /*fc30*/  FSEL R8, R38, -INF , !P1 ;  /* 0xff80000026087808 */ /* 0x000fe40004800000 */
[----:B------:R-:W-:Y:S01]  /*fc40*/  FSEL R20, R4, -INF , !P0 ;  /* 0xff80000004147808 */ /* 0x000fe20004000000 */
[----:B------:R-:W-:Y:S01]  /*fc50*/  VIADD R4, R5, 0x30 ;  /* 0x0000003005047836 */ /* 0x000fe20000000000 */
[C---:B------:R-:W-:Y:S02]  /*fc60*/  ISETP.GE.AND P6, PT, R7.reuse, R102, PT ;  /* 0x000000660700720c */ /* 0x040fe40003fc6270 */
[----:B------:R-:W-:Y:S01]  /*fc70*/  ISETP.GE.AND P1, PT, R7, R135, PT ;  /* 0x000000870700720c */ /* 0x000fe20003f26270 */
[----:B------:R-:W-:Y:S01]  /*fc80*/  VIADD R7, R5, 0x29 ;  /* 0x0000002905077836 */ /* 0x000fe20000000000 */
[----:B------:R-:W-:-:S02]  /*fc90*/  FSEL R22, R22, -INF , !P4 ;  /* 0xff80000016167808 */ /* 0x000fc40006000000 */
[----:B------:R-:W-:Y:S02]  /*fca0*/  FSEL R130, R130, -INF , !P5 ;  /* 0xff80000082827808 */ /* 0x000fe40006800000 */
[-C--:B------:R-:W-:Y:S02]  /*fcb0*/  ISETP.GE.AND P4, PT, R9, R102.reuse, PT ;  /* 0x000000660900720c */ /* 0x080fe40003f86270 */
        /* <DEDUP_REMOVED lines=8> */
[----:B------:R-:W-:Y:S02]  /*fd40*/  FSEL R138, R138, -INF , !P4 ;  /* 0xff8000008a8a7808 */ /* 0x000fe40006000000 */
[----:B------:R-:W-:Y:S02]  /*fd50*/  ISETP.GE.AND P4, PT, R5, R135, PT ;  /* 0x000000870500720c */ /* 0x000fe40003f86270 */
[----:B------:R-:W-:-:S02]  /*fd60*/  FSEL R142, R142, -INF , !P2 ;  /* 0xff8000008e8e7808 */ /* 0x000fc40005000000 */
[-C--:B------:R-:W-:Y:S02]  /*fd70*/  ISETP.GE.AND P2, PT, R7, R135.reuse, PT ;  /* 0x000000870700720c */ /* 0x080fe40003f46270 */
[----:B------:R-:W-:Y:S02]  /*fd80*/  FSEL R122, R122, -INF , !P0 ;  /* 0xff8000007a7a7808 */ /* 0x000fe40004000000 */
[----:B------:R-:W-:Y:S02]  /*fd90*/  FMNMX3.FTZ R7, R30, R72, R18, !PT ;  /* 0x000000481e077276 */ /* 0x000fe40007810012 */
[C---:B------:R-:W-:Y:S02]  /*fda0*/  ISETP.GE.AND P5, PT, R4.reuse, R102, PT ;  /* 0x000000660400720c */ /* 0x040fe40003fa6270 */
[----:B------:R-:W-:Y:S02]  /*fdb0*/  ISETP.GE.AND P0, PT, R4, R135, PT ;  /* 0x000000870400720c */ /* 0x000fe40003f06270 */
[----:B------:R-:W-:-:S02]  /*fdc0*/  FSEL R4, R3, -INF , !P4 ;  /* 0xff80000003047808 */ /* 0x000fc40006000000 */
[----:B------:R-:W-:Y:S02]  /*fdd0*/  FMNMX3.FTZ R7, R7, R16, R36, !PT ;  /* 0x0000001007077276 */ /* 0x000fe40007810024 */
[----:B------:R-:W-:Y:S02]  /*fde0*/  FMNMX3.FTZ R3, R4, R6, R32, !PT ;  /* 0x0000000604037276 */ /* 0x000fe40007810020 */
[----:B------:R-:W-:Y:S02]  /*fdf0*/  FSEL R28, R39, -INF , !P3 ;  /* 0xff800000271c7808 */ /* 0x000fe40005800000 */
[----:B------:R-:W-:Y:S02]  /*fe00*/  FMNMX3.FTZ R7, R7, R10, R8, !PT ;  /* 0x0000000a07077276 */ /* 0x000fe40007810008 */
[----:B------:R-:W-:Y:S02]  /*fe10*/  FMNMX3.FTZ R3, R3, R12, R44, !PT ;  /* 0x0000000c03037276 */ /* 0x000fe4000781002c */
[----:B------:R-:W-:Y:S01]  /*fe20*/  ISETP.GE.AND P3, PT, R9, R135, PT ;  /* 0x000000870900720c */ /* 0x000fe20003f66270 */
[----:B------:R-:W-:Y:S01]  /*fe30*/  VIADD R9, R5, 0x38 ;  /* 0x0000003805097836 */ /* 0x000fe20000000000 */
[----:B------:R-:W-:Y:S01]  /*fe40*/  FMNMX3.FTZ R7, R7, R28, R142, !PT ;  /* 0x0000001c07077276 */ /* 0x000fe2000781008e */
[----:B------:R-:W-:Y:S01]  /*fe50*/  VIADD R5, R5, 0x39 ;  /* 0x0000003905057836 */ /* 0x000fe20000000000 */
[----:B------:R-:W-:-:S02]  /*fe60*/  FMNMX3.FTZ R3, R3, R26, R22, !PT ;  /* 0x0000001a03037276 */ /* 0x000fc40007810016 */
[----:B------:R-:W-:Y:S02]  /*fe70*/  FSEL R120, R120, -INF , !P6 ;  /* 0xff80000078787808 */ /* 0x000fe40007000000 */
[----:B------:R-:W-:Y:S02]  /*fe80*/  ISETP.GE.AND P6, PT, R9, R102, PT ;  /* 0x000000660900720c */ /* 0x000fe40003fc6270 */
[----:B------:R-:W-:Y:S02]  /*fe90*/  FMNMX3.FTZ R7, R7, R140, R138, !PT ;  /* 0x0000008c07077276 */ /* 0x000fe4000781008a */
[----:B------:R-:W-:Y:S02]  /*fea0*/  FSEL R124, R124, -INF , !P3 ;  /* 0xff8000007c7c7808 */ /* 0x000fe40005800000 */
[----:B------:R-:W-:Y:S02]  /*feb0*/  FMNMX3.FTZ R3, R3, R20, R130, !PT ;  /* 0x0000001403037276 */ /* 0x000fe40007810082 */
[----:B------:R-:W-:-:S02]  /*fec0*/  FSEL R121, R121, -INF , !P5 ;  /* 0xff80000079797808 */ /* 0x000fc40006800000 */
[----:B------:R-:W-:Y:S02]  /*fed0*/  ISETP.GE.AND P5, PT, R5, R102, PT ;  /* 0x000000660500720c */ /* 0x000fe40003fa6270 */
        /* <DEDUP_REMOVED lines=15> */
[----:B------:R-:W1:Y:S01]  /*ffd0*/  SHFL.BFLY PT, R38, R7, 0x2, 0x1f ;  /* 0x0c401f0007267f89 */ /* 0x000e6200000e0000 */
[----:B------:R-:W-:Y:S02]  /*ffe0*/  LEA R155, R155, UR5, 0x1 ;  /* 0x000000059b9b7c11 */ /* 0x000fe4000f8e08ff */
[----:B------:R-:W-:-:S03]  /*fff0*/  FMNMX.FTZ R5, R110, R3, !PT ;  /* 0x000000036e057209 */ /* 0x000fc60007810000 */
[--C-:B------:R-:W-:Y:S01]  /*10000*/  IMAD.IADD R154, R0, 0x1, R155.reuse ;  /* 0x00000001009a7824 */ /* 0x100fe200078e029b */
[----:B------:R-:W-:Y:S01]  /*10010*/  LDSM.16.MT88.4 R92, [R155+0x8000] ;  /* 0x008000009b5c783b */ /* 0x000fe20000004200 */
[----:B------:R-:W-:-:S03]  /*10020*/  IMAD.IADD R153, R2, 0x1, R155 ;  /* 0x0000000102997824 */ /* 0x000fc600078e029b */
[----:B------:R-:W2:Y:S01]  /*10030*/  SHFL.BFLY PT, R34, R5, 0x2, 0x1f ;  /* 0x0c401f0005227f89 */ /* 0x000ea200000e0000 */
[----:B------:R-:W-:-:S03]  /*10040*/  IMAD.IADD R152, R0, 0x1, R153 ;  /* 0x0000000100987824 */ /* 0x000fc600078e0299 */
[----:B------:R-:W-:Y:S04]  /*10050*/  LDSM.16.MT88.4 R84, [R154+0x8000] ;  /* 0x008000009a54783b */ /* 0x000fe80000004200 */
[----:B------:R-:W-:Y:S04]  /*10060*/  LDSM.16.MT88.4 R76, [R153+0x8000] ;  /* 0x00800000994c783b */ /* 0x000fe80000004200 */
[----:B------:R-:W-:Y:S01]  /*10070*/  LDSM.16.MT88.4 R68, [R152+0x8000] ;  /* 0x008000009844783b */ /* 0x000fe20000004200 */
[----:B-1----:R-:W-:-:S03]  /*10080*/  FMNMX.FTZ R38, R7, R38, !PT ;  /* 0x0000002607267209 */ /* 0x002fc60007810000 */
[----:B------:R-:W-:Y:S04]  /*10090*/  LDSM.16.MT88.4 R40, [R155+0xa000] ;  /* 0x00a000009b28783b */ /* 0x000fe80000004200 */
[----:B------:R-:W1:Y:S01]  /*100a0*/  SHFL.BFLY PT, R101, R38, 0x1, 0x1f ;  /* 0x0c201f0026657f89 */ /* 0x000e6200000e0000 */
[----:B--2---:R-:W-:-:S03]  /*100b0*/  FMNMX.FTZ R34, R5, R34, !PT ;  /* 0x0000002205227209 */ /* 0x004fc60007810000 */
[----:B------:R-:W-:Y:S04]  /*100c0*/  LDSM.16.MT88.4 R48, [R154+0xa000] ;  /* 0x00a000009a30783b */ /* 0x000fe80000004200 */
[----:B------:R-:W2:Y:S04]  /*100d0*/  SHFL.BFLY PT, R3, R34, 0x1, 0x1f ;  /* 0x0c201f0022037f89 */ /* 0x000ea800000e0000 */
[----:B------:R-:W3:Y:S01]  /*100e0*/  LDSM.16.MT88.4 R56, [R153+0xa000] ;  /* 0x00a000009938783b */ /* 0x000ee20000004200 */
[----:B-1----:R-:W-:-:S04]  /*100f0*/  FMNMX.FTZ R101, R38, R101, !PT ;  /* 0x0000006526657209 */ /* 0x002fc80007810000 */
[C---:B------:R-:W-:Y:S01]  /*10100*/  FSETP.NEU.FTZ.AND P0, PT, R101.reuse, -INF , PT ;  /* 0xff8000006500780b */ /* 0x040fe20003f1d000 */
[----:B----4-:R-:W-:Y:S01]  /*10110*/  FMUL.FTZ R123, R101, UR4 ;  /* 0x00000004657b7c20 */ /* 0x010fe20008410000 */
        /* <DEDUP_REMOVED lines=18> */
[--C-:B------:R-:W-:Y:S01]  /*10240*/  FFMA.FTZ R32, R10, UR4, -R123.reuse ;  /* 0x000000040a207c23 */ /* 0x100fe2000801087b */
[----:B------:R-:W4:Y:S01]  /*10250*/  LDSM.16.MT88.4 R12, [R154+0x8800] ;  /* 0x008800009a0c783b */ /* 0x000f220000004200 */
[----:B------:R-:W-:Y:S01]  /*10260*/  FFMA.FTZ R0, R28, UR4, -R123 ;  /* 0x000000041c007c23 */ /* 0x000fe2000801087b */
[----:B------:R-:W-:Y:S01]  /*10270*/  MUFU.EX2 R109, R109 ;  /* 0x0000006d006d7308 */ /* 0x000fe20000000800 */
[--C-:B------:R-:W-:Y:S01]  /*10280*/  FFMA.FTZ R111, R26, UR4, -R119.reuse ;  /* 0x000000041a6f7c23 */ /* 0x100fe20008010877 */
[--C-:B------:R-:W-:Y:S01]  /*10290*/  FFMA.FTZ R2, R22, UR4, -R119.reuse ;  /* 0x0000000416027c23 */ /* 0x100fe20008010877 */
[--C-:B------:R-:W-:Y:S01]  /*102a0*/  FFMA.FTZ R33, R20, UR4, -R119.reuse ;  /* 0x0000000414217c23 */ /* 0x100fe20008010877 */
[----:B------:R-:W5:Y:S01]  /*102b0*/  MUFU.EX2 R104, R104 ;  /* 0x0000006800687308 */ /* 0x000f620000000800 */
[----:B------:R-:W-:Y:S01]  /*102c0*/  FFMA.FTZ R21, R44, UR4, -R119 ;  /* 0x000000042c157c23 */ /* 0x000fe20008010877 */
[----:B------:R-:W4:Y:S01]  /*102d0*/  LDSM.16.MT88.4 R16, [R155+0x8800] ;  /* 0x008800009b10783b */ /* 0x000f220000004200 */
[----:B------:R-:W-:Y:S01]  /*102e0*/  FFMA.FTZ R127, R140, UR4, -R123 ;  /* 0x000000048c7f7c23 */ /* 0x000fe2000801087b */
[----:B------:R-:W-:Y:S01]  /*102f0*/  MUFU.EX2 R113, R113 ;  /* 0x0000007100717308 */ /* 0x000fe20000000800 */
[----:B------:R-:W-:Y:S01]  /*10300*/  FFMA.FTZ R125, R130, UR4, -R119 ;  /* 0x00000004827d7c23 */ /* 0x000fe20008010877 */
[----:B--2---:R-:W-:Y:S01]  /*10310*/  F2FP.BF16.F32.PACK_AB R64, R108, R115 ;  /* 0x000000736c40723e */ /* 0x004fe200000010ff */
[----:B------:R-:W2:Y:S01]  /*10320*/  LDSM.16.MT88.4 R8, [R153+0x8800] ;  /* 0x008800009908783b */ /* 0x000ea20000004200 */
[----:B------:R-:W3:Y:S01]  /*10330*/  MUFU.EX2 R106, R106 ;  /* 0x0000006a006a7308 */ /* 0x000ee20000000800 */
[----:B------:R-:W-:Y:S01]  /*10340*/  FFMA.FTZ R138, R138, UR4, -R123 ;  /* 0x000000048a8a7c23 */ /* 0x000fe2000801087b */
[----:B------:R-:W-:Y:S01]  /*10350*/  FFMA.FTZ R128, R128, UR4, -R119 ;  /* 0x0000000480807c23 */ /* 0x000fe20008010877 */
[----:B------:R-:W2:Y:S01]  /*10360*/  LDSM.16.MT88.4 R28, [R152+0x8800] ;  /* 0x00880000981c783b */ /* 0x000ea20000004200 */
[----:B------:R-:W-:Y:S01]  /*10370*/  MUFU.EX2 R107, R107 ;  /* 0x0000006b006b7308 */ /* 0x000fe20000000800 */
[--C-:B------:R-:W-:Y:S01]  /*10380*/  FFMA.FTZ R120, R120, UR4, -R123.reuse ;  /* 0x0000000478787c23 */ /* 0x100fe2000801087b */
[----:B-----5:R-:W-:Y:S01]  /*10390*/  F2FP.BF16.F32.PACK_AB R66, R104, R109 ;  /* 0x0000006d6842723e */ /* 0x020fe200000010ff */
[--C-:B------:R-:W-:Y:S01]  /*103a0*/  FFMA.FTZ R121, R121, UR4, -R123.reuse ;  /* 0x0000000479797c23 */ /* 0x100fe2000801087b */
[----:B------:R-:W5:Y:S01]  /*103b0*/  MUFU.EX2 R34, R34 ;  /* 0x0000002200227308 */ /* 0x000f620000000800 */
[----:B------:R-:W-:Y:S01]  /*103c0*/  FFMA.FTZ R177, R116, UR4, -R123 ;  /* 0x0000000474b17c23 */ /* 0x000fe2000801087b */
[--C-:B------:R-:W-:Y:S01]  /*103d0*/  FFMA.FTZ R114, R114, UR4, -R119.reuse ;  /* 0x0000000472727c23 */ /* 0x100fe20008010877 */
[--C-:B------:R-:W-:Y:S01]  /*103e0*/  FFMA.FTZ R117, R117, UR4, -R119.reuse ;  /* 0x0000000475757c23 */ /* 0x100fe20008010877 */
[----:B------:R-:W-:Y:S01]  /*103f0*/  MUFU.EX2 R35, R35 ;  /* 0x0000002300237308 */ /* 0x000fe20000000800 */
[----:B------:R-:W-:Y:S01]  /*10400*/  FFMA.FTZ R175, R110, UR4, -R119 ;  /* 0x000000046eaf7c23 */ /* 0x000fe20008010877 */
[----:B---3--:R-:W-:Y:S01]  /*10410*/  F2FP.BF16.F32.PACK_AB R65, R106, R113 ;  /* 0x000000716a41723e */ /* 0x008fe200000010ff */
[----:B------:R-:W-:Y:S01]  /*10420*/  FFMA.FTZ R118, R118, UR4, -R123 ;  /* 0x0000000476767c23 */ /* 0x000fe2000801087b */
[----:B------:R-:W3:Y:S01]  /*10430*/  MUFU.EX2 R32, R32 ;  /* 0x0000002000207308 */ /* 0x000ee20000000800 */
[----:B------:R-:W-:Y:S01]  /*10440*/  FFMA.FTZ R112, R112, UR4, -R119 ;  /* 0x0000000470707c23 */ /* 0x000fe20008010877 */
[----:B------:R-:W-:Y:S01]  /*10450*/  FADD.FTZ R108, R115, R108 ;  /* 0x0000006c736c7221 */ /* 0x000fe20000010000 */
[----:B------:R-:W-:Y:S01]  /*10460*/  FADD.FTZ R106, R113, R106 ;  /* 0x0000006a716a7221 */ /* 0x000fe20000010000 */
[----:B------:R-:W-:Y:S01]  /*10470*/  MUFU.EX2 R27, R27 ;  /* 0x0000001b001b7308 */ /* 0x000fe20000000800 */
[----:B------:R-:W-:Y:S01]  /*10480*/  ISETP.GT.AND P0, PT, R105, R156, PT ;  /* 0x0000009c6900720c */ /* 0x000fe20003f04270 */
[----:B------:R-:W-:Y:S01]  /*10490*/  FADD.FTZ R109, R109, R108 ;  /* 0x0000006c6d6d7221 */ /* 0x000fe20000010000 */
[----:B-----5:R-:W-:Y:S01]  /*104a0*/  F2FP.BF16.F32.PACK_AB R67, R34, R107 ;  /* 0x0000006b2243723e */ /* 0x020fe200000010ff */
[----:B------:R-:W-:Y:S02]  /*104b0*/  MUFU.EX2 R0, R0 ;  /* 0x0000000000007308 */ /* 0x000fe40000000800 */
[----:B------:R-:W-:-:S02]  /*104c0*/  FADD.FTZ R104, R104, R109 ;  /* 0x0000006d68687221 */ /* 0x000fc40000010000 */
[----:B------:R5:W-:Y:S02]  /*104d0*/  MUFU.EX2 R26, R21 ;  /* 0x00000015001a7308 */ /* 0x000be40000000800 */
[C---:B------:R-:W-:Y:S02]  /*104e0*/  HMMA.16816.F32.BF16 R88, R64.reuse, R84, RZ ;  /* 0x000000544058723c */ /* 0x040fe400000418ff */
[----:B------:R-:W4:Y:S04]  /*104f0*/  MUFU.EX2 R111, R111 ;  /* 0x0000006f006f7308 */ /* 0x000f280000000800 */
[----:B------:R-:W-:Y:S02]  /*10500*/  MUFU.EX2 R2, R2 ;  /* 0x0000000200027308 */ /* 0x000fe40000000800 */
[C---:B------:R-:W-:Y:S02]  /*10510*/  HMMA.16816.F32.BF16 R84, R64.reuse, R86, RZ ;  /* 0x000000564054723c */ /* 0x040fe400000418ff */
[----:B------:R-:W2:Y:S01]  /*10520*/  MUFU.EX2 R33, R33 ;  /* 0x0000002100217308 */ /* 0x000ea20000000800 */
[----:B-----5:R-:W-:Y:S03]  /*10530*/  LDSM.16.MT88.4 R20, [R155+0xa800] ;  /* 0x00a800009b14783b */ /* 0x020fe60000004200 */
[----:B------:R-:W-:Y:S02]  /*10540*/  MUFU.EX2 R127, R127 ;  /* 0x0000007f007f7308 */ /* 0x000fe40000000800 */
[C---:B------:R-:W-:Y:S02]  /*10550*/  HMMA.16816.F32.BF16 R96, R64.reuse, R92, RZ ;  /* 0x0000005c4060723c */ /* 0x040fe400000418ff */
[----:B------:R-:W-:Y:S04]  /*10560*/  MUFU.EX2 R125, R125 ;  /* 0x0000007d007d7308 */ /* 0x000fe80000000800 */
        /* <DEDUP_REMOVED lines=11> */
[----:B------:R-:W-:Y:S06]  /*10620*/  MUFU.EX2 R175, R175 ;  /* 0x000000af00af7308 */ /* 0x000fec0000000800 */
[C---:B------:R-:W-:Y:S08]  /*10630*/  HMMA.16816.F32.BF16 R52, R64.reuse, R56, RZ ;  /* 0x000000384034723c */ /* 0x040ff000000418ff */
[C---:B------:R-:W-:Y:S08]  /*10640*/  HMMA.16816.F32.BF16 R92, R64.reuse, R94, RZ ;  /* 0x0000005e405c723c */ /* 0x040ff000000418ff */
[C---:B------:R-:W-:Y:S08]  /*10650*/  HMMA.16816.F32.BF16 R76, R64.reuse, R78, RZ ;  /* 0x0000004e404c723c */ /* 0x040ff000000418ff */
[C---:B------:R-:W-:Y:S08]  /*10660*/  HMMA.16816.F32.BF16 R68, R64.reuse, R70, RZ ;  /* 0x000000464044723c */ /* 0x040ff000000418ff */
[C---:B------:R-:W-:Y:S08]  /*10670*/  HMMA.16816.F32.BF16 R40, R64.reuse, R42, RZ ;  /* 0x0000002a4028723c */ /* 0x040ff000000418ff */
[C---:B------:R-:W-:Y:S08]  /*10680*/  HMMA.16816.F32.BF16 R48, R64.reuse, R50, RZ ;  /* 0x000000324030723c */ /* 0x040ff000000418ff */
[C---:B------:R-:W-:Y:S08]  /*10690*/  HMMA.16816.F32.BF16 R56, R64.reuse, R58, RZ ;  /* 0x0000003a4038723c */ /* 0x040ff000000418ff */
[----:B-1----:R-:W-:Y:S01]  /*106a0*/  HMMA.16816.F32.BF16 R60, R64, R4, RZ ;  /* 0x00000004403c723c */ /* 0x002fe200000418ff */
[----:B---3--:R-:W-:Y:S01]  /*106b0*/  F2FP.BF16.F32.PACK_AB R4, R32, R35 ;  /* 0x000000232004723e */ /* 0x008fe200000010ff */
[----:B------:R-:W-:Y:S01]  /*106c0*/  FADD.FTZ R35, R35, R104 ;  /* 0x0000006823237221 */ /* 0x000fe20000010000 */
[----:B----4-:R-:W-:-:S03]  /*106d0*/  F2FP.BF16.F32.PACK_AB R5, R111, R26 ;  /* 0x0000001a6f05723e */ /* 0x010fc600000010ff */
[----:B------:R-:W-:Y:S02]  /*106e0*/  FADD.FTZ R32, R32, R35 ;  /* 0x0000002320207221 */ /* 0x000fe40000010000 */
        /* <DEDUP_REMOVED lines=14> */
[----:B------:R-:W-:-:S05]  /*107d0*/  FFMA.FTZ R29, R126, UR4, -R119 ;  /* 0x000000047e1d7c23 */ /* 0x000fca0008010877 */
[----:B------:R-:W4:Y:S01]  /*107e0*/  MUFU.EX2 R28, R28 ;  /* 0x0000001c001c7308 */ /* 0x000f220000000800 */
[C---:B-1----:R-:W-:Y:S03]  /*107f0*/  HMMA.16816.F32.BF16 R52, R4.reuse, R12, R52 ;  /* 0x0000000c0434723c */ /* 0x042fe60000041834 */
[----:B------:R-:W-:Y:S05]  /*10800*/  MUFU.EX2 R29, R29 ;  /* 0x0000001d001d7308 */ /* 0x000fea0000000800 */
[C---:B------:R-:W-:Y:S01]  /*10810*/  HMMA.16816.F32.BF16 R56, R4.reuse, R14, R56 ;  /* 0x0000000e0438723c */ /* 0x040fe20000041838 */
[----:B------:R-:W1:Y:S07]  /*10820*/  LDSM.16.MT88.4 R12, [R153+0x9000] ;  /* 0x00900000990c783b */ /* 0x000e6e0000004200 */
[C---:B------:R-:W-:Y:S01]  /*10830*/  HMMA.16816.F32.BF16 R68, R4.reuse, R30, R68 ;  /* 0x0000001e0444723c */ /* 0x040fe20000041844 */
[----:B------:R-:W-:Y:S01]  /*10840*/  FFMA.FTZ R31, R122, UR4, -R123 ;  /* 0x000000047a1f7c23 */ /* 0x000fe2000801087b */
[----:B------:R-:W-:Y:S01]  /*10850*/  FFMA.FTZ R30, R124, UR4, -R119 ;  /* 0x000000047c1e7c23 */ /* 0x000fe20008010877 */
[----:B------:R-:W-:Y:S04]  /*10860*/  MUFU.EX2 R122, R138 ;  /* 0x0000008a007a7308 */ /* 0x000fe80000000800 */
[----:B------:R-:W5:Y:S01]  /*10870*/  MUFU.EX2 R31, R31 ;  /* 0x0000001f001f7308 */ /* 0x000f620000000800 */
[C---:B--2---:R-:W-:Y:S03]  /*10880*/  HMMA.16816.F32.BF16 R44, R4.reuse, R16, R44 ;  /* 0x00000010042c723c */ /* 0x044fe6000004182c */
[----:B------:R-:W2:Y:S04]  /*10890*/  MUFU.EX2 R124, R128 ;  /* 0x00000080007c7308 */ /* 0x000ea80000000800 */
[----:B------:R-:W2:Y:S01]  /*108a0*/  MUFU.EX2 R30, R30 ;  /* 0x0000001e001e7308 */ /* 0x000ea20000000800 */
[C---:B------:R-:W-:Y:S01]  /*108b0*/  HMMA.16816.F32.BF16 R48, R4.reuse, R18, R48 ;  /* 0x000000120430723c */ /* 0x040fe20000041830 */
[----:B------:R-:W1:Y:S07]  /*108c0*/  LDSM.16.MT88.4 R16, [R154+0x9000] ;  /* 0x009000009a10783b */ /* 0x000e6e0000004200 */
[C---:B------:R-:W-:Y:S08]  /*108d0*/  HMMA.16816.F32.BF16 R36, R4.reuse, R20, R36 ;  /* 0x000000140424723c */ /* 0x040ff00000041824 */
[C---:B------:R-:W-:Y:S01]  /*108e0*/  HMMA.16816.F32.BF16 R40, R4.reuse, R22, R40 ;  /* 0x000000160428723c */ /* 0x040fe20000041828 */
[----:B------:R-:W1:Y:S07]  /*108f0*/  LDSM.16.MT88.4 R20, [R155+0x9000] ;  /* 0x009000009b14783b */ /* 0x000e6e0000004200 */
[C---:B---3--:R-:W-:Y:S08]  /*10900*/  HMMA.16816.F32.BF16 R60, R4.reuse, R8, R60 ;  /* 0x00000008043c723c */ /* 0x048ff0000004183c */
[----:B------:R-:W-:Y:S01]  /*10910*/  HMMA.16816.F32.BF16 R64, R4, R10, R64 ;  /* 0x0000000a0440723c */ /* 0x000fe20000041840 */
[----:B------:R-:W3:Y:S01]  /*10920*/  LDSM.16.MT88.4 R8, [R152+0x9000] ;  /* 0x009000009808783b */ /* 0x000ee20000004200 */
[----:B----4-:R-:W-:-:S02]  /*10930*/  F2FP.BF16.F32.PACK_AB R4, R127, R28 ;  /* 0x0000001c7f04723e */ /* 0x010fc400000010ff */
[----:B-----5:R-:W-:Y:S02]  /*10940*/  F2FP.BF16.F32.PACK_AB R6, R31, R122 ;  /* 0x0000007a1f06723e */ /* 0x020fe400000010ff */
[----:B--2---:R-:W-:Y:S02]  /*10950*/  F2FP.BF16.F32.PACK_AB R5, R124, R125 ;  /* 0x0000007d7c05723e */ /* 0x004fe400000010ff */
[----:B------:R-:W-:-:S07]  /*10960*/  F2FP.BF16.F32.PACK_AB R7, R29, R30 ;  /* 0x0000001e1d07723e */ /* 0x000fce00000010ff */
        /* <DEDUP_REMOVED lines=18> */
[C---:B----4-:R-:W-:Y:S08]  /*10a90*/  HMMA.16816.F32.BF16 R60, R4.reuse, R20, R60 ;  /* 0x00000014043c723c */ /* 0x050ff0000004183c */
[C---:B---3--:R-:W-:Y:S08]  /*10aa0*/  HMMA.16816.F32.BF16 R52, R4.reuse, R8, R52 ;  /* 0x000000080434723c */ /* 0x048ff00000041834 */
[C---:B------:R-:W-:Y:S01]  /*10ab0*/  HMMA.16816.F32.BF16 R56, R4.reuse, R10, R56 ;  /* 0x0000000a0438723c */ /* 0x040fe20000041838 */
[----:B------:R-:W3:Y:S07]  /*10ac0*/  LDSM.16.MT88.4 R8, [R154+0x9800] ;  /* 0x009800009a08783b */ /* 0x000eee0000004200 */
[----:B------:R-:W-:Y:S01]  /*10ad0*/  HMMA.16816.F32.BF16 R64, R4, R22, R64 ;  /* 0x000000160440723c */ /* 0x000fe20000041840 */
[----:B------:R-:W-:-:S02]  /*10ae0*/  F2FP.BF16.F32.PACK_AB R4, R121, R120 ;  /* 0x000000787904723e */ /* 0x000fc400000010ff */
[----:B------:R-:W-:Y:S02]  /*10af0*/  F2FP.BF16.F32.PACK_AB R6, R177, R116 ;  /* 0x00000074b106723e */ /* 0x000fe400000010ff */
        /* <DEDUP_REMOVED lines=20> */
[----:B---3--:R-:W-:Y:S01]  /*10c40*/  HMMA.16816.F32.BF16 R36, R4, R8, R36 ;  /* 0x000000080424723c */ /* 0x008fe20000041824 */
[----:B------:R-:W-:-:S07]  /*10c50*/  FADD.FTZ R2, R2, R111 ;  /* 0x0000006f02027221 */ /* 0x000fce0000010000 */
[C---:B------:R-:W-:Y:S01]  /*10c60*/  HMMA.16816.F32.BF16 R40, R4.reuse, R10, R40 ;  /* 0x0000000a0428723c */ /* 0x040fe20000041828 */
[----:B------:R-:W2:Y:S07]  /*10c70*/  LDSM.16.MT88.4 R8, [R152+0xb800] ;  /* 0x00b800009808783b */ /* 0x000eae0000004200 */
        /* <DEDUP_REMOVED lines=23> */
[----:B------:R-:W-:-:S04]  /*10df0*/  NOP ;  /* 0x0000000000007918 */ /* 0x000fc80000000000 */
[----:B------:R-:W-:-:S15]  /*10e00*/  @!P0 BRA `(.L_x_5459) ;  /* 0x0000003000d08947 */ /* 0x000fde0003800000 */
        /* <DEDUP_REMOVED lines=68> */
.L_x_5460:
[----:B------:R-:W-:Y:S01]  /*11250*/  UMOV UR8, URZ ;  /* 0x000000ff00087c82 */ /* 0x000fe20008000000 */
[----:B------:R-:W-:Y:S01]  /*11260*/  IMAD.SHL.U32 R0, R24, 0x40, RZ ;  /* 0x0000004018007824 */ /* 0x000fe200078e00ff */
[----:B------:R-:W-:-:S05]  /*11270*/  IADD3 R2, P0, PT, RZ, -UR8, RZ ;  /* 0x80000008ff027c10 */ /* 0x000fca000ff1e0ff */
[----:B------:R-:W-:-:S05]  /*11280*/  IMAD.X R0, RZ, RZ, ~R0, P0 ;  /* 0x000000ffff007224 */ /* 0x000fca00000e0e00 */
[----:B------:R-:W-:-:S04]  /*11290*/  SHF.R.S64 R5, R2, 0x1f, R0 ;  /* 0x0000001f02057819 */ /* 0x000fc80000001000 */
[----:B------:R-:W-:-:S04]  /*112a0*/  IADD3 R160, P0, PT, R5, R160, RZ ;  /* 0x000000a005a07210 */ /* 0x000fc80007f1e0ff */
[----:B------:R-:W-:-:S09]  /*112b0*/  LEA.HI.X.SX32 R161, R0, R161, 0x1, P0 ;  /* 0x000000a100a17211 */ /* 0x000fd200000f0eff */
.L_x_5461:
[----:B------:R-:W1:Y:S01]  /*112c0*/  LDCU UR8, c[0x0][0x440] ;  /* 0x00008800ff0877ac */ /* 0x000e620008000800 */
[C---:B------:R-:W-:Y:S01]  /*112d0*/  IMAD.SHL.U32 R2, R24.reuse, 0x20, RZ ;  /* 0x0000002018027824 */ /* 0x040fe200078e00ff */
[C---:B------:R-:W-:Y:S01]  /*112e0*/  LEA R6, P2, R24.reuse, R160, 0x5 ;  /* 0x000000a018067211 */ /* 0x040fe200078428ff */
[----:B------:R-:W-:Y:S01]  /*112f0*/  IMAD R136, R103, 0x40, R136 ;  /* 0x0000004067887824 */ /* 0x000fe200078e0288 */
        /* <DEDUP_REMOVED lines=51> */
[----:B------:R-:W1:Y:S04]  /*11630*/  LDSM.16.M88.4 R8, [R150+0x5000] ;  /* 0x005000009608783b */ /* 0x000e680000000200 */
[----:B------:R-:W4:Y:S04]  /*11640*/  LDSM.16.M88.4 R112, [R150+0x5800] ;  /* 0x005800009670783b */ /* 0x000f280000000200 */
        /* <DEDUP_REMOVED lines=51> */
[----:B------:R-:W-:Y:S08]  /*11980*/  HMMA.16816.F32.BF16 R4, R124, R128, R4 ;  /* 0x000000807c04723c */ /* 0x000ff00000041804 */
[C---:B-1----:R-:W-:Y:S08]  /*11990*/  HMMA.16816.F32.BF16 R20, R116.reuse, R108, R20 ;  /* 0x0000006c7414723c */ /* 0x042ff00000041814 */
[C---:B------:R-:W-:Y:S01]  /*119a0*/  HMMA.16816.F32.BF16 R16, R116.reuse, R110, R16 ;  /* 0x0000006e7410723c */ /* 0x040fe20000041810 */
[----:B------:R-:W-:Y:S07]  /*119b0*/  LDSM.16.M88.4 R108, [R149+0x2000] ;  /* 0x00200000956c783b */ /* 0x000fee0000000200 */
[C---:B--2---:R-:W-:Y:S08]  /*119c0*/  HMMA.16816.F32.BF16 R12, R116.reuse, R104, R12 ;  /* 0x00000068740c723c */ /* 0x044ff0000004180c */
[----:B------:R-:W-:Y:S01]  /*119d0*/  HMMA.16816.F32.BF16 R8, R116, R106, R8 ;  /* 0x0000006a7408723c */ /* 0x000fe20000041808 */
[----:B------:R-:W1:Y:S07]  /*119e0*/  LDSM.16.M88.4 R104, [R146+0x6000] ;  /* 0x006000009268783b */ /* 0x000e6e0000000200 */
[----:B------:R-:W-:Y:S01]  /*119f0*/  HMMA.16816.F32.BF16 R120, R124, R130, R120 ;  /* 0x000000827c78723c */ /* 0x000fe20000041878 */
[----:B------:R-:W2:Y:S07]  /*11a00*/  LDSM.16.M88.4 R124, [R146+0x6800] ;  /* 0x00680000927c783b */ /* 0x000eae0000000200 */
[C---:B------:R-:W-:Y:S08]  /*11a10*/  HMMA.16816.F32.BF16 R28, R116.reuse, R112, R28 ;  /* 0x00000070741c723c */ /* 0x040ff0000004181c */
[C---:B------:R-:W-:Y:S01]  /*11a20*/  HMMA.16816.F32.BF16 R24, R116.reuse, R114, R24 ;  /* 0x000000727418723c */ /* 0x040fe20000041818 */
[----:B------:R-:W4:Y:S07]  /*11a30*/  LDSM.16.M88.4 R112, [R146+0x7000] ;  /* 0x007000009270783b */ /* 0x000f2e0000000200 */
        /* <DEDUP_REMOVED lines=8> */
[C---:B------:R-:W-:Y:S08]  /*11ac0*/  HMMA.16816.F32.BF16 R16, R108.reuse, R126, R16 ;  /* 0x0000007e6c10723c */ /* 0x040ff00000041810 */
[C---:B----4-:R-:W-:Y:S08]  /*11ad0*/  HMMA.16816.F32.BF16 R12, R108.reuse, R112, R12 ;  /* 0x000000706c0c723c */ /* 0x050ff0000004180c */
[C---:B------:R-:W-:Y:S01]  /*11ae0*/  HMMA.16816.F32.BF16 R8, R108.reuse, R114, R8 ;  /* 0x000000726c08723c */ /* 0x040fe20000041808 */
[----:B------:R-:W-:Y:S07]  /*11af0*/  LDSM.16.M88.4 R112, [R144+0x6800] ;  /* 0x006800009070783b */ /* 0x000fee0000000200 */
[C---:B---3--:R-:W-:Y:S08]  /*11b00*/  HMMA.16816.F32.BF16 R4, R108.reuse, R32, R4 ;  /* 0x000000206c04723c */ /* 0x048ff00000041804 */
[----:B------:R-:W-:Y:S01]  /*11b10*/  HMMA.16816.F32.BF16 R120, R108, R34, R120 ;  /* 0x000000226c78723c */ /* 0x000fe20000041878 */
[----:B------:R-:W-:Y:S04]  /*11b20*/  LDSM.16.M88.4 R108, [R147+0x2000] ;  /* 0x00200000936c783b */ /* 0x000fe80000000200 */
[----:B------:R-:W2:Y:S03]  /*11b30*/  LDSM.16.M88.4 R32, [R144+0x6000] ;  /* 0x006000009020783b */ /* 0x000ea60000000200 */
[C---:B-1----:R-:W-:Y:S08]  /*11b40*/  HMMA.16816.F32.BF16 R28, R116.reuse, R104, R28 ;  /* 0x00000068741c723c */ /* 0x042ff0000004181c */
[----:B------:R-:W-:Y:S01]  /*11b50*/  HMMA.16816.F32.BF16 R24, R116, R106, R24 ;  /* 0x0000006a7418723c */ /* 0x000fe20000041818 */
[----:B------:R-:W1:Y:S11]  /*11b60*/  LDSM.16.M88.4 R104, [R145+0x6800] ;  /* 0x006800009168783b */ /* 0x000e760000000200 */
[C---:B--2---:R-:W-:Y:S08]  /*11b70*/  HMMA.16816.F32.BF16 R28, R108.reuse, R32, R28 ;  /* 0x000000206c1c723c */ /* 0x044ff0000004181c */
[----:B------:R-:W-:Y:S01]  /*11b80*/  HMMA.16816.F32.BF16 R24, R108, R34, R24 ;  /* 0x000000226c18723c */ /* 0x000fe20000041818 */
[----:B------:R-:W2:Y:S07]  /*11b90*/  LDSM.16.M88.4 R32, [R145+0x7000] ;  /* 0x007000009120783b */ /* 0x000eae0000000200 */
[C---:B-1----:R-:W-:Y:S03]  /*11ba0*/  HMMA.16816.F32.BF16 R20, R116.reuse, R104, R20 ;  /* 0x000000687414723c */ /* 0x042fe60000041814 */
[----:B------:R-:W-:Y:S01]  /*11bb0*/  FMUL.FTZ R30, R30, UR10 ;  /* 0x0000000a1e1e7c20 */ /* 0x000fe20008410000 */
[----:B------:R-:W-:Y:S01]  /*11bc0*/  FMUL.FTZ R2, R28, UR10 ;  /* 0x0000000a1c027c20 */ /* 0x000fe20008410000 */
[----:B------:R-:W-:Y:S01]  /*11bd0*/  FMUL.FTZ R0, R29, UR10 ;  /* 0x0000000a1d007c20 */ /* 0x000fe20008410000 */
[----:B------:R-:W-:Y:S01]  /*11be0*/  FMUL.FTZ R105, R31, UR10 ;  /* 0x0000000a1f697c20 */ /* 0x000fe20008410000 */
[----:B------:R1:W-:Y:S01]  /*11bf0*/  MUFU.TANH R104, R30 ;  /* 0x0000001e00687308 */ /* 0x0003e20000002400 */
[----:B------:R-:W-:Y:S03]  /*11c00*/  HMMA.16816.F32.BF16 R16, R116, R106, R16 ;  /* 0x0000006a7410723c */ /* 0x000fe60000041810 */
[----:B------:R-:W-:Y:S01]  /*11c10*/  FMUL.FTZ R24, R24, UR10 ;  /* 0x0000000a18187c20 */ /* 0x000fe20008410000 */
[----:B------:R-:W-:Y:S01]  /*11c20*/  FMUL.FTZ R25, R25, UR10 ;  /* 0x0000000a19197c20 */ /* 0x000fe20008410000 */
[----:B------:R-:W-:Y:S01]  /*11c30*/  FMUL.FTZ R26, R26, UR10 ;  /* 0x0000000a1a1a7c20 */ /* 0x000fe20008410000 */
[----:B------:R-:W-:Y:S01]  /*11c40*/  FMUL.FTZ R27, R27, UR10 ;  /* 0x0000000a1b1b7c20 */ /* 0x000fe20008410000 */
[----:B------:R-:W-:Y:S05]  /*11c50*/  MUFU.TANH R2, R2 ;  /* 0x0000000200027308 */ /* 0x000fea0000002400 */
[C---:B------:R-:W-:Y:S03]  /*11c60*/  HMMA.16816.F32.BF16 R20, R108.reuse, R112, R20 ;  /* 0x000000706c14723c */ /* 0x040fe60000041814 */
[----:B------:R-:W-:Y:S01]  /*11c70*/  MUFU.TANH R0, R0 ;  /* 0x0000000000007308 */ /* 0x000fe20000002400 */
[----:B-1----:R-:W1:Y:S04]  /*11c80*/  LDSM.16.M88.4 R28, [R144+0x7000] ;  /* 0x00700000901c783b */ /* 0x002e680000000200 */
[----:B------:R-:W-:Y:S03]  /*11c90*/  HMMA.16816.F32.BF16 R16, R108, R114, R16 ;  /* 0x000000726c10723c */ /* 0x000fe60000041810 */
[----:B------:R-:W3:Y:S05]  /*11ca0*/  MUFU.TANH R105, R105 ;  /* 0x0000006900697308 */ /* 0x000eea0000002400 */
[C---:B--2---:R-:W-:Y:S03]  /*11cb0*/  HMMA.16816.F32.BF16 R12, R116.reuse, R32, R12 ;  /* 0x00000020740c723c */ /* 0x044fe6000004180c */
[----:B------:R-:W-:Y:S01]  /*11cc0*/  FMUL.FTZ R115, R20, UR10 ;  /* 0x0000000a14737c20 */ /* 0x000fe20008410000 */
[----:B------:R-:W-:Y:S01]  /*11cd0*/  FMUL.FTZ R113, R21, UR10 ;  /* 0x0000000a15717c20 */ /* 0x000fe20008410000 */
[----:B------:R-:W-:Y:S01]  /*11ce0*/  FMUL.FTZ R32, R22, UR10 ;  /* 0x0000000a16207c20 */ /* 0x000fe20008410000 */
[----:B------:R-:W-:Y:S01]  /*11cf0*/  FMUL.FTZ R130, R23, UR10 ;  /* 0x0000000a17827c20 */ /* 0x000fe20008410000 */
[----:B------:R-:W-:Y:S01]  /*11d00*/  MUFU.TANH R24, R24 ;  /* 0x0000001800187308 */ /* 0x000fe20000002400 */
[----:B------:R-:W2:Y:S01]  /*11d10*/  LDSM.16.M88.4 R20, [R145+0x7800] ;  /* 0x007800009114783b */ /* 0x000ea20000000200 */
[----:B------:R-:W-:Y:S02]  /*11d20*/  HMMA.16816.F32.BF16 R8, R116, R34, R8 ;  /* 0x000000227408723c */ /* 0x000fe40000041808 */
[----:B------:R-:W-:Y:S01]  /*11d30*/  FMUL.FTZ R129, R16, UR10 ;  /* 0x0000000a10817c20 */ /* 0x000fe20008410000 */
[----:B------:R-:W-:-:S03]  /*11d40*/  FMUL.FTZ R128, R18, UR10 ;  /* 0x0000000a12807c20 */ /* 0x000fc60008410000 */
[----:B------:R-:W4:Y:S08]  /*11d50*/  MUFU.TANH R25, R25 ;  /* 0x0000001900197308 */ /* 0x000f300000002400 */
[----:B------:R-:W-:Y:S01]  /*11d60*/  MUFU.TANH R26, R26 ;  /* 0x0000001a001a7308 */ /* 0x000fe20000002400 */
[----:B-1----:R-:W-:Y:S01]  /*11d70*/  HMMA.16816.F32.BF16 R12, R108, R28, R12 ;  /* 0x0000001c6c0c723c */ /* 0x002fe2000004180c */
[----:B------:R-:W-:Y:S01]  /*11d80*/  FMUL.FTZ R28, R17, UR10 ;  /* 0x0000000a111c7c20 */ /* 0x000fe20008410000 */
[----:B------:R-:W-:-:S05]  /*11d90*/  FMUL.FTZ R29, R19, UR10 ;  /* 0x0000000a131d7c20 */ /* 0x000fca0008410000 */
[----:B------:R-:W-:Y:S01]  /*11da0*/  MUFU.TANH R27, R27 ;  /* 0x0000001b001b7308 */ /* 0x000fe20000002400 */
[----:B------:R-:W1:Y:S01]  /*11db0*/  LDSM.16.M88.4 R16, [R144+0x7800] ;  /* 0x007800009010783b */ /* 0x000e620000000200 */
[----:B------:R-:W-:-:S04]  /*11dc0*/  DEPBAR.LE SB0, 0x0 ;  /* 0x000080000000791a */ /* 0x000fc80000000000 */
[----:B------:R-:W-:Y:S02]  /*11dd0*/  HMMA.16816.F32.BF16 R8, R108, R30, R8 ;  /* 0x0000001e6c08723c */ /* 0x000fe40000041808 */
[----:B------:R-:W5:Y:S06]  /*11de0*/  MUFU.TANH R130, R130 ;  /* 0x0000008200827308 */ /* 0x000f6c0000002400 */
[----:B--2---:R-:W-:Y:S01]  /*11df0*/  HMMA.16816.F32.BF16 R4, R116, R20, R4 ;  /* 0x000000147404723c */ /* 0x004fe20000041804 */
[----:B------:R-:W-:Y:S01]  /*11e00*/  FMUL.FTZ R127, R12, UR10 ;  /* 0x0000000a0c7f7c20 */ /* 0x000fe20008410000 */
[----:B------:R-:W-:-:S02]  /*11e10*/  VIADD R12, R136, 0xffffff80 ;  /* 0xffffff80880c7836 */ /* 0x000fc40000000000 */
[----:B------:R-:W-:Y:S01]  /*11e20*/  FMUL.FTZ R13, R13, UR10 ;  /* 0x0000000a0d0d7c20 */ /* 0x000fe20008410000 */
[----:B------:R-:W-:Y:S01]  /*11e30*/  FMUL.FTZ R14, R14, UR10 ;  /* 0x0000000a0e0e7c20 */ /* 0x000fe20008410000 */
[----:B------:R-:W-:Y:S01]  /*11e40*/  MUFU.TANH R129, R129 ;  /* 0x0000008100817308 */ /* 0x000fe20000002400 */
[----:B------:R-:W-:Y:S01]  /*11e50*/  FMUL.FTZ R15, R15, UR10 ;  /* 0x0000000a0f0f7c20 */ /* 0x000fe20008410000 */
[CC--:B------:R-:W-:Y:S01]  /*11e60*/  ISETP.GE.AND P3, PT, R12.reuse, R102.reuse, PT ;  /* 0x000000660c00720c */ /* 0x0c0fe20003f66270 */
[----:B------:R-:W-:Y:S01]  /*11e70*/  HMMA.16816.F32.BF16 R120, R116, R22, R120 ;  /* 0x000000167478723c */ /* 0x000fe20000041878 */
[----:B------:R-:W-:Y:S01]  /*11e80*/  ISETP.GE.AND P2, PT, R12, R135, PT ;  /* 0x000000870c00720c */ /* 0x000fe20003f46270 */
[----:B------:R-:W-:Y:S02]  /*11e90*/  VIADD R12, R136, 0xffffff81 ;  /* 0xffffff81880c7836 */ /* 0x000fe40000000000 */
[----:B------:R-:W-:Y:S01]  /*11ea0*/  FMUL.FTZ R20, R8, UR10 ;  /* 0x0000000a08147c20 */ /* 0x000fe20008410000 */
[C---:B------:R-:W-:Y:S01]  /*11eb0*/  VIADD R8, R136.reuse, 0xffffff88 ;  /* 0xffffff8888087836 */ /* 0x040fe20000000000 */
[----:B------:R2:W-:Y:S01]  /*11ec0*/  MUFU.TANH R125, R13 ;  /* 0x0000000d007d7308 */ /* 0x0005e20000002400 */
[----:B------:R-:W-:Y:S01]  /*11ed0*/  VIADD R21, R136, 0xffffff98 ;  /* 0xffffff9888157836 */ /* 0x000fe20000000000 */
[----:B------:R-:W-:-:S02]  /*11ee0*/  ISETP.GE.AND P4, PT, R12, R102, PT ;  /* 0x000000660c00720c */ /* 0x000fc40003f86270 */
[-C--:B------:R-:W-:Y:S02]  /*11ef0*/  ISETP.GE.AND P6, PT, R12, R135.reuse, PT ;  /* 0x000000870c00720c */ /* 0x080fe40003fc6270 */
[----:B------:R-:W-:Y:S02]  /*11f00*/  ISETP.GE.AND P5, PT, R8, R102, PT ;  /* 0x000000660800720c */ /* 0x000fe40003fa6270 */
[----:B------:R-:W5:Y:S01]  /*11f10*/  MUFU.TANH R115, R115 ;  /* 0x0000007300737308 */ /* 0x000f620000002400 */
[----:B---3--:R-:W-:Y:S01]  /*11f20*/  FSEL R12, R105, -INF , !P6 ;  /* 0xff800000690c7808 */ /* 0x008fe20007000000 */
[----:B------:R-:W-:Y:S01]  /*11f30*/  VIADD R105, R103, 0xfffffffe ;  /* 0xfffffffe67697836 */ /* 0x000fe20000000000 */
[C---:B-1----:R-:W-:Y:S01]  /*11f40*/  HMMA.16816.F32.BF16 R4, R108.reuse, R16, R4 ;  /* 0x000000106c04723c */ /* 0x042fe20000041804 */
[----:B------:R-:W-:Y:S02]  /*11f50*/  VIADD R16, R136, 0xffffff91 ;  /* 0xffffff9188107836 */ /* 0x000fe40000000000 */
[----:B------:R-:W-:Y:S01]  /*11f60*/  FMUL.FTZ R17, R10, UR10 ;  /* 0x0000000a0a117c20 */ /* 0x000fe20008410000 */
[----:B------:R-:W-:Y:S01]  /*11f70*/  FMUL.FTZ R10, R11, UR10 ;  /* 0x0000000a0b0a7c20 */ /* 0x000fe20008410000 */
[----:B------:R-:W1:Y:S01]  /*11f80*/  MUFU.TANH R32, R32 ;  /* 0x0000002000207308 */ /* 0x000e620000002400 */
[----:B--2---:R-:W-:Y:S01]  /*11f90*/  FSEL R13, R2, -INF , !P3 ;  /* 0xff800000020d7808 */ /* 0x004fe20005800000 */
[----:B------:R-:W-:Y:S01]  /*11fa0*/  FMUL.FTZ R2, R9, UR10 ;  /* 0x0000000a09027c20 */ /* 0x000fe20008410000 */
[----:B------:R-:W-:Y:S01]  /*11fb0*/  VIADD R9, R136, 0xffffff89 ;  /* 0xffffff8988097836 */ /* 0x000fe20000000000 */
[----:B------:R-:W-:Y:S01]  /*11fc0*/  ISETP.GE.AND P3, PT, R8, R135, PT ;  /* 0x000000870800720c */ /* 0x000fe20003f66270 */
[----:B------:R-:W-:Y:S01]  /*11fd0*/  HMMA.16816.F32.BF16 R120, R108, R18, R120 ;  /* 0x000000126c78723c */ /* 0x000fe20000041878 */
[----:B------:R-:W-:-:S02]  /*11fe0*/  FSEL R8, R104, -INF , !P2 ;  /* 0xff80000068087808 */ /* 0x000fc40005000000 */
[----:B------:R2:W3:Y:S01]  /*11ff0*/  MUFU.TANH R124, R14 ;  /* 0x0000000e007c7308 */ /* 0x0004e20000002400 */
[----:B------:R-:W-:-:S04]  /*12000*/  ISETP.GE.AND P2, PT, R9, R102, PT ;  /* 0x000000660900720c */ /* 0x000fc80003f46270 */
[----:B----4-:R-:W-:Y:S02]  /*12010*/  FSEL R11, R25, -INF , !P2 ;  /* 0xff800000190b7808 */ /* 0x010fe40005000000 */
[----:B------:R-:W-:Y:S01]  /*12020*/  ISETP.GE.AND P2, PT, R16, R135, PT ;  /* 0x000000871000720c */ /* 0x000fe20003f46270 */
[----:B------:R4:W-:Y:S01]  /*12030*/  MUFU.TANH R126, R15 ;  /* 0x0000000f007e7308 */ /* 0x0009e20000002400 */
[----:B------:R-:W-:Y:S01]  /*12040*/  FMUL.FTZ R107, R5, UR10 ;  /* 0x0000000a056b7c20 */ /* 0x000fe20008410000 */
[----:B------:R-:W-:Y:S01]  /*12050*/  VIADD R5, R136, 0xffffffa0 ;  /* 0xffffffa088057836 */ /* 0x000fe20000000000 */
[----:B-----5:R-:W-:Y:S01]  /*12060*/  FSEL R130, R130, -INF , !P2 ;  /* 0xff80000082827808 */ /* 0x020fe20005000000 */
[----:B------:R-:W-:Y:S01]  /*12070*/  FMUL.FTZ R7, R7, UR10 ;  /* 0x0000000a07077c20 */ /* 0x000fe20008410000 */
[----:B------:R-:W-:Y:S01]  /*12080*/  FMUL.FTZ R104, R6, UR10 ;  /* 0x0000000a06687c20 */ /* 0x000fe20008410000 */
[----:B------:R-:W-:Y:S01]  /*12090*/  VIADD R6, R136, 0xffffffa8 ;  /* 0xffffffa888067836 */ /* 0x000fe20000000000 */
[----:B------:R-:W-:Y:S01]  /*120a0*/  ISETP.GE.AND P2, PT, R5, R102, PT ;  /* 0x000000660500720c */ /* 0x000fe20003f46270 */
[----:B------:R-:W-:Y:S01]  /*120b0*/  MUFU.TANH R28, R28 ;  /* 0x0000001c001c7308 */ /* 0x000fe20000002400 */
[----:B------:R-:W-:Y:S01]  /*120c0*/  FMUL.FTZ R108, R120, UR10 ;  /* 0x0000000a786c7c20 */ /* 0x000fe20008410000 */
[----:B--2---:R-:W-:-:S05]  /*120d0*/  VIADD R14, R136, 0xffffff90 ;  /* 0xffffff90880e7836 */ /* 0x004fca0000000000 */
[-C--:B------:R-:W-:Y:S01]  /*120e0*/  ISETP.GE.AND P6, PT, R14, R102.reuse, PT ;  /* 0x000000660e00720c */ /* 0x080fe20003fc6270 */
[----:B------:R-:W2:Y:S01]  /*120f0*/  MUFU.TANH R128, R128 ;  /* 0x0000008000807308 */ /* 0x000ea20000002400 */
[----:B----4-:R-:W-:Y:S02]  /*12100*/  FSEL R15, R0, -INF , !P4 ;  /* 0xff800000000f7808 */ /* 0x010fe40006000000 */
[-C--:B------:R-:W-:Y:S02]  /*12110*/  ISETP.GE.AND P4, PT, R9, R135.reuse, PT ;  /* 0x000000870900720c */ /* 0x080fe40003f86270 */
[----:B------:R-:W-:Y:S01]  /*12120*/  FSEL R9, R24, -INF , !P5 ;  /* 0xff80000018097808 */ /* 0x000fe20006800000 */
[----:B------:R-:W-:Y:S01]  /*12130*/  FMUL.FTZ R24, R123, UR10 ;  /* 0x0000000a7b187c20 */ /* 0x000fe20008410000 */
[----:B------:R-:W-:Y:S01]  /*12140*/  ISETP.GE.AND P5, PT, R14, R135, PT ;  /* 0x000000870e00720c */ /* 0x000fe20003fa6270 */
[----:B------:R4:W-:Y:S01]  /*12150*/  MUFU.TANH R0, R17 ;  /* 0x0000001100007308 */ /* 0x0009e20000002400 */
[----:B------:R-:W-:Y:S01]  /*12160*/  FSEL R14, R26, -INF , !P3 ;  /* 0xff8000001a0e7808 */ /* 0x000fe20005800000 */
[----:B------:R-:W-:Y:S01]  /*12170*/  FMUL.FTZ R26, R122, UR10 ;  /* 0x0000000a7a1a7c20 */ /* 0x000fe20008410000 */
[-C--:B------:R-:W-:Y:S01]  /*12180*/  ISETP.GE.AND P3, PT, R16, R102.reuse, PT ;  /* 0x000000661000720c */ /* 0x080fe20003f66270 */
[----:B------:R-:W-:Y:S01]  /*12190*/  FMUL.FTZ R16, R4, UR10 ;  /* 0x0000000a04107c20 */ /* 0x000fe20008410000 */
[----:B------:R-:W-:Y:S01]  /*121a0*/  FSEL R4, R27, -INF , !P4 ;  /* 0xff8000001b047808 */ /* 0x000fe20006000000 */
[----:B------:R-:W-:Y:S01]  /*121b0*/  FMUL.FTZ R27, R121, UR10 ;  /* 0x0000000a791b7c20 */ /* 0x000fe20008410000 */
[----:B------:R-:W-:Y:S01]  /*121c0*/  ISETP.GE.AND P4, PT, R21, R102, PT ;  /* 0x000000661500720c */ /* 0x000fe20003f86270 */
[----:B------:R-:W5:Y:S01]  /*121d0*/  MUFU.TANH R113, R113 ;  /* 0x0000007100717308 */ /* 0x000f620000002400 */
[----:B------:R-:W-:-:S02]  /*121e0*/  FSEL R115, R115, -INF , !P6 ;  /* 0xff80000073737808 */ /* 0x000fc40007000000 */
[----:B------:R-:W-:Y:S02]  /*121f0*/  FSEL R129, R129, -INF , !P4 ;  /* 0xff80000081817808 */ /* 0x000fe40006000000 */
[----:B-1----:R-:W-:Y:S02]  /*12200*/  FSEL R116, R32, -INF , !P5 ;  /* 0xff80000020747808 */ /* 0x002fe40006800000 */
[-C--:B------:R-:W-:Y:S01]  /*12210*/  ISETP.GE.AND P4, PT, R5, R135.reuse, PT ;  /* 0x000000870500720c */ /* 0x080fe20003f86270 */
[----:B------:R-:W1:Y:S01]  /*12220*/  MUFU.TANH R2, R2 ;  /* 0x0000000200027308 */ /* 0x000e620000002400 */
[----:B------:R-:W-:Y:S01]  /*12230*/  ISETP.GE.AND P6, PT, R21, R135, PT ;  /* 0x000000871500720c */ /* 0x000fe20003fc6270 */
[----:B----4-:R-:W-:Y:S01]  /*12240*/  VIADD R17, R136, 0xffffff99 ;  /* 0xffffff9988117836 */ /* 0x010fe20000000000 */
[----:B---3--:R-:W-:Y:S01]  /*12250*/  FSEL R124, R124, -INF , !P4 ;  /* 0xff8000007c7c7808 */ /* 0x008fe20006000000 */
[----:B------:R-:W-:Y:S01]  /*12260*/  VIADD R5, R136, 0xffffffa1 ;  /* 0xffffffa188057836 */ /* 0x000fe20000000000 */
[----:B--2---:R-:W-:-:S02]  /*12270*/  FSEL R128, R128, -INF , !P6 ;  /* 0xff80000080807808 */ /* 0x004fc40007000000 */
[-C--:B------:R-:W-:Y:S01]  /*12280*/  ISETP.GE.AND P5, PT, R17, R102.reuse, PT ;  /* 0x000000661100720c */ /* 0x080fe20003fa6270 */
[----:B------:R-:W2:Y:S01]  /*12290*/  MUFU.TANH R29, R29 ;  /* 0x0000001d001d7308 */ /* 0x000ea20000002400 */
[C---:B------:R-:W-:Y:S02]  /*122a0*/  ISETP.GE.AND P6, PT, R5.reuse, R102, PT ;  /* 0x000000660500720c */ /* 0x040fe40003fc6270 */
[----:B------:R-:W-:Y:S02]  /*122b0*/  FSEL R111, R28, -INF , !P5 ;  /* 0xff8000001c6f7808 */ /* 0x000fe40006800000 */
[----:B------:R-:W-:Y:S01]  /*122c0*/  ISETP.GE.AND P5, PT, R5, R135, PT ;  /* 0x000000870500720c */ /* 0x000fe20003fa6270 */
[----:B------:R-:W-:Y:S01]  /*122d0*/  VIADD R5, R136, 0xffffffa9 ;  /* 0xffffffa988057836 */ /* 0x000fe20000000000 */
[----:B------:R-:W-:Y:S01]  /*122e0*/  FSEL R125, R125, -INF , !P6 ;  /* 0xff8000007d7d7808 */ /* 0x000fe20007000000 */
[----:B------:R-:W3:Y:S01]  /*122f0*/  MUFU.TANH R127, R127 ;  /* 0x0000007f007f7308 */ /* 0x000ee20000002400 */
[----:B-----5:R-:W-:-:S02]  /*12300*/  FSEL R113, R113, -INF , !P3 ;  /* 0xff80000071717808 */ /* 0x020fc40005800000 */
[C---:B------:R-:W-:Y:S02]  /*12310*/  ISETP.GE.AND P4, PT, R5.reuse, R102, PT ;  /* 0x000000660500720c */ /* 0x040fe40003f86270 */
[-C--:B------:R-:W-:Y:S01]  /*12320*/  ISETP.GE.AND P6, PT, R5, R135.reuse, PT ;  /* 0x000000870500720c */ /* 0x080fe20003fc6270 */
[----:B------:R-:W-:Y:S01]  /*12330*/  VIADD R5, R136, 0xffffffb1 ;  /* 0xffffffb188057836 */ /* 0x000fe20000000000 */
[----:B-1----:R-:W-:Y:S01]  /*12340*/  FSEL R119, R2, -INF , !P4 ;  /* 0xff80000002777808 */ /* 0x002fe20006000000 */
[----:B------:R-:W1:Y:S01]  /*12350*/  MUFU.TANH R106, R7 ;  /* 0x00000007006a7308 */ /* 0x000e620000002400 */
[-C--:B------:R-:W-:Y:S02]  /*12360*/  ISETP.GE.AND P3, PT, R17, R135.reuse, PT ;  /* 0x000000871100720c */ /* 0x080fe40003f66270 */
[----:B------:R-:W-:Y:S02]  /*12370*/  ISETP.GE.AND P4, PT, R5, R135, PT ;  /* 0x000000870500720c */ /* 0x000fe40003f86270 */
[----:B--2---:R-:W-:-:S02]  /*12380*/  FSEL R118, R29, -INF , !P3 ;  /* 0xff8000001d767808 */ /* 0x004fc40005800000 */
[----:B------:R-:W-:Y:S01]  /*12390*/  ISETP.GE.AND P3, PT, R6, R102, PT ;  /* 0x000000660600720c */ /* 0x000fe20003f66270 */
[----:B------:R-:W2:Y:S01]  /*123a0*/  MUFU.TANH R20, R20 ;  /* 0x0000001400147308 */ /* 0x000ea20000002400 */
[----:B------:R-:W-:Y:S02]  /*123b0*/  FSEL R126, R126, -INF , !P5 ;  /* 0xff8000007e7e7808 */ /* 0x000fe40006800000 */
[----:B---3--:R-:W-:Y:S02]  /*123c0*/  FSEL R127, R127, -INF , !P2 ;  /* 0xff8000007f7f7808 */ /* 0x008fe40005000000 */
[----:B------:R-:W-:Y:S01]  /*123d0*/  ISETP.GE.AND P2, PT, R6, R135, PT ;  /* 0x000000870600720c */ /* 0x000fe20003f46270 */
[----:B------:R-:W-:Y:S02]  /*123e0*/  VIADD R6, R136, 0xffffffb0 ;  /* 0xffffffb088067836 */ /* 0x000fe40000000000 */
[----:B------:R-:W3:Y:S01]  /*123f0*/  MUFU.TANH R10, R10 ;  /* 0x0000000a000a7308 */ /* 0x000ee20000002400 */
[----:B------:R-:W-:Y:S01]  /*12400*/  FSEL R122, R0, -INF , !P2 ;  /* 0xff800000007a7808 */ /* 0x000fe20005000000 */
[----:B------:R-:W-:Y:S01]  /*12410*/  VIADD R0, R136, 0xffffffb8 ;  /* 0xffffffb888007836 */ /* 0x000fe20000000000 */
[----:B-1----:R-:W-:Y:S01]  /*12420*/  FSEL R106, R106, -INF , !P4 ;  /* 0xff8000006a6a7808 */ /* 0x002fe20006000000 */
[----:B------:R-:W-:Y:S01]  /*12430*/  VIADD R136, R136, 0xffffffb9 ;  /* 0xffffffb988887836 */ /* 0x000fe20000000000 */
[----:B------:R-:W-:-:S02]  /*12440*/  ISETP.GT.AND P4, PT, R105, R156, PT ;  /* 0x0000009c6900720c */ /* 0x000fc40003f84270 */
[-C--:B------:R-:W-:Y:S01]  /*12450*/  ISETP.GE.AND P5, PT, R6, R102.reuse, PT ;  /* 0x000000660600720c */ /* 0x080fe20003fa6270 */
[----:B------:R-:W1:Y:S01]  /*12460*/  MUFU.TANH R16, R16 ;  /* 0x0000001000107308 */ /* 0x000e620000002400 */
[----:B------:R-:W-:Y:S02]  /*12470*/  ISETP.GE.AND P2, PT, R5, R102, PT ;  /* 0x000000660500720c */ /* 0x000fe40003f46270 */
[----:B--2---:R-:W-:Y:S02]  /*12480*/  FSEL R117, R20, -INF , !P3 ;  /* 0xff80000014757808 */ /* 0x004fe40005800000 */
[----:B------:R-:W-:-:S03]  /*12490*/  ISETP.GE.AND P3, PT, R6, R135, PT ;  /* 0x000000870600720c */ /* 0x000fc60003f66270 */
[----:B------:R-:W2:Y:S01]  /*124a0*/  MUFU.TANH R107, R107 ;  /* 0x0000006b006b7308 */ /* 0x000ea20000002400 */
[----:B---3--:R-:W-:Y:S02]  /*124b0*/  FSEL R120, R10, -INF , !P6 ;  /* 0xff8000000a787808 */ /* 0x008fe40007000000 */
[----:B------:R-:W-:-:S05]  /*124c0*/  ISETP.GE.AND P6, PT, R0, R102, PT ;  /* 0x000000660000720c */ /* 0x000fca0003fc6270 */
[----:B------:R-:W3:Y:S01]  /*124d0*/  MUFU.TANH R104, R104 ;  /* 0x0000006800687308 */ /* 0x000ee20000002400 */
[----:B-1----:R-:W-:Y:S01]  /*124e0*/  FSEL R109, R16, -INF , !P5 ;  /* 0xff800000106d7808 */ /* 0x002fe20006800000 */
[----:B------:R-:W-:Y:S01]  /*124f0*/  BAR.SYNC.DEFER_BLOCKING 0x0 ;  /* 0x0000000000007b1d */ /* 0x000fe20000010000 */
        /* <DEDUP_REMOVED lines=78> */
.L_x_5463:
[----:B------:R-:W-:Y:S01]  /*129e0*/  UMOV UR8, URZ ;  /* 0x000000ff00087c82 */ /* 0x000fe20008000000 */
[----:B------:R-:W-:Y:S01]  /*129f0*/  IMAD.SHL.U32 R0, R132, 0x40, RZ ;  /* 0x0000004084007824 */ /* 0x000fe200078e00ff */
[----:B------:R-:W-:-:S05]  /*12a00*/  IADD3 R2, P2, PT, RZ, -UR8, RZ ;  /* 0x80000008ff027c10 */ /* 0x000fca000ff5e0ff */
[----:B------:R-:W-:-:S05]  /*12a10*/  IMAD.X R0, RZ, RZ, ~R0, P2 ;  /* 0x000000ffff007224 */ /* 0x000fca00010e0e00 */
[----:B------:R-:W-:-:S04]  /*12a20*/  SHF.R.S64 R5, R2, 0x1f, R0 ;  /* 0x0000001f02057819 */ /* 0x000fc80000001000 */
[----:B------:R-:W-:-:S04]  /*12a30*/  IADD3 R158, P2, PT, R5, R158, RZ ;  /* 0x0000009e059e7210 */ /* 0x000fc80007f5e0ff */
[----:B------:R-:W-:-:S09]  /*12a40*/  LEA.HI.X.SX32 R157, R0, R157, 0x1, P2 ;  /* 0x0000009d009d7211 */ /* 0x000fd200010f0eff */
.L_x_5464:
        /* <DEDUP_REMOVED lines=51> */
.L_x_5462:
[----:B------:R-:W-:Y:S01]  /*12d80*/  FMNMX3.FTZ R10, R101, R13, R15, !PT ;  /* 0x0000000d650a7276 */ /* 0x000fe2000781000f */
[----:B------:R-:W-:Y:S01]  /*12d90*/  LDSM.16.MT88.4 R20, [R152+0xa000] ;  /* 0x00a000009814783b */ /* 0x000fe20000004200 */
        /* <DEDUP_REMOVED lines=14> */
[----:B--2---:R-:W-:Y:S02]  /*12e80*/  FMNMX3.FTZ R6, R5, R26, R24, !PT ;  /* 0x0000001a05067276 */ /* 0x004fe40007810018 */
        /* <DEDUP_REMOVED lines=16> */
[--C-:B------:R-:W-:Y:S01]  /*12f90*/  FFMA.FTZ R30, R9, UR4, -R110.reuse ;  /* 0x00000004091e7c23 */ /* 0x100fe2000801086e */
[----:B------:R-:W-:Y:S01]  /*12fa0*/  FFMA.FTZ R29, R11, UR4, -R110 ;  /* 0x000000040b1d7c23 */ /* 0x000fe2000801086e */
[----:B------:R-:W-:Y:S01]  /*12fb0*/  FADD.FTZ R16, R101, -R16 ;  /* 0x8000001065107221 */ /* 0x000fe20000010000 */
[----:B------:R-:W-:Y:S01]  /*12fc0*/  FSEL R6, R0, RZ, P0 ;  /* 0x000000ff00067208 */ /* 0x000fe20000000000 */
[--C-:B------:R-:W-:Y:S01]  /*12fd0*/  FFMA.FTZ R34, R8, UR4, -R25.reuse ;  /* 0x0000000408227c23 */ /* 0x100fe20008010819 */
[----:B------:R-:W-:Y:S01]  /*12fe0*/  FFMA.FTZ R102, R13, UR4, -R110 ;  /* 0x000000040d667c23 */ /* 0x000fe2000801086e */
[----:B------:R-:W1:Y:S01]  /*12ff0*/  LDSM.16.MT88.4 R8, [R155+0x8000] ;  /* 0x008000009b08783b */ /* 0x000e620000004200 */
[----:B------:R-:W-:Y:S01]  /*13000*/  FMUL.FTZ R35, R16, UR4 ;  /* 0x0000000410237c20 */ /* 0x000fe20008410000 */
[----:B------:R-:W-:Y:S01]  /*13010*/  FADD.FTZ R6, R3, -R6 ;  /* 0x8000000603067221 */ /* 0x000fe20000010000 */
[--C-:B------:R-:W-:Y:S01]  /*13020*/  FFMA.FTZ R31, R15, UR4, -R110.reuse ;  /* 0x000000040f1f7c23 */ /* 0x100fe2000801086e */
[----:B------:R-:W2:Y:S01]  /*13030*/  LDSM.16.MT88.4 R16, [R154+0x8000] ;  /* 0x008000009a10783b */ /* 0x000ea20000004200 */
[--C-:B------:R-:W-:Y:S01]  /*13040*/  FFMA.FTZ R28, R12, UR4, -R25.reuse ;  /* 0x000000040c1c7c23 */ /* 0x100fe20008010819 */
[--C-:B------:R-:W-:Y:S01]  /*13050*/  FFMA.FTZ R32, R14, UR4, -R25.reuse ;  /* 0x000000040e207c23 */ /* 0x100fe20008010819 */
[----:B------:R-:W-:Y:S01]  /*13060*/  FMUL.FTZ R33, R6, UR4 ;  /* 0x0000000406217c20 */ /* 0x000fe20008410000 */
        /* <DEDUP_REMOVED lines=24> */
[----:B------:R-:W-:Y:S01]  /*131f0*/  FFMA.FTZ R129, R27, UR4, -R110 ;  /* 0x000000041b817c23 */ /* 0x000fe2000801086e */
[----:B------:R-:W-:Y:S01]  /*13200*/  MUFU.EX2 R32, R32 ;  /* 0x0000002000207308 */ /* 0x000fe20000000800 */
[--C-:B------:R-:W-:Y:S01]  /*13210*/  FFMA.FTZ R127, R24, UR4, -R25.reuse ;  /* 0x00000004187f7c23 */ /* 0x100fe20008010819 */
        /* <DEDUP_REMOVED lines=8> */
[----:B------:R-:W4:Y:S02]  /*132a0*/  LDSM.16.MT88.4 R12, [R153+0x8000] ;  /* 0x00800000990c783b */ /* 0x000f240000004200 */
        /* <DEDUP_REMOVED lines=54> */
[----:B------:R-:W3:Y:S01]  /*13610*/  LDSM.16.MT88.4 R12, [R154+0xa000] ;  /* 0x00a000009a0c783b */ /* 0x000ee20000004200 */
[----:B------:R-:W-:Y:S01]  /*13620*/  FMUL.FTZ R47, R47, R33 ;  /* 0x000000212f2f7220 */ /* 0x000fe20000410000 */
[----:B------:R-:W-:Y:S01]  /*13630*/  MUFU.EX2 R116, R116 ;  /* 0x0000007400747308 */ /* 0x000fe20000000800 */
[-C--:B------:R-:W-:Y:S01]  /*13640*/  FMUL.FTZ R48, R48, R35.reuse ;  /* 0x0000002330307220 */ /* 0x080fe20000410000 */
[----:B------:R-:W-:Y:S01]  /*13650*/  FMUL.FTZ R49, R49, R35 ;  /* 0x0000002331317220 */ /* 0x000fe20000410000 */
[-C--:B------:R-:W-:Y:S01]  /*13660*/  FMUL.FTZ R50, R50, R33.reuse ;  /* 0x0000002132327220 */ /* 0x080fe20000410000 */
[----:B------:R-:W4:Y:S01]  /*13670*/  MUFU.EX2 R115, R115 ;  /* 0x0000007300737308 */ /* 0x000f220000000800 */
        /* <DEDUP_REMOVED lines=10> */
[----:B------:R-:W5:Y:S01]  /*13720*/  LDSM.16.MT88.4 R8, [R153+0xa000] ;  /* 0x00a000009908783b */ /* 0x000f620000004200 */
        /* <DEDUP_REMOVED lines=15> */
[----:B------:R-:W2:Y:S01]  /*13820*/  LDSM.16.MT88.4 R16, [R155+0x8800] ;  /* 0x008800009b10783b */ /* 0x000ea20000004200 */
[----:B------:R-:W-:Y:S01]  /*13830*/  MUFU.EX2 R121, R121 ;  /* 0x0000007900797308 */ /* 0x000fe20000000800 */
[----:B------:R-:W-:Y:S01]  /*13840*/  FFMA.FTZ R33, R175, R33, R34 ;  /* 0x00000021af217223 */ /* 0x000fe20000010022 */
[----:B------:R-:W-:-:S02]  /*13850*/  FADD.FTZ R31, R31, R102 ;  /* 0x000000661f1f7221 */ /* 0x000fc40000010000 */
[----:B------:R-:W-:Y:S01]  /*13860*/  MUFU.EX2 R123, R123 ;  /* 0x0000007b007b7308 */ /* 0x000fe20000000800 */
[----:B------:R-:W-:Y:S01]  /*13870*/  FADD.FTZ R33, R28, R33 ;  /* 0x000000211c217221 */ /* 0x000fe20000010000 */
[C---:B---3--:R-:W-:Y:S01]  /*13880*/  HMMA.16816.F32.BF16 R44, R4.reuse, R12, R44 ;  /* 0x0000000c042c723c */ /* 0x048fe2000004182c */
[----:B------:R-:W-:Y:S01]  /*13890*/  FADD.FTZ R30, R30, R31 ;  /* 0x0000001f1e1e7221 */ /* 0x000fe20000010000 */
[----:B------:R-:W-:Y:S01]  /*138a0*/  MUFU.EX2 R120, R120 ;  /* 0x0000007800787308 */ /* 0x000fe20000000800 */
[----:B------:R-:W-:Y:S02]  /*138b0*/  FADD.FTZ R32, R32, R33 ;  /* 0x0000002120207221 */ /* 0x000fe40000010000 */
[----:B------:R-:W-:Y:S01]  /*138c0*/  FADD.FTZ R29, R29, R30 ;  /* 0x0000001e1d1d7221 */ /* 0x000fe20000010000 */
[----:B------:R-:W-:Y:S01]  /*138d0*/  MUFU.EX2 R109, R109 ;  /* 0x0000006d006d7308 */ /* 0x000fe20000000800 */
[----:B------:R-:W-:Y:S01]  /*138e0*/  FADD.FTZ R3, R3, R32 ;  /* 0x0000002003037221 */ /* 0x000fe20000010000 */
[C---:B------:R-:W-:Y:S01]  /*138f0*/  HMMA.16816.F32.BF16 R48, R4.reuse, R14, R48 ;  /* 0x0000000e0430723c */ /* 0x040fe20000041830 */
[----:B------:R-:W3:Y:S01]  /*13900*/  LDSM.16.MT88.4 R12, [R154+0x8800] ;  /* 0x008800009a0c783b */ /* 0x000ee20000004200 */
[----:B------:R-:W-:Y:S04]  /*13910*/  MUFU.EX2 R108, R122 ;  /* 0x0000007a006c7308 */ /* 0x000fe80000000800 */
[----:B------:R-:W-:Y:S02]  /*13920*/  MUFU.EX2 R107, R107 ;  /* 0x0000006b006b7308 */ /* 0x000fe40000000800 */
[C---:B------:R-:W-:Y:S02]  /*13930*/  HMMA.16816.F32.BF16 R60, R4.reuse, R20, R60 ;  /* 0x00000014043c723c */ /* 0x040fe4000004183c */
[----:B------:R-:W-:Y:S04]  /*13940*/  MUFU.EX2 R104, R129 ;  /* 0x0000008100687308 */ /* 0x000fe80000000800 */
[----:B------:R-:W-:Y:S02]  /*13950*/  MUFU.EX2 R127, R127 ;  /* 0x0000007f007f7308 */ /* 0x000fe40000000800 */
[C---:B-----5:R-:W-:Y:S08]  /*13960*/  HMMA.16816.F32.BF16 R52, R4.reuse, R8, R52 ;  /* 0x000000080434723c */ /* 0x060ff00000041834 */
[C---:B------:R-:W-:Y:S01]  /*13970*/  HMMA.16816.F32.BF16 R56, R4.reuse, R10, R56 ;  /* 0x0000000a0438723c */ /* 0x040fe20000041838 */
[----:B------:R-:W5:Y:S07]  /*13980*/  LDSM.16.MT88.4 R8, [R153+0x8800] ;  /* 0x008800009908783b */ /* 0x000f6e0000004200 */
[----:B------:R-:W-:Y:S01]  /*13990*/  HMMA.16816.F32.BF16 R64, R4, R22, R64 ;  /* 0x000000160440723c */ /* 0x000fe20000041840 */
[----:B------:R-:W-:Y:S01]  /*139a0*/  F2FP.BF16.F32.PACK_AB R4, R101, R112 ;  /* 0x000000706504723e */ /* 0x000fe200000010ff */
[----:B------:R-:W5:Y:S01]  /*139b0*/  LDSM.16.MT88.4 R20, [R152+0x8800] ;  /* 0x008800009814783b */ /* 0x000f620000004200 */
[----:B----4-:R-:W-:Y:S01]  /*139c0*/  F2FP.BF16.F32.PACK_AB R5, R115, R116 ;  /* 0x000000747305723e */ /* 0x010fe200000010ff */
        /* <DEDUP_REMOVED lines=8> */
[----:B------:R-:W-:Y:S01]  /*13a50*/  FADD.FTZ R114, R114, R101 ;  /* 0x0000006572727221 */ /* 0x000fe20000010000 */
[-C--:B------:R-:W-:Y:S01]  /*13a60*/  MOV R101, R2.reuse ;  /* 0x0000000200657202 */ /* 0x080fe20000000f00 */
[----:B--2---:R-:W-:Y:S01]  /*13a70*/  HMMA.16816.F32.BF16 R96, R4, R16, R96 ;  /* 0x000000100460723c */ /* 0x004fe20000041860 */
[----:B------:R-:W-:Y:S01]  /*13a80*/  FADD.FTZ R113, R113, R116 ;  /* 0x0000007471717221 */ /* 0x000fe20000010000 */
[----:B------:R-:W-:Y:S01]  /*13a90*/  FADD.FTZ R111, R111, R114 ;  /* 0x000000726f6f7221 */ /* 0x000fe20000010000 */
[----:B------:R-:W-:-:S02]  /*13aa0*/  @P4 MOV R101, R2 ;  /* 0x0000000200654202 */ /* 0x000fc40000000f00 */
[----:B------:R-:W-:-:S03]  /*13ab0*/  FADD.FTZ R113, R118, R113 ;  /* 0x0000007176717221 */ /* 0x000fc60000010000 */
[C---:B------:R-:W-:Y:S01]  /*13ac0*/  HMMA.16816.F32.BF16 R92, R4.reuse, R18, R92 ;  /* 0x00000012045c723c */ /* 0x040fe2000004185c */
[----:B------:R-:W1:Y:S07]  /*13ad0*/  LDSM.16.MT88.4 R16, [R155+0xa800] ;  /* 0x00a800009b10783b */ /* 0x000e6e0000004200 */
[C---:B---3--:R-:W-:Y:S08]  /*13ae0*/  HMMA.16816.F32.BF16 R88, R4.reuse, R12, R88 ;  /* 0x0000000c0458723c */ /* 0x048ff00000041858 */
[C---:B------:R-:W-:Y:S01]  /*13af0*/  HMMA.16816.F32.BF16 R84, R4.reuse, R14, R84 ;  /* 0x0000000e0454723c */ /* 0x040fe20000041854 */
[----:B------:R-:W2:Y:S07]  /*13b00*/  LDSM.16.MT88.4 R12, [R154+0xa800] ;  /* 0x00a800009a0c783b */ /* 0x000eae0000004200 */
[C---:B-----5:R-:W-:Y:S08]  /*13b10*/  HMMA.16816.F32.BF16 R80, R4.reuse, R8, R80 ;  /* 0x000000080450723c */ /* 0x060ff00000041850 */
[C---:B------:R-:W-:Y:S01]  /*13b20*/  HMMA.16816.F32.BF16 R76, R4.reuse, R10, R76 ;  /* 0x0000000a044c723c */ /* 0x040fe2000004184c */
[----:B------:R-:W3:Y:S07]  /*13b30*/  LDSM.16.MT88.4 R8, [R153+0xa800] ;  /* 0x00a800009908783b */ /* 0x000eee0000004200 */
[----:B------:R-:W-:Y:S01]  /*13b40*/  HMMA.16816.F32.BF16 R72, R4, R20, R72 ;  /* 0x000000140448723c */ /* 0x000fe20000041848 */
[--C-:B------:R-:W-:Y:S01]  /*13b50*/  FFMA.FTZ R21, R117, UR4, -R110.reuse ;  /* 0x0000000475157c23 */ /* 0x100fe2000801086e */
[----:B------:R-:W-:Y:S01]  /*13b60*/  FFMA.FTZ R20, R119, UR4, -R110 ;  /* 0x0000000477147c23 */ /* 0x000fe2000801086e */
[----:B------:R4:W5:Y:S01]  /*13b70*/  MUFU.EX2 R117, R125 ;  /* 0x0000007d00757308 */ /* 0x0009620000000800 */
[----:B------:R-:W-:-:S03]  /*13b80*/  FFMA.FTZ R110, R26, UR4, -R25 ;  /* 0x000000041a6e7c23 */ /* 0x000fc60008010819 */
[----:B------:R-:W-:Y:S01]  /*13b90*/  MUFU.EX2 R119, R21 ;  /* 0x0000001500777308 */ /* 0x000fe20000000800 */
[C---:B-1----:R-:W-:Y:S03]  /*13ba0*/  HMMA.16816.F32.BF16 R36, R4.reuse, R16, R36 ;  /* 0x000000100424723c */ /* 0x042fe60000041824 */
[----:B------:R-:W-:Y:S05]  /*13bb0*/  MUFU.EX2 R110, R110 ;  /* 0x0000006e006e7308 */ /* 0x000fea0000000800 */
[----:B------:R-:W-:Y:S01]  /*13bc0*/  HMMA.16816.F32.BF16 R40, R4, R18, R40 ;  /* 0x000000120428723c */ /* 0x000fe20000041828 */
[----:B------:R-:W1:Y:S01]  /*13bd0*/  LDSM.16.MT88.4 R16, [R152+0xa800] ;  /* 0x00a800009810783b */ /* 0x000e620000004200 */
[----:B----4-:R-:W-:-:S02]  /*13be0*/  FFMA.FTZ R125, R106, UR4, -R25 ;  /* 0x000000046a7d7c23 */ /* 0x010fc40008010819 */
[----:B------:R4:W-:Y:S04]  /*13bf0*/  MUFU.EX2 R106, R27 ;  /* 0x0000001b006a7308 */ /* 0x0009e80000000800 */
[C---:B--2---:R-:W-:Y:S01]  /*13c00*/  HMMA.16816.F32.BF16 R44, R4.reuse, R12, R44 ;  /* 0x0000000c042c723c */ /* 0x044fe2000004182c */
[----:B------:R-:W-:Y:S07]  /*13c10*/  MUFU.EX2 R125, R125 ;  /* 0x0000007d007d7308 */ /* 0x000fee0000000800 */
[C---:B------:R-:W-:Y:S01]  /*13c20*/  HMMA.16816.F32.BF16 R48, R4.reuse, R14, R48 ;  /* 0x0000000e0430723c */ /* 0x040fe20000041830 */
[----:B------:R-:W2:Y:S07]  /*13c30*/  LDSM.16.MT88.4 R12, [R155+0x9000] ;  /* 0x009000009b0c783b */ /* 0x000eae0000004200 */
[C---:B---3--:R-:W-:Y:S08]  /*13c40*/  HMMA.16816.F32.BF16 R52, R4.reuse, R8, R52 ;  /* 0x000000080434723c */ /* 0x048ff00000041834 */
[C---:B------:R-:W-:Y:S01]  /*13c50*/  HMMA.16816.F32.BF16 R56, R4.reuse, R10, R56 ;  /* 0x0000000a0438723c */ /* 0x040fe20000041838 */
[----:B------:R-:W3:Y:S07]  /*13c60*/  LDSM.16.MT88.4 R8, [R154+0x9000] ;  /* 0x009000009a08783b */ /* 0x000eee0000004200 */
[----:B------:R-:W-:Y:S01]  /*13c70*/  HMMA.16816.F32.BF16 R68, R4, R22, R68 ;  /* 0x000000160444723c */ /* 0x000fe20000041844 */
[----:B------:R-:W-:-:S02]  /*13c80*/  FFMA.FTZ R22, R124, UR4, -R25 ;  /* 0x000000047c167c23 */ /* 0x000fc40008010819 */
[----:B------:R-:W2:Y:S01]  /*13c90*/  MUFU.EX2 R124, R20 ;  /* 0x00000014007c7308 */ /* 0x000ea20000000800 */
[----:B----4-:R-:W-:Y:S03]  /*13ca0*/  LDSM.16.MT88.4 R24, [R153+0x9800] ;  /* 0x009800009918783b */ /* 0x010fe60000004200 */
[----:B------:R4:W4:Y:S01]  /*13cb0*/  MUFU.EX2 R126, R22 ;  /* 0x00000016007e7308 */ /* 0x0009220000000800 */
[C---:B-1----:R-:W-:Y:S08]  /*13cc0*/  HMMA.16816.F32.BF16 R60, R4.reuse, R16, R60 ;  /* 0x00000010043c723c */ /* 0x042ff0000004183c */
[----:B------:R-:W-:Y:S01]  /*13cd0*/  HMMA.16816.F32.BF16 R64, R4, R18, R64 ;  /* 0x000000120440723c */ /* 0x000fe20000041840 */
[----:B------:R-:W1:Y:S01]  /*13ce0*/  LDSM.16.MT88.4 R16, [R153+0x9000] ;  /* 0x009000009910783b */ /* 0x000e620000004200 */
[----:B-----5:R-:W-:Y:S01]  /*13cf0*/  F2FP.BF16.F32.PACK_AB R4, R117, R128 ;  /* 0x000000807504723e */ /* 0x020fe200000010ff */
[----:B------:R-:W-:Y:S01]  /*13d00*/  FADD.FTZ R128, R128, R111 ;  /* 0x0000006f80807221 */ /* 0x000fe20000010000 */
[----:B--2---:R-:W-:Y:S01]  /*13d10*/  F2FP.BF16.F32.PACK_AB R6, R124, R119 ;  /* 0x000000777c06723e */ /* 0x004fe200000010ff */
[----:B----4-:R-:W2:Y:S01]  /*13d20*/  LDSM.16.MT88.4 R20, [R152+0x9000] ;  /* 0x009000009814783b */ /* 0x010ea20000004200 */
        /* <DEDUP_REMOVED lines=54> */
[C---:B------:R-:W-:Y:S08]  /*14090*/  HMMA.16816.F32.BF16 R80, R4.reuse, R24, R80 ;  /* 0x000000180450723c */ /* 0x040ff00000041850 */
[C---:B------:R-:W-:Y:S08]  /*140a0*/  HMMA.16816.F32.BF16 R76, R4.reuse, R26, R76 ;  /* 0x0000001a044c723c */ /* 0x040ff0000004184c */
[C---:B--2---:R-:W-:Y:S08]  /*140b0*/  HMMA.16816.F32.BF16 R72, R4.reuse, R20, R72 ;  /* 0x000000140448723c */ /* 0x044ff00000041848 */
[C---:B------:R-:W-:Y:S08]  /*140c0*/  HMMA.16816.F32.BF16 R68, R4.reuse, R22, R68 ;  /* 0x000000160444723c */ /* 0x040ff00000041844 */
[C---:B----4-:R-:W-:Y:S08]  /*140d0*/  HMMA.16816.F32.BF16 R44, R4.reuse, R12, R44 ;  /* 0x0000000c042c723c */ /* 0x050ff0000004182c */
[C---:B------:R-:W-:Y:S08]  /*140e0*/  HMMA.16816.F32.BF16 R48, R4.reuse, R14, R48 ;  /* 0x0000000e0430723c */ /* 0x040ff00000041830 */
[C---:B---3--:R-:W-:Y:S08]  /*140f0*/  HMMA.16816.F32.BF16 R52, R4.reuse, R8, R52 ;  /* 0x000000080434723c */ /* 0x048ff00000041834 */
[C---:B------:R-:W-:Y:S08]  /*14100*/  HMMA.16816.F32.BF16 R56, R4.reuse, R10, R56 ;  /* 0x0000000a0438723c */ /* 0x040ff00000041838 */
[C---:B-1----:R-:W-:Y:S08]  /*14110*/  HMMA.16816.F32.BF16 R60, R4.reuse, R16, R60 ;  /* 0x00000010043c723c */ /* 0x042ff0000004183c */
[----:B------:R-:W-:Y:S01]  /*14120*/  HMMA.16816.F32.BF16 R64, R4, R18, R64 ;  /* 0x000000120440723c */ /* 0x000fe20000041840 */
[----:B------:R-:W-:-:S04]  /*14130*/  NOP ;  /* 0x0000000000007918 */ /* 0x000fc80000000000 */
[----:B------:R-:W-:-:S15]  /*14140*/  @P4 BRA `(.L_x_5465) ;  /* 0x0000000000044947 */ /* 0x000fde0003800000 */
.L_x_5459:
[----:B------:R-:W-:-:S07]  /*14150*/  IADD3 R103, PT, PT, R105, -0x1, RZ ;  /* 0xffffffff69677810 */ /* 0x000fce0007ffe0ff */
.L_x_5465:
        /* <DEDUP_REMOVED lines=13> */
[----:B------:R-:W4:Y:S07]  /*14230*/  LDCU UR4, c[0x0][0x45c] ;  /* 0x00008b80ff0477ac */ /* 0x000f2e0008000800 */
[----:B------:R-:W-:Y:S01]  /*14240*/  @!P3 IADD3 R171, P4, PT, RZ, -R171, RZ ;  /* 0x800000abffabb210 */ /* 0x000fe20007f9e0ff */
[----:B------:R-:W2:Y:S01]  /*14250*/  LDCU.64 UR8, c[0x0][0x3a0] ;  /* 0x00007400ff0877ac */ /* 0x000ea20008000a00 */
[----:B------:R-:W2:Y:S01]  /*14260*/  LDCU.64 UR10, c[0x0][0x3a8] ;  /* 0x00007500ff0a77ac */ /* 0x000ea20008000a00 */
[----:B-1----:R-:W-:-:S12]  /*14270*/  ULEA UR5, UR5, UR14, 0x18 ;  /* 0x0000000e05057291 */ /* 0x002fd8000f8ec0ff */
.L_x_5470:
        /* <DEDUP_REMOVED lines=61> */
[-C--:B------:R-:W-:Y:S02]  /*14650*/  LEA.HI.X.SX32 R17, R13, R167.reuse, 0x2, P5 ;  /* 0x000000a70d117211 */ /* 0x080fe400028f16ff */
[C---:B------:R-:W-:Y:S01]  /*14660*/  LEA R14, P0, R11.reuse, R166, 0x2 ;  /* 0x000000a60b0e7211 */ /* 0x040fe200078010ff */
[C---:B------:R-:W-:Y:S02]  /*14670*/  IMAD.IADD R8, R11.reuse, 0x1, -R13 ;  /* 0x000000010b087824 */ /* 0x040fe400078e0a0d */
[----:B------:R-:W3:Y:S01]  /*14680*/  LDG.E R9, desc[UR6][R16.64] ;  /* 0x0000000610097981 */ /* 0x000ee2000c1e1900 */
[----:B------:R-:W-:Y:S01]  /*14690*/  LEA.HI.X.SX32 R15, R11, R167, 0x2, P0 ;  /* 0x000000a70b0f7211 */ /* 0x000fe200000f16ff */
[----:B------:R-:W-:Y:S04]  /*146a0*/  IMAD R7, R8, R7, -0x40 ;  /* 0xffffffc008077424 */ /* 0x000fe800078e0207 */
[----:B------:R-:W3:Y:S01]  /*146b0*/  LDG.E R6, desc[UR6][R14.64] ;  /* 0x000000060e067981 */ /* 0x000ee2000c1e1900 */
        /* <DEDUP_REMOVED lines=13> */
.L_x_5467:
[----:B------:R-:W-:Y:S02]  /*14790*/  LEA R3, R3, UR5, 0x1 ;  /* 0x0000000503037c11 */ /* 0x000fe4000f8e08ff */
[C---:B------:R-:W-:Y:S02]  /*147a0*/  LEA R178, P0, R102.reuse, R160, 0x5 ;  /* 0x000000a066b27211 */ /* 0x040fe400078028ff */
[C---:B------:R-:W-:Y:S01]  /*147b0*/  SHF.L.U32 R103, R102.reuse, 0x5, RZ ;  /* 0x0000000566677819 */ /* 0x040fe200000006ff */
[----:B------:R-:W-:Y:S01]  /*147c0*/  @!PT LDS RZ, [RZ] ;  /* 0x00000000fffff984 */ /* 0x000fe20000000800 */
[----:B------:R-:W-:Y:S01]  /*147d0*/  @!PT LDS RZ, [RZ] ;  /* 0x00000000fffff984 */ /* 0x000fe20000000800 */
[----:B------:R-:W-:Y:S01]  /*147e0*/  @!PT LDS RZ, [RZ] ;  /* 0x00000000fffff984 */ /* 0x000fe20000000800 */
[----:B------:R-:W-:Y:S01]  /*147f0*/  @!P2 LDGSTS.E.BYPASS.LTC128B.128 [R3+0x8000], desc[UR6][R160.64] ;  /* 0x08000000a003afae */ /* 0x000fe2000b981a06 */
[C-C-:B------:R-:W-:Y:S02]  /*14800*/  LEA.HI.X R179, R102.reuse, R161, R101.reuse, 0x5, P0 ;  /* 0x000000a166b37211 */ /* 0x140fe400000f2c65 */
[----:B------:R-:W-:Y:S02]  /*14810*/  SHF.L.U64.HI R104, R102, 0x5, R101 ;  /* 0x0000000566687819 */ /* 0x000fe40000010265 */
[----:B------:R-:W-:Y:S01]  /*14820*/  @P2 STS.128 [R3+0x8000], RZ ;  /* 0x008000ff03002388 */ /* 0x000fe20000000c00 */
[-C--:B------:R-:W-:Y:S02]  /*14830*/  IADD3 R106, P5, PT, R178, R103.reuse, RZ ;  /* 0x00000067b26a7210 */ /* 0x080fe40007fbe0ff */
[----:B------:R-:W-:Y:S02]  /*14840*/  IADD3 R173, PT, PT, R173, -0x1, RZ ;  /* 0xffffffffadad7810 */ /* 0x000fe40007ffe0ff */
[----:B------:R-:W-:Y:S01]  /*14850*/  @!PT LDS RZ, [RZ] ;  /* 0x00000000fffff984 */ /* 0x000fe20000000800 */
[----:B------:R-:W-:Y:S01]  /*14860*/  @!PT LDS RZ, [RZ] ;  /* 0x00000000fffff984 */ /* 0x000fe20000000800 */
[----:B------:R-:W-:Y:S01]  /*14870*/  @!PT LDS RZ, [RZ] ;  /* 0x00000000fffff984 */ /* 0x000fe20000000800 */
[----:B------:R-:W-:Y:S01]  /*14880*/  @!P1 LDGSTS.E.BYPASS.LTC128B.128 [R3+0xa000], desc[UR6][R160.64+0x80] ;  /* 0x0a000080a0039fae */ /* 0x000fe2000b981a06 */
[-C--:B------:R-:W-:Y:S02]  /*14890*/  IADD3.X R107, PT, PT, R179, R104.reuse, RZ, P5, !PT ;  /* 0x00000068b36b7210 */ /* 0x080fe40002ffe4ff */
[----:B------:R-:W-:Y:S02]  /*148a0*/  IADD3 R102, P0, PT, R106, R103, RZ ;  /* 0x000000676a667210 */ /* 0x000fe40007f1e0ff */
[----:B------:R-:W-:Y:S02]  /*148b0*/  @P1 STS.128 [R3+0xa000], RZ ;  /* 0x00a000ff03001388 */ /* 0x000fe40000000c00 */
[----:B------:R-:W-:Y:S03]  /*148c0*/  IADD3.X R103, PT, PT, R107, R104, RZ, P0, !PT ;  /* 0x000000686b677210 */ /* 0x000fe600007fe4ff */
[----:B------:R-:W-:Y:S01]  /*148d0*/  @!PT LDS RZ, [RZ] ;  /* 0x00000000fffff984 */ /* 0x000fe20000000800 */
[----:B------:R-:W-:Y:S01]  /*148e0*/  @!PT LDS RZ, [RZ] ;  /* 0x00000000fffff984 */ /* 0x000fe20000000800 */
[----:B------:R-:W-:Y:S01]  /*148f0*/  @!PT LDS RZ, [RZ] ;  /* 0x00000000fffff984 */ /* 0x000fe20000000800 */
[----:B------:R-:W-:Y:S01]  /*14900*/  @!P2 LDGSTS.E.BYPASS.LTC128B.128 [R3+0x8800], desc[UR6][R178.64] ;  /* 0x08800000b203afae */ /* 0x000fe2000b981a06 */
[----:B------:R-:W-:Y:S04]  /*14910*/  ISETP.GT.AND P0, PT, R173, R156, PT ;  /* 0x0000009cad00720c */ /* 0x000fe80003f04270 */
        /* <DEDUP_REMOVED lines=27> */
[----:B------:R-:W3:Y:S05]  /*14ad0*/  LDSM.16.M88.4 R112, [R150+0x4000] ;  /* 0x004000009670783b */ /* 0x000eea0000000200 */
[----:B------:R-:W5:Y:S05]  /*14ae0*/  LDSM.16.M88.4 R116, [R150+0x4800] ;  /* 0x004800009674783b */ /* 0x000f6a0000000200 */
[----:B------:R-:W4:Y:S05]  /*14af0*/  LDSM.16.M88.4 R120, [R150+0x5000] ;  /* 0x005000009678783b */ /* 0x000f2a0000000200 */
[----:B------:R-:W0:Y:S05]  /*14b00*/  LDGDEPBAR ;  /* 0x00000000000079af */ /* 0x000e2a0000000000 */
[----:B------:R-:W2:Y:S05]  /*14b10*/  LDSM.16.M88.4 R124, [R150+0x5800] ;  /* 0x00580000967c783b */ /* 0x000eaa0000000200 */
[----:B------:R-:W-:Y:S05]  /*14b20*/  LDSM.16.M88.4 R128, [R149] ;  /* 0x000000009580783b */ /* 0x000fea0000000200 */
[----:B------:R-:W2:Y:S05]  /*14b30*/  LDSM.16.M88.4 R132, [R146+0x4000] ;  /* 0x004000009284783b */ /* 0x000eaa0000000200 */
[----:B------:R-:W2:Y:S05]  /*14b40*/  LDSM.16.M88.4 R136, [R146+0x4800] ;  /* 0x004800009288783b */ /* 0x000eaa0000000200 */
[----:B------:R-:W2:Y:S01]  /*14b50*/  LDSM.16.M88.4 R140, [R146+0x5000] ;  /* 0x00500000928c783b */ /* 0x000ea20000000200 */
[C---:B---3--:R-:W-:Y:S04]  /*14b60*/  HMMA.16816.F32.BF16 R4, R108.reuse, R112, RZ ;  /* 0x000000706c04723c */ /* 0x048fe800000418ff */
[----:B-1----:R-:W-:Y:S04]  /*14b70*/  LDSM.16.M88.4 R104, [R145+0x4000] ;  /* 0x004000009168783b */ /* 0x002fe80000000200 */
[C---:B------:R-:W-:Y:S01]  /*14b80*/  HMMA.16816.F32.BF16 R8, R108.reuse, R114, RZ ;  /* 0x000000726c08723c */ /* 0x040fe200000418ff */
[----:B------:R-:W-:Y:S07]  /*14b90*/  LDSM.16.M88.4 R112, [R148] ;  /* 0x000000009470783b */ /* 0x000fee0000000200 */
[C---:B-----5:R-:W-:Y:S08]  /*14ba0*/  HMMA.16816.F32.BF16 R12, R108.reuse, R116, RZ ;  /* 0x000000746c0c723c */ /* 0x060ff000000418ff */
[C---:B------:R-:W-:Y:S01]  /*14bb0*/  HMMA.16816.F32.BF16 R16, R108.reuse, R118, RZ ;  /* 0x000000766c10723c */ /* 0x040fe200000418ff */
[----:B------:R-:W-:Y:S07]  /*14bc0*/  LDSM.16.M88.4 R116, [R145+0x4800] ;  /* 0x004800009174783b */ /* 0x000fee0000000200 */
[C---:B----4-:R-:W-:Y:S08]  /*14bd0*/  HMMA.16816.F32.BF16 R20, R108.reuse, R120, RZ ;  /* 0x000000786c14723c */ /* 0x050ff000000418ff */
[C---:B------:R-:W-:Y:S01]  /*14be0*/  HMMA.16816.F32.BF16 R24, R108.reuse, R122, RZ ;  /* 0x0000007a6c18723c */ /* 0x040fe200000418ff */
[----:B------:R-:W-:Y:S07]  /*14bf0*/  LDSM.16.M88.4 R120, [R145+0x5000] ;  /* 0x005000009178783b */ /* 0x000fee0000000200 */
[C---:B--2---:R-:W-:Y:S08]  /*14c00*/  HMMA.16816.F32.BF16 R28, R108.reuse, R124, RZ ;  /* 0x0000007c6c1c723c */ /* 0x044ff000000418ff */
        /* <DEDUP_REMOVED lines=25> */
[----:B------:R-:W5:Y:S02]  /*14da0*/  LDSM.16.M88.4 R124, [R150+0x6000] ;  /* 0x00600000967c783b */ /* 0x000f640000000200 */
        /* <DEDUP_REMOVED lines=8> */
[----:B------:R-:W-:Y:S07]  /*14e30*/  LDSM.16.M88.4 R116, [R146+0x6000] ;  /* 0x006000009274783b */ /* 0x000fee0000000200 */
[C---:B--2---:R-:W-:Y:S08]  /*14e40*/  HMMA.16816.F32.BF16 R28, R108.reuse, R112, R28 ;  /* 0x000000706c1c723c */ /* 0x044ff0000004181c */
[----:B------:R-:W-:Y:S01]  /*14e50*/  HMMA.16816.F32.BF16 R32, R108, R114, R32 ;  /* 0x000000726c20723c */ /* 0x000fe20000041820 */
[----:B------:R-:W2:Y:S05]  /*14e60*/  LDSM.16.M88.4 R108, [R150+0x7800] ;  /* 0x00780000966c783b */ /* 0x000eaa0000000200 */
[----:B------:R-:W4:Y:S02]  /*14e70*/  LDSM.16.M88.4 R112, [R149+0x2000] ;  /* 0x002000009570783b */ /* 0x000f240000000200 */
        /* <DEDUP_REMOVED lines=9> */
[C---:B--2---:R-:W-:Y:S08]  /*14f10*/  HMMA.16816.F32.BF16 R28, R120.reuse, R108, R28 ;  /* 0x0000006c781c723c */ /* 0x044ff0000004181c */
[----:B------:R-:W-:Y:S01]  /*14f20*/  HMMA.16816.F32.BF16 R32, R120, R110, R32 ;  /* 0x0000006e7820723c */ /* 0x000fe20000041820 */
[----:B------:R-:W-:Y:S05]  /*14f30*/  LDSM.16.M88.4 R108, [R148+0x2000] ;  /* 0x00200000946c783b */ /* 0x000fea0000000200 */
[----:B------:R-:W2:Y:S02]  /*14f40*/  LDSM.16.M88.4 R120, [R145+0x6000] ;  /* 0x006000009178783b */ /* 0x000ea40000000200 */
[C---:B----4-:R-:W-:Y:S08]  /*14f50*/  HMMA.16816.F32.BF16 R4, R112.reuse, R116, R4 ;  /* 0x000000747004723c */ /* 0x050ff00000041804 */
[C---:B------:R-:W-:Y:S01]  /*14f60*/  HMMA.16816.F32.BF16 R8, R112.reuse, R118, R8 ;  /* 0x000000767008723c */ /* 0x040fe20000041808 */
[----:B------:R-:W4:Y:S07]  /*14f70*/  LDSM.16.M88.4 R116, [R145+0x6800] ;  /* 0x006800009174783b */ /* 0x000f2e0000000200 */
        /* <DEDUP_REMOVED lines=10> */
[C---:B--2---:R-:W-:Y:S08]  /*15020*/  HMMA.16816.F32.BF16 R4, R108.reuse, R120, R4 ;  /* 0x000000786c04723c */ /* 0x044ff00000041804 */
[C---:B------:R-:W-:Y:S08]  /*15030*/  HMMA.16816.F32.BF16 R8, R108.reuse, R122, R8 ;  /* 0x0000007a6c08723c */ /* 0x040ff00000041808 */
[C---:B----4-:R-:W-:Y:S08]  /*15040*/  HMMA.16816.F32.BF16 R12, R108.reuse, R116, R12 ;  /* 0x000000746c0c723c */ /* 0x050ff0000004180c */
        /* <DEDUP_REMOVED lines=155> */
.L_x_5469:
        /* <DEDUP_REMOVED lines=14> */
[----:B--2---:R-:W-:Y:S05]  /*15ae0*/  @!P1 IMAD.MOV.U32 R159, RZ, RZ, R157 ;  /* 0x000000ffff9f9224 */ /* 0x004fea00078e009d */
        /* <DEDUP_REMOVED lines=36> */
.L_x_5468:
[----:B-1-3--:R-:W-:Y:S01]  /*15d30*/  FMNMX3.FTZ R4, R2, R197, R195, !PT ;  /* 0x000000c502047276 */ /* 0x00afe200078100c3 */
        /* <DEDUP_REMOVED lines=37> */
[----:B------:R-:W-:Y:S01]  /*15f90*/  ISETP.GT.AND P0, PT, R173, R156, PT ;  /* 0x0000009cad00720c */ /* 0x000fe20003f04270 */
        /* <DEDUP_REMOVED lines=76> */
[C---:B------:R-:W-:Y:S01]  /*16460*/  FMUL.FTZ R15, R0.reuse, R91 ;  /* 0x0000005b000f7220 */ /* 0x040fe20000410000 */
[C---:B------:R-:W-:Y:S01]  /*16470*/  FMUL.FTZ R46, R0.reuse, R46 ;  /* 0x0000002e002e7220 */ /* 0x040fe20000410000 */
[----:B------:R-:W1:Y:S01]  /*16480*/  LDSM.16.MT88.4 R88, [R152+0x8000] ;  /* 0x008000009858783b */ /* 0x000e620000004200 */
        /* <DEDUP_REMOVED lines=9> */
[--C-:B------:R-:W-:Y:S01]  /*16520*/  FFMA.FTZ R137, R192, UR4, -R117.reuse ;  /* 0x00000004c0897c23 */ /* 0x100fe20008010875 */
[--C-:B------:R-:W-:Y:S01]  /*16530*/  FFMA.FTZ R138, R188, UR4, -R117.reuse ;  /* 0x00000004bc8a7c23 */ /* 0x100fe20008010875 */
[C---:B------:R-:W-:Y:S03]  /*16540*/  HMMA.16816.F32.BF16 R16, R96.reuse, R22, R16 ;  /* 0x000000166010723c */ /* 0x040fe60000041810 */
[----:B------:R-:W-:Y:S01]  /*16550*/  MUFU.EX2 R134, R134 ;  /* 0x0000008600867308 */ /* 0x000fe20000000800 */
[C---:B------:R-:W-:Y:S01]  /*16560*/  FMUL.FTZ R22, R0.reuse, R82 ;  /* 0x0000005200167220 */ /* 0x040fe20000410000 */
[----:B------:R-:W-:Y:S01]  /*16570*/  FMUL.FTZ R23, R0, R83 ;  /* 0x0000005300177220 */ /* 0x000fe20000410000 */
[--C-:B------:R-:W-:Y:S01]  /*16580*/  FFMA.FTZ R135, R190, UR4, -R117.reuse ;  /* 0x00000004be877c23 */ /* 0x100fe20008010875 */
[----:B------:R-:W2:Y:S01]  /*16590*/  LDSM.16.MT88.4 R80, [R155+0xa000] ;  /* 0x00a000009b50783b */ /* 0x000ea20000004200 */
[C---:B------:R-:W-:Y:S01]  /*165a0*/  FMUL.FTZ R60, R2.reuse, R60 ;  /* 0x0000003c023c7220 */ /* 0x040fe20000410000 */
[----:B------:R-:W-:Y:S01]  /*165b0*/  FMUL.FTZ R61, R2, R61 ;  /* 0x0000003d023d7220 */ /* 0x000fe20000410000 */
[C---:B------:R-:W-:Y:S01]  /*165c0*/  FMUL.FTZ R62, R0.reuse, R62 ;  /* 0x0000003e003e7220 */ /* 0x040fe20000410000 */
[----:B------:R-:W-:Y:S01]  /*165d0*/  FMUL.FTZ R63, R0, R63 ;  /* 0x0000003f003f7220 */ /* 0x000fe20000410000 */
[C---:B------:R-:W-:Y:S01]  /*165e0*/  HMMA.16816.F32.BF16 R20, R96.reuse, R28, R20 ;  /* 0x0000001c6014723c */ /* 0x040fe20000041814 */
[----:B------:R-:W3:Y:S02]  /*165f0*/  MUFU.EX2 R137, R137 ;  /* 0x0000008900897308 */ /* 0x000ee40000000800 */
[C---:B------:R-:W-:Y:S01]  /*16600*/  FMUL.FTZ R28, R2.reuse, R72 ;  /* 0x00000048021c7220 */ /* 0x040fe20000410000 */
[C---:B------:R-:W-:Y:S01]  /*16610*/  FMUL.FTZ R29, R2.reuse, R73 ;  /* 0x00000049021d7220 */ /* 0x040fe20000410000 */
[C---:B------:R-:W-:Y:S01]  /*16620*/  FMUL.FTZ R64, R2.reuse, R64 ;  /* 0x0000004002407220 */ /* 0x040fe20000410000 */
[----:B------:R-:W-:Y:S01]  /*16630*/  FMUL.FTZ R65, R2, R65 ;  /* 0x0000004102417220 */ /* 0x000fe20000410000 */
[C---:B------:R-:W-:Y:S01]  /*16640*/  FMUL.FTZ R66, R0.reuse, R66 ;  /* 0x0000004200427220 */ /* 0x040fe20000410000 */
[C---:B------:R-:W-:Y:S03]  /*16650*/  HMMA.16816.F32.BF16 R24, R96.reuse, R30, R24 ;  /* 0x0000001e6018723c */ /* 0x040fe60000041818 */
[----:B------:R-:W-:Y:S01]  /*16660*/  MUFU.EX2 R138, R138 ;  /* 0x0000008a008a7308 */ /* 0x000fe20000000800 */
[C---:B------:R-:W-:Y:S01]  /*16670*/  FMUL.FTZ R30, R0.reuse, R74 ;  /* 0x0000004a001e7220 */ /* 0x040fe20000410000 */
[C---:B------:R-:W-:Y:S01]  /*16680*/  FMUL.FTZ R31, R0.reuse, R75 ;  /* 0x0000004b001f7220 */ /* 0x040fe20000410000 */
[----:B------:R-:W-:Y:S01]  /*16690*/  FMUL.FTZ R67, R0, R67 ;  /* 0x0000004300437220 */ /* 0x000fe20000410000 */
[----:B------:R-:W4:Y:S01]  /*166a0*/  LDSM.16.MT88.4 R72, [R154+0xa000] ;  /* 0x00a000009a48783b */ /* 0x000f220000004200 */
[--C-:B------:R-:W-:Y:S01]  /*166b0*/  FFMA.FTZ R142, R180, UR4, -R117.reuse ;  /* 0x00000004b48e7c23 */ /* 0x100fe20008010875 */
[--C-:B------:R-:W-:Y:S01]  /*166c0*/  FFMA.FTZ R180, R185, UR4, -R116.reuse ;  /* 0x00000004b9b47c23 */ /* 0x100fe20008010874 */
[--C-:B------:R-:W-:Y:S01]  /*166d0*/  FFMA.FTZ R185, R105, UR4, -R116.reuse ;  /* 0x0000000469b97c23 */ /* 0x100fe20008010874 */
[--C-:B------:R-:W-:Y:S01]  /*166e0*/  FFMA.FTZ R141, R184, UR4, -R117.reuse ;  /* 0x00000004b88d7c23 */ /* 0x100fe20008010875 */
[C---:B-1----:R-:W-:Y:S01]  /*166f0*/  HMMA.16816.F32.BF16 R28, R96.reuse, R88, R28 ;  /* 0x00000058601c723c */ /* 0x042fe2000004181c */
[----:B------:R-:W1:Y:S02]  /*16700*/  MUFU.EX2 R135, R135 ;  /* 0x0000008700877308 */ /* 0x000e640000000800 */
[--C-:B------:R-:W-:Y:S01]  /*16710*/  FFMA.FTZ R159, R182, UR4, -R117.reuse ;  /* 0x00000004b69f7c23 */ /* 0x100fe20008010875 */
[--C-:B------:R-:W-:Y:S01]  /*16720*/  FFMA.FTZ R178, R178, UR4, -R117.reuse ;  /* 0x00000004b2b27c23 */ /* 0x100fe20008010875 */
[--C-:B------:R-:W-:Y:S01]  /*16730*/  FFMA.FTZ R183, R176, UR4, -R117.reuse ;  /* 0x00000004b0b77c23 */ /* 0x100fe20008010875 */
[----:B------:R-:W-:Y:S01]  /*16740*/  FFMA.FTZ R176, R104, UR4, -R116 ;  /* 0x0000000468b07c23 */ /* 0x000fe20008010874 */
[--C-:B------:R-:W-:Y:S01]  /*16750*/  FFMA.FTZ R174, R174, UR4, -R117.reuse ;  /* 0x00000004aeae7c23 */ /* 0x100fe20008010875 */
[C---:B------:R-:W-:Y:S01]  /*16760*/  HMMA.16816.F32.BF16 R32, R96.reuse, R90, R32 ;  /* 0x0000005a6020723c */ /* 0x040fe20000041820 */
[----:B------:R-:W-:Y:S02]  /*16770*/  LDSM.16.MT88.4 R88, [R154+0xa800] ;  /* 0x00a800009a58783b */ /* 0x000fe40000004200 */
[----:B------:R-:W5:Y:S01]  /*16780*/  MUFU.EX2 R139, R139 ;  /* 0x0000008b008b7308 */ /* 0x000f620000000800 */
        /* <DEDUP_REMOVED lines=39> */
[----:B------:R-:W-:Y:S01]  /*16a00*/  FADD.FTZ R136, R136, R125 ;  /* 0x0000007d88887221 */ /* 0x000fe20000010000 */
[C---:B------:R-:W-:Y:S06]  /*16a10*/  HMMA.16816.F32.BF16 R56, R96.reuse, R70, R56 ;  /* 0x000000466038723c */ /* 0x040fec0000041838 */
[----:B------:R-:W-:Y:S01]  /*16a20*/  MUFU.EX2 R174, R174 ;  /* 0x000000ae00ae7308 */ /* 0x000fe20000000800 */
[----:B-1----:R-:W-:Y:S01]  /*16a30*/  F2FP.BF16.F32.PACK_AB R70, R135, R138 ;  /* 0x0000008a8746723e */ /* 0x002fe200000010ff */
[----:B------:R-:W-:Y:S01]  /*16a40*/  FADD.FTZ R137, R137, R132 ;  /* 0x0000008489897221 */ /* 0x000fe20000010000 */
[----:B-----5:R-:W-:Y:S07]  /*16a50*/  F2FP.BF16.F32.PACK_AB R71, R139, R134 ;  /* 0x000000868b47723e */ /* 0x020fee00000010ff */
        /* <DEDUP_REMOVED lines=12> */
[----:B-1----:R-:W-:Y:S08]  /*16b20*/  F2FP.BF16.F32.PACK_AB R104, R183, R174 ;  /* 0x000000aeb768723e */ /* 0x002ff000000010ff */
        /* <DEDUP_REMOVED lines=50> */
[C---:B------:R-:W-:Y:S08]  /*16e50*/  HMMA.16816.F32.BF16 R24, R68.reuse, R82, R24 ;  /* 0x000000524418723c */ /* 0x040ff00000041818 */
[C---:B------:R-:W-:Y:S08]  /*16e60*/  HMMA.16816.F32.BF16 R28, R68.reuse, R84, R28 ;  /* 0x00000054441c723c */ /* 0x040ff0000004181c */
[C---:B------:R-:W-:Y:S01]  /*16e70*/  HMMA.16816.F32.BF16 R32, R68.reuse, R86, R32 ;  /* 0x000000564420723c */ /* 0x040fe20000041820 */
[----:B------:R-:W-:Y:S07]  /*16e80*/  LDSM.16.MT88.4 R84, [R154+0x9800] ;  /* 0x009800009a54783b */ /* 0x000fee0000004200 */
[C---:B------:R-:W-:Y:S08]  /*16e90*/  HMMA.16816.F32.BF16 R36, R68.reuse, R88, R36 ;  /* 0x000000584424723c */ /* 0x040ff00000041824 */
[C---:B------:R-:W-:Y:S08]  /*16ea0*/  HMMA.16816.F32.BF16 R40, R68.reuse, R90, R40 ;  /* 0x0000005a4428723c */ /* 0x040ff00000041828 */
[C---:B------:R-:W-:Y:S08]  /*16eb0*/  HMMA.16816.F32.BF16 R44, R68.reuse, R92, R44 ;  /* 0x0000005c442c723c */ /* 0x040ff0000004182c */
[C---:B------:R-:W-:Y:S01]  /*16ec0*/  HMMA.16816.F32.BF16 R48, R68.reuse, R94, R48 ;  /* 0x0000005e4430723c */ /* 0x040fe20000041830 */
[----:B------:R-:W1:Y:S07]  /*16ed0*/  LDSM.16.MT88.4 R92, [R155+0x9800] ;  /* 0x009800009b5c783b */ /* 0x000e6e0000004200 */
[C---:B--2---:R-:W-:Y:S08]  /*16ee0*/  HMMA.16816.F32.BF16 R52, R68.reuse, R72, R52 ;  /* 0x000000484434723c */ /* 0x044ff00000041834 */
[C---:B------:R-:W-:Y:S08]  /*16ef0*/  HMMA.16816.F32.BF16 R56, R68.reuse, R74, R56 ;  /* 0x0000004a4438723c */ /* 0x040ff00000041838 */
[C---:B---3--:R-:W-:Y:S08]  /*16f00*/  HMMA.16816.F32.BF16 R60, R68.reuse, R76, R60 ;  /* 0x0000004c443c723c */ /* 0x048ff0000004183c */
[----:B------:R-:W-:Y:S08]  /*16f10*/  HMMA.16816.F32.BF16 R64, R68, R78, R64 ;  /* 0x0000004e4440723c */ /* 0x000ff00000041840 */
[C---:B-1----:R-:W-:Y:S01]  /*16f20*/  HMMA.16816.F32.BF16 R96, R104.reuse, R92, R4 ;  /* 0x0000005c6860723c */ /* 0x042fe20000041804 */
[----:B------:R-:W1:Y:S07]  /*16f30*/  LDSM.16.MT88.4 R4, [R153+0xb800] ;  /* 0x00b800009904783b */ /* 0x000e6e0000004200 */
[C---:B------:R-:W-:Y:S01]  /*16f40*/  HMMA.16816.F32.BF16 R92, R104.reuse, R94, R8 ;  /* 0x0000005e685c723c */ /* 0x040fe20000041808 */
[----:B------:R-:W2:Y:S07]  /*16f50*/  LDSM.16.MT88.4 R8, [R152+0xb800] ;  /* 0x00b800009808783b */ /* 0x000eae0000004200 */
        /* <DEDUP_REMOVED lines=16> */
[C---:B--2---:R-:W-:Y:S03]  /*17060*/  HMMA.16816.F32.BF16 R60, R104.reuse, R8, R60 ;  /* 0x00000008683c723c */ /* 0x044fe6000004183c */
[----:B------:R-:W-:Y:S01]  /*17070*/  FADD.FTZ R177, R181, R2 ;  /* 0x00000002b5b17221 */ /* 0x000fe20000010000 */
[----:B------:R-:W-:Y:S03]  /*17080*/  MOV R2, R3 ;  /* 0x0000000300027202 */ /* 0x000fe60000000f00 */
[----:B------:R-:W-:Y:S01]  /*17090*/  FADD.FTZ R177, R182, R177 ;  /* 0x000000b1b6b17221 */ /* 0x000fe20000010000 */
[----:B------:R-:W-:Y:S01]  /*170a0*/  HMMA.16816.F32.BF16 R64, R104, R10, R64 ;  /* 0x0000000a6840723c */ /* 0x000fe20000041840 */
[----:B------:R-:W-:Y:S08]  /*170b0*/  @!UPT UIADD3 URZ, UPT, UPT, URZ, URZ, URZ ;  /* 0x000000fffffff290 */ /* 0x000ff0000fffe0ff */
[----:B------:R-:W-:Y:S11]  /*170c0*/  @P0 BRA `(.L_x_5470) ;  /* 0xffffffd0006c0947 */ /* 0x000ff6000383ffff */
.L_x_5466:
[----:B------:R-:W1:Y:S01]  /*170d0*/  SHFL.BFLY PT, R4, R177, 0x2, 0x1f ;  /* 0x0c401f00b1047f89 */ /* 0x000e6200000e0000 */
[C---:B------:R-:W-:Y:S01]  /*170e0*/  SHF.L.U32 R8, R170.reuse, 0x1, RZ ;  /* 0x00000001aa087819 */ /* 0x040fe200000006ff */
[----:B------:R-:W2:Y:S01]  /*170f0*/  S2UR UR9, SR_CTAID.Y ;  /* 0x00000000000979c3 */ /* 0x000ea20000002600 */
[--C-:B------:R-:W-:Y:S01]  /*17100*/  SHF.R.U32.HI R102, RZ, 0x1, R170.reuse ;  /* 0x00000001ff667819 */ /* 0x100fe200000116aa */
[----:B------:R-:W3:Y:S01]  /*17110*/  SHFL.BFLY PT, R10, R175, 0x2, 0x1f ;  /* 0x0c401f00af0a7f89 */ /* 0x000ee200000e0000 */
[C---:B------:R-:W-:Y:S01]  /*17120*/  SHF.L.U32 R6, R170.reuse, 0x4, RZ ;  /* 0x00000004aa067819 */ /* 0x040fe200000006ff */
[----:B------:R-:W4:Y:S01]  /*17130*/  LDCU UR8, c[0x0][0x3e0] ;  /* 0x00007c00ff0877ac */ /* 0x000f220008000800 */
[----:B------:R-:W-:Y:S01]  /*17140*/  SHF.L.U32 R5, R170, 0x5, RZ ;  /* 0x00000005aa057819 */ /* 0x000fe200000006ff */
[----:B------:R-:W5:Y:S01]  /*17150*/  S2R R2, SR_TID.X ;  /* 0x0000000000027919 */ /* 0x000f620000002100 */
[----:B------:R-:W-:Y:S01]  /*17160*/  LOP3.LUT R0, R8, 0x6, RZ, 0xc0, !PT ;  /* 0x0000000608007812 */ /* 0x000fe200078ec0ff */
[----:B------:R-:W4:Y:S01]  /*17170*/  LDCU UR4, c[0x0][0x44c] ;  /* 0x00008980ff0477ac */ /* 0x000f220008000800 */
[----:B------:R-:W-:Y:S01]  /*17180*/  SHF.R.U32.HI R100, RZ, 0x2, R170 ;  /* 0x00000002ff647819 */ /* 0x000fe200000116aa */
[----:B------:R-:W-:Y:S01]  /*17190*/  BSSY.RECONVERGENT B0, `(.L_x_5471) ;  /* 0x00000c1000007945 */ /* 0x000fe20003800200 */
[----:B------:R-:W-:-:S02]  /*171a0*/  LOP3.LUT R11, R102, 0x30, RZ, 0xc0, !PT ;  /* 0x00000030660b7812 */ /* 0x000fc400078ec0ff */
[----:B------:R-:W-:Y:S02]  /*171b0*/  LOP3.LUT R15, R6, 0x1c0, RZ, 0xc0, !PT ;  /* 0x000001c0060f7812 */ /* 0x000fe400078ec0ff */
[----:B------:R-:W-:Y:S02]  /*171c0*/  LOP3.LUT R5, R0, 0x7c00, R5, 0xf8, !PT ;  /* 0x00007c0000057812 */ /* 0x000fe400078ef805 */
[----:B------:R-:W-:Y:S02]  /*171d0*/  LOP3.LUT R100, R11, 0x7, R100, 0xf8, !PT ;  /* 0x000000070b647812 */ /* 0x000fe400078ef864 */
[----:B------:R-:W-:Y:S02]  /*171e0*/  LOP3.LUT R8, R15, 0x38, R8, 0xf8, !PT ;  /* 0x000000380f087812 */ /* 0x000fe400078ef808 */
[----:B------:R-:W-:Y:S01]  /*171f0*/  LOP3.LUT R11, R6, 0x10, RZ, 0xc0, !PT ;  /* 0x00000010060b7812 */ /* 0x000fe200078ec0ff */
[----:B-1----:R-:W-:Y:S01]  /*17200*/  FADD.FTZ R4, R4, R177 ;  /* 0x000000b104047221 */ /* 0x002fe20000010000 */
[----:B------:R-:W-:-:S02]  /*17210*/  SHF.L.U32 R0, R170, 0x2, RZ ;  /* 0x00000002aa007819 */ /* 0x000fc400000006ff */
[----:B------:R-:W-:Y:S01]  /*17220*/  LOP3.LUT R8, R5, R8, RZ, 0xfc, !PT ;  /* 0x0000000805087212 */ /* 0x000fe200078efcff */
[----:B---3--:R-:W-:Y:S01]  /*17230*/  FADD.FTZ R10, R10, R175 ;  /* 0x000000af0a0a7221 */ /* 0x008fe20000010000 */
[----:B------:R-:W1:Y:S01]  /*17240*/  SHFL.BFLY PT, R7, R4, 0x1, 0x1f ;  /* 0x0c201f0004077f89 */ /* 0x000e6200000e0000 */
[----:B------:R-:W-:Y:S01]  /*17250*/  LOP3.LUT R13, R0, 0x1f8, RZ, 0xc0, !PT ;  /* 0x000001f8000d7812 */ /* 0x000fe200078ec0ff */
[----:B------:R-:W-:Y:S03]  /*17260*/  BAR.SYNC.DEFER_BLOCKING 0x0 ;  /* 0x0000000000007b1d */ /* 0x000fe60000010000 */
[----:B------:R-:W-:Y:S02]  /*17270*/  LOP3.LUT R102, R13, 0x38, R102, 0x78, !PT ;  /* 0x000000380d667812 */ /* 0x000fe400078e7866 */
[----:B------:R-:W-:Y:S02]  /*17280*/  R2P PR, R170, 0x1c ;  /* 0x0000001caa007804 */ /* 0x000fe40000000000 */
[----:B------:R-:W-:-:S02]  /*17290*/  LEA R102, R102, R11, 0x2 ;  /* 0x0000000b66667211 */ /* 0x000fc400078e10ff */
[----:B-----5:R-:W-:Y:S01]  /*172a0*/  SHF.R.U32.HI R2, RZ, 0x4, R2 ;  /* 0x00000004ff027819 */ /* 0x020fe20000011602 */
[----:B------:R-:W3:Y:S01]  /*172b0*/  SHFL.BFLY PT, R9, R10, 0x1, 0x1f ;  /* 0x0c201f000a097f89 */ /* 0x000ee200000e0000 */
[----:B------:R-:W-:Y:S02]  /*172c0*/  MOV R11, 0x40 ;  /* 0x00000040000b7802 */ /* 0x000fe40000000f00 */
[----:B------:R-:W-:Y:S02]  /*172d0*/  IADD3 R103, PT, PT, -R162, R163, RZ ;  /* 0x000000a3a2677210 */ /* 0x000fe40007ffe1ff */
[----:B------:R-:W-:Y:S02]  /*172e0*/  SEL R11, R11, 0xffffffc0, !P3 ;  /* 0xffffffc00b0b7807 */ /* 0x000fe40005800000 */
[C---:B------:R-:W-:Y:S02]  /*172f0*/  IADD3 R12, PT, PT, R2.reuse, 0x8, RZ ;  /* 0x00000008020c7810 */ /* 0x040fe40007ffe0ff */
[----:B------:R-:W-:-:S02]  /*17300*/  IADD3 R14, PT, PT, R2, 0x18, RZ ;  /* 0x00000018020e7810 */ /* 0x000fc40007ffe0ff */
[----:B------:R-:W-:Y:S01]  /*17310*/  ISETP.GE.AND P1, PT, R12, R103, PT ;  /* 0x000000670c00720c */ /* 0x000fe20003f26270 */
[----:B-1----:R-:W-:Y:S01]  /*17320*/  FADD.FTZ R7, R4, R7 ;  /* 0x0000000704077221 */ /* 0x002fe20000010000 */
[----:B------:R-:W-:Y:S02]  /*17330*/  IADD3 R12, PT, PT, R2, 0x20, RZ ;  /* 0x00000020020c7810 */ /* 0x000fe40007ffe0ff */
[----:B------:R-:W-:Y:S01]  /*17340*/  LOP3.LUT P6, RZ, R170, 0x3, RZ, 0xc0, !PT ;  /* 0x00000003aaff7812 */ /* 0x000fe200078cc0ff */
[----:B------:R-:W1:Y:S01]  /*17350*/  MUFU.RCP R4, R7 ;  /* 0x0000000700047308 */ /* 0x000e620000001000 */
[----:B------:R-:W-:Y:S02]  /*17360*/  FSETP.NE.FTZ.AND P5, PT, R7, RZ, PT ;  /* 0x000000ff0700720b */ /* 0x000fe40003fb5000 */
[----:B------:R-:W-:Y:S01]  /*17370*/  LOP3.LUT R169, R169, 0x1f80, RZ, 0xc0, !PT ;  /* 0x00001f80a9a97812 */ /* 0x000fe200078ec0ff */
[----:B---3--:R-:W-:Y:S01]  /*17380*/  FADD.FTZ R6, R10, R9 ;  /* 0x000000090a067221 */ /* 0x008fe20000010000 */
[----:B------:R-:W-:-:S02]  /*17390*/  IADD3 R10, PT, PT, R2, 0x10, RZ ;  /* 0x00000010020a7810 */ /* 0x000fc40007ffe0ff */
[----:B------:R-:W-:Y:S01]  /*173a0*/  MOV R9, 0x20 ;  /* 0x0000002000097802 */ /* 0x000fe20000000f00 */
[----:B------:R-:W3:Y:S01]  /*173b0*/  MUFU.RCP R5, R6 ;  /* 0x0000000600057308 */ /* 0x000ee20000001000 */
[----:B------:R-:W-:Y:S02]  /*173c0*/  FSETP.NE.FTZ.AND P3, PT, R6, RZ, PT ;  /* 0x000000ff0600720b */ /* 0x000fe40003f75000 */
[----:B------:R-:W-:Y:S02]  /*173d0*/  ISETP.GE.AND P0, PT, R10, R103, PT ;  /* 0x000000670a00720c */ /* 0x000fe40003f06270 */
[----:B------:R-:W-:Y:S02]  /*173e0*/  SEL R10, R9, 0xffffffe0, !P2 ;  /* 0xffffffe0090a7807 */ /* 0x000fe40005000000 */
[----:B------:R-:W-:Y:S02]  /*173f0*/  LEA R9, R8, UR5, 0x2 ;  /* 0x0000000508097c11 */ /* 0x000fe4000f8e10ff */
[----:B-1----:R-:W-:-:S02]  /*17400*/  FSEL R4, R4, 1, P5 ;  /* 0x3f80000004047808 */ /* 0x002fc40002800000 */
[C---:B------:R-:W-:Y:S02]  /*17410*/  IADD3 R8, PT, PT, R9.reuse, 0x80, RZ ;  /* 0x0000008009087810 */ /* 0x040fe40007ffe0ff */
[----:B------:R-:W-:Y:S01]  /*17420*/  @P4 IADD3 R8, PT, PT, R9, -0x80, RZ ;  /* 0xffffff8009084810 */ /* 0x000fe20007ffe0ff */
[C---:B------:R-:W-:Y:S01]  /*17430*/  FMUL.FTZ R96, R4.reuse, R96 ;  /* 0x0000006004607220 */ /* 0x040fe20000410000 */
[----:B------:R-:W-:Y:S01]  /*17440*/  IADD3 R13, PT, PT, R11, R9, RZ ;  /* 0x000000090b0d7210 */ /* 0x000fe20007ffe0ff */
[----:B------:R-:W-:Y:S01]  /*17450*/  FMUL.FTZ R97, R4, R97 ;  /* 0x0000006104617220 */ /* 0x000fe20000410000 */
[----:B------:R-:W-:Y:S01]  /*17460*/  ISETP.GE.AND P5, PT, R12, R103, PT ;  /* 0x000000670c00720c */ /* 0x000fe20003fa6270 */
[C---:B------:R-:W-:Y:S01]  /*17470*/  FMUL.FTZ R92, R4.reuse, R92 ;  /* 0x0000005c045c7220 */ /* 0x040fe20000410000 */
[----:B---3--:R-:W-:Y:S01]  /*17480*/  FSEL R5, R5, 1, P3 ;  /* 0x3f80000005057808 */ /* 0x008fe20001800000 */
[----:B------:R-:W-:Y:S01]  /*17490*/  FMUL.FTZ R93, R4, R93 ;  /* 0x0000005d045d7220 */ /* 0x000fe20000410000 */
[----:B------:R-:W-:Y:S01]  /*174a0*/  IADD3 R12, PT, PT, R10, R9, RZ ;  /* 0x000000090a0c7210 */ /* 0x000fe20007ffe0ff */
[----:B------:R-:W-:Y:S01]  /*174b0*/  FMUL.FTZ R88, R4, R88 ;  /* 0x0000005804587220 */ /* 0x000fe20000410000 */
[----:B------:R-:W-:Y:S01]  /*174c0*/  ISETP.GE.AND P2, PT, R14, R103, PT ;  /* 0x000000670e00720c */ /* 0x000fe20003f46270 */
        /* <DEDUP_REMOVED lines=17> */
[C---:B------:R-:W-:Y:S01]  /*175e0*/  FMUL.FTZ R76, R4.reuse, R76 ;  /* 0x0000004c044c7220 */ /* 0x040fe20000410000 */
[----:B------:R-:W-:Y:S01]  /*175f0*/  FMUL.FTZ R77, R4, R77 ;  /* 0x0000004d044d7220 */ /* 0x000fe20000410000 */
[C---:B------:R-:W-:Y:S01]  /*17600*/  FMUL.FTZ R78, R5.reuse, R78 ;  /* 0x0000004e054e7220 */ /* 0x040fe20000410000 */
[C---:B------:R-:W-:Y:S01]  /*17610*/  FMUL.FTZ R79, R5.reuse, R79 ;  /* 0x0000004f054f7220 */ /* 0x040fe20000410000 */
[----:B------:R-:W-:Y:S01]  /*17620*/  STS.64 [R9], R96 ;  /* 0x0000006009007388 */ /* 0x000fe20000000a00 */
[----:B------:R-:W-:Y:S01]  /*17630*/  IADD3 R15, PT, PT, R10, R8, RZ ;  /* 0x000000080a0f7210 */ /* 0x000fe20007ffe0ff */
        /* <DEDUP_REMOVED lines=8> */
[C---:B------:R-:W-:Y:S01]  /*176c0*/  FMUL.FTZ R70, R5.reuse, R70 ;  /* 0x0000004605467220 */ /* 0x040fe20000410000 */
[----:B------:R-:W-:Y:S01]  /*176d0*/  FMUL.FTZ R71, R5, R71 ;  /* 0x0000004705477220 */ /* 0x000fe20000410000 */
[----:B------:R-:W-:Y:S01]  /*176e0*/  STS.64 [R12+0x800], R94 ;  /* 0x0008005e0c007388 */ /* 0x000fe20000000a00 */
[----:B------:R-:W-:Y:S01]  /*176f0*/  IADD3 R16, PT, PT, R10, R17, RZ ;  /* 0x000000110a107210 */ /* 0x000fe20007ffe0ff */
[C---:B------:R-:W-:Y:S01]  /*17700*/  FMUL.FTZ R36, R4.reuse, R36 ;  /* 0x0000002404247220 */ /* 0x040fe20000410000 */
[----:B------:R-:W-:Y:S01]  /*17710*/  FSETP.NE.FTZ.AND P4, PT, R7, RZ, PT ;  /* 0x000000ff0700720b */ /* 0x000fe20003f95000 */
        /* <DEDUP_REMOVED lines=26> */
[----:B------:R-:W2:Y:S01]  /*178c0*/  LDC.64 R10, c[0x0][0x430] ;  /* 0x00010c00ff0a7b82 */ /* 0x000ea20000000a00 */
[C---:B------:R-:W-:Y:S01]  /*178d0*/  FMUL.FTZ R56, R4.reuse, R56 ;  /* 0x0000003804387220 */ /* 0x040fe20000410000 */
[----:B------:R-:W-:Y:S01]  /*178e0*/  STS.64 [R15+0x800], R78 ;  /* 0x0008004e0f007388 */ /* 0x000fe20000000a00 */
[C---:B------:R-:W-:Y:S01]  /*178f0*/  FMUL.FTZ R57, R4.reuse, R57 ;  /* 0x0000003904397220 */ /* 0x040fe20000410000 */
[C---:B------:R-:W-:Y:S01]  /*17900*/  FMUL.FTZ R60, R4.reuse, R60 ;  /* 0x0000003c043c7220 */ /* 0x040fe20000410000 */
[C---:B------:R-:W-:Y:S01]  /*17910*/  FMUL.FTZ R61, R4.reuse, R61 ;  /* 0x0000003d043d7220 */ /* 0x040fe20000410000 */
[----:B------:R-:W-:Y:S01]  /*17920*/  STS.64 [R17], R72 ;  /* 0x0000004811007388 */ /* 0x000fe20000000a00 */
[C---:B------:R-:W-:Y:S01]  /*17930*/  FMUL.FTZ R64, R4.reuse, R64 ;  /* 0x0000004004407220 */ /* 0x040fe20000410000 */
[----:B------:R-:W-:Y:S01]  /*17940*/  FMUL.FTZ R65, R4, R65 ;  /* 0x0000004104417220 */ /* 0x000fe20000410000 */
[C---:B------:R-:W-:Y:S01]  /*17950*/  FMUL.FTZ R58, R5.reuse, R58 ;  /* 0x0000003a053a7220 */ /* 0x040fe20000410000 */
[----:B------:R-:W-:Y:S01]  /*17960*/  STS.64 [R17+0x800], R74 ;  /* 0x0008004a11007388 */ /* 0x000fe20000000a00 */
[C---:B------:R-:W-:Y:S01]  /*17970*/  FMUL.FTZ R59, R5.reuse, R59 ;  /* 0x0000003b053b7220 */ /* 0x040fe20000410000 */
[C---:B------:R-:W-:Y:S01]  /*17980*/  FMUL.FTZ R62, R5.reuse, R62 ;  /* 0x0000003e053e7220 */ /* 0x040fe20000410000 */
[C---:B------:R-:W-:Y:S01]  /*17990*/  FMUL.FTZ R63, R5.reuse, R63 ;  /* 0x0000003f053f7220 */ /* 0x040fe20000410000 */
[----:B------:R1:W-:Y:S01]  /*179a0*/  STS.64 [R16], R68 ;  /* 0x0000004410007388 */ /* 0x0003e20000000a00 */
[C---:B------:R-:W-:Y:S01]  /*179b0*/  FMUL.FTZ R4, R5.reuse, R66 ;  /* 0x0000004205047220 */ /* 0x040fe20000410000 */
[----:B------:R-:W-:Y:S01]  /*179c0*/  FMUL.FTZ R5, R5, R67 ;  /* 0x0000004305057220 */ /* 0x000fe20000410000 */
[----:B------:R-:W3:Y:S01]  /*179d0*/  @P4 LDC R18, c[0x0][0x458] ;  /* 0x00011600ff124b82 */ /* 0x000ee20000000800 */
[----:B------:R4:W-:Y:S01]  /*179e0*/  STS.64 [R16+0x800], R70 ;  /* 0x0008004610007388 */ /* 0x0009e20000000a00 */
[----:B------:R-:W5:Y:S03]  /*179f0*/  @P4 MUFU.LG2 R7, R7 ;  /* 0x0000000700074308 */ /* 0x000f660000000c00 */
[----:B------:R1:W-:Y:S01]  /*17a00*/  STS.64 [R9+0x4000], R36 ;  /* 0x0040002409007388 */ /* 0x0003e20000000a00 */
[----:B--2---:R-:W-:-:S02]  /*17a10*/  IMAD R165, R10, UR9, R165 ;  /* 0x000000090aa57c24 */ /* 0x004fc4000f8e02a5 */
[----:B------:R-:W2:Y:S01]  /*17a20*/  @P3 LDC R20, c[0x0][0x458] ;  /* 0x00011600ff143b82 */ /* 0x000ea20000000800 */
[----:B------:R2:W-:Y:S01]  /*17a30*/  STS.64 [R9+0x4800], R38 ;  /* 0x0048002609007388 */ /* 0x0005e20000000a00 */
[----:B------:R-:W4:Y:S03]  /*17a40*/  @P3 MUFU.LG2 R6, R6 ;  /* 0x0000000600063308 */ /* 0x000f260000000c00 */
[----:B------:R2:W-:Y:S04]  /*17a50*/  STS.64 [R12+0x4000], R40 ;  /* 0x004000280c007388 */ /* 0x0005e80000000a00 */
[----:B------:R2:W-:Y:S01]  /*17a60*/  STS.64 [R12+0x4800], R42 ;  /* 0x0048002a0c007388 */ /* 0x0005e20000000a00 */
[----:B-----5:R-:W-:-:S03]  /*17a70*/  @P4 FMUL.FTZ R10, R7, 0.69314718246459960938 ;  /* 0x3f317218070a4820 */ /* 0x020fc60000410000 */
[----:B------:R2:W-:Y:S01]  /*17a80*/  STS.64 [R13+0x4000], R44 ;  /* 0x0040002c0d007388 */ /* 0x0005e20000000a00 */
[----:B-1----:R-:W-:-:S03]  /*17a90*/  MOV R69, 0xff800000 ;  /* 0xff80000000457802 */ /* 0x002fc60000000f00 */
[----:B------:R1:W-:Y:S01]  /*17aa0*/  STS.64 [R13+0x4800], R46 ;  /* 0x0048002e0d007388 */ /* 0x0003e20000000a00 */
[----:B------:R-:W-:Y:S01]  /*17ab0*/  MOV R68, 0xff800000 ;  /* 0xff80000000447802 */ /* 0x000fe20000000f00 */
[----:B---3--:R-:W-:Y:S01]  /*17ac0*/  @P4 FFMA.FTZ R69, R101, R18, R10 ;  /* 0x0000001265454223 */ /* 0x008fe2000001000a */
[----:B----4-:R-:W-:Y:S01]  /*17ad0*/  @P3 FMUL.FTZ R6, R6, 0.69314718246459960938 ;  /* 0x3f31721806063820 */ /* 0x010fe20000410000 */
[----:B------:R1:W-:Y:S01]  /*17ae0*/  STS.64 [R14+0x4000], R48 ;  /* 0x004000300e007388 */ /* 0x0003e20000000a00 */
[----:B------:R-:W-:Y:S01]  /*17af0*/  IMAD R71, R165, UR8, R164 ;  /* 0x00000008a5477c24 */ /* 0x000fe2000f8e02a4 */
[----:B------:R-:W-:Y:S01]  /*17b00*/  IADD3 R70, PT, PT, R2, 0x28, RZ ;  /* 0x0000002802467810 */ /* 0x000fe20007ffe0ff */
[----:B--2---:R-:W-:Y:S01]  /*17b10*/  @P3 FFMA.FTZ R68, R3, R20, R6 ;  /* 0x0000001403443223 */ /* 0x004fe20000010006 */
[----:B------:R1:W-:Y:S01]  /*17b20*/  STS.64 [R14+0x4800], R50 ;  /* 0x004800320e007388 */ /* 0x0003e20000000a00 */
[----:B------:R-:W-:-:S03]  /*17b30*/  IMAD R71, R71, R11, R162 ;  /* 0x0000000b47477224 */ /* 0x000fc600078e02a2 */
[----:B------:R1:W-:Y:S01]  /*17b40*/  STS.64 [R8+0x4000], R52 ;  /* 0x0040003408007388 */ /* 0x0003e20000000a00 */
[----:B------:R-:W-:-:S03]  /*17b50*/  IMAD R3, R71, UR4, RZ ;  /* 0x0000000447037c24 */ /* 0x000fc6000f8e02ff */
[----:B------:R1:W-:Y:S04]  /*17b60*/  STS.64 [R8+0x4800], R54 ;  /* 0x0048003608007388 */ /* 0x0003e80000000a00 */
[----:B------:R1:W-:Y:S04]  /*17b70*/  STS.64 [R15+0x4000], R56 ;  /* 0x004000380f007388 */ /* 0x0003e80000000a00 */
[----:B------:R1:W-:Y:S04]  /*17b80*/  STS.64 [R15+0x4800], R58 ;  /* 0x0048003a0f007388 */ /* 0x0003e80000000a00 */
[----:B------:R1:W-:Y:S04]  /*17b90*/  STS.64 [R17+0x4000], R60 ;  /* 0x0040003c11007388 */ /* 0x0003e80000000a00 */
[----:B------:R1:W-:Y:S04]  /*17ba0*/  STS.64 [R17+0x4800], R62 ;  /* 0x0048003e11007388 */ /* 0x0003e80000000a00 */
[----:B------:R1:W-:Y:S04]  /*17bb0*/  STS.64 [R16+0x4000], R64 ;  /* 0x0040004010007388 */ /* 0x0003e80000000a00 */
[----:B------:R1:W-:Y:S01]  /*17bc0*/  STS.64 [R16+0x4800], R4 ;  /* 0x0048000410007388 */ /* 0x0003e20000000a00 */
[----:B------:R-:W-:Y:S06]  /*17bd0*/  BAR.SYNC.DEFER_BLOCKING 0x0 ;  /* 0x0000000000007b1d */ /* 0x000fec0000010000 */
[----:B------:R1:W2:Y:S04]  /*17be0*/  LDS.128 R64, [R102+UR5] ;  /* 0x0000000566407984 */ /* 0x0002a80008000c00 */
        /* <DEDUP_REMOVED lines=15> */
[----:B--234-:R-:W-:Y:S05]  /*17ce0*/  @P6 BRA `(.L_x_5472) ;  /* 0x00000000002c6947 */ /* 0x01cfea0003800000 */
[----:B------:R-:W2:Y:S01]  /*17cf0*/  LDCU.64 UR4, c[0x0][0x428] ;  /* 0x00008500ff0477ac */ /* 0x000ea20008000a00 */
[----:B------:R-:W-:Y:S01]  /*17d00*/  IMAD.IADD R163, R163, 0x1, -R162 ;  /* 0x00000001a3a37824 */ /* 0x000fe200078e0aa2 */
        /* <DEDUP_REMOVED lines=9> */
.L_x_5472:
[----:B------:R-:W-:Y:S05]  /*17da0*/  BSYNC.RECONVERGENT B0 ;  /* 0x0000000000007941 */ /* 0x000fea0003800200 */
.L_x_5471:
[CC--:B------:R-:W-:Y:S01]  /*17db0*/  ISETP.GE.AND P6, PT, R2.reuse, R103.reuse, PT ;  /* 0x000000670200720c */ /* 0x0c0fe20003fc6270 */
[----:B------:R-:W-:Y:S01]  /*17dc0*/  BSSY.RECONVERGENT B0, `(.L_x_5473) ;  /* 0x0000011000007945 */ /* 0x000fe20003800200 */
[----:B--2---:R-:W-:Y:S01]  /*17dd0*/  LOP3.LUT R68, R169, 0x3c, R0, 0xf8, !PT ;  /* 0x0000003ca9447812 */ /* 0x004fe200078ef800 */
[----:B------:R-:W-:Y:S01]  /*17de0*/  VIADD R72, R2, 0x30 ;  /* 0x0000003002487836 */ /* 0x000fe20000000000 */
        /* <DEDUP_REMOVED lines=12> */
[----:B------:R2:W-:Y:S04]  /*17eb0*/  @!P6 STG.E.128 desc[UR6][R74.64], R64 ;  /* 0x000000404a00e986 */ /* 0x0005e8000c101d06 */
[----:B-1----:R2:W-:Y:S02]  /*17ec0*/  @!P3 STG.E.128 desc[UR6][R74.64+0x100], R32 ;  /* 0x000100204a00b986 */ /* 0x0025e4000c101d06 */
.L_x_5474:
[----:B------:R-:W-:Y:S05]  /*17ed0*/  BSYNC.RECONVERGENT B0 ;  /* 0x0000000000007941 */ /* 0x000fea0003800200 */
.L_x_5473:
        /* <DEDUP_REMOVED lines=17> */
.L_x_5476:
[----:B------:R-:W-:Y:S05]  /*17ff0*/  BSYNC.RECONVERGENT B0 ;  /* 0x0000000000007941 */ /* 0x000fea0003800200 */
.L_x_5475:
        /* <DEDUP_REMOVED lines=16> */
.L_x_5478:
[----:B------:R-:W-:Y:S05]  /*18100*/  BSYNC.RECONVERGENT B0 ;  /* 0x0000000000007941 */ /* 0x000fea0003800200 */
.L_x_5477:
        /* <DEDUP_REMOVED lines=13> */
.L_x_5480:
[----:B------:R-:W-:Y:S05]  /*181e0*/  BSYNC.RECONVERGENT B0 ;  /* 0x0000000000007941 */ /* 0x000fea0003800200 */
.L_x_5479:
        /* <DEDUP_REMOVED lines=13> */
.L_x_5482:
[----:B------:R-:W-:Y:S05]  /*182c0*/  BSYNC.RECONVERGENT B0 ;  /* 0x0000000000007941 */ /* 0x000fea0003800200 */
.L_x_5481:
        /* <DEDUP_REMOVED lines=13> */
.L_x_5484:
[----:B------:R-:W-:Y:S05]  /*183a0*/  BSYNC.RECONVERGENT B0 ;  /* 0x0000000000007941 */ /* 0x000fea0003800200 */
.L_x_5483:
        /* <DEDUP_REMOVED lines=13> */
.L_x_5486:
[----:B------:R-:W-:Y:S05]  /*18480*/  BSYNC.RECONVERGENT B0 ;  /* 0x0000000000007941 */ /* 0x000fea0003800200 */
.L_x_5485:
        /* <DEDUP_REMOVED lines=14> */
.L_x_5487:
        /* <DEDUP_REMOVED lines=9> */
.L_x_7243:


//--------------------- .text._ZN5flash24flash_fwd_splitkv_kernelI23Flash_fwd_kernel_traitsILi128ELi64ELi64ELi4ELb0ELb0EN7cutlass10bfloat16_tE19Flash_kernel_traitsILi128ELi64ELi64ELi4ES3_EELb1ELb0ELb0ELb1ELb1ELb0ELb0ELb0EEEvNS_16Flash_fwd_paramsE --------------------------
	.section	.text._ZN5flash24flash_fwd_splitkv_kernelI23Flash_fwd_kernel_traitsILi128ELi64ELi64ELi4ELb0ELb0EN7cutlass10bfloat16_tE19Flash_kernel_traitsILi128ELi64ELi64ELi4ES3_EELb1ELb0ELb0ELb1ELb1ELb0ELb0ELb0EEEvNS_16Flash_fwd_paramsE,"ax",@progbits
	.align	128
        .global         _ZN5flash24flash_fwd_splitkv_kernelI23Flash_fwd_kernel_traitsILi128ELi64ELi64ELi4ELb0ELb0EN7cutlass10bfloat16_tE19Flash_kernel_traitsILi128ELi64ELi64ELi4ES3_EELb1ELb0ELb0ELb1ELb1ELb0ELb0ELb0EEEvNS_16Flash_fwd_paramsE
        .type           _ZN5flash24flash_fwd_splitkv_kernelI23Flash_fwd_kernel_traitsILi128ELi64ELi64ELi4ELb0ELb0EN7cutlass10bfloat16_tE19Flash_kernel_traitsILi128ELi64ELi64ELi4ES3_EELb1ELb0ELb0ELb1ELb1ELb0ELb0ELb0EEEvNS_16Flash_fwd_paramsE,@function
        .size           _ZN5flash24flash_fwd_splitkv_kernelI23Flash_fwd_kernel_traitsILi128ELi64ELi64ELi4ELb0ELb0EN7cutlass10bfloat16_tE19Flash_kernel_traitsILi128ELi64ELi64ELi4ES3_EELb1ELb0ELb0ELb1ELb1ELb0ELb0ELb0EEEvNS_16Flash_fwd_paramsE,(.L_x_7244 - _ZN5flash24flash_fwd_splitkv_kernelI23Flash_fwd_kernel_traitsILi128ELi64ELi64ELi4ELb0ELb0EN7cutlass10bfloat16_tE19Flash_kernel_traitsILi128ELi64ELi64ELi4ES3_EELb1ELb0ELb0ELb1ELb1ELb0ELb0ELb0EEEvNS_16Flash_fwd_paramsE)
        .other          _ZN5flash24flash_fwd_splitkv_kernelI23Flash_fwd_kernel_traitsILi128ELi64ELi64ELi4ELb0ELb0EN7cutlass10bfloat16_tE19Flash_kernel_traitsILi128ELi64ELi64ELi4ES3_EELb1ELb0ELb0ELb1ELb1ELb0ELb0ELb0EEEvNS_16Flash_fwd_paramsE,@"STO_CUDA_ENTRY STV_DEFAULT"
_ZN5flash24flash_fwd_splitkv_kernelI23Flash_fwd_kernel_traitsILi128ELi64ELi64ELi4ELb0ELb0EN7cutlass10bfloat16_tE19Flash_kernel_traitsILi128ELi64ELi64ELi4ES3_EELb1ELb0ELb0ELb1ELb1ELb0ELb0ELb0EEEvNS_16Flash_fwd_paramsE:
.text._ZN5flash24flash_fwd_splitkv_kernelI23Flash_fwd_kernel_traitsILi128ELi64ELi64ELi4ELb0ELb0EN7cutlass10bfloat16_tE19Flash_kernel_traitsILi128ELi64ELi64ELi4ES3_EELb1ELb0ELb0ELb1ELb1ELb0ELb0ELb0EEEvNS_16Flash_fwd_paramsE:
[----:B------:R-:W-:Y:S08]  /*0000*/  LDC R1, c[0x0][0x37c] ;  /* 0x0000df00ff017b82 */ /* 0x000ff00000000800 */
[----:B------:R-:W1:Y:S01]  /*0010*/  LDC.64 R4, c[0x0][0x470] ;  /* 0x00011c00ff047b82 */ /* 0x000e620000000a00 */
[----:B------:R-:W2:Y:S01]  /*0020*/  S2R R152, SR_CTAID.Y ;  /* 0x0000000000987919 */ /* 0x000ea20000002600 */
[----:B------:R-:W3:Y:S01]  /*0030*/  LDCU.64 UR22, c[0x0][0x358] ;  /* 0x00006b00ff1677ac */ /* 0x000ee20008000a00 */
[----:B------:R-:W-:-:S05]  /*0040*/  IMAD.MOV.U32 R14, RZ, RZ, RZ ;  /* 0x000000ffff0e7224 */ /* 0x000fca00078e00ff */
[----:B------:R-:W4:Y:S01]  /*0050*/  LDC.64 R2, c[0x0][0x478] ;  /* 0x00011e00ff027b82 */ /* 0x000f220000000a00 */
[----:B------:R-:W3:Y:S07]  /*0060*/  S2R R12, SR_CTAID.X ;  /* 0x00000000000c7919 */ /* 0x000eee0000002500 */
[----:B------:R-:W2:Y:S01]  /*0070*/  LDC R100, c[0x0][0x434] ;  /* 0x00010d00ff647b82 */ /* 0x000ea20000000800 */
[----:B-1----:R-:W-:-:S04]  /*0080*/  ISETP.NE.U32.AND P0, PT, R4, RZ, PT ;  /* 0x000000ff0400720c */ /* 0x002fc80003f05070 */
[----:B------:R-:W-:Y:S02]  /*0090*/  ISETP.NE.AND.EX P0, PT, R5, RZ, PT, P0 ;  /* 0x000000ff0500720c */ /* 0x000fe40003f05300 */
[----:B----4-:R-:W-:-:S04]  /*00a0*/  ISETP.NE.U32.AND P1, PT, R2, RZ, PT ;  /* 0x000000ff0200720c */ /* 0x010fc80003f25070 */
[----:B------:R-:W-:-:S07]  /*00b0*/  ISETP.NE.AND.EX P1, PT, R3, RZ, PT, P1 ;  /* 0x000000ff0300720c */ /* 0x000fce0003f25310 */
[----:B------:R-:W2:Y:S08]  /*00c0*/  @P0 LDC.64 R4, c[0x0][0x470] ;  /* 0x00011c00ff040b82 */ /* 0x000eb00000000a00 */
[----:B------:R-:W1:Y:S01]  /*00d0*/  @P1 LDC.64 R2, c[0x0][0x478] ;  /* 0x00011e00ff021b82 */ /* 0x000e620000000a00 */
[----:B---3--:R-:W-:Y:S02]  /*00e0*/  IMAD.SHL.U32 R154, R12, 0x40, RZ ;  /* 0x000000400c9a7824 */ /* 0x008fe400078e00ff */
[----:B--2---:R-:W-:-:S05]  /*00f0*/  @P0 IMAD.WIDE.U32 R4, R152, 0x4, R4 ;  /* 0x0000000498040825 */ /* 0x004fca00078e0004 */
[----:B------:R2:W5:Y:S01]  /*0100*/  @P0 LDG.E R14, desc[UR22][R4.64] ;  /* 0x00000016040e0981 */ /* 0x000562000c1e1900 */
[----:B-1----:R-:W-:-:S05]  /*0110*/  @P1 IMAD.WIDE.U32 R2, R152, 0x4, R2 ;  /* 0x0000000498021825 */ /* 0x002fca00078e0002 */
[----:B------:R1:W5:Y:S01]  /*0120*/  @P1 LDG.E R103, desc[UR22][R2.64] ;  /* 0x0000001602671981 */ /* 0x000362000c1e1900 */
[----:B------:R-:W-:Y:S01]  /*0130*/  ISETP.GE.AND P0, PT, R154, R100, PT ;  /* 0x000000649a00720c */ /* 0x000fe20003f06270 */
[----:B--2---:R-:W2:Y:S08]  /*0140*/  @!P1 LDC.64 R4, c[0x0][0x488] ;  /* 0x00012200ff049b82 */ /* 0x004eb00000000a00 */
[----:B------:R-:W3:Y:S04]  /*0150*/  @!P1 LDC.64 R2, c[0x0][0x438] ;  /* 0x00010e00ff029b82 */ /* 0x000ee80000000a00 */
[----:B-1----:R-:W-:Y:S05]  /*0160*/  @P0 EXIT ;  /* 0x000000000000094d */ /* 0x002fea0003800000 */
[----:B------:R-:W1:Y:S01]  /*0170*/  LDC R99, c[0x0][0x508] ;  /* 0x00014200ff637b82 */ /* 0x000e620000000800 */
[----:B--2---:R-:W-:Y:S01]  /*0180*/  @!P1 ISETP.NE.U32.AND P0, PT, R4, RZ, PT ;  /* 0x000000ff0400920c */ /* 0x004fe20003f05070 */
[----:B------:R-:W2:Y:S01]  /*0190*/  LDCU UR5, c[0x0][0x438] ;  /* 0x00008700ff0577ac */ /* 0x000ea20008000800 */
[----:B-----5:R-:W-:Y:S01]  /*01a0*/  @P1 IMAD.IADD R103, R103, 0x1, -R14 ;  /* 0x0000000167671824 */ /* 0x020fe200078e0a0e */
[----:B------:R-:W4:Y:S01]  /*01b0*/  S2R R7, SR_CTAID.Z ;  /* 0x0000000000077919 */ /* 0x000f220000002700 */
[----:B------:R-:W-:Y:S01]  /*01c0*/  @!P1 ISETP.NE.AND.EX P0, PT, R5, RZ, PT, P0 ;  /* 0x000000ff0500920c */ /* 0x000fe20003f05300 */
[----:B------:R-:W-:Y:S01]  /*01d0*/  VIADD R0, R12, 0x1 ;  /* 0x000000010c007836 */ /* 0x000fe20000000000 */
[----:B------:R-:W1:Y:S02]  /*01e0*/  S2R R104, SR_TID.X ;  /* 0x0000000000687919 */ /* 0x000e640000002100 */
[----:B---3--:R-:W-:Y:S01]  /*01f0*/  @!P1 SEL R3, R3, RZ, P0 ;  /* 0x000000ff03039207 */ /* 0x008fe20000000000 */
[----:B------:R-:W-:-:S03]  /*0200*/  IMAD R0, R0, 0x40, -R100 ;  /* 0x0000004000007824 */ /* 0x000fc600078e0a64 */
[----:B------:R-:W-:-:S05]  /*0210*/  @!P1 IADD3 R103, PT, PT, R3, R2, -R14 ;  /* 0x0000000203679210 */ /* 0x000fca0007ffe80e */
[----:B------:R-:W-:Y:S01]  /*0220*/  VIADD R4, R103, 0x3f ;  /* 0x0000003f67047836 */ /* 0x000fe20000000000 */
[----:B--2---:R-:W-:-:S04]  /*0230*/  UIADD3 UR5, UPT, UPT, UR5, 0x3f, URZ ;  /* 0x0000003f05057890 */ /* 0x004fc8000fffe0ff */
[----:B------:R-:W-:Y:S01]  /*0240*/  SHF.R.S32.HI R3, RZ, 0x1f, R4 ;  /* 0x0000001fff037819 */ /* 0x000fe20000011404 */
[----:B------:R-:W-:Y:S01]  /*0250*/  USHF.R.S32.HI UR4, URZ, 0x1f, UR5 ;  /* 0x0000001fff047899 */ /* 0x000fe20008011405 */
[----:B-1----:R-:W-:Y:S02]  /*0260*/  IADD3 R2, PT, PT, R4, R99, R0 ;  /* 0x0000006304027210 */ /* 0x002fe40007ffe000 */
[----:B------:R-:W-:Y:S01]  /*0270*/  LEA.HI R3, R3, R4, RZ, 0x6 ;  /* 0x0000000403037211 */ /* 0x000fe200078f30ff */
[----:B------:R-:W-:Y:S01]  /*0280*/  ULEA.HI UR4, UR4, UR5, URZ, 0x6 ;  /* 0x0000000504047291 */ /* 0x000fe2000f8f30ff */
[----:B------:R-:W-:Y:S02]  /*0290*/  SHF.R.S32.HI R0, RZ, 0x1f, R2 ;  /* 0x0000001fff007819 */ /* 0x000fe40000011402 */
[----:B------:R-:W-:Y:S01]  /*02a0*/  SHF.R.S32.HI R3, RZ, 0x6, R3 ;  /* 0x00000006ff037819 */ /* 0x000fe20000011403 */
[----:B------:R-:W-:Y:S01]  /*02b0*/  USHF.R.S32.HI UR4, URZ, 0x6, UR4 ;  /* 0x00000006ff047899 */ /* 0x000fe20008011404 */
[----:B------:R-:W-:-:S04]  /*02c0*/  LEA.HI R0, R0, R2, RZ, 0x6 ;  /* 0x0000000200007211 */ /* 0x000fc800078f30ff */
[----:B------:R-:W-:-:S04]  /*02d0*/  SHF.R.S32.HI R0, RZ, 0x6, R0 ;  /* 0x00000006ff007819 */ /* 0x000fc80000011400 */
[----:B------:R-:W-:-:S04]  /*02e0*/  VIMNMX3 R32, R3, UR4, R0, PT ;  /* 0x0000000403207c0f */ /* 0x000fc8000b800100 */
[----:B------:R-:W-:-:S13]  /*02f0*/  ISETP.GT.AND P0, PT, R32, RZ, PT ;  /* 0x000000ff2000720c */ /* 0x000fda0003f04270 */
[----:B----4-:R-:W-:Y:S05]  /*0300*/  @P0 BRA `(.L_x_5488) ;  /* 0x00000004000c0947 */ /* 0x010fea0003800000 */
[----:B------:R-:W1:Y:S01]  /*0310*/  LDC.64 R2, c[0x0][0x408] ;  /* 0x00010200ff027b82 */ /* 0x000e620000000a00 */
[----:B------:R-:W-:Y:S01]  /*0320*/  IMAD.SHL.U32 R8, R104, 0x8, RZ ;  /* 0x0000000868087824 */ /* 0x000fe200078e00ff */
[----:B------:R-:W2:Y:S01]  /*0330*/  LDCU.64 UR6, c[0x0][0x400] ;  /* 0x00008000ff0677ac */ /* 0x000ea20008000a00 */
[----:B------:R-:W-:Y:S01]  /*0340*/  IMAD.MOV.U32 R9, RZ, RZ, RZ ;  /* 0x000000ffff097224 */ /* 0x000fe200078e00ff */
[----:B------:R-:W-:Y:S02]  /*0350*/  SHF.R.U32.HI R0, RZ, 0x3, R104 ;  /* 0x00000003ff007819 */ /* 0x000fe40000011668 */
[----:B------:R-:W-:Y:S01]  /*0360*/  LOP3.LUT R8, R8, 0x38, RZ, 0xc0, !PT ;  /* 0x0000003808087812 */ /* 0x000fe200078ec0ff */
[----:B------:R-:W3:Y:S01]  /*0370*/  LDCU.64 UR4, c[0x0][0x410] ;  /* 0x00008200ff0477ac */ /* 0x000ee20008000a00 */
[----:B------:R-:W4:Y:S01]  /*0380*/  LDC R4, c[0x0][0x3e0] ;  /* 0x0000f800ff047b82 */ /* 0x000f220000000800 */
[----:B------:R-:W-:Y:S02]  /*0390*/  IADD3 R5, PT, PT, R0, 0x10, RZ ;  /* 0x0000001000057810 */ /* 0x000fe40007ffe0ff */
[----:B------:R-:W-:Y:S01]  /*03a0*/  LOP3.LUT P4, R104, R104, 0x7, RZ, 0xc0, !PT ;  /* 0x0000000768687812 */ /* 0x000fe2000788c0ff */
[----:B-1----:R-:W-:-:S04]  /*03b0*/  IMAD.WIDE.U32 R8, R154, R2, R8 ;  /* 0x000000029a087225 */ /* 0x002fc800078e0008 */
[----:B------:R-:W-:Y:S02]  /*03c0*/  IMAD R9, R154, R3, R9 ;  /* 0x000000039a097224 */ /* 0x000fe400078e0209 */
[----:B------:R-:W-:-:S04]  /*03d0*/  IMAD.WIDE.U32 R10, R2, 0x40, RZ ;  /* 0x00000040020a7825 */ /* 0x000fc800078e00ff */
[----:B--2---:R-:W-:-:S04]  /*03e0*/  IMAD.WIDE.U32 R8, R152, UR6, R8 ;  /* 0x0000000698087c25 */ /* 0x004fc8000f8e0008 */
[C---:B------:R-:W-:Y:S01]  /*03f0*/  IMAD R9, R152.reuse, UR7, R9 ;  /* 0x0000000798097c24 */ /* 0x040fe2000f8e0209 */
[----:B------:R-:W1:Y:S01]  /*0400*/  LDCU.64 UR6, c[0x0][0x3f0] ;  /* 0x00007e00ff0677ac */ /* 0x000e620008000a00 */
[----:B----4-:R-:W-:Y:S02]  /*0410*/  IMAD R152, R152, R4, R7 ;  /* 0x0000000498987224 */ /* 0x010fe400078e0207 */
[----:B---3--:R-:W-:-:S04]  /*0420*/  IMAD.WIDE.U32 R8, R7, UR4, R8 ;  /* 0x0000000407087c25 */ /* 0x008fc8000f8e0008 */
[----:B------:R-:W-:Y:S01]  /*0430*/  IMAD R9, R7, UR5, R9 ;  /* 0x0000000507097c24 */ /* 0x000fe2000f8e0209 */
[----:B------:R-:W2:Y:S01]  /*0440*/  LDCU.64 UR4, c[0x0][0x420] ;  /* 0x00008400ff0477ac */ /* 0x000ea20008000a00 */
[----:B------:R-:W-:Y:S02]  /*0450*/  IMAD.IADD R4, R100, 0x1, -R154 ;  /* 0x0000000164047824 */ /* 0x000fe400078e0a9a */
[----:B------:R-:W-:-:S03]  /*0460*/  IMAD.WIDE.U32 R6, R0, R2, R8 ;  /* 0x0000000200067225 */ /* 0x000fc600078e0008 */
[----:B------:R-:W-:Y:S01]  /*0470*/  ISETP.GE.AND P3, PT, R5, R4, PT ;  /* 0x000000040500720c */ /* 0x000fe20003f66270 */
[----:B------:R-:W-:Y:S01]  /*0480*/  IMAD R100, R152, R100, R154 ;  /* 0x0000006498647224 */ /* 0x000fe200078e029a */
[C---:B------:R-:W-:Y:S01]  /*0490*/  ISETP.GE.OR P4, PT, R0.reuse, R4, P4 ;  /* 0x000000040000720c */ /* 0x040fe20002786670 */
[----:B------:R-:W-:Y:S01]  /*04a0*/  VIADD R9, R0, 0x20 ;  /* 0x0000002000097836 */ /* 0x000fe20000000000 */
[----:B-1----:R-:W-:Y:S01]  /*04b0*/  LEA R8, P1, R6, UR6, 0x1 ;  /* 0x0000000606087c11 */ /* 0x002fe2000f8208ff */
[----:B------:R-:W-:Y:S01]  /*04c0*/  IMAD R5, R0, R3, R7 ;  /* 0x0000000300057224 */ /* 0x000fe200078e0207 */
[----:B------:R-:W-:Y:S01]  /*04d0*/  IADD3 R7, P0, PT, R100, R0, RZ ;  /* 0x0000000064077210 */ /* 0x000fe20007f1e0ff */
[----:B------:R-:W-:Y:S01]  /*04e0*/  IMAD.WIDE.U32 R12, R2, 0x20, RZ ;  /* 0x00000020020c7825 */ /* 0x000fe200078e00ff */
[----:B------:R-:W-:Y:S02]  /*04f0*/  ISETP.GE.AND P2, PT, R9, R4, PT ;  /* 0x000000040900720c */ /* 0x000fe40003f46270 */
[----:B------:R-:W-:Y:S01]  /*0500*/  LEA.HI.X R9, R6, UR7, R5, 0x1, P1 ;  /* 0x0000000706097c11 */ /* 0x000fe200088f0c05 */
[C---:B------:R-:W-:Y:S01]  /*0510*/  IMAD.SHL.U32 R5, R3.reuse, 0x40, RZ ;  /* 0x0000004003057824 */ /* 0x040fe200078e00ff */
[----:B------:R-:W-:Y:S01]  /*0520*/  LEA.HI.X.SX32 R100, R100, RZ, 0x1, P0 ;  /* 0x000000ff64647211 */ /* 0x000fe200000f0eff */
[----:B------:R-:W-:Y:S01]  /*0530*/  VIADD R0, R0, 0x30 ;  /* 0x0000003000007836 */ /* 0x000fe20000000000 */
[----:B------:R-:W-:Y:S01]  /*0540*/  IADD3 R10, P1, PT, R8, R10, RZ ;  /* 0x0000000a080a7210 */ /* 0x000fe20007f3e0ff */
[----:B------:R1:W-:Y:S01]  /*0550*/  STG.E.128 desc[UR22][R8.64], RZ ;  /* 0x000000ff08007986 */ /* 0x0003e2000c101d16 */
[----:B------:R-:W-:-:S02]  /*0560*/  SHF.L.U32 R3, R3, 0x5, RZ ;  /* 0x0000000503037819 */ /* 0x000fc400000006ff */
[----:B--2---:R-:W-:Y:S01]  /*0570*/  LEA R6, P0, R7, UR4, 0x2 ;  /* 0x0000000407067c11 */ /* 0x004fe2000f8010ff */
[----:B------:R1:W-:Y:S01]  /*0580*/  STG.E.128 desc[UR22][R8.64+0x80], RZ ;  /* 0x000080ff08007986 */ /* 0x0003e2000c101d16 */
[----:B------:R-:W-:Y:S01]  /*0590*/  IADD3.X R11, PT, PT, R9, R11, R5, P1, !PT ;  /* 0x0000000b090b7210 */ /* 0x000fe20000ffe405 */
[----:B------:R-:W-:Y:S01]  /*05a0*/  IMAD.IADD R3, R13, 0x1, R3 ;  /* 0x000000010d037824 */ /* 0x000fe200078e0203 */
[----:B------:R-:W-:Y:S01]  /*05b0*/  LEA.HI.X R7, R7, UR5, R100, 0x2, P0 ;  /* 0x0000000507077c11 */ /* 0x000fe200080f1464 */
[----:B------:R-:W-:Y:S01]  /*05c0*/  @!P4 IMAD.MOV.U32 R5, RZ, RZ, 0x7f800000 ;  /* 0x7f800000ff05c424 */ /* 0x000fe200078e00ff */
[-C--:B------:R-:W-:Y:S02]  /*05d0*/  IADD3 R14, P1, PT, R8, R12.reuse, RZ ;  /* 0x0000000c080e7210 */ /* 0x080fe40007f3e0ff */
[----:B------:R-:W-:Y:S02]  /*05e0*/  IADD3 R12, P0, PT, R10, R12, RZ ;  /* 0x0000000c0a0c7210 */ /* 0x000fe40007f1e0ff */
[C---:B------:R-:W-:Y:S01]  /*05f0*/  ISETP.NE.OR P3, PT, R104.reuse, RZ, P3 ;  /* 0x000000ff6800720c */ /* 0x040fe20001f65670 */
[----:B------:R-:W-:Y:S01]  /*0600*/  IMAD.X R15, R3, 0x1, R9, P1 ;  /* 0x00000001030f7824 */ /* 0x000fe200008e0609 */
[----:B------:R-:W-:-:S02]  /*0610*/  ISETP.NE.OR P2, PT, R104, RZ, P2 ;  /* 0x000000ff6800720c */ /* 0x000fc40001745670 */
[----:B------:R-:W-:Y:S02]  /*0620*/  IADD3.X R13, PT, PT, R11, R3, RZ, P0, !PT ;  /* 0x000000030b0d7210 */ /* 0x000fe400007fe4ff */
[----:B------:R-:W-:Y:S01]  /*0630*/  ISETP.GE.AND P0, PT, R0, R4, PT ;  /* 0x000000040000720c */ /* 0x000fe20003f06270 */
[----:B------:R1:W-:Y:S03]  /*0640*/  STG.E.128 desc[UR22][R14.64], RZ ;  /* 0x000000ff0e007986 */ /* 0x0003e6000c101d16 */
[----:B------:R-:W-:Y:S01]  /*0650*/  ISETP.NE.OR P0, PT, R104, RZ, P0 ;  /* 0x000000ff6800720c */ /* 0x000fe20000705670 */
[----:B------:R1:W-:Y:S02]  /*0660*/  STG.E.128 desc[UR22][R14.64+0x80], RZ ;  /* 0x000080ff0e007986 */ /* 0x0003e4000c101d16 */
[----:B------:R-:W-:Y:S02]  /*0670*/  @!P3 IMAD.MOV.U32 R3, RZ, RZ, 0x7f800000 ;  /* 0x7f800000ff03b424 */ /* 0x000fe400078e00ff */
        /* <DEDUP_REMOVED lines=12> */
.L_x_5488:
        /* <DEDUP_REMOVED lines=8> */
.L_x_5489:
[----:B------:R-:W2:Y:S02]  /*07c0*/  LDCU.64 UR18, c[0x0][0x4e0] ;  /* 0x00009c00ff1277ac */ /* 0x000ea40008000a00 */
[----:B--2---:R-:W-:-:S04]  /*07d0*/  UISETP.NE.U32.AND UP0, UPT, UR18, URZ, UPT ;  /* 0x000000ff1200728c */ /* 0x004fc8000bf05070 */
[----:B------:R-:W-:-:S09]  /*07e0*/  UISETP.NE.AND.EX UP0, UPT, UR19, URZ, UPT, UP0 ;  /* 0x000000ff1300728c */ /* 0x000fd2000bf05300 */
[----:B------:R-:W-:Y:S05]  /*07f0*/  BRA.U !UP0, `(.L_x_5490) ;  /* 0x0000000508907547 */ /* 0x000fea000b800000 */
[----:B------:R-:W2:Y:S01]  /*0800*/  LDC R5, c[0x0][0x4f0] ;  /* 0x00013c00ff057b82 */ /* 0x000ea20000000800 */
[----:B-1----:R-:W-:Y:S01]  /*0810*/  LEA R2, R32, 0xffffffc0, 0x6 ;  /* 0xffffffc020027811 */ /* 0x002fe200078e30ff */
[----:B------:R-:W1:Y:S03]  /*0820*/  LDCU.64 UR4, c[0x0][0x4e8] ;  /* 0x00009d00ff0477ac */ /* 0x000e660008000a00 */
[----:B------:R-:W-:Y:S01]  /*0830*/  IABS R0, R2 ;  /* 0x0000000200007213 */ /* 0x000fe20000000000 */
[----:B------:R-:W3:Y:S01]  /*0840*/  LDCU.64 UR8, c[0x0][0x3a8] ;  /* 0x00007500ff0877ac */ /* 0x000ee20008000a00 */
[----:B------:R-:W4:Y:S01]  /*0850*/  LDCU.64 UR16, c[0x0][0x3a0] ;  /* 0x00007400ff1077ac */ /* 0x000f220008000a00 */
[----:B------:R-:W3:Y:S01]  /*0860*/  LDCU.64 UR6, c[0x0][0x3c0] ;  /* 0x00007800ff0677ac */ /* 0x000ee20008000a00 */
[----:B--2--5:R-:W-:-:S04]  /*0870*/  IABS R4, R5 ;  /* 0x0000000500047213 */ /* 0x024fc80000000000 */
[----:B------:R-:W2:Y:S08]  /*0880*/  I2F.RP R8, R4 ;  /* 0x0000000400087306 */ /* 0x000eb00000209400 */
[----:B--2---:R-:W2:Y:S02]  /*0890*/  MUFU.RCP R8, R8 ;  /* 0x0000000800087308 */ /* 0x004ea40000001000 */
[----:B--2---:R-:W-:-:S06]  /*08a0*/  IADD3 R8, PT, PT, R8, 0xffffffe, RZ ;  /* 0x0ffffffe08087810 */ /* 0x004fcc0007ffe0ff */
[----:B------:R-:W2:Y:S02]  /*08b0*/  F2I.FTZ.U32.TRUNC.NTZ R9, R8 ;  /* 0x0000000800097305 */ /* 0x000ea4000021f000 */
[----:B--2---:R-:W-:Y:S01]  /*08c0*/  IMAD.MOV R3, RZ, RZ, -R9 ;  /* 0x000000ffff037224 */ /* 0x004fe200078e0a09 */
[----:B------:R-:W-:-:S03]  /*08d0*/  MOV R8, RZ ;  /* 0x000000ff00087202 */ /* 0x000fc60000000f00 */
[----:B------:R-:W-:-:S04]  /*08e0*/  IMAD R3, R3, R4, RZ ;  /* 0x0000000403037224 */ /* 0x000fc800078e02ff */
[----:B------:R-:W-:-:S04]  /*08f0*/  IMAD.HI.U32 R6, R9, R3, R8 ;  /* 0x0000000309067227 */ /* 0x000fc800078e0008 */
[----:B------:R-:W-:Y:S02]  /*0900*/  IMAD.MOV.U32 R3, RZ, RZ, R0 ;  /* 0x000000ffff037224 */ /* 0x000fe400078e0000 */
[----:B-1----:R-:W-:-:S04]  /*0910*/  IMAD.WIDE.U32 R8, R152, UR4, RZ ;  /* 0x0000000498087c25 */ /* 0x002fc8000f8e00ff */
[----:B------:R-:W-:-:S04]  /*0920*/  IMAD.HI.U32 R6, R6, R3, RZ ;  /* 0x0000000306067227 */ /* 0x000fc800078e00ff */
[----:B------:R-:W-:Y:S01]  /*0930*/  IMAD R101, R152, UR5, R9 ;  /* 0x0000000598657c24 */ /* 0x000fe2000f8e0209 */
[----:B------:R-:W-:Y:S01]  /*0940*/  IADD3 R0, PT, PT, -R6, RZ, RZ ;  /* 0x000000ff06007210 */ /* 0x000fe20007ffe1ff */
[----:B------:R-:W1:Y:S04]  /*0950*/  LDCU.64 UR4, c[0x0][0x3b8] ;  /* 0x00007700ff0477ac */ /* 0x000e680008000a00 */
[----:B------:R-:W-:-:S05]  /*0960*/  IMAD R0, R4, R0, R3 ;  /* 0x0000000004007224 */ /* 0x000fca00078e0203 */
[----:B------:R-:W-:-:S13]  /*0970*/  ISETP.GT.U32.AND P2, PT, R4, R0, PT ;  /* 0x000000000400720c */ /* 0x000fda0003f44070 */
[----:B------:R-:W-:Y:S01]  /*0980*/  @!P2 IMAD.IADD R0, R0, 0x1, -R4 ;  /* 0x000000010000a824 */ /* 0x000fe200078e0a04 */
[----:B------:R-:W-:Y:S02]  /*0990*/  @!P2 IADD3 R6, PT, PT, R6, 0x1, RZ ;  /* 0x000000010606a810 */ /* 0x000fe40007ffe0ff */
[----:B------:R-:W-:Y:S02]  /*09a0*/  ISETP.NE.AND P2, PT, R5, RZ, PT ;  /* 0x000000ff0500720c */ /* 0x000fe40003f45270 */
[----:B------:R-:W-:Y:S02]  /*09b0*/  ISETP.GE.U32.AND P0, PT, R0, R4, PT ;  /* 0x000000040000720c */ /* 0x000fe40003f06070 */
[----:B------:R-:W-:Y:S01]  /*09c0*/  LOP3.LUT R0, R2, R5, RZ, 0x3c, !PT ;  /* 0x0000000502007212 */ /* 0x000fe200078e3cff */
[----:B------:R-:W2:Y:S03]  /*09d0*/  LDC R4, c[0x0][0x3e8] ;  /* 0x0000fa00ff047b82 */ /* 0x000ea60000000800 */
[----:B------:R-:W-:-:S07]  /*09e0*/  ISETP.GE.AND P1, PT, R0, RZ, PT ;  /* 0x000000ff0000720c */ /* 0x000fce0003f26270 */
[----:B------:R-:W-:Y:S01]  /*09f0*/  @P0 VIADD R6, R6, 0x1 ;  /* 0x0000000106060836 */ /* 0x000fe20000000000 */
[----:B------:R-:W-:-:S04]  /*0a00*/  LEA R102, P0, R8, UR18, 0x2 ;  /* 0x0000001208667c11 */ /* 0x000fc8000f8010ff */
[----:B------:R-:W-:Y:S01]  /*0a10*/  LEA.HI.X R101, R8, UR19, R101, 0x2, P0 ;  /* 0x0000001308657c11 */ /* 0x000fe200080f1465 */
[----:B------:R-:W-:Y:S01]  /*0a20*/  IMAD.MOV.U32 R8, RZ, RZ, R102 ;  /* 0x000000ffff087224 */ /* 0x000fe200078e0066 */
[----:B------:R-:W-:Y:S02]  /*0a30*/  @!P1 IADD3 R6, PT, PT, -R6, RZ, RZ ;  /* 0x000000ff06069210 */ /* 0x000fe40007ffe1ff */
[----:B------:R-:W-:Y:S02]  /*0a40*/  @!P2 LOP3.LUT R6, RZ, R5, RZ, 0x33, !PT ;  /* 0x00000005ff06a212 */ /* 0x000fe400078e33ff */
[----:B------:R-:W-:-:S03]  /*0a50*/  MOV R9, R101 ;  /* 0x0000006500097202 */ /* 0x000fc60000000f00 */
[----:B------:R-:W-:-:S06]  /*0a60*/  IMAD.WIDE R10, R6, 0x4, R8 ;  /* 0x00000004060a7825 */ /* 0x000fcc00078e0208 */
[----:B------:R-:W4:Y:S01]  /*0a70*/  LDG.E R10, desc[UR22][R10.64] ;  /* 0x000000160a0a7981 */ /* 0x000f22000c1e1900 */
[----:B--2---:R-:W-:Y:S01]  /*0a80*/  IABS R0, R4 ;  /* 0x0000000400007213 */ /* 0x004fe20000000000 */
[----:B------:R-:W-:Y:S01]  /*0a90*/  IMAD.MOV R6, RZ, RZ, -R6 ;  /* 0x000000ffff067224 */ /* 0x000fe200078e0a06 */
[----:B-1----:R-:W-:Y:S02]  /*0aa0*/  MOV R34, UR4 ;  /* 0x0000000400227c02 */ /* 0x002fe40008000f00 */
[----:B------:R-:W1:Y:S01]  /*0ab0*/  I2F.RP R14, R0 ;  /* 0x00000000000e7306 */ /* 0x000e620000209400 */
[----:B------:R-:W-:Y:S01]  /*0ac0*/  IMAD R2, R5, R6, R2 ;  /* 0x0000000605027224 */ /* 0x000fe200078e0202 */
[----:B------:R-:W-:-:S06]  /*0ad0*/  MOV R35, UR5 ;  /* 0x0000000500237c02 */ /* 0x000fcc0008000f00 */
        /* <DEDUP_REMOVED lines=13> */
[-C--:B------:R-:W-:Y:S02]  /*0bb0*/  @!P1 IADD3 R8, PT, PT, R8, -R0.reuse, RZ ;  /* 0x8000000008089210 */ /* 0x080fe40007ffe0ff */
[----:B------:R-:W-:Y:S02]  /*0bc0*/  @!P1 IADD3 R3, PT, PT, R3, 0x1, RZ ;  /* 0x0000000103039810 */ /* 0x000fe40007ffe0ff */
[----:B------:R-:W-:Y:S02]  /*0bd0*/  ISETP.GE.U32.AND P2, PT, R8, R0, PT ;  /* 0x000000000800720c */ /* 0x000fe40003f46070 */
[----:B------:R-:W-:Y:S02]  /*0be0*/  LOP3.LUT R0, R7, R4, RZ, 0x3c, !PT ;  /* 0x0000000407007212 */ /* 0x000fe400078e3cff */
[----:B------:R-:W-:Y:S02]  /*0bf0*/  ISETP.NE.AND P1, PT, R4, RZ, PT ;  /* 0x000000ff0400720c */ /* 0x000fe40003f25270 */
[----:B------:R-:W-:-:S02]  /*0c00*/  ISETP.GE.AND P0, PT, R0, RZ, PT ;  /* 0x000000ff0000720c */ /* 0x000fc40003f06270 */
[----:B------:R-:W-:-:S05]  /*0c10*/  SHF.R.S32.HI R0, RZ, 0x1f, R2 ;  /* 0x0000001fff007819 */ /* 0x000fca0000011402 */
[----:B------:R-:W-:-:S06]  /*0c20*/  @P2 IADD3 R3, PT, PT, R3, 0x1, RZ ;  /* 0x0000000103032810 */ /* 0x000fcc0007ffe0ff */
[----:B------:R-:W-:Y:S01]  /*0c30*/  @!P0 IMAD.MOV R3, RZ, RZ, -R3 ;  /* 0x000000ffff038224 */ /* 0x000fe200078e0a03 */
[----:B------:R-:W-:Y:S01]  /*0c40*/  @!P1 LOP3.LUT R3, RZ, R4, RZ, 0x33, !PT ;  /* 0x00000004ff039212 */ /* 0x000fe200078e33ff */
[C---:B------:R-:W-:Y:S02]  /*0c50*/  IMAD R4, R0.reuse, R34, RZ ;  /* 0x0000002200047224 */ /* 0x040fe400078e02ff */
[----:B---3--:R-:W-:Y:S02]  /*0c60*/  IMAD R0, R0, UR6, RZ ;  /* 0x0000000600007c24 */ /* 0x008fe4000f8e02ff */
[C---:B------:R-:W-:Y:S02]  /*0c70*/  IMAD R4, R2.reuse, R35, R4 ;  /* 0x0000002302047224 */ /* 0x040fe400078e0204 */
[----:B------:R-:W-:Y:S01]  /*0c80*/  IMAD R0, R2, UR7, R0 ;  /* 0x0000000702007c24 */ /* 0x000fe2000f8e0200 */
[----:B----4-:R-:W-:Y:S01]  /*0c90*/  SHF.R.S32.HI R6, RZ, 0x1f, R10 ;  /* 0x0000001fff067819 */ /* 0x010fe2000001140a */
[----:B------:R-:W-:-:S04]  /*0ca0*/  IMAD.WIDE.U32 R8, R10, UR8, RZ ;  /* 0x000000080a087c25 */ /* 0x000fc8000f8e00ff */
[C---:B------:R-:W-:Y:S02]  /*0cb0*/  IMAD R5, R6.reuse, UR8, RZ ;  /* 0x0000000806057c24 */ /* 0x040fe4000f8e02ff */
[----:B------:R-:W-:Y:S02]  /*0cc0*/  IMAD R6, R6, UR16, RZ ;  /* 0x0000001006067c24 */ /* 0x000fe4000f8e02ff */
[C---:B------:R-:W-:Y:S01]  /*0cd0*/  IMAD R5, R10.reuse, UR9, R5 ;  /* 0x000000090a057c24 */ /* 0x040fe2000f8e0205 */
[----:B------:R-:W1:Y:S01]  /*0ce0*/  LDCU.128 UR8, c[0x0][0x3d0] ;  /* 0x00007a00ff0877ac */ /* 0x000e620008000c00 */
[C---:B------:R-:W-:Y:S02]  /*0cf0*/  IMAD R6, R10.reuse, UR17, R6 ;  /* 0x000000110a067c24 */ /* 0x040fe4000f8e0206 */
[----:B------:R-:W-:-:S04]  /*0d00*/  IMAD.WIDE.U32 R10, R10, UR16, RZ ;  /* 0x000000100a0a7c25 */ /* 0x000fc8000f8e00ff */
[----:B------:R-:W-:Y:S01]  /*0d10*/  IMAD.IADD R9, R9, 0x1, R5 ;  /* 0x0000000109097824 */ /* 0x000fe200078e0205 */
[----:B------:R-:W-:Y:S01]  /*0d20*/  IADD3 R11, PT, PT, R11, R6, RZ ;  /* 0x000000060b0b7210 */ /* 0x000fe20007ffe0ff */
[----:B------:R-:W-:-:S04]  /*0d30*/  IMAD.WIDE.U32 R8, R2, UR6, R8 ;  /* 0x0000000602087c25 */ /* 0x000fc8000f8e0008 */
[----:B------:R-:W-:Y:S01]  /*0d40*/  IMAD.WIDE.U32 R10, R2, R34, R10 ;  /* 0x00000022020a7225 */ /* 0x000fe200078e000a */
[----:B------:R-:W-:-:S03]  /*0d50*/  SHF.R.S32.HI R2, RZ, 0x1f, R3 ;  /* 0x0000001fff027819 */ /* 0x000fc60000011403 */
[----:B------:R-:W-:Y:S01]  /*0d60*/  IMAD.IADD R9, R9, 0x1, R0 ;  /* 0x0000000109097824 */ /* 0x000fe200078e0200 */
[----:B------:R-:W-:Y:S01]  /*0d70*/  IADD3 R5, PT, PT, R11, R4, RZ ;  /* 0x000000040b057210 */ /* 0x000fe20007ffe0ff */
[C---:B-1----:R-:W-:Y:S01]  /*0d80*/  IMAD R0, R2.reuse, UR8, RZ ;  /* 0x0000000802007c24 */ /* 0x042fe2000f8e02ff */
[----:B------:R-:W-:Y:S01]  /*0d90*/  MOV R4, R10 ;  /* 0x0000000a00047202 */ /* 0x000fe20000000f00 */
[----:B------:R-:W-:Y:S02]  /*0da0*/  IMAD R2, R2, UR10, RZ ;  /* 0x0000000a02027c24 */ /* 0x000fe4000f8e02ff */
[C---:B------:R-:W-:Y:S02]  /*0db0*/  IMAD R0, R3.reuse, UR9, R0 ;  /* 0x0000000903007c24 */ /* 0x040fe4000f8e0200 */
[----:B------:R-:W-:-:S04]  /*0dc0*/  IMAD.WIDE.U32 R4, R3, UR8, R4 ;  /* 0x0000000803047c25 */ /* 0x000fc8000f8e0004 */
[----:B------:R-:W-:Y:S01]  /*0dd0*/  IMAD R2, R3, UR11, R2 ;  /* 0x0000000b03027c24 */ /* 0x000fe2000f8e0202 */
[----:B------:R-:W-:Y:S01]  /*0de0*/  IADD3 R5, PT, PT, R5, R0, RZ ;  /* 0x0000000005057210 */ /* 0x000fe20007ffe0ff */
[----:B------:R-:W-:-:S04]  /*0df0*/  IMAD.WIDE.U32 R8, R3, UR10, R8 ;  /* 0x0000000a03087c25 */ /* 0x000fc8000f8e0008 */
[----:B------:R-:W-:Y:S01]  /*0e00*/  IMAD.MOV.U32 R18, RZ, RZ, R4 ;  /* 0x000000ffff127224 */ /* 0x000fe200078e0004 */
[----:B------:R-:W-:Y:S02]  /*0e10*/  IADD3 R4, PT, PT, R9, R2, RZ ;  /* 0x0000000209047210 */ /* 0x000fe40007ffe0ff */
[----:B------:R-:W-:Y:S01]  /*0e20*/  MOV R6, R8 ;  /* 0x0000000800067202 */ /* 0x000fe20000000f00 */
[----:B------:R-:W-:Y:S06]  /*0e30*/  BRA `(.L_x_5491) ;  /* 0x0000000400147947 */ /* 0x000fec0003800000 */
.L_x_5490:
[----:B------:R-:W2:Y:S01]  /*0e40*/  LDC R6, c[0x0][0x3e8] ;  /* 0x0000fa00ff067b82 */ /* 0x000ea20000000800 */
[----:B-1----:R-:W-:Y:S01]  /*0e50*/  IABS R2, R7 ;  /* 0x0000000700027213 */ /* 0x002fe20000000000 */
[----:B------:R-:W1:Y:S01]  /*0e60*/  LDCU.64 UR6, c[0x0][0x3c0] ;  /* 0x00007800ff0677ac */ /* 0x000e620008000a00 */
[----:B-----5:R-:W-:Y:S02]  /*0e70*/  SHF.R.S32.HI R9, RZ, 0x1f, R4 ;  /* 0x0000001fff097819 */ /* 0x020fe40000011404 */
[----:B------:R-:W-:Y:S01]  /*0e80*/  MOV R102, RZ ;  /* 0x000000ff00667202 */ /* 0x000fe20000000f00 */
[----:B------:R-:W3:Y:S01]  /*0e90*/  LDCU.64 UR16, c[0x0][0x3a0] ;  /* 0x00007400ff1077ac */ /* 0x000ee20008000a00 */
[----:B------:R-:W-:Y:S01]  /*0ea0*/  MOV R101, RZ ;  /* 0x000000ff00657202 */ /* 0x000fe20000000f00 */
[----:B------:R-:W4:Y:S01]  /*0eb0*/  LDC.64 R34, c[0x0][0x3b8] ;  /* 0x0000ee00ff227b82 */ /* 0x000f220000000a00 */
[----:B-1----:R-:W-:Y:S01]  /*0ec0*/  IMAD.WIDE.U32 R16, R14, UR6, RZ ;  /* 0x000000060e107c25 */ /* 0x002fe2000f8e00ff */
[----:B--2---:R-:W-:-:S04]  /*0ed0*/  IABS R8, R6 ;  /* 0x0000000600087213 */ /* 0x004fc80000000000 */
[----:B------:R-:W1:Y:S08]  /*0ee0*/  I2F.RP R10, R8 ;  /* 0x00000008000a7306 */ /* 0x000e700000209400 */
[----:B-1----:R-:W1:Y:S02]  /*0ef0*/  MUFU.RCP R10, R10 ;  /* 0x0000000a000a7308 */ /* 0x002e640000001000 */
[----:B-1----:R-:W-:-:S06]  /*0f00*/  IADD3 R10, PT, PT, R10, 0xffffffe, RZ ;  /* 0x0ffffffe0a0a7810 */ /* 0x002fcc0007ffe0ff */
[----:B------:R-:W1:Y:S02]  /*0f10*/  F2I.FTZ.U32.TRUNC.NTZ R11, R10 ;  /* 0x0000000a000b7305 */ /* 0x000e64000021f000 */
[----:B-1----:R-:W-:Y:S02]  /*0f20*/  IADD3 R0, PT, PT, RZ, -R11, RZ ;  /* 0x8000000bff007210 */ /* 0x002fe40007ffe0ff */
[----:B------:R-:W-:-:S03]  /*0f30*/  MOV R10, RZ ;  /* 0x000000ff000a7202 */ /* 0x000fc60000000f00 */
[----:B------:R-:W-:-:S04]  /*0f40*/  IMAD R0, R0, R8, RZ ;  /* 0x0000000800007224 */ /* 0x000fc800078e02ff */
[----:B------:R-:W-:Y:S01]  /*0f50*/  IMAD.HI.U32 R0, R11, R0, R10 ;  /* 0x000000000b007227 */ /* 0x000fe200078e000a */
[----:B------:R-:W-:-:S05]  /*0f60*/  SHF.R.S32.HI R10, RZ, 0x1f, R14 ;  /* 0x0000001fff0a7819 */ /* 0x000fca000001140e */
[----:B------:R-:W-:-:S04]  /*0f70*/  IMAD.HI.U32 R0, R0, R2, RZ ;  /* 0x0000000200007227 */ /* 0x000fc800078e00ff */
[----:B------:R-:W-:Y:S01]  /*0f80*/  IMAD R11, R10, UR6, RZ ;  /* 0x000000060a0b7c24 */ /* 0x000fe2000f8e02ff */
[----:B------:R-:W-:Y:S01]  /*0f90*/  IADD3 R5, PT, PT, -R0, RZ, RZ ;  /* 0x000000ff00057210 */ /* 0x000fe20007ffe1ff */
[-C--:B----4-:R-:W-:Y:S02]  /*0fa0*/  IMAD R10, R10, R34.reuse, RZ ;  /* 0x000000220a0a7224 */ /* 0x090fe400078e02ff */
[----:B------:R-:W-:Y:S02]  /*0fb0*/  IMAD R11, R14, UR7, R11 ;  /* 0x000000070e0b7c24 */ /* 0x000fe4000f8e020b */
[----:B------:R-:W-:Y:S02]  /*0fc0*/  IMAD R5, R8, R5, R2 ;  /* 0x0000000508057224 */ /* 0x000fe400078e0202 */
[----:B------:R-:W1:Y:S01]  /*0fd0*/  LDC.64 R2, c[0x0][0x3a8] ;  /* 0x0000ea00ff027b82 */ /* 0x000e620000000a00 */
[C---:B------:R-:W-:Y:S01]  /*0fe0*/  IMAD R10, R14.reuse, R35, R10 ;  /* 0x000000230e0a7224 */ /* 0x040fe200078e020a */
[----:B------:R-:W-:Y:S01]  /*0ff0*/  IADD3 R11, PT, PT, R17, R11, RZ ;  /* 0x0000000b110b7210 */ /* 0x000fe20007ffe0ff */
[----:B------:R-:W-:Y:S01]  /*1000*/  IMAD.WIDE.U32 R14, R14, R34, RZ ;  /* 0x000000220e0e7225 */ /* 0x000fe200078e00ff */
[----:B------:R-:W-:-:S03]  /*1010*/  ISETP.GT.U32.AND P0, PT, R8, R5, PT ;  /* 0x000000050800720c */ /* 0x000fc60003f04070 */
[----:B------:R-:W-:Y:S01]  /*1020*/  IMAD.IADD R15, R15, 0x1, R10 ;  /* 0x000000010f0f7824 */ /* 0x000fe200078e020a */
[----:B------:R-:W-:Y:S01]  /*1030*/  MOV R10, R16 ;  /* 0x00000010000a7202 */ /* 0x000fe20000000f00 */
[----:B---3--:R-:W-:-:S08]  /*1040*/  IMAD.WIDE.U32 R14, R4, UR16, R14 ;  /* 0x00000010040e7c25 */ /* 0x008fd0000f8e000e */
        /* <DEDUP_REMOVED lines=12> */
[----:B------:R-:W-:Y:S01]  /*1110*/  @P2 IADD3 R0, PT, PT, R0, 0x1, RZ ;  /* 0x0000000100002810 */ /* 0x000fe20007ffe0ff */
[----:B------:R-:W-:Y:S01]  /*1120*/  IMAD.IADD R11, R11, 0x1, R8 ;  /* 0x000000010b0b7824 */ /* 0x000fe200078e0208 */
[----:B------:R-:W-:Y:S02]  /*1130*/  IADD3 R15, PT, PT, R15, R9, RZ ;  /* 0x000000090f0f7210 */ /* 0x000fe40007ffe0ff */
[----:B------:R-:W-:Y:S02]  /*1140*/  LEA R8, R32, 0xffffffc0, 0x6 ;  /* 0xffffffc020087811 */ /* 0x000fe400078e30ff */
[----:B------:R-:W-:Y:S01]  /*1150*/  @!P1 IADD3 R0, PT, PT, -R0, RZ, RZ ;  /* 0x000000ff00009210 */ /* 0x000fe20007ffe1ff */
[----:B------:R-:W2:Y:S01]  /*1160*/  LDC.64 R2, c[0x0][0x3d8] ;  /* 0x0000f600ff027b82 */ /* 0x000ea20000000a00 */
[----:B------:R-:W-:Y:S01]  /*1170*/  @!P0 LOP3.LUT R0, RZ, R6, RZ, 0x33, !PT ;  /* 0x00000006ff008212 */ /* 0x000fe200078e33ff */
[----:B------:R-:W-:-:S02]  /*1180*/  IMAD R6, R8, R35, RZ ;  /* 0x0000002308067224 */ /* 0x000fc400078e02ff */
[----:B------:R-:W-:-:S04]  /*1190*/  IMAD.WIDE.U32 R14, R8, R34, R14 ;  /* 0x00000022080e7225 */ /* 0x000fc800078e000e */
[C---:B------:R-:W-:Y:S01]  /*11a0*/  IMAD.WIDE.U32 R10, R8.reuse, UR6, R10 ;  /* 0x00000006080a7c25 */ /* 0x040fe2000f8e000a */
[----:B------:R-:W-:Y:S02]  /*11b0*/  IADD3 R15, PT, PT, R15, R6, RZ ;  /* 0x000000060f0f7210 */ /* 0x000fe40007ffe0ff */
[----:B------:R-:W-:Y:S01]  /*11c0*/  SHF.R.S32.HI R6, RZ, 0x1f, R0 ;  /* 0x0000001fff067819 */ /* 0x000fe20000011400 */
[----:B------:R-:W-:Y:S02]  /*11d0*/  IMAD R8, R8, UR7, RZ ;  /* 0x0000000708087c24 */ /* 0x000fe4000f8e02ff */
[----:B-1----:R-:W-:-:S03]  /*11e0*/  IMAD.WIDE.U32 R14, R0, R4, R14 ;  /* 0x00000004000e7225 */ /* 0x002fc600078e000e */
[----:B------:R-:W-:Y:S01]  /*11f0*/  IADD3 R11, PT, PT, R11, R8, RZ ;  /* 0x000000080b0b7210 */ /* 0x000fe20007ffe0ff */
[C---:B------:R-:W-:Y:S01]  /*1200*/  IMAD R8, R6.reuse, R4, RZ ;  /* 0x0000000406087224 */ /* 0x040fe200078e02ff */
[----:B------:R-:W-:Y:S01]  /*1210*/  MOV R18, R14 ;  /* 0x0000000e00127202 */ /* 0x000fe20000000f00 */
[-C--:B--2---:R-:W-:Y:S02]  /*1220*/  IMAD R6, R6, R2.reuse, RZ ;  /* 0x0000000206067224 */ /* 0x084fe400078e02ff */
[----:B------:R-:W-:-:S04]  /*1230*/  IMAD.WIDE.U32 R10, R0, R2, R10 ;  /* 0x00000002000a7225 */ /* 0x000fc800078e000a */
[C---:B------:R-:W-:Y:S01]  /*1240*/  IMAD R3, R0.reuse, R3, R6 ;  /* 0x0000000300037224 */ /* 0x040fe200078e0206 */
[----:B------:R-:W-:Y:S01]  /*1250*/  MOV R6, R10 ;  /* 0x0000000a00067202 */ /* 0x000fe20000000f00 */
[----:B------:R-:W-:-:S03]  /*1260*/  IMAD R5, R0, R5, R8 ;  /* 0x0000000500057224 */ /* 0x000fc600078e0208 */
[----:B------:R-:W-:Y:S01]  /*1270*/  IADD3 R4, PT, PT, R11, R3, RZ ;  /* 0x000000030b047210 */ /* 0x000fe20007ffe0ff */
[----:B------:R-:W-:-:S07]  /*1280*/  IMAD.IADD R5, R15, 0x1, R5 ;  /* 0x000000010f057824 */ /* 0x000fce00078e0205 */
.L_x_5491:
[----:B------:R-:W1:Y:S01]  /*1290*/  LDCU.128 UR12, c[0x0][0x390] ;  /* 0x00007200ff0c77ac */ /* 0x000e620008000c00 */
[----:B------:R-:W-:Y:S01]  /*12a0*/  IMAD.SHL.U32 R0, R104, 0x8, RZ ;  /* 0x0000000868007824 */ /* 0x000fe200078e00ff */
[C---:B------:R-:W-:Y:S01]  /*12b0*/  SHF.L.U64.HI R96, R34.reuse, 0x5, R35 ;  /* 0x0000000522607819 */ /* 0x040fe20000010223 */
[----:B------:R-:W-:Y:S01]  /*12c0*/  IMAD.MOV.U32 R3, RZ, RZ, RZ ;  /* 0x000000ffff037224 */ /* 0x000fe200078e00ff */
[----:B------:R-:W2:Y:S01]  /*12d0*/  LDCU.64 UR4, c[0x0][0x3c8] ;  /* 0x00007900ff0477ac */ /* 0x000ea20008000a00 */
[----:B------:R-:W-:Y:S01]  /*12e0*/  IMAD.SHL.U32 R97, R34, 0x20, RZ ;  /* 0x0000002022617824 */ /* 0x000fe200078e00ff */
[----:B------:R-:W-:Y:S01]  /*12f0*/  LOP3.LUT R2, R0, 0x38, RZ, 0xc0, !PT ;  /* 0x0000003800027812 */ /* 0x000fe200078ec0ff */
[----:B------:R-:W-:Y:S01]  /*1300*/  IMAD.SHL.U32 R33, R104, 0x40, RZ ;  /* 0x0000004068217824 */ /* 0x000fe200078e00ff */
[----:B------:R-:W3:Y:S01]  /*1310*/  LDCU.64 UR20, c[0x0][0x3b0] ;  /* 0x00007600ff1477ac */ /* 0x000ee20008000a00 */
[----:B------:R-:W-:Y:S01]  /*1320*/  LOP3.LUT R153, R0, 0x1f8, RZ, 0xc0, !PT ;  /* 0x000001f800997812 */ /* 0x000fe200078ec0ff */
[----:B------:R-:W-:Y:S01]  /*1330*/  IMAD.SHL.U32 R147, R104, 0x20, RZ ;  /* 0x0000002068937824 */ /* 0x000fe200078e00ff */
[C---:B------:R-:W-:Y:S01]  /*1340*/  IADD3 R18, P0, PT, R2.reuse, R18, RZ ;  /* 0x0000001202127210 */ /* 0x040fe20007f1e0ff */
[----:B------:R-:W4:Y:S01]  /*1350*/  LDCU.128 UR8, c[0x0][0x380] ;  /* 0x00007000ff0877ac */ /* 0x000f220008000c00 */
[----:B------:R-:W-:Y:S01]  /*1360*/  IADD3 R6, P4, PT, R2, R6, RZ ;  /* 0x0000000602067210 */ /* 0x000fe20007f9e0ff */
[----:B------:R-:W-:Y:S01]  /*1370*/  IMAD.MOV.U32 R156, RZ, RZ, R102 ;  /* 0x000000ffff9c7224 */ /* 0x000fe200078e0066 */
[----:B------:R-:W-:Y:S01]  /*1380*/  LOP3.LUT R153, R153, 0x38, R104, 0x78, !PT ;  /* 0x0000003899997812 */ /* 0x000fe200078e7868 */
[----:B------:R-:W-:Y:S01]  /*1390*/  IMAD.X R19, RZ, RZ, R5, P0 ;  /* 0x000000ffff137224 */ /* 0x000fe200000e0605 */
[----:B------:R-:W-:Y:S01]  /*13a0*/  LOP3.LUT R98, R33, 0x1c0, RZ, 0xc0, !PT ;  /* 0x000001c021627812 */ /* 0x000fe200078ec0ff */
[----:B-1----:R-:W-:Y:S01]  /*13b0*/  IMAD.WIDE.U32 R8, R152, UR14, R2 ;  /* 0x0000000e98087c25 */ /* 0x002fe2000f8e0002 */
[----:B------:R-:W-:-:S02]  /*13c0*/  SHF.R.U32.HI R2, RZ, 0x3, R104 ;  /* 0x00000003ff027819 */ /* 0x000fc40000011668 */
[--C-:B------:R-:W-:Y:S01]  /*13d0*/  LOP3.LUT R153, R153, 0x1e00, R0.reuse, 0xf8, !PT ;  /* 0x00001e0099997812 */ /* 0x100fe200078ef800 */
[----:B------:R-:W-:Y:S01]  /*13e0*/  IMAD R9, R152, UR15, R9 ;  /* 0x0000000f98097c24 */ /* 0x000fe2000f8e0209 */
[----:B------:R-:W-:Y:S01]  /*13f0*/  LOP3.LUT R98, R98, 0x38, R0, 0xf8, !PT ;  /* 0x0000003862627812 */ /* 0x000fe200078ef800 */
[----:B------:R-:W-:Y:S01]  /*1400*/  IMAD.WIDE.U32 R12, R12, 0x40, R2 ;  /* 0x000000400c0c7825 */ /* 0x000fe200078e0002 */
[--C-:B------:R-:W-:Y:S01]  /*1410*/  SHF.R.U32.HI R105, RZ, 0x1, R104.reuse ;  /* 0x00000001ff697819 */ /* 0x100fe20000011668 */
[----:B---3--:R-:W-:Y:S01]  /*1420*/  USHF.L.U64.HI UR24, UR20, 0x4, UR21 ;  /* 0x0000000414187899 */ /* 0x008fe20008010215 */
[C---:B------:R-:W-:Y:S01]  /*1430*/  LOP3.LUT R0, R98.reuse, 0x8, R104, 0x78, !PT ;  /* 0x0000000862007812 */ /* 0x040fe200078e7868 */
[C---:B--2---:R-:W-:Y:S01]  /*1440*/  IMAD.WIDE.U32 R14, R7.reuse, UR4, R8 ;  /* 0x00000004070e7c25 */ /* 0x044fe2000f8e0008 */
[----:B------:R-:W-:Y:S01]  /*1450*/  USHF.L.U32 UR4, UR20, 0x4, URZ ;  /* 0x0000000414047899 */ /* 0x000fe200080006ff */
[----:B------:R-:W-:Y:S01]  /*1460*/  LOP3.LUT R98, R98, 0x8, R105, 0x78, !PT ;  /* 0x0000000862627812 */ /* 0x000fe200078e7869 */
[----:B------:R-:W-:Y:S01]  /*1470*/  USHF.L.U32 UR15, UR20, 0x5, URZ ;  /* 0x00000005140f7899 */ /* 0x000fe200080006ff */
[----:B------:R-:W-:Y:S01]  /*1480*/  IMAD R15, R7, UR5, R15 ;  /* 0x00000005070f7c24 */ /* 0x000fe2000f8e020f */
[----:B------:R-:W1:Y:S01]  /*1490*/  S2UR UR5, SR_CgaCtaId ;  /* 0x00000000000579c3 */ /* 0x000e620000008800 */
[----:B------:R-:W-:Y:S01]  /*14a0*/  USHF.L.U64.HI UR14, UR20, 0x5, UR21 ;  /* 0x00000005140e7899 */ /* 0x000fe20008010215 */
[----:B------:R-:W-:Y:S01]  /*14b0*/  IMAD.U32 R16, RZ, RZ, UR4 ;  /* 0x00000004ff107e24 */ /* 0x000fe2000f8e00ff */
[----:B------:R-:W-:Y:S01]  /*14c0*/  LOP3.LUT R146, R33, 0x400, RZ, 0xc0, !PT ;  /* 0x0000040021927812 */ /* 0x000fe200078ec0ff */
[----:B------:R-:W-:Y:S01]  /*14d0*/  IMAD.U32 R17, RZ, RZ, UR24 ;  /* 0x00000018ff117e24 */ /* 0x000fe2000f8e00ff */
[----:B------:R-:W-:Y:S01]  /*14e0*/  LOP3.LUT R105, R105, 0x1f0, RZ, 0xc0, !PT ;  /* 0x000001f069697812 */ /* 0x000fe200078ec0ff */
[----:B------:R-:W-:Y:S01]  /*14f0*/  IMAD.U32 R20, RZ, RZ, UR15 ;  /* 0x0000000fff147e24 */ /* 0x000fe2000f8e00ff */
[----:B------:R-:W-:Y:S01]  /*1500*/  LEA R155, R32, 0xffffffc0, 0x6 ;  /* 0xffffffc0209b7811 */ /* 0x000fe200078e30ff */
[----:B------:R-:W-:Y:S01]  /*1510*/  IMAD.U32 R21, RZ, RZ, UR14 ;  /* 0x0000000eff157e24 */ /* 0x000fe2000f8e00ff */
[----:B------:R-:W-:Y:S01]  /*1520*/  IADD3 R105, PT, PT, R105, 0x1, R154 ;  /* 0x0000000169697810 */ /* 0x000fe20007ffe09a */
[----:B------:R-:W-:-:S02]  /*1530*/  IMAD R11, R13, UR20, RZ ;  /* 0x000000140d0b7c24 */ /* 0x000fc4000f8e02ff */
[----:B------:R-:W-:-:S04]  /*1540*/  IMAD.WIDE.U32 R16, R12, UR20, R16 ;  /* 0x000000140c107c25 */ /* 0x000fc8000f8e0010 */
[----:B------:R-:W-:Y:S01]  /*1550*/  IMAD.WIDE.U32 R20, R12, UR20, R20 ;  /* 0x000000140c147c25 */ /* 0x000fe2000f8e0014 */
[----:B------:R-:W-:-:S03]  /*1560*/  IADD3 R5, P3, PT, R14, R16, RZ ;  /* 0x000000100e057210 */ /* 0x000fc60007f7e0ff */
[----:B------:R-:W-:Y:S01]  /*1570*/  IMAD.WIDE.U32 R18, R2, R34, R18 ;  /* 0x0000002202127225 */ /* 0x000fe200078e0012 */
[C---:B------:R-:W-:Y:S01]  /*1580*/  IADD3 R10, P1, P0, R14.reuse, UR4, R20 ;  /* 0x000000040e0a7c10 */ /* 0x040fe2000f83e014 */
[----:B------:R-:W-:Y:S01]  /*1590*/  UMOV UR4, 0x400 ;  /* 0x0000040000047882 */ /* 0x000fe20000000000 */
[----:B------:R-:W-:Y:S01]  /*15a0*/  IADD3 R8, P2, PT, R14, R20, RZ ;  /* 0x000000140e087210 */ /* 0x000fe20007f5e0ff */
[----:B------:R-:W-:Y:S01]  /*15b0*/  IMAD R11, R12, UR21, R11 ;  /* 0x000000150c0b7c24 */ /* 0x000fe2000f8e020b */
[----:B----4-:R-:W-:Y:S01]  /*15c0*/  LEA R149, P5, R18, UR10, 0x1 ;  /* 0x0000000a12957c11 */ /* 0x010fe2000f8a08ff */
[----:B------:R-:W-:Y:S01]  /*15d0*/  IMAD R148, R2, R35, R19 ;  /* 0x0000002302947224 */ /* 0x000fe200078e0213 */
[----:B-1----:R-:W-:Y:S01]  /*15e0*/  ULEA UR5, UR5, UR4, 0x18 ;  /* 0x0000000405057291 */ /* 0x002fe2000f8ec0ff */
[----:B------:R-:W-:Y:S01]  /*15f0*/  IMAD.WIDE.U32 R12, R12, UR20, R14 ;  /* 0x000000140c0c7c25 */ /* 0x000fe2000f8e000e */
[----:B------:R-:W-:Y:S02]  /*1600*/  IADD3.X R3, PT, PT, R15, R11, R17, P3, !PT ;  /* 0x0000000b0f037210 */ /* 0x000fe40001ffe411 */
[----:B------:R-:W-:Y:S01]  /*1610*/  LEA.HI.X R148, R18, UR11, R148, 0x1, P5 ;  /* 0x0000000b12947c11 */ /* 0x000fe2000a8f0c94 */
[----:B------:R-:W-:Y:S01]  /*1620*/  IMAD.IADD R9, R11, 0x1, R21 ;  /* 0x000000010b097824 */ /* 0x000fe200078e0215 */
[----:B------:R-:W-:Y:S01]  /*1630*/  LEA R18, P3, R12, UR8, 0x1 ;  /* 0x000000080c127c11 */ /* 0x000fe2000f8608ff */
[----:B------:R-:W-:Y:S01]  /*1640*/  IMAD.IADD R11, R13, 0x1, R11 ;  /* 0x000000010d0b7824 */ /* 0x000fe200078e020b */
[----:B------:R-:W-:Y:S01]  /*1650*/  LEA R153, R153, UR5, 0x1 ;  /* 0x0000000599997c11 */ /* 0x000fe2000f8e08ff */
[----:B------:R-:W-:Y:S01]  /*1660*/  IMAD.X R7, R9, 0x1, R15, P2 ;  /* 0x0000000109077824 */ /* 0x000fe200010e060f */
[----:B------:R-:W-:Y:S01]  /*1670*/  LEA R16, P2, R5, UR8, 0x1 ;  /* 0x0000000805107c11 */ /* 0x000fe2000f8408ff */
[----:B------:R-:W-:Y:S01]  /*1680*/  IMAD R146, R0, 0x2, R146 ;  /* 0x0000000200927824 */ /* 0x000fe200078e0292 */
[----:B------:R-:W-:Y:S01]  /*1690*/  IADD3.X R9, PT, PT, R15, UR24, R9, P1, P0 ;  /* 0x000000180f097c10 */ /* 0x000fe20008fe0409 */
[----:B------:R-:W-:Y:S01]  /*16a0*/  IMAD.MOV.U32 R0, RZ, RZ, 0x20 ;  /* 0x00000020ff007424 */ /* 0x000fe200078e00ff */
[----:B------:R-:W-:Y:S01]  /*16b0*/  LEA.HI.X R19, R12, UR9, R11, 0x1, P3 ;  /* 0x000000090c137c11 */ /* 0x000fe200098f0c0b */
[----:B------:R-:W-:Y:S01]  /*16c0*/  IMAD.MOV.U32 R11, RZ, RZ, R148 ;  /* 0x000000ffff0b7224 */ /* 0x000fe200078e0094 */
[----:B------:R-:W-:Y:S01]  /*16d0*/  LEA R14, P1, R8, UR8, 0x1 ;  /* 0x00000008080e7c11 */ /* 0x000fe2000f8208ff */
[----:B------:R-:W-:Y:S01]  /*16e0*/  IMAD.MOV.U32 R157, RZ, RZ, R101 ;  /* 0x000000ffff9d7224 */ /* 0x000fe200078e0065 */
[----:B------:R-:W-:Y:S01]  /*16f0*/  LEA R12, P0, R10, UR8, 0x1 ;  /* 0x000000080a0c7c11 */ /* 0x000fe2000f8008ff */
[----:B------:R-:W-:Y:S01]  /*1700*/  @!PT LDS RZ, [RZ] ;  /* 0x00000000fffff984 */ /* 0x000fe20000000800 */
[----:B------:R-:W-:Y:S01]  /*1710*/  @!PT LDS RZ, [RZ] ;  /* 0x00000000fffff984 */ /* 0x000fe20000000800 */
[----:B------:R-:W-:Y:S01]  /*1720*/  @!PT LDS RZ, [RZ] ;  /* 0x00000000fffff984 */ /* 0x000fe20000000800 */
[----:B------:R-:W-:Y:S01]  /*1730*/  LDGSTS.E.BYPASS.LTC128B.128 [R153], desc[UR22][R18.64] ;  /* 0x0000000012997fae */ /* 0x000fe2000b981a16 */
[----:B------:R-:W-:-:S02]  /*1740*/  LEA.HI.X R17, R5, UR9, R3, 0x1, P2 ;  /* 0x0000000905117c11 */ /* 0x000fc400090f0c03 */
[----:B------:R-:W-:Y:S01]  /*1750*/  LEA.HI.X R15, R8, UR9, R7, 0x1, P1 ;  /* 0x00000009080f7c11 */ /* 0x000fe200088f0c07 */
[----:B------:R-:W-:Y:S01]  /*1760*/  LDGSTS.E.BYPASS.LTC128B.128 [R153+0x2000], desc[UR22][R18.64+0x80] ;  /* 0x0200008012997fae */ /* 0x000fe2000b981a16 */
[----:B------:R-:W-:Y:S01]  /*1770*/  LEA.HI.X R13, R10, UR9, R9, 0x1, P0 ;  /* 0x000000090a0d7c11 */ /* 0x000fe200080f0c09 */
[----:B------:R-:W-:Y:S01]  /*1780*/  IMAD.MOV.U32 R10, RZ, RZ, R149 ;  /* 0x000000ffff0a7224 */ /* 0x000fe200078e0095 */
[----:B------:R-:W-:Y:S01]  /*1790*/  IADD3 R8, P0, PT, R97, R149, RZ ;  /* 0x0000009561087210 */ /* 0x000fe20007f1e0ff */
[----:B------:R-:W-:Y:S01]  /*17a0*/  LDGSTS.E.BYPASS.LTC128B.128 [R153+0x800], desc[UR22][R16.64] ;  /* 0x0080000010997fae */ /* 0x000fe2000b981a16 */
[----:B------:R-:W-:Y:S01]  /*17b0*/  IMAD.X R7, RZ, RZ, R4, P4 ;  /* 0x000000ffff077224 */ /* 0x000fe200020e0604 */
[----:B------:R-:W-:Y:S02]  /*17c0*/  LOP3.LUT R3, R33, 0x200, RZ, 0xc0, !PT ;  /* 0x0000020021037812 */ /* 0x000fe400078ec0ff */
[----:B------:R-:W-:Y:S01]  /*17d0*/  LDGSTS.E.BYPASS.LTC128B.128 [R153+0x2800], desc[UR22][R16.64+0x80] ;  /* 0x0280008010997fae */ /* 0x000fe2000b981a16 */
[----:B------:R-:W-:Y:S01]  /*17e0*/  IMAD.X R9, R96, 0x1, R148, P0 ;  /* 0x0000000160097824 */ /* 0x000fe200000e0694 */
[----:B------:R-:W-:Y:S01]  /*17f0*/  LOP3.LUT R147, R3, 0x7c00, R147, 0xf8, !PT ;  /* 0x00007c0003937812 */ /* 0x000fe200078ef893 */
[C---:B------:R-:W-:Y:S01]  /*1800*/  IMAD.WIDE.U32 R6, R2.reuse, UR6, R6 ;  /* 0x0000000602067c25 */ /* 0x040fe2000f8e0006 */
[----:B------:R-:W-:Y:S02]  /*1810*/  LDGSTS.E.BYPASS.LTC128B.128 [R153+0x1000], desc[UR22][R14.64] ;  /* 0x010000000e997fae */ /* 0x000fe4000b981a16 */
[----:B------:R-:W-:Y:S01]  /*1820*/  LOP3.LUT R147, R147, R98, RZ, 0xfc, !PT ;  /* 0x0000006293937212 */ /* 0x000fe200078efcff */
[----:B------:R-:W-:Y:S01]  /*1830*/  IMAD R2, R2, UR7, R7 ;  /* 0x0000000702027c24 */ /* 0x000fe2000f8e0207 */
[----:B------:R-:W-:Y:S01]  /*1840*/  LDGSTS.E.BYPASS.LTC128B.128 [R153+0x3000], desc[UR22][R14.64+0x80] ;  /* 0x030000800e997fae */ /* 0x000fe2000b981a16 */
[----:B------:R-:W-:Y:S01]  /*1850*/  USHF.L.U64.HI UR7, UR6, 0x5, UR7 ;  /* 0x0000000506077899 */ /* 0x000fe20008010207 */
[----:B------:R-:W-:Y:S01]  /*1860*/  LEA R147, R147, UR5, 0x1 ;  /* 0x0000000593937c11 */ /* 0x000fe2000f8e08ff */
[----:B------:R-:W-:Y:S01]  /*1870*/  USHF.L.U32 UR6, UR6, 0x5, URZ ;  /* 0x0000000506067899 */ /* 0x000fe200080006ff */
[----:B------:R-:W-:Y:S04]  /*1880*/  LDGSTS.E.BYPASS.LTC128B.128 [R153+0x1800], desc[UR22][R12.64] ;  /* 0x018000000c997fae */ /* 0x000fe8000b981a16 */
[----:B------:R1:W-:Y:S04]  /*1890*/  LDGSTS.E.BYPASS.LTC128B.128 [R153+0x3800], desc[UR22][R12.64+0x80] ;  /* 0x038000800c997fae */ /* 0x0003e8000b981a16 */
[----:B------:R-:W-:Y:S04]  /*18a0*/  LDGSTS.E.BYPASS.LTC128B.128 [R153+0x4000], desc[UR22][R10.64] ;  /* 0x040000000a997fae */ /* 0x000fe8000b981a16 */
[----:B------:R2:W-:Y:S04]  /*18b0*/  LDGSTS.E.BYPASS.LTC128B.128 [R153+0x6000], desc[UR22][R10.64+0x80] ;  /* 0x060000800a997fae */ /* 0x0005e8000b981a16 */
[----:B------:R-:W-:Y:S04]  /*18c0*/  LDGSTS.E.BYPASS.LTC128B.128 [R153+0x4800], desc[UR22][R8.64] ;  /* 0x0480000008997fae */ /* 0x000fe8000b981a16 */
[----:B------:R-:W-:Y:S01]  /*18d0*/  LDGSTS.E.BYPASS.LTC128B.128 [R153+0x6800], desc[UR22][R8.64+0x80] ;  /* 0x0680008008997fae */ /* 0x000fe2000b981a16 */
[----:B-1----:R-:W-:-:S05]  /*18e0*/  IADD3 R12, P0, PT, R8, R97, RZ ;  /* 0x00000061080c7210 */ /* 0x002fca0007f1e0ff */
[----:B------:R-:W-:Y:S01]  /*18f0*/  IMAD.X R13, R9, 0x1, R96, P0 ;  /* 0x00000001090d7824 */ /* 0x000fe200000e0660 */
[----:B--2---:R-:W-:-:S04]  /*1900*/  IADD3 R10, P0, PT, R12, R97, RZ ;  /* 0x000000610c0a7210 */ /* 0x004fc80007f1e0ff */
[----:B------:R-:W-:Y:S01]  /*1910*/  LDGSTS.E.BYPASS.LTC128B.128 [R153+0x5000], desc[UR22][R12.64] ;  /* 0x050000000c997fae */ /* 0x000fe2000b981a16 */
[----:B------:R-:W-:-:S03]  /*1920*/  IMAD.X R11, R13, 0x1, R96, P0 ;  /* 0x000000010d0b7824 */ /* 0x000fc600000e0660 */
[----:B------:R-:W-:Y:S01]  /*1930*/  LDGSTS.E.BYPASS.LTC128B.128 [R153+0x7000], desc[UR22][R12.64+0x80] ;  /* 0x070000800c997fae */ /* 0x000fe2000b981a16 */
[----:B------:R-:W-:-:S03]  /*1940*/  LEA R151, P0, R6, UR12, 0x1 ;  /* 0x0000000c06977c11 */ /* 0x000fc6000f8008ff */
[----:B------:R-:W-:Y:S01]  /*1950*/  LDGSTS.E.BYPASS.LTC128B.128 [R153+0x5800], desc[UR22][R10.64] ;  /* 0x058000000a997fae */ /* 0x000fe2000b981a16 */
[----:B------:R-:W-:Y:S01]  /*1960*/  LEA.HI.X R150, R6, UR13, R2, 0x1, P0 ;  /* 0x0000000d06967c11 */ /* 0x000fe200080f0c02 */
[----:B------:R-:W-:Y:S01]  /*1970*/  IMAD.MOV.U32 R6, RZ, RZ, R151 ;  /* 0x000000ffff067224 */ /* 0x000fe200078e0097 */
[----:B------:R-:W-:Y:S01]  /*1980*/  IADD3 R2, P0, PT, R151, UR6, RZ ;  /* 0x0000000697027c10 */ /* 0x000fe2000ff1e0ff */
[----:B------:R-:W-:Y:S02]  /*1990*/  LDGSTS.E.BYPASS.LTC128B.128 [R153+0x7800], desc[UR22][R10.64+0x80] ;  /* 0x078000800a997fae */ /* 0x000fe4000b981a16 */
[----:B------:R-:W-:Y:S01]  /*19a0*/  IMAD.MOV.U32 R7, RZ, RZ, R150 ;  /* 0x000000ffff077224 */ /* 0x000fe200078e0096 */
[----:B------:R-:W-:Y:S01]  /*19b0*/  IADD3.X R3, PT, PT, R150, UR7, RZ, P0, !PT ;  /* 0x0000000796037c10 */ /* 0x000fe200087fe4ff */
[----:B------:R-:W0:Y:S01]  /*19c0*/  LDGDEPBAR ;  /* 0x00000000000079af */ /* 0x000e220000000000 */
[----:B------:R-:W-:-:S04]  /*19d0*/  IADD3 R4, P0, PT, R2, UR6, RZ ;  /* 0x0000000602047c10 */ /* 0x000fc8000ff1e0ff */
[----:B------:R-:W-:Y:S01]  /*19e0*/  IADD3.X R5, PT, PT, R3, UR7, RZ, P0, !PT ;  /* 0x0000000703057c10 */ /* 0x000fe200087fe4ff */
[----:B------:R-:W-:-:S04]  /*19f0*/  DEPBAR.LE SB0, 0x0 ;  /* 0x000080000000791a */ /* 0x000fc80000000000 */
[----:B------:R-:W-:Y:S06]  /*1a00*/  BAR.SYNC.DEFER_BLOCKING 0x0 ;  /* 0x0000000000007b1d */ /* 0x000fec0000010000 */
[----:B------:R-:W-:Y:S01]  /*1a10*/  @!PT LDS RZ, [RZ] ;  /* 0x00000000fffff984 */ /* 0x000fe20000000800 */
[----:B------:R-:W-:Y:S01]  /*1a20*/  @!PT LDS RZ, [RZ] ;  /* 0x00000000fffff984 */ /* 0x000fe20000000800 */
[----:B------:R-:W-:Y:S01]  /*1a30*/  @!PT LDS RZ, [RZ] ;  /* 0x00000000fffff984 */ /* 0x000fe20000000800 */
[----:B------:R-:W-:Y:S04]  /*1a40*/  LDGSTS.E.BYPASS.LTC128B.128 [R153+0x8000], desc[UR22][R6.64] ;  /* 0x0800000006997fae */ /* 0x000fe8000b981a16 */
[----:B------:R1:W-:Y:S04]  /*1a50*/  LDGSTS.E.BYPASS.LTC128B.128 [R153+0xa000], desc[UR22][R6.64+0x80] ;  /* 0x0a00008006997fae */ /* 0x0003e8000b981a16 */
[----:B------:R-:W-:Y:S04]  /*1a60*/  LDGSTS.E.BYPASS.LTC128B.128 [R153+0x8800], desc[UR22][R2.64] ;  /* 0x0880000002997fae */ /* 0x000fe8000b981a16 */
[----:B------:R2:W-:Y:S04]  /*1a70*/  LDGSTS.E.BYPASS.LTC128B.128 [R153+0xa800], desc[UR22][R2.64+0x80] ;  /* 0x0a80008002997fae */ /* 0x0005e8000b981a16 */
[----:B------:R-:W-:Y:S04]  /*1a80*/  LDGSTS.E.BYPASS.LTC128B.128 [R153+0x9000], desc[UR22][R4.64] ;  /* 0x0900000004997fae */ /* 0x000fe8000b981a16 */
[----:B------:R-:W-:Y:S01]  /*1a90*/  LDGSTS.E.BYPASS.LTC128B.128 [R153+0xb000], desc[UR22][R4.64+0x80] ;  /* 0x0b00008004997fae */ /* 0x000fe2000b981a16 */
[----:B-1----:R-:W-:-:S04]  /*1aa0*/  IADD3 R6, P0, PT, R4, UR6, RZ ;  /* 0x0000000604067c10 */ /* 0x002fc8000ff1e0ff */
[----:B------:R-:W-:Y:S02]  /*1ab0*/  IADD3.X R7, PT, PT, R5, UR7, RZ, P0, !PT ;  /* 0x0000000705077c10 */ /* 0x000fe400087fe4ff */
[----:B------:R-:W-:Y:S01]  /*1ac0*/  R2P PR, R104, 0x6 ;  /* 0x0000000668007804 */ /* 0x000fe20000000000 */
[----:B--2---:R-:W-:Y:S02]  /*1ad0*/  VIADD R3, R146, UR5 ;  /* 0x0000000592037c36 */ /* 0x004fe40008000000 */
[----:B------:R-:W-:Y:S01]  /*1ae0*/  LDGSTS.E.BYPASS.LTC128B.128 [R153+0x9800], desc[UR22][R6.64] ;  /* 0x0980000006997fae */ /* 0x000fe2000b981a16 */
[----:B------:R-:W-:Y:S01]  /*1af0*/  IMAD.MOV.U32 R2, RZ, RZ, 0x40 ;  /* 0x00000040ff027424 */ /* 0x000fe200078e00ff */
[----:B------:R-:W-:Y:S02]  /*1b00*/  SEL R0, R0, 0xffffffe0, !P1 ;  /* 0xffffffe000007807 */ /* 0x000fe40004800000 */
[----:B------:R1:W-:Y:S02]  /*1b10*/  LDGSTS.E.BYPASS.LTC128B.128 [R153+0xb800], desc[UR22][R6.64+0x80] ;  /* 0x0b80008006997fae */ /* 0x0003e4000b981a16 */
[----:B------:R-:W-:Y:S01]  /*1b20*/  SEL R2, R2, 0xffffffc0, !P2 ;  /* 0xffffffc002027807 */ /* 0x000fe20005000000 */
[C---:B------:R-:W-:Y:S01]  /*1b30*/  IMAD.IADD R145, R0.reuse, 0x1, R147 ;  /* 0x0000000100917824 */ /* 0x040fe200078e0293 */
[----:B------:R-:W-:Y:S01]  /*1b40*/  LDSM.16.M88.4 R68, [R147] ;  /* 0x000000009344783b */ /* 0x000fe20000000200 */
[----:B------:R-:W-:-:S02]  /*1b50*/  IMAD.IADD R141, R0, 0x1, R3 ;  /* 0x00000001008d7824 */ /* 0x000fc400078e0203 */
[C---:B------:R-:W-:Y:S01]  /*1b60*/  IMAD.IADD R144, R2.reuse, 0x1, R147 ;  /* 0x0000000102907824 */ /* 0x040fe200078e0293 */
[----:B------:R-:W2:Y:S01]  /*1b70*/  LDSM.16.M88.4 R60, [R146+UR5+0x4000] ;  /* 0x00400005923c783b */ /* 0x000ea20008000200 */
[----:B------:R-:W-:Y:S01]  /*1b80*/  IMAD.IADD R140, R2, 0x1, R3 ;  /* 0x00000001028c7824 */ /* 0x000fe200078e0203 */
[----:B------:R-:W-:Y:S01]  /*1b90*/  SHF.R.U32.HI R3, RZ, 0x2, R104 ;  /* 0x00000002ff037819 */ /* 0x000fe20000011668 */
[C---:B------:R-:W-:Y:S01]  /*1ba0*/  IMAD.IADD R143, R0.reuse, 0x1, R144 ;  /* 0x00000001008f7824 */ /* 0x040fe200078e0290 */
[----:B------:R-:W3:Y:S01]  /*1bb0*/  LDSM.16.M88.4 R52, [R146+UR5+0x4800] ;  /* 0x004800059234783b */ /* 0x000ee20008000200 */
[----:B------:R-:W-:Y:S01]  /*1bc0*/  IMAD.IADD R139, R0, 0x1, R140 ;  /* 0x00000001008b7824 */ /* 0x000fe200078e028c */
[----:B------:R-:W-:Y:S01]  /*1bd0*/  LOP3.LUT R3, R3, 0x7, RZ, 0xc0, !PT ;  /* 0x0000000703037812 */ /* 0x000fe200078ec0ff */
[----:B------:R-:W-:Y:S01]  /*1be0*/  IMAD.SHL.U32 R104, R104, 0x2, RZ ;  /* 0x0000000268687824 */ /* 0x000fe200078e00ff */
[----:B------:R-:W4:Y:S02]  /*1bf0*/  LDSM.16.M88.4 R44, [R146+UR5+0x5000] ;  /* 0x00500005922c783b */ /* 0x000f240008000200 */
[----:B------:R-:W-:-:S02]  /*1c00*/  IADD3 R105, PT, PT, R105, -R100, R3 ;  /* 0x8000006469697210 */ /* 0x000fc40007ffe003 */
[----:B------:R-:W5:Y:S01]  /*1c10*/  LDSM.16.M88.4 R8, [R146+UR5+0x5800] ;  /* 0x005800059208783b */ /* 0x000f620008000200 */
[----:B------:R-:W-:Y:S02]  /*1c20*/  LOP3.LUT R3, R155, 0x6, R104, 0xf8, !PT ;  /* 0x000000069b037812 */ /* 0x000fe400078ef868 */
[----:B------:R-:W-:Y:S01]  /*1c30*/  IADD3 R99, PT, PT, R105, R99, R103 ;  /* 0x0000006369637210 */ /* 0x000fe20007ffe067 */
[----:B------:R-:W-:Y:S04]  /*1c40*/  LDSM.16.M88.4 R80, [R145] ;  /* 0x000000009150783b */ /* 0x000fe80000000200 */
[----:B------:R-:W5:Y:S04]  /*1c50*/  LDSM.16.M88.4 R16, [R141+0x4800] ;  /* 0x004800008d10783b */ /* 0x000f680000000200 */
[----:B-1----:R-:W1:Y:S04]  /*1c60*/  LDSM.16.M88.4 R4, [R141+0x5000] ;  /* 0x005000008d04783b */ /* 0x002e680000000200 */
[----:B------:R-:W1:Y:S04]  /*1c70*/  LDSM.16.M88.4 R36, [R141+0x4000] ;  /* 0x004000008d24783b */ /* 0x000e680000000200 */
[----:B------:R-:W1:Y:S04]  /*1c80*/  LDSM.16.M88.4 R72, [R141+0x5800] ;  /* 0x005800008d48783b */ /* 0x000e680000000200 */
[----:B------:R-:W-:Y:S01]  /*1c90*/  LDSM.16.M88.4 R12, [R144] ;  /* 0x00000000900c783b */ /* 0x000fe20000000200 */
[C---:B--2---:R-:W-:Y:S03]  /*1ca0*/  HMMA.16816.F32.BF16 R20, R68.reuse, R60, RZ ;  /* 0x0000003c4414723c */ /* 0x044fe600000418ff */
        /* <DEDUP_REMOVED lines=8> */
[C---:B------:R-:W-:Y:S03]  /*1d30*/  HMMA.16816.F32.BF16 R60, R68.reuse, R62, RZ ;  /* 0x0000003e443c723c */ /* 0x040fe600000418ff */
[----:B------:R-:W-:Y:S04]  /*1d40*/  LDSM.16.M88.4 R92, [R146+UR5+0x7800] ;  /* 0x00780005925c783b */ /* 0x000fe80008000200 */
[----:B------:R-:W0:Y:S01]  /*1d50*/  LDGDEPBAR ;  /* 0x00000000000079af */ /* 0x000e220000000000 */
[C---:B------:R-:W-:Y:S08]  /*1d60*/  HMMA.16816.F32.BF16 R52, R68.reuse, R54, RZ ;  /* 0x000000364434723c */ /* 0x040ff000000418ff */
[C---:B------:R-:W-:Y:S08]  /*1d70*/  HMMA.16816.F32.BF16 R44, R68.reuse, R46, RZ ;  /* 0x0000002e442c723c */ /* 0x040ff000000418ff */
[C---:B-----5:R-:W-:Y:S08]  /*1d80*/  HMMA.16816.F32.BF16 R40, R68.reuse, R8, RZ ;  /* 0x000000084428723c */ /* 0x060ff000000418ff */
[----:B------:R-:W-:Y:S01]  /*1d90*/  HMMA.16816.F32.BF16 R68, R68, R10, RZ ;  /* 0x0000000a4444723c */ /* 0x000fe200000418ff */
[----:B------:R-:W3:Y:S07]  /*1da0*/  LDSM.16.M88.4 R8, [R140+0x5000] ;  /* 0x005000008c08783b */ /* 0x000eee0000000200 */
[C---:B------:R-:W-:Y:S08]  /*1db0*/  HMMA.16816.F32.BF16 R56, R80.reuse, R16, R56 ;  /* 0x000000105038723c */ /* 0x040ff00000041838 */
[C---:B------:R-:W-:Y:S01]  /*1dc0*/  HMMA.16816.F32.BF16 R52, R80.reuse, R18, R52 ;  /* 0x000000125034723c */ /* 0x040fe20000041834 */
[----:B------:R-:W-:Y:S07]  /*1dd0*/  LDSM.16.M88.4 R16, [R143] ;  /* 0x000000008f10783b */ /* 0x000fee0000000200 */
[C---:B-1----:R-:W-:Y:S08]  /*1de0*/  HMMA.16816.F32.BF16 R48, R80.reuse, R4, R48 ;  /* 0x000000045030723c */ /* 0x042ff00000041830 */
[C---:B------:R-:W-:Y:S01]  /*1df0*/  HMMA.16816.F32.BF16 R44, R80.reuse, R6, R44 ;  /* 0x00000006502c723c */ /* 0x040fe2000004182c */
[----:B------:R-:W1:Y:S07]  /*1e00*/  LDSM.16.M88.4 R4, [R139+0x4000] ;  /* 0x004000008b04783b */ /* 0x000e6e0000000200 */
[C---:B------:R-:W-:Y:S08]  /*1e10*/  HMMA.16816.F32.BF16 R20, R80.reuse, R36, R20 ;  /* 0x000000245014723c */ /* 0x040ff00000041814 */
[C---:B------:R-:W-:Y:S01]  /*1e20*/  HMMA.16816.F32.BF16 R60, R80.reuse, R38, R60 ;  /* 0x00000026503c723c */ /* 0x040fe2000004183c */
[----:B------:R-:W4:Y:S07]  /*1e30*/  LDSM.16.M88.4 R36, [R139+0x4800] ;  /* 0x004800008b24783b */ /* 0x000f2e0000000200 */
        /* <DEDUP_REMOVED lines=9> */
[----:B------:R-:W3:Y:S07]  /*1ed0*/  LDSM.16.M88.4 R8, [R146+UR5+0x6000] ;  /* 0x006000059208783b */ /* 0x000eee0008000200 */
[C---:B------:R-:W-:Y:S08]  /*1ee0*/  HMMA.16816.F32.BF16 R56, R12.reuse, R24, R56 ;  /* 0x000000180c38723c */ /* 0x040ff00000041838 */
[C---:B------:R-:W-:Y:S01]  /*1ef0*/  HMMA.16816.F32.BF16 R52, R12.reuse, R26, R52 ;  /* 0x0000001a0c34723c */ /* 0x040fe20000041834 */
[----:B------:R-:W5:Y:S07]  /*1f00*/  LDSM.16.M88.4 R24, [R139+0x5800] ;  /* 0x005800008b18783b */ /* 0x000f6e0000000200 */
[C---:B------:R-:W-:Y:S08]  /*1f10*/  HMMA.16816.F32.BF16 R40, R12.reuse, R64, R40 ;  /* 0x000000400c28723c */ /* 0x040ff00000041828 */
[----:B------:R-:W-:Y:S01]  /*1f20*/  HMMA.16816.F32.BF16 R80, R12, R66, R80 ;  /* 0x000000420c50723c */ /* 0x000fe20000041850 */
[----:B------:R-:W5:Y:S04]  /*1f30*/  LDSM.16.M88.4 R12, [R146+UR5+0x6800] ;  /* 0x00680005920c783b */ /* 0x000f680008000200 */
[----:B------:R-:W-:Y:S03]  /*1f40*/  LDSM.16.M88.4 R64, [R141+0x7800] ;  /* 0x007800008d40783b */ /* 0x000fe60000000200 */
[C---:B-1----:R-:W-:Y:S08]  /*1f50*/  HMMA.16816.F32.BF16 R20, R16.reuse, R4, R20 ;  /* 0x000000041014723c */ /* 0x042ff00000041814 */
[C---:B------:R-:W-:Y:S01]  /*1f60*/  HMMA.16816.F32.BF16 R60, R16.reuse, R6, R60 ;  /* 0x00000006103c723c */ /* 0x040fe2000004183c */
[----:B------:R-:W1:Y:S07]  /*1f70*/  LDSM.16.M88.4 R4, [R146+UR5+0x7000] ;  /* 0x007000059204783b */ /* 0x000e6e0008000200 */
[C---:B----4-:R-:W-:Y:S08]  /*1f80*/  HMMA.16816.F32.BF16 R56, R16.reuse, R36, R56 ;  /* 0x000000241038723c */ /* 0x050ff00000041838 */
[C---:B------:R-:W-:Y:S01]  /*1f90*/  HMMA.16816.F32.BF16 R52, R16.reuse, R38, R52 ;  /* 0x000000261034723c */ /* 0x040fe20000041834 */
[----:B------:R-:W-:Y:S07]  /*1fa0*/  LDSM.16.M88.4 R36, [R140+0x6000] ;  /* 0x006000008c24783b */ /* 0x000fee0000000200 */
[C---:B--2---:R-:W-:Y:S08]  /*1fb0*/  HMMA.16816.F32.BF16 R48, R16.reuse, R28, R48 ;  /* 0x0000001c1030723c */ /* 0x044ff00000041830 */
[----:B------:R-:W-:Y:S01]  /*1fc0*/  HMMA.16816.F32.BF16 R44, R16, R30, R44 ;  /* 0x0000001e102c723c */ /* 0x000fe2000004182c */
[----:B------:R-:W-:Y:S07]  /*1fd0*/  LDSM.16.M88.4 R28, [R140+0x6800] ;  /* 0x006800008c1c783b */ /* 0x000fee0000000200 */
[C---:B---3--:R-:W-:Y:S08]  /*1fe0*/  HMMA.16816.F32.BF16 R20, R84.reuse, R8, R20 ;  /* 0x000000085414723c */ /* 0x048ff00000041814 */
[----:B------:R-:W-:Y:S01]  /*1ff0*/  HMMA.16816.F32.BF16 R60, R84, R10, R60 ;  /* 0x0000000a543c723c */ /* 0x000fe2000004183c */
[----:B------:R-:W2:Y:S07]  /*2000*/  LDSM.16.M88.4 R8, [R144+0x2000] ;  /* 0x002000009008783b */ /* 0x000eae0000000200 */
[C---:B-----5:R-:W-:Y:S08]  /*2010*/  HMMA.16816.F32.BF16 R40, R16.reuse, R24, R40 ;  /* 0x000000181028723c */ /* 0x060ff00000041828 */
[----:B------:R-:W-:Y:S01]  /*2020*/  HMMA.16816.F32.BF16 R80, R16, R26, R80 ;  /* 0x0000001a1050723c */ /* 0x000fe20000041850 */
[----:B------:R-:W3:Y:S04]  /*2030*/  LDSM.16.M88.4 R24, [R140+0x7000] ;  /* 0x007000008c18783b */ /* 0x000ee80000000200 */
[----:B------:R-:W-:Y:S03]  /*2040*/  LDSM.16.M88.4 R16, [R140+0x7800] ;  /* 0x007800008c10783b */ /* 0x000fe60000000200 */
[C---:B------:R-:W-:Y:S08]  /*2050*/  HMMA.16816.F32.BF16 R56, R84.reuse, R12, R56 ;  /* 0x0000000c5438723c */ /* 0x040ff00000041838 */
[C---:B------:R-:W-:Y:S01]  /*2060*/  HMMA.16816.F32.BF16 R52, R84.reuse, R14, R52 ;  /* 0x0000000e5434723c */ /* 0x040fe20000041834 */
[----:B------:R-:W-:Y:S07]  /*2070*/  LDSM.16.M88.4 R12, [R139+0x6000] ;  /* 0x006000008b0c783b */ /* 0x000fee0000000200 */
[C---:B-1----:R-:W-:Y:S08]  /*2080*/  HMMA.16816.F32.BF16 R48, R84.reuse, R4, R48 ;  /* 0x000000045430723c */ /* 0x042ff00000041830 */
[----:B------:R-:W-:Y:S01]  /*2090*/  HMMA.16816.F32.BF16 R44, R84, R6, R44 ;  /* 0x00000006542c723c */ /* 0x000fe2000004182c */
[----:B------:R-:W1:Y:S07]  /*20a0*/  LDSM.16.M88.4 R4, [R143+0x2000] ;  /* 0x002000008f04783b */ /* 0x000e6e0000000200 */
[C---:B------:R-:W-:Y:S08]  /*20b0*/  HMMA.16816.F32.BF16 R20, R76.reuse, R88, R20 ;  /* 0x000000584c14723c */ /* 0x040ff00000041814 */
[C---:B------:R-:W-:Y:S08]  /*20c0*/  HMMA.16816.F32.BF16 R60, R76.reuse, R90, R60 ;  /* 0x0000005a4c3c723c */ /* 0x040ff0000004183c */
[C---:B------:R-:W-:Y:S08]  /*20d0*/  HMMA.16816.F32.BF16 R48, R76.reuse, R68, R48 ;  /* 0x000000444c30723c */ /* 0x040ff00000041830 */
[----:B------:R-:W-:Y:S08]  /*20e0*/  HMMA.16816.F32.BF16 R44, R76, R70, R44 ;  /* 0x000000464c2c723c */ /* 0x000ff0000004182c */
[C---:B--2---:R-:W-:Y:S01]  /*20f0*/  HMMA.16816.F32.BF16 R68, R8.reuse, R36, R20 ;  /* 0x000000240844723c */ /* 0x044fe20000041814 */
[----:B------:R-:W2:Y:S07]  /*2100*/  LDSM.16.M88.4 R20, [R139+0x6800] ;  /* 0x006800008b14783b */ /* 0x000eae0000000200 */
[----:B------:R-:W-:Y:S08]  /*2110*/  HMMA.16816.F32.BF16 R60, R8, R38, R60 ;  /* 0x00000026083c723c */ /* 0x000ff0000004183c */
[----:B------:R-:W-:Y:S08]  /*2120*/  HMMA.16816.F32.BF16 R56, R76, R72, R56 ;  /* 0x000000484c38723c */ /* 0x000ff00000041838 */
[C---:B---3--:R-:W-:Y:S08]  /*2130*/  HMMA.16816.F32.BF16 R48, R8.reuse, R24, R48 ;  /* 0x000000180830723c */ /* 0x048ff00000041830 */
[----:B------:R-:W-:Y:S01]  /*2140*/  HMMA.16816.F32.BF16 R44, R8, R26, R44 ;  /* 0x0000001a082c723c */ /* 0x000fe2000004182c */
[----:B------:R-:W3:Y:S07]  /*2150*/  LDSM.16.M88.4 R24, [R139+0x7000] ;  /* 0x007000008b18783b */ /* 0x000eee0000000200 */
[----:B-1----:R-:W-:Y:S01]  /*2160*/  HMMA.16816.F32.BF16 R68, R4, R12, R68 ;  /* 0x0000000c0444723c */ /* 0x002fe20000041844 */
[----:B------:R-:W-:-:S02]  /*2170*/  LOP3.LUT R12, R3, 0x1, RZ, 0xfc, !PT ;  /* 0x00000001030c7812 */ /* 0x000fc400078efcff */
[----:B------:R-:W-:-:S05]  /*2180*/  LOP3.LUT R13, R3, 0x10, RZ, 0xfc, !PT ;  /* 0x00000010030d7812 */ /* 0x000fca00078efcff */
[----:B------:R-:W-:Y:S01]  /*2190*/  HMMA.16816.F32.BF16 R60, R4, R14, R60 ;  /* 0x0000000e043c723c */ /* 0x000fe2000004183c */
[----:B------:R-:W-:-:S07]  /*21a0*/  LOP3.LUT R14, R3, 0x9, RZ, 0xfc, !PT ;  /* 0x00000009030e7812 */ /* 0x000fce00078efcff */
[----:B------:R-:W-:Y:S08]  /*21b0*/  HMMA.16816.F32.BF16 R40, R84, R92, R40 ;  /* 0x0000005c5428723c */ /* 0x000ff00000041828 */
[----:B------:R-:W-:Y:S01]  /*21c0*/  HMMA.16816.F32.BF16 R56, R8, R28, R56 ;  /* 0x0000001c0838723c */ /* 0x000fe20000041838 */
[C---:B------:R-:W-:Y:S02]  /*21d0*/  VIMNMX R28, PT, PT, R99.reuse, R103, PT ;  /* 0x00000067631c7248 */ /* 0x040fe40003fe0100 */
[----:B------:R-:W-:-:S02]  /*21e0*/  VIADDMNMX R103, R99, 0x8, R103, PT ;  /* 0x0000000863677846 */ /* 0x000fc40003800167 */
[CC--:B------:R-:W-:Y:S02]  /*21f0*/  ISETP.GE.AND P0, PT, R12.reuse, R28.reuse, PT ;  /* 0x0000001c0c00720c */ /* 0x0c0fe40003f06270 */
[-C--:B------:R-:W-:Y:S01]  /*2200*/  ISETP.GE.AND P5, PT, R12, R103.reuse, PT ;  /* 0x000000670c00720c */ /* 0x080fe20003fa6270 */
[----:B------:R-:W-:Y:S01]  /*2210*/  HMMA.16816.F32.BF16 R80, R84, R94, R80 ;  /* 0x0000005e5450723c */ /* 0x000fe20000041850 */
[----:B------:R-:W-:Y:S02]  /*2220*/  LOP3.LUT R12, R3, 0x8, RZ, 0xfc, !PT ;  /* 0x00000008030c7812 */ /* 0x000fe400078efcff */
[----:B------:R-:W-:Y:S02]  /*2230*/  FSEL R69, R69, -INF , !P0 ;  /* 0xff80000045457808 */ /* 0x000fe40004000000 */
[C---:B------:R-:W-:Y:S02]  /*2240*/  ISETP.GE.AND P4, PT, R12.reuse, R28, PT ;  /* 0x0000001c0c00720c */ /* 0x040fe40003f86270 */
[----:B------:R-:W-:Y:S01]  /*2250*/  ISETP.GE.AND P1, PT, R12, R103, PT ;  /* 0x000000670c00720c */ /* 0x000fe20003f26270 */
[----:B------:R-:W-:Y:S01]  /*2260*/  HMMA.16816.F32.BF16 R52, R76, R74, R52 ;  /* 0x0000004a4c34723c */ /* 0x000fe20000041834 */
[----:B------:R-:W-:-:S02]  /*2270*/  LOP3.LUT R12, R3, 0x11, RZ, 0xfc, !PT ;  /* 0x00000011030c7812 */ /* 0x000fc400078efcff */
[----:B------:R-:W-:Y:S02]  /*2280*/  FSEL R71, R71, -INF , !P5 ;  /* 0xff80000047477808 */ /* 0x000fe40006800000 */
[----:B------:R-:W-:Y:S02]  /*2290*/  FSEL R60, R60, -INF , !P4 ;  /* 0xff8000003c3c7808 */ /* 0x000fe40006000000 */
[CC--:B------:R-:W-:Y:S01]  /*22a0*/  ISETP.GE.AND P3, PT, R14.reuse, R28.reuse, PT ;  /* 0x0000001c0e00720c */ /* 0x0c0fe20003f66270 */
[----:B------:R-:W-:Y:S01]  /*22b0*/  HMMA.16816.F32.BF16 R40, R76, R64, R40 ;  /* 0x000000404c28723c */ /* 0x000fe20000041828 */
[-C--:B------:R-:W-:Y:S02]  /*22c0*/  ISETP.GE.AND P6, PT, R14, R103.reuse, PT ;  /* 0x000000670e00720c */ /* 0x080fe40003fc6270 */
[C---:B------:R-:W-:Y:S02]  /*22d0*/  ISETP.GE.AND P2, PT, R13.reuse, R28, PT ;  /* 0x0000001c0d00720c */ /* 0x040fe40003f46270 */
[----:B------:R-:W-:-:S02]  /*22e0*/  ISETP.GE.AND P0, PT, R13, R103, PT ;  /* 0x000000670d00720c */ /* 0x000fc40003f06270 */
[C---:B------:R-:W-:Y:S01]  /*22f0*/  ISETP.GE.AND P5, PT, R12.reuse, R28, PT ;  /* 0x0000001c0c00720c */ /* 0x040fe20003fa6270 */
[----:B------:R-:W-:Y:S01]  /*2300*/  HMMA.16816.F32.BF16 R80, R76, R66, R80 ;  /* 0x000000424c50723c */ /* 0x000fe20000041850 */
[----:B------:R-:W-:Y:S02]  /*2310*/  ISETP.GE.AND P4, PT, R12, R103, PT ;  /* 0x000000670c00720c */ /* 0x000fe40003f86270 */
[----:B------:R-:W1:Y:S01]  /*2320*/  LDSM.16.M88.4 R12, [R139+0x7800] ;  /* 0x007800008b0c783b */ /* 0x000e620000000200 */
[----:B------:R-:W-:Y:S01]  /*2330*/  FSEL R62, R62, -INF , !P1 ;  /* 0xff8000003e3e7808 */ /* 0x000fe20004800000 */
[----:B------:R-:W-:-:S04]  /*2340*/  DEPBAR.LE SB0, 0x0 ;  /* 0x000080000000791a */ /* 0x000fc80000000000 */
[----:B------:R-:W-:Y:S01]  /*2350*/  HMMA.16816.F32.BF16 R52, R8, R30, R52 ;  /* 0x0000001e0834723c */ /* 0x000fe20000041834 */
[----:B------:R-:W-:Y:S02]  /*2360*/  FSEL R61, R61, -INF , !P3 ;  /* 0xff8000003d3d7808 */ /* 0x000fe40005800000 */
[----:B------:R-:W-:-:S05]  /*2370*/  FSEL R63, R63, -INF , !P6 ;  /* 0xff8000003f3f7808 */ /* 0x000fca0007000000 */
[----:B--2---:R-:W-:Y:S01]  /*2380*/  HMMA.16816.F32.BF16 R56, R4, R20, R56 ;  /* 0x000000140438723c */ /* 0x004fe20000041838 */
[----:B------:R-:W-:-:S07]  /*2390*/  LOP3.LUT R21, R3, 0x20, RZ, 0xfc, !PT ;  /* 0x0000002003157812 */ /* 0x000fce00078efcff */
[----:B---3--:R-:W-:Y:S01]  /*23a0*/  HMMA.16816.F32.BF16 R48, R4, R24, R48 ;  /* 0x000000180430723c */ /* 0x008fe20000041830 */
[----:B------:R-:W-:-:S07]  /*23b0*/  LOP3.LUT R25, R3, 0x28, RZ, 0xfc, !PT ;  /* 0x0000002803197812 */ /* 0x000fce00078efcff */
[----:B------:R-:W-:Y:S01]  /*23c0*/  HMMA.16816.F32.BF16 R40, R8, R16, R40 ;  /* 0x000000100828723c */ /* 0x000fe20000041828 */
[C---:B------:R-:W-:Y:S02]  /*23d0*/  LOP3.LUT R16, R3.reuse, 0x18, RZ, 0xfc, !PT ;  /* 0x0000001803107812 */ /* 0x040fe400078efcff */
[----:B------:R-:W-:Y:S02]  /*23e0*/  FSEL R20, R58, -INF , !P0 ;  /* 0xff8000003a147808 */ /* 0x000fe40004000000 */
[CC--:B------:R-:W-:Y:S01]  /*23f0*/  ISETP.GE.AND P1, PT, R16.reuse, R28.reuse, PT ;  /* 0x0000001c1000720c */ /* 0x0c0fe20003f26270 */
[----:B------:R-:W-:Y:S01]  /*2400*/  BAR.SYNC.DEFER_BLOCKING 0x0 ;  /* 0x0000000000007b1d */ /* 0x000fe20000010000 */
[----:B------:R-:W-:Y:S01]  /*2410*/  ISETP.GE.AND P3, PT, R16, R103, PT ;  /* 0x000000671000720c */ /* 0x000fe20003f66270 */
[----:B------:R-:W-:Y:S01]  /*2420*/  HMMA.16816.F32.BF16 R44, R4, R26, R44 ;  /* 0x0000001a042c723c */ /* 0x000fe2000004182c */
[----:B------:R-:W-:Y:S02]  /*2430*/  LOP3.LUT R16, R3, 0x19, RZ, 0xfc, !PT ;  /* 0x0000001903107812 */ /* 0x000fe400078efcff */
[----:B------:R-:W-:-:S02]  /*2440*/  ISETP.GE.AND P0, PT, R21, R28, PT ;  /* 0x0000001c1500720c */ /* 0x000fc40003f06270 */
[----:B------:R-:W-:Y:S02]  /*2450*/  FSEL R17, R56, -INF , !P2 ;  /* 0xff80000038117808 */ /* 0x000fe40005000000 */
[C---:B------:R-:W-:Y:S01]  /*2460*/  ISETP.GE.AND P6, PT, R16.reuse, R28, PT ;  /* 0x0000001c1000720c */ /* 0x040fe20003fc6270 */
[----:B------:R-:W-:Y:S01]  /*2470*/  HMMA.16816.F32.BF16 R80, R8, R18, R80 ;  /* 0x000000120850723c */ /* 0x000fe20000041850 */
[----:B------:R-:W-:Y:S02]  /*2480*/  LOP3.LUT R10, R3, 0x29, RZ, 0xfc, !PT ;  /* 0x00000029030a7812 */ /* 0x000fe400078efcff */
[-C--:B------:R-:W-:Y:S02]  /*2490*/  ISETP.GE.AND P2, PT, R16, R103.reuse, PT ;  /* 0x000000671000720c */ /* 0x080fe40003f46270 */
        /* <DEDUP_REMOVED lines=9> */
[-C--:B------:R-:W-:Y:S02]  /*2530*/  ISETP.GE.AND P0, PT, R3, R28.reuse, PT ;  /* 0x0000001c0300720c */ /* 0x080fe40003f06270 */
[----:B------:R-:W-:-:S02]  /*2540*/  ISETP.GE.AND P4, PT, R21, R28, PT ;  /* 0x0000001c1500720c */ /* 0x000fc40003f86270 */
[----:B------:R-:W-:Y:S01]  /*2550*/  LOP3.LUT R9, R3, 0x30, RZ, 0xfc, !PT ;  /* 0x0000003003097812 */ /* 0x000fe200078efcff */
[----:B------:R-:W-:Y:S01]  /*2560*/  HMMA.16816.F32.BF16 R80, R4, R14, R80 ;  /* 0x0000000e0450723c */ /* 0x000fe20000041850 */
[----:B------:R-:W-:Y:S02]  /*2570*/  FSEL R68, R68, -INF , !P0 ;  /* 0xff80000044447808 */ /* 0x000fe40004000000 */
[----:B------:R-:W-:Y:S02]  /*2580*/  FSEL R24, R52, -INF , !P1 ;  /* 0xff80000034187808 */ /* 0x000fe40004800000 */
[----:B------:R-:W-:Y:S02]  /*2590*/  FSEL R119, R50, -INF , !P5 ;  /* 0xff80000032777808 */ /* 0x000fe40006800000 */
[----:B------:R-:W-:Y:S02]  /*25a0*/  FSEL R125, R49, -INF , !P4 ;  /* 0xff800000317d7808 */ /* 0x000fe40006000000 */
[----:B------:R-:W-:-:S02]  /*25b0*/  ISETP.NE.AND P0, PT, R32, 0x1, PT ;  /* 0x000000012000780c */ /* 0x000fc40003f05270 */
[-C--:B------:R-:W-:Y:S02]  /*25c0*/  ISETP.GE.AND P1, PT, R21, R103.reuse, PT ;  /* 0x000000671500720c */ /* 0x080fe40003f26270 */
[C---:B------:R-:W-:Y:S02]  /*25d0*/  ISETP.GE.AND P5, PT, R9.reuse, R28, PT ;  /* 0x0000001c0900720c */ /* 0x040fe40003fa6270 */
[----:B------:R-:W-:Y:S02]  /*25e0*/  ISETP.GE.AND P4, PT, R9, R103, PT ;  /* 0x000000670900720c */ /* 0x000fe40003f86270 */
[----:B------:R-:W-:Y:S02]  /*25f0*/  LOP3.LUT R9, R3, 0x31, RZ, 0xfc, !PT ;  /* 0x0000003103097812 */ /* 0x000fe400078efcff */
[----:B------:R-:W-:Y:S02]  /*2600*/  FSEL R21, R54, -INF , !P3 ;  /* 0xff80000036157808 */ /* 0x000fe40005800000 */
[----:B------:R-:W-:-:S02]  /*2610*/  FSEL R23, R53, -INF , !P6 ;  /* 0xff80000035177808 */ /* 0x000fc40007000000 */
[----:B------:R-:W-:Y:S02]  /*2620*/  FSEL R8, R55, -INF , !P2 ;  /* 0xff80000037087808 */ /* 0x000fe40005000000 */
[----:B------:R-:W-:Y:S02]  /*2630*/  FSEL R127, R51, -INF , !P1 ;  /* 0xff800000337f7808 */ /* 0x000fe40004800000 */
[CC--:B------:R-:W-:Y:S02]  /*2640*/  ISETP.GE.AND P3, PT, R25.reuse, R28.reuse, PT ;  /* 0x0000001c1900720c */ /* 0x0c0fe40003f66270 */
[----:B------:R-:W-:Y:S02]  /*2650*/  ISETP.GE.AND P6, PT, R25, R103, PT ;  /* 0x000000671900720c */ /* 0x000fe40003fc6270 */
[-C--:B------:R-:W-:Y:S02]  /*2660*/  ISETP.GE.AND P2, PT, R10, R28.reuse, PT ;  /* 0x0000001c0a00720c */ /* 0x080fe40003f46270 */
[----:B------:R-:W-:-:S02]  /*2670*/  ISETP.GE.AND P1, PT, R9, R28, PT ;  /* 0x0000001c0900720c */ /* 0x000fc40003f26270 */
[C---:B------:R-:W-:Y:S02]  /*2680*/  LOP3.LUT R10, R3.reuse, 0x38, RZ, 0xfc, !PT ;  /* 0x00000038030a7812 */ /* 0x040fe400078efcff */
[----:B------:R-:W-:Y:S02]  /*2690*/  LOP3.LUT R4, R3, 0x39, RZ, 0xfc, !PT ;  /* 0x0000003903047812 */ /* 0x000fe400078efcff */
[----:B------:R-:W-:Y:S02]  /*26a0*/  FSEL R120, R44, -INF , !P3 ;  /* 0xff8000002c787808 */ /* 0x000fe40005800000 */
[----:B------:R-:W-:Y:S02]  /*26b0*/  FSEL R126, R46, -INF , !P6 ;  /* 0xff8000002e7e7808 */ /* 0x000fe40007000000 */
[----:B------:R-:W-:Y:S02]  /*26c0*/  FSEL R128, R45, -INF , !P2 ;  /* 0xff8000002d807808 */ /* 0x000fe40005000000 */
[----:B------:R-:W-:-:S02]  /*26d0*/  FSEL R123, R40, -INF , !P5 ;  /* 0xff800000287b7808 */ /* 0x000fc40006800000 */
[----:B------:R-:W-:Y:S02]  /*26e0*/  FSEL R116, R42, -INF , !P4 ;  /* 0xff8000002a747808 */ /* 0x000fe40006000000 */
[----:B------:R-:W-:Y:S02]  /*26f0*/  FSEL R122, R41, -INF , !P1 ;  /* 0xff800000297a7808 */ /* 0x000fe40004800000 */
[-C--:B------:R-:W-:Y:S02]  /*2700*/  ISETP.GE.AND P3, PT, R9, R103.reuse, PT ;  /* 0x000000670900720c */ /* 0x080fe40003f66270 */
[CC--:B------:R-:W-:Y:S02]  /*2710*/  ISETP.GE.AND P6, PT, R10.reuse, R28.reuse, PT ;  /* 0x0000001c0a00720c */ /* 0x0c0fe40003fc6270 */
[----:B------:R-:W-:Y:S02]  /*2720*/  ISETP.GE.AND P2, PT, R10, R103, PT ;  /* 0x000000670a00720c */ /* 0x000fe40003f46270 */
        /* <DEDUP_REMOVED lines=23> */
.L_x_5493:
[----:B------:R-:W1:Y:S01]  /*28a0*/  LDC R4, c[0x0][0x4f0] ;  /* 0x00013c00ff047b82 */ /* 0x000e620000000800 */
[----:B------:R-:W-:Y:S02]  /*28b0*/  LEA R13, R32, 0xffffff80, 0x6 ;  /* 0xffffff80200d7811 */ /* 0x000fe400078e30ff */
        /* <DEDUP_REMOVED lines=16> */
[----:B------:R-:W-:Y:S02]  /*29c0*/  IMAD R5, R3, R5, R6 ;  /* 0x0000000503057224 */ /* 0x000fe400078e0206 */
[----:B------:R-:W-:-:S03]  /*29d0*/  IMAD.MOV R7, RZ, RZ, -R14 ;  /* 0x000000ffff077224 */ /* 0x000fc600078e0a0e */
[C---:B------:R-:W-:Y:S01]  /*29e0*/  ISETP.GT.U32.AND P2, PT, R3.reuse, R5, PT ;  /* 0x000000050300720c */ /* 0x040fe20003f44070 */
[----:B------:R-:W-:-:S05]  /*29f0*/  IMAD R7, R3, R7, R9 ;  /* 0x0000000703077224 */ /* 0x000fca00078e0209 */
[----:B------:R-:W-:-:S07]  /*2a00*/  ISETP.GT.U32.AND P4, PT, R3, R7, PT ;  /* 0x000000070300720c */ /* 0x000fce0003f84070 */
[-C--:B------:R-:W-:Y:S02]  /*2a10*/  @!P2 IADD3 R5, PT, PT, R5, -R3.reuse, RZ ;  /* 0x800000030505a210 */ /* 0x080fe40007ffe0ff */
[----:B------:R-:W-:Y:S02]  /*2a20*/  @!P2 IADD3 R12, PT, PT, R12, 0x1, RZ ;  /* 0x000000010c0ca810 */ /* 0x000fe40007ffe0ff */
[----:B------:R-:W-:Y:S02]  /*2a30*/  ISETP.GE.U32.AND P5, PT, R5, R3, PT ;  /* 0x000000030500720c */ /* 0x000fe40003fa6070 */
[----:B------:R-:W-:Y:S01]  /*2a40*/  @!P4 IMAD.IADD R7, R7, 0x1, -R3 ;  /* 0x000000010707c824 */ /* 0x000fe200078e0a03 */
[----:B------:R-:W-:Y:S01]  /*2a50*/  ISETP.NE.AND P2, PT, R4, RZ, PT ;  /* 0x000000ff0400720c */ /* 0x000fe20003f45270 */
[----:B------:R-:W-:-:S03]  /*2a60*/  @!P4 VIADD R14, R14, 0x1 ;  /* 0x000000010e0ec836 */ /* 0x000fc60000000000 */
[----:B------:R-:W-:Y:S02]  /*2a70*/  ISETP.GE.U32.AND P6, PT, R7, R3, PT ;  /* 0x000000030700720c */ /* 0x000fe40003fc6070 */
[----:B------:R-:W-:-:S04]  /*2a80*/  LOP3.LUT R3, R155, R4, RZ, 0x3c, !PT ;  /* 0x000000049b037212 */ /* 0x000fc800078e3cff */
[----:B------:R-:W-:Y:S02]  /*2a90*/  ISETP.GE.AND P3, PT, R3, RZ, PT ;  /* 0x000000ff0300720c */ /* 0x000fe40003f66270 */
[----:B------:R-:W-:Y:S02]  /*2aa0*/  @P5 IADD3 R12, PT, PT, R12, 0x1, RZ ;  /* 0x000000010c0c5810 */ /* 0x000fe40007ffe0ff */
[----:B------:R-:W-:Y:S02]  /*2ab0*/  LOP3.LUT R3, RZ, R4, RZ, 0x33, !PT ;  /* 0x00000004ff037212 */ /* 0x000fe400078e33ff */
[----:B------:R-:W-:Y:S01]  /*2ac0*/  MOV R7, R12 ;  /* 0x0000000c00077202 */ /* 0x000fe20000000f00 */
[----:B------:R-:W-:-:S04]  /*2ad0*/  @P6 VIADD R14, R14, 0x1 ;  /* 0x000000010e0e6836 */ /* 0x000fc80000000000 */
        /* <DEDUP_REMOVED lines=17> */
[----:B------:R-:W-:Y:S02]  /*2bf0*/  IMAD R4, R4, UR16, RZ ;  /* 0x0000001004047c24 */ /* 0x000fe4000f8e02ff */
[----:B------:R-:W-:-:S04]  /*2c00*/  IMAD.WIDE.U32 R6, R5, UR16, R6 ;  /* 0x0000001005067c25 */ /* 0x000fc8000f8e0006 */
[----:B------:R-:W-:Y:S01]  /*2c10*/  IMAD R4, R5, UR17, R4 ;  /* 0x0000001105047c24 */ /* 0x000fe2000f8e0204 */
[----:B------:R-:W-:-:S04]  /*2c20*/  LEA R149, P1, R6, R149, 0x1 ;  /* 0x0000009506957211 */ /* 0x000fc800078208ff */
[----:B------:R-:W-:-:S04]  /*2c30*/  IADD3 R4, PT, PT, R7, R4, RZ ;  /* 0x0000000407047210 */ /* 0x000fc80007ffe0ff */
[----:B------:R-:W-:-:S07]  /*2c40*/  LEA.HI.X R148, R6, R148, R4, 0x1, P1 ;  /* 0x0000009406947211 */ /* 0x000fce00008f0c04 */
.L_x_5494:
[----:B------:R-:W-:-:S04]  /*2c50*/  LEA R6, P1, R11, R149, 0x1 ;  /* 0x000000950b067211 */ /* 0x000fc800078208ff */
[-C--:B------:R-:W-:Y:S02]  /*2c60*/  IADD3 R4, P2, PT, R6, R97.reuse, RZ ;  /* 0x0000006106047210 */ /* 0x080fe40007f5e0ff */
[----:B------:R-:W-:Y:S01]  /*2c70*/  LEA.HI.X R7, R11, R148, R10, 0x1, P1 ;  /* 0x000000940b077211 */ /* 0x000fe200008f0c0a */
[----:B------:R-:W-:Y:S01]  /*2c80*/  IMAD.MOV.U32 R10, RZ, RZ, R149 ;  /* 0x000000ffff0a7224 */ /* 0x000fe200078e0095 */
[----:B------:R-:W-:Y:S01]  /*2c90*/  IADD3 R12, P1, PT, R4, R97, RZ ;  /* 0x00000061040c7210 */ /* 0x000fe20007f3e0ff */
[----:B------:R-:W-:Y:S02]  /*2ca0*/  IMAD.MOV.U32 R11, RZ, RZ, R148 ;  /* 0x000000ffff0b7224 */ /* 0x000fe400078e0094 */
[----:B------:R-:W-:-:S03]  /*2cb0*/  IMAD.X R5, R7, 0x1, R96, P2 ;  /* 0x0000000107057824 */ /* 0x000fc600010e0660 */
[----:B------:R-:W-:Y:S01]  /*2cc0*/  @!PT LDS RZ, [RZ] ;  /* 0x00000000fffff984 */ /* 0x000fe20000000800 */
[----:B------:R-:W-:Y:S01]  /*2cd0*/  @!PT LDS RZ, [RZ] ;  /* 0x00000000fffff984 */ /* 0x000fe20000000800 */
[----:B------:R-:W-:Y:S01]  /*2ce0*/  @!PT LDS RZ, [RZ] ;  /* 0x00000000fffff984 */ /* 0x000fe20000000800 */
        /* <DEDUP_REMOVED lines=10> */
.L_x_5492:
        /* <DEDUP_REMOVED lines=15> */
[----:B------:R-:W-:Y:S02]  /*2e80*/  FMNMX.FTZ R6, R117, R6, !PT ;  /* 0x0000000675067209 */ /* 0x000fe40007810000 */
[----:B------:R-:W-:Y:S02]  /*2e90*/  FMNMX.FTZ R3, R112, R3, !PT ;  /* 0x0000000370037209 */ /* 0x000fe40007810000 */
[----:B------:R-:W-:Y:S01]  /*2ea0*/  LOP3.LUT R142, R98, 0x200, R33, 0xf8, !PT ;  /* 0x00000200628e7812 */ /* 0x000fe200078ef821 */
        /* <DEDUP_REMOVED lines=23> */
[----:B------:R-:W1:Y:S01]  /*3020*/  LDSM.16.MT88.4 R4, [R136+0xa000] ;  /* 0x00a000008804783b */ /* 0x000e620000004200 */
[C---:B------:R-:W-:Y:S02]  /*3030*/  FMUL.FTZ R114, R3.reuse, UR4 ;  /* 0x0000000403727c20 */ /* 0x040fe40008410000 */
        /* <DEDUP_REMOVED lines=12> */
[----:B------:R-:W-:Y:S01]  /*3100*/  MUFU.EX2 R109, R109 ;  /* 0x0000006d006d7308 */ /* 0x000fe20000000800 */
[----:B------:R-:W-:Y:S01]  /*3110*/  FFMA.FTZ R101, R16, UR4, -R124 ;  /* 0x0000000410657c23 */ /* 0x000fe2000801087c */
[----:B------:R-:W-:Y:S01]  /*3120*/  FFMA.FTZ R34, R8, UR4, -R114 ;  /* 0x0000000408227c23 */ /* 0x000fe20008010872 */
[----:B------:R-:W2:Y:S01]  /*3130*/  LDSM.16.MT88.4 R16, [R142+0x8800] ;  /* 0x008800008e10783b */ /* 0x000ea20000004200 */
[----:B------:R-:W3:Y:S01]  /*3140*/  MUFU.EX2 R108, R108 ;  /* 0x0000006c006c7308 */ /* 0x000ee20000000800 */
[--C-:B------:R-:W-:Y:S01]  /*3150*/  FFMA.FTZ R2, R24, UR4, -R124.reuse ;  /* 0x0000000418027c23 */ /* 0x100fe2000801087c */
[----:B------:R-:W-:Y:S01]  /*3160*/  FFMA.FTZ R0, R23, UR4, -R124 ;  /* 0x0000000417007c23 */ /* 0x000fe2000801087c */
[----:B------:R-:W2:Y:S01]  /*3170*/  LDSM.16.MT88.4 R8, [R142+0xa800] ;  /* 0x00a800008e08783b */ /* 0x000ea20000004200 */
[----:B------:R-:W-:Y:S01]  /*3180*/  MUFU.EX2 R105, R105 ;  /* 0x0000006900697308 */ /* 0x000fe20000000800 */
[--C-:B------:R-:W-:Y:S01]  /*3190*/  FFMA.FTZ R35, R20, UR4, -R114.reuse ;  /* 0x0000000414237c23 */ /* 0x100fe20008010872 */
[--C-:B------:R-:W-:Y:S01]  /*31a0*/  FFMA.FTZ R103, R22, UR4, -R114.reuse ;  /* 0x0000000416677c23 */ /* 0x100fe20008010872 */
[----:B------:R-:W-:Y:S01]  /*31b0*/  FFMA.FTZ R33, R21, UR4, -R114 ;  /* 0x0000000415217c23 */ /* 0x000fe20008010872 */
[----:B------:R-:W4:Y:S01]  /*31c0*/  MUFU.EX2 R104, R104 ;  /* 0x0000006800687308 */ /* 0x000f220000000800 */
[----:B------:R-:W2:Y:S01]  /*31d0*/  LDSM.16.MT88.4 R20, [R138+0xa800] ;  /* 0x00a800008a14783b */ /* 0x000ea20000004200 */
[--C-:B------:R-:W-:Y:S01]  /*31e0*/  FFMA.FTZ R118, R118, UR4, -R124.reuse ;  /* 0x0000000476767c23 */ /* 0x100fe2000801087c */
[--C-:B------:R-:W-:Y:S01]  /*31f0*/  FFMA.FTZ R125, R125, UR4, -R124.reuse ;  /* 0x000000047d7d7c23 */ /* 0x100fe2000801087c */
[----:B------:R-:W-:Y:S01]  /*3200*/  MUFU.EX2 R111, R111 ;  /* 0x0000006f006f7308 */ /* 0x000fe20000000800 */
[----:B------:R-:W2:Y:S01]  /*3210*/  LDSM.16.MT88.4 R24, [R137+0x8800] ;  /* 0x008800008918783b */ /* 0x000ea20000004200 */
[----:B---3--:R-:W-:Y:S01]  /*3220*/  F2FP.BF16.F32.PACK_AB R84, R108, R109 ;  /* 0x0000006d6c54723e */ /* 0x008fe200000010ff */
[----:B------:R-:W-:Y:S01]  /*3230*/  FFMA.FTZ R120, R120, UR4, -R124 ;  /* 0x0000000478787c23 */ /* 0x000fe2000801087c */
[----:B------:R-:W3:Y:S01]  /*3240*/  MUFU.EX2 R110, R110 ;  /* 0x0000006e006e7308 */ /* 0x000ee20000000800 */
[--C-:B------:R-:W-:Y:S01]  /*3250*/  FFMA.FTZ R127, R127, UR4, -R114.reuse ;  /* 0x000000047f7f7c23 */ /* 0x100fe20008010872 */
[--C-:B------:R-:W-:Y:S01]  /*3260*/  FFMA.FTZ R126, R126, UR4, -R114.reuse ;  /* 0x000000047e7e7c23 */ /* 0x100fe20008010872 */
[--C-:B------:R-:W-:Y:S01]  /*3270*/  FFMA.FTZ R129, R129, UR4, -R114.reuse ;  /* 0x0000000481817c23 */ /* 0x100fe20008010872 */
[----:B------:R-:W5:Y:S01]  /*3280*/  MUFU.EX2 R107, R107 ;  /* 0x0000006b006b7308 */ /* 0x000f620000000800 */
[----:B------:R-:W-:Y:S01]  /*3290*/  FFMA.FTZ R161, R112, UR4, -R114 ;  /* 0x0000000470a17c23 */ /* 0x000fe20008010872 */
[----:B----4-:R-:W-:Y:S01]  /*32a0*/  F2FP.BF16.F32.PACK_AB R86, R104, R105 ;  /* 0x000000696856723e */ /* 0x010fe200000010ff */
[--C-:B------:R-:W-:Y:S01]  /*32b0*/  FFMA.FTZ R162, R117, UR4, -R124.reuse ;  /* 0x0000000475a27c23 */ /* 0x100fe2000801087c */
[----:B------:R-:W4:Y:S01]  /*32c0*/  MUFU.EX2 R106, R106 ;  /* 0x0000006a006a7308 */ /* 0x000f220000000800 */
[----:B------:R-:W-:Y:S01]  /*32d0*/  FFMA.FTZ R123, R123, UR4, -R124 ;  /* 0x000000047b7b7c23 */ /* 0x000fe2000801087c */
[----:B------:R-:W-:Y:S01]  /*32e0*/  FFMA.FTZ R116, R116, UR4, -R114 ;  /* 0x0000000474747c23 */ /* 0x000fe20008010872 */
[----:B------:R-:W-:Y:S01]  /*32f0*/  FADD.FTZ R108, R109, R108 ;  /* 0x0000006c6d6c7221 */ /* 0x000fe20000010000 */
[----:B------:R-:W1:Y:S01]  /*3300*/  MUFU.EX2 R102, R102 ;  /* 0x0000006600667308 */ /* 0x000e620000000800 */
[----:B---3--:R-:W-:Y:S01]  /*3310*/  F2FP.BF16.F32.PACK_AB R85, R110, R111 ;  /* 0x0000006f6e55723e */ /* 0x008fe200000010ff */
[----:B------:R-:W-:-:S02]  /*3320*/  FADD.FTZ R110, R111, R110 ;  /* 0x0000006e6f6e7221 */ /* 0x000fc40000010000 */
[----:B------:R-:W-:Y:S01]  /*3330*/  MUFU.EX2 R101, R101 ;  /* 0x0000006500657308 */ /* 0x000fe20000000800 */
[----:B------:R-:W-:Y:S01]  /*3340*/  FADD.FTZ R108, R105, R108 ;  /* 0x0000006c696c7221 */ /* 0x000fe20000010000 */
[----:B-----5:R-:W-:Y:S02]  /*3350*/  FADD.FTZ R110, R107, R110 ;  /* 0x0000006e6b6e7221 */ /* 0x020fe40000010000 */
[----:B------:R-:W-:Y:S01]  /*3360*/  MUFU.EX2 R2, R2 ;  /* 0x0000000200027308 */ /* 0x000fe20000000800 */
[----:B------:R-:W-:Y:S01]  /*3370*/  FADD.FTZ R104, R104, R108 ;  /* 0x0000006c68687221 */ /* 0x000fe20000010000 */
[C---:B----4-:R-:W-:Y:S01]  /*3380*/  F2FP.BF16.F32.PACK_AB R87, R106.reuse, R107 ;  /* 0x0000006b6a57723e */ /* 0x050fe200000010ff */
[----:B------:R-:W-:Y:S01]  /*3390*/  FADD.FTZ R106, R106, R110 ;  /* 0x0000006e6a6a7221 */ /* 0x000fe20000010000 */
[----:B------:R-:W-:Y:S01]  /*33a0*/  MUFU.EX2 R0, R0 ;  /* 0x0000000000007308 */ /* 0x000fe20000000800 */
[----:B-1----:R-:W-:-:S03]  /*33b0*/  FADD.FTZ R104, R102, R104 ;  /* 0x0000006866687221 */ /* 0x002fc60000010000 */
[----:B------:R-:W1:Y:S01]  /*33c0*/  MUFU.EX2 R35, R35 ;  /* 0x0000002300237308 */ /* 0x000e620000000800 */
[C---:B------:R-:W-:Y:S03]  /*33d0*/  HMMA.16816.F32.BF16 R96, R84.reuse, R92, RZ ;  /* 0x0000005c5460723c */ /* 0x040fe600000418ff */
[----:B------:R-:W3:Y:S04]  /*33e0*/  MUFU.EX2 R103, R103 ;  /* 0x0000006700677308 */ /* 0x000ee80000000800 */
[----:B------:R-:W4:Y:S01]  /*33f0*/  MUFU.EX2 R33, R33 ;  /* 0x0000002100217308 */ /* 0x000f220000000800 */
[----:B------:R-:W-:Y:S03]  /*3400*/  HMMA.16816.F32.BF16 R52, R84, R56, RZ ;  /* 0x000000385434723c */ /* 0x000fe600000418ff */
[----:B------:R-:W5:Y:S01]  /*3410*/  MUFU.EX2 R34, R34 ;  /* 0x0000002200227308 */ /* 0x000f620000000800 */
[----:B-1----:R-:W-:-:S03]  /*3420*/  FADD.FTZ R106, R35, R106 ;  /* 0x0000006a236a7221 */ /* 0x002fc60000010000 */
[----:B------:R-:W1:Y:S01]  /*3430*/  MUFU.EX2 R118, R118 ;  /* 0x0000007600767308 */ /* 0x000e620000000800 */
        /* <DEDUP_REMOVED lines=20> */
[C---:B------:R-:W-:Y:S01]  /*3580*/  F2FP.BF16.F32.PACK_AB R4, R101.reuse, R102 ;  /* 0x000000666504723e */ /* 0x040fe200000010ff */
[----:B------:R-:W-:Y:S01]  /*3590*/  FADD.FTZ R101, R101, R104 ;  /* 0x0000006865657221 */ /* 0x000fe20000010000 */
[C---:B---3--:R-:W-:Y:S01]  /*35a0*/  F2FP.BF16.F32.PACK_AB R5, R103.reuse, R35 ;  /* 0x000000236705723e */ /* 0x048fe200000010ff */
[----:B------:R-:W-:-:S02]  /*35b0*/  FADD.FTZ R103, R103, R106 ;  /* 0x0000006a67677221 */ /* 0x000fc40000010000 */
[----:B------:R-:W-:Y:S02]  /*35c0*/  FADD.FTZ R101, R2, R101 ;  /* 0x0000006502657221 */ /* 0x000fe40000010000 */
[----:B------:R-:W-:Y:S01]  /*35d0*/  HMMA.16816.F32.BF16 R84, R84, R6, RZ ;  /* 0x000000065454723c */ /* 0x000fe200000418ff */
[----:B------:R-:W-:Y:S01]  /*35e0*/  F2FP.BF16.F32.PACK_AB R6, R0, R2 ;  /* 0x000000020006723e */ /* 0x000fe200000010ff */
[----:B----4-:R-:W-:Y:S01]  /*35f0*/  FADD.FTZ R103, R33, R103 ;  /* 0x0000006721677221 */ /* 0x010fe20000010000 */
[----:B-----5:R-:W-:Y:S01]  /*3600*/  F2FP.BF16.F32.PACK_AB R7, R34, R33 ;  /* 0x000000212207723e */ /* 0x020fe200000010ff */
[----:B------:R-:W-:Y:S02]  /*3610*/  FADD.FTZ R0, R0, R101 ;  /* 0x0000006500007221 */ /* 0x000fe40000010000 */
[----:B------:R-:W-:Y:S02]  /*3620*/  FADD.FTZ R34, R34, R103 ;  /* 0x0000006722227221 */ /* 0x000fe40000010000 */
[----:B-1----:R-:W-:-:S02]  /*3630*/  FADD.FTZ R0, R118, R0 ;  /* 0x0000000076007221 */ /* 0x002fc40000010000 */
        /* <DEDUP_REMOVED lines=11> */
[----:B------:R-:W-:-:S03]  /*36f0*/  FFMA.FTZ R128, R119, UR4, -R114 ;  /* 0x0000000477807c23 */ /* 0x000fc60008010872 */
[----:B------:R-:W-:Y:S03]  /*3700*/  MUFU.EX2 R119, R20 ;  /* 0x0000001400777308 */ /* 0x000fe60000000800 */
[C---:B------:R-:W-:Y:S01]  /*3710*/  HMMA.16816.F32.BF16 R36, R4.reuse, R28, R36 ;  /* 0x0000001c0424723c */ /* 0x040fe20000041824 */
[----:B------:R-:W4:Y:S07]  /*3720*/  MUFU.EX2 R128, R128 ;  /* 0x0000008000807308 */ /* 0x000f2e0000000800 */
[----:B------:R-:W-:Y:S01]  /*3730*/  HMMA.16816.F32.BF16 R40, R4, R30, R40 ;  /* 0x0000001e0428723c */ /* 0x000fe20000041828 */
[----:B------:R-:W-:Y:S01]  /*3740*/  LDSM.16.MT88.4 R28, [R138+0x9000] ;  /* 0x009000008a1c783b */ /* 0x000fe20000004200 */
[----:B----4-:R-:W-:-:S06]  /*3750*/  FADD.FTZ R34, R128, R34 ;  /* 0x0000002280227221 */ /* 0x010fcc0000010000 */
[C---:B------:R-:W-:Y:S08]  /*3760*/  HMMA.16816.F32.BF16 R44, R4.reuse, R24, R44 ;  /* 0x00000018042c723c */ /* 0x040ff0000004182c */
[C---:B------:R-:W-:Y:S01]  /*3770*/  HMMA.16816.F32.BF16 R48, R4.reuse, R26, R48 ;  /* 0x0000001a0430723c */ /* 0x040fe20000041830 */
[----:B------:R-:W-:Y:S07]  /*3780*/  LDSM.16.MT88.4 R24, [R136+0x9000] ;  /* 0x009000008818783b */ /* 0x000fee0000004200 */
[C---:B------:R-:W-:Y:S01]  /*3790*/  HMMA.16816.F32.BF16 R72, R4.reuse, R22, R72 ;  /* 0x000000160448723c */ /* 0x040fe20000041848 */
[----:B------:R-:W-:Y:S07]  /*37a0*/  LDSM.16.MT88.4 R20, [R142+0xb000] ;  /* 0x00b000008e14783b */ /* 0x000fee0000004200 */
        /* <DEDUP_REMOVED lines=16> */
[----:B------:R-:W-:-:S07]  /*38b0*/  FADD.FTZ R129, R129, R127 ;  /* 0x0000007f81817221 */ /* 0x000fce0000010000 */
[C---:B------:R-:W-:Y:S01]  /*38c0*/  HMMA.16816.F32.BF16 R92, R4.reuse, R10, R92 ;  /* 0x0000000a045c723c */ /* 0x040fe2000004185c */
[----:B------:R-:W3:Y:S07]  /*38d0*/  LDSM.16.MT88.4 R8, [R137+0xb000] ;  /* 0x00b000008908783b */ /* 0x000eee0000004200 */
[C---:B-1----:R-:W-:Y:S08]  /*38e0*/  HMMA.16816.F32.BF16 R44, R4.reuse, R16, R44 ;  /* 0x00000010042c723c */ /* 0x042ff0000004182c */
[C---:B------:R-:W-:Y:S01]  /*38f0*/  HMMA.16816.F32.BF16 R48, R4.reuse, R18, R48 ;  /* 0x000000120430723c */ /* 0x040fe20000041830 */
[----:B------:R-:W1:Y:S07]  /*3900*/  LDSM.16.MT88.4 R16, [R136+0xb000] ;  /* 0x00b000008810783b */ /* 0x000e6e0000004200 */
[----:B--2---:R-:W-:Y:S01]  /*3910*/  HMMA.16816.F32.BF16 R68, R4, R12, R68 ;  /* 0x0000000c0444723c */ /* 0x004fe20000041844 */
[----:B------:R-:W-:-:S02]  /*3920*/  FFMA.FTZ R12, R122, UR4, -R124 ;  /* 0x000000047a0c7c23 */ /* 0x000fc4000801087c */
[----:B------:R-:W2:Y:S05]  /*3930*/  MUFU.EX2 R122, R123 ;  /* 0x0000007b007a7308 */ /* 0x000eaa0000000800 */
[C---:B------:R-:W-:Y:S01]  /*3940*/  HMMA.16816.F32.BF16 R60, R4.reuse, R20, R60 ;  /* 0x00000014043c723c */ /* 0x040fe2000004183c */
[----:B------:R-:W-:Y:S02]  /*3950*/  FFMA.FTZ R20, R121, UR4, -R124 ;  /* 0x0000000479147c23 */ /* 0x000fe4000801087c */
[----:B------:R4:W5:Y:S04]  /*3960*/  MUFU.EX2 R121, R12 ;  /* 0x0000000c00797308 */ /* 0x0009680000000800 */
[----:B------:R-:W1:Y:S01]  /*3970*/  MUFU.EX2 R117, R20 ;  /* 0x0000001400757308 */ /* 0x000e620000000800 */
[----:B------:R-:W-:Y:S01]  /*3980*/  HMMA.16816.F32.BF16 R72, R4, R14, R72 ;  /* 0x0000000e0448723c */ /* 0x000fe20000041848 */
[----:B--2---:R-:W-:-:S07]  /*3990*/  FADD.FTZ R119, R122, R119 ;  /* 0x000000777a777221 */ /* 0x004fce0000010000 */
[----:B---3--:R-:W-:Y:S01]  /*39a0*/  HMMA.16816.F32.BF16 R76, R4, R8, R76 ;  /* 0x00000008044c723c */ /* 0x008fe2000004184c */
[--C-:B------:R-:W-:Y:S01]  /*39b0*/  FFMA.FTZ R9, R115, UR4, -R114.reuse ;  /* 0x0000000473097c23 */ /* 0x100fe20008010872 */
[----:B------:R-:W-:Y:S01]  /*39c0*/  FFMA.FTZ R8, R113, UR4, -R114 ;  /* 0x0000000471087c23 */ /* 0x000fe20008010872 */
[----:B----4-:R-:W2:Y:S01]  /*39d0*/  LDSM.16.MT88.4 R12, [R142+0x9800] ;  /* 0x009800008e0c783b */ /* 0x010ea20000004200 */
[----:B------:R-:W3:Y:S01]  /*39e0*/  MUFU.EX2 R115, R116 ;  /* 0x0000007400737308 */ /* 0x000ee20000000800 */
[----:B-----5:R-:W-:-:S03]  /*39f0*/  FADD.FTZ R119, R121, R119 ;  /* 0x0000007779777221 */ /* 0x020fc60000010000 */
[----:B------:R-:W-:Y:S01]  /*3a00*/  HMMA.16816.F32.BF16 R80, R4, R10, R80 ;  /* 0x0000000a0450723c */ /* 0x000fe20000041850 */
[----:B------:R-:W4:Y:S01]  /*3a10*/  MUFU.EX2 R113, R9 ;  /* 0x0000000900717308 */ /* 0x000f220000000800 */
[----:B-1----:R-:W-:-:S03]  /*3a20*/  FADD.FTZ R119, R117, R119 ;  /* 0x0000007775777221 */ /* 0x002fc60000010000 */
[----:B------:R1:W5:Y:S03]  /*3a30*/  MUFU.EX2 R112, R8 ;  /* 0x0000000800707308 */ /* 0x0003660000000800 */
[----:B------:R-:W-:Y:S01]  /*3a40*/  HMMA.16816.F32.BF16 R64, R4, R22, R64 ;  /* 0x000000160440723c */ /* 0x000fe20000041840 */
[----:B------:R-:W-:Y:S01]  /*3a50*/  LDSM.16.MT88.4 R20, [R136+0x9800] ;  /* 0x009800008814783b */ /* 0x000fe20000004200 */
[----:B---3--:R-:W-:-:S04]  /*3a60*/  FADD.FTZ R129, R115, R129 ;  /* 0x0000008173817221 */ /* 0x008fc80000010000 */
[----:B----4-:R-:W-:Y:S02]  /*3a70*/  FADD.FTZ R129, R113, R129 ;  /* 0x0000008171817221 */ /* 0x010fe40000010000 */
[----:B------:R-:W-:Y:S01]  /*3a80*/  HMMA.16816.F32.BF16 R36, R4, R28, R36 ;  /* 0x0000001c0424723c */ /* 0x000fe20000041824 */
[----:B-1----:R-:W1:Y:S01]  /*3a90*/  LDSM.16.MT88.4 R8, [R142+0xb800] ;  /* 0x00b800008e08783b */ /* 0x002e620000004200 */
[----:B-----5:R-:W-:-:S06]  /*3aa0*/  FADD.FTZ R129, R112, R129 ;  /* 0x0000008170817221 */ /* 0x020fcc0000010000 */
[C---:B------:R-:W-:Y:S01]  /*3ab0*/  HMMA.16816.F32.BF16 R40, R4.reuse, R30, R40 ;  /* 0x0000001e0428723c */ /* 0x040fe20000041828 */
[----:B------:R-:W3:Y:S07]  /*3ac0*/  LDSM.16.MT88.4 R28, [R138+0x9800] ;  /* 0x009800008a1c783b */ /* 0x000eee0000004200 */
[C---:B------:R-:W-:Y:S08]  /*3ad0*/  HMMA.16816.F32.BF16 R52, R4.reuse, R24, R52 ;  /* 0x000000180434723c */ /* 0x040ff00000041834 */
[C---:B------:R-:W-:Y:S01]  /*3ae0*/  HMMA.16816.F32.BF16 R56, R4.reuse, R26, R56 ;  /* 0x0000001a0438723c */ /* 0x040fe20000041838 */
[----:B------:R-:W4:Y:S07]  /*3af0*/  LDSM.16.MT88.4 R24, [R137+0x9800] ;  /* 0x009800008918783b */ /* 0x000f2e0000004200 */
[C---:B------:R-:W-:Y:S08]  /*3b00*/  HMMA.16816.F32.BF16 R88, R4.reuse, R16, R88 ;  /* 0x000000100458723c */ /* 0x040ff00000041858 */
[----:B------:R-:W-:Y:S01]  /*3b10*/  HMMA.16816.F32.BF16 R84, R4, R18, R84 ;  /* 0x000000120454723c */ /* 0x000fe20000041854 */
[----:B------:R-:W-:Y:S01]  /*3b20*/  F2FP.BF16.F32.PACK_AB R4, R121, R122 ;  /* 0x0000007a7904723e */ /* 0x000fe200000010ff */
[----:B------:R-:W5:Y:S01]  /*3b30*/  LDSM.16.MT88.4 R16, [R138+0xb800] ;  /* 0x00b800008a10783b */ /* 0x000f620000004200 */
[----:B------:R-:W-:-:S02]  /*3b40*/  F2FP.BF16.F32.PACK_AB R5, R113, R115 ;  /* 0x000000737105723e */ /* 0x000fc400000010ff */
[C---:B------:R-:W-:Y:S01]  /*3b50*/  F2FP.BF16.F32.PACK_AB R6, R162.reuse, R117 ;  /* 0x00000075a206723e */ /* 0x040fe200000010ff */
[----:B------:R-:W-:Y:S01]  /*3b60*/  FADD.FTZ R162, R162, R119 ;  /* 0x00000077a2a27221 */ /* 0x000fe20000010000 */
[C---:B------:R-:W-:Y:S01]  /*3b70*/  F2FP.BF16.F32.PACK_AB R7, R161.reuse, R112 ;  /* 0x00000070a107723e */ /* 0x040fe200000010ff */
[----:B------:R-:W-:-:S06]  /*3b80*/  FADD.FTZ R161, R161, R129 ;  /* 0x00000081a1a17221 */ /* 0x000fcc0000010000 */
[C---:B--2---:R-:W-:Y:S08]  /*3b90*/  HMMA.16816.F32.BF16 R96, R4.reuse, R12, R96 ;  /* 0x0000000c0460723c */ /* 0x044ff00000041860 */
[C---:B------:R-:W-:Y:S01]  /*3ba0*/  HMMA.16816.F32.BF16 R92, R4.reuse, R14, R92 ;  /* 0x0000000e045c723c */ /* 0x040fe2000004185c */
[----:B------:R-:W2:Y:S07]  /*3bb0*/  LDSM.16.MT88.4 R12, [R137+0xb800] ;  /* 0x00b80000890c783b */ /* 0x000eae0000004200 */
[C---:B-1----:R-:W-:Y:S08]  /*3bc0*/  HMMA.16816.F32.BF16 R60, R4.reuse, R8, R60 ;  /* 0x00000008043c723c */ /* 0x042ff0000004183c */
[C---:B------:R-:W-:Y:S01]  /*3bd0*/  HMMA.16816.F32.BF16 R64, R4.reuse, R10, R64 ;  /* 0x0000000a0440723c */ /* 0x040fe20000041840 */
[----:B------:R-:W1:Y:S07]  /*3be0*/  LDSM.16.MT88.4 R8, [R136+0xb800] ;  /* 0x00b800008808783b */ /* 0x000e6e0000004200 */
[C---:B---3--:R-:W-:Y:S08]  /*3bf0*/  HMMA.16816.F32.BF16 R36, R4.reuse, R28, R36 ;  /* 0x0000001c0424723c */ /* 0x048ff00000041824 */
[C---:B------:R-:W-:Y:S08]  /*3c00*/  HMMA.16816.F32.BF16 R40, R4.reuse, R30, R40 ;  /* 0x0000001e0428723c */ /* 0x040ff00000041828 */
[C---:B----4-:R-:W-:Y:S08]  /*3c10*/  HMMA.16816.F32.BF16 R44, R4.reuse, R24, R44 ;  /* 0x00000018042c723c */ /* 0x050ff0000004182c */
[C---:B------:R-:W-:Y:S08]  /*3c20*/  HMMA.16816.F32.BF16 R48, R4.reuse, R26, R48 ;  /* 0x0000001a0430723c */ /* 0x040ff00000041830 */
[C---:B------:R-:W-:Y:S08]  /*3c30*/  HMMA.16816.F32.BF16 R52, R4.reuse, R20, R52 ;  /* 0x000000140434723c */ /* 0x040ff00000041834 */
[C---:B------:R-:W-:Y:S08]  /*3c40*/  HMMA.16816.F32.BF16 R56, R4.reuse, R22, R56 ;  /* 0x000000160438723c */ /* 0x040ff00000041838 */
[C---:B-----5:R-:W-:Y:S08]  /*3c50*/  HMMA.16816.F32.BF16 R68, R4.reuse, R16, R68 ;  /* 0x000000100444723c */ /* 0x060ff00000041844 */
[C---:B------:R-:W-:Y:S08]  /*3c60*/  HMMA.16816.F32.BF16 R72, R4.reuse, R18, R72 ;  /* 0x000000120448723c */ /* 0x040ff00000041848 */
[C---:B--2---:R-:W-:Y:S08]  /*3c70*/  HMMA.16816.F32.BF16 R76, R4.reuse, R12, R76 ;  /* 0x0000000c044c723c */ /* 0x044ff0000004184c */
[C---:B------:R-:W-:Y:S08]  /*3c80*/  HMMA.16816.F32.BF16 R80, R4.reuse, R14, R80 ;  /* 0x0000000e0450723c */ /* 0x040ff00000041850 */
[C---:B-1----:R-:W-:Y:S08]  /*3c90*/  HMMA.16816.F32.BF16 R88, R4.reuse, R8, R88 ;  /* 0x000000080458723c */ /* 0x042ff00000041858 */
[----:B------:R-:W-:Y:S01]  /*3ca0*/  HMMA.16816.F32.BF16 R84, R4, R10, R84 ;  /* 0x0000000a0454723c */ /* 0x000fe20000041854 */
[----:B------:R-:W-:-:S04]  /*3cb0*/  NOP ;  /* 0x0000000000007918 */ /* 0x000fc80000000000 */
[----:B------:R-:W-:-:S15]  /*3cc0*/  @!P0 BRA `(.L_x_5495) ;  /* 0x0000002400c48947 */ /* 0x000fde0003800000 */
[----:B------:R-:W-:Y:S01]  /*3cd0*/  ISETP.NE.U32.AND P0, PT, RZ, UR18, PT ;  /* 0x00000012ff007c0c */ /* 0x000fe2000bf05070 */
[----:B------:R-:W-:Y:S01]  /*3ce0*/  IMAD.MOV.U32 R158, RZ, RZ, RZ ;  /* 0x000000ffff9e7224 */ /* 0x000fe200078e00ff */
[C---:B------:R-:W-:Y:S01]  /*3cf0*/  IADD3 R159, PT, PT, -R32.reuse, 0x1, RZ ;  /* 0x00000001209f7810 */ /* 0x040fe20007ffe1ff */
[----:B------:R-:W-:Y:S01]  /*3d00*/  IMAD.MOV.U32 R2, RZ, RZ, R3 ;  /* 0x000000ffff027224 */ /* 0x000fe200078e0003 */
[----:B------:R-:W-:Y:S01]  /*3d10*/  ISETP.NE.AND.EX P0, PT, RZ, UR19, PT, P0 ;  /* 0x00000013ff007c0c */ /* 0x000fe2000bf05300 */
[----:B------:R-:W-:Y:S01]  /*3d20*/  IMAD.MOV.U32 R0, RZ, RZ, R100 ;  /* 0x000000ffff007224 */ /* 0x000fe200078e0064 */
[----:B------:R-:W1:Y:S01]  /*3d30*/  LDCU UR4, c[0x0][0x45c] ;  /* 0x00008b80ff0477ac */ /* 0x000e620008000800 */
[----:B------:R-:W-:Y:S01]  /*3d40*/  VIADD R160, R32, 0xfffffffe ;  /* 0xfffffffe20a07836 */ /* 0x000fe20000000000 */
[----:B------:R-:W2:Y:S01]  /*3d50*/  LDCU.64 UR8, c[0x0][0x3a8] ;  /* 0x00007500ff0877ac */ /* 0x000ea20008000a00 */
[----:B------:R-:W3:Y:S08]  /*3d60*/  LDCU.64 UR6, c[0x0][0x3a0] ;  /* 0x00007400ff0677ac */ /* 0x000ef00008000a00 */
[----:B------:R-:W-:-:S13]  /*3d70*/  @!P0 IADD3 R158, P1, PT, RZ, -R158, RZ ;  /* 0x8000009eff9e8210 */ /* 0x000fda0007f3e0ff */
.L_x_5499:
[----:B------:R-:W4:Y:S01]  /*3d80*/  @!P0 LDC R4, c[0x0][0x3c0] ;  /* 0x0000f000ff048b82 */ /* 0x000f220000000800 */
[----:B------:R-:W-:Y:S07]  /*3d90*/  DEPBAR.LE SB0, 0x0 ;  /* 0x000080000000791a */ /* 0x000fee0000000000 */
[----:B------:R-:W-:Y:S01]  /*3da0*/  BAR.SYNC.DEFER_BLOCKING 0x0 ;  /* 0x0000000000007b1d */ /* 0x000fe20000010000 */
[----:B------:R-:W-:Y:S01]  /*3db0*/  MOV R7, R151 ;  /* 0x0000009700077202 */ /* 0x000fe20000000f00 */
[----:B----4-:R-:W-:Y:S04]  /*3dc0*/  @!P0 IMAD.SHL.U32 R5, R4, 0x40, RZ ;  /* 0x0000004004058824 */ /* 0x010fe800078e00ff */
[----:B------:R-:W-:Y:S02]  /*3dd0*/  @!P0 IMAD.X R5, RZ, RZ, ~R5, P1 ;  /* 0x000000ffff058224 */ /* 0x000fe400008e0e05 */
[----:B------:R-:W4:Y:S03]  /*3de0*/  LDC R3, c[0x0][0x3c4] ;  /* 0x0000f100ff037b82 */ /* 0x000f260000000800 */
[----:B------:R-:W-:Y:S04]  /*3df0*/  @!P0 SHF.R.S64 R6, R158, 0x1f, R5 ;  /* 0x0000001f9e068819 */ /* 0x000fe80000001005 */
[----:B------:R-:W-:Y:S01]  /*3e00*/  @!P0 IADD3 R151, P2, PT, R151, R6, RZ ;  /* 0x0000000697978210 */ /* 0x000fe20007f5e0ff */
[----:B------:R-:W-:Y:S03]  /*3e10*/  IMAD.MOV.U32 R6, RZ, RZ, R150 ;  /* 0x000000ffff067224 */ /* 0x000fe600078e0096 */
[----:B------:R-:W-:Y:S01]  /*3e20*/  @!P0 LEA.HI.X.SX32 R150, R5, R150, 0x1, P2 ;  /* 0x0000009605968211 */ /* 0x000fe200010f0eff */
[----:B------:R-:W-:Y:S08]  /*3e30*/  @!P0 BRA `(.L_x_5496) ;  /* 0x0000000000f48947 */ /* 0x000ff00003800000 */
[----:B------:R-:W-:Y:S01]  /*3e40*/  VIADD R5, R155, 0xffffffc0 ;  /* 0xffffffc09b057836 */ /* 0x000fe20000000000 */
[----:B------:R-:W5:Y:S01]  /*3e50*/  LDC R8, c[0x0][0x4f0] ;  /* 0x00013c00ff087b82 */ /* 0x000f620000000800 */
[----:B------:R-:W-:Y:S03]  /*3e60*/  IABS R12, R155 ;  /* 0x0000009b000c7213 */ /* 0x000fe60000000000 */
[----:B------:R-:W-:Y:S02]  /*3e70*/  IABS R10, R5 ;  /* 0x00000005000a7213 */ /* 0x000fe40000000000 */
[-C--:B-----5:R-:W-:Y:S02]  /*3e80*/  IABS R4, R8.reuse ;  /* 0x0000000800047213 */ /* 0x0a0fe40000000000 */
[----:B------:R-:W-:Y:S02]  /*3e90*/  LOP3.LUT R5, R5, R8, RZ, 0x3c, !PT ;  /* 0x0000000805057212 */ /* 0x000fe400078e3cff */
[----:B------:R-:W5:Y:S02]  /*3ea0*/  I2F.RP R16, R4 ;  /* 0x0000000400107306 */ /* 0x000f640000209400 */
[----:B------:R-:W-:Y:S08]  /*3eb0*/  ISETP.GE.AND P2, PT, R5, RZ, PT ;  /* 0x000000ff0500720c */ /* 0x000ff00003f46270 */
[----:B-----5:R-:W5:Y:S02]  /*3ec0*/  MUFU.RCP R16, R16 ;  /* 0x0000001000107308 */ /* 0x020f640000001000 */
[----:B-----5:R-:W-:Y:S08]  /*3ed0*/  VIADD R16, R16, 0xffffffe ;  /* 0x0ffffffe10107836 */ /* 0x020ff00000000000 */
[----:B------:R-:W5:Y:S02]  /*3ee0*/  F2I.FTZ.U32.TRUNC.NTZ R17, R16 ;  /* 0x0000001000117305 */ /* 0x000f64000021f000 */
[--C-:B-----5:R-:W-:Y:S01]  /*3ef0*/  IMAD.MOV R14, RZ, RZ, -R17.reuse ;  /* 0x000000ffff0e7224 */ /* 0x120fe200078e0a11 */
        /* <DEDUP_REMOVED lines=27> */
[CC--:B------:R-:W-:Y:S02]  /*40b0*/  LEA R10, P3, R13.reuse, R156.reuse, 0x2 ;  /* 0x0000009c0d0a7211 */ /* 0x0c0fe400078610ff */
[C---:B------:R-:W-:Y:S02]  /*40c0*/  LEA R4, P2, R14.reuse, R156, 0x2 ;  /* 0x0000009c0e047211 */ /* 0x040fe400078410ff */
[-C--:B------:R-:W-:Y:S02]  /*40d0*/  LEA.HI.X.SX32 R11, R13, R157.reuse, 0x2, P3 ;  /* 0x0000009d0d0b7211 */ /* 0x080fe400018f16ff */
[C---:B------:R-:W-:Y:S03]  /*40e0*/  LEA.HI.X.SX32 R5, R14.reuse, R157, 0x2, P2 ;  /* 0x0000009d0e057211 */ /* 0x040fe600010f16ff */
[----:B------:R5:W2:Y:S04]  /*40f0*/  LDG.E R10, desc[UR22][R10.64] ;  /* 0x000000160a0a7981 */ /* 0x000aa8000c1e1900 */
[----:B------:R1:W2:Y:S01]  /*4100*/  LDG.E R9, desc[UR22][R4.64] ;  /* 0x0000001604097981 */ /* 0x0002a2000c1e1900 */
[----:B-----5:R-:W-:Y:S04]  /*4110*/  IMAD.IADD R11, R14, 0x1, -R13 ;  /* 0x000000010e0b7824 */ /* 0x020fe800078e0a0d */
[----:B------:R-:W-:Y:S01]  /*4120*/  IMAD R11, R11, R8, -0x40 ;  /* 0xffffffc00b0b7424 */ /* 0x000fe200078e0208 */
[----:B-1----:R-:W1:Y:S04]  /*4130*/  LDC.64 R4, c[0x0][0x3c0] ;  /* 0x0000f000ff047b82 */ /* 0x002e680000000a00 */
        /* <DEDUP_REMOVED lines=13> */
.L_x_5496:
[C---:B------:R-:W-:Y:S01]  /*4210*/  IMAD.SHL.U32 R5, R4.reuse, 0x20, RZ ;  /* 0x0000002004057824 */ /* 0x040fe200078e00ff */
[-C--:B------:R-:W-:Y:S01]  /*4220*/  MOV R8, R151.reuse ;  /* 0x0000009700087202 */ /* 0x080fe20000000f00 */
[--C-:B------:R-:W-:Y:S01]  /*4230*/  IMAD.MOV.U32 R9, RZ, RZ, R150.reuse ;  /* 0x000000ffff097224 */ /* 0x100fe200078e0096 */
[----:B----4-:R-:W-:Y:S02]  /*4240*/  SHF.L.U64.HI R3, R4, 0x5, R3 ;  /* 0x0000000504037819 */ /* 0x010fe40000010203 */
[----:B------:R-:W-:Y:S02]  /*4250*/  IADD3 R6, P2, PT, R5, R151, RZ ;  /* 0x0000009705067210 */ /* 0x000fe40007f5e0ff */
[----:B------:R-:W-:Y:S01]  /*4260*/  @!PT LDS RZ, [RZ] ;  /* 0x00000000fffff984 */ /* 0x000fe20000000800 */
[----:B------:R-:W-:Y:S01]  /*4270*/  @!PT LDS RZ, [RZ] ;  /* 0x00000000fffff984 */ /* 0x000fe20000000800 */
[----:B------:R-:W-:Y:S01]  /*4280*/  @!PT LDS RZ, [RZ] ;  /* 0x00000000fffff984 */ /* 0x000fe20000000800 */
[----:B------:R-:W-:Y:S01]  /*4290*/  LDGSTS.E.BYPASS.LTC128B.128 [R153+0x8000], desc[UR22][R8.64] ;  /* 0x0800000008997fae */ /* 0x000fe2000b981a16 */
[----:B------:R-:W-:Y:S02]  /*42a0*/  IADD3 R159, PT, PT, R159, 0x1, RZ ;  /* 0x000000019f9f7810 */ /* 0x000fe40007ffe0ff */
[----:B------:R-:W-:Y:S01]  /*42b0*/  IMAD.X R7, R3, 0x1, R150, P2 ;  /* 0x0000000103077824 */ /* 0x000fe200010e0696 */
[----:B------:R-:W-:Y:S01]  /*42c0*/  LDGSTS.E.BYPASS.LTC128B.128 [R153+0xa000], desc[UR22][R8.64+0x80] ;  /* 0x0a00008008997fae */ /* 0x000fe2000b981a16 */
[-C--:B------:R-:W-:Y:S03]  /*42d0*/  IADD3 R4, P3, PT, R6, R5.reuse, RZ ;  /* 0x0000000506047210 */ /* 0x080fe60007f7e0ff */
[----:B------:R-:W-:Y:S01]  /*42e0*/  LDGSTS.E.BYPASS.LTC128B.128 [R153+0x8800], desc[UR22][R6.64] ;  /* 0x0880000006997fae */ /* 0x000fe2000b981a16 */
[----:B------:R-:W-:Y:S01]  /*42f0*/  IADD3 R10, P2, PT, R4, R5, RZ ;  /* 0x00000005040a7210 */ /* 0x000fe20007f5e0ff */
[--C-:B------:R-:W-:Y:S02]  /*4300*/  IMAD.X R5, R7, 0x1, R3.reuse, P3 ;  /* 0x0000000107057824 */ /* 0x100fe400018e0603 */
[----:B------:R-:W-:Y:S02]  /*4310*/  LDGSTS.E.BYPASS.LTC128B.128 [R153+0xa800], desc[UR22][R6.64+0x80] ;  /* 0x0a80008006997fae */ /* 0x000fe4000b981a16 */
[----:B------:R-:W-:Y:S01]  /*4320*/  IMAD.X R11, R5, 0x1, R3, P2 ;  /* 0x00000001050b7824 */ /* 0x000fe200010e0603 */
[----:B------:R-:W-:Y:S01]  /*4330*/  ISETP.NE.AND P2, PT, R159, RZ, PT ;  /* 0x000000ff9f00720c */ /* 0x000fe20003f45270 */
[----:B------:R-:W-:Y:S04]  /*4340*/  LDGSTS.E.BYPASS.LTC128B.128 [R153+0x9000], desc[UR22][R4.64] ;  /* 0x0900000004997fae */ /* 0x000fe8000b981a16 */
[----:B------:R-:W-:Y:S04]  /*4350*/  LDGSTS.E.BYPASS.LTC128B.128 [R153+0xb000], desc[UR22][R4.64+0x80] ;  /* 0x0b00008004997fae */ /* 0x000fe8000b981a16 */
[----:B------:R-:W-:Y:S04]  /*4360*/  LDGSTS.E.BYPASS.LTC128B.128 [R153+0x9800], desc[UR22][R10.64] ;  /* 0x098000000a997fae */ /* 0x000fe8000b981a16 */
[----:B------:R4:W-:Y:S04]  /*4370*/  LDGSTS.E.BYPASS.LTC128B.128 [R153+0xb800], desc[UR22][R10.64+0x80] ;  /* 0x0b8000800a997fae */ /* 0x0009e8000b981a16 */
[----:B------:R-:W-:Y:S04]  /*4380*/  LDSM.16.M88.4 R32, [R147] ;  /* 0x000000009320783b */ /* 0x000fe80000000200 */
[----:B------:R-:W-:Y:S04]  /*4390*/  LDSM.16.M88.4 R16, [R146+UR5+0x4800] ;  /* 0x004800059210783b */ /* 0x000fe80008000200 */
[----:B------:R-:W-:Y:S04]  /*43a0*/  LDSM.16.M88.4 R24, [R146+UR5+0x5000] ;  /* 0x005000059218783b */ /* 0x000fe80008000200 */
[----:B------:R-:W-:Y:S04]  /*43b0*/  LDSM.16.M88.4 R100, [R146+UR5+0x5800] ;  /* 0x005800059264783b */ /* 0x000fe80008000200 */
[----:B------:R-:W0:Y:S04]  /*43c0*/  LDGDEPBAR ;  /* 0x00000000000079af */ /* 0x000e280000000000 */
[----:B------:R-:W-:Y:S04]  /*43d0*/  LDSM.16.M88.4 R104, [R145] ;  /* 0x000000009168783b */ /* 0x000fe80000000200 */
[----:B----4-:R-:W4:Y:S04]  /*43e0*/  LDSM.16.M88.4 R8, [R146+UR5+0x4000] ;  /* 0x004000059208783b */ /* 0x010f280008000200 */
[----:B------:R-:W5:Y:S04]  /*43f0*/  LDSM.16.M88.4 R108, [R141+0x4000] ;  /* 0x004000008d6c783b */ /* 0x000f680000000200 */
[----:B------:R-:W1:Y:S04]  /*4400*/  LDSM.16.M88.4 R112, [R141+0x4800] ;  /* 0x004800008d70783b */ /* 0x000e680000000200 */
[----:B------:R-:W2:Y:S04]  /*4410*/  LDSM.16.M88.4 R116, [R141+0x5000] ;  /* 0x005000008d74783b */ /* 0x000ea80000000200 */
[----:B------:R-:W3:Y:S04]  /*4420*/  LDSM.16.M88.4 R120, [R141+0x5800] ;  /* 0x005800008d78783b */ /* 0x000ee80000000200 */
[----:B------:R-:W-:Y:S04]  /*4430*/  LDSM.16.M88.4 R124, [R140+0x4800] ;  /* 0x004800008c7c783b */ /* 0x000fe80000000200 */
[----:B------:R-:W-:Y:S04]  /*4440*/  LDSM.16.M88.4 R128, [R140+0x5000] ;  /* 0x005000008c80783b */ /* 0x000fe80000000200 */
[----:B------:R-:W-:Y:S01]  /*4450*/  LDSM.16.M88.4 R132, [R140+0x5800] ;  /* 0x005800008c84783b */ /* 0x000fe20000000200 */
        /* <DEDUP_REMOVED lines=8> */
[----:B------:R-:W-:Y:S07]  /*44e0*/  LDSM.16.M88.4 R100, [R144] ;  /* 0x000000009064783b */ /* 0x000fee0000000200 */
[C---:B-----5:R-:W-:Y:S08]  /*44f0*/  HMMA.16816.F32.BF16 R4, R104.reuse, R108, R4 ;  /* 0x0000006c6804723c */ /* 0x060ff00000041804 */
[C---:B------:R-:W-:Y:S01]  /*4500*/  HMMA.16816.F32.BF16 R8, R104.reuse, R110, R8 ;  /* 0x0000006e6808723c */ /* 0x040fe20000041808 */
[----:B------:R-:W4:Y:S07]  /*4510*/  LDSM.16.M88.4 R108, [R140+0x4000] ;  /* 0x004000008c6c783b */ /* 0x000f2e0000000200 */
[C---:B-1----:R-:W-:Y:S08]  /*4520*/  HMMA.16816.F32.BF16 R12, R104.reuse, R112, R12 ;  /* 0x00000070680c723c */ /* 0x042ff0000004180c */
[C---:B------:R-:W-:Y:S01]  /*4530*/  HMMA.16816.F32.BF16 R16, R104.reuse, R114, R16 ;  /* 0x000000726810723c */ /* 0x040fe20000041810 */
[----:B------:R-:W-:Y:S07]  /*4540*/  LDSM.16.M88.4 R112, [R143] ;  /* 0x000000008f70783b */ /* 0x000fee0000000200 */
[C---:B--2---:R-:W-:Y:S08]  /*4550*/  HMMA.16816.F32.BF16 R20, R104.reuse, R116, R20 ;  /* 0x000000746814723c */ /* 0x044ff00000041814 */
[C---:B------:R-:W-:Y:S01]  /*4560*/  HMMA.16816.F32.BF16 R24, R104.reuse, R118, R24 ;  /* 0x000000766818723c */ /* 0x040fe20000041818 */
[----:B------:R-:W1:Y:S07]  /*4570*/  LDSM.16.M88.4 R116, [R139+0x4000] ;  /* 0x004000008b74783b */ /* 0x000e6e0000000200 */
[C---:B---3--:R-:W-:Y:S08]  /*4580*/  HMMA.16816.F32.BF16 R28, R104.reuse, R120, R28 ;  /* 0x00000078681c723c */ /* 0x048ff0000004181c */
[----:B------:R-:W-:Y:S01]  /*4590*/  HMMA.16816.F32.BF16 R32, R104, R122, R32 ;  /* 0x0000007a6820723c */ /* 0x000fe20000041820 */
[----:B------:R-:W2:Y:S04]  /*45a0*/  LDSM.16.M88.4 R104, [R139+0x4800] ;  /* 0x004800008b68783b */ /* 0x000ea80000000200 */
[----:B------:R-:W-:Y:S03]  /*45b0*/  LDSM.16.M88.4 R120, [R139+0x5800] ;  /* 0x005800008b78783b */ /* 0x000fe60000000200 */
[C---:B----4-:R-:W-:Y:S08]  /*45c0*/  HMMA.16816.F32.BF16 R4, R100.reuse, R108, R4 ;  /* 0x0000006c6404723c */ /* 0x050ff00000041804 */
[C---:B------:R-:W-:Y:S01]  /*45d0*/  HMMA.16816.F32.BF16 R8, R100.reuse, R110, R8 ;  /* 0x0000006e6408723c */ /* 0x040fe20000041808 */
[----:B------:R-:W3:Y:S07]  /*45e0*/  LDSM.16.M88.4 R108, [R139+0x5000] ;  /* 0x005000008b6c783b */ /* 0x000eee0000000200 */
[C---:B------:R-:W-:Y:S08]  /*45f0*/  HMMA.16816.F32.BF16 R12, R100.reuse, R124, R12 ;  /* 0x0000007c640c723c */ /* 0x040ff0000004180c */
[C---:B------:R-:W-:Y:S01]  /*4600*/  HMMA.16816.F32.BF16 R16, R100.reuse, R126, R16 ;  /* 0x0000007e6410723c */ /* 0x040fe20000041810 */
[----:B------:R-:W-:Y:S07]  /*4610*/  LDSM.16.M88.4 R124, [R147+0x2000] ;  /* 0x00200000937c783b */ /* 0x000fee0000000200 */
[C---:B------:R-:W-:Y:S08]  /*4620*/  HMMA.16816.F32.BF16 R20, R100.reuse, R128, R20 ;  /* 0x000000806414723c */ /* 0x040ff00000041814 */
[C---:B------:R-:W-:Y:S01]  /*4630*/  HMMA.16816.F32.BF16 R24, R100.reuse, R130, R24 ;  /* 0x000000826418723c */ /* 0x040fe20000041818 */
[----:B------:R-:W4:Y:S07]  /*4640*/  LDSM.16.M88.4 R128, [R146+UR5+0x6000] ;  /* 0x006000059280783b */ /* 0x000f2e0008000200 */
[C---:B------:R-:W-:Y:S08]  /*4650*/  HMMA.16816.F32.BF16 R28, R100.reuse, R132, R28 ;  /* 0x00000084641c723c */ /* 0x040ff0000004181c */
[----:B------:R-:W-:Y:S01]  /*4660*/  HMMA.16816.F32.BF16 R32, R100, R134, R32 ;  /* 0x000000866420723c */ /* 0x000fe20000041820 */
[----:B------:R-:W5:Y:S04]  /*4670*/  LDSM.16.M88.4 R100, [R146+UR5+0x6800] ;  /* 0x006800059264783b */ /* 0x000f680008000200 */
[----:B------:R-:W-:Y:S03]  /*4680*/  LDSM.16.M88.4 R132, [R146+UR5+0x7800] ;  /* 0x007800059284783b */ /* 0x000fe60008000200 */
[C---:B-1----:R-:W-:Y:S08]  /*4690*/  HMMA.16816.F32.BF16 R4, R112.reuse, R116, R4 ;  /* 0x000000747004723c */ /* 0x042ff00000041804 */
[C---:B------:R-:W-:Y:S01]  /*46a0*/  HMMA.16816.F32.BF16 R8, R112.reuse, R118, R8 ;  /* 0x000000767008723c */ /* 0x040fe20000041808 */
[----:B------:R-:W1:Y:S07]  /*46b0*/  LDSM.16.M88.4 R116, [R146+UR5+0x7000] ;  /* 0x007000059274783b */ /* 0x000e6e0008000200 */
[C---:B--2---:R-:W-:Y:S08]  /*46c0*/  HMMA.16816.F32.BF16 R12, R112.reuse, R104, R12 ;  /* 0x00000068700c723c */ /* 0x044ff0000004180c */
        /* <DEDUP_REMOVED lines=8> */
[----:B------:R-:W-:Y:S03]  /*4750*/  LDSM.16.M88.4 R120, [R144+0x2000] ;  /* 0x002000009078783b */ /* 0x000fe60000000200 */
[C---:B----4-:R-:W-:Y:S08]  /*4760*/  HMMA.16816.F32.BF16 R4, R124.reuse, R128, R4 ;  /* 0x000000807c04723c */ /* 0x050ff00000041804 */
[C---:B------:R-:W-:Y:S01]  /*4770*/  HMMA.16816.F32.BF16 R8, R124.reuse, R130, R8 ;  /* 0x000000827c08723c */ /* 0x040fe20000041808 */
[----:B------:R-:W-:Y:S07]  /*4780*/  LDSM.16.M88.4 R128, [R140+0x6000] ;  /* 0x006000008c80783b */ /* 0x000fee0000000200 */
[C---:B-----5:R-:W-:Y:S08]  /*4790*/  HMMA.16816.F32.BF16 R12, R124.reuse, R100, R12 ;  /* 0x000000647c0c723c */ /* 0x060ff0000004180c */
[C---:B------:R-:W-:Y:S01]  /*47a0*/  HMMA.16816.F32.BF16 R16, R124.reuse, R102, R16 ;  /* 0x000000667c10723c */ /* 0x040fe20000041810 */
[----:B------:R-:W4:Y:S07]  /*47b0*/  LDSM.16.M88.4 R100, [R141+0x7000] ;  /* 0x007000008d64783b */ /* 0x000f2e0000000200 */
[C---:B-1----:R-:W-:Y:S08]  /*47c0*/  HMMA.16816.F32.BF16 R20, R124.reuse, R116, R20 ;  /* 0x000000747c14723c */ /* 0x042ff00000041814 */
[C---:B------:R-:W-:Y:S01]  /*47d0*/  HMMA.16816.F32.BF16 R24, R124.reuse, R118, R24 ;  /* 0x000000767c18723c */ /* 0x040fe20000041818 */
[----:B------:R-:W1:Y:S07]  /*47e0*/  LDSM.16.M88.4 R116, [R141+0x7800] ;  /* 0x007800008d74783b */ /* 0x000e6e0000000200 */
        /* <DEDUP_REMOVED lines=15> */
[----:B------:R-:W1:Y:S04]  /*48e0*/  LDSM.16.M88.4 R104, [R139+0x6000] ;  /* 0x006000008b68783b */ /* 0x000e680000000200 */
[----:B------:R-:W4:Y:S03]  /*48f0*/  LDSM.16.M88.4 R116, [R139+0x6800] ;  /* 0x006800008b74783b */ /* 0x000f260000000200 */
[C---:B------:R-:W-:Y:S08]  /*4900*/  HMMA.16816.F32.BF16 R4, R120.reuse, R128, R4 ;  /* 0x000000807804723c */ /* 0x040ff00000041804 */
[C---:B------:R-:W-:Y:S01]  /*4910*/  HMMA.16816.F32.BF16 R8, R120.reuse, R130, R8 ;  /* 0x000000827808723c */ /* 0x040fe20000041808 */
[----:B------:R-:W4:Y:S01]  /*4920*/  LDSM.16.M88.4 R128, [R139+0x7000] ;  /* 0x007000008b80783b */ /* 0x000f220000000200 */
[----:B------:R-:W-:Y:S04]  /*4930*/  DEPBAR.LE SB0, 0x0 ;  /* 0x000080000000791a */ /* 0x000fe80000000000 */
[----:B------:R-:W-:Y:S02]  /*4940*/  BAR.SYNC.DEFER_BLOCKING 0x0 ;  /* 0x0000000000007b1d */ /* 0x000fe40000010000 */
[C---:B-----5:R-:W-:Y:S08]  /*4950*/  HMMA.16816.F32.BF16 R12, R120.reuse, R124, R12 ;  /* 0x0000007c780c723c */ /* 0x060ff0000004180c */
[C---:B------:R-:W-:Y:S08]  /*4960*/  HMMA.16816.F32.BF16 R16, R120.reuse, R126, R16 ;  /* 0x0000007e7810723c */ /* 0x040ff00000041810 */
[C---:B--2---:R-:W-:Y:S08]  /*4970*/  HMMA.16816.F32.BF16 R20, R120.reuse, R108, R20 ;  /* 0x0000006c7814723c */ /* 0x044ff00000041814 */
[C---:B------:R-:W-:Y:S08]  /*4980*/  HMMA.16816.F32.BF16 R24, R120.reuse, R110, R24 ;  /* 0x0000006e7818723c */ /* 0x040ff00000041818 */
[C---:B---3--:R-:W-:Y:S08]  /*4990*/  HMMA.16816.F32.BF16 R28, R120.reuse, R112, R28 ;  /* 0x00000070781c723c */ /* 0x048ff0000004181c */
[----:B------:R-:W-:Y:S08]  /*49a0*/  HMMA.16816.F32.BF16 R32, R120, R114, R32 ;  /* 0x000000727820723c */ /* 0x000ff00000041820 */
[C---:B-1----:R-:W-:Y:S08]  /*49b0*/  HMMA.16816.F32.BF16 R4, R100.reuse, R104, R4 ;  /* 0x000000686404723c */ /* 0x042ff00000041804 */
[C---:B------:R-:W-:Y:S08]  /*49c0*/  HMMA.16816.F32.BF16 R8, R100.reuse, R106, R8 ;  /* 0x0000006a6408723c */ /* 0x040ff00000041808 */
[C---:B----4-:R-:W-:Y:S08]  /*49d0*/  HMMA.16816.F32.BF16 R12, R100.reuse, R116, R12 ;  /* 0x00000074640c723c */ /* 0x050ff0000004180c */
[C---:B------:R-:W-:Y:S08]  /*49e0*/  HMMA.16816.F32.BF16 R16, R100.reuse, R118, R16 ;  /* 0x000000766410723c */ /* 0x040ff00000041810 */
[C---:B------:R-:W-:Y:S08]  /*49f0*/  HMMA.16816.F32.BF16 R20, R100.reuse, R128, R20 ;  /* 0x000000806414723c */ /* 0x040ff00000041814 */
[C---:B------:R-:W-:Y:S08]  /*4a00*/  HMMA.16816.F32.BF16 R24, R100.reuse, R130, R24 ;  /* 0x000000826418723c */ /* 0x040ff00000041818 */
[C---:B------:R-:W-:Y:S08]  /*4a10*/  HMMA.16816.F32.BF16 R28, R100.reuse, R132, R28 ;  /* 0x00000084641c723c */ /* 0x040ff0000004181c */
        /* <DEDUP_REMOVED lines=21> */
[----:B------:R-:W-:Y:S04]  /*4b70*/  LOP3.LUT R108, R108, R102, RZ, 0x3c, !PT ;  /* 0x000000666c6c7212 */ /* 0x000fe800078e3cff */
[----:B------:R-:W-:Y:S05]  /*4b80*/  ISETP.GE.AND P2, PT, R108, RZ, PT ;  /* 0x000000ff6c00720c */ /* 0x000fea0003f46270 */
        /* <DEDUP_REMOVED lines=8> */
[----:B------:R-:W-:Y:S04]  /*4c10*/  IMAD.HI.U32 R109, R109, R106, RZ ;  /* 0x0000006a6d6d7227 */ /* 0x000fe800078e00ff */
[----:B------:R-:W-:Y:S01]  /*4c20*/  IMAD.MOV R103, RZ, RZ, -R107 ;  /* 0x000000ffff677224 */ /* 0x000fe200078e0a6b */
[----:B------:R-:W-:Y:S03]  /*4c30*/  IADD3 R105, PT, PT, -R109, RZ, RZ ;  /* 0x000000ff6d697210 */ /* 0x000fe60007ffe1ff */
[C---:B------:R-:W-:Y:S02]  /*4c40*/  IMAD R104, R100.reuse, R103, R104 ;  /* 0x0000006764687224 */ /* 0x040fe400078e0268 */
[C---:B------:R-:W-:Y:S03]  /*4c50*/  IMAD R106, R100.reuse, R105, R106 ;  /* 0x00000069646a7224 */ /* 0x040fe600078e026a */
[C---:B------:R-:W-:Y:S02]  /*4c60*/  ISETP.GT.U32.AND P3, PT, R100.reuse, R104, PT ;  /* 0x000000686400720c */ /* 0x040fe40003f64070 */
[----:B------:R-:W-:Y:S11]  /*4c70*/  ISETP.GT.U32.AND P4, PT, R100, R106, PT ;  /* 0x0000006a6400720c */ /* 0x000ff60003f84070 */
[----:B------:R-:W-:Y:S01]  /*4c80*/  @!P3 IADD3 R107, PT, PT, R107, 0x1, RZ ;  /* 0x000000016b6bb810 */ /* 0x000fe20007ffe0ff */
[--C-:B------:R-:W-:Y:S01]  /*4c90*/  @!P3 IMAD.IADD R104, R104, 0x1, -R100.reuse ;  /* 0x000000016868b824 */ /* 0x100fe200078e0a64 */
[----:B------:R-:W-:Y:S01]  /*4ca0*/  ISETP.GE.AND P3, PT, R101, RZ, PT ;  /* 0x000000ff6500720c */ /* 0x000fe20003f66270 */
[----:B------:R-:W-:Y:S02]  /*4cb0*/  @!P4 IMAD.IADD R106, R106, 0x1, -R100 ;  /* 0x000000016a6ac824 */ /* 0x000fe400078e0a64 */
[----:B------:R-:W-:Y:S01]  /*4cc0*/  @!P4 VIADD R109, R109, 0x1 ;  /* 0x000000016d6dc836 */ /* 0x000fe20000000000 */
[-C--:B------:R-:W-:Y:S02]  /*4cd0*/  ISETP.GE.U32.AND P5, PT, R104, R100.reuse, PT ;  /* 0x000000646800720c */ /* 0x080fe40003fa6070 */
[----:B------:R-:W-:Y:S02]  /*4ce0*/  ISETP.GE.U32.AND P6, PT, R106, R100, PT ;  /* 0x000000646a00720c */ /* 0x000fe40003fc6070 */
[----:B------:R-:W-:Y:S02]  /*4cf0*/  ISETP.NE.AND P4, PT, R102, RZ, PT ;  /* 0x000000ff6600720c */ /* 0x000fe40003f85270 */
[----:B------:R-:W-:Y:S07]  /*4d00*/  LOP3.LUT R100, RZ, R102, RZ, 0x33, !PT ;  /* 0x00000066ff647212 */ /* 0x000fee00078e33ff */
[----:B------:R-:W-:Y:S02]  /*4d10*/  @P5 VIADD R107, R107, 0x1 ;  /* 0x000000016b6b5836 */ /* 0x000fe40000000000 */
[----:B------:R-:W-:Y:S02]  /*4d20*/  @P6 IADD3 R109, PT, PT, R109, 0x1, RZ ;  /* 0x000000016d6d6810 */ /* 0x000fe40007ffe0ff */
[----:B------:R-:W-:Y:S03]  /*4d30*/  @!P2 IMAD.MOV R107, RZ, RZ, -R107 ;  /* 0x000000ffff6ba224 */ /* 0x000fe600078e0a6b */
[----:B------:R-:W-:Y:S02]  /*4d40*/  @!P3 IMAD.MOV R109, RZ, RZ, -R109 ;  /* 0x000000ffff6db224 */ /* 0x000fe400078e0a6d */
[C---:B------:R-:W-:Y:S03]  /*4d50*/  SEL R107, R100.reuse, R107, !P4 ;  /* 0x0000006b646b7207 */ /* 0x040fe60006000000 */
[----:B------:R-:W-:Y:S02]  /*4d60*/  SEL R109, R100, R109, !P4 ;  /* 0x0000006d646d7207 */ /* 0x000fe40006000000 */
[-C--:B------:R-:W-:Y:S02]  /*4d70*/  LEA R104, P3, R107, R156.reuse, 0x2 ;  /* 0x0000009c6b687211 */ /* 0x080fe400078610ff */
[----:B------:R-:W-:Y:S02]  /*4d80*/  LEA R100, P2, R109, R156, 0x2 ;  /* 0x0000009c6d647211 */ /* 0x000fe400078410ff */
[-C--:B------:R-:W-:Y:S02]  /*4d90*/  LEA.HI.X.SX32 R105, R107, R157.reuse, 0x2, P3 ;  /* 0x0000009d6b697211 */ /* 0x080fe400018f16ff */
[C---:B------:R-:W-:Y:S03]  /*4da0*/  LEA.HI.X.SX32 R101, R109.reuse, R157, 0x2, P2 ;  /* 0x0000009d6d657211 */ /* 0x040fe600010f16ff */
[----:B------:R1:W2:Y:S04]  /*4db0*/  LDG.E R104, desc[UR22][R104.64] ;  /* 0x0000001668687981 */ /* 0x0002a8000c1e1900 */
[----:B------:R3:W2:Y:S01]  /*4dc0*/  LDG.E R103, desc[UR22][R100.64] ;  /* 0x0000001664677981 */ /* 0x0006a2000c1e1900 */
[----:B-1----:R-:W-:Y:S01]  /*4dd0*/  IADD3 R105, PT, PT, R109, -R107, RZ ;  /* 0x8000006b6d697210 */ /* 0x002fe20007ffe0ff */
[----:B---3--:R-:W1:Y:S04]  /*4de0*/  LDC.64 R100, c[0x0][0x3b8] ;  /* 0x0000ee00ff647b82 */ /* 0x008e680000000a00 */
        /* <DEDUP_REMOVED lines=14> */
.L_x_5498:
[C---:B------:R-:W-:Y:S01]  /*4ed0*/  IMAD.SHL.U32 R101, R100.reuse, 0x20, RZ ;  /* 0x0000002064657824 */ /* 0x040fe200078e00ff */
[----:B------:R-:W-:Y:S01]  /*4ee0*/  MOV R104, R149 ;  /* 0x0000009500687202 */ /* 0x000fe20000000f00 */
[----:B------:R-:W-:Y:S01]  /*4ef0*/  IMAD.MOV.U32 R105, RZ, RZ, R148 ;  /* 0x000000ffff697224 */ /* 0x000fe200078e0094 */
[----:B------:R-:W-:Y:S02]  /*4f00*/  SHF.L.U64.HI R3, R100, 0x5, R3 ;  /* 0x0000000564037819 */ /* 0x000fe40000010203 */
        /* <DEDUP_REMOVED lines=8> */
[----:B------:R-:W-:Y:S01]  /*4f90*/  IADD3 R106, P2, PT, R100, R101, RZ ;  /* 0x00000065646a7210 */ /* 0x000fe20007f5e0ff */
[----:B------:R-:W-:Y:S01]  /*4fa0*/  IMAD.X R101, R103, 0x1, R3, P3 ;  /* 0x0000000167657824 */ /* 0x000fe200018e0603 */
[----:B------:R1:W-:Y:S04]  /*4fb0*/  LDGSTS.E.BYPASS.LTC128B.128 [R153+0x4800], desc[UR22][R102.64] ;  /* 0x0480000066997fae */ /* 0x0003e8000b981a16 */
[----:B------:R1:W-:Y:S01]  /*4fc0*/  LDGSTS.E.BYPASS.LTC128B.128 [R153+0x6800], desc[UR22][R102.64+0x80] ;  /* 0x0680008066997fae */ /* 0x0003e2000b981a16 */
[----:B------:R-:W-:Y:S03]  /*4fd0*/  IADD3.X R107, PT, PT, R101, R3, RZ, P2, !PT ;  /* 0x00000003656b7210 */ /* 0x000fe600017fe4ff */
[----:B------:R1:W-:Y:S04]  /*4fe0*/  LDGSTS.E.BYPASS.LTC128B.128 [R153+0x5000], desc[UR22][R100.64] ;  /* 0x0500000064997fae */ /* 0x0003e8000b981a16 */
[----:B------:R1:W-:Y:S04]  /*4ff0*/  LDGSTS.E.BYPASS.LTC128B.128 [R153+0x7000], desc[UR22][R100.64+0x80] ;  /* 0x0700008064997fae */ /* 0x0003e8000b981a16 */
[----:B------:R1:W-:Y:S04]  /*5000*/  LDGSTS.E.BYPASS.LTC128B.128 [R153+0x5800], desc[UR22][R106.64] ;  /* 0x058000006a997fae */ /* 0x0003e8000b981a16 */
[----:B------:R1:W-:Y:S04]  /*5010*/  LDGSTS.E.BYPASS.LTC128B.128 [R153+0x7800], desc[UR22][R106.64+0x80] ;  /* 0x078000806a997fae */ /* 0x0003e8000b981a16 */
[----:B------:R-:W0:Y:S02]  /*5020*/  LDGDEPBAR ;  /* 0x00000000000079af */ /* 0x000e240000000000 */
.L_x_5497:
        /* <DEDUP_REMOVED lines=56> */
[----:B------:R-:W-:Y:S07]  /*53b0*/  FFMA.FTZ R164, R17, UR4, -R130 ;  /* 0x0000000411a47c23 */ /* 0x000fee0008010882 */
[----:B------:R-:W-:Y:S01]  /*53c0*/  MUFU.EX2 R103, R103 ;  /* 0x0000006700677308 */ /* 0x000fe20000000800 */
[--C-:B------:R-:W-:Y:S01]  /*53d0*/  FFMA.FTZ R165, R18, UR4, -R129.reuse ;  /* 0x0000000412a57c23 */ /* 0x100fe20008010881 */
[----:B------:R-:W-:Y:S01]  /*53e0*/  FFMA.FTZ R163, R19, UR4, -R129 ;  /* 0x0000000413a37c23 */ /* 0x000fe20008010881 */
[----:B------:R-:W-:Y:S07]  /*53f0*/  ISETP.NE.AND P2, PT, R160, -0x1, PT ;  /* 0xffffffffa000780c */ /* 0x000fee0003f45270 */
[----:B------:R-:W3:Y:S01]  /*5400*/  MUFU.EX2 R125, R125 ;  /* 0x0000007d007d7308 */ /* 0x000ee20000000800 */
[C---:B-1----:R-:W-:Y:S01]  /*5410*/  FMUL.FTZ R4, R2.reuse, R96 ;  /* 0x0000006002047220 */ /* 0x042fe20000410000 */
[C---:B------:R-:W-:Y:S08]  /*5420*/  FMUL.FTZ R5, R2.reuse, R97 ;  /* 0x0000006102057220 */ /* 0x040ff00000410000 */
        /* <DEDUP_REMOVED lines=9> */
[----:B------:R-:W2:Y:S01]  /*54c0*/  LDSM.16.MT88.4 R92, [R136+0x8000] ;  /* 0x00800000885c783b */ /* 0x000ea20000004200 */
[----:B---3--:R-:W-:Y:S01]  /*54d0*/  F2FP.BF16.F32.PACK_AB R96, R125, R103 ;  /* 0x000000677d60723e */ /* 0x008fe200000010ff */
[C---:B------:R-:W-:Y:S07]  /*54e0*/  FMUL.FTZ R36, R2.reuse, R36 ;  /* 0x0000002402247220 */ /* 0x040fee0000410000 */
[----:B------:R-:W3:Y:S01]  /*54f0*/  MUFU.EX2 R124, R124 ;  /* 0x0000007c007c7308 */ /* 0x000ee20000000800 */
[----:B------:R-:W-:Y:S01]  /*5500*/  FMUL.FTZ R37, R2, R37 ;  /* 0x0000002502257220 */ /* 0x000fe20000410000 */
[C---:B------:R-:W-:Y:S01]  /*5510*/  FMUL.FTZ R38, R0.reuse, R38 ;  /* 0x0000002600267220 */ /* 0x040fe20000410000 */
[----:B------:R-:W-:Y:S07]  /*5520*/  FMUL.FTZ R39, R0, R39 ;  /* 0x0000002700277220 */ /* 0x000fee0000410000 */
[----:B------:R-:W-:Y:S01]  /*5530*/  MUFU.EX2 R127, R127 ;  /* 0x0000007f007f7308 */ /* 0x000fe20000000800 */
[C---:B------:R-:W-:Y:S01]  /*5540*/  FMUL.FTZ R40, R2.reuse, R40 ;  /* 0x0000002802287220 */ /* 0x040fe20000410000 */
[----:B-1----:R-:W-:Y:S01]  /*5550*/  F2FP.BF16.F32.PACK_AB R97, R101, R128 ;  /* 0x000000806561723e */ /* 0x002fe200000010ff */
[----:B------:R-:W-:Y:S07]  /*5560*/  FMUL.FTZ R41, R2, R41 ;  /* 0x0000002902297220 */ /* 0x000fee0000410000 */
[----:B------:R-:W1:Y:S01]  /*5570*/  MUFU.EX2 R126, R126 ;  /* 0x0000007e007e7308 */ /* 0x000e620000000800 */
[C---:B------:R-:W-:Y:S01]  /*5580*/  FMUL.FTZ R42, R0.reuse, R42 ;  /* 0x0000002a002a7220 */ /* 0x040fe20000410000 */
[----:B------:R-:W-:Y:S01]  /*5590*/  FMUL.FTZ R43, R0, R43 ;  /* 0x0000002b002b7220 */ /* 0x000fe20000410000 */
[C---:B------:R-:W-:Y:S01]  /*55a0*/  FMUL.FTZ R44, R2.reuse, R44 ;  /* 0x0000002c022c7220 */ /* 0x040fe20000410000 */
[----:B------:R-:W-:Y:S01]  /*55b0*/  FMUL.FTZ R45, R2, R45 ;  /* 0x0000002d022d7220 */ /* 0x000fe20000410000 */
[----:B------:R-:W-:Y:S01]  /*55c0*/  FMUL.FTZ R46, R0, R46 ;  /* 0x0000002e002e7220 */ /* 0x000fe20000410000 */
[----:B---3--:R-:W-:Y:S01]  /*55d0*/  F2FP.BF16.F32.PACK_AB R98, R124, R102 ;  /* 0x000000667c62723e */ /* 0x008fe200000010ff */
[----:B------:R-:W-:Y:S01]  /*55e0*/  FMUL.FTZ R47, R0, R47 ;  /* 0x0000002f002f7220 */ /* 0x000fe20000410000 */
[C---:B------:R-:W-:Y:S01]  /*55f0*/  FMUL.FTZ R12, R2.reuse, R88 ;  /* 0x00000058020c7220 */ /* 0x040fe20000410000 */
[----:B------:R-:W-:Y:S01]  /*5600*/  FMUL.FTZ R13, R2, R89 ;  /* 0x00000059020d7220 */ /* 0x000fe20000410000 */
[C---:B------:R-:W-:Y:S01]  /*5610*/  FMUL.FTZ R14, R0.reuse, R90 ;  /* 0x0000005a000e7220 */ /* 0x040fe20000410000 */
[----:B------:R-:W-:Y:S01]  /*5620*/  FMUL.FTZ R15, R0, R91 ;  /* 0x0000005b000f7220 */ /* 0x000fe20000410000 */
[----:B------:R-:W-:Y:S01]  /*5630*/  FMUL.FTZ R48, R2, R48 ;  /* 0x0000003002307220 */ /* 0x000fe20000410000 */
[----:B------:R-:W-:Y:S01]  /*5640*/  LDSM.16.MT88.4 R88, [R137+0x8800] ;  /* 0x008800008958783b */ /* 0x000fe20000004200 */
[----:B-1----:R-:W-:Y:S01]  /*5650*/  F2FP.BF16.F32.PACK_AB R99, R126, R127 ;  /* 0x0000007f7e63723e */ /* 0x002fe200000010ff */
[----:B------:R-:W-:Y:S01]  /*5660*/  FMUL.FTZ R49, R2, R49 ;  /* 0x0000003102317220 */ /* 0x000fe20000410000 */
[C---:B------:R-:W-:Y:S01]  /*5670*/  FMUL.FTZ R50, R0.reuse, R50 ;  /* 0x0000003200327220 */ /* 0x040fe20000410000 */
[----:B------:R-:W-:Y:S01]  /*5680*/  FMUL.FTZ R51, R0, R51 ;  /* 0x0000003300337220 */ /* 0x000fe20000410000 */
[C---:B------:R-:W-:Y:S01]  /*5690*/  FMUL.FTZ R52, R2.reuse, R52 ;  /* 0x0000003402347220 */ /* 0x040fe20000410000 */
[----:B------:R-:W-:Y:S01]  /*56a0*/  FMUL.FTZ R53, R2, R53 ;  /* 0x0000003502357220 */ /* 0x000fe20000410000 */
[C---:B------:R-:W-:Y:S01]  /*56b0*/  FMUL.FTZ R54, R0.reuse, R54 ;  /* 0x0000003600367220 */ /* 0x040fe20000410000 */
[C---:B------:R-:W-:Y:S01]  /*56c0*/  HMMA.16816.F32.BF16 R4, R96.reuse, R104, R4 ;  /* 0x000000686004723c */ /* 0x040fe20000041804 */
[----:B------:R-:W-:Y:S04]  /*56d0*/  MUFU.EX2 R131, R131 ;  /* 0x0000008300837308 */ /* 0x000fe80000000800 */
[----:B------:R-:W-:Y:S01]  /*56e0*/  FMUL.FTZ R55, R0, R55 ;  /* 0x0000003700377220 */ /* 0x000fe20000410000 */
[C---:B------:R-:W-:Y:S01]  /*56f0*/  FMUL.FTZ R56, R2.reuse, R56 ;  /* 0x0000003802387220 */ /* 0x040fe20000410000 */
[----:B------:R-:W-:Y:S01]  /*5700*/  FMUL.FTZ R57, R2, R57 ;  /* 0x0000003902397220 */ /* 0x000fe20000410000 */
[C---:B------:R-:W-:Y:S01]  /*5710*/  HMMA.16816.F32.BF16 R8, R96.reuse, R106, R8 ;  /* 0x0000006a6008723c */ /* 0x040fe20000041808 */
[----:B------:R-:W1:Y:S02]  /*5720*/  LDSM.16.MT88.4 R104, [R142+0xa000] ;  /* 0x00a000008e68783b */ /* 0x000e640000004200 */
[----:B------:R-:W3:Y:S01]  /*5730*/  MUFU.EX2 R132, R132 ;  /* 0x0000008400847308 */ /* 0x000ee20000000800 */
        /* <DEDUP_REMOVED lines=14> */
[----:B------:R-:W5:Y:S01]  /*5820*/  MUFU.EX2 R133, R133 ;  /* 0x0000008500857308 */ /* 0x000f620000000800 */
        /* <DEDUP_REMOVED lines=13> */
[----:B------:R-:W-:Y:S03]  /*5900*/  LDSM.16.MT88.4 R112, [R136+0x8800] ;  /* 0x008800008870783b */ /* 0x000fe60000004200 */
[----:B------:R-:W1:Y:S01]  /*5910*/  MUFU.EX2 R164, R164 ;  /* 0x000000a400a47308 */ /* 0x000e620000000800 */
[C---:B------:R-:W-:Y:S01]  /*5920*/  FMUL.FTZ R78, R0.reuse, R78 ;  /* 0x0000004e004e7220 */ /* 0x040fe20000410000 */
[----:B------:R-:W-:Y:S01]  /*5930*/  FMUL.FTZ R79, R0, R79 ;  /* 0x0000004f004f7220 */ /* 0x000fe20000410000 */
[C---:B------:R-:W-:Y:S01]  /*5940*/  FMUL.FTZ R80, R2.reuse, R80 ;  /* 0x0000005002507220 */ /* 0x040fe20000410000 */
[----:B------:R-:W-:Y:S01]  /*5950*/  FMUL.FTZ R81, R2, R81 ;  /* 0x0000005102517220 */ /* 0x000fe20000410000 */
[C---:B------:R-:W-:Y:S01]  /*5960*/  FMUL.FTZ R82, R0.reuse, R82 ;  /* 0x0000005200527220 */ /* 0x040fe20000410000 */
[C---:B--2---:R-:W-:Y:S04]  /*5970*/  HMMA.16816.F32.BF16 R52, R96.reuse, R92, R52 ;  /* 0x0000005c6034723c */ /* 0x044fe80000041834 */
[----:B------:R-:W-:Y:S01]  /*5980*/  MUFU.EX2 R165, R165 ;  /* 0x000000a500a57308 */ /* 0x000fe20000000800 */
[----:B------:R-:W-:Y:S01]  /*5990*/  FMUL.FTZ R83, R0, R83 ;  /* 0x0000005300537220 */ /* 0x000fe20000410000 */
[----:B------:R-:W-:Y:S01]  /*59a0*/  FMUL.FTZ R16, R2, R84 ;  /* 0x0000005402107220 */ /* 0x000fe20000410000 */
[----:B---3--:R-:W-:Y:S07]  /*59b0*/  F2FP.BF16.F32.PACK_AB R84, R132, R131 ;  /* 0x000000838454723e */ /* 0x008fee00000010ff */
[----:B------:R-:W2:Y:S01]  /*59c0*/  MUFU.EX2 R163, R163 ;  /* 0x000000a300a37308 */ /* 0x000ea20000000800 */
[----:B------:R-:W-:Y:S01]  /*59d0*/  FMUL.FTZ R17, R2, R85 ;  /* 0x0000005502117220 */ /* 0x000fe20000410000 */
[C---:B------:R-:W-:Y:S01]  /*59e0*/  HMMA.16816.F32.BF16 R56, R96.reuse, R94, R56 ;  /* 0x0000005e6038723c */ /* 0x040fe20000041838 */
[----:B------:R-:W3:Y:S02]  /*59f0*/  LDSM.16.MT88.4 R92, [R137+0xa000] ;  /* 0x00a00000895c783b */ /* 0x000ee40000004200 */
[----:B-----5:R-:W-:Y:S01]  /*5a00*/  F2FP.BF16.F32.PACK_AB R85, R133, R134 ;  /* 0x000000868555723e */ /* 0x020fe200000010ff */
[----:B------:R-:W-:Y:S01]  /*5a10*/  FMUL.FTZ R18, R0, R86 ;  /* 0x0000005600127220 */ /* 0x000fe20000410000 */
[----:B-1----:R-:W-:Y:S01]  /*5a20*/  F2FP.BF16.F32.PACK_AB R86, R164, R135 ;  /* 0x00000087a456723e */ /* 0x002fe200000010ff */
[----:B------:R-:W-:Y:S01]  /*5a30*/  FMUL.FTZ R19, R0, R87 ;  /* 0x0000005700137220 */ /* 0x000fe20000410000 */
[----:B------:R-:W-:Y:S01]  /*5a40*/  FFMA.FTZ R103, R2, R162, R103 ;  /* 0x000000a202677223 */ /* 0x000fe20000010067 */
[C---:B------:R-:W-:Y:S03]  /*5a50*/  HMMA.16816.F32.BF16 R60, R96.reuse, R104, R60 ;  /* 0x00000068603c723c */ /* 0x040fe6000004183c */
[----:B------:R-:W-:Y:S01]  /*5a60*/  MOV R2, R3 ;  /* 0x0000000300027202 */ /* 0x000fe20000000f00 */
[----:B------:R-:W-:Y:S01]  /*5a70*/  FFMA.FTZ R128, R0, R161, R128 ;  /* 0x000000a100807223 */ /* 0x000fe20000010080 */
[----:B--2---:R-:W-:Y:S01]  /*5a80*/  F2FP.BF16.F32.PACK_AB R87, R163, R165 ;  /* 0x000000a5a357723e */ /* 0x004fe200000010ff */
[----:B------:R-:W-:Y:S01]  /*5a90*/  FADD.FTZ R103, R125, R103 ;  /* 0x000000677d677221 */ /* 0x000fe20000010000 */
[----:B------:R-:W-:Y:S01]  /*5aa0*/  MOV R0, R100 ;  /* 0x0000006400007202 */ /* 0x000fe20000000f00 */
[C---:B------:R-:W-:Y:S01]  /*5ab0*/  HMMA.16816.F32.BF16 R64, R96.reuse, R106, R64 ;  /* 0x0000006a6040723c */ /* 0x040fe20000041840 */
[----:B------:R-:W1:Y:S02]  /*5ac0*/  LDSM.16.MT88.4 R104, [R136+0xa000] ;  /* 0x00a000008868783b */ /* 0x000e640000004200 */
[----:B------:R-:W-:Y:S01]  /*5ad0*/  FADD.FTZ R128, R101, R128 ;  /* 0x0000008065807221 */ /* 0x000fe20000010000 */
[----:B------:R-:W-:Y:S03]  /*5ae0*/  FADD.FTZ R103, R102, R103 ;  /* 0x0000006766677221 */ /* 0x000fe60000010000 */
        /* <DEDUP_REMOVED lines=10> */
[----:B------:R-:W-:Y:S01]  /*5b90*/  FADD.FTZ R132, R135, R132 ;  /* 0x0000008487847221 */ /* 0x000fe20000010000 */
[C---:B---3--:R-:W-:Y:S03]  /*5ba0*/  HMMA.16816.F32.BF16 R76, R96.reuse, R92, R76 ;  /* 0x0000005c604c723c */ /* 0x048fe6000004184c */
[----:B------:R-:W-:Y:S01]  /*5bb0*/  FADD.FTZ R165, R165, R134 ;  /* 0x00000086a5a57221 */ /* 0x000fe20000010000 */
[----:B------:R-:W-:Y:S03]  /*5bc0*/  FADD.FTZ R164, R164, R132 ;  /* 0x00000084a4a47221 */ /* 0x000fe60000010000 */
[----:B------:R-:W-:Y:S01]  /*5bd0*/  FADD.FTZ R165, R163, R165 ;  /* 0x000000a5a3a57221 */ /* 0x000fe20000010000 */
[C---:B------:R-:W-:Y:S01]  /*5be0*/  HMMA.16816.F32.BF16 R80, R96.reuse, R94, R80 ;  /* 0x0000005e6050723c */ /* 0x040fe20000041850 */
[----:B------:R-:W2:Y:S07]  /*5bf0*/  LDSM.16.MT88.4 R92, [R142+0x8800] ;  /* 0x008800008e5c783b */ /* 0x000eae0000004200 */
[C---:B-1----:R-:W-:Y:S08]  /*5c00*/  HMMA.16816.F32.BF16 R12, R96.reuse, R104, R12 ;  /* 0x00000068600c723c */ /* 0x042ff0000004180c */
[----:B------:R-:W-:Y:S01]  /*5c10*/  HMMA.16816.F32.BF16 R16, R96, R106, R16 ;  /* 0x0000006a6010723c */ /* 0x000fe20000041810 */
[----:B------:R-:W1:Y:S08]  /*5c20*/  LDSM.16.MT88.4 R96, [R137+0xa800] ;  /* 0x00a800008960783b */ /* 0x000e700000004200 */
[----:B------:R-:W-:Y:S01]  /*5c30*/  LDSM.16.MT88.4 R104, [R137+0x9000] ;  /* 0x009000008968783b */ /* 0x000fe20000004200 */
[C---:B--2---:R-:W-:Y:S08]  /*5c40*/  HMMA.16816.F32.BF16 R4, R84.reuse, R92, R4 ;  /* 0x0000005c5404723c */ /* 0x044ff00000041804 */
[C---:B------:R-:W-:Y:S01]  /*5c50*/  HMMA.16816.F32.BF16 R8, R84.reuse, R94, R8 ;  /* 0x0000005e5408723c */ /* 0x040fe20000041808 */
[----:B------:R-:W-:Y:S07]  /*5c60*/  LDSM.16.MT88.4 R92, [R142+0x9000] ;  /* 0x009000008e5c783b */ /* 0x000fee0000004200 */
[C---:B------:R-:W-:Y:S08]  /*5c70*/  HMMA.16816.F32.BF16 R36, R84.reuse, R108, R36 ;  /* 0x0000006c5424723c */ /* 0x040ff00000041824 */
[C---:B------:R-:W-:Y:S01]  /*5c80*/  HMMA.16816.F32.BF16 R40, R84.reuse, R110, R40 ;  /* 0x0000006e5428723c */ /* 0x040fe20000041828 */
[----:B------:R-:W-:Y:S07]  /*5c90*/  LDSM.16.MT88.4 R108, [R142+0xb000] ;  /* 0x00b000008e6c783b */ /* 0x000fee0000004200 */
[C---:B------:R-:W-:Y:S08]  /*5ca0*/  HMMA.16816.F32.BF16 R44, R84.reuse, R88, R44 ;  /* 0x00000058542c723c */ /* 0x040ff0000004182c */
[C---:B------:R-:W-:Y:S01]  /*5cb0*/  HMMA.16816.F32.BF16 R48, R84.reuse, R90, R48 ;  /* 0x0000005a5430723c */ /* 0x040fe20000041830 */
[----:B------:R-:W2:Y:S07]  /*5cc0*/  LDSM.16.MT88.4 R88, [R136+0xa800] ;  /* 0x00a800008858783b */ /* 0x000eae0000004200 */
[C---:B------:R-:W-:Y:S08]  /*5cd0*/  HMMA.16816.F32.BF16 R52, R84.reuse, R112, R52 ;  /* 0x000000705434723c */ /* 0x040ff00000041834 */
[C---:B------:R-:W-:Y:S01]  /*5ce0*/  HMMA.16816.F32.BF16 R56, R84.reuse, R114, R56 ;  /* 0x000000725438723c */ /* 0x040fe20000041838 */
[----:B------:R-:W-:Y:S07]  /*5cf0*/  LDSM.16.MT88.4 R112, [R138+0xb000] ;  /* 0x00b000008a70783b */ /* 0x000fee0000004200 */
[C---:B------:R-:W-:Y:S03]  /*5d00*/  HMMA.16816.F32.BF16 R60, R84.reuse, R116, R60 ;  /* 0x00000074543c723c */ /* 0x040fe6000004183c */
[--C-:B------:R-:W-:Y:S01]  /*5d10*/  FFMA.FTZ R116, R20, UR4, -R130.reuse ;  /* 0x0000000414747c23 */ /* 0x100fe20008010882 */
[--C-:B------:R-:W-:Y:S04]  /*5d20*/  FFMA.FTZ R117, R21, UR4, -R130.reuse ;  /* 0x0000000415757c23 */ /* 0x100fe80008010882 */
[C---:B------:R-:W-:Y:S01]  /*5d30*/  HMMA.16816.F32.BF16 R64, R84.reuse, R118, R64 ;  /* 0x000000765440723c */ /* 0x040fe20000041840 */
[----:B------:R-:W3:Y:S02]  /*5d40*/  MUFU.EX2 R116, R116 ;  /* 0x0000007400747308 */ /* 0x000ee40000000800 */
[----:B------:R-:W-:Y:S01]  /*5d50*/  FFMA.FTZ R119, R24, UR4, -R130 ;  /* 0x0000000418777c23 */ /* 0x000fe20008010882 */
[--C-:B------:R-:W-:Y:S07]  /*5d60*/  FFMA.FTZ R118, R23, UR4, -R129.reuse ;  /* 0x0000000417767c23 */ /* 0x100fee0008010881 */
[----:B------:R-:W4:Y:S01]  /*5d70*/  MUFU.EX2 R117, R117 ;  /* 0x0000007500757308 */ /* 0x000f220000000800 */
[C---:B------:R-:W-:Y:S09]  /*5d80*/  HMMA.16816.F32.BF16 R68, R84.reuse, R120, R68 ;  /* 0x000000785444723c */ /* 0x040ff20000041844 */
[----:B------:R-:W5:Y:S01]  /*5d90*/  MUFU.EX2 R119, R119 ;  /* 0x0000007700777308 */ /* 0x000f620000000800 */
[--C-:B------:R-:W-:Y:S01]  /*5da0*/  FFMA.FTZ R121, R27, UR4, -R129.reuse ;  /* 0x000000041b797c23 */ /* 0x100fe20008010881 */
[--C-:B------:R-:W-:Y:S08]  /*5db0*/  FFMA.FTZ R120, R22, UR4, -R129.reuse ;  /* 0x0000000416787c23 */ /* 0x100ff00008010881 */
[----:B------:R-:W-:Y:S01]  /*5dc0*/  MUFU.EX2 R118, R118 ;  /* 0x0000007600767308 */ /* 0x000fe20000000800 */
[----:B---3--:R-:W-:Y:S01]  /*5dd0*/  FADD.FTZ R164, R116, R164 ;  /* 0x000000a474a47221 */ /* 0x008fe20000010000 */
[C---:B------:R-:W-:Y:S08]  /*5de0*/  HMMA.16816.F32.BF16 R72, R84.reuse, R122, R72 ;  /* 0x0000007a5448723c */ /* 0x040ff00000041848 */
[----:B------:R-:W-:Y:S01]  /*5df0*/  MUFU.EX2 R121, R121 ;  /* 0x0000007900797308 */ /* 0x000fe20000000800 */
[----:B------:R-:W-:Y:S01]  /*5e00*/  FFMA.FTZ R122, R25, UR4, -R130 ;  /* 0x00000004197a7c23 */ /* 0x000fe20008010882 */
[C---:B----4-:R-:W-:Y:S01]  /*5e10*/  F2FP.BF16.F32.PACK_AB R20, R117.reuse, R116 ;  /* 0x000000747514723e */ /* 0x050fe200000010ff */
[----:B------:R-:W-:Y:S07]  /*5e20*/  FFMA.FTZ R123, R26, UR4, -R129 ;  /* 0x000000041a7b7c23 */ /* 0x000fee0008010881 */
[----:B------:R-:W3:Y:S01]  /*5e30*/  MUFU.EX2 R120, R120 ;  /* 0x0000007800787308 */ /* 0x000ee20000000800 */
[----:B------:R-:W-:Y:S01]  /*5e40*/  LDSM.16.MT88.4 R24, [R136+0x9000] ;  /* 0x009000008818783b */ /* 0x000fe20000004200 */
[C---:B-1----:R-:W-:Y:S08]  /*5e50*/  HMMA.16816.F32.BF16 R76, R84.reuse, R96, R76 ;  /* 0x00000060544c723c */ /* 0x042ff0000004184c */
[----:B------:R-:W1:Y:S01]  /*5e60*/  MUFU.EX2 R122, R122 ;  /* 0x0000007a007a7308 */ /* 0x000e620000000800 */
[----:B------:R-:W-:Y:S09]  /*5e70*/  FADD.FTZ R117, R117, R164 ;  /* 0x000000a475757221 */ /* 0x000ff20000010000 */
[----:B------:R-:W4:Y:S01]  /*5e80*/  MUFU.EX2 R123, R123 ;  /* 0x0000007b007b7308 */ /* 0x000f220000000800 */
[----:B-----5:R-:W-:Y:S01]  /*5e90*/  FADD.FTZ R117, R119, R117 ;  /* 0x0000007577757221 */ /* 0x020fe20000010000 */
[C---:B------:R-:W-:Y:S01]  /*5ea0*/  HMMA.16816.F32.BF16 R80, R84.reuse, R98, R80 ;  /* 0x000000625450723c */ /* 0x040fe20000041850 */
[----:B------:R-:W5:Y:S02]  /*5eb0*/  LDSM.16.MT88.4 R96, [R138+0x9000] ;  /* 0x009000008a60783b */ /* 0x000f640000004200 */
[----:B---3--:R-:W-:Y:S01]  /*5ec0*/  F2FP.BF16.F32.PACK_AB R21, R118, R120 ;  /* 0x000000787615723e */ /* 0x008fe200000010ff */
[----:B------:R-:W-:Y:S04]  /*5ed0*/  FADD.FTZ R120, R120, R165 ;  /* 0x000000a578787221 */ /* 0x000fe80000010000 */
[C---:B--2---:R-:W-:Y:S03]  /*5ee0*/  HMMA.16816.F32.BF16 R12, R84.reuse, R88, R12 ;  /* 0x00000058540c723c */ /* 0x044fe6000004180c */
[----:B-1----:R-:W-:Y:S01]  /*5ef0*/  F2FP.BF16.F32.PACK_AB R22, R122, R119 ;  /* 0x000000777a16723e */ /* 0x002fe200000010ff */
[----:B------:R-:W-:Y:S01]  /*5f00*/  FADD.FTZ R120, R118, R120 ;  /* 0x0000007876787221 */ /* 0x000fe20000010000 */
[----:B----4-:R-:W-:Y:S01]  /*5f10*/  F2FP.BF16.F32.PACK_AB R23, R121, R123 ;  /* 0x0000007b7917723e */ /* 0x010fe200000010ff */
[----:B------:R-:W-:Y:S02]  /*5f20*/  FADD.FTZ R122, R122, R117 ;  /* 0x000000757a7a7221 */ /* 0x000fe40000010000 */
[----:B------:R-:W-:Y:S01]  /*5f30*/  HMMA.16816.F32.BF16 R16, R84, R90, R16 ;  /* 0x0000005a5410723c */ /* 0x000fe20000041810 */
[----:B------:R-:W1:Y:S02]  /*5f40*/  LDSM.16.MT88.4 R84, [R137+0xb000] ;  /* 0x00b000008954783b */ /* 0x000e640000004200 */
[----:B------:R-:W-:Y:S04]  /*5f50*/  FADD.FTZ R123, R123, R120 ;  /* 0x000000787b7b7221 */ /* 0x000fe80000010000 */
[----:B------:R-:W-:Y:S01]  /*5f60*/  FADD.FTZ R123, R121, R123 ;  /* 0x0000007b797b7221 */ /* 0x000fe20000010000 */
[C---:B------:R-:W-:Y:S01]  /*5f70*/  HMMA.16816.F32.BF16 R4, R20.reuse, R92, R4 ;  /* 0x0000005c1404723c */ /* 0x040fe20000041804 */
[----:B------:R-:W-:Y:S07]  /*5f80*/  LDSM.16.MT88.4 R88, [R137+0x9800] ;  /* 0x009800008958783b */ /* 0x000fee0000004200 */
[C---:B------:R-:W-:Y:S01]  /*5f90*/  HMMA.16816.F32.BF16 R8, R20.reuse, R94, R8 ;  /* 0x0000005e1408723c */ /* 0x040fe20000041808 */
[----:B------:R-:W-:Y:S07]  /*5fa0*/  LDSM.16.MT88.4 R92, [R142+0x9800] ;  /* 0x009800008e5c783b */ /* 0x000fee0000004200 */
[C---:B-----5:R-:W-:Y:S08]  /*5fb0*/  HMMA.16816.F32.BF16 R36, R20.reuse, R96, R36 ;  /* 0x000000601424723c */ /* 0x060ff00000041824 */
[C---:B------:R-:W-:Y:S08]  /*5fc0*/  HMMA.16816.F32.BF16 R40, R20.reuse, R98, R40 ;  /* 0x000000621428723c */ /* 0x040ff00000041828 */
[C---:B------:R-:W-:Y:S08]  /*5fd0*/  HMMA.16816.F32.BF16 R44, R20.reuse, R104, R44 ;  /* 0x00000068142c723c */ /* 0x040ff0000004182c */
[C---:B------:R-:W-:Y:S01]  /*5fe0*/  HMMA.16816.F32.BF16 R48, R20.reuse, R106, R48 ;  /* 0x0000006a1430723c */ /* 0x040fe20000041830 */
[----:B------:R-:W-:Y:S07]  /*5ff0*/  LDSM.16.MT88.4 R104, [R136+0x9800] ;  /* 0x009800008868783b */ /* 0x000fee0000004200 */
[C---:B------:R-:W-:Y:S08]  /*6000*/  HMMA.16816.F32.BF16 R52, R20.reuse, R24, R52 ;  /* 0x000000181434723c */ /* 0x040ff00000041834 */
[C---:B------:R-:W-:Y:S01]  /*6010*/  HMMA.16816.F32.BF16 R56, R20.reuse, R26, R56 ;  /* 0x0000001a1438723c */ /* 0x040fe20000041838 */
[----:B------:R-:W2:Y:S07]  /*6020*/  LDSM.16.MT88.4 R24, [R136+0xb000] ;  /* 0x00b000008818783b */ /* 0x000eae0000004200 */
[C---:B------:R-:W-:Y:S03]  /*6030*/  HMMA.16816.F32.BF16 R60, R20.reuse, R108, R60 ;  /* 0x0000006c143c723c */ /* 0x040fe6000004183c */
[--C-:B------:R-:W-:Y:S01]  /*6040*/  FFMA.FTZ R108, R28, UR4, -R130.reuse ;  /* 0x000000041c6c7c23 */ /* 0x100fe20008010882 */
[--C-:B------:R-:W-:Y:S04]  /*6050*/  FFMA.FTZ R109, R29, UR4, -R130.reuse ;  /* 0x000000041d6d7c23 */ /* 0x100fe80008010882 */
[C---:B------:R-:W-:Y:S01]  /*6060*/  HMMA.16816.F32.BF16 R64, R20.reuse, R110, R64 ;  /* 0x0000006e1440723c */ /* 0x040fe20000041840 */
[----:B------:R-:W3:Y:S02]  /*6070*/  MUFU.EX2 R108, R108 ;  /* 0x0000006c006c7308 */ /* 0x000ee40000000800 */
[--C-:B------:R-:W-:Y:S01]  /*6080*/  FFMA.FTZ R110, R31, UR4, -R129.reuse ;  /* 0x000000041f6e7c23 */ /* 0x100fe20008010881 */
[--C-:B------:R-:W-:Y:S01]  /*6090*/  FFMA.FTZ R111, R32, UR4, -R130.reuse ;  /* 0x00000004206f7c23 */ /* 0x100fe20008010882 */
[----:B------:R-:W-:Y:S06]  /*60a0*/  FFMA.FTZ R130, R33, UR4, -R130 ;  /* 0x0000000421827c23 */ /* 0x000fec0008010882 */
[----:B------:R-:W4:Y:S01]  /*60b0*/  MUFU.EX2 R109, R109 ;  /* 0x0000006d006d7308 */ /* 0x000f220000000800 */
[C---:B------:R-:W-:Y:S09]  /*60c0*/  HMMA.16816.F32.BF16 R68, R20.reuse, R112, R68 ;  /* 0x000000701444723c */ /* 0x040ff20000041844 */
[----:B------:R-:W-:Y:S01]  /*60d0*/  MUFU.EX2 R110, R110 ;  /* 0x0000006e006e7308 */ /* 0x000fe20000000800 */
[--C-:B------:R-:W-:Y:S01]  /*60e0*/  FFMA.FTZ R112, R30, UR4, -R129.reuse ;  /* 0x000000041e707c23 */ /* 0x100fe20008010881 */
[--C-:B------:R-:W-:Y:S01]  /*60f0*/  FFMA.FTZ R113, R34, UR4, -R129.reuse ;  /* 0x0000000422717c23 */ /* 0x100fe20008010881 */
[----:B------:R-:W5:Y:S01]  /*6100*/  LDSM.16.MT88.4 R28, [R138+0x9800] ;  /* 0x009800008a1c783b */ /* 0x000f620000004200 */
[----:B------:R-:W-:Y:S06]  /*6110*/  FFMA.FTZ R129, R35, UR4, -R129 ;  /* 0x0000000423817c23 */ /* 0x000fec0008010881 */
[----:B------:R-:W-:Y:S01]  /*6120*/  MUFU.EX2 R111, R111 ;  /* 0x0000006f006f7308 */ /* 0x000fe20000000800 */
[C---:B------:R-:W-:Y:S09]  /*6130*/  HMMA.16816.F32.BF16 R72, R20.reuse, R114, R72 ;  /* 0x000000721448723c */ /* 0x040ff20000041848 */
[----:B------:R-:W2:Y:S01]  /*6140*/  MUFU.EX2 R112, R112 ;  /* 0x0000007000707308 */ /* 0x000ea20000000800 */
[----:B---3--:R-:W-:Y:S01]  /*6150*/  FADD.FTZ R122, R108, R122 ;  /* 0x0000007a6c7a7221 */ /* 0x008fe20000010000 */
[----:B------:R-:W3:Y:S08]  /*6160*/  LDSM.16.MT88.4 R32, [R142+0xb800] ;  /* 0x00b800008e20783b */ /* 0x000ef00000004200 */
[----:B------:R-:W5:Y:S01]  /*6170*/  MUFU.EX2 R130, R130 ;  /* 0x0000008200827308 */ /* 0x000f620000000800 */
[C---:B-1----:R-:W-:Y:S03]  /*6180*/  HMMA.16816.F32.BF16 R76, R20.reuse, R84, R76 ;  /* 0x00000054144c723c */ /* 0x042fe6000004184c */
[C---:B----4-:R-:W-:Y:S06]  /*6190*/  F2FP.BF16.F32.PACK_AB R84, R109.reuse, R108 ;  /* 0x0000006c6d54723e */ /* 0x050fec00000010ff */
[----:B------:R-:W-:Y:S01]  /*61a0*/  MUFU.EX2 R113, R113 ;  /* 0x0000007100717308 */ /* 0x000fe20000000800 */
[----:B------:R-:W-:Y:S01]  /*61b0*/  FADD.FTZ R109, R109, R122 ;  /* 0x0000007a6d6d7221 */ /* 0x000fe20000010000 */
[C---:B------:R-:W-:Y:S08]  /*61c0*/  HMMA.16816.F32.BF16 R80, R20.reuse, R86, R80 ;  /* 0x000000561450723c */ /* 0x040ff00000041850 */
[----:B------:R-:W1:Y:S01]  /*61d0*/  MUFU.EX2 R129, R129 ;  /* 0x0000008100817308 */ /* 0x000e620000000800 */
[----:B--2---:R-:W-:Y:S01]  /*61e0*/  F2FP.BF16.F32.PACK_AB R85, R110, R112 ;  /* 0x000000706e55723e */ /* 0x004fe200000010ff */
[----:B------:R-:W-:Y:S01]  /*61f0*/  FADD.FTZ R112, R112, R123 ;  /* 0x0000007b70707221 */ /* 0x000fe20000010000 */
[----:B-----5:R-:W-:Y:S01]  /*6200*/  F2FP.BF16.F32.PACK_AB R86, R130, R111 ;  /* 0x0000006f8256723e */ /* 0x020fe200000010ff */
[----:B------:R-:W-:Y:S01]  /*6210*/  FADD.FTZ R109, R111, R109 ;  /* 0x0000006d6f6d7221 */ /* 0x000fe20000010000 */
[C---:B------:R-:W-:Y:S03]  /*6220*/  HMMA.16816.F32.BF16 R12, R20.reuse, R24, R12 ;  /* 0x00000018140c723c */ /* 0x040fe6000004180c */
[----:B------:R-:W-:Y:S01]  /*6230*/  FADD.FTZ R112, R110, R112 ;  /* 0x000000706e707221 */ /* 0x000fe20000010000 */
[----:B------:R-:W-:Y:S01]  /*6240*/  FADD.FTZ R162, R130, R109 ;  /* 0x0000006d82a27221 */ /* 0x000fe20000010000 */
[----:B-1----:R-:W-:Y:S03]  /*6250*/  F2FP.BF16.F32.PACK_AB R87, R129, R113 ;  /* 0x000000718157723e */ /* 0x002fe600000010ff */
[----:B------:R-:W-:Y:S01]  /*6260*/  HMMA.16816.F32.BF16 R16, R20, R26, R16 ;  /* 0x0000001a1410723c */ /* 0x000fe20000041810 */
[----:B------:R-:W1:Y:S02]  /*6270*/  LDSM.16.MT88.4 R20, [R138+0xb800] ;  /* 0x00b800008a14783b */ /* 0x000e640000004200 */
[----:B------:R-:W-:Y:S04]  /*6280*/  FADD.FTZ R112, R113, R112 ;  /* 0x0000007071707221 */ /* 0x000fe80000010000 */
[----:B------:R-:W-:Y:S01]  /*6290*/  FADD.FTZ R161, R129, R112 ;  /* 0x0000007081a17221 */ /* 0x000fe20000010000 */
[C---:B------:R-:W-:Y:S01]  /*62a0*/  HMMA.16816.F32.BF16 R96, R84.reuse, R92, R4 ;  /* 0x0000005c5460723c */ /* 0x040fe20000041804 */
[----:B------:R-:W2:Y:S07]  /*62b0*/  LDSM.16.MT88.4 R4, [R137+0xb800] ;  /* 0x00b800008904783b */ /* 0x000eae0000004200 */
[C---:B------:R-:W-:Y:S01]  /*62c0*/  HMMA.16816.F32.BF16 R92, R84.reuse, R94, R8 ;  /* 0x0000005e545c723c */ /* 0x040fe20000041808 */
[----:B------:R-:W4:Y:S07]  /*62d0*/  LDSM.16.MT88.4 R8, [R136+0xb800] ;  /* 0x00b800008808783b */ /* 0x000f2e0000004200 */
        /* <DEDUP_REMOVED lines=16> */
.L_x_5495:
[----:B------:R-:W1:Y:S01]  /*63e0*/  SHFL.BFLY PT, R7, R162, 0x2, 0x1f ;  /* 0x0c401f00a2077f89 */ /* 0x000e6200000e0000 */
[----:B------:R-:W2:Y:S01]  /*63f0*/  S2UR UR4, SR_CgaCtaId ;  /* 0x00000000000479c3 */ /* 0x000ea20000008800 */
[----:B------:R-:W-:Y:S01]  /*6400*/  UMOV UR5, 0x400 ;  /* 0x0000040000057882 */ /* 0x000fe20000000000 */
[----:B------:R-:W-:Y:S01]  /*6410*/  MOV R29, RZ ;  /* 0x000000ff001d7202 */ /* 0x000fe20000000f00 */
[----:B------:R-:W3:Y:S01]  /*6420*/  SHFL.BFLY PT, R0, R161, 0x2, 0x1f ;  /* 0x0c401f00a1007f89 */ /* 0x000ee200000e0000 */
[----:B------:R-:W-:Y:S01]  /*6430*/  BSSY.RECONVERGENT B0, `(.L_x_5500) ;  /* 0x00000d8000007945 */ /* 0x000fe20003800200 */
[----:B------:R-:W4:Y:S03]  /*6440*/  S2R R5, SR_TID.X ;  /* 0x0000000000057919 */ /* 0x000f260000002100 */
[----:B------:R-:W5:Y:S01]  /*6450*/  S2UR UR6, SR_CTAID.Z ;  /* 0x00000000000679c3 */ /* 0x000f620000002700 */
[----:B-1----:R-:W-:Y:S01]  /*6460*/  FADD.FTZ R7, R7, R162 ;  /* 0x000000a207077221 */ /* 0x002fe20000010000 */
[----:B--2---:R-:W-:Y:S01]  /*6470*/  ULEA UR4, UR4, UR5, 0x18 ;  /* 0x0000000504047291 */ /* 0x004fe2000f8ec0ff */
[----:B---3--:R-:W-:-:S03]  /*6480*/  FADD.FTZ R161, R0, R161 ;  /* 0x000000a100a17221 */ /* 0x008fc60000010000 */
[----:B------:R-:W1:Y:S04]  /*6490*/  SHFL.BFLY PT, R0, R7, 0x1, 0x1f ;  /* 0x0c201f0007007f89 */ /* 0x000e6800000e0000 */
[----:B------:R-:W2:Y:S01]  /*64a0*/  SHFL.BFLY PT, R6, R161, 0x1, 0x1f ;  /* 0x0c201f00a1067f89 */ /* 0x000ea200000e0000 */
[C---:B----4-:R-:W-:Y:S02]  /*64b0*/  SHF.L.U32 R4, R5.reuse, 0x1, RZ ;  /* 0x0000000105047819 */ /* 0x050fe400000006ff */
[----:B------:R-:W-:Y:S02]  /*64c0*/  SHF.L.U32 R8, R5, 0x4, RZ ;  /* 0x0000000405087819 */ /* 0x000fe400000006ff */
[----:B------:R-:W-:Y:S02]  /*64d0*/  LOP3.LUT R2, R4, 0x6, RZ, 0xc0, !PT ;  /* 0x0000000604027812 */ /* 0x000fe400078ec0ff */
[----:B------:R-:W-:-:S02]  /*64e0*/  LOP3.LUT R8, R8, 0x1c0, RZ, 0xc0, !PT ;  /* 0x000001c008087812 */ /* 0x000fc400078ec0ff */
[--C-:B------:R-:W-:Y:S02]  /*64f0*/  SHF.R.U32.HI R25, RZ, 0x1, R5.reuse ;  /* 0x00000001ff197819 */ /* 0x100fe40000011605 */
[----:B------:R-:W-:Y:S02]  /*6500*/  LOP3.LUT R8, R8, 0x38, R4, 0xf8, !PT ;  /* 0x0000003808087812 */ /* 0x000fe400078ef804 */
[----:B------:R-:W-:Y:S01]  /*6510*/  MOV R4, 0x20 ;  /* 0x0000002000047802 */ /* 0x000fe20000000f00 */
[----:B-1----:R-:W-:Y:S01]  /*6520*/  FADD.FTZ R7, R7, R0 ;  /* 0x0000000007077221 */ /* 0x002fe20000010000 */
[----:B------:R-:W-:Y:S02]  /*6530*/  SHF.L.U32 R0, R5, 0x5, RZ ;  /* 0x0000000505007819 */ /* 0x000fe400000006ff */
[----:B------:R-:W-:Y:S01]  /*6540*/  SHF.R.U32.HI R24, RZ, 0x2, R5 ;  /* 0x00000002ff187819 */ /* 0x000fe20000011605 */
[----:B--2---:R-:W-:Y:S01]  /*6550*/  FADD.FTZ R6, R161, R6 ;  /* 0x00000006a1067221 */ /* 0x004fe20000010000 */
[----:B------:R-:W1:Y:S01]  /*6560*/  MUFU.RCP R10, R7 ;  /* 0x00000007000a7308 */ /* 0x000e620000001000 */
[----:B------:R-:W-:-:S02]  /*6570*/  FSETP.NE.FTZ.AND P1, PT, R7, RZ, PT ;  /* 0x000000ff0700720b */ /* 0x000fc40003f35000 */
[----:B------:R-:W-:Y:S02]  /*6580*/  LOP3.LUT R0, R2, 0x7c00, R0, 0xf8, !PT ;  /* 0x00007c0002007812 */ /* 0x000fe400078ef800 */
[----:B------:R-:W-:Y:S02]  /*6590*/  FSETP.NE.FTZ.AND P0, PT, R6, RZ, PT ;  /* 0x000000ff0600720b */ /* 0x000fe40003f15000 */
[----:B------:R-:W-:Y:S01]  /*65a0*/  LOP3.LUT R0, R0, R8, RZ, 0xfc, !PT ;  /* 0x0000000800007212 */ /* 0x000fe200078efcff */
[----:B------:R-:W2:Y:S01]  /*65b0*/  MUFU.RCP R9, R6 ;  /* 0x0000000600097308 */ /* 0x000ea20000001000 */
[----:B------:R-:W-:Y:S02]  /*65c0*/  R2P PR, R5, 0x1c ;  /* 0x0000001c05007804 */ /* 0x000fe40000000000 */
[----:B------:R-:W-:Y:S02]  /*65d0*/  MOV R2, 0x10 ;  /* 0x0000001000027802 */ /* 0x000fe40000000f00 */
[----:B------:R-:W-:Y:S01]  /*65e0*/  LEA R0, R0, UR4, 0x1 ;  /* 0x0000000400007c11 */ /* 0x000fe2000f8e08ff */
[----:B------:R-:W3:Y:S01]  /*65f0*/  LDCU.U8 UR4, c[0x0][0x548] ;  /* 0x0000a900ff0477ac */ /* 0x000ee20008000000 */
[----:B------:R-:W-:-:S02]  /*6600*/  SEL R8, R4, 0xffffffe0, !P3 ;  /* 0xffffffe004087807 */ /* 0x000fc40005800000 */
[----:B------:R-:W-:Y:S01]  /*6610*/  SEL R2, R2, 0xfffffff0, !P2 ;  /* 0xfffffff002027807 */ /* 0x000fe20005000000 */
[----:B------:R-:W4:Y:S01]  /*6620*/  @P0 MUFU.LG2 R26, R6 ;  /* 0x00000006001a0308 */ /* 0x000f220000000c00 */
[----:B-1----:R-:W-:Y:S02]  /*6630*/  FSEL R10, R10, 1, P1 ;  /* 0x3f8000000a0a7808 */ /* 0x002fe40000800000 */
[----:B------:R-:W-:Y:S02]  /*6640*/  IADD3 R12, PT, PT, R0, 0x40, RZ ;  /* 0x00000040000c7810 */ /* 0x000fe40007ffe0ff */
        /* <DEDUP_REMOVED lines=24> */
[C---:B------:R-:W-:Y:S01]  /*67d0*/  FMUL.FTZ R49, R10.reuse, R49 ;  /* 0x000000310a317220 */ /* 0x040fe20000410000 */
[C---:B------:R-:W-:Y:S01]  /*67e0*/  FMUL.FTZ R50, R9.reuse, R50 ;  /* 0x0000003209327220 */ /* 0x040fe20000410000 */
[----:B------:R-:W-:Y:S01]  /*67f0*/  FMUL.FTZ R51, R9, R51 ;  /* 0x0000003309337220 */ /* 0x000fe20000410000 */
[----:B------:R-:W-:Y:S01]  /*6800*/  F2FP.BF16.F32.PACK_AB R96, R97, R96 ;  /* 0x000000606160723e */ /* 0x000fe200000010ff */
[C---:B------:R-:W-:Y:S01]  /*6810*/  FMUL.FTZ R52, R10.reuse, R52 ;  /* 0x000000340a347220 */ /* 0x040fe20000410000 */
[----:B------:R-:W-:Y:S01]  /*6820*/  F2FP.BF16.F32.PACK_AB R98, R99, R98 ;  /* 0x000000626362723e */ /* 0x000fe200000010ff */
[C---:B------:R-:W-:Y:S01]  /*6830*/  FMUL.FTZ R53, R10.reuse, R53 ;  /* 0x000000350a357220 */ /* 0x040fe20000410000 */
        /* <DEDUP_REMOVED lines=21> */
[----:B------:R-:W-:Y:S01]  /*6990*/  IADD3 R8, PT, PT, R8, R12, RZ ;  /* 0x0000000c08087210 */ /* 0x000fe20007ffe0ff */
        /* <DEDUP_REMOVED lines=13> */
[C---:B------:R-:W-:Y:S01]  /*6a70*/  FMUL.FTZ R73, R10.reuse, R73 ;  /* 0x000000490a497220 */ /* 0x040fe20000410000 */
[C---:B------:R-:W-:Y:S01]  /*6a80*/  FMUL.FTZ R74, R9.reuse, R74 ;  /* 0x0000004a094a7220 */ /* 0x040fe20000410000 */
[----:B------:R-:W-:Y:S01]  /*6a90*/  FMUL.FTZ R75, R9, R75 ;  /* 0x0000004b094b7220 */ /* 0x000fe20000410000 */
[----:B------:R-:W-:Y:S01]  /*6aa0*/  F2FP.BF16.F32.PACK_AB R52, R53, R52 ;  /* 0x000000343534723e */ /* 0x000fe200000010ff */
[----:B------:R-:W-:Y:S01]  /*6ab0*/  STS [R4], R92 ;  /* 0x0000005c04007388 */ /* 0x000fe20000000800 */
[----:B------:R-:W-:Y:S01]  /*6ac0*/  F2FP.BF16.F32.PACK_AB R54, R55, R54 ;  /* 0x000000363736723e */ /* 0x000fe200000010ff */
[C---:B------:R-:W-:Y:S01]  /*6ad0*/  FMUL.FTZ R76, R10.reuse, R76 ;  /* 0x0000004c0a4c7220 */ /* 0x040fe20000410000 */
[C---:B------:R-:W-:Y:S01]  /*6ae0*/  FMUL.FTZ R77, R10.reuse, R77 ;  /* 0x0000004d0a4d7220 */ /* 0x040fe20000410000 */
        /* <DEDUP_REMOVED lines=19> */
[C---:B------:R-:W-:Y:S01]  /*6c20*/  FMUL.FTZ R90, R9.reuse, R90 ;  /* 0x0000005a095a7220 */ /* 0x040fe20000410000 */
[C---:B------:R-:W-:Y:S01]  /*6c30*/  FMUL.FTZ R91, R9.reuse, R91 ;  /* 0x0000005b095b7220 */ /* 0x040fe20000410000 */
[----:B------:R-:W-:Y:S01]  /*6c40*/  FMUL.FTZ R86, R9, R86 ;  /* 0x0000005609567220 */ /* 0x000fe20000410000 */
[----:B------:R-:W-:Y:S01]  /*6c50*/  F2FP.BF16.F32.PACK_AB R64, R65, R64 ;  /* 0x000000404140723e */ /* 0x000fe200000010ff */
[----:B------:R-:W-:Y:S01]  /*6c60*/  STS [R12], R44 ;  /* 0x0000002c0c007388 */ /* 0x000fe20000000800 */
[----:B------:R-:W-:Y:S01]  /*6c70*/  F2FP.BF16.F32.PACK_AB R66, R67, R66 ;  /* 0x000000424342723e */ /* 0x000fe200000010ff */
[----:B------:R-:W-:Y:S01]  /*6c80*/  FMUL.FTZ R10, R10, R85 ;  /* 0x000000550a0a7220 */ /* 0x000fe20000410000 */
[----:B------:R-:W-:Y:S01]  /*6c90*/  FMUL.FTZ R9, R9, R87 ;  /* 0x0000005709097220 */ /* 0x000fe20000410000 */
        /* <DEDUP_REMOVED lines=20> */
[----:B---3--:R-:W-:Y:S02]  /*6de0*/  ISETP.NE.AND P2, PT, RZ, UR4, PT ;  /* 0x00000004ff007c0c */ /* 0x008fe4000bf45270 */
[----:B------:R-:W-:Y:S01]  /*6df0*/  LOP3.LUT P3, RZ, R5, 0x3, RZ, 0xc0, !PT ;  /* 0x0000000305ff7812 */ /* 0x000fe2000786c0ff */
[----:B------:R-:W-:Y:S01]  /*6e00*/  STS [R0+0x2000], R60 ;  /* 0x0020003c00007388 */ /* 0x000fe20000000800 */
[----:B------:R-:W-:-:S02]  /*6e10*/  LOP3.LUT R25, R25, 0x30, RZ, 0xc0, !PT ;  /* 0x0000003019197812 */ /* 0x000fc400078ec0ff */
[----:B------:R-:W-:Y:S01]  /*6e20*/  MOV R5, 0x7f800000 ;  /* 0x7f80000000057802 */ /* 0x000fe20000000f00 */
[----:B------:R1:W-:Y:S01]  /*6e30*/  STS [R0+0x2400], R62 ;  /* 0x0024003e00007388 */ /* 0x0003e20000000800 */
[----:B------:R-:W-:Y:S02]  /*6e40*/  LOP3.LUT R24, R25, 0x7, R24, 0xf8, !PT ;  /* 0x0000000719187812 */ /* 0x000fe400078ef818 */
[----:B------:R-:W-:Y:S01]  /*6e50*/  MOV R25, 0x7f800000 ;  /* 0x7f80000000197802 */ /* 0x000fe20000000f00 */
[----:B------:R-:W-:Y:S04]  /*6e60*/  STS [R4+0x2000], R64 ;  /* 0x0020004004007388 */ /* 0x000fe80000000800 */
[----:B------:R2:W-:Y:S04]  /*6e70*/  STS [R4+0x2400], R66 ;  /* 0x0024004204007388 */ /* 0x0005e80000000800 */
[----:B------:R-:W-:Y:S04]  /*6e80*/  STS [R11+0x2000], R68 ;  /* 0x002000440b007388 */ /* 0x000fe80000000800 */
[----:B------:R3:W-:Y:S04]  /*6e90*/  STS [R11+0x2400], R70 ;  /* 0x002400460b007388 */ /* 0x0007e80000000800 */
[----:B------:R-:W-:Y:S04]  /*6ea0*/  STS [R13+0x2000], R72 ;  /* 0x002000480d007388 */ /* 0x000fe80000000800 */
[----:B------:R-:W-:Y:S01]  /*6eb0*/  STS [R13+0x2400], R74 ;  /* 0x0024004a0d007388 */ /* 0x000fe20000000800 */
[----:B-1----:R-:W1:Y:S03]  /*6ec0*/  LDC R0, c[0x0][0x434] ;  /* 0x00010d00ff007b82 */ /* 0x002e660000000800 */
[----:B------:R-:W-:Y:S04]  /*6ed0*/  STS [R12+0x2000], R76 ;  /* 0x0020004c0c007388 */ /* 0x000fe80000000800 */
[----:B------:R4:W-:Y:S01]  /*6ee0*/  STS [R12+0x2400], R78 ;  /* 0x0024004e0c007388 */ /* 0x0009e20000000800 */
[----:B--2---:R-:W5:Y:S03]  /*6ef0*/  @!P2 LDC R4, c[0x0][0x3e0] ;  /* 0x0000f800ff04ab82 */ /* 0x004f660000000800 */
[----:B------:R-:W-:Y:S04]  /*6f00*/  STS [R14+0x2000], R80 ;  /* 0x002000500e007388 */ /* 0x000fe80000000800 */
[----:B------:R2:W-:Y:S01]  /*6f10*/  STS [R14+0x2400], R82 ;  /* 0x002400520e007388 */ /* 0x0005e20000000800 */
[----:B---3--:R-:W3:Y:S03]  /*6f20*/  @P2 LDC R11, c[0x0][0x454] ;  /* 0x00011500ff0b2b82 */ /* 0x008ee60000000800 */
[----:B------:R-:W-:Y:S04]  /*6f30*/  STS [R8+0x2000], R88 ;  /* 0x0020005808007388 */ /* 0x000fe80000000800 */
[----:B------:R-:W-:Y:S04]  /*6f40*/  STS [R8+0x2400], R90 ;  /* 0x0024005a08007388 */ /* 0x000fe80000000800 */
[----:B------:R2:W-:Y:S04]  /*6f50*/  STS [R15+0x2000], R10 ;  /* 0x0020000a0f007388 */ /* 0x0005e80000000800 */
[----:B------:R2:W-:Y:S01]  /*6f60*/  STS [R15+0x2400], R9 ;  /* 0x002400090f007388 */ /* 0x0005e20000000800 */
[----:B----4-:R-:W4:Y:S01]  /*6f70*/  LDC.64 R12, c[0x0][0x408] ;  /* 0x00010200ff0c7b82 */ /* 0x010f220000000a00 */
[----:B-----5:R-:W-:-:S07]  /*6f80*/  @!P2 IMAD R4, R152, R4, UR6 ;  /* 0x000000069804ae24 */ /* 0x020fce000f8e0204 */
[----:B------:R-:W-:Y:S01]  /*6f90*/  BAR.SYNC.DEFER_BLOCKING 0x0 ;  /* 0x0000000000007b1d */ /* 0x000fe20000010000 */
[----:B-1----:R-:W-:Y:S02]  /*6fa0*/  @!P2 IMAD R4, R4, R0, RZ ;  /* 0x000000000404a224 */ /* 0x002fe400078e02ff */
[----:B---3--:R-:W-:-:S05]  /*6fb0*/  @P2 IMAD R11, R11, UR6, RZ ;  /* 0x000000060b0b2c24 */ /* 0x008fca000f8e02ff */
[----:B--2---:R-:W1:Y:S01]  /*6fc0*/  @P1 LDC R14, c[0x0][0x458] ;  /* 0x00011600ff0e1b82 */ /* 0x004e620000000800 */
[----:B------:R-:W2:Y:S01]  /*6fd0*/  S2R R2, SR_TID.X ;  /* 0x0000000000027919 */ /* 0x000ea20000002100 */
[----:B------:R-:W-:-:S06]  /*6fe0*/  @P2 IMAD R4, R152, R0, R11 ;  /* 0x0000000098042224 */ /* 0x000fcc00078e020b */
[----:B------:R-:W3:Y:S01]  /*6ff0*/  @P0 LDC R10, c[0x0][0x458] ;  /* 0x00011600ff0a0b82 */ /* 0x000ee20000000800 */
[----:B------:R5:W4:Y:S01]  /*7000*/  @P1 MUFU.LG2 R15, R7 ;  /* 0x00000007000f1308 */ /* 0x000b220000000c00 */
[----:B------:R1:W1:Y:S06]  /*7010*/  LDS.128 R20, [R153] ;  /* 0x0000000099147984 */ /* 0x00026c0000000c00 */
[----:B------:R-:W1:Y:S01]  /*7020*/  LDC.64 R8, c[0x0][0x400] ;  /* 0x00010000ff087b82 */ /* 0x000e620000000a00 */
[----:B------:R1:W1:Y:S07]  /*7030*/  LDS.128 R16, [R153+0x2000] ;  /* 0x0020000099107984 */ /* 0x00026e0000000c00 */
[----:B-----5:R-:W1:Y:S01]  /*7040*/  LDC.64 R6, c[0x0][0x410] ;  /* 0x00010400ff067b82 */ /* 0x020e620000000a00 */
[----:B--2---:R-:W-:Y:S01]  /*7050*/  SHF.L.U32 R28, R2, 0x3, RZ ;  /* 0x00000003021c7819 */ /* 0x004fe200000006ff */
[----:B----4-:R-:W-:Y:S01]  /*7060*/  @P1 FMUL.FTZ R15, R15, 0.69314718246459960938 ;  /* 0x3f3172180f0f1820 */ /* 0x010fe20000410000 */
[----:B---3--:R-:W-:-:S02]  /*7070*/  @P0 FFMA.FTZ R5, R3, R10, R26 ;  /* 0x0000000a03050223 */ /* 0x008fc4000001001a */
[----:B------:R-:W-:Y:S01]  /*7080*/  LOP3.LUT R28, R28, 0x38, RZ, 0xc0, !PT ;  /* 0x000000381c1c7812 */ /* 0x000fe200078ec0ff */
[----:B-1----:R-:W-:-:S04]  /*7090*/  @P1 FFMA.FTZ R25, R100, R14, R15 ;  /* 0x0000000e64191223 */ /* 0x002fc8000001000f */
[----:B------:R-:W-:-:S04]  /*70a0*/  IMAD.WIDE.U32 R28, R154, R12, R28 ;  /* 0x0000000c9a1c7225 */ /* 0x000fc800078e001c */
[----:B------:R-:W-:Y:S02]  /*70b0*/  IMAD R29, R154, R13, R29 ;  /* 0x0000000d9a1d7224 */ /* 0x000fe400078e021d */
[----:B------:R-:W-:-:S04]  /*70c0*/  IMAD.WIDE.U32 R28, R152, R8, R28 ;  /* 0x00000008981c7225 */ /* 0x000fc800078e001c */
[----:B------:R-:W-:Y:S01]  /*70d0*/  IMAD R15, R152, R9, R29 ;  /* 0x00000009980f7224 */ /* 0x000fe200078e021d */
[----:B------:R-:W-:Y:S06]  /*70e0*/  @P3 BRA `(.L_x_5501) ;  /* 0x0000000000303947 */ /* 0x000fec0003800000 */
        /* <DEDUP_REMOVED lines=12> */
.L_x_5501:
[----:B------:R-:W-:Y:S05]  /*71b0*/  BSYNC.RECONVERGENT B0 ;  /* 0x0000000000007941 */ /* 0x000fea0003800200 */
.L_x_5500:
[----:B------:R-:W2:Y:S01]  /*71c0*/  LDS.128 R32, [R153+0x800] ;  /* 0x0008000099207984 */ /* 0x000ea20000000c00 */
[----:B------:R-:W-:Y:S01]  /*71d0*/  IMAD.MOV.U32 R14, RZ, RZ, R28 ;  /* 0x000000ffff0e7224 */ /* 0x000fe200078e001c */
[----:B------:R-:W3:Y:S01]  /*71e0*/  LDCU.64 UR4, c[0x0][0x3f0] ;  /* 0x00007e00ff0477ac */ /* 0x000ee20008000a00 */
[----:B------:R-:W-:Y:S01]  /*71f0*/  SHF.R.U32.HI R0, RZ, 0x3, R2 ;  /* 0x00000003ff007819 */ /* 0x000fe20000011602 */
[----:B-1----:R-:W1:Y:S01]  /*7200*/  LDS.128 R24, [R153+0x2800] ;  /* 0x0028000099187984 */ /* 0x002e620000000c00 */
[----:B------:R-:W-:Y:S01]  /*7210*/  IMAD.WIDE.U32 R14, R6, UR6, R14 ;  /* 0x00000006060e7c25 */ /* 0x000fe2000f8e000e */
[----:B------:R-:W-:Y:S02]  /*7220*/  SHF.L.U32 R2, R12, 0x5, RZ ;  /* 0x000000050c027819 */ /* 0x000fe400000006ff */
[----:B------:R-:W4:Y:S01]  /*7230*/  LDS.128 R28, [R153+0x1000] ;  /* 0x00100000991c7984 */ /* 0x000f220000000c00 */
[----:B------:R-:W-:Y:S02]  /*7240*/  IMAD R7, R7, UR6, R15 ;  /* 0x0000000607077c24 */ /* 0x000fe4000f8e020f */
[----:B------:R-:W-:Y:S01]  /*7250*/  IMAD.MOV.U32 R6, RZ, RZ, R14 ;  /* 0x000000ffff067224 */ /* 0x000fe200078e000e */
[----:B------:R-:W5:Y:S03]  /*7260*/  LDS.128 R8, [R153+0x3000] ;  /* 0x0030000099087984 */ /* 0x000f660000000c00 */
[C---:B------:R-:W-:Y:S01]  /*7270*/  IMAD.WIDE.U32 R6, R0.reuse, R12, R6 ;  /* 0x0000000c00067225 */ /* 0x040fe200078e0006 */
[----:B------:R-:W5:Y:S03]  /*7280*/  LDS.128 R36, [R153+0x1800] ;  /* 0x0018000099247984 */ /* 0x000f660000000c00 */
[----:B------:R-:W-:Y:S01]  /*7290*/  IMAD R0, R0, R13, R7 ;  /* 0x0000000d00007224 */ /* 0x000fe200078e0207 */
[----:B------:R-:W5:Y:S01]  /*72a0*/  LDS.128 R40, [R153+0x3800] ;  /* 0x0038000099287984 */ /* 0x000f620000000c00 */
[----:B---3--:R-:W-:-:S04]  /*72b0*/  LEA R4, P0, R6, UR4, 0x1 ;  /* 0x0000000406047c11 */ /* 0x008fc8000f8008ff */
[----:B------:R-:W-:Y:S02]  /*72c0*/  LEA.HI.X R5, R6, UR5, R0, 0x1, P0 ;  /* 0x0000000506057c11 */ /* 0x000fe400080f0c00 */
[CC--:B------:R-:W-:Y:S02]  /*72d0*/  LEA R6, P0, R12.reuse, R4.reuse, 0x6 ;  /* 0x000000040c067211 */ /* 0x0c0fe400078030ff */
[--C-:B------:R-:W-:Y:S01]  /*72e0*/  SHF.L.U64.HI R0, R12, 0x5, R13.reuse ;  /* 0x000000050c007819 */ /* 0x100fe2000001020d */
[----:B------:R-:W-:Y:S01]  /*72f0*/  STG.E.128 desc[UR22][R4.64], R20 ;  /* 0x0000001404007986 */ /* 0x000fe2000c101d16 */
[----:B------:R-:W-:Y:S02]  /*7300*/  IADD3 R14, P1, PT, R2, R4, RZ ;  /* 0x00000004020e7210 */ /* 0x000fe40007f3e0ff */
[----:B------:R-:W-:Y:S01]  /*7310*/  LEA.HI.X R7, R12, R5, R13, 0x6, P0 ;  /* 0x000000050c077211 */ /* 0x000fe200000f340d */
[----:B------:R-:W-:Y:S01]  /*7320*/  STG.E.128 desc[UR22][R4.64+0x80], R16 ;  /* 0x0000801004007986 */ /* 0x000fe2000c101d16 */
[----:B------:R-:W-:Y:S01]  /*7330*/  IADD3 R2, P0, PT, R6, R2, RZ ;  /* 0x0000000206027210 */ /* 0x000fe20007f1e0ff */
[----:B------:R-:W-:-:S03]  /*7340*/  IMAD.X R15, R0, 0x1, R5, P1 ;  /* 0x00000001000f7824 */ /* 0x000fc600008e0605 */
[----:B------:R-:W-:Y:S02]  /*7350*/  IADD3.X R3, PT, PT, R7, R0, RZ, P0, !PT ;  /* 0x0000000007037210 */ /* 0x000fe400007fe4ff */
[----:B--2---:R-:W-:Y:S04]  /*7360*/  STG.E.128 desc[UR22][R14.64], R32 ;  /* 0x000000200e007986 */ /* 0x004fe8000c101d16 */
[----:B-1----:R-:W-:Y:S04]  /*7370*/  STG.E.128 desc[UR22][R14.64+0x80], R24 ;  /* 0x000080180e007986 */ /* 0x002fe8000c101d16 */
[----:B----4-:R-:W-:Y:S04]  /*7380*/  STG.E.128 desc[UR22][R6.64], R28 ;  /* 0x0000001c06007986 */ /* 0x010fe8000c101d16 */
[----:B-----5:R-:W-:Y:S04]  /*7390*/  STG.E.128 desc[UR22][R6.64+0x80], R8 ;  /* 0x0000800806007986 */ /* 0x020fe8000c101d16 */
[----:B------:R-:W-:Y:S04]  /*73a0*/  STG.E.128 desc[UR22][R2.64], R36 ;  /* 0x0000002402007986 */ /* 0x000fe8000c101d16 */
[----:B------:R-:W-:Y:S01]  /*73b0*/  STG.E.128 desc[UR22][R2.64+0x80], R40 ;  /* 0x0000802802007986 */ /* 0x000fe2000c101d16 */
[----:B------:R-:W-:Y:S05]  /*73c0*/  EXIT ;  /* 0x000000000000794d */ /* 0x000fea0003800000 */
.L_x_5502:
        /* <DEDUP_REMOVED lines=11> */
.L_x_7244:


//--------------------- .text._ZN5flash24flash_fwd_splitkv_kernelI23Flash_fwd_kernel_traitsILi128ELi64ELi64ELi4ELb0ELb0EN7cutlass10bfloat16_tE19Flash_kernel_traitsILi128ELi64ELi64ELi4ES3_EELb1ELb0ELb0ELb1ELb1ELb1ELb0ELb0EEEvNS_16Flash_fwd_paramsE --------------------------
	.section	.text._ZN5flash24flash_fwd_splitkv_kernelI23Flash_fwd_kernel_traitsILi128ELi64ELi64ELi4ELb0ELb0EN7cutlass10bfloat16_tE19Flash_kernel_traitsILi128ELi64ELi64ELi4ES3_EELb1ELb0ELb0ELb1ELb1ELb1ELb0ELb0EEEvNS_16Flash_fwd_paramsE,"ax",@progbits
	.align	128
        .global         _ZN5flash24flash_fwd_splitkv_kernelI23Flash_fwd_kernel_traitsILi128ELi64ELi64ELi4ELb0ELb0EN7cutlass10bfloat16_tE19Flash_kernel_traitsILi128ELi64ELi64ELi4ES3_EELb1ELb0ELb0ELb1ELb1ELb1ELb0ELb0EEEvNS_16Flash_fwd_paramsE
        .type           _ZN5flash24flash_fwd_splitkv_kernelI23Flash_fwd_kernel_traitsILi128ELi64ELi64ELi4ELb0ELb0EN7cutlass10bfloat16_tE19Flash_kernel_traitsILi128ELi64ELi64ELi4ES3_EELb1ELb0ELb0ELb1ELb1ELb1ELb0ELb0EEEvNS_16Flash_fwd_paramsE,@function
        .size           _ZN5flash24flash_fwd_splitkv_kernelI23Flash_fwd_kernel_traitsILi128ELi64ELi64ELi4ELb0ELb0EN7cutlass10bfloat16_tE19Flash_kernel_traitsILi128ELi64ELi64ELi4ES3_EELb1ELb0ELb0ELb1ELb1ELb1ELb0ELb0EEEvNS_16Flash_fwd_paramsE,(.L_x_7245 - _ZN5flash24flash_fwd_splitkv_kernelI23Flash_fwd_kernel_traitsILi128ELi64ELi64ELi4ELb0ELb0EN7cutlass10bfloat16_tE19Flash_kernel_traitsILi128ELi64ELi64ELi4ES3_EELb1ELb0ELb0ELb1ELb1ELb1ELb0ELb0EEEvNS_16Flash_fwd_paramsE)
        .other          _ZN5flash24flash_fwd_splitkv_kernelI23Flash_fwd_kernel_traitsILi128ELi64ELi64ELi4ELb0ELb0EN7cutlass10bfloat16_tE19Flash_kernel_traitsILi128ELi64ELi64ELi4ES3_EELb1ELb0ELb0ELb1ELb1ELb1ELb0ELb0EEEvNS_16Flash_fwd_paramsE,@"STO_CUDA_ENTRY STV_DEFAULT"
_ZN5flash24flash_fwd_splitkv_kernelI23Flash_fwd_kernel_traitsILi128ELi64ELi64ELi4ELb0ELb0EN7cutlass10bfloat16_tE19Flash_kernel_traitsILi128ELi64ELi64ELi4ES3_EELb1ELb0ELb0ELb1ELb1ELb1ELb0ELb0EEEvNS_16Flash_fwd_paramsE:
.text._ZN5flash24flash_fwd_splitkv_kernelI23Flash_fwd_kernel_traitsILi128ELi64ELi64ELi4ELb0ELb0EN7cutlass10bfloat16_tE19Flash_kernel_traitsILi128ELi64ELi64ELi4ES3_EELb1ELb0ELb0ELb1ELb1ELb1ELb0ELb0EEEvNS_16Flash_fwd_paramsE:
[----:B------:R-:W-:Y:S08]  /*0000*/  LDC R1, c[0x0][0x37c] ;  /* 0x0000df00ff017b82 */ /* 0x000ff00000000800 */
[----:B------:R-:W1:Y:S01]  /*0010*/  LDC.64 R2, c[0x0][0x478] ;  /* 0x00011e00ff027b82 */ /* 0x000e620000000a00 */
[----:B------:R-:W2:Y:S01]  /*0020*/  S2R R162, SR_CTAID.Y ;  /* 0x0000000000a27919 */ /* 0x000ea20000002600 */
[----:B------:R-:W3:Y:S01]  /*0030*/  LDCU.64 UR22, c[0x0][0x358] ;  /* 0x00006b00ff1677ac */ /* 0x000ee20008000a00 */
[----:B------:R-:W-:-:S05]  /*0040*/  IMAD.MOV.U32 R15, RZ, RZ, RZ ;  /* 0x000000ffff0f7224 */ /* 0x000fca00078e00ff */
[----:B------:R-:W4:Y:S01]  /*0050*/  LDC.64 R4, c[0x0][0x470] ;  /* 0x00011c00ff047b82 */ /* 0x000f220000000a00 */
[----:B------:R-:W3:Y:S07]  /*0060*/  S2R R17, SR_CTAID.X ;  /* 0x0000000000117919 */ /* 0x000eee0000002500 */
[----:B------:R-:W3:Y:S01]  /*0070*/  LDC R89, c[0x0][0x434] ;  /* 0x00010d00ff597b82 */ /* 0x000ee20000000800 */
        /* <DEDUP_REMOVED lines=9> */
[----:B------:R-:W-:Y:S02]  /*0110*/  IMAD.SHL.U32 R164, R17, 0x40, RZ ;  /* 0x0000004011a47824 */ /* 0x000fe400078e00ff */
[----:B-1----:R-:W-:-:S04]  /*0120*/  @P0 IMAD.WIDE.U32 R6, R162, 0x4, R4 ;  /* 0x00000004a2060825 */ /* 0x002fc800078e0004 */
[----:B------:R-:W1:Y:S01]  /*0130*/  @!P1 LDC.64 R4, c[0x0][0x488] ;  /* 0x00012200ff049b82 */ /* 0x000e620000000a00 */
[----:B------:R3:W5:Y:S01]  /*0140*/  @P0 LDG.E R15, desc[UR22][R6.64] ;  /* 0x00000016060f0981 */ /* 0x000762000c1e1900 */
[----:B------:R-:W-:-:S13]  /*0150*/  ISETP.GE.AND P0, PT, R164, R89, PT ;  /* 0x00000059a400720c */ /* 0x000fda0003f06270 */
[----:B------:R-:W-:Y:S05]  /*0160*/  @P0 EXIT ;  /* 0x000000000000094d */ /* 0x000fea0003800000 */
[----:B------:R-:W4:Y:S01]  /*0170*/  LDC R35, c[0x0][0x508] ;  /* 0x00014200ff237b82 */ /* 0x000f220000000800 */
[----:B-1----:R-:W-:Y:S01]  /*0180*/  @!P1 ISETP.NE.U32.AND P0, PT, R4, RZ, PT ;  /* 0x000000ff0400920c */ /* 0x002fe20003f05070 */
[----:B------:R-:W1:Y:S01]  /*0190*/  LDCU UR5, c[0x0][0x438] ;  /* 0x00008700ff0577ac */ /* 0x000e620008000800 */
[----:B-----5:R-:W-:Y:S01]  /*01a0*/  @P1 IMAD.IADD R88, R88, 0x1, -R15 ;  /* 0x0000000158581824 */ /* 0x020fe200078e0a0f */
[----:B---3--:R-:W3:Y:S01]  /*01b0*/  S2R R9, SR_CTAID.Z ;  /* 0x0000000000097919 */ /* 0x008ee20000002700 */
[----:B------:R-:W-:Y:S01]  /*01c0*/  @!P1 ISETP.NE.AND.EX P0, PT, R5, RZ, PT, P0 ;  /* 0x000000ff0500920c */ /* 0x000fe20003f05300 */
[----:B------:R-:W-:Y:S01]  /*01d0*/  VIADD R0, R17, 0x1 ;  /* 0x0000000111007836 */ /* 0x000fe20000000000 */
[----:B------:R-:W3:Y:S02]  /*01e0*/  S2R R90, SR_TID.X ;  /* 0x00000000005a7919 */ /* 0x000ee40000002100 */
[----:B--2---:R-:W-:Y:S01]  /*01f0*/  @!P1 SEL R3, R3, RZ, P0 ;  /* 0x000000ff03039207 */ /* 0x004fe20000000000 */
[----:B------:R-:W-:-:S03]  /*0200*/  IMAD R0, R0, 0x40, -R89 ;  /* 0x0000004000007824 */ /* 0x000fc600078e0a59 */
[----:B------:R-:W-:-:S05]  /*0210*/  @!P1 IADD3 R88, PT, PT, R3, R2, -R15 ;  /* 0x0000000203589210 */ /* 0x000fca0007ffe80f */
[----:B------:R-:W-:Y:S01]  /*0220*/  VIADD R4, R88, 0x3f ;  /* 0x0000003f58047836 */ /* 0x000fe20000000000 */
[----:B-1----:R-:W-:-:S04]  /*0230*/  UIADD3 UR5, UPT, UPT, UR5, 0x3f, URZ ;  /* 0x0000003f05057890 */ /* 0x002fc8000fffe0ff */
[----:B------:R-:W-:Y:S01]  /*0240*/  SHF.R.S32.HI R2, RZ, 0x1f, R4 ;  /* 0x0000001fff027819 */ /* 0x000fe20000011404 */
[----:B------:R-:W-:Y:S01]  /*0250*/  USHF.R.S32.HI UR4, URZ, 0x1f, UR5 ;  /* 0x0000001fff047899 */ /* 0x000fe20008011405 */
[----:B----4-:R-:W-:Y:S02]  /*0260*/  IADD3 R3, PT, PT, R4, R35, R0 ;  /* 0x0000002304037210 */ /* 0x010fe40007ffe000 */
        /* <DEDUP_REMOVED lines=9> */
[----:B---3--:R-:W-:Y:S05]  /*0300*/  @P0 BRA `(.L_x_5503) ;  /* 0x00000004000c0947 */ /* 0x008fea0003800000 */
[----:B------:R-:W1:Y:S01]  /*0310*/  LDC.64 R2, c[0x0][0x408] ;  /* 0x00010200ff027b82 */ /* 0x000e620000000a00 */
[----:B------:R-:W-:Y:S01]  /*0320*/  IMAD.SHL.U32 R6, R90, 0x8, RZ ;  /* 0x000000085a067824 */ /* 0x000fe200078e00ff */
[----:B------:R-:W2:Y:S01]  /*0330*/  LDCU.64 UR6, c[0x0][0x400] ;  /* 0x00008000ff0677ac */ /* 0x000ea20008000a00 */
[----:B------:R-:W-:Y:S01]  /*0340*/  IMAD.MOV.U32 R7, RZ, RZ, RZ ;  /* 0x000000ffff077224 */ /* 0x000fe200078e00ff */
[----:B------:R-:W-:Y:S01]  /*0350*/  SHF.R.U32.HI R0, RZ, 0x3, R90 ;  /* 0x00000003ff007819 */ /* 0x000fe2000001165a */
[----:B------:R-:W-:Y:S01]  /*0360*/  IMAD.IADD R5, R89, 0x1, -R164 ;  /* 0x0000000159057824 */ /* 0x000fe200078e0aa4 */
[----:B------:R-:W-:Y:S01]  /*0370*/  LOP3.LUT R6, R6, 0x38, RZ, 0xc0, !PT ;  /* 0x0000003806067812 */ /* 0x000fe200078ec0ff */
[----:B------:R-:W3:Y:S01]  /*0380*/  LDCU.64 UR4, c[0x0][0x410] ;  /* 0x00008200ff0477ac */ /* 0x000ee20008000a00 */
[----:B------:R-:W4:Y:S01]  /*0390*/  LDC R4, c[0x0][0x3e0] ;  /* 0x0000f800ff047b82 */ /* 0x000f220000000800 */
[----:B------:R-:W-:Y:S02]  /*03a0*/  IADD3 R8, PT, PT, R0, 0x10, RZ ;  /* 0x0000001000087810 */ /* 0x000fe40007ffe0ff */
[----:B------:R-:W-:-:S02]  /*03b0*/  LOP3.LUT P4, R90, R90, 0x7, RZ, 0xc0, !PT ;  /* 0x000000075a5a7812 */ /* 0x000fc4000788c0ff */
[-C--:B------:R-:W-:Y:S02]  /*03c0*/  ISETP.GE.AND P3, PT, R8, R5.reuse, PT ;  /* 0x000000050800720c */ /* 0x080fe40003f66270 */
[----:B------:R-:W-:Y:S02]  /*03d0*/  ISETP.GE.OR P4, PT, R0, R5, P4 ;  /* 0x000000050000720c */ /* 0x000fe40002786670 */
[----:B------:R-:W-:Y:S01]  /*03e0*/  ISETP.NE.OR P3, PT, R90, RZ, P3 ;  /* 0x000000ff5a00720c */ /* 0x000fe20001f65670 */
[----:B-1----:R-:W-:-:S04]  /*03f0*/  IMAD.WIDE.U32 R6, R164, R2, R6 ;  /* 0x00000002a4067225 */ /* 0x002fc800078e0006 */
[----:B------:R-:W-:Y:S02]  /*0400*/  IMAD R7, R164, R3, R7 ;  /* 0x00000003a4077224 */ /* 0x000fe400078e0207 */
[----:B------:R-:W-:-:S04]  /*0410*/  IMAD.WIDE.U32 R10, R2, 0x40, RZ ;  /* 0x00000040020a7825 */ /* 0x000fc800078e00ff */
[----:B--2---:R-:W-:-:S04]  /*0420*/  IMAD.WIDE.U32 R6, R162, UR6, R6 ;  /* 0x00000006a2067c25 */ /* 0x004fc8000f8e0006 */
[----:B------:R-:W-:Y:S01]  /*0430*/  IMAD R7, R162, UR7, R7 ;  /* 0x00000007a2077c24 */ /* 0x000fe2000f8e0207 */
[----:B------:R-:W1:Y:S01]  /*0440*/  LDCU.64 UR6, c[0x0][0x3f0] ;  /* 0x00007e00ff0677ac */ /* 0x000e620008000a00 */
[----:B------:R-:W-:-:S04]  /*0450*/  IMAD.WIDE.U32 R14, R2, 0x20, RZ ;  /* 0x00000020020e7825 */ /* 0x000fc800078e00ff */
[----:B---3--:R-:W-:-:S04]  /*0460*/  IMAD.WIDE.U32 R6, R9, UR4, R6 ;  /* 0x0000000409067c25 */ /* 0x008fc8000f8e0006 */
[----:B------:R-:W-:Y:S01]  /*0470*/  IMAD R7, R9, UR5, R7 ;  /* 0x0000000509077c24 */ /* 0x000fe2000f8e0207 */
[----:B------:R-:W2:Y:S01]  /*0480*/  LDCU.64 UR4, c[0x0][0x420] ;  /* 0x00008400ff0477ac */ /* 0x000ea20008000a00 */
[----:B----4-:R-:W-:Y:S02]  /*0490*/  IMAD R9, R162, R4, R9 ;  /* 0x00000004a2097224 */ /* 0x010fe400078e0209 */
[----:B------:R-:W-:-:S04]  /*04a0*/  IMAD.WIDE.U32 R6, R0, R2, R6 ;  /* 0x0000000200067225 */ /* 0x000fc800078e0006 */
[----:B------:R-:W-:Y:S01]  /*04b0*/  VIADD R4, R0, 0x20 ;  /* 0x0000002000047836 */ /* 0x000fe20000000000 */
[----:B-1----:R-:W-:Y:S01]  /*04c0*/  LEA R8, P1, R6, UR6, 0x1 ;  /* 0x0000000606087c11 */ /* 0x002fe2000f8208ff */
[----:B------:R-:W-:Y:S02]  /*04d0*/  IMAD R89, R9, R89, R164 ;  /* 0x0000005909597224 */ /* 0x000fe400078e02a4 */
[----:B------:R-:W-:Y:S01]  /*04e0*/  IMAD R7, R0, R3, R7 ;  /* 0x0000000300077224 */ /* 0x000fe200078e0207 */
[----:B------:R-:W-:Y:S01]  /*04f0*/  ISETP.GE.AND P2, PT, R4, R5, PT ;  /* 0x000000050400720c */ /* 0x000fe20003f46270 */
[----:B------:R-:W-:Y:S01]  /*0500*/  @!P4 IMAD.MOV.U32 R17, RZ, RZ, 0x7f800000 ;  /* 0x7f800000ff11c424 */ /* 0x000fe200078e00ff */
[----:B------:R-:W-:Y:S01]  /*0510*/  IADD3 R4, P0, PT, R89, R0, RZ ;  /* 0x0000000059047210 */ /* 0x000fe20007f1e0ff */
[----:B------:R-:W-:Y:S01]  /*0520*/  VIADD R0, R0, 0x30 ;  /* 0x0000003000007836 */ /* 0x000fe20000000000 */
[----:B------:R-:W-:Y:S01]  /*0530*/  LEA.HI.X R9, R6, UR7, R7, 0x1, P1 ;  /* 0x0000000706097c11 */ /* 0x000fe200088f0c07 */
[----:B------:R-:W-:Y:S01]  /*0540*/  IMAD.SHL.U32 R7, R3, 0x40, RZ ;  /* 0x0000004003077824 */ /* 0x000fe200078e00ff */
[----:B------:R-:W-:-:S02]  /*0550*/  LEA.HI.X.SX32 R89, R89, RZ, 0x1, P0 ;  /* 0x000000ff59597211 */ /* 0x000fc400000f0eff */
[----:B------:R-:W-:Y:S01]  /*0560*/  IADD3 R6, P1, PT, R8, R10, RZ ;  /* 0x0000000a08067210 */ /* 0x000fe20007f3e0ff */
[----:B------:R1:W-:Y:S01]  /*0570*/  STG.E.128 desc[UR22][R8.64], RZ ;  /* 0x000000ff08007986 */ /* 0x0003e2000c101d16 */
[----:B------:R-:W-:Y:S02]  /*0580*/  SHF.L.U32 R3, R3, 0x5, RZ ;  /* 0x0000000503037819 */ /* 0x000fe400000006ff */
[C---:B--2---:R-:W-:Y:S01]  /*0590*/  LEA R12, P0, R4.reuse, UR4, 0x2 ;  /* 0x00000004040c7c11 */ /* 0x044fe2000f8010ff */
[----:B------:R1:W-:Y:S01]  /*05a0*/  STG.E.128 desc[UR22][R8.64+0x80], RZ ;  /* 0x000080ff08007986 */ /* 0x0003e2000c101d16 */
[----:B------:R-:W-:Y:S01]  /*05b0*/  IADD3.X R7, PT, PT, R9, R11, R7, P1, !PT ;  /* 0x0000000b09077210 */ /* 0x000fe20000ffe407 */
[----:B------:R-:W-:Y:S01]  /*05c0*/  IMAD.IADD R3, R15, 0x1, R3 ;  /* 0x000000010f037824 */ /* 0x000fe200078e0203 */
[----:B------:R-:W-:Y:S01]  /*05d0*/  LEA.HI.X R13, R4, UR5, R89, 0x2, P0 ;  /* 0x00000005040d7c11 */ /* 0x000fe200080f1459 */
[----:B------:R-:W-:Y:S01]  /*05e0*/  @!P3 IMAD.MOV.U32 R11, RZ, RZ, 0x7f800000 ;  /* 0x7f800000ff0bb424 */ /* 0x000fe200078e00ff */
[----:B------:R-:W-:-:S02]  /*05f0*/  IADD3 R18, P1, PT, R8, R14, RZ ;  /* 0x0000000e08127210 */ /* 0x000fc40007f3e0ff */
[----:B------:R-:W-:Y:S02]  /*0600*/  IADD3 R14, P0, PT, R6, R14, RZ ;  /* 0x0000000e060e7210 */ /* 0x000fe40007f1e0ff */
[----:B------:R-:W-:Y:S01]  /*0610*/  ISETP.NE.OR P2, PT, R90, RZ, P2 ;  /* 0x000000ff5a00720c */ /* 0x000fe20001745670 */
[----:B------:R-:W-:Y:S01]  /*0620*/  IMAD.X R19, R3, 0x1, R9, P1 ;  /* 0x0000000103137824 */ /* 0x000fe200008e0609 */
[----:B------:R-:W-:Y:S02]  /*0630*/  IADD3.X R15, PT, PT, R7, R3, RZ, P0, !PT ;  /* 0x00000003070f7210 */ /* 0x000fe400007fe4ff */
[----:B------:R-:W-:Y:S02]  /*0640*/  ISETP.GE.AND P0, PT, R0, R5, PT ;  /* 0x000000050000720c */ /* 0x000fe40003f06270 */
[----:B------:R1:W-:Y:S02]  /*0650*/  STG.E.128 desc[UR22][R18.64], RZ ;  /* 0x000000ff12007986 */ /* 0x0003e4000c101d16 */
[----:B------:R-:W-:-:S02]  /*0660*/  ISETP.NE.OR P0, PT, R90, RZ, P0 ;  /* 0x000000ff5a00720c */ /* 0x000fc40000705670 */
[----:B------:R1:W-:Y:S03]  /*0670*/  STG.E.128 desc[UR22][R18.64+0x80], RZ ;  /* 0x000080ff12007986 */ /* 0x0003e6000c101d16 */
        /* <DEDUP_REMOVED lines=9> */
[----:B-1----:R-:W-:-:S05]  /*0710*/  MOV R3, 0x7f800000 ;  /* 0x7f80000000037802 */ /* 0x002fca0000000f00 */
[----:B------:R-:W-:Y:S01]  /*0720*/  STG.E desc[UR22][R12.64+0xc0], R3 ;  /* 0x0000c0030c007986 */ /* 0x000fe2000c101916 */
[----:B------:R-:W-:Y:S05]  /*0730*/  EXIT ;  /* 0x000000000000794d */ /* 0x000fea0003800000 */
.L_x_5503:
        /* <DEDUP_REMOVED lines=8> */
.L_x_5504:
[----:B------:R-:W2:Y:S02]  /*07c0*/  LDCU.64 UR18, c[0x0][0x4e0] ;  /* 0x00009c00ff1277ac */ /* 0x000ea40008000a00 */
[----:B--2---:R-:W-:-:S04]  /*07d0*/  UISETP.NE.U32.AND UP0, UPT, UR18, URZ, UPT ;  /* 0x000000ff1200728c */ /* 0x004fc8000bf05070 */
[----:B------:R-:W-:-:S09]  /*07e0*/  UISETP.NE.AND.EX UP0, UPT, UR19, URZ, UPT, UP0 ;  /* 0x000000ff1300728c */ /* 0x000fd2000bf05300 */
[----:B------:R-:W-:Y:S05]  /*07f0*/  BRA.U !UP0, `(.L_x_5505) ;  /* 0x00000005087c7547 */ /* 0x000fea000b800000 */
[----:B------:R-:W2:Y:S01]  /*0800*/  LDC R5, c[0x0][0x4f0] ;  /* 0x00013c00ff057b82 */ /* 0x000ea20000000800 */
[----:B------:R-:W-:Y:S01]  /*0810*/  IMAD.MOV.U32 R6, RZ, RZ, RZ ;  /* 0x000000ffff067224 */ /* 0x000fe200078e00ff */
[----:B------:R-:W-:Y:S01]  /*0820*/  LEA R0, R32, 0xffffffc0, 0x6 ;  /* 0xffffffc020007811 */ /* 0x000fe200078e30ff */
[----:B------:R-:W3:Y:S03]  /*0830*/  LDCU.64 UR4, c[0x0][0x4e8] ;  /* 0x00009d00ff0477ac */ /* 0x000ee60008000a00 */
[----:B-1----:R-:W-:Y:S01]  /*0840*/  IABS R2, R0 ;  /* 0x0000000000027213 */ /* 0x002fe20000000000 */
[----:B------:R-:W1:Y:S01]  /*0850*/  LDCU.64 UR8, c[0x0][0x3a8] ;  /* 0x00007500ff0877ac */ /* 0x000e620008000a00 */
[----:B------:R-:W-:Y:S01]  /*0860*/  MOV R10, RZ ;  /* 0x000000ff000a7202 */ /* 0x000fe20000000f00 */
[----:B------:R-:W4:Y:S01]  /*0870*/  LDCU.64 UR16, c[0x0][0x3a0] ;  /* 0x00007400ff1077ac */ /* 0x000f220008000a00 */
[----:B------:R-:W1:Y:S01]  /*0880*/  LDCU.64 UR6, c[0x0][0x3c0] ;  /* 0x00007800ff0677ac */ /* 0x000e620008000a00 */
[----:B--2--5:R-:W-:-:S04]  /*0890*/  IABS R4, R5 ;  /* 0x0000000500047213 */ /* 0x024fc80000000000 */
        /* <DEDUP_REMOVED lines=17> */
[C---:B---3--:R-:W-:Y:S01]  /*09b0*/  IMAD.WIDE.U32 R2, R162.reuse, UR4, RZ ;  /* 0x00000004a2027c25 */ /* 0x048fe2000f8e00ff */
[----:B------:R-:W2:Y:S03]  /*09c0*/  LDC R4, c[0x0][0x3e8] ;  /* 0x0000fa00ff047b82 */ /* 0x000ea60000000800 */
[----:B------:R-:W-:Y:S01]  /*09d0*/  IMAD R167, R162, UR5, R3 ;  /* 0x00000005a2a77c24 */ /* 0x000fe2000f8e0203 */
[----:B------:R-:W3:Y:S07]  /*09e0*/  LDCU.64 UR4, c[0x0][0x3b8] ;  /* 0x00007700ff0477ac */ /* 0x000eee0008000a00 */
[----:B------:R-:W-:Y:S01]  /*09f0*/  @P0 VIADD R6, R6, 0x1 ;  /* 0x0000000106060836 */ /* 0x000fe20000000000 */
[----:B------:R-:W-:-:S04]  /*0a00*/  LEA R166, P0, R2, UR18, 0x2 ;  /* 0x0000001202a67c11 */ /* 0x000fc8000f8010ff */
[----:B------:R-:W-:Y:S02]  /*0a10*/  @!P1 IADD3 R6, PT, PT, -R6, RZ, RZ ;  /* 0x000000ff06069210 */ /* 0x000fe40007ffe1ff */
[----:B------:R-:W-:Y:S02]  /*0a20*/  LEA.HI.X R167, R2, UR19, R167, 0x2, P0 ;  /* 0x0000001302a77c11 */ /* 0x000fe400080f14a7 */
[----:B------:R-:W-:-:S05]  /*0a30*/  @!P2 LOP3.LUT R6, RZ, R5, RZ, 0x33, !PT ;  /* 0x00000005ff06a212 */ /* 0x000fca00078e33ff */
[----:B------:R-:W-:-:S06]  /*0a40*/  IMAD.WIDE R12, R6, 0x4, R166 ;  /* 0x00000004060c7825 */ /* 0x000fcc00078e02a6 */
[----:B------:R-:W4:Y:S01]  /*0a50*/  LDG.E R12, desc[UR22][R12.64] ;  /* 0x000000160c0c7981 */ /* 0x000f22000c1e1900 */
[----:B--2---:R-:W-:Y:S02]  /*0a60*/  IABS R3, R4 ;  /* 0x0000000400037213 */ /* 0x004fe40000000000 */
[----:B------:R-:W-:Y:S02]  /*0a70*/  IADD3 R6, PT, PT, -R6, RZ, RZ ;  /* 0x000000ff06067210 */ /* 0x000fe40007ffe1ff */
[----:B------:R-:W2:Y:S03]  /*0a80*/  I2F.RP R8, R3 ;  /* 0x0000000300087306 */ /* 0x000ea60000209400 */
[----:B------:R-:W-:Y:S02]  /*0a90*/  IMAD R0, R5, R6, R0 ;  /* 0x0000000605007224 */ /* 0x000fe400078e0200 */
[----:B---3--:R-:W-:-:S03]  /*0aa0*/  IMAD.U32 R6, RZ, RZ, UR4 ;  /* 0x00000004ff067e24 */ /* 0x008fc6000f8e00ff */
        /* <DEDUP_REMOVED lines=17> */
[----:B------:R-:W-:Y:S02]  /*0bc0*/  ISETP.GE.AND P0, PT, R3, RZ, PT ;  /* 0x000000ff0300720c */ /* 0x000fe40003f06270 */
[----:B------:R-:W-:-:S05]  /*0bd0*/  SHF.R.S32.HI R3, RZ, 0x1f, R0 ;  /* 0x0000001fff037819 */ /* 0x000fca0000011400 */
[----:B------:R-:W-:-:S06]  /*0be0*/  @P2 IADD3 R2, PT, PT, R2, 0x1, RZ ;  /* 0x0000000102022810 */ /* 0x000fcc0007ffe0ff */
[----:B------:R-:W-:Y:S02]  /*0bf0*/  @!P0 IADD3 R2, PT, PT, -R2, RZ, RZ ;  /* 0x000000ff02028210 */ /* 0x000fe40007ffe1ff */
[----:B------:R-:W-:Y:S01]  /*0c00*/  @!P1 LOP3.LUT R2, RZ, R4, RZ, 0x33, !PT ;  /* 0x00000004ff029212 */ /* 0x000fe200078e33ff */
[C---:B------:R-:W-:Y:S02]  /*0c10*/  IMAD R4, R3.reuse, R6, RZ ;  /* 0x0000000603047224 */ /* 0x040fe400078e02ff */
[----:B-1----:R-:W-:-:S04]  /*0c20*/  IMAD R3, R3, UR6, RZ ;  /* 0x0000000603037c24 */ /* 0x002fc8000f8e02ff */
        /* <DEDUP_REMOVED lines=8> */
[----:B------:R-:W-:Y:S01]  /*0cb0*/  IMAD.WIDE.U32 R12, R12, UR16, RZ ;  /* 0x000000100c0c7c25 */ /* 0x000fe2000f8e00ff */
[----:B------:R-:W-:-:S04]  /*0cc0*/  IADD3 R11, PT, PT, R11, R5, RZ ;  /* 0x000000050b0b7210 */ /* 0x000fc80007ffe0ff */
[----:B------:R-:W-:Y:S01]  /*0cd0*/  IADD3 R13, PT, PT, R13, R7, RZ ;  /* 0x000000070d0d7210 */ /* 0x000fe20007ffe0ff */
[----:B------:R-:W-:Y:S02]  /*0ce0*/  IMAD.U32 R7, RZ, RZ, UR5 ;  /* 0x00000005ff077e24 */ /* 0x000fe4000f8e00ff */
[----:B------:R-:W-:-:S04]  /*0cf0*/  IMAD.WIDE.U32 R10, R0, UR6, R10 ;  /* 0x00000006000a7c25 */ /* 0x000fc8000f8e000a */
[C---:B------:R-:W-:Y:S01]  /*0d00*/  IMAD R4, R0.reuse, R7, R4 ;  /* 0x0000000700047224 */ /* 0x040fe200078e0204 */
[----:B------:R-:W-:Y:S01]  /*0d10*/  IADD3 R11, PT, PT, R11, R3, RZ ;  /* 0x000000030b0b7210 */ /* 0x000fe20007ffe0ff */
[----:B------:R-:W-:Y:S01]  /*0d20*/  IMAD.WIDE.U32 R12, R0, R6, R12 ;  /* 0x00000006000c7225 */ /* 0x000fe200078e000c */
[----:B------:R-:W-:-:S03]  /*0d30*/  SHF.R.S32.HI R0, RZ, 0x1f, R2 ;  /* 0x0000001fff007819 */ /* 0x000fc60000011402 */
[----:B-1----:R-:W-:Y:S01]  /*0d40*/  IMAD.WIDE.U32 R10, R2, UR10, R10 ;  /* 0x0000000a020a7c25 */ /* 0x002fe2000f8e000a */
[----:B------:R-:W-:-:S03]  /*0d50*/  IADD3 R13, PT, PT, R13, R4, RZ ;  /* 0x000000040d0d7210 */ /* 0x000fc60007ffe0ff */
[C---:B------:R-:W-:Y:S01]  /*0d60*/  IMAD R5, R0.reuse, UR10, RZ ;  /* 0x0000000a00057c24 */ /* 0x040fe2000f8e02ff */
[----:B------:R-:W-:Y:S01]  /*0d70*/  MOV R8, R10 ;  /* 0x0000000a00087202 */ /* 0x000fe20000000f00 */
[----:B------:R-:W-:Y:S02]  /*0d80*/  IMAD R3, R0, UR8, RZ ;  /* 0x0000000800037c24 */ /* 0x000fe4000f8e02ff */
[C---:B------:R-:W-:Y:S02]  /*0d90*/  IMAD R4, R2.reuse, UR11, R5 ;  /* 0x0000000b02047c24 */ /* 0x040fe4000f8e0205 */
[C---:B------:R-:W-:Y:S02]  /*0da0*/  IMAD R3, R2.reuse, UR9, R3 ;  /* 0x0000000902037c24 */ /* 0x040fe4000f8e0203 */
[----:B------:R-:W-:Y:S01]  /*0db0*/  IMAD.WIDE.U32 R22, R2, UR8, R12 ;  /* 0x0000000802167c25 */ /* 0x000fe2000f8e000c */
[----:B------:R-:W-:-:S03]  /*0dc0*/  IADD3 R4, PT, PT, R11, R4, RZ ;  /* 0x000000040b047210 */ /* 0x000fc60007ffe0ff */
[----:B------:R-:W-:Y:S01]  /*0dd0*/  IMAD.IADD R5, R23, 0x1, R3 ;  /* 0x0000000117057824 */ /* 0x000fe200078e0203 */
[----:B------:R-:W-:Y:S06]  /*0de0*/  BRA `(.L_x_5506) ;  /* 0x00000004000c7947 */ /* 0x000fec0003800000 */
.L_x_5505:
[----:B------:R-:W2:Y:S01]  /*0df0*/  LDC R8, c[0x0][0x3e8] ;  /* 0x0000fa00ff087b82 */ /* 0x000ea20000000800 */
[----:B------:R-:W-:Y:S01]  /*0e00*/  MOV R6, RZ ;  /* 0x000000ff00067202 */ /* 0x000fe20000000f00 */
[----:B------:R-:W3:Y:S01]  /*0e10*/  LDCU.64 UR6, c[0x0][0x3c0] ;  /* 0x00007800ff0677ac */ /* 0x000ee20008000a00 */
[----:B-1----:R-:W-:Y:S02]  /*0e20*/  IABS R2, R9 ;  /* 0x0000000900027213 */ /* 0x002fe40000000000 */
[----:B------:R-:W-:Y:S01]  /*0e30*/  CS2R R166, SRZ ;  /* 0x0000000000a67805 */ /* 0x000fe2000001ff00 */
[----:B------:R-:W1:Y:S01]  /*0e40*/  LDCU.64 UR16, c[0x0][0x3a0] ;  /* 0x00007400ff1077ac */ /* 0x000e620008000a00 */
[----:B---3--:R-:W-:Y:S01]  /*0e50*/  IMAD.WIDE.U32 R20, R15, UR6, RZ ;  /* 0x000000060f147c25 */ /* 0x008fe2000f8e00ff */
[----:B--2---:R-:W-:-:S04]  /*0e60*/  IABS R10, R8 ;  /* 0x00000008000a7213 */ /* 0x004fc80000000000 */
[----:B------:R-:W2:Y:S08]  /*0e70*/  I2F.RP R11, R10 ;  /* 0x0000000a000b7306 */ /* 0x000eb00000209400 */
[----:B--2---:R-:W2:Y:S02]  /*0e80*/  MUFU.RCP R5, R11 ;  /* 0x0000000b00057308 */ /* 0x004ea40000001000 */
[----:B--2---:R-:W-:-:S02]  /*0e90*/  IADD3 R5, PT, PT, R5, 0xffffffe, RZ ;  /* 0x0ffffffe05057810 */ /* 0x004fc40007ffe0ff */
[----:B------:R-:W-:-:S04]  /*0ea0*/  SHF.R.S32.HI R11, RZ, 0x1f, R15 ;  /* 0x0000001fff0b7819 */ /* 0x000fc8000001140f */
[----:B------:R-:W2:Y:S01]  /*0eb0*/  F2I.FTZ.U32.TRUNC.NTZ R7, R5 ;  /* 0x0000000500077305 */ /* 0x000ea2000021f000 */
[----:B------:R-:W-:-:S04]  /*0ec0*/  IMAD R12, R11, UR6, RZ ;  /* 0x000000060b0c7c24 */ /* 0x000fc8000f8e02ff */
[----:B------:R-:W-:-:S05]  /*0ed0*/  IMAD R12, R15, UR7, R12 ;  /* 0x000000070f0c7c24 */ /* 0x000fca000f8e020c */
[----:B------:R-:W-:Y:S02]  /*0ee0*/  IADD3 R13, PT, PT, R21, R12, RZ ;  /* 0x0000000c150d7210 */ /* 0x000fe40007ffe0ff */
[----:B------:R-:W-:Y:S02]  /*0ef0*/  MOV R12, R20 ;  /* 0x00000014000c7202 */ /* 0x000fe40000000f00 */
[----:B--2---:R-:W-:-:S05]  /*0f00*/  IADD3 R0, PT, PT, RZ, -R7, RZ ;  /* 0x80000007ff007210 */ /* 0x004fca0007ffe0ff */
[----:B------:R-:W-:-:S04]  /*0f10*/  IMAD R3, R0, R10, RZ ;  /* 0x0000000a00037224 */ /* 0x000fc800078e02ff */
[----:B------:R-:W-:Y:S02]  /*0f20*/  IMAD.HI.U32 R3, R7, R3, R6 ;  /* 0x0000000307037227 */ /* 0x000fe400078e0006 */
[----:B------:R-:W2:Y:S04]  /*0f30*/  LDC.64 R6, c[0x0][0x3b8] ;  /* 0x0000ee00ff067b82 */ /* 0x000ea80000000a00 */
[----:B------:R-:W-:-:S05]  /*0f40*/  IMAD.HI.U32 R0, R3, R2, RZ ;  /* 0x0000000203007227 */ /* 0x000fca00078e00ff */
[----:B------:R-:W-:-:S05]  /*0f50*/  IADD3 R5, PT, PT, -R0, RZ, RZ ;  /* 0x000000ff00057210 */ /* 0x000fca0007ffe1ff */
[C---:B------:R-:W-:Y:S02]  /*0f60*/  IMAD R5, R10.reuse, R5, R2 ;  /* 0x000000050a057224 */ /* 0x040fe400078e0202 */
[----:B------:R-:W3:Y:S03]  /*0f70*/  LDC.64 R2, c[0x0][0x3a8] ;  /* 0x0000ea00ff027b82 */ /* 0x000ee60000000a00 */
[----:B------:R-:W-:Y:S01]  /*0f80*/  ISETP.GT.U32.AND P0, PT, R10, R5, PT ;  /* 0x000000050a00720c */ /* 0x000fe20003f04070 */
[----:B--2---:R-:W-:Y:S01]  /*0f90*/  IMAD R14, R11, R6, RZ ;  /* 0x000000060b0e7224 */ /* 0x004fe200078e02ff */
[----:B-----5:R-:W-:-:S03]  /*0fa0*/  SHF.R.S32.HI R11, RZ, 0x1f, R4 ;  /* 0x0000001fff0b7819 */ /* 0x020fc60000011404 */
[C---:B------:R-:W-:Y:S02]  /*0fb0*/  IMAD R19, R15.reuse, R7, R14 ;  /* 0x000000070f137224 */ /* 0x040fe400078e020e */
[----:B------:R-:W-:-:S06]  /*0fc0*/  IMAD.WIDE.U32 R14, R15, R6, RZ ;  /* 0x000000060f0e7225 */ /* 0x000fcc00078e00ff */
[-C--:B------:R-:W-:Y:S01]  /*0fd0*/  @!P0 IADD3 R5, PT, PT, R5, -R10.reuse, RZ ;  /* 0x8000000a05058210 */ /* 0x080fe20007ffe0ff */
[----:B------:R-:W-:Y:S01]  /*0fe0*/  @!P0 VIADD R0, R0, 0x1 ;  /* 0x0000000100008836 */ /* 0x000fe20000000000 */
[----:B------:R-:W-:Y:S02]  /*0ff0*/  IADD3 R15, PT, PT, R15, R19, RZ ;  /* 0x000000130f0f7210 */ /* 0x000fe40007ffe0ff */
[----:B------:R-:W-:Y:S02]  /*1000*/  ISETP.GE.U32.AND P2, PT, R5, R10, PT ;  /* 0x0000000a0500720c */ /* 0x000fe40003f46070 */
[----:B------:R-:W-:Y:S01]  /*1010*/  LOP3.LUT R5, R9, R8, RZ, 0x3c, !PT ;  /* 0x0000000809057212 */ /* 0x000fe200078e3cff */
[C---:B---3--:R-:W-:Y:S01]  /*1020*/  IMAD R10, R11.reuse, R2, RZ ;  /* 0x000000020b0a7224 */ /* 0x048fe200078e02ff */
[----:B------:R-:W-:Y:S01]  /*1030*/  ISETP.NE.AND P0, PT, R8, RZ, PT ;  /* 0x000000ff0800720c */ /* 0x000fe20003f05270 */
[----:B-1----:R-:W-:Y:S01]  /*1040*/  IMAD R11, R11, UR16, RZ ;  /* 0x000000100b0b7c24 */ /* 0x002fe2000f8e02ff */
[----:B------:R-:W-:Y:S01]  /*1050*/  ISETP.GE.AND P1, PT, R5, RZ, PT ;  /* 0x000000ff0500720c */ /* 0x000fe20003f26270 */
[----:B------:R-:W-:-:S02]  /*1060*/  IMAD R10, R4, R3, R10 ;  /* 0x00000003040a7224 */ /* 0x000fc400078e020a */
[C---:B------:R-:W-:Y:S02]  /*1070*/  IMAD R11, R4.reuse, UR17, R11 ;  /* 0x00000011040b7c24 */ /* 0x040fe4000f8e020b */
[----:B------:R-:W-:Y:S02]  /*1080*/  IMAD.WIDE.U32 R14, R4, UR16, R14 ;  /* 0x00000010040e7c25 */ /* 0x000fe4000f8e000e */
[----:B------:R-:W-:Y:S02]  /*1090*/  @P2 IADD3 R0, PT, PT, R0, 0x1, RZ ;  /* 0x0000000100002810 */ /* 0x000fe40007ffe0ff */
[----:B------:R-:W-:Y:S01]  /*10a0*/  IMAD.WIDE.U32 R12, R4, R2, R12 ;  /* 0x00000002040c7225 */ /* 0x000fe200078e000c */
[----:B------:R-:W-:Y:S01]  /*10b0*/  IADD3 R15, PT, PT, R15, R11, RZ ;  /* 0x0000000b0f0f7210 */ /* 0x000fe20007ffe0ff */
[----:B------:R-:W1:Y:S02]  /*10c0*/  LDC.64 R4, c[0x0][0x3d0] ;  /* 0x0000f400ff047b82 */ /* 0x000e640000000a00 */
[----:B------:R-:W-:-:S02]  /*10d0*/  @!P1 IADD3 R0, PT, PT, -R0, RZ, RZ ;  /* 0x000000ff00009210 */ /* 0x000fc40007ffe1ff */
[----:B------:R-:W-:Y:S02]  /*10e0*/  IADD3 R13, PT, PT, R13, R10, RZ ;  /* 0x0000000a0d0d7210 */ /* 0x000fe40007ffe0ff */
[----:B------:R-:W-:Y:S02]  /*10f0*/  LEA R10, R32, 0xffffffc0, 0x6 ;  /* 0xffffffc0200a7811 */ /* 0x000fe400078e30ff */
[----:B------:R-:W2:Y:S01]  /*1100*/  LDC.64 R2, c[0x0][0x3d8] ;  /* 0x0000f600ff027b82 */ /* 0x000ea20000000a00 */
[----:B------:R-:W-:Y:S02]  /*1110*/  @!P0 LOP3.LUT R0, RZ, R8, RZ, 0x33, !PT ;  /* 0x00000008ff008212 */ /* 0x000fe400078e33ff */
[C---:B------:R-:W-:Y:S02]  /*1120*/  IMAD R8, R10.reuse, R7, RZ ;  /* 0x000000070a087224 */ /* 0x040fe400078e02ff */
[----:B------:R-:W-:Y:S01]  /*1130*/  IMAD.WIDE.U32 R14, R10, R6, R14 ;  /* 0x000000060a0e7225 */ /* 0x000fe200078e000e */
[----:B------:R-:W-:-:S03]  /*1140*/  SHF.R.S32.HI R11, RZ, 0x1f, R0 ;  /* 0x0000001fff0b7819 */ /* 0x000fc60000011400 */
[----:B------:R-:W-:-:S04]  /*1150*/  IMAD.WIDE.U32 R12, R10, UR6, R12 ;  /* 0x000000060a0c7c25 */ /* 0x000fc8000f8e000c */
[----:B------:R-:W-:Y:S02]  /*1160*/  IMAD R10, R10, UR7, RZ ;  /* 0x000000070a0a7c24 */ /* 0x000fe4000f8e02ff */
[----:B------:R-:W-:Y:S02]  /*1170*/  IMAD.IADD R15, R15, 0x1, R8 ;  /* 0x000000010f0f7824 */ /* 0x000fe400078e0208 */
[----:B-1----:R-:W-:Y:S01]  /*1180*/  IMAD R8, R11, R4, RZ ;  /* 0x000000040b087224 */ /* 0x002fe200078e02ff */
[----:B------:R-:W-:Y:S01]  /*1190*/  IADD3 R13, PT, PT, R13, R10, RZ ;  /* 0x0000000a0d0d7210 */ /* 0x000fe20007ffe0ff */
[----:B------:R-:W-:-:S04]  /*11a0*/  IMAD.WIDE.U32 R22, R0, R4, R14 ;  /* 0x0000000400167225 */ /* 0x000fc800078e000e */
[C---:B------:R-:W-:Y:S02]  /*11b0*/  IMAD R5, R0.reuse, R5, R8 ;  /* 0x0000000500057224 */ /* 0x040fe400078e0208 */
[-C--:B--2---:R-:W-:Y:S02]  /*11c0*/  IMAD R11, R11, R2.reuse, RZ ;  /* 0x000000020b0b7224 */ /* 0x084fe400078e02ff */
[----:B------:R-:W-:Y:S01]  /*11d0*/  IMAD.WIDE.U32 R12, R0, R2, R12 ;  /* 0x00000002000c7225 */ /* 0x000fe200078e000c */
[----:B------:R-:W-:-:S03]  /*11e0*/  IADD3 R5, PT, PT, R23, R5, RZ ;  /* 0x0000000517057210 */ /* 0x000fc60007ffe0ff */
[----:B------:R-:W-:Y:S01]  /*11f0*/  IMAD R3, R0, R3, R11 ;  /* 0x0000000300037224 */ /* 0x000fe200078e020b */
[----:B------:R-:W-:-:S04]  /*1200*/  MOV R8, R12 ;  /* 0x0000000c00087202 */ /* 0x000fc80000000f00 */
[----:B------:R-:W-:-:S07]  /*1210*/  IADD3 R4, PT, PT, R13, R3, RZ ;  /* 0x000000030d047210 */ /* 0x000fce0007ffe0ff */
.L_x_5506:
[----:B------:R-:W1:Y:S01]  /*1220*/  LDCU.128 UR12, c[0x0][0x390] ;  /* 0x00007200ff0c77ac */ /* 0x000e620008000c00 */
[----:B------:R-:W-:Y:S01]  /*1230*/  IMAD.SHL.U32 R0, R90, 0x8, RZ ;  /* 0x000000085a007824 */ /* 0x000fe200078e00ff */
[C---:B------:R-:W-:Y:S01]  /*1240*/  SHF.L.U64.HI R34, R6.reuse, 0x5, R7 ;  /* 0x0000000506227819 */ /* 0x040fe20000010207 */
[----:B------:R-:W-:Y:S01]  /*1250*/  IMAD.MOV.U32 R3, RZ, RZ, RZ ;  /* 0x000000ffff037224 */ /* 0x000fe200078e00ff */
[----:B------:R-:W2:Y:S01]  /*1260*/  LDCU.64 UR4, c[0x0][0x3c8] ;  /* 0x00007900ff0477ac */ /* 0x000ea20008000a00 */
[----:B------:R-:W-:Y:S01]  /*1270*/  IMAD.SHL.U32 R33, R6, 0x20, RZ ;  /* 0x0000002006217824 */ /* 0x000fe200078e00ff */
[C---:B------:R-:W-:Y:S01]  /*1280*/  LOP3.LUT R2, R0.reuse, 0x38, RZ, 0xc0, !PT ;  /* 0x0000003800027812 */ /* 0x040fe200078ec0ff */
[----:B------:R-:W3:Y:S01]  /*1290*/  LDCU.64 UR20, c[0x0][0x3b0] ;  /* 0x00007600ff1477ac */ /* 0x000ee20008000a00 */
[----:B------:R-:W-:Y:S02]  /*12a0*/  LOP3.LUT R163, R0, 0x1f8, RZ, 0xc0, !PT ;  /* 0x000001f800a37812 */ /* 0x000fe400078ec0ff */
[C---:B------:R-:W-:Y:S01]  /*12b0*/  IADD3 R22, P0, PT, R2.reuse, R22, RZ ;  /* 0x0000001602167210 */ /* 0x040fe20007f1e0ff */
[----:B------:R-:W4:Y:S01]  /*12c0*/  LDCU.128 UR8, c[0x0][0x380] ;  /* 0x00007000ff0877ac */ /* 0x000f220008000c00 */
[----:B------:R-:W-:-:S02]  /*12d0*/  IADD3 R8, P4, PT, R2, R8, RZ ;  /* 0x0000000802087210 */ /* 0x000fc40007f9e0ff */
[--C-:B------:R-:W-:Y:S01]  /*12e0*/  LOP3.LUT R163, R163, 0x38, R90.reuse, 0x78, !PT ;  /* 0x00000038a3a37812 */ /* 0x100fe200078e785a */
[----:B------:R-:W-:Y:S01]  /*12f0*/  IMAD.X R23, RZ, RZ, R5, P0 ;  /* 0x000000ffff177224 */ /* 0x000fe200000e0605 */
[----:B------:R-:W-:Y:S01]  /*1300*/  SHF.R.U32.HI R91, RZ, 0x1, R90 ;  /* 0x00000001ff5b7819 */ /* 0x000fe2000001165a */
[C---:B-1----:R-:W-:Y:S01]  /*1310*/  IMAD.WIDE.U32 R10, R162.reuse, UR14, R2 ;  /* 0x0000000ea20a7c25 */ /* 0x042fe2000f8e0002 */
[----:B------:R-:W-:Y:S02]  /*1320*/  SHF.R.U32.HI R2, RZ, 0x3, R90 ;  /* 0x00000003ff027819 */ /* 0x000fe4000001165a */
[----:B------:R-:W-:Y:S01]  /*1330*/  LOP3.LUT R163, R163, 0x1e00, R0, 0xf8, !PT ;  /* 0x00001e00a3a37812 */ /* 0x000fe200078ef800 */
[----:B------:R-:W-:Y:S01]  /*1340*/  IMAD R11, R162, UR15, R11 ;  /* 0x0000000fa20b7c24 */ /* 0x000fe2000f8e020b */
[----:B------:R-:W-:Y:S01]  /*1350*/  LEA R165, R32, 0xffffffc0, 0x6 ;  /* 0xffffffc020a57811 */ /* 0x000fe200078e30ff */
[----:B------:R-:W-:Y:S01]  /*1360*/  IMAD.WIDE.U32 R16, R17, 0x40, R2 ;  /* 0x0000004011107825 */ /* 0x000fe200078e0002 */
[----:B---3--:R-:W-:-:S03]  /*1370*/  USHF.L.U64.HI UR24, UR20, 0x4, UR21 ;  /* 0x0000000414187899 */ /* 0x008fc60008010215 */
[C---:B--2---:R-:W-:Y:S01]  /*1380*/  IMAD.WIDE.U32 R18, R9.reuse, UR4, R10 ;  /* 0x0000000409127c25 */ /* 0x044fe2000f8e000a */
[----:B------:R-:W-:Y:S02]  /*1390*/  USHF.L.U32 UR4, UR20, 0x4, URZ ;  /* 0x0000000414047899 */ /* 0x000fe400080006ff */
[----:B------:R-:W-:Y:S01]  /*13a0*/  USHF.L.U32 UR15, UR20, 0x5, URZ ;  /* 0x00000005140f7899 */ /* 0x000fe200080006ff */
[----:B------:R-:W-:Y:S01]  /*13b0*/  IMAD R19, R9, UR5, R19 ;  /* 0x0000000509137c24 */ /* 0x000fe2000f8e0213 */
[----:B------:R-:W-:Y:S01]  /*13c0*/  USHF.L.U64.HI UR14, UR20, 0x5, UR21 ;  /* 0x00000005140e7899 */ /* 0x000fe20008010215 */
[----:B------:R-:W1:Y:S01]  /*13d0*/  S2UR UR5, SR_CgaCtaId ;  /* 0x00000000000579c3 */ /* 0x000e620000008800 */
[----:B------:R-:W-:Y:S02]  /*13e0*/  IMAD.U32 R20, RZ, RZ, UR4 ;  /* 0x00000004ff147e24 */ /* 0x000fe4000f8e00ff */
[----:B------:R-:W-:Y:S02]  /*13f0*/  IMAD.U32 R21, RZ, RZ, UR24 ;  /* 0x00000018ff157e24 */ /* 0x000fe4000f8e00ff */
[----:B------:R-:W-:-:S02]  /*1400*/  IMAD.U32 R14, RZ, RZ, UR15 ;  /* 0x0000000fff0e7e24 */ /* 0x000fc4000f8e00ff */
[----:B------:R-:W-:Y:S02]  /*1410*/  IMAD.U32 R15, RZ, RZ, UR14 ;  /* 0x0000000eff0f7e24 */ /* 0x000fe4000f8e00ff */
[----:B------:R-:W-:Y:S02]  /*1420*/  IMAD R11, R17, UR20, RZ ;  /* 0x00000014110b7c24 */ /* 0x000fe4000f8e02ff */
[----:B------:R-:W-:-:S04]  /*1430*/  IMAD.WIDE.U32 R20, R16, UR20, R20 ;  /* 0x0000001410147c25 */ /* 0x000fc8000f8e0014 */
[----:B------:R-:W-:Y:S01]  /*1440*/  IMAD.WIDE.U32 R22, R2, R6, R22 ;  /* 0x0000000602167225 */ /* 0x000fe200078e0016 */
[----:B------:R-:W-:-:S03]  /*1450*/  IADD3 R10, P3, PT, R18, R20, RZ ;  /* 0x00000014120a7210 */ /* 0x000fc60007f7e0ff */
[----:B------:R-:W-:Y:S01]  /*1460*/  IMAD R11, R16, UR21, R11 ;  /* 0x00000015100b7c24 */ /* 0x000fe2000f8e020b */
[----:B----4-:R-:W-:Y:S01]  /*1470*/  LEA R158, P5, R22, UR10, 0x1 ;  /* 0x0000000a169e7c11 */ /* 0x010fe2000f8a08ff */
[----:B------:R-:W-:-:S03]  /*1480*/  IMAD.WIDE.U32 R14, R16, UR20, R14 ;  /* 0x00000014100e7c25 */ /* 0x000fc6000f8e000e */
[----:B------:R-:W-:Y:S01]  /*1490*/  IADD3.X R3, PT, PT, R19, R11, R21, P3, !PT ;  /* 0x0000000b13037210 */ /* 0x000fe20001ffe415 */
[----:B------:R-:W-:Y:S01]  /*14a0*/  IMAD R159, R2, R7, R23 ;  /* 0x00000007029f7224 */ /* 0x000fe200078e0217 */
[----:B------:R-:W-:Y:S01]  /*14b0*/  IADD3 R12, P2, PT, R18, R14, RZ ;  /* 0x0000000e120c7210 */ /* 0x000fe20007f5e0ff */
[----:B------:R-:W-:Y:S01]  /*14c0*/  IMAD.WIDE.U32 R16, R16, UR20, R18 ;  /* 0x0000001410107c25 */ /* 0x000fe2000f8e0012 */
[----:B------:R-:W-:Y:S01]  /*14d0*/  IADD3 R14, P1, P0, R18, UR4, R14 ;  /* 0x00000004120e7c10 */ /* 0x000fe2000f83e00e */
[----:B------:R-:W-:Y:S01]  /*14e0*/  UMOV UR4, 0x400 ;  /* 0x0000040000047882 */ /* 0x000fe20000000000 */
[----:B------:R-:W-:Y:S01]  /*14f0*/  LEA.HI.X R159, R22, UR11, R159, 0x1, P5 ;  /* 0x0000000b169f7c11 */ /* 0x000fe2000a8f0c9f */
[----:B------:R-:W-:Y:S01]  /*1500*/  IMAD.IADD R9, R11, 0x1, R15 ;  /* 0x000000010b097824 */ /* 0x000fe200078e020f */
[C---:B------:R-:W-:Y:S01]  /*1510*/  LEA R22, P3, R16.reuse, UR8, 0x1 ;  /* 0x0000000810167c11 */ /* 0x040fe2000f8608ff */
[----:B------:R-:W-:Y:S01]  /*1520*/  IMAD.IADD R11, R17, 0x1, R11 ;  /* 0x00000001110b7824 */ /* 0x000fe200078e020b */
[----:B-1----:R-:W-:Y:S01]  /*1530*/  ULEA UR5, UR5, UR4, 0x18 ;  /* 0x0000000405057291 */ /* 0x002fe2000f8ec0ff */
[----:B------:R-:W-:Y:S01]  /*1540*/  IMAD.X R5, R9, 0x1, R19, P2 ;  /* 0x0000000109057824 */ /* 0x000fe200010e0613 */
[----:B------:R-:W-:Y:S01]  /*1550*/  IADD3.X R9, PT, PT, R19, UR24, R9, P1, P0 ;  /* 0x0000001813097c10 */ /* 0x000fe20008fe0409 */
[----:B------:R-:W1:Y:S01]  /*1560*/  LDCU UR4, c[0x0][0x50c] ;  /* 0x0000a180ff0477ac */ /* 0x000e620008000800 */
[----:B------:R-:W-:-:S02]  /*1570*/  LEA.HI.X R23, R16, UR9, R11, 0x1, P3 ;  /* 0x0000000910177c11 */ /* 0x000fc400098f0c0b */
[----:B------:R-:W-:Y:S02]  /*1580*/  LEA R20, P2, R10, UR8, 0x1 ;  /* 0x000000080a147c11 */ /* 0x000fe4000f8408ff */
[----:B------:R-:W-:Y:S02]  /*1590*/  LEA R16, P0, R14, UR8, 0x1 ;  /* 0x000000080e107c11 */ /* 0x000fe4000f8008ff */
[----:B------:R-:W-:Y:S02]  /*15a0*/  LEA.HI.X R21, R10, UR9, R3, 0x1, P2 ;  /* 0x000000090a157c11 */ /* 0x000fe400090f0c03 */
[----:B------:R-:W-:Y:S01]  /*15b0*/  LEA.HI.X R17, R14, UR9, R9, 0x1, P0 ;  /* 0x000000090e117c11 */ /* 0x000fe200080f0c09 */
[----:B------:R-:W-:Y:S01]  /*15c0*/  IMAD.X R9, RZ, RZ, R4, P4 ;  /* 0x000000ffff097224 */ /* 0x000fe200020e0604 */
[----:B------:R-:W-:Y:S01]  /*15d0*/  IADD3 R10, P0, PT, R33, R158, RZ ;  /* 0x0000009e210a7210 */ /* 0x000fe20007f1e0ff */
[----:B------:R-:W-:Y:S01]  /*15e0*/  IMAD.SHL.U32 R4, R90, 0x40, RZ ;  /* 0x000000405a047824 */ /* 0x000fe200078e00ff */
[----:B------:R-:W-:Y:S01]  /*15f0*/  LEA R18, P1, R12, UR8, 0x1 ;  /* 0x000000080c127c11 */ /* 0x000fe2000f8208ff */
[----:B------:R-:W-:Y:S01]  /*1600*/  IMAD.WIDE.U32 R8, R2, UR6, R8 ;  /* 0x0000000602087c25 */ /* 0x000fe2000f8e0008 */
[----:B------:R-:W-:-:S02]  /*1610*/  LEA R163, R163, UR5, 0x1 ;  /* 0x00000005a3a37c11 */ /* 0x000fc4000f8e08ff */
[----:B------:R-:W-:Y:S01]  /*1620*/  LEA.HI.X R19, R12, UR9, R5, 0x1, P1 ;  /* 0x000000090c137c11 */ /* 0x000fe200088f0c05 */
[----:B------:R-:W-:Y:S01]  /*1630*/  IMAD.X R11, R34, 0x1, R159, P0 ;  /* 0x00000001220b7824 */ /* 0x000fe200000e069f */
[-C--:B------:R-:W-:Y:S01]  /*1640*/  IADD3 R14, P0, PT, R10, R33.reuse, RZ ;  /* 0x000000210a0e7210 */ /* 0x080fe20007f1e0ff */
[----:B------:R-:W-:Y:S01]  /*1650*/  @!PT LDS RZ, [RZ] ;  /* 0x00000000fffff984 */ /* 0x000fe20000000800 */
[----:B------:R-:W-:Y:S01]  /*1660*/  @!PT LDS RZ, [RZ] ;  /* 0x00000000fffff984 */ /* 0x000fe20000000800 */
[----:B------:R-:W-:Y:S01]  /*1670*/  @!PT LDS RZ, [RZ] ;  /* 0x00000000fffff984 */ /* 0x000fe20000000800 */
[----:B------:R-:W-:Y:S01]  /*1680*/  LDGSTS.E.BYPASS.LTC128B.128 [R163], desc[UR22][R22.64] ;  /* 0x0000000016a37fae */ /* 0x000fe2000b981a16 */
[----:B------:R-:W-:Y:S01]  /*1690*/  IMAD R161, R2, UR7, R9 ;  /* 0x0000000702a17c24 */ /* 0x000fe2000f8e0209 */
[----:B------:R-:W-:Y:S01]  /*16a0*/  USHF.L.U64.HI UR7, UR6, 0x5, UR7 ;  /* 0x0000000506077899 */ /* 0x000fe20008010207 */
[----:B------:R-:W-:Y:S01]  /*16b0*/  LOP3.LUT R3, R4, 0x1c0, RZ, 0xc0, !PT ;  /* 0x000001c004037812 */ /* 0x000fe200078ec0ff */
[----:B------:R-:W-:Y:S01]  /*16c0*/  LDGSTS.E.BYPASS.LTC128B.128 [R163+0x2000], desc[UR22][R22.64+0x80] ;  /* 0x0200008016a37fae */ /* 0x000fe2000b981a16 */
[----:B------:R-:W-:Y:S01]  /*16d0*/  IMAD.X R15, R11, 0x1, R34, P0 ;  /* 0x000000010b0f7824 */ /* 0x000fe200000e0622 */
[----:B------:R-:W-:Y:S01]  /*16e0*/  IADD3 R12, P0, PT, R14, R33, RZ ;  /* 0x000000210e0c7210 */ /* 0x000fe20007f1e0ff */
[----:B------:R-:W-:Y:S01]  /*16f0*/  USHF.L.U32 UR6, UR6, 0x5, URZ ;  /* 0x0000000506067899 */ /* 0x000fe200080006ff */
[----:B------:R-:W-:Y:S01]  /*1700*/  LDGSTS.E.BYPASS.LTC128B.128 [R163+0x800], desc[UR22][R20.64] ;  /* 0x0080000014a37fae */ /* 0x000fe2000b981a16 */
[----:B------:R-:W-:Y:S01]  /*1710*/  LOP3.LUT R2, R3, 0x38, R0, 0xf8, !PT ;  /* 0x0000003803027812 */ /* 0x000fe200078ef800 */
[----:B------:R-:W-:Y:S01]  /*1720*/  IMAD.SHL.U32 R0, R90, 0x20, RZ ;  /* 0x000000205a007824 */ /* 0x000fe200078e00ff */
[----:B------:R-:W-:Y:S01]  /*1730*/  LOP3.LUT R156, R4, 0x400, RZ, 0xc0, !PT ;  /* 0x00000400049c7812 */ /* 0x000fe200078ec0ff */
[----:B------:R-:W-:Y:S01]  /*1740*/  LDGSTS.E.BYPASS.LTC128B.128 [R163+0x2800], desc[UR22][R20.64+0x80] ;  /* 0x0280008014a37fae */ /* 0x000fe2000b981a16 */
[----:B------:R-:W-:Y:S01]  /*1750*/  IMAD.X R13, R15, 0x1, R34, P0 ;  /* 0x000000010f0d7824 */ /* 0x000fe200000e0622 */
[----:B------:R-:W-:-:S02]  /*1760*/  LEA R160, P0, R8, UR12, 0x1 ;  /* 0x0000000c08a07c11 */ /* 0x000fc4000f8008ff */
[----:B------:R-:W-:Y:S01]  /*1770*/  LDGSTS.E.BYPASS.LTC128B.128 [R163+0x1000], desc[UR22][R18.64] ;  /* 0x0100000012a37fae */ /* 0x000fe2000b981a16 */
[----:B------:R-:W-:Y:S02]  /*1780*/  LOP3.LUT R3, R2, 0x8, R90, 0x78, !PT ;  /* 0x0000000802037812 */ /* 0x000fe400078e785a */
[----:B------:R-:W-:Y:S01]  /*1790*/  LEA.HI.X R161, R8, UR13, R161, 0x1, P0 ;  /* 0x0000000d08a17c11 */ /* 0x000fe200080f0ca1 */
[----:B------:R-:W-:Y:S01]  /*17a0*/  LDGSTS.E.BYPASS.LTC128B.128 [R163+0x3000], desc[UR22][R18.64+0x80] ;  /* 0x0300008012a37fae */ /* 0x000fe2000b981a16 */
[----:B------:R-:W-:Y:S01]  /*17b0*/  IADD3 R8, P0, PT, R160, UR6, RZ ;  /* 0x00000006a0087c10 */ /* 0x000fe2000ff1e0ff */
[----:B------:R-:W-:Y:S01]  /*17c0*/  IMAD R156, R3, 0x2, R156 ;  /* 0x00000002039c7824 */ /* 0x000fe200078e029c */
[----:B------:R-:W-:Y:S01]  /*17d0*/  LOP3.LUT R5, R4, 0x200, RZ, 0xc0, !PT ;  /* 0x0000020004057812 */ /* 0x000fe200078ec0ff */
[----:B------:R-:W-:Y:S01]  /*17e0*/  LDGSTS.E.BYPASS.LTC128B.128 [R163+0x1800], desc[UR22][R16.64] ;  /* 0x0180000010a37fae */ /* 0x000fe2000b981a16 */
[----:B------:R-:W-:Y:S02]  /*17f0*/  IADD3.X R9, PT, PT, R161, UR7, RZ, P0, !PT ;  /* 0x00000007a1097c10 */ /* 0x000fe400087fe4ff */
[----:B------:R-:W-:Y:S01]  /*1800*/  LOP3.LUT R0, R5, 0x7c00, R0, 0xf8, !PT ;  /* 0x00007c0005007812 */ /* 0x000fe200078ef800 */
[----:B------:R-:W-:Y:S01]  /*1810*/  LDGSTS.E.BYPASS.LTC128B.128 [R163+0x3800], desc[UR22][R16.64+0x80] ;  /* 0x0380008010a37fae */ /* 0x000fe2000b981a16 */
[----:B------:R-:W-:Y:S01]  /*1820*/  LOP3.LUT R3, R2, 0x8, R91, 0x78, !PT ;  /* 0x0000000802037812 */ /* 0x000fe200078e785b */
[----:B------:R-:W-:Y:S01]  /*1830*/  IMAD.MOV.U32 R5, RZ, RZ, 0x20 ;  /* 0x00000020ff057424 */ /* 0x000fe200078e00ff */
[----:B------:R-:W-:Y:S01]  /*1840*/  LOP3.LUT R91, R91, 0x1f0, RZ, 0xc0, !PT ;  /* 0x000001f05b5b7812 */ /* 0x000fe200078ec0ff */
[----:B------:R-:W-:Y:S01]  /*1850*/  LDGSTS.E.BYPASS.LTC128B.128 [R163+0x4000], desc[UR22][R158.64] ;  /* 0x040000009ea37fae */ /* 0x000fe2000b981a16 */
[----:B------:R-:W-:Y:S01]  /*1860*/  LOP3.LUT R157, R0, R3, RZ, 0xfc, !PT ;  /* 0x00000003009d7212 */ /* 0x000fe200078efcff */
[----:B------:R-:W-:Y:S01]  /*1870*/  VIADD R2, R156, UR5 ;  /* 0x000000059c027c36 */ /* 0x000fe20008000000 */
[----:B------:R-:W-:Y:S01]  /*1880*/  IADD3 R91, PT, PT, R91, 0x1, R164 ;  /* 0x000000015b5b7810 */ /* 0x000fe20007ffe0a4 */
[----:B------:R-:W-:Y:S01]  /*1890*/  LDGSTS.E.BYPASS.LTC128B.128 [R163+0x6000], desc[UR22][R158.64+0x80] ;  /* 0x060000809ea37fae */ /* 0x000fe2000b981a16 */
[----:B------:R-:W-:Y:S01]  /*18a0*/  LEA R157, R157, UR5, 0x1 ;  /* 0x000000059d9d7c11 */ /* 0x000fe2000f8e08ff */
[----:B------:R-:W-:-:S02]  /*18b0*/  IMAD.MOV.U32 R0, RZ, RZ, 0x40 ;  /* 0x00000040ff007424 */ /* 0x000fc400078e00ff */
[----:B------:R-:W-:Y:S04]  /*18c0*/  LDGSTS.E.BYPASS.LTC128B.128 [R163+0x4800], desc[UR22][R10.64] ;  /* 0x048000000aa37fae */ /* 0x000fe8000b981a16 */
[----:B------:R2:W-:Y:S04]  /*18d0*/  LDGSTS.E.BYPASS.LTC128B.128 [R163+0x6800], desc[UR22][R10.64+0x80] ;  /* 0x068000800aa37fae */ /* 0x0005e8000b981a16 */
[----:B------:R-:W-:Y:S04]  /*18e0*/  LDGSTS.E.BYPASS.LTC128B.128 [R163+0x5000], desc[UR22][R14.64] ;  /* 0x050000000ea37fae */ /* 0x000fe8000b981a16 */
[----:B------:R-:W-:Y:S04]  /*18f0*/  LDGSTS.E.BYPASS.LTC128B.128 [R163+0x7000], desc[UR22][R14.64+0x80] ;  /* 0x070000800ea37fae */ /* 0x000fe8000b981a16 */
[----:B------:R-:W-:Y:S04]  /*1900*/  LDGSTS.E.BYPASS.LTC128B.128 [R163+0x5800], desc[UR22][R12.64] ;  /* 0x058000000ca37fae */ /* 0x000fe8000b981a16 */
[----:B------:R3:W-:Y:S04]  /*1910*/  LDGSTS.E.BYPASS.LTC128B.128 [R163+0x7800], desc[UR22][R12.64+0x80] ;  /* 0x078000800ca37fae */ /* 0x0007e8000b981a16 */
[----:B------:R-:W0:Y:S01]  /*1920*/  LDGDEPBAR ;  /* 0x00000000000079af */ /* 0x000e220000000000 */
[----:B--2---:R-:W-:-:S04]  /*1930*/  IADD3 R10, P0, PT, R8, UR6, RZ ;  /* 0x00000006080a7c10 */ /* 0x004fc8000ff1e0ff */
[----:B------:R-:W-:Y:S02]  /*1940*/  IADD3.X R11, PT, PT, R9, UR7, RZ, P0, !PT ;  /* 0x00000007090b7c10 */ /* 0x000fe400087fe4ff */
[----:B------:R-:W-:-:S04]  /*1950*/  IADD3 R16, P0, PT, R10, UR6, RZ ;  /* 0x000000060a107c10 */ /* 0x000fc8000ff1e0ff */
[----:B------:R-:W-:Y:S02]  /*1960*/  IADD3.X R17, PT, PT, R11, UR7, RZ, P0, !PT ;  /* 0x000000070b117c10 */ /* 0x000fe400087fe4ff */
[----:B------:R-:W-:Y:S01]  /*1970*/  R2P PR, R90, 0x6 ;  /* 0x000000065a007804 */ /* 0x000fe20000000000 */
[----:B------:R-:W-:-:S04]  /*1980*/  DEPBAR.LE SB0, 0x0 ;  /* 0x000080000000791a */ /* 0x000fc80000000000 */
[----:B------:R-:W-:Y:S01]  /*1990*/  BAR.SYNC.DEFER_BLOCKING 0x0 ;  /* 0x0000000000007b1d */ /* 0x000fe20000010000 */
[----:B------:R-:W-:Y:S02]  /*19a0*/  SEL R5, R5, 0xffffffe0, !P1 ;  /* 0xffffffe005057807 */ /* 0x000fe40004800000 */
[----:B------:R-:W-:-:S03]  /*19b0*/  SEL R0, R0, 0xffffffc0, !P2 ;  /* 0xffffffc000007807 */ /* 0x000fc60005000000 */
[C-C-:B------:R-:W-:Y:S02]  /*19c0*/  IMAD.IADD R155, R5.reuse, 0x1, R157.reuse ;  /* 0x00000001059b7824 */ /* 0x140fe400078e029d */
[C-C-:B------:R-:W-:Y:S02]  /*19d0*/  IMAD.IADD R151, R5.reuse, 0x1, R2.reuse ;  /* 0x0000000105977824 */ /* 0x140fe400078e0202 */
[C---:B------:R-:W-:Y:S02]  /*19e0*/  IMAD.IADD R154, R0.reuse, 0x1, R157 ;  /* 0x00000001009a7824 */ /* 0x040fe400078e029d */
[----:B------:R-:W-:Y:S02]  /*19f0*/  IMAD.IADD R150, R0, 0x1, R2 ;  /* 0x0000000100967824 */ /* 0x000fe400078e0202 */
[C---:B------:R-:W-:Y:S02]  /*1a00*/  IMAD.IADD R153, R5.reuse, 0x1, R154 ;  /* 0x0000000105997824 */ /* 0x040fe400078e029a */
[----:B------:R-:W-:Y:S01]  /*1a10*/  IMAD.IADD R149, R5, 0x1, R150 ;  /* 0x0000000105957824 */ /* 0x000fe200078e0296 */
[----:B------:R-:W-:Y:S01]  /*1a20*/  @!PT LDS RZ, [RZ] ;  /* 0x00000000fffff984 */ /* 0x000fe20000000800 */
[----:B------:R-:W-:Y:S01]  /*1a30*/  @!PT LDS RZ, [RZ] ;  /* 0x00000000fffff984 */ /* 0x000fe20000000800 */
[----:B------:R-:W-:Y:S01]  /*1a40*/  @!PT LDS RZ, [RZ] ;  /* 0x00000000fffff984 */ /* 0x000fe20000000800 */
        /* <DEDUP_REMOVED lines=9> */
[----:B------:R-:W5:Y:S04]  /*1ae0*/  LDSM.16.M88.4 R48, [R156+UR5+0x5000] ;  /* 0x005000059c30783b */ /* 0x000f680008000200 */
[----:B------:R-:W1:Y:S04]  /*1af0*/  LDSM.16.M88.4 R36, [R156+UR5+0x4000] ;  /* 0x004000059c24783b */ /* 0x000e680008000200 */
[----:B------:R-:W1:Y:S04]  /*1b00*/  LDSM.16.M88.4 R56, [R156+UR5+0x4800] ;  /* 0x004800059c38783b */ /* 0x000e680008000200 */
[----:B---3--:R-:W3:Y:S04]  /*1b10*/  LDSM.16.M88.4 R12, [R156+UR5+0x5800] ;  /* 0x005800059c0c783b */ /* 0x008ee80008000200 */
[----:B------:R-:W-:Y:S04]  /*1b20*/  LDSM.16.M88.4 R72, [R155] ;  /* 0x000000009b48783b */ /* 0x000fe80000000200 */
[----:B--2---:R-:W2:Y:S04]  /*1b30*/  LDSM.16.M88.4 R8, [R151+0x5000] ;  /* 0x005000009708783b */ /* 0x004ea80000000200 */
[----:B----4-:R-:W4:Y:S04]  /*1b40*/  LDSM.16.M88.4 R16, [R151+0x4000] ;  /* 0x004000009710783b */ /* 0x010f280000000200 */
[----:B------:R-:W4:Y:S04]  /*1b50*/  LDSM.16.M88.4 R64, [R151+0x4800] ;  /* 0x004800009740783b */ /* 0x000f280000000200 */
[----:B------:R-:W4:Y:S04]  /*1b60*/  LDSM.16.M88.4 R40, [R151+0x5800] ;  /* 0x005800009728783b */ /* 0x000f280000000200 */
[----:B------:R-:W-:Y:S01]  /*1b70*/  LDSM.16.M88.4 R20, [R150+0x4000] ;  /* 0x004000009614783b */ /* 0x000fe20000000200 */
[C---:B-----5:R-:W-:Y:S03]  /*1b80*/  HMMA.16816.F32.BF16 R52, R28.reuse, R48, RZ ;  /* 0x000000301c34723c */ /* 0x060fe600000418ff */
[----:B------:R-:W-:Y:S04]  /*1b90*/  LDSM.16.M88.4 R76, [R153] ;  /* 0x00000000994c783b */ /* 0x000fe80000000200 */
[----:B------:R-:W-:Y:S01]  /*1ba0*/  LDSM.16.M88.4 R68, [R157+0x2000] ;  /* 0x002000009d44783b */ /* 0x000fe20000000200 */
[C---:B-1----:R-:W-:Y:S03]  /*1bb0*/  HMMA.16816.F32.BF16 R24, R28.reuse, R36, RZ ;  /* 0x000000241c18723c */ /* 0x042fe600000418ff */
[----:B------:R-:W-:Y:S04]  /*1bc0*/  LDSM.16.M88.4 R84, [R151+0x6000] ;  /* 0x006000009754783b */ /* 0x000fe80000000200 */
[----:B------:R-:W-:Y:S01]  /*1bd0*/  LDSM.16.M88.4 R80, [R149+0x5800] ;  /* 0x005800009550783b */ /* 0x000fe20000000200 */
[C---:B------:R-:W-:Y:S03]  /*1be0*/  HMMA.16816.F32.BF16 R60, R28.reuse, R56, RZ ;  /* 0x000000381c3c723c */ /* 0x040fe600000418ff */
[----:B------:R-:W0:Y:S05]  /*1bf0*/  LDGDEPBAR ;  /* 0x00000000000079af */ /* 0x000e2a0000000000 */
[C---:B------:R-:W-:Y:S08]  /*1c00*/  HMMA.16816.F32.BF16 R48, R28.reuse, R50, RZ ;  /* 0x000000321c30723c */ /* 0x040ff000000418ff */
[C---:B------:R-:W-:Y:S08]  /*1c10*/  HMMA.16816.F32.BF16 R36, R28.reuse, R38, RZ ;  /* 0x000000261c24723c */ /* 0x040ff000000418ff */
[C---:B------:R-:W-:Y:S08]  /*1c20*/  HMMA.16816.F32.BF16 R56, R28.reuse, R58, RZ ;  /* 0x0000003a1c38723c */ /* 0x040ff000000418ff */
[C---:B---3--:R-:W-:Y:S08]  /*1c30*/  HMMA.16816.F32.BF16 R44, R28.reuse, R12, RZ ;  /* 0x0000000c1c2c723c */ /* 0x048ff000000418ff */
        /* <DEDUP_REMOVED lines=11> */
[C---:B------:R-:W-:Y:S08]  /*1cf0*/  HMMA.16816.F32.BF16 R44, R72.reuse, R40, R44 ;  /* 0x00000028482c723c */ /* 0x040ff0000004182c */
[----:B------:R-:W-:Y:S01]  /*1d00*/  HMMA.16816.F32.BF16 R72, R72, R42, R28 ;  /* 0x0000002a4848723c */ /* 0x000fe2000004181c */
[----:B------:R-:W5:Y:S04]  /*1d10*/  LDSM.16.M88.4 R28, [R150+0x5800] ;  /* 0x00580000961c783b */ /* 0x000f680000000200 */
[----:B------:R-:W5:Y:S03]  /*1d20*/  LDSM.16.M88.4 R40, [R156+UR5+0x6000] ;  /* 0x006000059c28783b */ /* 0x000f660008000200 */
        /* <DEDUP_REMOVED lines=8> */
[----:B------:R-:W3:Y:S07]  /*1db0*/  LDSM.16.M88.4 R16, [R155+0x2000] ;  /* 0x002000009b10783b */ /* 0x000eee0000000200 */
[C---:B----4-:R-:W-:Y:S08]  /*1dc0*/  HMMA.16816.F32.BF16 R24, R76.reuse, R64, R24 ;  /* 0x000000404c18723c */ /* 0x050ff00000041818 */
[----:B------:R-:W-:Y:S01]  /*1dd0*/  HMMA.16816.F32.BF16 R36, R76, R66, R36 ;  /* 0x000000424c24723c */ /* 0x000fe20000041824 */
[----:B------:R-:W-:Y:S07]  /*1de0*/  LDSM.16.M88.4 R64, [R156+UR5+0x6800] ;  /* 0x006800059c40783b */ /* 0x000fee0008000200 */
[C---:B-----5:R-:W-:Y:S08]  /*1df0*/  HMMA.16816.F32.BF16 R44, R12.reuse, R28, R44 ;  /* 0x0000001c0c2c723c */ /* 0x060ff0000004182c */
[----:B------:R-:W-:Y:S01]  /*1e00*/  HMMA.16816.F32.BF16 R72, R12, R30, R72 ;  /* 0x0000001e0c48723c */ /* 0x000fe20000041848 */
[----:B------:R-:W-:Y:S04]  /*1e10*/  LDSM.16.M88.4 R12, [R154+0x2000] ;  /* 0x002000009a0c783b */ /* 0x000fe80000000200 */
[----:B------:R-:W4:Y:S03]  /*1e20*/  LDSM.16.M88.4 R28, [R150+0x6000] ;  /* 0x00600000961c783b */ /* 0x000f260000000200 */
[C---:B------:R-:W-:Y:S08]  /*1e30*/  HMMA.16816.F32.BF16 R24, R68.reuse, R40, R24 ;  /* 0x000000284418723c */ /* 0x040ff00000041818 */
[----:B------:R-:W-:Y:S01]  /*1e40*/  HMMA.16816.F32.BF16 R36, R68, R42, R36 ;  /* 0x0000002a4424723c */ /* 0x000fe20000041824 */
[----:B------:R-:W-:Y:S07]  /*1e50*/  LDSM.16.M88.4 R40, [R151+0x6800] ;  /* 0x006800009728783b */ /* 0x000fee0000000200 */
[C---:B-1----:R-:W-:Y:S08]  /*1e60*/  HMMA.16816.F32.BF16 R60, R76.reuse, R20, R60 ;  /* 0x000000144c3c723c */ /* 0x042ff0000004183c */
[C---:B------:R-:W-:Y:S01]  /*1e70*/  HMMA.16816.F32.BF16 R56, R76.reuse, R22, R56 ;  /* 0x000000164c38723c */ /* 0x040fe20000041838 */
[----:B------:R-:W-:Y:S07]  /*1e80*/  LDSM.16.M88.4 R20, [R149+0x6000] ;  /* 0x006000009514783b */ /* 0x000fee0000000200 */
[C---:B--2---:R-:W-:Y:S08]  /*1e90*/  HMMA.16816.F32.BF16 R52, R76.reuse, R8, R52 ;  /* 0x000000084c34723c */ /* 0x044ff00000041834 */
[----:B------:R-:W-:Y:S01]  /*1ea0*/  HMMA.16816.F32.BF16 R48, R76, R10, R48 ;  /* 0x0000000a4c30723c */ /* 0x000fe20000041830 */
[----:B------:R-:W1:Y:S07]  /*1eb0*/  LDSM.16.M88.4 R8, [R153+0x2000] ;  /* 0x002000009908783b */ /* 0x000e6e0000000200 */
[C---:B---3--:R-:W-:Y:S08]  /*1ec0*/  HMMA.16816.F32.BF16 R24, R16.reuse, R84, R24 ;  /* 0x000000541018723c */ /* 0x048ff00000041818 */
[----:B------:R-:W-:Y:S08]  /*1ed0*/  HMMA.16816.F32.BF16 R36, R16, R86, R36 ;  /* 0x000000561024723c */ /* 0x000ff00000041824 */
[C---:B------:R-:W-:Y:S08]  /*1ee0*/  HMMA.16816.F32.BF16 R44, R76.reuse, R80, R44 ;  /* 0x000000504c2c723c */ /* 0x040ff0000004182c */
[----:B------:R-:W-:Y:S08]  /*1ef0*/  HMMA.16816.F32.BF16 R72, R76, R82, R72 ;  /* 0x000000524c48723c */ /* 0x000ff00000041848 */
[C---:B----4-:R-:W-:Y:S08]  /*1f00*/  HMMA.16816.F32.BF16 R24, R12.reuse, R28, R24 ;  /* 0x0000001c0c18723c */ /* 0x050ff00000041818 */
[----:B------:R-:W-:Y:S01]  /*1f10*/  HMMA.16816.F32.BF16 R36, R12, R30, R36 ;  /* 0x0000001e0c24723c */ /* 0x000fe20000041824 */
[----:B------:R-:W2:Y:S07]  /*1f20*/  LDSM.16.M88.4 R28, [R156+UR5+0x7000] ;  /* 0x007000059c1c783b */ /* 0x000eae0008000200 */
[C---:B------:R-:W-:Y:S01]  /*1f30*/  HMMA.16816.F32.BF16 R76, R68.reuse, R64, R60 ;  /* 0x00000040444c723c */ /* 0x040fe2000004183c */
[----:B------:R-:W3:Y:S07]  /*1f40*/  LDSM.16.M88.4 R60, [R150+0x6800] ;  /* 0x00680000963c783b */ /* 0x000eee0000000200 */
[----:B------:R-:W-:Y:S08]  /*1f50*/  HMMA.16816.F32.BF16 R56, R68, R66, R56 ;  /* 0x000000424438723c */ /* 0x000ff00000041838 */
[C---:B-1----:R-:W-:Y:S08]  /*1f60*/  HMMA.16816.F32.BF16 R24, R8.reuse, R20, R24 ;  /* 0x000000140818723c */ /* 0x042ff00000041818 */
[----:B------:R-:W-:Y:S01]  /*1f70*/  HMMA.16816.F32.BF16 R36, R8, R22, R36 ;  /* 0x000000160824723c */ /* 0x000fe20000041824 */
[----:B------:R-:W1:Y:S07]  /*1f80*/  LDSM.16.M88.4 R20, [R151+0x7000] ;  /* 0x007000009714783b */ /* 0x000e6e0000000200 */
[----:B------:R-:W-:Y:S01]  /*1f90*/  HMMA.16816.F32.BF16 R80, R16, R40, R76 ;  /* 0x000000281050723c */ /* 0x000fe2000004184c */
[----:B------:R-:W-:Y:S02]  /*1fa0*/  LDSM.16.M88.4 R76, [R149+0x6800] ;  /* 0x00680000954c783b */ /* 0x000fe40000000200 */
[----:B------:R-:W-:Y:S01]  /*1fb0*/  FMUL.FTZ R2, R24, UR4 ;  /* 0x0000000418027c20 */ /* 0x000fe20008410000 */
[----:B------:R-:W-:Y:S01]  /*1fc0*/  FMUL.FTZ R65, R25, UR4 ;  /* 0x0000000419417c20 */ /* 0x000fe20008410000 */
[----:B------:R-:W-:Y:S01]  /*1fd0*/  FMUL.FTZ R64, R26, UR4 ;  /* 0x000000041a407c20 */ /* 0x000fe20008410000 */
[----:B------:R-:W-:-:S02]  /*1fe0*/  FMUL.FTZ R66, R27, UR4 ;  /* 0x000000041b427c20 */ /* 0x000fc40008410000 */
[----:B------:R-:W-:Y:S01]  /*1ff0*/  HMMA.16816.F32.BF16 R56, R16, R42, R56 ;  /* 0x0000002a1038723c */ /* 0x000fe20000041838 */
[----:B------:R-:W4:Y:S01]  /*2000*/  LDSM.16.M88.4 R40, [R156+UR5+0x7800] ;  /* 0x007800059c28783b */ /* 0x000f220008000200 */
[----:B------:R-:W5:Y:S01]  /*2010*/  MUFU.TANH R65, R65 ;  /* 0x0000004100417308 */ /* 0x000f620000002400 */
[----:B------:R-:W-:Y:S01]  /*2020*/  FMUL.FTZ R36, R36, UR4 ;  /* 0x0000000424247c20 */ /* 0x000fe20008410000 */
[----:B------:R-:W-:Y:S01]  /*2030*/  FMUL.FTZ R37, R37, UR4 ;  /* 0x0000000425257c20 */ /* 0x000fe20008410000 */
[----:B------:R-:W5:Y:S01]  /*2040*/  LDSM.16.M88.4 R24, [R150+0x7000] ;  /* 0x007000009618783b */ /* 0x000f620000000200 */
[----:B------:R-:W-:Y:S01]  /*2050*/  FMUL.FTZ R39, R39, UR4 ;  /* 0x0000000427277c20 */ /* 0x000fe20008410000 */
[----:B------:R-:W-:Y:S01]  /*2060*/  FMUL.FTZ R38, R38, UR4 ;  /* 0x0000000426267c20 */ /* 0x000fe20008410000 */
[C---:B--2---:R-:W-:Y:S02]  /*2070*/  HMMA.16816.F32.BF16 R52, R68.reuse, R28, R52 ;  /* 0x0000001c4434723c */ /* 0x044fe40000041834 */
[----:B------:R-:W2:Y:S06]  /*2080*/  MUFU.TANH R66, R66 ;  /* 0x0000004200427308 */ /* 0x000eac0000002400 */
[----:B------:R-:W-:Y:S01]  /*2090*/  HMMA.16816.F32.BF16 R48, R68, R30, R48 ;  /* 0x0000001e4430723c */ /* 0x000fe20000041830 */
[----:B------:R-:W2:Y:S01]  /*20a0*/  LDSM.16.M88.4 R28, [R151+0x7800] ;  /* 0x00780000971c783b */ /* 0x000ea20000000200 */
[----:B------:R-:W2:Y:S06]  /*20b0*/  MUFU.TANH R36, R36 ;  /* 0x0000002400247308 */ /* 0x000eac0000002400 */
[C---:B---3--:R-:W-:Y:S02]  /*20c0*/  HMMA.16816.F32.BF16 R80, R12.reuse, R60, R80 ;  /* 0x0000003c0c50723c */ /* 0x048fe40000041850 */
[----:B------:R-:W3:Y:S06]  /*20d0*/  MUFU.TANH R37, R37 ;  /* 0x0000002500257308 */ /* 0x000eec0000002400 */
[----:B------:R-:W-:Y:S02]  /*20e0*/  HMMA.16816.F32.BF16 R56, R12, R62, R56 ;  /* 0x0000003e0c38723c */ /* 0x000fe40000041838 */
[----:B------:R-:W3:Y:S06]  /*20f0*/  MUFU.TANH R39, R39 ;  /* 0x0000002700277308 */ /* 0x000eec0000002400 */
[C---:B-1----:R-:W-:Y:S01]  /*2100*/  HMMA.16816.F32.BF16 R60, R16.reuse, R20, R52 ;  /* 0x00000014103c723c */ /* 0x042fe20000041834 */
[----:B------:R-:W-:Y:S01]  /*2110*/  LDSM.16.M88.4 R52, [R149+0x7000] ;  /* 0x007000009534783b */ /* 0x000fe20000000200 */
[----:B------:R-:W-:Y:S06]  /*2120*/  MUFU.TANH R38, R38 ;  /* 0x0000002600267308 */ /* 0x000fec0000002400 */
[----:B------:R-:W-:Y:S01]  /*2130*/  HMMA.16816.F32.BF16 R48, R16, R22, R48 ;  /* 0x000000161030723c */ /* 0x000fe20000041830 */
[----:B------:R-:W1:Y:S01]  /*2140*/  LDSM.16.M88.4 R20, [R150+0x7800] ;  /* 0x007800009614783b */ /* 0x000e620000000200 */
[----:B------:R-:W-:Y:S06]  /*2150*/  MUFU.TANH R2, R2 ;  /* 0x0000000200027308 */ /* 0x000fec0000002400 */
[C---:B----4-:R-:W-:Y:S02]  /*2160*/  HMMA.16816.F32.BF16 R44, R68.reuse, R40, R44 ;  /* 0x00000028442c723c */ /* 0x050fe4000004182c */
[----:B------:R-:W-:Y:S06]  /*2170*/  MUFU.TANH R64, R64 ;  /* 0x0000004000407308 */ /* 0x000fec0000002400 */
[----:B------:R-:W-:Y:S08]  /*2180*/  HMMA.16816.F32.BF16 R72, R68, R42, R72 ;  /* 0x0000002a4448723c */ /* 0x000ff00000041848 */
[C---:B-----5:R-:W-:Y:S08]  /*2190*/  HMMA.16816.F32.BF16 R60, R12.reuse, R24, R60 ;  /* 0x000000180c3c723c */ /* 0x060ff0000004183c */
[----:B------:R-:W-:Y:S01]  /*21a0*/  HMMA.16816.F32.BF16 R48, R12, R26, R48 ;  /* 0x0000001a0c30723c */ /* 0x000fe20000041830 */
[----:B------:R-:W4:Y:S01]  /*21b0*/  LDSM.16.M88.4 R24, [R149+0x7800] ;  /* 0x007800009518783b */ /* 0x000f220000000200 */
[----:B------:R-:W-:-:S06]  /*21c0*/  DEPBAR.LE SB0, 0x0 ;  /* 0x000080000000791a */ /* 0x000fcc0000000000 */
[----:B--2---:R-:W-:Y:S01]  /*21d0*/  HMMA.16816.F32.BF16 R44, R16, R28, R44 ;  /* 0x0000001c102c723c */ /* 0x004fe2000004182c */
[----:B------:R-:W-:Y:S01]  /*21e0*/  SHF.R.U32.HI R29, RZ, 0x2, R90 ;  /* 0x00000002ff1d7819 */ /* 0x000fe2000001165a */
[----:B------:R-:W-:-:S06]  /*21f0*/  IMAD.SHL.U32 R90, R90, 0x2, RZ ;  /* 0x000000025a5a7824 */ /* 0x000fcc00078e00ff */
[----:B------:R-:W-:Y:S08]  /*2200*/  HMMA.16816.F32.BF16 R72, R16, R30, R72 ;  /* 0x0000001e1048723c */ /* 0x000ff00000041848 */
[----:B------:R-:W-:Y:S08]  /*2210*/  HMMA.16816.F32.BF16 R80, R8, R76, R80 ;  /* 0x0000004c0850723c */ /* 0x000ff00000041850 */
[----:B-1----:R-:W-:Y:S01]  /*2220*/  HMMA.16816.F32.BF16 R44, R12, R20, R44 ;  /* 0x000000140c2c723c */ /* 0x002fe2000004182c */
[----:B------:R-:W-:-:S04]  /*2230*/  LOP3.LUT R20, R29, 0x7, RZ, 0xc0, !PT ;  /* 0x000000071d147812 */ /* 0x000fc800078ec0ff */
[----:B------:R-:W-:Y:S02]  /*2240*/  IADD3 R21, PT, PT, R91, -R89, R20 ;  /* 0x800000595b157210 */ /* 0x000fe40007ffe014 */
[----:B------:R-:W-:Y:S01]  /*2250*/  LOP3.LUT R20, R165, 0x6, R90, 0xf8, !PT ;  /* 0x00000006a5147812 */ /* 0x000fe200078ef85a */
[C---:B------:R-:W-:Y:S01]  /*2260*/  HMMA.16816.F32.BF16 R56, R8.reuse, R78, R56 ;  /* 0x0000004e0838723c */ /* 0x040fe20000041838 */
[----:B------:R-:W-:Y:S02]  /*2270*/  IADD3 R21, PT, PT, R21, R35, R88 ;  /* 0x0000002315157210 */ /* 0x000fe40007ffe058 */
[----:B------:R-:W-:Y:S01]  /*2280*/  FMUL.FTZ R76, R81, UR4 ;  /* 0x00000004514c7c20 */ /* 0x000fe20008410000 */
[----:B------:R-:W-:Y:S01]  /*2290*/  FMUL.FTZ R77, R82, UR4 ;  /* 0x00000004524d7c20 */ /* 0x000fe20008410000 */
[----:B------:R-:W-:Y:S01]  /*22a0*/  FMUL.FTZ R67, R80, UR4 ;  /* 0x0000000450437c20 */ /* 0x000fe20008410000 */
[----:B------:R-:W-:Y:S01]  /*22b0*/  FMUL.FTZ R78, R83, UR4 ;  /* 0x00000004534e7c20 */ /* 0x000fe20008410000 */
[----:B------:R-:W-:Y:S01]  /*22c0*/  LOP3.LUT R16, R20, 0x1, RZ, 0xfc, !PT ;  /* 0x0000000114107812 */ /* 0x000fe200078efcff */
[----:B------:R-:W-:Y:S01]  /*22d0*/  HMMA.16816.F32.BF16 R48, R8, R54, R48 ;  /* 0x000000360830723c */ /* 0x000fe20000041830 */
[----:B------:R-:W-:Y:S01]  /*22e0*/  MUFU.TANH R76, R76 ;  /* 0x0000004c004c7308 */ /* 0x000fe20000002400 */
[----:B------:R-:W-:-:S02]  /*22f0*/  VIMNMX R35, PT, PT, R21, R88, PT ;  /* 0x0000005815237248 */ /* 0x000fc40003fe0100 */
[----:B------:R-:W-:Y:S02]  /*2300*/  VIADDMNMX R31, R21, 0x8, R88, PT ;  /* 0x00000008151f7846 */ /* 0x000fe40003800158 */
[----:B------:R-:W-:Y:S02]  /*2310*/  LOP3.LUT R18, R20, 0x8, RZ, 0xfc, !PT ;  /* 0x0000000814127812 */ /* 0x000fe400078efcff */
[----:B------:R-:W-:Y:S01]  /*2320*/  HMMA.16816.F32.BF16 R60, R8, R52, R60 ;  /* 0x00000034083c723c */ /* 0x000fe2000004183c */
[----:B------:R-:W1:Y:S01]  /*2330*/  MUFU.TANH R77, R77 ;  /* 0x0000004d004d7308 */ /* 0x000e620000002400 */
[----:B------:R-:W-:Y:S01]  /*2340*/  ISETP.GE.AND P6, PT, R16, R35, PT ;  /* 0x000000231000720c */ /* 0x000fe20003fc6270 */
[----:B------:R-:W-:Y:S01]  /*2350*/  FMUL.FTZ R41, R57, UR4 ;  /* 0x0000000439297c20 */ /* 0x000fe20008410000 */
[----:B------:R-:W-:Y:S01]  /*2360*/  FMUL.FTZ R52, R58, UR4 ;  /* 0x000000043a347c20 */ /* 0x000fe20008410000 */
[----:B------:R-:W-:Y:S01]  /*2370*/  FMUL.FTZ R40, R56, UR4 ;  /* 0x0000000438287c20 */ /* 0x000fe20008410000 */
[----:B------:R-:W-:Y:S01]  /*2380*/  FMUL.FTZ R28, R59, UR4 ;  /* 0x000000043b1c7c20 */ /* 0x000fe20008410000 */
[----:B------:R-:W-:Y:S01]  /*2390*/  ISETP.GE.AND P4, PT, R16, R31, PT ;  /* 0x0000001f1000720c */ /* 0x000fe20003f86270 */
[----:B------:R-:W-:Y:S01]  /*23a0*/  HMMA.16816.F32.BF16 R72, R12, R22, R72 ;  /* 0x000000160c48723c */ /* 0x000fe20000041848 */
[----:B------:R-:W-:Y:S01]  /*23b0*/  MUFU.TANH R41, R41 ;  /* 0x0000002900297308 */ /* 0x000fe20000002400 */
[----:B------:R-:W-:Y:S01]  /*23c0*/  ISETP.GE.AND P3, PT, R18, R35, PT ;  /* 0x000000231200720c */ /* 0x000fe20003f66270 */
[----:B------:R-:W-:Y:S01]  /*23d0*/  FMUL.FTZ R48, R48, UR4 ;  /* 0x0000000430307c20 */ /* 0x000fe20008410000 */
[----:B------:R-:W-:Y:S01]  /*23e0*/  ISETP.GE.AND P1, PT, R18, R31, PT ;  /* 0x0000001f1200720c */ /* 0x000fe20003f26270 */
[----:B------:R-:W-:Y:S01]  /*23f0*/  FMUL.FTZ R49, R49, UR4 ;  /* 0x0000000431317c20 */ /* 0x000fe20008410000 */
[----:B------:R-:W-:Y:S01]  /*2400*/  LOP3.LUT R16, R20, 0x9, RZ, 0xfc, !PT ;  /* 0x0000000914107812 */ /* 0x000fe200078efcff */
[----:B------:R-:W-:Y:S01]  /*2410*/  FMUL.FTZ R50, R50, UR4 ;  /* 0x0000000432327c20 */ /* 0x000fe20008410000 */
[C---:B----4-:R-:W-:Y:S01]  /*2420*/  HMMA.16816.F32.BF16 R44, R8.reuse, R24, R44 ;  /* 0x00000018082c723c */ /* 0x050fe2000004182c */
[----:B------:R-:W2:Y:S01]  /*2430*/  MUFU.TANH R52, R52 ;  /* 0x0000003400347308 */ /* 0x000ea20000002400 */
[----:B------:R-:W-:Y:S01]  /*2440*/  LOP3.LUT R18, R20, 0x10, RZ, 0xfc, !PT ;  /* 0x0000001014127812 */ /* 0x000fe200078efcff */
[----:B------:R-:W-:Y:S01]  /*2450*/  FMUL.FTZ R60, R60, UR4 ;  /* 0x000000043c3c7c20 */ /* 0x000fe20008410000 */
[----:B------:R-:W-:Y:S01]  /*2460*/  LOP3.LUT R12, R20, 0x11, RZ, 0xfc, !PT ;  /* 0x00000011140c7812 */ /* 0x000fe200078efcff */
[----:B------:R-:W-:Y:S01]  /*2470*/  FMUL.FTZ R61, R61, UR4 ;  /* 0x000000043d3d7c20 */ /* 0x000fe20008410000 */
[----:B------:R-:W-:Y:S01]  /*2480*/  FMUL.FTZ R62, R62, UR4 ;  /* 0x000000043e3e7c20 */ /* 0x000fe20008410000 */
[----:B------:R-:W-:Y:S01]  /*2490*/  FSEL R65, R65, -INF , !P6 ;  /* 0xff80000041417808 */ /* 0x000fe20007000000 */
[----:B------:R-:W-:Y:S01]  /*24a0*/  FMUL.FTZ R63, R63, UR4 ;  /* 0x000000043f3f7c20 */ /* 0x000fe20008410000 */
[----:B------:R-:W4:Y:S01]  /*24b0*/  MUFU.TANH R67, R67 ;  /* 0x0000004300437308 */ /* 0x000f220000002400 */
[----:B------:R-:W-:Y:S01]  /*24c0*/  FSEL R29, R66, -INF , !P4 ;  /* 0xff800000421d7808 */ /* 0x000fe20006000000 */
[----:B------:R-:W-:Y:S01]  /*24d0*/  FMUL.FTZ R51, R51, UR4 ;  /* 0x0000000433337c20 */ /* 0x000fe20008410000 */
[----:B------:R-:W-:Y:S01]  /*24e0*/  HMMA.16816.F32.BF16 R72, R8, R26, R72 ;  /* 0x0000001a0848723c */ /* 0x000fe20000041848 */
[----:B------:R-:W-:-:S02]  /*24f0*/  FSEL R43, R36, -INF , !P3 ;  /* 0xff800000242b7808 */ /* 0x000fc40005800000 */
[C---:B------:R-:W-:Y:S02]  /*2500*/  ISETP.GE.AND P0, PT, R16.reuse, R35, PT ;  /* 0x000000231000720c */ /* 0x040fe40003f06270 */
[----:B------:R-:W5:Y:S01]  /*2510*/  MUFU.TANH R78, R78 ;  /* 0x0000004e004e7308 */ /* 0x000f620000002400 */
[-C--:B------:R-:W-:Y:S01]  /*2520*/  ISETP.GE.AND P5, PT, R16, R31.reuse, PT ;  /* 0x0000001f1000720c */ /* 0x080fe20003fa6270 */
[----:B------:R-:W-:Y:S01]  /*2530*/  FMUL.FTZ R47, R47, UR4 ;  /* 0x000000042f2f7c20 */ /* 0x000fe20008410000 */
[----:B------:R-:W-:Y:S01]  /*2540*/  ISETP.GE.AND P6, PT, R18, R31, PT ;  /* 0x0000001f1200720c */ /* 0x000fe20003fc6270 */
[----:B------:R-:W-:Y:S01]  /*2550*/  FMUL.FTZ R44, R44, UR4 ;  /* 0x000000042c2c7c20 */ /* 0x000fe20008410000 */
[C---:B------:R-:W-:Y:S01]  /*2560*/  ISETP.GE.AND P4, PT, R12.reuse, R35, PT ;  /* 0x000000230c00720c */ /* 0x040fe20003f86270 */
[----:B------:R-:W-:Y:S01]  /*2570*/  FMUL.FTZ R45, R45, UR4 ;  /* 0x000000042d2d7c20 */ /* 0x000fe20008410000 */
[----:B------:R-:W-:Y:S01]  /*2580*/  ISETP.GE.AND P3, PT, R12, R31, PT ;  /* 0x0000001f0c00720c */ /* 0x000fe20003f66270 */
[----:B------:R-:W5:Y:S01]  /*2590*/  MUFU.TANH R40, R40 ;  /* 0x0000002800287308 */ /* 0x000f620000002400 */
[----:B------:R-:W-:Y:S01]  /*25a0*/  LOP3.LUT R14, R20, 0x18, RZ, 0xfc, !PT ;  /* 0x00000018140e7812 */ /* 0x000fe200078efcff */
[----:B------:R-:W-:Y:S01]  /*25b0*/  FMUL.FTZ R46, R46, UR4 ;  /* 0x000000042e2e7c20 */ /* 0x000fe20008410000 */
[----:B------:R-:W-:-:S02]  /*25c0*/  LOP3.LUT R12, R20, 0x19, RZ, 0xfc, !PT ;  /* 0x00000019140c7812 */ /* 0x000fc400078efcff */
[----:B------:R-:W-:Y:S01]  /*25d0*/  LOP3.LUT R10, R20, 0x20, RZ, 0xfc, !PT ;  /* 0x00000020140a7812 */ /* 0x000fe200078efcff */
[----:B------:R-:W-:Y:S01]  /*25e0*/  FMUL.FTZ R72, R72, UR4 ;  /* 0x0000000448487c20 */ /* 0x000fe20008410000 */
[----:B---3--:R-:W-:Y:S01]  /*25f0*/  FSEL R37, R37, -INF , !P0 ;  /* 0xff80000025257808 */ /* 0x008fe20004000000 */
[----:B------:R-:W3:Y:S01]  /*2600*/  MUFU.TANH R127, R48 ;  /* 0x00000030007f7308 */ /* 0x000ee20000002400 */
[----:B------:R-:W-:Y:S01]  /*2610*/  FSEL R39, R39, -INF , !P5 ;  /* 0xff80000027277808 */ /* 0x000fe20006800000 */
[----:B------:R-:W-:Y:S01]  /*2620*/  FMUL.FTZ R73, R73, UR4 ;  /* 0x0000000449497c20 */ /* 0x000fe20008410000 */
[----:B-1----:R-:W-:Y:S01]  /*2630*/  FSEL R15, R77, -INF , !P6 ;  /* 0xff8000004d0f7808 */ /* 0x002fe20007000000 */
[----:B------:R-:W-:Y:S01]  /*2640*/  FMUL.FTZ R74, R74, UR4 ;  /* 0x000000044a4a7c20 */ /* 0x000fe20008410000 */
[----:B------:R-:W-:Y:S01]  /*2650*/  FSEL R19, R76, -INF , !P4 ;  /* 0xff8000004c137808 */ /* 0x000fe20006000000 */
[----:B------:R-:W-:Y:S01]  /*2660*/  FMUL.FTZ R75, R75, UR4 ;  /* 0x000000044b4b7c20 */ /* 0x000fe20008410000 */
[----:B------:R-:W-:Y:S01]  /*2670*/  FSEL R25, R38, -INF , !P1 ;  /* 0xff80000026197808 */ /* 0x000fe20004800000 */
[----:B------:R-:W1:Y:S01]  /*2680*/  MUFU.TANH R28, R28 ;  /* 0x0000001c001c7308 */ /* 0x000e620000002400 */
[----:B------:R-:W-:-:S02]  /*2690*/  ISETP.GE.AND P0, PT, R14, R31, PT ;  /* 0x0000001f0e00720c */ /* 0x000fc40003f06270 */
[-C--:B------:R-:W-:Y:S02]  /*26a0*/  ISETP.GE.AND P5, PT, R12, R35.reuse, PT ;  /* 0x000000230c00720c */ /* 0x080fe40003fa6270 */
[C---:B------:R-:W-:Y:S02]  /*26b0*/  ISETP.GE.AND P6, PT, R10.reuse, R35, PT ;  /* 0x000000230a00720c */ /* 0x040fe40003fc6270 */
[----:B------:R-:W-:Y:S01]  /*26c0*/  ISETP.GE.AND P4, PT, R10, R31, PT ;  /* 0x0000001f0a00720c */ /* 0x000fe20003f86270 */
[----:B------:R-:W1:Y:S01]  /*26d0*/  MUFU.TANH R139, R60 ;  /* 0x0000003c008b7308 */ /* 0x000e620000002400 */
[-C--:B------:R-:W-:Y:S02]  /*26e0*/  ISETP.GE.AND P2, PT, R18, R35.reuse, PT ;  /* 0x000000231200720c */ /* 0x080fe40003f46270 */
[----:B------:R-:W-:Y:S02]  /*26f0*/  ISETP.GE.AND P1, PT, R14, R35, PT ;  /* 0x000000230e00720c */ /* 0x000fe40003f26270 */
[----:B------:R-:W-:-:S02]  /*2700*/  LOP3.LUT R10, R20, 0x28, RZ, 0xfc, !PT ;  /* 0x00000028140a7812 */ /* 0x000fc400078efcff */
[----:B------:R-:W-:Y:S01]  /*2710*/  LOP3.LUT R8, R20, 0x21, RZ, 0xfc, !PT ;  /* 0x0000002114087812 */ /* 0x000fe200078efcff */
[----:B------:R-:W1:Y:S01]  /*2720*/  MUFU.TANH R117, R47 ;  /* 0x0000002f00757308 */ /* 0x000e620000002400 */
[----:B--2---:R-:W-:Y:S02]  /*2730*/  FSEL R11, R52, -INF , !P0 ;  /* 0xff800000340b7808 */ /* 0x004fe40004000000 */
[----:B------:R-:W-:Y:S02]  /*2740*/  FSEL R21, R41, -INF , !P5 ;  /* 0xff80000029157808 */ /* 0x000fe40006800000 */
[----:B----4-:R-:W-:Y:S02]  /*2750*/  FSEL R17, R67, -INF , !P2 ;  /* 0xff80000043117808 */ /* 0x010fe40005000000 */
[----:B-----5:R-:W-:Y:S01]  /*2760*/  FSEL R13, R78, -INF , !P3 ;  /* 0xff8000004e0d7808 */ /* 0x020fe20005800000 */
[----:B------:R-:W-:Y:S01]  /*2770*/  MUFU.TANH R137, R61 ;  /* 0x0000003d00897308 */ /* 0x000fe20000002400 */
[----:B------:R-:W-:-:S02]  /*2780*/  FSEL R23, R40, -INF , !P1 ;  /* 0xff80000028177808 */ /* 0x000fc40004800000 */
[C---:B------:R-:W-:Y:S02]  /*2790*/  ISETP.GE.AND P0, PT, R10.reuse, R35, PT ;  /* 0x000000230a00720c */ /* 0x040fe40003f06270 */
[-C--:B------:R-:W-:Y:S02]  /*27a0*/  ISETP.GE.AND P5, PT, R10, R31.reuse, PT ;  /* 0x0000001f0a00720c */ /* 0x080fe40003fa6270 */
[----:B------:R-:W-:Y:S01]  /*27b0*/  ISETP.GE.AND P2, PT, R12, R31, PT ;  /* 0x0000001f0c00720c */ /* 0x000fe20003f46270 */
[----:B------:R-:W2:Y:S01]  /*27c0*/  MUFU.TANH R121, R62 ;  /* 0x0000003e00797308 */ /* 0x000ea20000002400 */
[C---:B------:R-:W-:Y:S02]  /*27d0*/  ISETP.GE.AND P3, PT, R8.reuse, R35, PT ;  /* 0x000000230800720c */ /* 0x040fe40003f66270 */
[----:B------:R-:W-:Y:S02]  /*27e0*/  ISETP.GE.AND P1, PT, R8, R31, PT ;  /* 0x0000001f0800720c */ /* 0x000fe40003f26270 */
[----:B------:R-:W-:-:S02]  /*27f0*/  LOP3.LUT R10, R20, 0x31, RZ, 0xfc, !PT ;  /* 0x00000031140a7812 */ /* 0x000fc400078efcff */
[----:B------:R-:W-:Y:S01]  /*2800*/  LOP3.LUT R8, R20, 0x29, RZ, 0xfc, !PT ;  /* 0x0000002914087812 */ /* 0x000fe200078efcff */
[----:B------:R-:W4:Y:S01]  /*2810*/  MUFU.TANH R133, R63 ;  /* 0x0000003f00857308 */ /* 0x000f220000002400 */
[----:B---3--:R-:W-:Y:S02]  /*2820*/  FSEL R127, R127, -INF , !P0 ;  /* 0xff8000007f7f7808 */ /* 0x008fe40004000000 */
[----:B-1----:R-:W-:Y:S02]  /*2830*/  FSEL R9, R28, -INF , !P2 ;  /* 0xff8000001c097808 */ /* 0x002fe40005000000 */
[----:B------:R-:W-:Y:S02]  /*2840*/  FSEL R139, R139, -INF , !P6 ;  /* 0xff8000008b8b7808 */ /* 0x000fe40007000000 */
[----:B------:R-:W-:Y:S01]  /*2850*/  ISETP.GE.AND P0, PT, R10, R31, PT ;  /* 0x0000001f0a00720c */ /* 0x000fe20003f06270 */
[----:B------:R-:W1:Y:S01]  /*2860*/  MUFU.TANH R135, R49 ;  /* 0x0000003100877308 */ /* 0x000e620000002400 */
[----:B------:R-:W-:-:S02]  /*2870*/  ISETP.GE.AND P2, PT, R8, R35, PT ;  /* 0x000000230800720c */ /* 0x000fc40003f46270 */
[----:B------:R-:W-:Y:S02]  /*2880*/  ISETP.GE.AND P6, PT, R8, R31, PT ;  /* 0x0000001f0800720c */ /* 0x000fe40003fc6270 */
[----:B------:R-:W-:Y:S02]  /*2890*/  LOP3.LUT R8, R20, 0x30, RZ, 0xfc, !PT ;  /* 0x0000003014087812 */ /* 0x000fe400078efcff */
[----:B------:R-:W-:Y:S01]  /*28a0*/  FSEL R117, R117, -INF , !P0 ;  /* 0xff80000075757808 */ /* 0x000fe20004000000 */
[----:B------:R-:W3:Y:S01]  /*28b0*/  MUFU.TANH R129, R50 ;  /* 0x0000003200817308 */ /* 0x000ee20000002400 */
[----:B--2---:R-:W-:Y:S02]  /*28c0*/  FSEL R121, R121, -INF , !P4 ;  /* 0xff80000079797808 */ /* 0x004fe40006000000 */
[----:B------:R-:W-:Y:S02]  /*28d0*/  FSEL R137, R137, -INF , !P3 ;  /* 0xff80000089897808 */ /* 0x000fe40005800000 */
[----:B------:R-:W-:-:S02]  /*28e0*/  ISETP.NE.AND P0, PT, R32, 0x1, PT ;  /* 0x000000012000780c */ /* 0x000fc40003f05270 */
[C---:B------:R-:W-:Y:S01]  /*28f0*/  ISETP.GE.AND P4, PT, R8.reuse, R35, PT ;  /* 0x000000230800720c */ /* 0x040fe20003f86270 */
[----:B------:R-:W2:Y:S01]  /*2900*/  MUFU.TANH R131, R51 ;  /* 0x0000003300837308 */ /* 0x000ea20000002400 */
[----:B------:R-:W-:Y:S02]  /*2910*/  ISETP.GE.AND P3, PT, R8, R31, PT ;  /* 0x0000001f0800720c */ /* 0x000fe40003f66270 */
[----:B------:R-:W-:Y:S02]  /*2920*/  LOP3.LUT R8, R20, 0x38, RZ, 0xfc, !PT ;  /* 0x0000003814087812 */ /* 0x000fe400078efcff */
[----:B----4-:R-:W-:Y:S02]  /*2930*/  FSEL R133, R133, -INF , !P1 ;  /* 0xff80000085857808 */ /* 0x010fe40004800000 */
[----:B-1----:R-:W-:Y:S01]  /*2940*/  FSEL R135, R135, -INF , !P2 ;  /* 0xff80000087877808 */ /* 0x002fe20005000000 */
[----:B------:R-:W1:Y:S01]  /*2950*/  MUFU.TANH R125, R44 ;  /* 0x0000002c007d7308 */ /* 0x000e620000002400 */
[----:B------:R-:W-:-:S02]  /*2960*/  ISETP.GE.AND P1, PT, R10, R35, PT ;  /* 0x000000230a00720c */ /* 0x000fc40003f26270 */
[----:B---3--:R-:W-:Y:S02]  /*2970*/  FSEL R129, R129, -INF , !P5 ;  /* 0xff80000081817808 */ /* 0x008fe40006800000 */
[C---:B------:R-:W-:Y:S02]  /*2980*/  ISETP.GE.AND P5, PT, R8.reuse, R35, PT ;  /* 0x000000230800720c */ /* 0x040fe40003fa6270 */
[----:B------:R-:W-:Y:S01]  /*2990*/  ISETP.GE.AND P2, PT, R8, R31, PT ;  /* 0x0000001f0800720c */ /* 0x000fe20003f46270 */
[----:B------:R-:W3:Y:S01]  /*29a0*/  MUFU.TANH R124, R45 ;  /* 0x0000002d007c7308 */ /* 0x000ee20000002400 */
[C---:B------:R-:W-:Y:S02]  /*29b0*/  LOP3.LUT R8, R20.reuse, 0x39, RZ, 0xfc, !PT ;  /* 0x0000003914087812 */ /* 0x040fe400078efcff */
[----:B--2---:R-:W-:Y:S02]  /*29c0*/  FSEL R131, R131, -INF , !P6 ;  /* 0xff80000083837808 */ /* 0x004fe40007000000 */
[----:B------:R-:W-:-:S03]  /*29d0*/  ISETP.GE.AND P6, PT, R20, R35, PT ;  /* 0x000000231400720c */ /* 0x000fc60003fc6270 */
[----:B------:R-:W2:Y:S01]  /*29e0*/  MUFU.TANH R119, R46 ;  /* 0x0000002e00777308 */ /* 0x000ea20000002400 */
[----:B-1----:R-:W-:Y:S01]  /*29f0*/  FSEL R125, R125, -INF , !P4 ;  /* 0xff8000007d7d7808 */ /* 0x002fe20006000000 */
[----:B------:R-:W-:Y:S01]  /*2a00*/  BAR.SYNC.DEFER_BLOCKING 0x0 ;  /* 0x0000000000007b1d */ /* 0x000fe20000010000 */
[----:B------:R-:W-:-:S05]  /*2a10*/  ISETP.GE.AND P4, PT, R8, R35, PT ;  /* 0x000000230800720c */ /* 0x000fca0003f86270 */
[----:B------:R-:W1:Y:S01]  /*2a20*/  MUFU.TANH R123, R72 ;  /* 0x00000048007b7308 */ /* 0x000e620000002400 */
[----:B---3--:R-:W-:Y:S02]  /*2a30*/  FSEL R124, R124, -INF , !P1 ;  /* 0xff8000007c7c7808 */ /* 0x008fe40004800000 */
[----:B------:R-:W-:-:S05]  /*2a40*/  ISETP.GE.AND P1, PT, R8, R31, PT ;  /* 0x0000001f0800720c */ /* 0x000fca0003f26270 */
[----:B------:R-:W3:Y:S01]  /*2a50*/  MUFU.TANH R118, R73 ;  /* 0x0000004900767308 */ /* 0x000ee20000002400 */
[----:B--2---:R-:W-:Y:S02]  /*2a60*/  FSEL R119, R119, -INF , !P3 ;  /* 0xff80000077777808 */ /* 0x004fe40005800000 */
[----:B------:R-:W-:Y:S02]  /*2a70*/  ISETP.GE.AND P3, PT, R20, R31, PT ;  /* 0x0000001f1400720c */ /* 0x000fe40003f66270 */
[----:B------:R-:W-:Y:S02]  /*2a80*/  FSEL R31, R2, -INF , !P6 ;  /* 0xff800000021f7808 */ /* 0x000fe40007000000 */
[----:B------:R-:W-:Y:S01]  /*2a90*/  FSEL R27, R64, -INF , !P3 ;  /* 0xff800000401b7808 */ /* 0x000fe20005800000 */
[----:B------:R-:W2:Y:S01]  /*2aa0*/  MUFU.TANH R115, R74 ;  /* 0x0000004a00737308 */ /* 0x000ea20000002400 */
[----:B-1----:R-:W-:-:S07]  /*2ab0*/  FSEL R123, R123, -INF , !P5 ;  /* 0xff8000007b7b7808 */ /* 0x002fce0006800000 */
[----:B------:R-:W1:Y:S01]  /*2ac0*/  MUFU.TANH R114, R75 ;  /* 0x0000004b00727308 */ /* 0x000e620000002400 */
[----:B---3--:R-:W-:Y:S02]  /*2ad0*/  FSEL R118, R118, -INF , !P4 ;  /* 0xff80000076767808 */ /* 0x008fe40006000000 */
[----:B--2---:R-:W-:Y:S02]  /*2ae0*/  FSEL R115, R115, -INF , !P2 ;  /* 0xff80000073737808 */ /* 0x004fe40005000000 */
        /* <DEDUP_REMOVED lines=15> */
.L_x_5508:
        /* <DEDUP_REMOVED lines=29> */
[----:B------:R-:W-:Y:S02]  /*2db0*/  ISETP.GE.U32.AND P6, PT, R41, R2, PT ;  /* 0x000000022900720c */ /* 0x000fe40003fc6070 */
[----:B------:R-:W-:-:S02]  /*2dc0*/  LOP3.LUT R2, R165, R8, RZ, 0x3c, !PT ;  /* 0x00000008a5027212 */ /* 0x000fc400078e3cff */
[----:B------:R-:W-:Y:S02]  /*2dd0*/  LOP3.LUT R35, RZ, R8, RZ, 0x33, !PT ;  /* 0x00000008ff237212 */ /* 0x000fe400078e33ff */
[----:B------:R-:W-:-:S03]  /*2de0*/  ISETP.GE.AND P3, PT, R2, RZ, PT ;  /* 0x000000ff0200720c */ /* 0x000fc60003f66270 */
[----:B------:R-:W-:-:S04]  /*2df0*/  @P5 VIADD R16, R16, 0x1 ;  /* 0x0000000110105836 */ /* 0x000fc80000000000 */
[----:B------:R-:W-:Y:S01]  /*2e00*/  @P6 IADD3 R18, PT, PT, R18, 0x1, RZ ;  /* 0x0000000112126810 */ /* 0x000fe20007ffe0ff */
[----:B------:R-:W-:-:S05]  /*2e10*/  @!P1 IMAD.MOV R16, RZ, RZ, -R16 ;  /* 0x000000ffff109224 */ /* 0x000fca00078e0a10 */
[----:B------:R-:W-:Y:S02]  /*2e20*/  @!P3 IADD3 R18, PT, PT, -R18, RZ, RZ ;  /* 0x000000ff1212b210 */ /* 0x000fe40007ffe1ff */
[C---:B------:R-:W-:Y:S02]  /*2e30*/  SEL R10, R35.reuse, R16, !P2 ;  /* 0x00000010230a7207 */ /* 0x040fe40005000000 */
[----:B------:R-:W-:-:S03]  /*2e40*/  SEL R35, R35, R18, !P2 ;  /* 0x0000001223237207 */ /* 0x000fc60005000000 */
[----:B------:R-:W-:-:S04]  /*2e50*/  IMAD.WIDE R40, R10, 0x4, R166 ;  /* 0x000000040a287825 */ /* 0x000fc800078e02a6 */
[C---:B------:R-:W-:Y:S02]  /*2e60*/  IMAD.WIDE R48, R35.reuse, 0x4, R166 ;  /* 0x0000000423307825 */ /* 0x040fe400078e02a6 */
        /* <DEDUP_REMOVED lines=17> */
.L_x_5509:
        /* <DEDUP_REMOVED lines=17> */
[----:B------:R-:W0:Y:S02]  /*3090*/  LDGDEPBAR ;  /* 0x00000000000079af */ /* 0x000e240000000000 */
.L_x_5507:
        /* <DEDUP_REMOVED lines=14> */
[----:B------:R-:W-:Y:S02]  /*3180*/  LOP3.LUT R152, R3, 0x200, R4, 0xf8, !PT ;  /* 0x0000020003987812 */ /* 0x000fe400078ef804 */
[----:B------:R-:W-:Y:S02]  /*3190*/  FMNMX.FTZ R8, R118, R7, !PT ;  /* 0x0000000776087209 */ /* 0x000fe40007810000 */
[----:B------:R-:W-:Y:S02]  /*31a0*/  FMNMX3.FTZ R7, R2, R117, R115, !PT ;  /* 0x0000007502077276 */ /* 0x000fe40007810073 */
[----:B------:R-:W-:Y:S01]  /*31b0*/  LEA R152, R152, UR5, 0x1 ;  /* 0x0000000598987c11 */ /* 0x000fe2000f8e08ff */
[----:B------:R-:W2:Y:S01]  /*31c0*/  SHFL.BFLY PT, R33, R8, 0x2, 0x1f ;  /* 0x0c401f0008217f89 */ /* 0x000ea200000e0000 */
[----:B------:R-:W-:-:S02]  /*31d0*/  FMNMX.FTZ R6, R114, R7, !PT ;  /* 0x0000000772067209 */ /* 0x000fc40007810000 */
[-C--:B------:R-:W-:Y:S01]  /*31e0*/  IADD3 R107, PT, PT, R0, R152.reuse, RZ ;  /* 0x00000098006b7210 */ /* 0x080fe20007ffe0ff */
[----:B------:R-:W-:Y:S01]  /*31f0*/  LDSM.16.MT88.4 R92, [R152+0x8000] ;  /* 0x00800000985c783b */ /* 0x000fe20000004200 */
[C---:B------:R-:W-:Y:S02]  /*3200*/  IADD3 R148, PT, PT, R5.reuse, R152, RZ ;  /* 0x0000009805947210 */ /* 0x040fe40007ffe0ff */
[----:B------:R-:W-:Y:S01]  /*3210*/  IADD3 R106, PT, PT, R5, R107, RZ ;  /* 0x0000006b056a7210 */ /* 0x000fe20007ffe0ff */
[----:B------:R-:W3:Y:S04]  /*3220*/  SHFL.BFLY PT, R7, R6, 0x2, 0x1f ;  /* 0x0c401f0006077f89 */ /* 0x000ee800000e0000 */
[----:B------:R-:W-:Y:S04]  /*3230*/  LDSM.16.MT88.4 R84, [R148+0x8000] ;  /* 0x008000009454783b */ /* 0x000fe80000004200 */
[----:B------:R-:W-:Y:S04]  /*3240*/  LDSM.16.MT88.4 R76, [R107+0x8000] ;  /* 0x008000006b4c783b */ /* 0x000fe80000004200 */
[----:B------:R-:W-:Y:S01]  /*3250*/  LDSM.16.MT88.4 R68, [R106+0x8000] ;  /* 0x008000006a44783b */ /* 0x000fe20000004200 */
[----:B--2---:R-:W-:-:S03]  /*3260*/  FMNMX.FTZ R33, R8, R33, !PT ;  /* 0x0000002108217209 */ /* 0x004fc60007810000 */
[----:B------:R-:W-:Y:S04]  /*3270*/  LDSM.16.MT88.4 R48, [R148+0xa000] ;  /* 0x00a000009430783b */ /* 0x000fe80000004200 */
        /* <DEDUP_REMOVED lines=9> */
[----:B------:R-:W-:Y:S01]  /*3310*/  LDSM.16.MT88.4 R4, [R106+0xa000] ;  /* 0x00a000006a04783b */ /* 0x000fe20000004200 */
[C---:B------:R-:W-:Y:S01]  /*3320*/  FSETP.NEU.FTZ.AND P1, PT, R3.reuse, -INF , PT ;  /* 0xff8000000300780b */ /* 0x040fe20003f3d000 */
[----:B------:R-:W-:Y:S02]  /*3330*/  FMUL.FTZ R116, R3, UR4 ;  /* 0x0000000403747c20 */ /* 0x000fe40008410000 */
[--C-:B------:R-:W-:Y:S01]  /*3340*/  FFMA.FTZ R105, R43, UR4, -R126.reuse ;  /* 0x000000042b697c23 */ /* 0x100fe2000801087e */
[--C-:B------:R-:W-:Y:S01]  /*3350*/  FFMA.FTZ R111, R31, UR4, -R126.reuse ;  /* 0x000000041f6f7c23 */ /* 0x100fe2000801087e */
[----:B------:R-:W1:Y:S01]  /*3360*/  LDSM.16.MT88.4 R40, [R152+0xa000] ;  /* 0x00a000009828783b */ /* 0x000e620000004200 */
        /* <DEDUP_REMOVED lines=17> */
[----:B------:R-:W4:Y:S01]  /*3480*/  MUFU.EX2 R104, R104 ;  /* 0x0000006800687308 */ /* 0x000f220000000800 */
[--C-:B------:R-:W-:Y:S01]  /*3490*/  FFMA.FTZ R2, R11, UR4, -R116.reuse ;  /* 0x000000040b027c23 */ /* 0x100fe20008010874 */
[----:B------:R-:W-:Y:S01]  /*34a0*/  FFMA.FTZ R35, R9, UR4, -R116 ;  /* 0x0000000409237c23 */ /* 0x000fe20008010874 */
[----:B------:R-:W5:Y:S01]  /*34b0*/  LDSM.16.MT88.4 R12, [R106+0x8800] ;  /* 0x008800006a0c783b */ /* 0x000f620000004200 */
[----:B------:R-:W-:Y:S01]  /*34c0*/  MUFU.EX2 R113, R113 ;  /* 0x0000007100717308 */ /* 0x000fe20000000800 */
[--C-:B------:R-:W-:Y:S01]  /*34d0*/  FFMA.FTZ R120, R139, UR4, -R126.reuse ;  /* 0x000000048b787c23 */ /* 0x100fe2000801087e */
[----:B------:R-:W-:Y:S01]  /*34e0*/  FFMA.FTZ R122, R127, UR4, -R126 ;  /* 0x000000047f7a7c23 */ /* 0x000fe2000801087e */
[----:B------:R-:W5:Y:S01]  /*34f0*/  LDSM.16.MT88.4 R8, [R152+0xa800] ;  /* 0x00a800009808783b */ /* 0x000f620000004200 */
[----:B------:R-:W1:Y:S01]  /*3500*/  MUFU.EX2 R112, R112 ;  /* 0x0000007000707308 */ /* 0x000e620000000800 */
[--C-:B------:R-:W-:Y:S01]  /*3510*/  FFMA.FTZ R130, R121, UR4, -R116.reuse ;  /* 0x0000000479827c23 */ /* 0x100fe20008010874 */
[----:B---3--:R-:W-:Y:S01]  /*3520*/  F2FP.BF16.F32.PACK_AB R64, R110, R111 ;  /* 0x0000006f6e40723e */ /* 0x008fe200000010ff */
[----:B------:R-:W3:Y:S01]  /*3530*/  LDSM.16.MT88.4 R24, [R107+0x8800] ;  /* 0x008800006b18783b */ /* 0x000ee20000004200 */
        /* <DEDUP_REMOVED lines=21> */
[----:B------:R-:W-:Y:S01]  /*3690*/  FADD.FTZ R110, R111, R110 ;  /* 0x0000006e6f6e7221 */ /* 0x000fe20000010000 */
[----:B------:R-:W-:-:S02]  /*36a0*/  FADD.FTZ R112, R113, R112 ;  /* 0x0000007071707221 */ /* 0x000fc40000010000 */
[----:B------:R-:W-:Y:S01]  /*36b0*/  MUFU.EX2 R34, R34 ;  /* 0x0000002200227308 */ /* 0x000fe20000000800 */
[C---:B------:R-:W-:Y:S03]  /*36c0*/  HMMA.16816.F32.BF16 R96, R64.reuse, R92, RZ ;  /* 0x0000005c4060723c */ /* 0x040fe600000418ff */
[----:B------:R-:W4:Y:S04]  /*36d0*/  MUFU.EX2 R103, R103 ;  /* 0x0000006700677308 */ /* 0x000f280000000800 */
[----:B------:R-:W-:Y:S01]  /*36e0*/  MUFU.EX2 R2, R2 ;  /* 0x0000000200027308 */ /* 0x000fe20000000800 */
[C---:B------:R-:W-:Y:S03]  /*36f0*/  HMMA.16816.F32.BF16 R92, R64.reuse, R94, RZ ;  /* 0x0000005e405c723c */ /* 0x040fe600000418ff */
[----:B------:R-:W2:Y:S04]  /*3700*/  MUFU.EX2 R35, R35 ;  /* 0x0000002300237308 */ /* 0x000ea80000000800 */
        /* <DEDUP_REMOVED lines=24> */
[----:B-1----:R-:W-:-:S02]  /*3890*/  F2FP.BF16.F32.PACK_AB R4, R101, R102 ;  /* 0x000000666504723e */ /* 0x002fc400000010ff */
[----:B----4-:R-:W-:-:S05]  /*38a0*/  F2FP.BF16.F32.PACK_AB R5, R103, R34 ;  /* 0x000000226705723e */ /* 0x010fca00000010ff */
[----:B------:R-:W-:Y:S01]  /*38b0*/  HMMA.16816.F32.BF16 R64, R64, R6, RZ ;  /* 0x000000064040723c */ /* 0x000fe200000418ff */
[----:B------:R-:W-:Y:S02]  /*38c0*/  F2FP.BF16.F32.PACK_AB R6, R0, R33 ;  /* 0x000000210006723e */ /* 0x000fe400000010ff */
[----:B--2---:R-:W-:-:S07]  /*38d0*/  F2FP.BF16.F32.PACK_AB R7, R35, R2 ;  /* 0x000000022307723e */ /* 0x004fce00000010ff */
[C---:B------:R-:W-:Y:S08]  /*38e0*/  HMMA.16816.F32.BF16 R96, R4.reuse, R16, R96 ;  /* 0x000000100460723c */ /* 0x040ff00000041860 */
[C---:B------:R-:W-:Y:S01]  /*38f0*/  HMMA.16816.F32.BF16 R92, R4.reuse, R18, R92 ;  /* 0x00000012045c723c */ /* 0x040fe2000004185c */
[----:B------:R-:W1:Y:S07]  /*3900*/  LDSM.16.MT88.4 R16, [R107+0xa800] ;  /* 0x00a800006b10783b */ /* 0x000e6e0000004200 */
[C---:B-----5:R-:W-:Y:S08]  /*3910*/  HMMA.16816.F32.BF16 R72, R4.reuse, R12, R72 ;  /* 0x0000000c0448723c */ /* 0x060ff00000041848 */
        /* <DEDUP_REMOVED lines=9> */
[C---:B--2---:R-:W-:Y:S08]  /*39b0*/  HMMA.16816.F32.BF16 R60, R4.reuse, R12, R60 ;  /* 0x0000000c043c723c */ /* 0x044ff0000004183c */
[C---:B------:R-:W-:Y:S01]  /*39c0*/  HMMA.16816.F32.BF16 R64, R4.reuse, R14, R64 ;  /* 0x0000000e0440723c */ /* 0x040fe20000041840 */
[----:B------:R-:W2:Y:S07]  /*39d0*/  LDSM.16.MT88.4 R12, [R148+0xb000] ;  /* 0x00b00000940c783b */ /* 0x000eae0000004200 */
        /* <DEDUP_REMOVED lines=21> */
[C---:B---3--:R-:W-:Y:S01]  /*3b30*/  HMMA.16816.F32.BF16 R36, R4.reuse, R20, R36 ;  /* 0x000000140424723c */ /* 0x048fe20000041824 */
[--C-:B------:R-:W-:Y:S01]  /*3b40*/  FFMA.FTZ R21, R124, UR4, -R126.reuse ;  /* 0x000000047c157c23 */ /* 0x100fe2000801087e */
[----:B------:R-:W-:Y:S01]  /*3b50*/  FFMA.FTZ R20, R123, UR4, -R126 ;  /* 0x000000047b147c23 */ /* 0x000fe2000801087e */
[----:B------:R-:W-:Y:S01]  /*3b60*/  FFMA.FTZ R126, R117, UR4, -R116 ;  /* 0x00000004757e7c23 */ /* 0x000fe20008010874 */
[----:B------:R-:W-:Y:S04]  /*3b70*/  MUFU.EX2 R124, R125 ;  /* 0x0000007d007c7308 */ /* 0x000fe80000000800 */
[----:B------:R-:W3:Y:S01]  /*3b80*/  MUFU.EX2 R123, R21 ;  /* 0x00000015007b7308 */ /* 0x000ee20000000800 */
[C---:B------:R-:W-:Y:S03]  /*3b90*/  HMMA.16816.F32.BF16 R40, R4.reuse, R22, R40 ;  /* 0x000000160428723c */ /* 0x040fe60000041828 */
[----:B------:R5:W-:Y:S04]  /*3ba0*/  MUFU.EX2 R118, R20 ;  /* 0x0000001400767308 */ /* 0x000be80000000800 */
[----:B------:R-:W-:Y:S01]  /*3bb0*/  MUFU.EX2 R117, R119 ;  /* 0x0000007700757308 */ /* 0x000fe20000000800 */
[C---:B-1----:R-:W-:Y:S03]  /*3bc0*/  HMMA.16816.F32.BF16 R60, R4.reuse, R16, R60 ;  /* 0x00000010043c723c */ /* 0x042fe6000004183c */
[----:B------:R-:W1:Y:S05]  /*3bd0*/  MUFU.EX2 R126, R126 ;  /* 0x0000007e007e7308 */ /* 0x000e6a0000000800 */
[C---:B------:R-:W-:Y:S01]  /*3be0*/  HMMA.16816.F32.BF16 R64, R4.reuse, R18, R64 ;  /* 0x000000120440723c */ /* 0x040fe20000041840 */
[----:B-----5:R-:W5:Y:S04]  /*3bf0*/  LDSM.16.MT88.4 R20, [R106+0x9800] ;  /* 0x009800006a14783b */ /* 0x020f680000004200 */
[----:B------:R-:W5:Y:S03]  /*3c00*/  LDSM.16.MT88.4 R16, [R148+0xb800] ;  /* 0x00b800009410783b */ /* 0x000f660000004200 */
        /* <DEDUP_REMOVED lines=8> */
[----:B---3--:R-:W-:Y:S01]  /*3c90*/  F2FP.BF16.F32.PACK_AB R4, R123, R124 ;  /* 0x0000007c7b04723e */ /* 0x008fe200000010ff */
[----:B------:R-:W3:Y:S01]  /*3ca0*/  LDSM.16.MT88.4 R8, [R152+0xb800] ;  /* 0x00b800009808783b */ /* 0x000ee20000004200 */
[----:B-1----:R-:W-:-:S02]  /*3cb0*/  F2FP.BF16.F32.PACK_AB R5, R126, R117 ;  /* 0x000000757e05723e */ /* 0x002fc400000010ff */
[----:B------:R-:W-:Y:S02]  /*3cc0*/  F2FP.BF16.F32.PACK_AB R6, R173, R118 ;  /* 0x00000076ad06723e */ /* 0x000fe400000010ff */
[----:B------:R-:W-:-:S07]  /*3cd0*/  F2FP.BF16.F32.PACK_AB R7, R171, R114 ;  /* 0x00000072ab07723e */ /* 0x000fce00000010ff */
[C---:B--2---:R-:W-:Y:S08]  /*3ce0*/  HMMA.16816.F32.BF16 R96, R4.reuse, R12, R96 ;  /* 0x0000000c0460723c */ /* 0x044ff00000041860 */
[C---:B------:R-:W-:Y:S01]  /*3cf0*/  HMMA.16816.F32.BF16 R92, R4.reuse, R14, R92 ;  /* 0x0000000e045c723c */ /* 0x040fe2000004185c */
[----:B------:R-:W1:Y:S07]  /*3d00*/  LDSM.16.MT88.4 R12, [R107+0xb800] ;  /* 0x00b800006b0c783b */ /* 0x000e6e0000004200 */
[----:B-----5:R-:W-:Y:S01]  /*3d10*/  HMMA.16816.F32.BF16 R72, R4, R20, R72 ;  /* 0x000000140448723c */ /* 0x020fe20000041848 */
        /* <DEDUP_REMOVED lines=13> */
[----:B------:R-:W2:Y:S01]  /*3df0*/  LDSM.16.MT88.4 R8, [R106+0xb800] ;  /* 0x00b800006a08783b */ /* 0x000ea20000004200 */
[----:B------:R-:W-:-:S04]  /*3e00*/  FADD.FTZ R130, R130, R35 ;  /* 0x0000002382827221 */ /* 0x000fc80000010000 */
[----:B------:R-:W-:Y:S02]  /*3e10*/  FADD.FTZ R129, R129, R130 ;  /* 0x0000008281817221 */ /* 0x000fe40000010000 */
[C---:B------:R-:W-:Y:S08]  /*3e20*/  HMMA.16816.F32.BF16 R88, R4.reuse, R28, R88 ;  /* 0x0000001c0458723c */ /* 0x040ff00000041858 */
        /* <DEDUP_REMOVED lines=17> */
[----:B------:R-:W-:-:S03]  /*3f40*/  FADD.FTZ R123, R123, R124 ;  /* 0x0000007c7b7b7221 */ /* 0x000fc60000010000 */
[----:B------:R-:W-:Y:S01]  /*3f50*/  HMMA.16816.F32.BF16 R68, R4, R22, R68 ;  /* 0x000000160444723c */ /* 0x000fe20000041844 */
[----:B------:R-:W-:-:S04]  /*3f60*/  FADD.FTZ R118, R118, R123 ;  /* 0x0000007b76767221 */ /* 0x000fc80000010000 */
[----:B------:R-:W-:-:S03]  /*3f70*/  FADD.FTZ R173, R173, R118 ;  /* 0x00000076adad7221 */ /* 0x000fc60000010000 */
[C---:B------:R-:W-:Y:S08]  /*3f80*/  HMMA.16816.F32.BF16 R48, R4.reuse, R18, R48 ;  /* 0x000000120430723c */ /* 0x040ff00000041830 */
[C---:B------:R-:W-:Y:S08]  /*3f90*/  HMMA.16816.F32.BF16 R56, R4.reuse, R14, R56 ;  /* 0x0000000e0438723c */ /* 0x040ff00000041838 */
[C---:B--2---:R-:W-:Y:S08]  /*3fa0*/  HMMA.16816.F32.BF16 R60, R4.reuse, R8, R60 ;  /* 0x00000008043c723c */ /* 0x044ff0000004183c */
        /* <DEDUP_REMOVED lines=15> */
.L_x_5514:
[----:B------:R-:W5:Y:S01]  /*40a0*/  @!P0 LDC R2, c[0x0][0x3c0] ;  /* 0x0000f000ff028b82 */ /* 0x000f620000000800 */
[----:B------:R-:W-:Y:S07]  /*40b0*/  DEPBAR.LE SB0, 0x0 ;  /* 0x000080000000791a */ /* 0x000fee0000000000 */
[----:B------:R-:W-:Y:S01]  /*40c0*/  BAR.SYNC.DEFER_BLOCKING 0x0 ;  /* 0x0000000000007b1d */ /* 0x000fe20000010000 */
[----:B------:R-:W-:Y:S01]  /*40d0*/  MOV R5, R160 ;  /* 0x000000a000057202 */ /* 0x000fe20000000f00 */
[----:B------:R-:W-:Y:S02]  /*40e0*/  IMAD.MOV.U32 R4, RZ, RZ, R161 ;  /* 0x000000ffff047224 */ /* 0x000fe400078e00a1 */
[----:B-----5:R-:W-:Y:S04]  /*40f0*/  @!P0 IMAD.SHL.U32 R3, R2, 0x40, RZ ;  /* 0x0000004002038824 */ /* 0x020fe800078e00ff */
[----:B------:R-:W-:Y:S01]  /*4100*/  @!P0 IMAD.X R3, RZ, RZ, ~R3, P1 ;  /* 0x000000ffff038224 */ /* 0x000fe200008e0e03 */
[----:B------:R-:W1:Y:S04]  /*4110*/  LDC R101, c[0x0][0x3c4] ;  /* 0x0000f100ff657b82 */ /* 0x000e680000000800 */
[----:B------:R-:W-:Y:S04]  /*4120*/  @!P0 SHF.R.S64 R7, R168, 0x1f, R3 ;  /* 0x0000001fa8078819 */ /* 0x000fe80000001003 */
[----:B------:R-:W-:Y:S04]  /*4130*/  @!P0 IADD3 R160, P2, PT, R160, R7, RZ ;  /* 0x00000007a0a08210 */ /* 0x000fe80007f5e0ff */
[----:B------:R-:W-:Y:S01]  /*4140*/  @!P0 LEA.HI.X.SX32 R161, R3, R161, 0x1, P2 ;  /* 0x000000a103a18211 */ /* 0x000fe200010f0eff */
[----:B------:R-:W-:Y:S08]  /*4150*/  @!P0 BRA `(.L_x_5511) ;  /* 0x0000000000f48947 */ /* 0x000ff00003800000 */
[----:B------:R-:W5:Y:S01]  /*4160*/  LDC R6, c[0x0][0x4f0] ;  /* 0x00013c00ff067b82 */ /* 0x000f620000000800 */
[----:B------:R-:W-:Y:S02]  /*4170*/  IABS R10, R165 ;  /* 0x000000a5000a7213 */ /* 0x000fe40000000000 */
[-C--:B-----5:R-:W-:Y:S04]  /*4180*/  IABS R2, R6.reuse ;  /* 0x0000000600027213 */ /* 0x0a0fe80000000000 */
[----:B------:R-:W5:Y:S10]  /*4190*/  I2F.RP R9, R2 ;  /* 0x0000000200097306 */ /* 0x000f740000209400 */
[----:B-----5:R-:W5:Y:S02]  /*41a0*/  MUFU.RCP R3, R9 ;  /* 0x0000000900037308 */ /* 0x020f640000001000 */
[----:B-----5:R-:W-:Y:S02]  /*41b0*/  VIADD R12, R3, 0xffffffe ;  /* 0x0ffffffe030c7836 */ /* 0x020fe40000000000 */
[----:B------:R-:W-:Y:S06]  /*41c0*/  VIADD R3, R165, 0xffffffc0 ;  /* 0xffffffc0a5037836 */ /* 0x000fec0000000000 */
[----:B------:R-:W5:Y:S01]  /*41d0*/  F2I.FTZ.U32.TRUNC.NTZ R13, R12 ;  /* 0x0000000c000d7305 */ /* 0x000f62000021f000 */
[----:B------:R-:W-:Y:S02]  /*41e0*/  IABS R8, R3 ;  /* 0x0000000300087213 */ /* 0x000fe40000000000 */
[----:B------:R-:W-:Y:S04]  /*41f0*/  LOP3.LUT R3, R3, R6, RZ, 0x3c, !PT ;  /* 0x0000000603037212 */ /* 0x000fe800078e3cff */
[----:B------:R-:W-:Y:S01]  /*4200*/  ISETP.GE.AND P2, PT, R3, RZ, PT ;  /* 0x000000ff0300720c */ /* 0x000fe20003f46270 */
        /* <DEDUP_REMOVED lines=20> */
[----:B------:R-:W-:Y:S02]  /*4350*/  ISETP.NE.AND P4, PT, R6, RZ, PT ;  /* 0x000000ff0600720c */ /* 0x000fe40003f85270 */
[----:B------:R-:W-:Y:S02]  /*4360*/  ISETP.GE.AND P3, PT, R2, RZ, PT ;  /* 0x000000ff0200720c */ /* 0x000fe40003f66270 */
[----:B------:R-:W5:Y:S03]  /*4370*/  LDC.64 R2, c[0x0][0x3c0] ;  /* 0x0000f000ff027b82 */ /* 0x000f660000000a00 */
        /* <DEDUP_REMOVED lines=11> */
[----:B------:R-:W2:Y:S02]  /*4430*/  LDG.E R8, desc[UR22][R16.64] ;  /* 0x0000001610087981 */ /* 0x000ea4000c1e1900 */
[----:B------:R-:W-:Y:S02]  /*4440*/  IMAD R9, R9, R6, -0x40 ;  /* 0xffffffc009097424 */ /* 0x000fe400078e0206 */
[----:B------:R-:W2:Y:S03]  /*4450*/  LDG.E R7, desc[UR22][R14.64] ;  /* 0x000000160e077981 */ /* 0x000ea6000c1e1900 */
[----:B------:R-:W-:Y:S05]  /*4460*/  SHF.R.S32.HI R11, RZ, 0x1f, R9 ;  /* 0x0000001fff0b7819 */ /* 0x000fea0000011409 */
[-C--:B-----5:R-:W-:Y:S02]  /*4470*/  IMAD R6, R11, R2.reuse, RZ ;  /* 0x000000020b067224 */ /* 0x0a0fe400078e02ff */
[C---:B------:R-:W-:Y:S04]  /*4480*/  IMAD.WIDE.U32 R10, R9.reuse, R2, RZ ;  /* 0x00000002090a7225 */ /* 0x040fe800078e00ff */
[----:B------:R-:W-:Y:S05]  /*4490*/  IMAD R6, R9, R3, R6 ;  /* 0x0000000309067224 */ /* 0x000fea00078e0206 */
[----:B------:R-:W-:Y:S01]  /*44a0*/  IADD3 R11, PT, PT, R11, R6, RZ ;  /* 0x000000060b0b7210 */ /* 0x000fe20007ffe0ff */
[----:B--2---:R-:W-:Y:S04]  /*44b0*/  IMAD.IADD R7, R8, 0x1, -R7 ;  /* 0x0000000108077824 */ /* 0x004fe800078e0a07 */
[----:B---3--:R-:W-:Y:S01]  /*44c0*/  IMAD.WIDE.U32 R10, R7, UR8, R10 ;  /* 0x00000008070a7c25 */ /* 0x008fe2000f8e000a */
[----:B------:R-:W-:Y:S02]  /*44d0*/  SHF.R.S32.HI R3, RZ, 0x1f, R7 ;  /* 0x0000001fff037819 */ /* 0x000fe40000011407 */
[C---:B------:R-:W-:Y:S03]  /*44e0*/  LEA R160, P2, R10.reuse, R5, 0x1 ;  /* 0x000000050aa07211 */ /* 0x040fe600078408ff */
[----:B------:R-:W-:Y:S04]  /*44f0*/  IMAD R6, R3, UR8, RZ ;  /* 0x0000000803067c24 */ /* 0x000fe8000f8e02ff */
[----:B------:R-:W-:Y:S04]  /*4500*/  IMAD R6, R7, UR9, R6 ;  /* 0x0000000907067c24 */ /* 0x000fe8000f8e0206 */
[----:B------:R-:W-:Y:S05]  /*4510*/  IMAD.IADD R161, R11, 0x1, R6 ;  /* 0x000000010ba17824 */ /* 0x000fea00078e0206 */
[----:B------:R-:W-:Y:S07]  /*4520*/  LEA.HI.X R161, R10, R4, R161, 0x1, P2 ;  /* 0x000000040aa17211 */ /* 0x000fee00010f0ca1 */
.L_x_5511:
[C---:B------:R-:W-:Y:S01]  /*4530*/  SHF.L.U32 R3, R2.reuse, 0x5, RZ ;  /* 0x0000000502037819 */ /* 0x040fe200000006ff */
[----:B------:R-:W-:Y:S01]  /*4540*/  @!PT LDS RZ, [RZ] ;  /* 0x00000000fffff984 */ /* 0x000fe20000000800 */
[----:B------:R-:W-:Y:S01]  /*4550*/  @!PT LDS RZ, [RZ] ;  /* 0x00000000fffff984 */ /* 0x000fe20000000800 */
[----:B------:R-:W-:Y:S01]  /*4560*/  @!PT LDS RZ, [RZ] ;  /* 0x00000000fffff984 */ /* 0x000fe20000000800 */
[----:B------:R-:W-:Y:S01]  /*4570*/  LDGSTS.E.BYPASS.LTC128B.128 [R163+0x8000], desc[UR22][R160.64] ;  /* 0x08000000a0a37fae */ /* 0x000fe2000b981a16 */
[----:B-1----:R-:W-:Y:S02]  /*4580*/  SHF.L.U64.HI R2, R2, 0x5, R101 ;  /* 0x0000000502027819 */ /* 0x002fe40000010265 */
[----:B------:R-:W-:Y:S03]  /*4590*/  IADD3 R100, P2, PT, R3, R160, RZ ;  /* 0x000000a003647210 */ /* 0x000fe60007f5e0ff */
[----:B------:R-:W-:Y:S01]  /*45a0*/  LDGSTS.E.BYPASS.LTC128B.128 [R163+0xa000], desc[UR22][R160.64+0x80] ;  /* 0x0a000080a0a37fae */ /* 0x000fe2000b981a16 */
[----:B------:R-:W-:Y:S02]  /*45b0*/  IADD3 R169, PT, PT, R169, 0x1, RZ ;  /* 0x00000001a9a97810 */ /* 0x000fe40007ffe0ff */
[----:B------:R-:W-:Y:S02]  /*45c0*/  IADD3.X R101, PT, PT, R2, R161, RZ, P2, !PT ;  /* 0x000000a102657210 */ /* 0x000fe400017fe4ff */
[-C--:B------:R-:W-:Y:S03]  /*45d0*/  IADD3 R102, P3, PT, R100, R3.reuse, RZ ;  /* 0x0000000364667210 */ /* 0x080fe60007f7e0ff */
[----:B------:R-:W-:Y:S01]  /*45e0*/  LDGSTS.E.BYPASS.LTC128B.128 [R163+0x8800], desc[UR22][R100.64] ;  /* 0x0880000064a37fae */ /* 0x000fe2000b981a16 */
[-C--:B------:R-:W-:Y:S02]  /*45f0*/  IADD3.X R103, PT, PT, R101, R2.reuse, RZ, P3, !PT ;  /* 0x0000000265677210 */ /* 0x080fe40001ffe4ff */
[----:B------:R-:W-:Y:S03]  /*4600*/  IADD3 R174, P2, PT, R102, R3, RZ ;  /* 0x0000000366ae7210 */ /* 0x000fe60007f5e0ff */
[----:B------:R-:W-:Y:S01]  /*4610*/  LDGSTS.E.BYPASS.LTC128B.128 [R163+0xa800], desc[UR22][R100.64+0x80] ;  /* 0x0a80008064a37fae */ /* 0x000fe2000b981a16 */
[----:B------:R-:W-:Y:S05]  /*4620*/  IADD3.X R175, PT, PT, R103, R2, RZ, P2, !PT ;  /* 0x0000000267af7210 */ /* 0x000fea00017fe4ff */
[----:B------:R-:W-:Y:S01]  /*4630*/  LDGSTS.E.BYPASS.LTC128B.128 [R163+0x9000], desc[UR22][R102.64] ;  /* 0x0900000066a37fae */ /* 0x000fe2000b981a16 */
[----:B------:R-:W-:Y:S05]  /*4640*/  ISETP.NE.AND P2, PT, R169, RZ, PT ;  /* 0x000000ffa900720c */ /* 0x000fea0003f45270 */
[----:B------:R1:W-:Y:S06]  /*4650*/  LDGSTS.E.BYPASS.LTC128B.128 [R163+0xb000], desc[UR22][R102.64+0x80] ;  /* 0x0b00008066a37fae */ /* 0x0003ec000b981a16 */
[----:B------:R-:W-:Y:S06]  /*4660*/  LDGSTS.E.BYPASS.LTC128B.128 [R163+0x9800], desc[UR22][R174.64] ;  /* 0x09800000aea37fae */ /* 0x000fec000b981a16 */
[----:B------:R5:W-:Y:S06]  /*4670*/  LDGSTS.E.BYPASS.LTC128B.128 [R163+0xb800], desc[UR22][R174.64+0x80] ;  /* 0x0b800080aea37fae */ /* 0x000bec000b981a16 */
[----:B------:R-:W-:Y:S06]  /*4680*/  LDSM.16.M88.4 R108, [R157] ;  /* 0x000000009d6c783b */ /* 0x000fec0000000200 */
[----:B------:R-:W2:Y:S06]  /*4690*/  LDSM.16.M88.4 R112, [R156+UR5+0x4000] ;  /* 0x004000059c70783b */ /* 0x000eac0008000200 */
[----:B------:R-:W3:Y:S06]  /*46a0*/  LDSM.16.M88.4 R116, [R156+UR5+0x4800] ;  /* 0x004800059c74783b */ /* 0x000eec0008000200 */
[----:B------:R-:W4:Y:S06]  /*46b0*/  LDSM.16.M88.4 R120, [R156+UR5+0x5000] ;  /* 0x005000059c78783b */ /* 0x000f2c0008000200 */
[----:B------:R-:W0:Y:S06]  /*46c0*/  LDGDEPBAR ;  /* 0x00000000000079af */ /* 0x000e2c0000000000 */
[----:B------:R-:W5:Y:S06]  /*46d0*/  LDSM.16.M88.4 R124, [R156+UR5+0x5800] ;  /* 0x005800059c7c783b */ /* 0x000f6c0008000200 */
[----:B------:R-:W-:Y:S06]  /*46e0*/  LDSM.16.M88.4 R128, [R155] ;  /* 0x000000009b80783b */ /* 0x000fec0000000200 */
[----:B------:R-:W5:Y:S01]  /*46f0*/  LDSM.16.M88.4 R132, [R151+0x4000] ;  /* 0x004000009784783b */ /* 0x000f620000000200 */
[C---:B--2---:R-:W-:Y:S05]  /*4700*/  HMMA.16816.F32.BF16 R4, R108.reuse, R112, RZ ;  /* 0x000000706c04723c */ /* 0x044fea00000418ff */
[----:B------:R-:W2:Y:S06]  /*4710*/  LDSM.16.M88.4 R136, [R151+0x4800] ;  /* 0x004800009788783b */ /* 0x000eac0000000200 */
[----:B------:R-:W-:Y:S01]  /*4720*/  LDSM.16.M88.4 R140, [R154] ;  /* 0x000000009a8c783b */ /* 0x000fe20000000200 */
[C---:B------:R-:W-:Y:S05]  /*4730*/  HMMA.16816.F32.BF16 R8, R108.reuse, R114, RZ ;  /* 0x000000726c08723c */ /* 0x040fea00000418ff */
[----:B------:R-:W2:Y:S03]  /*4740*/  LDSM.16.M88.4 R112, [R151+0x5000] ;  /* 0x005000009770783b */ /* 0x000ea60000000200 */
[C---:B---3--:R-:W-:Y:S03]  /*4750*/  HMMA.16816.F32.BF16 R12, R108.reuse, R116, RZ ;  /* 0x000000746c0c723c */ /* 0x048fe600000418ff */
[----:B------:R-:W-:Y:S05]  /*4760*/  LDSM.16.M88.4 R144, [R150+0x4000] ;  /* 0x004000009690783b */ /* 0x000fea0000000200 */
[C---:B------:R-:W-:Y:S01]  /*4770*/  HMMA.16816.F32.BF16 R16, R108.reuse, R118, RZ ;  /* 0x000000766c10723c */ /* 0x040fe200000418ff */
[----:B------:R-:W3:Y:S06]  /*4780*/  LDSM.16.M88.4 R116, [R151+0x5800] ;  /* 0x005800009774783b */ /* 0x000eec0000000200 */
[----:B-1----:R-:W-:Y:S01]  /*4790*/  LDSM.16.M88.4 R100, [R156+UR5+0x7000] ;  /* 0x007000059c64783b */ /* 0x002fe20008000200 */
[C---:B----4-:R-:W-:Y:S08]  /*47a0*/  HMMA.16816.F32.BF16 R20, R108.reuse, R120, RZ ;  /* 0x000000786c14723c */ /* 0x050ff000000418ff */
[C---:B------:R-:W-:Y:S01]  /*47b0*/  HMMA.16816.F32.BF16 R24, R108.reuse, R122, RZ ;  /* 0x0000007a6c18723c */ /* 0x040fe200000418ff */
[----:B------:R-:W1:Y:S07]  /*47c0*/  LDSM.16.M88.4 R120, [R150+0x4800] ;  /* 0x004800009678783b */ /* 0x000e6e0000000200 */
[C---:B-----5:R-:W-:Y:S08]  /*47d0*/  HMMA.16816.F32.BF16 R28, R108.reuse, R124, RZ ;  /* 0x0000007c6c1c723c */ /* 0x060ff000000418ff */
[----:B------:R-:W-:Y:S01]  /*47e0*/  HMMA.16816.F32.BF16 R32, R108, R126, RZ ;  /* 0x0000007e6c20723c */ /* 0x000fe200000418ff */
[----:B------:R-:W4:Y:S06]  /*47f0*/  LDSM.16.M88.4 R108, [R150+0x5000] ;  /* 0x00500000966c783b */ /* 0x000f2c0000000200 */
[----:B------:R-:W5:Y:S01]  /*4800*/  LDSM.16.M88.4 R124, [R150+0x5800] ;  /* 0x00580000967c783b */ /* 0x000f620000000200 */
        /* <DEDUP_REMOVED lines=8> */
[----:B------:R-:W-:Y:S07]  /*4890*/  LDSM.16.M88.4 R112, [R153] ;  /* 0x000000009970783b */ /* 0x000fee0000000200 */
[C---:B---3--:R-:W-:Y:S08]  /*48a0*/  HMMA.16816.F32.BF16 R28, R128.reuse, R116, R28 ;  /* 0x00000074801c723c */ /* 0x048ff0000004181c */
[----:B------:R-:W-:Y:S01]  /*48b0*/  HMMA.16816.F32.BF16 R32, R128, R118, R32 ;  /* 0x000000768020723c */ /* 0x000fe20000041820 */
[----:B------:R-:W2:Y:S06]  /*48c0*/  LDSM.16.M88.4 R116, [R149+0x4000] ;  /* 0x004000009574783b */ /* 0x000eac0000000200 */
[----:B------:R-:W3:Y:S01]  /*48d0*/  LDSM.16.M88.4 R128, [R149+0x4800] ;  /* 0x004800009580783b */ /* 0x000ee20000000200 */
[C---:B------:R-:W-:Y:S08]  /*48e0*/  HMMA.16816.F32.BF16 R4, R140.reuse, R144, R4 ;  /* 0x000000908c04723c */ /* 0x040ff00000041804 */
[C---:B------:R-:W-:Y:S08]  /*48f0*/  HMMA.16816.F32.BF16 R8, R140.reuse, R146, R8 ;  /* 0x000000928c08723c */ /* 0x040ff00000041808 */
[C---:B-1----:R-:W-:Y:S08]  /*4900*/  HMMA.16816.F32.BF16 R12, R140.reuse, R120, R12 ;  /* 0x000000788c0c723c */ /* 0x042ff0000004180c */
[C---:B------:R-:W-:Y:S01]  /*4910*/  HMMA.16816.F32.BF16 R16, R140.reuse, R122, R16 ;  /* 0x0000007a8c10723c */ /* 0x040fe20000041810 */
[----:B------:R-:W-:Y:S07]  /*4920*/  LDSM.16.M88.4 R120, [R156+UR5+0x6000] ;  /* 0x006000059c78783b */ /* 0x000fee0008000200 */
[C---:B----4-:R-:W-:Y:S08]  /*4930*/  HMMA.16816.F32.BF16 R20, R140.reuse, R108, R20 ;  /* 0x0000006c8c14723c */ /* 0x050ff00000041814 */
[C---:B------:R-:W-:Y:S01]  /*4940*/  HMMA.16816.F32.BF16 R24, R140.reuse, R110, R24 ;  /* 0x0000006e8c18723c */ /* 0x040fe20000041818 */
[----:B------:R-:W1:Y:S07]  /*4950*/  LDSM.16.M88.4 R108, [R157+0x2000] ;  /* 0x002000009d6c783b */ /* 0x000e6e0000000200 */
[C---:B-----5:R-:W-:Y:S08]  /*4960*/  HMMA.16816.F32.BF16 R28, R140.reuse, R124, R28 ;  /* 0x0000007c8c1c723c */ /* 0x060ff0000004181c */
[----:B------:R-:W-:Y:S01]  /*4970*/  HMMA.16816.F32.BF16 R32, R140, R126, R32 ;  /* 0x0000007e8c20723c */ /* 0x000fe20000041820 */
[----:B------:R-:W4:Y:S07]  /*4980*/  LDSM.16.M88.4 R124, [R156+UR5+0x6800] ;  /* 0x006800059c7c783b */ /* 0x000f2e0008000200 */
[C---:B--2---:R-:W-:Y:S08]  /*4990*/  HMMA.16816.F32.BF16 R4, R112.reuse, R116, R4 ;  /* 0x000000747004723c */ /* 0x044ff00000041804 */
        /* <DEDUP_REMOVED lines=9> */
[----:B------:R-:W-:Y:S01]  /*4a30*/  HMMA.16816.F32.BF16 R32, R112, R138, R32 ;  /* 0x0000008a7020723c */ /* 0x000fe20000041820 */
[----:B------:R-:W2:Y:S06]  /*4a40*/  LDSM.16.M88.4 R112, [R156+UR5+0x7800] ;  /* 0x007800059c70783b */ /* 0x000eac0008000200 */
[----:B------:R-:W-:Y:S01]  /*4a50*/  LDSM.16.M88.4 R136, [R151+0x7800] ;  /* 0x007800009788783b */ /* 0x000fe20000000200 */
[C---:B-1----:R-:W-:Y:S08]  /*4a60*/  HMMA.16816.F32.BF16 R4, R108.reuse, R120, R4 ;  /* 0x000000786c04723c */ /* 0x042ff00000041804 */
[C---:B------:R-:W-:Y:S01]  /*4a70*/  HMMA.16816.F32.BF16 R8, R108.reuse, R122, R8 ;  /* 0x0000007a6c08723c */ /* 0x040fe20000041808 */
[----:B------:R-:W1:Y:S07]  /*4a80*/  LDSM.16.M88.4 R120, [R151+0x6000] ;  /* 0x006000009778783b */ /* 0x000e6e0000000200 */
[C---:B----4-:R-:W-:Y:S08]  /*4a90*/  HMMA.16816.F32.BF16 R12, R108.reuse, R124, R12 ;  /* 0x0000007c6c0c723c */ /* 0x050ff0000004180c */
[C---:B------:R-:W-:Y:S01]  /*4aa0*/  HMMA.16816.F32.BF16 R16, R108.reuse, R126, R16 ;  /* 0x0000007e6c10723c */ /* 0x040fe20000041810 */
[----:B------:R-:W-:Y:S07]  /*4ab0*/  LDSM.16.M88.4 R124, [R150+0x7800] ;  /* 0x00780000967c783b */ /* 0x000fee0000000200 */
[C---:B------:R-:W-:Y:S08]  /*4ac0*/  HMMA.16816.F32.BF16 R20, R108.reuse, R100, R20 ;  /* 0x000000646c14723c */ /* 0x040ff00000041814 */
[C---:B------:R-:W-:Y:S01]  /*4ad0*/  HMMA.16816.F32.BF16 R24, R108.reuse, R102, R24 ;  /* 0x000000666c18723c */ /* 0x040fe20000041818 */
[----:B------:R-:W-:Y:S07]  /*4ae0*/  LDSM.16.M88.4 R100, [R154+0x2000] ;  /* 0x002000009a64783b */ /* 0x000fee0000000200 */
[C---:B--2---:R-:W-:Y:S08]  /*4af0*/  HMMA.16816.F32.BF16 R28, R108.reuse, R112, R28 ;  /* 0x000000706c1c723c */ /* 0x044ff0000004181c */
[----:B------:R-:W-:Y:S01]  /*4b00*/  HMMA.16816.F32.BF16 R32, R108, R114, R32 ;  /* 0x000000726c20723c */ /* 0x000fe20000041820 */
[----:B------:R-:W2:Y:S06]  /*4b10*/  LDSM.16.M88.4 R108, [R150+0x6000] ;  /* 0x00600000966c783b */ /* 0x000eac0000000200 */
[----:B------:R-:W3:Y:S01]  /*4b20*/  LDSM.16.M88.4 R112, [R150+0x6800] ;  /* 0x006800009670783b */ /* 0x000ee20000000200 */
        /* <DEDUP_REMOVED lines=10> */
[----:B------:R-:W-:Y:S08]  /*4bd0*/  HMMA.16816.F32.BF16 R32, R116, R138, R32 ;  /* 0x0000008a7420723c */ /* 0x000ff00000041820 */
[C---:B--2---:R-:W-:Y:S08]  /*4be0*/  HMMA.16816.F32.BF16 R4, R100.reuse, R108, R4 ;  /* 0x0000006c6404723c */ /* 0x044ff00000041804 */
[C---:B------:R-:W-:Y:S01]  /*4bf0*/  HMMA.16816.F32.BF16 R8, R100.reuse, R110, R8 ;  /* 0x0000006e6408723c */ /* 0x040fe20000041808 */
[----:B------:R-:W-:Y:S07]  /*4c00*/  LDSM.16.M88.4 R108, [R149+0x7000] ;  /* 0x00700000956c783b */ /* 0x000fee0000000200 */
[C---:B---3--:R-:W-:Y:S08]  /*4c10*/  HMMA.16816.F32.BF16 R12, R100.reuse, R112, R12 ;  /* 0x00000070640c723c */ /* 0x048ff0000004180c */
[C---:B------:R-:W-:Y:S08]  /*4c20*/  HMMA.16816.F32.BF16 R16, R100.reuse, R114, R16 ;  /* 0x000000726410723c */ /* 0x040ff00000041810 */
[C---:B-1----:R-:W-:Y:S08]  /*4c30*/  HMMA.16816.F32.BF16 R20, R100.reuse, R120, R20 ;  /* 0x000000786414723c */ /* 0x042ff00000041814 */
[C---:B------:R-:W-:Y:S08]  /*4c40*/  HMMA.16816.F32.BF16 R24, R100.reuse, R122, R24 ;  /* 0x0000007a6418723c */ /* 0x040ff00000041818 */
[C---:B------:R-:W-:Y:S08]  /*4c50*/  HMMA.16816.F32.BF16 R28, R100.reuse, R124, R28 ;  /* 0x0000007c641c723c */ /* 0x040ff0000004181c */
[----:B------:R-:W-:Y:S01]  /*4c60*/  HMMA.16816.F32.BF16 R32, R100, R126, R32 ;  /* 0x0000007e6420723c */ /* 0x000fe20000041820 */
[----:B------:R-:W1:Y:S07]  /*4c70*/  LDSM.16.M88.4 R100, [R149+0x6800] ;  /* 0x006800009564783b */ /* 0x000e6e0000000200 */
[C---:B----4-:R-:W-:Y:S08]  /*4c80*/  HMMA.16816.F32.BF16 R4, R128.reuse, R132, R4 ;  /* 0x000000848004723c */ /* 0x050ff00000041804 */
[C---:B------:R-:W-:Y:S11]  /*4c90*/  HMMA.16816.F32.BF16 R8, R128.reuse, R134, R8 ;  /* 0x000000868008723c */ /* 0x040ff60000041808 */
[----:B------:R-:W-:Y:S01]  /*4ca0*/  FMUL.FTZ R196, R4, UR10 ;  /* 0x0000000a04c47c20 */ /* 0x000fe20008410000 */
[----:B------:R-:W-:Y:S01]  /*4cb0*/  FMUL.FTZ R194, R5, UR10 ;  /* 0x0000000a05c27c20 */ /* 0x000fe20008410000 */
[----:B------:R-:W-:Y:S01]  /*4cc0*/  FMUL.FTZ R195, R6, UR10 ;  /* 0x0000000a06c37c20 */ /* 0x000fe20008410000 */
[----:B------:R-:W-:Y:S03]  /*4cd0*/  FMUL.FTZ R193, R7, UR10 ;  /* 0x0000000a07c17c20 */ /* 0x000fe60008410000 */
[----:B------:R-:W2:Y:S02]  /*4ce0*/  MUFU.TANH R196, R196 ;  /* 0x000000c400c47308 */ /* 0x000ea40000002400 */
[----:B------:R-:W-:Y:S01]  /*4cf0*/  FMUL.FTZ R200, R8, UR10 ;  /* 0x0000000a08c87c20 */ /* 0x000fe20008410000 */
[----:B------:R-:W-:Y:S01]  /*4d00*/  FMUL.FTZ R198, R9, UR10 ;  /* 0x0000000a09c67c20 */ /* 0x000fe20008410000 */
[----:B------:R-:W-:Y:S01]  /*4d10*/  FMUL.FTZ R199, R10, UR10 ;  /* 0x0000000a0ac77c20 */ /* 0x000fe20008410000 */
[----:B------:R-:W-:Y:S05]  /*4d20*/  FMUL.FTZ R197, R11, UR10 ;  /* 0x0000000a0bc57c20 */ /* 0x000fea0008410000 */
[----:B------:R-:W3:Y:S01]  /*4d30*/  MUFU.TANH R194, R194 ;  /* 0x000000c200c27308 */ /* 0x000ee20000002400 */
[C---:B-1----:R-:W-:Y:S09]  /*4d40*/  HMMA.16816.F32.BF16 R12, R128.reuse, R100, R12 ;  /* 0x00000064800c723c */ /* 0x042ff2000004180c */
[----:B------:R-:W1:Y:S01]  /*4d50*/  MUFU.TANH R195, R195 ;  /* 0x000000c300c37308 */ /* 0x000e620000002400 */
[C---:B------:R-:W-:Y:S01]  /*4d60*/  HMMA.16816.F32.BF16 R16, R128.reuse, R102, R16 ;  /* 0x000000668010723c */ /* 0x040fe20000041810 */
[----:B------:R-:W4:Y:S01]  /*4d70*/  LDSM.16.M88.4 R100, [R149+0x7800] ;  /* 0x007800009564783b */ /* 0x000f220000000200 */
[----:B------:R-:W-:Y:S07]  /*4d80*/  DEPBAR.LE SB0, 0x0 ;  /* 0x000080000000791a */ /* 0x000fee0000000000 */
[----:B------:R-:W1:Y:S01]  /*4d90*/  MUFU.TANH R193, R193 ;  /* 0x000000c100c17308 */ /* 0x000e620000002400 */
[----:B------:R-:W-:Y:S01]  /*4da0*/  BAR.SYNC.DEFER_BLOCKING 0x0 ;  /* 0x0000000000007b1d */ /* 0x000fe20000010000 */
[C---:B------:R-:W-:Y:S05]  /*4db0*/  HMMA.16816.F32.BF16 R20, R128.reuse, R108, R20 ;  /* 0x0000006c8014723c */ /* 0x040fea0000041814 */
[----:B------:R-:W-:Y:S03]  /*4dc0*/  FMUL.FTZ R190, R12, UR10 ;  /* 0x0000000a0cbe7c20 */ /* 0x000fe60008410000 */
[----:B------:R-:W1:Y:S01]  /*4dd0*/  MUFU.TANH R200, R200 ;  /* 0x000000c800c87308 */ /* 0x000e620000002400 */
        /* <DEDUP_REMOVED lines=19> */
[C---:B----4-:R-:W-:Y:S08]  /*4f10*/  HMMA.16816.F32.BF16 R28, R128.reuse, R100, R28 ;  /* 0x00000064801c723c */ /* 0x050ff0000004181c */
[----:B------:R-:W4:Y:S01]  /*4f20*/  MUFU.TANH R190, R190 ;  /* 0x000000be00be7308 */ /* 0x000f220000002400 */
        /* <DEDUP_REMOVED lines=105> */
.L_x_5513:
        /* <DEDUP_REMOVED lines=20> */
.L_x_5512:
        /* <DEDUP_REMOVED lines=18> */
[----:B--2---:R-:W-:Y:S02]  /*5820*/  FMNMX3.FTZ R7, R2, R102, R101, !PT ;  /* 0x0000006602077276 */ /* 0x004fe40007810065 */
        /* <DEDUP_REMOVED lines=133> */
[C---:B------:R-:W-:Y:S01]  /*6080*/  FMUL.FTZ R60, R2.reuse, R60 ;  /* 0x0000003c023c7220 */ /* 0x040fe20000410000 */
[----:B------:R-:W5:Y:S01]  /*6090*/  LDSM.16.MT88.4 R72, [R148+0xa000] ;  /* 0x00a000009448783b */ /* 0x000f620000004200 */
[----:B------:R-:W-:Y:S01]  /*60a0*/  FMUL.FTZ R61, R2, R61 ;  /* 0x0000003d023d7220 */ /* 0x000fe20000410000 */
[C---:B------:R-:W-:Y:S01]  /*60b0*/  FMUL.FTZ R62, R0.reuse, R62 ;  /* 0x0000003e003e7220 */ /* 0x040fe20000410000 */
[----:B------:R-:W-:Y:S01]  /*60c0*/  FMUL.FTZ R63, R0, R63 ;  /* 0x0000003f003f7220 */ /* 0x000fe20000410000 */
[C---:B------:R-:W-:Y:S01]  /*60d0*/  FMUL.FTZ R64, R2.reuse, R64 ;  /* 0x0000004002407220 */ /* 0x040fe20000410000 */
[C---:B--2---:R-:W-:Y:S01]  /*60e0*/  HMMA.16816.F32.BF16 R28, R96.reuse, R88, R28 ;  /* 0x00000058601c723c */ /* 0x044fe2000004181c */
[----:B------:R-:W-:Y:S02]  /*60f0*/  MUFU.EX2 R137, R137 ;  /* 0x0000008900897308 */ /* 0x000fe40000000800 */
[----:B------:R-:W-:Y:S01]  /*6100*/  FMUL.FTZ R65, R2, R65 ;  /* 0x0000004102417220 */ /* 0x000fe20000410000 */
[C---:B------:R-:W-:Y:S01]  /*6110*/  FMUL.FTZ R66, R0.reuse, R66 ;  /* 0x0000004200427220 */ /* 0x040fe20000410000 */
[----:B------:R-:W-:Y:S01]  /*6120*/  FMUL.FTZ R67, R0, R67 ;  /* 0x0000004300437220 */ /* 0x000fe20000410000 */
[--C-:B------:R-:W-:Y:S01]  /*6130*/  FFMA.FTZ R144, R178, UR4, -R121.reuse ;  /* 0x00000004b2907c23 */ /* 0x100fe20008010879 */
[--C-:B------:R-:W-:Y:S01]  /*6140*/  FFMA.FTZ R145, R180, UR4, -R121.reuse ;  /* 0x00000004b4917c23 */ /* 0x100fe20008010879 */
[C---:B------:R-:W-:Y:S01]  /*6150*/  HMMA.16816.F32.BF16 R32, R96.reuse, R90, R32 ;  /* 0x0000005a6020723c */ /* 0x040fe20000041820 */
[----:B------:R-:W-:Y:S02]  /*6160*/  LDSM.16.MT88.4 R88, [R106+0x8800] ;  /* 0x008800006a58783b */ /* 0x000fe40000004200 */
[----:B------:R-:W2:Y:S01]  /*6170*/  MUFU.EX2 R142, R142 ;  /* 0x0000008e008e7308 */ /* 0x000ea20000000800 */
[--C-:B------:R-:W-:Y:S01]  /*6180*/  FFMA.FTZ R180, R181, UR4, -R120.reuse ;  /* 0x00000004b5b47c23 */ /* 0x100fe20008010878 */
[--C-:B------:R-:W-:Y:S01]  /*6190*/  FFMA.FTZ R147, R182, UR4, -R121.reuse ;  /* 0x00000004b6937c23 */ /* 0x100fe20008010879 */
[--C-:B------:R-:W-:Y:S01]  /*61a0*/  FFMA.FTZ R178, R184, UR4, -R121.reuse ;  /* 0x00000004b8b27c23 */ /* 0x100fe20008010879 */
[--C-:B------:R-:W-:Y:S01]  /*61b0*/  FFMA.FTZ R181, R176, UR4, -R121.reuse ;  /* 0x00000004b0b57c23 */ /* 0x100fe20008010879 */
[----:B------:R-:W-:Y:S01]  /*61c0*/  FFMA.FTZ R176, R104, UR4, -R120 ;  /* 0x0000000468b07c23 */ /* 0x000fe20008010878 */
[C---:B----4-:R-:W-:Y:S04]  /*61d0*/  HMMA.16816.F32.BF16 R36, R96.reuse, R80, R36 ;  /* 0x000000506024723c */ /* 0x050fe80000041824 */
[----:B------:R-:W-:Y:S01]  /*61e0*/  MUFU.EX2 R144, R144 ;  /* 0x0000009000907308 */ /* 0x000fe20000000800 */
[--C-:B------:R-:W-:Y:S01]  /*61f0*/  FFMA.FTZ R174, R174, UR4, -R121.reuse ;  /* 0x00000004aeae7c23 */ /* 0x100fe20008010879 */
[--C-:B------:R-:W-:Y:S01]  /*6200*/  FFMA.FTZ R104, R175, UR4, -R121.reuse ;  /* 0x00000004af687c23 */ /* 0x100fe20008010879 */
[----:B------:R-:W-:Y:S07]  /*6210*/  FFMA.FTZ R121, R172, UR4, -R121 ;  /* 0x00000004ac797c23 */ /* 0x000fee0008010879 */
[----:B------:R-:W-:Y:S01]  /*6220*/  MUFU.EX2 R145, R145 ;  /* 0x0000009100917308 */ /* 0x000fe20000000800 */
[----:B------:R-:W-:Y:S01]  /*6230*/  FFMA.FTZ R135, R2, R173, R135 ;  /* 0x000000ad02877223 */ /* 0x000fe20000010087 */
[C---:B------:R-:W-:Y:S01]  /*6240*/  HMMA.16816.F32.BF16 R40, R96.reuse, R82, R40 ;  /* 0x000000526028723c */ /* 0x040fe20000041828 */
[----:B------:R-:W-:Y:S07]  /*6250*/  LDSM.16.MT88.4 R80, [R148+0x8800] ;  /* 0x008800009450783b */ /* 0x000fee0000004200 */
[----:B------:R-:W-:Y:S01]  /*6260*/  MUFU.EX2 R175, R121 ;  /* 0x0000007900af7308 */ /* 0x000fe20000000800 */
[----:B------:R-:W-:Y:S01]  /*6270*/  MOV R105, R100 ;  /* 0x0000006400697202 */ /* 0x000fe20000000f00 */
[----:B------:R-:W-:Y:S01]  /*6280*/  FFMA.FTZ R133, R0, R171, R133 ;  /* 0x000000ab00857223 */ /* 0x000fe20000010085 */
[----:B------:R-:W-:Y:S07]  /*6290*/  FADD.FTZ R135, R134, R135 ;  /* 0x0000008786877221 */ /* 0x000fee0000010000 */
[----:B------:R-:W-:Y:S01]  /*62a0*/  MUFU.EX2 R179, R183 ;  /* 0x000000b700b37308 */ /* 0x000fe20000000800 */
[----:B------:R-:W-:Y:S01]  /*62b0*/  FADD.FTZ R130, R130, R133 ;  /* 0x0000008582827221 */ /* 0x000fe20000010000 */
[----:B------:R-:W-:Y:S08]  /*62c0*/  FADD.FTZ R0, R132, R135 ;  /* 0x0000008784007221 */ /* 0x000ff00000010000 */
[----:B------:R-:W-:Y:S01]  /*62d0*/  MUFU.EX2 R146, R146 ;  /* 0x0000009200927308 */ /* 0x000fe20000000800 */
[C---:B-----5:R-:W-:Y:S09]  /*62e0*/  HMMA.16816.F32.BF16 R44, R96.reuse, R72, R44 ;  /* 0x00000048602c723c */ /* 0x060ff2000004182c */
        /* <DEDUP_REMOVED lines=9> */
[C---:B------:R-:W-:Y:S03]  /*6380*/  HMMA.16816.F32.BF16 R52, R96.reuse, R68, R52 ;  /* 0x000000446034723c */ /* 0x040fe60000041834 */
[----:B-1----:R-:W-:Y:S06]  /*6390*/  F2FP.BF16.F32.PACK_AB R68, R138, R139 ;  /* 0x0000008b8a44723e */ /* 0x002fec00000010ff */
[----:B------:R-:W-:Y:S01]  /*63a0*/  MUFU.EX2 R174, R174 ;  /* 0x000000ae00ae7308 */ /* 0x000fe20000000800 */
[----:B---3--:R-:W-:Y:S01]  /*63b0*/  F2FP.BF16.F32.PACK_AB R69, R136, R141 ;  /* 0x0000008d8845723e */ /* 0x008fe200000010ff */
[----:B------:R-:W-:Y:S01]  /*63c0*/  FADD.FTZ R139, R139, R0 ;  /* 0x000000008b8b7221 */ /* 0x000fe20000010000 */
[----:B------:R-:W-:Y:S01]  /*63d0*/  FADD.FTZ R141, R141, R128 ;  /* 0x000000808d8d7221 */ /* 0x000fe20000010000 */
[C---:B------:R-:W-:Y:S06]  /*63e0*/  HMMA.16816.F32.BF16 R56, R96.reuse, R70, R56 ;  /* 0x000000466038723c */ /* 0x040fec0000041838 */
[----:B------:R-:W1:Y:S01]  /*63f0*/  MUFU.EX2 R181, R181 ;  /* 0x000000b500b57308 */ /* 0x000e620000000800 */
[----:B--2---:R-:W-:Y:S01]  /*6400*/  F2FP.BF16.F32.PACK_AB R70, R142, R137 ;  /* 0x000000898e46723e */ /* 0x004fe200000010ff */
[----:B------:R-:W-:Y:S01]  /*6410*/  FADD.FTZ R138, R138, R139 ;  /* 0x0000008b8a8a7221 */ /* 0x000fe20000010000 */
[----:B------:R-:W-:Y:S07]  /*6420*/  F2FP.BF16.F32.PACK_AB R71, R140, R143 ;  /* 0x0000008f8c47723e */ /* 0x000fee00000010ff */
[----:B------:R-:W-:Y:S01]  /*6430*/  MUFU.EX2 R176, R176 ;  /* 0x000000b000b07308 */ /* 0x000fe20000000800 */
[----:B------:R-:W-:Y:S01]  /*6440*/  FADD.FTZ R136, R136, R141 ;  /* 0x0000008d88887221 */ /* 0x000fe20000010000 */
[C---:B------:R-:W-:Y:S08]  /*6450*/  HMMA.16816.F32.BF16 R60, R96.reuse, R76, R60 ;  /* 0x0000004c603c723c */ /* 0x040ff0000004183c */
[----:B------:R-:W2:Y:S01]  /*6460*/  MUFU.EX2 R103, R103 ;  /* 0x0000006700677308 */ /* 0x000ea20000000800 */
[----:B------:R-:W-:Y:S09]  /*6470*/  FADD.FTZ R143, R143, R136 ;  /* 0x000000888f8f7221 */ /* 0x000ff20000010000 */
[----:B------:R-:W3:Y:S01]  /*6480*/  MUFU.EX2 R104, R104 ;  /* 0x0000006800687308 */ /* 0x000ee20000000800 */
[----:B------:R-:W-:Y:S01]  /*6490*/  FADD.FTZ R140, R140, R143 ;  /* 0x0000008f8c8c7221 */ /* 0x000fe20000010000 */
[----:B------:R-:W-:Y:S01]  /*64a0*/  HMMA.16816.F32.BF16 R64, R96, R78, R64 ;  /* 0x0000004e6040723c */ /* 0x000fe20000041840 */
[----:B------:R-:W5:Y:S07]  /*64b0*/  LDSM.16.MT88.4 R76, [R107+0xa800] ;  /* 0x00a800006b4c783b */ /* 0x000f6e0000004200 */
[C---:B----4-:R-:W-:Y:S01]  /*64c0*/  HMMA.16816.F32.BF16 R4, R68.reuse, R72, R4 ;  /* 0x000000484404723c */ /* 0x050fe20000041804 */
[----:B------:R-:W-:Y:S07]  /*64d0*/  LDSM.16.MT88.4 R96, [R148+0xb000] ;  /* 0x00b000009460783b */ /* 0x000fee0000004200 */
        /* <DEDUP_REMOVED lines=14> */
[C---:B------:R-:W-:Y:S03]  /*65c0*/  HMMA.16816.F32.BF16 R44, R68.reuse, R108, R44 ;  /* 0x0000006c442c723c */ /* 0x040fe6000004182c */
[----:B-1----:R-:W-:Y:S02]  /*65d0*/  F2FP.BF16.F32.PACK_AB R108, R181, R174 ;  /* 0x000000aeb56c723e */ /* 0x002fe400000010ff */
[----:B--2---:R-:W-:Y:S03]  /*65e0*/  F2FP.BF16.F32.PACK_AB R109, R103, R176 ;  /* 0x000000b0676d723e */ /* 0x004fe600000010ff */
[C---:B------:R-:W-:Y:S03]  /*65f0*/  HMMA.16816.F32.BF16 R48, R68.reuse, R110, R48 ;  /* 0x0000006e4430723c */ /* 0x040fe60000041830 */
[----:B---3--:R-:W-:Y:S05]  /*6600*/  F2FP.BF16.F32.PACK_AB R110, R175, R104 ;  /* 0x00000068af6e723e */ /* 0x008fea00000010ff */
[C---:B-----5:R-:W-:Y:S08]  /*6610*/  HMMA.16816.F32.BF16 R52, R68.reuse, R76, R52 ;  /* 0x0000004c4434723c */ /* 0x060ff00000041834 */
[C---:B------:R-:W-:Y:S01]  /*6620*/  HMMA.16816.F32.BF16 R56, R68.reuse, R78, R56 ;  /* 0x0000004e4438723c */ /* 0x040fe20000041838 */
[----:B------:R-:W1:Y:S07]  /*6630*/  LDSM.16.MT88.4 R76, [R148+0x9000] ;  /* 0x00900000944c783b */ /* 0x000e6e0000004200 */
[C---:B----4-:R-:W-:Y:S08]  /*6640*/  HMMA.16816.F32.BF16 R60, R68.reuse, R72, R60 ;  /* 0x00000048443c723c */ /* 0x050ff0000004183c */
        /* <DEDUP_REMOVED lines=10> */
[----:B------:R-:W-:Y:S04]  /*66f0*/  FADD.FTZ R177, R177, R180 ;  /* 0x000000b4b1b17221 */ /* 0x000fe80000010000 */
[----:B------:R-:W-:Y:S01]  /*6700*/  FADD.FTZ R176, R176, R177 ;  /* 0x000000b1b0b07221 */ /* 0x000fe20000010000 */
[C---:B------:R-:W-:Y:S03]  /*6710*/  HMMA.16816.F32.BF16 R8, R68.reuse, R82, R8 ;  /* 0x000000524408723c */ /* 0x040fe60000041808 */
        /* <DEDUP_REMOVED lines=14> */
[C---:B--2---:R-:W-:Y:S03]  /*6800*/  HMMA.16816.F32.BF16 R52, R68.reuse, R72, R52 ;  /* 0x000000484434723c */ /* 0x044fe60000041834 */
[--C-:B------:R-:W-:Y:S01]  /*6810*/  FFMA.FTZ R72, R102, UR4, -R120.reuse ;  /* 0x0000000466487c23 */ /* 0x100fe20008010878 */
[----:B------:R-:W-:Y:S02]  /*6820*/  FFMA.FTZ R102, R101, UR4, -R120 ;  /* 0x0000000465667c23 */ /* 0x000fe40008010878 */
[----:B------:R-:W2:Y:S01]  /*6830*/  LDSM.16.MT88.4 R120, [R152+0xb800] ;  /* 0x00b800009878783b */ /* 0x000ea20000004200 */
[----:B------:R-:W-:Y:S01]  /*6840*/  MUFU.EX2 R101, R72 ;  /* 0x0000004800657308 */ /* 0x000fe20000000800 */
[C---:B------:R-:W-:Y:S09]  /*6850*/  HMMA.16816.F32.BF16 R56, R68.reuse, R74, R56 ;  /* 0x0000004a4438723c */ /* 0x040ff20000041838 */
[----:B------:R-:W4:Y:S01]  /*6860*/  MUFU.EX2 R102, R102 ;  /* 0x0000006600667308 */ /* 0x000f220000000800 */
[C---:B-1----:R-:W-:Y:S08]  /*6870*/  HMMA.16816.F32.BF16 R60, R68.reuse, R76, R60 ;  /* 0x0000004c443c723c */ /* 0x042ff0000004183c */
[----:B------:R-:W-:Y:S03]  /*6880*/  HMMA.16816.F32.BF16 R64, R68, R78, R64 ;  /* 0x0000004e4440723c */ /* 0x000fe60000041840 */
[C---:B----4-:R-:W-:Y:S01]  /*6890*/  F2FP.BF16.F32.PACK_AB R111, R102.reuse, R101 ;  /* 0x00000065666f723e */ /* 0x050fe200000010ff */
[----:B------:R-:W-:Y:S04]  /*68a0*/  FADD.FTZ R101, R101, R176 ;  /* 0x000000b065657221 */ /* 0x000fe80000010000 */
[----:B------:R-:W-:Y:S02]  /*68b0*/  FADD.FTZ R171, R102, R101 ;  /* 0x0000006566ab7221 */ /* 0x000fe40000010000 */
[C---:B---3--:R-:W-:Y:S01]  /*68c0*/  HMMA.16816.F32.BF16 R96, R108.reuse, R92, R4 ;  /* 0x0000005c6c60723c */ /* 0x048fe20000041804 */
[----:B------:R-:W1:Y:S07]  /*68d0*/  LDSM.16.MT88.4 R4, [R107+0xb800] ;  /* 0x00b800006b04783b */ /* 0x000e6e0000004200 */
[C---:B------:R-:W-:Y:S01]  /*68e0*/  HMMA.16816.F32.BF16 R92, R108.reuse, R94, R8 ;  /* 0x0000005e6c5c723c */ /* 0x040fe20000041808 */
[----:B------:R-:W3:Y:S07]  /*68f0*/  LDSM.16.MT88.4 R8, [R106+0xb800] ;  /* 0x00b800006a08783b */ /* 0x000eee0000004200 */
        /* <DEDUP_REMOVED lines=21> */
[C---:B---3--:R-:W-:Y:S03]  /*6a50*/  HMMA.16816.F32.BF16 R60, R108.reuse, R8, R60 ;  /* 0x000000086c3c723c */ /* 0x048fe6000004183c */
[----:B------:R-:W-:Y:S04]  /*6a60*/  FADD.FTZ R104, R104, R181 ;  /* 0x000000b568687221 */ /* 0x000fe80000010000 */
[----:B------:R-:W-:Y:S01]  /*6a70*/  FADD.FTZ R173, R175, R104 ;  /* 0x00000068afad7221 */ /* 0x000fe20000010000 */
[----:B------:R-:W-:Y:S01]  /*6a80*/  HMMA.16816.F32.BF16 R64, R108, R10, R64 ;  /* 0x0000000a6c40723c */ /* 0x000fe20000041840 */
[----:B------:R-:W-:Y:S08]  /*6a90*/  @!UPT UIADD3 URZ, UPT, UPT, URZ, URZ, URZ ;  /* 0x000000fffffff290 */ /* 0x000ff0000fffe0ff */
[----:B------:R-:W-:Y:S11]  /*6aa0*/  @P2 BRA `(.L_x_5514) ;  /* 0xffffffd4007c2947 */ /* 0x000ff6000383ffff */
.L_x_5510:
[----:B------:R-:W1:Y:S01]  /*6ab0*/  SHFL.BFLY PT, R12, R173, 0x2, 0x1f ;  /* 0x0c401f00ad0c7f89 */ /* 0x000e6200000e0000 */
[----:B------:R-:W2:Y:S01]  /*6ac0*/  S2UR UR4, SR_CgaCtaId ;  /* 0x00000000000479c3 */ /* 0x000ea20000008800 */
[----:B------:R-:W-:Y:S01]  /*6ad0*/  UMOV UR5, 0x400 ;  /* 0x0000040000057882 */ /* 0x000fe20000000000 */
[----:B------:R-:W-:Y:S01]  /*6ae0*/  MOV R31, RZ ;  /* 0x000000ff001f7202 */ /* 0x000fe20000000f00 */
[----:B------:R-:W3:Y:S01]  /*6af0*/  SHFL.BFLY PT, R0, R171, 0x2, 0x1f ;  /* 0x0c401f00ab007f89 */ /* 0x000ee200000e0000 */
[----:B------:R-:W-:Y:S01]  /*6b00*/  BSSY.RECONVERGENT B0, `(.L_x_5515) ;  /* 0x00000d8000007945 */ /* 0x000fe20003800200 */
[----:B------:R-:W-:Y:S01]  /*6b10*/  MOV R18, 0x7f800000 ;  /* 0x7f80000000127802 */ /* 0x000fe20000000f00 */
[----:B------:R-:W4:Y:S02]  /*6b20*/  S2R R4, SR_TID.X ;  /* 0x0000000000047919 */ /* 0x000f240000002100 */
[----:B------:R-:W5:Y:S01]  /*6b30*/  S2UR UR6, SR_CTAID.Z ;  /* 0x00000000000679c3 */ /* 0x000f620000002700 */
[----:B-1----:R-:W-:Y:S01]  /*6b40*/  FADD.FTZ R12, R12, R173 ;  /* 0x000000ad0c0c7221 */ /* 0x002fe20000010000 */
[----:B--2---:R-:W-:Y:S01]  /*6b50*/  ULEA UR4, UR4, UR5, 0x18 ;  /* 0x0000000504047291 */ /* 0x004fe2000f8ec0ff */
[----:B---3--:R-:W-:-:S03]  /*6b60*/  FADD.FTZ R11, R0, R171 ;  /* 0x000000ab000b7221 */ /* 0x008fc60000010000 */
[----:B------:R-:W1:Y:S04]  /*6b70*/  SHFL.BFLY PT, R7, R12, 0x1, 0x1f ;  /* 0x0c201f000c077f89 */ /* 0x000e6800000e0000 */
[----:B------:R-:W2:Y:S01]  /*6b80*/  SHFL.BFLY PT, R6, R11, 0x1, 0x1f ;  /* 0x0c201f000b067f89 */ /* 0x000ea200000e0000 */
[C---:B----4-:R-:W-:Y:S02]  /*6b90*/  SHF.L.U32 R2, R4.reuse, 0x1, RZ ;  /* 0x0000000104027819 */ /* 0x050fe400000006ff */
[C---:B------:R-:W-:Y:S02]  /*6ba0*/  SHF.L.U32 R9, R4.reuse, 0x4, RZ ;  /* 0x0000000404097819 */ /* 0x040fe400000006ff */
[----:B------:R-:W-:Y:S02]  /*6bb0*/  SHF.L.U32 R0, R4, 0x5, RZ ;  /* 0x0000000504007819 */ /* 0x000fe400000006ff */
[----:B------:R-:W-:-:S02]  /*6bc0*/  LOP3.LUT R5, R2, 0x6, RZ, 0xc0, !PT ;  /* 0x0000000602057812 */ /* 0x000fc400078ec0ff */
[----:B------:R-:W-:Y:S02]  /*6bd0*/  LOP3.LUT R9, R9, 0x1c0, RZ, 0xc0, !PT ;  /* 0x000001c009097812 */ /* 0x000fe400078ec0ff */
[----:B------:R-:W-:Y:S02]  /*6be0*/  LOP3.LUT R0, R5, 0x7c00, R0, 0xf8, !PT ;  /* 0x00007c0005007812 */ /* 0x000fe400078ef800 */
[----:B------:R-:W-:Y:S01]  /*6bf0*/  LOP3.LUT R9, R9, 0x38, R2, 0xf8, !PT ;  /* 0x0000003809097812 */ /* 0x000fe200078ef802 */
[----:B-1----:R-:W-:Y:S01]  /*6c00*/  FADD.FTZ R7, R12, R7 ;  /* 0x000000070c077221 */ /* 0x002fe20000010000 */
[----:B------:R-:W-:Y:S02]  /*6c10*/  MOV R5, 0x20 ;  /* 0x0000002000057802 */ /* 0x000fe40000000f00 */
[----:B------:R-:W-:Y:S01]  /*6c20*/  LOP3.LUT R0, R0, R9, RZ, 0xfc, !PT ;  /* 0x0000000900007212 */ /* 0x000fe200078efcff */
[----:B--2---:R-:W-:Y:S01]  /*6c30*/  FADD.FTZ R6, R11, R6 ;  /* 0x000000060b067221 */ /* 0x004fe20000010000 */
[----:B------:R-:W1:Y:S01]  /*6c40*/  MUFU.RCP R10, R7 ;  /* 0x00000007000a7308 */ /* 0x000e620000001000 */
[----:B------:R-:W-:-:S02]  /*6c50*/  FSETP.NE.FTZ.AND P1, PT, R7, RZ, PT ;  /* 0x000000ff0700720b */ /* 0x000fc40003f35000 */
[----:B------:R-:W-:Y:S02]  /*6c60*/  MOV R2, 0x10 ;  /* 0x0000001000027802 */ /* 0x000fe40000000f00 */
[----:B------:R-:W-:Y:S02]  /*6c70*/  FSETP.NE.FTZ.AND P0, PT, R6, RZ, PT ;  /* 0x000000ff0600720b */ /* 0x000fe40003f15000 */
[----:B------:R-:W-:Y:S01]  /*6c80*/  LEA R9, R0, UR4, 0x1 ;  /* 0x0000000400097c11 */ /* 0x000fe2000f8e08ff */
[----:B------:R-:W2:Y:S01]  /*6c90*/  MUFU.RCP R8, R6 ;  /* 0x0000000600087308 */ /* 0x000ea20000001000 */
[----:B------:R-:W-:Y:S01]  /*6ca0*/  R2P PR, R4, 0x1c ;  /* 0x0000001c04007804 */ /* 0x000fe20000000000 */
[----:B------:R-:W3:Y:S01]  /*6cb0*/  LDCU.U8 UR4, c[0x0][0x548] ;  /* 0x0000a900ff0477ac */ /* 0x000ee20008000000 */
[----:B------:R-:W-:Y:S02]  /*6cc0*/  IADD3 R13, PT, PT, R9, 0x40, RZ ;  /* 0x00000040090d7810 */ /* 0x000fe40007ffe0ff */
[----:B------:R-:W-:-:S02]  /*6cd0*/  SHF.R.U32.HI R16, RZ, 0x2, R4 ;  /* 0x00000002ff107819 */ /* 0x000fc40000011604 */
[----:B------:R-:W-:Y:S01]  /*6ce0*/  SEL R0, R5, 0xffffffe0, !P3 ;  /* 0xffffffe005007807 */ /* 0x000fe20005800000 */
[----:B------:R-:W4:Y:S01]  /*6cf0*/  @P1 MUFU.LG2 R7, R7 ;  /* 0x0000000700071308 */ /* 0x000f220000000c00 */
[----:B------:R-:W-:Y:S01]  /*6d00*/  SEL R2, R2, 0xfffffff0, !P2 ;  /* 0xfffffff002027807 */ /* 0x000fe20005000000 */
[----:B------:R-:W5:Y:S01]  /*6d10*/  @P0 LDC R14, c[0x0][0x458] ;  /* 0x00011600ff0e0b82 */ /* 0x000f620000000800 */
[----:B-1----:R-:W-:Y:S02]  /*6d20*/  FSEL R10, R10, 1, P1 ;  /* 0x3f8000000a0a7808 */ /* 0x002fe40000800000 */
[----:B------:R-:W-:Y:S02]  /*6d30*/  IADD3 R11, PT, PT, R0, R9, RZ ;  /* 0x00000009000b7210 */ /* 0x000fe40007ffe0ff */
[----:B------:R-:W-:Y:S01]  /*6d40*/  @P4 IADD3 R13, PT, PT, R9, -0x40, RZ ;  /* 0xffffffc0090d4810 */ /* 0x000fe20007ffe0ff */
        /* <DEDUP_REMOVED lines=103> */
[----:B------:R-:W1:Y:S01]  /*73c0*/  LDC R2, c[0x0][0x434] ;  /* 0x00010d00ff027b82 */ /* 0x000e620000000800 */
[----:B------:R-:W-:Y:S01]  /*73d0*/  F2FP.BF16.F32.PACK_AB R48, R49, R48 ;  /* 0x000000303130723e */ /* 0x000fe200000010ff */
[----:B------:R-:W-:Y:S01]  /*73e0*/  STS [R17+0x400], R78 ;  /* 0x0004004e11007388 */ /* 0x000fe20000000800 */
[----:B------:R-:W-:Y:S01]  /*73f0*/  F2FP.BF16.F32.PACK_AB R50, R51, R50 ;  /* 0x000000323332723e */ /* 0x000fe200000010ff */
[----:B------:R-:W2:Y:S01]  /*7400*/  @P0 MUFU.LG2 R6, R6 ;  /* 0x0000000600060308 */ /* 0x000ea20000000c00 */
[----:B------:R-:W-:Y:S01]  /*7410*/  F2FP.BF16.F32.PACK_AB R52, R53, R52 ;  /* 0x000000343534723e */ /* 0x000fe200000010ff */
[----:B------:R-:W-:Y:S01]  /*7420*/  STS [R19], R72 ;  /* 0x0000004813007388 */ /* 0x000fe20000000800 */
[----:B------:R-:W-:Y:S01]  /*7430*/  F2FP.BF16.F32.PACK_AB R54, R55, R54 ;  /* 0x000000363736723e */ /* 0x000fe200000010ff */
[----:B----4-:R-:W-:Y:S01]  /*7440*/  @P1 FMUL.FTZ R7, R7, 0.69314718246459960938 ;  /* 0x3f31721807071820 */ /* 0x010fe20000410000 */
        /* <DEDUP_REMOVED lines=9> */
[----:B---3--:R-:W-:Y:S01]  /*74e0*/  ISETP.NE.AND P2, PT, RZ, UR4, PT ;  /* 0x00000004ff007c0c */ /* 0x008fe2000bf45270 */
[----:B------:R-:W-:Y:S01]  /*74f0*/  STS [R9+0x2000], R36 ;  /* 0x0020002409007388 */ /* 0x000fe20000000800 */
[----:B------:R-:W-:Y:S01]  /*7500*/  LOP3.LUT P3, RZ, R4, 0x3, RZ, 0xc0, !PT ;  /* 0x0000000304ff7812 */ /* 0x000fe2000786c0ff */
[----:B--2---:R-:W-:-:S02]  /*7510*/  @P0 FMUL.FTZ R6, R6, 0.69314718246459960938 ;  /* 0x3f31721806060820 */ /* 0x004fc40000410000 */
[----:B------:R2:W-:Y:S04]  /*7520*/  STS [R9+0x2400], R38 ;  /* 0x0024002609007388 */ /* 0x0005e80000000800 */
[----:B------:R-:W-:Y:S04]  /*7530*/  STS [R5+0x2000], R40 ;  /* 0x0020002805007388 */ /* 0x000fe80000000800 */
[----:B------:R3:W-:Y:S04]  /*7540*/  STS [R5+0x2400], R42 ;  /* 0x0024002a05007388 */ /* 0x0007e80000000800 */
[----:B------:R-:W-:Y:S04]  /*7550*/  STS [R11+0x2000], R44 ;  /* 0x0020002c0b007388 */ /* 0x000fe80000000800 */
[----:B------:R4:W-:Y:S04]  /*7560*/  STS [R11+0x2400], R46 ;  /* 0x0024002e0b007388 */ /* 0x0009e80000000800 */
[----:B------:R-:W-:Y:S04]  /*7570*/  STS [R15+0x2000], R48 ;  /* 0x002000300f007388 */ /* 0x000fe80000000800 */
[----:B------:R5:W-:Y:S01]  /*7580*/  STS [R15+0x2400], R50 ;  /* 0x002400320f007388 */ /* 0x000be20000000800 */
[----:B--2---:R-:W2:Y:S03]  /*7590*/  LDC.64 R8, c[0x0][0x408] ;  /* 0x00010200ff087b82 */ /* 0x004ea60000000a00 */
[----:B------:R-:W-:Y:S04]  /*75a0*/  STS [R13+0x2000], R52 ;  /* 0x002000340d007388 */ /* 0x000fe80000000800 */
[----:B------:R1:W-:Y:S01]  /*75b0*/  STS [R13+0x2400], R54 ;  /* 0x002400360d007388 */ /* 0x0003e20000000800 */
[----:B---3--:R-:W3:Y:S03]  /*75c0*/  @!P2 LDC R5, c[0x0][0x3e0] ;  /* 0x0000f800ff05ab82 */ /* 0x008ee60000000800 */
[----:B------:R-:W-:Y:S04]  /*75d0*/  STS [R17+0x2000], R56 ;  /* 0x0020003811007388 */ /* 0x000fe80000000800 */
[----:B------:R2:W-:Y:S01]  /*75e0*/  STS [R17+0x2400], R58 ;  /* 0x0024003a11007388 */ /* 0x0005e20000000800 */
[----:B----4-:R-:W4:Y:S03]  /*75f0*/  LDC.64 R10, c[0x0][0x400] ;  /* 0x00010000ff0a7b82 */ /* 0x010f260000000a00 */
[----:B------:R-:W-:Y:S04]  /*7600*/  STS [R19+0x2000], R60 ;  /* 0x0020003c13007388 */ /* 0x000fe80000000800 */
[----:B------:R2:W-:Y:S01]  /*7610*/  STS [R19+0x2400], R62 ;  /* 0x0024003e13007388 */ /* 0x0005e20000000800 */
[----:B-----5:R-:W5:Y:S03]  /*7620*/  @P2 LDC R15, c[0x0][0x454] ;  /* 0x00011500ff0f2b82 */ /* 0x020f660000000800 */
[----:B------:R-:W-:Y:S04]  /*7630*/  STS [R29+0x2000], R64 ;  /* 0x002000401d007388 */ /* 0x000fe80000000800 */
[----:B------:R4:W-:Y:S01]  /*7640*/  STS [R29+0x2400], R66 ;  /* 0x002400421d007388 */ /* 0x0009e20000000800 */
[----:B-1----:R-:W1:Y:S01]  /*7650*/  LDC.64 R12, c[0x0][0x410] ;  /* 0x00010400ff0c7b82 */ /* 0x002e620000000a00 */
[----:B---3--:R-:W-:-:S07]  /*7660*/  @!P2 IMAD R5, R162, R5, UR6 ;  /* 0x00000006a205ae24 */ /* 0x008fce000f8e0205 */
[----:B------:R-:W-:Y:S01]  /*7670*/  BAR.SYNC.DEFER_BLOCKING 0x0 ;  /* 0x0000000000007b1d */ /* 0x000fe20000010000 */
[----:B------:R-:W-:-:S07]  /*7680*/  @!P2 IMAD R5, R5, R2, RZ ;  /* 0x000000020505a224 */ /* 0x000fce00078e02ff */
[----:B--2---:R-:W2:Y:S01]  /*7690*/  @P1 LDC R17, c[0x0][0x458] ;  /* 0x00011600ff111b82 */ /* 0x004ea20000000800 */
[----:B------:R-:W3:Y:S01]  /*76a0*/  S2R R0, SR_TID.X ;  /* 0x0000000000007919 */ /* 0x000ee20000002100 */
[----:B------:R-:W-:Y:S01]  /*76b0*/  SHF.R.U32.HI R19, RZ, 0x1, R4 ;  /* 0x00000001ff137819 */ /* 0x000fe20000011604 */
[----:B-----5:R-:W-:Y:S01]  /*76c0*/  @P2 IMAD R15, R15, UR6, RZ ;  /* 0x000000060f0f2c24 */ /* 0x020fe2000f8e02ff */
[----:B------:R-:W-:Y:S01]  /*76d0*/  MOV R4, 0x7f800000 ;  /* 0x7f80000000047802 */ /* 0x000fe20000000f00 */
[----:B------:R-:W-:Y:S01]  /*76e0*/  @P0 FFMA.FTZ R4, R3, R14, R6 ;  /* 0x0000000e03040223 */ /* 0x000fe20000010006 */
[----:B------:R-:W-:Y:S01]  /*76f0*/  LOP3.LUT R19, R19, 0x30, RZ, 0xc0, !PT ;  /* 0x0000003013137812 */ /* 0x000fe200078ec0ff */
[----:B------:R-:W-:-:S03]  /*7700*/  @P2 IMAD R5, R162, R2, R15 ;  /* 0x00000002a2052224 */ /* 0x000fc600078e020f */
[----:B------:R-:W-:Y:S01]  /*7710*/  LOP3.LUT R16, R19, 0x7, R16, 0xf8, !PT ;  /* 0x0000000713107812 */ /* 0x000fe200078ef810 */
[----:B------:R1:W1:Y:S04]  /*7720*/  LDS.128 R24, [R163] ;  /* 0x00000000a3187984 */ /* 0x0002680000000c00 */
[----:B------:R1:W1:Y:S01]  /*7730*/  LDS.128 R20, [R163+0x2000] ;  /* 0x00200000a3147984 */ /* 0x0002620000000c00 */
[----:B--2---:R-:W-:Y:S01]  /*7740*/  @P1 FFMA.FTZ R18, R100, R17, R7 ;  /* 0x0000001164121223 */ /* 0x004fe20000010007 */
[----:B---3--:R-:W-:-:S04]  /*7750*/  SHF.L.U32 R30, R0, 0x3, RZ ;  /* 0x00000003001e7819 */ /* 0x008fc800000006ff */
[----:B------:R-:W-:-:S05]  /*7760*/  LOP3.LUT R30, R30, 0x38, RZ, 0xc0, !PT ;  /* 0x000000381e1e7812 */ /* 0x000fca00078ec0ff */
[----:B----4-:R-:W-:-:S04]  /*7770*/  IMAD.WIDE.U32 R28, R164, R8, R30 ;  /* 0x00000008a41c7225 */ /* 0x010fc800078e001e */
[----:B------:R-:W-:Y:S02]  /*7780*/  IMAD R29, R164, R9, R29 ;  /* 0x00000009a41d7224 */ /* 0x000fe400078e021d */
[----:B------:R-:W-:-:S04]  /*7790*/  IMAD.WIDE.U32 R28, R162, R10, R28 ;  /* 0x0000000aa21c7225 */ /* 0x000fc800078e001c */
[----:B------:R-:W-:Y:S01]  /*77a0*/  IMAD R3, R162, R11, R29 ;  /* 0x0000000ba2037224 */ /* 0x000fe200078e021d */
        /* <DEDUP_REMOVED lines=13> */
.L_x_5516:
[----:B------:R-:W-:Y:S05]  /*7880*/  BSYNC.RECONVERGENT B0 ;  /* 0x0000000000007941 */ /* 0x000fea0003800200 */
.L_x_5515:
[----:B------:R-:W2:Y:S01]  /*7890*/  LDS.128 R32, [R163+0x800] ;  /* 0x00080000a3207984 */ /* 0x000ea20000000c00 */
[----:B------:R-:W-:Y:S01]  /*78a0*/  IMAD.MOV.U32 R2, RZ, RZ, R28 ;  /* 0x000000ffff027224 */ /* 0x000fe200078e001c */
[----:B------:R-:W3:Y:S01]  /*78b0*/  LDCU.64 UR4, c[0x0][0x3f0] ;  /* 0x00007e00ff0477ac */ /* 0x000ee20008000a00 */
[----:B------:R-:W-:Y:S01]  /*78c0*/  SHF.R.U32.HI R0, RZ, 0x3, R0 ;  /* 0x00000003ff007819 */ /* 0x000fe20000011600 */
[----:B-1----:R-:W1:Y:S01]  /*78d0*/  LDS.128 R16, [R163+0x2800] ;  /* 0x00280000a3107984 */ /* 0x002e620000000c00 */
[----:B------:R-:W-:-:S03]  /*78e0*/  IMAD.WIDE.U32 R2, R12, UR6, R2 ;  /* 0x000000060c027c25 */ /* 0x000fc6000f8e0002 */
[----:B------:R-:W4:Y:S01]  /*78f0*/  LDS.128 R28, [R163+0x1000] ;  /* 0x00100000a31c7984 */ /* 0x000f220000000c00 */
[----:B------:R-:W-:-:S03]  /*7900*/  IMAD R3, R13, UR6, R3 ;  /* 0x000000060d037c24 */ /* 0x000fc6000f8e0203 */
[----:B------:R-:W5:Y:S01]  /*7910*/  LDS.128 R4, [R163+0x3000] ;  /* 0x00300000a3047984 */ /* 0x000f620000000c00 */
[----:B------:R-:W-:-:S03]  /*7920*/  IMAD.WIDE.U32 R12, R0, R8, R2 ;  /* 0x00000008000c7225 */ /* 0x000fc600078e0002 */
[----:B------:R-:W5:Y:S01]  /*7930*/  LDS.128 R36, [R163+0x1800] ;  /* 0x00180000a3247984 */ /* 0x000f620000000c00 */
[----:B------:R-:W-:Y:S02]  /*7940*/  IMAD R0, R0, R9, R13 ;  /* 0x0000000900007224 */ /* 0x000fe400078e020d */
[----:B------:R-:W-:Y:S01]  /*7950*/  IMAD.SHL.U32 R2, R8, 0x20, RZ ;  /* 0x0000002008027824 */ /* 0x000fe200078e00ff */
        /* <DEDUP_REMOVED lines=10> */
[----:B------:R-:W-:-:S04]  /*7a00*/  IMAD.X R15, R0, 0x1, R11, P1 ;  /* 0x00000001000f7824 */ /* 0x000fc800008e060b */
[----:B------:R-:W-:Y:S01]  /*7a10*/  IMAD.X R3, R13, 0x1, R0, P0 ;  /* 0x000000010d037824 */ /* 0x000fe200000e0600 */
[----:B--2---:R-:W-:Y:S04]  /*7a20*/  STG.E.128 desc[UR22][R14.64], R32 ;  /* 0x000000200e007986 */ /* 0x004fe8000c101d16 */
[----:B-1----:R-:W-:Y:S04]  /*7a30*/  STG.E.128 desc[UR22][R14.64+0x80], R16 ;  /* 0x000080100e007986 */ /* 0x002fe8000c101d16 */
[----:B----4-:R-:W-:Y:S04]  /*7a40*/  STG.E.128 desc[UR22][R12.64], R28 ;  /* 0x0000001c0c007986 */ /* 0x010fe8000c101d16 */
[----:B-----5:R-:W-:Y:S04]  /*7a50*/  STG.E.128 desc[UR22][R12.64+0x80], R4 ;  /* 0x000080040c007986 */ /* 0x020fe8000c101d16 */
[----:B------:R-:W-:Y:S04]  /*7a60*/  STG.E.128 desc[UR22][R2.64], R36 ;  /* 0x0000002402007986 */ /* 0x000fe8000c101d16 */
[----:B------:R-:W-:Y:S01]  /*7a70*/  STG.E.128 desc[UR22][R2.64+0x80], R40 ;  /* 0x0000802802007986 */ /* 0x000fe2000c101d16 */
[----:B------:R-:W-:Y:S05]  /*7a80*/  EXIT ;  /* 0x000000000000794d */ /* 0x000fea0003800000 */
.L_x_5517:
        /* <DEDUP_REMOVED lines=15> */
.L_x_7245:


//--------------------- .text._ZN5flash24flash_fwd_splitkv_kernelI23Flash_fwd_kernel_traitsILi128ELi64ELi64ELi4ELb0ELb0EN7cutlass10bfloat16_tE19Flash_kernel_traitsILi128ELi64ELi64ELi4ES3_EELb1ELb0ELb0ELb1ELb1ELb0ELb1ELb0EEEvNS_16Flash_fwd_paramsE --------------------------
	.section	.text._ZN5flash24flash_fwd_splitkv_kernelI23Flash_fwd_kernel_traitsILi128ELi64ELi64ELi4ELb0ELb0EN7cutlass10bfloat16_tE19Flash_kernel_traitsILi128ELi64ELi64ELi4ES3_EELb1ELb0ELb0ELb1ELb1ELb0ELb1ELb0EEEvNS_16Flash_fwd_paramsE,"ax",@progbits
	.align	128
        .global         _ZN5flash24flash_fwd_splitkv_kernelI23Flash_fwd_kernel_traitsILi128ELi64ELi64ELi4ELb0ELb0EN7cutlass10bfloat16_tE19Flash_kernel_traitsILi128ELi64ELi64ELi4ES3_EELb1ELb0ELb0ELb1ELb1ELb0ELb1ELb0EEEvNS_16Flash_fwd_paramsE
        .type           _ZN5flash24flash_fwd_splitkv_kernelI23Flash_fwd_kernel_traitsILi128ELi64ELi64ELi4ELb0ELb0EN7cutlass10bfloat16_tE19Flash_kernel_traitsILi128ELi64ELi64ELi4ES3_EELb1ELb0ELb0ELb1ELb1ELb0ELb1ELb0EEEvNS_16Flash_fwd_paramsE,@function
        .size           _ZN5flash24flash_fwd_splitkv_kernelI23Flash_fwd_kernel_traitsILi128ELi64ELi64ELi4ELb0ELb0EN7cutlass10bfloat16_tE19Flash_kernel_traitsILi128ELi64ELi64ELi4ES3_EELb1ELb0ELb0ELb1ELb1ELb0ELb1ELb0EEEvNS_16Flash_fwd_paramsE,(.L_x_7246 - _ZN5flash24flash_fwd_splitkv_kernelI23Flash_fwd_kernel_traitsILi128ELi64ELi64ELi4ELb0ELb0EN7cutlass10bfloat16_tE19Flash_kernel_traitsILi128ELi64ELi64ELi4ES3_EELb1ELb0ELb0ELb1ELb1ELb0ELb1ELb0EEEvNS_16Flash_fwd_paramsE)
        .other          _ZN5flash24flash_fwd_splitkv_kernelI23Flash_fwd_kernel_traitsILi128ELi64ELi64ELi4ELb0ELb0EN7cutlass10bfloat16_tE19Flash_kernel_traitsILi128ELi64ELi64ELi4ES3_EELb1ELb0ELb0ELb1ELb1ELb0ELb1ELb0EEEvNS_16Flash_fwd_paramsE,@"STO_CUDA_ENTRY STV_DEFAULT"
_ZN5flash24flash_fwd_splitkv_kernelI23Flash_fwd_kernel_traitsILi128ELi64ELi64ELi4ELb0ELb0EN7cutlass10bfloat16_tE19Flash_kernel_traitsILi128ELi64ELi64ELi4ES3_EELb1ELb0ELb0ELb1ELb1ELb0ELb1ELb0EEEvNS_16Flash_fwd_paramsE:
.text._ZN5flash24flash_fwd_splitkv_kernelI23Flash_fwd_kernel_traitsILi128ELi64ELi64ELi4ELb0ELb0EN7cutlass10bfloat16_tE19Flash_kernel_traitsILi128ELi64ELi64ELi4ES3_EELb1ELb0ELb0ELb1ELb1ELb0ELb1ELb0EEEvNS_16Flash_fwd_paramsE:
[----:B------:R-:W-:Y:S08]  /*0000*/  LDC R1, c[0x0][0x37c] ;  /* 0x0000df00ff017b82 */ /* 0x000ff00000000800 */
[----:B------:R-:W1:Y:S01]  /*0010*/  LDC R7, c[0x0][0x3e0] ;  /* 0x0000f800ff077b82 */ /* 0x000e620000000800 */
[----:B------:R-:W2:Y:S01]  /*0020*/  S2R R160, SR_CTAID.Z ;  /* 0x0000000000a07919 */ /* 0x000ea20000002700 */
[----:B------:R-:W3:Y:S01]  /*0030*/  LDCU.64 UR22, c[0x0][0x358] ;  /* 0x00006b00ff1677ac */ /* 0x000ee20008000a00 */
[----:B------:R-:W-:-:S05]  /*0040*/  IMAD.MOV.U32 R19, RZ, RZ, RZ ;  /* 0x000000ffff137224 */ /* 0x000fca00078e00ff */
[----:B------:R-:W4:Y:S08]  /*0050*/  LDC.64 R2, c[0x0][0x478] ;  /* 0x00011e00ff027b82 */ /* 0x000f300000000a00 */
[----:B------:R-:W3:Y:S01]  /*0060*/  LDC.64 R4, c[0x0][0x470] ;  /* 0x00011c00ff047b82 */ /* 0x000ee20000000a00 */
[----:B-1----:R-:W1:Y:S01]  /*0070*/  I2F.U32.RP R6, R7 ;  /* 0x0000000700067306 */ /* 0x002e620000209000 */
[----:B------:R-:W-:Y:S01]  /*0080*/  ISETP.NE.U32.AND P1, PT, R7, RZ, PT ;  /* 0x000000ff0700720c */ /* 0x000fe20003f25070 */
[----:B------:R-:W2:Y:S05]  /*0090*/  S2R R17, SR_CTAID.X ;  /* 0x0000000000117919 */ /* 0x000eaa0000002500 */
[----:B------:R-:W2:Y:S01]  /*00a0*/  LDC R101, c[0x0][0x434] ;  /* 0x00010d00ff657b82 */ /* 0x000ea20000000800 */
[----:B----4-:R-:W-:-:S04]  /*00b0*/  ISETP.NE.U32.AND P3, PT, R2, RZ, PT ;  /* 0x000000ff0200720c */ /* 0x010fc80003f65070 */
[----:B------:R-:W-:Y:S01]  /*00c0*/  ISETP.NE.AND.EX P3, PT, R3, RZ, PT, P3 ;  /* 0x000000ff0300720c */ /* 0x000fe20003f65330 */
[----:B-1----:R-:W1:Y:S01]  /*00d0*/  MUFU.RCP R8, R6 ;  /* 0x0000000600087308 */ /* 0x002e620000001000 */
[----:B---3--:R-:W-:-:S04]  /*00e0*/  ISETP.NE.U32.AND P0, PT, R4, RZ, PT ;  /* 0x000000ff0400720c */ /* 0x008fc80003f05070 */
[----:B------:R-:W-:-:S07]  /*00f0*/  ISETP.NE.AND.EX P0, PT, R5, RZ, PT, P0 ;  /* 0x000000ff0500720c */ /* 0x000fce0003f05300 */
[----:B------:R-:W3:Y:S01]  /*0100*/  @P3 LDC.64 R2, c[0x0][0x478] ;  /* 0x00011e00ff023b82 */ /* 0x000ee20000000a00 */
[----:B-1----:R-:W-:-:S07]  /*0110*/  VIADD R8, R8, 0xffffffe ;  /* 0x0ffffffe08087836 */ /* 0x002fce0000000000 */
[----:B------:R-:W1:Y:S01]  /*0120*/  @P0 LDC.64 R4, c[0x0][0x470] ;  /* 0x00011c00ff040b82 */ /* 0x000e620000000a00 */
[----:B------:R-:W4:Y:S02]  /*0130*/  F2I.FTZ.U32.TRUNC.NTZ R9, R8 ;  /* 0x0000000800097305 */ /* 0x000f24000021f000 */
[----:B----4-:R-:W-:Y:S01]  /*0140*/  IMAD.MOV R0, RZ, RZ, -R9 ;  /* 0x000000ffff007224 */ /* 0x010fe200078e0a09 */
[----:B------:R-:W-:-:S03]  /*0150*/  MOV R8, RZ ;  /* 0x000000ff00087202 */ /* 0x000fc60000000f00 */
[----:B------:R-:W-:-:S04]  /*0160*/  IMAD R11, R0, R7, RZ ;  /* 0x00000007000b7224 */ /* 0x000fc800078e02ff */
[----:B------:R-:W-:-:S06]  /*0170*/  IMAD.HI.U32 R11, R9, R11, R8 ;  /* 0x0000000b090b7227 */ /* 0x000fcc00078e0008 */
[----:B--2---:R-:W-:-:S04]  /*0180*/  IMAD.HI.U32 R161, R11, R160, RZ ;  /* 0x000000a00ba17227 */ /* 0x004fc800078e00ff */
        /* <DEDUP_REMOVED lines=8> */
[----:B---3--:R-:W-:Y:S01]  /*0210*/  @P3 IMAD.WIDE.U32 R2, R161, 0x4, R2 ;  /* 0x00000004a1023825 */ /* 0x008fe200078e0002 */
[----:B------:R-:W-:-:S03]  /*0220*/  SHF.L.U32 R158, R17, 0x6, RZ ;  /* 0x00000006119e7819 */ /* 0x000fc600000006ff */
[----:B-1----:R-:W-:Y:S01]  /*0230*/  @P0 IMAD.WIDE.U32 R4, R161, 0x4, R4 ;  /* 0x00000004a1040825 */ /* 0x002fe200078e0004 */
[----:B------:R1:W5:Y:S04]  /*0240*/  @P3 LDG.E R12, desc[UR22][R2.64] ;  /* 0x00000016020c3981 */ /* 0x000368000c1e1900 */
[----:B------:R1:W5:Y:S01]  /*0250*/  @P0 LDG.E R19, desc[UR22][R4.64] ;  /* 0x0000001604130981 */ /* 0x000362000c1e1900 */
[----:B------:R-:W-:-:S13]  /*0260*/  ISETP.GE.AND P0, PT, R158, R101, PT ;  /* 0x000000659e00720c */ /* 0x000fda0003f06270 */
        /* <DEDUP_REMOVED lines=31> */
[----:B--2---:R-:W-:Y:S01]  /*0460*/  @!P3 ISETP.NE.U32.AND P2, PT, R4, RZ, PT ;  /* 0x000000ff0400b20c */ /* 0x004fe20003f45070 */
[----:B------:R-:W-:-:S10]  /*0470*/  VIADD R4, R17, 0x1 ;  /* 0x0000000111047836 */ /* 0x000fd40000000000 */
[----:B------:R-:W-:Y:S01]  /*0480*/  @!P1 IMAD.IADD R10, R10, 0x1, -R9 ;  /* 0x000000010a0a9824 */ /* 0x000fe200078e0a09 */
[----:B------:R-:W-:Y:S01]  /*0490*/  @!P3 ISETP.NE.AND.EX P2, PT, R5, RZ, PT, P2 ;  /* 0x000000ff0500b20c */ /* 0x000fe20003f45320 */
[----:B------:R-:W-:Y:S01]  /*04a0*/  @!P1 VIADD R8, R8, 0x1 ;  /* 0x0000000108089836 */ /* 0x000fe20000000000 */
[----:B------:R-:W-:Y:S02]  /*04b0*/  ISETP.NE.AND P1, PT, R6, RZ, PT ;  /* 0x000000ff0600720c */ /* 0x000fe40003f25270 */
[----:B------:R-:W-:Y:S02]  /*04c0*/  ISETP.GE.U32.AND P4, PT, R10, R9, PT ;  /* 0x000000090a00720c */ /* 0x000fe40003f86070 */
[----:B----4-:R-:W-:-:S04]  /*04d0*/  @!P3 SEL R3, R3, RZ, P2 ;  /* 0x000000ff0303b207 */ /* 0x010fc80001000000 */
[----:B------:R-:W-:Y:S01]  /*04e0*/  @!P3 IADD3 R103, PT, PT, R3, R2, -R19 ;  /* 0x000000020367b210 */ /* 0x000fe20007ffe813 */
[----:B------:R-:W-:-:S04]  /*04f0*/  IMAD R3, R4, 0x40, -R101 ;  /* 0x0000004004037824 */ /* 0x000fc800078e0a65 */
[----:B------:R-:W-:Y:S02]  /*0500*/  VIADD R4, R103, 0x3f ;  /* 0x0000003f67047836 */ /* 0x000fe40000000000 */
[----:B------:R-:W-:-:S03]  /*0510*/  @P4 VIADD R8, R8, 0x1 ;  /* 0x0000000108084836 */ /* 0x000fc60000000000 */
[----:B---3--:R-:W-:Y:S01]  /*0520*/  IADD3 R2, PT, PT, R4, R34, R3 ;  /* 0x0000002204027210 */ /* 0x008fe20007ffe003 */
[----:B------:R-:W-:Y:S01]  /*0530*/  @!P0 IMAD.MOV R8, RZ, RZ, -R8 ;  /* 0x000000ffff088224 */ /* 0x000fe200078e0a08 */
[----:B------:R-:W-:Y:S02]  /*0540*/  SHF.R.S32.HI R3, RZ, 0x1f, R4 ;  /* 0x0000001fff037819 */ /* 0x000fe40000011404 */
[----:B------:R-:W-:Y:S02]  /*0550*/  @!P1 LOP3.LUT R8, RZ, R6, RZ, 0x33, !PT ;  /* 0x00000006ff089212 */ /* 0x000fe400078e33ff */
[----:B------:R-:W-:Y:S02]  /*0560*/  SHF.R.S32.HI R5, RZ, 0x1f, R2 ;  /* 0x0000001fff057819 */ /* 0x000fe40000011402 */
[----:B------:R-:W-:Y:S01]  /*0570*/  LEA.HI R3, R3, R4, RZ, 0x6 ;  /* 0x0000000403037211 */ /* 0x000fe200078f30ff */
[----:B-1----:R-:W-:Y:S01]  /*0580*/  IMAD R152, R8, R0, RZ ;  /* 0x0000000008987224 */ /* 0x002fe200078e02ff */
        /* <DEDUP_REMOVED lines=18> */
[--C-:B------:R-:W-:Y:S01]  /*06b0*/  IMAD R3, R3, R101, R158.reuse ;  /* 0x0000006503037224 */ /* 0x100fe200078e029e */
[----:B------:R-:W-:Y:S01]  /*06c0*/  LOP3.LUT R2, R2, 0x1f80, RZ, 0xc0, !PT ;  /* 0x00001f8002027812 */ /* 0x000fe200078ec0ff */
[----:B------:R-:W-:Y:S02]  /*06d0*/  IMAD.IADD R101, R101, 0x1, -R158 ;  /* 0x0000000165657824 */ /* 0x000fe400078e0a9e */
[----:B--2---:R-:W-:Y:S01]  /*06e0*/  IMAD R5, R3, UR4, RZ ;  /* 0x0000000403057c24 */ /* 0x004fe2000f8e02ff */
[----:B------:R-:W-:Y:S01]  /*06f0*/  LOP3.LUT R2, R2, 0x3c, R7, 0xf8, !PT ;  /* 0x0000003c02027812 */ /* 0x000fe200078ef807 */
[----:B------:R-:W1:Y:S01]  /*0700*/  LDCU.64 UR4, c[0x0][0x428] ;  /* 0x00008500ff0477ac */ /* 0x000e620008000a00 */
[C---:B------:R-:W-:Y:S01]  /*0710*/  VIADD R8, R0.reuse, 0x30 ;  /* 0x0000003000087836 */ /* 0x040fe20000000000 */
[C---:B------:R-:W-:Y:S01]  /*0720*/  ISETP.GE.OR P6, PT, R0.reuse, R101, P6 ;  /* 0x000000650000720c */ /* 0x040fe200037c6670 */
[C---:B------:R-:W-:Y:S01]  /*0730*/  VIADD R4, R0.reuse, 0x8 ;  /* 0x0000000800047836 */ /* 0x040fe20000000000 */
[----:B------:R-:W-:Y:S01]  /*0740*/  IADD3 R2, P0, PT, R5, R2, RZ ;  /* 0x0000000205027210 */ /* 0x000fe20007f1e0ff */
[----:B------:R-:W-:-:S03]  /*0750*/  VIADD R6, R0, 0x10 ;  /* 0x0000001000067836 */ /* 0x000fc60000000000 */
[----:B------:R-:W-:Y:S02]  /*0760*/  LEA.HI.X.SX32 R5, R5, RZ, 0x1, P0 ;  /* 0x000000ff05057211 */ /* 0x000fe400000f0eff */
[----:B---3--:R-:W-:Y:S02]  /*0770*/  LEA R10, P0, R2, UR6, 0x2 ;  /* 0x00000006020a7c11 */ /* 0x008fe4000f8010ff */
[-C--:B------:R-:W-:Y:S01]  /*0780*/  ISETP.GE.AND P5, PT, R4, R101.reuse, PT ;  /* 0x000000650400720c */ /* 0x080fe20003fa6270 */
[----:B------:R-:W-:Y:S01]  /*0790*/  VIADD R4, R0, 0x18 ;  /* 0x0000001800047836 */ /* 0x000fe20000000000 */
[----:B------:R-:W-:Y:S01]  /*07a0*/  LEA.HI.X R11, R2, UR7, R5, 0x2, P0 ;  /* 0x00000007020b7c11 */ /* 0x000fe200080f1405 */
[----:B------:R-:W-:Y:S01]  /*07b0*/  @!P6 IMAD.MOV.U32 R19, RZ, RZ, -0x800000 ;  /* 0xff800000ff13e424 */ /* 0x000fe200078e00ff */
[C---:B------:R-:W-:Y:S02]  /*07c0*/  IADD3 R2, P0, PT, R3.reuse, R0, RZ ;  /* 0x0000000003027210 */ /* 0x040fe40007f1e0ff */
[----:B------:R-:W-:Y:S01]  /*07d0*/  ISETP.GE.AND P4, PT, R6, R101, PT ;  /* 0x000000650600720c */ /* 0x000fe20003f86270 */
[----:B------:R-:W-:Y:S01]  /*07e0*/  VIADD R6, R0, 0x20 ;  /* 0x0000002000067836 */ /* 0x000fe20000000000 */
[----:B------:R-:W-:Y:S01]  /*07f0*/  LEA.HI.X.SX32 R3, R3, RZ, 0x1, P0 ;  /* 0x000000ff03037211 */ /* 0x000fe200000f0eff */
[----:B------:R2:W-:Y:S01]  /*0800*/  STG.E.128 desc[UR22][R10.64], RZ ;  /* 0x000000ff0a007986 */ /* 0x0005e2000c101d16 */
[----:B-1----:R-:W-:-:S02]  /*0810*/  LEA R12, P0, R2, UR4, 0x2 ;  /* 0x00000004020c7c11 */ /* 0x002fc4000f8010ff */
[-C--:B------:R-:W-:Y:S01]  /*0820*/  ISETP.GE.AND P3, PT, R4, R101.reuse, PT ;  /* 0x000000650400720c */ /* 0x080fe20003f66270 */
[----:B------:R-:W-:Y:S01]  /*0830*/  VIADD R4, R0, 0x28 ;  /* 0x0000002800047836 */ /* 0x000fe20000000000 */
[----:B------:R-:W-:Y:S01]  /*0840*/  LEA.HI.X R13, R2, UR5, R3, 0x2, P0 ;  /* 0x00000005020d7c11 */ /* 0x000fe200080f1403 */
[----:B------:R-:W-:Y:S01]  /*0850*/  VIADD R0, R0, 0x38 ;  /* 0x0000003800007836 */ /* 0x000fe20000000000 */
[-C--:B------:R-:W-:Y:S01]  /*0860*/  ISETP.GE.AND P0, PT, R8, R101.reuse, PT ;  /* 0x000000650800720c */ /* 0x080fe20003f06270 */
[----:B------:R2:W-:Y:S01]  /*0870*/  STG.E.128 desc[UR22][R10.64+0x100], RZ ;  /* 0x000100ff0a007986 */ /* 0x0005e2000c101d16 */
[-C--:B------:R-:W-:Y:S02]  /*0880*/  ISETP.GE.AND P2, PT, R6, R101.reuse, PT ;  /* 0x000000650600720c */ /* 0x080fe40003f46270 */
[----:B------:R-:W-:Y:S01]  /*0890*/  ISETP.NE.OR P0, PT, R100, RZ, P0 ;  /* 0x000000ff6400720c */ /* 0x000fe20000705670 */
[----:B------:R2:W-:Y:S01]  /*08a0*/  STG.E.128 desc[UR22][R10.64+0x1000], RZ ;  /* 0x001000ff0a007986 */ /* 0x0005e2000c101d16 */
[----:B------:R-:W-:-:S02]  /*08b0*/  ISETP.GE.AND P1, PT, R4, R101, PT ;  /* 0x000000650400720c */ /* 0x000fc40003f26270 */
[C---:B------:R-:W-:Y:S01]  /*08c0*/  ISETP.NE.OR P5, PT, R100.reuse, RZ, P5 ;  /* 0x000000ff6400720c */ /* 0x040fe20002fa5670 */
[----:B------:R2:W-:Y:S01]  /*08d0*/  STG.E.128 desc[UR22][R10.64+0x1100], RZ ;  /* 0x001100ff0a007986 */ /* 0x0005e2000c101d16 */
[C---:B------:R-:W-:Y:S02]  /*08e0*/  ISETP.NE.OR P4, PT, R100.reuse, RZ, P4 ;  /* 0x000000ff6400720c */ /* 0x040fe40002785670 */
[C---:B------:R-:W-:Y:S01]  /*08f0*/  ISETP.NE.OR P3, PT, R100.reuse, RZ, P3 ;  /* 0x000000ff6400720c */ /* 0x040fe20001f65670 */
[----:B------:R2:W-:Y:S01]  /*0900*/  STG.E.128 desc[UR22][R10.64+0x2000], RZ ;  /* 0x002000ff0a007986 */ /* 0x0005e2000c101d16 */
[C---:B------:R-:W-:Y:S02]  /*0910*/  ISETP.NE.OR P2, PT, R100.reuse, RZ, P2 ;  /* 0x000000ff6400720c */ /* 0x040fe40001745670 */
[----:B------:R-:W-:Y:S01]  /*0920*/  ISETP.NE.OR P1, PT, R100, RZ, P1 ;  /* 0x000000ff6400720c */ /* 0x000fe20000f25670 */
[----:B------:R-:W-:Y:S01]  /*0930*/  @!P0 IMAD.MOV.U32 R3, RZ, RZ, -0x800000 ;  /* 0xff800000ff038424 */ /* 0x000fe200078e00ff */
[----:B------:R2:W-:Y:S03]  /*0940*/  STG.E.128 desc[UR22][R10.64+0x2100], RZ ;  /* 0x002100ff0a007986 */ /* 0x0005e6000c101d16 */
[----:B------:R-:W-:Y:S01]  /*0950*/  @!P5 IMAD.MOV.U32 R17, RZ, RZ, -0x800000 ;  /* 0xff800000ff11d424 */ /* 0x000fe200078e00ff */
[----:B------:R2:W-:Y:S01]  /*0960*/  STG.E.128 desc[UR22][R10.64+0x3000], RZ ;  /* 0x003000ff0a007986 */ /* 0x0005e2000c101d16 */
[----:B------:R-:W-:-:S02]  /*0970*/  @!P4 IMAD.MOV.U32 R15, RZ, RZ, -0x800000 ;  /* 0xff800000ff0fc424 */ /* 0x000fc400078e00ff */
[----:B------:R-:W-:Y:S01]  /*0980*/  @!P3 IMAD.MOV.U32 R9, RZ, RZ, -0x800000 ;  /* 0xff800000ff09b424 */ /* 0x000fe200078e00ff */
[----:B------:R2:W-:Y:S01]  /*0990*/  STG.E.128 desc[UR22][R10.64+0x3100], RZ ;  /* 0x003100ff0a007986 */ /* 0x0005e2000c101d16 */
[----:B------:R-:W-:Y:S02]  /*09a0*/  @!P2 IMAD.MOV.U32 R7, RZ, RZ, -0x800000 ;  /* 0xff800000ff07a424 */ /* 0x000fe400078e00ff */
[----:B------:R-:W-:Y:S01]  /*09b0*/  @!P1 IMAD.MOV.U32 R5, RZ, RZ, -0x800000 ;  /* 0xff800000ff059424 */ /* 0x000fe200078e00ff */
[----:B------:R2:W-:Y:S04]  /*09c0*/  STG.E.128 desc[UR22][R10.64+0x4000], RZ ;  /* 0x004000ff0a007986 */ /* 0x0005e8000c101d16 */
        /* <DEDUP_REMOVED lines=17> */
[----:B--2---:R-:W-:-:S05]  /*0ae0*/  MOV R3, 0xff800000 ;  /* 0xff80000000037802 */ /* 0x004fca0000000f00 */
[----:B------:R-:W-:Y:S01]  /*0af0*/  STG.E desc[UR22][R12.64+0xe0], R3 ;  /* 0x0000e0030c007986 */ /* 0x000fe2000c101916 */
[----:B------:R-:W-:Y:S05]  /*0b00*/  EXIT ;  /* 0x000000000000794d */ /* 0x000fea0003800000 */
.L_x_5518:
        /* <DEDUP_REMOVED lines=8> */
.L_x_5519:
[----:B------:R-:W2:Y:S02]  /*0b90*/  LDCU.64 UR18, c[0x0][0x4e0] ;  /* 0x00009c00ff1277ac */ /* 0x000ea40008000a00 */
[----:B--2---:R-:W-:-:S04]  /*0ba0*/  UISETP.NE.U32.AND UP0, UPT, UR18, URZ, UPT ;  /* 0x000000ff1200728c */ /* 0x004fc8000bf05070 */
[----:B------:R-:W-:-:S09]  /*0bb0*/  UISETP.NE.AND.EX UP0, UPT, UR19, URZ, UPT, UP0 ;  /* 0x000000ff1300728c */ /* 0x000fd2000bf05300 */
[----:B------:R-:W-:Y:S05]  /*0bc0*/  BRA.U !UP0, `(.L_x_5520) ;  /* 0x0000000508787547 */ /* 0x000fea000b800000 */
[----:B------:R-:W2:Y:S01]  /*0bd0*/  LDC R7, c[0x0][0x4f0] ;  /* 0x00013c00ff077b82 */ /* 0x000ea20000000800 */
[----:B------:R-:W-:Y:S01]  /*0be0*/  LEA R0, R33, 0xffffffc0, 0x6 ;  /* 0xffffffc021007811 */ /* 0x000fe200078e30ff */
[----:B------:R-:W3:Y:S03]  /*0bf0*/  LDCU.64 UR4, c[0x0][0x4e8] ;  /* 0x00009d00ff0477ac */ /* 0x000ee60008000a00 */
[----:B-1----:R-:W-:Y:S01]  /*0c00*/  IABS R2, R0 ;  /* 0x0000000000027213 */ /* 0x002fe20000000000 */
[----:B------:R-:W1:Y:S01]  /*0c10*/  LDCU.64 UR8, c[0x0][0x3a8] ;  /* 0x00007500ff0877ac */ /* 0x000e620008000a00 */
[----:B------:R-:W4:Y:S01]  /*0c20*/  LDCU.64 UR16, c[0x0][0x3a0] ;  /* 0x00007400ff1077ac */ /* 0x000f220008000a00 */
[----:B------:R-:W4:Y:S01]  /*0c30*/  LDCU.64 UR6, c[0x0][0x3c0] ;  /* 0x00007800ff0677ac */ /* 0x000f220008000a00 */
        /* <DEDUP_REMOVED lines=21> */
[----:B------:R-:W2:Y:S07]  /*0d90*/  LDCU.64 UR4, c[0x0][0x3b8] ;  /* 0x00007700ff0477ac */ /* 0x000eae0008000a00 */
[----:B------:R-:W-:Y:S02]  /*0da0*/  @P0 IADD3 R5, PT, PT, R5, 0x1, RZ ;  /* 0x0000000105050810 */ /* 0x000fe40007ffe0ff */
[----:B------:R-:W-:-:S02]  /*0db0*/  LEA R162, P0, R2, UR18, 0x2 ;  /* 0x0000001202a27c11 */ /* 0x000fc4000f8010ff */
[----:B------:R-:W-:Y:S02]  /*0dc0*/  MOV R4, R5 ;  /* 0x0000000500047202 */ /* 0x000fe40000000f00 */
[----:B------:R-:W-:Y:S01]  /*0dd0*/  LEA.HI.X R163, R2, UR19, R163, 0x2, P0 ;  /* 0x0000001302a37c11 */ /* 0x000fe200080f14a3 */
[----:B------:R-:W3:Y:S02]  /*0de0*/  LDC R5, c[0x0][0x3e8] ;  /* 0x0000fa00ff057b82 */ /* 0x000ee40000000800 */
[----:B------:R-:W-:Y:S01]  /*0df0*/  @!P1 IMAD.MOV R4, RZ, RZ, -R4 ;  /* 0x000000ffff049224 */ /* 0x000fe200078e0a04 */
[----:B------:R-:W-:-:S05]  /*0e00*/  @!P2 LOP3.LUT R4, RZ, R7, RZ, 0x33, !PT ;  /* 0x00000007ff04a212 */ /* 0x000fca00078e33ff */
[----:B------:R-:W-:-:S05]  /*0e10*/  IMAD.WIDE R14, R4, 0x4, R162 ;  /* 0x00000004040e7825 */ /* 0x000fca00078e02a2 */
[----:B------:R-:W4:Y:S01]  /*0e20*/  LDG.E R10, desc[UR22][R14.64] ;  /* 0x000000160e0a7981 */ /* 0x000f22000c1e1900 */
[----:B------:R-:W-:-:S04]  /*0e30*/  IMAD.MOV R4, RZ, RZ, -R4 ;  /* 0x000000ffff047224 */ /* 0x000fc800078e0a04 */
[----:B------:R-:W-:Y:S01]  /*0e40*/  IMAD R0, R7, R4, R0 ;  /* 0x0000000407007224 */ /* 0x000fe200078e0200 */
[----:B---3--:R-:W-:-:S04]  /*0e50*/  IABS R3, R5 ;  /* 0x0000000500037213 */ /* 0x008fc80000000000 */
[----:B------:R-:W3:Y:S08]  /*0e60*/  I2F.RP R12, R3 ;  /* 0x00000003000c7306 */ /* 0x000ef00000209400 */
[----:B---3--:R-:W3:Y:S02]  /*0e70*/  MUFU.RCP R11, R12 ;  /* 0x0000000c000b7308 */ /* 0x008ee40000001000 */
[----:B---3--:R-:W-:-:S06]  /*0e80*/  IADD3 R11, PT, PT, R11, 0xffffffe, RZ ;  /* 0x0ffffffe0b0b7810 */ /* 0x008fcc0007ffe0ff */
[----:B------:R-:W3:Y:S02]  /*0e90*/  F2I.FTZ.U32.TRUNC.NTZ R9, R11 ;  /* 0x0000000b00097305 */ /* 0x000ee4000021f000 */
[----:B---3--:R-:W-:-:S05]  /*0ea0*/  IADD3 R2, PT, PT, RZ, -R9, RZ ;  /* 0x80000009ff027210 */ /* 0x008fca0007ffe0ff */
        /* <DEDUP_REMOVED lines=14> */
[----:B--2---:R-:W-:-:S05]  /*0f90*/  MOV R6, UR4 ;  /* 0x0000000400067c02 */ /* 0x004fca0008000f00 */
[----:B------:R-:W-:-:S06]  /*0fa0*/  @P2 IADD3 R2, PT, PT, R2, 0x1, RZ ;  /* 0x0000000102022810 */ /* 0x000fcc0007ffe0ff */
[----:B------:R-:W-:Y:S01]  /*0fb0*/  @!P0 IMAD.MOV R2, RZ, RZ, -R2 ;  /* 0x000000ffff028224 */ /* 0x000fe200078e0a02 */
[----:B------:R-:W-:Y:S02]  /*0fc0*/  @!P1 LOP3.LUT R2, RZ, R5, RZ, 0x33, !PT ;  /* 0x00000005ff029212 */ /* 0x000fe400078e33ff */
        /* <DEDUP_REMOVED lines=8> */
[----:B------:R-:W-:-:S04]  /*1050*/  IMAD.WIDE.U32 R10, R10, UR16, RZ ;  /* 0x000000100a0a7c25 */ /* 0x000fc8000f8e00ff */
[----:B------:R-:W-:Y:S01]  /*1060*/  IMAD.IADD R9, R9, 0x1, R4 ;  /* 0x0000000109097824 */ /* 0x000fe200078e0204 */
[----:B------:R-:W-:Y:S01]  /*1070*/  IADD3 R11, PT, PT, R11, R7, RZ ;  /* 0x000000070b0b7210 */ /* 0x000fe20007ffe0ff */
[CC--:B------:R-:W-:Y:S01]  /*1080*/  IMAD R4, R3.reuse, R6.reuse, RZ ;  /* 0x0000000603047224 */ /* 0x0c0fe200078e02ff */
[----:B------:R-:W-:Y:S01]  /*1090*/  MOV R7, UR5 ;  /* 0x0000000500077c02 */ /* 0x000fe20008000f00 */
[----:B------:R-:W-:Y:S02]  /*10a0*/  IMAD R3, R3, UR6, RZ ;  /* 0x0000000603037c24 */ /* 0x000fe4000f8e02ff */
[----:B------:R-:W-:-:S04]  /*10b0*/  IMAD.WIDE.U32 R10, R0, R6, R10 ;  /* 0x00000006000a7225 */ /* 0x000fc800078e000a */
[C---:B------:R-:W-:Y:S02]  /*10c0*/  IMAD R4, R0.reuse, R7, R4 ;  /* 0x0000000700047224 */ /* 0x040fe400078e0204 */
[C---:B------:R-:W-:Y:S02]  /*10d0*/  IMAD R3, R0.reuse, UR7, R3 ;  /* 0x0000000700037c24 */ /* 0x040fe4000f8e0203 */
[----:B------:R-:W-:Y:S01]  /*10e0*/  IMAD.WIDE.U32 R8, R0, UR6, R8 ;  /* 0x0000000600087c25 */ /* 0x000fe2000f8e0008 */
[----:B------:R-:W-:Y:S02]  /*10f0*/  SHF.R.S32.HI R0, RZ, 0x1f, R2 ;  /* 0x0000001fff007819 */ /* 0x000fe40000011402 */
[----:B------:R-:W-:Y:S01]  /*1100*/  IADD3 R11, PT, PT, R11, R4, RZ ;  /* 0x000000040b0b7210 */ /* 0x000fe20007ffe0ff */
[----:B------:R-:W-:Y:S02]  /*1110*/  IMAD.IADD R9, R9, 0x1, R3 ;  /* 0x0000000109097824 */ /* 0x000fe400078e0203 */
[----:B-1----:R-:W-:-:S02]  /*1120*/  IMAD R3, R0, UR8, RZ ;  /* 0x0000000800037c24 */ /* 0x002fc4000f8e02ff */
[----:B------:R-:W-:Y:S02]  /*1130*/  IMAD R5, R0, UR10, RZ ;  /* 0x0000000a00057c24 */ /* 0x000fe4000f8e02ff */
[C---:B------:R-:W-:Y:S02]  /*1140*/  IMAD R3, R2.reuse, UR9, R3 ;  /* 0x0000000902037c24 */ /* 0x040fe4000f8e0203 */
[----:B------:R-:W-:-:S04]  /*1150*/  IMAD.WIDE.U32 R22, R2, UR8, R10 ;  /* 0x0000000802167c25 */ /* 0x000fc8000f8e000a */
[C---:B------:R-:W-:Y:S01]  /*1160*/  IMAD R4, R2.reuse, UR11, R5 ;  /* 0x0000000b02047c24 */ /* 0x040fe2000f8e0205 */
[----:B------:R-:W-:Y:S01]  /*1170*/  IADD3 R5, PT, PT, R23, R3, RZ ;  /* 0x0000000317057210 */ /* 0x000fe20007ffe0ff */
[----:B------:R-:W-:-:S05]  /*1180*/  IMAD.WIDE.U32 R8, R2, UR10, R8 ;  /* 0x0000000a02087c25 */ /* 0x000fca000f8e0008 */
[----:B------:R-:W-:Y:S01]  /*1190*/  IADD3 R4, PT, PT, R9, R4, RZ ;  /* 0x0000000409047210 */ /* 0x000fe20007ffe0ff */
[----:B------:R-:W-:Y:S06]  /*11a0*/  BRA `(.L_x_5521) ;  /* 0x00000004001c7947 */ /* 0x000fec0003800000 */
.L_x_5520:
[----:B------:R-:W2:Y:S01]  /*11b0*/  LDC R9, c[0x0][0x3e8] ;  /* 0x0000fa00ff097b82 */ /* 0x000ea20000000800 */
[----:B------:R-:W-:Y:S01]  /*11c0*/  IABS R8, R160 ;  /* 0x000000a000087213 */ /* 0x000fe20000000000 */
[----:B------:R-:W3:Y:S01]  /*11d0*/  LDCU.64 UR6, c[0x0][0x3c0] ;  /* 0x00007800ff0677ac */ /* 0x000ee20008000a00 */
[----:B------:R-:W-:Y:S02]  /*11e0*/  SHF.R.S32.HI R11, RZ, 0x1f, R19 ;  /* 0x0000001fff0b7819 */ /* 0x000fe40000011413 */
[----:B------:R-:W-:Y:S01]  /*11f0*/  CS2R R162, SRZ ;  /* 0x0000000000a27805 */ /* 0x000fe2000001ff00 */
[----:B------:R-:W4:Y:S02]  /*1200*/  LDCU.64 UR16, c[0x0][0x3a0] ;  /* 0x00007400ff1077ac */ /* 0x000f240008000a00 */
[----:B------:R-:W1:Y:S01]  /*1210*/  LDC.64 R6, c[0x0][0x3b8] ;  /* 0x0000ee00ff067b82 */ /* 0x000e620000000a00 */
        /* <DEDUP_REMOVED lines=58> */
[----:B------:R-:W-:-:S04]  /*15c0*/  IMAD.WIDE.U32 R22, R0, R4, R14 ;  /* 0x0000000400167225 */ /* 0x000fc800078e000e */
[C---:B------:R-:W-:Y:S01]  /*15d0*/  IMAD R5, R0.reuse, R5, R8 ;  /* 0x0000000500057224 */ /* 0x040fe200078e0208 */
[----:B------:R-:W-:Y:S01]  /*15e0*/  MOV R8, R18 ;  /* 0x0000001200087202 */ /* 0x000fe20000000f00 */
[----:B------:R-:W-:-:S03]  /*15f0*/  IMAD R3, R0, R3, R9 ;  /* 0x0000000300037224 */ /* 0x000fc600078e0209 */
[----:B------:R-:W-:Y:S02]  /*1600*/  IADD3 R5, PT, PT, R23, R5, RZ ;  /* 0x0000000517057210 */ /* 0x000fe40007ffe0ff */
[----:B------:R-:W-:-:S07]  /*1610*/  IADD3 R4, PT, PT, R19, R3, RZ ;  /* 0x0000000313047210 */ /* 0x000fce0007ffe0ff */
.L_x_5521:
[----:B------:R-:W1:Y:S01]  /*1620*/  LDCU.128 UR12, c[0x0][0x390] ;  /* 0x00007200ff0c77ac */ /* 0x000e620008000c00 */
[----:B------:R-:W-:Y:S01]  /*1630*/  IMAD.SHL.U32 R0, R100, 0x8, RZ ;  /* 0x0000000864007824 */ /* 0x000fe200078e00ff */
[----:B------:R-:W-:Y:S01]  /*1640*/  SHF.R.S32.HI R9, RZ, 0x1f, R160 ;  /* 0x0000001fff097819 */ /* 0x000fe200000114a0 */
[----:B------:R-:W-:Y:S01]  /*1650*/  IMAD.MOV.U32 R25, RZ, RZ, RZ ;  /* 0x000000ffff197224 */ /* 0x000fe200078e00ff */
[----:B------:R-:W2:Y:S01]  /*1660*/  LDCU.64 UR4, c[0x0][0x3c8] ;  /* 0x00007900ff0477ac */ /* 0x000ea20008000a00 */
[----:B------:R-:W-:Y:S01]  /*1670*/  SHF.R.U32.HI R2, RZ, 0x3, R100 ;  /* 0x00000003ff027819 */ /* 0x000fe20000011664 */
[----:B------:R-:W-:Y:S01]  /*1680*/  IMAD.MOV.U32 R3, RZ, RZ, RZ ;  /* 0x000000ffff037224 */ /* 0x000fe200078e00ff */
[C---:B------:R-:W-:Y:S01]  /*1690*/  LOP3.LUT R24, R0.reuse, 0x38, RZ, 0xc0, !PT ;  /* 0x0000003800187812 */ /* 0x040fe200078ec0ff */
[----:B------:R-:W3:Y:S01]  /*16a0*/  LDCU.64 UR20, c[0x0][0x3b0] ;  /* 0x00007600ff1477ac */ /* 0x000ee20008000a00 */
[----:B------:R-:W-:Y:S01]  /*16b0*/  LOP3.LUT R159, R0, 0x1f8, RZ, 0xc0, !PT ;  /* 0x000001f8009f7812 */ /* 0x000fe200078ec0ff */
[----:B------:R-:W-:Y:S01]  /*16c0*/  IMAD.WIDE.U32 R16, R17, 0x40, R2 ;  /* 0x0000004011107825 */ /* 0x000fe200078e0002 */
[C---:B------:R-:W-:Y:S01]  /*16d0*/  IADD3 R22, P0, PT, R24.reuse, R22, RZ ;  /* 0x0000001618167210 */ /* 0x040fe20007f1e0ff */
[----:B------:R-:W4:Y:S01]  /*16e0*/  LDCU.128 UR8, c[0x0][0x380] ;  /* 0x00007000ff0877ac */ /* 0x000f220008000c00 */
[----:B------:R-:W-:Y:S01]  /*16f0*/  IADD3 R8, P4, PT, R24, R8, RZ ;  /* 0x0000000818087210 */ /* 0x000fe20007f9e0ff */
[C---:B------:R-:W-:Y:S01]  /*1700*/  IMAD.SHL.U32 R35, R6.reuse, 0x20, RZ ;  /* 0x0000002006237824 */ /* 0x040fe200078e00ff */
[----:B------:R-:W-:Y:S01]  /*1710*/  LOP3.LUT R159, R159, 0x38, R100, 0x78, !PT ;  /* 0x000000389f9f7812 */ /* 0x000fe200078e7864 */
[----:B------:R-:W-:Y:S01]  /*1720*/  IMAD.X R23, RZ, RZ, R5, P0 ;  /* 0x000000ffff177224 */ /* 0x000fe200000e0605 */
[----:B------:R-:W-:Y:S01]  /*1730*/  SHF.L.U64.HI R32, R6, 0x5, R7 ;  /* 0x0000000506207819 */ /* 0x000fe20000010207 */
[----:B-1----:R-:W-:Y:S01]  /*1740*/  IMAD.WIDE.U32 R24, R161, UR14, R24 ;  /* 0x0000000ea1187c25 */ /* 0x002fe2000f8e0018 */
[----:B------:R-:W-:-:S02]  /*1750*/  LOP3.LUT R159, R159, 0x1e00, R0, 0xf8, !PT ;  /* 0x00001e009f9f7812 */ /* 0x000fc400078ef800 */
[----:B------:R-:W-:Y:S01]  /*1760*/  SHF.R.U32.HI R102, RZ, 0x1, R100 ;  /* 0x00000001ff667819 */ /* 0x000fe20000011664 */
[----:B------:R-:W-:Y:S02]  /*1770*/  IMAD R25, R161, UR15, R25 ;  /* 0x0000000fa1197c24 */ /* 0x000fe4000f8e0219 */
[----:B--2---:R-:W-:Y:S01]  /*1780*/  IMAD R9, R9, UR4, RZ ;  /* 0x0000000409097c24 */ /* 0x004fe2000f8e02ff */
[----:B---3--:R-:W-:Y:S01]  /*1790*/  USHF.L.U64.HI UR14, UR20, 0x4, UR21 ;  /* 0x00000004140e7899 */ /* 0x008fe20008010215 */
[C---:B------:R-:W-:Y:S01]  /*17a0*/  IMAD.WIDE.U32 R24, R160.reuse, UR4, R24 ;  /* 0x00000004a0187c25 */ /* 0x040fe2000f8e0018 */
[----:B------:R-:W-:Y:S02]  /*17b0*/  USHF.L.U32 UR15, UR20, 0x4, URZ ;  /* 0x00000004140f7899 */ /* 0x000fe400080006ff */
[----:B------:R-:W-:Y:S01]  /*17c0*/  USHF.L.U32 UR25, UR20, 0x5, URZ ;  /* 0x0000000514197899 */ /* 0x000fe200080006ff */
[----:B------:R-:W-:Y:S01]  /*17d0*/  IMAD R18, R160, UR5, R9 ;  /* 0x00000005a0127c24 */ /* 0x000fe2000f8e0209 */
[----:B------:R-:W-:Y:S01]  /*17e0*/  USHF.L.U64.HI UR24, UR20, 0x5, UR21 ;  /* 0x0000000514187899 */ /* 0x000fe20008010215 */
[----:B------:R-:W1:Y:S01]  /*17f0*/  S2UR UR5, SR_CgaCtaId ;  /* 0x00000000000579c3 */ /* 0x000e620000008800 */
[----:B------:R-:W-:Y:S01]  /*1800*/  IMAD.U32 R20, RZ, RZ, UR15 ;  /* 0x0000000fff147e24 */ /* 0x000fe2000f8e00ff */
[----:B------:R-:W-:Y:S01]  /*1810*/  UMOV UR4, 0x400 ;  /* 0x0000040000047882 */ /* 0x000fe20000000000 */
[----:B------:R-:W-:-:S02]  /*1820*/  IMAD.U32 R21, RZ, RZ, UR14 ;  /* 0x0000000eff157e24 */ /* 0x000fc4000f8e00ff */
[----:B------:R-:W-:Y:S02]  /*1830*/  IMAD.U32 R14, RZ, RZ, UR25 ;  /* 0x00000019ff0e7e24 */ /* 0x000fe4000f8e00ff */
[----:B------:R-:W-:Y:S02]  /*1840*/  IMAD.U32 R15, RZ, RZ, UR24 ;  /* 0x00000018ff0f7e24 */ /* 0x000fe4000f8e00ff */
[----:B------:R-:W-:Y:S02]  /*1850*/  IMAD R11, R17, UR20, RZ ;  /* 0x00000014110b7c24 */ /* 0x000fe4000f8e02ff */
[----:B------:R-:W-:-:S04]  /*1860*/  IMAD.WIDE.U32 R20, R16, UR20, R20 ;  /* 0x0000001410147c25 */ /* 0x000fc8000f8e0014 */
[----:B------:R-:W-:Y:S01]  /*1870*/  IMAD.WIDE.U32 R22, R2, R6, R22 ;  /* 0x0000000602167225 */ /* 0x000fe200078e0016 */
[----:B------:R-:W-:-:S03]  /*1880*/  IADD3 R10, P3, PT, R24, R20, RZ ;  /* 0x00000014180a7210 */ /* 0x000fc60007f7e0ff */
[----:B------:R-:W-:Y:S01]  /*1890*/  IMAD.IADD R19, R25, 0x1, R18 ;  /* 0x0000000119137824 */ /* 0x000fe200078e0212 */
[----:B----4-:R-:W-:Y:S01]  /*18a0*/  LEA R154, P5, R22, UR10, 0x1 ;  /* 0x0000000a169a7c11 */ /* 0x010fe2000f8a08ff */
[----:B------:R-:W-:Y:S02]  /*18b0*/  IMAD.MOV.U32 R18, RZ, RZ, R24 ;  /* 0x000000ffff127224 */ /* 0x000fe400078e0018 */
[C---:B------:R-:W-:Y:S01]  /*18c0*/  IMAD R11, R16.reuse, UR21, R11 ;  /* 0x00000015100b7c24 */ /* 0x040fe2000f8e020b */
[----:B-1----:R-:W-:Y:S01]  /*18d0*/  ULEA UR5, UR5, UR4, 0x18 ;  /* 0x0000000405057291 */ /* 0x002fe2000f8ec0ff */
[----:B------:R-:W-:-:S03]  /*18e0*/  IMAD.WIDE.U32 R14, R16, UR20, R14 ;  /* 0x00000014100e7c25 */ /* 0x000fc6000f8e000e */
[----:B------:R-:W-:Y:S01]  /*18f0*/  IADD3.X R3, PT, PT, R19, R11, R21, P3, !PT ;  /* 0x0000000b13037210 */ /* 0x000fe20001ffe415 */
[----:B------:R-:W-:Y:S01]  /*1900*/  IMAD R153, R2, R7, R23 ;  /* 0x0000000702997224 */ /* 0x000fe200078e0217 */
[----:B------:R-:W-:Y:S01]  /*1910*/  IADD3 R12, P2, PT, R24, R14, RZ ;  /* 0x0000000e180c7210 */ /* 0x000fe20007f5e0ff */
[----:B------:R-:W-:Y:S01]  /*1920*/  IMAD.WIDE.U32 R16, R16, UR20, R18 ;  /* 0x0000001410107c25 */ /* 0x000fe2000f8e0012 */
[----:B------:R-:W-:Y:S02]  /*1930*/  IADD3 R14, P1, P0, R24, UR15, R14 ;  /* 0x0000000f180e7c10 */ /* 0x000fe4000f83e00e */
[----:B------:R-:W-:Y:S01]  /*1940*/  LEA.HI.X R153, R22, UR11, R153, 0x1, P5 ;  /* 0x0000000b16997c11 */ /* 0x000fe2000a8f0c99 */
[----:B------:R-:W-:Y:S01]  /*1950*/  IMAD.IADD R9, R11, 0x1, R15 ;  /* 0x000000010b097824 */ /* 0x000fe200078e020f */
[C---:B------:R-:W-:Y:S01]  /*1960*/  LEA R22, P3, R16.reuse, UR8, 0x1 ;  /* 0x0000000810167c11 */ /* 0x040fe2000f8608ff */
[----:B------:R-:W-:Y:S01]  /*1970*/  IMAD.IADD R11, R17, 0x1, R11 ;  /* 0x00000001110b7824 */ /* 0x000fe200078e020b */
[----:B------:R-:W-:Y:S01]  /*1980*/  LEA R159, R159, UR5, 0x1 ;  /* 0x000000059f9f7c11 */ /* 0x000fe2000f8e08ff */
[----:B------:R-:W-:Y:S01]  /*1990*/  IMAD.X R5, R9, 0x1, R19, P2 ;  /* 0x0000000109057824 */ /* 0x000fe200010e0613 */
[----:B------:R-:W-:Y:S01]  /*19a0*/  IADD3.X R9, PT, PT, R19, UR14, R9, P1, P0 ;  /* 0x0000000e13097c10 */ /* 0x000fe20008fe0409 */
[----:B------:R-:W-:Y:S01]  /*19b0*/  IMAD.MOV.U32 R155, RZ, RZ, R153 ;  /* 0x000000ffff9b7224 */ /* 0x000fe200078e0099 */
[----:B------:R-:W-:Y:S01]  /*19c0*/  LEA.HI.X R23, R16, UR9, R11, 0x1, P3 ;  /* 0x0000000910177c11 */ /* 0x000fe200098f0c0b */
[----:B------:R-:W-:Y:S01]  /*19d0*/  VIADD R166, R33, 0xffffffff ;  /* 0xffffffff21a67836 */ /* 0x000fe20000000000 */
[----:B------:R-:W-:-:S02]  /*19e0*/  LEA R20, P2, R10, UR8, 0x1 ;  /* 0x000000080a147c11 */ /* 0x000fc4000f8408ff */
[----:B------:R-:W-:Y:S01]  /*19f0*/  LEA R16, P0, R14, UR8, 0x1 ;  /* 0x000000080e107c11 */ /* 0x000fe2000f8008ff */
[----:B------:R-:W-:Y:S01]  /*1a00*/  @!PT LDS RZ, [RZ] ;  /* 0x00000000fffff984 */ /* 0x000fe20000000800 */
[----:B------:R-:W-:Y:S01]  /*1a10*/  @!PT LDS RZ, [RZ] ;  /* 0x00000000fffff984 */ /* 0x000fe20000000800 */
[----:B------:R-:W-:Y:S01]  /*1a20*/  @!PT LDS RZ, [RZ] ;  /* 0x00000000fffff984 */ /* 0x000fe20000000800 */
[----:B------:R-:W-:Y:S01]  /*1a30*/  LDGSTS.E.BYPASS.LTC128B.128 [R159], desc[UR22][R22.64] ;  /* 0x00000000169f7fae */ /* 0x000fe2000b981a16 */
[----:B------:R-:W-:Y:S01]  /*1a40*/  LEA.HI.X R21, R10, UR9, R3, 0x1, P2 ;  /* 0x000000090a157c11 */ /* 0x000fe200090f0c03 */
[----:B------:R-:W-:Y:S01]  /*1a50*/  IMAD.SHL.U32 R165, R166, 0x40, RZ ;  /* 0x00000040a6a57824 */ /* 0x000fe200078e00ff */
[----:B------:R-:W-:Y:S01]  /*1a60*/  LEA.HI.X R17, R14, UR9, R9, 0x1, P0 ;  /* 0x000000090e117c11 */ /* 0x000fe200080f0c09 */
[----:B------:R-:W-:Y:S01]  /*1a70*/  LDGSTS.E.BYPASS.LTC128B.128 [R159+0x2000], desc[UR22][R22.64+0x80] ;  /* 0x02000080169f7fae */ /* 0x000fe2000b981a16 */
[----:B------:R-:W-:Y:S01]  /*1a80*/  IADD3 R10, P0, PT, R35, R154, RZ ;  /* 0x0000009a230a7210 */ /* 0x000fe20007f1e0ff */
[----:B------:R-:W-:Y:S01]  /*1a90*/  IMAD.X R9, RZ, RZ, R4, P4 ;  /* 0x000000ffff097224 */ /* 0x000fe200020e0604 */
[----:B------:R-:W-:Y:S01]  /*1aa0*/  LEA R18, P1, R12, UR8, 0x1 ;  /* 0x000000080c127c11 */ /* 0x000fe2000f8208ff */
[----:B------:R-:W-:Y:S01]  /*1ab0*/  LDGSTS.E.BYPASS.LTC128B.128 [R159+0x800], desc[UR22][R20.64] ;  /* 0x00800000149f7fae */ /* 0x000fe2000b981a16 */
[----:B------:R-:W-:-:S02]  /*1ac0*/  IMAD.SHL.U32 R4, R100, 0x40, RZ ;  /* 0x0000004064047824 */ /* 0x000fc400078e00ff */
[----:B------:R-:W-:Y:S01]  /*1ad0*/  IMAD.X R11, R32, 0x1, R153, P0 ;  /* 0x00000001200b7824 */ /* 0x000fe200000e0699 */
[-C--:B------:R-:W-:Y:S01]  /*1ae0*/  IADD3 R14, P0, PT, R10, R35.reuse, RZ ;  /* 0x000000230a0e7210 */ /* 0x080fe20007f1e0ff */
[----:B------:R-:W-:Y:S01]  /*1af0*/  LDGSTS.E.BYPASS.LTC128B.128 [R159+0x2800], desc[UR22][R20.64+0x80] ;  /* 0x02800080149f7fae */ /* 0x000fe2000b981a16 */
[----:B------:R-:W-:Y:S01]  /*1b00*/  LEA.HI.X R19, R12, UR9, R5, 0x1, P1 ;  /* 0x000000090c137c11 */ /* 0x000fe200088f0c05 */
[----:B------:R-:W-:Y:S01]  /*1b10*/  IMAD.WIDE.U32 R8, R2, UR6, R8 ;  /* 0x0000000602087c25 */ /* 0x000fe2000f8e0008 */
[C---:B------:R-:W-:Y:S02]  /*1b20*/  LOP3.LUT R5, R4.reuse, 0x1c0, RZ, 0xc0, !PT ;  /* 0x000001c004057812 */ /* 0x040fe400078ec0ff */
[----:B------:R-:W-:Y:S01]  /*1b30*/  LOP3.LUT R150, R4, 0x400, RZ, 0xc0, !PT ;  /* 0x0000040004967812 */ /* 0x000fe200078ec0ff */
[--C-:B------:R-:W-:Y:S01]  /*1b40*/  IMAD.X R15, R11, 0x1, R32.reuse, P0 ;  /* 0x000000010b0f7824 */ /* 0x100fe200000e0620 */
[----:B------:R-:W-:Y:S01]  /*1b50*/  LDGSTS.E.BYPASS.LTC128B.128 [R159+0x1000], desc[UR22][R18.64] ;  /* 0x01000000129f7fae */ /* 0x000fe2000b981a16 */
[----:B------:R-:W-:Y:S01]  /*1b60*/  IADD3 R12, P0, PT, R14, R35, RZ ;  /* 0x000000230e0c7210 */ /* 0x000fe20007f1e0ff */
[----:B------:R-:W-:Y:S01]  /*1b70*/  IMAD R3, R2, UR7, R9 ;  /* 0x0000000702037c24 */ /* 0x000fe2000f8e0209 */
[----:B------:R-:W-:Y:S01]  /*1b80*/  USHF.L.U64.HI UR7, UR6, 0x5, UR7 ;  /* 0x0000000506077899 */ /* 0x000fe20008010207 */
[----:B------:R-:W-:Y:S01]  /*1b90*/  LDGSTS.E.BYPASS.LTC128B.128 [R159+0x3000], desc[UR22][R18.64+0x80] ;  /* 0x03000080129f7fae */ /* 0x000fe2000b981a16 */
[----:B------:R-:W-:Y:S01]  /*1ba0*/  USHF.L.U32 UR6, UR6, 0x5, URZ ;  /* 0x0000000506067899 */ /* 0x000fe200080006ff */
[----:B------:R-:W-:Y:S01]  /*1bb0*/  IMAD.X R13, R15, 0x1, R32, P0 ;  /* 0x000000010f0d7824 */ /* 0x000fe200000e0620 */
[----:B------:R-:W-:Y:S01]  /*1bc0*/  LEA R156, P0, R8, UR12, 0x1 ;  /* 0x0000000c089c7c11 */ /* 0x000fe2000f8008ff */
[----:B------:R-:W-:Y:S01]  /*1bd0*/  LDGSTS.E.BYPASS.LTC128B.128 [R159+0x1800], desc[UR22][R16.64] ;  /* 0x01800000109f7fae */ /* 0x000fe2000b981a16 */
[----:B------:R-:W-:Y:S01]  /*1be0*/  LOP3.LUT R5, R5, 0x38, R0, 0xf8, !PT ;  /* 0x0000003805057812 */ /* 0x000fe200078ef800 */
[----:B------:R-:W-:Y:S01]  /*1bf0*/  IMAD.SHL.U32 R0, R100, 0x20, RZ ;  /* 0x0000002064007824 */ /* 0x000fe200078e00ff */
[----:B------:R-:W-:Y:S01]  /*1c00*/  LEA.HI.X R157, R8, UR13, R3, 0x1, P0 ;  /* 0x0000000d089d7c11 */ /* 0x000fe200080f0c03 */
[----:B------:R-:W-:Y:S01]  /*1c10*/  LDGSTS.E.BYPASS.LTC128B.128 [R159+0x3800], desc[UR22][R16.64+0x80] ;  /* 0x03800080109f7fae */ /* 0x000fe2000b981a16 */
[----:B------:R-:W-:-:S02]  /*1c20*/  LOP3.LUT R9, R4, 0x200, RZ, 0xc0, !PT ;  /* 0x0000020004097812 */ /* 0x000fc400078ec0ff */
[----:B------:R-:W-:Y:S01]  /*1c30*/  IADD3 R8, P0, PT, R156, UR6, RZ ;  /* 0x000000069c087c10 */ /* 0x000fe2000ff1e0ff */
[----:B------:R-:W-:Y:S01]  /*1c40*/  LDGSTS.E.BYPASS.LTC128B.128 [R159+0x4000], desc[UR22][R154.64] ;  /* 0x040000009a9f7fae */ /* 0x000fe2000b981a16 */
[----:B------:R-:W-:Y:S02]  /*1c50*/  LOP3.LUT R3, R5, 0x8, R100, 0x78, !PT ;  /* 0x0000000805037812 */ /* 0x000fe400078e7864 */
[----:B------:R-:W-:Y:S01]  /*1c60*/  LOP3.LUT R0, R9, 0x7c00, R0, 0xf8, !PT ;  /* 0x00007c0009007812 */ /* 0x000fe200078ef800 */
[----:B------:R-:W-:Y:S01]  /*1c70*/  LDGSTS.E.BYPASS.LTC128B.128 [R159+0x6000], desc[UR22][R154.64+0x80] ;  /* 0x060000809a9f7fae */ /* 0x000fe2000b981a16 */
[----:B------:R-:W-:Y:S01]  /*1c80*/  IADD3.X R9, PT, PT, R157, UR7, RZ, P0, !PT ;  /* 0x000000079d097c10 */ /* 0x000fe200087fe4ff */
[----:B------:R-:W-:Y:S01]  /*1c90*/  IMAD R150, R3, 0x2, R150 ;  /* 0x0000000203967824 */ /* 0x000fe200078e0296 */
[----:B------:R-:W-:Y:S01]  /*1ca0*/  LOP3.LUT R3, R5, 0x8, R102, 0x78, !PT ;  /* 0x0000000805037812 */ /* 0x000fe200078e7866 */
[----:B------:R-:W-:Y:S01]  /*1cb0*/  LDGSTS.E.BYPASS.LTC128B.128 [R159+0x4800], desc[UR22][R10.64] ;  /* 0x048000000a9f7fae */ /* 0x000fe2000b981a16 */
[----:B------:R-:W-:-:S02]  /*1cc0*/  IMAD.MOV.U32 R5, RZ, RZ, 0x20 ;  /* 0x00000020ff057424 */ /* 0x000fc400078e00ff */
[----:B------:R-:W-:Y:S01]  /*1cd0*/  LOP3.LUT R151, R0, R3, RZ, 0xfc, !PT ;  /* 0x0000000300977212 */ /* 0x000fe200078efcff */
[----:B------:R1:W-:Y:S01]  /*1ce0*/  LDGSTS.E.BYPASS.LTC128B.128 [R159+0x6800], desc[UR22][R10.64+0x80] ;  /* 0x068000800a9f7fae */ /* 0x0003e2000b981a16 */
[----:B------:R-:W-:Y:S02]  /*1cf0*/  VIADD R2, R150, UR5 ;  /* 0x0000000596027c36 */ /* 0x000fe40008000000 */
[----:B------:R-:W-:Y:S01]  /*1d00*/  LEA R151, R151, UR5, 0x1 ;  /* 0x0000000597977c11 */ /* 0x000fe2000f8e08ff */
[----:B------:R-:W-:Y:S01]  /*1d10*/  LDGSTS.E.BYPASS.LTC128B.128 [R159+0x5000], desc[UR22][R14.64] ;  /* 0x050000000e9f7fae */ /* 0x000fe2000b981a16 */
[----:B------:R-:W-:-:S03]  /*1d20*/  IMAD.MOV.U32 R0, RZ, RZ, 0x40 ;  /* 0x00000040ff007424 */ /* 0x000fc600078e00ff */
[----:B------:R-:W-:Y:S04]  /*1d30*/  LDGSTS.E.BYPASS.LTC128B.128 [R159+0x7000], desc[UR22][R14.64+0x80] ;  /* 0x070000800e9f7fae */ /* 0x000fe8000b981a16 */
[----:B------:R-:W-:Y:S04]  /*1d40*/  LDGSTS.E.BYPASS.LTC128B.128 [R159+0x5800], desc[UR22][R12.64] ;  /* 0x058000000c9f7fae */ /* 0x000fe8000b981a16 */
[----:B------:R2:W-:Y:S04]  /*1d50*/  LDGSTS.E.BYPASS.LTC128B.128 [R159+0x7800], desc[UR22][R12.64+0x80] ;  /* 0x078000800c9f7fae */ /* 0x0005e8000b981a16 */
[----:B------:R-:W0:Y:S01]  /*1d60*/  LDGDEPBAR ;  /* 0x00000000000079af */ /* 0x000e220000000000 */
[----:B-1----:R-:W-:-:S04]  /*1d70*/  IADD3 R10, P0, PT, R8, UR6, RZ ;  /* 0x00000006080a7c10 */ /* 0x002fc8000ff1e0ff */
        /* <DEDUP_REMOVED lines=11> */
[----:B------:R-:W-:Y:S01]  /*1e30*/  IMAD.IADD R144, R0, 0x1, R2 ;  /* 0x0000000100907824 */ /* 0x000fe200078e0202 */
[----:B------:R-:W-:Y:S01]  /*1e40*/  SHF.R.U32.HI R2, RZ, 0x2, R100 ;  /* 0x00000002ff027819 */ /* 0x000fe20000011664 */
[C---:B------:R-:W-:Y:S02]  /*1e50*/  IMAD.IADD R147, R5.reuse, 0x1, R148 ;  /* 0x0000000105937824 */ /* 0x040fe400078e0294 */
[----:B------:R-:W-:Y:S01]  /*1e60*/  IMAD.IADD R143, R5, 0x1, R144 ;  /* 0x00000001058f7824 */ /* 0x000fe200078e0290 */
[----:B------:R-:W-:Y:S01]  /*1e70*/  LOP3.LUT R2, R2, 0x7, RZ, 0xc0, !PT ;  /* 0x0000000702027812 */ /* 0x000fe200078ec0ff */
        /* <DEDUP_REMOVED lines=11> */
[----:B--2---:R-:W-:Y:S04]  /*1f30*/  LDSM.16.M88.4 R12, [R151] ;  /* 0x00000000970c783b */ /* 0x004fe80000000200 */
[----:B------:R-:W2:Y:S04]  /*1f40*/  LDSM.16.M88.4 R64, [R150+UR5+0x4000] ;  /* 0x004000059640783b */ /* 0x000ea80008000200 */
[----:B------:R-:W4:Y:S04]  /*1f50*/  LDSM.16.M88.4 R56, [R150+UR5+0x4800] ;  /* 0x004800059638783b */ /* 0x000f280008000200 */
[----:B------:R-:W5:Y:S04]  /*1f60*/  LDSM.16.M88.4 R48, [R150+UR5+0x5000] ;  /* 0x005000059630783b */ /* 0x000f680008000200 */
[----:B------:R-:W5:Y:S04]  /*1f70*/  LDSM.16.M88.4 R16, [R150+UR5+0x5800] ;  /* 0x005800059610783b */ /* 0x000f680008000200 */
[----:B------:R-:W-:Y:S04]  /*1f80*/  LDSM.16.M88.4 R84, [R149] ;  /* 0x000000009554783b */ /* 0x000fe80000000200 */
[----:B------:R-:W5:Y:S04]  /*1f90*/  LDSM.16.M88.4 R88, [R145+0x4000] ;  /* 0x004000009158783b */ /* 0x000f680000000200 */
[----:B------:R-:W5:Y:S04]  /*1fa0*/  LDSM.16.M88.4 R40, [R145+0x4800] ;  /* 0x004800009128783b */ /* 0x000f680000000200 */
[----:B------:R-:W5:Y:S04]  /*1fb0*/  LDSM.16.M88.4 R36, [R145+0x5000] ;  /* 0x005000009124783b */ /* 0x000f680000000200 */
[----:B------:R-:W5:Y:S04]  /*1fc0*/  LDSM.16.M88.4 R28, [R145+0x5800] ;  /* 0x00580000911c783b */ /* 0x000f680000000200 */
[----:B-1----:R-:W-:Y:S01]  /*1fd0*/  LDSM.16.M88.4 R8, [R148] ;  /* 0x000000009408783b */ /* 0x002fe20000000200 */
[C---:B--2---:R-:W-:Y:S03]  /*1fe0*/  HMMA.16816.F32.BF16 R24, R12.reuse, R64, RZ ;  /* 0x000000400c18723c */ /* 0x044fe600000418ff */
[----:B------:R-:W1:Y:S04]  /*1ff0*/  LDSM.16.M88.4 R80, [R144+0x4000] ;  /* 0x004000009050783b */ /* 0x000e680000000200 */
[----:B------:R-:W-:Y:S01]  /*2000*/  LDSM.16.M88.4 R76, [R144+0x4800] ;  /* 0x00480000904c783b */ /* 0x000fe20000000200 */
[C---:B------:R-:W-:Y:S03]  /*2010*/  HMMA.16816.F32.BF16 R64, R12.reuse, R66, RZ ;  /* 0x000000420c40723c */ /* 0x040fe600000418ff */
[----:B------:R-:W-:Y:S04]  /*2020*/  LDSM.16.M88.4 R72, [R144+0x5000] ;  /* 0x005000009048783b */ /* 0x000fe80000000200 */
[----:B---3--:R-:W-:Y:S01]  /*2030*/  LDSM.16.M88.4 R20, [R147] ;  /* 0x000000009314783b */ /* 0x008fe20000000200 */
[C---:B----4-:R-:W-:Y:S03]  /*2040*/  HMMA.16816.F32.BF16 R60, R12.reuse, R56, RZ ;  /* 0x000000380c3c723c */ /* 0x050fe600000418ff */
[----:B------:R-:W-:Y:S04]  /*2050*/  LDSM.16.M88.4 R68, [R143+0x4000] ;  /* 0x004000008f44783b */ /* 0x000fe80000000200 */
[----:B------:R-:W-:Y:S01]  /*2060*/  LDSM.16.M88.4 R96, [R150+UR5+0x7800] ;  /* 0x007800059660783b */ /* 0x000fe20008000200 */
[C---:B-----5:R-:W-:Y:S03]  /*2070*/  HMMA.16816.F32.BF16 R52, R12.reuse, R48, RZ ;  /* 0x000000300c34723c */ /* 0x060fe600000418ff */
[----:B------:R-:W-:Y:S04]  /*2080*/  LDSM.16.M88.4 R92, [R145+0x6000] ;  /* 0x00600000915c783b */ /* 0x000fe80000000200 */
[----:B------:R-:W0:Y:S01]  /*2090*/  LDGDEPBAR ;  /* 0x00000000000079af */ /* 0x000e220000000000 */
[C---:B------:R-:W-:Y:S08]  /*20a0*/  HMMA.16816.F32.BF16 R56, R12.reuse, R58, RZ ;  /* 0x0000003a0c38723c */ /* 0x040ff000000418ff */
[C---:B------:R-:W-:Y:S08]  /*20b0*/  HMMA.16816.F32.BF16 R48, R12.reuse, R50, RZ ;  /* 0x000000320c30723c */ /* 0x040ff000000418ff */
[C---:B------:R-:W-:Y:S08]  /*20c0*/  HMMA.16816.F32.BF16 R44, R12.reuse, R16, RZ ;  /* 0x000000100c2c723c */ /* 0x040ff000000418ff */
[----:B------:R-:W-:Y:S01]  /*20d0*/  HMMA.16816.F32.BF16 R12, R12, R18, RZ ;  /* 0x000000120c0c723c */ /* 0x000fe200000418ff */
        /* <DEDUP_REMOVED lines=12> */
[----:B------:R-:W3:Y:S04]  /*21a0*/  LDSM.16.M88.4 R28, [R143+0x5800] ;  /* 0x005800008f1c783b */ /* 0x000ee80000000200 */
[----:B------:R-:W4:Y:S03]  /*21b0*/  LDSM.16.M88.4 R12, [R150+UR5+0x6000] ;  /* 0x00600005960c783b */ /* 0x000f260008000200 */
[C---:B-1----:R-:W-:Y:S08]  /*21c0*/  HMMA.16816.F32.BF16 R24, R8.reuse, R80, R24 ;  /* 0x000000500818723c */ /* 0x042ff00000041818 */
[C---:B------:R-:W-:Y:S01]  /*21d0*/  HMMA.16816.F32.BF16 R64, R8.reuse, R82, R64 ;  /* 0x000000520840723c */ /* 0x040fe20000041840 */
[----:B------:R-:W-:Y:S07]  /*21e0*/  LDSM.16.M88.4 R80, [R149+0x2000] ;  /* 0x002000009550783b */ /* 0x000fee0000000200 */
[C---:B--2---:R-:W-:Y:S08]  /*21f0*/  HMMA.16816.F32.BF16 R44, R8.reuse, R16, R44 ;  /* 0x00000010082c723c */ /* 0x044ff0000004182c */
[C---:B------:R-:W-:Y:S08]  /*2200*/  HMMA.16816.F32.BF16 R60, R8.reuse, R76, R60 ;  /* 0x0000004c083c723c */ /* 0x040ff0000004183c */
[C---:B------:R-:W-:Y:S01]  /*2210*/  HMMA.16816.F32.BF16 R56, R8.reuse, R78, R56 ;  /* 0x0000004e0838723c */ /* 0x040fe20000041838 */
[----:B------:R-:W-:Y:S07]  /*2220*/  LDSM.16.M88.4 R76, [R145+0x6800] ;  /* 0x00680000914c783b */ /* 0x000fee0000000200 */
[C---:B------:R-:W-:Y:S08]  /*2230*/  HMMA.16816.F32.BF16 R52, R8.reuse, R72, R52 ;  /* 0x000000480834723c */ /* 0x040ff00000041834 */
[C---:B------:R-:W-:Y:S01]  /*2240*/  HMMA.16816.F32.BF16 R48, R8.reuse, R74, R48 ;  /* 0x0000004a0830723c */ /* 0x040fe20000041830 */
[----:B------:R-:W-:Y:S07]  /*2250*/  LDSM.16.M88.4 R72, [R145+0x7000] ;  /* 0x007000009148783b */ /* 0x000fee0000000200 */
[----:B------:R-:W-:Y:S01]  /*2260*/  HMMA.16816.F32.BF16 R84, R8, R18, R84 ;  /* 0x000000120854723c */ /* 0x000fe20000041854 */
[----:B------:R-:W1:Y:S04]  /*2270*/  LDSM.16.M88.4 R16, [R150+UR5+0x6800] ;  /* 0x006800059610783b */ /* 0x000e680008000200 */
[----:B------:R-:W2:Y:S03]  /*2280*/  LDSM.16.M88.4 R8, [R150+UR5+0x7000] ;  /* 0x007000059608783b */ /* 0x000ea60008000200 */
[C---:B------:R-:W-:Y:S08]  /*2290*/  HMMA.16816.F32.BF16 R24, R20.reuse, R68, R24 ;  /* 0x000000441418723c */ /* 0x040ff00000041818 */
[C---:B------:R-:W-:Y:S01]  /*22a0*/  HMMA.16816.F32.BF16 R64, R20.reuse, R70, R64 ;  /* 0x000000461440723c */ /* 0x040fe20000041840 */
[----:B------:R-:W5:Y:S07]  /*22b0*/  LDSM.16.M88.4 R68, [R145+0x7800] ;  /* 0x007800009144783b */ /* 0x000f6e0000000200 */
[C---:B---3--:R-:W-:Y:S08]  /*22c0*/  HMMA.16816.F32.BF16 R44, R20.reuse, R28, R44 ;  /* 0x0000001c142c723c */ /* 0x048ff0000004182c */
[C---:B------:R-:W-:Y:S08]  /*22d0*/  HMMA.16816.F32.BF16 R60, R20.reuse, R40, R60 ;  /* 0x00000028143c723c */ /* 0x040ff0000004183c */
[C---:B------:R-:W-:Y:S01]  /*22e0*/  HMMA.16816.F32.BF16 R56, R20.reuse, R42, R56 ;  /* 0x0000002a1438723c */ /* 0x040fe20000041838 */
[----:B------:R-:W-:Y:S07]  /*22f0*/  LDSM.16.M88.4 R40, [R144+0x6000] ;  /* 0x006000009028783b */ /* 0x000fee0000000200 */
[C---:B------:R-:W-:Y:S08]  /*2300*/  HMMA.16816.F32.BF16 R52, R20.reuse, R36, R52 ;  /* 0x000000241434723c */ /* 0x040ff00000041834 */
[----:B------:R-:W-:Y:S01]  /*2310*/  HMMA.16816.F32.BF16 R48, R20, R38, R48 ;  /* 0x000000261430723c */ /* 0x000fe20000041830 */
[----:B------:R-:W-:Y:S07]  /*2320*/  LDSM.16.M88.4 R36, [R144+0x6800] ;  /* 0x006800009024783b */ /* 0x000fee0000000200 */
[C---:B----4-:R-:W-:Y:S08]  /*2330*/  HMMA.16816.F32.BF16 R24, R88.reuse, R12, R24 ;  /* 0x0000000c5818723c */ /* 0x050ff00000041818 */
[----:B------:R-:W-:Y:S01]  /*2340*/  HMMA.16816.F32.BF16 R64, R88, R14, R64 ;  /* 0x0000000e5840723c */ /* 0x000fe20000041840 */
[----:B------:R-:W3:Y:S07]  /*2350*/  LDSM.16.M88.4 R12, [R148+0x2000] ;  /* 0x00200000940c783b */ /* 0x000eee0000000200 */
[----:B------:R-:W-:Y:S01]  /*2360*/  HMMA.16816.F32.BF16 R84, R20, R30, R84 ;  /* 0x0000001e1454723c */ /* 0x000fe20000041854 */
[----:B------:R-:W4:Y:S04]  /*2370*/  LDSM.16.M88.4 R20, [R144+0x7800] ;  /* 0x007800009014783b */ /* 0x000f280000000200 */
[----:B------:R-:W-:Y:S03]  /*2380*/  LDSM.16.M88.4 R28, [R144+0x7000] ;  /* 0x00700000901c783b */ /* 0x000fe60000000200 */
[C---:B------:R-:W-:Y:S08]  /*2390*/  HMMA.16816.F32.BF16 R44, R88.reuse, R96, R44 ;  /* 0x00000060582c723c */ /* 0x040ff0000004182c */
[C---:B-1----:R-:W-:Y:S08]  /*23a0*/  HMMA.16816.F32.BF16 R60, R88.reuse, R16, R60 ;  /* 0x00000010583c723c */ /* 0x042ff0000004183c */
[C---:B------:R-:W-:Y:S01]  /*23b0*/  HMMA.16816.F32.BF16 R56, R88.reuse, R18, R56 ;  /* 0x000000125838723c */ /* 0x040fe20000041838 */
[----:B------:R-:W-:Y:S07]  /*23c0*/  LDSM.16.M88.4 R16, [R143+0x6000] ;  /* 0x006000008f10783b */ /* 0x000fee0000000200 */
[C---:B--2---:R-:W-:Y:S08]  /*23d0*/  HMMA.16816.F32.BF16 R52, R88.reuse, R8, R52 ;  /* 0x000000085834723c */ /* 0x044ff00000041834 */
[----:B------:R-:W-:Y:S01]  /*23e0*/  HMMA.16816.F32.BF16 R48, R88, R10, R48 ;  /* 0x0000000a5830723c */ /* 0x000fe20000041830 */
[----:B------:R-:W1:Y:S07]  /*23f0*/  LDSM.16.M88.4 R8, [R147+0x2000] ;  /* 0x002000009308783b */ /* 0x000e6e0000000200 */
[C---:B------:R-:W-:Y:S08]  /*2400*/  HMMA.16816.F32.BF16 R24, R80.reuse, R92, R24 ;  /* 0x0000005c5018723c */ /* 0x040ff00000041818 */
[C---:B------:R-:W-:Y:S08]  /*2410*/  HMMA.16816.F32.BF16 R64, R80.reuse, R94, R64 ;  /* 0x0000005e5040723c */ /* 0x040ff00000041840 */
[C---:B-----5:R-:W-:Y:S08]  /*2420*/  HMMA.16816.F32.BF16 R44, R80.reuse, R68, R44 ;  /* 0x00000044502c723c */ /* 0x060ff0000004182c */
[C---:B------:R-:W-:Y:S08]  /*2430*/  HMMA.16816.F32.BF16 R52, R80.reuse, R72, R52 ;  /* 0x000000485034723c */ /* 0x040ff00000041834 */
[----:B------:R-:W-:Y:S08]  /*2440*/  HMMA.16816.F32.BF16 R48, R80, R74, R48 ;  /* 0x0000004a5030723c */ /* 0x000ff00000041830 */
[----:B---3--:R-:W-:Y:S01]  /*2450*/  HMMA.16816.F32.BF16 R72, R12, R40, R24 ;  /* 0x000000280c48723c */ /* 0x008fe20000041818 */
[----:B------:R-:W2:Y:S07]  /*2460*/  LDSM.16.M88.4 R24, [R143+0x6800] ;  /* 0x006800008f18783b */ /* 0x000eae0000000200 */
[----:B------:R-:W-:Y:S08]  /*2470*/  HMMA.16816.F32.BF16 R60, R80, R76, R60 ;  /* 0x0000004c503c723c */ /* 0x000ff0000004183c */
[C---:B------:R-:W-:Y:S08]  /*2480*/  HMMA.16816.F32.BF16 R64, R12.reuse, R42, R64 ;  /* 0x0000002a0c40723c */ /* 0x040ff00000041840 */
[----:B----4-:R-:W-:Y:S01]  /*2490*/  HMMA.16816.F32.BF16 R44, R12, R20, R44 ;  /* 0x000000140c2c723c */ /* 0x010fe2000004182c */
[----:B------:R-:W-:-:S04]  /*24a0*/  LOP3.LUT R21, R102, 0x1f0, RZ, 0xc0, !PT ;  /* 0x000001f066157812 */ /* 0x000fc800078ec0ff */
[----:B------:R-:W-:-:S03]  /*24b0*/  IADD3 R21, PT, PT, R21, 0x1, R158 ;  /* 0x0000000115157810 */ /* 0x000fc60007ffe09e */
[----:B-1----:R-:W-:Y:S01]  /*24c0*/  HMMA.16816.F32.BF16 R72, R8, R16, R72 ;  /* 0x000000100848723c */ /* 0x002fe20000041848 */
[----:B------:R-:W-:-:S04]  /*24d0*/  IADD3 R2, PT, PT, R21, -R101, R2 ;  /* 0x8000006515027210 */ /* 0x000fc80007ffe002 */
[----:B------:R-:W-:-:S03]  /*24e0*/  IADD3 R34, PT, PT, R2, R34, R103 ;  /* 0x0000002202227210 */ /* 0x000fc60007ffe067 */
[C---:B------:R-:W-:Y:S01]  /*24f0*/  HMMA.16816.F32.BF16 R60, R12.reuse, R36, R60 ;  /* 0x000000240c3c723c */ /* 0x040fe2000004183c */
[----:B------:R-:W-:Y:S01]  /*2500*/  IMAD.SHL.U32 R36, R100, 0x2, RZ ;  /* 0x0000000264247824 */ /* 0x000fe200078e00ff */
[C---:B------:R-:W-:Y:S02]  /*2510*/  VIMNMX R37, PT, PT, R34.reuse, R103, PT ;  /* 0x0000006722257248 */ /* 0x040fe40003fe0100 */
[----:B------:R-:W-:Y:S02]  /*2520*/  VIADDMNMX R103, R34, 0x8, R103, PT ;  /* 0x0000000822677846 */ /* 0x000fe40003800167 */
[----:B------:R-:W-:Y:S02]  /*2530*/  LOP3.LUT R36, R165, 0x6, R36, 0xf8, !PT ;  /* 0x00000006a5247812 */ /* 0x000fe400078ef824 */
[----:B------:R-:W-:Y:S02]  /*2540*/  HMMA.16816.F32.BF16 R52, R12, R28, R52 ;  /* 0x0000001c0c34723c */ /* 0x000fe40000041834 */
[----:B------:R-:W-:-:S02]  /*2550*/  LOP3.LUT R2, R36, 0x1, RZ, 0xfc, !PT ;  /* 0x0000000124027812 */ /* 0x000fc400078efcff */
[----:B------:R-:W-:Y:S02]  /*2560*/  LOP3.LUT R16, R36, 0x10, RZ, 0xfc, !PT ;  /* 0x0000001024107812 */ /* 0x000fe400078efcff */
[C---:B------:R-:W-:Y:S02]  /*2570*/  ISETP.GE.AND P0, PT, R2.reuse, R37, PT ;  /* 0x000000250200720c */ /* 0x040fe40003f06270 */
[----:B------:R-:W-:Y:S01]  /*2580*/  HMMA.16816.F32.BF16 R48, R12, R30, R48 ;  /* 0x0000001e0c30723c */ /* 0x000fe20000041830 */
[----:B------:R-:W1:Y:S01]  /*2590*/  LDSM.16.M88.4 R28, [R143+0x7000] ;  /* 0x007000008f1c783b */ /* 0x000e620000000200 */
[----:B------:R-:W-:Y:S02]  /*25a0*/  ISETP.GE.AND P5, PT, R2, R103, PT ;  /* 0x000000670200720c */ /* 0x000fe40003fa6270 */
[----:B------:R-:W-:Y:S02]  /*25b0*/  LOP3.LUT R2, R36, 0x8, RZ, 0xfc, !PT ;  /* 0x0000000824027812 */ /* 0x000fe400078efcff */
[----:B------:R-:W-:-:S02]  /*25c0*/  FSEL R73, R73, -INF , !P0 ;  /* 0xff80000049497808 */ /* 0x000fc40004000000 */
[----:B------:R-:W-:Y:S01]  /*25d0*/  HMMA.16816.F32.BF16 R64, R8, R18, R64 ;  /* 0x000000120840723c */ /* 0x000fe20000041840 */
[C---:B------:R-:W-:Y:S02]  /*25e0*/  ISETP.GE.AND P2, PT, R16.reuse, R37, PT ;  /* 0x000000251000720c */ /* 0x040fe40003f46270 */
[----:B------:R-:W-:Y:S02]  /*25f0*/  ISETP.GE.AND P0, PT, R16, R103, PT ;  /* 0x000000671000720c */ /* 0x000fe40003f06270 */
[----:B------:R-:W-:Y:S02]  /*2600*/  LOP3.LUT R18, R36, 0x9, RZ, 0xfc, !PT ;  /* 0x0000000924127812 */ /* 0x000fe400078efcff */
[----:B------:R-:W-:Y:S01]  /*2610*/  ISETP.GE.AND P4, PT, R2, R37, PT ;  /* 0x000000250200720c */ /* 0x000fe20003f86270 */
[----:B------:R-:W-:Y:S01]  /*2620*/  HMMA.16816.F32.BF16 R84, R88, R98, R84 ;  /* 0x000000625854723c */ /* 0x000fe20000041854 */
[----:B------:R-:W-:Y:S02]  /*2630*/  LOP3.LUT R16, R36, 0x11, RZ, 0xfc, !PT ;  /* 0x0000001124107812 */ /* 0x000fe400078efcff */
[----:B------:R-:W-:-:S02]  /*2640*/  FSEL R34, R75, -INF , !P5 ;  /* 0xff8000004b227808 */ /* 0x000fc40006800000 */
[C---:B------:R-:W-:Y:S02]  /*2650*/  ISETP.GE.AND P3, PT, R18.reuse, R37, PT ;  /* 0x000000251200720c */ /* 0x040fe40003f66270 */
[----:B------:R-:W-:Y:S01]  /*2660*/  ISETP.GE.AND P6, PT, R18, R103, PT ;  /* 0x000000671200720c */ /* 0x000fe20003fc6270 */
[----:B------:R-:W-:Y:S01]  /*2670*/  HMMA.16816.F32.BF16 R56, R80, R78, R56 ;  /* 0x0000004e5038723c */ /* 0x000fe20000041838 */
[----:B------:R-:W-:Y:S02]  /*2680*/  ISETP.GE.AND P5, PT, R16, R37, PT ;  /* 0x000000251000720c */ /* 0x000fe40003fa6270 */
[----:B------:R-:W-:Y:S02]  /*2690*/  FSEL R41, R64, -INF , !P4 ;  /* 0xff80000040297808 */ /* 0x000fe40006000000 */
[-C--:B------:R-:W-:Y:S02]  /*26a0*/  ISETP.GE.AND P4, PT, R16, R103.reuse, PT ;  /* 0x000000671000720c */ /* 0x080fe40003f86270 */
[----:B------:R-:W3:Y:S01]  /*26b0*/  LDSM.16.M88.4 R16, [R143+0x7800] ;  /* 0x007800008f10783b */ /* 0x000ee20000000200 */
[----:B--2---:R-:W-:Y:S01]  /*26c0*/  HMMA.16816.F32.BF16 R60, R8, R24, R60 ;  /* 0x00000018083c723c */ /* 0x004fe2000004183c */
[----:B------:R-:W-:Y:S01]  /*26d0*/  ISETP.GE.AND P1, PT, R2, R103, PT ;  /* 0x000000670200720c */ /* 0x000fe20003f26270 */
[----:B------:R-:W-:-:S04]  /*26e0*/  DEPBAR.LE SB0, 0x0 ;  /* 0x000080000000791a */ /* 0x000fc80000000000 */
[----:B------:R-:W-:Y:S02]  /*26f0*/  LOP3.LUT R2, R36, 0x18, RZ, 0xfc, !PT ;  /* 0x0000001824027812 */ /* 0x000fe400078efcff */
[----:B------:R-:W-:Y:S01]  /*2700*/  HMMA.16816.F32.BF16 R84, R80, R70, R84 ;  /* 0x000000465054723c */ /* 0x000fe20000041854 */
[----:B------:R-:W-:Y:S02]  /*2710*/  FSEL R66, R66, -INF , !P1 ;  /* 0xff80000042427808 */ /* 0x000fe40004800000 */
[----:B------:R-:W-:Y:S02]  /*2720*/  FSEL R65, R65, -INF , !P3 ;  /* 0xff80000041417808 */ /* 0x000fe40005800000 */
[C---:B------:R-:W-:Y:S02]  /*2730*/  ISETP.GE.AND P1, PT, R2.reuse, R37, PT ;  /* 0x000000250200720c */ /* 0x040fe40003f26270 */
[----:B------:R-:W-:Y:S01]  /*2740*/  ISETP.GE.AND P3, PT, R2, R103, PT ;  /* 0x000000670200720c */ /* 0x000fe20003f66270 */
[----:B------:R-:W-:Y:S01]  /*2750*/  HMMA.16816.F32.BF16 R56, R12, R38, R56 ;  /* 0x000000260c38723c */ /* 0x000fe20000041838 */
[----:B------:R-:W-:-:S02]  /*2760*/  LOP3.LUT R2, R36, 0x19, RZ, 0xfc, !PT ;  /* 0x0000001924027812 */ /* 0x000fc400078efcff */
[----:B------:R-:W-:Y:S02]  /*2770*/  LOP3.LUT R20, R36, 0x20, RZ, 0xfc, !PT ;  /* 0x0000002024147812 */ /* 0x000fe400078efcff */
[----:B------:R-:W-:Y:S02]  /*2780*/  FSEL R21, R60, -INF , !P2 ;  /* 0xff8000003c157808 */ /* 0x000fe40005000000 */
[-C--:B------:R-:W-:Y:S01]  /*2790*/  ISETP.GE.AND P2, PT, R2, R103.reuse, PT ;  /* 0x000000670200720c */ /* 0x080fe20003f46270 */
[----:B-1----:R-:W-:Y:S01]  /*27a0*/  HMMA.16816.F32.BF16 R52, R8, R28, R52 ;  /* 0x0000001c0834723c */ /* 0x002fe20000041834 */
[----:B------:R-:W-:Y:S02]  /*27b0*/  LOP3.LUT R24, R36, 0x21, RZ, 0xfc, !PT ;  /* 0x0000002124187812 */ /* 0x000fe400078efcff */
[----:B------:R-:W-:Y:S01]  /*27c0*/  FSEL R81, R61, -INF , !P5 ;  /* 0xff8000003d517808 */ /* 0x000fe20006800000 */
[----:B------:R-:W-:Y:S01]  /*27d0*/  BAR.SYNC.DEFER_BLOCKING 0x0 ;  /* 0x0000000000007b1d */ /* 0x000fe20000010000 */
[----:B------:R-:W-:-:S02]  /*27e0*/  ISETP.GE.AND P5, PT, R20, R103, PT ;  /* 0x000000671400720c */ /* 0x000fc40003fa6270 */
[C---:B------:R-:W-:Y:S01]  /*27f0*/  LOP3.LUT R28, R36.reuse, 0x28, RZ, 0xfc, !PT ;  /* 0x00000028241c7812 */ /* 0x040fe200078efcff */
[----:B------:R-:W-:Y:S08]  /*2800*/  HMMA.16816.F32.BF16 R48, R8, R30, R48 ;  /* 0x0000001e0830723c */ /* 0x000ff00000041830 */
[----:B------:R-:W-:Y:S01]  /*2810*/  HMMA.16816.F32.BF16 R84, R12, R22, R84 ;  /* 0x000000160c54723c */ /* 0x000fe20000041854 */
[----:B------:R-:W-:-:S02]  /*2820*/  LOP3.LUT R22, R36, 0x29, RZ, 0xfc, !PT ;  /* 0x0000002924167812 */ /* 0x000fc400078efcff */
[----:B------:R-:W-:Y:S02]  /*2830*/  LOP3.LUT R14, R36, 0x30, RZ, 0xfc, !PT ;  /* 0x00000030240e7812 */ /* 0x000fe400078efcff */
[----:B------:R-:W-:Y:S02]  /*2840*/  FSEL R118, R54, -INF , !P5 ;  /* 0xff80000036767808 */ /* 0x000fe40006800000 */
[-C--:B------:R-:W-:Y:S01]  /*2850*/  ISETP.GE.AND P5, PT, R14, R37.reuse, PT ;  /* 0x000000250e00720c */ /* 0x080fe20003fa6270 */
[----:B------:R-:W-:Y:S01]  /*2860*/  HMMA.16816.F32.BF16 R56, R8, R26, R56 ;  /* 0x0000001a0838723c */ /* 0x000fe20000041838 */
[----:B------:R-:W-:Y:S02]  /*2870*/  FSEL R26, R67, -INF , !P6 ;  /* 0xff800000431a7808 */ /* 0x000fe40007000000 */
[----:B------:R-:W-:Y:S02]  /*2880*/  ISETP.GE.AND P6, PT, R2, R37, PT ;  /* 0x000000250200720c */ /* 0x000fe40003fc6270 */
[----:B------:R-:W-:-:S02]  /*2890*/  FSEL R2, R62, -INF , !P0 ;  /* 0xff8000003e027808 */ /* 0x000fc40004000000 */
[----:B------:R-:W-:Y:S01]  /*28a0*/  ISETP.GE.AND P0, PT, R20, R37, PT ;  /* 0x000000251400720c */ /* 0x000fe20003f06270 */
[C---:B---3--:R-:W-:Y:S01]  /*28b0*/  HMMA.16816.F32.BF16 R44, R8.reuse, R16, R44 ;  /* 0x00000010082c723c */ /* 0x048fe2000004182c */
[----:B------:R-:W-:Y:S02]  /*28c0*/  FSEL R20, R63, -INF , !P4 ;  /* 0xff8000003f147808 */ /* 0x000fe40006000000 */
[----:B------:R-:W-:Y:S02]  /*28d0*/  FSEL R119, R52, -INF , !P0 ;  /* 0xff80000034777808 */ /* 0x000fe40004000000 */
[----:B------:R-:W-:Y:S02]  /*28e0*/  ISETP.GE.AND P0, PT, R22, R103, PT ;  /* 0x000000671600720c */ /* 0x000fe40003f06270 */
[----:B------:R-:W-:Y:S01]  /*28f0*/  ISETP.GE.AND P4, PT, R24, R37, PT ;  /* 0x000000251800720c */ /* 0x000fe20003f86270 */
[----:B------:R-:W-:Y:S01]  /*2900*/  HMMA.16816.F32.BF16 R84, R8, R18, R84 ;  /* 0x000000120854723c */ /* 0x000fe20000041854 */
[----:B------:R-:W-:-:S02]  /*2910*/  FSEL R126, R51, -INF , !P0 ;  /* 0xff800000337e7808 */ /* 0x000fc40004000000 */
[----:B------:R-:W-:Y:S02]  /*2920*/  ISETP.GE.AND P0, PT, R36, R37, PT ;  /* 0x000000252400720c */ /* 0x000fe40003f06270 */
[----:B------:R-:W-:Y:S02]  /*2930*/  FSEL R25, R56, -INF , !P1 ;  /* 0xff80000038197808 */ /* 0x000fe40004800000 */
[----:B------:R-:W-:Y:S02]  /*2940*/  FSEL R9, R72, -INF , !P0 ;  /* 0xff80000048097808 */ /* 0x000fe40004000000 */
[----:B------:R-:W-:Y:S02]  /*2950*/  FSEL R125, R53, -INF , !P4 ;  /* 0xff800000357d7808 */ /* 0x000fe40006000000 */
[----:B------:R-:W-:Y:S02]  /*2960*/  ISETP.GT.AND P0, PT, R166, R152, PT ;  /* 0x00000098a600720c */ /* 0x000fe40003f04270 */
[----:B------:R-:W-:-:S02]  /*2970*/  ISETP.GE.AND P1, PT, R24, R103, PT ;  /* 0x000000671800720c */ /* 0x000fc40003f26270 */
[----:B------:R-:W-:Y:S02]  /*2980*/  ISETP.GE.AND P4, PT, R14, R103, PT ;  /* 0x000000670e00720c */ /* 0x000fe40003f86270 */
[----:B------:R-:W-:Y:S02]  /*2990*/  LOP3.LUT R14, R36, 0x31, RZ, 0xfc, !PT ;  /* 0x00000031240e7812 */ /* 0x000fe400078efcff */
[----:B------:R-:W-:Y:S02]  /*29a0*/  FSEL R24, R58, -INF , !P3 ;  /* 0xff8000003a187808 */ /* 0x000fe40005800000 */
[----:B------:R-:W-:Y:S02]  /*29b0*/  FSEL R27, R57, -INF , !P6 ;  /* 0xff800000391b7808 */ /* 0x000fe40007000000 */
[----:B------:R-:W-:Y:S02]  /*29c0*/  FSEL R12, R59, -INF , !P2 ;  /* 0xff8000003b0c7808 */ /* 0x000fe40005000000 */
[----:B------:R-:W-:-:S02]  /*29d0*/  FSEL R124, R55, -INF , !P1 ;  /* 0xff800000377c7808 */ /* 0x000fc40004800000 */
[C---:B------:R-:W-:Y:S02]  /*29e0*/  ISETP.GE.AND P3, PT, R28.reuse, R37, PT ;  /* 0x000000251c00720c */ /* 0x040fe40003f66270 */
[----:B------:R-:W-:Y:S02]  /*29f0*/  ISETP.GE.AND P6, PT, R28, R103, PT ;  /* 0x000000671c00720c */ /* 0x000fe40003fc6270 */
[-C--:B------:R-:W-:Y:S02]  /*2a00*/  ISETP.GE.AND P2, PT, R22, R37.reuse, PT ;  /* 0x000000251600720c */ /* 0x080fe40003f46270 */
[----:B------:R-:W-:Y:S02]  /*2a10*/  ISETP.GE.AND P1, PT, R14, R37, PT ;  /* 0x000000250e00720c */ /* 0x000fe40003f26270 */
[C---:B------:R-:W-:Y:S02]  /*2a20*/  LOP3.LUT R16, R36.reuse, 0x38, RZ, 0xfc, !PT ;  /* 0x0000003824107812 */ /* 0x040fe400078efcff */
[----:B------:R-:W-:-:S02]  /*2a30*/  LOP3.LUT R8, R36, 0x39, RZ, 0xfc, !PT ;  /* 0x0000003924087812 */ /* 0x000fc400078efcff */
[----:B------:R-:W-:Y:S02]  /*2a40*/  FSEL R121, R48, -INF , !P3 ;  /* 0xff80000030797808 */ /* 0x000fe40005800000 */
        /* <DEDUP_REMOVED lines=8> */
[----:B------:R-:W-:Y:S02]  /*2ad0*/  ISETP.GE.AND P5, PT, R8, R37, PT ;  /* 0x000000250800720c */ /* 0x000fe40003fa6270 */
[-C--:B------:R-:W-:Y:S02]  /*2ae0*/  ISETP.GE.AND P4, PT, R36, R103.reuse, PT ;  /* 0x000000672400720c */ /* 0x080fe40003f86270 */
[----:B------:R-:W-:-:S02]  /*2af0*/  ISETP.GE.AND P1, PT, R8, R103, PT ;  /* 0x000000670800720c */ /* 0x000fc40003f26270 */
[----:B------:R-:W-:Y:S02]  /*2b00*/  FSEL R74, R74, -INF , !P4 ;  /* 0xff8000004a4a7808 */ /* 0x000fe40006000000 */
[----:B------:R-:W-:Y:S02]  /*2b10*/  FSEL R115, R47, -INF , !P3 ;  /* 0xff8000002f737808 */ /* 0x000fe40005800000 */
        /* <DEDUP_REMOVED lines=18> */
.L_x_5523:
        /* <DEDUP_REMOVED lines=58> */
.L_x_5524:
        /* <DEDUP_REMOVED lines=18> */
[----:B------:R-:W0:Y:S02]  /*3100*/  LDGDEPBAR ;  /* 0x00000000000079af */ /* 0x000e240000000000 */
.L_x_5522:
        /* <DEDUP_REMOVED lines=18> */
[----:B------:R-:W2:Y:S01]  /*3230*/  SHFL.BFLY PT, R11, R10, 0x2, 0x1f ;  /* 0x0c401f000a0b7f89 */ /* 0x000ea200000e0000 */
[----:B------:R-:W-:-:S02]  /*3240*/  IADD3 R33, PT, PT, R33, -0x2, RZ ;  /* 0xfffffffe21217810 */ /* 0x000fc40007ffe0ff */
[----:B------:R-:W-:Y:S01]  /*3250*/  LEA R146, R146, UR5, 0x1 ;  /* 0x0000000592927c11 */ /* 0x000fe2000f8e08ff */
[----:B------:R-:W3:Y:S03]  /*3260*/  SHFL.BFLY PT, R7, R8, 0x2, 0x1f ;  /* 0x0c401f0008077f89 */ /* 0x000ee600000e0000 */
[-C--:B------:R-:W-:Y:S01]  /*3270*/  IADD3 R141, PT, PT, R0, R146.reuse, RZ ;  /* 0x00000092008d7210 */ /* 0x080fe20007ffe0ff */
[----:B------:R-:W-:Y:S01]  /*3280*/  LDSM.16.MT88.4 R36, [R146+0x8000] ;  /* 0x008000009224783b */ /* 0x000fe20000004200 */
[C---:B------:R-:W-:Y:S02]  /*3290*/  IADD3 R142, PT, PT, R5.reuse, R146, RZ ;  /* 0x00000092058e7210 */ /* 0x040fe40007ffe0ff */
        /* <DEDUP_REMOVED lines=25> */
[----:B------:R-:W2:Y:S01]  /*3430*/  LDSM.16.MT88.4 R8, [R146+0x8800] ;  /* 0x008800009208783b */ /* 0x000ea20000004200 */
[--C-:B------:R-:W-:Y:S01]  /*3440*/  FFMA.FTZ R113, R74, UR4, -R117.reuse ;  /* 0x000000044a717c23 */ /* 0x100fe20008010875 */
        /* <DEDUP_REMOVED lines=14> */
[----:B------:R-:W2:Y:S01]  /*3530*/  LDSM.16.MT88.4 R20, [R140+0x8800] ;  /* 0x008800008c14783b */ /* 0x000ea20000004200 */
[----:B------:R-:W4:Y:S01]  /*3540*/  MUFU.EX2 R102, R102 ;  /* 0x0000006600667308 */ /* 0x000f220000000800 */
[--C-:B------:R-:W-:Y:S01]  /*3550*/  FFMA.FTZ R125, R125, UR4, -R122.reuse ;  /* 0x000000047d7d7c23 */ /* 0x100fe2000801087a */
[--C-:B------:R-:W-:Y:S01]  /*3560*/  FFMA.FTZ R116, R119, UR4, -R122.reuse ;  /* 0x0000000477747c23 */ /* 0x100fe2000801087a */
[----:B------:R-:W2:Y:S01]  /*3570*/  LDSM.16.MT88.4 R12, [R146+0xa800] ;  /* 0x00a80000920c783b */ /* 0x000ea20000004200 */
        /* <DEDUP_REMOVED lines=13> */
[----:B------:R-:W-:Y:S01]  /*3650*/  FFMA.FTZ R128, R29, UR4, -R122 ;  /* 0x000000041d807c23 */ /* 0x000fe2000801087a */
[----:B------:R-:W-:Y:S01]  /*3660*/  FFMA.FTZ R112, R112, UR4, -R117 ;  /* 0x0000000470707c23 */ /* 0x000fe20008010875 */
[----:B------:R-:W-:Y:S01]  /*3670*/  FADD.FTZ R106, R111, R106 ;  /* 0x0000006a6f6a7221 */ /* 0x000fe20000010000 */
[----:B------:R-:W-:Y:S01]  /*3680*/  MUFU.EX2 R103, R103 ;  /* 0x0000006700677308 */ /* 0x000fe20000000800 */
[----:B------:R-:W-:-:S02]  /*3690*/  ISETP.GE.AND P0, PT, R33, R152, PT ;  /* 0x000000982100720c */ /* 0x000fc40003f06270 */
[----:B---3--:R-:W-:Y:S01]  /*36a0*/  F2FP.BF16.F32.PACK_AB R89, R108, R113 ;  /* 0x000000716c59723e */ /* 0x008fe200000010ff */
[----:B------:R-:W3:Y:S01]  /*36b0*/  MUFU.EX2 R34, R34 ;  /* 0x0000002200227308 */ /* 0x000ee20000000800 */
[----:B------:R-:W-:Y:S01]  /*36c0*/  FADD.FTZ R108, R113, R108 ;  /* 0x0000006c716c7221 */ /* 0x000fe20000010000 */
[----:B------:R-:W-:Y:S02]  /*36d0*/  FADD.FTZ R107, R107, R106 ;  /* 0x0000006a6b6b7221 */ /* 0x000fe40000010000 */
[----:B------:R-:W-:Y:S01]  /*36e0*/  MUFU.EX2 R101, R101 ;  /* 0x0000006500657308 */ /* 0x000fe20000000800 */
[----:B----4-:R-:W-:Y:S01]  /*36f0*/  F2FP.BF16.F32.PACK_AB R91, R104, R109 ;  /* 0x0000006d685b723e */ /* 0x010fe200000010ff */
[----:B------:R-:W-:Y:S02]  /*3700*/  FADD.FTZ R109, R109, R108 ;  /* 0x0000006c6d6d7221 */ /* 0x000fe40000010000 */
[----:B------:R4:W-:Y:S01]  /*3710*/  MUFU.EX2 R2, R27 ;  /* 0x0000001b00027308 */ /* 0x0009e20000000800 */
[----:B------:R-:W-:Y:S01]  /*3720*/  FADD.FTZ R102, R102, R107 ;  /* 0x0000006b66667221 */ /* 0x000fe20000010000 */
[----:B------:R-:W-:-:S02]  /*3730*/  FADD.FTZ R104, R104, R109 ;  /* 0x0000006d68687221 */ /* 0x000fc40000010000 */
[----:B------:R-:W-:Y:S01]  /*3740*/  MUFU.EX2 R105, R105 ;  /* 0x0000006900697308 */ /* 0x000fe20000000800 */
[C---:B------:R-:W-:Y:S03]  /*3750*/  HMMA.16816.F32.BF16 R96, R88.reuse, R36, RZ ;  /* 0x000000245860723c */ /* 0x040fe600000418ff */
[----:B------:R-:W2:Y:S04]  /*3760*/  MUFU.EX2 R32, R32 ;  /* 0x0000002000207308 */ /* 0x000ea80000000800 */
[----:B------:R-:W-:Y:S01]  /*3770*/  MUFU.EX2 R35, R35 ;  /* 0x0000002300237308 */ /* 0x000fe20000000800 */
[C---:B------:R-:W-:Y:S01]  /*3780*/  HMMA.16816.F32.BF16 R36, R88.reuse, R38, RZ ;  /* 0x000000265824723c */ /* 0x040fe200000418ff */
[----:B----4-:R-:W4:Y:S02]  /*3790*/  LDSM.16.MT88.4 R24, [R141+0x8800] ;  /* 0x008800008d18783b */ /* 0x010f240000004200 */
[----:B------:R-:W2:Y:S04]  /*37a0*/  MUFU.EX2 R0, R0 ;  /* 0x0000000000007308 */ /* 0x000ea80000000800 */
[----:B------:R5:W-:Y:S01]  /*37b0*/  MUFU.EX2 R121, R125 ;  /* 0x0000007d00797308 */ /* 0x000be20000000800 */
[C---:B------:R-:W-:Y:S03]  /*37c0*/  HMMA.16816.F32.BF16 R40, R88.reuse, R44, RZ ;  /* 0x0000002c5828723c */ /* 0x040fe600000418ff */
[----:B------:R-:W4:Y:S04]  /*37d0*/  MUFU.EX2 R116, R116 ;  /* 0x0000007400747308 */ /* 0x000f280000000800 */
[----:B------:R-:W-:Y:S01]  /*37e0*/  MUFU.EX2 R119, R119 ;  /* 0x0000007700777308 */ /* 0x000fe20000000800 */
[----:B------:R-:W-:Y:S03]  /*37f0*/  HMMA.16816.F32.BF16 R48, R88, R52, RZ ;  /* 0x000000345830723c */ /* 0x000fe600000418ff */
[----:B------:R-:W-:Y:S01]  /*3800*/  MUFU.EX2 R120, R120 ;  /* 0x0000007800787308 */ /* 0x000fe20000000800 */
[----:B-----5:R-:W-:Y:S01]  /*3810*/  FFMA.FTZ R125, R126, UR4, -R117 ;  /* 0x000000047e7d7c23 */ /* 0x020fe20008010875 */
[----:B------:R-:W-:-:S02]  /*3820*/  FFMA.FTZ R126, R31, UR4, -R122 ;  /* 0x000000041f7e7c23 */ /* 0x000fc4000801087a */
[----:B------:R-:W-:Y:S01]  /*3830*/  MUFU.EX2 R127, R127 ;  /* 0x0000007f007f7308 */ /* 0x000fe20000000800 */
[C---:B------:R-:W-:Y:S01]  /*3840*/  HMMA.16816.F32.BF16 R56, R88.reuse, R60, RZ ;  /* 0x0000003c5838723c */ /* 0x040fe200000418ff */
[----:B------:R-:W-:Y:S02]  /*3850*/  LDSM.16.MT88.4 R28, [R142+0x9800] ;  /* 0x009800008e1c783b */ /* 0x000fe40000004200 */
        /* <DEDUP_REMOVED lines=19> */
[----:B--2---:R-:W-:Y:S01]  /*3990*/  F2FP.BF16.F32.PACK_AB R5, R32, R105 ;  /* 0x000000692005723e */ /* 0x004fe200000010ff */
[----:B------:R-:W-:-:S02]  /*39a0*/  FADD.FTZ R105, R105, R104 ;  /* 0x0000006869697221 */ /* 0x000fc40000010000 */
[----:B------:R-:W-:Y:S02]  /*39b0*/  FADD.FTZ R34, R34, R103 ;  /* 0x0000006722227221 */ /* 0x000fe40000010000 */
[----:B------:R-:W-:Y:S01]  /*39c0*/  HMMA.16816.F32.BF16 R88, R88, R6, RZ ;  /* 0x000000065858723c */ /* 0x000fe200000418ff */
[----:B------:R-:W-:Y:S01]  /*39d0*/  F2FP.BF16.F32.PACK_AB R6, R2, R101 ;  /* 0x000000650206723e */ /* 0x000fe200000010ff */
[----:B------:R-:W-:Y:S01]  /*39e0*/  FADD.FTZ R32, R32, R105 ;  /* 0x0000006920207221 */ /* 0x000fe20000010000 */
        /* <DEDUP_REMOVED lines=13> */
[C---:B----4-:R-:W-:Y:S01]  /*3ac0*/  HMMA.16816.F32.BF16 R48, R4.reuse, R24, R48 ;  /* 0x000000180430723c */ /* 0x050fe20000041830 */
[----:B------:R-:W-:Y:S01]  /*3ad0*/  FFMA.FTZ R25, R123, UR4, -R122 ;  /* 0x000000047b197c23 */ /* 0x000fe2000801087a */
[--C-:B------:R-:W-:Y:S01]  /*3ae0*/  FFMA.FTZ R123, R124, UR4, -R117.reuse ;  /* 0x000000047c7b7c23 */ /* 0x100fe20008010875 */
[----:B------:R-:W-:Y:S01]  /*3af0*/  FFMA.FTZ R24, R118, UR4, -R117 ;  /* 0x0000000476187c23 */ /* 0x000fe20008010875 */
[----:B------:R-:W-:Y:S04]  /*3b00*/  MUFU.EX2 R122, R128 ;  /* 0x00000080007a7308 */ /* 0x000fe80000000800 */
[C---:B-1----:R-:W-:Y:S01]  /*3b10*/  HMMA.16816.F32.BF16 R72, R4.reuse, R8, R72 ;  /* 0x000000080448723c */ /* 0x042fe20000041848 */
[----:B------:R-:W-:Y:S04]  /*3b20*/  MUFU.EX2 R118, R25 ;  /* 0x0000001900767308 */ /* 0x000fe80000000800 */
[----:B------:R1:W-:Y:S03]  /*3b30*/  MUFU.EX2 R124, R24 ;  /* 0x00000018007c7308 */ /* 0x0003e60000000800 */
[C---:B------:R-:W-:Y:S01]  /*3b40*/  HMMA.16816.F32.BF16 R76, R4.reuse, R10, R76 ;  /* 0x0000000a044c723c */ /* 0x040fe2000004184c */
[----:B------:R-:W4:Y:S01]  /*3b50*/  LDSM.16.MT88.4 R8, [R142+0x9000] ;  /* 0x009000008e08783b */ /* 0x000f220000004200 */
[----:B------:R-:W5:Y:S06]  /*3b60*/  MUFU.EX2 R123, R123 ;  /* 0x0000007b007b7308 */ /* 0x000f6c0000000800 */
[C---:B------:R-:W-:Y:S01]  /*3b70*/  HMMA.16816.F32.BF16 R52, R4.reuse, R26, R52 ;  /* 0x0000001a0434723c */ /* 0x040fe20000041834 */
[----:B-1----:R-:W-:Y:S07]  /*3b80*/  LDSM.16.MT88.4 R24, [R140+0x9000] ;  /* 0x009000008c18783b */ /* 0x002fee0000004200 */
[C---:B--2---:R-:W-:Y:S08]  /*3b90*/  HMMA.16816.F32.BF16 R80, R4.reuse, R16, R80 ;  /* 0x000000100450723c */ /* 0x044ff00000041850 */
[C---:B------:R-:W-:Y:S01]  /*3ba0*/  HMMA.16816.F32.BF16 R84, R4.reuse, R18, R84 ;  /* 0x000000120454723c */ /* 0x040fe20000041854 */
[----:B------:R-:W1:Y:S07]  /*3bb0*/  LDSM.16.MT88.4 R16, [R141+0x9000] ;  /* 0x009000008d10783b */ /* 0x000e6e0000004200 */
[C---:B---3--:R-:W-:Y:S08]  /*3bc0*/  HMMA.16816.F32.BF16 R92, R4.reuse, R20, R92 ;  /* 0x00000014045c723c */ /* 0x048ff0000004185c */
[----:B------:R-:W-:Y:S01]  /*3bd0*/  HMMA.16816.F32.BF16 R88, R4, R22, R88 ;  /* 0x000000160458723c */ /* 0x000fe20000041858 */
[----:B------:R-:W-:Y:S01]  /*3be0*/  F2FP.BF16.F32.PACK_AB R4, R121, R116 ;  /* 0x000000747904723e */ /* 0x000fe200000010ff */
[----:B------:R-:W-:Y:S01]  /*3bf0*/  LDSM.16.MT88.4 R20, [R146+0xb000] ;  /* 0x00b000009214783b */ /* 0x000fe20000004200 */
[----:B-----5:R-:W-:-:S02]  /*3c00*/  F2FP.BF16.F32.PACK_AB R5, R123, R124 ;  /* 0x0000007c7b05723e */ /* 0x020fc400000010ff */
[----:B------:R-:W-:Y:S02]  /*3c10*/  F2FP.BF16.F32.PACK_AB R6, R118, R119 ;  /* 0x000000777606723e */ /* 0x000fe400000010ff */
[----:B------:R-:W-:-:S07]  /*3c20*/  F2FP.BF16.F32.PACK_AB R7, R125, R120 ;  /* 0x000000787d07723e */ /* 0x000fce00000010ff */
[C---:B------:R-:W-:Y:S08]  /*3c30*/  HMMA.16816.F32.BF16 R96, R4.reuse, R12, R96 ;  /* 0x0000000c0460723c */ /* 0x040ff00000041860 */
        /* <DEDUP_REMOVED lines=23> */
[----:B------:R-:W1:Y:S01]  /*3db0*/  LDSM.16.MT88.4 R16, [R142+0xb800] ;  /* 0x00b800008e10783b */ /* 0x000e620000004200 */
[----:B------:R-:W-:-:S02]  /*3dc0*/  F2FP.BF16.F32.PACK_AB R5, R115, R114 ;  /* 0x000000727305723e */ /* 0x000fc400000010ff */
        /* <DEDUP_REMOVED lines=36> */
[C---:B------:R-:W-:Y:S08]  /*4010*/  HMMA.16816.F32.BF16 R60, R4.reuse, R22, R60 ;  /* 0x00000016043c723c */ /* 0x040ff0000004183c */
[C---:B------:R-:W-:Y:S08]  /*4020*/  HMMA.16816.F32.BF16 R76, R4.reuse, R18, R76 ;  /* 0x00000012044c723c */ /* 0x040ff0000004184c */
[C---:B------:R-:W-:Y:S08]  /*4030*/  HMMA.16816.F32.BF16 R84, R4.reuse, R14, R84 ;  /* 0x0000000e0454723c */ /* 0x040ff00000041854 */
[----:B------:R-:W-:Y:S01]  /*4040*/  HMMA.16816.F32.BF16 R88, R4, R10, R88 ;  /* 0x0000000a0458723c */ /* 0x000fe20000041858 */
[----:B------:R-:W-:-:S04]  /*4050*/  NOP ;  /* 0x0000000000007918 */ /* 0x000fc80000000000 */
[----:B------:R-:W-:-:S15]  /*4060*/  @!P0 BRA `(.L_x_5525) ;  /* 0x0000002400ac8947 */ /* 0x000fde0003800000 */
[----:B------:R-:W-:Y:S01]  /*4070*/  ISETP.NE.U32.AND P0, PT, RZ, UR18, PT ;  /* 0x00000012ff007c0c */ /* 0x000fe2000bf05070 */
[----:B------:R-:W-:Y:S01]  /*4080*/  IMAD.MOV.U32 R164, RZ, RZ, RZ ;  /* 0x000000ffffa47224 */ /* 0x000fe200078e00ff */
[----:B------:R-:W1:Y:S01]  /*4090*/  LDCU UR4, c[0x0][0x45c] ;  /* 0x00008b80ff0477ac */ /* 0x000e620008000800 */
[----:B------:R-:W-:Y:S01]  /*40a0*/  IMAD.MOV.U32 R0, RZ, RZ, R3 ;  /* 0x000000ffff007224 */ /* 0x000fe200078e0003 */
[----:B------:R-:W-:Y:S01]  /*40b0*/  ISETP.NE.AND.EX P0, PT, RZ, UR19, PT, P0 ;  /* 0x00000013ff007c0c */ /* 0x000fe2000bf05300 */
[----:B------:R-:W-:Y:S01]  /*40c0*/  IMAD.MOV.U32 R101, RZ, RZ, R100 ;  /* 0x000000ffff657224 */ /* 0x000fe200078e0064 */
[----:B------:R-:W2:Y:S01]  /*40d0*/  LDCU.64 UR8, c[0x0][0x3a8] ;  /* 0x00007500ff0877ac */ /* 0x000ea20008000a00 */
[----:B------:R-:W3:Y:S10]  /*40e0*/  LDCU.64 UR6, c[0x0][0x3a0] ;  /* 0x00007400ff0677ac */ /* 0x000ef40008000a00 */
[----:B------:R-:W-:-:S13]  /*40f0*/  @!P0 IADD3 R164, P1, PT, RZ, -R164, RZ ;  /* 0x800000a4ffa48210 */ /* 0x000fda0007f3e0ff */
.L_x_5529:
[----:B------:R-:W4:Y:S01]  /*4100*/  @!P0 LDC R2, c[0x0][0x3c0] ;  /* 0x0000f000ff028b82 */ /* 0x000f220000000800 */
[----:B------:R-:W-:Y:S07]  /*4110*/  DEPBAR.LE SB0, 0x0 ;  /* 0x000080000000791a */ /* 0x000fee0000000000 */
[----:B------:R-:W-:Y:S01]  /*4120*/  BAR.SYNC.DEFER_BLOCKING 0x0 ;  /* 0x0000000000007b1d */ /* 0x000fe20000010000 */
[----:B------:R-:W-:Y:S01]  /*4130*/  MOV R5, R156 ;  /* 0x0000009c00057202 */ /* 0x000fe20000000f00 */
[----:B------:R-:W-:Y:S02]  /*4140*/  IMAD.MOV.U32 R4, RZ, RZ, R157 ;  /* 0x000000ffff047224 */ /* 0x000fe400078e009d */
[----:B----4-:R-:W-:Y:S04]  /*4150*/  @!P0 IMAD.SHL.U32 R3, R2, 0x40, RZ ;  /* 0x0000004002038824 */ /* 0x010fe800078e00ff */
[----:B------:R-:W-:Y:S01]  /*4160*/  @!P0 IMAD.X R3, RZ, RZ, ~R3, P1 ;  /* 0x000000ffff038224 */ /* 0x000fe200008e0e03 */
[----:B------:R-:W4:Y:S04]  /*4170*/  LDC R103, c[0x0][0x3c4] ;  /* 0x0000f100ff677b82 */ /* 0x000f280000000800 */
        /* <DEDUP_REMOVED lines=65> */
.L_x_5526:
[C---:B------:R-:W-:Y:S01]  /*4590*/  IMAD.SHL.U32 R3, R2.reuse, 0x20, RZ ;  /* 0x0000002002037824 */ /* 0x040fe200078e00ff */
[----:B----4-:R-:W-:Y:S01]  /*45a0*/  SHF.L.U64.HI R2, R2, 0x5, R103 ;  /* 0x0000000502027819 */ /* 0x010fe20000010267 */
[----:B------:R-:W-:Y:S01]  /*45b0*/  @!PT LDS RZ, [RZ] ;  /* 0x00000000fffff984 */ /* 0x000fe20000000800 */
[----:B------:R-:W-:Y:S01]  /*45c0*/  @!PT LDS RZ, [RZ] ;  /* 0x00000000fffff984 */ /* 0x000fe20000000800 */
[----:B------:R-:W-:Y:S01]  /*45d0*/  @!PT LDS RZ, [RZ] ;  /* 0x00000000fffff984 */ /* 0x000fe20000000800 */
[----:B------:R4:W-:Y:S01]  /*45e0*/  LDGSTS.E.BYPASS.LTC128B.128 [R159+0x8000], desc[UR22][R156.64] ;  /* 0x080000009c9f7fae */ /* 0x0009e2000b981a16 */
[----:B------:R-:W-:Y:S02]  /*45f0*/  VIADD R166, R166, 0xffffffff ;  /* 0xffffffffa6a67836 */ /* 0x000fe40000000000 */
[----:B------:R-:W-:Y:S01]  /*4600*/  IADD3 R102, P2, PT, R3, R156, RZ ;  /* 0x0000009c03667210 */ /* 0x000fe20007f5e0ff */
[----:B------:R4:W-:Y:S03]  /*4610*/  LDGSTS.E.BYPASS.LTC128B.128 [R159+0xa000], desc[UR22][R156.64+0x80] ;  /* 0x0a0000809c9f7fae */ /* 0x0009e6000b981a16 */
[-C--:B------:R-:W-:Y:S01]  /*4620*/  IADD3 R170, P3, PT, R102, R3.reuse, RZ ;  /* 0x0000000366aa7210 */ /* 0x080fe20007f7e0ff */
[----:B------:R-:W-:Y:S03]  /*4630*/  IMAD.X R103, R2, 0x1, R157, P2 ;  /* 0x0000000102677824 */ /* 0x000fe600010e069d */
[----:B------:R-:W-:Y:S01]  /*4640*/  IADD3 R172, P2, PT, R170, R3, RZ ;  /* 0x00000003aaac7210 */ /* 0x000fe20007f5e0ff */
[--C-:B------:R-:W-:Y:S01]  /*4650*/  IMAD.X R171, R103, 0x1, R2.reuse, P3 ;  /* 0x0000000167ab7824 */ /* 0x100fe200018e0602 */
[----:B------:R4:W-:Y:S03]  /*4660*/  LDGSTS.E.BYPASS.LTC128B.128 [R159+0x8800], desc[UR22][R102.64] ;  /* 0x08800000669f7fae */ /* 0x0009e6000b981a16 */
[----:B------:R-:W-:Y:S01]  /*4670*/  IMAD.X R173, R171, 0x1, R2, P2 ;  /* 0x00000001abad7824 */ /* 0x000fe200010e0602 */
[----:B------:R4:W-:Y:S01]  /*4680*/  LDGSTS.E.BYPASS.LTC128B.128 [R159+0xa800], desc[UR22][R102.64+0x80] ;  /* 0x0a800080669f7fae */ /* 0x0009e2000b981a16 */
[----:B------:R-:W-:Y:S03]  /*4690*/  ISETP.GT.AND P2, PT, R166, R152, PT ;  /* 0x00000098a600720c */ /* 0x000fe60003f44270 */
[----:B------:R4:W-:Y:S04]  /*46a0*/  LDGSTS.E.BYPASS.LTC128B.128 [R159+0x9000], desc[UR22][R170.64] ;  /* 0x09000000aa9f7fae */ /* 0x0009e8000b981a16 */
[----:B------:R4:W-:Y:S04]  /*46b0*/  LDGSTS.E.BYPASS.LTC128B.128 [R159+0xb000], desc[UR22][R170.64+0x80] ;  /* 0x0b000080aa9f7fae */ /* 0x0009e8000b981a16 */
[----:B------:R4:W-:Y:S04]  /*46c0*/  LDGSTS.E.BYPASS.LTC128B.128 [R159+0x9800], desc[UR22][R172.64] ;  /* 0x09800000ac9f7fae */ /* 0x0009e8000b981a16 */
[----:B------:R4:W-:Y:S04]  /*46d0*/  LDGSTS.E.BYPASS.LTC128B.128 [R159+0xb800], desc[UR22][R172.64+0x80] ;  /* 0x0b800080ac9f7fae */ /* 0x0009e8000b981a16 */
[----:B------:R-:W-:Y:S04]  /*46e0*/  LDSM.16.M88.4 R104, [R151] ;  /* 0x000000009768783b */ /* 0x000fe80000000200 */
[----:B------:R-:W5:Y:S04]  /*46f0*/  LDSM.16.M88.4 R108, [R150+UR5+0x4000] ;  /* 0x00400005966c783b */ /* 0x000f680008000200 */
[----:B------:R-:W1:Y:S04]  /*4700*/  LDSM.16.M88.4 R112, [R150+UR5+0x4800] ;  /* 0x004800059670783b */ /* 0x000e680008000200 */
[----:B------:R-:W2:Y:S04]  /*4710*/  LDSM.16.M88.4 R116, [R150+UR5+0x5000] ;  /* 0x005000059674783b */ /* 0x000ea80008000200 */
[----:B------:R-:W0:Y:S04]  /*4720*/  LDGDEPBAR ;  /* 0x00000000000079af */ /* 0x000e280000000000 */
[----:B------:R-:W3:Y:S04]  /*4730*/  LDSM.16.M88.4 R120, [R150+UR5+0x5800] ;  /* 0x005800059678783b */ /* 0x000ee80008000200 */
[----:B------:R-:W-:Y:S04]  /*4740*/  LDSM.16.M88.4 R124, [R149] ;  /* 0x00000000957c783b */ /* 0x000fe80000000200 */
[----:B------:R-:W4:Y:S04]  /*4750*/  LDSM.16.M88.4 R128, [R145+0x4000] ;  /* 0x004000009180783b */ /* 0x000f280000000200 */
[----:B------:R-:W4:Y:S04]  /*4760*/  LDSM.16.M88.4 R132, [R145+0x4800] ;  /* 0x004800009184783b */ /* 0x000f280000000200 */
[----:B------:R-:W-:Y:S01]  /*4770*/  LDSM.16.M88.4 R136, [R145+0x5800] ;  /* 0x005800009188783b */ /* 0x000fe20000000200 */
[C---:B-----5:R-:W-:Y:S08]  /*4780*/  HMMA.16816.F32.BF16 R4, R104.reuse, R108, RZ ;  /* 0x0000006c6804723c */ /* 0x060ff000000418ff */
[C---:B------:R-:W-:Y:S01]  /*4790*/  HMMA.16816.F32.BF16 R8, R104.reuse, R110, RZ ;  /* 0x0000006e6808723c */ /* 0x040fe200000418ff */
[----:B------:R-:W5:Y:S07]  /*47a0*/  LDSM.16.M88.4 R108, [R145+0x5000] ;  /* 0x00500000916c783b */ /* 0x000f6e0000000200 */
[C---:B-1----:R-:W-:Y:S08]  /*47b0*/  HMMA.16816.F32.BF16 R12, R104.reuse, R112, RZ ;  /* 0x00000070680c723c */ /* 0x042ff000000418ff */
[C---:B------:R-:W-:Y:S01]  /*47c0*/  HMMA.16816.F32.BF16 R16, R104.reuse, R114, RZ ;  /* 0x000000726810723c */ /* 0x040fe200000418ff */
[----:B------:R-:W-:Y:S07]  /*47d0*/  LDSM.16.M88.4 R112, [R144+0x4000] ;  /* 0x004000009070783b */ /* 0x000fee0000000200 */
[C---:B--2---:R-:W-:Y:S08]  /*47e0*/  HMMA.16816.F32.BF16 R20, R104.reuse, R116, RZ ;  /* 0x000000746814723c */ /* 0x044ff000000418ff */
[C---:B------:R-:W-:Y:S01]  /*47f0*/  HMMA.16816.F32.BF16 R24, R104.reuse, R118, RZ ;  /* 0x000000766818723c */ /* 0x040fe200000418ff */
[----:B------:R-:W-:Y:S07]  /*4800*/  LDSM.16.M88.4 R116, [R144+0x4800] ;  /* 0x004800009074783b */ /* 0x000fee0000000200 */
[C---:B---3--:R-:W-:Y:S08]  /*4810*/  HMMA.16816.F32.BF16 R28, R104.reuse, R120, RZ ;  /* 0x00000078681c723c */ /* 0x048ff000000418ff */
[----:B------:R-:W-:Y:S01]  /*4820*/  HMMA.16816.F32.BF16 R32, R104, R122, RZ ;  /* 0x0000007a6820723c */ /* 0x000fe200000418ff */
[----:B------:R-:W1:Y:S04]  /*4830*/  LDSM.16.M88.4 R104, [R148] ;  /* 0x000000009468783b */ /* 0x000e680000000200 */
[----:B------:R-:W2:Y:S03]  /*4840*/  LDSM.16.M88.4 R120, [R144+0x5000] ;  /* 0x005000009078783b */ /* 0x000ea60000000200 */
[C---:B----4-:R-:W-:Y:S08]  /*4850*/  HMMA.16816.F32.BF16 R4, R124.reuse, R128, R4 ;  /* 0x000000807c04723c */ /* 0x050ff00000041804 */
[C---:B------:R-:W-:Y:S01]  /*4860*/  HMMA.16816.F32.BF16 R8, R124.reuse, R130, R8 ;  /* 0x000000827c08723c */ /* 0x040fe20000041808 */
[----:B------:R-:W3:Y:S07]  /*4870*/  LDSM.16.M88.4 R128, [R144+0x5800] ;  /* 0x005800009080783b */ /* 0x000eee0000000200 */
[C---:B------:R-:W-:Y:S08]  /*4880*/  HMMA.16816.F32.BF16 R12, R124.reuse, R132, R12 ;  /* 0x000000847c0c723c */ /* 0x040ff0000004180c */
[C---:B------:R-:W-:Y:S01]  /*4890*/  HMMA.16816.F32.BF16 R16, R124.reuse, R134, R16 ;  /* 0x000000867c10723c */ /* 0x040fe20000041810 */
[----:B------:R-:W-:Y:S07]  /*48a0*/  LDSM.16.M88.4 R132, [R143+0x4000] ;  /* 0x004000008f84783b */ /* 0x000fee0000000200 */
[C---:B-----5:R-:W-:Y:S08]  /*48b0*/  HMMA.16816.F32.BF16 R20, R124.reuse, R108, R20 ;  /* 0x0000006c7c14723c */ /* 0x060ff00000041814 */
        /* <DEDUP_REMOVED lines=16> */
[----:B------:R-:W-:Y:S01]  /*49c0*/  HMMA.16816.F32.BF16 R32, R104, R130, R32 ;  /* 0x000000826820723c */ /* 0x000fe20000041820 */
[----:B------:R-:W3:Y:S04]  /*49d0*/  LDSM.16.M88.4 R104, [R150+UR5+0x6800] ;  /* 0x006800059668783b */ /* 0x000ee80008000200 */
[----:B------:R-:W3:Y:S03]  /*49e0*/  LDSM.16.M88.4 R128, [R150+UR5+0x7000] ;  /* 0x007000059680783b */ /* 0x000ee60008000200 */
[C---:B----4-:R-:W-:Y:S08]  /*49f0*/  HMMA.16816.F32.BF16 R4, R108.reuse, R132, R4 ;  /* 0x000000846c04723c */ /* 0x050ff00000041804 */
[C---:B------:R-:W-:Y:S01]  /*4a00*/  HMMA.16816.F32.BF16 R8, R108.reuse, R134, R8 ;  /* 0x000000866c08723c */ /* 0x040fe20000041808 */
[----:B------:R-:W4:Y:S07]  /*4a10*/  LDSM.16.M88.4 R132, [R150+UR5+0x7800] ;  /* 0x007800059684783b */ /* 0x000f2e0008000200 */
[C---:B-----5:R-:W-:Y:S08]  /*4a20*/  HMMA.16816.F32.BF16 R12, R108.reuse, R124, R12 ;  /* 0x0000007c6c0c723c */ /* 0x060ff0000004180c */
        /* <DEDUP_REMOVED lines=8> */
[----:B------:R-:W5:Y:S03]  /*4ab0*/  LDSM.16.M88.4 R116, [R145+0x6800] ;  /* 0x006800009174783b */ /* 0x000f660000000200 */
        /* <DEDUP_REMOVED lines=19> */
[C---:B--2---:R-:W-:Y:S08]  /*4bf0*/  HMMA.16816.F32.BF16 R20, R108.reuse, R104, R20 ;  /* 0x000000686c14723c */ /* 0x044ff00000041814 */
[C---:B------:R-:W-:Y:S01]  /*4c00*/  HMMA.16816.F32.BF16 R24, R108.reuse, R106, R24 ;  /* 0x0000006a6c18723c */ /* 0x040fe20000041818 */
[----:B------:R-:W-:Y:S07]  /*4c10*/  LDSM.16.M88.4 R104, [R147+0x2000] ;  /* 0x002000009368783b */ /* 0x000fee0000000200 */
[C---:B------:R-:W-:Y:S08]  /*4c20*/  HMMA.16816.F32.BF16 R28, R108.reuse, R124, R28 ;  /* 0x0000007c6c1c723c */ /* 0x040ff0000004181c */
[----:B------:R-:W-:Y:S01]  /*4c30*/  HMMA.16816.F32.BF16 R32, R108, R126, R32 ;  /* 0x0000007e6c20723c */ /* 0x000fe20000041820 */
[----:B------:R-:W2:Y:S04]  /*4c40*/  LDSM.16.M88.4 R108, [R143+0x6000] ;  /* 0x006000008f6c783b */ /* 0x000ea80000000200 */
[----:B------:R-:W2:Y:S03]  /*4c50*/  LDSM.16.M88.4 R124, [R143+0x6800] ;  /* 0x006800008f7c783b */ /* 0x000ea60000000200 */
[C---:B---3--:R-:W-:Y:S08]  /*4c60*/  HMMA.16816.F32.BF16 R4, R128.reuse, R136, R4 ;  /* 0x000000888004723c */ /* 0x048ff00000041804 */
[C---:B------:R-:W-:Y:S01]  /*4c70*/  HMMA.16816.F32.BF16 R8, R128.reuse, R138, R8 ;  /* 0x0000008a8008723c */ /* 0x040fe20000041808 */
[----:B------:R-:W3:Y:S01]  /*4c80*/  LDSM.16.M88.4 R136, [R143+0x7800] ;  /* 0x007800008f88783b */ /* 0x000ee20000000200 */
[----:B------:R-:W-:Y:S04]  /*4c90*/  DEPBAR.LE SB0, 0x0 ;  /* 0x000080000000791a */ /* 0x000fe80000000000 */
[----:B------:R-:W-:Y:S02]  /*4ca0*/  BAR.SYNC.DEFER_BLOCKING 0x0 ;  /* 0x0000000000007b1d */ /* 0x000fe40000010000 */
[C---:B----4-:R-:W-:Y:S08]  /*4cb0*/  HMMA.16816.F32.BF16 R12, R128.reuse, R120, R12 ;  /* 0x00000078800c723c */ /* 0x050ff0000004180c */
[C---:B------:R-:W-:Y:S08]  /*4cc0*/  HMMA.16816.F32.BF16 R16, R128.reuse, R122, R16 ;  /* 0x0000007a8010723c */ /* 0x040ff00000041810 */
[C---:B-1----:R-:W-:Y:S08]  /*4cd0*/  HMMA.16816.F32.BF16 R20, R128.reuse, R112, R20 ;  /* 0x000000708014723c */ /* 0x042ff00000041814 */
[C---:B------:R-:W-:Y:S08]  /*4ce0*/  HMMA.16816.F32.BF16 R24, R128.reuse, R114, R24 ;  /* 0x000000728018723c */ /* 0x040ff00000041818 */
[C---:B-----5:R-:W-:Y:S08]  /*4cf0*/  HMMA.16816.F32.BF16 R28, R128.reuse, R116, R28 ;  /* 0x00000074801c723c */ /* 0x060ff0000004181c */
[----:B------:R-:W-:Y:S08]  /*4d00*/  HMMA.16816.F32.BF16 R32, R128, R118, R32 ;  /* 0x000000768020723c */ /* 0x000ff00000041820 */
[C---:B--2---:R-:W-:Y:S08]  /*4d10*/  HMMA.16816.F32.BF16 R4, R104.reuse, R108, R4 ;  /* 0x0000006c6804723c */ /* 0x044ff00000041804 */
[C---:B------:R-:W-:Y:S08]  /*4d20*/  HMMA.16816.F32.BF16 R8, R104.reuse, R110, R8 ;  /* 0x0000006e6808723c */ /* 0x040ff00000041808 */
[C---:B------:R-:W-:Y:S08]  /*4d30*/  HMMA.16816.F32.BF16 R12, R104.reuse, R124, R12 ;  /* 0x0000007c680c723c */ /* 0x040ff0000004180c */
[C---:B------:R-:W-:Y:S08]  /*4d40*/  HMMA.16816.F32.BF16 R16, R104.reuse, R126, R16 ;  /* 0x0000007e6810723c */ /* 0x040ff00000041810 */
[C---:B------:R-:W-:Y:S08]  /*4d50*/  HMMA.16816.F32.BF16 R20, R104.reuse, R132, R20 ;  /* 0x000000846814723c */ /* 0x040ff00000041814 */
[C---:B------:R-:W-:Y:S08]  /*4d60*/  HMMA.16816.F32.BF16 R24, R104.reuse, R134, R24 ;  /* 0x000000866818723c */ /* 0x040ff00000041818 */
[C---:B---3--:R-:W-:Y:S08]  /*4d70*/  HMMA.16816.F32.BF16 R28, R104.reuse, R136, R28 ;  /* 0x00000088681c723c */ /* 0x048ff0000004181c */
        /* <DEDUP_REMOVED lines=75> */
.L_x_5528:
        /* <DEDUP_REMOVED lines=9> */
[----:B------:R-:W-:Y:S01]  /*52c0*/  IMAD.X R103, R153, 0x1, R2, P2 ;  /* 0x0000000199677824 */ /* 0x000fe200010e0602 */
[----:B------:R1:W-:Y:S02]  /*52d0*/  LDGSTS.E.BYPASS.LTC128B.128 [R159+0x6000], desc[UR22][R154.64+0x80] ;  /* 0x060000809a9f7fae */ /* 0x0003e4000b981a16 */
[----:B------:R-:W-:Y:S02]  /*52e0*/  IADD3 R106, P2, PT, R104, R3, RZ ;  /* 0x00000003686a7210 */ /* 0x000fe40007f5e0ff */
[----:B------:R1:W-:Y:S01]  /*52f0*/  LDGSTS.E.BYPASS.LTC128B.128 [R159+0x4800], desc[UR22][R102.64] ;  /* 0x04800000669f7fae */ /* 0x0003e2000b981a16 */
[-C--:B------:R-:W-:Y:S03]  /*5300*/  IADD3.X R105, PT, PT, R103, R2.reuse, RZ, P3, !PT ;  /* 0x0000000267697210 */ /* 0x080fe60001ffe4ff */
[----:B------:R1:W-:Y:S01]  /*5310*/  LDGSTS.E.BYPASS.LTC128B.128 [R159+0x6800], desc[UR22][R102.64+0x80] ;  /* 0x06800080669f7fae */ /* 0x0003e2000b981a16 */
[----:B------:R-:W-:Y:S03]  /*5320*/  IADD3.X R107, PT, PT, R105, R2, RZ, P2, !PT ;  /* 0x00000002696b7210 */ /* 0x000fe600017fe4ff */
[----:B------:R1:W-:Y:S04]  /*5330*/  LDGSTS.E.BYPASS.LTC128B.128 [R159+0x5000], desc[UR22][R104.64] ;  /* 0x05000000689f7fae */ /* 0x0003e8000b981a16 */
[----:B------:R1:W-:Y:S04]  /*5340*/  LDGSTS.E.BYPASS.LTC128B.128 [R159+0x7000], desc[UR22][R104.64+0x80] ;  /* 0x07000080689f7fae */ /* 0x0003e8000b981a16 */
[----:B------:R1:W-:Y:S04]  /*5350*/  LDGSTS.E.BYPASS.LTC128B.128 [R159+0x5800], desc[UR22][R106.64] ;  /* 0x058000006a9f7fae */ /* 0x0003e8000b981a16 */
[----:B------:R1:W-:Y:S04]  /*5360*/  LDGSTS.E.BYPASS.LTC128B.128 [R159+0x7800], desc[UR22][R106.64+0x80] ;  /* 0x078000806a9f7fae */ /* 0x0003e8000b981a16 */
[----:B------:R-:W0:Y:S02]  /*5370*/  LDGDEPBAR ;  /* 0x00000000000079af */ /* 0x000e240000000000 */
.L_x_5527:
        /* <DEDUP_REMOVED lines=18> */
[----:B-1----:R-:W-:Y:S02]  /*54a0*/  FMNMX3.FTZ R103, R2, R34, R35, !PT ;  /* 0x0000002202677276 */ /* 0x002fe40007810023 */
[----:B------:R-:W-:Y:S02]  /*54b0*/  FMNMX3.FTZ R106, R3, R32, R33, !PT ;  /* 0x00000020036a7276 */ /* 0x000fe40007810021 */
[----:B------:R-:W-:Y:S01]  /*54c0*/  IADD3 R165, PT, PT, R165, -0x40, RZ ;  /* 0xffffffc0a5a57810 */ /* 0x000fe20007ffe0ff */
[----:B------:R-:W1:Y:S08]  /*54d0*/  SHFL.BFLY PT, R2, R103, 0x2, 0x1f ;  /* 0x0c401f0067027f89 */ /* 0x000e7000000e0000 */
        /* <DEDUP_REMOVED lines=8> */
[C---:B------:R-:W-:Y:S02]  /*5560*/  FMUL.FTZ R132, R3.reuse, UR4 ;  /* 0x0000000403847c20 */ /* 0x040fe40008410000 */
[----:B------:R-:W1:Y:S01]  /*5570*/  LDSM.16.MT88.4 R104, [R146+0x8000] ;  /* 0x008000009268783b */ /* 0x000e620000004200 */
[C---:B------:R-:W-:Y:S01]  /*5580*/  FSETP.NEU.FTZ.AND P2, PT, R3.reuse, -INF , PT ;  /* 0xff8000000300780b */ /* 0x040fe20003f5d000 */
[C---:B------:R-:W-:Y:S01]  /*5590*/  FMUL.FTZ R133, R100.reuse, UR4 ;  /* 0x0000000464857c20 */ /* 0x040fe20008410000 */
[C---:B------:R-:W-:Y:S01]  /*55a0*/  FSETP.NEU.FTZ.AND P3, PT, R100.reuse, -INF , PT ;  /* 0xff8000006400780b */ /* 0x040fe20003f7d000 */
[----:B------:R-:W-:Y:S01]  /*55b0*/  FADD.FTZ R102, -R100, R101 ;  /* 0x0000006564667221 */ /* 0x000fe20000010100 */
[----:B------:R-:W-:Y:S01]  /*55c0*/  FSEL R132, R132, RZ, P2 ;  /* 0x000000ff84847208 */ /* 0x000fe20001000000 */
[----:B------:R-:W-:Y:S01]  /*55d0*/  FADD.FTZ R101, -R3, R0 ;  /* 0x0000000003657221 */ /* 0x000fe20000010100 */
[----:B------:R-:W-:Y:S01]  /*55e0*/  FSEL R133, R133, RZ, P3 ;  /* 0x000000ff85857208 */ /* 0x000fe20001800000 */
[----:B------:R-:W-:Y:S01]  /*55f0*/  FMUL.FTZ R2, R102, UR4 ;  /* 0x0000000466027c20 */ /* 0x000fe20008410000 */
[----:B------:R-:W-:Y:S01]  /*5600*/  ISETP.GT.AND P2, PT, R166, R152, PT ;  /* 0x00000098a600720c */ /* 0x000fe20003f44270 */
[--C-:B------:R-:W-:Y:S01]  /*5610*/  FFMA.FTZ R131, R6, UR4, -R132.reuse ;  /* 0x0000000406837c23 */ /* 0x100fe20008010884 */
[--C-:B------:R-:W-:Y:S01]  /*5620*/  FFMA.FTZ R6, R7, UR4, -R132.reuse ;  /* 0x0000000407067c23 */ /* 0x100fe20008010884 */
[----:B------:R-:W-:Y:S01]  /*5630*/  FMUL.FTZ R0, R101, UR4 ;  /* 0x0000000465007c20 */ /* 0x000fe20008410000 */
        /* <DEDUP_REMOVED lines=13> */
[----:B------:R-:W-:Y:S07]  /*5710*/  FFMA.FTZ R155, R17, UR4, -R133 ;  /* 0x00000004119b7c23 */ /* 0x000fee0008010885 */
[----:B------:R-:W-:Y:S01]  /*5720*/  MUFU.EX2 R103, R103 ;  /* 0x0000006700677308 */ /* 0x000fe20000000800 */
[--C-:B------:R-:W-:Y:S01]  /*5730*/  FFMA.FTZ R168, R18, UR4, -R132.reuse ;  /* 0x0000000412a87c23 */ /* 0x100fe20008010884 */
[----:B------:R-:W-:Y:S01]  /*5740*/  FFMA.FTZ R139, R19, UR4, -R132 ;  /* 0x00000004138b7c23 */ /* 0x000fe20008010884 */
[----:B------:R-:W-:Y:S07]  /*5750*/  MOV R101, R100 ;  /* 0x0000006400657202 */ /* 0x000fee0000000f00 */
[----:B------:R-:W4:Y:S01]  /*5760*/  MUFU.EX2 R128, R128 ;  /* 0x0000008000807308 */ /* 0x000f220000000800 */
[C---:B--2---:R-:W-:Y:S01]  /*5770*/  FMUL.FTZ R8, R2.reuse, R96 ;  /* 0x0000006002087220 */ /* 0x044fe20000410000 */
[C---:B------:R-:W-:Y:S08]  /*5780*/  FMUL.FTZ R9, R2.reuse, R97 ;  /* 0x0000006102097220 */ /* 0x040ff00000410000 */
        /* <DEDUP_REMOVED lines=48> */
[----:B------:R-:W2:Y:S01]  /*5a90*/  MUFU.EX2 R135, R135 ;  /* 0x0000008700877308 */ /* 0x000ea20000000800 */
        /* <DEDUP_REMOVED lines=13> */
[----:B------:R-:W3:Y:S03]  /*5b70*/  LDSM.16.MT88.4 R108, [R146+0xa000] ;  /* 0x00a00000926c783b */ /* 0x000ee60000004200 */
[----:B------:R-:W4:Y:S01]  /*5b80*/  MUFU.EX2 R136, R136 ;  /* 0x0000008800887308 */ /* 0x000f220000000800 */
        /* <DEDUP_REMOVED lines=13> */
[----:B------:R-:W5:Y:S03]  /*5c60*/  LDSM.16.MT88.4 R112, [R142+0xa000] ;  /* 0x00a000008e70783b */ /* 0x000f660000004200 */
[----:B------:R-:W3:Y:S01]  /*5c70*/  MUFU.EX2 R155, R155 ;  /* 0x0000009b009b7308 */ /* 0x000ee20000000800 */
[----:B------:R-:W-:Y:S01]  /*5c80*/  FMUL.FTZ R83, R0, R83 ;  /* 0x0000005300537220 */ /* 0x000fe20000410000 */
[C---:B------:R-:W-:Y:S01]  /*5c90*/  FMUL.FTZ R84, R2.reuse, R84 ;  /* 0x0000005402547220 */ /* 0x040fe20000410000 */
[----:B------:R-:W-:Y:S01]  /*5ca0*/  FMUL.FTZ R85, R2, R85 ;  /* 0x0000005502557220 */ /* 0x000fe20000410000 */
[C---:B------:R-:W-:Y:S01]  /*5cb0*/  FMUL.FTZ R86, R0.reuse, R86 ;  /* 0x0000005600567220 */ /* 0x040fe20000410000 */
[----:B------:R-:W-:Y:S05]  /*5cc0*/  FMUL.FTZ R87, R0, R87 ;  /* 0x0000005700577220 */ /* 0x000fea0000410000 */
[----:B------:R-:W-:Y:S01]  /*5cd0*/  MUFU.EX2 R168, R168 ;  /* 0x000000a800a87308 */ /* 0x000fe20000000800 */
[C---:B-1----:R-:W-:Y:S09]  /*5ce0*/  HMMA.16816.F32.BF16 R56, R96.reuse, R104, R56 ;  /* 0x000000686038723c */ /* 0x042ff20000041838 */
[----:B------:R-:W1:Y:S01]  /*5cf0*/  MUFU.EX2 R139, R139 ;  /* 0x0000008b008b7308 */ /* 0x000e620000000800 */
[C---:B------:R-:W-:Y:S01]  /*5d00*/  FMUL.FTZ R16, R2.reuse, R88 ;  /* 0x0000005802107220 */ /* 0x040fe20000410000 */
[----:B--2---:R-:W-:Y:S01]  /*5d10*/  F2FP.BF16.F32.PACK_AB R88, R135, R134 ;  /* 0x000000868758723e */ /* 0x004fe200000010ff */
[----:B------:R-:W-:Y:S01]  /*5d20*/  FMUL.FTZ R17, R2, R89 ;  /* 0x0000005902117220 */ /* 0x000fe20000410000 */
[----:B----4-:R-:W-:Y:S01]  /*5d30*/  F2FP.BF16.F32.PACK_AB R89, R136, R137 ;  /* 0x000000898859723e */ /* 0x010fe200000010ff */
[C---:B------:R-:W-:Y:S01]  /*5d40*/  HMMA.16816.F32.BF16 R60, R96.reuse, R106, R60 ;  /* 0x0000006a603c723c */ /* 0x040fe2000004183c */
[----:B------:R-:W2:Y:S02]  /*5d50*/  LDSM.16.MT88.4 R104, [R141+0xa000] ;  /* 0x00a000008d68783b */ /* 0x000ea40000004200 */
[C---:B------:R-:W-:Y:S01]  /*5d60*/  FMUL.FTZ R18, R0.reuse, R90 ;  /* 0x0000005a00127220 */ /* 0x040fe20000410000 */
[----:B---3--:R-:W-:Y:S01]  /*5d70*/  F2FP.BF16.F32.PACK_AB R90, R155, R138 ;  /* 0x0000008a9b5a723e */ /* 0x008fe200000010ff */
[----:B------:R-:W-:Y:S01]  /*5d80*/  FMUL.FTZ R19, R0, R91 ;  /* 0x0000005b00137220 */ /* 0x000fe20000410000 */
[----:B------:R-:W-:Y:S01]  /*5d90*/  FFMA.FTZ R103, R2, R169, R103 ;  /* 0x000000a902677223 */ /* 0x000fe20000010067 */
[----:B------:R-:W-:Y:S01]  /*5da0*/  FFMA.FTZ R131, R0, R167, R131 ;  /* 0x000000a700837223 */ /* 0x000fe20000010083 */
[C---:B------:R-:W-:Y:S03]  /*5db0*/  HMMA.16816.F32.BF16 R64, R96.reuse, R108, R64 ;  /* 0x0000006c6040723c */ /* 0x040fe60000041840 */
[----:B-1----:R-:W-:Y:S01]  /*5dc0*/  F2FP.BF16.F32.PACK_AB R91, R139, R168 ;  /* 0x000000a88b5b723e */ /* 0x002fe200000010ff */
[----:B------:R-:W-:Y:S01]  /*5dd0*/  FADD.FTZ R128, R128, R103 ;  /* 0x0000006780807221 */ /* 0x000fe20000010000 */
[----:B------:R-:W-:Y:S03]  /*5de0*/  FADD.FTZ R131, R6, R131 ;  /* 0x0000008306837221 */ /* 0x000fe60000010000 */
[C---:B------:R-:W-:Y:S01]  /*5df0*/  HMMA.16816.F32.BF16 R68, R96.reuse, R110, R68 ;  /* 0x0000006e6044723c */ /* 0x040fe20000041844 */
[----:B------:R-:W1:Y:S02]  /*5e00*/  LDSM.16.MT88.4 R108, [R140+0xa000] ;  /* 0x00a000008c6c783b */ /* 0x000e640000004200 */
[----:B------:R-:W-:Y:S01]  /*5e10*/  FADD.FTZ R7, R7, R128 ;  /* 0x0000008007077221 */ /* 0x000fe20000010000 */
[----:B------:R-:W-:Y:S03]  /*5e20*/  FADD.FTZ R130, R130, R131 ;  /* 0x0000008382827221 */ /* 0x000fe60000010000 */
[----:B------:R-:W-:Y:S01]  /*5e30*/  FADD.FTZ R7, R102, R7 ;  /* 0x0000000766077221 */ /* 0x000fe20000010000 */
[C---:B-----5:R-:W-:Y:S03]  /*5e40*/  HMMA.16816.F32.BF16 R72, R96.reuse, R112, R72 ;  /* 0x000000706048723c */ /* 0x060fe60000041848 */
        /* <DEDUP_REMOVED lines=9> */
[C---:B--2---:R-:W-:Y:S03]  /*5ee0*/  HMMA.16816.F32.BF16 R80, R96.reuse, R104, R80 ;  /* 0x000000686050723c */ /* 0x044fe60000041850 */
[----:B------:R-:W-:Y:S01]  /*5ef0*/  FADD.FTZ R155, R155, R138 ;  /* 0x0000008a9b9b7221 */ /* 0x000fe20000010000 */
[----:B------:R-:W-:Y:S04]  /*5f00*/  FADD.FTZ R168, R139, R168 ;  /* 0x000000a88ba87221 */ /* 0x000fe80000010000 */
        /* <DEDUP_REMOVED lines=35> */
[----:B------:R-:W-:Y:S01]  /*6140*/  FFMA.FTZ R127, R26, UR4, -R132 ;  /* 0x000000041a7f7c23 */ /* 0x000fe20008010884 */
[C---:B----4-:R-:W-:Y:S01]  /*6150*/  F2FP.BF16.F32.PACK_AB R20, R121.reuse, R120 ;  /* 0x000000787914723e */ /* 0x050fe200000010ff */
[----:B------:R-:W-:Y:S06]  /*6160*/  LDSM.16.MT88.4 R24, [R140+0x9000] ;  /* 0x009000008c18783b */ /* 0x000fec0000004200 */
[----:B------:R-:W3:Y:S01]  /*6170*/  MUFU.EX2 R125, R125 ;  /* 0x0000007d007d7308 */ /* 0x000ee20000000800 */
[C---:B-1----:R-:W-:Y:S09]  /*6180*/  HMMA.16816.F32.BF16 R80, R88.reuse, R96, R80 ;  /* 0x000000605850723c */ /* 0x042ff20000041850 */
[----:B------:R-:W1:Y:S01]  /*6190*/  MUFU.EX2 R126, R126 ;  /* 0x0000007e007e7308 */ /* 0x000e620000000800 */
[----:B------:R-:W-:Y:S09]  /*61a0*/  FADD.FTZ R0, R121, R0 ;  /* 0x0000000079007221 */ /* 0x000ff20000010000 */
[----:B------:R-:W4:Y:S01]  /*61b0*/  MUFU.EX2 R127, R127 ;  /* 0x0000007f007f7308 */ /* 0x000f220000000800 */
[C---:B------:R-:W-:Y:S01]  /*61c0*/  HMMA.16816.F32.BF16 R84, R88.reuse, R98, R84 ;  /* 0x000000625854723c */ /* 0x040fe20000041854 */
[----:B------:R-:W4:Y:S02]  /*61d0*/  LDSM.16.MT88.4 R96, [R142+0x9000] ;  /* 0x009000008e60783b */ /* 0x000f240000004200 */
[----:B-----5:R-:W-:Y:S01]  /*61e0*/  FADD.FTZ R7, R123, R0 ;  /* 0x000000007b077221 */ /* 0x020fe20000010000 */
[----:B---3--:R-:W-:Y:S01]  /*61f0*/  F2FP.BF16.F32.PACK_AB R21, R122, R125 ;  /* 0x0000007d7a15723e */ /* 0x008fe200000010ff */
[----:B------:R-:W-:Y:S03]  /*6200*/  FADD.FTZ R125, R125, R168 ;  /* 0x000000a87d7d7221 */ /* 0x000fe60000010000 */
        /* <DEDUP_REMOVED lines=32> */
[--C-:B------:R-:W-:Y:S02]  /*6410*/  FFMA.FTZ R117, R30, UR4, -R132.reuse ;  /* 0x000000041e757c23 */ /* 0x100fe40008010884 */
[----:B------:R-:W5:Y:S07]  /*6420*/  LDSM.16.MT88.4 R28, [R146+0x9800] ;  /* 0x00980000921c783b */ /* 0x000f6e0000004200 */
[----:B------:R-:W-:Y:S01]  /*6430*/  MUFU.EX2 R115, R115 ;  /* 0x0000007300737308 */ /* 0x000fe20000000800 */
[----:B---3--:R-:W-:Y:S01]  /*6440*/  FADD.FTZ R0, R112, R7 ;  /* 0x0000000770007221 */ /* 0x008fe20000010000 */
[C---:B------:R-:W-:Y:S08]  /*6450*/  HMMA.16816.F32.BF16 R76, R20.reuse, R118, R76 ;  /* 0x00000076144c723c */ /* 0x040ff0000004184c */
[----:B------:R-:W3:Y:S01]  /*6460*/  MUFU.EX2 R117, R117 ;  /* 0x0000007500757308 */ /* 0x000ee20000000800 */
[--C-:B------:R-:W-:Y:S01]  /*6470*/  FFMA.FTZ R118, R34, UR4, -R132.reuse ;  /* 0x0000000422767c23 */ /* 0x100fe20008010884 */
[----:B------:R-:W-:Y:S01]  /*6480*/  FFMA.FTZ R132, R35, UR4, -R132 ;  /* 0x0000000423847c23 */ /* 0x000fe20008010884 */
[C---:B----4-:R-:W-:Y:S01]  /*6490*/  FADD.FTZ R0, R113.reuse, R0 ;  /* 0x0000000071007221 */ /* 0x050fe20000010000 */
[----:B------:R-:W4:Y:S06]  /*64a0*/  LDSM.16.MT88.4 R32, [R146+0xb800] ;  /* 0x00b800009220783b */ /* 0x000f2c0000004200 */
[----:B------:R-:W2:Y:S01]  /*64b0*/  MUFU.EX2 R116, R133 ;  /* 0x0000008500747308 */ /* 0x000ea20000000800 */
[C---:B-1----:R-:W-:Y:S03]  /*64c0*/  HMMA.16816.F32.BF16 R80, R20.reuse, R88, R80 ;  /* 0x000000581450723c */ /* 0x042fe60000041850 */
[----:B------:R-:W-:Y:S06]  /*64d0*/  F2FP.BF16.F32.PACK_AB R88, R113, R112 ;  /* 0x000000707158723e */ /* 0x000fec00000010ff */
[----:B------:R-:W-:Y:S01]  /*64e0*/  MUFU.EX2 R118, R118 ;  /* 0x0000007600767308 */ /* 0x000fe20000000800 */
[C---:B------:R-:W-:Y:S09]  /*64f0*/  HMMA.16816.F32.BF16 R84, R20.reuse, R90, R84 ;  /* 0x0000005a1454723c */ /* 0x040ff20000041854 */
[----:B------:R-:W1:Y:S01]  /*6500*/  MUFU.EX2 R119, R132 ;  /* 0x0000008400777308 */ /* 0x000e620000000800 */
[----:B---3--:R-:W-:Y:S01]  /*6510*/  F2FP.BF16.F32.PACK_AB R89, R114, R117 ;  /* 0x000000757259723e */ /* 0x008fe200000010ff */
[----:B------:R-:W-:Y:S01]  /*6520*/  FADD.FTZ R117, R117, R124 ;  /* 0x0000007c75757221 */ /* 0x000fe20000010000 */
[----:B--2---:R-:W-:Y:S01]  /*6530*/  F2FP.BF16.F32.PACK_AB R90, R116, R115 ;  /* 0x00000073745a723e */ /* 0x004fe200000010ff */
[----:B------:R-:W-:Y:S01]  /*6540*/  FADD.FTZ R115, R115, R0 ;  /* 0x0000000073737221 */ /* 0x000fe20000010000 */
[----:B------:R-:W-:Y:S01]  /*6550*/  MOV R0, R3 ;  /* 0x0000000300007202 */ /* 0x000fe20000000f00 */
[C---:B------:R-:W-:Y:S03]  /*6560*/  HMMA.16816.F32.BF16 R12, R20.reuse, R24, R12 ;  /* 0x00000018140c723c */ /* 0x040fe6000004180c */
[----:B------:R-:W-:Y:S01]  /*6570*/  FADD.FTZ R117, R114, R117 ;  /* 0x0000007572757221 */ /* 0x000fe20000010000 */
[----:B------:R-:W-:Y:S01]  /*6580*/  FADD.FTZ R169, R116, R115 ;  /* 0x0000007374a97221 */ /* 0x000fe20000010000 */
[C---:B-1----:R-:W-:Y:S03]  /*6590*/  F2FP.BF16.F32.PACK_AB R91, R119.reuse, R118 ;  /* 0x00000076775b723e */ /* 0x042fe600000010ff */
[----:B------:R-:W-:Y:S01]  /*65a0*/  HMMA.16816.F32.BF16 R16, R20, R26, R16 ;  /* 0x0000001a1410723c */ /* 0x000fe20000041810 */
[----:B------:R-:W1:Y:S02]  /*65b0*/  LDSM.16.MT88.4 R20, [R142+0xb800] ;  /* 0x00b800008e14783b */ /* 0x000e640000004200 */
[----:B------:R-:W-:Y:S04]  /*65c0*/  FADD.FTZ R118, R118, R117 ;  /* 0x0000007576767221 */ /* 0x000fe80000010000 */
[----:B------:R-:W-:Y:S01]  /*65d0*/  FADD.FTZ R167, R119, R118 ;  /* 0x0000007677a77221 */ /* 0x000fe20000010000 */
[C---:B-----5:R-:W-:Y:S01]  /*65e0*/  HMMA.16816.F32.BF16 R96, R88.reuse, R28, R8 ;  /* 0x0000001c5860723c */ /* 0x060fe20000041808 */
[----:B------:R-:W2:Y:S07]  /*65f0*/  LDSM.16.MT88.4 R8, [R141+0xb800] ;  /* 0x00b800008d08783b */ /* 0x000eae0000004200 */
[C---:B------:R-:W-:Y:S01]  /*6600*/  HMMA.16816.F32.BF16 R36, R88.reuse, R30, R36 ;  /* 0x0000001e5824723c */ /* 0x040fe20000041824 */
[----:B------:R-:W3:Y:S07]  /*6610*/  LDSM.16.MT88.4 R24, [R140+0xb800] ;  /* 0x00b800008c18783b */ /* 0x000eee0000004200 */
        /* <DEDUP_REMOVED lines=16> */
.L_x_5525:
[----:B------:R-:W1:Y:S01]  /*6720*/  SHFL.BFLY PT, R12, R169, 0x2, 0x1f ;  /* 0x0c401f00a90c7f89 */ /* 0x000e6200000e0000 */
[----:B------:R-:W2:Y:S01]  /*6730*/  S2UR UR7, SR_CgaCtaId ;  /* 0x00000000000779c3 */ /* 0x000ea20000008800 */
[----:B------:R-:W-:Y:S01]  /*6740*/  UMOV UR4, 0x400 ;  /* 0x0000040000047882 */ /* 0x000fe20000000000 */
[----:B------:R-:W3:Y:S01]  /*6750*/  LDCU UR5, c[0x0][0x3e0] ;  /* 0x00007c00ff0577ac */ /* 0x000ee20008000800 */
[----:B------:R-:W4:Y:S01]  /*6760*/  SHFL.BFLY PT, R2, R167, 0x2, 0x1f ;  /* 0x0c401f00a7027f89 */ /* 0x000f2200000e0000 */
[----:B------:R-:W-:Y:S01]  /*6770*/  BSSY.RECONVERGENT B0, `(.L_x_5530) ;  /* 0x00000be000007945 */ /* 0x000fe20003800200 */
[----:B------:R-:W5:Y:S03]  /*6780*/  S2R R0, SR_TID.X ;  /* 0x0000000000007919 */ /* 0x000f660000002100 */
[----:B------:R-:W3:Y:S01]  /*6790*/  S2UR UR6, SR_CTAID.Y ;  /* 0x00000000000679c3 */ /* 0x000ee20000002600 */
[----:B-1----:R-:W-:Y:S01]  /*67a0*/  FADD.FTZ R12, R12, R169 ;  /* 0x000000a90c0c7221 */ /* 0x002fe20000010000 */
[----:B--2---:R-:W-:Y:S01]  /*67b0*/  ULEA UR7, UR7, UR4, 0x18 ;  /* 0x0000000407077291 */ /* 0x004fe2000f8ec0ff */
[----:B------:R-:W1:Y:S01]  /*67c0*/  LDCU UR4, c[0x0][0x44c] ;  /* 0x00008980ff0477ac */ /* 0x000e620008000800 */
[----:B----4-:R-:W-:-:S02]  /*67d0*/  FADD.FTZ R5, R2, R167 ;  /* 0x000000a702057221 */ /* 0x010fc40000010000 */
[----:B------:R-:W2:Y:S04]  /*67e0*/  SHFL.BFLY PT, R7, R12, 0x1, 0x1f ;  /* 0x0c201f000c077f89 */ /* 0x000ea800000e0000 */
[----:B------:R-:W4:Y:S01]  /*67f0*/  SHFL.BFLY PT, R6, R5, 0x1, 0x1f ;  /* 0x0c201f0005067f89 */ /* 0x000f2200000e0000 */
[C---:B-----5:R-:W-:Y:S02]  /*6800*/  SHF.L.U32 R9, R0.reuse, 0x1, RZ ;  /* 0x0000000100097819 */ /* 0x060fe400000006ff */
[C---:B------:R-:W-:Y:S02]  /*6810*/  SHF.L.U32 R102, R0.reuse, 0x4, RZ ;  /* 0x0000000400667819 */ /* 0x040fe400000006ff */
[C---:B------:R-:W-:Y:S02]  /*6820*/  SHF.L.U32 R2, R0.reuse, 0x2, RZ ;  /* 0x0000000200027819 */ /* 0x040fe400000006ff */
[----:B------:R-:W-:-:S02]  /*6830*/  SHF.L.U32 R10, R0, 0x5, RZ ;  /* 0x00000005000a7819 */ /* 0x000fc400000006ff */
[----:B------:R-:W-:Y:S02]  /*6840*/  LOP3.LUT R11, R9, 0x6, RZ, 0xc0, !PT ;  /* 0x00000006090b7812 */ /* 0x000fe400078ec0ff */
[----:B------:R-:W-:Y:S02]  /*6850*/  LOP3.LUT R14, R102, 0x1c0, RZ, 0xc0, !PT ;  /* 0x000001c0660e7812 */ /* 0x000fe400078ec0ff */
[----:B------:R-:W-:Y:S01]  /*6860*/  LOP3.LUT R10, R11, 0x7c00, R10, 0xf8, !PT ;  /* 0x00007c000b0a7812 */ /* 0x000fe200078ef80a */
[----:B--2---:R-:W-:Y:S01]  /*6870*/  FADD.FTZ R7, R12, R7 ;  /* 0x000000070c077221 */ /* 0x004fe20000010000 */
[----:B------:R-:W-:Y:S02]  /*6880*/  SHF.R.U32.HI R12, RZ, 0x1, R0 ;  /* 0x00000001ff0c7819 */ /* 0x000fe40000011600 */
[----:B------:R-:W-:Y:S01]  /*6890*/  LOP3.LUT R9, R14, 0x38, R9, 0xf8, !PT ;  /* 0x000000380e097812 */ /* 0x000fe200078ef809 */
[----:B----4-:R-:W-:Y:S01]  /*68a0*/  FADD.FTZ R6, R5, R6 ;  /* 0x0000000605067221 */ /* 0x010fe20000010000 */
[----:B------:R-:W2:Y:S01]  /*68b0*/  MUFU.RCP R4, R7 ;  /* 0x0000000700047308 */ /* 0x000ea20000001000 */
[----:B------:R-:W-:Y:S01]  /*68c0*/  BAR.SYNC.DEFER_BLOCKING 0x0 ;  /* 0x0000000000007b1d */ /* 0x000fe20000010000 */
[----:B------:R-:W-:-:S02]  /*68d0*/  FSETP.NE.FTZ.AND P1, PT, R7, RZ, PT ;  /* 0x000000ff0700720b */ /* 0x000fc40003f35000 */
[----:B------:R-:W-:Y:S02]  /*68e0*/  FSETP.NE.FTZ.AND P0, PT, R6, RZ, PT ;  /* 0x000000ff0600720b */ /* 0x000fe40003f15000 */
[----:B------:R-:W-:Y:S02]  /*68f0*/  LOP3.LUT R5, R2, 0x1f8, RZ, 0xc0, !PT ;  /* 0x000001f802057812 */ /* 0x000fe400078ec0ff */
[----:B------:R-:W4:Y:S01]  /*6900*/  MUFU.RCP R8, R6 ;  /* 0x0000000600087308 */ /* 0x000f220000001000 */
[----:B------:R-:W-:Y:S02]  /*6910*/  R2P PR, R0, 0x1c ;  /* 0x0000001c00007804 */ /* 0x000fe40000000000 */
[----:B------:R-:W-:Y:S02]  /*6920*/  LOP3.LUT R5, R5, 0x38, R12, 0x78, !PT ;  /* 0x0000003805057812 */ /* 0x000fe400078e780c */
[----:B------:R-:W-:Y:S02]  /*6930*/  SHF.R.U32.HI R101, RZ, 0x2, R0 ;  /* 0x00000002ff657819 */ /* 0x000fe40000011600 */
[----:B------:R-:W-:Y:S01]  /*6940*/  LOP3.LUT R12, R12, 0x30, RZ, 0xc0, !PT ;  /* 0x000000300c0c7812 */ /* 0x000fe200078ec0ff */
[----:B------:R-:W5:Y:S01]  /*6950*/  @P1 LDC R19, c[0x0][0x458] ;  /* 0x00011600ff131b82 */ /* 0x000f620000000800 */
[----:B------:R-:W-:Y:S01]  /*6960*/  LOP3.LUT R9, R10, R9, RZ, 0xfc, !PT ;  /* 0x000000090a097212 */ /* 0x000fe200078efcff */
[----:B------:R-:W3:Y:S01]  /*6970*/  @P0 MUFU.LG2 R6, R6 ;  /* 0x0000000600060308 */ /* 0x000ee20000000c00 */
[----:B------:R-:W-:-:S02]  /*6980*/  MOV R10, 0x40 ;  /* 0x00000040000a7802 */ /* 0x000fc40000000f00 */
[----:B------:R-:W-:Y:S02]  /*6990*/  LOP3.LUT R101, R12, 0x7, R101, 0xf8, !PT ;  /* 0x000000070c657812 */ /* 0x000fe400078ef865 */
[----:B------:R-:W-:Y:S02]  /*69a0*/  MOV R12, 0x20 ;  /* 0x00000020000c7802 */ /* 0x000fe40000000f00 */
[----:B--2---:R-:W-:Y:S01]  /*69b0*/  FSEL R4, R4, 1, P1 ;  /* 0x3f80000004047808 */ /* 0x004fe20000800000 */
[----:B------:R-:W2:Y:S01]  /*69c0*/  @P1 MUFU.LG2 R7, R7 ;  /* 0x0000000700071308 */ /* 0x000ea20000000c00 */
[----:B------:R-:W-:Y:S02]  /*69d0*/  LEA R9, R9, UR7, 0x2 ;  /* 0x0000000709097c11 */ /* 0x000fe4000f8e10ff */
[----:B------:R-:W-:Y:S01]  /*69e0*/  LOP3.LUT R102, R102, 0x10, RZ, 0xc0, !PT ;  /* 0x0000001066667812 */ /* 0x000fe200078ec0ff */
[----:B------:R-:W-:Y:S01]  /*69f0*/  FMUL.FTZ R96, R4, R96 ;  /* 0x0000006004607220 */ /* 0x000fe20000410000 */
[----:B----4-:R-:W-:Y:S01]  /*6a00*/  FSEL R8, R8, 1, P0 ;  /* 0x3f80000008087808 */ /* 0x010fe20000000000 */
[----:B------:R-:W-:Y:S01]  /*6a10*/  FMUL.FTZ R97, R4, R97 ;  /* 0x0000006104617220 */ /* 0x000fe20000410000 */
[----:B------:R-:W-:Y:S01]  /*6a20*/  SEL R10, R10, 0xffffffc0, !P3 ;  /* 0xffffffc00a0a7807 */ /* 0x000fe20005800000 */
[----:B------:R-:W-:Y:S01]  /*6a30*/  FMUL.FTZ R36, R4, R36 ;  /* 0x0000002404247220 */ /* 0x000fe20000410000 */
[----:B------:R-:W-:Y:S01]  /*6a40*/  SEL R12, R12, 0xffffffe0, !P2 ;  /* 0xffffffe00c0c7807 */ /* 0x000fe20005000000 */
[C---:B------:R-:W-:Y:S01]  /*6a50*/  FMUL.FTZ R37, R4.reuse, R37 ;  /* 0x0000002504257220 */ /* 0x040fe20000410000 */
[----:B------:R-:W-:Y:S01]  /*6a60*/  IADD3 R13, PT, PT, R9, 0x80, RZ ;  /* 0x00000080090d7810 */ /* 0x000fe20007ffe0ff */
[C---:B------:R-:W-:Y:S01]  /*6a70*/  FMUL.FTZ R40, R4.reuse, R40 ;  /* 0x0000002804287220 */ /* 0x040fe20000410000 */
        /* <DEDUP_REMOVED lines=30> */
[----:B------:R-:W-:Y:S01]  /*6c60*/  @P4 IADD3 R13, PT, PT, R9, -0x80, RZ ;  /* 0xffffff80090d4810 */ /* 0x000fe20007ffe0ff */
        /* <DEDUP_REMOVED lines=33> */
[----:B------:R-:W-:Y:S01]  /*6e80*/  IADD3 R14, PT, PT, R12, R11, RZ ;  /* 0x0000000b0c0e7210 */ /* 0x000fe20007ffe0ff */
[----:B------:R-:W4:Y:S01]  /*6e90*/  LDC.64 R78, c[0x0][0x430] ;  /* 0x00010c00ff4e7b82 */ /* 0x000f220000000a00 */
[-C--:B------:R-:W-:Y:S01]  /*6ea0*/  IADD3 R17, PT, PT, R10, R13.reuse, RZ ;  /* 0x0000000d0a117210 */ /* 0x080fe20007ffe0ff */
[----:B------:R-:W-:Y:S01]  /*6eb0*/  STS.64 [R9+0x800], R98 ;  /* 0x0008006209007388 */ /* 0x000fe20000000a00 */
[----:B------:R-:W-:Y:S01]  /*6ec0*/  IADD3 R15, PT, PT, R12, R13, RZ ;  /* 0x0000000d0c0f7210 */ /* 0x000fe20007ffe0ff */
[----:B---3--:R-:W-:Y:S01]  /*6ed0*/  @P0 FMUL.FTZ R6, R6, 0.69314718246459960938 ;  /* 0x3f31721806060820 */ /* 0x008fe20000410000 */
[----:B------:R-:W-:Y:S01]  /*6ee0*/  IADD3 R12, PT, PT, R12, R17, RZ ;  /* 0x000000110c0c7210 */ /* 0x000fe20007ffe0ff */
[----:B------:R-:W-:Y:S01]  /*6ef0*/  STS.64 [R8], R36 ;  /* 0x0000002408007388 */ /* 0x000fe20000000a00 */
[----:B--2---:R-:W-:Y:S01]  /*6f00*/  @P1 FMUL.FTZ R7, R7, 0.69314718246459960938 ;  /* 0x3f31721807071820 */ /* 0x004fe20000410000 */
[----:B------:R-:W2:Y:S02]  /*6f10*/  @P0 LDC R10, c[0x0][0x458] ;  /* 0x00011600ff0a0b82 */ /* 0x000ea40000000800 */
        /* <DEDUP_REMOVED lines=8> */
[----:B------:R-:W-:Y:S04]  /*6fa0*/  STS.64 [R15], R52 ;  /* 0x000000340f007388 */ /* 0x000fe80000000a00 */
        /* <DEDUP_REMOVED lines=14> */
[----:B---3--:R-:W-:-:S03]  /*7090*/  MOV R68, 0xff800000 ;  /* 0xff80000000447802 */ /* 0x008fc60000000f00 */
[----:B------:R3:W-:Y:S01]  /*70a0*/  STS.64 [R13+0x4800], R82 ;  /* 0x004800520d007388 */ /* 0x0007e20000000a00 */
[----:B--2---:R-:W-:Y:S01]  /*70b0*/  @P0 FFMA.FTZ R68, R3, R10, R6 ;  /* 0x0000000a03440223 */ /* 0x004fe20000010006 */
[----:B------:R-:W-:Y:S01]  /*70c0*/  LOP3.LUT P0, RZ, R0, 0x3, RZ, 0xc0, !PT ;  /* 0x0000000300ff7812 */ /* 0x000fe2000780c0ff */
[----:B----4-:R-:W-:Y:S01]  /*70d0*/  IMAD R70, R161, UR5, R160 ;  /* 0x00000005a1467c24 */ /* 0x010fe2000f8e02a0 */
[----:B------:R3:W-:Y:S01]  /*70e0*/  STS.64 [R15+0x4000], R84 ;  /* 0x004000540f007388 */ /* 0x0007e20000000a00 */
[----:B------:R-:W-:Y:S01]  /*70f0*/  MOV R69, 0xff800000 ;  /* 0xff80000000457802 */ /* 0x000fe20000000f00 */
[----:B-----5:R-:W-:Y:S01]  /*7100*/  @P1 FFMA.FTZ R69, R100, R19, R7 ;  /* 0x0000001364451223 */ /* 0x020fe20000010007 */
[----:B------:R-:W-:Y:S01]  /*7110*/  IMAD R70, R70, R79, R158 ;  /* 0x0000004f46467224 */ /* 0x000fe200078e029e */
[----:B------:R3:W-:Y:S03]  /*7120*/  STS.64 [R15+0x4800], R86 ;  /* 0x004800560f007388 */ /* 0x0007e60000000a00 */
[----:B-1----:R-:W-:Y:S01]  /*7130*/  IMAD R3, R70, UR4, RZ ;  /* 0x0000000446037c24 */ /* 0x002fe2000f8e02ff */
[----:B------:R3:W-:Y:S04]  /*7140*/  STS.64 [R17+0x4000], R92 ;  /* 0x0040005c11007388 */ /* 0x0007e80000000a00 */
[----:B------:R3:W-:Y:S04]  /*7150*/  STS.64 [R17+0x4800], R94 ;  /* 0x0048005e11007388 */ /* 0x0007e80000000a00 */
[----:B------:R3:W-:Y:S04]  /*7160*/  STS.64 [R12+0x4000], R88 ;  /* 0x004000580c007388 */ /* 0x0007e80000000a00 */
[----:B------:R3:W-:Y:S01]  /*7170*/  STS.64 [R12+0x4800], R90 ;  /* 0x0048005a0c007388 */ /* 0x0007e20000000a00 */
[----:B------:R-:W-:Y:S06]  /*7180*/  BAR.SYNC.DEFER_BLOCKING 0x0 ;  /* 0x0000000000007b1d */ /* 0x000fec0000010000 */
        /* <DEDUP_REMOVED lines=28> */
.L_x_5531:
[----:B------:R-:W-:Y:S05]  /*7350*/  BSYNC.RECONVERGENT B0 ;  /* 0x0000000000007941 */ /* 0x000fea0003800200 */
.L_x_5530:
[----:B------:R-:W4:Y:S01]  /*7360*/  LDCU.64 UR4, c[0x0][0x3f8] ;  /* 0x00007f00ff0477ac */ /* 0x000f220008000a00 */
[----:B--2---:R-:W-:-:S05]  /*7370*/  IMAD.SHL.U32 R69, R0, 0x8, RZ ;  /* 0x0000000800457824 */ /* 0x004fca00078e00ff */
[----:B------:R-:W-:-:S04]  /*7380*/  LOP3.LUT R69, R69, 0x1f80, RZ, 0xc0, !PT ;  /* 0x00001f8045457812 */ /* 0x000fc800078ec0ff */
        /* <DEDUP_REMOVED lines=22> */
.L_x_5532:
        /* <DEDUP_REMOVED lines=9> */
.L_x_7246:


//--------------------- .text._ZN5flash24flash_fwd_splitkv_kernelI23Flash_fwd_kernel_traitsILi128ELi64ELi64ELi4ELb0ELb0EN7cutlass10bfloat16_tE19Flash_kernel_traitsILi128ELi64ELi64ELi4ES3_EELb1ELb0ELb0ELb1ELb1ELb1ELb1ELb0EEEvNS_16Flash_fwd_paramsE --------------------------
	.section	.text._ZN5flash24flash_fwd_splitkv_kernelI23Flash_fwd_kernel_traitsILi128ELi64ELi64ELi4ELb0ELb0EN7cutlass10bfloat16_tE19Flash_kernel_traitsILi128ELi64ELi64ELi4ES3_EELb1ELb0ELb0ELb1ELb1ELb1ELb1ELb0EEEvNS_16Flash_fwd_paramsE,"ax",@progbits
	.align	128
        .global         _ZN5flash24flash_fwd_splitkv_kernelI23Flash_fwd_kernel_traitsILi128ELi64ELi64ELi4ELb0ELb0EN7cutlass10bfloat16_tE19Flash_kernel_traitsILi128ELi64ELi64ELi4ES3_EELb1ELb0ELb0ELb1ELb1ELb1ELb1ELb0EEEvNS_16Flash_fwd_paramsE
        .type           _ZN5flash24flash_fwd_splitkv_kernelI23Flash_fwd_kernel_traitsILi128ELi64ELi64ELi4ELb0ELb0EN7cutlass10bfloat16_tE19Flash_kernel_traitsILi128ELi64ELi64ELi4ES3_EELb1ELb0ELb0ELb1ELb1ELb1ELb1ELb0EEEvNS_16Flash_fwd_paramsE,@function
        .size           _ZN5flash24flash_fwd_splitkv_kernelI23Flash_fwd_kernel_traitsILi128ELi64ELi64ELi4ELb0ELb0EN7cutlass10bfloat16_tE19Flash_kernel_traitsILi128ELi64ELi64ELi4ES3_EELb1ELb0ELb0ELb1ELb1ELb1ELb1ELb0EEEvNS_16Flash_fwd_paramsE,(.L_x_7247 - _ZN5flash24flash_fwd_splitkv_kernelI23Flash_fwd_kernel_traitsILi128ELi64ELi64ELi4ELb0ELb0EN7cutlass10bfloat16_tE19Flash_kernel_traitsILi128ELi64ELi64ELi4ES3_EELb1ELb0ELb0ELb1ELb1ELb1ELb1ELb0EEEvNS_16Flash_fwd_paramsE)
        .other          _ZN5flash24flash_fwd_splitkv_kernelI23Flash_fwd_kernel_traitsILi128ELi64ELi64ELi4ELb0ELb0EN7cutlass10bfloat16_tE19Flash_kernel_traitsILi128ELi64ELi64ELi4ES3_EELb1ELb0ELb0ELb1ELb1ELb1ELb1ELb0EEEvNS_16Flash_fwd_paramsE,@"STO_CUDA_ENTRY STV_DEFAULT"
_ZN5flash24flash_fwd_splitkv_kernelI23Flash_fwd_kernel_traitsILi128ELi64ELi64ELi4ELb0ELb0EN7cutlass10bfloat16_tE19Flash_kernel_traitsILi128ELi64ELi64ELi4ES3_EELb1ELb0ELb0ELb1ELb1ELb1ELb1ELb0EEEvNS_16Flash_fwd_paramsE:
.text._ZN5flash24flash_fwd_splitkv_kernelI23Flash_fwd_kernel_traitsILi128ELi64ELi64ELi4ELb0ELb0EN7cutlass10bfloat16_tE19Flash_kernel_traitsILi128ELi64ELi64ELi4ES3_EELb1ELb0ELb0ELb1ELb1ELb1ELb1ELb0EEEvNS_16Flash_fwd_paramsE:
        /* <DEDUP_REMOVED lines=177> */
.L_x_5533:
        /* <DEDUP_REMOVED lines=8> */
.L_x_5534:
        /* <DEDUP_REMOVED lines=98> */
.L_x_5535:
        /* <DEDUP_REMOVED lines=71> */
.L_x_5536:
        /* <DEDUP_REMOVED lines=44> */
[----:B------:R-:W-:Y:S01]  /*18e0*/  IMAD.WIDE.U32 R14, R16, UR20, R14 ;  /* 0x00000014100e7c25 */ /* 0x000fe2000f8e000e */
[----:B------:R-:W1:Y:S02]  /*18f0*/  LDCU UR4, c[0x0][0x50c] ;  /* 0x0000a180ff0477ac */ /* 0x000e640008000800 */
[----:B------:R-:W-:Y:S01]  /*1900*/  IADD3.X R3, PT, PT, R19, R11, R21, P3, !PT ;  /* 0x0000000b13037210 */ /* 0x000fe20001ffe415 */
[----:B------:R-:W-:Y:S01]  /*1910*/  IMAD R159, R2, R7, R23 ;  /* 0x00000007029f7224 */ /* 0x000fe200078e0217 */
[----:B------:R-:W-:Y:S01]  /*1920*/  IADD3 R12, P2, PT, R24, R14, RZ ;  /* 0x0000000e180c7210 */ /* 0x000fe20007f5e0ff */
[----:B------:R-:W-:Y:S01]  /*1930*/  IMAD.WIDE.U32 R16, R16, UR20, R18 ;  /* 0x0000001410107c25 */ /* 0x000fe2000f8e0012 */
[----:B------:R-:W-:-:S02]  /*1940*/  IADD3 R14, P1, P0, R24, UR15, R14 ;  /* 0x0000000f180e7c10 */ /* 0x000fc4000f83e00e */
        /* <DEDUP_REMOVED lines=67> */
[----:B--2---:R-:W-:-:S04]  /*1d80*/  IADD3 R10, P0, PT, R8, UR6, RZ ;  /* 0x00000006080a7c10 */ /* 0x004fc8000ff1e0ff */
[----:B------:R-:W-:Y:S02]  /*1d90*/  IADD3.X R11, PT, PT, R9, UR7, RZ, P0, !PT ;  /* 0x00000007090b7c10 */ /* 0x000fe400087fe4ff */
[----:B---3--:R-:W-:Y:S01]  /*1da0*/  IADD3 R12, P0, PT, R10, UR6, RZ ;  /* 0x000000060a0c7c10 */ /* 0x008fe2000ff1e0ff */
[----:B------:R-:W-:-:S04]  /*1db0*/  DEPBAR.LE SB0, 0x0 ;  /* 0x000080000000791a */ /* 0x000fc80000000000 */
[----:B------:R-:W-:Y:S01]  /*1dc0*/  BAR.SYNC.DEFER_BLOCKING 0x0 ;  /* 0x0000000000007b1d */ /* 0x000fe20000010000 */
[----:B------:R-:W-:Y:S02]  /*1dd0*/  IADD3.X R13, PT, PT, R11, UR7, RZ, P0, !PT ;  /* 0x000000070b0d7c10 */ /* 0x000fe400087fe4ff */
[----:B------:R-:W-:-:S05]  /*1de0*/  R2P PR, R100, 0x6 ;  /* 0x0000000664007804 */ /* 0x000fca0000000000 */
        /* <DEDUP_REMOVED lines=20> */
[----:B------:R-:W4:Y:S04]  /*1f30*/  LDSM.16.M88.4 R36, [R156+UR5+0x4000] ;  /* 0x004000059c24783b */ /* 0x000f280008000200 */
[----:B------:R-:W5:Y:S04]  /*1f40*/  LDSM.16.M88.4 R72, [R156+UR5+0x4800] ;  /* 0x004800059c48783b */ /* 0x000f680008000200 */
[----:B------:R-:W1:Y:S04]  /*1f50*/  LDSM.16.M88.4 R64, [R156+UR5+0x5000] ;  /* 0x005000059c40783b */ /* 0x000e680008000200 */
[----:B--2---:R-:W-:Y:S04]  /*1f60*/  LDSM.16.M88.4 R8, [R155] ;  /* 0x000000009b08783b */ /* 0x004fe80000000200 */
[----:B------:R-:W-:Y:S04]  /*1f70*/  LDSM.16.M88.4 R16, [R151+0x4000] ;  /* 0x004000009710783b */ /* 0x000fe80000000200 */
[----:B---3--:R-:W2:Y:S04]  /*1f80*/  LDSM.16.M88.4 R12, [R156+UR5+0x5800] ;  /* 0x005800059c0c783b */ /* 0x008ea80008000200 */
[----:B------:R-:W3:Y:S04]  /*1f90*/  LDSM.16.M88.4 R80, [R151+0x5800] ;  /* 0x005800009750783b */ /* 0x000ee80000000200 */
[----:B------:R-:W3:Y:S04]  /*1fa0*/  LDSM.16.M88.4 R88, [R151+0x4800] ;  /* 0x004800009758783b */ /* 0x000ee80000000200 */
[----:B------:R-:W3:Y:S04]  /*1fb0*/  LDSM.16.M88.4 R84, [R151+0x5000] ;  /* 0x005000009754783b */ /* 0x000ee80000000200 */
[----:B------:R-:W-:Y:S01]  /*1fc0*/  LDSM.16.M88.4 R52, [R154] ;  /* 0x000000009a34783b */ /* 0x000fe20000000200 */
[C---:B----4-:R-:W-:Y:S03]  /*1fd0*/  HMMA.16816.F32.BF16 R20, R56.reuse, R36, RZ ;  /* 0x000000243814723c */ /* 0x050fe600000418ff */
[----:B------:R-:W4:Y:S04]  /*1fe0*/  LDSM.16.M88.4 R92, [R150+0x4000] ;  /* 0x00400000965c783b */ /* 0x000f280000000200 */
[----:B------:R-:W4:Y:S01]  /*1ff0*/  LDSM.16.M88.4 R48, [R150+0x4800] ;  /* 0x004800009630783b */ /* 0x000f220000000200 */
[C---:B-----5:R-:W-:Y:S03]  /*2000*/  HMMA.16816.F32.BF16 R76, R56.reuse, R72, RZ ;  /* 0x00000048384c723c */ /* 0x060fe600000418ff */
[----:B------:R-:W5:Y:S04]  /*2010*/  LDSM.16.M88.4 R44, [R150+0x5000] ;  /* 0x00500000962c783b */ /* 0x000f680000000200 */
[----:B------:R-:W-:Y:S01]  /*2020*/  LDSM.16.M88.4 R28, [R153] ;  /* 0x00000000991c783b */ /* 0x000fe20000000200 */
[C---:B-1----:R-:W-:Y:S03]  /*2030*/  HMMA.16816.F32.BF16 R68, R56.reuse, R64, RZ ;  /* 0x000000403844723c */ /* 0x042fe600000418ff */
[----:B------:R-:W1:Y:S04]  /*2040*/  LDSM.16.M88.4 R24, [R149+0x4000] ;  /* 0x004000009518783b */ /* 0x000e680000000200 */
[----:B------:R-:W-:Y:S01]  /*2050*/  LDSM.16.M88.4 R40, [R150+0x5800] ;  /* 0x005800009628783b */ /* 0x000fe20000000200 */
[C---:B------:R-:W-:Y:S03]  /*2060*/  HMMA.16816.F32.BF16 R36, R56.reuse, R38, RZ ;  /* 0x000000263824723c */ /* 0x040fe600000418ff */
[----:B------:R-:W-:Y:S04]  /*2070*/  LDSM.16.M88.4 R96, [R150+0x6800] ;  /* 0x006800009660783b */ /* 0x000fe80000000200 */
[----:B------:R-:W0:Y:S01]  /*2080*/  LDGDEPBAR ;  /* 0x00000000000079af */ /* 0x000e220000000000 */
[C---:B------:R-:W-:Y:S08]  /*2090*/  HMMA.16816.F32.BF16 R72, R56.reuse, R74, RZ ;  /* 0x0000004a3848723c */ /* 0x040ff000000418ff */
[C---:B------:R-:W-:Y:S08]  /*20a0*/  HMMA.16816.F32.BF16 R64, R56.reuse, R66, RZ ;  /* 0x000000423840723c */ /* 0x040ff000000418ff */
[C---:B--2---:R-:W-:Y:S08]  /*20b0*/  HMMA.16816.F32.BF16 R60, R56.reuse, R12, RZ ;  /* 0x0000000c383c723c */ /* 0x044ff000000418ff */
[----:B------:R-:W-:Y:S01]  /*20c0*/  HMMA.16816.F32.BF16 R56, R56, R14, RZ ;  /* 0x0000000e3838723c */ /* 0x000fe200000418ff */
[----:B------:R-:W-:Y:S07]  /*20d0*/  LDSM.16.M88.4 R12, [R156+UR5+0x6000] ;  /* 0x006000059c0c783b */ /* 0x000fee0008000200 */
[C---:B------:R-:W-:Y:S08]  /*20e0*/  HMMA.16816.F32.BF16 R20, R8.reuse, R16, R20 ;  /* 0x000000100814723c */ /* 0x040ff00000041814 */
[C---:B------:R-:W-:Y:S01]  /*20f0*/  HMMA.16816.F32.BF16 R36, R8.reuse, R18, R36 ;  /* 0x000000120824723c */ /* 0x040fe20000041824 */
[----:B------:R-:W-:Y:S07]  /*2100*/  LDSM.16.M88.4 R16, [R157+0x2000] ;  /* 0x002000009d10783b */ /* 0x000fee0000000200 */
[C---:B---3--:R-:W-:Y:S08]  /*2110*/  HMMA.16816.F32.BF16 R60, R8.reuse, R80, R60 ;  /* 0x00000050083c723c */ /* 0x048ff0000004183c */
[C---:B------:R-:W-:Y:S01]  /*2120*/  HMMA.16816.F32.BF16 R56, R8.reuse, R82, R56 ;  /* 0x000000520838723c */ /* 0x040fe20000041838 */
[----:B------:R-:W2:Y:S07]  /*2130*/  LDSM.16.M88.4 R80, [R149+0x4800] ;  /* 0x004800009550783b */ /* 0x000eae0000000200 */
[C---:B------:R-:W-:Y:S08]  /*2140*/  HMMA.16816.F32.BF16 R76, R8.reuse, R88, R76 ;  /* 0x00000058084c723c */ /* 0x040ff0000004184c */
[C---:B------:R-:W-:Y:S08]  /*2150*/  HMMA.16816.F32.BF16 R72, R8.reuse, R90, R72 ;  /* 0x0000005a0848723c */ /* 0x040ff00000041848 */
[C---:B------:R-:W-:Y:S08]  /*2160*/  HMMA.16816.F32.BF16 R68, R8.reuse, R84, R68 ;  /* 0x000000540844723c */ /* 0x040ff00000041844 */
[----:B------:R-:W-:Y:S01]  /*2170*/  HMMA.16816.F32.BF16 R64, R8, R86, R64 ;  /* 0x000000560840723c */ /* 0x000fe20000041840 */
[----:B------:R-:W-:Y:S04]  /*2180*/  LDSM.16.M88.4 R8, [R149+0x5000] ;  /* 0x005000009508783b */ /* 0x000fe80000000200 */
[----:B------:R-:W-:Y:S03]  /*2190*/  LDSM.16.M88.4 R84, [R151+0x6000] ;  /* 0x006000009754783b */ /* 0x000fe60000000200 */
[C---:B----4-:R-:W-:Y:S08]  /*21a0*/  HMMA.16816.F32.BF16 R20, R52.reuse, R92, R20 ;  /* 0x0000005c3414723c */ /* 0x050ff00000041814 */
[C---:B------:R-:W-:Y:S08]  /*21b0*/  HMMA.16816.F32.BF16 R36, R52.reuse, R94, R36 ;  /* 0x0000005e3424723c */ /* 0x040ff00000041824 */
[C---:B------:R-:W-:Y:S08]  /*21c0*/  HMMA.16816.F32.BF16 R76, R52.reuse, R48, R76 ;  /* 0x00000030344c723c */ /* 0x040ff0000004184c */
[C---:B------:R-:W-:Y:S01]  /*21d0*/  HMMA.16816.F32.BF16 R72, R52.reuse, R50, R72 ;  /* 0x000000323448723c */ /* 0x040fe20000041848 */
[----:B------:R-:W-:Y:S07]  /*21e0*/  LDSM.16.M88.4 R48, [R154+0x2000] ;  /* 0x002000009a30783b */ /* 0x000fee0000000200 */
[C---:B-----5:R-:W-:Y:S08]  /*21f0*/  HMMA.16816.F32.BF16 R68, R52.reuse, R44, R68 ;  /* 0x0000002c3444723c */ /* 0x060ff00000041844 */
[----:B------:R-:W-:Y:S01]  /*2200*/  HMMA.16816.F32.BF16 R64, R52, R46, R64 ;  /* 0x0000002e3440723c */ /* 0x000fe20000041840 */
[----:B------:R-:W3:Y:S07]  /*2210*/  LDSM.16.M88.4 R44, [R156+UR5+0x6800] ;  /* 0x006800059c2c783b */ /* 0x000eee0008000200 */
[C---:B-1----:R-:W-:Y:S01]  /*2220*/  HMMA.16816.F32.BF16 R88, R28.reuse, R24, R20 ;  /* 0x000000181c58723c */ /* 0x042fe20000041814 */
[----:B------:R-:W-:Y:S07]  /*2230*/  LDSM.16.M88.4 R20, [R155+0x2000] ;  /* 0x002000009b14783b */ /* 0x000fee0000000200 */
[C---:B------:R-:W-:Y:S01]  /*2240*/  HMMA.16816.F32.BF16 R36, R28.reuse, R26, R36 ;  /* 0x0000001a1c24723c */ /* 0x040fe20000041824 */
[----:B------:R-:W1:Y:S07]  /*2250*/  LDSM.16.M88.4 R24, [R149+0x5800] ;  /* 0x005800009518783b */ /* 0x000e6e0000000200 */
[C---:B--2---:R-:W-:Y:S08]  /*2260*/  HMMA.16816.F32.BF16 R76, R28.reuse, R80, R76 ;  /* 0x000000501c4c723c */ /* 0x044ff0000004184c */
[----:B------:R-:W-:Y:S01]  /*2270*/  HMMA.16816.F32.BF16 R72, R28, R82, R72 ;  /* 0x000000521c48723c */ /* 0x000fe20000041848 */
[----:B------:R-:W2:Y:S07]  /*2280*/  LDSM.16.M88.4 R80, [R151+0x6800] ;  /* 0x006800009750783b */ /* 0x000eae0000000200 */
[C---:B------:R-:W-:Y:S01]  /*2290*/  HMMA.16816.F32.BF16 R92, R16.reuse, R12, R88 ;  /* 0x0000000c105c723c */ /* 0x040fe20000041858 */
[----:B------:R-:W-:Y:S07]  /*22a0*/  LDSM.16.M88.4 R88, [R150+0x6000] ;  /* 0x006000009658783b */ /* 0x000fee0000000200 */
[----:B------:R-:W-:Y:S01]  /*22b0*/  HMMA.16816.F32.BF16 R36, R16, R14, R36 ;  /* 0x0000000e1024723c */ /* 0x000fe20000041824 */
[----:B------:R-:W4:Y:S07]  /*22c0*/  LDSM.16.M88.4 R12, [R156+UR5+0x7000] ;  /* 0x007000059c0c783b */ /* 0x000f2e0008000200 */
[C---:B------:R-:W-:Y:S08]  /*22d0*/  HMMA.16816.F32.BF16 R60, R52.reuse, R40, R60 ;  /* 0x00000028343c723c */ /* 0x040ff0000004183c */
[----:B------:R-:W-:Y:S01]  /*22e0*/  HMMA.16816.F32.BF16 R56, R52, R42, R56 ;  /* 0x0000002a3438723c */ /* 0x000fe20000041838 */
[----:B------:R-:W-:Y:S04]  /*22f0*/  LDSM.16.M88.4 R40, [R153+0x2000] ;  /* 0x002000009928783b */ /* 0x000fe80000000200 */
[----:B------:R-:W-:Y:S03]  /*2300*/  LDSM.16.M88.4 R52, [R149+0x6000] ;  /* 0x006000009534783b */ /* 0x000fe60000000200 */
[C---:B---3--:R-:W-:Y:S08]  /*2310*/  HMMA.16816.F32.BF16 R76, R16.reuse, R44, R76 ;  /* 0x0000002c104c723c */ /* 0x048ff0000004184c */
[----:B------:R-:W-:Y:S01]  /*2320*/  HMMA.16816.F32.BF16 R72, R16, R46, R72 ;  /* 0x0000002e1048723c */ /* 0x000fe20000041848 */
[----:B------:R-:W-:Y:S07]  /*2330*/  LDSM.16.M88.4 R44, [R151+0x7800] ;  /* 0x00780000972c783b */ /* 0x000fee0000000200 */
[C---:B------:R-:W-:Y:S08]  /*2340*/  HMMA.16816.F32.BF16 R68, R28.reuse, R8, R68 ;  /* 0x000000081c44723c */ /* 0x040ff00000041844 */
[C---:B------:R-:W-:Y:S01]  /*2350*/  HMMA.16816.F32.BF16 R64, R28.reuse, R10, R64 ;  /* 0x0000000a1c40723c */ /* 0x040fe20000041840 */
[----:B------:R-:W3:Y:S07]  /*2360*/  LDSM.16.M88.4 R8, [R149+0x6800] ;  /* 0x006800009508783b */ /* 0x000eee0000000200 */
[C---:B-1----:R-:W-:Y:S08]  /*2370*/  HMMA.16816.F32.BF16 R60, R28.reuse, R24, R60 ;  /* 0x000000181c3c723c */ /* 0x042ff0000004183c */
[----:B------:R-:W-:Y:S01]  /*2380*/  HMMA.16816.F32.BF16 R56, R28, R26, R56 ;  /* 0x0000001a1c38723c */ /* 0x000fe20000041838 */
[----:B------:R-:W1:Y:S04]  /*2390*/  LDSM.16.M88.4 R24, [R151+0x7000] ;  /* 0x007000009718783b */ /* 0x000e680000000200 */
[----:B------:R-:W5:Y:S03]  /*23a0*/  LDSM.16.M88.4 R28, [R156+UR5+0x7800] ;  /* 0x007800059c1c783b */ /* 0x000f660008000200 */
[C---:B--2---:R-:W-:Y:S08]  /*23b0*/  HMMA.16816.F32.BF16 R76, R20.reuse, R80, R76 ;  /* 0x00000050144c723c */ /* 0x044ff0000004184c */
[C---:B------:R-:W-:Y:S08]  /*23c0*/  HMMA.16816.F32.BF16 R72, R20.reuse, R82, R72 ;  /* 0x000000521448723c */ /* 0x040ff00000041848 */
[C---:B------:R-:W-:Y:S08]  /*23d0*/  HMMA.16816.F32.BF16 R92, R20.reuse, R84, R92 ;  /* 0x00000054145c723c */ /* 0x040ff0000004185c */
[----:B------:R-:W-:Y:S08]  /*23e0*/  HMMA.16816.F32.BF16 R36, R20, R86, R36 ;  /* 0x000000561424723c */ /* 0x000ff00000041824 */
[C---:B----4-:R-:W-:Y:S08]  /*23f0*/  HMMA.16816.F32.BF16 R68, R16.reuse, R12, R68 ;  /* 0x0000000c1044723c */ /* 0x050ff00000041844 */
[----:B------:R-:W-:Y:S01]  /*2400*/  HMMA.16816.F32.BF16 R64, R16, R14, R64 ;  /* 0x0000000e1040723c */ /* 0x000fe20000041840 */
[----:B------:R-:W2:Y:S07]  /*2410*/  LDSM.16.M88.4 R12, [R150+0x7000] ;  /* 0x00700000960c783b */ /* 0x000eae0000000200 */
[C---:B------:R-:W-:Y:S08]  /*2420*/  HMMA.16816.F32.BF16 R76, R48.reuse, R96, R76 ;  /* 0x00000060304c723c */ /* 0x040ff0000004184c */
[C---:B------:R-:W-:Y:S08]  /*2430*/  HMMA.16816.F32.BF16 R72, R48.reuse, R98, R72 ;  /* 0x000000623048723c */ /* 0x040ff00000041848 */
[C---:B------:R-:W-:Y:S08]  /*2440*/  HMMA.16816.F32.BF16 R92, R48.reuse, R88, R92 ;  /* 0x00000058305c723c */ /* 0x040ff0000004185c */
[----:B------:R-:W-:Y:S08]  /*2450*/  HMMA.16816.F32.BF16 R36, R48, R90, R36 ;  /* 0x0000005a3024723c */ /* 0x000ff00000041824 */
[----:B---3--:R-:W-:Y:S08]  /*2460*/  HMMA.16816.F32.BF16 R76, R40, R8, R76 ;  /* 0x00000008284c723c */ /* 0x008ff0000004184c */
[----:B-1----:R-:W-:Y:S08]  /*2470*/  HMMA.16816.F32.BF16 R68, R20, R24, R68 ;  /* 0x000000181444723c */ /* 0x002ff00000041844 */
[----:B------:R-:W-:Y:S01]  /*2480*/  HMMA.16816.F32.BF16 R72, R40, R10, R72 ;  /* 0x0000000a2848723c */ /* 0x000fe20000041848 */
[----:B------:R-:W-:Y:S02]  /*2490*/  LDSM.16.M88.4 R8, [R150+0x7800] ;  /* 0x007800009608783b */ /* 0x000fe40000000200 */
[----:B------:R-:W-:-:S05]  /*24a0*/  FMUL.FTZ R25, R76, UR4 ;  /* 0x000000044c197c20 */ /* 0x000fca0008410000 */
[----:B------:R-:W-:Y:S01]  /*24b0*/  HMMA.16816.F32.BF16 R64, R20, R26, R64 ;  /* 0x0000001a1440723c */ /* 0x000fe20000041840 */
[----:B------:R-:W-:Y:S01]  /*24c0*/  FMUL.FTZ R26, R79, UR4 ;  /* 0x000000044f1a7c20 */ /* 0x000fe20008410000 */
[----:B------:R-:W-:Y:S06]  /*24d0*/  MUFU.TANH R25, R25 ;  /* 0x0000001900197308 */ /* 0x000fec0000002400 */
[----:B-----5:R-:W-:Y:S01]  /*24e0*/  HMMA.16816.F32.BF16 R60, R16, R28, R60 ;  /* 0x0000001c103c723c */ /* 0x020fe2000004183c */
[----:B------:R-:W-:Y:S01]  /*24f0*/  FMUL.FTZ R28, R77, UR4 ;  /* 0x000000044d1c7c20 */ /* 0x000fe20008410000 */
[----:B------:R-:W-:Y:S01]  /*2500*/  FMUL.FTZ R29, R78, UR4 ;  /* 0x000000044e1d7c20 */ /* 0x000fe20008410000 */
[----:B------:R-:W-:Y:S01]  /*2510*/  FMUL.FTZ R27, R72, UR4 ;  /* 0x00000004481b7c20 */ /* 0x000fe20008410000 */
[----:B------:R-:W-:Y:S04]  /*2520*/  MUFU.TANH R26, R26 ;  /* 0x0000001a001a7308 */ /* 0x000fe80000002400 */
[C---:B------:R-:W-:Y:S04]  /*2530*/  HMMA.16816.F32.BF16 R92, R40.reuse, R52, R92 ;  /* 0x00000034285c723c */ /* 0x040fe8000004185c */
[----:B------:R-:W-:Y:S04]  /*2540*/  MUFU.TANH R28, R28 ;  /* 0x0000001c001c7308 */ /* 0x000fe80000002400 */
[----:B------:R-:W-:Y:S01]  /*2550*/  HMMA.16816.F32.BF16 R36, R40, R54, R36 ;  /* 0x000000362824723c */ /* 0x000fe20000041824 */
[----:B------:R-:W1:Y:S03]  /*2560*/  LDSM.16.M88.4 R52, [R149+0x7000] ;  /* 0x007000009534783b */ /* 0x000e660000000200 */
[----:B------:R-:W-:Y:S04]  /*2570*/  MUFU.TANH R29, R29 ;  /* 0x0000001d001d7308 */ /* 0x000fe80000002400 */
[----:B------:R-:W-:Y:S01]  /*2580*/  HMMA.16816.F32.BF16 R56, R16, R30, R56 ;  /* 0x0000001e1038723c */ /* 0x000fe20000041838 */
[----:B------:R-:W-:Y:S01]  /*2590*/  LOP3.LUT R19, R102, 0x1f0, RZ, 0xc0, !PT ;  /* 0x000001f066137812 */ /* 0x000fe200078ec0ff */
[----:B------:R-:W-:Y:S01]  /*25a0*/  FMUL.FTZ R17, R75, UR4 ;  /* 0x000000044b117c20 */ /* 0x000fe20008410000 */
[----:B------:R-:W-:Y:S01]  /*25b0*/  FMUL.FTZ R81, R93, UR4 ;  /* 0x000000045d517c20 */ /* 0x000fe20008410000 */
[----:B------:R-:W-:Y:S01]  /*25c0*/  FMUL.FTZ R82, R95, UR4 ;  /* 0x000000045f527c20 */ /* 0x000fe20008410000 */
[----:B------:R-:W-:Y:S01]  /*25d0*/  MUFU.TANH R27, R27 ;  /* 0x0000001b001b7308 */ /* 0x000fe20000002400 */
[----:B------:R-:W-:Y:S01]  /*25e0*/  FMUL.FTZ R2, R92, UR4 ;  /* 0x000000045c027c20 */ /* 0x000fe20008410000 */
[----:B------:R-:W-:Y:S01]  /*25f0*/  FMUL.FTZ R80, R94, UR4 ;  /* 0x000000045e507c20 */ /* 0x000fe20008410000 */
[C---:B--2---:R-:W-:Y:S03]  /*2600*/  HMMA.16816.F32.BF16 R68, R48.reuse, R12, R68 ;  /* 0x0000000c3044723c */ /* 0x044fe60000041844 */
[----:B------:R-:W-:Y:S01]  /*2610*/  FMUL.FTZ R37, R37, UR4 ;  /* 0x0000000425257c20 */ /* 0x000fe20008410000 */
[----:B------:R-:W-:Y:S01]  /*2620*/  FMUL.FTZ R38, R38, UR4 ;  /* 0x0000000426267c20 */ /* 0x000fe20008410000 */
[----:B------:R-:W2:Y:S01]  /*2630*/  MUFU.TANH R81, R81 ;  /* 0x0000005100517308 */ /* 0x000ea20000002400 */
[----:B------:R-:W-:Y:S01]  /*2640*/  FMUL.FTZ R36, R36, UR4 ;  /* 0x0000000424247c20 */ /* 0x000fe20008410000 */
[----:B------:R-:W-:Y:S01]  /*2650*/  FMUL.FTZ R24, R39, UR4 ;  /* 0x0000000427187c20 */ /* 0x000fe20008410000 */
[----:B------:R-:W-:Y:S01]  /*2660*/  HMMA.16816.F32.BF16 R64, R48, R14, R64 ;  /* 0x0000000e3040723c */ /* 0x000fe20000041840 */
[----:B------:R-:W3:Y:S01]  /*2670*/  LDSM.16.M88.4 R12, [R149+0x7800] ;  /* 0x00780000950c783b */ /* 0x000ee20000000200 */
[----:B------:R-:W-:Y:S01]  /*2680*/  FMUL.FTZ R39, R73, UR4 ;  /* 0x0000000449277c20 */ /* 0x000fe20008410000 */
[----:B------:R-:W-:-:S04]  /*2690*/  DEPBAR.LE SB0, 0x0 ;  /* 0x000080000000791a */ /* 0x000fc80000000000 */
[----:B------:R-:W4:Y:S01]  /*26a0*/  MUFU.TANH R82, R82 ;  /* 0x0000005200527308 */ /* 0x000f220000002400 */
[----:B------:R-:W-:Y:S01]  /*26b0*/  HMMA.16816.F32.BF16 R60, R20, R44, R60 ;  /* 0x0000002c143c723c */ /* 0x000fe2000004183c */
[----:B------:R-:W-:-:S06]  /*26c0*/  FMUL.FTZ R44, R74, UR4 ;  /* 0x000000044a2c7c20 */ /* 0x000fcc0008410000 */
[----:B------:R-:W-:Y:S01]  /*26d0*/  MUFU.TANH R37, R37 ;  /* 0x0000002500257308 */ /* 0x000fe20000002400 */
[----:B------:R-:W-:Y:S07]  /*26e0*/  HMMA.16816.F32.BF16 R56, R20, R46, R56 ;  /* 0x0000002e1438723c */ /* 0x000fee0000041838 */
[----:B------:R-:W5:Y:S01]  /*26f0*/  MUFU.TANH R38, R38 ;  /* 0x0000002600267308 */ /* 0x000f620000002400 */
[----:B-1----:R-:W-:Y:S07]  /*2700*/  HMMA.16816.F32.BF16 R64, R40, R54, R64 ;  /* 0x000000362840723c */ /* 0x002fee0000041840 */
[----:B------:R-:W1:Y:S01]  /*2710*/  MUFU.TANH R36, R36 ;  /* 0x0000002400247308 */ /* 0x000e620000002400 */
[----:B------:R-:W-:Y:S01]  /*2720*/  HMMA.16816.F32.BF16 R60, R48, R8, R60 ;  /* 0x00000008303c723c */ /* 0x000fe2000004183c */
[----:B------:R-:W-:Y:S01]  /*2730*/  SHF.R.U32.HI R9, RZ, 0x2, R100 ;  /* 0x00000002ff097819 */ /* 0x000fe20000011664 */
[----:B------:R-:W-:Y:S01]  /*2740*/  IMAD.SHL.U32 R100, R100, 0x2, RZ ;  /* 0x0000000264647824 */ /* 0x000fe200078e00ff */
[----:B------:R-:W-:-:S02]  /*2750*/  IADD3 R8, PT, PT, R19, 0x1, R164 ;  /* 0x0000000113087810 */ /* 0x000fc40007ffe0a4 */
[----:B------:R-:W-:Y:S02]  /*2760*/  LOP3.LUT R9, R9, 0x7, RZ, 0xc0, !PT ;  /* 0x0000000709097812 */ /* 0x000fe400078ec0ff */
[----:B------:R-:W1:Y:S01]  /*2770*/  MUFU.TANH R24, R24 ;  /* 0x0000001800187308 */ /* 0x000e620000002400 */
[----:B------:R-:W-:Y:S01]  /*2780*/  HMMA.16816.F32.BF16 R56, R48, R10, R56 ;  /* 0x0000000a3038723c */ /* 0x000fe20000041838 */
[----:B------:R-:W-:Y:S02]  /*2790*/  IADD3 R9, PT, PT, R8, -R101, R9 ;  /* 0x8000006508097210 */ /* 0x000fe40007ffe009 */
[----:B------:R-:W-:Y:S01]  /*27a0*/  LOP3.LUT R8, R171, 0x6, R100, 0xf8, !PT ;  /* 0x00000006ab087812 */ /* 0x000fe200078ef864 */
[----:B------:R-:W-:Y:S01]  /*27b0*/  FMUL.FTZ R64, R64, UR4 ;  /* 0x0000000440407c20 */ /* 0x000fe20008410000 */
[--C-:B------:R-:W-:Y:S01]  /*27c0*/  IADD3 R34, PT, PT, R9, R34, R103.reuse ;  /* 0x0000002209227210 */ /* 0x100fe20007ffe067 */
[----:B------:R-:W-:Y:S01]  /*27d0*/  FMUL.FTZ R65, R65, UR4 ;  /* 0x0000000441417c20 */ /* 0x000fe20008410000 */
[----:B------:R-:W-:Y:S01]  /*27e0*/  LOP3.LUT R16, R8, 0x1, RZ, 0xfc, !PT ;  /* 0x0000000108107812 */ /* 0x000fe200078efcff */
[C---:B------:R-:W-:Y:S01]  /*27f0*/  HMMA.16816.F32.BF16 R68, R40.reuse, R52, R68 ;  /* 0x000000342844723c */ /* 0x040fe20000041844 */
[C---:B------:R-:W-:Y:S01]  /*2800*/  VIMNMX R19, PT, PT, R34.reuse, R103, PT ;  /* 0x0000006722137248 */ /* 0x040fe20003fe0100 */
[----:B------:R-:W1:Y:S01]  /*2810*/  MUFU.TANH R44, R44 ;  /* 0x0000002c002c7308 */ /* 0x000e620000002400 */
[----:B------:R-:W-:Y:S01]  /*2820*/  VIADDMNMX R103, R34, 0x8, R103, PT ;  /* 0x0000000822677846 */ /* 0x000fe20003800167 */
[----:B------:R-:W-:Y:S01]  /*2830*/  FMUL.FTZ R66, R66, UR4 ;  /* 0x0000000442427c20 */ /* 0x000fe20008410000 */
[C---:B------:R-:W-:Y:S01]  /*2840*/  ISETP.GE.AND P6, PT, R16.reuse, R19, PT ;  /* 0x000000131000720c */ /* 0x040fe20003fc6270 */
[----:B------:R-:W-:Y:S01]  /*2850*/  FMUL.FTZ R67, R67, UR4 ;  /* 0x0000000443437c20 */ /* 0x000fe20008410000 */
[----:B------:R-:W-:Y:S01]  /*2860*/  ISETP.GE.AND P4, PT, R16, R103, PT ;  /* 0x000000671000720c */ /* 0x000fe20003f86270 */
[----:B---3--:R-:W-:Y:S01]  /*2870*/  HMMA.16816.F32.BF16 R60, R40, R12, R60 ;  /* 0x0000000c283c723c */ /* 0x008fe2000004183c */
[C---:B------:R-:W-:Y:S01]  /*2880*/  LOP3.LUT R18, R8.reuse, 0x8, RZ, 0xfc, !PT ;  /* 0x0000000808127812 */ /* 0x040fe200078efcff */
[----:B------:R-:W3:Y:S01]  /*2890*/  MUFU.TANH R39, R39 ;  /* 0x0000002700277308 */ /* 0x000ee20000002400 */
[----:B------:R-:W-:-:S02]  /*28a0*/  LOP3.LUT R16, R8, 0x9, RZ, 0xfc, !PT ;  /* 0x0000000908107812 */ /* 0x000fc400078efcff */
[----:B------:R-:W-:Y:S02]  /*28b0*/  LOP3.LUT R12, R8, 0x10, RZ, 0xfc, !PT ;  /* 0x00000010080c7812 */ /* 0x000fe400078efcff */
[----:B--2---:R-:W-:Y:S01]  /*28c0*/  FSEL R81, R81, -INF , !P6 ;  /* 0xff80000051517808 */ /* 0x004fe20007000000 */
[----:B------:R-:W-:Y:S01]  /*28d0*/  HMMA.16816.F32.BF16 R56, R40, R14, R56 ;  /* 0x0000000e2838723c */ /* 0x000fe20000041838 */
[----:B------:R-:W-:Y:S01]  /*28e0*/  ISETP.GE.AND P1, PT, R18, R103, PT ;  /* 0x000000671200720c */ /* 0x000fe20003f26270 */
[----:B------:R-:W2:Y:S01]  /*28f0*/  MUFU.TANH R123, R64 ;  /* 0x00000040007b7308 */ /* 0x000ea20000002400 */
[----:B------:R-:W-:Y:S01]  /*2900*/  FMUL.FTZ R68, R68, UR4 ;  /* 0x0000000444447c20 */ /* 0x000fe20008410000 */
[-C--:B------:R-:W-:Y:S01]  /*2910*/  ISETP.GE.AND P0, PT, R16, R19.reuse, PT ;  /* 0x000000131000720c */ /* 0x080fe20003f06270 */
[----:B------:R-:W-:Y:S01]  /*2920*/  FMUL.FTZ R69, R69, UR4 ;  /* 0x0000000445457c20 */ /* 0x000fe20008410000 */
[----:B------:R-:W-:Y:S01]  /*2930*/  ISETP.GE.AND P2, PT, R12, R19, PT ;  /* 0x000000130c00720c */ /* 0x000fe20003f46270 */
[----:B------:R-:W-:Y:S01]  /*2940*/  FMUL.FTZ R70, R70, UR4 ;  /* 0x0000000446467c20 */ /* 0x000fe20008410000 */
[----:B------:R-:W-:Y:S01]  /*2950*/  ISETP.GE.AND P6, PT, R12, R103, PT ;  /* 0x000000670c00720c */ /* 0x000fe20003fc6270 */
[----:B------:R-:W-:Y:S01]  /*2960*/  FMUL.FTZ R71, R71, UR4 ;  /* 0x0000000447477c20 */ /* 0x000fe20008410000 */
[-C--:B------:R-:W-:Y:S01]  /*2970*/  ISETP.GE.AND P3, PT, R18, R19.reuse, PT ;  /* 0x000000131200720c */ /* 0x080fe20003f66270 */
[----:B------:R-:W2:Y:S01]  /*2980*/  MUFU.TANH R17, R17 ;  /* 0x0000001100117308 */ /* 0x000ea20000002400 */
[C---:B------:R-:W-:Y:S01]  /*2990*/  LOP3.LUT R10, R8.reuse, 0x11, RZ, 0xfc, !PT ;  /* 0x00000011080a7812 */ /* 0x040fe200078efcff */
[----:B------:R-:W-:Y:S01]  /*29a0*/  FMUL.FTZ R63, R63, UR4 ;  /* 0x000000043f3f7c20 */ /* 0x000fe20008410000 */
[----:B------:R-:W-:Y:S01]  /*29b0*/  LOP3.LUT R12, R8, 0x18, RZ, 0xfc, !PT ;  /* 0x00000018080c7812 */ /* 0x000fe200078efcff */
[----:B------:R-:W-:Y:S01]  /*29c0*/  FMUL.FTZ R31, R60, UR4 ;  /* 0x000000043c1f7c20 */ /* 0x000fe20008410000 */
[----:B----4-:R-:W-:Y:S01]  /*29d0*/  FSEL R82, R82, -INF , !P4 ;  /* 0xff80000052527808 */ /* 0x010fe20006000000 */
[----:B------:R-:W-:Y:S01]  /*29e0*/  FMUL.FTZ R30, R61, UR4 ;  /* 0x000000043d1e7c20 */ /* 0x000fe20008410000 */
[----:B-----5:R-:W-:Y:S01]  /*29f0*/  FSEL R38, R38, -INF , !P1 ;  /* 0xff80000026267808 */ /* 0x020fe20004800000 */
[----:B------:R-:W4:Y:S01]  /*2a00*/  MUFU.TANH R127, R68 ;  /* 0x00000044007f7308 */ /* 0x000f220000002400 */
[----:B------:R-:W-:Y:S01]  /*2a10*/  FSEL R37, R37, -INF , !P0 ;  /* 0xff80000025257808 */ /* 0x000fe20004000000 */
[----:B------:R-:W-:Y:S01]  /*2a20*/  FMUL.FTZ R62, R62, UR4 ;  /* 0x000000043e3e7c20 */ /* 0x000fe20008410000 */
[-C--:B------:R-:W-:Y:S01]  /*2a30*/  ISETP.GE.AND P4, PT, R10, R19.reuse, PT ;  /* 0x000000130a00720c */ /* 0x080fe20003f86270 */
[----:B------:R-:W-:Y:S01]  /*2a40*/  FMUL.FTZ R58, R58, UR4 ;  /* 0x000000043a3a7c20 */ /* 0x000fe20008410000 */
[----:B-1----:R-:W-:Y:S01]  /*2a50*/  FSEL R21, R36, -INF , !P3 ;  /* 0xff80000024157808 */ /* 0x002fe20005800000 */
[----:B------:R-:W-:Y:S01]  /*2a60*/  FMUL.FTZ R59, R59, UR4 ;  /* 0x000000043b3b7c20 */ /* 0x000fe20008410000 */
[C---:B------:R-:W-:Y:S01]  /*2a70*/  ISETP.GE.AND P1, PT, R12.reuse, R19, PT ;  /* 0x000000130c00720c */ /* 0x040fe20003f26270 */
[----:B------:R-:W1:Y:S01]  /*2a80*/  MUFU.TANH R117, R63 ;  /* 0x0000003f00757308 */ /* 0x000e620000002400 */
[----:B------:R-:W-:-:S02]  /*2a90*/  ISETP.GE.AND P0, PT, R12, R103, PT ;  /* 0x000000670c00720c */ /* 0x000fc40003f06270 */
[-C--:B------:R-:W-:Y:S02]  /*2aa0*/  ISETP.GE.AND P5, PT, R16, R103.reuse, PT ;  /* 0x000000671000720c */ /* 0x080fe40003fa6270 */
[----:B------:R-:W-:Y:S02]  /*2ab0*/  ISETP.GE.AND P3, PT, R10, R103, PT ;  /* 0x000000670a00720c */ /* 0x000fe40003f66270 */
[C---:B------:R-:W-:Y:S01]  /*2ac0*/  LOP3.LUT R12, R8.reuse, 0x20, RZ, 0xfc, !PT ;  /* 0x00000020080c7812 */ /* 0x040fe200078efcff */
[----:B------:R-:W-:Y:S01]  /*2ad0*/  MUFU.TANH R125, R69 ;  /* 0x00000045007d7308 */ /* 0x000fe20000002400 */
[----:B------:R-:W-:Y:S02]  /*2ae0*/  LOP3.LUT R10, R8, 0x19, RZ, 0xfc, !PT ;  /* 0x00000019080a7812 */ /* 0x000fe400078efcff */
[----:B------:R-:W-:Y:S01]  /*2af0*/  FSEL R18, R29, -INF , !P6 ;  /* 0xff8000001d127808 */ /* 0x000fe20007000000 */
[----:B------:R-:W-:Y:S01]  /*2b00*/  FMUL.FTZ R29, R56, UR4 ;  /* 0x00000004381d7c20 */ /* 0x000fe20008410000 */
[----:B------:R-:W-:Y:S01]  /*2b10*/  FSEL R11, R28, -INF , !P4 ;  /* 0xff8000001c0b7808 */ /* 0x000fe20006000000 */
[----:B------:R-:W-:Y:S01]  /*2b20*/  FMUL.FTZ R28, R57, UR4 ;  /* 0x00000004391c7c20 */ /* 0x000fe20008410000 */
[----:B------:R-:W-:Y:S01]  /*2b30*/  FSEL R24, R24, -INF , !P5 ;  /* 0xff80000018187808 */ /* 0x000fe20006800000 */
[----:B------:R-:W5:Y:S01]  /*2b40*/  MUFU.TANH R120, R70 ;  /* 0x0000004600787308 */ /* 0x000f620000002400 */
[----:B------:R-:W-:-:S02]  /*2b50*/  FSEL R9, R25, -INF , !P2 ;  /* 0xff80000019097808 */ /* 0x000fc40005000000 */
[C---:B------:R-:W-:Y:S02]  /*2b60*/  ISETP.GE.AND P6, PT, R12.reuse, R19, PT ;  /* 0x000000130c00720c */ /* 0x040fe40003fc6270 */
[----:B------:R-:W-:Y:S02]  /*2b70*/  ISETP.GE.AND P4, PT, R12, R103, PT ;  /* 0x000000670c00720c */ /* 0x000fe40003f86270 */
[C---:B------:R-:W-:Y:S01]  /*2b80*/  ISETP.GE.AND P5, PT, R10.reuse, R19, PT ;  /* 0x000000130a00720c */ /* 0x040fe20003fa6270 */
[----:B------:R-:W5:Y:S01]  /*2b90*/  MUFU.TANH R126, R71 ;  /* 0x00000047007e7308 */ /* 0x000f620000002400 */
[----:B------:R-:W-:Y:S02]  /*2ba0*/  ISETP.GE.AND P2, PT, R10, R103, PT ;  /* 0x000000670a00720c */ /* 0x000fe40003f46270 */
[C---:B------:R-:W-:Y:S02]  /*2bb0*/  LOP3.LUT R12, R8.reuse, 0x28, RZ, 0xfc, !PT ;  /* 0x00000028080c7812 */ /* 0x040fe400078efcff */
[----:B------:R-:W-:-:S02]  /*2bc0*/  LOP3.LUT R10, R8, 0x21, RZ, 0xfc, !PT ;  /* 0x00000021080a7812 */ /* 0x000fc400078efcff */
[----:B------:R-:W-:Y:S01]  /*2bd0*/  FSEL R14, R44, -INF , !P0 ;  /* 0xff8000002c0e7808 */ /* 0x000fe20004000000 */
[----:B------:R-:W-:Y:S01]  /*2be0*/  MUFU.TANH R121, R65 ;  /* 0x0000004100797308 */ /* 0x000fe20000002400 */
[----:B------:R-:W-:Y:S02]  /*2bf0*/  FSEL R16, R26, -INF , !P3 ;  /* 0xff8000001a107808 */ /* 0x000fe40005800000 */
[----:B------:R-:W-:Y:S02]  /*2c00*/  FSEL R15, R27, -INF , !P1 ;  /* 0xff8000001b0f7808 */ /* 0x000fe40004800000 */
[-C--:B------:R-:W-:Y:S02]  /*2c10*/  ISETP.GE.AND P0, PT, R12, R19.reuse, PT ;  /* 0x000000130c00720c */ /* 0x080fe40003f06270 */
[C---:B------:R-:W-:Y:S01]  /*2c20*/  ISETP.GE.AND P3, PT, R10.reuse, R19, PT ;  /* 0x000000130a00720c */ /* 0x040fe20003f66270 */
[----:B------:R-:W5:Y:S01]  /*2c30*/  MUFU.TANH R128, R66 ;  /* 0x0000004200807308 */ /* 0x000f620000002400 */
[----:B------:R-:W-:-:S02]  /*2c40*/  ISETP.GE.AND P1, PT, R10, R103, PT ;  /* 0x000000670a00720c */ /* 0x000fc40003f26270 */
[C---:B------:R-:W-:Y:S02]  /*2c50*/  LOP3.LUT R20, R8.reuse, 0x31, RZ, 0xfc, !PT ;  /* 0x0000003108147812 */ /* 0x040fe400078efcff */
[----:B------:R-:W-:Y:S02]  /*2c60*/  LOP3.LUT R10, R8, 0x29, RZ, 0xfc, !PT ;  /* 0x00000029080a7812 */ /* 0x000fe400078efcff */
[----:B---3--:R-:W-:Y:S01]  /*2c70*/  FSEL R13, R39, -INF , !P5 ;  /* 0xff800000270d7808 */ /* 0x008fe20006800000 */
[----:B------:R-:W3:Y:S01]  /*2c80*/  MUFU.TANH R122, R67 ;  /* 0x00000043007a7308 */ /* 0x000ee20000002400 */
[----:B------:R-:W-:Y:S02]  /*2c90*/  ISETP.GE.AND P5, PT, R12, R103, PT ;  /* 0x000000670c00720c */ /* 0x000fe40003fa6270 */
[----:B--2---:R-:W-:Y:S02]  /*2ca0*/  FSEL R123, R123, -INF , !P0 ;  /* 0xff8000007b7b7808 */ /* 0x004fe40004000000 */
[----:B------:R-:W-:-:S02]  /*2cb0*/  FSEL R12, R17, -INF , !P2 ;  /* 0xff800000110c7808 */ /* 0x000fc40005000000 */
[----:B----4-:R-:W-:Y:S01]  /*2cc0*/  FSEL R127, R127, -INF , !P6 ;  /* 0xff8000007f7f7808 */ /* 0x010fe20007000000 */
[----:B------:R-:W2:Y:S01]  /*2cd0*/  MUFU.TANH R31, R31 ;  /* 0x0000001f001f7308 */ /* 0x000ea20000002400 */
[----:B------:R-:W-:Y:S02]  /*2ce0*/  ISETP.GE.AND P0, PT, R20, R103, PT ;  /* 0x000000671400720c */ /* 0x000fe40003f06270 */
[C---:B------:R-:W-:Y:S02]  /*2cf0*/  ISETP.GE.AND P2, PT, R10.reuse, R19, PT ;  /* 0x000000130a00720c */ /* 0x040fe40003f46270 */
[----:B------:R-:W-:Y:S02]  /*2d00*/  ISETP.GE.AND P6, PT, R10, R103, PT ;  /* 0x000000670a00720c */ /* 0x000fe40003fc6270 */
[----:B------:R-:W-:Y:S01]  /*2d10*/  LOP3.LUT R10, R8, 0x30, RZ, 0xfc, !PT ;  /* 0x00000030080a7812 */ /* 0x000fe200078efcff */
[----:B------:R-:W-:Y:S01]  /*2d20*/  MUFU.TANH R30, R30 ;  /* 0x0000001e001e7308 */ /* 0x000fe20000002400 */
[----:B-1----:R-:W-:-:S02]  /*2d30*/  FSEL R117, R117, -INF , !P0 ;  /* 0xff80000075757808 */ /* 0x002fc40004000000 */
[----:B-----5:R-:W-:Y:S02]  /*2d40*/  FSEL R120, R120, -INF , !P4 ;  /* 0xff80000078787808 */ /* 0x020fe40006000000 */
[----:B------:R-:W-:Y:S02]  /*2d50*/  FSEL R125, R125, -INF , !P3 ;  /* 0xff8000007d7d7808 */ /* 0x000fe40005800000 */
[----:B------:R-:W-:Y:S01]  /*2d60*/  ISETP.GT.AND P0, PT, R173, R158, PT ;  /* 0x0000009ead00720c */ /* 0x000fe20003f04270 */
[----:B------:R-:W1:Y:S01]  /*2d70*/  MUFU.TANH R116, R62 ;  /* 0x0000003e00747308 */ /* 0x000e620000002400 */
[C---:B------:R-:W-:Y:S02]  /*2d80*/  ISETP.GE.AND P4, PT, R10.reuse, R19, PT ;  /* 0x000000130a00720c */ /* 0x040fe40003f86270 */
[----:B------:R-:W-:Y:S02]  /*2d90*/  ISETP.GE.AND P3, PT, R10, R103, PT ;  /* 0x000000670a00720c */ /* 0x000fe40003f66270 */
[----:B------:R-:W-:-:S02]  /*2da0*/  LOP3.LUT R10, R8, 0x38, RZ, 0xfc, !PT ;  /* 0x00000038080a7812 */ /* 0x000fc400078efcff */
[----:B------:R-:W-:Y:S01]  /*2db0*/  FSEL R126, R126, -INF , !P1 ;  /* 0xff8000007e7e7808 */ /* 0x000fe20004800000 */
[----:B------:R-:W4:Y:S01]  /*2dc0*/  MUFU.TANH R2, R2 ;  /* 0x0000000200027308 */ /* 0x000f220000002400 */
[----:B------:R-:W-:Y:S02]  /*2dd0*/  FSEL R128, R128, -INF , !P5 ;  /* 0xff80000080807808 */ /* 0x000fe40006800000 */
[----:B------:R-:W-:Y:S02]  /*2de0*/  FSEL R121, R121, -INF , !P2 ;  /* 0xff80000079797808 */ /* 0x000fe40005000000 */
[-C--:B------:R-:W-:Y:S02]  /*2df0*/  ISETP.GE.AND P1, PT, R20, R19.reuse, PT ;  /* 0x000000131400720c */ /* 0x080fe40003f26270 */
[C---:B------:R-:W-:Y:S01]  /*2e00*/  ISETP.GE.AND P5, PT, R10.reuse, R19, PT ;  /* 0x000000130a00720c */ /* 0x040fe20003fa6270 */
[----:B------:R-:W5:Y:S01]  /*2e10*/  MUFU.TANH R80, R80 ;  /* 0x0000005000507308 */ /* 0x000f620000002400 */
[----:B------:R-:W-:-:S02]  /*2e20*/  ISETP.GE.AND P2, PT, R10, R103, PT ;  /* 0x000000670a00720c */ /* 0x000fc40003f46270 */
[----:B------:R-:W-:Y:S02]  /*2e30*/  LOP3.LUT R10, R8, 0x39, RZ, 0xfc, !PT ;  /* 0x00000039080a7812 */ /* 0x000fe400078efcff */
[----:B---3--:R-:W-:Y:S02]  /*2e40*/  FSEL R122, R122, -INF , !P6 ;  /* 0xff8000007a7a7808 */ /* 0x008fe40007000000 */
[----:B--2---:R-:W-:Y:S01]  /*2e50*/  FSEL R31, R31, -INF , !P4 ;  /* 0xff8000001f1f7808 */ /* 0x004fe20006000000 */
[----:B------:R-:W2:Y:S01]  /*2e60*/  MUFU.TANH R29, R29 ;  /* 0x0000001d001d7308 */ /* 0x000ea20000002400 */
[----:B-1----:R-:W-:Y:S02]  /*2e70*/  FSEL R116, R116, -INF , !P3 ;  /* 0xff80000074747808 */ /* 0x002fe40005800000 */
[----:B------:R-:W-:Y:S02]  /*2e80*/  FSEL R30, R30, -INF , !P1 ;  /* 0xff8000001e1e7808 */ /* 0x000fe40004800000 */
[----:B------:R-:W-:-:S02]  /*2e90*/  ISETP.GE.AND P6, PT, R8, R19, PT ;  /* 0x000000130800720c */ /* 0x000fc40003fc6270 */
[----:B------:R-:W-:Y:S01]  /*2ea0*/  ISETP.GE.AND P4, PT, R10, R19, PT ;  /* 0x000000130a00720c */ /* 0x000fe20003f86270 */
[----:B------:R-:W1:Y:S01]  /*2eb0*/  MUFU.TANH R28, R28 ;  /* 0x0000001c001c7308 */ /* 0x000e620000002400 */
[----:B------:R-:W-:Y:S01]  /*2ec0*/  BAR.SYNC.DEFER_BLOCKING 0x0 ;  /* 0x0000000000007b1d */ /* 0x000fe20000010000 */
[-C--:B------:R-:W-:Y:S02]  /*2ed0*/  ISETP.GE.AND P3, PT, R8, R103.reuse, PT ;  /* 0x000000670800720c */ /* 0x080fe40003f66270 */
[----:B------:R-:W-:Y:S02]  /*2ee0*/  ISETP.GE.AND P1, PT, R10, R103, PT ;  /* 0x000000670a00720c */ /* 0x000fe40003f26270 */
[----:B----4-:R-:W-:Y:S02]  /*2ef0*/  FSEL R17, R2, -INF , !P6 ;  /* 0xff80000002117808 */ /* 0x010fe40007000000 */
[----:B------:R-:W3:Y:S01]  /*2f00*/  MUFU.TANH R114, R58 ;  /* 0x0000003a00727308 */ /* 0x000ee20000002400 */
[----:B-----5:R-:W-:-:S02]  /*2f10*/  FSEL R80, R80, -INF , !P3 ;  /* 0xff80000050507808 */ /* 0x020fc40005800000 */
[----:B--2---:R-:W-:-:S05]  /*2f20*/  FSEL R29, R29, -INF , !P5 ;  /* 0xff8000001d1d7808 */ /* 0x004fca0006800000 */
[----:B------:R-:W2:Y:S01]  /*2f30*/  MUFU.TANH R112, R59 ;  /* 0x0000003b00707308 */ /* 0x000ea20000002400 */
[----:B-1----:R-:W-:Y:S02]  /*2f40*/  FSEL R28, R28, -INF , !P4 ;  /* 0xff8000001c1c7808 */ /* 0x002fe40006000000 */
[----:B---3--:R-:W-:Y:S02]  /*2f50*/  FSEL R114, R114, -INF , !P2 ;  /* 0xff80000072727808 */ /* 0x008fe40005000000 */
[----:B--2---:R-:W-:Y:S01]  /*2f60*/  FSEL R112, R112, -INF , !P1 ;  /* 0xff80000070707808 */ /* 0x004fe20004800000 */
        /* <DEDUP_REMOVED lines=14> */
.L_x_5538:
        /* <DEDUP_REMOVED lines=58> */
.L_x_5539:
        /* <DEDUP_REMOVED lines=19> */
.L_x_5537:
        /* <DEDUP_REMOVED lines=18> */
[----:B------:R-:W1:Y:S01]  /*3640*/  SHFL.BFLY PT, R19, R8, 0x2, 0x1f ;  /* 0x0c401f0008137f89 */ /* 0x000e6200000e0000 */
        /* <DEDUP_REMOVED lines=15> */
[----:B------:R-:W4:Y:S04]  /*3740*/  LDSM.16.MT88.4 R48, [R148+0xa000] ;  /* 0x00a000009430783b */ /* 0x000f280000004200 */
[----:B------:R-:W5:Y:S01]  /*3750*/  LDSM.16.MT88.4 R56, [R107+0xa000] ;  /* 0x00a000006b38783b */ /* 0x000f620000004200 */
[----:B-1----:R-:W-:-:S02]  /*3760*/  FMNMX.FTZ R100, R19, R100, !PT ;  /* 0x0000006413647209 */ /* 0x002fc40007810000 */
[----:B---3--:R-:W-:-:S03]  /*3770*/  FMNMX.FTZ R3, R7, R2, !PT ;  /* 0x0000000207037209 */ /* 0x008fc60007810000 */
[C---:B--2---:R-:W-:Y:S01]  /*3780*/  FMUL.FTZ R124, R100.reuse, UR4 ;  /* 0x00000004647c7c20 */ /* 0x044fe20008410000 */
        /* <DEDUP_REMOVED lines=17> */
[--C-:B------:R-:W-:Y:S01]  /*38a0*/  FFMA.FTZ R101, R15, UR4, -R124.reuse ;  /* 0x000000040f657c23 */ /* 0x100fe2000801087c */
[----:B------:R-:W2:Y:S01]  /*38b0*/  LDSM.16.MT88.4 R8, [R152+0x8800] ;  /* 0x008800009808783b */ /* 0x000ea20000004200 */
        /* <DEDUP_REMOVED lines=15> */
[----:B------:R-:W3:Y:S01]  /*39b0*/  LDSM.16.MT88.4 R12, [R152+0xa800] ;  /* 0x00a80000980c783b */ /* 0x000ee20000004200 */
[----:B------:R-:W5:Y:S01]  /*39c0*/  MUFU.EX2 R110, R110 ;  /* 0x0000006e006e7308 */ /* 0x000f620000000800 */
[--C-:B------:R-:W-:Y:S01]  /*39d0*/  FFMA.FTZ R129, R30, UR4, -R124.reuse ;  /* 0x000000041e817c23 */ /* 0x100fe2000801087c */
[--C-:B------:R-:W-:Y:S01]  /*39e0*/  FFMA.FTZ R177, R28, UR4, -R124.reuse ;  /* 0x000000041cb17c23 */ /* 0x100fe2000801087c */
[----:B------:R-:W3:Y:S01]  /*39f0*/  LDSM.16.MT88.4 R24, [R107+0x8800] ;  /* 0x008800006b18783b */ /* 0x000ee20000004200 */
[----:B------:R-:W-:Y:S01]  /*3a00*/  MUFU.EX2 R111, R111 ;  /* 0x0000006f006f7308 */ /* 0x000fe20000000800 */
[--C-:B------:R-:W-:Y:S01]  /*3a10*/  FFMA.FTZ R116, R116, UR4, -R119.reuse ;  /* 0x0000000474747c23 */ /* 0x100fe20008010877 */
[----:B----4-:R-:W-:Y:S01]  /*3a20*/  F2FP.BF16.F32.PACK_AB R66, R102, R109 ;  /* 0x0000006d6642723e */ /* 0x010fe200000010ff */
[--C-:B------:R-:W-:Y:S01]  /*3a30*/  FFMA.FTZ R117, R117, UR4, -R119.reuse ;  /* 0x0000000475757c23 */ /* 0x100fe20008010877 */
[----:B------:R-:W4:Y:S01]  /*3a40*/  MUFU.EX2 R104, R104 ;  /* 0x0000006800687308 */ /* 0x000f220000000800 */
[--C-:B------:R-:W-:Y:S01]  /*3a50*/  FFMA.FTZ R175, R112, UR4, -R119.reuse ;  /* 0x0000000470af7c23 */ /* 0x100fe20008010877 */
[----:B------:R-:W-:Y:S01]  /*3a60*/  FFMA.FTZ R130, R29, UR4, -R124 ;  /* 0x000000041d827c23 */ /* 0x000fe2000801087c */
[----:B------:R-:W-:Y:S01]  /*3a70*/  FFMA.FTZ R114, R114, UR4, -R119 ;  /* 0x0000000472727c23 */ /* 0x000fe20008010877 */
[----:B------:R-:W-:Y:S01]  /*3a80*/  MUFU.EX2 R103, R103 ;  /* 0x0000006700677308 */ /* 0x000fe20000000800 */
[----:B------:R-:W-:Y:S01]  /*3a90*/  FADD.FTZ R108, R113, R108 ;  /* 0x0000006c716c7221 */ /* 0x000fe20000010000 */
[----:B-----5:R-:W-:Y:S01]  /*3aa0*/  F2FP.BF16.F32.PACK_AB R65, R110, R115 ;  /* 0x000000736e41723e */ /* 0x020fe200000010ff */
[----:B------:R-:W-:Y:S01]  /*3ab0*/  FADD.FTZ R110, R115, R110 ;  /* 0x0000006e736e7221 */ /* 0x000fe20000010000 */
[----:B------:R-:W5:Y:S01]  /*3ac0*/  MUFU.EX2 R34, R34 ;  /* 0x0000002200227308 */ /* 0x000f620000000800 */
[----:B------:R-:W-:Y:S01]  /*3ad0*/  FADD.FTZ R109, R109, R108 ;  /* 0x0000006c6d6d7221 */ /* 0x000fe20000010000 */
[----:B------:R-:W-:-:S02]  /*3ae0*/  ISETP.GE.AND P0, PT, R33, R158, PT ;  /* 0x0000009e2100720c */ /* 0x000fc40003f06270 */
[----:B------:R-:W-:Y:S01]  /*3af0*/  MUFU.EX2 R101, R101 ;  /* 0x0000006500657308 */ /* 0x000fe20000000800 */
[----:B------:R-:W-:Y:S01]  /*3b00*/  FADD.FTZ R102, R102, R109 ;  /* 0x0000006d66667221 */ /* 0x000fe20000010000 */
[C---:B----4-:R-:W-:Y:S01]  /*3b10*/  F2FP.BF16.F32.PACK_AB R67, R104.reuse, R111 ;  /* 0x0000006f6843723e */ /* 0x050fe200000010ff */
[----:B------:R-:W-:Y:S01]  /*3b20*/  FADD.FTZ R111, R111, R110 ;  /* 0x0000006e6f6f7221 */ /* 0x000fe20000010000 */
[----:B------:R-:W-:Y:S03]  /*3b30*/  MUFU.EX2 R2, R2 ;  /* 0x0000000200027308 */ /* 0x000fe60000000800 */
[----:B------:R-:W-:Y:S01]  /*3b40*/  FADD.FTZ R104, R104, R111 ;  /* 0x0000006f68687221 */ /* 0x000fe20000010000 */
        /* <DEDUP_REMOVED lines=15> */
[----:B------:R-:W-:Y:S01]  /*3c40*/  MUFU.EX2 R116, R116 ;  /* 0x0000007400747308 */ /* 0x000fe20000000800 */
[----:B------:R-:W-:Y:S03]  /*3c50*/  LDSM.16.MT88.4 R28, [R148+0x9800] ;  /* 0x00980000941c783b */ /* 0x000fe60000004200 */
        /* <DEDUP_REMOVED lines=14> */
[----:B-----5:R-:W-:Y:S01]  /*3d40*/  F2FP.BF16.F32.PACK_AB R4, R34, R103 ;  /* 0x000000672204723e */ /* 0x020fe200000010ff */
[----:B------:R-:W-:Y:S01]  /*3d50*/  FADD.FTZ R103, R103, R102 ;  /* 0x0000006667677221 */ /* 0x000fe20000010000 */
[----:B----4-:R-:W-:Y:S01]  /*3d60*/  F2FP.BF16.F32.PACK_AB R5, R32, R105 ;  /* 0x000000692005723e */ /* 0x010fe200000010ff */
[----:B------:R-:W-:-:S02]  /*3d70*/  FADD.FTZ R105, R105, R104 ;  /* 0x0000006869697221 */ /* 0x000fc40000010000 */
[----:B------:R-:W-:Y:S02]  /*3d80*/  FADD.FTZ R34, R34, R103 ;  /* 0x0000006722227221 */ /* 0x000fe40000010000 */
[----:B------:R-:W-:Y:S01]  /*3d90*/  HMMA.16816.F32.BF16 R64, R64, R6, RZ ;  /* 0x000000064040723c */ /* 0x000fe200000418ff */
[----:B------:R-:W-:Y:S01]  /*3da0*/  F2FP.BF16.F32.PACK_AB R6, R2, R101 ;  /* 0x000000650206723e */ /* 0x000fe200000010ff */
[----:B------:R-:W-:Y:S01]  /*3db0*/  FADD.FTZ R32, R32, R105 ;  /* 0x0000006920207221 */ /* 0x000fe20000010000 */
        /* <DEDUP_REMOVED lines=13> */
[----:B------:R-:W-:Y:S01]  /*3e90*/  HMMA.16816.F32.BF16 R80, R4, R24, R80 ;  /* 0x000000180450723c */ /* 0x000fe20000041850 */
[----:B------:R-:W-:Y:S01]  /*3ea0*/  FFMA.FTZ R24, R125, UR4, -R124 ;  /* 0x000000047d187c23 */ /* 0x000fe2000801087c */
[--C-:B------:R-:W-:Y:S01]  /*3eb0*/  FFMA.FTZ R125, R126, UR4, -R119.reuse ;  /* 0x000000047e7d7c23 */ /* 0x100fe20008010877 */
[----:B------:R-:W-:-:S04]  /*3ec0*/  FFMA.FTZ R25, R120, UR4, -R119 ;  /* 0x0000000478197c23 */ /* 0x000fc80008010877 */
[----:B------:R-:W-:Y:S01]  /*3ed0*/  MUFU.EX2 R126, R25 ;  /* 0x00000019007e7308 */ /* 0x000fe20000000800 */
[C---:B------:R-:W-:Y:S01]  /*3ee0*/  HMMA.16816.F32.BF16 R76, R4.reuse, R26, R76 ;  /* 0x0000001a044c723c */ /* 0x040fe2000004184c */
[--C-:B------:R-:W-:Y:S01]  /*3ef0*/  FFMA.FTZ R27, R123, UR4, -R124.reuse ;  /* 0x000000047b1b7c23 */ /* 0x100fe2000801087c */
[----:B------:R-:W-:Y:S01]  /*3f00*/  FFMA.FTZ R26, R121, UR4, -R124 ;  /* 0x00000004791a7c23 */ /* 0x000fe2000801087c */
[----:B------:R-:W5:Y:S04]  /*3f10*/  MUFU.EX2 R123, R24 ;  /* 0x00000018007b7308 */ /* 0x000f680000000800 */
[----:B------:R-:W-:Y:S01]  /*3f20*/  MUFU.EX2 R121, R27 ;  /* 0x0000001b00797308 */ /* 0x000fe20000000800 */
[C---:B-1----:R-:W-:Y:S03]  /*3f30*/  HMMA.16816.F32.BF16 R44, R4.reuse, R8, R44 ;  /* 0x00000008042c723c */ /* 0x042fe6000004182c */
[----:B------:R1:W-:Y:S04]  /*3f40*/  MUFU.EX2 R120, R26 ;  /* 0x0000001a00787308 */ /* 0x0003e80000000800 */
[----:B------:R-:W3:Y:S01]  /*3f50*/  MUFU.EX2 R125, R125 ;  /* 0x0000007d007d7308 */ /* 0x000ee20000000800 */
[C---:B------:R-:W-:Y:S01]  /*3f60*/  HMMA.16816.F32.BF16 R48, R4.reuse, R10, R48 ;  /* 0x0000000a0430723c */ /* 0x040fe20000041830 */
[----:B------:R-:W3:Y:S02]  /*3f70*/  LDSM.16.MT88.4 R8, [R148+0x9000] ;  /* 0x009000009408783b */ /* 0x000ee40000004200 */
[----:B------:R-:W3:Y:S05]  /*3f80*/  MUFU.EX2 R124, R130 ;  /* 0x00000082007c7308 */ /* 0x000eea0000000800 */
[C---:B--2---:R-:W-:Y:S01]  /*3f90*/  HMMA.16816.F32.BF16 R52, R4.reuse, R16, R52 ;  /* 0x000000100434723c */ /* 0x044fe20000041834 */
[----:B-1----:R-:W-:Y:S07]  /*3fa0*/  LDSM.16.MT88.4 R24, [R106+0x9000] ;  /* 0x009000006a18783b */ /* 0x002fee0000004200 */
[C---:B------:R-:W-:Y:S01]  /*3fb0*/  HMMA.16816.F32.BF16 R56, R4.reuse, R18, R56 ;  /* 0x000000120438723c */ /* 0x040fe20000041838 */
[----:B------:R-:W1:Y:S07]  /*3fc0*/  LDSM.16.MT88.4 R16, [R107+0x9000] ;  /* 0x009000006b10783b */ /* 0x000e6e0000004200 */
[C---:B----4-:R-:W-:Y:S08]  /*3fd0*/  HMMA.16816.F32.BF16 R60, R4.reuse, R20, R60 ;  /* 0x00000014043c723c */ /* 0x050ff0000004183c */
[----:B------:R-:W-:Y:S01]  /*3fe0*/  HMMA.16816.F32.BF16 R64, R4, R22, R64 ;  /* 0x000000160440723c */ /* 0x000fe20000041840 */
[----:B-----5:R-:W-:Y:S01]  /*3ff0*/  F2FP.BF16.F32.PACK_AB R4, R123, R118 ;  /* 0x000000767b04723e */ /* 0x020fe200000010ff */
[----:B------:R-:W-:Y:S01]  /*4000*/  LDSM.16.MT88.4 R20, [R152+0xb000] ;  /* 0x00b000009814783b */ /* 0x000fe20000004200 */
[----:B---3--:R-:W-:-:S02]  /*4010*/  F2FP.BF16.F32.PACK_AB R5, R125, R126 ;  /* 0x0000007e7d05723e */ /* 0x008fc400000010ff */
[----:B------:R-:W-:Y:S02]  /*4020*/  F2FP.BF16.F32.PACK_AB R6, R120, R121 ;  /* 0x000000797806723e */ /* 0x000fe400000010ff */
[----:B------:R-:W-:-:S07]  /*4030*/  F2FP.BF16.F32.PACK_AB R7, R127, R122 ;  /* 0x0000007a7f07723e */ /* 0x000fce00000010ff */
[C---:B------:R-:W-:Y:S08]  /*4040*/  HMMA.16816.F32.BF16 R96, R4.reuse, R12, R96 ;  /* 0x0000000c0460723c */ /* 0x040ff00000041860 */
        /* <DEDUP_REMOVED lines=73> */
[----:B------:R-:W2:Y:S01]  /*44e0*/  LDCU UR4, c[0x0][0x45c] ;  /* 0x00008b80ff0477ac */ /* 0x000ea20008000800 */
[----:B------:R-:W3:Y:S01]  /*44f0*/  LDCU.64 UR8, c[0x0][0x3a8] ;  /* 0x00007500ff0877ac */ /* 0x000ee20008000a00 */
[----:B------:R-:W4:Y:S09]  /*4500*/  LDCU.64 UR6, c[0x0][0x3a0] ;  /* 0x00007400ff0677ac */ /* 0x000f320008000a00 */
[----:B------:R-:W-:-:S13]  /*4510*/  @!P0 IADD3 R170, P1, PT, RZ, -R170, RZ ;  /* 0x800000aaffaa8210 */ /* 0x000fda0007f3e0ff */
.L_x_5544:
        /* <DEDUP_REMOVED lines=73> */
.L_x_5541:
        /* <DEDUP_REMOVED lines=8> */
[----:B------:R-:W-:Y:S02]  /*4a30*/  IADD3 R173, PT, PT, R173, -0x1, RZ ;  /* 0xffffffffadad7810 */ /* 0x000fe40007ffe0ff */
        /* <DEDUP_REMOVED lines=8> */
[----:B------:R-:W-:Y:S05]  /*4ac0*/  ISETP.GT.AND P2, PT, R173, R158, PT ;  /* 0x0000009ead00720c */ /* 0x000fea0003f44270 */
        /* <DEDUP_REMOVED lines=247> */
.L_x_5543:
        /* <DEDUP_REMOVED lines=21> */
.L_x_5542:
        /* <DEDUP_REMOVED lines=314> */
.L_x_5540:
        /* <DEDUP_REMOVED lines=24> */
[----:B------:R-:W2:Y:S01]  /*70b0*/  MUFU.RCP R8, R7 ;  /* 0x0000000700087308 */ /* 0x000ea20000001000 */
[----:B----4-:R-:W-:Y:S01]  /*70c0*/  FADD.FTZ R6, R9, R6 ;  /* 0x0000000609067221 */ /* 0x010fe20000010000 */
[----:B------:R-:W-:Y:S01]  /*70d0*/  LOP3.LUT R9, R2, 0x1f8, RZ, 0xc0, !PT ;  /* 0x000001f802097812 */ /* 0x000fe200078ec0ff */
[----:B------:R-:W-:Y:S01]  /*70e0*/  BAR.SYNC.DEFER_BLOCKING 0x0 ;  /* 0x0000000000007b1d */ /* 0x000fe20000010000 */
[----:B------:R-:W-:-:S02]  /*70f0*/  FSETP.NE.FTZ.AND P1, PT, R7, RZ, PT ;  /* 0x000000ff0700720b */ /* 0x000fc40003f35000 */
[----:B------:R-:W-:Y:S02]  /*7100*/  FSETP.NE.FTZ.AND P0, PT, R6, RZ, PT ;  /* 0x000000ff0600720b */ /* 0x000fe40003f15000 */
[----:B------:R-:W-:Y:S01]  /*7110*/  LOP3.LUT R9, R9, 0x38, R10, 0x78, !PT ;  /* 0x0000003809097812 */ /* 0x000fe200078e780a */
[----:B------:R-:W-:Y:S01]  /*7120*/  MUFU.RCP R5, R6 ;  /* 0x0000000600057308 */ /* 0x000fe20000001000 */
[----:B------:R-:W-:Y:S02]  /*7130*/  LOP3.LUT R102, R102, 0x10, RZ, 0xc0, !PT ;  /* 0x0000001066667812 */ /* 0x000fe400078ec0ff */
[----:B------:R-:W-:Y:S02]  /*7140*/  R2P PR, R0, 0x1c ;  /* 0x0000001c00007804 */ /* 0x000fe40000000000 */
[----:B------:R-:W-:Y:S02]  /*7150*/  LOP3.LUT R4, R11, R4, RZ, 0xfc, !PT ;  /* 0x000000040b047212 */ /* 0x000fe400078efcff */
[----:B------:R-:W-:Y:S01]  /*7160*/  LEA R102, R9, R102, 0x2 ;  /* 0x0000006609667211 */ /* 0x000fe200078e10ff */
[----:B------:R-:W4:Y:S01]  /*7170*/  @P1 MUFU.LG2 R7, R7 ;  /* 0x0000000700071308 */ /* 0x000f220000000c00 */
[----:B--2---:R-:W-:Y:S01]  /*7180*/  FSEL R8, R8, 1, P1 ;  /* 0x3f80000008087808 */ /* 0x004fe20000800000 */
[----:B------:R-:W2:Y:S01]  /*7190*/  @P0 LDC R18, c[0x0][0x458] ;  /* 0x00011600ff120b82 */ /* 0x000ea20000000800 */
[----:B------:R-:W-:-:S02]  /*71a0*/  MOV R9, 0x40 ;  /* 0x0000004000097802 */ /* 0x000fc40000000f00 */
[----:B------:R-:W-:Y:S01]  /*71b0*/  MOV R11, 0x20 ;  /* 0x00000020000b7802 */ /* 0x000fe20000000f00 */
        /* <DEDUP_REMOVED lines=32> */
[----:B------:R-:W-:Y:S01]  /*73c0*/  SHF.R.U32.HI R101, RZ, 0x2, R0 ;  /* 0x00000002ff657819 */ /* 0x000fe20000011600 */
[----:B------:R-:W5:Y:S01]  /*73d0*/  @P0 MUFU.LG2 R6, R6 ;  /* 0x0000000600060308 */ /* 0x000f620000000c00 */
[----:B------:R-:W-:Y:S01]  /*73e0*/  LOP3.LUT R10, R10, 0x30, RZ, 0xc0, !PT ;  /* 0x000000300a0a7812 */ /* 0x000fe200078ec0ff */
[----:B----4-:R-:W-:Y:S01]  /*73f0*/  @P1 FMUL.FTZ R7, R7, 0.69314718246459960938 ;  /* 0x3f31721807071820 */ /* 0x010fe20000410000 */
[----:B------:R-:W-:-:S02]  /*7400*/  LEA R8, R4, UR7, 0x2 ;  /* 0x0000000704087c11 */ /* 0x000fc4000f8e10ff */
[----:B------:R-:W-:Y:S02]  /*7410*/  FSEL R5, R5, 1, P0 ;  /* 0x3f80000005057808 */ /* 0x000fe40000000000 */
[----:B------:R-:W-:Y:S01]  /*7420*/  SEL R13, R9, 0xffffffc0, !P3 ;  /* 0xffffffc0090d7807 */ /* 0x000fe20005800000 */
[----:B------:R-:W-:Y:S01]  /*7430*/  STS.64 [R8], R96 ;  /* 0x0000006008007388 */ /* 0x000fe20000000a00 */
[----:B------:R-:W-:Y:S01]  /*7440*/  SEL R11, R11, 0xffffffe0, !P2 ;  /* 0xffffffe00b0b7807 */ /* 0x000fe20005000000 */
[C---:B------:R-:W-:Y:S01]  /*7450*/  FMUL.FTZ R98, R5.reuse, R98 ;  /* 0x0000006205627220 */ /* 0x040fe20000410000 */
[----:B------:R-:W-:Y:S01]  /*7460*/  LOP3.LUT R101, R10, 0x7, R101, 0xf8, !PT ;  /* 0x000000070a657812 */ /* 0x000fe200078ef865 */
[C---:B------:R-:W-:Y:S01]  /*7470*/  FMUL.FTZ R99, R5.reuse, R99 ;  /* 0x0000006305637220 */ /* 0x040fe20000410000 */
[C---:B------:R-:W-:Y:S01]  /*7480*/  IADD3 R12, PT, PT, R8.reuse, 0x80, RZ ;  /* 0x00000080080c7810 */ /* 0x040fe20007ffe0ff */
[----:B------:R-:W-:Y:S01]  /*7490*/  FMUL.FTZ R94, R5, R94 ;  /* 0x0000005e055e7220 */ /* 0x000fe20000410000 */
[----:B------:R-:W-:Y:S01]  /*74a0*/  IADD3 R10, PT, PT, R13, R8, RZ ;  /* 0x000000080d0a7210 */ /* 0x000fe20007ffe0ff */
[C---:B------:R-:W-:Y:S01]  /*74b0*/  FMUL.FTZ R95, R5.reuse, R95 ;  /* 0x0000005f055f7220 */ /* 0x040fe20000410000 */
[----:B------:R-:W-:Y:S01]  /*74c0*/  @P4 IADD3 R12, PT, PT, R8, -0x80, RZ ;  /* 0xffffff80080c4810 */ /* 0x000fe20007ffe0ff */
[----:B------:R-:W-:Y:S01]  /*74d0*/  FMUL.FTZ R90, R5, R90 ;  /* 0x0000005a055a7220 */ /* 0x000fe20000410000 */
[----:B------:R-:W-:Y:S01]  /*74e0*/  IADD3 R9, PT, PT, R11, R8, RZ ;  /* 0x000000080b097210 */ /* 0x000fe20007ffe0ff */
        /* <DEDUP_REMOVED lines=15> */
[----:B------:R-:W-:Y:S01]  /*75e0*/  FMUL.FTZ R71, R5, R71 ;  /* 0x0000004705477220 */ /* 0x000fe20000410000 */
[----:B------:R-:W-:Y:S01]  /*75f0*/  IADD3 R11, PT, PT, R11, R16, RZ ;  /* 0x000000100b0b7210 */ /* 0x000fe20007ffe0ff */
        /* <DEDUP_REMOVED lines=22> */
[----:B------:R-:W1:Y:S01]  /*7760*/  @P1 LDC R13, c[0x0][0x458] ;  /* 0x00011600ff0d1b82 */ /* 0x000e620000000800 */
[----:B-----5:R-:W-:Y:S01]  /*7770*/  @P0 FMUL.FTZ R6, R6, 0.69314718246459960938 ;  /* 0x3f31721806060820 */ /* 0x020fe20000410000 */
[----:B------:R-:W-:Y:S04]  /*7780*/  STS.64 [R12+0x800], R82 ;  /* 0x000800520c007388 */ /* 0x000fe80000000a00 */
[----:B------:R-:W-:Y:S02]  /*7790*/  STS.64 [R15], R76 ;  /* 0x0000004c0f007388 */ /* 0x000fe40000000a00 */
[----:B----4-:R-:W3:Y:S02]  /*77a0*/  LDC.64 R88, c[0x0][0x430] ;  /* 0x00010c00ff587b82 */ /* 0x010ee40000000a00 */
[----:B------:R-:W-:Y:S04]  /*77b0*/  STS.64 [R15+0x800], R78 ;  /* 0x0008004e0f007388 */ /* 0x000fe80000000a00 */
[----:B------:R-:W-:Y:S04]  /*77c0*/  STS.64 [R16], R72 ;  /* 0x0000004810007388 */ /* 0x000fe80000000a00 */
[----:B------:R-:W-:Y:S04]  /*77d0*/  STS.64 [R16+0x800], R74 ;  /* 0x0008004a10007388 */ /* 0x000fe80000000a00 */
[----:B------:R4:W-:Y:S04]  /*77e0*/  STS.64 [R11], R68 ;  /* 0x000000440b007388 */ /* 0x0009e80000000a00 */
[----:B------:R5:W-:Y:S04]  /*77f0*/  STS.64 [R11+0x800], R70 ;  /* 0x000800460b007388 */ /* 0x000be80000000a00 */
[----:B------:R1:W-:Y:S01]  /*7800*/  STS.64 [R8+0x4000], R36 ;  /* 0x0040002408007388 */ /* 0x0003e20000000a00 */
[----:B---3--:R-:W-:-:S03]  /*7810*/  IMAD R167, R88, UR6, R167 ;  /* 0x0000000658a77c24 */ /* 0x008fc6000f8e02a7 */
[----:B------:R3:W-:Y:S04]  /*7820*/  STS.64 [R8+0x4800], R38 ;  /* 0x0048002608007388 */ /* 0x0007e80000000a00 */
[----:B------:R3:W-:Y:S04]  /*7830*/  STS.64 [R9+0x4000], R40 ;  /* 0x0040002809007388 */ /* 0x0007e80000000a00 */
[----:B------:R3:W-:Y:S04]  /*7840*/  STS.64 [R9+0x4800], R42 ;  /* 0x0048002a09007388 */ /* 0x0007e80000000a00 */
[----:B------:R3:W-:Y:S01]  /*7850*/  STS.64 [R10+0x4000], R44 ;  /* 0x0040002c0a007388 */ /* 0x0007e20000000a00 */
[----:B----4-:R-:W-:-:S03]  /*7860*/  MOV R68, 0xff800000 ;  /* 0xff80000000447802 */ /* 0x010fc60000000f00 */
[----:B------:R3:W-:Y:S01]  /*7870*/  STS.64 [R10+0x4800], R46 ;  /* 0x0048002e0a007388 */ /* 0x0007e20000000a00 */
[----:B--2---:R-:W-:Y:S01]  /*7880*/  @P0 FFMA.FTZ R68, R3, R18, R6 ;  /* 0x0000001203440223 */ /* 0x004fe20000010006 */
[----:B------:R-:W-:Y:S01]  /*7890*/  LOP3.LUT P0, RZ, R0, 0x3, RZ, 0xc0, !PT ;  /* 0x0000000300ff7812 */ /* 0x000fe2000780c0ff */
[----:B-----5:R-:W-:Y:S01]  /*78a0*/  IMAD R70, R167, UR5, R166 ;  /* 0x00000005a7467c24 */ /* 0x020fe2000f8e02a6 */
[----:B------:R3:W-:Y:S01]  /*78b0*/  STS.64 [R14+0x4000], R48 ;  /* 0x004000300e007388 */ /* 0x0007e20000000a00 */
[----:B------:R-:W-:Y:S01]  /*78c0*/  MOV R69, 0xff800000 ;  /* 0xff80000000457802 */ /* 0x000fe20000000f00 */
[----:B-1----:R-:W-:Y:S01]  /*78d0*/  @P1 FFMA.FTZ R69, R100, R13, R7 ;  /* 0x0000000d64451223 */ /* 0x002fe20000010007 */
[----:B------:R-:W-:Y:S01]  /*78e0*/  IMAD R70, R70, R89, R164 ;  /* 0x0000005946467224 */ /* 0x000fe200078e02a4 */
[----:B------:R3:W-:Y:S03]  /*78f0*/  STS.64 [R14+0x4800], R50 ;  /* 0x004800320e007388 */ /* 0x0007e60000000a00 */
[----:B------:R-:W-:Y:S01]  /*7900*/  IMAD R3, R70, UR4, RZ ;  /* 0x0000000446037c24 */ /* 0x000fe2000f8e02ff */
[----:B------:R3:W-:Y:S04]  /*7910*/  STS.64 [R12+0x4000], R52 ;  /* 0x004000340c007388 */ /* 0x0007e80000000a00 */
        /* <DEDUP_REMOVED lines=36> */
.L_x_5546:
[----:B------:R-:W-:Y:S05]  /*7b60*/  BSYNC.RECONVERGENT B0 ;  /* 0x0000000000007941 */ /* 0x000fea0003800200 */
.L_x_5545:
        /* <DEDUP_REMOVED lines=25> */
.L_x_5547:
        /* <DEDUP_REMOVED lines=16> */
.L_x_7247:


//--------------------- .text._ZN5flash24flash_fwd_splitkv_kernelI23Flash_fwd_kernel_traitsILi128ELi64ELi64ELi4ELb0ELb0EN7cutlass10bfloat16_tE19Flash_kernel_traitsILi128ELi64ELi64ELi4ES3_EELb1ELb0ELb0ELb0ELb1ELb0ELb0ELb0EEEvNS_16Flash_fwd_paramsE --------------------------
	.section	.text._ZN5flash24flash_fwd_splitkv_kernelI23Flash_fwd_kernel_traitsILi128ELi64ELi64ELi4ELb0ELb0EN7cutlass10bfloat16_tE19Flash_kernel_traitsILi128ELi64ELi64ELi4ES3_EELb1ELb0ELb0ELb0ELb1ELb0ELb0ELb0EEEvNS_16Flash_fwd_paramsE,"ax",@progbits
	.align	128
        .global         _ZN5flash24flash_fwd_splitkv_kernelI23Flash_fwd_kernel_traitsILi128ELi64ELi64ELi4ELb0ELb0EN7cutlass10bfloat16_tE19Flash_kernel_traitsILi128ELi64ELi64ELi4ES3_EELb1ELb0ELb0ELb0ELb1ELb0ELb0ELb0EEEvNS_16Flash_fwd_paramsE
        .type           _ZN5flash24flash_fwd_splitkv_kernelI23Flash_fwd_kernel_traitsILi128ELi64ELi64ELi4ELb0ELb0EN7cutlass10bfloat16_tE19Flash_kernel_traitsILi128ELi64ELi64ELi4ES3_EELb1ELb0ELb0ELb0ELb1ELb0ELb0ELb0EEEvNS_16Flash_fwd_paramsE,@function
        .size           _ZN5flash24flash_fwd_splitkv_kernelI23Flash_fwd_kernel_traitsILi128ELi64ELi64ELi4ELb0ELb0EN7cutlass10bfloat16_tE19Flash_kernel_traitsILi128ELi64ELi64ELi4ES3_EELb1ELb0ELb0ELb0ELb1ELb0ELb0ELb0EEEvNS_16Flash_fwd_paramsE,(.L_x_7248 - _ZN5flash24flash_fwd_splitkv_kernelI23Flash_fwd_kernel_traitsILi128ELi64ELi64ELi4ELb0ELb0EN7cutlass10bfloat16_tE19Flash_kernel_traitsILi128ELi64ELi64ELi4ES3_EELb1ELb0ELb0ELb0ELb1ELb0ELb0ELb0EEEvNS_16Flash_fwd_paramsE)
        .other          _ZN5flash24flash_fwd_splitkv_kernelI23Flash_fwd_kernel_traitsILi128ELi64ELi64ELi4ELb0ELb0EN7cutlass10bfloat16_tE19Flash_kernel_traitsILi128ELi64ELi64ELi4ES3_EELb1ELb0ELb0ELb0ELb1ELb0ELb0ELb0EEEvNS_16Flash_fwd_paramsE,@"STO_CUDA_ENTRY STV_DEFAULT"
_ZN5flash24flash_fwd_splitkv_kernelI23Flash_fwd_kernel_traitsILi128ELi64ELi64ELi4ELb0ELb0EN7cutlass10bfloat16_tE19Flash_kernel_traitsILi128ELi64ELi64ELi4ES3_EELb1ELb0ELb0ELb0ELb1ELb0ELb0ELb0EEEvNS_16Flash_fwd_paramsE:
.text._ZN5flash24flash_fwd_splitkv_kernelI23Flash_fwd_kernel_traitsILi128ELi64ELi64ELi4ELb0ELb0EN7cutlass10bfloat16_tE19Flash_kernel_traitsILi128ELi64ELi64ELi4ES3_EELb1ELb0ELb0ELb0ELb1ELb0ELb0ELb0EEEvNS_16Flash_fwd_paramsE:
        /* <DEDUP_REMOVED lines=51> */
.L_x_5548:
        /* <DEDUP_REMOVED lines=39> */
[----:B-1----:R-:W-:-:S04]  /*05a0*/  @P0 IMAD.WIDE.U32 R8, R158, R2, RZ ;  /* 0x000000029e080225 */ /* 0x002fc800078e00ff */
[----:B------:R-:W-:-:S04]  /*05b0*/  IMAD.WIDE.U32 R10, R160, R2, R10 ;  /* 0x00000002a00a7225 */ /* 0x000fc800078e000a */
[C---:B-----5:R-:W-:Y:S01]  /*05c0*/  @!P0 IMAD.WIDE.U32 R6, R159.reuse, R4, RZ ;  /* 0x000000049f068225 */ /* 0x060fe200078e00ff */
[----:B------:R-:W-:Y:S02]  /*05d0*/  @P0 MOV R6, R8 ;  /* 0x0000000800060202 */ /* 0x000fe40000000f00 */
[----:B------:R-:W-:Y:S01]  /*05e0*/  IADD3 R8, PT, PT, R0, 0x10, RZ ;  /* 0x0000001000087810 */ /* 0x000fe20007ffe0ff */
[----:B------:R-:W-:Y:S02]  /*05f0*/  @!P0 IMAD R5, R159, R5, R7 ;  /* 0x000000059f058224 */ /* 0x000fe400078e0207 */
[-C--:B------:R-:W-:Y:S01]  /*0600*/  @P0 IMAD R5, R158, R3.reuse, R9 ;  /* 0x000000039e050224 */ /* 0x080fe200078e0209 */
[----:B------:R-:W-:Y:S01]  /*0610*/  IADD3 R10, P0, PT, R6, R10, RZ ;  /* 0x0000000a060a7210 */ /* 0x000fe20007f1e0ff */
[----:B------:R-:W-:Y:S01]  /*0620*/  IMAD R4, R160, R3, R11 ;  /* 0x00000003a0047224 */ /* 0x000fe200078e020b */
[----:B------:R-:W-:Y:S01]  /*0630*/  ISETP.GE.AND P3, PT, R8, R95, PT ;  /* 0x0000005f0800720c */ /* 0x000fe20003f66270 */
[C---:B------:R-:W-:Y:S01]  /*0640*/  VIADD R6, R0.reuse, 0x20 ;  /* 0x0000002000067836 */ /* 0x040fe20000000000 */
[----:B------:R-:W-:-:S02]  /*0650*/  IADD3 R8, PT, PT, R0, 0x30, RZ ;  /* 0x0000003000087810 */ /* 0x000fc40007ffe0ff */
[----:B------:R-:W-:Y:S01]  /*0660*/  IADD3.X R11, PT, PT, R5, R4, RZ, P0, !PT ;  /* 0x00000004050b7210 */ /* 0x000fe200007fe4ff */
[----:B--2---:R-:W-:Y:S01]  /*0670*/  IMAD R5, R159, UR7, R26 ;  /* 0x000000079f057c24 */ /* 0x004fe2000f8e021a */
[-C--:B------:R-:W-:Y:S02]  /*0680*/  ISETP.GE.AND P0, PT, R0, R95.reuse, PT ;  /* 0x0000005f0000720c */ /* 0x080fe40003f06270 */
[-C--:B------:R-:W-:Y:S01]  /*0690*/  ISETP.GE.AND P2, PT, R6, R95.reuse, PT ;  /* 0x0000005f0600720c */ /* 0x080fe20003f46270 */
[----:B---3--:R-:W-:Y:S01]  /*06a0*/  IMAD.WIDE.U32 R10, R26, UR4, R10 ;  /* 0x000000041a0a7c25 */ /* 0x008fe2000f8e000a */
[----:B------:R-:W-:-:S03]  /*06b0*/  ISETP.GE.AND P1, PT, R8, R95, PT ;  /* 0x0000005f0800720c */ /* 0x000fc60003f26270 */
[----:B----4-:R-:W-:Y:S02]  /*06c0*/  IMAD R5, R5, UR6, R160 ;  /* 0x0000000605057c24 */ /* 0x010fe4000f8e02a0 */
[----:B------:R-:W-:-:S04]  /*06d0*/  IMAD R27, R26, UR5, R11 ;  /* 0x000000051a1b7c24 */ /* 0x000fc8000f8e020b */
[----:B------:R-:W-:Y:S05]  /*06e0*/  @P0 BRA `(.L_x_5551) ;  /* 0x0000000000200947 */ /* 0x000fea0003800000 */
        /* <DEDUP_REMOVED lines=8> */
.L_x_5551:
[----:B------:R-:W-:Y:S05]  /*0770*/  BSYNC.RECONVERGENT B0 ;  /* 0x0000000000007941 */ /* 0x000fea0003800200 */
.L_x_5550:
        /* <DEDUP_REMOVED lines=15> */
.L_x_5553:
[----:B------:R-:W-:Y:S05]  /*0870*/  BSYNC.RECONVERGENT B0 ;  /* 0x0000000000007941 */ /* 0x000fea0003800200 */
.L_x_5552:
        /* <DEDUP_REMOVED lines=15> */
.L_x_5555:
[----:B------:R-:W-:Y:S05]  /*0970*/  BSYNC.RECONVERGENT B0 ;  /* 0x0000000000007941 */ /* 0x000fea0003800200 */
.L_x_5554:
[----:B------:R-:W-:Y:S04]  /*0980*/  BSSY.RECONVERGENT B0, `(.L_x_5556) ;  /* 0x000000e000007945 */ /* 0x000fe80003800200 */
[----:B------:R-:W-:Y:S05]  /*0990*/  @P1 BRA `(.L_x_5557) ;  /* 0x0000000000301947 */ /* 0x000fea0003800000 */
[----:B------:R-:W4:Y:S01]  /*09a0*/  LDCU.64 UR4, c[0x0][0x3f0] ;  /* 0x00007e00ff0477ac */ /* 0x000f220008000a00 */
[----:B--23--:R-:W-:Y:S02]  /*09b0*/  IADD3 R7, P0, PT, R0, 0x30, RZ ;  /* 0x0000003000077810 */ /* 0x00cfe40007f1e0ff */
[----:B------:R-:W-:Y:S02]  /*09c0*/  MOV R11, R27 ;  /* 0x0000001b000b7202 */ /* 0x000fe40000000f00 */
[----:B-1----:R-:W-:Y:S01]  /*09d0*/  IADD3.X R9, PT, PT, RZ, RZ, RZ, P0, !PT ;  /* 0x000000ffff097210 */ /* 0x002fe200007fe4ff */
        /* <DEDUP_REMOVED lines=8> */
.L_x_5557:
[----:B------:R-:W-:Y:S05]  /*0a60*/  BSYNC.RECONVERGENT B0 ;  /* 0x0000000000007941 */ /* 0x000fea0003800200 */
.L_x_5556:
        /* <DEDUP_REMOVED lines=20> */
.L_x_5549:
        /* <DEDUP_REMOVED lines=11> */
.L_x_5558:
[----:B------:R-:W-:Y:S05]  /*0c60*/  BRA.U !UP1, `(.L_x_5559) ;  /* 0x0000000509807547 */ /* 0x000fea000b800000 */
[----:B------:R-:W1:Y:S01]  /*0c70*/  LDC R11, c[0x0][0x4f0] ;  /* 0x00013c00ff0b7b82 */ /* 0x000e620000000800 */
[----:B------:R-:W-:Y:S01]  /*0c80*/  LEA R0, R101, 0xffffffc0, 0x6 ;  /* 0xffffffc065007811 */ /* 0x000fe200078e30ff */
[----:B------:R-:W2:Y:S03]  /*0c90*/  LDCU.64 UR4, c[0x0][0x4e8] ;  /* 0x00009d00ff0477ac */ /* 0x000ea60008000a00 */
[----:B-----5:R-:W-:Y:S01]  /*0ca0*/  IABS R2, R0 ;  /* 0x0000000000027213 */ /* 0x020fe20000000000 */
[----:B------:R-:W-:Y:S01]  /*0cb0*/  IMAD.MOV.U32 R8, RZ, RZ, RZ ;  /* 0x000000ffff087224 */ /* 0x000fe200078e00ff */
        /* <DEDUP_REMOVED lines=32> */
[----:B------:R-:W4:Y:S01]  /*0ec0*/  LDG.E R6, desc[UR16][R12.64] ;  /* 0x000000100c067981 */ /* 0x000f22000c1e1900 */
[----:B--2---:R-:W-:Y:S01]  /*0ed0*/  IABS R2, R3 ;  /* 0x0000000300027213 */ /* 0x004fe20000000000 */
[----:B------:R-:W-:Y:S01]  /*0ee0*/  IMAD.MOV R7, RZ, RZ, -R7 ;  /* 0x000000ffff077224 */ /* 0x000fe200078e0a07 */
[----:B---3--:R-:W-:Y:S01]  /*0ef0*/  MOV R28, UR10 ;  /* 0x0000000a001c7c02 */ /* 0x008fe20008000f00 */
[----:B----4-:R-:W-:Y:S01]  /*0f00*/  IMAD.U32 R102, RZ, RZ, UR12 ;  /* 0x0000000cff667e24 */ /* 0x010fe2000f8e00ff */
        /* <DEDUP_REMOVED lines=54> */
.L_x_5559:
        /* <DEDUP_REMOVED lines=15> */
.L_x_5561:
[----:B------:R-:W2:Y:S01]  /*1360*/  LDC.64 R102, c[0x0][0x3b8] ;  /* 0x0000ee00ff667b82 */ /* 0x000ea20000000a00 */
[----:B-1----:R-:W-:-:S05]  /*1370*/  IADD3 R4, PT, PT, R0, R3, RZ ;  /* 0x0000000300047210 */ /* 0x002fca0007ffe0ff */
[C---:B--2---:R-:W-:Y:S02]  /*1380*/  IMAD R9, R4.reuse, R103, RZ ;  /* 0x0000006704097224 */ /* 0x044fe400078e02ff */
[----:B------:R-:W-:-:S05]  /*1390*/  IMAD.WIDE.U32 R4, R4, R102, RZ ;  /* 0x0000006604047225 */ /* 0x000fca00078e00ff */
[----:B------:R-:W-:Y:S02]  /*13a0*/  IADD3 R9, PT, PT, R5, R9, RZ ;  /* 0x0000000905097210 */ /* 0x000fe40007ffe0ff */
[----:B------:R-:W-:Y:S02]  /*13b0*/  MOV R8, R4 ;  /* 0x0000000400087202 */ /* 0x000fe40000000f00 */
.L_x_5562:
        /* <DEDUP_REMOVED lines=14> */
.L_x_5563:
[----:B------:R-:W1:Y:S01]  /*14a0*/  LDC.64 R28, c[0x0][0x3c0] ;  /* 0x0000f000ff1c7b82 */ /* 0x000e620000000a00 */
[----:B------:R-:W-:-:S05]  /*14b0*/  IADD3 R3, PT, PT, R0, R3, RZ ;  /* 0x0000000300037210 */ /* 0x000fca0007ffe0ff */
[C---:B-1----:R-:W-:Y:S02]  /*14c0*/  IMAD R11, R3.reuse, R29, RZ ;  /* 0x0000001d030b7224 */ /* 0x042fe400078e02ff */
[----:B-----5:R-:W-:-:S05]  /*14d0*/  IMAD.WIDE.U32 R2, R3, R28, RZ ;  /* 0x0000001c03027225 */ /* 0x020fca00078e00ff */
[----:B------:R-:W-:Y:S02]  /*14e0*/  IADD3 R11, PT, PT, R3, R11, RZ ;  /* 0x0000000b030b7210 */ /* 0x000fe40007ffe0ff */
[----:B------:R-:W-:-:S07]  /*14f0*/  MOV R10, R2 ;  /* 0x00000002000a7202 */ /* 0x000fce0000000f00 */
.L_x_5564:
        /* <DEDUP_REMOVED lines=27> */
[----:B------:R-:W-:-:S04]  /*16b0*/  IMAD.WIDE.U32 R8, R0, R102, R8 ;  /* 0x0000006600087225 */ /* 0x000fc800078e0008 */
[----:B------:R-:W-:Y:S01]  /*16c0*/  @!P1 IMAD.MOV R6, RZ, RZ, -R6 ;  /* 0x000000ffff069224 */ /* 0x000fe200078e0a06 */
[----:B------:R-:W-:Y:S01]  /*16d0*/  @!P0 LOP3.LUT R6, RZ, R7, RZ, 0x33, !PT ;  /* 0x00000007ff068212 */ /* 0x000fe200078e33ff */
[C---:B------:R-:W-:Y:S02]  /*16e0*/  IMAD R11, R0.reuse, R29, R11 ;  /* 0x0000001d000b7224 */ /* 0x040fe400078e020b */
[----:B------:R-:W-:Y:S01]  /*16f0*/  IMAD R9, R0, R103, R9 ;  /* 0x0000006700097224 */ /* 0x000fe200078e0209 */
        /* <DEDUP_REMOVED lines=9> */
.L_x_5560:
        /* <DEDUP_REMOVED lines=9> */
[----:B------:R-:W-:Y:S01]  /*1820*/  IMAD.WIDE.U32 R34, R35, 0x40, R12 ;  /* 0x0000004023227825 */ /* 0x000fe200078e000c */
[C---:B------:R-:W-:Y:S01]  /*1830*/  IADD3 R13, PT, PT, R12.reuse, 0x30, RZ ;  /* 0x000000300c0d7810 */ /* 0x040fe20007ffe0ff */
[----:B------:R-:W2:Y:S01]  /*1840*/  LDCU.64 UR6, c[0x0][0x388] ;  /* 0x00007100ff0677ac */ /* 0x000ea20008000a00 */
[-C--:B------:R-:W-:Y:S01]  /*1850*/  ISETP.GE.AND P5, PT, R17, R152.reuse, PT ;  /* 0x000000981100720c */ /* 0x080fe20003fa6270 */
[----:B------:R-:W3:Y:S01]  /*1860*/  @P0 LDC.64 R4, c[0x0][0x3b0] ;  /* 0x0000ec00ff040b82 */ /* 0x000ee20000000a00 */
[----:B------:R-:W-:Y:S01]  /*1870*/  VIADD R15, R12, 0x20 ;  /* 0x000000200c0f7836 */ /* 0x000fe20000000000 */
[----:B------:R-:W-:Y:S01]  /*1880*/  ISETP.GE.AND P3, PT, R13, R152, PT ;  /* 0x000000980d00720c */ /* 0x000fe20003f66270 */
[----:B------:R-:W-:Y:S01]  /*1890*/  IMAD.SHL.U32 R92, R31, 0x40, RZ ;  /* 0x000000401f5c7824 */ /* 0x000fe200078e00ff */
[----:B------:R-:W-:-:S02]  /*18a0*/  IADD3 R18, P1, PT, R19, R18, RZ ;  /* 0x0000001213127210 */ /* 0x000fc40007f3e0ff */
[----:B------:R-:W-:Y:S02]  /*18b0*/  ISETP.GE.AND P4, PT, R15, R152, PT ;  /* 0x000000980f00720c */ /* 0x000fe40003f86270 */
[----:B------:R-:W4:Y:S01]  /*18c0*/  @!P0 LDC.64 R6, c[0x0][0x398] ;  /* 0x0000e600ff068b82 */ /* 0x000f220000000a00 */
[----:B------:R-:W-:Y:S02]  /*18d0*/  LOP3.LUT R9, R92, 0x1c0, RZ, 0xc0, !PT ;  /* 0x000001c05c097812 */ /* 0x000fe400078ec0ff */
[----:B------:R-:W-:Y:S02]  /*18e0*/  SHF.L.U64.HI R30, R102, 0x4, R103 ;  /* 0x00000004661e7819 */ /* 0x000fe40000010267 */
[C---:B------:R-:W-:Y:S02]  /*18f0*/  LOP3.LUT R150, R92.reuse, 0x400, RZ, 0xc0, !PT ;  /* 0x000004005c967812 */ /* 0x040fe400078ec0ff */
[----:B------:R-:W-:Y:S01]  /*1900*/  LOP3.LUT R92, R92, 0x200, RZ, 0xc0, !PT ;  /* 0x000002005c5c7812 */ /* 0x000fe200078ec0ff */
[----:B------:R-:W5:Y:S01]  /*1910*/  @!P6 LDC.64 R2, c[0x0][0x3b0] ;  /* 0x0000ec00ff02eb82 */ /* 0x000f620000000a00 */
[----:B------:R-:W-:Y:S01]  /*1920*/  SHF.R.U32.HI R94, RZ, 0x1, R31 ;  /* 0x00000001ff5e7819 */ /* 0x000fe2000001161f */
[----:B---3--:R-:W-:-:S04]  /*1930*/  @P0 IMAD.WIDE.U32 R10, R158, R4, RZ ;  /* 0x000000049e0a0225 */ /* 0x008fc800078e00ff */
[----:B----4-:R-:W-:-:S04]  /*1940*/  @!P0 IMAD.WIDE.U32 R20, R159, R6, RZ ;  /* 0x000000069f148225 */ /* 0x010fc800078e00ff */
[----:B------:R-:W-:Y:S02]  /*1950*/  @P0 IMAD.MOV.U32 R20, RZ, RZ, R10 ;  /* 0x000000ffff140224 */ /* 0x000fe400078e000a */
[----:B------:R-:W-:Y:S02]  /*1960*/  @!P0 IMAD R7, R159, R7, R21 ;  /* 0x000000079f078224 */ /* 0x000fe400078e0215 */
[----:B------:R-:W-:Y:S01]  /*1970*/  @P0 IMAD R7, R158, R5, R11 ;  /* 0x000000059e070224 */ /* 0x000fe200078e020b */
[----:B------:R-:W-:Y:S01]  /*1980*/  IADD3 R20, P0, PT, R19, R20, RZ ;  /* 0x0000001413147210 */ /* 0x000fe20007f1e0ff */
[----:B------:R-:W3:Y:S01]  /*1990*/  @!P6 LDC.64 R4, c[0x0][0x380] ;  /* 0x0000e000ff04eb82 */ /* 0x000ee20000000a00 */
[----:B-----5:R-:W-:-:S03]  /*19a0*/  @!P6 IMAD R6, R35, R2, RZ ;  /* 0x000000022306e224 */ /* 0x020fc600078e02ff */
[----:B------:R-:W-:Y:S02]  /*19b0*/  IMAD.X R21, RZ, RZ, R7, P0 ;  /* 0x000000ffff157224 */ /* 0x000fe400000e0607 */
[----:B------:R-:W-:Y:S02]  /*19c0*/  @!P6 IMAD R6, R34, R3, R6 ;  /* 0x000000032206e224 */ /* 0x000fe400078e0206 */
[----:B-1----:R-:W-:Y:S01]  /*19d0*/  IMAD.WIDE.U32 R20, R26, UR4, R20 ;  /* 0x000000041a147c25 */ /* 0x002fe2000f8e0014 */
[----:B------:R-:W-:-:S03]  /*19e0*/  UMOV UR4, 0x400 ;  /* 0x0000040000047882 */ /* 0x000fc60000000000 */
[----:B------:R-:W-:Y:S01]  /*19f0*/  IMAD R27, R26, UR5, R21 ;  /* 0x000000051a1b7c24 */ /* 0x000fe2000f8e0215 */
[----:B------:R-:W1:Y:S01]  /*1a00*/  S2UR UR5, SR_CgaCtaId ;  /* 0x00000000000579c3 */ /* 0x000e620000008800 */
[----:B------:R-:W-:Y:S01]  /*1a10*/  @!P6 IMAD.MOV.U32 R26, RZ, RZ, R20 ;  /* 0x000000ffff1ae224 */ /* 0x000fe200078e0014 */
[----:B------:R-:W-:Y:S01]  /*1a20*/  @!P4 MOV R38, R20 ;  /* 0x000000140026c202 */ /* 0x000fe20000000f00 */
[--C-:B------:R-:W-:Y:S02]  /*1a30*/  @!P4 IMAD.MOV.U32 R39, RZ, RZ, R27.reuse ;  /* 0x000000ffff27c224 */ /* 0x100fe400078e001b */
[----:B------:R-:W-:Y:S01]  /*1a40*/  @!P6 IMAD.WIDE.U32 R10, R34, R2, R26 ;  /* 0x00000002220ae225 */ /* 0x000fe200078e001a */
[----:B------:R-:W-:Y:S02]  /*1a50*/  IADD3 R26, P2, PT, R19, R8, RZ ;  /* 0x00000008131a7210 */ /* 0x000fe40007f5e0ff */
[----:B------:R-:W4:Y:S01]  /*1a60*/  @!P5 LDC.64 R2, c[0x0][0x3b0] ;  /* 0x0000ec00ff02db82 */ /* 0x000f220000000a00 */
[----:B------:R-:W-:Y:S01]  /*1a70*/  @!P6 IMAD.IADD R6, R11, 0x1, R6 ;  /* 0x000000010b06e824 */ /* 0x000fe200078e0206 */
[----:B------:R-:W-:-:S02]  /*1a80*/  LOP3.LUT R8, R0, 0x1f8, RZ, 0xc0, !PT ;  /* 0x000001f800087812 */ /* 0x000fc400078ec0ff */
[----:B---3--:R-:W-:Y:S02]  /*1a90*/  @!P6 LEA R32, P0, R10, R4, 0x1 ;  /* 0x000000040a20e211 */ /* 0x008fe400078008ff */
[----:B------:R-:W-:Y:S02]  /*1aa0*/  LOP3.LUT R161, R8, 0x38, R31, 0x78, !PT ;  /* 0x0000003808a17812 */ /* 0x000fe400078e781f */
[----:B------:R-:W-:Y:S02]  /*1ab0*/  @!P6 LEA.HI.X R33, R10, R5, R6, 0x1, P0 ;  /* 0x000000050a21e211 */ /* 0x000fe400000f0c06 */
[C---:B------:R-:W-:Y:S01]  /*1ac0*/  @!P5 IADD3 R25, P0, PT, R34.reuse, 0x10, RZ ;  /* 0x000000102219d810 */ /* 0x040fe20007f1e0ff */
[----:B------:R-:W3:Y:S01]  /*1ad0*/  @!P4 LDC.64 R4, c[0x0][0x3b0] ;  /* 0x0000ec00ff04cb82 */ /* 0x000ee20000000a00 */
[--C-:B------:R-:W-:Y:S02]  /*1ae0*/  LOP3.LUT R161, R161, 0x1e00, R0.reuse, 0xf8, !PT ;  /* 0x00001e00a1a17812 */ /* 0x100fe400078ef800 */
[----:B------:R-:W-:Y:S01]  /*1af0*/  LOP3.LUT R0, R9, 0x38, R0, 0xf8, !PT ;  /* 0x0000003809007812 */ /* 0x000fe200078ef800 */
[----:B------:R-:W-:Y:S01]  /*1b00*/  @!P5 IMAD.X R21, RZ, RZ, R35, P0 ;  /* 0x000000ffff15d224 */ /* 0x000fe200000e0623 */
[----:B------:R-:W-:Y:S01]  /*1b10*/  @!P4 IADD3 R22, P0, PT, R34, 0x20, RZ ;  /* 0x000000202216c810 */ /* 0x000fe20007f1e0ff */
[----:B-1----:R-:W-:-:S02]  /*1b20*/  ULEA UR5, UR5, UR4, 0x18 ;  /* 0x0000000405057291 */ /* 0x002fc4000f8ec0ff */
[----:B------:R-:W1:Y:S02]  /*1b30*/  @!P5 LDC.64 R6, c[0x0][0x380] ;  /* 0x0000e000ff06db82 */ /* 0x000e640000000a00 */
[--C-:B------:R-:W-:Y:S01]  /*1b40*/  @!P4 IMAD.X R23, RZ, RZ, R35.reuse, P0 ;  /* 0x000000ffff17c224 */ /* 0x100fe200000e0623 */
[----:B------:R-:W-:Y:S01]  /*1b50*/  @!P3 IADD3 R19, P0, PT, R34, 0x30, RZ ;  /* 0x000000302213b810 */ /* 0x000fe20007f1e0ff */
[----:B------:R-:W-:Y:S01]  /*1b60*/  @!P5 IMAD.MOV.U32 R34, RZ, RZ, R20 ;  /* 0x000000ffff22d224 */ /* 0x000fe200078e0014 */
[----:B------:R-:W-:Y:S01]  /*1b70*/  LEA R161, R161, UR5, 0x1 ;  /* 0x00000005a1a17c11 */ /* 0x000fe2000f8e08ff */
[----:B----4-:R-:W-:Y:S02]  /*1b80*/  @!P5 IMAD R24, R21, R2, RZ ;  /* 0x000000021518d224 */ /* 0x010fe400078e02ff */
[----:B------:R-:W4:Y:S01]  /*1b90*/  @!P3 LDC.64 R10, c[0x0][0x3b0] ;  /* 0x0000ec00ff0abb82 */ /* 0x000f220000000a00 */
[----:B------:R-:W-:Y:S01]  /*1ba0*/  @!P3 IMAD.X R21, RZ, RZ, R35, P0 ;  /* 0x000000ffff15b224 */ /* 0x000fe200000e0623 */
[----:B------:R-:W-:Y:S01]  /*1bb0*/  @!PT LDS RZ, [RZ] ;  /* 0x00000000fffff984 */ /* 0x000fe20000000800 */
[----:B------:R-:W-:Y:S01]  /*1bc0*/  @!PT LDS RZ, [RZ] ;  /* 0x00000000fffff984 */ /* 0x000fe20000000800 */
[----:B------:R-:W-:Y:S01]  /*1bd0*/  @!PT LDS RZ, [RZ] ;  /* 0x00000000fffff984 */ /* 0x000fe20000000800 */
[----:B------:R-:W-:Y:S01]  /*1be0*/  @!P6 LDGSTS.E.BYPASS.LTC128B.128 [R161], desc[UR16][R32.64] ;  /* 0x0000000020a1efae */ /* 0x000fe2000b981a10 */
[----:B------:R-:W-:-:S02]  /*1bf0*/  @!P5 IMAD.MOV.U32 R35, RZ, RZ, R27 ;  /* 0x000000ffff23d224 */ /* 0x000fc400078e001b */
[C---:B------:R-:W-:Y:S01]  /*1c00*/  @!P5 IMAD R24, R25.reuse, R3, R24 ;  /* 0x000000031918d224 */ /* 0x040fe200078e0218 */
[----:B------:R5:W-:Y:S01]  /*1c10*/  @!P6 LDGSTS.E.BYPASS.LTC128B.128 [R161+0x2000], desc[UR16][R32.64+0x80] ;  /* 0x0200008020a1efae */ /* 0x000be2000b981a10 */
[----:B------:R-:W-:Y:S01]  /*1c20*/  @!P5 IMAD.WIDE.U32 R34, R25, R2, R34 ;  /* 0x000000021922d225 */ /* 0x000fe200078e0022 */
[----:B------:R-:W2:Y:S03]  /*1c30*/  @!P4 LDC.64 R8, c[0x0][0x380] ;  /* 0x0000e000ff08cb82 */ /* 0x000ea60000000a00 */
[-C--:B---3--:R-:W-:Y:S02]  /*1c40*/  @!P4 IMAD R23, R23, R4.reuse, RZ ;  /* 0x000000041717c224 */ /* 0x088fe400078e02ff */
[----:B------:R-:W-:-:S03]  /*1c50*/  @!P4 IMAD.WIDE.U32 R38, R22, R4, R38 ;  /* 0x000000041626c225 */ /* 0x000fc600078e0026 */
[----:B------:R-:W3:Y:S01]  /*1c60*/  @!P3 LDC.64 R2, c[0x0][0x380] ;  /* 0x0000e000ff02bb82 */ /* 0x000ee20000000a00 */
[----:B-1----:R-:W-:Y:S01]  /*1c70*/  @!P5 LEA R36, P0, R34, R6, 0x1 ;  /* 0x000000062224d211 */ /* 0x002fe200078008ff */
[----:B------:R-:W-:Y:S02]  /*1c80*/  IMAD.SHL.U32 R6, R101, 0x40, RZ ;  /* 0x0000004065067824 */ /* 0x000fe400078e00ff */
[----:B------:R-:W-:Y:S02]  /*1c90*/  @!P5 IMAD.IADD R24, R35, 0x1, R24 ;  /* 0x000000012318d824 */ /* 0x000fe400078e0218 */
[----:B------:R-:W-:Y:S02]  /*1ca0*/  @!P4 IMAD R5, R22, R5, R23 ;  /* 0x000000051605c224 */ /* 0x000fe400078e0217 */
[----:B----4-:R-:W-:Y:S01]  /*1cb0*/  @!P3 IMAD R4, R21, R10, RZ ;  /* 0x0000000a1504b224 */ /* 0x010fe200078e02ff */
[----:B------:R-:W-:Y:S01]  /*1cc0*/  @!P5 LEA.HI.X R37, R34, R7, R24, 0x1, P0 ;  /* 0x000000072225d211 */ /* 0x000fe200000f0c18 */
[----:B------:R-:W-:-:S02]  /*1cd0*/  @!P4 IMAD.IADD R5, R39, 0x1, R5 ;  /* 0x000000012705c824 */ /* 0x000fc400078e0205 */
[----:B------:R-:W-:Y:S02]  /*1ce0*/  @!P3 IMAD R11, R19, R11, R4 ;  /* 0x0000000b130bb224 */ /* 0x000fe400078e0204 */
[----:B------:R-:W-:Y:S01]  /*1cf0*/  VIADD R4, R6, 0xffffffc0 ;  /* 0xffffffc006047836 */ /* 0x000fe20000000000 */
[----:B------:R-:W-:Y:S01]  /*1d00*/  @!P5 LDGSTS.E.BYPASS.LTC128B.128 [R161+0x800], desc[UR16][R36.64] ;  /* 0x0080000024a1dfae */ /* 0x000fe2000b981a10 */
[----:B------:R-:W-:Y:S02]  /*1d10*/  IMAD.SHL.U32 R7, R102, 0x10, RZ ;  /* 0x0000001066077824 */ /* 0x000fe400078e00ff */
[----:B-----5:R-:W-:Y:S01]  /*1d20*/  @!P3 IMAD.MOV.U32 R33, RZ, RZ, R27 ;  /* 0x000000ffff21b224 */ /* 0x020fe200078e001b */
[----:B------:R-:W-:Y:S01]  /*1d30*/  @!P5 LDGSTS.E.BYPASS.LTC128B.128 [R161+0x2800], desc[UR16][R36.64+0x80] ;  /* 0x0280008024a1dfae */ /* 0x000fe2000b981a10 */
[----:B------:R-:W-:Y:S02]  /*1d40*/  IMAD.X R27, RZ, RZ, R16, P2 ;  /* 0x000000ffff1b7224 */ /* 0x000fe400010e0610 */
[----:B------:R-:W-:Y:S01]  /*1d50*/  @!P3 IMAD.MOV.U32 R32, RZ, RZ, R20 ;  /* 0x000000ffff20b224 */ /* 0x000fe200078e0014 */
[----:B--2---:R-:W-:Y:S01]  /*1d60*/  @!P4 LEA R20, P0, R38, R8, 0x1 ;  /* 0x000000082614c211 */ /* 0x004fe200078008ff */
[----:B------:R-:W-:Y:S01]  /*1d70*/  IMAD.WIDE.U32 R26, R12, R102, R26 ;  /* 0x000000660c1a7225 */ /* 0x000fe200078e001a */
[----:B------:R-:W-:-:S02]  /*1d80*/  IADD3 R8, PT, PT, -R4, R93, RZ ;  /* 0x0000005d04087210 */ /* 0x000fc40007ffe1ff */
[----:B------:R-:W-:Y:S01]  /*1d90*/  @!P4 LEA.HI.X R21, R38, R9, R5, 0x1, P0 ;  /* 0x000000092615c211 */ /* 0x000fe200000f0c05 */
[----:B------:R-:W-:Y:S01]  /*1da0*/  IMAD R153, R12, R103, R27 ;  /* 0x000000670c997224 */ /* 0x000fe200078e021b */
[C---:B------:R-:W-:Y:S01]  /*1db0*/  LEA R154, P6, R26.reuse, UR6, 0x1 ;  /* 0x000000061a9a7c11 */ /* 0x040fe2000f8c08ff */
[----:B------:R-:W-:Y:S01]  /*1dc0*/  @!P3 IMAD.WIDE.U32 R32, R19, R10, R32 ;  /* 0x0000000a1320b225 */ /* 0x000fe200078e0020 */
[----:B------:R-:W-:Y:S01]  /*1dd0*/  ISETP.GE.AND P5, PT, R17, R8, PT ;  /* 0x000000081100720c */ /* 0x000fe20003fa6270 */
[----:B------:R-:W-:Y:S01]  /*1de0*/  @!P4 LDGSTS.E.BYPASS.LTC128B.128 [R161+0x1000], desc[UR16][R20.64] ;  /* 0x0100000014a1cfae */ /* 0x000fe2000b981a10 */
[----:B------:R-:W-:Y:S01]  /*1df0*/  LEA.HI.X R153, R26, UR7, R153, 0x1, P6 ;  /* 0x000000071a997c11 */ /* 0x000fe2000b0f0c99 */
[----:B------:R-:W-:Y:S01]  /*1e00*/  @!P3 IMAD.IADD R10, R33, 0x1, R11 ;  /* 0x00000001210ab824 */ /* 0x000fe200078e020b */
[C---:B---3--:R-:W-:Y:S01]  /*1e10*/  @!P3 LEA R2, P2, R32.reuse, R2, 0x1 ;  /* 0x000000022002b211 */ /* 0x048fe200078408ff */
[----:B------:R-:W1:Y:S01]  /*1e20*/  LDCU.64 UR6, c[0x0][0x390] ;  /* 0x00007200ff0677ac */ /* 0x000e620008000a00 */
[----:B------:R-:W-:Y:S01]  /*1e30*/  @!P4 LDGSTS.E.BYPASS.LTC128B.128 [R161+0x3000], desc[UR16][R20.64+0x80] ;  /* 0x0300008014a1cfae */ /* 0x000fe2000b981a10 */
[----:B------:R-:W-:Y:S01]  /*1e40*/  IMAD.X R19, RZ, RZ, R14, P1 ;  /* 0x000000ffff137224 */ /* 0x000fe200008e060e */
[----:B------:R-:W-:-:S02]  /*1e50*/  @!P3 LEA.HI.X R3, R32, R3, R10, 0x1, P2 ;  /* 0x000000032003b211 */ /* 0x000fc400010f0c0a */
[----:B------:R-:W-:Y:S01]  /*1e60*/  ISETP.GE.AND P2, PT, R13, R8, PT ;  /* 0x000000080d00720c */ /* 0x000fe20003f46270 */
[C---:B------:R-:W-:Y:S01]  /*1e70*/  IMAD.WIDE.U32 R18, R12.reuse, R28, R18 ;  /* 0x0000001c0c127225 */ /* 0x040fe200078e0012 */
[-C--:B------:R-:W-:Y:S01]  /*1e80*/  ISETP.GE.AND P4, PT, R15, R8.reuse, PT ;  /* 0x000000080f00720c */ /* 0x080fe20003f86270 */
[----:B------:R-:W-:Y:S01]  /*1e90*/  @!P3 LDGSTS.E.BYPASS.LTC128B.128 [R161+0x1800], desc[UR16][R2.64] ;  /* 0x0180000002a1bfae */ /* 0x000fe2000b981a10 */
[CC--:B------:R-:W-:Y:S01]  /*1ea0*/  ISETP.GE.AND P6, PT, R12.reuse, R8.reuse, PT ;  /* 0x000000080c00720c */ /* 0x0c0fe20003fc6270 */
[----:B------:R-:W-:Y:S01]  /*1eb0*/  IMAD R12, R12, R29, R19 ;  /* 0x0000001d0c0c7224 */ /* 0x000fe200078e0213 */
[----:B------:R-:W-:Y:S01]  /*1ec0*/  ISETP.GE.AND P0, PT, R17, R8, PT ;  /* 0x000000081100720c */ /* 0x000fe20003f06270 */
[----:B------:R2:W-:Y:S06]  /*1ed0*/  @!P3 LDGSTS.E.BYPASS.LTC128B.128 [R161+0x3800], desc[UR16][R2.64+0x80] ;  /* 0x0380008002a1bfae */ /* 0x0005ec000b981a10 */
[----:B------:R-:W-:Y:S01]  /*1ee0*/  @!P2 IMAD.MOV.U32 R155, RZ, RZ, R153 ;  /* 0x000000ffff9ba224 */ /* 0x000fe200078e0099 */
[----:B-1----:R-:W-:Y:S01]  /*1ef0*/  LEA R156, P1, R18, UR6, 0x1 ;  /* 0x00000006129c7c11 */ /* 0x002fe2000f8208ff */
[----:B------:R-:W-:-:S02]  /*1f00*/  @!P2 IMAD R5, R103, 0x60, RZ ;  /* 0x000000606705a824 */ /* 0x000fc400078e02ff */
[----:B------:R-:W-:Y:S01]  /*1f10*/  @!P2 IMAD.WIDE.U32 R10, R102, 0x60, R154 ;  /* 0x00000060660aa825 */ /* 0x000fe200078e009a */
[----:B------:R-:W-:Y:S02]  /*1f20*/  LEA.HI.X R157, R18, UR7, R12, 0x1, P1 ;  /* 0x00000007129d7c11 */ /* 0x000fe400088f0c0c */
[C---:B------:R-:W-:Y:S01]  /*1f30*/  @!P4 LEA R18, P1, R102.reuse, R154, 0x6 ;  /* 0x0000009a6612c211 */ /* 0x040fe200078230ff */
[----:B------:R-:W-:Y:S02]  /*1f40*/  @!P6 IMAD.MOV.U32 R155, RZ, RZ, R153 ;  /* 0x000000ffff9be224 */ /* 0x000fe400078e0099 */
[----:B------:R-:W-:Y:S01]  /*1f50*/  @!P2 IMAD.IADD R17, R11, 0x1, R5 ;  /* 0x000000010b11a824 */ /* 0x000fe200078e0205 */
[----:B------:R-:W-:Y:S01]  /*1f60*/  @!P4 LEA.HI.X R19, R102, R153, R103, 0x6, P1 ;  /* 0x000000996613c211 */ /* 0x000fe200008f3467 */
[----:B------:R-:W-:Y:S01]  /*1f70*/  @!P2 IMAD.MOV.U32 R16, RZ, RZ, R10 ;  /* 0x000000ffff10a224 */ /* 0x000fe200078e000a */
[----:B------:R-:W-:Y:S01]  /*1f80*/  @!P6 LDGSTS.E.BYPASS.LTC128B.128 [R161+0x4000], desc[UR16][R154.64] ;  /* 0x040000009aa1efae */ /* 0x000fe2000b981a10 */
[----:B------:R-:W-:-:S03]  /*1f90*/  SHF.L.U32 R5, R28, 0x4, RZ ;  /* 0x000000041c057819 */ /* 0x000fc600000006ff */
[----:B------:R-:W-:Y:S01]  /*1fa0*/  @!P6 LDGSTS.E.BYPASS.LTC128B.128 [R161+0x6000], desc[UR16][R154.64+0x80] ;  /* 0x060000809aa1efae */ /* 0x000fe2000b981a10 */
[----:B------:R-:W-:Y:S02]  /*1fb0*/  @!P0 LEA R10, P1, R5, R156, 0x1 ;  /* 0x0000009c050a8211 */ /* 0x000fe400078208ff */
[----:B--2---:R-:W-:-:S04]  /*1fc0*/  @!P5 LEA R2, P3, R7, R154, 0x1 ;  /* 0x0000009a0702d211 */ /* 0x004fc800078608ff */
[----:B------:R-:W-:Y:S02]  /*1fd0*/  @!P5 LEA.HI.X R3, R7, R153, R30, 0x1, P3 ;  /* 0x000000990703d211 */ /* 0x000fe400018f0c1e */
[----:B------:R-:W-:-:S03]  /*1fe0*/  ISETP.GE.AND P3, PT, R13, R8, PT ;  /* 0x000000080d00720c */ /* 0x000fc60003f66270 */
[----:B------:R-:W-:Y:S04]  /*1ff0*/  @!P5 LDGSTS.E.BYPASS.LTC128B.128 [R161+0x4800], desc[UR16][R2.64] ;  /* 0x0480000002a1dfae */ /* 0x000fe8000b981a10 */
[----:B------:R1:W-:Y:S04]  /*2000*/  @!P5 LDGSTS.E.BYPASS.LTC128B.128 [R161+0x6800], desc[UR16][R2.64+0x80] ;  /* 0x0680008002a1dfae */ /* 0x0003e8000b981a10 */
[----:B------:R-:W-:Y:S02]  /*2010*/  @!P4 LDGSTS.E.BYPASS.LTC128B.128 [R161+0x5000], desc[UR16][R18.64] ;  /* 0x0500000012a1cfae */ /* 0x000fe4000b981a10 */
[----:B------:R-:W-:-:S02]  /*2020*/  @!P3 IMAD.WIDE.U32 R12, R28, 0x60, R156 ;  /* 0x000000601c0cb825 */ /* 0x000fc400078e009c */
[----:B------:R-:W-:Y:S04]  /*2030*/  @!P4 LDGSTS.E.BYPASS.LTC128B.128 [R161+0x7000], desc[UR16][R18.64+0x80] ;  /* 0x0700008012a1cfae */ /* 0x000fe8000b981a10 */
[----:B------:R-:W-:Y:S04]  /*2040*/  @!P2 LDGSTS.E.BYPASS.LTC128B.128 [R161+0x5800], desc[UR16][R16.64] ;  /* 0x0580000010a1afae */ /* 0x000fe8000b981a10 */
[----:B------:R-:W-:Y:S01]  /*2050*/  @!P2 LDGSTS.E.BYPASS.LTC128B.128 [R161+0x7800], desc[UR16][R16.64+0x80] ;  /* 0x0780008010a1afae */ /* 0x000fe2000b981a10 */
[----:B------:R-:W-:Y:S01]  /*2060*/  ISETP.GE.AND P2, PT, R15, R8, PT ;  /* 0x000000080f00720c */ /* 0x000fe20003f46270 */
[----:B------:R-:W-:-:S02]  /*2070*/  @!P3 IMAD R8, R29, 0x60, RZ ;  /* 0x000000601d08b824 */ /* 0x000fc400078e02ff */
[----:B------:R-:W0:Y:S02]  /*2080*/  LDGDEPBAR ;  /* 0x00000000000079af */ /* 0x000e240000000000 */
[----:B------:R-:W-:Y:S02]  /*2090*/  @!P3 IMAD.IADD R9, R13, 0x1, R8 ;  /* 0x000000010d09b824 */ /* 0x000fe400078e0208 */
[----:B------:R-:W-:Y:S01]  /*20a0*/  @!P3 IMAD.MOV.U32 R8, RZ, RZ, R12 ;  /* 0x000000ffff08b224 */ /* 0x000fe200078e000c */
[----:B-1----:R-:W-:Y:S02]  /*20b0*/  LOP3.LUT R3, R0, 0x8, R31, 0x78, !PT ;  /* 0x0000000800037812 */ /* 0x002fe400078e781f */
[----:B------:R-:W-:-:S03]  /*20c0*/  SHF.L.U64.HI R2, R28, 0x4, R29 ;  /* 0x000000041c027819 */ /* 0x000fc6000001021d */
[----:B------:R-:W-:Y:S01]  /*20d0*/  IMAD R150, R3, 0x2, R150 ;  /* 0x0000000203967824 */ /* 0x000fe200078e0296 */
[----:B------:R-:W-:Y:S01]  /*20e0*/  @!P0 LEA.HI.X R11, R5, R157, R2, 0x1, P1 ;  /* 0x0000009d050b8211 */ /* 0x000fe200008f0c02 */
[----:B------:R-:W-:Y:S01]  /*20f0*/  IMAD.SHL.U32 R3, R31, 0x20, RZ ;  /* 0x000000201f037824 */ /* 0x000fe200078e00ff */
[----:B------:R-:W-:Y:S01]  /*2100*/  @!P2 LEA R12, P1, R28, R156, 0x6 ;  /* 0x0000009c1c0ca211 */ /* 0x000fe200078230ff */
[----:B------:R-:W-:-:S03]  /*2110*/  IMAD.MOV.U32 R5, RZ, RZ, 0x20 ;  /* 0x00000020ff057424 */ /* 0x000fc600078e00ff */
[----:B------:R-:W-:Y:S02]  /*2120*/  LOP3.LUT R2, R92, 0x7c00, R3, 0xf8, !PT ;  /* 0x00007c005c027812 */ /* 0x000fe400078ef803 */
[----:B------:R-:W-:Y:S01]  /*2130*/  LOP3.LUT R3, R0, 0x8, R94, 0x78, !PT ;  /* 0x0000000800037812 */ /* 0x000fe200078e785e */
[----:B------:R-:W-:Y:S01]  /*2140*/  IMAD.MOV.U32 R0, RZ, RZ, 0x40 ;  /* 0x00000040ff007424 */ /* 0x000fe200078e00ff */
[----:B------:R-:W-:Y:S01]  /*2150*/  @!P2 LEA.HI.X R13, R28, R157, R29, 0x6, P1 ;  /* 0x0000009d1c0da211 */ /* 0x000fe200008f341d */
[----:B------:R-:W-:-:S04]  /*2160*/  DEPBAR.LE SB0, 0x0 ;  /* 0x000080000000791a */ /* 0x000fc80000000000 */
[----:B------:R-:W-:Y:S01]  /*2170*/  BAR.SYNC.DEFER_BLOCKING 0x0 ;  /* 0x0000000000007b1d */ /* 0x000fe20000010000 */
[----:B------:R-:W-:Y:S02]  /*2180*/  IMAD.IADD R151, R3, 0x1, R2 ;  /* 0x0000000103977824 */ /* 0x000fe400078e0202 */
[----:B------:R-:W-:-:S03]  /*2190*/  VIADD R2, R150, UR5 ;  /* 0x0000000596027c36 */ /* 0x000fc60008000000 */
[----:B------:R-:W-:Y:S01]  /*21a0*/  LEA R151, R151, UR5, 0x1 ;  /* 0x0000000597977c11 */ /* 0x000fe2000f8e08ff */
[----:B------:R-:W-:Y:S01]  /*21b0*/  @!PT LDS RZ, [RZ] ;  /* 0x00000000fffff984 */ /* 0x000fe20000000800 */
[----:B------:R-:W-:Y:S01]  /*21c0*/  @!PT LDS RZ, [RZ] ;  /* 0x00000000fffff984 */ /* 0x000fe20000000800 */
[----:B------:R-:W-:Y:S01]  /*21d0*/  @!PT LDS RZ, [RZ] ;  /* 0x00000000fffff984 */ /* 0x000fe20000000800 */
[----:B------:R-:W-:Y:S04]  /*21e0*/  @!P6 LDGSTS.E.BYPASS.LTC128B.128 [R161+0x8000], desc[UR16][R156.64] ;  /* 0x080000009ca1efae */ /* 0x000fe8000b981a10 */
[----:B------:R-:W-:Y:S04]  /*21f0*/  @!P6 LDGSTS.E.BYPASS.LTC128B.128 [R161+0xa000], desc[UR16][R156.64+0x80] ;  /* 0x0a0000809ca1efae */ /* 0x000fe8000b981a10 */
[----:B------:R-:W-:Y:S04]  /*2200*/  @P6 STS.128 [R161+0x8000], RZ ;  /* 0x008000ffa1006388 */ /* 0x000fe80000000c00 */
[----:B------:R-:W-:Y:S04]  /*2210*/  @P6 STS.128 [R161+0xa000], RZ ;  /* 0x00a000ffa1006388 */ /* 0x000fe80000000c00 */
        /* <DEDUP_REMOVED lines=14> */
[----:B------:R-:W-:-:S02]  /*2300*/  R2P PR, R31, 0x6 ;  /* 0x000000061f007804 */ /* 0x000fc40000000000 */
[----:B------:R-:W-:Y:S01]  /*2310*/  ISETP.NE.AND P6, PT, R101, 0x1, PT ;  /* 0x000000016500780c */ /* 0x000fe20003fc5270 */
[----:B------:R-:W-:Y:S02]  /*2320*/  @P3 STS.128 [R161+0x9800], RZ ;  /* 0x009800ffa1003388 */ /* 0x000fe40000000c00 */
[----:B------:R-:W-:Y:S02]  /*2330*/  SEL R5, R5, 0xffffffe0, !P1 ;  /* 0xffffffe005057807 */ /* 0x000fe40004800000 */
[----:B------:R-:W-:Y:S01]  /*2340*/  @P3 STS.128 [R161+0xb800], RZ ;  /* 0x00b800ffa1003388 */ /* 0x000fe20000000c00 */
[----:B------:R-:W-:Y:S02]  /*2350*/  SEL R0, R0, 0xffffffc0, !P2 ;  /* 0xffffffc000007807 */ /* 0x000fe40005000000 */
[----:B------:R-:W-:Y:S01]  /*2360*/  IADD3 R149, PT, PT, R151, R5, RZ ;  /* 0x0000000597957210 */ /* 0x000fe20007ffe0ff */
[----:B------:R-:W-:Y:S01]  /*2370*/  @!PT LDS RZ, [RZ] ;  /* 0x00000000fffff984 */ /* 0x000fe20000000800 */
[----:B------:R-:W-:Y:S01]  /*2380*/  @!PT LDS RZ, [RZ] ;  /* 0x00000000fffff984 */ /* 0x000fe20000000800 */
[----:B------:R-:W-:Y:S01]  /*2390*/  @!PT LDS RZ, [RZ] ;  /* 0x00000000fffff984 */ /* 0x000fe20000000800 */
[----:B------:R-:W-:Y:S01]  /*23a0*/  @!P3 LDGSTS.E.BYPASS.LTC128B.128 [R161+0x9800], desc[UR16][R8.64] ;  /* 0x0980000008a1bfae */ /* 0x000fe2000b981a10 */
[----:B------:R-:W-:-:S02]  /*23b0*/  IMAD.IADD R145, R2, 0x1, R5 ;  /* 0x0000000102917824 */ /* 0x000fc400078e0205 */
[--C-:B------:R-:W-:Y:S01]  /*23c0*/  IMAD.IADD R148, R151, 0x1, R0.reuse ;  /* 0x0000000197947824 */ /* 0x100fe200078e0200 */
[----:B------:R2:W-:Y:S01]  /*23d0*/  @!P3 LDGSTS.E.BYPASS.LTC128B.128 [R161+0xb800], desc[UR16][R8.64+0x80] ;  /* 0x0b80008008a1bfae */ /* 0x0005e2000b981a10 */
[----:B------:R-:W-:Y:S01]  /*23e0*/  IMAD.IADD R144, R2, 0x1, R0 ;  /* 0x0000000102907824 */ /* 0x000fe200078e0200 */
[----:B------:R-:W-:Y:S01]  /*23f0*/  SHF.R.U32.HI R2, RZ, 0x2, R31 ;  /* 0x00000002ff027819 */ /* 0x000fe2000001161f */
[C---:B------:R-:W-:Y:S01]  /*2400*/  IMAD.IADD R147, R5.reuse, 0x1, R148 ;  /* 0x0000000105937824 */ /* 0x040fe200078e0294 */
[----:B------:R-:W-:Y:S01]  /*2410*/  LDSM.16.M88.4 R80, [R151] ;  /* 0x000000009750783b */ /* 0x000fe20000000200 */
[----:B------:R-:W-:Y:S01]  /*2420*/  IMAD.IADD R143, R5, 0x1, R144 ;  /* 0x00000001058f7824 */ /* 0x000fe200078e0290 */
[----:B------:R-:W-:Y:S02]  /*2430*/  LOP3.LUT R2, R2, 0x7, RZ, 0xc0, !PT ;  /* 0x0000000702027812 */ /* 0x000fe400078ec0ff */
[----:B------:R-:W3:Y:S04]  /*2440*/  LDSM.16.M88.4 R52, [R150+UR5+0x4000] ;  /* 0x004000059634783b */ /* 0x000ee80008000200 */
[----:B------:R-:W4:Y:S04]  /*2450*/  LDSM.16.M88.4 R44, [R150+UR5+0x4800] ;  /* 0x00480005962c783b */ /* 0x000f280008000200 */
[----:B------:R-:W5:Y:S04]  /*2460*/  LDSM.16.M88.4 R36, [R150+UR5+0x5000] ;  /* 0x005000059624783b */ /* 0x000f680008000200 */
[----:B-1----:R-:W1:Y:S04]  /*2470*/  LDSM.16.M88.4 R12, [R150+UR5+0x5800] ;  /* 0x00580005960c783b */ /* 0x002e680008000200 */
[----:B------:R-:W-:Y:S04]  /*2480*/  LDSM.16.M88.4 R68, [R149] ;  /* 0x000000009544783b */ /* 0x000fe80000000200 */
[----:B--2---:R-:W2:Y:S04]  /*2490*/  LDSM.16.M88.4 R8, [R145+0x4800] ;  /* 0x004800009108783b */ /* 0x004ea80000000200 */
[----:B------:R-:W2:Y:S04]  /*24a0*/  LDSM.16.M88.4 R16, [R145+0x4000] ;  /* 0x004000009110783b */ /* 0x000ea80000000200 */
[----:B------:R-:W-:Y:S04]  /*24b0*/  LDSM.16.M88.4 R64, [R148] ;  /* 0x000000009440783b */ /* 0x000fe80000000200 */
        /* <DEDUP_REMOVED lines=9> */
[----:B------:R-:W-:Y:S04]  /*2550*/  LDSM.16.M88.4 R24, [R143+0x4800] ;  /* 0x004800008f18783b */ /* 0x000fe80000000200 */
[----:B------:R-:W0:Y:S01]  /*2560*/  LDGDEPBAR ;  /* 0x00000000000079af */ /* 0x000e220000000000 */
[C---:B------:R-:W-:Y:S08]  /*2570*/  HMMA.16816.F32.BF16 R52, R80.reuse, R54, RZ ;  /* 0x000000365034723c */ /* 0x040ff000000418ff */
[C---:B------:R-:W-:Y:S08]  /*2580*/  HMMA.16816.F32.BF16 R44, R80.reuse, R46, RZ ;  /* 0x0000002e502c723c */ /* 0x040ff000000418ff */
[C---:B------:R-:W-:Y:S08]  /*2590*/  HMMA.16816.F32.BF16 R36, R80.reuse, R38, RZ ;  /* 0x000000265024723c */ /* 0x040ff000000418ff */
[C---:B-1----:R-:W-:Y:S08]  /*25a0*/  HMMA.16816.F32.BF16 R32, R80.reuse, R12, RZ ;  /* 0x0000000c5020723c */ /* 0x042ff000000418ff */
[----:B------:R-:W-:Y:S01]  /*25b0*/  HMMA.16816.F32.BF16 R80, R80, R14, RZ ;  /* 0x0000000e5050723c */ /* 0x000fe200000418ff */
[----:B------:R-:W1:Y:S07]  /*25c0*/  LDSM.16.M88.4 R12, [R144+0x4800] ;  /* 0x00480000900c783b */ /* 0x000e6e0000000200 */
[C---:B--2---:R-:W-:Y:S08]  /*25d0*/  HMMA.16816.F32.BF16 R48, R68.reuse, R8, R48 ;  /* 0x000000084430723c */ /* 0x044ff00000041830 */
[C---:B------:R-:W-:Y:S01]  /*25e0*/  HMMA.16816.F32.BF16 R44, R68.reuse, R10, R44 ;  /* 0x0000000a442c723c */ /* 0x040fe2000004182c */
[----:B------:R-:W2:Y:S07]  /*25f0*/  LDSM.16.M88.4 R8, [R147] ;  /* 0x000000009308783b */ /* 0x000eae0000000200 */
[C---:B------:R-:W-:Y:S08]  /*2600*/  HMMA.16816.F32.BF16 R56, R68.reuse, R16, R56 ;  /* 0x000000104438723c */ /* 0x040ff00000041838 */
[C---:B------:R-:W-:Y:S01]  /*2610*/  HMMA.16816.F32.BF16 R52, R68.reuse, R18, R52 ;  /* 0x000000124434723c */ /* 0x040fe20000041834 */
[----:B------:R-:W3:Y:S07]  /*2620*/  LDSM.16.M88.4 R16, [R143+0x5000] ;  /* 0x005000008f10783b */ /* 0x000eee0000000200 */
[----:B------:R-:W-:Y:S08]  /*2630*/  HMMA.16816.F32.BF16 R40, R68, R88, R40 ;  /* 0x000000584428723c */ /* 0x000ff00000041828 */
[C---:B-1----:R-:W-:Y:S08]  /*2640*/  HMMA.16816.F32.BF16 R48, R64.reuse, R12, R48 ;  /* 0x0000000c4030723c */ /* 0x042ff00000041830 */
[----:B------:R-:W-:Y:S01]  /*2650*/  HMMA.16816.F32.BF16 R44, R64, R14, R44 ;  /* 0x0000000e402c723c */ /* 0x000fe2000004182c */
[----:B------:R-:W1:Y:S07]  /*2660*/  LDSM.16.M88.4 R12, [R143+0x5800] ;  /* 0x005800008f0c783b */ /* 0x000e6e0000000200 */
[C---:B------:R-:W-:Y:S01]  /*2670*/  HMMA.16816.F32.BF16 R36, R68.reuse, R90, R36 ;  /* 0x0000005a4424723c */ /* 0x040fe20000041824 */
[----:B------:R-:W-:Y:S07]  /*2680*/  LDSM.16.M88.4 R88, [R145+0x7800] ;  /* 0x007800009158783b */ /* 0x000fee0000000200 */
[C---:B------:R-:W-:Y:S08]  /*2690*/  HMMA.16816.F32.BF16 R32, R68.reuse, R84, R32 ;  /* 0x000000544420723c */ /* 0x040ff00000041820 */
[----:B------:R-:W-:Y:S01]  /*26a0*/  HMMA.16816.F32.BF16 R80, R68, R86, R80 ;  /* 0x000000564450723c */ /* 0x000fe20000041850 */
[----:B------:R-:W-:Y:S04]  /*26b0*/  LDSM.16.M88.4 R68, [R150+UR5+0x6000] ;  /* 0x006000059644783b */ /* 0x000fe80008000200 */
[----:B------:R-:W-:Y:S03]  /*26c0*/  LDSM.16.M88.4 R84, [R149+0x2000] ;  /* 0x002000009554783b */ /* 0x000fe60000000200 */
        /* <DEDUP_REMOVED lines=8> */
[----:B------:R-:W-:Y:S04]  /*2750*/  LDSM.16.M88.4 R64, [R150+UR5+0x6800] ;  /* 0x006800059640783b */ /* 0x000fe80008000200 */
[----:B------:R-:W-:Y:S03]  /*2760*/  LDSM.16.M88.4 R72, [R144+0x6000] ;  /* 0x006000009048783b */ /* 0x000fe60000000200 */
[C---:B--2---:R-:W-:Y:S08]  /*2770*/  HMMA.16816.F32.BF16 R56, R8.reuse, R60, R56 ;  /* 0x0000003c0838723c */ /* 0x044ff00000041838 */
[C---:B------:R-:W-:Y:S01]  /*2780*/  HMMA.16816.F32.BF16 R52, R8.reuse, R62, R52 ;  /* 0x0000003e0834723c */ /* 0x040fe20000041834 */
[----:B------:R-:W2:Y:S07]  /*2790*/  LDSM.16.M88.4 R60, [R150+UR5+0x7000] ;  /* 0x00700005963c783b */ /* 0x000eae0008000200 */
[C---:B------:R-:W-:Y:S08]  /*27a0*/  HMMA.16816.F32.BF16 R48, R8.reuse, R24, R48 ;  /* 0x000000180830723c */ /* 0x040ff00000041830 */
[C---:B------:R-:W-:Y:S01]  /*27b0*/  HMMA.16816.F32.BF16 R44, R8.reuse, R26, R44 ;  /* 0x0000001a082c723c */ /* 0x040fe2000004182c */
[----:B------:R-:W4:Y:S07]  /*27c0*/  LDSM.16.M88.4 R24, [R150+UR5+0x7800] ;  /* 0x007800059618783b */ /* 0x000f2e0008000200 */
[C---:B---3--:R-:W-:Y:S08]  /*27d0*/  HMMA.16816.F32.BF16 R40, R8.reuse, R16, R40 ;  /* 0x000000100828723c */ /* 0x048ff00000041828 */
[C---:B------:R-:W-:Y:S01]  /*27e0*/  HMMA.16816.F32.BF16 R36, R8.reuse, R18, R36 ;  /* 0x000000120824723c */ /* 0x040fe20000041824 */
[----:B------:R-:W-:Y:S07]  /*27f0*/  LDSM.16.M88.4 R16, [R145+0x6000] ;  /* 0x006000009110783b */ /* 0x000fee0000000200 */
[C---:B-1----:R-:W-:Y:S08]  /*2800*/  HMMA.16816.F32.BF16 R32, R8.reuse, R12, R32 ;  /* 0x0000000c0820723c */ /* 0x042ff00000041820 */
[----:B------:R-:W-:Y:S01]  /*2810*/  HMMA.16816.F32.BF16 R80, R8, R14, R80 ;  /* 0x0000000e0850723c */ /* 0x000fe20000041850 */
[----:B------:R-:W1:Y:S04]  /*2820*/  LDSM.16.M88.4 R8, [R145+0x7000] ;  /* 0x007000009108783b */ /* 0x000e680000000200 */
[----:B------:R-:W3:Y:S03]  /*2830*/  LDSM.16.M88.4 R12, [R145+0x6800] ;  /* 0x00680000910c783b */ /* 0x000ee60000000200 */
[C---:B--2---:R-:W-:Y:S08]  /*2840*/  HMMA.16816.F32.BF16 R40, R20.reuse, R60, R40 ;  /* 0x0000003c1428723c */ /* 0x044ff00000041828 */
[C---:B------:R-:W-:Y:S01]  /*2850*/  HMMA.16816.F32.BF16 R36, R20.reuse, R62, R36 ;  /* 0x0000003e1424723c */ /* 0x040fe20000041824 */
[----:B------:R-:W2:Y:S07]  /*2860*/  LDSM.16.M88.4 R60, [R144+0x7800] ;  /* 0x00780000903c783b */ /* 0x000eae0000000200 */
[C---:B----4-:R-:W-:Y:S08]  /*2870*/  HMMA.16816.F32.BF16 R32, R20.reuse, R24, R32 ;  /* 0x000000181420723c */ /* 0x050ff00000041820 */
[C---:B------:R-:W-:Y:S08]  /*2880*/  HMMA.16816.F32.BF16 R56, R20.reuse, R68, R56 ;  /* 0x000000441438723c */ /* 0x040ff00000041838 */
[C---:B------:R-:W-:Y:S01]  /*2890*/  HMMA.16816.F32.BF16 R52, R20.reuse, R70, R52 ;  /* 0x000000461434723c */ /* 0x040fe20000041834 */
[----:B------:R-:W4:Y:S07]  /*28a0*/  LDSM.16.M88.4 R68, [R144+0x6800] ;  /* 0x006800009044783b */ /* 0x000f2e0000000200 */
[C---:B------:R-:W-:Y:S08]  /*28b0*/  HMMA.16816.F32.BF16 R48, R20.reuse, R64, R48 ;  /* 0x000000401430723c */ /* 0x040ff00000041830 */
[C---:B------:R-:W-:Y:S01]  /*28c0*/  HMMA.16816.F32.BF16 R44, R20.reuse, R66, R44 ;  /* 0x00000042142c723c */ /* 0x040fe2000004182c */
[----:B------:R-:W5:Y:S07]  /*28d0*/  LDSM.16.M88.4 R64, [R144+0x7000] ;  /* 0x007000009040783b */ /* 0x000f6e0000000200 */
[----:B------:R-:W-:Y:S01]  /*28e0*/  HMMA.16816.F32.BF16 R80, R20, R26, R80 ;  /* 0x0000001a1450723c */ /* 0x000fe20000041850 */
[----:B------:R-:W-:Y:S04]  /*28f0*/  LDSM.16.M88.4 R24, [R147+0x2000] ;  /* 0x002000009318783b */ /* 0x000fe80000000200 */
[----:B------:R-:W-:Y:S03]  /*2900*/  LDSM.16.M88.4 R20, [R143+0x6000] ;  /* 0x006000008f14783b */ /* 0x000fe60000000200 */
[C---:B-1----:R-:W-:Y:S08]  /*2910*/  HMMA.16816.F32.BF16 R40, R84.reuse, R8, R40 ;  /* 0x000000085428723c */ /* 0x042ff00000041828 */
[C---:B------:R-:W-:Y:S01]  /*2920*/  HMMA.16816.F32.BF16 R36, R84.reuse, R10, R36 ;  /* 0x0000000a5424723c */ /* 0x040fe20000041824 */
[----:B------:R-:W1:Y:S07]  /*2930*/  LDSM.16.M88.4 R8, [R143+0x7800] ;  /* 0x007800008f08783b */ /* 0x000e6e0000000200 */
[C---:B------:R-:W-:Y:S08]  /*2940*/  HMMA.16816.F32.BF16 R32, R84.reuse, R88, R32 ;  /* 0x000000585420723c */ /* 0x040ff00000041820 */
[C---:B------:R-:W-:Y:S08]  /*2950*/  HMMA.16816.F32.BF16 R56, R84.reuse, R16, R56 ;  /* 0x000000105438723c */ /* 0x040ff00000041838 */
[C---:B------:R-:W-:Y:S01]  /*2960*/  HMMA.16816.F32.BF16 R52, R84.reuse, R18, R52 ;  /* 0x000000125434723c */ /* 0x040fe20000041834 */
[----:B------:R-:W1:Y:S07]  /*2970*/  LDSM.16.M88.4 R16, [R143+0x6800] ;  /* 0x006800008f10783b */ /* 0x000e6e0000000200 */
[C---:B---3--:R-:W-:Y:S08]  /*2980*/  HMMA.16816.F32.BF16 R48, R84.reuse, R12, R48 ;  /* 0x0000000c5430723c */ /* 0x048ff00000041830 */
[----:B------:R-:W-:Y:S01]  /*2990*/  HMMA.16816.F32.BF16 R44, R84, R14, R44 ;  /* 0x0000000e542c723c */ /* 0x000fe2000004182c */
[----:B------:R-:W3:Y:S01]  /*29a0*/  LDSM.16.M88.4 R12, [R143+0x7000] ;  /* 0x007000008f0c783b */ /* 0x000ee20000000200 */
[----:B------:R-:W-:-:S06]  /*29b0*/  DEPBAR.LE SB0, 0x0 ;  /* 0x000080000000791a */ /* 0x000fcc0000000000 */
[----:B------:R-:W-:Y:S08]  /*29c0*/  HMMA.16816.F32.BF16 R80, R84, R90, R80 ;  /* 0x0000005a5450723c */ /* 0x000ff00000041850 */
[C---:B--2---:R-:W-:Y:S08]  /*29d0*/  HMMA.16816.F32.BF16 R32, R76.reuse, R60, R32 ;  /* 0x0000003c4c20723c */ /* 0x044ff00000041820 */
[C---:B------:R-:W-:Y:S08]  /*29e0*/  HMMA.16816.F32.BF16 R56, R76.reuse, R72, R56 ;  /* 0x000000484c38723c */ /* 0x040ff00000041838 */
[C---:B------:R-:W-:Y:S08]  /*29f0*/  HMMA.16816.F32.BF16 R52, R76.reuse, R74, R52 ;  /* 0x0000004a4c34723c */ /* 0x040ff00000041834 */
[C---:B----4-:R-:W-:Y:S08]  /*2a00*/  HMMA.16816.F32.BF16 R48, R76.reuse, R68, R48 ;  /* 0x000000444c30723c */ /* 0x050ff00000041830 */
[C---:B------:R-:W-:Y:S08]  /*2a10*/  HMMA.16816.F32.BF16 R44, R76.reuse, R70, R44 ;  /* 0x000000464c2c723c */ /* 0x040ff0000004182c */
[C---:B-----5:R-:W-:Y:S08]  /*2a20*/  HMMA.16816.F32.BF16 R40, R76.reuse, R64, R40 ;  /* 0x000000404c28723c */ /* 0x060ff00000041828 */
[C---:B------:R-:W-:Y:S08]  /*2a30*/  HMMA.16816.F32.BF16 R36, R76.reuse, R66, R36 ;  /* 0x000000424c24723c */ /* 0x040ff00000041824 */
[----:B------:R-:W-:Y:S08]  /*2a40*/  HMMA.16816.F32.BF16 R80, R76, R62, R80 ;  /* 0x0000003e4c50723c */ /* 0x000ff00000041850 */
[----:B-1----:R-:W-:Y:S01]  /*2a50*/  HMMA.16816.F32.BF16 R32, R24, R8, R32 ;  /* 0x000000081820723c */ /* 0x002fe20000041820 */
[----:B------:R-:W-:-:S04]  /*2a60*/  LOP3.LUT R9, R94, 0x1f0, RZ, 0xc0, !PT ;  /* 0x000001f05e097812 */ /* 0x000fc800078ec0ff */
[----:B------:R-:W-:-:S03]  /*2a70*/  IADD3 R9, PT, PT, R9, 0x1, R160 ;  /* 0x0000000109097810 */ /* 0x000fc60007ffe0a0 */
[----:B------:R-:W-:Y:S01]  /*2a80*/  HMMA.16816.F32.BF16 R56, R24, R20, R56 ;  /* 0x000000141838723c */ /* 0x000fe20000041838 */
[----:B------:R-:W-:-:S04]  /*2a90*/  IADD3 R2, PT, PT, -R95, R9, R2 ;  /* 0x000000095f027210 */ /* 0x000fc80007ffe102 */
        /* <DEDUP_REMOVED lines=22> */
.L_x_5566:
        /* <DEDUP_REMOVED lines=59> */
.L_x_5567:
[C---:B------:R-:W-:Y:S01]  /*2fb0*/  IMAD.SHL.U32 R6, R102.reuse, 0x20, RZ ;  /* 0x0000002066067824 */ /* 0x040fe200078e00ff */
[C---:B------:R-:W-:Y:S01]  /*2fc0*/  LEA R8, P0, R7.reuse, R154, 0x1 ;  /* 0x0000009a07087211 */ /* 0x040fe200078008ff */
[----:B------:R-:W-:Y:S01]  /*2fd0*/  IMAD.MOV.U32 R155, RZ, RZ, R153 ;  /* 0x000000ffff9b7224 */ /* 0x000fe200078e0099 */
[----:B------:R-:W-:Y:S02]  /*2fe0*/  SHF.L.U64.HI R4, R102, 0x5, R103 ;  /* 0x0000000566047819 */ /* 0x000fe40000010267 */
[----:B------:R-:W-:Y:S02]  /*2ff0*/  IADD3 R10, P1, PT, R6, R8, RZ ;  /* 0x00000008060a7210 */ /* 0x000fe40007f3e0ff */
[----:B------:R-:W-:Y:S01]  /*3000*/  LEA.HI.X R9, R7, R153, R30, 0x1, P0 ;  /* 0x0000009907097211 */ /* 0x000fe200000f0c1e */
[----:B------:R-:W-:Y:S01]  /*3010*/  @!PT LDS RZ, [RZ] ;  /* 0x00000000fffff984 */ /* 0x000fe20000000800 */
[----:B------:R-:W-:Y:S01]  /*3020*/  @!PT LDS RZ, [RZ] ;  /* 0x00000000fffff984 */ /* 0x000fe20000000800 */
[----:B------:R-:W-:Y:S01]  /*3030*/  @!PT LDS RZ, [RZ] ;  /* 0x00000000fffff984 */ /* 0x000fe20000000800 */
[----:B------:R1:W-:Y:S01]  /*3040*/  LDGSTS.E.BYPASS.LTC128B.128 [R161+0x4000], desc[UR16][R154.64] ;  /* 0x040000009aa17fae */ /* 0x0003e2000b981a10 */
[----:B------:R-:W-:-:S03]  /*3050*/  IADD3 R6, P0, PT, R10, R6, RZ ;  /* 0x000000060a067210 */ /* 0x000fc60007f1e0ff */
[----:B------:R-:W-:Y:S01]  /*3060*/  IMAD.X R11, R4, 0x1, R9, P1 ;  /* 0x00000001040b7824 */ /* 0x000fe200008e0609 */
        /* <DEDUP_REMOVED lines=9> */
.L_x_5565:
[----:B------:R-:W-:Y:S01]  /*3100*/  IMAD.SHL.U32 R4, R31, 0x2, RZ ;  /* 0x000000021f047824 */ /* 0x000fe200078e00ff */
[----:B------:R-:W2:Y:S01]  /*3110*/  LDCU UR4, c[0x0][0x45c] ;  /* 0x00008b80ff0477ac */ /* 0x000ea20008000800 */
[----:B------:R-:W-:Y:S02]  /*3120*/  IMAD.IADD R146, R92, 0x1, R3 ;  /* 0x000000015c927824 */ /* 0x000fe400078e0203 */
[----:B------:R-:W-:Y:S01]  /*3130*/  IMAD.MOV.U32 R165, RZ, RZ, -0x1 ;  /* 0xffffffffffa57424 */ /* 0x000fe200078e00ff */
[----:B------:R-:W-:Y:S02]  /*3140*/  LOP3.LUT R4, R4, 0x6, RZ, 0xc0, !PT ;  /* 0x0000000604047812 */ /* 0x000fe400078ec0ff */
[----:B------:R-:W-:-:S03]  /*3150*/  LEA R146, R146, UR5, 0x1 ;  /* 0x0000000592927c11 */ /* 0x000fc6000f8e08ff */
[----:B-1----:R-:W-:Y:S02]  /*3160*/  IMAD R7, R101, 0x40, R4 ;  /* 0x0000004065077824 */ /* 0x002fe400078e0204 */
[--C-:B------:R-:W-:Y:S01]  /*3170*/  IMAD.IADD R141, R0, 0x1, R146.reuse ;  /* 0x00000001008d7824 */ /* 0x100fe200078e0292 */
[----:B------:R-:W-:Y:S01]  /*3180*/  LDSM.16.MT88.4 R68, [R146+0xa000] ;  /* 0x00a000009244783b */ /* 0x000fe20000004200 */
[C---:B------:R-:W-:Y:S02]  /*3190*/  VIADD R11, R7.reuse, 0xffffffc0 ;  /* 0xffffffc0070b7836 */ /* 0x040fe40000000000 */
[----:B------:R-:W-:Y:S01]  /*31a0*/  VIADD R9, R7, 0xffffffc1 ;  /* 0xffffffc107097836 */ /* 0x000fe20000000000 */
[----:B------:R-:W-:Y:S01]  /*31b0*/  LDSM.16.MT88.4 R84, [R141+0xa000] ;  /* 0x00a000008d54783b */ /* 0x000fe20000004200 */
[----:B------:R-:W-:Y:S01]  /*31c0*/  IMAD.IADD R142, R5, 0x1, R146 ;  /* 0x00000001058e7824 */ /* 0x000fe200078e0292 */
[----:B------:R-:W-:Y:S01]  /*31d0*/  ISETP.GE.AND P4, PT, R11, R132, PT ;  /* 0x000000840b00720c */ /* 0x000fe20003f86270 */
[----:B------:R-:W-:Y:S01]  /*31e0*/  IMAD.IADD R140, R5, 0x1, R141 ;  /* 0x00000001058c7824 */ /* 0x000fe200078e028d */
[----:B------:R-:W-:Y:S01]  /*31f0*/  ISETP.GE.AND P1, PT, R11, R2, PT ;  /* 0x000000020b00720c */ /* 0x000fe20003f26270 */
[----:B------:R-:W-:Y:S01]  /*3200*/  VIADD R11, R7, 0xffffffc8 ;  /* 0xffffffc8070b7836 */ /* 0x000fe20000000000 */
[C---:B------:R-:W-:Y:S01]  /*3210*/  ISETP.GE.AND P3, PT, R9.reuse, R132, PT ;  /* 0x000000840900720c */ /* 0x040fe20003f66270 */
[----:B------:R-:W-:Y:S01]  /*3220*/  LDSM.16.MT88.4 R76, [R142+0xa000] ;  /* 0x00a000008e4c783b */ /* 0x000fe20000004200 */
[----:B------:R-:W-:Y:S01]  /*3230*/  ISETP.GE.AND P0, PT, R9, R2, PT ;  /* 0x000000020900720c */ /* 0x000fe20003f06270 */
[----:B------:R-:W-:Y:S01]  /*3240*/  VIADD R9, R7, 0xffffffc9 ;  /* 0xffffffc907097836 */ /* 0x000fe20000000000 */
        /* <DEDUP_REMOVED lines=50> */
[----:B------:R-:W-:Y:S02]  /*3570*/  FMNMX3.FTZ R13, R56, R30, R52, !PT ;  /* 0x0000001e380d7276 */ /* 0x000fe40007810034 */
[----:B------:R-:W-:Y:S02]  /*3580*/  FSEL R164, R41, -INF , !P4 ;  /* 0xff80000029a47808 */ /* 0x000fe40006000000 */
[----:B------:R-:W-:-:S02]  /*3590*/  FSEL R124, R43, -INF , !P1 ;  /* 0xff8000002b7c7808 */ /* 0x000fc40004800000 */
[C---:B------:R-:W-:Y:S02]  /*35a0*/  ISETP.GE.AND P4, PT, R11.reuse, R132, PT ;  /* 0x000000840b00720c */ /* 0x040fe40003f86270 */
[----:B------:R-:W-:Y:S02]  /*35b0*/  ISETP.GE.AND P1, PT, R11, R2, PT ;  /* 0x000000020b00720c */ /* 0x000fe40003f26270 */
[----:B------:R-:W-:Y:S02]  /*35c0*/  FSEL R138, R36, -INF , !P3 ;  /* 0xff800000248a7808 */ /* 0x000fe40005800000 */
[----:B------:R-:W-:Y:S02]  /*35d0*/  FSEL R134, R38, -INF , !P0 ;  /* 0xff80000026867808 */ /* 0x000fe40004000000 */
[----:B------:R-:W-:Y:S02]  /*35e0*/  ISETP.GE.AND P3, PT, R9, R132, PT ;  /* 0x000000840900720c */ /* 0x000fe40003f66270 */
[----:B------:R-:W-:-:S02]  /*35f0*/  FMNMX3.FTZ R11, R13, R26, R8, !PT ;  /* 0x0000001a0d0b7276 */ /* 0x000fc40007810008 */
[----:B------:R-:W-:Y:S01]  /*3600*/  ISETP.GE.AND P0, PT, R9, R2, PT ;  /* 0x000000020900720c */ /* 0x000fe20003f06270 */
[C---:B------:R-:W-:Y:S01]  /*3610*/  VIADD R9, R7.reuse, 0xfffffff8 ;  /* 0xfffffff807097836 */ /* 0x040fe20000000000 */
[----:B------:R-:W-:Y:S01]  /*3620*/  FMNMX3.FTZ R13, R58, R24, R4, !PT ;  /* 0x000000183a0d7276 */ /* 0x000fe20007810004 */
[----:B------:R-:W-:Y:S01]  /*3630*/  VIADD R7, R7, 0xfffffff9 ;  /* 0xfffffff907077836 */ /* 0x000fe20000000000 */
[----:B------:R-:W-:Y:S02]  /*3640*/  FMNMX3.FTZ R11, R11, R10, R14, !PT ;  /* 0x0000000a0b0b7276 */ /* 0x000fe4000781000e */
[----:B------:R-:W-:Y:S02]  /*3650*/  FMNMX3.FTZ R13, R13, R6, R12, !PT ;  /* 0x000000060d0d7276 */ /* 0x000fe4000781000c */
[----:B------:R-:W-:Y:S02]  /*3660*/  FSEL R128, R32, -INF , !P4 ;  /* 0xff80000020807808 */ /* 0x000fe40006000000 */
[----:B------:R-:W-:-:S02]  /*3670*/  ISETP.GE.AND P4, PT, R7, R132, PT ;  /* 0x000000840700720c */ /* 0x000fc40003f86270 */
[----:B------:R-:W-:Y:S02]  /*3680*/  FMNMX3.FTZ R11, R11, R22, R112, !PT ;  /* 0x000000160b0b7276 */ /* 0x000fe40007810070 */
[----:B------:R-:W-:Y:S02]  /*3690*/  FMNMX3.FTZ R13, R13, R20, R16, !PT ;  /* 0x000000140d0d7276 */ /* 0x000fe40007810010 */
[----:B------:R-:W-:Y:S02]  /*36a0*/  FSEL R130, R37, -INF , !P5 ;  /* 0xff80000025827808 */ /* 0x000fe40006800000 */
[----:B------:R-:W-:Y:S02]  /*36b0*/  FSEL R121, R81, -INF , !P4 ;  /* 0xff80000051797808 */ /* 0x000fe40006000000 */
[----:B------:R-:W-:Y:S02]  /*36c0*/  ISETP.GE.AND P5, PT, R9, R132, PT ;  /* 0x000000840900720c */ /* 0x000fe40003fa6270 */
[----:B------:R-:W-:-:S02]  /*36d0*/  FMNMX3.FTZ R11, R11, R164, R138, !PT ;  /* 0x000000a40b0b7276 */ /* 0x000fc4000781008a */
[----:B------:R-:W-:Y:S02]  /*36e0*/  ISETP.GE.AND P4, PT, R7, R2, PT ;  /* 0x000000020700720c */ /* 0x000fe40003f86270 */
[----:B------:R-:W-:Y:S02]  /*36f0*/  FMNMX3.FTZ R7, R13, R18, R114, !PT ;  /* 0x000000120d077276 */ /* 0x000fe40007810072 */
[----:B------:R-:W-:Y:S02]  /*3700*/  FSEL R126, R33, -INF , !P3 ;  /* 0xff800000217e7808 */ /* 0x000fe40005800000 */
[----:B------:R-:W-:Y:S02]  /*3710*/  FSEL R122, R80, -INF , !P5 ;  /* 0xff800000507a7808 */ /* 0x000fe40006800000 */
[----:B------:R-:W-:Y:S02]  /*3720*/  FMNMX3.FTZ R11, R11, R130, R128, !PT ;  /* 0x000000820b0b7276 */ /* 0x000fe40007810080 */
[----:B------:R-:W-:-:S02]  /*3730*/  ISETP.GE.AND P3, PT, R9, R2, PT ;  /* 0x000000020900720c */ /* 0x000fc40003f66270 */
[----:B------:R-:W-:Y:S02]  /*3740*/  FSEL R136, R39, -INF , !P2 ;  /* 0xff80000027887808 */ /* 0x000fe40005000000 */
[----:B------:R-:W-:Y:S01]  /*3750*/  FSEL R120, R34, -INF , !P1 ;  /* 0xff80000022787808 */ /* 0x000fe20004800000 */
[----:B------:R-:W-:Y:S01]  /*3760*/  LDSM.16.MT88.4 R36, [R146+0x8000] ;  /* 0x008000009224783b */ /* 0x000fe20000004200 */
[----:B------:R-:W-:Y:S02]  /*3770*/  FMNMX3.FTZ R7, R7, R124, R134, !PT ;  /* 0x0000007c07077276 */ /* 0x000fe40007810086 */
[----:B------:R-:W-:Y:S02]  /*3780*/  FMNMX3.FTZ R32, R11, R126, R122, !PT ;  /* 0x0000007e0b207276 */ /* 0x000fe4000781007a */
        /* <DEDUP_REMOVED lines=31> */
[----:B------:R-:W2:Y:S01]  /*3980*/  LDSM.16.MT88.4 R4, [R140+0xa000] ;  /* 0x00a000008c04783b */ /* 0x000ea20000004200 */
[----:B------:R-:W-:Y:S01]  /*3990*/  FFMA.FTZ R110, R24, UR4, -R119 ;  /* 0x00000004186e7c23 */ /* 0x000fe20008010877 */
[----:B------:R-:W-:Y:S01]  /*39a0*/  MUFU.EX2 R111, R111 ;  /* 0x0000006f006f7308 */ /* 0x000fe20000000800 */
[--C-:B------:R-:W-:Y:S01]  /*39b0*/  FFMA.FTZ R34, R10, UR4, -R123.reuse ;  /* 0x000000040a227c23 */ /* 0x100fe2000801087b */
[--C-:B------:R-:W-:Y:S01]  /*39c0*/  FFMA.FTZ R31, R14, UR4, -R123.reuse ;  /* 0x000000040e1f7c23 */ /* 0x100fe2000801087b */
[----:B------:R-:W3:Y:S01]  /*39d0*/  LDSM.16.MT88.4 R8, [R146+0x8800] ;  /* 0x008800009208783b */ /* 0x000ee20000004200 */
[----:B------:R-:W4:Y:S01]  /*39e0*/  MUFU.EX2 R108, R108 ;  /* 0x0000006c006c7308 */ /* 0x000f220000000800 */
[----:B------:R-:W-:Y:S01]  /*39f0*/  FFMA.FTZ R0, R22, UR4, -R123 ;  /* 0x0000000416007c23 */ /* 0x000fe2000801087b */
[--C-:B------:R-:W-:Y:S01]  /*3a00*/  FFMA.FTZ R32, R12, UR4, -R119.reuse ;  /* 0x000000040c207c23 */ /* 0x100fe20008010877 */
[--C-:B------:R-:W-:Y:S01]  /*3a10*/  FFMA.FTZ R105, R20, UR4, -R119.reuse ;  /* 0x0000000414697c23 */ /* 0x100fe20008010877 */
[----:B------:R-:W5:Y:S01]  /*3a20*/  MUFU.EX2 R104, R104 ;  /* 0x0000006800687308 */ /* 0x000f620000000800 */
[--C-:B------:R-:W-:Y:S01]  /*3a30*/  FFMA.FTZ R30, R16, UR4, -R119.reuse ;  /* 0x00000004101e7c23 */ /* 0x100fe20008010877 */
[--C-:B------:R-:W-:Y:S01]  /*3a40*/  FFMA.FTZ R33, R18, UR4, -R119.reuse ;  /* 0x0000000412217c23 */ /* 0x100fe20008010877 */
[----:B------:R-:W3:Y:S01]  /*3a50*/  LDSM.16.MT88.4 R12, [R142+0x8800] ;  /* 0x008800008e0c783b */ /* 0x000ee20000004200 */
[----:B------:R-:W-:Y:S01]  /*3a60*/  MUFU.EX2 R113, R113 ;  /* 0x0000007100717308 */ /* 0x000fe20000000800 */
[----:B------:R-:W-:Y:S01]  /*3a70*/  FFMA.FTZ R127, R124, UR4, -R119 ;  /* 0x000000047c7f7c23 */ /* 0x000fe20008010877 */
[--C-:B------:R-:W-:Y:S01]  /*3a80*/  FFMA.FTZ R112, R112, UR4, -R123.reuse ;  /* 0x0000000470707c23 */ /* 0x100fe2000801087b */
[----:B------:R-:W3:Y:S01]  /*3a90*/  LDSM.16.MT88.4 R16, [R142+0xa800] ;  /* 0x00a800008e10783b */ /* 0x000ee20000004200 */
[----:B------:R-:W1:Y:S01]  /*3aa0*/  MUFU.EX2 R110, R110 ;  /* 0x0000006e006e7308 */ /* 0x000e620000000800 */
[--C-:B------:R-:W-:Y:S01]  /*3ab0*/  FFMA.FTZ R125, R164, UR4, -R123.reuse ;  /* 0x00000004a47d7c23 */ /* 0x100fe2000801087b */
[----:B----4-:R-:W-:Y:S01]  /*3ac0*/  F2FP.BF16.F32.PACK_AB R88, R108, R111 ;  /* 0x0000006f6c58723e */ /* 0x010fe200000010ff */
[----:B------:R-:W4:Y:S01]  /*3ad0*/  LDSM.16.MT88.4 R24, [R141+0x8800] ;  /* 0x008800008d18783b */ /* 0x000f220000004200 */
[----:B------:R-:W-:Y:S01]  /*3ae0*/  MUFU.EX2 R109, R109 ;  /* 0x0000006d006d7308 */ /* 0x000fe20000000800 */
[----:B------:R-:W-:Y:S01]  /*3af0*/  FFMA.FTZ R115, R138, UR4, -R123 ;  /* 0x000000048a737c23 */ /* 0x000fe2000801087b */
[----:B-----5:R-:W-:Y:S01]  /*3b00*/  F2FP.BF16.F32.PACK_AB R90, R104, R107 ;  /* 0x0000006b685a723e */ /* 0x020fe200000010ff */
[----:B------:R-:W-:Y:S01]  /*3b10*/  LDSM.16.MT88.4 R20, [R140+0x8800] ;  /* 0x008800008c14783b */ /* 0x000fe20000004200 */
[----:B------:R-:W5:Y:S01]  /*3b20*/  MUFU.EX2 R106, R106 ;  /* 0x0000006a006a7308 */ /* 0x000f620000000800 */
[--C-:B------:R-:W-:Y:S01]  /*3b30*/  FFMA.FTZ R124, R134, UR4, -R119.reuse ;  /* 0x00000004867c7c23 */ /* 0x100fe20008010877 */
[----:B------:R-:W-:Y:S01]  /*3b40*/  FFMA.FTZ R129, R136, UR4, -R119 ;  /* 0x0000000488817c23 */ /* 0x000fe20008010877 */
[----:B------:R-:W-:Y:S01]  /*3b50*/  FFMA.FTZ R131, R126, UR4, -R123 ;  /* 0x000000047e837c23 */ /* 0x000fe2000801087b */
[----:B------:R-:W-:Y:S01]  /*3b60*/  MUFU.EX2 R35, R35 ;  /* 0x0000002300237308 */ /* 0x000fe20000000800 */
[----:B------:R-:W-:Y:S01]  /*3b70*/  FFMA.FTZ R167, R116, UR4, -R119 ;  /* 0x0000000474a77c23 */ /* 0x000fe20008010877 */
[----:B-1----:R-:W-:Y:S01]  /*3b80*/  F2FP.BF16.F32.PACK_AB R89, R110, R113 ;  /* 0x000000716e59723e */ /* 0x002fe200000010ff */
[----:B------:R-:W-:Y:S01]  /*3b90*/  FFMA.FTZ R128, R128, UR4, -R123 ;  /* 0x0000000480807c23 */ /* 0x000fe2000801087b */
[----:B------:R-:W1:Y:S01]  /*3ba0*/  MUFU.EX2 R34, R34 ;  /* 0x0000002200227308 */ /* 0x000e620000000800 */
[----:B------:R-:W-:Y:S01]  /*3bb0*/  FADD.FTZ R108, R111, R108 ;  /* 0x0000006c6f6c7221 */ /* 0x000fe20000010000 */
[----:B------:R-:W-:-:S02]  /*3bc0*/  FADD.FTZ R110, R113, R110 ;  /* 0x0000006e716e7221 */ /* 0x000fc40000010000 */
[----:B------:R-:W-:Y:S01]  /*3bd0*/  MUFU.EX2 R31, R31 ;  /* 0x0000001f001f7308 */ /* 0x000fe20000000800 */
[----:B------:R-:W-:Y:S01]  /*3be0*/  FADD.FTZ R107, R107, R108 ;  /* 0x0000006c6b6b7221 */ /* 0x000fe20000010000 */
[----:B-----5:R-:W-:Y:S02]  /*3bf0*/  F2FP.BF16.F32.PACK_AB R91, R106, R109 ;  /* 0x0000006d6a5b723e */ /* 0x020fe400000010ff */
[----:B------:R-:W-:Y:S01]  /*3c00*/  MUFU.EX2 R0, R0 ;  /* 0x0000000000007308 */ /* 0x000fe20000000800 */
[----:B------:R-:W-:-:S03]  /*3c10*/  FADD.FTZ R104, R104, R107 ;  /* 0x0000006b68687221 */ /* 0x000fc60000010000 */
        /* <DEDUP_REMOVED lines=27> */
[----:B--2---:R-:W-:Y:S01]  /*3dd0*/  HMMA.16816.F32.BF16 R92, R88, R4, RZ ;  /* 0x00000004585c723c */ /* 0x004fe200000418ff */
        /* <DEDUP_REMOVED lines=16> */
[----:B----4-:R-:W-:Y:S01]  /*3ee0*/  HMMA.16816.F32.BF16 R48, R4, R24, R48 ;  /* 0x000000180430723c */ /* 0x010fe20000041830 */
[----:B------:R-:W-:Y:S01]  /*3ef0*/  FFMA.FTZ R24, R130, UR4, -R123 ;  /* 0x0000000482187c23 */ /* 0x000fe2000801087b */
[----:B------:R-:W-:-:S03]  /*3f00*/  FFMA.FTZ R130, R114, UR4, -R119 ;  /* 0x0000000472827c23 */ /* 0x000fc60008010877 */
[----:B------:R3:W4:Y:S03]  /*3f10*/  MUFU.EX2 R114, R24 ;  /* 0x0000001800727308 */ /* 0x0007260000000800 */
[C---:B-1----:R-:W-:Y:S01]  /*3f20*/  HMMA.16816.F32.BF16 R64, R4.reuse, R8, R64 ;  /* 0x000000080440723c */ /* 0x042fe20000041840 */
[----:B------:R-:W1:Y:S07]  /*3f30*/  MUFU.EX2 R130, R130 ;  /* 0x0000008200827308 */ /* 0x000e6e0000000800 */
[C---:B------:R-:W-:Y:S01]  /*3f40*/  HMMA.16816.F32.BF16 R68, R4.reuse, R10, R68 ;  /* 0x0000000a0444723c */ /* 0x040fe20000041844 */
[----:B------:R-:W5:Y:S07]  /*3f50*/  LDSM.16.MT88.4 R8, [R140+0xa800] ;  /* 0x00a800008c08783b */ /* 0x000f6e0000004200 */
[C---:B------:R-:W-:Y:S08]  /*3f60*/  HMMA.16816.F32.BF16 R56, R4.reuse, R20, R56 ;  /* 0x000000140438723c */ /* 0x040ff00000041838 */
[C---:B------:R-:W-:Y:S01]  /*3f70*/  HMMA.16816.F32.BF16 R60, R4.reuse, R22, R60 ;  /* 0x00000016043c723c */ /* 0x040fe2000004183c */
[----:B------:R-:W1:Y:S07]  /*3f80*/  LDSM.16.MT88.4 R20, [R142+0x9000] ;  /* 0x009000008e14783b */ /* 0x000e6e0000004200 */
[C---:B--2---:R-:W-:Y:S08]  /*3f90*/  HMMA.16816.F32.BF16 R80, R4.reuse, R12, R80 ;  /* 0x0000000c0450723c */ /* 0x044ff00000041850 */
[C---:B------:R-:W-:Y:S01]  /*3fa0*/  HMMA.16816.F32.BF16 R84, R4.reuse, R14, R84 ;  /* 0x0000000e0454723c */ /* 0x040fe20000041854 */
[----:B------:R-:W2:Y:S07]  /*3fb0*/  LDSM.16.MT88.4 R12, [R141+0x9000] ;  /* 0x009000008d0c783b */ /* 0x000eae0000004200 */
[C---:B------:R-:W-:Y:S01]  /*3fc0*/  HMMA.16816.F32.BF16 R52, R4.reuse, R26, R52 ;  /* 0x0000001a0434723c */ /* 0x040fe20000041834 */
[----:B---3--:R-:W-:Y:S07]  /*3fd0*/  LDSM.16.MT88.4 R24, [R141+0x9800] ;  /* 0x009800008d18783b */ /* 0x008fee0000004200 */
[C---:B-----5:R-:W-:Y:S08]  /*3fe0*/  HMMA.16816.F32.BF16 R92, R4.reuse, R8, R92 ;  /* 0x00000008045c723c */ /* 0x060ff0000004185c */
[----:B------:R-:W-:Y:S01]  /*3ff0*/  HMMA.16816.F32.BF16 R88, R4, R10, R88 ;  /* 0x0000000a0458723c */ /* 0x000fe20000041858 */
[----:B------:R-:W3:Y:S01]  /*4000*/  LDSM.16.MT88.4 R8, [R140+0x9000] ;  /* 0x009000008c08783b */ /* 0x000ee20000004200 */
[----:B------:R-:W-:-:S02]  /*4010*/  F2FP.BF16.F32.PACK_AB R4, R125, R112 ;  /* 0x000000707d04723e */ /* 0x000fc400000010ff */
[----:B----4-:R-:W-:Y:S02]  /*4020*/  F2FP.BF16.F32.PACK_AB R6, R114, R115 ;  /* 0x000000737206723e */ /* 0x010fe400000010ff */
[----:B-1----:R-:W-:Y:S02]  /*4030*/  F2FP.BF16.F32.PACK_AB R5, R127, R130 ;  /* 0x000000827f05723e */ /* 0x002fe400000010ff */
[----:B------:R-:W-:-:S07]  /*4040*/  F2FP.BF16.F32.PACK_AB R7, R129, R124 ;  /* 0x0000007c8107723e */ /* 0x000fce00000010ff */
        /* <DEDUP_REMOVED lines=19> */
[--C-:B------:R-:W-:Y:S01]  /*4180*/  FFMA.FTZ R122, R117, UR4, -R119.reuse ;  /* 0x00000004757a7c23 */ /* 0x100fe20008010877 */
[----:B------:R-:W-:Y:S03]  /*4190*/  MUFU.EX2 R121, R21 ;  /* 0x0000001500797308 */ /* 0x000fe60000000800 */
[C---:B------:R-:W-:Y:S01]  /*41a0*/  HMMA.16816.F32.BF16 R76, R4.reuse, R22, R76 ;  /* 0x00000016044c723c */ /* 0x040fe2000004184c */
[----:B------:R-:W-:Y:S01]  /*41b0*/  FFMA.FTZ R22, R118, UR4, -R119 ;  /* 0x0000000476167c23 */ /* 0x000fe20008010877 */
[----:B------:R-:W4:Y:S04]  /*41c0*/  MUFU.EX2 R120, R123 ;  /* 0x0000007b00787308 */ /* 0x000f280000000800 */
[----:B------:R-:W-:Y:S02]  /*41d0*/  MUFU.EX2 R118, R20 ;  /* 0x0000001400767308 */ /* 0x000fe40000000800 */
[C---:B--2---:R-:W-:Y:S02]  /*41e0*/  HMMA.16816.F32.BF16 R80, R4.reuse, R12, R80 ;  /* 0x0000000c0450723c */ /* 0x044fe40000041850 */
[----:B------:R2:W5:Y:S04]  /*41f0*/  MUFU.EX2 R117, R22 ;  /* 0x0000001600757308 */ /* 0x0005680000000800 */
[----:B------:R-:W1:Y:S02]  /*4200*/  MUFU.EX2 R116, R122 ;  /* 0x0000007a00747308 */ /* 0x000e640000000800 */
[C---:B------:R-:W-:Y:S01]  /*4210*/  HMMA.16816.F32.BF16 R84, R4.reuse, R14, R84 ;  /* 0x0000000e0454723c */ /* 0x040fe20000041854 */
[----:B------:R-:W1:Y:S07]  /*4220*/  LDSM.16.MT88.4 R12, [R142+0x9800] ;  /* 0x009800008e0c783b */ /* 0x000e6e0000004200 */
[C---:B---3--:R-:W-:Y:S01]  /*4230*/  HMMA.16816.F32.BF16 R92, R4.reuse, R8, R92 ;  /* 0x00000008045c723c */ /* 0x048fe2000004185c */
[----:B--2---:R-:W-:Y:S07]  /*4240*/  LDSM.16.MT88.4 R20, [R140+0x9800] ;  /* 0x009800008c14783b */ /* 0x004fee0000004200 */
[----:B------:R-:W-:Y:S01]  /*4250*/  HMMA.16816.F32.BF16 R88, R4, R10, R88 ;  /* 0x0000000a0458723c */ /* 0x000fe20000041858 */
[----:B------:R-:W2:Y:S01]  /*4260*/  LDSM.16.MT88.4 R8, [R146+0xb800] ;  /* 0x00b800009208783b */ /* 0x000ea20000004200 */
[----:B------:R-:W-:-:S02]  /*4270*/  F2FP.BF16.F32.PACK_AB R4, R131, R126 ;  /* 0x0000007e8304723e */ /* 0x000fc400000010ff */
[----:B----4-:R-:W-:Y:S02]  /*4280*/  F2FP.BF16.F32.PACK_AB R6, R120, R121 ;  /* 0x000000797806723e */ /* 0x010fe400000010ff */
[----:B-----5:R-:W-:Y:S02]  /*4290*/  F2FP.BF16.F32.PACK_AB R5, R117, R118 ;  /* 0x000000767505723e */ /* 0x020fe400000010ff */
[----:B-1----:R-:W-:-:S07]  /*42a0*/  F2FP.BF16.F32.PACK_AB R7, R167, R116 ;  /* 0x00000074a707723e */ /* 0x002fce00000010ff */
[C---:B------:R-:W-:Y:S08]  /*42b0*/  HMMA.16816.F32.BF16 R96, R4.reuse, R16, R96 ;  /* 0x000000100460723c */ /* 0x040ff00000041860 */
        /* <DEDUP_REMOVED lines=40> */
[C---:B------:R-:W-:Y:S08]  /*4540*/  HMMA.16816.F32.BF16 R84, R4.reuse, R14, R84 ;  /* 0x0000000e0454723c */ /* 0x040ff00000041854 */
        /* <DEDUP_REMOVED lines=68> */
.L_x_5569:
[----:B------:R-:W-:Y:S01]  /*4990*/  UMOV UR6, URZ ;  /* 0x000000ff00067c82 */ /* 0x000fe20008000000 */
[----:B------:R-:W-:Y:S01]  /*49a0*/  IMAD.SHL.U32 R0, R28, 0x40, RZ ;  /* 0x000000401c007824 */ /* 0x000fe200078e00ff */
[----:B------:R-:W-:-:S05]  /*49b0*/  IADD3 R5, P0, PT, RZ, -UR6, RZ ;  /* 0x80000006ff057c10 */ /* 0x000fca000ff1e0ff */
[----:B------:R-:W-:-:S05]  /*49c0*/  IMAD.X R0, RZ, RZ, ~R0, P0 ;  /* 0x000000ffff007224 */ /* 0x000fca00000e0e00 */
[----:B------:R-:W-:-:S04]  /*49d0*/  SHF.R.S64 R5, R5, 0x1f, R0 ;  /* 0x0000001f05057819 */ /* 0x000fc80000001000 */
[----:B------:R-:W-:-:S04]  /*49e0*/  IADD3 R156, P0, PT, R5, R156, RZ ;  /* 0x0000009c059c7210 */ /* 0x000fc80007f1e0ff */
[----:B------:R-:W-:-:S09]  /*49f0*/  LEA.HI.X.SX32 R157, R0, R157, 0x1, P0 ;  /* 0x0000009d009d7211 */ /* 0x000fd200000f0eff */
.L_x_5570:
[C---:B------:R-:W-:Y:S01]  /*4a00*/  IMAD.SHL.U32 R5, R28.reuse, 0x20, RZ ;  /* 0x000000201c057824 */ /* 0x040fe200078e00ff */
[----:B------:R-:W-:Y:S01]  /*4a10*/  SHF.L.U64.HI R28, R28, 0x5, R29 ;  /* 0x000000051c1c7819 */ /* 0x000fe2000001021d */
[----:B------:R-:W-:Y:S01]  /*4a20*/  @!PT LDS RZ, [RZ] ;  /* 0x00000000fffff984 */ /* 0x000fe20000000800 */
[----:B------:R-:W-:Y:S01]  /*4a30*/  @!PT LDS RZ, [RZ] ;  /* 0x00000000fffff984 */ /* 0x000fe20000000800 */
[----:B------:R-:W-:Y:S01]  /*4a40*/  @!PT LDS RZ, [RZ] ;  /* 0x00000000fffff984 */ /* 0x000fe20000000800 */
[----:B------:R-:W-:Y:S03]  /*4a50*/  LDGSTS.E.BYPASS.LTC128B.128 [R161+0x8000], desc[UR16][R156.64] ;  /* 0x080000009ca17fae */ /* 0x000fe6000b981a10 */
[----:B------:R-:W-:Y:S01]  /*4a60*/  IADD3 R8, P0, PT, R5, R156, RZ ;  /* 0x0000009c05087210 */ /* 0x000fe20007f1e0ff */
[----:B------:R-:W-:Y:S03]  /*4a70*/  LDGSTS.E.BYPASS.LTC128B.128 [R161+0xa000], desc[UR16][R156.64+0x80] ;  /* 0x0a0000809ca17fae */ /* 0x000fe6000b981a10 */
[-C--:B------:R-:W-:Y:S01]  /*4a80*/  IADD3 R16, P1, PT, R8, R5.reuse, RZ ;  /* 0x0000000508107210 */ /* 0x080fe20007f3e0ff */
[----:B------:R-:W-:Y:S01]  /*4a90*/  IMAD.X R9, R28, 0x1, R157, P0 ;  /* 0x000000011c097824 */ /* 0x000fe200000e069d */
[----:B------:R-:W1:Y:S02]  /*4aa0*/  S2R R0, SR_TID.X ;  /* 0x0000000000007919 */ /* 0x000e640000002100 */
[----:B------:R-:W-:Y:S01]  /*4ab0*/  IADD3 R18, P0, PT, R16, R5, RZ ;  /* 0x0000000510127210 */ /* 0x000fe20007f1e0ff */
[--C-:B------:R-:W-:Y:S01]  /*4ac0*/  IMAD.X R17, R9, 0x1, R28.reuse, P1 ;  /* 0x0000000109117824 */ /* 0x100fe200008e061c */
[----:B------:R-:W-:Y:S03]  /*4ad0*/  LDGSTS.E.BYPASS.LTC128B.128 [R161+0x8800], desc[UR16][R8.64] ;  /* 0x0880000008a17fae */ /* 0x000fe6000b981a10 */
[----:B------:R-:W-:Y:S01]  /*4ae0*/  IMAD.X R19, R17, 0x1, R28, P0 ;  /* 0x0000000111137824 */ /* 0x000fe200000e061c */
[----:B------:R2:W-:Y:S04]  /*4af0*/  LDGSTS.E.BYPASS.LTC128B.128 [R161+0xa800], desc[UR16][R8.64+0x80] ;  /* 0x0a80008008a17fae */ /* 0x0005e8000b981a10 */
[----:B------:R-:W-:Y:S04]  /*4b00*/  LDGSTS.E.BYPASS.LTC128B.128 [R161+0x9000], desc[UR16][R16.64] ;  /* 0x0900000010a17fae */ /* 0x000fe8000b981a10 */
[----:B------:R-:W-:Y:S04]  /*4b10*/  LDGSTS.E.BYPASS.LTC128B.128 [R161+0xb000], desc[UR16][R16.64+0x80] ;  /* 0x0b00008010a17fae */ /* 0x000fe8000b981a10 */
[----:B------:R-:W-:Y:S04]  /*4b20*/  LDGSTS.E.BYPASS.LTC128B.128 [R161+0x9800], desc[UR16][R18.64] ;  /* 0x0980000012a17fae */ /* 0x000fe8000b981a10 */
[----:B------:R3:W-:Y:S04]  /*4b30*/  LDGSTS.E.BYPASS.LTC128B.128 [R161+0xb800], desc[UR16][R18.64+0x80] ;  /* 0x0b80008012a17fae */ /* 0x0007e8000b981a10 */
[----:B------:R-:W-:Y:S04]  /*4b40*/  LDSM.16.M88.4 R12, [R151] ;  /* 0x00000000970c783b */ /* 0x000fe80000000200 */
[----:B------:R-:W4:Y:S01]  /*4b50*/  LDSM.16.M88.4 R104, [R150+UR5+0x4000] ;  /* 0x004000059668783b */ /* 0x000f220008000200 */
[----:B-1----:R-:W-:-:S03]  /*4b60*/  IMAD.SHL.U32 R0, R0, 0x2, RZ ;  /* 0x0000000200007824 */ /* 0x002fc600078e00ff */
[----:B------:R-:W1:Y:S02]  /*4b70*/  LDSM.16.M88.4 R28, [R150+UR5+0x4800] ;  /* 0x00480005961c783b */ /* 0x000e640008000200 */
[----:B------:R-:W-:Y:S02]  /*4b80*/  LOP3.LUT R0, R0, 0x6, RZ, 0xc0, !PT ;  /* 0x0000000600007812 */ /* 0x000fe400078ec0ff */
[----:B------:R-:W5:Y:S03]  /*4b90*/  LDSM.16.M88.4 R20, [R150+UR5+0x5000] ;  /* 0x005000059614783b */ /* 0x000f660008000200 */
[----:B------:R-:W-:Y:S01]  /*4ba0*/  IMAD R0, R101, 0x40, R0 ;  /* 0x0000004065007824 */ /* 0x000fe200078e0200 */
[----:B------:R-:W3:Y:S04]  /*4bb0*/  LDSM.16.M88.4 R4, [R150+UR5+0x5800] ;  /* 0x005800059604783b */ /* 0x000ee80008000200 */
[----:B--2---:R-:W-:Y:S04]  /*4bc0*/  LDSM.16.M88.4 R8, [R149] ;  /* 0x000000009508783b */ /* 0x004fe80000000200 */
[----:B------:R-:W2:Y:S04]  /*4bd0*/  LDSM.16.M88.4 R128, [R145+0x4000] ;  /* 0x004000009180783b */ /* 0x000ea80000000200 */
[----:B------:R-:W2:Y:S04]  /*4be0*/  LDSM.16.M88.4 R124, [R145+0x4800] ;  /* 0x00480000917c783b */ /* 0x000ea80000000200 */
[----:B------:R-:W2:Y:S04]  /*4bf0*/  LDSM.16.M88.4 R120, [R145+0x5000] ;  /* 0x005000009178783b */ /* 0x000ea80000000200 */
[----:B------:R-:W2:Y:S04]  /*4c00*/  LDSM.16.M88.4 R116, [R145+0x5800] ;  /* 0x005800009174783b */ /* 0x000ea80000000200 */
[----:B------:R-:W-:Y:S01]  /*4c10*/  LDSM.16.M88.4 R112, [R148] ;  /* 0x000000009470783b */ /* 0x000fe20000000200 */
[C---:B----4-:R-:W-:Y:S03]  /*4c20*/  HMMA.16816.F32.BF16 R108, R12.reuse, R104, RZ ;  /* 0x000000680c6c723c */ /* 0x050fe600000418ff */
[----:B------:R-:W0:Y:S05]  /*4c30*/  LDGDEPBAR ;  /* 0x00000000000079af */ /* 0x000e2a0000000000 */
[C---:B-1----:R-:W-:Y:S08]  /*4c40*/  HMMA.16816.F32.BF16 R32, R12.reuse, R28, RZ ;  /* 0x0000001c0c20723c */ /* 0x042ff000000418ff */
[C---:B-----5:R-:W-:Y:S08]  /*4c50*/  HMMA.16816.F32.BF16 R24, R12.reuse, R20, RZ ;  /* 0x000000140c18723c */ /* 0x060ff000000418ff */
[C---:B------:R-:W-:Y:S08]  /*4c60*/  HMMA.16816.F32.BF16 R104, R12.reuse, R106, RZ ;  /* 0x0000006a0c68723c */ /* 0x040ff000000418ff */
[C---:B------:R-:W-:Y:S08]  /*4c70*/  HMMA.16816.F32.BF16 R28, R12.reuse, R30, RZ ;  /* 0x0000001e0c1c723c */ /* 0x040ff000000418ff */
[C---:B------:R-:W-:Y:S08]  /*4c80*/  HMMA.16816.F32.BF16 R20, R12.reuse, R22, RZ ;  /* 0x000000160c14723c */ /* 0x040ff000000418ff */
[C---:B---3--:R-:W-:Y:S08]  /*4c90*/  HMMA.16816.F32.BF16 R16, R12.reuse, R4, RZ ;  /* 0x000000040c10723c */ /* 0x048ff000000418ff */
        /* <DEDUP_REMOVED lines=27> */
[----:B------:R-:W4:Y:S03]  /*4e50*/  LDSM.16.M88.4 R112, [R150+UR5+0x6000] ;  /* 0x006000059670783b */ /* 0x000f260008000200 */
[C---:B-----5:R-:W-:Y:S08]  /*4e60*/  HMMA.16816.F32.BF16 R108, R116.reuse, R8, R108 ;  /* 0x00000008746c723c */ /* 0x060ff0000004186c */
[C---:B------:R-:W-:Y:S01]  /*4e70*/  HMMA.16816.F32.BF16 R104, R116.reuse, R10, R104 ;  /* 0x0000000a7468723c */ /* 0x040fe20000041868 */
[----:B------:R-:W-:Y:S07]  /*4e80*/  LDSM.16.M88.4 R8, [R150+UR5+0x7000] ;  /* 0x007000059608783b */ /* 0x000fee0008000200 */
        /* <DEDUP_REMOVED lines=8> */
[----:B------:R-:W-:Y:S04]  /*4f10*/  LDSM.16.M88.4 R120, [R145+0x6000] ;  /* 0x006000009178783b */ /* 0x000fe80000000200 */
[----:B------:R-:W-:Y:S03]  /*4f20*/  LDSM.16.M88.4 R116, [R145+0x6800] ;  /* 0x006800009174783b */ /* 0x000fe60000000200 */
        /* <DEDUP_REMOVED lines=8> */
[----:B------:R-:W3:Y:S07]  /*4fb0*/  LDSM.16.M88.4 R8, [R145+0x7800] ;  /* 0x007800009108783b */ /* 0x000eee0000000200 */
[C---:B--2---:R-:W-:Y:S08]  /*4fc0*/  HMMA.16816.F32.BF16 R16, R124.reuse, R128, R16 ;  /* 0x000000807c10723c */ /* 0x044ff00000041810 */
[----:B------:R-:W-:Y:S01]  /*4fd0*/  HMMA.16816.F32.BF16 R12, R124, R130, R12 ;  /* 0x000000827c0c723c */ /* 0x000fe2000004180c */
[----:B------:R-:W-:Y:S04]  /*4fe0*/  LDSM.16.M88.4 R128, [R148+0x2000] ;  /* 0x002000009480783b */ /* 0x000fe80000000200 */
[----:B------:R-:W2:Y:S03]  /*4ff0*/  LDSM.16.M88.4 R124, [R144+0x6000] ;  /* 0x00600000907c783b */ /* 0x000ea60000000200 */
[C---:B-1----:R-:W-:Y:S08]  /*5000*/  HMMA.16816.F32.BF16 R108, R4.reuse, R120, R108 ;  /* 0x00000078046c723c */ /* 0x042ff0000004186c */
[C---:B------:R-:W-:Y:S01]  /*5010*/  HMMA.16816.F32.BF16 R104, R4.reuse, R122, R104 ;  /* 0x0000007a0468723c */ /* 0x040fe20000041868 */
[----:B------:R-:W-:Y:S07]  /*5020*/  LDSM.16.M88.4 R120, [R144+0x6800] ;  /* 0x006800009078783b */ /* 0x000fee0000000200 */
[C---:B------:R-:W-:Y:S08]  /*5030*/  HMMA.16816.F32.BF16 R32, R4.reuse, R116, R32 ;  /* 0x000000740420723c */ /* 0x040ff00000041820 */
[C---:B------:R-:W-:Y:S01]  /*5040*/  HMMA.16816.F32.BF16 R28, R4.reuse, R118, R28 ;  /* 0x00000076041c723c */ /* 0x040fe2000004181c */
[----:B------:R-:W1:Y:S07]  /*5050*/  LDSM.16.M88.4 R116, [R144+0x7000] ;  /* 0x007000009074783b */ /* 0x000e6e0000000200 */
[C---:B------:R-:W-:Y:S08]  /*5060*/  HMMA.16816.F32.BF16 R24, R4.reuse, R112, R24 ;  /* 0x000000700418723c */ /* 0x040ff00000041818 */
[C---:B------:R-:W-:Y:S01]  /*5070*/  HMMA.16816.F32.BF16 R20, R4.reuse, R114, R20 ;  /* 0x000000720414723c */ /* 0x040fe20000041814 */
[----:B------:R-:W4:Y:S07]  /*5080*/  LDSM.16.M88.4 R112, [R144+0x7800] ;  /* 0x007800009070783b */ /* 0x000f2e0000000200 */
[C---:B---3--:R-:W-:Y:S08]  /*5090*/  HMMA.16816.F32.BF16 R16, R4.reuse, R8, R16 ;  /* 0x000000080410723c */ /* 0x048ff00000041810 */
[----:B------:R-:W-:Y:S01]  /*50a0*/  HMMA.16816.F32.BF16 R12, R4, R10, R12 ;  /* 0x0000000a040c723c */ /* 0x000fe2000004180c */
[----:B------:R-:W-:Y:S04]  /*50b0*/  LDSM.16.M88.4 R8, [R147+0x2000] ;  /* 0x002000009308783b */ /* 0x000fe80000000200 */
[----:B------:R-:W3:Y:S03]  /*50c0*/  LDSM.16.M88.4 R4, [R143+0x6000] ;  /* 0x006000008f04783b */ /* 0x000ee60000000200 */
[C---:B--2---:R-:W-:Y:S08]  /*50d0*/  HMMA.16816.F32.BF16 R108, R128.reuse, R124, R108 ;  /* 0x0000007c806c723c */ /* 0x044ff0000004186c */
[C---:B------:R-:W-:Y:S08]  /*50e0*/  HMMA.16816.F32.BF16 R104, R128.reuse, R126, R104 ;  /* 0x0000007e8068723c */ /* 0x040ff00000041868 */
[C---:B-1----:R-:W-:Y:S08]  /*50f0*/  HMMA.16816.F32.BF16 R24, R128.reuse, R116, R24 ;  /* 0x000000748018723c */ /* 0x042ff00000041818 */
[C---:B------:R-:W-:Y:S01]  /*5100*/  HMMA.16816.F32.BF16 R20, R128.reuse, R118, R20 ;  /* 0x000000768014723c */ /* 0x040fe20000041814 */
[----:B------:R-:W1:Y:S07]  /*5110*/  LDSM.16.M88.4 R116, [R143+0x6800] ;  /* 0x006800008f74783b */ /* 0x000e6e0000000200 */
[----:B----4-:R-:W-:Y:S08]  /*5120*/  HMMA.16816.F32.BF16 R16, R128, R112, R16 ;  /* 0x000000708010723c */ /* 0x010ff00000041810 */
[----:B---3--:R-:W-:Y:S01]  /*5130*/  HMMA.16816.F32.BF16 R108, R8, R4, R108 ;  /* 0x00000004086c723c */ /* 0x008fe2000004186c */
[----:B------:R-:W-:-:S05]  /*5140*/  VIADD R5, R0, 0xffffff80 ;  /* 0xffffff8000057836 */ /* 0x000fca0000000000 */
[C---:B------:R-:W-:Y:S02]  /*5150*/  ISETP.GE.AND P5, PT, R5.reuse, R132, PT ;  /* 0x000000840500720c */ /* 0x040fe40003fa6270 */
[----:B------:R-:W-:Y:S01]  /*5160*/  ISETP.GE.AND P4, PT, R5, R2, PT ;  /* 0x000000020500720c */ /* 0x000fe20003f86270 */
[C---:B------:R-:W-:Y:S01]  /*5170*/  VIADD R5, R0.reuse, 0xffffff81 ;  /* 0xffffff8100057836 */ /* 0x040fe20000000000 */
[----:B------:R-:W-:Y:S01]  /*5180*/  HMMA.16816.F32.BF16 R104, R8, R6, R104 ;  /* 0x000000060868723c */ /* 0x000fe20000041868 */
[----:B------:R-:W-:-:S03]  /*5190*/  VIADD R7, R0, 0xffffff89 ;  /* 0xffffff8900077836 */ /* 0x000fc60000000000 */
[C---:B------:R-:W-:Y:S02]  /*51a0*/  ISETP.GE.AND P2, PT, R5.reuse, R132, PT ;  /* 0x000000840500720c */ /* 0x040fe40003f46270 */
[----:B------:R-:W-:Y:S01]  /*51b0*/  ISETP.GE.AND P1, PT, R5, R2, PT ;  /* 0x000000020500720c */ /* 0x000fe20003f26270 */
[----:B------:R-:W-:Y:S01]  /*51c0*/  VIADD R5, R0, 0xffffff90 ;  /* 0xffffff9000057836 */ /* 0x000fe20000000000 */
[----:B------:R-:W-:Y:S01]  /*51d0*/  HMMA.16816.F32.BF16 R12, R128, R114, R12 ;  /* 0x00000072800c723c */ /* 0x000fe2000004180c */
[----:B------:R-:W2:Y:S01]  /*51e0*/  LDSM.16.M88.4 R112, [R143+0x7000] ;  /* 0x007000008f70783b */ /* 0x000ea20000000200 */
[----:B------:R-:W-:Y:S02]  /*51f0*/  FSEL R109, R109, -INF , !P2 ;  /* 0xff8000006d6d7808 */ /* 0x000fe40005000000 */
[----:B------:R-:W-:Y:S02]  /*5200*/  ISETP.GE.AND P3, PT, R7, R132, PT ;  /* 0x000000840700720c */ /* 0x000fe40003f66270 */
[----:B------:R-:W-:-:S02]  /*5210*/  ISETP.GE.AND P2, PT, R5, R2, PT ;  /* 0x000000020500720c */ /* 0x000fc40003f46270 */
[----:B------:R-:W-:Y:S01]  /*5220*/  HMMA.16816.F32.BF16 R32, R128, R120, R32 ;  /* 0x000000788020723c */ /* 0x000fe20000041820 */
[----:B------:R-:W-:Y:S02]  /*5230*/  VIADD R121, R0, 0xffffff88 ;  /* 0xffffff8800797836 */ /* 0x000fe40000000000 */
[----:B------:R-:W-:-:S03]  /*5240*/  FSEL R105, R105, -INF , !P3 ;  /* 0xff80000069697808 */ /* 0x000fc60005800000 */
[----:B------:R-:W-:Y:S02]  /*5250*/  ISETP.GE.AND P0, PT, R121, R132, PT ;  /* 0x000000847900720c */ /* 0x000fe40003f06270 */
[----:B------:R-:W-:Y:S01]  /*5260*/  HMMA.16816.F32.BF16 R28, R128, R122, R28 ;  /* 0x0000007a801c723c */ /* 0x000fe2000004181c */
[----:B------:R-:W-:Y:S02]  /*5270*/  FSEL R131, R108, -INF , !P5 ;  /* 0xff8000006c837808 */ /* 0x000fe40006800000 */
[----:B------:R-:W-:Y:S02]  /*5280*/  FSEL R130, R110, -INF , !P4 ;  /* 0xff8000006e827808 */ /* 0x000fe40006000000 */
[----:B------:R-:W-:Y:S02]  /*5290*/  ISETP.GE.AND P5, PT, R7, R2, PT ;  /* 0x000000020700720c */ /* 0x000fe40003fa6270 */
[----:B------:R-:W-:Y:S02]  /*52a0*/  ISETP.GE.AND P4, PT, R5, R132, PT ;  /* 0x000000840500720c */ /* 0x000fe40003f86270 */
[----:B------:R-:W3:Y:S01]  /*52b0*/  LDSM.16.M88.4 R4, [R143+0x7800] ;  /* 0x007800008f04783b */ /* 0x000ee20000000200 */
[----:B------:R-:W-:Y:S01]  /*52c0*/  FSEL R128, R111, -INF , !P1 ;  /* 0xff8000006f807808 */ /* 0x000fe20004800000 */
[C---:B------:R-:W-:Y:S01]  /*52d0*/  VIADD R111, R0.reuse, 0xffffff98 ;  /* 0xffffff98006f7836 */ /* 0x040fe20000000000 */
[----:B-1----:R-:W-:Y:S01]  /*52e0*/  HMMA.16816.F32.BF16 R32, R8, R116, R32 ;  /* 0x000000740820723c */ /* 0x002fe20000041820 */
[----:B------:R-:W-:Y:S01]  /*52f0*/  VIADD R117, R0, 0xffffff91 ;  /* 0xffffff9100757836 */ /* 0x000fe20000000000 */
[----:B------:R-:W-:Y:S01]  /*5300*/  FSEL R133, R104, -INF , !P0 ;  /* 0xff80000068857808 */ /* 0x000fe20004000000 */
[----:B------:R-:W-:-:S04]  /*5310*/  DEPBAR.LE SB0, 0x0 ;  /* 0x000080000000791a */ /* 0x000fc80000000000 */
[----:B------:R-:W-:Y:S01]  /*5320*/  ISETP.GE.AND P6, PT, R121, R2, PT ;  /* 0x000000027900720c */ /* 0x000fe20003fc6270 */
[C---:B------:R-:W-:Y:S01]  /*5330*/  HMMA.16816.F32.BF16 R28, R8.reuse, R118, R28 ;  /* 0x00000076081c723c */ /* 0x040fe2000004181c */
[C---:B------:R-:W-:Y:S02]  /*5340*/  ISETP.GE.AND P1, PT, R117.reuse, R132, PT ;  /* 0x000000847500720c */ /* 0x040fe40003f26270 */
[----:B------:R-:W-:Y:S01]  /*5350*/  ISETP.GE.AND P0, PT, R117, R2, PT ;  /* 0x000000027500720c */ /* 0x000fe20003f06270 */
[----:B------:R-:W-:Y:S01]  /*5360*/  VIADD R117, R0, 0xffffff99 ;  /* 0xffffff9900757836 */ /* 0x000fe20000000000 */
[----:B------:R-:W-:Y:S02]  /*5370*/  FSEL R134, R106, -INF , !P6 ;  /* 0xff8000006a867808 */ /* 0x000fe40007000000 */
[C---:B------:R-:W-:Y:S01]  /*5380*/  ISETP.GE.AND P6, PT, R111.reuse, R132, PT ;  /* 0x000000846f00720c */ /* 0x040fe20003fc6270 */
[----:B--2---:R-:W-:Y:S01]  /*5390*/  HMMA.16816.F32.BF16 R24, R8, R112, R24 ;  /* 0x000000700818723c */ /* 0x004fe20000041818 */
[----:B------:R-:W-:Y:S01]  /*53a0*/  ISETP.GE.AND P3, PT, R111, R2, PT ;  /* 0x000000026f00720c */ /* 0x000fe20003f66270 */
[----:B------:R-:W-:Y:S01]  /*53b0*/  VIADD R111, R0, 0xffffffa1 ;  /* 0xffffffa1006f7836 */ /* 0x000fe20000000000 */
[----:B------:R-:W-:-:S02]  /*53c0*/  FSEL R119, R32, -INF , !P4 ;  /* 0xff80000020777808 */ /* 0x000fc40006000000 */
[----:B------:R-:W-:Y:S02]  /*53d0*/  ISETP.GE.AND P4, PT, R117, R2, PT ;  /* 0x000000027500720c */ /* 0x000fe40003f86270 */
[----:B------:R-:W-:Y:S01]  /*53e0*/  FSEL R118, R35, -INF , !P0 ;  /* 0xff80000023767808 */ /* 0x000fe20004000000 */
[----:B------:R-:W-:Y:S01]  /*53f0*/  HMMA.16816.F32.BF16 R20, R8, R114, R20 ;  /* 0x000000720814723c */ /* 0x000fe20000041814 */
[----:B------:R-:W-:Y:S01]  /*5400*/  ISETP.GE.AND P0, PT, R111, R132, PT ;  /* 0x000000846f00720c */ /* 0x000fe20003f06270 */
[C---:B------:R-:W-:Y:S01]  /*5410*/  VIADD R35, R0.reuse, 0xffffffa8 ;  /* 0xffffffa800237836 */ /* 0x040fe20000000000 */
[----:B------:R-:W-:Y:S01]  /*5420*/  FSEL R126, R31, -INF , !P4 ;  /* 0xff8000001f7e7808 */ /* 0x000fe20006000000 */
[C---:B------:R-:W-:Y:S01]  /*5430*/  VIADD R31, R0.reuse, 0xffffffb0 ;  /* 0xffffffb0001f7836 */ /* 0x040fe20000000000 */
[----:B------:R-:W-:Y:S01]  /*5440*/  FSEL R136, R107, -INF , !P5 ;  /* 0xff8000006b887808 */ /* 0x000fe20006800000 */
[C---:B------:R-:W-:Y:S01]  /*5450*/  VIADD R107, R0.reuse, 0xffffffa0 ;  /* 0xffffffa0006b7836 */ /* 0x040fe20000000000 */
[----:B------:R-:W-:Y:S01]  /*5460*/  FSEL R125, R33, -INF , !P1 ;  /* 0xff800000217d7808 */ /* 0x000fe20004800000 */
[----:B------:R-:W-:Y:S01]  /*5470*/  VIADD R33, R0, 0xffffffa9 ;  /* 0xffffffa900217836 */ /* 0x000fe20000000000 */
[----:B------:R-:W-:-:S02]  /*5480*/  FSEL R121, R28, -INF , !P6 ;  /* 0xff8000001c797808 */ /* 0x000fc40007000000 */
[----:B------:R-:W-:Y:S01]  /*5490*/  FSEL R127, R25, -INF , !P0 ;  /* 0xff800000197f7808 */ /* 0x000fe20004000000 */
[C---:B---3--:R-:W-:Y:S01]  /*54a0*/  HMMA.16816.F32.BF16 R16, R8.reuse, R4, R16 ;  /* 0x000000040810723c */ /* 0x048fe20000041810 */
[-C--:B------:R-:W-:Y:S01]  /*54b0*/  ISETP.GE.AND P0, PT, R31, R2.reuse, PT ;  /* 0x000000021f00720c */ /* 0x080fe20003f06270 */
[----:B------:R-:W-:Y:S01]  /*54c0*/  VIADD R5, R0, 0xffffffb1 ;  /* 0xffffffb100057836 */ /* 0x000fe20000000000 */
[----:B------:R-:W-:Y:S02]  /*54d0*/  ISETP.GE.AND P1, PT, R107, R2, PT ;  /* 0x000000026b00720c */ /* 0x000fe40003f26270 */
[----:B------:R-:W-:Y:S02]  /*54e0*/  FSEL R120, R30, -INF , !P3 ;  /* 0xff8000001e787808 */ /* 0x000fe40005800000 */
[----:B------:R-:W-:Y:S01]  /*54f0*/  ISETP.GE.AND P5, PT, R117, R132, PT ;  /* 0x000000847500720c */ /* 0x000fe20003fa6270 */
[----:B------:R-:W-:Y:S01]  /*5500*/  HMMA.16816.F32.BF16 R12, R8, R6, R12 ;  /* 0x00000006080c723c */ /* 0x000fe2000004180c */
[----:B------:R-:W-:Y:S01]  /*5510*/  FSEL R116, R34, -INF , !P2 ;  /* 0xff80000022747808 */ /* 0x000fe20005000000 */
[----:B------:R-:W-:Y:S01]  /*5520*/  VIADD R7, R0, 0xffffffb8 ;  /* 0xffffffb800077836 */ /* 0x000fe20000000000 */
[----:B------:R-:W-:Y:S01]  /*5530*/  BAR.SYNC.DEFER_BLOCKING 0x0 ;  /* 0x0000000000007b1d */ /* 0x000fe20000010000 */
[----:B------:R-:W-:-:S02]  /*5540*/  ISETP.GE.AND P6, PT, R111, R2, PT ;  /* 0x000000026f00720c */ /* 0x000fc40003fc6270 */
[-C--:B------:R-:W-:Y:S02]  /*5550*/  ISETP.GE.AND P3, PT, R35, R132.reuse, PT ;  /* 0x000000842300720c */ /* 0x080fe40003f66270 */
[-C--:B------:R-:W-:Y:S02]  /*5560*/  ISETP.GE.AND P2, PT, R107, R132.reuse, PT ;  /* 0x000000846b00720c */ /* 0x080fe40003f46270 */
[----:B------:R-:W-:Y:S02]  /*5570*/  FSEL R30, R26, -INF , !P1 ;  /* 0xff8000001a1e7808 */ /* 0x000fe40004800000 */
[----:B------:R-:W-:Y:S02]  /*5580*/  FSEL R108, R18, -INF , !P0 ;  /* 0xff800000126c7808 */ /* 0x000fe40004000000 */
[----:B------:R-:W-:Y:S02]  /*5590*/  ISETP.GE.U32.AND P0, PT, R101, 0x3, PT ;  /* 0x000000036500780c */ /* 0x000fe40003f06070 */
[----:B------:R-:W-:-:S02]  /*55a0*/  ISETP.GE.AND P1, PT, R31, R132, PT ;  /* 0x000000841f00720c */ /* 0x000fc40003f26270 */
[----:B------:R-:W-:Y:S02]  /*55b0*/  FSEL R123, R29, -INF , !P5 ;  /* 0xff8000001d7b7808 */ /* 0x000fe40006800000 */
[----:B------:R-:W-:Y:S02]  /*55c0*/  FSEL R28, R27, -INF , !P6 ;  /* 0xff8000001b1c7808 */ /* 0x000fe40007000000 */
[----:B------:R-:W-:Y:S02]  /*55d0*/  FSEL R31, R20, -INF , !P3 ;  /* 0xff800000141f7808 */ /* 0x000fe40005800000 */
[----:B------:R-:W-:Y:S02]  /*55e0*/  FSEL R29, R24, -INF , !P2 ;  /* 0xff800000181d7808 */ /* 0x000fe40005000000 */
[C---:B------:R-:W-:Y:S02]  /*55f0*/  ISETP.GE.AND P6, PT, R5.reuse, R132, PT ;  /* 0x000000840500720c */ /* 0x040fe40003fc6270 */
[-C--:B------:R-:W-:Y:S01]  /*5600*/  ISETP.GE.AND P3, PT, R5, R2.reuse, PT ;  /* 0x000000020500720c */ /* 0x080fe20003f66270 */
[----:B------:R-:W-:Y:S01]  /*5610*/  VIADD R5, R0, 0xffffffb9 ;  /* 0xffffffb900057836 */ /* 0x000fe20000000000 */
[----:B------:R-:W-:-:S02]  /*5620*/  ISETP.GE.AND P5, PT, R35, R2, PT ;  /* 0x000000022300720c */ /* 0x000fc40003fa6270 */
[C---:B------:R-:W-:Y:S02]  /*5630*/  ISETP.GE.AND P4, PT, R33.reuse, R132, PT ;  /* 0x000000842100720c */ /* 0x040fe40003f86270 */
[----:B------:R-:W-:Y:S02]  /*5640*/  ISETP.GE.AND P2, PT, R33, R2, PT ;  /* 0x000000022100720c */ /* 0x000fe40003f46270 */
        /* <DEDUP_REMOVED lines=78> */
.L_x_5572:
[----:B------:R-:W-:Y:S01]  /*5b30*/  UMOV UR6, URZ ;  /* 0x000000ff00067c82 */ /* 0x000fe20008000000 */
[----:B------:R-:W-:Y:S01]  /*5b40*/  IMAD.SHL.U32 R0, R102, 0x40, RZ ;  /* 0x0000004066007824 */ /* 0x000fe200078e00ff */
[----:B------:R-:W-:-:S05]  /*5b50*/  IADD3 R2, P0, PT, RZ, -UR6, RZ ;  /* 0x80000006ff027c10 */ /* 0x000fca000ff1e0ff */
[----:B------:R-:W-:-:S05]  /*5b60*/  IMAD.X R0, RZ, RZ, ~R0, P0 ;  /* 0x000000ffff007224 */ /* 0x000fca00000e0e00 */
[----:B------:R-:W-:-:S04]  /*5b70*/  SHF.R.S64 R5, R2, 0x1f, R0 ;  /* 0x0000001f02057819 */ /* 0x000fc80000001000 */
[----:B------:R-:W-:-:S04]  /*5b80*/  IADD3 R154, P0, PT, R5, R154, RZ ;  /* 0x0000009a059a7210 */ /* 0x000fc80007f1e0ff */
[----:B------:R-:W-:-:S09]  /*5b90*/  LEA.HI.X.SX32 R153, R0, R153, 0x1, P0 ;  /* 0x0000009900997211 */ /* 0x000fd200000f0eff */
.L_x_5573:
        /* <DEDUP_REMOVED lines=12> */
[-C--:B------:R-:W-:Y:S01]  /*5c60*/  IADD3.X R5, PT, PT, R7, R102.reuse, RZ, P1, !PT ;  /* 0x0000006607057210 */ /* 0x080fe20000ffe4ff */
[----:B------:R1:W-:Y:S03]  /*5c70*/  LDGSTS.E.BYPASS.LTC128B.128 [R161+0x4800], desc[UR16][R6.64] ;  /* 0x0480000006a17fae */ /* 0x0003e6000b981a10 */
[----:B------:R-:W-:Y:S01]  /*5c80*/  IADD3.X R9, PT, PT, R5, R102, RZ, P0, !PT ;  /* 0x0000006605097210 */ /* 0x000fe200007fe4ff */
[----:B------:R1:W-:Y:S04]  /*5c90*/  LDGSTS.E.BYPASS.LTC128B.128 [R161+0x6800], desc[UR16][R6.64+0x80] ;  /* 0x0680008006a17fae */ /* 0x0003e8000b981a10 */
[----:B------:R1:W-:Y:S04]  /*5ca0*/  LDGSTS.E.BYPASS.LTC128B.128 [R161+0x5000], desc[UR16][R4.64] ;  /* 0x0500000004a17fae */ /* 0x0003e8000b981a10 */
[----:B------:R1:W-:Y:S04]  /*5cb0*/  LDGSTS.E.BYPASS.LTC128B.128 [R161+0x7000], desc[UR16][R4.64+0x80] ;  /* 0x0700008004a17fae */ /* 0x0003e8000b981a10 */
[----:B------:R1:W-:Y:S04]  /*5cc0*/  LDGSTS.E.BYPASS.LTC128B.128 [R161+0x5800], desc[UR16][R8.64] ;  /* 0x0580000008a17fae */ /* 0x0003e8000b981a10 */
[----:B------:R1:W-:Y:S04]  /*5cd0*/  LDGSTS.E.BYPASS.LTC128B.128 [R161+0x7800], desc[UR16][R8.64+0x80] ;  /* 0x0780008008a17fae */ /* 0x0003e8000b981a10 */
[----:B------:R-:W0:Y:S02]  /*5ce0*/  LDGDEPBAR ;  /* 0x00000000000079af */ /* 0x000e240000000000 */
.L_x_5571:
[----:B------:R-:W-:Y:S01]  /*5cf0*/  FMNMX3.FTZ R0, R100, R131, R109, !PT ;  /* 0x0000008364007276 */ /* 0x000fe2000781006d */
[----:B-1----:R-:W-:Y:S01]  /*5d00*/  LDSM.16.MT88.4 R8, [R146+0x8000] ;  /* 0x008000009208783b */ /* 0x002fe20000004200 */
[----:B------:R-:W-:Y:S02]  /*5d10*/  FMNMX3.FTZ R5, R3, R130, R128, !PT ;  /* 0x0000008203057276 */ /* 0x000fe40007810080 */
[----:B------:R-:W-:Y:S01]  /*5d20*/  FMNMX3.FTZ R0, R0, R133, R105, !PT ;  /* 0x0000008500007276 */ /* 0x000fe20007810069 */
[----:B------:R-:W-:Y:S01]  /*5d30*/  LDSM.16.MT88.4 R16, [R142+0x8000] ;  /* 0x008000008e10783b */ /* 0x000fe20000004200 */
[----:B------:R-:W-:Y:S02]  /*5d40*/  FMNMX3.FTZ R5, R5, R134, R136, !PT ;  /* 0x0000008605057276 */ /* 0x000fe40007810088 */
[----:B------:R-:W-:Y:S01]  /*5d50*/  FMNMX3.FTZ R0, R0, R119, R125, !PT ;  /* 0x0000007700007276 */ /* 0x000fe2000781007d */
[----:B------:R-:W-:Y:S01]  /*5d60*/  LDSM.16.MT88.4 R12, [R141+0x8000] ;  /* 0x008000008d0c783b */ /* 0x000fe20000004200 */
[----:B------:R-:W-:-:S02]  /*5d70*/  FMNMX3.FTZ R5, R5, R116, R118, !PT ;  /* 0x0000007405057276 */ /* 0x000fc40007810076 */
        /* <DEDUP_REMOVED lines=23> */
[----:B------:R-:W-:Y:S01]  /*5ef0*/  FMUL.FTZ R0, R34, UR4 ;  /* 0x0000000422007c20 */ /* 0x000fe20008410000 */
[----:B------:R-:W-:Y:S02]  /*5f00*/  FSEL R112, R112, RZ, P1 ;  /* 0x000000ff70707208 */ /* 0x000fe40000800000 */
[----:B------:R-:W-:Y:S02]  /*5f10*/  FSEL R5, R35, RZ, P1 ;  /* 0x000000ff23057208 */ /* 0x000fe40000800000 */
[----:B------:R-:W-:Y:S01]  /*5f20*/  FSEL R4, R34, RZ, P0 ;  /* 0x000000ff22047208 */ /* 0x000fe20000000000 */
[--C-:B------:R-:W-:Y:S01]  /*5f30*/  FFMA.FTZ R32, R109, UR4, -R112.reuse ;  /* 0x000000046d207c23 */ /* 0x100fe20008010870 */
[----:B------:R-:W-:Y:S01]  /*5f40*/  FSEL R109, R0, RZ, P0 ;  /* 0x000000ff006d7208 */ /* 0x000fe20000000000 */
[----:B------:R-:W-:Y:S01]  /*5f50*/  FADD.FTZ R5, R100, -R5 ;  /* 0x8000000564057221 */ /* 0x000fe20000010000 */
        /* <DEDUP_REMOVED lines=9> */
[--C-:B------:R-:W-:Y:S01]  /*5ff0*/  FFMA.FTZ R136, R136, UR4, -R109.reuse ;  /* 0x0000000488887c23 */ /* 0x100fe2000801086d */
[----:B------:R-:W-:Y:S01]  /*6000*/  MUFU.EX2 R104, R104 ;  /* 0x0000006800687308 */ /* 0x000fe20000000800 */
[--C-:B------:R-:W-:Y:S01]  /*6010*/  FFMA.FTZ R114, R119, UR4, -R112.reuse ;  /* 0x0000000477727c23 */ /* 0x100fe20008010870 */
        /* <DEDUP_REMOVED lines=17> */
[----:B------:R-:W-:Y:S01]  /*6130*/  FFMA.FTZ R117, R117, UR4, -R112 ;  /* 0x0000000475757c23 */ /* 0x000fe20008010870 */
[----:B------:R-:W1:Y:S01]  /*6140*/  MUFU.EX2 R0, R0 ;  /* 0x0000000000007308 */ /* 0x000e620000000800 */
[----:B------:R-:W-:-:S03]  /*6150*/  FFMA.FTZ R115, R107, UR4, -R109 ;  /* 0x000000046b737c23 */ /* 0x000fc6000801086d */
[----:B------:R-:W-:Y:S01]  /*6160*/  MUFU.EX2 R100, R134 ;  /* 0x0000008600647308 */ /* 0x000fe20000000800 */
[----:B--2---:R-:W-:-:S03]  /*6170*/  F2FP.BF16.F32.PACK_AB R6, R2, R33 ;  /* 0x000000210206723e */ /* 0x004fc600000010ff */
[----:B------:R-:W2:Y:S04]  /*6180*/  MUFU.EX2 R3, R136 ;  /* 0x0000008800037308 */ /* 0x000ea80000000800 */
[----:B------:R-:W3:Y:S01]  /*6190*/  MUFU.EX2 R105, R105 ;  /* 0x0000006900697308 */ /* 0x000ee20000000800 */
[----:B-1----:R-:W-:-:S03]  /*61a0*/  F2FP.BF16.F32.PACK_AB R5, R0, R102 ;  /* 0x000000660005723e */ /* 0x002fc600000010ff */
[----:B------:R-:W1:Y:S04]  /*61b0*/  MUFU.EX2 R103, R103 ;  /* 0x0000006700677308 */ /* 0x000e680000000800 */
[----:B------:R-:W-:Y:S01]  /*61c0*/  MUFU.EX2 R114, R114 ;  /* 0x0000007200727308 */ /* 0x000fe20000000800 */
[----:B--2---:R-:W-:-:S03]  /*61d0*/  F2FP.BF16.F32.PACK_AB R7, R3, R100 ;  /* 0x000000640307723e */ /* 0x004fc600000010ff */
        /* <DEDUP_REMOVED lines=63> */
[----:B------:R-:W-:Y:S01]  /*65d0*/  MUFU.EX2 R121, R121 ;  /* 0x0000007900797308 */ /* 0x000fe20000000800 */
[-C--:B------:R-:W-:Y:S01]  /*65e0*/  FMUL.FTZ R84, R84, R105.reuse ;  /* 0x0000006954547220 */ /* 0x080fe20000410000 */
[----:B------:R-:W-:Y:S01]  /*65f0*/  FMUL.FTZ R85, R85, R105 ;  /* 0x0000006955557220 */ /* 0x000fe20000410000 */
[-C--:B------:R-:W-:Y:S01]  /*6600*/  FMUL.FTZ R86, R86, R103.reuse ;  /* 0x0000006756567220 */ /* 0x080fe20000410000 */
[----:B------:R1:W-:Y:S01]  /*6610*/  MUFU.EX2 R120, R24 ;  /* 0x0000001800787308 */ /* 0x0003e20000000800 */
[----:B------:R-:W-:Y:S01]  /*6620*/  FMUL.FTZ R87, R87, R103 ;  /* 0x0000006757577220 */ /* 0x000fe20000410000 */
[-C--:B------:R-:W-:Y:S01]  /*6630*/  FMUL.FTZ R92, R92, R105.reuse ;  /* 0x000000695c5c7220 */ /* 0x080fe20000410000 */
[C---:B------:R-:W-:Y:S01]  /*6640*/  HMMA.16816.F32.BF16 R60, R4.reuse, R10, R60 ;  /* 0x0000000a043c723c */ /* 0x040fe2000004183c */
[----:B------:R-:W5:Y:S01]  /*6650*/  LDSM.16.MT88.4 R8, [R141+0xa000] ;  /* 0x00a000008d08783b */ /* 0x000f620000004200 */
[----:B------:R-:W-:Y:S01]  /*6660*/  MUFU.EX2 R118, R118 ;  /* 0x0000007600767308 */ /* 0x000fe20000000800 */
[----:B------:R-:W-:Y:S01]  /*6670*/  FMUL.FTZ R93, R93, R105 ;  /* 0x000000695d5d7220 */ /* 0x000fe20000410000 */
[-C--:B------:R-:W-:Y:S01]  /*6680*/  FMUL.FTZ R94, R94, R103.reuse ;  /* 0x000000675e5e7220 */ /* 0x080fe20000410000 */
[----:B------:R-:W-:Y:S01]  /*6690*/  FMUL.FTZ R95, R95, R103 ;  /* 0x000000675f5f7220 */ /* 0x000fe20000410000 */
[----:B------:R-:W-:Y:S01]  /*66a0*/  MUFU.EX2 R125, R125 ;  /* 0x0000007d007d7308 */ /* 0x000fe20000000800 */
[-C--:B------:R-:W-:Y:S01]  /*66b0*/  FMUL.FTZ R88, R88, R105.reuse ;  /* 0x0000006958587220 */ /* 0x080fe20000410000 */
[C---:B---3--:R-:W-:Y:S01]  /*66c0*/  HMMA.16816.F32.BF16 R64, R4.reuse, R16, R64 ;  /* 0x000000100440723c */ /* 0x048fe20000041840 */
[----:B------:R-:W-:Y:S01]  /*66d0*/  FMUL.FTZ R89, R89, R105 ;  /* 0x0000006959597220 */ /* 0x000fe20000410000 */
[-C--:B------:R-:W-:Y:S01]  /*66e0*/  FMUL.FTZ R90, R90, R103.reuse ;  /* 0x000000675a5a7220 */ /* 0x080fe20000410000 */
[----:B------:R-:W-:Y:S01]  /*66f0*/  FMUL.FTZ R91, R91, R103 ;  /* 0x000000675b5b7220 */ /* 0x000fe20000410000 */
[----:B-1----:R-:W-:Y:S01]  /*6700*/  LDSM.16.MT88.4 R24, [R140+0x8800] ;  /* 0x008800008c18783b */ /* 0x002fe20000004200 */
[----:B------:R-:W-:Y:S01]  /*6710*/  MUFU.EX2 R126, R126 ;  /* 0x0000007e007e7308 */ /* 0x000fe20000000800 */
[----:B------:R-:W-:Y:S01]  /*6720*/  FFMA.FTZ R105, R169, R105, R104 ;  /* 0x00000069a9697223 */ /* 0x000fe20000010068 */
[----:B------:R-:W-:Y:S01]  /*6730*/  FFMA.FTZ R103, R167, R103, R102 ;  /* 0x00000067a7677223 */ /* 0x000fe20000010066 */
[----:B------:R-:W-:Y:S01]  /*6740*/  HMMA.16816.F32.BF16 R68, R4, R18, R68 ;  /* 0x000000120444723c */ /* 0x000fe20000041844 */
[----:B------:R-:W1:Y:S01]  /*6750*/  LDSM.16.MT88.4 R16, [R146+0x8800] ;  /* 0x008800009210783b */ /* 0x000e620000004200 */
[----:B------:R-:W-:Y:S01]  /*6760*/  MUFU.EX2 R131, R131 ;  /* 0x0000008300837308 */ /* 0x000fe20000000800 */
[----:B------:R-:W-:Y:S01]  /*6770*/  FADD.FTZ R32, R32, R105 ;  /* 0x0000006920207221 */ /* 0x000fe20000010000 */
[----:B------:R-:W-:-:S02]  /*6780*/  FADD.FTZ R103, R0, R103 ;  /* 0x0000006700677221 */ /* 0x000fc40000010000 */
[----:B------:R-:W-:Y:S01]  /*6790*/  MUFU.EX2 R128, R128 ;  /* 0x0000008000807308 */ /* 0x000fe20000000800 */
[----:B------:R-:W-:Y:S01]  /*67a0*/  FADD.FTZ R33, R33, R32 ;  /* 0x0000002021217221 */ /* 0x000fe20000010000 */
[C---:B----4-:R-:W-:Y:S01]  /*67b0*/  HMMA.16816.F32.BF16 R72, R4.reuse, R12, R72 ;  /* 0x0000000c0448723c */ /* 0x050fe20000041848 */
[----:B------:R-:W-:Y:S01]  /*67c0*/  FADD.FTZ R100, R100, R103 ;  /* 0x0000006764647221 */ /* 0x000fe20000010000 */
[----:B------:R-:W-:Y:S01]  /*67d0*/  MUFU.EX2 R127, R127 ;  /* 0x0000007f007f7308 */ /* 0x000fe20000000800 */
[----:B------:R-:W-:Y:S02]  /*67e0*/  FADD.FTZ R33, R2, R33 ;  /* 0x0000002102217221 */ /* 0x000fe40000010000 */
[----:B------:R-:W-:Y:S01]  /*67f0*/  FADD.FTZ R100, R3, R100 ;  /* 0x0000006403647221 */ /* 0x000fe20000010000 */
[----:B------:R-:W-:Y:S01]  /*6800*/  MUFU.EX2 R133, R133 ;  /* 0x0000008500857308 */ /* 0x000fe20000000800 */
[----:B------:R-:W-:Y:S01]  /*6810*/  MOV R3, R34 ;  /* 0x0000002200037202 */ /* 0x000fe20000000f00 */
[C---:B------:R-:W-:Y:S01]  /*6820*/  HMMA.16816.F32.BF16 R76, R4.reuse, R14, R76 ;  /* 0x0000000e044c723c */ /* 0x040fe2000004184c */
[----:B------:R-:W3:Y:S01]  /*6830*/  LDSM.16.MT88.4 R12, [R142+0x8800] ;  /* 0x008800008e0c783b */ /* 0x000ee20000004200 */
[----:B------:R-:W-:Y:S04]  /*6840*/  MUFU.EX2 R129, R129 ;  /* 0x0000008100817308 */ /* 0x000fe80000000800 */
[----:B------:R-:W-:Y:S02]  /*6850*/  MUFU.EX2 R130, R130 ;  /* 0x0000008200827308 */ /* 0x000fe40000000800 */
[C---:B------:R-:W-:Y:S08]  /*6860*/  HMMA.16816.F32.BF16 R92, R4.reuse, R20, R92 ;  /* 0x00000014045c723c */ /* 0x040ff0000004185c */
[----:B-----5:R-:W-:Y:S01]  /*6870*/  HMMA.16816.F32.BF16 R80, R4, R8, R80 ;  /* 0x000000080450723c */ /* 0x020fe20000041850 */
[----:B------:R-:W-:Y:S01]  /*6880*/  FFMA.FTZ R8, R123, UR4, -R112 ;  /* 0x000000047b087c23 */ /* 0x000fe20008010870 */
[----:B------:R-:W-:-:S03]  /*6890*/  FFMA.FTZ R123, R116, UR4, -R109 ;  /* 0x00000004747b7c23 */ /* 0x000fc6000801086d */
[----:B------:R-:W4:Y:S03]  /*68a0*/  MUFU.EX2 R116, R8 ;  /* 0x0000000800747308 */ /* 0x000f260000000800 */
[C---:B------:R-:W-:Y:S01]  /*68b0*/  HMMA.16816.F32.BF16 R84, R4.reuse, R10, R84 ;  /* 0x0000000a0454723c */ /* 0x040fe20000041854 */
[----:B------:R-:W5:Y:S07]  /*68c0*/  MUFU.EX2 R123, R123 ;  /* 0x0000007b007b7308 */ /* 0x000f6e0000000800 */
[----:B------:R-:W-:Y:S01]  /*68d0*/  HMMA.16816.F32.BF16 R88, R4, R22, R88 ;  /* 0x000000160458723c */ /* 0x000fe20000041858 */
[----:B--2---:R-:W-:Y:S01]  /*68e0*/  F2FP.BF16.F32.PACK_AB R4, R119, R114 ;  /* 0x000000727704723e */ /* 0x004fe200000010ff */
[----:B------:R-:W-:Y:S01]  /*68f0*/  LDSM.16.MT88.4 R20, [R146+0xa800] ;  /* 0x00a800009214783b */ /* 0x000fe20000004200 */
[----:B----4-:R-:W-:Y:S01]  /*6900*/  F2FP.BF16.F32.PACK_AB R6, R116, R121 ;  /* 0x000000797406723e */ /* 0x010fe200000010ff */
[----:B------:R-:W-:Y:S01]  /*6910*/  FADD.FTZ R114, R114, R33 ;  /* 0x0000002172727221 */ /* 0x000fe20000010000 */
[----:B------:R-:W-:Y:S01]  /*6920*/  F2FP.BF16.F32.PACK_AB R7, R125, R118 ;  /* 0x000000767d07723e */ /* 0x000fe200000010ff */
[----:B------:R-:W2:Y:S01]  /*6930*/  LDSM.16.MT88.4 R8, [R141+0x8800] ;  /* 0x008800008d08783b */ /* 0x000ea20000004200 */
[----:B-----5:R-:W-:Y:S01]  /*6940*/  F2FP.BF16.F32.PACK_AB R5, R120, R123 ;  /* 0x0000007b7805723e */ /* 0x020fe200000010ff */
[----:B------:R-:W-:Y:S01]  /*6950*/  FADD.FTZ R123, R123, R100 ;  /* 0x000000647b7b7221 */ /* 0x000fe20000010000 */
[----:B------:R-:W-:Y:S01]  /*6960*/  FADD.FTZ R114, R119, R114 ;  /* 0x0000007277727221 */ /* 0x000fe20000010000 */
[----:B------:R-:W-:-:S02]  /*6970*/  MOV R100, R35 ;  /* 0x0000002300647202 */ /* 0x000fc40000000f00 */
[----:B------:R-:W-:Y:S01]  /*6980*/  FADD.FTZ R123, R120, R123 ;  /* 0x0000007b787b7221 */ /* 0x000fe20000010000 */
[----:B------:R-:W-:Y:S01]  /*6990*/  FADD.FTZ R121, R121, R114 ;  /* 0x0000007279797221 */ /* 0x000fe20000010000 */
[----:B-1----:R-:W-:Y:S02]  /*69a0*/  HMMA.16816.F32.BF16 R96, R4, R16, R96 ;  /* 0x000000100460723c */ /* 0x002fe40000041860 */
[----:B------:R-:W-:Y:S01]  /*69b0*/  FADD.FTZ R118, R118, R123 ;  /* 0x0000007b76767221 */ /* 0x000fe20000010000 */
[----:B------:R-:W-:-:S03]  /*69c0*/  FADD.FTZ R121, R116, R121 ;  /* 0x0000007974797221 */ /* 0x000fc60000010000 */
[----:B------:R-:W-:Y:S02]  /*69d0*/  FADD.FTZ R118, R125, R118 ;  /* 0x000000767d767221 */ /* 0x000fe40000010000 */
        /* <DEDUP_REMOVED lines=12> */
[C---:B---3--:R-:W-:Y:S01]  /*6aa0*/  HMMA.16816.F32.BF16 R80, R4.reuse, R12, R80 ;  /* 0x0000000c0450723c */ /* 0x048fe20000041850 */
[--C-:B------:R-:W-:Y:S01]  /*6ab0*/  FFMA.FTZ R13, R28, UR4, -R109.reuse ;  /* 0x000000041c0d7c23 */ /* 0x100fe2000801086d */
[----:B------:R-:W-:Y:S01]  /*6ac0*/  FFMA.FTZ R12, R122, UR4, -R109 ;  /* 0x000000047a0c7c23 */ /* 0x000fe2000801086d */
[----:B------:R-:W-:Y:S02]  /*6ad0*/  LDSM.16.MT88.4 R28, [R142+0x9000] ;  /* 0x009000008e1c783b */ /* 0x000fe40000004200 */
[----:B------:R-:W3:Y:S03]  /*6ae0*/  MUFU.EX2 R122, R13 ;  /* 0x0000000d007a7308 */ /* 0x000ee60000000800 */
[C---:B------:R-:W-:Y:S01]  /*6af0*/  HMMA.16816.F32.BF16 R60, R4.reuse, R26, R60 ;  /* 0x0000001a043c723c */ /* 0x040fe2000004183c */
[----:B------:R4:W5:Y:S01]  /*6b00*/  MUFU.EX2 R124, R12 ;  /* 0x0000000c007c7308 */ /* 0x0009620000000800 */
[----:B------:R-:W-:Y:S06]  /*6b10*/  LDSM.16.MT88.4 R24, [R141+0x9000] ;  /* 0x009000008d18783b */ /* 0x000fec0000004200 */
[C---:B------:R-:W-:Y:S08]  /*6b20*/  HMMA.16816.F32.BF16 R64, R4.reuse, R20, R64 ;  /* 0x000000140440723c */ /* 0x040ff00000041840 */
[C---:B------:R-:W-:Y:S01]  /*6b30*/  HMMA.16816.F32.BF16 R68, R4.reuse, R22, R68 ;  /* 0x000000160444723c */ /* 0x040fe20000041844 */
[----:B------:R-:W-:Y:S07]  /*6b40*/  LDSM.16.MT88.4 R20, [R146+0xb000] ;  /* 0x00b000009214783b */ /* 0x000fee0000004200 */
[C---:B------:R-:W-:Y:S01]  /*6b50*/  HMMA.16816.F32.BF16 R84, R4.reuse, R14, R84 ;  /* 0x0000000e0454723c */ /* 0x040fe20000041854 */
[----:B----4-:R-:W4:Y:S07]  /*6b60*/  LDSM.16.MT88.4 R12, [R142+0xb000] ;  /* 0x00b000008e0c783b */ /* 0x010f2e0000004200 */
[C---:B--2---:R-:W-:Y:S08]  /*6b70*/  HMMA.16816.F32.BF16 R92, R4.reuse, R8, R92 ;  /* 0x00000008045c723c */ /* 0x044ff0000004185c */
[----:B------:R-:W-:Y:S01]  /*6b80*/  HMMA.16816.F32.BF16 R88, R4, R10, R88 ;  /* 0x0000000a0458723c */ /* 0x000fe20000041858 */
[----:B------:R-:W2:Y:S01]  /*6b90*/  LDSM.16.MT88.4 R8, [R140+0x9000] ;  /* 0x009000008c08783b */ /* 0x000ea20000004200 */
[----:B------:R-:W-:Y:S01]  /*6ba0*/  F2FP.BF16.F32.PACK_AB R4, R131, R126 ;  /* 0x0000007e8304723e */ /* 0x000fe200000010ff */
[----:B------:R-:W-:Y:S01]  /*6bb0*/  FADD.FTZ R126, R126, R121 ;  /* 0x000000797e7e7221 */ /* 0x000fe20000010000 */
[C---:B---3--:R-:W-:Y:S01]  /*6bc0*/  F2FP.BF16.F32.PACK_AB R5, R122.reuse, R133 ;  /* 0x000000857a05723e */ /* 0x048fe200000010ff */
[----:B------:R-:W-:Y:S01]  /*6bd0*/  FADD.FTZ R133, R133, R118 ;  /* 0x0000007685857221 */ /* 0x000fe20000010000 */
[----:B------:R-:W-:Y:S01]  /*6be0*/  F2FP.BF16.F32.PACK_AB R6, R127, R128 ;  /* 0x000000807f06723e */ /* 0x000fe200000010ff */
[----:B------:R-:W-:Y:S01]  /*6bf0*/  FADD.FTZ R131, R131, R126 ;  /* 0x0000007e83837221 */ /* 0x000fe20000010000 */
[----:B-----5:R-:W-:Y:S01]  /*6c00*/  F2FP.BF16.F32.PACK_AB R7, R129, R124 ;  /* 0x0000007c8107723e */ /* 0x020fe200000010ff */
[----:B------:R-:W-:-:S02]  /*6c10*/  FADD.FTZ R133, R122, R133 ;  /* 0x000000857a857221 */ /* 0x000fc40000010000 */
[----:B------:R-:W-:Y:S02]  /*6c20*/  FADD.FTZ R128, R128, R131 ;  /* 0x0000008380807221 */ /* 0x000fe40000010000 */
[----:B------:R-:W-:Y:S02]  /*6c30*/  FADD.FTZ R124, R124, R133 ;  /* 0x000000857c7c7221 */ /* 0x000fe40000010000 */
[----:B-1----:R-:W-:Y:S01]  /*6c40*/  HMMA.16816.F32.BF16 R96, R4, R16, R96 ;  /* 0x000000100460723c */ /* 0x002fe20000041860 */
[----:B------:R-:W-:Y:S01]  /*6c50*/  FADD.FTZ R127, R127, R128 ;  /* 0x000000807f7f7221 */ /* 0x000fe20000010000 */
[----:B------:R-:W-:-:S06]  /*6c60*/  FADD.FTZ R129, R129, R124 ;  /* 0x0000007c81817221 */ /* 0x000fcc0000010000 */
        /* <DEDUP_REMOVED lines=8> */
[C---:B------:R-:W-:Y:S01]  /*6cf0*/  HMMA.16816.F32.BF16 R64, R4.reuse, R20, R64 ;  /* 0x000000140440723c */ /* 0x040fe20000041840 */
[--C-:B------:R-:W-:Y:S01]  /*6d00*/  FFMA.FTZ R20, R113, UR4, -R112.reuse ;  /* 0x0000000471147c23 */ /* 0x100fe20008010870 */
[--C-:B------:R-:W-:Y:S01]  /*6d10*/  FFMA.FTZ R21, R108, UR4, -R109.reuse ;  /* 0x000000046c157c23 */ /* 0x100fe2000801086d */
[----:B------:R-:W3:Y:S05]  /*6d20*/  MUFU.EX2 R113, R117 ;  /* 0x0000007500717308 */ /* 0x000eea0000000800 */
[C---:B-1----:R-:W-:Y:S08]  /*6d30*/  HMMA.16816.F32.BF16 R80, R4.reuse, R16, R80 ;  /* 0x000000100450723c */ /* 0x042ff00000041850 */
[C---:B------:R-:W-:Y:S01]  /*6d40*/  HMMA.16816.F32.BF16 R84, R4.reuse, R18, R84 ;  /* 0x000000120454723c */ /* 0x040fe20000041854 */
[----:B------:R-:W1:Y:S07]  /*6d50*/  LDSM.16.MT88.4 R16, [R146+0xb800] ;  /* 0x00b800009210783b */ /* 0x000e6e0000004200 */
[C---:B------:R-:W-:Y:S01]  /*6d60*/  HMMA.16816.F32.BF16 R68, R4.reuse, R22, R68 ;  /* 0x000000160444723c */ /* 0x040fe20000041844 */
[----:B------:R-:W-:Y:S01]  /*6d70*/  FFMA.FTZ R22, R111, UR4, -R112 ;  /* 0x000000046f167c23 */ /* 0x000fe20008010870 */
[--C-:B------:R-:W-:Y:S01]  /*6d80*/  FFMA.FTZ R112, R110, UR4, -R109.reuse ;  /* 0x000000046e707c23 */ /* 0x100fe2000801086d */
[----:B------:R-:W-:Y:S01]  /*6d90*/  FFMA.FTZ R109, R106, UR4, -R109 ;  /* 0x000000046a6d7c23 */ /* 0x000fe2000801086d */
[----:B------:R-:W-:Y:S04]  /*6da0*/  MUFU.EX2 R111, R20 ;  /* 0x00000014006f7308 */ /* 0x000fe80000000800 */
[----:B------:R-:W-:Y:S01]  /*6db0*/  MUFU.EX2 R108, R22 ;  /* 0x00000016006c7308 */ /* 0x000fe20000000800 */
[C---:B------:R-:W-:Y:S03]  /*6dc0*/  HMMA.16816.F32.BF16 R40, R4.reuse, R28, R40 ;  /* 0x0000001c0428723c */ /* 0x040fe60000041828 */
[----:B------:R4:W-:Y:S04]  /*6dd0*/  MUFU.EX2 R110, R21 ;  /* 0x00000015006e7308 */ /* 0x0009e80000000800 */
[----:B------:R-:W5:Y:S01]  /*6de0*/  MUFU.EX2 R107, R112 ;  /* 0x00000070006b7308 */ /* 0x000f620000000800 */
[C---:B------:R-:W-:Y:S01]  /*6df0*/  HMMA.16816.F32.BF16 R44, R4.reuse, R30, R44 ;  /* 0x0000001e042c723c */ /* 0x040fe2000004182c */
[----:B------:R-:W1:Y:S02]  /*6e00*/  LDSM.16.MT88.4 R28, [R146+0x9800] ;  /* 0x00980000921c783b */ /* 0x000e640000004200 */
[----:B------:R-:W-:Y:S04]  /*6e10*/  MUFU.EX2 R106, R115 ;  /* 0x00000073006a7308 */ /* 0x000fe80000000800 */
[----:B------:R-:W5:Y:S01]  /*6e20*/  MUFU.EX2 R109, R109 ;  /* 0x0000006d006d7308 */ /* 0x000f620000000800 */
[C---:B------:R-:W-:Y:S01]  /*6e30*/  HMMA.16816.F32.BF16 R48, R4.reuse, R24, R48 ;  /* 0x000000180430723c */ /* 0x040fe20000041830 */
[----:B----4-:R-:W-:Y:S07]  /*6e40*/  LDSM.16.MT88.4 R20, [R140+0x9800] ;  /* 0x009800008c14783b */ /* 0x010fee0000004200 */
[C---:B------:R-:W-:Y:S01]  /*6e50*/  HMMA.16816.F32.BF16 R52, R4.reuse, R26, R52 ;  /* 0x0000001a0434723c */ /* 0x040fe20000041834 */
[----:B------:R-:W4:Y:S07]  /*6e60*/  LDSM.16.MT88.4 R24, [R141+0x9800] ;  /* 0x009800008d18783b */ /* 0x000f2e0000004200 */
[C---:B--2---:R-:W-:Y:S08]  /*6e70*/  HMMA.16816.F32.BF16 R92, R4.reuse, R8, R92 ;  /* 0x00000008045c723c */ /* 0x044ff0000004185c */
[----:B------:R-:W-:Y:S01]  /*6e80*/  HMMA.16816.F32.BF16 R88, R4, R10, R88 ;  /* 0x0000000a0458723c */ /* 0x000fe20000041858 */
[----:B---3--:R-:W-:Y:S01]  /*6e90*/  F2FP.BF16.F32.PACK_AB R4, R113, R130 ;  /* 0x000000827104723e */ /* 0x008fe200000010ff */
[----:B------:R-:W2:Y:S01]  /*6ea0*/  LDSM.16.MT88.4 R8, [R142+0xb800] ;  /* 0x00b800008e08783b */ /* 0x000ea20000004200 */
[----:B-----5:R-:W-:Y:S01]  /*6eb0*/  F2FP.BF16.F32.PACK_AB R5, R107, R110 ;  /* 0x0000006e6b05723e */ /* 0x020fe200000010ff */
        /* <DEDUP_REMOVED lines=13> */
[C---:B-1----:R-:W-:Y:S08]  /*6f90*/  HMMA.16816.F32.BF16 R64, R4.reuse, R16, R64 ;  /* 0x000000100440723c */ /* 0x042ff00000041840 */
[C---:B------:R-:W-:Y:S01]  /*6fa0*/  HMMA.16816.F32.BF16 R68, R4.reuse, R18, R68 ;  /* 0x000000120444723c */ /* 0x040fe20000041844 */
[----:B------:R-:W1:Y:S07]  /*6fb0*/  LDSM.16.MT88.4 R16, [R140+0xb800] ;  /* 0x00b800008c10783b */ /* 0x000e6e0000004200 */
[C---:B------:R-:W-:Y:S08]  /*6fc0*/  HMMA.16816.F32.BF16 R96, R4.reuse, R28, R96 ;  /* 0x0000001c0460723c */ /* 0x040ff00000041860 */
[C---:B------:R-:W-:Y:S08]  /*6fd0*/  HMMA.16816.F32.BF16 R36, R4.reuse, R30, R36 ;  /* 0x0000001e0424723c */ /* 0x040ff00000041824 */
[C---:B----4-:R-:W-:Y:S08]  /*6fe0*/  HMMA.16816.F32.BF16 R48, R4.reuse, R24, R48 ;  /* 0x000000180430723c */ /* 0x050ff00000041830 */
[C---:B------:R-:W-:Y:S08]  /*6ff0*/  HMMA.16816.F32.BF16 R52, R4.reuse, R26, R52 ;  /* 0x0000001a0434723c */ /* 0x040ff00000041834 */
[C---:B------:R-:W-:Y:S08]  /*7000*/  HMMA.16816.F32.BF16 R56, R4.reuse, R20, R56 ;  /* 0x000000140438723c */ /* 0x040ff00000041838 */
        /* <DEDUP_REMOVED lines=8> */
.L_x_5568:
        /* <DEDUP_REMOVED lines=13> */
.L_x_5578:
        /* <DEDUP_REMOVED lines=52> */
[----:B------:R-:W5:Y:S01]  /*74a0*/  LDC.64 R2, c[0x0][0x3c0] ;  /* 0x0000f000ff027b82 */ /* 0x000f620000000a00 */
        /* <DEDUP_REMOVED lines=20> */
.L_x_5575:
[C---:B------:R-:W-:Y:S01]  /*75f0*/  IMAD.SHL.U32 R3, R2.reuse, 0x20, RZ ;  /* 0x0000002002037824 */ /* 0x040fe200078e00ff */
[----:B----4-:R-:W-:Y:S01]  /*7600*/  SHF.L.U64.HI R2, R2, 0x5, R103 ;  /* 0x0000000502027819 */ /* 0x010fe20000010267 */
[----:B------:R-:W-:Y:S01]  /*7610*/  @!PT LDS RZ, [RZ] ;  /* 0x00000000fffff984 */ /* 0x000fe20000000800 */
[----:B------:R-:W-:Y:S01]  /*7620*/  @!PT LDS RZ, [RZ] ;  /* 0x00000000fffff984 */ /* 0x000fe20000000800 */
[----:B------:R-:W-:Y:S01]  /*7630*/  @!PT LDS RZ, [RZ] ;  /* 0x00000000fffff984 */ /* 0x000fe20000000800 */
[----:B------:R4:W-:Y:S03]  /*7640*/  LDGSTS.E.BYPASS.LTC128B.128 [R161+0x8000], desc[UR16][R156.64] ;  /* 0x080000009ca17fae */ /* 0x0009e6000b981a10 */
        /* <DEDUP_REMOVED lines=9> */
[----:B------:R-:W-:Y:S03]  /*76e0*/  ISETP.NE.AND P2, PT, R165, 0x1, PT ;  /* 0x00000001a500780c */ /* 0x000fe60003f45270 */
        /* <DEDUP_REMOVED lines=185> */
.L_x_5577:
        /* <DEDUP_REMOVED lines=21> */
.L_x_5576:
        /* <DEDUP_REMOVED lines=41> */
[----:B------:R-:W-:Y:S01]  /*8660*/  ISETP.NE.AND P2, PT, R165, RZ, PT ;  /* 0x000000ffa500720c */ /* 0x000fe20003f45270 */
        /* <DEDUP_REMOVED lines=273> */
.L_x_5574:
        /* <DEDUP_REMOVED lines=164> */
[----:B------:R-:W-:Y:S02]  /*a1c0*/  LOP3.LUT P5, RZ, R4, 0x3, RZ, 0xc0, !PT ;  /* 0x0000000304ff7812 */ /* 0x000fe400078ac0ff */
[----:B-1----:R-:W-:Y:S01]  /*a1d0*/  ISETP.NE.AND P2, PT, R8, RZ, PT ;  /* 0x000000ff0800720c */ /* 0x002fe20003f45270 */
[----:B------:R1:W-:Y:S03]  /*a1e0*/  STS [R9+0x2400], R66 ;  /* 0x0024004209007388 */ /* 0x0003e60000000800 */
[----:B------:R-:W-:Y:S01]  /*a1f0*/  ISETP.NE.OR P0, PT, R158, -0x1, !P2 ;  /* 0xffffffff9e00780c */ /* 0x000fe20005705670 */
[----:B------:R-:W-:Y:S04]  /*a200*/  STS [R5+0x2000], R68 ;  /* 0x0020004405007388 */ /* 0x000fe80000000800 */
[----:B------:R4:W-:Y:S01]  /*a210*/  STS [R5+0x2400], R70 ;  /* 0x0024004605007388 */ /* 0x0009e20000000800 */
[----:B------:R-:W5:Y:S03]  /*a220*/  @!P1 LDC.64 R16, c[0x0][0x400] ;  /* 0x00010000ff109b82 */ /* 0x000f660000000a00 */
[----:B------:R-:W-:Y:S04]  /*a230*/  STS [R11+0x2000], R72 ;  /* 0x002000480b007388 */ /* 0x000fe80000000800 */
[----:B------:R2:W-:Y:S04]  /*a240*/  STS [R11+0x2400], R74 ;  /* 0x0024004a0b007388 */ /* 0x0005e80000000800 */
[----:B------:R-:W-:Y:S04]  /*a250*/  STS [R15+0x2000], R76 ;  /* 0x0020004c0f007388 */ /* 0x000fe80000000800 */
[----:B------:R-:W-:Y:S01]  /*a260*/  STS [R15+0x2400], R78 ;  /* 0x0024004e0f007388 */ /* 0x000fe20000000800 */
[----:B-1----:R-:W1:Y:S03]  /*a270*/  @P1 LDC.64 R8, c[0x0][0x408] ;  /* 0x00010200ff081b82 */ /* 0x002e660000000a00 */
[----:B------:R-:W-:Y:S04]  /*a280*/  STS [R13+0x2000], R80 ;  /* 0x002000500d007388 */ /* 0x000fe80000000800 */
[----:B------:R-:W-:Y:S01]  /*a290*/  STS [R13+0x2400], R82 ;  /* 0x002400520d007388 */ /* 0x000fe20000000800 */
[----:B----4-:R-:W4:Y:S03]  /*a2a0*/  @!P2 LDC R5, c[0x0][0x3e0] ;  /* 0x0000f800ff05ab82 */ /* 0x010f260000000800 */
[----:B------:R-:W-:Y:S04]  /*a2b0*/  STS [R19+0x2000], R84 ;  /* 0x0020005413007388 */ /* 0x000fe80000000800 */
[----:B------:R3:W-:Y:S01]  /*a2c0*/  STS [R19+0x2400], R86 ;  /* 0x0024005613007388 */ /* 0x0007e20000000800 */
[----:B--2---:R-:W2:Y:S03]  /*a2d0*/  @P4 LDC R11, c[0x0][0x458] ;  /* 0x00011600ff0b4b82 */ /* 0x004ea60000000800 */
[----:B------:R-:W-:Y:S04]  /*a2e0*/  STS [R21+0x2000], R92 ;  /* 0x0020005c15007388 */ /* 0x000fe80000000800 */
[----:B------:R5:W-:Y:S04]  /*a2f0*/  STS [R21+0x2400], R94 ;  /* 0x0024005e15007388 */ /* 0x000be80000000800 */
[----:B------:R-:W-:Y:S04]  /*a300*/  STS [R23+0x2000], R88 ;  /* 0x0020005817007388 */ /* 0x000fe80000000800 */
[----:B------:R1:W-:Y:S01]  /*a310*/  STS [R23+0x2400], R90 ;  /* 0x0024005a17007388 */ /* 0x0003e20000000800 */
[----:B------:R-:W-:Y:S08]  /*a320*/  BAR.SYNC.DEFER_BLOCKING 0x0 ;  /* 0x0000000000007b1d */ /* 0x000ff00000010000 */
[----:B---3--:R-:W3:Y:S01]  /*a330*/  @P2 LDC R19, c[0x0][0x454] ;  /* 0x00011500ff132b82 */ /* 0x008ee20000000800 */
[----:B------:R-:W4:Y:S01]  /*a340*/  S2R R0, SR_CTAID.Z ;  /* 0x0000000000007919 */ /* 0x000f220000002700 */
[----:B------:R-:W4:Y:S01]  /*a350*/  S2R R2, SR_TID.X ;  /* 0x0000000000027919 */ /* 0x000f220000002100 */
[----:B-----5:R-:W-:Y:S01]  /*a360*/  @!P1 IMAD.WIDE.U32 R20, R159, R16, RZ ;  /* 0x000000109f149225 */ /* 0x020fe200078e00ff */
[----:B------:R-:W-:-:S02]  /*a370*/  SHF.R.U32.HI R16, RZ, 0x1, R4 ;  /* 0x00000001ff107819 */ /* 0x000fc40000011604 */
[----:B------:R-:W-:Y:S01]  /*a380*/  SHF.R.U32.HI R4, RZ, 0x2, R4 ;  /* 0x00000002ff047819 */ /* 0x000fe20000011604 */
[----:B------:R-:W-:Y:S01]  /*a390*/  @!P1 IMAD R17, R159, R17, R21 ;  /* 0x000000119f119224 */ /* 0x000fe200078e0215 */
[----:B------:R-:W-:Y:S02]  /*a3a0*/  LOP3.LUT R21, R16, 0x30, RZ, 0xc0, !PT ;  /* 0x0000003010157812 */ /* 0x000fe400078ec0ff */
[----:B------:R-:W-:Y:S01]  /*a3b0*/  MOV R16, 0x7f800000 ;  /* 0x7f80000000107802 */ /* 0x000fe20000000f00 */
[----:B-1----:R-:W-:-:S04]  /*a3c0*/  @P1 IMAD.WIDE.U32 R22, R158, R8, RZ ;  /* 0x000000089e161225 */ /* 0x002fc800078e00ff */
[----:B------:R-:W-:Y:S01]  /*a3d0*/  @P3 FMUL.FTZ R8, R6, 0.69314718246459960938 ;  /* 0x3f31721806083820 */ /* 0x000fe20000410000 */
[----:B------:R-:W-:Y:S01]  /*a3e0*/  LOP3.LUT R21, R21, 0x7, R4, 0xf8, !PT ;  /* 0x0000000715157812 */ /* 0x000fe200078ef804 */
[----:B------:R1:W1:Y:S01]  /*a3f0*/  LDS.128 R12, [R161+0x1800] ;  /* 0x00180000a10c7984 */ /* 0x0002620000000c00 */
[----:B------:R-:W-:Y:S01]  /*a400*/  @P1 IMAD R17, R158, R9, R23 ;  /* 0x000000099e111224 */ /* 0x000fe200078e0217 */
[----:B------:R-:W-:Y:S01]  /*a410*/  MOV R4, 0x7f800000 ;  /* 0x7f80000000047802 */ /* 0x000fe20000000f00 */
[----:B------:R-:W-:Y:S02]  /*a420*/  @!P0 IMAD R158, R159, R10, RZ ;  /* 0x0000000a9f9e8224 */ /* 0x000fe400078e02ff */
[----:B------:R-:W-:Y:S01]  /*a430*/  @P3 FFMA.FTZ R4, R3, R18, R8 ;  /* 0x0000001203043223 */ /* 0x000fe20000010008 */
[----:B--2---:R-:W-:Y:S01]  /*a440*/  @P4 FFMA.FTZ R16, R100, R11, R7 ;  /* 0x0000000b64104223 */ /* 0x004fe20000010007 */
[----:B----4-:R-:W-:Y:S01]  /*a450*/  @!P2 IMAD R5, R159, R5, R0 ;  /* 0x000000059f05a224 */ /* 0x010fe200078e0200 */
[----:B------:R-:W-:-:S03]  /*a460*/  SHF.L.U32 R6, R2, 0x3, RZ ;  /* 0x0000000302067819 */ /* 0x000fc600000006ff */
[----:B------:R-:W-:Y:S02]  /*a470*/  @!P2 IMAD R5, R5, R10, RZ ;  /* 0x0000000a0505a224 */ /* 0x000fe400078e02ff */
[----:B---3--:R-:W-:Y:S01]  /*a480*/  @P2 IMAD R5, R0, R19, R158 ;  /* 0x0000001300052224 */ /* 0x008fe200078e029e */
[----:B------:R-:W-:Y:S01]  /*a490*/  LOP3.LUT R8, R6, 0x38, RZ, 0xc0, !PT ;  /* 0x0000003806087812 */ /* 0x000fe200078ec0ff */
[----:B------:R-:W-:Y:S06]  /*a4a0*/  @P5 BRA `(.L_x_5580) ;  /* 0x00000000002c5947 */ /* 0x000fec0003800000 */
[----:B------:R-:W2:Y:S01]  /*a4b0*/  LDCU.64 UR4, c[0x0][0x420] ;  /* 0x00008400ff0477ac */ /* 0x000ea20008000a00 */
[----:B------:R-:W-:Y:S01]  /*a4c0*/  IMAD.IADD R6, R160, 0x1, R5 ;  /* 0x00000001a0067824 */ /* 0x000fe200078e0205 */
[C---:B------:R-:W-:Y:S01]  /*a4d0*/  ISETP.GE.AND P3, PT, R21.reuse, R152, PT ;  /* 0x000000981500720c */ /* 0x040fe20003f66270 */
[----:B------:R-:W-:-:S03]  /*a4e0*/  VIADD R5, R21, 0x8 ;  /* 0x0000000815057836 */ /* 0x000fc60000000000 */
[C---:B------:R-:W-:Y:S02]  /*a4f0*/  IADD3 R3, P0, PT, R6.reuse, R21, RZ ;  /* 0x0000001506037210 */ /* 0x040fe40007f1e0ff */
[----:B------:R-:W-:Y:S02]  /*a500*/  ISETP.GE.AND P2, PT, R5, R152, PT ;  /* 0x000000980500720c */ /* 0x000fe40003f46270 */
[----:B------:R-:W-:Y:S02]  /*a510*/  LEA.HI.X.SX32 R6, R6, RZ, 0x1, P0 ;  /* 0x000000ff06067211 */ /* 0x000fe400000f0eff */
[----:B--2---:R-:W-:-:S04]  /*a520*/  LEA R10, P0, R3, UR4, 0x2 ;  /* 0x00000004030a7c11 */ /* 0x004fc8000f8010ff */
[----:B------:R-:W-:-:S05]  /*a530*/  LEA.HI.X R11, R3, UR5, R6, 0x2, P0 ;  /* 0x00000005030b7c11 */ /* 0x000fca00080f1406 */
[----:B------:R2:W-:Y:S04]  /*a540*/  @!P3 STG.E desc[UR16][R10.64], R16 ;  /* 0x000000100a00b986 */ /* 0x0005e8000c101910 */
[----:B------:R2:W-:Y:S02]  /*a550*/  @!P2 STG.E desc[UR16][R10.64+0x20], R4 ;  /* 0x000020040a00a986 */ /* 0x0005e4000c101910 */
.L_x_5580:
[----:B------:R-:W-:Y:S05]  /*a560*/  BSYNC.RECONVERGENT B0 ;  /* 0x0000000000007941 */ /* 0x000fea0003800200 */
.L_x_5579:
[----:B------:R-:W-:Y:S01]  /*a570*/  IMAD.MOV.U32 R9, RZ, RZ, RZ ;  /* 0x000000ffff097224 */ /* 0x000fe200078e00ff */
[----:B------:R-:W-:Y:S01]  /*a580*/  SHF.R.U32.HI R3, RZ, 0x3, R2 ;  /* 0x00000003ff037819 */ /* 0x000fe20000011602 */
[----:B------:R-:W-:Y:S01]  /*a590*/  @P1 IMAD.MOV.U32 R20, RZ, RZ, R22 ;  /* 0x000000ffff141224 */ /* 0x000fe200078e0016 */
[----:B------:R-:W3:Y:S01]  /*a5a0*/  LDCU.64 UR4, c[0x0][0x410] ;  /* 0x00008200ff0477ac */ /* 0x000ee20008000a00 */
[C---:B------:R-:W-:Y:S01]  /*a5b0*/  IMAD.WIDE.U32 R8, R160.reuse, UR6, R8 ;  /* 0x00000006a0087c25 */ /* 0x040fe2000f8e0008 */
[C---:B------:R-:W-:Y:S01]  /*a5c0*/  IADD3 R7, PT, PT, R3.reuse, 0x10, RZ ;  /* 0x0000001003077810 */ /* 0x040fe20007ffe0ff */
[----:B------:R-:W-:Y:S01]  /*a5d0*/  BSSY.RECONVERGENT B0, `(.L_x_5581) ;  /* 0x0000017000007945 */ /* 0x000fe20003800200 */
[C---:B------:R-:W-:Y:S01]  /*a5e0*/  ISETP.GE.AND P3, PT, R3.reuse, R152, PT ;  /* 0x000000980300720c */ /* 0x040fe20003f66270 */
        /* <DEDUP_REMOVED lines=8> */
[----:B--2---:R2:W4:Y:S01]  /*a670*/  LDS.128 R4, [R161+0x2000] ;  /* 0x00200000a1047984 */ /* 0x0045220000000c00 */
[----:B---3--:R-:W-:-:S03]  /*a680*/  IMAD.WIDE.U32 R18, R0, UR4, R18 ;  /* 0x0000000400127c25 */ /* 0x008fc6000f8e0012 */
[----:B------:R2:W3:Y:S01]  /*a690*/  LDS.128 R8, [R161] ;  /* 0x00000000a1087984 */ /* 0x0004e20000000c00 */
[----:B------:R-:W-:Y:S01]  /*a6a0*/  IMAD R21, R0, UR5, R19 ;  /* 0x0000000500157c24 */ /* 0x000fe2000f8e0213 */
[----:B------:R-:W-:Y:S06]  /*a6b0*/  @P3 BRA `(.L_x_5582) ;  /* 0x0000000000203947 */ /* 0x000fec0003800000 */
[----:B------:R-:W5:Y:S01]  /*a6c0*/  LDCU.64 UR4, c[0x0][0x3f0] ;  /* 0x00007e00ff0477ac */ /* 0x000f620008000a00 */
[----:B------:R-:W-:-:S05]  /*a6d0*/  MOV R20, R18 ;  /* 0x0000001200147202 */ /* 0x000fca0000000f00 */
[----:B------:R-:W-:-:S04]  /*a6e0*/  IMAD.WIDE.U32 R16, R3, UR6, R20 ;  /* 0x0000000603107c25 */ /* 0x000fc8000f8e0014 */
[----:B------:R-:W-:Y:S01]  /*a6f0*/  IMAD R0, R3, UR7, R17 ;  /* 0x0000000703007c24 */ /* 0x000fe2000f8e0211 */
[----:B-----5:R-:W-:-:S04]  /*a700*/  LEA R22, P3, R16, UR4, 0x1 ;  /* 0x0000000410167c11 */ /* 0x020fc8000f8608ff */
[----:B------:R-:W-:-:S05]  /*a710*/  LEA.HI.X R23, R16, UR5, R0, 0x1, P3 ;  /* 0x0000000510177c11 */ /* 0x000fca00098f0c00 */
[----:B---3--:R3:W-:Y:S04]  /*a720*/  STG.E.128 desc[UR16][R22.64], R8 ;  /* 0x0000000816007986 */ /* 0x0087e8000c101d10 */
[----:B----4-:R3:W-:Y:S02]  /*a730*/  STG.E.128 desc[UR16][R22.64+0x80], R4 ;  /* 0x0000800416007986 */ /* 0x0107e4000c101d10 */
.L_x_5582:
[----:B------:R-:W-:Y:S05]  /*a740*/  BSYNC.RECONVERGENT B0 ;  /* 0x0000000000007941 */ /* 0x000fea0003800200 */
.L_x_5581:
[----:B---3--:R3:W1:Y:S01]  /*a750*/  LDS.128 R8, [R161+0x800] ;  /* 0x00080000a1087984 */ /* 0x0086620000000c00 */
[----:B------:R-:W-:Y:S03]  /*a760*/  BSSY.RECONVERGENT B0, `(.L_x_5583) ;  /* 0x0000010000007945 */ /* 0x000fe60003800200 */
[----:B----4-:R3:W4:Y:S01]  /*a770*/  LDS.128 R4, [R161+0x2800] ;  /* 0x00280000a1047984 */ /* 0x0107220000000c00 */
[----:B------:R-:W-:Y:S05]  /*a780*/  @P2 BRA `(.L_x_5584) ;  /* 0x0000000000342947 */ /* 0x000fea0003800000 */
[----:B------:R-:W5:Y:S01]  /*a790*/  LDCU.64 UR4, c[0x0][0x3f0] ;  /* 0x00007e00ff0477ac */ /* 0x000f620008000a00 */
[----:B------:R-:W-:Y:S01]  /*a7a0*/  IADD3 R17, P2, PT, R3, 0x10, RZ ;  /* 0x0000001003117810 */ /* 0x000fe20007f5e0ff */
[----:B------:R-:W-:Y:S01]  /*a7b0*/  IMAD.MOV.U32 R22, RZ, RZ, R18 ;  /* 0x000000ffff167224 */ /* 0x000fe200078e0012 */
[----:B------:R-:W-:-:S03]  /*a7c0*/  MOV R23, R21 ;  /* 0x0000001500177202 */ /* 0x000fc60000000f00 */
[----:B------:R-:W-:Y:S02]  /*a7d0*/  IMAD.X R0, RZ, RZ, RZ, P2 ;  /* 0x000000ffff007224 */ /* 0x000fe400010e06ff */
[----:B------:R-:W-:-:S04]  /*a7e0*/  IMAD.WIDE.U32 R22, R17, UR6, R22 ;  /* 0x0000000611167c25 */ /* 0x000fc8000f8e0016 */
[----:B------:R-:W-:-:S04]  /*a7f0*/  IMAD R0, R0, UR6, RZ ;  /* 0x0000000600007c24 */ /* 0x000fc8000f8e02ff */
[----:B------:R-:W-:Y:S01]  /*a800*/  IMAD R0, R17, UR7, R0 ;  /* 0x0000000711007c24 */ /* 0x000fe2000f8e0200 */
[----:B-----5:R-:W-:-:S04]  /*a810*/  LEA R16, P2, R22, UR4, 0x1 ;  /* 0x0000000416107c11 */ /* 0x020fc8000f8408ff */
[----:B------:R-:W-:-:S04]  /*a820*/  IADD3 R0, PT, PT, R0, R23, RZ ;  /* 0x0000001700007210 */ /* 0x000fc80007ffe0ff */
[----:B------:R-:W-:-:S05]  /*a830*/  LEA.HI.X R17, R22, UR5, R0, 0x1, P2 ;  /* 0x0000000516117c11 */ /* 0x000fca00090f0c00 */
[----:B-1----:R1:W-:Y:S04]  /*a840*/  STG.E.128 desc[UR16][R16.64], R8 ;  /* 0x0000000810007986 */ /* 0x0023e8000c101d10 */
[----:B----4-:R1:W-:Y:S02]  /*a850*/  STG.E.128 desc[UR16][R16.64+0x80], R4 ;  /* 0x0000800410007986 */ /* 0x0103e4000c101d10 */
.L_x_5584:
[----:B------:R-:W-:Y:S05]  /*a860*/  BSYNC.RECONVERGENT B0 ;  /* 0x0000000000007941 */ /* 0x000fea0003800200 */
.L_x_5583:
[----:B-1----:R1:W1:Y:S01]  /*a870*/  LDS.128 R8, [R161+0x1000] ;  /* 0x00100000a1087984 */ /* 0x0022620000000c00 */
[----:B------:R-:W-:Y:S03]  /*a880*/  BSSY.RECONVERGENT B0, `(.L_x_5585) ;  /* 0x0000010000007945 */ /* 0x000fe60003800200 */
[----:B----4-:R4:W1:Y:S01]  /*a890*/  LDS.128 R4, [R161+0x3000] ;  /* 0x00300000a1047984 */ /* 0x0108620000000c00 */
        /* <DEDUP_REMOVED lines=13> */
[----:B------:R1:W-:Y:S02]  /*a970*/  STG.E.128 desc[UR16][R16.64+0x80], R4 ;  /* 0x0000800410007986 */ /* 0x0003e4000c101d10 */
.L_x_5586:
[----:B------:R-:W-:Y:S05]  /*a980*/  BSYNC.RECONVERGENT B0 ;  /* 0x0000000000007941 */ /* 0x000fea0003800200 */
.L_x_5585:
[----:B-1----:R1:W1:Y:S01]  /*a990*/  LDS.128 R4, [R161+0x3800] ;  /* 0x00380000a1047984 */ /* 0x0022620000000c00 */
[----:B------:R-:W-:Y:S05]  /*a9a0*/  @P0 EXIT ;  /* 0x000000000000094d */ /* 0x000fea0003800000 */
        /* <DEDUP_REMOVED lines=11> */
[----:B------:R-:W-:Y:S04]  /*aa60*/  STG.E.128 desc[UR16][R2.64], R12 ;  /* 0x0000000c02007986 */ /* 0x000fe8000c101d10 */
[----:B-1----:R-:W-:Y:S01]  /*aa70*/  STG.E.128 desc[UR16][R2.64+0x80], R4 ;  /* 0x0000800402007986 */ /* 0x002fe2000c101d10 */
[----:B------:R-:W-:Y:S05]  /*aa80*/  EXIT ;  /* 0x000000000000794d */ /* 0x000fea0003800000 */
.L_x_5587:
        /* <DEDUP_REMOVED lines=15> */
.L_x_7248:


//--------------------- .text._ZN5flash24flash_fwd_splitkv_kernelI23Flash_fwd_kernel_traitsILi128ELi64ELi64ELi4ELb0ELb0EN7cutlass10bfloat16_tE19Flash_kernel_traitsILi128ELi64ELi64ELi4ES3_EELb1ELb0ELb0ELb0ELb1ELb1ELb0ELb0EEEvNS_16Flash_fwd_paramsE --------------------------
	.section	.text._ZN5flash24flash_fwd_splitkv_kernelI23Flash_fwd_kernel_traitsILi128ELi64ELi64ELi4ELb0ELb0EN7cutlass10bfloat16_tE19Flash_kernel_traitsILi128ELi64ELi64ELi4ES3_EELb1ELb0ELb0ELb0ELb1ELb1ELb0ELb0EEEvNS_16Flash_fwd_paramsE,"ax",@progbits
	.align	128
        .global         _ZN5flash24flash_fwd_splitkv_kernelI23Flash_fwd_kernel_traitsILi128ELi64ELi64ELi4ELb0ELb0EN7cutlass10bfloat16_tE19Flash_kernel_traitsILi128ELi64ELi64ELi4ES3_EELb1ELb0ELb0ELb0ELb1ELb1ELb0ELb0EEEvNS_16Flash_fwd_paramsE
        .type           _ZN5flash24flash_fwd_splitkv_kernelI23Flash_fwd_kernel_traitsILi128ELi64ELi64ELi4ELb0ELb0EN7cutlass10bfloat16_tE19Flash_kernel_traitsILi128ELi64ELi64ELi4ES3_EELb1ELb0ELb0ELb0ELb1ELb1ELb0ELb0EEEvNS_16Flash_fwd_paramsE,@function
        .size           _ZN5flash24flash_fwd_splitkv_kernelI23Flash_fwd_kernel_traitsILi128ELi64ELi64ELi4ELb0ELb0EN7cutlass10bfloat16_tE19Flash_kernel_traitsILi128ELi64ELi64ELi4ES3_EELb1ELb0ELb0ELb0ELb1ELb1ELb0ELb0EEEvNS_16Flash_fwd_paramsE,(.L_x_7249 - _ZN5flash24flash_fwd_splitkv_kernelI23Flash_fwd_kernel_traitsILi128ELi64ELi64ELi4ELb0ELb0EN7cutlass10bfloat16_tE19Flash_kernel_traitsILi128ELi64ELi64ELi4ES3_EELb1ELb0ELb0ELb0ELb1ELb1ELb0ELb0EEEvNS_16Flash_fwd_paramsE)
        .other          _ZN5flash24flash_fwd_splitkv_kernelI23Flash_fwd_kernel_traitsILi128ELi64ELi64ELi4ELb0ELb0EN7cutlass10bfloat16_tE19Flash_kernel_traitsILi128ELi64ELi64ELi4ES3_EELb1ELb0ELb0ELb0ELb1ELb1ELb0ELb0EEEvNS_16Flash_fwd_paramsE,@"STO_CUDA_ENTRY STV_DEFAULT"
_ZN5flash24flash_fwd_splitkv_kernelI23Flash_fwd_kernel_traitsILi128ELi64ELi64ELi4ELb0ELb0EN7cutlass10bfloat16_tE19Flash_kernel_traitsILi128ELi64ELi64ELi4ES3_EELb1ELb0ELb0ELb0ELb1ELb1ELb0ELb0EEEvNS_16Flash_fwd_paramsE:
.text._ZN5flash24flash_fwd_splitkv_kernelI23Flash_fwd_kernel_traitsILi128ELi64ELi64ELi4ELb0ELb0EN7cutlass10bfloat16_tE19Flash_kernel_traitsILi128ELi64ELi64ELi4ES3_EELb1ELb0ELb0ELb0ELb1ELb1ELb0ELb0EEEvNS_16Flash_fwd_paramsE:
        /* <DEDUP_REMOVED lines=51> */
.L_x_5588:
        /* <DEDUP_REMOVED lines=46> */
[----:B------:R-:W-:Y:S02]  /*0610*/  IMAD R4, R167, R3, R11 ;  /* 0x00000003a7047224 */ /* 0x000fe400078e020b */
[----:B------:R-:W-:-:S02]  /*0620*/  IMAD.IADD R7, R86, 0x1, -R167 ;  /* 0x0000000156077824 */ /* 0x000fc400078e0aa7 */
[C---:B------:R-:W-:Y:S01]  /*0630*/  VIADD R6, R0.reuse, 0x20 ;  /* 0x0000002000067836 */ /* 0x040fe20000000000 */
[----:B------:R-:W-:Y:S01]  /*0640*/  IADD3.X R11, PT, PT, R5, R4, RZ, P0, !PT ;  /* 0x00000004050b7210 */ /* 0x000fe200007fe4ff */
[----:B--2---:R-:W-:Y:S01]  /*0650*/  IMAD R4, R165, UR7, R26 ;  /* 0x00000007a5047c24 */ /* 0x004fe2000f8e021a */
[-C--:B------:R-:W-:Y:S02]  /*0660*/  ISETP.GE.AND P0, PT, R0, R7.reuse, PT ;  /* 0x000000070000720c */ /* 0x080fe40003f06270 */
[-C--:B------:R-:W-:Y:S01]  /*0670*/  ISETP.GE.AND P3, PT, R8, R7.reuse, PT ;  /* 0x000000070800720c */ /* 0x080fe20003f66270 */
[----:B---3--:R-:W-:Y:S01]  /*0680*/  IMAD.WIDE.U32 R10, R26, UR4, R10 ;  /* 0x000000041a0a7c25 */ /* 0x008fe2000f8e000a */
[----:B------:R-:W-:Y:S02]  /*0690*/  IADD3 R8, PT, PT, R0, 0x30, RZ ;  /* 0x0000003000087810 */ /* 0x000fe40007ffe0ff */
[-C--:B------:R-:W-:Y:S01]  /*06a0*/  ISETP.GE.AND P2, PT, R6, R7.reuse, PT ;  /* 0x000000070600720c */ /* 0x080fe20003f46270 */
[----:B----4-:R-:W-:Y:S01]  /*06b0*/  IMAD R167, R4, UR6, R167 ;  /* 0x0000000604a77c24 */ /* 0x010fe2000f8e02a7 */
[----:B------:R-:W-:Y:S01]  /*06c0*/  ISETP.GE.AND P1, PT, R8, R7, PT ;  /* 0x000000070800720c */ /* 0x000fe20003f26270 */
[----:B------:R-:W-:-:S04]  /*06d0*/  IMAD R27, R26, UR5, R11 ;  /* 0x000000051a1b7c24 */ /* 0x000fc8000f8e020b */
        /* <DEDUP_REMOVED lines=9> */
.L_x_5591:
[----:B------:R-:W-:Y:S05]  /*0770*/  BSYNC.RECONVERGENT B0 ;  /* 0x0000000000007941 */ /* 0x000fea0003800200 */
.L_x_5590:
        /* <DEDUP_REMOVED lines=15> */
.L_x_5593:
[----:B------:R-:W-:Y:S05]  /*0870*/  BSYNC.RECONVERGENT B0 ;  /* 0x0000000000007941 */ /* 0x000fea0003800200 */
.L_x_5592:
        /* <DEDUP_REMOVED lines=15> */
.L_x_5595:
[----:B------:R-:W-:Y:S05]  /*0970*/  BSYNC.RECONVERGENT B0 ;  /* 0x0000000000007941 */ /* 0x000fea0003800200 */
.L_x_5594:
[----:B------:R-:W-:Y:S04]  /*0980*/  BSSY.RECONVERGENT B0, `(.L_x_5596) ;  /* 0x000000e000007945 */ /* 0x000fe80003800200 */
[----:B------:R-:W-:Y:S05]  /*0990*/  @P1 BRA `(.L_x_5597) ;  /* 0x0000000000301947 */ /* 0x000fea0003800000 */
[----:B------:R-:W4:Y:S01]  /*09a0*/  LDCU.64 UR4, c[0x0][0x3f0] ;  /* 0x00007e00ff0477ac */ /* 0x000f220008000a00 */
[----:B------:R-:W-:Y:S02]  /*09b0*/  IADD3 R5, P0, PT, R0, 0x30, RZ ;  /* 0x0000003000057810 */ /* 0x000fe40007f1e0ff */
[----:B------:R-:W-:Y:S02]  /*09c0*/  MOV R11, R27 ;  /* 0x0000001b000b7202 */ /* 0x000fe40000000f00 */
[----:B------:R-:W-:Y:S01]  /*09d0*/  IADD3.X R9, PT, PT, RZ, RZ, RZ, P0, !PT ;  /* 0x000000ffff097210 */ /* 0x000fe200007fe4ff */
        /* <DEDUP_REMOVED lines=8> */
.L_x_5597:
[----:B------:R-:W-:Y:S05]  /*0a60*/  BSYNC.RECONVERGENT B0 ;  /* 0x0000000000007941 */ /* 0x000fea0003800200 */
.L_x_5596:
        /* <DEDUP_REMOVED lines=20> */
.L_x_5589:
        /* <DEDUP_REMOVED lines=11> */
.L_x_5598:
        /* <DEDUP_REMOVED lines=97> */
.L_x_5599:
        /* <DEDUP_REMOVED lines=15> */
.L_x_5601:
[----:B------:R-:W2:Y:S01]  /*1360*/  LDC.64 R102, c[0x0][0x3b8] ;  /* 0x0000ee00ff667b82 */ /* 0x000ea20000000a00 */
[----:B-1----:R-:W-:-:S05]  /*1370*/  IADD3 R4, PT, PT, R0, R3, RZ ;  /* 0x0000000300047210 */ /* 0x002fca0007ffe0ff */
[C---:B--2---:R-:W-:Y:S02]  /*1380*/  IMAD R9, R4.reuse, R103, RZ ;  /* 0x0000006704097224 */ /* 0x044fe400078e02ff */
[----:B------:R-:W-:-:S05]  /*1390*/  IMAD.WIDE.U32 R4, R4, R102, RZ ;  /* 0x0000006604047225 */ /* 0x000fca00078e00ff */
[----:B------:R-:W-:Y:S02]  /*13a0*/  IADD3 R9, PT, PT, R5, R9, RZ ;  /* 0x0000000905097210 */ /* 0x000fe40007ffe0ff */
[----:B------:R-:W-:Y:S02]  /*13b0*/  MOV R8, R4 ;  /* 0x0000000400087202 */ /* 0x000fe40000000f00 */
.L_x_5602:
        /* <DEDUP_REMOVED lines=14> */
.L_x_5603:
[----:B------:R-:W1:Y:S01]  /*14a0*/  LDC.64 R28, c[0x0][0x3c0] ;  /* 0x0000f000ff1c7b82 */ /* 0x000e620000000a00 */
[----:B------:R-:W-:-:S05]  /*14b0*/  IADD3 R3, PT, PT, R0, R3, RZ ;  /* 0x0000000300037210 */ /* 0x000fca0007ffe0ff */
[C---:B-1----:R-:W-:Y:S02]  /*14c0*/  IMAD R11, R3.reuse, R29, RZ ;  /* 0x0000001d030b7224 */ /* 0x042fe400078e02ff */
[----:B-----5:R-:W-:-:S05]  /*14d0*/  IMAD.WIDE.U32 R2, R3, R28, RZ ;  /* 0x0000001c03027225 */ /* 0x020fca00078e00ff */
[----:B------:R-:W-:Y:S02]  /*14e0*/  IADD3 R11, PT, PT, R3, R11, RZ ;  /* 0x0000000b030b7210 */ /* 0x000fe40007ffe0ff */
[----:B------:R-:W-:-:S07]  /*14f0*/  MOV R10, R2 ;  /* 0x00000002000a7202 */ /* 0x000fce0000000f00 */
.L_x_5604:
        /* <DEDUP_REMOVED lines=41> */
.L_x_5600:
[----:B------:R-:W-:Y:S01]  /*1790*/  ISETP.NE.AND P0, PT, R164, -0x1, PT ;  /* 0xffffffffa400780c */ /* 0x000fe20003f05270 */
[----:B------:R-:W-:Y:S01]  /*17a0*/  IMAD.IADD R158, R86, 0x1, -R167 ;  /* 0x00000001569e7824 */ /* 0x000fe200078e0aa7 */
[----:B------:R-:W-:Y:S01]  /*17b0*/  SHF.R.U32.HI R12, RZ, 0x3, R31 ;  /* 0x00000003ff0c7819 */ /* 0x000fe2000001161f */
[C---:B------:R-:W-:Y:S01]  /*17c0*/  IMAD.SHL.U32 R0, R31.reuse, 0x8, RZ ;  /* 0x000000081f007824 */ /* 0x040fe200078e00ff */
[----:B------:R-:W1:Y:S01]  /*17d0*/  LDCU.64 UR4, c[0x0][0x3c8] ;  /* 0x00007900ff0477ac */ /* 0x000e620008000a00 */
[----:B------:R-:W-:Y:S01]  /*17e0*/  MOV R13, RZ ;  /* 0x000000ff000d7202 */ /* 0x000fe20000000f00 */
[----:B------:R-:W-:Y:S01]  /*17f0*/  IMAD.SHL.U32 R84, R31, 0x40, RZ ;  /* 0x000000401f547824 */ /* 0x000fe200078e00ff */
[CC--:B------:R-:W-:Y:S01]  /*1800*/  ISETP.GE.AND P6, PT, R12.reuse, R158.reuse, PT ;  /* 0x0000009e0c00720c */ /* 0x0c0fe20003fc6270 */
[----:B------:R-:W-:Y:S01]  /*1810*/  VIADD R17, R12, 0x10 ;  /* 0x000000100c117836 */ /* 0x000fe20000000000 */
[----:B------:R-:W-:Y:S01]  /*1820*/  LOP3.LUT R19, R0, 0x38, RZ, 0xc0, !PT ;  /* 0x0000003800137812 */ /* 0x000fe200078ec0ff */
[----:B------:R-:W-:Y:S01]  /*1830*/  IMAD.WIDE.U32 R36, R37, 0x40, R12 ;  /* 0x0000004025247825 */ /* 0x000fe200078e000c */
[----:B------:R-:W-:Y:S01]  /*1840*/  LOP3.LUT R9, R84, 0x1c0, RZ, 0xc0, !PT ;  /* 0x000001c054097812 */ /* 0x000fe200078ec0ff */
[----:B------:R-:W2:Y:S01]  /*1850*/  LDCU.64 UR6, c[0x0][0x388] ;  /* 0x00007100ff0677ac */ /* 0x000ea20008000a00 */
[----:B------:R-:W3:Y:S01]  /*1860*/  @P0 LDC.64 R4, c[0x0][0x3b0] ;  /* 0x0000ec00ff040b82 */ /* 0x000ee20000000a00 */
[----:B------:R-:W-:Y:S01]  /*1870*/  ISETP.GE.AND P5, PT, R17, R158, PT ;  /* 0x0000009e1100720c */ /* 0x000fe20003fa6270 */
[C---:B------:R-:W-:Y:S01]  /*1880*/  VIADD R15, R12.reuse, 0x20 ;  /* 0x000000200c0f7836 */ /* 0x040fe20000000000 */
[----:B------:R-:W-:Y:S01]  /*1890*/  IADD3 R18, P1, PT, R19, R18, RZ ;  /* 0x0000001213127210 */ /* 0x000fe20007f3e0ff */
[----:B------:R-:W-:Y:S01]  /*18a0*/  VIADD R13, R12, 0x30 ;  /* 0x000000300c0d7836 */ /* 0x000fe20000000000 */
[----:B------:R-:W-:-:S02]  /*18b0*/  SHF.L.U64.HI R30, R102, 0x4, R103 ;  /* 0x00000004661e7819 */ /* 0x000fc40000010267 */
[-C--:B------:R-:W-:Y:S01]  /*18c0*/  ISETP.GE.AND P4, PT, R15, R158.reuse, PT ;  /* 0x0000009e0f00720c */ /* 0x080fe20003f86270 */
[----:B------:R-:W4:Y:S01]  /*18d0*/  @!P0 LDC.64 R6, c[0x0][0x398] ;  /* 0x0000e600ff068b82 */ /* 0x000f220000000a00 */
[----:B------:R-:W-:Y:S02]  /*18e0*/  ISETP.GE.AND P3, PT, R13, R158, PT ;  /* 0x0000009e0d00720c */ /* 0x000fe40003f66270 */
[C---:B------:R-:W-:Y:S02]  /*18f0*/  LOP3.LUT R156, R84.reuse, 0x400, RZ, 0xc0, !PT ;  /* 0x00000400549c7812 */ /* 0x040fe400078ec0ff */
[----:B------:R-:W-:Y:S02]  /*1900*/  LOP3.LUT R84, R84, 0x200, RZ, 0xc0, !PT ;  /* 0x0000020054547812 */ /* 0x000fe400078ec0ff */
[----:B------:R-:W-:Y:S01]  /*1910*/  SHF.R.U32.HI R87, RZ, 0x1, R31 ;  /* 0x00000001ff577819 */ /* 0x000fe2000001161f */
[----:B------:R-:W5:Y:S01]  /*1920*/  @!P6 LDC.64 R2, c[0x0][0x3b0] ;  /* 0x0000ec00ff02eb82 */ /* 0x000f620000000a00 */
[----:B---3--:R-:W-:-:S04]  /*1930*/  @P0 IMAD.WIDE.U32 R10, R164, R4, RZ ;  /* 0x00000004a40a0225 */ /* 0x008fc800078e00ff */
[----:B----4-:R-:W-:Y:S01]  /*1940*/  @!P0 IMAD.WIDE.U32 R20, R165, R6, RZ ;  /* 0x00000006a5148225 */ /* 0x010fe200078e00ff */
[----:B------:R-:W-:-:S03]  /*1950*/  @P0 MOV R20, R10 ;  /* 0x0000000a00140202 */ /* 0x000fc60000000f00 */
        /* <DEDUP_REMOVED lines=12> */
[-C--:B------:R-:W-:Y:S01]  /*1a20*/  @!P5 MOV R34, R20.reuse ;  /* 0x000000140022d202 */ /* 0x080fe20000000f00 */
[--C-:B------:R-:W-:Y:S01]  /*1a30*/  @!P4 IMAD.MOV.U32 R39, RZ, RZ, R27.reuse ;  /* 0x000000ffff27c224 */ /* 0x100fe200078e001b */
[----:B------:R-:W-:Y:S01]  /*1a40*/  @!P4 MOV R38, R20 ;  /* 0x000000140026c202 */ /* 0x000fe20000000f00 */
[----:B------:R-:W-:Y:S01]  /*1a50*/  @!P6 IMAD.WIDE.U32 R10, R36, R2, R26 ;  /* 0x00000002240ae225 */ /* 0x000fe200078e001a */
[----:B------:R-:W-:Y:S02]  /*1a60*/  IADD3 R26, P2, PT, R19, R8, RZ ;  /* 0x00000008131a7210 */ /* 0x000fe40007f5e0ff */
[----:B------:R-:W4:Y:S01]  /*1a70*/  @!P5 LDC.64 R2, c[0x0][0x3b0] ;  /* 0x0000ec00ff02db82 */ /* 0x000f220000000a00 */
[----:B------:R-:W-:-:S02]  /*1a80*/  LOP3.LUT R8, R0, 0x1f8, RZ, 0xc0, !PT ;  /* 0x000001f800087812 */ /* 0x000fc400078ec0ff */
[----:B------:R-:W-:Y:S02]  /*1a90*/  @!P6 IADD3 R6, PT, PT, R11, R6, RZ ;  /* 0x000000060b06e210 */ /* 0x000fe40007ffe0ff */
[----:B---3--:R-:W-:Y:S02]  /*1aa0*/  @!P6 LEA R32, P0, R10, R4, 0x1 ;  /* 0x000000040a20e211 */ /* 0x008fe400078008ff */
[----:B------:R-:W-:Y:S02]  /*1ab0*/  LOP3.LUT R21, R8, 0x38, R31, 0x78, !PT ;  /* 0x0000003808157812 */ /* 0x000fe400078e781f */
[----:B------:R-:W-:Y:S02]  /*1ac0*/  @!P6 LEA.HI.X R33, R10, R5, R6, 0x1, P0 ;  /* 0x000000050a21e211 */ /* 0x000fe400000f0c06 */
[----:B------:R-:W-:Y:S01]  /*1ad0*/  @!P5 IADD3 R25, P0, PT, R36, 0x10, RZ ;  /* 0x000000102419d810 */ /* 0x000fe20007f1e0ff */
[----:B------:R-:W3:Y:S01]  /*1ae0*/  @!P4 LDC.64 R4, c[0x0][0x3b0] ;  /* 0x0000ec00ff04cb82 */ /* 0x000ee20000000a00 */
[----:B------:R-:W-:-:S02]  /*1af0*/  LOP3.LUT R166, R21, 0x1e00, R0, 0xf8, !PT ;  /* 0x00001e0015a67812 */ /* 0x000fc400078ef800 */
[----:B------:R-:W-:Y:S01]  /*1b00*/  @!P5 IADD3.X R35, PT, PT, RZ, R37, RZ, P0, !PT ;  /* 0x00000025ff23d210 */ /* 0x000fe200007fe4ff */
[----:B-1----:R-:W-:Y:S01]  /*1b10*/  ULEA UR5, UR5, UR4, 0x18 ;  /* 0x0000000405057291 */ /* 0x002fe2000f8ec0ff */
[----:B------:R-:W-:Y:S01]  /*1b20*/  LOP3.LUT R0, R9, 0x38, R0, 0xf8, !PT ;  /* 0x0000003809007812 */ /* 0x000fe200078ef800 */
[----:B------:R-:W1:Y:S01]  /*1b30*/  LDCU UR4, c[0x0][0x50c] ;  /* 0x0000a180ff0477ac */ /* 0x000e620008000800 */
[----:B------:R-:W-:Y:S01]  /*1b40*/  @!P4 IADD3 R22, P0, PT, R36, 0x20, RZ ;  /* 0x000000202416c810 */ /* 0x000fe20007f1e0ff */
[----:B------:R-:W5:Y:S02]  /*1b50*/  @!P3 LDC.64 R10, c[0x0][0x3b0] ;  /* 0x0000ec00ff0abb82 */ /* 0x000f640000000a00 */
[----:B------:R-:W-:Y:S01]  /*1b60*/  LEA R166, R166, UR5, 0x1 ;  /* 0x00000005a6a67c11 */ /* 0x000fe2000f8e08ff */
[----:B----4-:R-:W-:Y:S02]  /*1b70*/  @!P5 IMAD R24, R35, R2, RZ ;  /* 0x000000022318d224 */ /* 0x010fe400078e02ff */
[----:B------:R-:W-:-:S02]  /*1b80*/  @!P5 IMAD.MOV.U32 R35, RZ, RZ, R27 ;  /* 0x000000ffff23d224 */ /* 0x000fc400078e001b */
[----:B------:R-:W-:Y:S01]  /*1b90*/  @!PT LDS RZ, [RZ] ;  /* 0x00000000fffff984 */ /* 0x000fe20000000800 */
[----:B------:R-:W-:Y:S01]  /*1ba0*/  @!PT LDS RZ, [RZ] ;  /* 0x00000000fffff984 */ /* 0x000fe20000000800 */
[----:B------:R-:W-:Y:S01]  /*1bb0*/  @!PT LDS RZ, [RZ] ;  /* 0x00000000fffff984 */ /* 0x000fe20000000800 */
[----:B------:R-:W-:Y:S01]  /*1bc0*/  @!P6 LDGSTS.E.BYPASS.LTC128B.128 [R166], desc[UR16][R32.64] ;  /* 0x0000000020a6efae */ /* 0x000fe2000b981a10 */
[----:B------:R-:W4:Y:S01]  /*1bd0*/  @!P5 LDC.64 R6, c[0x0][0x380] ;  /* 0x0000e000ff06db82 */ /* 0x000f220000000a00 */
[C---:B------:R-:W-:Y:S02]  /*1be0*/  @!P5 IMAD R24, R25.reuse, R3, R24 ;  /* 0x000000031918d224 */ /* 0x040fe400078e0218 */
[----:B------:R-:W-:Y:S01]  /*1bf0*/  @!P5 IMAD.WIDE.U32 R34, R25, R2, R34 ;  /* 0x000000021922d225 */ /* 0x000fe200078e0022 */
[----:B------:R2:W-:Y:S03]  /*1c00*/  @!P6 LDGSTS.E.BYPASS.LTC128B.128 [R166+0x2000], desc[UR16][R32.64+0x80] ;  /* 0x0200008020a6efae */ /* 0x0005e6000b981a10 */
[----:B------:R-:W-:Y:S01]  /*1c10*/  @!P4 IMAD.X R23, RZ, RZ, R37, P0 ;  /* 0x000000ffff17c224 */ /* 0x000fe200000e0625 */
[----:B------:R-:W1:Y:S01]  /*1c20*/  @!P4 LDC.64 R8, c[0x0][0x380] ;  /* 0x0000e000ff08cb82 */ /* 0x000e620000000a00 */
[----:B------:R-:W-:Y:S01]  /*1c30*/  @!P3 IADD3 R19, P0, PT, R36, 0x30, RZ ;  /* 0x000000302413b810 */ /* 0x000fe20007f1e0ff */
[----:B---3--:R-:W-:-:S04]  /*1c40*/  @!P4 IMAD.WIDE.U32 R38, R22, R4, R38 ;  /* 0x000000041626c225 */ /* 0x008fc800078e0026 */
[----:B------:R-:W-:Y:S02]  /*1c50*/  @!P3 IMAD.X R21, RZ, RZ, R37, P0 ;  /* 0x000000ffff15b224 */ /* 0x000fe400000e0625 */
[----:B------:R-:W3:Y:S01]  /*1c60*/  @!P3 LDC.64 R2, c[0x0][0x380] ;  /* 0x0000e000ff02bb82 */ /* 0x000ee20000000a00 */
[----:B------:R-:W-:Y:S02]  /*1c70*/  @!P4 IMAD R23, R23, R4, RZ ;  /* 0x000000041717c224 */ /* 0x000fe400078e02ff */
[----:B-----5:R-:W-:Y:S02]  /*1c80*/  @!P3 IMAD R4, R21, R10, RZ ;  /* 0x0000000a1504b224 */ /* 0x020fe400078e02ff */
[----:B------:R-:W-:Y:S02]  /*1c90*/  @!P5 IMAD.IADD R24, R35, 0x1, R24 ;  /* 0x000000012318d824 */ /* 0x000fe400078e0218 */
[----:B------:R-:W-:Y:S01]  /*1ca0*/  @!P4 IMAD R5, R22, R5, R23 ;  /* 0x000000051605c224 */ /* 0x000fe200078e0217 */
[C---:B----4-:R-:W-:Y:S01]  /*1cb0*/  @!P5 LEA R36, P0, R34.reuse, R6, 0x1 ;  /* 0x000000062224d211 */ /* 0x050fe200078008ff */
[----:B------:R-:W-:Y:S01]  /*1cc0*/  @!P3 IMAD R11, R19, R11, R4 ;  /* 0x0000000b130bb224 */ /* 0x000fe200078e0204 */
[----:B------:R-:W-:Y:S01]  /*1cd0*/  SHF.L.U32 R6, R101, 0x6, RZ ;  /* 0x0000000665067819 */ /* 0x000fe200000006ff */
[----:B------:R-:W-:Y:S01]  /*1ce0*/  @!P4 IMAD.IADD R5, R39, 0x1, R5 ;  /* 0x000000012705c824 */ /* 0x000fe200078e0205 */
[----:B------:R-:W-:Y:S01]  /*1cf0*/  @!P5 LEA.HI.X R37, R34, R7, R24, 0x1, P0 ;  /* 0x000000072225d211 */ /* 0x000fe200000f0c18 */
[----:B------:R-:W-:Y:S01]  /*1d00*/  IMAD.SHL.U32 R7, R102, 0x10, RZ ;  /* 0x0000001066077824 */ /* 0x000fe200078e00ff */
[----:B------:R-:W-:Y:S01]  /*1d10*/  IADD3 R4, PT, PT, R6, -0x40, RZ ;  /* 0xffffffc006047810 */ /* 0x000fe20007ffe0ff */
[----:B--2---:R-:W-:Y:S01]  /*1d20*/  @!P3 IMAD.MOV.U32 R33, RZ, RZ, R27 ;  /* 0x000000ffff21b224 */ /* 0x004fe200078e001b */
[----:B------:R-:W-:Y:S01]  /*1d30*/  @!P3 MOV R32, R20 ;  /* 0x000000140020b202 */ /* 0x000fe20000000f00 */
[----:B------:R-:W-:Y:S01]  /*1d40*/  IMAD.X R27, RZ, RZ, R16, P2 ;  /* 0x000000ffff1b7224 */ /* 0x000fe200010e0610 */
[----:B-1----:R-:W-:Y:S01]  /*1d50*/  @!P4 LEA R20, P0, R38, R8, 0x1 ;  /* 0x000000082614c211 */ /* 0x002fe200078008ff */
[----:B------:R-:W-:Y:S01]  /*1d60*/  @!P5 LDGSTS.E.BYPASS.LTC128B.128 [R166+0x800], desc[UR16][R36.64] ;  /* 0x0080000024a6dfae */ /* 0x000fe2000b981a10 */
[----:B------:R-:W-:Y:S01]  /*1d70*/  IADD3 R8, PT, PT, -R4, R85, RZ ;  /* 0x0000005504087210 */ /* 0x000fe20007ffe1ff */
[----:B------:R-:W-:Y:S01]  /*1d80*/  IMAD.WIDE.U32 R26, R12, R102, R26 ;  /* 0x000000660c1a7225 */ /* 0x000fe200078e001a */
[----:B------:R-:W-:Y:S01]  /*1d90*/  @!P4 LEA.HI.X R21, R38, R9, R5, 0x1, P0 ;  /* 0x000000092615c211 */ /* 0x000fe200000f0c05 */
[----:B------:R-:W-:Y:S01]  /*1da0*/  @!P5 LDGSTS.E.BYPASS.LTC128B.128 [R166+0x2800], desc[UR16][R36.64+0x80] ;  /* 0x0280008024a6dfae */ /* 0x000fe2000b981a10 */
[----:B------:R-:W-:Y:S01]  /*1db0*/  ISETP.GE.AND P5, PT, R17, R8, PT ;  /* 0x000000081100720c */ /* 0x000fe20003fa6270 */
[----:B------:R-:W-:Y:S01]  /*1dc0*/  @!P3 IMAD.WIDE.U32 R32, R19, R10, R32 ;  /* 0x0000000a1320b225 */ /* 0x000fe200078e0020 */
[----:B------:R-:W-:Y:S01]  /*1dd0*/  LEA R160, P6, R26, UR6, 0x1 ;  /* 0x000000061aa07c11 */ /* 0x000fe2000f8c08ff */
[----:B------:R-:W-:Y:S01]  /*1de0*/  @!P4 LDGSTS.E.BYPASS.LTC128B.128 [R166+0x1000], desc[UR16][R20.64] ;  /* 0x0100000014a6cfae */ /* 0x000fe2000b981a10 */
[----:B------:R-:W-:Y:S01]  /*1df0*/  IADD3.X R19, PT, PT, RZ, R14, RZ, P1, !PT ;  /* 0x0000000eff137210 */ /* 0x000fe20000ffe4ff */
[----:B------:R-:W-:Y:S01]  /*1e00*/  IMAD R159, R12, R103, R27 ;  /* 0x000000670c9f7224 */ /* 0x000fe200078e021b */
[----:B---3--:R-:W-:Y:S01]  /*1e10*/  @!P3 LEA R2, P2, R32, R2, 0x1 ;  /* 0x000000022002b211 */ /* 0x008fe200078408ff */
[----:B------:R-:W-:Y:S01]  /*1e20*/  @!P3 IMAD.IADD R10, R33, 0x1, R11 ;  /* 0x00000001210ab824 */ /* 0x000fe200078e020b */
[----:B------:R-:W-:Y:S01]  /*1e30*/  @!P4 LDGSTS.E.BYPASS.LTC128B.128 [R166+0x3000], desc[UR16][R20.64+0x80] ;  /* 0x0300008014a6cfae */ /* 0x000fe2000b981a10 */
[----:B------:R-:W-:Y:S01]  /*1e40*/  ISETP.GE.AND P4, PT, R15, R8, PT ;  /* 0x000000080f00720c */ /* 0x000fe20003f86270 */
[----:B------:R-:W-:Y:S01]  /*1e50*/  IMAD.WIDE.U32 R18, R12, R28, R18 ;  /* 0x0000001c0c127225 */ /* 0x000fe200078e0012 */
[----:B------:R-:W-:Y:S01]  /*1e60*/  LEA.HI.X R159, R26, UR7, R159, 0x1, P6 ;  /* 0x000000071a9f7c11 */ /* 0x000fe2000b0f0c9f */
[----:B------:R-:W1:Y:S01]  /*1e70*/  LDCU.64 UR6, c[0x0][0x390] ;  /* 0x00007200ff0677ac */ /* 0x000e620008000a00 */
[----:B------:R-:W-:-:S02]  /*1e80*/  @!P3 LEA.HI.X R3, R32, R3, R10, 0x1, P2 ;  /* 0x000000032003b211 */ /* 0x000fc400010f0c0a */
[-C--:B------:R-:W-:Y:S02]  /*1e90*/  ISETP.GE.AND P2, PT, R13, R8.reuse, PT ;  /* 0x000000080d00720c */ /* 0x080fe40003f46270 */
[CC--:B------:R-:W-:Y:S01]  /*1ea0*/  ISETP.GE.AND P6, PT, R12.reuse, R8.reuse, PT ;  /* 0x000000080c00720c */ /* 0x0c0fe20003fc6270 */
[----:B------:R-:W-:Y:S01]  /*1eb0*/  IMAD R12, R12, R29, R19 ;  /* 0x0000001d0c0c7224 */ /* 0x000fe200078e0213 */
[----:B------:R-:W-:Y:S01]  /*1ec0*/  @!P3 LDGSTS.E.BYPASS.LTC128B.128 [R166+0x1800], desc[UR16][R2.64] ;  /* 0x0180000002a6bfae */ /* 0x000fe2000b981a10 */
[----:B------:R-:W-:-:S03]  /*1ed0*/  ISETP.GE.AND P0, PT, R17, R8, PT ;  /* 0x000000081100720c */ /* 0x000fc60003f06270 */
[----:B------:R2:W-:Y:S05]  /*1ee0*/  @!P3 LDGSTS.E.BYPASS.LTC128B.128 [R166+0x3800], desc[UR16][R2.64+0x80] ;  /* 0x0380008002a6bfae */ /* 0x0005ea000b981a10 */
[----:B------:R-:W-:Y:S01]  /*1ef0*/  @!P2 MOV R161, R159 ;  /* 0x0000009f00a1a202 */ /* 0x000fe20000000f00 */
[----:B------:R-:W-:Y:S01]  /*1f00*/  @!P2 IMAD R5, R103, 0x60, RZ ;  /* 0x000000606705a824 */ /* 0x000fe200078e02ff */
[----:B-1----:R-:W-:Y:S01]  /*1f10*/  LEA R162, P1, R18, UR6, 0x1 ;  /* 0x0000000612a27c11 */ /* 0x002fe2000f8208ff */
[----:B------:R-:W-:-:S03]  /*1f20*/  @!P2 IMAD.WIDE.U32 R10, R102, 0x60, R160 ;  /* 0x00000060660aa825 */ /* 0x000fc600078e00a0 */
[----:B------:R-:W-:Y:S02]  /*1f30*/  LEA.HI.X R163, R18, UR7, R12, 0x1, P1 ;  /* 0x0000000712a37c11 */ /* 0x000fe400088f0c0c */
[C---:B------:R-:W-:Y:S01]  /*1f40*/  @!P4 LEA R18, P1, R102.reuse, R160, 0x6 ;  /* 0x000000a06612c211 */ /* 0x040fe200078230ff */
[----:B------:R-:W-:Y:S01]  /*1f50*/  @!P6 IMAD.MOV.U32 R161, RZ, RZ, R159 ;  /* 0x000000ffffa1e224 */ /* 0x000fe200078e009f */
[----:B------:R-:W-:Y:S01]  /*1f60*/  @!P2 MOV R16, R10 ;  /* 0x0000000a0010a202 */ /* 0x000fe20000000f00 */
[----:B------:R-:W-:Y:S01]  /*1f70*/  @!P2 IMAD.IADD R17, R11, 0x1, R5 ;  /* 0x000000010b11a824 */ /* 0x000fe200078e0205 */
[----:B------:R-:W-:Y:S02]  /*1f80*/  @!P4 LEA.HI.X R19, R102, R159, R103, 0x6, P1 ;  /* 0x0000009f6613c211 */ /* 0x000fe400008f3467 */
        /* <DEDUP_REMOVED lines=20> */
[----:B------:R-:W-:Y:S02]  /*20d0*/  SHF.L.U64.HI R2, R28, 0x4, R29 ;  /* 0x000000041c027819 */ /* 0x000fe4000001021d */
[----:B------:R-:W-:Y:S02]  /*20e0*/  LEA R156, R3, R156, 0x1 ;  /* 0x0000009c039c7211 */ /* 0x000fe400078e08ff */
[----:B------:R-:W-:-:S02]  /*20f0*/  SHF.L.U32 R3, R31, 0x5, RZ ;  /* 0x000000051f037819 */ /* 0x000fc400000006ff */
[----:B------:R-:W-:Y:S02]  /*2100*/  @!P0 LEA.HI.X R11, R5, R163, R2, 0x1, P1 ;  /* 0x000000a3050b8211 */ /* 0x000fe400008f0c02 */
[----:B------:R-:W-:Y:S02]  /*2110*/  LOP3.LUT R2, R84, 0x7c00, R3, 0xf8, !PT ;  /* 0x00007c0054027812 */ /* 0x000fe400078ef803 */
[----:B------:R-:W-:Y:S02]  /*2120*/  LOP3.LUT R3, R0, 0x8, R87, 0x78, !PT ;  /* 0x0000000800037812 */ /* 0x000fe400078e7857 */
[----:B------:R-:W-:Y:S02]  /*2130*/  @!P2 LEA R12, P1, R28, R162, 0x6 ;  /* 0x000000a21c0ca211 */ /* 0x000fe400078230ff */
[----:B------:R-:W-:Y:S01]  /*2140*/  MOV R5, 0x20 ;  /* 0x0000002000057802 */ /* 0x000fe20000000f00 */
[----:B------:R-:W-:-:S04]  /*2150*/  DEPBAR.LE SB0, 0x0 ;  /* 0x000080000000791a */ /* 0x000fc80000000000 */
[----:B------:R-:W-:Y:S01]  /*2160*/  BAR.SYNC.DEFER_BLOCKING 0x0 ;  /* 0x0000000000007b1d */ /* 0x000fe20000010000 */
[----:B------:R-:W-:Y:S01]  /*2170*/  @!P2 LEA.HI.X R13, R28, R163, R29, 0x6, P1 ;  /* 0x000000a31c0da211 */ /* 0x000fe200008f341d */
[----:B------:R-:W-:Y:S01]  /*2180*/  IMAD.IADD R157, R3, 0x1, R2 ;  /* 0x00000001039d7824 */ /* 0x000fe200078e0202 */
[----:B------:R-:W-:Y:S01]  /*2190*/  MOV R0, 0x40 ;  /* 0x0000004000007802 */ /* 0x000fe20000000f00 */
        /* <DEDUP_REMOVED lines=29> */
[C---:B------:R-:W-:Y:S01]  /*2370*/  IADD3 R155, PT, PT, R157.reuse, R5, RZ ;  /* 0x000000059d9b7210 */ /* 0x040fe20007ffe0ff */
[----:B------:R-:W-:Y:S01]  /*2380*/  @!PT LDS RZ, [RZ] ;  /* 0x00000000fffff984 */ /* 0x000fe20000000800 */
[----:B------:R-:W-:Y:S01]  /*2390*/  @!PT LDS RZ, [RZ] ;  /* 0x00000000fffff984 */ /* 0x000fe20000000800 */
[----:B------:R-:W-:Y:S01]  /*23a0*/  @!PT LDS RZ, [RZ] ;  /* 0x00000000fffff984 */ /* 0x000fe20000000800 */
[----:B------:R-:W-:Y:S01]  /*23b0*/  @!P3 LDGSTS.E.BYPASS.LTC128B.128 [R166+0x9800], desc[UR16][R8.64] ;  /* 0x0980000008a6bfae */ /* 0x000fe2000b981a10 */
[C---:B------:R-:W-:Y:S01]  /*23c0*/  IMAD.IADD R151, R2.reuse, 0x1, R5 ;  /* 0x0000000102977824 */ /* 0x040fe200078e0205 */
[----:B------:R-:W-:Y:S01]  /*23d0*/  IADD3 R150, PT, PT, R2, R0, RZ ;  /* 0x0000000002967210 */ /* 0x000fe20007ffe0ff */
[----:B------:R-:W-:Y:S01]  /*23e0*/  IMAD.IADD R154, R157, 0x1, R0 ;  /* 0x000000019d9a7824 */ /* 0x000fe200078e0200 */
[----:B------:R2:W-:Y:S01]  /*23f0*/  @!P3 LDGSTS.E.BYPASS.LTC128B.128 [R166+0xb800], desc[UR16][R8.64+0x80] ;  /* 0x0b80008008a6bfae */ /* 0x0005e2000b981a10 */
[----:B------:R-:W-:-:S02]  /*2400*/  SHF.R.U32.HI R2, RZ, 0x2, R31 ;  /* 0x00000002ff027819 */ /* 0x000fc4000001161f */
[C---:B------:R-:W-:Y:S01]  /*2410*/  IMAD.IADD R153, R5.reuse, 0x1, R154 ;  /* 0x0000000105997824 */ /* 0x040fe200078e029a */
[----:B------:R-:W-:Y:S01]  /*2420*/  LDSM.16.M88.4 R48, [R157] ;  /* 0x000000009d30783b */ /* 0x000fe20000000200 */
[----:B------:R-:W-:-:S03]  /*2430*/  IADD3 R149, PT, PT, R5, R150, RZ ;  /* 0x0000009605957210 */ /* 0x000fc60007ffe0ff */
[----:B------:R-:W3:Y:S04]  /*2440*/  LDSM.16.M88.4 R36, [R156+UR5+0x4000] ;  /* 0x004000059c24783b */ /* 0x000ee80008000200 */
[----:B------:R-:W4:Y:S04]  /*2450*/  LDSM.16.M88.4 R64, [R156+UR5+0x4800] ;  /* 0x004800059c40783b */ /* 0x000f280008000200 */
[----:B------:R-:W5:Y:S04]  /*2460*/  LDSM.16.M88.4 R56, [R156+UR5+0x5000] ;  /* 0x005000059c38783b */ /* 0x000f680008000200 */
[----:B-1----:R-:W1:Y:S04]  /*2470*/  LDSM.16.M88.4 R12, [R156+UR5+0x5800] ;  /* 0x005800059c0c783b */ /* 0x002e680008000200 */
[----:B------:R-:W-:Y:S04]  /*2480*/  LDSM.16.M88.4 R40, [R151+0x4000] ;  /* 0x004000009728783b */ /* 0x000fe80000000200 */
[----:B--2---:R-:W2:Y:S04]  /*2490*/  LDSM.16.M88.4 R8, [R155] ;  /* 0x000000009b08783b */ /* 0x004ea80000000200 */
[----:B------:R-:W2:Y:S04]  /*24a0*/  LDSM.16.M88.4 R44, [R151+0x5000] ;  /* 0x00500000972c783b */ /* 0x000ea80000000200 */
[----:B------:R-:W2:Y:S04]  /*24b0*/  LDSM.16.M88.4 R68, [R151+0x4800] ;  /* 0x004800009744783b */ /* 0x000ea80000000200 */
[----:B------:R-:W2:Y:S04]  /*24c0*/  LDSM.16.M88.4 R24, [R151+0x5800] ;  /* 0x005800009718783b */ /* 0x000ea80000000200 */
[----:B------:R-:W-:Y:S01]  /*24d0*/  LDSM.16.M88.4 R20, [R150+0x4000] ;  /* 0x004000009614783b */ /* 0x000fe20000000200 */
[C---:B---3--:R-:W-:Y:S03]  /*24e0*/  HMMA.16816.F32.BF16 R16, R48.reuse, R36, RZ ;  /* 0x000000243010723c */ /* 0x048fe600000418ff */
[----:B------:R-:W-:Y:S04]  /*24f0*/  LDSM.16.M88.4 R76, [R150+0x5000] ;  /* 0x00500000964c783b */ /* 0x000fe80000000200 */
[----:B------:R-:W-:Y:S01]  /*2500*/  LDSM.16.M88.4 R72, [R157+0x2000] ;  /* 0x002000009d48783b */ /* 0x000fe20000000200 */
[C---:B------:R-:W-:Y:S03]  /*2510*/  HMMA.16816.F32.BF16 R36, R48.reuse, R38, RZ ;  /* 0x000000263024723c */ /* 0x040fe600000418ff */
[----:B------:R-:W-:Y:S04]  /*2520*/  LDSM.16.M88.4 R80, [R151+0x6000] ;  /* 0x006000009750783b */ /* 0x000fe80000000200 */
[----:B------:R-:W0:Y:S01]  /*2530*/  LDGDEPBAR ;  /* 0x00000000000079af */ /* 0x000e220000000000 */
[C---:B----4-:R-:W-:Y:S08]  /*2540*/  HMMA.16816.F32.BF16 R32, R48.reuse, R64, RZ ;  /* 0x000000403020723c */ /* 0x050ff000000418ff */
[C---:B-----5:R-:W-:Y:S08]  /*2550*/  HMMA.16816.F32.BF16 R60, R48.reuse, R56, RZ ;  /* 0x00000038303c723c */ /* 0x060ff000000418ff */
[C---:B------:R-:W-:Y:S08]  /*2560*/  HMMA.16816.F32.BF16 R64, R48.reuse, R66, RZ ;  /* 0x000000423040723c */ /* 0x040ff000000418ff */
[C---:B------:R-:W-:Y:S08]  /*2570*/  HMMA.16816.F32.BF16 R56, R48.reuse, R58, RZ ;  /* 0x0000003a3038723c */ /* 0x040ff000000418ff */
[C---:B-1----:R-:W-:Y:S08]  /*2580*/  HMMA.16816.F32.BF16 R52, R48.reuse, R12, RZ ;  /* 0x0000000c3034723c */ /* 0x042ff000000418ff */
[----:B------:R-:W-:Y:S01]  /*2590*/  HMMA.16816.F32.BF16 R48, R48, R14, RZ ;  /* 0x0000000e3030723c */ /* 0x000fe200000418ff */
[----:B------:R-:W1:Y:S07]  /*25a0*/  LDSM.16.M88.4 R12, [R154] ;  /* 0x000000009a0c783b */ /* 0x000e6e0000000200 */
        /* <DEDUP_REMOVED lines=55> */
[----:B------:R-:W-:-:S03]  /*2920*/  FMUL.FTZ R69, R17, UR4 ;  /* 0x0000000411457c20 */ /* 0x000fc60008410000 */
[----:B------:R4:W1:Y:S01]  /*2930*/  MUFU.TANH R68, R16 ;  /* 0x0000001000447308 */ /* 0x0008620000002400 */
[----:B------:R-:W-:Y:S01]  /*2940*/  HMMA.16816.F32.BF16 R56, R72, R70, R56 ;  /* 0x000000464838723c */ /* 0x000fe20000041838 */
[----:B------:R-:W-:Y:S01]  /*2950*/  FMUL.FTZ R70, R18, UR4 ;  /* 0x0000000412467c20 */ /* 0x000fe20008410000 */
[----:B------:R-:W-:-:S05]  /*2960*/  FMUL.FTZ R71, R19, UR4 ;  /* 0x0000000413477c20 */ /* 0x000fca0008410000 */
[----:B------:R-:W2:Y:S01]  /*2970*/  MUFU.TANH R69, R69 ;  /* 0x0000004500457308 */ /* 0x000ea20000002400 */
[C---:B------:R-:W-:Y:S01]  /*2980*/  HMMA.16816.F32.BF16 R80, R44.reuse, R40, R32 ;  /* 0x000000282c50723c */ /* 0x040fe20000041820 */
[----:B------:R-:W-:Y:S06]  /*2990*/  LDSM.16.M88.4 R32, [R149+0x6800] ;  /* 0x006800009520783b */ /* 0x000fec0000000200 */
[----:B------:R-:W3:Y:S01]  /*29a0*/  MUFU.TANH R70, R70 ;  /* 0x0000004600467308 */ /* 0x000ee20000002400 */
[----:B------:R-:W-:Y:S01]  /*29b0*/  HMMA.16816.F32.BF16 R64, R44, R42, R64 ;  /* 0x0000002a2c40723c */ /* 0x000fe20000041840 */
[----:B----4-:R-:W4:Y:S04]  /*29c0*/  LDSM.16.M88.4 R16, [R150+0x7000] ;  /* 0x007000009610783b */ /* 0x010f280000000200 */
[----:B------:R-:W5:Y:S02]  /*29d0*/  LDSM.16.M88.4 R40, [R151+0x7800] ;  /* 0x007800009728783b */ /* 0x000f640000000200 */
[----:B------:R-:W3:Y:S01]  /*29e0*/  MUFU.TANH R71, R71 ;  /* 0x0000004700477308 */ /* 0x000ee20000002400 */
[----:B-1----:R-:W-:Y:S01]  /*29f0*/  HMMA.16816.F32.BF16 R52, R72, R20, R52 ;  /* 0x000000144834723c */ /* 0x002fe20000041834 */
[----:B------:R-:W-:Y:S01]  /*2a00*/  FMUL.FTZ R20, R36, UR4 ;  /* 0x0000000424147c20 */ /* 0x000fe20008410000 */
[----:B------:R-:W-:-:S05]  /*2a10*/  FMUL.FTZ R21, R37, UR4 ;  /* 0x0000000425157c20 */ /* 0x000fca0008410000 */
[----:B------:R-:W1:Y:S01]  /*2a20*/  MUFU.TANH R20, R20 ;  /* 0x0000001400147308 */ /* 0x000e620000002400 */
[C---:B--2---:R-:W-:Y:S07]  /*2a30*/  HMMA.16816.F32.BF16 R76, R44.reuse, R8, R76 ;  /* 0x000000082c4c723c */ /* 0x044fee000004184c */
[----:B------:R-:W2:Y:S01]  /*2a40*/  MUFU.TANH R21, R21 ;  /* 0x0000001500157308 */ /* 0x000ea20000002400 */
[----:B------:R-:W-:Y:S01]  /*2a50*/  HMMA.16816.F32.BF16 R56, R44, R10, R56 ;  /* 0x0000000a2c38723c */ /* 0x000fe20000041838 */
[----:B------:R-:W1:Y:S07]  /*2a60*/  LDSM.16.M88.4 R8, [R150+0x7800] ;  /* 0x007800009608783b */ /* 0x000e6e0000000200 */
        /* <DEDUP_REMOVED lines=9> */
[----:B------:R-:W-:Y:S08]  /*2b00*/  HMMA.16816.F32.BF16 R48, R44, R42, R48 ;  /* 0x0000002a2c30723c */ /* 0x000ff00000041830 */
[----:B------:R-:W-:Y:S01]  /*2b10*/  HMMA.16816.F32.BF16 R80, R12, R32, R80 ;  /* 0x000000200c50723c */ /* 0x000fe20000041850 */
[----:B------:R-:W-:Y:S01]  /*2b20*/  FMUL.FTZ R32, R38, UR4 ;  /* 0x0000000426207c20 */ /* 0x000fe20008410000 */
[----:B------:R-:W-:-:S05]  /*2b30*/  FMUL.FTZ R33, R39, UR4 ;  /* 0x0000000427217c20 */ /* 0x000fca0008410000 */
[----:B------:R-:W2:Y:S01]  /*2b40*/  MUFU.TANH R32, R32 ;  /* 0x0000002000207308 */ /* 0x000ea20000002400 */
[----:B-1----:R-:W-:Y:S01]  /*2b50*/  HMMA.16816.F32.BF16 R52, R24, R8, R52 ;  /* 0x000000081834723c */ /* 0x002fe20000041834 */
[----:B------:R-:W-:-:S06]  /*2b60*/  LOP3.LUT R9, R2, 0x7, RZ, 0xc0, !PT ;  /* 0x0000000702097812 */ /* 0x000fcc00078ec0ff */
[----:B------:R-:W1:Y:S01]  /*2b70*/  MUFU.TANH R33, R33 ;  /* 0x0000002100217308 */ /* 0x000e620000002400 */
[----:B------:R-:W-:Y:S01]  /*2b80*/  HMMA.16816.F32.BF16 R48, R24, R10, R48 ;  /* 0x0000000a1830723c */ /* 0x000fe20000041830 */
[----:B------:R-:W-:Y:S02]  /*2b90*/  LOP3.LUT R10, R87, 0x1f0, RZ, 0xc0, !PT ;  /* 0x000001f0570a7812 */ /* 0x000fe400078ec0ff */
[----:B------:R-:W-:Y:S01]  /*2ba0*/  FMUL.FTZ R36, R80, UR4 ;  /* 0x0000000450247c20 */ /* 0x000fe20008410000 */
[----:B------:R-:W-:Y:S01]  /*2bb0*/  FMUL.FTZ R37, R83, UR4 ;  /* 0x0000000453257c20 */ /* 0x000fe20008410000 */
[----:B------:R-:W-:-:S03]  /*2bc0*/  IADD3 R10, PT, PT, R10, 0x1, R167 ;  /* 0x000000010a0a7810 */ /* 0x000fc60007ffe0a7 */
[----:B------:R-:W-:Y:S01]  /*2bd0*/  HMMA.16816.F32.BF16 R64, R12, R34, R64 ;  /* 0x000000220c40723c */ /* 0x000fe20000041840 */
[----:B------:R-:W-:Y:S01]  /*2be0*/  FMUL.FTZ R34, R81, UR4 ;  /* 0x0000000451227c20 */ /* 0x000fe20008410000 */
[----:B------:R-:W-:Y:S01]  /*2bf0*/  FMUL.FTZ R35, R82, UR4 ;  /* 0x0000000452237c20 */ /* 0x000fe20008410000 */
[----:B------:R-:W1:Y:S01]  /*2c00*/  MUFU.TANH R36, R36 ;  /* 0x0000002400247308 */ /* 0x000e620000002400 */
[----:B------:R-:W-:-:S04]  /*2c10*/  IADD3 R2, PT, PT, -R86, R10, R9 ;  /* 0x0000000a56027210 */ /* 0x000fc80007ffe109 */
[C---:B---3--:R-:W-:Y:S01]  /*2c20*/  HMMA.16816.F32.BF16 R76, R12.reuse, R60, R76 ;  /* 0x0000003c0c4c723c */ /* 0x048fe2000004184c */
[--C-:B------:R-:W-:Y:S02]  /*2c30*/  IADD3 R2, PT, PT, R2, UR14, R85.reuse ;  /* 0x0000000e02027c10 */ /* 0x100fe4000fffe055 */
[----:B------:R-:W3:Y:S02]  /*2c40*/  MUFU.TANH R34, R34 ;  /* 0x0000002200227308 */ /* 0x000ee40000002400 */
[C---:B------:R-:W-:Y:S02]  /*2c50*/  VIMNMX R104, PT, PT, R2.reuse, R85, PT ;  /* 0x0000005502687248 */ /* 0x040fe40003fe0100 */
[----:B------:R-:W-:Y:S01]  /*2c60*/  VIADDMNMX R2, R2, 0x8, R85, PT ;  /* 0x0000000802027846 */ /* 0x000fe20003800155 */
        /* <DEDUP_REMOVED lines=58> */
.L_x_5606:
[----:B------:R-:W2:Y:S01]  /*3010*/  LDC R11, c[0x0][0x4f0] ;  /* 0x00013c00ff0b7b82 */ /* 0x000ea20000000800 */
[----:B------:R-:W-:Y:S01]  /*3020*/  IADD3 R16, PT, PT, R6, -0x80, RZ ;  /* 0xffffff8006107810 */ /* 0x000fe20007ffe0ff */
[----:B------:R-:W3:Y:S01]  /*3030*/  LDCU.64 UR6, c[0x0][0x3a0] ;  /* 0x00007400ff0677ac */ /* 0x000ee20008000a00 */
        /* <DEDUP_REMOVED lines=8> */
[--C-:B--2---:R-:W-:Y:S02]  /*30c0*/  IMAD.MOV R10, RZ, RZ, -R19.reuse ;  /* 0x000000ffff0a7224 */ /* 0x104fe400078e0a13 */
[----:B------:R-:W-:Y:S02]  /*30d0*/  IMAD.MOV.U32 R18, RZ, RZ, RZ ;  /* 0x000000ffff127224 */ /* 0x000fe400078e00ff */
[----:B------:R-:W-:Y:S01]  /*30e0*/  IMAD R15, R10, R9, RZ ;  /* 0x000000090a0f7224 */ /* 0x000fe200078e02ff */
[----:B------:R-:W-:Y:S02]  /*30f0*/  IABS R10, R16 ;  /* 0x00000010000a7213 */ /* 0x000fe40000000000 */
[----:B------:R-:W-:Y:S01]  /*3100*/  LOP3.LUT R16, R16, R11, RZ, 0x3c, !PT ;  /* 0x0000000b10107212 */ /* 0x000fe200078e3cff */
[----:B------:R-:W-:-:S03]  /*3110*/  IMAD.HI.U32 R15, R19, R15, R18 ;  /* 0x0000000f130f7227 */ /* 0x000fc600078e0012 */
[----:B------:R-:W-:-:S03]  /*3120*/  ISETP.GE.AND P0, PT, R16, RZ, PT ;  /* 0x000000ff1000720c */ /* 0x000fc60003f06270 */
        /* <DEDUP_REMOVED lines=29> */
[----:B------:R-:W-:-:S04]  /*3300*/  IMAD R6, R9, R102, RZ ;  /* 0x0000006609067224 */ /* 0x000fc800078e02ff */
[C---:B------:R-:W-:Y:S02]  /*3310*/  IMAD R6, R11.reuse, R103, R6 ;  /* 0x000000670b067224 */ /* 0x040fe400078e0206 */
[----:B------:R-:W-:-:S04]  /*3320*/  IMAD.WIDE.U32 R10, R11, R102, RZ ;  /* 0x000000660b0a7225 */ /* 0x000fc800078e00ff */
        /* <DEDUP_REMOVED lines=9> */
.L_x_5607:
        /* <DEDUP_REMOVED lines=21> */
.L_x_5605:
        /* <DEDUP_REMOVED lines=10> */
[C---:B------:R-:W-:Y:S01]  /*35b0*/  VIADD R9, R4.reuse, 0xffffffc1 ;  /* 0xffffffc104097836 */ /* 0x040fe20000000000 */
[----:B-1----:R-:W-:Y:S01]  /*35c0*/  LDSM.16.MT88.4 R76, [R107+0x8000] ;  /* 0x008000006b4c783b */ /* 0x002fe20000004200 */
        /* <DEDUP_REMOVED lines=9> */
[----:B------:R-:W-:Y:S01]  /*3660*/  ISETP.GE.AND P5, PT, R7, R104, PT ;  /* 0x000000680700720c */ /* 0x000fe20003fa6270 */
[----:B------:R-:W-:Y:S01]  /*3670*/  IMAD.IADD R148, R5, 0x1, R152 ;  /* 0x0000000105947824 */ /* 0x000fe200078e0298 */
[----:B------:R-:W-:Y:S01]  /*3680*/  ISETP.GE.AND P2, PT, R7, R2, PT ;  /* 0x000000020700720c */ /* 0x000fe20003f46270 */
[----:B------:R-:W-:Y:S01]  /*3690*/  VIADD R7, R4, 0xffffffd0 ;  /* 0xffffffd004077836 */ /* 0x000fe20000000000 */
[----:B------:R-:W-:Y:S01]  /*36a0*/  FSEL R31, R68, -INF , !P4 ;  /* 0xff800000441f7808 */ /* 0x000fe20006000000 */
[----:B------:R-:W-:Y:S01]  /*36b0*/  IMAD.IADD R106, R5, 0x1, R107 ;  /* 0x00000001056a7824 */ /* 0x000fe200078e026b */
[----:B------:R-:W-:Y:S01]  /*36c0*/  FSEL R25, R70, -INF , !P1 ;  /* 0xff80000046197808 */ /* 0x000fe20004800000 */
[----:B------:R-:W-:Y:S01]  /*36d0*/  LDSM.16.MT88.4 R84, [R148+0x8000] ;  /* 0x008000009454783b */ /* 0x000fe20000004200 */
[----:B------:R-:W-:-:S02]  /*36e0*/  FSEL R69, R69, -INF , !P3 ;  /* 0xff80000045457808 */ /* 0x000fc40005800000 */
[----:B------:R-:W-:Y:S01]  /*36f0*/  FSEL R71, R71, -INF , !P0 ;  /* 0xff80000047477808 */ /* 0x000fe20004000000 */
[----:B------:R-:W-:Y:S01]  /*3700*/  LDSM.16.MT88.4 R48, [R148+0xa000] ;  /* 0x00a000009430783b */ /* 0x000fe20000004200 */
[C---:B------:R-:W-:Y:S02]  /*3710*/  ISETP.GE.AND P4, PT, R9.reuse, R104, PT ;  /* 0x000000680900720c */ /* 0x040fe40003f86270 */
[----:B------:R-:W-:Y:S01]  /*3720*/  ISETP.GE.AND P1, PT, R9, R2, PT ;  /* 0x000000020900720c */ /* 0x000fe20003f26270 */
[----:B------:R-:W-:Y:S01]  /*3730*/  VIADD R9, R4, 0xffffffd8 ;  /* 0xffffffd804097836 */ /* 0x000fe20000000000 */
[C---:B------:R-:W-:Y:S01]  /*3740*/  ISETP.GE.AND P3, PT, R7.reuse, R104, PT ;  /* 0x000000680700720c */ /* 0x040fe20003f66270 */
[----:B------:R-:W-:Y:S01]  /*3750*/  LDSM.16.MT88.4 R56, [R107+0xa000] ;  /* 0x00a000006b38783b */ /* 0x000fe20000004200 */
        /* <DEDUP_REMOVED lines=9> */
[----:B------:R-:W-:Y:S02]  /*37f0*/  ISETP.GE.AND P1, PT, R9, R2, PT ;  /* 0x000000020900720c */ /* 0x000fe40003f26270 */
[----:B------:R-:W-:Y:S02]  /*3800*/  FSEL R9, R36, -INF , !P3 ;  /* 0xff80000024097808 */ /* 0x000fe40005800000 */
[----:B------:R-:W-:Y:S01]  /*3810*/  FSEL R13, R35, -INF , !P0 ;  /* 0xff800000230d7808 */ /* 0x000fe20004000000 */
[----:B------:R-:W-:Y:S01]  /*3820*/  VIADD R35, R4, 0xffffffe9 ;  /* 0xffffffe904237836 */ /* 0x000fe20000000000 */
[C---:B------:R-:W-:Y:S02]  /*3830*/  ISETP.GE.AND P3, PT, R11.reuse, R104, PT ;  /* 0x000000680b00720c */ /* 0x040fe40003f66270 */
[----:B------:R-:W-:Y:S02]  /*3840*/  ISETP.GE.AND P0, PT, R11, R2, PT ;  /* 0x000000020b00720c */ /* 0x000fe40003f06270 */
[----:B------:R-:W-:-:S02]  /*3850*/  FSEL R11, R34, -INF , !P5 ;  /* 0xff800000220b7808 */ /* 0x000fc40006800000 */
[----:B------:R-:W-:Y:S01]  /*3860*/  FSEL R21, R37, -INF , !P2 ;  /* 0xff80000025157808 */ /* 0x000fe20005000000 */
[----:B------:R-:W-:Y:S01]  /*3870*/  VIADD R37, R4, 0xffffffe8 ;  /* 0xffffffe804257836 */ /* 0x000fe20000000000 */
[C---:B------:R-:W-:Y:S02]  /*3880*/  ISETP.GE.AND P5, PT, R17.reuse, R104, PT ;  /* 0x000000681100720c */ /* 0x040fe40003fa6270 */
[----:B------:R-:W-:Y:S02]  /*3890*/  ISETP.GE.AND P2, PT, R17, R2, PT ;  /* 0x000000021100720c */ /* 0x000fe40003f46270 */
[----:B------:R-:W-:Y:S02]  /*38a0*/  FMNMX3.FTZ R6, R31, R69, R41, !PT ;  /* 0x000000451f067276 */ /* 0x000fe40007810029 */
[----:B------:R-:W-:Y:S02]  /*38b0*/  FSEL R23, R38, -INF , !P4 ;  /* 0xff80000026177808 */ /* 0x000fe40006000000 */
[----:B------:R-:W-:-:S02]  /*38c0*/  FSEL R19, R22, -INF , !P1 ;  /* 0xff80000016137808 */ /* 0x000fc40004800000 */
[C---:B------:R-:W-:Y:S02]  /*38d0*/  ISETP.GE.AND P4, PT, R15.reuse, R104, PT ;  /* 0x000000680f00720c */ /* 0x040fe40003f86270 */
[----:B------:R-:W-:Y:S02]  /*38e0*/  ISETP.GE.AND P1, PT, R15, R2, PT ;  /* 0x000000020f00720c */ /* 0x000fe40003f26270 */
[----:B------:R-:W-:Y:S02]  /*38f0*/  FSEL R15, R39, -INF , !P3 ;  /* 0xff800000270f7808 */ /* 0x000fe40005800000 */
[----:B------:R-:W-:Y:S02]  /*3900*/  FSEL R17, R8, -INF , !P0 ;  /* 0xff80000008117808 */ /* 0x000fe40004000000 */
[----:B------:R-:W-:Y:S02]  /*3910*/  FSEL R143, R143, -INF , !P5 ;  /* 0xff8000008f8f7808 */ /* 0x000fe40006800000 */
[----:B------:R-:W-:-:S02]  /*3920*/  FSEL R117, R117, -INF , !P2 ;  /* 0xff80000075757808 */ /* 0x000fc40005000000 */
[C---:B------:R-:W-:Y:S02]  /*3930*/  ISETP.GE.AND P3, PT, R37.reuse, R104, PT ;  /* 0x000000682500720c */ /* 0x040fe40003f66270 */
[----:B------:R-:W-:Y:S01]  /*3940*/  ISETP.GE.AND P0, PT, R37, R2, PT ;  /* 0x000000022500720c */ /* 0x000fe20003f06270 */
[C---:B------:R-:W-:Y:S01]  /*3950*/  VIADD R37, R4.reuse, 0xfffffff0 ;  /* 0xfffffff004257836 */ /* 0x040fe20000000000 */
[C---:B------:R-:W-:Y:S02]  /*3960*/  ISETP.GE.AND P5, PT, R35.reuse, R104, PT ;  /* 0x000000682300720c */ /* 0x040fe40003fa6270 */
[----:B------:R-:W-:Y:S01]  /*3970*/  ISETP.GE.AND P2, PT, R35, R2, PT ;  /* 0x000000022300720c */ /* 0x000fe20003f46270 */
[----:B------:R-:W-:Y:S01]  /*3980*/  VIADD R35, R4, 0xfffffff1 ;  /* 0xfffffff104237836 */ /* 0x000fe20000000000 */
[----:B------:R-:W-:Y:S02]  /*3990*/  FMNMX3.FTZ R6, R6, R27, R9, !PT ;  /* 0x0000001b06067276 */ /* 0x000fe40007810009 */
[----:B------:R-:W-:-:S02]  /*39a0*/  FSEL R141, R141, -INF , !P4 ;  /* 0xff8000008d8d7808 */ /* 0x000fc40006000000 */
[----:B------:R-:W-:Y:S02]  /*39b0*/  FMNMX3.FTZ R6, R6, R11, R23, !PT ;  /* 0x0000000b06067276 */ /* 0x000fe40007810017 */
        /* <DEDUP_REMOVED lines=12> */
[----:B------:R-:W-:Y:S02]  /*3a80*/  ISETP.GE.AND P5, PT, R37, R104, PT ;  /* 0x000000682500720c */ /* 0x000fe40003fa6270 */
[----:B------:R-:W-:-:S02]  /*3a90*/  FSEL R131, R131, -INF , !P4 ;  /* 0xff80000083837808 */ /* 0x000fc40006000000 */
[----:B------:R-:W-:Y:S02]  /*3aa0*/  FMNMX3.FTZ R4, R4, R141, R127, !PT ;  /* 0x0000008d04047276 */ /* 0x000fe4000781007f */
[----:B------:R-:W-:Y:S02]  /*3ab0*/  FMNMX3.FTZ R6, R6, R33, R13, !PT ;  /* 0x0000002106067276 */ /* 0x000fe4000781000d */
[----:B------:R-:W-:Y:S02]  /*3ac0*/  FSEL R129, R129, -INF , !P3 ;  /* 0xff80000081817808 */ /* 0x000fe40005800000 */
[----:B------:R-:W-:Y:S02]  /*3ad0*/  FSEL R125, R125, -INF , !P5 ;  /* 0xff8000007d7d7808 */ /* 0x000fe40006800000 */
[----:B------:R-:W-:Y:S02]  /*3ae0*/  FMNMX3.FTZ R4, R4, R139, R131, !PT ;  /* 0x0000008b04047276 */ /* 0x000fe40007810083 */
[----:B------:R-:W-:-:S02]  /*3af0*/  FMNMX3.FTZ R6, R6, R21, R19, !PT ;  /* 0x0000001506067276 */ /* 0x000fc40007810013 */
[----:B------:R-:W-:Y:S02]  /*3b00*/  ISETP.GE.AND P3, PT, R37, R2, PT ;  /* 0x000000022500720c */ /* 0x000fe40003f66270 */
[----:B------:R-:W-:Y:S02]  /*3b10*/  FMNMX3.FTZ R37, R4, R129, R125, !PT ;  /* 0x0000008104257276 */ /* 0x000fe4000781007d */
[----:B------:R-:W-:Y:S02]  /*3b20*/  FMNMX3.FTZ R4, R6, R17, R117, !PT ;  /* 0x0000001106047276 */ /* 0x000fe40007810075 */
[----:B------:R-:W-:Y:S02]  /*3b30*/  ISETP.GE.AND P4, PT, R35, R104, PT ;  /* 0x000000682300720c */ /* 0x000fe40003f86270 */
[----:B------:R-:W-:Y:S02]  /*3b40*/  FSEL R135, R135, -INF , !P2 ;  /* 0xff80000087877808 */ /* 0x000fe40005000000 */
[----:B------:R-:W-:-:S02]  /*3b50*/  FSEL R123, R123, -INF , !P1 ;  /* 0xff8000007b7b7808 */ /* 0x000fc40004800000 */
[----:B------:R-:W-:Y:S02]  /*3b60*/  FMNMX3.FTZ R4, R4, R133, R137, !PT ;  /* 0x0000008504047276 */ /* 0x000fe40007810089 */
[----:B------:R-:W-:Y:S02]  /*3b70*/  FSEL R124, R124, -INF , !P4 ;  /* 0xff8000007c7c7808 */ /* 0x000fe40006000000 */
        /* <DEDUP_REMOVED lines=25> */
[----:B------:R-:W-:Y:S01]  /*3d10*/  LDSM.16.MT88.4 R40, [R152+0xa000] ;  /* 0x00a000009828783b */ /* 0x000fe20000004200 */
[--C-:B------:R-:W-:Y:S01]  /*3d20*/  FFMA.FTZ R108, R27, UR10, -R126.reuse ;  /* 0x0000000a1b6c7c23 */ /* 0x100fe2000801087e */
[----:B------:R-:W-:Y:S01]  /*3d30*/  MUFU.EX2 R112, R112 ;  /* 0x0000007000707308 */ /* 0x000fe20000000800 */
[----:B------:R-:W-:Y:S01]  /*3d40*/  FFMA.FTZ R35, R9, UR10, -R126 ;  /* 0x0000000a09237c23 */ /* 0x000fe2000801087e */
[--C-:B------:R-:W-:Y:S01]  /*3d50*/  FFMA.FTZ R114, R71, UR10, -R122.reuse ;  /* 0x0000000a47727c23 */ /* 0x100fe2000801087a */
[--C-:B------:R-:W-:Y:S01]  /*3d60*/  FFMA.FTZ R111, R7, UR10, -R122.reuse ;  /* 0x0000000a076f7c23 */ /* 0x100fe2000801087a */
[----:B------:R-:W1:Y:S01]  /*3d70*/  LDSM.16.MT88.4 R68, [R106+0x8000] ;  /* 0x008000006a44783b */ /* 0x000e620000004200 */
[--C-:B------:R-:W-:Y:S01]  /*3d80*/  FFMA.FTZ R115, R25, UR10, -R122.reuse ;  /* 0x0000000a19737c23 */ /* 0x100fe2000801087a */
[----:B------:R-:W-:Y:S01]  /*3d90*/  FFMA.FTZ R110, R33, UR10, -R122 ;  /* 0x0000000a216e7c23 */ /* 0x000fe2000801087a */
[----:B------:R-:W2:Y:S01]  /*3da0*/  MUFU.EX2 R113, R113 ;  /* 0x0000007100717308 */ /* 0x000ea20000000800 */
[----:B------:R-:W3:Y:S01]  /*3db0*/  LDSM.16.MT88.4 R4, [R106+0xa000] ;  /* 0x00a000006a04783b */ /* 0x000ee20000004200 */
[--C-:B------:R-:W-:Y:S01]  /*3dc0*/  FFMA.FTZ R34, R11, UR10, -R126.reuse ;  /* 0x0000000a0b227c23 */ /* 0x100fe2000801087e */
[--C-:B------:R-:W-:Y:S01]  /*3dd0*/  FFMA.FTZ R31, R23, UR10, -R126.reuse ;  /* 0x0000000a171f7c23 */ /* 0x100fe2000801087e */
[----:B------:R-:W-:Y:S01]  /*3de0*/  MUFU.EX2 R109, R109 ;  /* 0x0000006d006d7308 */ /* 0x000fe20000000800 */
[----:B------:R-:W4:Y:S01]  /*3df0*/  LDSM.16.MT88.4 R8, [R152+0x8800] ;  /* 0x008800009808783b */ /* 0x000f220000004200 */
[----:B------:R-:W-:Y:S01]  /*3e00*/  FFMA.FTZ R0, R15, UR10, -R126 ;  /* 0x0000000a0f007c23 */ /* 0x000fe2000801087e */
[--C-:B------:R-:W-:Y:S01]  /*3e10*/  FFMA.FTZ R32, R13, UR10, -R122.reuse ;  /* 0x0000000a0d207c23 */ /* 0x100fe2000801087a */
[----:B------:R-:W5:Y:S01]  /*3e20*/  MUFU.EX2 R108, R108 ;  /* 0x0000006c006c7308 */ /* 0x000f620000000800 */
[--C-:B------:R-:W-:Y:S01]  /*3e30*/  FFMA.FTZ R105, R21, UR10, -R122.reuse ;  /* 0x0000000a15697c23 */ /* 0x100fe2000801087a */
[--C-:B------:R-:W-:Y:S01]  /*3e40*/  FFMA.FTZ R30, R19, UR10, -R122.reuse ;  /* 0x0000000a131e7c23 */ /* 0x100fe2000801087a */
[----:B------:R-:W-:Y:S01]  /*3e50*/  FFMA.FTZ R33, R17, UR10, -R122 ;  /* 0x0000000a11217c23 */ /* 0x000fe2000801087a */
[----:B------:R-:W-:Y:S01]  /*3e60*/  MUFU.EX2 R115, R115 ;  /* 0x0000007300737308 */ /* 0x000fe20000000800 */
[----:B------:R-:W4:Y:S01]  /*3e70*/  LDSM.16.MT88.4 R12, [R148+0x8800] ;  /* 0x00880000940c783b */ /* 0x000f220000004200 */
[----:B--2---:R-:W-:Y:S01]  /*3e80*/  F2FP.BF16.F32.PACK_AB R64, R112, R113 ;  /* 0x000000717040723e */ /* 0x004fe200000010ff */
[--C-:B------:R-:W-:Y:S01]  /*3e90*/  FFMA.FTZ R116, R143, UR10, -R126.reuse ;  /* 0x0000000a8f747c23 */ /* 0x100fe2000801087e */
[----:B------:R-:W2:Y:S01]  /*3ea0*/  MUFU.EX2 R114, R114 ;  /* 0x0000007200727308 */ /* 0x000ea20000000800 */
[----:B------:R-:W4:Y:S01]  /*3eb0*/  LDSM.16.MT88.4 R16, [R148+0xa800] ;  /* 0x00a800009410783b */ /* 0x000f220000004200 */
[----:B------:R-:W-:Y:S01]  /*3ec0*/  FFMA.FTZ R118, R127, UR10, -R126 ;  /* 0x0000000a7f767c23 */ /* 0x000fe2000801087e */
[--C-:B------:R-:W-:Y:S01]  /*3ed0*/  FFMA.FTZ R130, R133, UR10, -R122.reuse ;  /* 0x0000000a85827c23 */ /* 0x100fe2000801087a */
[----:B------:R-:W-:Y:S01]  /*3ee0*/  MUFU.EX2 R111, R111 ;  /* 0x0000006f006f7308 */ /* 0x000fe20000000800 */
[----:B------:R-:W4:Y:S01]  /*3ef0*/  LDSM.16.MT88.4 R20, [R106+0x8800] ;  /* 0x008800006a14783b */ /* 0x000f220000004200 */
[----:B-----5:R-:W-:Y:S01]  /*3f00*/  F2FP.BF16.F32.PACK_AB R66, R108, R109 ;  /* 0x0000006d6c42723e */ /* 0x020fe200000010ff */
[--C-:B------:R-:W-:Y:S01]  /*3f10*/  FFMA.FTZ R128, R137, UR10, -R122.reuse ;  /* 0x0000000a89807c23 */ /* 0x100fe2000801087a */
[----:B------:R-:W5:Y:S01]  /*3f20*/  MUFU.EX2 R110, R110 ;  /* 0x0000006e006e7308 */ /* 0x000f620000000800 */
[----:B------:R-:W-:Y:S01]  /*3f30*/  LDSM.16.MT88.4 R24, [R107+0x8800] ;  /* 0x008800006b18783b */ /* 0x000fe20000004200 */
[----:B------:R-:W-:Y:S01]  /*3f40*/  FFMA.FTZ R135, R135, UR10, -R122 ;  /* 0x0000000a87877c23 */ /* 0x000fe2000801087a */
[--C-:B------:R-:W-:Y:S01]  /*3f50*/  FFMA.FTZ R141, R141, UR10, -R126.reuse ;  /* 0x0000000a8d8d7c23 */ /* 0x100fe2000801087e */
        /* <DEDUP_REMOVED lines=9> */
[----:B------:R-:W-:Y:S01]  /*3ff0*/  FFMA.FTZ R123, R123, UR10, -R122 ;  /* 0x0000000a7b7b7c23 */ /* 0x000fe2000801087a */
[----:B-----5:R-:W-:Y:S01]  /*4000*/  F2FP.BF16.F32.PACK_AB R67, R110, R111 ;  /* 0x0000006f6e43723e */ /* 0x020fe200000010ff */
[----:B------:R-:W-:Y:S01]  /*4010*/  FADD.FTZ R112, R113, R112 ;  /* 0x0000007071707221 */ /* 0x000fe20000010000 */
[----:B------:R-:W-:Y:S01]  /*4020*/  MUFU.EX2 R0, R0 ;  /* 0x0000000000007308 */ /* 0x000fe20000000800 */
[----:B------:R-:W-:-:S02]  /*4030*/  FADD.FTZ R114, R115, R114 ;  /* 0x0000007273727221 */ /* 0x000fc40000010000 */
[----:B------:R-:W-:Y:S01]  /*4040*/  FADD.FTZ R109, R109, R112 ;  /* 0x000000706d6d7221 */ /* 0x000fe20000010000 */
[----:B------:R-:W-:Y:S01]  /*4050*/  MUFU.EX2 R32, R32 ;  /* 0x0000002000207308 */ /* 0x000fe20000000800 */
[C---:B------:R-:W-:Y:S02]  /*4060*/  HMMA.16816.F32.BF16 R96, R64.reuse, R92, RZ ;  /* 0x0000005c4060723c */ /* 0x040fe400000418ff */
[----:B------:R-:W-:Y:S01]  /*4070*/  FADD.FTZ R108, R108, R109 ;  /* 0x0000006d6c6c7221 */ /* 0x000fe20000010000 */
[----:B------:R-:W5:Y:S04]  /*4080*/  MUFU.EX2 R105, R105 ;  /* 0x0000006900697308 */ /* 0x000f680000000800 */
        /* <DEDUP_REMOVED lines=25> */
[----:B---3--:R-:W-:Y:S01]  /*4220*/  HMMA.16816.F32.BF16 R60, R64, R4, RZ ;  /* 0x00000004403c723c */ /* 0x008fe200000418ff */
[----:B--2---:R-:W-:Y:S01]  /*4230*/  F2FP.BF16.F32.PACK_AB R4, R34, R35 ;  /* 0x000000232204723e */ /* 0x004fe200000010ff */
[----:B------:R-:W-:Y:S01]  /*4240*/  FADD.FTZ R35, R35, R108 ;  /* 0x0000006c23237221 */ /* 0x000fe20000010000 */
[----:B-----5:R-:W-:-:S03]  /*4250*/  F2FP.BF16.F32.PACK_AB R5, R105, R32 ;  /* 0x000000206905723e */ /* 0x020fc600000010ff */
[----:B------:R-:W-:Y:S02]  /*4260*/  FADD.FTZ R34, R34, R35 ;  /* 0x0000002322227221 */ /* 0x000fe40000010000 */
[----:B------:R-:W-:Y:S01]  /*4270*/  HMMA.16816.F32.BF16 R64, R64, R6, RZ ;  /* 0x000000064040723c */ /* 0x000fe200000418ff */
[----:B------:R-:W-:Y:S02]  /*4280*/  F2FP.BF16.F32.PACK_AB R6, R0, R31 ;  /* 0x0000001f0006723e */ /* 0x000fe400000010ff */
[----:B----4-:R-:W-:-:S07]  /*4290*/  F2FP.BF16.F32.PACK_AB R7, R33, R30 ;  /* 0x0000001e2107723e */ /* 0x010fce00000010ff */
        /* <DEDUP_REMOVED lines=10> */
[C---:B-1----:R-:W-:Y:S08]  /*4340*/  HMMA.16816.F32.BF16 R36, R4.reuse, R8, R36 ;  /* 0x000000080424723c */ /* 0x042ff00000041824 */
[C---:B------:R-:W-:Y:S01]  /*4350*/  HMMA.16816.F32.BF16 R40, R4.reuse, R10, R40 ;  /* 0x0000000a0428723c */ /* 0x040fe20000041828 */
[----:B------:R-:W1:Y:S07]  /*4360*/  LDSM.16.MT88.4 R8, [R106+0xa800] ;  /* 0x00a800006a08783b */ /* 0x000e6e0000004200 */
[C---:B------:R-:W-:Y:S01]  /*4370*/  HMMA.16816.F32.BF16 R68, R4.reuse, R22, R68 ;  /* 0x000000160444723c */ /* 0x040fe20000041844 */
[----:B------:R-:W3:Y:S07]  /*4380*/  LDSM.16.MT88.4 R20, [R148+0x9000] ;  /* 0x009000009414783b */ /* 0x000eee0000004200 */
[----:B------:R-:W-:Y:S01]  /*4390*/  HMMA.16816.F32.BF16 R80, R4, R24, R80 ;  /* 0x000000180450723c */ /* 0x000fe20000041850 */
[----:B------:R-:W-:-:S02]  /*43a0*/  FFMA.FTZ R24, R117, UR10, -R122 ;  /* 0x0000000a75187c23 */ /* 0x000fc4000801087a */
[----:B------:R-:W4:Y:S04]  /*43b0*/  MUFU.EX2 R117, R139 ;  /* 0x0000008b00757308 */ /* 0x000f280000000800 */
[----:B------:R5:W4:Y:S01]  /*43c0*/  MUFU.EX2 R133, R24 ;  /* 0x0000001800857308 */ /* 0x000b220000000800 */
[C---:B--2---:R-:W-:Y:S08]  /*43d0*/  HMMA.16816.F32.BF16 R52, R4.reuse, R12, R52 ;  /* 0x0000000c0434723c */ /* 0x044ff00000041834 */
[C---:B------:R-:W-:Y:S01]  /*43e0*/  HMMA.16816.F32.BF16 R56, R4.reuse, R14, R56 ;  /* 0x0000000e0438723c */ /* 0x040fe20000041838 */
[----:B------:R-:W2:Y:S07]  /*43f0*/  LDSM.16.MT88.4 R12, [R107+0x9000] ;  /* 0x009000006b0c783b */ /* 0x000eae0000004200 */
        /* <DEDUP_REMOVED lines=9> */
[C---:B------:R-:W-:Y:S08]  /*4490*/  HMMA.16816.F32.BF16 R96, R4.reuse, R16, R96 ;  /* 0x000000100460723c */ /* 0x040ff00000041860 */
[C---:B------:R-:W-:Y:S01]  /*44a0*/  HMMA.16816.F32.BF16 R92, R4.reuse, R18, R92 ;  /* 0x00000012045c723c */ /* 0x040fe2000004185c */
[----:B------:R-:W4:Y:S07]  /*44b0*/  LDSM.16.MT88.4 R16, [R152+0xb000] ;  /* 0x00b000009810783b */ /* 0x000f2e0000004200 */
[C---:B---3--:R-:W-:Y:S08]  /*44c0*/  HMMA.16816.F32.BF16 R88, R4.reuse, R20, R88 ;  /* 0x000000140458723c */ /* 0x048ff00000041858 */
        /* <DEDUP_REMOVED lines=8> */
[C---:B----4-:R-:W-:Y:S08]  /*4550*/  HMMA.16816.F32.BF16 R36, R4.reuse, R16, R36 ;  /* 0x000000100424723c */ /* 0x050ff00000041824 */
[C---:B------:R-:W-:Y:S01]  /*4560*/  HMMA.16816.F32.BF16 R40, R4.reuse, R18, R40 ;  /* 0x000000120428723c */ /* 0x040fe20000041828 */
[----:B------:R-:W4:Y:S07]  /*4570*/  LDSM.16.MT88.4 R16, [R152+0x9800] ;  /* 0x009800009810783b */ /* 0x000f2e0000004200 */
[C---:B---3--:R-:W-:Y:S01]  /*4580*/  HMMA.16816.F32.BF16 R44, R4.reuse, R20, R44 ;  /* 0x00000014042c723c */ /* 0x048fe2000004182c */
[----:B------:R-:W-:Y:S01]  /*4590*/  FFMA.FTZ R20, R125, UR10, -R126 ;  /* 0x0000000a7d147c23 */ /* 0x000fe2000801087e */
[--C-:B------:R-:W-:Y:S01]  /*45a0*/  FFMA.FTZ R21, R121, UR10, -R122.reuse ;  /* 0x0000000a79157c23 */ /* 0x100fe2000801087a */
[----:B------:R-:W-:Y:S01]  /*45b0*/  FFMA.FTZ R125, R120, UR10, -R122 ;  /* 0x0000000a787d7c23 */ /* 0x000fe2000801087a */
[----:B------:R-:W-:Y:S04]  /*45c0*/  MUFU.EX2 R121, R123 ;  /* 0x0000007b00797308 */ /* 0x000fe80000000800 */
[C---:B--2---:R-:W-:Y:S01]  /*45d0*/  HMMA.16816.F32.BF16 R52, R4.reuse, R12, R52 ;  /* 0x0000000c0434723c */ /* 0x044fe20000041834 */
[----:B------:R-:W2:Y:S04]  /*45e0*/  MUFU.EX2 R124, R20 ;  /* 0x00000014007c7308 */ /* 0x000ea80000000800 */
[----:B------:R3:W5:Y:S03]  /*45f0*/  MUFU.EX2 R120, R21 ;  /* 0x0000001500787308 */ /* 0x0007660000000800 */
[C---:B------:R-:W-:Y:S01]  /*4600*/  HMMA.16816.F32.BF16 R56, R4.reuse, R14, R56 ;  /* 0x0000000e0438723c */ /* 0x040fe20000041838 */
[----:B------:R-:W4:Y:S01]  /*4610*/  LDSM.16.MT88.4 R12, [R148+0x9800] ;  /* 0x00980000940c783b */ /* 0x000f220000004200 */
[----:B------:R-:W5:Y:S06]  /*4620*/  MUFU.EX2 R122, R125 ;  /* 0x0000007d007a7308 */ /* 0x000f6c0000000800 */
[C---:B-1----:R-:W-:Y:S08]  /*4630*/  HMMA.16816.F32.BF16 R60, R4.reuse, R8, R60 ;  /* 0x00000008043c723c */ /* 0x042ff0000004183c */
[C---:B------:R-:W-:Y:S01]  /*4640*/  HMMA.16816.F32.BF16 R64, R4.reuse, R10, R64 ;  /* 0x0000000a0440723c */ /* 0x040fe20000041840 */
[----:B------:R-:W1:Y:S07]  /*4650*/  LDSM.16.MT88.4 R8, [R152+0xb800] ;  /* 0x00b800009808783b */ /* 0x000e6e0000004200 */
[----:B------:R-:W-:Y:S01]  /*4660*/  HMMA.16816.F32.BF16 R48, R4, R22, R48 ;  /* 0x000000160430723c */ /* 0x000fe20000041830 */
[----:B------:R-:W-:Y:S01]  /*4670*/  F2FP.BF16.F32.PACK_AB R4, R132, R129 ;  /* 0x000000818404723e */ /* 0x000fe200000010ff */
[----:B---3--:R-:W-:Y:S01]  /*4680*/  LDSM.16.MT88.4 R20, [R106+0x9800] ;  /* 0x009800006a14783b */ /* 0x008fe20000004200 */
[----:B--2---:R-:W-:-:S02]  /*4690*/  F2FP.BF16.F32.PACK_AB R6, R175, R124 ;  /* 0x0000007caf06723e */ /* 0x004fc400000010ff */
[----:B-----5:R-:W-:Y:S02]  /*46a0*/  F2FP.BF16.F32.PACK_AB R5, R120, R121 ;  /* 0x000000797805723e */ /* 0x020fe400000010ff */
[----:B------:R-:W-:-:S07]  /*46b0*/  F2FP.BF16.F32.PACK_AB R7, R173, R122 ;  /* 0x0000007aad07723e */ /* 0x000fce00000010ff */
[C---:B----4-:R-:W-:Y:S08]  /*46c0*/  HMMA.16816.F32.BF16 R96, R4.reuse, R16, R96 ;  /* 0x000000100460723c */ /* 0x050ff00000041860 */
        /* <DEDUP_REMOVED lines=9> */
[----:B--2---:R-:W-:Y:S01]  /*4760*/  HMMA.16816.F32.BF16 R44, R4, R16, R44 ;  /* 0x00000010042c723c */ /* 0x004fe2000004182c */
        /* <DEDUP_REMOVED lines=99> */
.L_x_5609:
[----:B------:R-:W-:Y:S01]  /*4da0*/  UMOV UR6, URZ ;  /* 0x000000ff00067c82 */ /* 0x000fe20008000000 */
[----:B------:R-:W-:Y:S01]  /*4db0*/  IMAD.SHL.U32 R0, R28, 0x40, RZ ;  /* 0x000000401c007824 */ /* 0x000fe200078e00ff */
[----:B------:R-:W-:-:S05]  /*4dc0*/  IADD3 R5, P0, PT, RZ, -UR6, RZ ;  /* 0x80000006ff057c10 */ /* 0x000fca000ff1e0ff */
[----:B------:R-:W-:-:S05]  /*4dd0*/  IMAD.X R0, RZ, RZ, ~R0, P0 ;  /* 0x000000ffff007224 */ /* 0x000fca00000e0e00 */
[----:B------:R-:W-:-:S04]  /*4de0*/  SHF.R.S64 R5, R5, 0x1f, R0 ;  /* 0x0000001f05057819 */ /* 0x000fc80000001000 */
[----:B------:R-:W-:-:S04]  /*4df0*/  IADD3 R162, P0, PT, R5, R162, RZ ;  /* 0x000000a205a27210 */ /* 0x000fc80007f1e0ff */
[----:B------:R-:W-:-:S09]  /*4e00*/  LEA.HI.X.SX32 R163, R0, R163, 0x1, P0 ;  /* 0x000000a300a37211 */ /* 0x000fd200000f0eff */
.L_x_5610:
        /* <DEDUP_REMOVED lines=8> */
[----:B------:R-:W-:Y:S01]  /*4e90*/  IADD3 R8, P1, PT, R6, R5, RZ ;  /* 0x0000000506087210 */ /* 0x000fe20007f3e0ff */
[----:B------:R-:W-:-:S03]  /*4ea0*/  IMAD.X R7, R28, 0x1, R163, P0 ;  /* 0x000000011c077824 */ /* 0x000fc600000e06a3 */
[----:B------:R-:W-:Y:S01]  /*4eb0*/  IADD3 R32, P0, PT, R8, R5, RZ ;  /* 0x0000000508207210 */ /* 0x000fe20007f1e0ff */
[--C-:B------:R-:W-:Y:S01]  /*4ec0*/  IMAD.X R9, R7, 0x1, R28.reuse, P1 ;  /* 0x0000000107097824 */ /* 0x100fe200008e061c */
[----:B------:R-:W-:Y:S03]  /*4ed0*/  LDGSTS.E.BYPASS.LTC128B.128 [R166+0x8800], desc[UR16][R6.64] ;  /* 0x0880000006a67fae */ /* 0x000fe6000b981a10 */
[----:B------:R-:W-:Y:S01]  /*4ee0*/  IMAD.X R33, R9, 0x1, R28, P0 ;  /* 0x0000000109217824 */ /* 0x000fe200000e061c */
        /* <DEDUP_REMOVED lines=8> */
[----:B------:R-:W3:Y:S04]  /*4f70*/  LDSM.16.M88.4 R12, [R156+UR5+0x4000] ;  /* 0x004000059c0c783b */ /* 0x000ee80008000200 */
[----:B------:R-:W3:Y:S04]  /*4f80*/  LDSM.16.M88.4 R24, [R156+UR5+0x5800] ;  /* 0x005800059c18783b */ /* 0x000ee80008000200 */
[----:B------:R-:W-:Y:S04]  /*4f90*/  LDSM.16.M88.4 R124, [R155] ;  /* 0x000000009b7c783b */ /* 0x000fe80000000200 */
[----:B-1----:R-:W1:Y:S04]  /*4fa0*/  LDSM.16.M88.4 R4, [R151+0x4800] ;  /* 0x004800009704783b */ /* 0x002e680000000200 */
[----:B--2---:R-:W2:Y:S04]  /*4fb0*/  LDSM.16.M88.4 R8, [R151+0x5000] ;  /* 0x005000009708783b */ /* 0x004ea80000000200 */
[----:B------:R-:W2:Y:S04]  /*4fc0*/  LDSM.16.M88.4 R20, [R151+0x4000] ;  /* 0x004000009714783b */ /* 0x000ea80000000200 */
[----:B------:R-:W2:Y:S04]  /*4fd0*/  LDSM.16.M88.4 R128, [R151+0x5800] ;  /* 0x005800009780783b */ /* 0x000ea80000000200 */
[----:B------:R-:W-:Y:S01]  /*4fe0*/  LDSM.16.M88.4 R132, [R150+0x5800] ;  /* 0x005800009684783b */ /* 0x000fe20000000200 */
[C---:B----4-:R-:W-:Y:S03]  /*4ff0*/  HMMA.16816.F32.BF16 R120, R28.reuse, R116, RZ ;  /* 0x000000741c78723c */ /* 0x050fe600000418ff */
[----:B------:R-:W-:Y:S04]  /*5000*/  LDSM.16.M88.4 R136, [R157+0x2000] ;  /* 0x002000009d88783b */ /* 0x000fe80000000200 */
[----:B------:R-:W0:Y:S01]  /*5010*/  LDGDEPBAR ;  /* 0x00000000000079af */ /* 0x000e220000000000 */
[C---:B-----5:R-:W-:Y:S08]  /*5020*/  HMMA.16816.F32.BF16 R112, R28.reuse, R108, RZ ;  /* 0x0000006c1c70723c */ /* 0x060ff000000418ff */
[C---:B---3--:R-:W-:Y:S08]  /*5030*/  HMMA.16816.F32.BF16 R16, R28.reuse, R12, RZ ;  /* 0x0000000c1c10723c */ /* 0x048ff000000418ff */
[C---:B------:R-:W-:Y:S08]  /*5040*/  HMMA.16816.F32.BF16 R116, R28.reuse, R118, RZ ;  /* 0x000000761c74723c */ /* 0x040ff000000418ff */
[C---:B------:R-:W-:Y:S08]  /*5050*/  HMMA.16816.F32.BF16 R108, R28.reuse, R110, RZ ;  /* 0x0000006e1c6c723c */ /* 0x040ff000000418ff */
[C---:B------:R-:W-:Y:S08]  /*5060*/  HMMA.16816.F32.BF16 R12, R28.reuse, R14, RZ ;  /* 0x0000000e1c0c723c */ /* 0x040ff000000418ff */
[----:B------:R-:W-:Y:S08]  /*5070*/  HMMA.16816.F32.BF16 R32, R28, R24, RZ ;  /* 0x000000181c20723c */ /* 0x000ff000000418ff */
[C---:B-1----:R-:W-:Y:S08]  /*5080*/  HMMA.16816.F32.BF16 R120, R124.reuse, R4, R120 ;  /* 0x000000047c78723c */ /* 0x042ff00000041878 */
[C---:B------:R-:W-:Y:S01]  /*5090*/  HMMA.16816.F32.BF16 R116, R124.reuse, R6, R116 ;  /* 0x000000067c74723c */ /* 0x040fe20000041874 */
[----:B------:R-:W-:Y:S07]  /*50a0*/  LDSM.16.M88.4 R4, [R154] ;  /* 0x000000009a04783b */ /* 0x000fee0000000200 */
[C---:B--2---:R-:W-:Y:S08]  /*50b0*/  HMMA.16816.F32.BF16 R112, R124.reuse, R8, R112 ;  /* 0x000000087c70723c */ /* 0x044ff00000041870 */
[----:B------:R-:W-:Y:S01]  /*50c0*/  HMMA.16816.F32.BF16 R108, R124, R10, R108 ;  /* 0x0000000a7c6c723c */ /* 0x000fe2000004186c */
[----:B------:R-:W1:Y:S07]  /*50d0*/  LDSM.16.M88.4 R8, [R150+0x5000] ;  /* 0x005000009608783b */ /* 0x000e6e0000000200 */
[----:B------:R-:W-:Y:S01]  /*50e0*/  HMMA.16816.F32.BF16 R28, R28, R26, RZ ;  /* 0x0000001a1c1c723c */ /* 0x000fe200000418ff */
[----:B------:R-:W2:Y:S07]  /*50f0*/  LDSM.16.M88.4 R24, [R150+0x4000] ;  /* 0x004000009618783b */ /* 0x000eae0000000200 */
[C---:B------:R-:W-:Y:S08]  /*5100*/  HMMA.16816.F32.BF16 R16, R124.reuse, R20, R16 ;  /* 0x000000147c10723c */ /* 0x040ff00000041810 */
        /* <DEDUP_REMOVED lines=17> */
[----:B------:R-:W4:Y:S04]  /*5220*/  LDSM.16.M88.4 R4, [R156+UR5+0x6000] ;  /* 0x006000059c04783b */ /* 0x000f280008000200 */
        /* <DEDUP_REMOVED lines=12> */
[----:B------:R-:W3:Y:S04]  /*52f0*/  LDSM.16.M88.4 R124, [R156+UR5+0x7800] ;  /* 0x007800059c7c783b */ /* 0x000ee80008000200 */
[----:B------:R-:W-:Y:S03]  /*5300*/  LDSM.16.M88.4 R8, [R154+0x2000] ;  /* 0x002000009a08783b */ /* 0x000fe60000000200 */
[C---:B----4-:R-:W-:Y:S08]  /*5310*/  HMMA.16816.F32.BF16 R16, R136.reuse, R4, R16 ;  /* 0x000000048810723c */ /* 0x050ff00000041810 */
[C---:B------:R-:W-:Y:S01]  /*5320*/  HMMA.16816.F32.BF16 R12, R136.reuse, R6, R12 ;  /* 0x00000006880c723c */ /* 0x040fe2000004180c */
[----:B------:R-:W4:Y:S07]  /*5330*/  LDSM.16.M88.4 R4, [R150+0x6000] ;  /* 0x006000009604783b */ /* 0x000f2e0000000200 */
[C---:B-1----:R-:W-:Y:S08]  /*5340*/  HMMA.16816.F32.BF16 R112, R136.reuse, R128, R112 ;  /* 0x000000808870723c */ /* 0x042ff00000041870 */
[----:B------:R-:W-:Y:S01]  /*5350*/  HMMA.16816.F32.BF16 R108, R136, R130, R108 ;  /* 0x00000082886c723c */ /* 0x000fe2000004186c */
[----:B------:R-:W1:Y:S07]  /*5360*/  LDSM.16.M88.4 R128, [R151+0x7000] ;  /* 0x007000009780783b */ /* 0x000e6e0000000200 */
[----:B--2---:R-:W-:Y:S08]  /*5370*/  HMMA.16816.F32.BF16 R16, R24, R20, R16 ;  /* 0x000000141810723c */ /* 0x004ff00000041810 */
[C---:B---3--:R-:W-:Y:S08]  /*5380*/  HMMA.16816.F32.BF16 R32, R136.reuse, R124, R32 ;  /* 0x0000007c8820723c */ /* 0x048ff00000041820 */
[----:B------:R-:W-:Y:S01]  /*5390*/  HMMA.16816.F32.BF16 R28, R136, R126, R28 ;  /* 0x0000007e881c723c */ /* 0x000fe2000004181c */
[----:B------:R-:W-:Y:S07]  /*53a0*/  LDSM.16.M88.4 R124, [R153+0x2000] ;  /* 0x00200000997c783b */ /* 0x000fee0000000200 */
[----:B------:R-:W-:Y:S01]  /*53b0*/  HMMA.16816.F32.BF16 R12, R24, R22, R12 ;  /* 0x00000016180c723c */ /* 0x000fe2000004180c */
[----:B------:R-:W2:Y:S07]  /*53c0*/  LDSM.16.M88.4 R20, [R149+0x6000] ;  /* 0x006000009514783b */ /* 0x000eae0000000200 */
[C---:B------:R-:W-:Y:S08]  /*53d0*/  HMMA.16816.F32.BF16 R120, R136.reuse, R132, R120 ;  /* 0x000000848878723c */ /* 0x040ff00000041878 */
[----:B------:R-:W-:Y:S01]  /*53e0*/  HMMA.16816.F32.BF16 R116, R136, R134, R116 ;  /* 0x000000868874723c */ /* 0x000fe20000041874 */
[----:B------:R-:W3:Y:S07]  /*53f0*/  LDSM.16.M88.4 R132, [R151+0x6800] ;  /* 0x006800009784783b */ /* 0x000eee0000000200 */
[C---:B----4-:R-:W-:Y:S08]  /*5400*/  HMMA.16816.F32.BF16 R16, R8.reuse, R4, R16 ;  /* 0x000000040810723c */ /* 0x050ff00000041810 */
[----:B------:R-:W-:Y:S01]  /*5410*/  HMMA.16816.F32.BF16 R12, R8, R6, R12 ;  /* 0x00000006080c723c */ /* 0x000fe2000004180c */
[----:B------:R-:W4:Y:S07]  /*5420*/  LDSM.16.M88.4 R4, [R150+0x6800] ;  /* 0x006800009604783b */ /* 0x000f2e0000000200 */
[----:B-1----:R-:W-:Y:S08]  /*5430*/  HMMA.16816.F32.BF16 R112, R24, R128, R112 ;  /* 0x000000801870723c */ /* 0x002ff00000041870 */
[----:B--2---:R-:W-:Y:S08]  /*5440*/  HMMA.16816.F32.BF16 R16, R124, R20, R16 ;  /* 0x000000147c10723c */ /* 0x004ff00000041810 */
[----:B------:R-:W-:Y:S01]  /*5450*/  HMMA.16816.F32.BF16 R128, R24, R130, R108 ;  /* 0x000000821880723c */ /* 0x000fe2000004186c */
[----:B------:R-:W-:Y:S07]  /*5460*/  LDSM.16.M88.4 R108, [R149+0x6800] ;  /* 0x00680000956c783b */ /* 0x000fee0000000200 */
[----:B------:R-:W-:Y:S01]  /*5470*/  HMMA.16816.F32.BF16 R12, R124, R22, R12 ;  /* 0x000000167c0c723c */ /* 0x000fe2000004180c */
[----:B------:R-:W1:Y:S02]  /*5480*/  LDSM.16.M88.4 R20, [R150+0x7000] ;  /* 0x007000009614783b */ /* 0x000e640000000200 */
[----:B------:R-:W-:Y:S01]  /*5490*/  FMUL.FTZ R16, R16, UR4 ;  /* 0x0000000410107c20 */ /* 0x000fe20008410000 */
[----:B------:R-:W-:Y:S01]  /*54a0*/  FMUL.FTZ R18, R18, UR4 ;  /* 0x0000000412127c20 */ /* 0x000fe20008410000 */
[----:B------:R-:W-:Y:S01]  /*54b0*/  FMUL.FTZ R19, R19, UR4 ;  /* 0x0000000413137c20 */ /* 0x000fe20008410000 */
[----:B------:R-:W-:-:S02]  /*54c0*/  FMUL.FTZ R0, R17, UR4 ;  /* 0x0000000411007c20 */ /* 0x000fc40008410000 */
[C---:B---3--:R-:W-:Y:S01]  /*54d0*/  HMMA.16816.F32.BF16 R120, R24.reuse, R132, R120 ;  /* 0x000000841878723c */ /* 0x048fe20000041878 */
[----:B------:R-:W2:Y:S07]  /*54e0*/  MUFU.TANH R132, R16 ;  /* 0x0000001000847308 */ /* 0x000eae0000002400 */
[----:B------:R-:W-:Y:S01]  /*54f0*/  HMMA.16816.F32.BF16 R116, R24, R134, R116 ;  /* 0x000000861874723c */ /* 0x000fe20000041874 */
[----:B------:R-:W3:Y:S02]  /*5500*/  MUFU.TANH R105, R18 ;  /* 0x0000001200697308 */ /* 0x000ee40000002400 */
[----:B------:R-:W-:-:S06]  /*5510*/  FMUL.FTZ R12, R12, UR4 ;  /* 0x000000040c0c7c20 */ /* 0x000fcc0008410000 */
[----:B------:R-:W-:Y:S03]  /*5520*/  MUFU.TANH R134, R12 ;  /* 0x0000000c00867308 */ /* 0x000fe60000002400 */
[C---:B----4-:R-:W-:Y:S05]  /*5530*/  HMMA.16816.F32.BF16 R120, R8.reuse, R4, R120 ;  /* 0x000000040878723c */ /* 0x050fea0000041878 */
[----:B------:R4:W-:Y:S03]  /*5540*/  MUFU.TANH R133, R19 ;  /* 0x0000001300857308 */ /* 0x0009e60000002400 */
[C---:B------:R-:W-:Y:S01]  /*5550*/  HMMA.16816.F32.BF16 R116, R8.reuse, R6, R116 ;  /* 0x000000060874723c */ /* 0x040fe20000041874 */
[----:B------:R-:W5:Y:S04]  /*5560*/  LDSM.16.M88.4 R4, [R149+0x7000] ;  /* 0x007000009504783b */ /* 0x000f680000000200 */
[----:B------:R-:W3:Y:S03]  /*5570*/  MUFU.TANH R0, R0 ;  /* 0x0000000000007308 */ /* 0x000ee60000002400 */
[----:B-1----:R-:W-:Y:S01]  /*5580*/  HMMA.16816.F32.BF16 R112, R8, R20, R112 ;  /* 0x000000140870723c */ /* 0x002fe20000041870 */
[----:B------:R-:W-:Y:S01]  /*5590*/  FMUL.FTZ R20, R14, UR4 ;  /* 0x000000040e147c20 */ /* 0x000fe20008410000 */
[----:B----4-:R-:W-:Y:S06]  /*55a0*/  LDSM.16.M88.4 R16, [R150+0x7800] ;  /* 0x007800009610783b */ /* 0x010fec0000000200 */
[C---:B------:R-:W-:Y:S01]  /*55b0*/  HMMA.16816.F32.BF16 R120, R124.reuse, R108, R120 ;  /* 0x0000006c7c78723c */ /* 0x040fe20000041878 */
[----:B------:R-:W-:Y:S01]  /*55c0*/  FMUL.FTZ R108, R13, UR4 ;  /* 0x000000040d6c7c20 */ /* 0x000fe20008410000 */
[----:B------:R-:W-:Y:S01]  /*55d0*/  FMUL.FTZ R109, R15, UR4 ;  /* 0x000000040f6d7c20 */ /* 0x000fe20008410000 */
[----:B------:R-:W1:Y:S01]  /*55e0*/  MUFU.TANH R20, R20 ;  /* 0x0000001400147308 */ /* 0x000e620000002400 */
[----:B------:R-:W4:Y:S04]  /*55f0*/  LDSM.16.M88.4 R12, [R151+0x7800] ;  /* 0x00780000970c783b */ /* 0x000f280000000200 */
[----:B------:R-:W-:Y:S03]  /*5600*/  HMMA.16816.F32.BF16 R116, R124, R110, R116 ;  /* 0x0000006e7c74723c */ /* 0x000fe60000041874 */
[----:B------:R-:W1:Y:S05]  /*5610*/  MUFU.TANH R108, R108 ;  /* 0x0000006c006c7308 */ /* 0x000e6a0000002400 */
[----:B------:R-:W-:Y:S03]  /*5620*/  HMMA.16816.F32.BF16 R128, R8, R22, R128 ;  /* 0x000000160880723c */ /* 0x000fe60000041880 */
[----:B------:R-:W-:Y:S01]  /*5630*/  FMUL.FTZ R120, R120, UR4 ;  /* 0x0000000478787c20 */ /* 0x000fe20008410000 */
[----:B------:R-:W-:Y:S01]  /*5640*/  FMUL.FTZ R21, R121, UR4 ;  /* 0x0000000479157c20 */ /* 0x000fe20008410000 */
[----:B------:R-:W1:Y:S01]  /*5650*/  MUFU.TANH R109, R109 ;  /* 0x0000006d006d7308 */ /* 0x000e620000002400 */
[----:B------:R-:W-:Y:S01]  /*5660*/  FMUL.FTZ R122, R122, UR4 ;  /* 0x000000047a7a7c20 */ /* 0x000fe20008410000 */
[----:B------:R-:W-:Y:S01]  /*5670*/  FMUL.FTZ R121, R123, UR4 ;  /* 0x000000047b797c20 */ /* 0x000fe20008410000 */
[----:B-----5:R-:W-:Y:S03]  /*5680*/  HMMA.16816.F32.BF16 R112, R124, R4, R112 ;  /* 0x000000047c70723c */ /* 0x020fe60000041870 */
[----:B------:R-:W-:Y:S01]  /*5690*/  FMUL.FTZ R23, R117, UR4 ;  /* 0x0000000475177c20 */ /* 0x000fe20008410000 */
[----:B------:R-:W-:Y:S01]  /*56a0*/  FMUL.FTZ R110, R116, UR4 ;  /* 0x00000004746e7c20 */ /* 0x000fe20008410000 */
[----:B------:R-:W5:Y:S01]  /*56b0*/  S2R R117, SR_TID.X ;  /* 0x0000000000757919 */ /* 0x000f620000002100 */
[----:B------:R-:W1:Y:S01]  /*56c0*/  MUFU.TANH R120, R120 ;  /* 0x0000007800787308 */ /* 0x000e620000002400 */
[----:B------:R-:W-:-:S05]  /*56d0*/  FMUL.FTZ R116, R119, UR4 ;  /* 0x0000000477747c20 */ /* 0x000fca0008410000 */
[----:B------:R-:W-:Y:S01]  /*56e0*/  HMMA.16816.F32.BF16 R128, R124, R6, R128 ;  /* 0x000000067c80723c */ /* 0x000fe20000041880 */
[----:B------:R-:W2:Y:S01]  /*56f0*/  LDSM.16.M88.4 R4, [R149+0x7800] ;  /* 0x007800009504783b */ /* 0x000ea20000000200 */
[----:B------:R-:W-:Y:S01]  /*5700*/  MUFU.TANH R21, R21 ;  /* 0x0000001500157308 */ /* 0x000fe20000002400 */
[----:B------:R-:W-:-:S05]  /*5710*/  DEPBAR.LE SB0, 0x0 ;  /* 0x000080000000791a */ /* 0x000fca0000000000 */
[----:B----4-:R-:W-:Y:S01]  /*5720*/  HMMA.16816.F32.BF16 R32, R24, R12, R32 ;  /* 0x0000000c1820723c */ /* 0x010fe20000041820 */
[----:B------:R-:W-:Y:S01]  /*5730*/  FMUL.FTZ R12, R118, UR4 ;  /* 0x00000004760c7c20 */ /* 0x000fe20008410000 */
[----:B------:R-:W4:Y:S01]  /*5740*/  MUFU.TANH R22, R122 ;  /* 0x0000007a00167308 */ /* 0x000f220000002400 */
[----:B------:R-:W-:Y:S01]  /*5750*/  FMUL.FTZ R13, R113, UR4 ;  /* 0x00000004710d7c20 */ /* 0x000fe20008410000 */
[----:B------:R-:W-:Y:S01]  /*5760*/  FMUL.FTZ R111, R112, UR4 ;  /* 0x00000004706f7c20 */ /* 0x000fe20008410000 */
[----:B------:R-:W-:-:S03]  /*5770*/  FMUL.FTZ R112, R114, UR4 ;  /* 0x0000000472707c20 */ /* 0x000fc60008410000 */
[----:B------:R-:W-:Y:S02]  /*5780*/  HMMA.16816.F32.BF16 R28, R24, R14, R28 ;  /* 0x0000000e181c723c */ /* 0x000fe4000004181c */
[----:B------:R-:W4:Y:S01]  /*5790*/  MUFU.TANH R121, R121 ;  /* 0x0000007900797308 */ /* 0x000f220000002400 */
[----:B------:R-:W-:Y:S01]  /*57a0*/  FMUL.FTZ R14, R128, UR4 ;  /* 0x00000004800e7c20 */ /* 0x000fe20008410000 */
[----:B------:R-:W-:Y:S01]  /*57b0*/  FMUL.FTZ R129, R129, UR4 ;  /* 0x0000000481817c20 */ /* 0x000fe20008410000 */
[----:B------:R-:W-:-:S05]  /*57c0*/  FMUL.FTZ R130, R130, UR4 ;  /* 0x0000000482827c20 */ /* 0x000fca0008410000 */
[----:B------:R-:W4:Y:S02]  /*57d0*/  MUFU.TANH R110, R110 ;  /* 0x0000006e006e7308 */ /* 0x000f240000002400 */
[----:B------:R-:W-:Y:S01]  /*57e0*/  HMMA.16816.F32.BF16 R32, R8, R16, R32 ;  /* 0x000000100820723c */ /* 0x000fe20000041820 */
[----:B-----5:R-:W-:Y:S02]  /*57f0*/  IMAD.SHL.U32 R16, R117, 0x2, RZ ;  /* 0x0000000275107824 */ /* 0x020fe400078e00ff */
[----:B------:R-:W-:-:S03]  /*5800*/  FMUL.FTZ R17, R115, UR4 ;  /* 0x0000000473117c20 */ /* 0x000fc60008410000 */
[----:B------:R-:W-:Y:S01]  /*5810*/  LOP3.LUT R16, R16, 0x6, RZ, 0xc0, !PT ;  /* 0x0000000610107812 */ /* 0x000fe200078ec0ff */
[----:B------:R-:W5:Y:S01]  /*5820*/  MUFU.TANH R12, R12 ;  /* 0x0000000c000c7308 */ /* 0x000f620000002400 */
[----:B------:R-:W-:Y:S01]  /*5830*/  HMMA.16816.F32.BF16 R28, R8, R18, R28 ;  /* 0x00000012081c723c */ /* 0x000fe2000004181c */
[----:B------:R-:W-:Y:S02]  /*5840*/  FMUL.FTZ R10, R131, UR4 ;  /* 0x00000004830a7c20 */ /* 0x000fe40008410000 */
[----:B------:R-:W-:-:S04]  /*5850*/  IMAD R16, R101, 0x40, R16 ;  /* 0x0000004065107824 */ /* 0x000fc800078e0210 */
[C---:B------:R-:W-:Y:S01]  /*5860*/  VIADD R25, R16.reuse, 0xffffff80 ;  /* 0xffffff8010197836 */ /* 0x040fe20000000000 */
[----:B------:R-:W5:Y:S01]  /*5870*/  MUFU.TANH R23, R23 ;  /* 0x0000001700177308 */ /* 0x000f620000002400 */
[C---:B------:R-:W-:Y:S02]  /*5880*/  VIADD R15, R16.reuse, 0xffffff81 ;  /* 0xffffff81100f7836 */ /* 0x040fe40000000000 */
[C---:B------:R-:W-:Y:S01]  /*5890*/  VIADD R19, R16.reuse, 0xffffff99 ;  /* 0xffffff9910137836 */ /* 0x040fe20000000000 */
[----:B--2---:R-:W-:Y:S01]  /*58a0*/  HMMA.16816.F32.BF16 R32, R124, R4, R32 ;  /* 0x000000047c20723c */ /* 0x004fe20000041820 */
[C---:B------:R-:W-:Y:S01]  /*58b0*/  ISETP.GE.AND P5, PT, R25.reuse, R104, PT ;  /* 0x000000681900720c */ /* 0x040fe20003fa6270 */
[----:B------:R-:W-:Y:S01]  /*58c0*/  VIADD R5, R16, 0xffffff89 ;  /* 0xffffff8910057836 */ /* 0x000fe20000000000 */
[----:B------:R-:W-:Y:S01]  /*58d0*/  ISETP.GE.AND P4, PT, R25, R2, PT ;  /* 0x000000021900720c */ /* 0x000fe20003f86270 */
[----:B------:R-:W-:Y:S01]  /*58e0*/  MUFU.TANH R13, R13 ;  /* 0x0000000d000d7308 */ /* 0x000fe20000002400 */
[----:B------:R-:W-:-:S02]  /*58f0*/  FSEL R132, R132, -INF , !P5 ;  /* 0xff80000084847808 */ /* 0x000fc40006800000 */
[C---:B------:R-:W-:Y:S01]  /*5900*/  ISETP.GE.AND P3, PT, R5.reuse, R104, PT ;  /* 0x000000680500720c */ /* 0x040fe20003f66270 */
[----:B------:R-:W-:Y:S01]  /*5910*/  HMMA.16816.F32.BF16 R28, R124, R6, R28 ;  /* 0x000000067c1c723c */ /* 0x000fe2000004181c */
[----:B------:R-:W-:Y:S01]  /*5920*/  ISETP.GE.AND P5, PT, R5, R2, PT ;  /* 0x000000020500720c */ /* 0x000fe20003fa6270 */
[C---:B------:R-:W-:Y:S01]  /*5930*/  VIADD R5, R16.reuse, 0xffffff90 ;  /* 0xffffff9010057836 */ /* 0x040fe20000000000 */
[C---:B------:R-:W-:Y:S01]  /*5940*/  ISETP.GE.AND P2, PT, R15.reuse, R104, PT ;  /* 0x000000680f00720c */ /* 0x040fe20003f46270 */
[----:B------:R-:W2:Y:S01]  /*5950*/  MUFU.TANH R116, R116 ;  /* 0x0000007400747308 */ /* 0x000ea20000002400 */
[----:B------:R-:W-:Y:S01]  /*5960*/  ISETP.GE.AND P1, PT, R15, R2, PT ;  /* 0x000000020f00720c */ /* 0x000fe20003f26270 */
[----:B------:R-:W-:Y:S01]  /*5970*/  VIADD R15, R16, 0xffffff88 ;  /* 0xffffff88100f7836 */ /* 0x000fe20000000000 */
[----:B---3--:R-:W-:Y:S02]  /*5980*/  FSEL R105, R105, -INF , !P4 ;  /* 0xff80000069697808 */ /* 0x008fe40006000000 */
[----:B------:R-:W-:-:S02]  /*5990*/  FSEL R0, R0, -INF , !P2 ;  /* 0xff80000000007808 */ /* 0x000fc40005000000 */
[C---:B------:R-:W-:Y:S01]  /*59a0*/  ISETP.GE.AND P4, PT, R5.reuse, R104, PT ;  /* 0x000000680500720c */ /* 0x040fe20003f86270 */
        /* <DEDUP_REMOVED lines=11> */
[C---:B------:R-:W-:Y:S01]  /*5a60*/  ISETP.GE.AND P1, PT, R5.reuse, R104, PT ;  /* 0x000000680500720c */ /* 0x040fe20003f26270 */
[----:B------:R-:W-:Y:S01]  /*5a70*/  MUFU.TANH R113, R34 ;  /* 0x0000002200717308 */ /* 0x000fe20000002400 */
[----:B------:R-:W-:Y:S01]  /*5a80*/  ISETP.GE.AND P0, PT, R5, R2, PT ;  /* 0x000000020500720c */ /* 0x000fe20003f06270 */
[----:B------:R-:W-:Y:S01]  /*5a90*/  FMUL.FTZ R33, R33, UR4 ;  /* 0x0000000421217c20 */ /* 0x000fe20008410000 */
[----:B-1----:R-:W-:Y:S01]  /*5aa0*/  FSEL R5, R20, -INF , !P6 ;  /* 0xff80000014057808 */ /* 0x002fe20007000000 */
[----:B------:R-:W-:Y:S01]  /*5ab0*/  FMUL.FTZ R28, R28, UR4 ;  /* 0x000000041c1c7c20 */ /* 0x000fe20008410000 */
[----:B------:R-:W-:Y:S01]  /*5ac0*/  FSEL R8, R108, -INF , !P3 ;  /* 0xff8000006c087808 */ /* 0x000fe20005800000 */
[----:B------:R-:W-:Y:S01]  /*5ad0*/  FMUL.FTZ R108, R31, UR4 ;  /* 0x000000041f6c7c20 */ /* 0x000fe20008410000 */
[C---:B------:R-:W-:Y:S01]  /*5ae0*/  ISETP.GE.AND P6, PT, R15.reuse, R104, PT ;  /* 0x000000680f00720c */ /* 0x040fe20003fc6270 */
[----:B------:R-:W1:Y:S01]  /*5af0*/  MUFU.TANH R17, R17 ;  /* 0x0000001100117308 */ /* 0x000e620000002400 */
[----:B------:R-:W-:Y:S01]  /*5b00*/  ISETP.GE.AND P3, PT, R15, R2, PT ;  /* 0x000000020f00720c */ /* 0x000fe20003f66270 */
[----:B------:R-:W-:Y:S01]  /*5b10*/  VIADD R15, R16, 0xffffffa0 ;  /* 0xffffffa0100f7836 */ /* 0x000fe20000000000 */
[----:B------:R-:W-:Y:S01]  /*5b20*/  FSEL R7, R109, -INF , !P5 ;  /* 0xff8000006d077808 */ /* 0x000fe20006800000 */
[----:B------:R-:W-:Y:S01]  /*5b30*/  FMUL.FTZ R30, R30, UR4 ;  /* 0x000000041e1e7c20 */ /* 0x000fe20008410000 */
[----:B------:R-:W-:-:S02]  /*5b40*/  FSEL R120, R120, -INF , !P4 ;  /* 0xff80000078787808 */ /* 0x000fc40006000000 */
[C---:B------:R-:W-:Y:S01]  /*5b50*/  ISETP.GE.AND P5, PT, R19.reuse, R104, PT ;  /* 0x000000681300720c */ /* 0x040fe20003fa6270 */
[----:B------:R-:W-:Y:S01]  /*5b60*/  MUFU.TANH R14, R14 ;  /* 0x0000000e000e7308 */ /* 0x000fe20000002400 */
[----:B------:R-:W-:Y:S01]  /*5b70*/  ISETP.GE.AND P4, PT, R19, R2, PT ;  /* 0x000000021300720c */ /* 0x000fe20003f86270 */
[----:B------:R-:W-:Y:S01]  /*5b80*/  VIADD R19, R16, 0xffffffa1 ;  /* 0xffffffa110137836 */ /* 0x000fe20000000000 */
[----:B----4-:R-:W-:Y:S02]  /*5b90*/  FSEL R119, R22, -INF , !P2 ;  /* 0xff80000016777808 */ /* 0x010fe40005000000 */
[----:B------:R-:W-:Y:S02]  /*5ba0*/  FSEL R122, R21, -INF , !P1 ;  /* 0xff800000157a7808 */ /* 0x000fe40004800000 */
[C---:B------:R-:W-:Y:S01]  /*5bb0*/  ISETP.GE.AND P2, PT, R15.reuse, R104, PT ;  /* 0x000000680f00720c */ /* 0x040fe20003f46270 */
[----:B------:R-:W4:Y:S01]  /*5bc0*/  MUFU.TANH R112, R112 ;  /* 0x0000007000707308 */ /* 0x000f220000002400 */
[----:B------:R-:W-:Y:S01]  /*5bd0*/  ISETP.GE.AND P1, PT, R15, R2, PT ;  /* 0x000000020f00720c */ /* 0x000fe20003f26270 */
[----:B------:R-:W-:Y:S01]  /*5be0*/  VIADD R15, R16, 0xffffffa8 ;  /* 0xffffffa8100f7836 */ /* 0x000fe20000000000 */
[----:B------:R-:W-:-:S02]  /*5bf0*/  FSEL R121, R121, -INF , !P0 ;  /* 0xff80000079797808 */ /* 0x000fc40004000000 */
[----:B------:R-:W-:Y:S02]  /*5c00*/  FSEL R26, R110, -INF , !P6 ;  /* 0xff8000006e1a7808 */ /* 0x000fe40007000000 */
[C---:B------:R-:W-:Y:S01]  /*5c10*/  ISETP.GE.AND P0, PT, R19.reuse, R104, PT ;  /* 0x000000681300720c */ /* 0x040fe20003f06270 */
[----:B------:R-:W-:Y:S01]  /*5c20*/  MUFU.TANH R4, R129 ;  /* 0x0000008100047308 */ /* 0x000fe20000002400 */
[----:B------:R-:W-:Y:S01]  /*5c30*/  ISETP.GE.AND P6, PT, R19, R2, PT ;  /* 0x000000021300720c */ /* 0x000fe20003fc6270 */
[----:B------:R-:W-:Y:S01]  /*5c40*/  VIADD R19, R16, 0xffffffb0 ;  /* 0xffffffb010137836 */ /* 0x000fe20000000000 */
[----:B-----5:R-:W-:Y:S01]  /*5c50*/  FSEL R27, R12, -INF , !P3 ;  /* 0xff8000000c1b7808 */ /* 0x020fe20005800000 */
[----:B------:R-:W-:Y:S01]  /*5c60*/  FMUL.FTZ R12, R29, UR4 ;  /* 0x000000041d0c7c20 */ /* 0x000fe20008410000 */
[----:B------:R-:W-:Y:S02]  /*5c70*/  FSEL R24, R23, -INF , !P5 ;  /* 0xff80000017187808 */ /* 0x000fe40006800000 */
[C---:B------:R-:W-:Y:S01]  /*5c80*/  ISETP.GE.AND P3, PT, R15.reuse, R104, PT ;  /* 0x000000680f00720c */ /* 0x040fe20003f66270 */
[----:B------:R5:W5:Y:S01]  /*5c90*/  MUFU.TANH R9, R130 ;  /* 0x0000008200097308 */ /* 0x000b620000002400 */
[----:B------:R-:W-:Y:S01]  /*5ca0*/  ISETP.GE.AND P5, PT, R15, R2, PT ;  /* 0x000000020f00720c */ /* 0x000fe20003fa6270 */
[----:B------:R-:W-:Y:S01]  /*5cb0*/  VIADD R15, R16, 0xffffffa9 ;  /* 0xffffffa9100f7836 */ /* 0x000fe20000000000 */
[----:B--2---:R-:W-:-:S02]  /*5cc0*/  FSEL R25, R116, -INF , !P4 ;  /* 0xff80000074197808 */ /* 0x004fc40006000000 */
[----:B---3--:R-:W-:Y:S02]  /*5cd0*/  FSEL R128, R111, -INF , !P2 ;  /* 0xff8000006f807808 */ /* 0x008fe40005000000 */
[C---:B------:R-:W-:Y:S01]  /*5ce0*/  ISETP.GE.AND P4, PT, R15.reuse, R104, PT ;  /* 0x000000680f00720c */ /* 0x040fe20003f86270 */
[----:B------:R-:W2:Y:S01]  /*5cf0*/  MUFU.TANH R10, R10 ;  /* 0x0000000a000a7308 */ /* 0x000ea20000002400 */
[----:B------:R-:W-:Y:S01]  /*5d00*/  ISETP.GE.AND P2, PT, R15, R2, PT ;  /* 0x000000020f00720c */ /* 0x000fe20003f46270 */
[----:B------:R-:W-:Y:S01]  /*5d10*/  VIADD R15, R16, 0xffffffb1 ;  /* 0xffffffb1100f7836 */ /* 0x000fe20000000000 */
[----:B-1----:R-:W-:Y:S02]  /*5d20*/  FSEL R29, R17, -INF , !P6 ;  /* 0xff800000111d7808 */ /* 0x002fe40007000000 */
[----:B----4-:R-:W-:Y:S02]  /*5d30*/  FSEL R127, R112, -INF , !P1 ;  /* 0xff800000707f7808 */ /* 0x010fe40004800000 */
[-C--:B------:R-:W-:Y:S01]  /*5d40*/  ISETP.GE.AND P6, PT, R15, R104.reuse, PT ;  /* 0x000000680f00720c */ /* 0x080fe20003fc6270 */
[----:B------:R-:W1:Y:S01]  /*5d50*/  MUFU.TANH R11, R11 ;  /* 0x0000000b000b7308 */ /* 0x000e620000002400 */
[----:B------:R-:W-:-:S02]  /*5d60*/  ISETP.GE.AND P1, PT, R19, R104, PT ;  /* 0x000000681300720c */ /* 0x000fc40003f26270 */
[----:B-----5:R-:W-:Y:S01]  /*5d70*/  FSEL R130, R13, -INF , !P0 ;  /* 0xff8000000d827808 */ /* 0x020fe20004000000 */
[----:B------:R-:W-:Y:S01]  /*5d80*/  VIADD R13, R16, 0xffffffb9 ;  /* 0xffffffb9100d7836 */ /* 0x000fe20000000000 */
[----:B------:R-:W-:Y:S02]  /*5d90*/  ISETP.GE.AND P0, PT, R19, R2, PT ;  /* 0x000000021300720c */ /* 0x000fe40003f06270 */
[----:B------:R-:W-:Y:S01]  /*5da0*/  FSEL R31, R9, -INF , !P5 ;  /* 0xff800000091f7808 */ /* 0x000fe20006800000 */
[----:B------:R-:W3:Y:S01]  /*5db0*/  MUFU.TANH R118, R33 ;  /* 0x0000002100767308 */ /* 0x000ee20000002400 */
[----:B------:R-:W-:Y:S02]  /*5dc0*/  FSEL R113, R113, -INF , !P0 ;  /* 0xff80000071717808 */ /* 0x000fe40004000000 */
[----:B------:R-:W-:Y:S02]  /*5dd0*/  ISETP.GE.U32.AND P0, PT, R101, 0x3, PT ;  /* 0x000000036500780c */ /* 0x000fe40003f06070 */
[----:B--2---:R-:W-:-:S03]  /*5de0*/  FSEL R125, R10, -INF , !P2 ;  /* 0xff8000000a7d7808 */ /* 0x004fc60005000000 */
[----:B------:R-:W2:Y:S01]  /*5df0*/  MUFU.TANH R6, R6 ;  /* 0x0000000600067308 */ /* 0x000ea20000002400 */
[----:B-1----:R-:W-:Y:S01]  /*5e00*/  FSEL R116, R11, -INF , !P1 ;  /* 0xff8000000b747808 */ /* 0x002fe20004800000 */
[----:B------:R-:W-:Y:S01]  /*5e10*/  BAR.SYNC.DEFER_BLOCKING 0x0 ;  /* 0x0000000000007b1d */ /* 0x000fe20000010000 */
[----:B------:R-:W-:-:S05]  /*5e20*/  ISETP.GE.AND P1, PT, R13, R2, PT ;  /* 0x000000020d00720c */ /* 0x000fca0003f26270 */
[----:B------:R1:W4:Y:S01]  /*5e30*/  MUFU.TANH R114, R28 ;  /* 0x0000001c00727308 */ /* 0x0003220000002400 */
[----:B---3--:R-:W-:-:S07]  /*5e40*/  FSEL R118, R118, -INF , !P6 ;  /* 0xff80000076767808 */ /* 0x008fce0007000000 */
[----:B------:R-:W-:Y:S08]  /*5e50*/  MUFU.TANH R12, R12 ;  /* 0x0000000c000c7308 */ /* 0x000ff00000002400 */
[----:B------:R3:W5:Y:S01]  /*5e60*/  MUFU.TANH R109, R30 ;  /* 0x0000001e006d7308 */ /* 0x0007620000002400 */
[----:B-1----:R-:W-:Y:S02]  /*5e70*/  FSEL R28, R14, -INF , !P3 ;  /* 0xff8000000e1c7808 */ /* 0x002fe40005800000 */
[----:B------:R-:W-:Y:S01]  /*5e80*/  ISETP.GE.AND P3, PT, R15, R2, PT ;  /* 0x000000020f00720c */ /* 0x000fe20003f66270 */
[----:B------:R-:W-:-:S04]  /*5e90*/  VIADD R15, R16, 0xffffffb8 ;  /* 0xffffffb8100f7836 */ /* 0x000fc80000000000 */
[----:B------:R-:W1:Y:S01]  /*5ea0*/  MUFU.TANH R108, R108 ;  /* 0x0000006c006c7308 */ /* 0x000e620000002400 */
[----:B--2---:R-:W-:Y:S02]  /*5eb0*/  FSEL R111, R6, -INF , !P3 ;  /* 0xff800000066f7808 */ /* 0x004fe40005800000 */
[C---:B------:R-:W-:Y:S02]  /*5ec0*/  ISETP.GE.AND P5, PT, R15.reuse, R104, PT ;  /* 0x000000680f00720c */ /* 0x040fe40003fa6270 */
[----:B------:R-:W-:Y:S02]  /*5ed0*/  ISETP.GE.AND P2, PT, R15, R2, PT ;  /* 0x000000020f00720c */ /* 0x000fe40003f46270 */
[----:B----4-:R-:W-:Y:S02]  /*5ee0*/  FSEL R114, R114, -INF , !P5 ;  /* 0xff80000072727808 */ /* 0x010fe40006800000 */
[----:B---3--:R-:W-:Y:S02]  /*5ef0*/  FSEL R30, R4, -INF , !P4 ;  /* 0xff800000041e7808 */ /* 0x008fe40006000000 */
[----:B------:R-:W-:-:S02]  /*5f00*/  ISETP.GE.AND P4, PT, R13, R104, PT ;  /* 0x000000680d00720c */ /* 0x000fc40003f86270 */
[----:B-----5:R-:W-:Y:S02]  /*5f10*/  FSEL R109, R109, -INF , !P2 ;  /* 0xff8000006d6d7808 */ /* 0x020fe40005000000 */
[----:B------:R-:W-:Y:S02]  /*5f20*/  FSEL R112, R12, -INF , !P4 ;  /* 0xff8000000c707808 */ /* 0x000fe40006000000 */
[----:B-1----:R-:W-:Y:S01]  /*5f30*/  FSEL R108, R108, -INF , !P1 ;  /* 0xff8000006c6c7808 */ /* 0x002fe20004800000 */
        /* <DEDUP_REMOVED lines=64> */
.L_x_5612:
[----:B------:R-:W-:Y:S01]  /*6340*/  UMOV UR4, URZ ;  /* 0x000000ff00047c82 */ /* 0x000fe20008000000 */
[----:B------:R-:W-:Y:S01]  /*6350*/  IMAD.SHL.U32 R2, R102, 0x40, RZ ;  /* 0x0000004066027824 */ /* 0x000fe200078e00ff */
[----:B------:R-:W-:-:S05]  /*6360*/  IADD3 R4, P0, PT, RZ, -UR4, RZ ;  /* 0x80000004ff047c10 */ /* 0x000fca000ff1e0ff */
[----:B------:R-:W-:-:S05]  /*6370*/  IMAD.X R2, RZ, RZ, ~R2, P0 ;  /* 0x000000ffff027224 */ /* 0x000fca00000e0e02 */
[----:B------:R-:W-:-:S04]  /*6380*/  SHF.R.S64 R9, R4, 0x1f, R2 ;  /* 0x0000001f04097819 */ /* 0x000fc80000001002 */
[----:B------:R-:W-:-:S04]  /*6390*/  IADD3 R160, P0, PT, R9, R160, RZ ;  /* 0x000000a009a07210 */ /* 0x000fc80007f1e0ff */
[----:B------:R-:W-:-:S09]  /*63a0*/  LEA.HI.X.SX32 R159, R2, R159, 0x1, P0 ;  /* 0x0000009f029f7211 */ /* 0x000fd200000f0eff */
.L_x_5613:
        /* <DEDUP_REMOVED lines=21> */
.L_x_5611:
[----:B-1----:R-:W-:Y:S01]  /*6500*/  FMNMX3.FTZ R11, R100, R132, R0, !PT ;  /* 0x00000084640b7276 */ /* 0x002fe20007810000 */
        /* <DEDUP_REMOVED lines=34> */
[----:B------:R-:W-:Y:S01]  /*6730*/  FSEL R4, R34, RZ, P0 ;  /* 0x000000ff22047208 */ /* 0x000fe20000000000 */
[----:B------:R-:W1:Y:S01]  /*6740*/  LDSM.16.MT88.4 R8, [R152+0x8000] ;  /* 0x008000009808783b */ /* 0x000e620000004200 */
[----:B------:R-:W-:Y:S01]  /*6750*/  FSEL R110, R110, RZ, P0 ;  /* 0x000000ff6e6e7208 */ /* 0x000fe20000000000 */
[--C-:B------:R-:W-:Y:S01]  /*6760*/  FFMA.FTZ R32, R0, UR10, -R115.reuse ;  /* 0x0000000a00207c23 */ /* 0x100fe20008010873 */
        /* <DEDUP_REMOVED lines=8> */
[----:B------:R-:W-:Y:S01]  /*67f0*/  FMUL.FTZ R13, R13, UR10 ;  /* 0x0000000a0d0d7c20 */ /* 0x000fe20008410000 */
        /* <DEDUP_REMOVED lines=23> */
[----:B------:R-:W-:Y:S01]  /*6970*/  FFMA.FTZ R116, R111, UR10, -R110 ;  /* 0x0000000a6f747c23 */ /* 0x000fe2000801086e */
[----:B------:R-:W-:Y:S01]  /*6980*/  MUFU.EX2 R100, R12 ;  /* 0x0000000c00647308 */ /* 0x000fe20000000800 */
[----:B---3--:R-:W-:-:S03]  /*6990*/  F2FP.BF16.F32.PACK_AB R6, R2, R33 ;  /* 0x000000210206723e */ /* 0x008fc600000010ff */
[----:B------:R-:W3:Y:S04]  /*69a0*/  MUFU.EX2 R3, R14 ;  /* 0x0000000e00037308 */ /* 0x000ee80000000800 */
[----:B------:R4:W5:Y:S01]  /*69b0*/  MUFU.EX2 R105, R13 ;  /* 0x0000000d00697308 */ /* 0x0009620000000800 */
[----:B--2---:R-:W-:-:S03]  /*69c0*/  F2FP.BF16.F32.PACK_AB R5, R0, R102 ;  /* 0x000000660005723e */ /* 0x004fc600000010ff */
[----:B------:R-:W2:Y:S04]  /*69d0*/  MUFU.EX2 R103, R103 ;  /* 0x0000006700677308 */ /* 0x000ea80000000800 */
[----:B------:R-:W-:Y:S01]  /*69e0*/  MUFU.EX2 R117, R117 ;  /* 0x0000007500757308 */ /* 0x000fe20000000800 */
[----:B---3--:R-:W-:-:S03]  /*69f0*/  F2FP.BF16.F32.PACK_AB R7, R3, R100 ;  /* 0x000000640307723e */ /* 0x008fc600000010ff */
[----:B------:R-:W3:Y:S01]  /*6a00*/  MUFU.EX2 R120, R120 ;  /* 0x0000007800787308 */ /* 0x000ee20000000800 */
[----:B----4-:R-:W4:Y:S01]  /*6a10*/  LDSM.16.MT88.4 R12, [R107+0x8000] ;  /* 0x008000006b0c783b */ /* 0x010f220000004200 */
[-C--:B-----5:R-:W-:Y:S01]  /*6a20*/  FMUL.FTZ R96, R96, R105.reuse ;  /* 0x0000006960607220 */ /* 0x0a0fe20000410000 */
[-C--:B------:R-:W-:Y:S01]  /*6a30*/  FMUL.FTZ R97, R97, R105.reuse ;  /* 0x0000006961617220 */ /* 0x080fe20000410000 */
[----:B------:R-:W-:Y:S01]  /*6a40*/  FMUL.FTZ R92, R92, R105 ;  /* 0x000000695c5c7220 */ /* 0x000fe20000410000 */
[-C--:B--2---:R-:W-:Y:S01]  /*6a50*/  FMUL.FTZ R98, R98, R103.reuse ;  /* 0x0000006762627220 */ /* 0x084fe20000410000 */
[----:B------:R-:W-:Y:S01]  /*6a60*/  FMUL.FTZ R99, R99, R103 ;  /* 0x0000006763637220 */ /* 0x000fe20000410000 */
[----:B------:R-:W-:Y:S01]  /*6a70*/  FMUL.FTZ R93, R93, R105 ;  /* 0x000000695d5d7220 */ /* 0x000fe20000410000 */
[-C--:B------:R-:W-:Y:S01]  /*6a80*/  FMUL.FTZ R94, R94, R103.reuse ;  /* 0x000000675e5e7220 */ /* 0x080fe20000410000 */
[----:B------:R-:W-:Y:S01]  /*6a90*/  FMUL.FTZ R95, R95, R103 ;  /* 0x000000675f5f7220 */ /* 0x000fe20000410000 */
[-C--:B------:R-:W-:Y:S01]  /*6aa0*/  FMUL.FTZ R88, R88, R105.reuse ;  /* 0x0000006958587220 */ /* 0x080fe20000410000 */
[----:B------:R-:W-:Y:S01]  /*6ab0*/  FMUL.FTZ R89, R89, R105 ;  /* 0x0000006959597220 */ /* 0x000fe20000410000 */
[-C--:B------:R-:W-:Y:S01]  /*6ac0*/  FMUL.FTZ R90, R90, R103.reuse ;  /* 0x000000675a5a7220 */ /* 0x080fe20000410000 */
[C---:B-1----:R-:W-:Y:S01]  /*6ad0*/  HMMA.16816.F32.BF16 R96, R4.reuse, R8, R96 ;  /* 0x000000080460723c */ /* 0x042fe20000041860 */
        /* <DEDUP_REMOVED lines=31> */
[C---:B----4-:R-:W-:Y:S01]  /*6cd0*/  HMMA.16816.F32.BF16 R80, R4.reuse, R12, R80 ;  /* 0x0000000c0450723c */ /* 0x050fe20000041850 */
        /* <DEDUP_REMOVED lines=13> */
[----:B------:R-:W-:Y:S01]  /*6db0*/  MUFU.EX2 R122, R122 ;  /* 0x0000007a007a7308 */ /* 0x000fe20000000800 */
[-C--:B------:R-:W-:Y:S01]  /*6dc0*/  FMUL.FTZ R52, R52, R105.reuse ;  /* 0x0000006934347220 */ /* 0x080fe20000410000 */
[----:B------:R-:W-:Y:S01]  /*6dd0*/  FMUL.FTZ R53, R53, R105 ;  /* 0x0000006935357220 */ /* 0x000fe20000410000 */
[C---:B-1----:R-:W-:Y:S01]  /*6de0*/  HMMA.16816.F32.BF16 R72, R4.reuse, R8, R72 ;  /* 0x000000080448723c */ /* 0x042fe20000041848 */
[----:B------:R1:W-:Y:S01]  /*6df0*/  MUFU.EX2 R119, R24 ;  /* 0x0000001800777308 */ /* 0x0003e20000000800 */
[-C--:B------:R-:W-:Y:S01]  /*6e00*/  FMUL.FTZ R54, R54, R103.reuse ;  /* 0x0000006736367220 */ /* 0x080fe20000410000 */
[----:B------:R-:W-:Y:S01]  /*6e10*/  FMUL.FTZ R55, R55, R103 ;  /* 0x0000006737377220 */ /* 0x000fe20000410000 */
[-C--:B------:R-:W-:Y:S01]  /*6e20*/  FMUL.FTZ R56, R56, R105.reuse ;  /* 0x0000006938387220 */ /* 0x080fe20000410000 */
[----:B------:R-:W-:Y:S01]  /*6e30*/  MUFU.EX2 R124, R124 ;  /* 0x0000007c007c7308 */ /* 0x000fe20000000800 */
[----:B------:R-:W-:Y:S01]  /*6e40*/  FMUL.FTZ R57, R57, R105 ;  /* 0x0000006939397220 */ /* 0x000fe20000410000 */
[-C--:B------:R-:W-:Y:S01]  /*6e50*/  FMUL.FTZ R58, R58, R103.reuse ;  /* 0x000000673a3a7220 */ /* 0x080fe20000410000 */
[C---:B------:R-:W-:Y:S01]  /*6e60*/  HMMA.16816.F32.BF16 R68, R4.reuse, R10, R68 ;  /* 0x0000000a0444723c */ /* 0x040fe20000041844 */
[----:B------:R-:W5:Y:S01]  /*6e70*/  LDSM.16.MT88.4 R8, [R107+0xa000] ;  /* 0x00a000006b08783b */ /* 0x000f620000004200 */
[----:B------:R-:W3:Y:S01]  /*6e80*/  MUFU.EX2 R123, R123 ;  /* 0x0000007b007b7308 */ /* 0x000ee20000000800 */
[----:B------:R-:W-:Y:S01]  /*6e90*/  FMUL.FTZ R59, R59, R103 ;  /* 0x000000673b3b7220 */ /* 0x000fe20000410000 */
[-C--:B------:R-:W-:Y:S01]  /*6ea0*/  FMUL.FTZ R60, R60, R105.reuse ;  /* 0x000000693c3c7220 */ /* 0x080fe20000410000 */
[----:B------:R-:W-:Y:S01]  /*6eb0*/  FMUL.FTZ R61, R61, R105 ;  /* 0x000000693d3d7220 */ /* 0x000fe20000410000 */
[----:B------:R-:W-:Y:S01]  /*6ec0*/  MUFU.EX2 R121, R121 ;  /* 0x0000007900797308 */ /* 0x000fe20000000800 */
[-C--:B------:R-:W-:Y:S01]  /*6ed0*/  FMUL.FTZ R62, R62, R103.reuse ;  /* 0x000000673e3e7220 */ /* 0x080fe20000410000 */
[C---:B--2---:R-:W-:Y:S01]  /*6ee0*/  HMMA.16816.F32.BF16 R36, R4.reuse, R16, R36 ;  /* 0x000000100424723c */ /* 0x044fe20000041824 */
[----:B------:R-:W-:Y:S01]  /*6ef0*/  FMUL.FTZ R63, R63, R103 ;  /* 0x000000673f3f7220 */ /* 0x000fe20000410000 */
[----:B------:R-:W2:Y:S01]  /*6f00*/  MUFU.EX2 R126, R126 ;  /* 0x0000007e007e7308 */ /* 0x000ea20000000800 */
[-C--:B------:R-:W-:Y:S01]  /*6f10*/  FMUL.FTZ R64, R64, R105.reuse ;  /* 0x0000006940407220 */ /* 0x080fe20000410000 */
[----:B------:R-:W-:Y:S01]  /*6f20*/  FMUL.FTZ R65, R65, R105 ;  /* 0x0000006941417220 */ /* 0x000fe20000410000 */
[-C--:B------:R-:W-:Y:S01]  /*6f30*/  FMUL.FTZ R66, R66, R103.reuse ;  /* 0x0000006742427220 */ /* 0x080fe20000410000 */
[----:B------:R-:W-:Y:S01]  /*6f40*/  FMUL.FTZ R67, R67, R103 ;  /* 0x0000006743437220 */ /* 0x000fe20000410000 */
[----:B-1----:R-:W-:Y:S01]  /*6f50*/  LDSM.16.MT88.4 R24, [R106+0x8800] ;  /* 0x008800006a18783b */ /* 0x002fe20000004200 */
[----:B------:R-:W-:Y:S01]  /*6f60*/  HMMA.16816.F32.BF16 R40, R4, R18, R40 ;  /* 0x000000120428723c */ /* 0x000fe20000041828 */
[----:B------:R-:W-:Y:S01]  /*6f70*/  MUFU.EX2 R128, R128 ;  /* 0x0000008000807308 */ /* 0x000fe20000000800 */
[----:B------:R-:W-:Y:S01]  /*6f80*/  FFMA.FTZ R105, R175, R105, R104 ;  /* 0x00000069af697223 */ /* 0x000fe20000010068 */
[----:B------:R-:W1:Y:S01]  /*6f90*/  LDSM.16.MT88.4 R16, [R152+0x8800] ;  /* 0x008800009810783b */ /* 0x000e620000004200 */
[----:B------:R-:W-:Y:S01]  /*6fa0*/  FFMA.FTZ R103, R173, R103, R102 ;  /* 0x00000067ad677223 */ /* 0x000fe20000010066 */
[----:B------:R-:W1:Y:S01]  /*6fb0*/  MUFU.EX2 R129, R129 ;  /* 0x0000008100817308 */ /* 0x000e620000000800 */
[----:B------:R-:W-:-:S02]  /*6fc0*/  FADD.FTZ R32, R32, R105 ;  /* 0x0000006920207221 */ /* 0x000fc40000010000 */
[C---:B----4-:R-:W-:Y:S01]  /*6fd0*/  HMMA.16816.F32.BF16 R44, R4.reuse, R12, R44 ;  /* 0x0000000c042c723c */ /* 0x050fe2000004182c */
[----:B------:R-:W-:Y:S01]  /*6fe0*/  MUFU.EX2 R130, R130 ;  /* 0x0000008200827308 */ /* 0x000fe20000000800 */
[----:B------:R-:W-:Y:S01]  /*6ff0*/  FADD.FTZ R103, R0, R103 ;  /* 0x0000006700677221 */ /* 0x000fe20000010000 */
[----:B------:R-:W-:Y:S02]  /*7000*/  FADD.FTZ R33, R33, R32 ;  /* 0x0000002021217221 */ /* 0x000fe40000010000 */
[----:B------:R-:W-:Y:S01]  /*7010*/  MUFU.EX2 R134, R134 ;  /* 0x0000008600867308 */ /* 0x000fe20000000800 */
[----:B------:R-:W-:Y:S01]  /*7020*/  FADD.FTZ R100, R100, R103 ;  /* 0x0000006764647221 */ /* 0x000fe20000010000 */
[----:B------:R-:W-:Y:S01]  /*7030*/  FADD.FTZ R2, R2, R33 ;  /* 0x0000002102027221 */ /* 0x000fe20000010000 */
[----:B------:R-:W-:Y:S01]  /*7040*/  HMMA.16816.F32.BF16 R48, R4, R14, R48 ;  /* 0x0000000e0430723c */ /* 0x000fe20000041830 */
[----:B------:R-:W4:Y:S01]  /*7050*/  LDSM.16.MT88.4 R12, [R148+0x8800] ;  /* 0x00880000940c783b */ /* 0x000f220000004200 */
[----:B------:R-:W4:Y:S01]  /*7060*/  MUFU.EX2 R131, R131 ;  /* 0x0000008300837308 */ /* 0x000f220000000800 */
[----:B------:R-:W-:Y:S01]  /*7070*/  FADD.FTZ R3, R3, R100 ;  /* 0x0000006403037221 */ /* 0x000fe20000010000 */
[----:B------:R-:W-:-:S02]  /*7080*/  MOV R100, R35 ;  /* 0x0000002300647202 */ /* 0x000fc40000000f00 */
        /* <DEDUP_REMOVED lines=8> */
[----:B---3--:R-:W-:Y:S01]  /*7110*/  F2FP.BF16.F32.PACK_AB R4, R120, R117 ;  /* 0x000000757804723e */ /* 0x008fe200000010ff */
[----:B------:R-:W-:Y:S01]  /*7120*/  LDSM.16.MT88.4 R20, [R152+0xa800] ;  /* 0x00a800009814783b */ /* 0x000fe20000004200 */
[----:B------:R-:W-:Y:S01]  /*7130*/  F2FP.BF16.F32.PACK_AB R5, R123, R124 ;  /* 0x0000007c7b05723e */ /* 0x000fe200000010ff */
[----:B------:R-:W-:Y:S01]  /*7140*/  FADD.FTZ R117, R117, R2 ;  /* 0x0000000275757221 */ /* 0x000fe20000010000 */
[----:B------:R-:W-:Y:S01]  /*7150*/  F2FP.BF16.F32.PACK_AB R6, R119, R122 ;  /* 0x0000007a7706723e */ /* 0x000fe200000010ff */
[----:B------:R-:W-:Y:S01]  /*7160*/  FADD.FTZ R124, R124, R3 ;  /* 0x000000037c7c7221 */ /* 0x000fe20000010000 */
[----:B--2---:R-:W-:Y:S01]  /*7170*/  F2FP.BF16.F32.PACK_AB R7, R126, R121 ;  /* 0x000000797e07723e */ /* 0x004fe200000010ff */
[----:B------:R-:W-:Y:S01]  /*7180*/  FADD.FTZ R117, R120, R117 ;  /* 0x0000007578757221 */ /* 0x000fe20000010000 */
[----:B------:R-:W-:Y:S01]  /*7190*/  MOV R3, R34 ;  /* 0x0000002200037202 */ /* 0x000fe20000000f00 */
        /* <DEDUP_REMOVED lines=14> */
[C---:B------:R-:W-:Y:S08]  /*7280*/  HMMA.16816.F32.BF16 R72, R4.reuse, R24, R72 ;  /* 0x000000180448723c */ /* 0x040ff00000041848 */
[C---:B-1----:R-:W-:Y:S08]  /*7290*/  HMMA.16816.F32.BF16 R44, R4.reuse, R16, R44 ;  /* 0x00000010042c723c */ /* 0x042ff0000004182c */
[C---:B------:R-:W-:Y:S01]  /*72a0*/  HMMA.16816.F32.BF16 R48, R4.reuse, R18, R48 ;  /* 0x000000120430723c */ /* 0x040fe20000041830 */
[----:B------:R-:W1:Y:S07]  /*72b0*/  LDSM.16.MT88.4 R16, [R152+0x9000] ;  /* 0x009000009810783b */ /* 0x000e6e0000004200 */
[----:B--2---:R-:W-:Y:S01]  /*72c0*/  HMMA.16816.F32.BF16 R52, R4, R12, R52 ;  /* 0x0000000c0434723c */ /* 0x004fe20000041834 */
[----:B------:R-:W-:Y:S01]  /*72d0*/  FFMA.FTZ R12, R30, UR10, -R115 ;  /* 0x0000000a1e0c7c23 */ /* 0x000fe20008010873 */
[----:B------:R-:W-:-:S02]  /*72e0*/  FFMA.FTZ R13, R31, UR10, -R110 ;  /* 0x0000000a1f0d7c23 */ /* 0x000fc4000801086e */
[----:B------:R-:W-:Y:S01]  /*72f0*/  LDSM.16.MT88.4 R28, [R148+0x9000] ;  /* 0x00900000941c783b */ /* 0x000fe20000004200 */
[----:B------:R-:W2:Y:S03]  /*7300*/  MUFU.EX2 R127, R12 ;  /* 0x0000000c007f7308 */ /* 0x000ea60000000800 */
        /* <DEDUP_REMOVED lines=8> */
[C---:B---3--:R-:W-:Y:S08]  /*7390*/  HMMA.16816.F32.BF16 R60, R4.reuse, R8, R60 ;  /* 0x00000008043c723c */ /* 0x048ff0000004183c */
[----:B------:R-:W-:Y:S01]  /*73a0*/  HMMA.16816.F32.BF16 R64, R4, R10, R64 ;  /* 0x0000000a0440723c */ /* 0x000fe20000041840 */
[----:B------:R-:W3:Y:S01]  /*73b0*/  LDSM.16.MT88.4 R8, [R106+0x9000] ;  /* 0x009000006a08783b */ /* 0x000ee20000004200 */
[----:B------:R-:W-:Y:S01]  /*73c0*/  F2FP.BF16.F32.PACK_AB R4, R129, R128 ;  /* 0x000000808104723e */ /* 0x000fe200000010ff */
[----:B------:R-:W-:Y:S01]  /*73d0*/  FADD.FTZ R128, R128, R119 ;  /* 0x0000007780807221 */ /* 0x000fe20000010000 */
        /* <DEDUP_REMOVED lines=16> */
[C---:B---3--:R-:W-:Y:S08]  /*74e0*/  HMMA.16816.F32.BF16 R72, R4.reuse, R8, R72 ;  /* 0x000000080448723c */ /* 0x048ff00000041848 */
[C---:B------:R-:W-:Y:S01]  /*74f0*/  HMMA.16816.F32.BF16 R68, R4.reuse, R10, R68 ;  /* 0x0000000a0444723c */ /* 0x040fe20000041844 */
[----:B------:R-:W2:Y:S07]  /*7500*/  LDSM.16.MT88.4 R8, [R106+0xb000] ;  /* 0x00b000006a08783b */ /* 0x000eae0000004200 */
[C---:B------:R-:W-:Y:S01]  /*7510*/  HMMA.16816.F32.BF16 R36, R4.reuse, R20, R36 ;  /* 0x000000140424723c */ /* 0x040fe20000041824 */
[--C-:B------:R-:W-:Y:S01]  /*7520*/  FFMA.FTZ R20, R114, UR10, -R115.reuse ;  /* 0x0000000a72147c23 */ /* 0x100fe20008010873 */
[--C-:B------:R-:W-:Y:S01]  /*7530*/  FFMA.FTZ R21, R113, UR10, -R110.reuse ;  /* 0x0000000a71157c23 */ /* 0x100fe2000801086e */
[----:B------:R-:W3:Y:S04]  /*7540*/  MUFU.EX2 R114, R118 ;  /* 0x0000007600727308 */ /* 0x000ee80000000800 */
[----:B------:R-:W4:Y:S01]  /*7550*/  MUFU.EX2 R111, R21 ;  /* 0x00000015006f7308 */ /* 0x000f220000000800 */
        /* <DEDUP_REMOVED lines=8> */
[----:B------:R5:W4:Y:S01]  /*75e0*/  MUFU.EX2 R113, R22 ;  /* 0x0000001600717308 */ /* 0x000b220000000800 */
[C---:B------:R-:W-:Y:S03]  /*75f0*/  HMMA.16816.F32.BF16 R88, R4.reuse, R28, R88 ;  /* 0x0000001c0458723c */ /* 0x040fe60000041858 */
[----:B------:R-:W-:Y:S04]  /*7600*/  MUFU.EX2 R108, R115 ;  /* 0x00000073006c7308 */ /* 0x000fe80000000800 */
[----:B------:R-:W1:Y:S01]  /*7610*/  MUFU.EX2 R109, R109 ;  /* 0x0000006d006d7308 */ /* 0x000e620000000800 */
[C---:B------:R-:W-:Y:S01]  /*7620*/  HMMA.16816.F32.BF16 R84, R4.reuse, R30, R84 ;  /* 0x0000001e0454723c */ /* 0x040fe20000041854 */
[----:B------:R-:W1:Y:S04]  /*7630*/  LDSM.16.MT88.4 R28, [R152+0x9800] ;  /* 0x00980000981c783b */ /* 0x000e680000004200 */
[----:B-----5:R-:W-:Y:S03]  /*7640*/  LDSM.16.MT88.4 R20, [R106+0x9800] ;  /* 0x009800006a14783b */ /* 0x020fe60000004200 */
[C---:B------:R-:W-:Y:S08]  /*7650*/  HMMA.16816.F32.BF16 R80, R4.reuse, R24, R80 ;  /* 0x000000180450723c */ /* 0x040ff00000041850 */
[C---:B------:R-:W-:Y:S01]  /*7660*/  HMMA.16816.F32.BF16 R76, R4.reuse, R26, R76 ;  /* 0x0000001a044c723c */ /* 0x040fe2000004184c */
[----:B------:R-:W5:Y:S07]  /*7670*/  LDSM.16.MT88.4 R24, [R107+0x9800] ;  /* 0x009800006b18783b */ /* 0x000f6e0000004200 */
[C---:B--2---:R-:W-:Y:S08]  /*7680*/  HMMA.16816.F32.BF16 R60, R4.reuse, R8, R60 ;  /* 0x00000008043c723c */ /* 0x044ff0000004183c */
[----:B------:R-:W-:Y:S01]  /*7690*/  HMMA.16816.F32.BF16 R64, R4, R10, R64 ;  /* 0x0000000a0440723c */ /* 0x000fe20000041840 */
[----:B---3--:R-:W-:Y:S01]  /*76a0*/  F2FP.BF16.F32.PACK_AB R4, R114, R133 ;  /* 0x000000857204723e */ /* 0x008fe200000010ff */
[----:B------:R-:W2:Y:S01]  /*76b0*/  LDSM.16.MT88.4 R8, [R148+0xb800] ;  /* 0x00b800009408783b */ /* 0x000ea20000004200 */
[----:B----4-:R-:W-:Y:S01]  /*76c0*/  F2FP.BF16.F32.PACK_AB R5, R116, R111 ;  /* 0x0000006f7405723e */ /* 0x010fe200000010ff */
        /* <DEDUP_REMOVED lines=16> */
[C---:B------:R-:W-:Y:S08]  /*77d0*/  HMMA.16816.F32.BF16 R96, R4.reuse, R28, R96 ;  /* 0x0000001c0460723c */ /* 0x040ff00000041860 */
        /* <DEDUP_REMOVED lines=10> */
[----:B------:R-:W-:-:S15]  /*7880*/  HMMA.16816.F32.BF16 R64, R4, R18, R64 ;  /* 0x000000120440723c */ /* 0x000fde0000041840 */
[----:B------:R-:W-:-:S05]  /*7890*/  NOP ;  /* 0x0000000000007918 */ /* 0x000fca0000000000 */
.L_x_5608:
        /* <DEDUP_REMOVED lines=14> */
.L_x_5618:
        /* <DEDUP_REMOVED lines=73> */
.L_x_5615:
        /* <DEDUP_REMOVED lines=16> */
[----:B------:R-:W-:Y:S05]  /*7f10*/  ISETP.NE.AND P2, PT, R171, 0x1, PT ;  /* 0x00000001ab00780c */ /* 0x000fea0003f45270 */
        /* <DEDUP_REMOVED lines=247> */
.L_x_5617:
        /* <DEDUP_REMOVED lines=21> */
.L_x_5616:
        /* <DEDUP_REMOVED lines=315> */
.L_x_5614:
        /* <DEDUP_REMOVED lines=203> */
[----:B--2---:R-:W-:Y:S01]  /*b040*/  @P4 FFMA.FTZ R16, R100, R11, R7 ;  /* 0x0000000b64104223 */ /* 0x004fe20000010007 */
[----:B------:R-:W-:Y:S01]  /*b050*/  @P3 FFMA.FTZ R4, R3, R18, R8 ;  /* 0x0000001203043223 */ /* 0x000fe20000010008 */
        /* <DEDUP_REMOVED lines=17> */
.L_x_5620:
[----:B------:R-:W-:Y:S05]  /*b170*/  BSYNC.RECONVERGENT B0 ;  /* 0x0000000000007941 */ /* 0x000fea0003800200 */
.L_x_5619:
[----:B------:R-:W-:Y:S01]  /*b180*/  IMAD.MOV.U32 R7, RZ, RZ, RZ ;  /* 0x000000ffff077224 */ /* 0x000fe200078e00ff */
[----:B------:R-:W-:Y:S01]  /*b190*/  SHF.R.U32.HI R3, RZ, 0x3, R2 ;  /* 0x00000003ff037819 */ /* 0x000fe20000011602 */
[----:B------:R-:W-:Y:S01]  /*b1a0*/  @P1 IMAD.MOV.U32 R20, RZ, RZ, R22 ;  /* 0x000000ffff141224 */ /* 0x000fe200078e0016 */
[----:B------:R-:W3:Y:S01]  /*b1b0*/  LDCU.64 UR4, c[0x0][0x410] ;  /* 0x00008200ff0477ac */ /* 0x000ee20008000a00 */
[----:B------:R-:W-:Y:S01]  /*b1c0*/  IMAD.WIDE.U32 R6, R167, UR6, R6 ;  /* 0x00000006a7067c25 */ /* 0x000fe2000f8e0006 */
[----:B------:R-:W-:Y:S01]  /*b1d0*/  ISETP.GE.AND P3, PT, R3, R158, PT ;  /* 0x0000009e0300720c */ /* 0x000fe20003f66270 */
[----:B------:R-:W-:Y:S02]  /*b1e0*/  BSSY.RECONVERGENT B0, `(.L_x_5621) ;  /* 0x0000017000007945 */ /* 0x000fe40003800200 */
[----:B------:R-:W-:Y:S01]  /*b1f0*/  IMAD R2, R167, UR7, R7 ;  /* 0x00000007a7027c24 */ /* 0x000fe2000f8e0207 */
[----:B------:R-:W-:Y:S01]  /*b200*/  IADD3 R18, P0, PT, R20, R6, RZ ;  /* 0x0000000614127210 */ /* 0x000fe20007f1e0ff */
[C---:B------:R-:W-:Y:S01]  /*b210*/  VIADD R5, R3.reuse, 0x20 ;  /* 0x0000002003057836 */ /* 0x040fe20000000000 */
[C---:B------:R-:W-:Y:S01]  /*b220*/  IADD3 R7, PT, PT, R3.reuse, 0x10, RZ ;  /* 0x0000001003077810 */ /* 0x040fe20007ffe0ff */
[----:B--2---:R-:W-:Y:S01]  /*b230*/  VIADD R9, R3, 0x30 ;  /* 0x0000003003097836 */ /* 0x004fe20000000000 */
        /* <DEDUP_REMOVED lines=17> */
.L_x_5622:
[----:B------:R-:W-:Y:S05]  /*b350*/  BSYNC.RECONVERGENT B0 ;  /* 0x0000000000007941 */ /* 0x000fea0003800200 */
.L_x_5621:
        /* <DEDUP_REMOVED lines=17> */
.L_x_5624:
[----:B------:R-:W-:Y:S05]  /*b470*/  BSYNC.RECONVERGENT B0 ;  /* 0x0000000000007941 */ /* 0x000fea0003800200 */
.L_x_5623:
        /* <DEDUP_REMOVED lines=17> */
.L_x_5626:
[----:B------:R-:W-:Y:S05]  /*b590*/  BSYNC.RECONVERGENT B0 ;  /* 0x0000000000007941 */ /* 0x000fea0003800200 */
.L_x_5625:
[----:B-1234-:R-:W1:Y:S01]  /*b5a0*/  LDS.128 R164, [R166+0x3800] ;  /* 0x00380000a6a47984 */ /* 0x01ee620000000c00 */
[----:B------:R-:W-:Y:S05]  /*b5b0*/  @P0 EXIT ;  /* 0x000000000000094d */ /* 0x000fea0003800000 */
[----:B------:R-:W2:Y:S01]  /*b5c0*/  LDCU.64 UR4, c[0x0][0x3f0] ;  /* 0x00007e00ff0477ac */ /* 0x000ea20008000a00 */
[----:B------:R-:W-:Y:S01]  /*b5d0*/  IADD3 R3, P0, PT, R3, 0x30, RZ ;  /* 0x0000003003037810 */ /* 0x000fe20007f1e0ff */
[----:B------:R-:W-:Y:S01]  /*b5e0*/  IMAD.MOV.U32 R4, RZ, RZ, R18 ;  /* 0x000000ffff047224 */ /* 0x000fe200078e0012 */
[----:B------:R-:W-:-:S03]  /*b5f0*/  MOV R5, R21 ;  /* 0x0000001500057202 */ /* 0x000fc60000000f00 */
[----:B------:R-:W-:Y:S02]  /*b600*/  IMAD.X R0, RZ, RZ, RZ, P0 ;  /* 0x000000ffff007224 */ /* 0x000fe400000e06ff */
[----:B------:R-:W-:-:S04]  /*b610*/  IMAD.WIDE.U32 R4, R3, UR6, R4 ;  /* 0x0000000603047c25 */ /* 0x000fc8000f8e0004 */
[----:B------:R-:W-:-:S04]  /*b620*/  IMAD R0, R0, UR6, RZ ;  /* 0x0000000600007c24 */ /* 0x000fc8000f8e02ff */
[----:B------:R-:W-:Y:S01]  /*b630*/  IMAD R0, R3, UR7, R0 ;  /* 0x0000000703007c24 */ /* 0x000fe2000f8e0200 */
[----:B--2---:R-:W-:-:S04]  /*b640*/  LEA R2, P0, R4, UR4, 0x1 ;  /* 0x0000000404027c11 */ /* 0x004fc8000f8008ff */
[----:B------:R-:W-:-:S04]  /*b650*/  IADD3 R0, PT, PT, R0, R5, RZ ;  /* 0x0000000500007210 */ /* 0x000fc80007ffe0ff */
[----:B------:R-:W-:-:S05]  /*b660*/  LEA.HI.X R3, R4, UR5, R0, 0x1, P0 ;  /* 0x0000000504037c11 */ /* 0x000fca00080f0c00 */
[----:B------:R-:W-:Y:S04]  /*b670*/  STG.E.128 desc[UR16][R2.64], R12 ;  /* 0x0000000c02007986 */ /* 0x000fe8000c101d10 */
[----:B-1----:R-:W-:Y:S01]  /*b680*/  STG.E.128 desc[UR16][R2.64+0x80], R164 ;  /* 0x000080a402007986 */ /* 0x002fe2000c101d10 */
[----:B------:R-:W-:Y:S05]  /*b690*/  EXIT ;  /* 0x000000000000794d */ /* 0x000fea0003800000 */
.L_x_5627:
        /* <DEDUP_REMOVED lines=14> */
.L_x_7249:


//--------------------- .text._ZN5flash24flash_fwd_splitkv_kernelI23Flash_fwd_kernel_traitsILi128ELi64ELi64ELi4ELb0ELb0EN7cutlass10bfloat16_tE19Flash_kernel_traitsILi128ELi64ELi64ELi4ES3_EELb1ELb0ELb1ELb0ELb0ELb0ELb0ELb0EEEvNS_16Flash_fwd_paramsE --------------------------
	.section	.text._ZN5flash24flash_fwd_splitkv_kernelI23Flash_fwd_kernel_traitsILi128ELi64ELi64ELi4ELb0ELb0EN7cutlass10bfloat16_tE19Flash_kernel_traitsILi128ELi64ELi64ELi4ES3_EELb1ELb0ELb1ELb0ELb0ELb0ELb0ELb0EEEvNS_16Flash_fwd_paramsE,"ax",@progbits
	.align	128
        .global         _ZN5flash24flash_fwd_splitkv_kernelI23Flash_fwd_kernel_traitsILi128ELi64ELi64ELi4ELb0ELb0EN7cutlass10bfloat16_tE19Flash_kernel_traitsILi128ELi64ELi64ELi4ES3_EELb1ELb0ELb1ELb0ELb0ELb0ELb0ELb0EEEvNS_16Flash_fwd_paramsE
        .type           _ZN5flash24flash_fwd_splitkv_kernelI23Flash_fwd_kernel_traitsILi128ELi64ELi64ELi4ELb0ELb0EN7cutlass10bfloat16_tE19Flash_kernel_traitsILi128ELi64ELi64ELi4ES3_EELb1ELb0ELb1ELb0ELb0ELb0ELb0ELb0EEEvNS_16Flash_fwd_paramsE,@function
        .size           _ZN5flash24flash_fwd_splitkv_kernelI23Flash_fwd_kernel_traitsILi128ELi64ELi64ELi4ELb0ELb0EN7cutlass10bfloat16_tE19Flash_kernel_traitsILi128ELi64ELi64ELi4ES3_EELb1ELb0ELb1ELb0ELb0ELb0ELb0ELb0EEEvNS_16Flash_fwd_paramsE,(.L_x_7250 - _ZN5flash24flash_fwd_splitkv_kernelI23Flash_fwd_kernel_traitsILi128ELi64ELi64ELi4ELb0ELb0EN7cutlass10bfloat16_tE19Flash_kernel_traitsILi128ELi64ELi64ELi4ES3_EELb1ELb0ELb1ELb0ELb0ELb0ELb0ELb0EEEvNS_16Flash_fwd_paramsE)
        .other          _ZN5flash24flash_fwd_splitkv_kernelI23Flash_fwd_kernel_traitsILi128ELi64ELi64ELi4ELb0ELb0EN7cutlass10bfloat16_tE19Flash_kernel_traitsILi128ELi64ELi64ELi4ES3_EELb1ELb0ELb1ELb0ELb0ELb0ELb0ELb0EEEvNS_16Flash_fwd_paramsE,@"STO_CUDA_ENTRY STV_DEFAULT"
_ZN5flash24flash_fwd_splitkv_kernelI23Flash_fwd_kernel_traitsILi128ELi64ELi64ELi4ELb0ELb0EN7cutlass10bfloat16_tE19Flash_kernel_traitsILi128ELi64ELi64ELi4ES3_EELb1ELb0ELb1ELb0ELb0ELb0ELb0ELb0EEEvNS_16Flash_fwd_paramsE:
.text._ZN5flash24flash_fwd_splitkv_kernelI23Flash_fwd_kernel_traitsILi128ELi64ELi64ELi4ELb0ELb0EN7cutlass10bfloat16_tE19Flash_kernel_traitsILi128ELi64ELi64ELi4ES3_EELb1ELb0ELb1ELb0ELb0ELb0ELb0ELb0EEEvNS_16Flash_fwd_paramsE:
        /* <DEDUP_REMOVED lines=25> */
[----:B------:R-:W-:-:S02]  /*0190*/  @P3 IADD3 R10, P1, PT, R9, UR6, RZ ;  /* 0x00000006090a3c10 */ /* 0x000fc4000ff3e0ff */
[C---:B------:R-:W-:Y:S02]  /*01a0*/  @P2 IADD3.X R5, PT, PT, R8.reuse, UR5, RZ, P0, !PT ;  /* 0x0000000508052c10 */ /* 0x040fe400087fe4ff */
[----:B------:R-:W-:Y:S01]  /*01b0*/  IADD3 R12, P0, PT, R9, R6, RZ ;  /* 0x00000006090c7210 */ /* 0x000fe20007f1e0ff */
[----:B------:R-:W4:Y:S01]  /*01c0*/  S2R R23, SR_CTAID.X ;  /* 0x0000000000177919 */ /* 0x000f220000002500 */
[----:B------:R-:W-:-:S03]  /*01d0*/  @P3 IADD3.X R11, PT, PT, R8, UR7, RZ, P1, !PT ;  /* 0x00000007080b3c10 */ /* 0x000fc60008ffe4ff */
[----:B------:R-:W-:Y:S01]  /*01e0*/  IMAD.X R13, R8, 0x1, R7, P0 ;  /* 0x00000001080d7824 */ /* 0x000fe200000e0607 */
[C---:B------:R-:W-:Y:S01]  /*01f0*/  ISETP.NE.U32.AND P0, PT, R6.reuse, RZ, PT ;  /* 0x000000ff0600720c */ /* 0x040fe20003f05070 */
[----:B------:R4:W5:Y:S03]  /*0200*/  @P3 LDG.E R0, desc[UR16][R10.64] ;  /* 0x000000100a003981 */ /* 0x000966000c1e1900 */
[----:B------:R-:W-:Y:S01]  /*0210*/  ISETP.NE.AND.EX P0, PT, R7, RZ, PT, P0 ;  /* 0x000000ff0700720c */ /* 0x000fe20003f05300 */
[----:B------:R2:W5:Y:S01]  /*0220*/  @P2 LDG.E R97, desc[UR16][R4.64] ;  /* 0x0000001004612981 */ /* 0x000562000c1e1900 */
[----:B------:R-:W-:Y:S02]  /*0230*/  ISETP.EQ.U32.AND P3, PT, R6, RZ, PT ;  /* 0x000000ff0600720c */ /* 0x000fe40003f62070 */
[----:B---3--:R-:W-:Y:S01]  /*0240*/  ISETP.NE.AND P1, PT, RZ, UR4, PT ;  /* 0x00000004ff007c0c */ /* 0x008fe2000bf25270 */
[----:B-1----:R-:W1:Y:S01]  /*0250*/  @!P2 LDC R2, c[0x0][0x43c] ;  /* 0x00010f00ff02ab82 */ /* 0x002e620000000800 */
[----:B------:R-:W-:-:S02]  /*0260*/  IMAD.MOV.U32 R3, RZ, RZ, -0x1 ;  /* 0xffffffffff037424 */ /* 0x000fc400078e00ff */
[----:B------:R-:W-:-:S05]  /*0270*/  ISETP.EQ.OR.EX P3, PT, R7, RZ, !P1, P3 ;  /* 0x000000ff0700720c */ /* 0x000fca0004f62730 */
[----:B------:R-:W3:Y:S08]  /*0280*/  @!P0 LDC R7, c[0x0][0x438] ;  /* 0x00010e00ff078b82 */ /* 0x000ef00000000800 */
[----:B------:R1:W5:Y:S01]  /*0290*/  @!P3 LDG.E R3, desc[UR16][R12.64] ;  /* 0x000000100c03b981 */ /* 0x000362000c1e1900 */
[----:B----4-:R-:W4:Y:S01]  /*02a0*/  @!P4 LDC R11, c[0x0][0x434] ;  /* 0x00010d00ff0bcb82 */ /* 0x010f220000000800 */
[----:B------:R-:W-:-:S07]  /*02b0*/  IMAD.SHL.U32 R156, R23, 0x40, RZ ;  /* 0x00000040179c7824 */ /* 0x000fce00078e00ff */
[----:B------:R-:W1:Y:S01]  /*02c0*/  @!P2 LDC.64 R4, c[0x0][0x488] ;  /* 0x00012200ff04ab82 */ /* 0x000e620000000a00 */
[----:B--2---:R-:W-:-:S05]  /*02d0*/  @P4 IMAD.IADD R11, R15, 0x1, -R154 ;  /* 0x000000010f0b4824 */ /* 0x004fca00078e0a9a */
[----:B----4-:R-:W-:Y:S01]  /*02e0*/  ISETP.GT.AND P3, PT, R11, R156, PT ;  /* 0x0000009c0b00720c */ /* 0x010fe20003f64270 */
[----:B-1-3--:R-:W-:-:S12]  /*02f0*/  @!P0 BRA `(.L_x_5628) ;  /* 0x00000000000c8947 */ /* 0x00afd80003800000 */
[----:B------:R-:W2:Y:S02]  /*0300*/  @P1 LDG.E R6, desc[UR16][R12.64+0x4] ;  /* 0x000004100c061981 */ /* 0x000ea4000c1e1900 */
[----:B--2--5:R-:W-:-:S06]  /*0310*/  @P1 IADD3 R7, PT, PT, R6, -R3, RZ ;  /* 0x8000000306071210 */ /* 0x024fcc0007ffe0ff */
[----:B------:R1:W5:Y:S02]  /*0320*/  @!P1 LDG.E R7, desc[UR16][R12.64] ;  /* 0x000000100c079981 */ /* 0x000364000c1e1900 */
.L_x_5628:
[----:B------:R-:W-:Y:S01]  /*0330*/  @!P2 ISETP.NE.U32.AND P0, PT, R4, RZ, PT ;  /* 0x000000ff0400a20c */ /* 0x000fe20003f05070 */
[----:B------:R-:W-:-:S12]  /*0340*/  @!P3 EXIT ;  /* 0x000000000000b94d */ /* 0x000fd80003800000 */
[----:B------:R-:W2:Y:S01]  /*0350*/  LDCU UR5, c[0x0][0x438] ;  /* 0x00008700ff0577ac */ /* 0x000ea20008000800 */
[----:B------:R-:W-:Y:S01]  /*0360*/  @!P2 ISETP.NE.AND.EX P0, PT, R5, RZ, PT, P0 ;  /* 0x000000ff0500a20c */ /* 0x000fe20003f05300 */
[----:B-----5:R-:W-:Y:S01]  /*0370*/  @P2 IMAD.IADD R97, R97, 0x1, -R0 ;  /* 0x0000000161612824 */ /* 0x020fe200078e0a00 */
[----:B------:R-:W3:Y:S01]  /*0380*/  S2R R18, SR_CTAID.Z ;  /* 0x0000000000127919 */ /* 0x000ee20000002700 */
[----:B------:R-:W4:Y:S01]  /*0390*/  LDCU UR14, c[0x0][0x508] ;  /* 0x0000a100ff0e77ac */ /* 0x000f220008000800 */
[----:B------:R-:W-:-:S04]  /*03a0*/  @!P2 SEL R2, R2, RZ, P0 ;  /* 0x000000ff0202a207 */ /* 0x000fc80000000000 */
        /* <DEDUP_REMOVED lines=8> */
[----:B------:R-:W-:Y:S01]  /*0430*/  LEA.HI R6, R6, R7, RZ, 0x6 ;  /* 0x0000000706067211 */ /* 0x000fe200078f30ff */
[----:B------:R-:W2:Y:S01]  /*0440*/  S2R R2, SR_TID.X ;  /* 0x0000000000027919 */ /* 0x000ea20000002100 */
        /* <DEDUP_REMOVED lines=8> */
[----:B---3--:R-:W-:Y:S05]  /*04d0*/  @P0 BRA `(.L_x_5629) ;  /* 0x0000000400e80947 */ /* 0x008fea0003800000 */
[----:B------:R-:W-:Y:S01]  /*04e0*/  ISETP.NE.AND P0, PT, R154, -0x1, PT ;  /* 0xffffffff9a00780c */ /* 0x000fe20003f05270 */
[----:B------:R-:W3:Y:S01]  /*04f0*/  LDC.64 R4, c[0x0][0x408] ;  /* 0x00010200ff047b82 */ /* 0x000ee20000000a00 */
[----:B--2---:R-:W-:Y:S01]  /*0500*/  SHF.L.U32 R0, R2, 0x3, RZ ;  /* 0x0000000302007819 */ /* 0x004fe200000006ff */
[----:B------:R-:W2:Y:S01]  /*0510*/  LDCU UR7, c[0x0][0x3e0] ;  /* 0x00007c00ff0777ac */ /* 0x000ea20008000800 */
[----:B------:R-:W-:Y:S01]  /*0520*/  SHF.R.U32.HI R2, RZ, 0x3, R2 ;  /* 0x00000003ff027819 */ /* 0x000fe20000011602 */
[----:B------:R-:W-:Y:S01]  /*0530*/  BSSY.RECONVERGENT B0, `(.L_x_5630) ;  /* 0x0000028000007945 */ /* 0x000fe20003800200 */
[----:B------:R-:W-:Y:S01]  /*0540*/  IADD3 R11, PT, PT, -R156, R11, RZ ;  /* 0x0000000b9c0b7210 */ /* 0x000fe20007ffe1ff */
[----:B------:R-:W4:Y:S02]  /*0550*/  LDCU.64 UR4, c[0x0][0x410] ;  /* 0x00008200ff0477ac */ /* 0x000f240008000a00 */
[----:B------:R-:W-:Y:S01]  /*0560*/  VIADD R10, R2, 0x10 ;  /* 0x00000010020a7836 */ /* 0x000fe20000000000 */
[----:B------:R-:W5:Y:S03]  /*0570*/  LDCU UR6, c[0x0][0x434] ;  /* 0x00008680ff0677ac */ /* 0x000f660008000800 */
[----:B------:R-:W1:Y:S01]  /*0580*/  @!P0 LDC.64 R6, c[0x0][0x400] ;  /* 0x00010000ff068b82 */ /* 0x000e620000000a00 */
[----:B------:R-:W-:Y:S01]  /*0590*/  ISETP.GE.AND P3, PT, R10, R11, PT ;  /* 0x0000000b0a00720c */ /* 0x000fe20003f66270 */
[----:B---3--:R-:W-:-:S04]  /*05a0*/  @P0 IMAD.WIDE.U32 R14, R154, R4, RZ ;  /* 0x000000049a0e0225 */ /* 0x008fc800078e00ff */
[C---:B-1----:R-:W-:Y:S01]  /*05b0*/  @!P0 IMAD.WIDE.U32 R12, R155.reuse, R6, RZ ;  /* 0x000000069b0c8225 */ /* 0x042fe200078e00ff */
[----:B------:R-:W-:Y:S02]  /*05c0*/  LOP3.LUT R6, R0, 0x38, RZ, 0xc0, !PT ;  /* 0x0000003800067812 */ /* 0x000fe400078ec0ff */
[----:B------:R-:W-:Y:S01]  /*05d0*/  @P0 MOV R12, R14 ;  /* 0x0000000e000c0202 */ /* 0x000fe20000000f00 */
[----:B------:R-:W-:Y:S02]  /*05e0*/  @!P0 IMAD R0, R155, R7, R13 ;  /* 0x000000079b008224 */ /* 0x000fe400078e020d */
[----:B------:R-:W-:Y:S02]  /*05f0*/  IMAD.MOV.U32 R7, RZ, RZ, RZ ;  /* 0x000000ffff077224 */ /* 0x000fe400078e00ff */
[----:B------:R-:W-:Y:S01]  /*0600*/  @P0 IMAD R0, R154, R5, R15 ;  /* 0x000000059a000224 */ /* 0x000fe200078e020f */
[----:B------:R-:W-:Y:S01]  /*0610*/  LOP3.LUT R15, R6, 0x40, RZ, 0xfc, !PT ;  /* 0x00000040060f7812 */ /* 0x000fe200078efcff */
[----:B------:R-:W-:-:S04]  /*0620*/  IMAD.WIDE.U32 R8, R156, R4, R6 ;  /* 0x000000049c087225 */ /* 0x000fc800078e0006 */
[----:B------:R-:W-:Y:S01]  /*0630*/  IMAD R3, R156, R5, R9 ;  /* 0x000000059c037224 */ /* 0x000fe200078e0209 */
[----:B------:R-:W-:Y:S02]  /*0640*/  IADD3 R12, P0, PT, R12, R8, RZ ;  /* 0x000000080c0c7210 */ /* 0x000fe40007f1e0ff */
[----:B------:R-:W-:-:S03]  /*0650*/  IADD3 R8, PT, PT, R2, 0x20, RZ ;  /* 0x0000002002087810 */ /* 0x000fc60007ffe0ff */
[----:B------:R-:W-:Y:S01]  /*0660*/  IMAD.X R13, R0, 0x1, R3, P0 ;  /* 0x00000001000d7824 */ /* 0x000fe200000e0603 */
[CC--:B------:R-:W-:Y:S01]  /*0670*/  ISETP.GE.AND P0, PT, R2.reuse, R11.reuse, PT ;  /* 0x0000000b0200720c */ /* 0x0c0fe20003f06270 */
[----:B--2---:R-:W-:Y:S01]  /*0680*/  IMAD R3, R155, UR7, R18 ;  /* 0x000000079b037c24 */ /* 0x004fe2000f8e0212 */
[----:B------:R-:W-:Y:S01]  /*0690*/  IADD3 R0, PT, PT, R2, 0x30, RZ ;  /* 0x0000003002007810 */ /* 0x000fe20007ffe0ff */
[----:B----4-:R-:W-:Y:S01]  /*06a0*/  IMAD.WIDE.U32 R12, R18, UR4, R12 ;  /* 0x00000004120c7c25 */ /* 0x010fe2000f8e000c */
[-C--:B------:R-:W-:Y:S02]  /*06b0*/  ISETP.GE.AND P2, PT, R8, R11.reuse, PT ;  /* 0x0000000b0800720c */ /* 0x080fe40003f46270 */
[----:B------:R-:W-:Y:S01]  /*06c0*/  ISETP.GE.AND P1, PT, R0, R11, PT ;  /* 0x0000000b0000720c */ /* 0x000fe20003f26270 */
[----:B-----5:R-:W-:Y:S02]  /*06d0*/  IMAD R3, R3, UR6, R156 ;  /* 0x0000000603037c24 */ /* 0x020fe4000f8e029c */
        /* <DEDUP_REMOVED lines=13> */
.L_x_5631:
[----:B------:R-:W-:Y:S05]  /*07b0*/  BSYNC.RECONVERGENT B0 ;  /* 0x0000000000007941 */ /* 0x000fea0003800200 */
.L_x_5630:
        /* <DEDUP_REMOVED lines=18> */
.L_x_5633:
[----:B------:R-:W-:Y:S05]  /*08e0*/  BSYNC.RECONVERGENT B0 ;  /* 0x0000000000007941 */ /* 0x000fea0003800200 */
.L_x_5632:
        /* <DEDUP_REMOVED lines=18> */
.L_x_5635:
[----:B------:R-:W-:Y:S05]  /*0a10*/  BSYNC.RECONVERGENT B0 ;  /* 0x0000000000007941 */ /* 0x000fea0003800200 */
.L_x_5634:
        /* <DEDUP_REMOVED lines=17> */
.L_x_5637:
[----:B------:R-:W-:Y:S05]  /*0b30*/  BSYNC.RECONVERGENT B0 ;  /* 0x0000000000007941 */ /* 0x000fea0003800200 */
.L_x_5636:
        /* <DEDUP_REMOVED lines=20> */
.L_x_5629:
[----:B------:R-:W3:Y:S01]  /*0c80*/  LDCU.64 UR4, c[0x0][0x4d8] ;  /* 0x00009b00ff0477ac */ /* 0x000ee20008000a00 */
[----:B------:R-:W-:Y:S01]  /*0c90*/  MOV R4, R155 ;  /* 0x0000009b00047202 */ /* 0x000fe20000000f00 */
[----:B------:R-:W4:Y:S01]  /*0ca0*/  LDCU.64 UR12, c[0x0][0x4e0] ;  /* 0x00009c00ff0c77ac */ /* 0x000f220008000a00 */
[----:B---3--:R-:W-:-:S04]  /*0cb0*/  UISETP.NE.U32.AND UP0, UPT, UR4, URZ, UPT ;  /* 0x000000ff0400728c */ /* 0x008fc8000bf05070 */
[----:B------:R-:W-:Y:S02]  /*0cc0*/  UISETP.NE.AND.EX UP0, UPT, UR5, URZ, UPT, UP0 ;  /* 0x000000ff0500728c */ /* 0x000fe4000bf05300 */
[----:B----4-:R-:W-:-:S04]  /*0cd0*/  UISETP.NE.U32.AND UP1, UPT, UR12, URZ, UPT ;  /* 0x000000ff0c00728c */ /* 0x010fc8000bf25070 */
[----:B------:R-:W-:-:S03]  /*0ce0*/  UISETP.NE.AND.EX UP1, UPT, UR13, URZ, UPT, UP1 ;  /* 0x000000ff0d00728c */ /* 0x000fc6000bf25310 */
[----:B------:R-:W-:Y:S08]  /*0cf0*/  BRA.U !UP0, `(.L_x_5638) ;  /* 0x00000001080c7547 */ /* 0x000ff0000b800000 */
[----:B------:R-:W-:-:S04]  /*0d00*/  IADD3 R4, P0, PT, R9, UR4, RZ ;  /* 0x0000000409047c10 */ /* 0x000fc8000ff1e0ff */
[----:B------:R-:W-:-:S05]  /*0d10*/  IADD3.X R5, PT, PT, R8, UR5, RZ, P0, !PT ;  /* 0x0000000508057c10 */ /* 0x000fca00087fe4ff */
[----:B------:R3:W5:Y:S04]  /*0d20*/  LDG.E R4, desc[UR16][R4.64] ;  /* 0x0000001004047981 */ /* 0x000768000c1e1900 */
.L_x_5638:
[----:B------:R-:W-:Y:S05]  /*0d30*/  BRA.U !UP1, `(.L_x_5639) ;  /* 0x0000000509887547 */ /* 0x000fea000b800000 */
[----:B-1----:R-:W1:Y:S01]  /*0d40*/  LDC R13, c[0x0][0x4f0] ;  /* 0x00013c00ff0d7b82 */ /* 0x002e620000000800 */
[----:B------:R-:W-:Y:S01]  /*0d50*/  LEA R6, R133, 0xffffffc0, 0x6 ;  /* 0xffffffc085067811 */ /* 0x000fe200078e30ff */
[----:B------:R-:W4:Y:S03]  /*0d60*/  LDCU.64 UR4, c[0x0][0x4e8] ;  /* 0x00009d00ff0477ac */ /* 0x000f260008000a00 */
[----:B------:R-:W-:Y:S01]  /*0d70*/  IABS R0, R6 ;  /* 0x0000000600007213 */ /* 0x000fe20000000000 */
[----:B------:R-:W2:Y:S01]  /*0d80*/  LDCU.64 UR6, c[0x0][0x3a0] ;  /* 0x00007400ff0677ac */ /* 0x000ea20008000a00 */
[----:B------:R-:W2:Y:S01]  /*0d90*/  LDCU.64 UR10, c[0x0][0x3b8] ;  /* 0x00007700ff0a77ac */ /* 0x000ea20008000a00 */
[----:B------:R-:W2:Y:S01]  /*0da0*/  LDCU.64 UR8, c[0x0][0x3c0] ;  /* 0x00007800ff0877ac */ /* 0x000ea20008000a00 */
[----:B-1---5:R-:W-:-:S04]  /*0db0*/  IABS R4, R13 ;  /* 0x0000000d00047213 */ /* 0x022fc80000000000 */
[----:B---3--:R-:W1:Y:S08]  /*0dc0*/  I2F.RP R5, R4 ;  /* 0x0000000400057306 */ /* 0x008e700000209400 */
        /* <DEDUP_REMOVED lines=18> */
[----:B------:R-:W1:Y:S03]  /*0ef0*/  LDC R3, c[0x0][0x3e8] ;  /* 0x0000fa00ff037b82 */ /* 0x000e660000000800 */
[----:B------:R-:W-:Y:S01]  /*0f00*/  IMAD R161, R155, UR5, R5 ;  /* 0x000000059ba17c24 */ /* 0x000fe2000f8e0205 */
[----:B------:R-:W3:Y:S07]  /*0f10*/  LDCU.64 UR4, c[0x0][0x3a8] ;  /* 0x00007500ff0477ac */ /* 0x000eee0008000a00 */
[----:B------:R-:W-:-:S02]  /*0f20*/  @P0 IADD3 R7, PT, PT, R7, 0x1, RZ ;  /* 0x0000000107070810 */ /* 0x000fc40007ffe0ff */
[----:B------:R-:W-:-:S03]  /*0f30*/  LEA R160, P0, R4, UR12, 0x2 ;  /* 0x0000000c04a07c11 */ /* 0x000fc6000f8010ff */
[----:B------:R-:W-:Y:S01]  /*0f40*/  @!P1 IMAD.MOV R7, RZ, RZ, -R7 ;  /* 0x000000ffff079224 */ /* 0x000fe200078e0a07 */
[----:B------:R-:W-:Y:S02]  /*0f50*/  LEA.HI.X R161, R4, UR13, R161, 0x2, P0 ;  /* 0x0000000d04a17c11 */ /* 0x000fe400080f14a1 */
[----:B------:R-:W-:-:S05]  /*0f60*/  @!P2 LOP3.LUT R7, RZ, R13, RZ, 0x33, !PT ;  /* 0x0000000dff07a212 */ /* 0x000fca00078e33ff */
[----:B------:R-:W-:-:S06]  /*0f70*/  IMAD.WIDE R14, R7, 0x4, R160 ;  /* 0x00000004070e7825 */ /* 0x000fcc00078e02a0 */
[----:B------:R-:W4:Y:S01]  /*0f80*/  LDG.E R14, desc[UR16][R14.64] ;  /* 0x000000100e0e7981 */ /* 0x000f22000c1e1900 */
[----:B-1----:R-:W-:Y:S01]  /*0f90*/  IABS R4, R3 ;  /* 0x0000000300047213 */ /* 0x002fe20000000000 */
[----:B------:R-:W-:Y:S01]  /*0fa0*/  IMAD.MOV R7, RZ, RZ, -R7 ;  /* 0x000000ffff077224 */ /* 0x000fe200078e0a07 */
[----:B--2---:R-:W-:Y:S02]  /*0fb0*/  MOV R102, UR10 ;  /* 0x0000000a00667c02 */ /* 0x004fe40008000f00 */
[----:B------:R-:W1:Y:S01]  /*0fc0*/  I2F.RP R10, R4 ;  /* 0x00000004000a7306 */ /* 0x000e620000209400 */
[----:B------:R-:W-:Y:S01]  /*0fd0*/  IMAD R6, R13, R7, R6 ;  /* 0x000000070d067224 */ /* 0x000fe200078e0206 */
[----:B------:R-:W-:Y:S02]  /*0fe0*/  MOV R24, UR8 ;  /* 0x0000000800187c02 */ /* 0x000fe40008000f00 */
[----:B------:R-:W-:Y:S02]  /*0ff0*/  MOV R103, UR11 ;  /* 0x0000000b00677c02 */ /* 0x000fe40008000f00 */
[----:B------:R-:W-:-:S02]  /*1000*/  MOV R25, UR9 ;  /* 0x0000000900197c02 */ /* 0x000fc40008000f00 */
[----:B-1----:R-:W1:Y:S02]  /*1010*/  MUFU.RCP R9, R10 ;  /* 0x0000000a00097308 */ /* 0x002e640000001000 */
[----:B-1----:R-:W-:-:S06]  /*1020*/  IADD3 R9, PT, PT, R9, 0xffffffe, RZ ;  /* 0x0ffffffe09097810 */ /* 0x002fcc0007ffe0ff */
[----:B------:R-:W1:Y:S02]  /*1030*/  F2I.FTZ.U32.TRUNC.NTZ R9, R9 ;  /* 0x0000000900097305 */ /* 0x000e64000021f000 */
[----:B-1----:R-:W-:-:S04]  /*1040*/  IMAD.MOV R0, RZ, RZ, -R9 ;  /* 0x000000ffff007224 */ /* 0x002fc800078e0a09 */
        /* <DEDUP_REMOVED lines=19> */
[----:B------:R-:W-:Y:S01]  /*1180*/  IMAD R4, R3, R24, RZ ;  /* 0x0000001803047224 */ /* 0x000fe200078e02ff */
[----:B------:R-:W-:Y:S01]  /*1190*/  SHF.R.S32.HI R3, RZ, 0x1f, R0 ;  /* 0x0000001fff037819 */ /* 0x000fe20000011400 */
[C---:B------:R-:W-:Y:S02]  /*11a0*/  IMAD R12, R6.reuse, R103, R12 ;  /* 0x00000067060c7224 */ /* 0x040fe400078e020c */
[----:B------:R-:W-:Y:S01]  /*11b0*/  IMAD R4, R6, R25, R4 ;  /* 0x0000001906047224 */ /* 0x000fe200078e0204 */
[----:B----4-:R-:W-:Y:S01]  /*11c0*/  SHF.R.S32.HI R5, RZ, 0x1f, R14 ;  /* 0x0000001fff057819 */ /* 0x010fe2000001140e */
[----:B------:R-:W-:-:S04]  /*11d0*/  IMAD.WIDE.U32 R16, R14, UR6, RZ ;  /* 0x000000060e107c25 */ /* 0x000fc8000f8e00ff */
[C---:B------:R-:W-:Y:S02]  /*11e0*/  IMAD R9, R5.reuse, UR6, RZ ;  /* 0x0000000605097c24 */ /* 0x040fe4000f8e02ff */
[----:B---3--:R-:W-:Y:S02]  /*11f0*/  IMAD R5, R5, UR4, RZ ;  /* 0x0000000405057c24 */ /* 0x008fe4000f8e02ff */
[C---:B------:R-:W-:Y:S02]  /*1200*/  IMAD R8, R14.reuse, UR7, R9 ;  /* 0x000000070e087c24 */ /* 0x040fe4000f8e0209 */
[C---:B------:R-:W-:Y:S02]  /*1210*/  IMAD R5, R14.reuse, UR5, R5 ;  /* 0x000000050e057c24 */ /* 0x040fe4000f8e0205 */
[----:B------:R-:W-:Y:S01]  /*1220*/  IMAD.WIDE.U32 R14, R14, UR4, RZ ;  /* 0x000000040e0e7c25 */ /* 0x000fe2000f8e00ff */
[----:B------:R-:W1:Y:S01]  /*1230*/  LDCU.128 UR4, c[0x0][0x3d0] ;  /* 0x00007a00ff0477ac */ /* 0x000e620008000c00 */
[----:B------:R-:W-:-:S02]  /*1240*/  IADD3 R9, PT, PT, R17, R8, RZ ;  /* 0x0000000811097210 */ /* 0x000fc40007ffe0ff */
[----:B------:R-:W-:Y:S02]  /*1250*/  IMAD.MOV.U32 R8, RZ, RZ, R16 ;  /* 0x000000ffff087224 */ /* 0x000fe400078e0010 */
[----:B------:R-:W-:Y:S02]  /*1260*/  IMAD.IADD R15, R15, 0x1, R5 ;  /* 0x000000010f0f7824 */ /* 0x000fe400078e0205 */
[----:B------:R-:W-:-:S04]  /*1270*/  IMAD.WIDE.U32 R8, R6, R102, R8 ;  /* 0x0000006606087225 */ /* 0x000fc800078e0008 */
[----:B------:R-:W-:-:S04]  /*1280*/  IMAD.WIDE.U32 R6, R6, R24, R14 ;  /* 0x0000001806067225 */ /* 0x000fc800078e000e */
[----:B------:R-:W-:Y:S01]  /*1290*/  IMAD.IADD R13, R9, 0x1, R12 ;  /* 0x00000001090d7824 */ /* 0x000fe200078e020c */
[----:B------:R-:W-:Y:S01]  /*12a0*/  IADD3 R5, PT, PT, R7, R4, RZ ;  /* 0x0000000407057210 */ /* 0x000fe20007ffe0ff */
[----:B------:R-:W-:Y:S01]  /*12b0*/  IMAD.MOV.U32 R4, RZ, RZ, R6 ;  /* 0x000000ffff047224 */ /* 0x000fe200078e0006 */
[----:B------:R-:W-:Y:S01]  /*12c0*/  MOV R12, R8 ;  /* 0x00000008000c7202 */ /* 0x000fe20000000f00 */
[C---:B-1----:R-:W-:Y:S02]  /*12d0*/  IMAD R7, R3.reuse, UR4, RZ ;  /* 0x0000000403077c24 */ /* 0x042fe4000f8e02ff */
        /* <DEDUP_REMOVED lines=8> */
.L_x_5639:
[----:B------:R-:W-:-:S13]  /*1360*/  ISETP.NE.AND P0, PT, R3, -0x1, PT ;  /* 0xffffffff0300780c */ /* 0x000fda0003f05270 */
[----:B------:R-:W-:Y:S05]  /*1370*/  @P0 BRA `(.L_x_5641) ;  /* 0x0000000000340947 */ /* 0x000fea0003800000 */
[----:B------:R-:W4:Y:S01]  /*1380*/  LDC.64 R102, c[0x0][0x3b8] ;  /* 0x0000ee00ff667b82 */ /* 0x000f220000000a00 */
[----:B------:R-:W1:Y:S01]  /*1390*/  LDCU.64 UR4, c[0x0][0x3a0] ;  /* 0x00007400ff0477ac */ /* 0x000e620008000a00 */
[----:B---3--:R-:W-:-:S05]  /*13a0*/  SHF.R.S32.HI R5, RZ, 0x1f, R0 ;  /* 0x0000001fff057819 */ /* 0x008fca0000011400 */
[-C--:B----4-:R-:W-:Y:S01]  /*13b0*/  IMAD R6, R5, R102.reuse, RZ ;  /* 0x0000006605067224 */ /* 0x090fe200078e02ff */
[----:B-----5:R-:W-:Y:S01]  /*13c0*/  SHF.R.S32.HI R5, RZ, 0x1f, R4 ;  /* 0x0000001fff057819 */ /* 0x020fe20000011404 */
[----:B------:R-:W-:-:S04]  /*13d0*/  IMAD.WIDE.U32 R8, R0, R102, RZ ;  /* 0x0000006600087225 */ /* 0x000fc800078e00ff */
[----:B------:R-:W-:Y:S02]  /*13e0*/  IMAD R6, R0, R103, R6 ;  /* 0x0000006700067224 */ /* 0x000fe400078e0206 */
[----:B-1----:R-:W-:-:S03]  /*13f0*/  IMAD R5, R5, UR4, RZ ;  /* 0x0000000405057c24 */ /* 0x002fc6000f8e02ff */
[----:B------:R-:W-:Y:S01]  /*1400*/  IADD3 R9, PT, PT, R9, R6, RZ ;  /* 0x0000000609097210 */ /* 0x000fe20007ffe0ff */
[C---:B------:R-:W-:Y:S02]  /*1410*/  IMAD R5, R4.reuse, UR5, R5 ;  /* 0x0000000504057c24 */ /* 0x040fe4000f8e0205 */
[----:B------:R-:W-:-:S05]  /*1420*/  IMAD.WIDE.U32 R8, R4, UR4, R8 ;  /* 0x0000000404087c25 */ /* 0x000fca000f8e0008 */
[----:B------:R-:W-:Y:S01]  /*1430*/  IADD3 R9, PT, PT, R9, R5, RZ ;  /* 0x0000000509097210 */ /* 0x000fe20007ffe0ff */
[----:B------:R-:W-:Y:S05]  /*1440*/  BRA `(.L_x_5642) ;  /* 0x0000000000187947 */ /* 0x000fea0003800000 */
.L_x_5641:
[----:B------:R-:W4:Y:S01]  /*1450*/  LDC.64 R102, c[0x0][0x3b8] ;  /* 0x0000ee00ff667b82 */ /* 0x000f220000000a00 */
[----:B------:R-:W-:-:S05]  /*1460*/  IADD3 R6, PT, PT, R0, R3, RZ ;  /* 0x0000000300067210 */ /* 0x000fca0007ffe0ff */
[C---:B----4-:R-:W-:Y:S02]  /*1470*/  IMAD R9, R6.reuse, R103, RZ ;  /* 0x0000006706097224 */ /* 0x050fe400078e02ff */
[----:B------:R-:W-:-:S05]  /*1480*/  IMAD.WIDE.U32 R6, R6, R102, RZ ;  /* 0x0000006606067225 */ /* 0x000fca00078e00ff */
[----:B------:R-:W-:Y:S02]  /*1490*/  IADD3 R9, PT, PT, R7, R9, RZ ;  /* 0x0000000907097210 */ /* 0x000fe40007ffe0ff */
[----:B------:R-:W-:Y:S02]  /*14a0*/  MOV R8, R6 ;  /* 0x0000000600087202 */ /* 0x000fe40000000f00 */
.L_x_5642:
[----:B------:R-:W-:Y:S05]  /*14b0*/  @P0 BRA `(.L_x_5643) ;  /* 0x0000000000340947 */ /* 0x000fea0003800000 */
[----:B------:R-:W4:Y:S01]  /*14c0*/  LDC.64 R24, c[0x0][0x3c0] ;  /* 0x0000f000ff187b82 */ /* 0x000f220000000a00 */
[----:B------:R-:W1:Y:S01]  /*14d0*/  LDCU.64 UR4, c[0x0][0x3a8] ;  /* 0x00007500ff0477ac */ /* 0x000e620008000a00 */
[----:B---3--:R-:W-:Y:S02]  /*14e0*/  SHF.R.S32.HI R5, RZ, 0x1f, R0 ;  /* 0x0000001fff057819 */ /* 0x008fe40000011400 */
[----:B-----5:R-:W-:-:S05]  /*14f0*/  SHF.R.S32.HI R3, RZ, 0x1f, R4 ;  /* 0x0000001fff037819 */ /* 0x020fca0000011404 */
[----:B-1----:R-:W-:-:S04]  /*1500*/  IMAD R3, R3, UR4, RZ ;  /* 0x0000000403037c24 */ /* 0x002fc8000f8e02ff */
[----:B------:R-:W-:Y:S02]  /*1510*/  IMAD R3, R4, UR5, R3 ;  /* 0x0000000504037c24 */ /* 0x000fe4000f8e0203 */
[-C--:B----4-:R-:W-:Y:S02]  /*1520*/  IMAD R5, R5, R24.reuse, RZ ;  /* 0x0000001805057224 */ /* 0x090fe400078e02ff */
[----:B------:R-:W-:-:S04]  /*1530*/  IMAD.WIDE.U32 R6, R0, R24, RZ ;  /* 0x0000001800067225 */ /* 0x000fc800078e00ff */
[----:B------:R-:W-:-:S05]  /*1540*/  IMAD R5, R0, R25, R5 ;  /* 0x0000001900057224 */ /* 0x000fca00078e0205 */
[----:B------:R-:W-:-:S03]  /*1550*/  IADD3 R7, PT, PT, R7, R5, RZ ;  /* 0x0000000507077210 */ /* 0x000fc60007ffe0ff */
[----:B------:R-:W-:-:S05]  /*1560*/  IMAD.WIDE.U32 R12, R4, UR4, R6 ;  /* 0x00000004040c7c25 */ /* 0x000fca000f8e0006 */
[----:B------:R-:W-:Y:S01]  /*1570*/  IADD3 R13, PT, PT, R13, R3, RZ ;  /* 0x000000030d0d7210 */ /* 0x000fe20007ffe0ff */
[----:B------:R-:W-:Y:S06]  /*1580*/  BRA `(.L_x_5644) ;  /* 0x0000000000187947 */ /* 0x000fec0003800000 */
.L_x_5643:
[----:B------:R-:W1:Y:S01]  /*1590*/  LDC.64 R24, c[0x0][0x3c0] ;  /* 0x0000f000ff187b82 */ /* 0x000e620000000a00 */
[----:B------:R-:W-:-:S05]  /*15a0*/  IADD3 R0, PT, PT, R0, R3, RZ ;  /* 0x0000000300007210 */ /* 0x000fca0007ffe0ff */
[C---:B-1----:R-:W-:Y:S02]  /*15b0*/  IMAD R13, R0.reuse, R25, RZ ;  /* 0x00000019000d7224 */ /* 0x042fe400078e02ff */
[----:B---3-5:R-:W-:-:S05]  /*15c0*/  IMAD.WIDE.U32 R4, R0, R24, RZ ;  /* 0x0000001800047225 */ /* 0x028fca00078e00ff */
[----:B------:R-:W-:Y:S02]  /*15d0*/  IADD3 R13, PT, PT, R5, R13, RZ ;  /* 0x0000000d050d7210 */ /* 0x000fe40007ffe0ff */
[----:B------:R-:W-:-:S07]  /*15e0*/  MOV R12, R4 ;  /* 0x00000004000c7202 */ /* 0x000fce0000000f00 */
.L_x_5644:
        /* <DEDUP_REMOVED lines=22> */
[----:B------:R-:W3:Y:S03]  /*1750*/  LDC.64 R4, c[0x0][0x3d0] ;  /* 0x0000f400ff047b82 */ /* 0x000ee60000000a00 */
        /* <DEDUP_REMOVED lines=12> */
[-C--:B---3--:R-:W-:Y:S02]  /*1820*/  IMAD R3, R3, R4.reuse, RZ ;  /* 0x0000000403037224 */ /* 0x088fe400078e02ff */
[C---:B------:R-:W-:Y:S02]  /*1830*/  IMAD R0, R10.reuse, R7, R0 ;  /* 0x000000070a007224 */ /* 0x040fe400078e0200 */
[----:B------:R-:W-:-:S04]  /*1840*/  IMAD.WIDE.U32 R12, R10, R4, R8 ;  /* 0x000000040a0c7225 */ /* 0x000fc800078e0008 */
[----:B------:R-:W-:Y:S01]  /*1850*/  IMAD R3, R10, R5, R3 ;  /* 0x000000050a037224 */ /* 0x000fe200078e0203 */
[----:B------:R-:W-:-:S04]  /*1860*/  IADD3 R10, PT, PT, R15, R0, RZ ;  /* 0x000000000f0a7210 */ /* 0x000fc80007ffe0ff */
[----:B------:R-:W-:-:S07]  /*1870*/  IADD3 R8, PT, PT, R13, R3, RZ ;  /* 0x000000030d087210 */ /* 0x000fce0007ffe0ff */
.L_x_5640:
[----:B------:R-:W-:Y:S01]  /*1880*/  ISETP.NE.AND P0, PT, R154, -0x1, PT ;  /* 0xffffffff9a00780c */ /* 0x000fe20003f05270 */
[----:B------:R-:W1:Y:S01]  /*1890*/  S2UR UR5, SR_CgaCtaId ;  /* 0x00000000000579c3 */ /* 0x000e620000008800 */
[----:B--2---:R-:W-:Y:S01]  /*18a0*/  SHF.L.U32 R0, R2, 0x3, RZ ;  /* 0x0000000302007819 */ /* 0x004fe200000006ff */
[----:B------:R-:W2:Y:S01]  /*18b0*/  LDCU.64 UR10, c[0x0][0x388] ;  /* 0x00007100ff0a77ac */ /* 0x000ea20008000a00 */
[----:B------:R-:W-:Y:S01]  /*18c0*/  IMAD.SHL.U32 R92, R133, 0x40, RZ ;  /* 0x00000040855c7824 */ /* 0x000fe200078e00ff */
[----:B------:R-:W-:Y:S01]  /*18d0*/  SHF.R.U32.HI R16, RZ, 0x3, R2 ;  /* 0x00000003ff107819 */ /* 0x000fe20000011602 */
[----:B------:R-:W-:Y:S01]  /*18e0*/  IMAD.IADD R148, R11, 0x1, -R156 ;  /* 0x000000010b947824 */ /* 0x000fe200078e0a9c */
[----:B------:R-:W3:Y:S01]  /*18f0*/  LDCU.64 UR8, c[0x0][0x390] ;  /* 0x00007200ff0877ac */ /* 0x000ee20008000a00 */
[----:B------:R-:W-:Y:S01]  /*1900*/  LOP3.LUT R158, R0, 0x38, RZ, 0xc0, !PT ;  /* 0x00000038009e7812 */ /* 0x000fe200078ec0ff */
[----:B------:R-:W-:Y:S01]  /*1910*/  IMAD.MOV.U32 R17, RZ, RZ, RZ ;  /* 0x000000ffff117224 */ /* 0x000fe200078e00ff */
[----:B------:R-:W-:Y:S01]  /*1920*/  IADD3 R93, PT, PT, R92, -0x40, RZ ;  /* 0xffffffc05c5d7810 */ /* 0x000fe20007ffe0ff */
[----:B------:R-:W4:Y:S01]  /*1930*/  LDCU.64 UR6, c[0x0][0x3c8] ;  /* 0x00007900ff0677ac */ /* 0x000f220008000a00 */
[-C--:B------:R-:W-:Y:S01]  /*1940*/  ISETP.GE.AND P5, PT, R16, R148.reuse, PT ;  /* 0x000000941000720c */ /* 0x080fe20003fa6270 */
[----:B------:R-:W5:Y:S01]  /*1950*/  @!P0 LDC.64 R6, c[0x0][0x398] ;  /* 0x0000e600ff068b82 */ /* 0x000f620000000a00 */
[----:B------:R-:W-:Y:S01]  /*1960*/  LOP3.LUT R157, R0, 0x1f8, RZ, 0xc0, !PT ;  /* 0x000001f8009d7812 */ /* 0x000fe200078ec0ff */
[----:B------:R-:W-:Y:S01]  /*1970*/  UMOV UR4, 0x400 ;  /* 0x0000040000047882 */ /* 0x000fe20000000000 */
[----:B------:R-:W-:Y:S01]  /*1980*/  IMAD.WIDE.U32 R22, R23, 0x40, R16 ;  /* 0x0000004017167825 */ /* 0x000fe200078e0010 */
[C---:B------:R-:W-:Y:S01]  /*1990*/  IADD3 R9, PT, PT, R16.reuse, 0x10, RZ ;  /* 0x0000001010097810 */ /* 0x040fe20007ffe0ff */
[----:B------:R-:W-:Y:S01]  /*19a0*/  BSSY.RECONVERGENT B0, `(.L_x_5645) ;  /* 0x000003c000007945 */ /* 0x000fe20003800200 */
[----:B------:R-:W-:Y:S01]  /*19b0*/  LOP3.LUT R157, R157, 0x38, R2, 0x78, !PT ;  /* 0x000000389d9d7812 */ /* 0x000fe200078e7802 */
[----:B------:R-:W-:Y:S01]  /*19c0*/  VIADD R3, R16, 0x30 ;  /* 0x0000003010037836 */ /* 0x000fe20000000000 */
[----:B------:R-:W2:Y:S01]  /*19d0*/  @P0 LDC.64 R4, c[0x0][0x3b0] ;  /* 0x0000ec00ff040b82 */ /* 0x000ea20000000a00 */
[----:B------:R-:W-:-:S02]  /*19e0*/  ISETP.GE.AND P2, PT, R9, R148, PT ;  /* 0x000000940900720c */ /* 0x000fc40003f46270 */
[----:B------:R-:W-:Y:S01]  /*19f0*/  LOP3.LUT R157, R157, 0x1e00, R0, 0xf8, !PT ;  /* 0x00001e009d9d7812 */ /* 0x000fe200078ef800 */
[----:B-1----:R-:W-:Y:S01]  /*1a00*/  ULEA UR5, UR5, UR4, 0x18 ;  /* 0x0000000405057291 */ /* 0x002fe2000f8ec0ff */
[----:B------:R-:W-:-:S05]  /*1a10*/  LOP3.LUT R149, R158, 0x40, RZ, 0xfc, !PT ;  /* 0x000000409e957812 */ /* 0x000fca00078efcff */
[----:B------:R-:W-:Y:S01]  /*1a20*/  LEA R157, R157, UR5, 0x1 ;  /* 0x000000059d9d7c11 */ /* 0x000fe2000f8e08ff */
[----:B-----5:R-:W-:-:S04]  /*1a30*/  @!P0 IMAD.WIDE.U32 R20, R155, R6, RZ ;  /* 0x000000069b148225 */ /* 0x020fc800078e00ff */
[----:B------:R-:W-:Y:S02]  /*1a40*/  @!P0 IMAD R13, R155, R7, R21 ;  /* 0x000000079b0d8224 */ /* 0x000fe400078e0215 */
[----:B------:R-:W-:Y:S01]  /*1a50*/  @!P0 IMAD.MOV.U32 R15, RZ, RZ, R20 ;  /* 0x000000ffff0f8224 */ /* 0x000fe200078e0014 */
[----:B------:R-:W-:Y:S01]  /*1a60*/  IADD3 R20, P1, PT, R158, R12, RZ ;  /* 0x0000000c9e147210 */ /* 0x000fe20007f3e0ff */
[----:B--2---:R-:W-:-:S04]  /*1a70*/  @P0 IMAD.WIDE.U32 R6, R154, R4, RZ ;  /* 0x000000049a060225 */ /* 0x004fc800078e00ff */
[----:B------:R-:W-:Y:S02]  /*1a80*/  @P0 IMAD R13, R154, R5, R7 ;  /* 0x000000059a0d0224 */ /* 0x000fe400078e0207 */
[----:B------:R-:W-:Y:S01]  /*1a90*/  @P0 IMAD.MOV.U32 R15, RZ, RZ, R6 ;  /* 0x000000ffff0f0224 */ /* 0x000fe200078e0006 */
[----:B------:R-:W-:Y:S01]  /*1aa0*/  IADD3 R26, P0, PT, R158, R14, RZ ;  /* 0x0000000e9e1a7210 */ /* 0x000fe20007f1e0ff */
[----:B------:R-:W1:Y:S01]  /*1ab0*/  LDC.64 R4, c[0x0][0x538] ;  /* 0x00014e00ff047b82 */ /* 0x000e620000000a00 */
[----:B------:R-:W-:Y:S01]  /*1ac0*/  IMAD.X R21, RZ, RZ, R8, P1 ;  /* 0x000000ffff157224 */ /* 0x000fe200008e0608 */
[----:B------:R-:W-:Y:S01]  /*1ad0*/  IADD3 R6, PT, PT, -R93, R97, RZ ;  /* 0x000000615d067210 */ /* 0x000fe20007ffe1ff */
[----:B------:R-:W-:Y:S01]  /*1ae0*/  VIADD R7, R16, 0x20 ;  /* 0x0000002010077836 */ /* 0x000fe20000000000 */
[----:B------:R-:W-:Y:S01]  /*1af0*/  IADD3 R12, P3, PT, R158, R15, RZ ;  /* 0x0000000f9e0c7210 */ /* 0x000fe20007f7e0ff */
[----:B------:R-:W-:Y:S01]  /*1b00*/  IMAD.X R27, RZ, RZ, R10, P0 ;  /* 0x000000ffff1b7224 */ /* 0x000fe200000e060a */
[C---:B------:R-:W-:Y:S01]  /*1b10*/  ISETP.GE.AND P6, PT, R16.reuse, R6, PT ;  /* 0x000000061000720c */ /* 0x040fe20003fc6270 */
[----:B------:R-:W-:Y:S01]  /*1b20*/  IMAD.WIDE.U32 R20, R16, R102, R20 ;  /* 0x0000006610147225 */ /* 0x000fe200078e0014 */
[----:B------:R-:W-:-:S02]  /*1b30*/  ISETP.GE.AND P1, PT, R7, R148, PT ;  /* 0x000000940700720c */ /* 0x000fc40003f26270 */
[----:B------:R-:W-:Y:S01]  /*1b40*/  ISETP.GE.AND P0, PT, R3, R148, PT ;  /* 0x000000940300720c */ /* 0x000fe20003f06270 */
[----:B------:R-:W-:Y:S01]  /*1b50*/  IMAD.WIDE.U32 R14, R16, R24, R26 ;  /* 0x00000018100e7225 */ /* 0x000fe200078e001a */
[----:B------:R-:W-:-:S03]  /*1b60*/  LEA R150, P4, R20, UR10, 0x1 ;  /* 0x0000000a14967c11 */ /* 0x000fc6000f8808ff */
[----:B------:R-:W-:Y:S01]  /*1b70*/  IMAD.X R13, RZ, RZ, R13, P3 ;  /* 0x000000ffff0d7224 */ /* 0x000fe200018e060d */
[----:B---3--:R-:W-:Y:S01]  /*1b80*/  LEA R152, P3, R14, UR8, 0x1 ;  /* 0x000000080e987c11 */ /* 0x008fe2000f8608ff */
[C---:B------:R-:W-:Y:S02]  /*1b90*/  IMAD R151, R16.reuse, R103, R21 ;  /* 0x0000006710977224 */ /* 0x040fe400078e0215 */
[----:B------:R-:W-:Y:S02]  /*1ba0*/  IMAD R153, R16, R25, R15 ;  /* 0x0000001910997224 */ /* 0x000fe400078e020f */
[----:B----4-:R-:W-:Y:S01]  /*1bb0*/  IMAD.WIDE.U32 R16, R18, UR6, R12 ;  /* 0x0000000612107c25 */ /* 0x010fe2000f8e000c */
[----:B------:R-:W-:Y:S02]  /*1bc0*/  LEA.HI.X R151, R20, UR11, R151, 0x1, P4 ;  /* 0x0000000b14977c11 */ /* 0x000fe4000a0f0c97 */
        /* <DEDUP_REMOVED lines=25> */
.L_x_5646:
[----:B------:R-:W-:Y:S05]  /*1d60*/  BSYNC.RECONVERGENT B0 ;  /* 0x0000000000007941 */ /* 0x000fea0003800200 */
.L_x_5645:
[----:B------:R-:W-:Y:S01]  /*1d70*/  BSSY.RECONVERGENT B0, `(.L_x_5647) ;  /* 0x000001c000007945 */ /* 0x000fe20003800200 */
[----:B------:R-:W-:-:S03]  /*1d80*/  ISETP.GE.AND P5, PT, R9, R6, PT ;  /* 0x000000060900720c */ /* 0x000fc60003fa6270 */
[----:B------:R-:W-:Y:S10]  /*1d90*/  @P2 BRA `(.L_x_5648) ;  /* 0x0000000000642947 */ /* 0x000ff40003800000 */
[----:B------:R-:W3:Y:S01]  /*1da0*/  LDCU.64 UR8, c[0x0][0x3b0] ;  /* 0x00007600ff0877ac */ /* 0x000ee20008000a00 */
[----:B--2---:R-:W-:Y:S01]  /*1db0*/  IADD3 R13, P2, PT, R22, 0x10, RZ ;  /* 0x00000010160d7810 */ /* 0x004fe20007f5e0ff */
[----:B------:R-:W-:Y:S01]  /*1dc0*/  IMAD.MOV.U32 R14, RZ, RZ, R16 ;  /* 0x000000ffff0e7224 */ /* 0x000fe200078e0010 */
        /* <DEDUP_REMOVED lines=22> */
.L_x_5648:
[----:B------:R-:W-:Y:S05]  /*1f30*/  BSYNC.RECONVERGENT B0 ;  /* 0x0000000000007941 */ /* 0x000fea0003800200 */
.L_x_5647:
[C---:B------:R-:W-:Y:S01]  /*1f40*/  IMAD.SHL.U32 R15, R102.reuse, 0x10, RZ ;  /* 0x00000010660f7824 */ /* 0x040fe200078e00ff */
[----:B------:R-:W-:Y:S01]  /*1f50*/  BSSY.RECONVERGENT B0, `(.L_x_5649) ;  /* 0x000001e000007945 */ /* 0x000fe20003800200 */
[----:B------:R-:W-:Y:S02]  /*1f60*/  ISETP.GE.AND P4, PT, R7, R6, PT ;  /* 0x000000060700720c */ /* 0x000fe40003f86270 */
[----:B------:R-:W-:Y:S01]  /*1f70*/  SHF.L.U64.HI R94, R102, 0x4, R103 ;  /* 0x00000004665e7819 */ /* 0x000fe20000010267 */
[----:B------:R-:W-:Y:S01]  /*1f80*/  IMAD.SHL.U32 R95, R15, 0x2, RZ ;  /* 0x000000020f5f7824 */ /* 0x000fe200078e00ff */
[----:B------:R-:W-:Y:S05]  /*1f90*/  @P1 BRA `(.L_x_5650) ;  /* 0x0000000000641947 */ /* 0x000fea0003800000 */
[----:B------:R-:W4:Y:S01]  /*1fa0*/  LDCU.64 UR8, c[0x0][0x3b0] ;  /* 0x00007600ff0877ac */ /* 0x000f220008000a00 */
[----:B--23--:R-:W-:Y:S01]  /*1fb0*/  IADD3 R13, P1, PT, R22, 0x20, RZ ;  /* 0x00000020160d7810 */ /* 0x00cfe20007f3e0ff */
[----:B------:R-:W-:Y:S01]  /*1fc0*/  IMAD.MOV.U32 R26, RZ, RZ, R16 ;  /* 0x000000ffff1a7224 */ /* 0x000fe200078e0010 */
[----:B------:R-:W-:Y:S01]  /*1fd0*/  MOV R27, R21 ;  /* 0x00000015001b7202 */ /* 0x000fe20000000f00 */
[----:B------:R-:W2:Y:S02]  /*1fe0*/  LDCU UR4, c[0x0][0x440] ;  /* 0x00008800ff0477ac */ /* 0x000ea40008000800 */
[----:B------:R-:W-:Y:S01]  /*1ff0*/  IMAD.X R8, RZ, RZ, R23, P1 ;  /* 0x000000ffff087224 */ /* 0x000fe200008e0617 */
[----:B------:R-:W3:Y:S03]  /*2000*/  LDCU.64 UR6, c[0x0][0x380] ;  /* 0x00007000ff0677ac */ /* 0x000ee60008000a00 */
[----:B----4-:R-:W-:-:S02]  /*2010*/  IMAD R8, R8, UR8, RZ ;  /* 0x0000000808087c24 */ /* 0x010fc4000f8e02ff */
        /* <DEDUP_REMOVED lines=17> */
.L_x_5650:
[----:B------:R-:W-:Y:S05]  /*2130*/  BSYNC.RECONVERGENT B0 ;  /* 0x0000000000007941 */ /* 0x000fea0003800200 */
.L_x_5649:
[----:B------:R-:W-:Y:S01]  /*2140*/  SHF.L.U64.HI R94, R15, 0x1, R94 ;  /* 0x000000010f5e7819 */ /* 0x000fe2000001025e */
[----:B------:R-:W-:Y:S01]  /*2150*/  BSSY.RECONVERGENT B0, `(.L_x_5651) ;  /* 0x000001d000007945 */ /* 0x000fe20003800200 */
[----:B------:R-:W-:Y:S02]  /*2160*/  IADD3 R14, P1, PT, R95, R150, RZ ;  /* 0x000000965f0e7210 */ /* 0x000fe40007f3e0ff */
[----:B------:R-:W-:-:S03]  /*2170*/  ISETP.GE.AND P3, PT, R3, R6, PT ;  /* 0x000000060300720c */ /* 0x000fc60003f66270 */
[----:B------:R-:W-:Y:S01]  /*2180*/  IMAD.X R15, R94, 0x1, R151, P1 ;  /* 0x000000015e0f7824 */ /* 0x000fe200008e0697 */
[----:B------:R-:W-:Y:S09]  /*2190*/  @P0 BRA `(.L_x_5652) ;  /* 0x0000000000600947 */ /* 0x000ff20003800000 */
[----:B------:R-:W5:Y:S01]  /*21a0*/  LDCU.64 UR8, c[0x0][0x3b0] ;  /* 0x00007600ff0877ac */ /* 0x000f620008000a00 */
[----:B------:R-:W-:Y:S02]  /*21b0*/  IADD3 R8, P0, PT, R22, 0x30, RZ ;  /* 0x0000003016087810 */ /* 0x000fe40007f1e0ff */
[----:B------:R-:W-:Y:S01]  /*21c0*/  MOV R17, R21 ;  /* 0x0000001500117202 */ /* 0x000fe20000000f00 */
[----:B------:R-:W1:Y:S02]  /*21d0*/  LDCU UR4, c[0x0][0x440] ;  /* 0x00008800ff0477ac */ /* 0x000e640008000800 */
[----:B--234-:R-:W-:Y:S01]  /*21e0*/  IMAD.X R13, RZ, RZ, R23, P0 ;  /* 0x000000ffff0d7224 */ /* 0x01cfe200000e0617 */
[----:B------:R-:W2:Y:S03]  /*21f0*/  LDCU.64 UR6, c[0x0][0x380] ;  /* 0x00007000ff0677ac */ /* 0x000ea60008000a00 */
[----:B-----5:R-:W-:-:S02]  /*2200*/  IMAD R13, R13, UR8, RZ ;  /* 0x000000080d0d7c24 */ /* 0x020fc4000f8e02ff */
        /* <DEDUP_REMOVED lines=17> */
.L_x_5652:
[----:B------:R-:W-:Y:S05]  /*2320*/  BSYNC.RECONVERGENT B0 ;  /* 0x0000000000007941 */ /* 0x000fea0003800200 */
.L_x_5651:
[----:B------:R-:W-:Y:S04]  /*2330*/  BSSY.RECONVERGENT B0, `(.L_x_5653) ;  /* 0x0000011000007945 */ /* 0x000fe80003800200 */
[----:B------:R-:W-:Y:S05]  /*2340*/  @P6 BRA `(.L_x_5654) ;  /* 0x00000000003c6947 */ /* 0x000fea0003800000 */
[----:B------:R-:W5:Y:S02]  /*2350*/  LDCU UR4, c[0x0][0x440] ;  /* 0x00008800ff0477ac */ /* 0x000f640008000800 */
[----:B-----5:R-:W-:Y:S02]  /*2360*/  ISETP.GE.AND P1, PT, R158, UR4, PT ;  /* 0x000000049e007c0c */ /* 0x020fe4000bf26270 */
[----:B------:R-:W-:-:S11]  /*2370*/  ISETP.GE.AND P0, PT, R149, UR4, PT ;  /* 0x0000000495007c0c */ /* 0x000fd6000bf06270 */
[----:B-1234-:R-:W-:Y:S02]  /*2380*/  @!P1 IMAD.MOV.U32 R12, RZ, RZ, R150 ;  /* 0x000000ffff0c9224 */ /* 0x01efe400078e0096 */
        /* <DEDUP_REMOVED lines=11> */
.L_x_5654:
[----:B------:R-:W-:Y:S05]  /*2440*/  BSYNC.RECONVERGENT B0 ;  /* 0x0000000000007941 */ /* 0x000fea0003800200 */
.L_x_5653:
[----:B------:R-:W-:Y:S04]  /*2450*/  BSSY.RECONVERGENT B0, `(.L_x_5655) ;  /* 0x0000011000007945 */ /* 0x000fe80003800200 */
[----:B------:R-:W-:Y:S05]  /*2460*/  @P5 BRA `(.L_x_5656) ;  /* 0x00000000003c5947 */ /* 0x000fea0003800000 */
[----:B------:R-:W5:Y:S02]  /*2470*/  LDCU UR4, c[0x0][0x440] ;  /* 0x00008800ff0477ac */ /* 0x000f640008000800 */
[----:B-----5:R-:W-:Y:S02]  /*2480*/  ISETP.GE.AND P0, PT, R149, UR4, PT ;  /* 0x0000000495007c0c */ /* 0x020fe4000bf06270 */
[----:B------:R-:W-:-:S11]  /*2490*/  ISETP.GE.AND P1, PT, R158, UR4, PT ;  /* 0x000000049e007c0c */ /* 0x000fd6000bf26270 */
[----:B-1234-:R-:W-:Y:S02]  /*24a0*/  @!P0 IMAD.MOV.U32 R12, RZ, RZ, R14 ;  /* 0x000000ffff0c8224 */ /* 0x01efe400078e000e */
        /* <DEDUP_REMOVED lines=11> */
.L_x_5656:
[----:B------:R-:W-:Y:S05]  /*2560*/  BSYNC.RECONVERGENT B0 ;  /* 0x0000000000007941 */ /* 0x000fea0003800200 */
.L_x_5655:
[----:B------:R-:W-:Y:S04]  /*2570*/  BSSY.RECONVERGENT B0, `(.L_x_5657) ;  /* 0x0000013000007945 */ /* 0x000fe80003800200 */
[----:B------:R-:W-:Y:S05]  /*2580*/  @P4 BRA `(.L_x_5658) ;  /* 0x0000000000444947 */ /* 0x000fea0003800000 */
[----:B------:R-:W5:Y:S01]  /*2590*/  LDCU UR4, c[0x0][0x440] ;  /* 0x00008800ff0477ac */ /* 0x000f620008000800 */
[----:B------:R-:W-:-:S04]  /*25a0*/  IMAD.WIDE.U32 R16, R102, 0x20, RZ ;  /* 0x0000002066107825 */ /* 0x000fc800078e00ff */
[----:B-1234-:R-:W-:Y:S01]  /*25b0*/  IMAD.SHL.U32 R13, R103, 0x20, RZ ;  /* 0x00000020670d7824 */ /* 0x01efe200078e00ff */
        /* <DEDUP_REMOVED lines=14> */
.L_x_5658:
[----:B------:R-:W-:Y:S05]  /*26a0*/  BSYNC.RECONVERGENT B0 ;  /* 0x0000000000007941 */ /* 0x000fea0003800200 */
.L_x_5657:
        /* <DEDUP_REMOVED lines=17> */
.L_x_5660:
[----:B------:R-:W-:Y:S05]  /*27c0*/  BSYNC.RECONVERGENT B0 ;  /* 0x0000000000007941 */ /* 0x000fea0003800200 */
.L_x_5659:
[----:B------:R-:W5:Y:S01]  /*27d0*/  LDCU.64 UR6, c[0x0][0x540] ;  /* 0x0000a800ff0677ac */ /* 0x000f620008000a00 */
[----:B------:R-:W-:Y:S01]  /*27e0*/  IMAD.MOV.U32 R19, RZ, RZ, RZ ;  /* 0x000000ffff137224 */ /* 0x000fe200078e00ff */
[----:B------:R-:W0:Y:S01]  /*27f0*/  LDGDEPBAR ;  /* 0x00000000000079af */ /* 0x000e220000000000 */
[----:B------:R-:W2:Y:S01]  /*2800*/  LDCU UR4, c[0x0][0x458] ;  /* 0x00008b00ff0477ac */ /* 0x000ea20008000800 */
[----:B-----5:R-:W-:-:S04]  /*2810*/  IMAD.WIDE.U32 R18, R155, UR6, R18 ;  /* 0x000000069b127c25 */ /* 0x020fc8000f8e0012 */
[----:B------:R-:W-:Y:S01]  /*2820*/  IMAD R8, R155, UR7, R19 ;  /* 0x000000079b087c24 */ /* 0x000fe2000f8e0213 */
[----:B-1----:R-:W-:Y:S01]  /*2830*/  LEA R16, P0, R18, R4, 0x2 ;  /* 0x0000000412107211 */ /* 0x002fe200078010ff */
[C---:B------:R-:W-:Y:S01]  /*2840*/  IMAD.SHL.U32 R146, R2.reuse, 0x40, RZ ;  /* 0x0000004002927824 */ /* 0x040fe200078e00ff */
[--C-:B------:R-:W-:Y:S02]  /*2850*/  SHF.R.U32.HI R26, RZ, 0x1, R2.reuse ;  /* 0x00000001ff1a7819 */ /* 0x100fe40000011602 */
[----:B------:R-:W-:Y:S01]  /*2860*/  SHF.R.U32.HI R10, RZ, 0x2, R2 ;  /* 0x00000002ff0a7819 */ /* 0x000fe20000011602 */
[----:B------:R-:W-:Y:S01]  /*2870*/  IMAD.SHL.U32 R132, R2, 0x2, RZ ;  /* 0x0000000202847824 */ /* 0x000fe200078e00ff */
[----:B------:R-:W-:Y:S01]  /*2880*/  LEA.HI.X R17, R18, R5, R8, 0x2, P0 ;  /* 0x0000000512117211 */ /* 0x000fe200000f1408 */
[----:B------:R-:W-:-:S04]  /*2890*/  DEPBAR.LE SB0, 0x0 ;  /* 0x000080000000791a */ /* 0x000fc80000000000 */
[----:B------:R-:W5:Y:S01]  /*28a0*/  LDG.E R8, desc[UR16][R16.64] ;  /* 0x0000001010087981 */ /* 0x000f62000c1e1900 */
[----:B--2---:R-:W5:Y:S01]  /*28b0*/  MUFU.RCP R5, UR4 ;  /* 0x0000000400057d08 */ /* 0x004f620008001000 */
[----:B---34-:R-:W-:Y:S01]  /*28c0*/  LOP3.LUT R13, R146, 0x1c0, RZ, 0xc0, !PT ;  /* 0x000001c0920d7812 */ /* 0x018fe200078ec0ff */
[----:B------:R-:W-:Y:S01]  /*28d0*/  IMAD.SHL.U32 R4, R2, 0x20, RZ ;  /* 0x0000002002047824 */ /* 0x000fe200078e00ff */
[----:B------:R-:W-:Y:S01]  /*28e0*/  LOP3.LUT R15, R26, 0x1f0, RZ, 0xc0, !PT ;  /* 0x000001f01a0f7812 */ /* 0x000fe200078ec0ff */
[----:B------:R-:W-:Y:S01]  /*28f0*/  BSSY.RECONVERGENT B0, `(.L_x_5661) ;  /* 0x0000022000007945 */ /* 0x000fe20003800200 */
[----:B------:R-:W-:Y:S02]  /*2900*/  LOP3.LUT R13, R13, 0x38, R0, 0xf8, !PT ;  /* 0x000000380d0d7812 */ /* 0x000fe400078ef800 */
[----:B------:R-:W-:Y:S02]  /*2910*/  LOP3.LUT R27, R146, 0x200, RZ, 0xc0, !PT ;  /* 0x00000200921b7812 */ /* 0x000fe400078ec0ff */
[----:B------:R-:W-:-:S02]  /*2920*/  LOP3.LUT R10, R10, 0x7, RZ, 0xc0, !PT ;  /* 0x000000070a0a7812 */ /* 0x000fc400078ec0ff */
[----:B------:R-:W-:Y:S02]  /*2930*/  IADD3 R96, PT, PT, R15, 0x1, R156 ;  /* 0x000000010f607810 */ /* 0x000fe40007ffe09c */
[----:B------:R-:W-:Y:S02]  /*2940*/  LOP3.LUT R147, R27, 0x7c00, R4, 0xf8, !PT ;  /* 0x00007c001b937812 */ /* 0x000fe400078ef804 */
[----:B------:R-:W-:Y:S02]  /*2950*/  LOP3.LUT R26, R13, 0x8, R26, 0x78, !PT ;  /* 0x000000080d1a7812 */ /* 0x000fe400078e781a */
[----:B------:R-:W-:Y:S02]  /*2960*/  IADD3 R96, PT, PT, -R11, R96, R10 ;  /* 0x000000600b607210 */ /* 0x000fe40007ffe10a */
[----:B------:R-:W-:Y:S01]  /*2970*/  SHF.L.U64.HI R4, R24, 0x4, R25 ;  /* 0x0000000418047819 */ /* 0x000fe20000010219 */
[----:B------:R-:W-:Y:S01]  /*2980*/  IMAD.IADD R147, R26, 0x1, R147 ;  /* 0x000000011a937824 */ /* 0x000fe200078e0293 */
[----:B------:R-:W-:-:S02]  /*2990*/  LOP3.LUT R132, R132, 0x6, RZ, 0xc0, !PT ;  /* 0x0000000684847812 */ /* 0x000fc400078ec0ff */
[----:B------:R-:W-:Y:S01]  /*29a0*/  IADD3 R96, PT, PT, R96, UR14, R97 ;  /* 0x0000000e60607c10 */ /* 0x000fe2000fffe061 */
[----:B------:R-:W-:Y:S01]  /*29b0*/  BAR.SYNC.DEFER_BLOCKING 0x0 ;  /* 0x0000000000007b1d */ /* 0x000fe20000010000 */
[----:B-----5:R-:W-:Y:S01]  /*29c0*/  FMUL.FTZ R0, R8, R5 ;  /* 0x0000000508007220 */ /* 0x020fe20000410000 */
[----:B------:R-:W-:-:S04]  /*29d0*/  IMAD.SHL.U32 R5, R24, 0x10, RZ ;  /* 0x0000001018057824 */ /* 0x000fc800078e00ff */
        /* <DEDUP_REMOVED lines=17> */
.L_x_5662:
[----:B------:R2:W-:Y:S04]  /*2af0*/  STS.128 [R157+0x8000], RZ ;  /* 0x008000ff9d007388 */ /* 0x0005e80000000c00 */
[----:B------:R2:W-:Y:S02]  /*2b00*/  STS.128 [R157+0xa000], RZ ;  /* 0x00a000ff9d007388 */ /* 0x0005e40000000c00 */
.L_x_5663:
[----:B------:R-:W-:Y:S05]  /*2b10*/  BSYNC.RECONVERGENT B0 ;  /* 0x0000000000007941 */ /* 0x000fea0003800200 */
.L_x_5661:
[-C--:B------:R-:W-:Y:S01]  /*2b20*/  ISETP.GE.AND P1, PT, R9, R6.reuse, PT ;  /* 0x000000060900720c */ /* 0x080fe20003f26270 */
[----:B------:R-:W-:Y:S01]  /*2b30*/  BSSY.RECONVERGENT B0, `(.L_x_5664) ;  /* 0x000001b000007945 */ /* 0x000fe20003800200 */
[-C--:B------:R-:W-:Y:S02]  /*2b40*/  ISETP.GE.AND P3, PT, R3, R6.reuse, PT ;  /* 0x000000060300720c */ /* 0x080fe40003f66270 */
[----:B------:R-:W-:Y:S02]  /*2b50*/  ISETP.GE.AND P2, PT, R7, R6, PT ;  /* 0x000000060700720c */ /* 0x000fe40003f46270 */
[----:B------:R-:W-:Y:S02]  /*2b60*/  LOP3.LUT R3, R13, 0x8, R2, 0x78, !PT ;  /* 0x000000080d037812 */ /* 0x000fe400078e7802 */
[----:B------:R-:W-:Y:S02]  /*2b70*/  LOP3.LUT R146, R146, 0x400, RZ, 0xc0, !PT ;  /* 0x0000040092927812 */ /* 0x000fe400078ec0ff */
[----:B------:R-:W-:-:S02]  /*2b80*/  LEA R6, P0, R5, R152, 0x1 ;  /* 0x0000009805067211 */ /* 0x000fc400078008ff */
[----:B------:R-:W-:Y:S01]  /*2b90*/  LEA R147, R147, UR5, 0x1 ;  /* 0x0000000593937c11 */ /* 0x000fe2000f8e08ff */
[----:B------:R3:W-:Y:S01]  /*2ba0*/  @P1 STS.128 [R157+0x8800], RZ ;  /* 0x008800ff9d001388 */ /* 0x0007e20000000c00 */
[----:B------:R-:W-:Y:S01]  /*2bb0*/  LEA.HI.X R7, R5, R153, R4, 0x1, P0 ;  /* 0x0000009905077211 */ /* 0x000fe200000f0c04 */
[----:B------:R-:W-:Y:S02]  /*2bc0*/  IMAD R146, R3, 0x2, R146 ;  /* 0x0000000203927824 */ /* 0x000fe400078e0292 */
        /* <DEDUP_REMOVED lines=17> */
.L_x_5665:
[----:B------:R-:W-:Y:S05]  /*2ce0*/  BSYNC.RECONVERGENT B0 ;  /* 0x0000000000007941 */ /* 0x000fea0003800200 */
.L_x_5664:
        /* <DEDUP_REMOVED lines=21> */
.L_x_5667:
[----:B------:R-:W-:Y:S05]  /*2e40*/  BSYNC.RECONVERGENT B0 ;  /* 0x0000000000007941 */ /* 0x000fea0003800200 */
.L_x_5666:
        /* <DEDUP_REMOVED lines=19> */
.L_x_5669:
[----:B------:R-:W-:Y:S05]  /*2f80*/  BSYNC.RECONVERGENT B0 ;  /* 0x0000000000007941 */ /* 0x000fea0003800200 */
.L_x_5668:
[----:B------:R-:W-:Y:S01]  /*2f90*/  LDSM.16.M88.4 R28, [R147] ;  /* 0x00000000931c783b */ /* 0x000fe20000000200 */
[----:B------:R-:W-:Y:S01]  /*2fa0*/  R2P PR, R2, 0x6 ;  /* 0x0000000602007804 */ /* 0x000fe20000000000 */
[----:B------:R-:W-:Y:S01]  /*2fb0*/  IMAD.MOV.U32 R3, RZ, RZ, 0x20 ;  /* 0x00000020ff037424 */ /* 0x000fe200078e00ff */
[----:B------:R-:W-:Y:S01]  /*2fc0*/  VIMNMX R135, PT, PT, R96, R97, PT ;  /* 0x0000006160877248 */ /* 0x000fe20003fe0100 */
[----:B------:R-:W5:Y:S01]  /*2fd0*/  LDSM.16.M88.4 R48, [R146+UR5+0x4000] ;  /* 0x004000059230783b */ /* 0x000f620008000200 */
[----:B----4-:R-:W-:Y:S01]  /*2fe0*/  VIADD R4, R146, UR5 ;  /* 0x0000000592047c36 */ /* 0x010fe20008000000 */
[----:B------:R-:W-:Y:S01]  /*2ff0*/  VIADDMNMX R134, R96, 0x8, R97, PT ;  /* 0x0000000860867846 */ /* 0x000fe20003800161 */
[----:B------:R-:W-:Y:S01]  /*3000*/  IMAD.MOV.U32 R2, RZ, RZ, 0x40 ;  /* 0x00000040ff027424 */ /* 0x000fe200078e00ff */
[----:B------:R-:W-:Y:S01]  /*3010*/  SEL R3, R3, 0xffffffe0, !P1 ;  /* 0xffffffe003037807 */ /* 0x000fe20004800000 */
[----:B------:R-:W4:Y:S03]  /*3020*/  LDSM.16.M88.4 R32, [R146+UR5+0x5000] ;  /* 0x005000059220783b */ /* 0x000f260008000200 */
[----:B------:R-:W-:Y:S01]  /*3030*/  SEL R2, R2, 0xffffffc0, !P2 ;  /* 0xffffffc002027807 */ /* 0x000fe20005000000 */
[--C-:B------:R-:W-:Y:S01]  /*3040*/  IMAD.IADD R145, R147, 0x1, R3.reuse ;  /* 0x0000000193917824 */ /* 0x100fe200078e0203 */
[----:B------:R-:W-:Y:S01]  /*3050*/  LDSM.16.M88.4 R40, [R146+UR5+0x4800] ;  /* 0x004800059228783b */ /* 0x000fe20008000200 */
[----:B------:R-:W-:-:S02]  /*3060*/  IMAD.IADD R141, R4, 0x1, R3 ;  /* 0x00000001048d7824 */ /* 0x000fc400078e0203 */
[--C-:B------:R-:W-:Y:S01]  /*3070*/  IMAD.IADD R144, R147, 0x1, R2.reuse ;  /* 0x0000000193907824 */ /* 0x100fe200078e0202 */
[----:B------:R-:W-:Y:S01]  /*3080*/  LDSM.16.M88.4 R16, [R145] ;  /* 0x000000009110783b */ /* 0x000fe20000000200 */
[----:B------:R-:W-:Y:S02]  /*3090*/  IMAD.IADD R140, R4, 0x1, R2 ;  /* 0x00000001048c7824 */ /* 0x000fe400078e0202 */
[C---:B------:R-:W-:Y:S01]  /*30a0*/  IMAD.IADD R143, R3.reuse, 0x1, R144 ;  /* 0x00000001038f7824 */ /* 0x040fe200078e0290 */
[----:B------:R-:W2:Y:S01]  /*30b0*/  LDSM.16.M88.4 R12, [R141+0x4000] ;  /* 0x004000008d0c783b */ /* 0x000ea20000000200 */
[----:B------:R-:W-:-:S03]  /*30c0*/  IMAD.IADD R139, R3, 0x1, R140 ;  /* 0x00000001038b7824 */ /* 0x000fc600078e028c */
[----:B------:R-:W3:Y:S04]  /*30d0*/  LDSM.16.M88.4 R56, [R146+UR5+0x5800] ;  /* 0x005800059238783b */ /* 0x000ee80008000200 */
[----:B-1----:R-:W1:Y:S04]  /*30e0*/  LDSM.16.M88.4 R8, [R141+0x5000] ;  /* 0x005000008d08783b */ /* 0x002e680000000200 */
[----:B------:R-:W1:Y:S04]  /*30f0*/  LDSM.16.M88.4 R20, [R141+0x4800] ;  /* 0x004800008d14783b */ /* 0x000e680000000200 */
[----:B------:R-:W1:Y:S04]  /*3100*/  LDSM.16.M88.4 R72, [R141+0x5800] ;  /* 0x005800008d48783b */ /* 0x000e680000000200 */
[----:B------:R-:W-:Y:S01]  /*3110*/  LDSM.16.M88.4 R60, [R140+0x4000] ;  /* 0x004000008c3c783b */ /* 0x000fe20000000200 */
[C---:B-----5:R-:W-:Y:S03]  /*3120*/  HMMA.16816.F32.BF16 R52, R28.reuse, R48, RZ ;  /* 0x000000301c34723c */ /* 0x060fe600000418ff */
[----:B------:R-:W-:Y:S04]  /*3130*/  LDSM.16.M88.4 R68, [R140+0x4800] ;  /* 0x004800008c44783b */ /* 0x000fe80000000200 */
[----:B------:R-:W-:Y:S01]  /*3140*/  LDSM.16.M88.4 R64, [R140+0x5000] ;  /* 0x005000008c40783b */ /* 0x000fe20000000200 */
[C---:B------:R-:W-:Y:S03]  /*3150*/  HMMA.16816.F32.BF16 R48, R28.reuse, R50, RZ ;  /* 0x000000321c30723c */ /* 0x040fe600000418ff */
[----:B------:R-:W-:Y:S04]  /*3160*/  LDSM.16.M88.4 R4, [R139+0x4000] ;  /* 0x004000008b04783b */ /* 0x000fe80000000200 */
[----:B------:R-:W-:Y:S01]  /*3170*/  LDSM.16.M88.4 R80, [R145+0x2000] ;  /* 0x002000009150783b */ /* 0x000fe20000000200 */
[C---:B----4-:R-:W-:Y:S03]  /*3180*/  HMMA.16816.F32.BF16 R36, R28.reuse, R32, RZ ;  /* 0x000000201c24723c */ /* 0x050fe600000418ff */
[----:B------:R-:W-:Y:S04]  /*3190*/  LDSM.16.M88.4 R88, [R141+0x7800] ;  /* 0x007800008d58783b */ /* 0x000fe80000000200 */
[----:B------:R-:W-:Y:S01]  /*31a0*/  LDSM.16.M88.4 R84, [R141+0x7000] ;  /* 0x007000008d54783b */ /* 0x000fe20000000200 */
[----:B------:R-:W-:Y:S03]  /*31b0*/  HMMA.16816.F32.BF16 R32, R28, R34, RZ ;  /* 0x000000221c20723c */ /* 0x000fe600000418ff */
[----:B------:R-:W0:Y:S05]  /*31c0*/  LDGDEPBAR ;  /* 0x00000000000079af */ /* 0x000e2a0000000000 */
[C---:B--2---:R-:W-:Y:S08]  /*31d0*/  HMMA.16816.F32.BF16 R52, R16.reuse, R12, R52 ;  /* 0x0000000c1034723c */ /* 0x044ff00000041834 */
[----:B------:R-:W-:Y:S01]  /*31e0*/  HMMA.16816.F32.BF16 R48, R16, R14, R48 ;  /* 0x0000000e1030723c */ /* 0x000fe20000041830 */
[----:B------:R-:W2:Y:S07]  /*31f0*/  LDSM.16.M88.4 R12, [R144] ;  /* 0x00000000900c783b */ /* 0x000eae0000000200 */
[C---:B------:R-:W-:Y:S08]  /*3200*/  HMMA.16816.F32.BF16 R44, R28.reuse, R40, RZ ;  /* 0x000000281c2c723c */ /* 0x040ff000000418ff */
[C---:B------:R-:W-:Y:S08]  /*3210*/  HMMA.16816.F32.BF16 R40, R28.reuse, R42, RZ ;  /* 0x0000002a1c28723c */ /* 0x040ff000000418ff */
[C---:B---3--:R-:W-:Y:S08]  /*3220*/  HMMA.16816.F32.BF16 R76, R28.reuse, R56, RZ ;  /* 0x000000381c4c723c */ /* 0x048ff000000418ff */
[----:B------:R-:W-:Y:S01]  /*3230*/  HMMA.16816.F32.BF16 R28, R28, R58, RZ ;  /* 0x0000003a1c1c723c */ /* 0x000fe200000418ff */
[----:B------:R-:W3:Y:S07]  /*3240*/  LDSM.16.M88.4 R56, [R140+0x5800] ;  /* 0x005800008c38783b */ /* 0x000eee0000000200 */
[C---:B-1----:R-:W-:Y:S08]  /*3250*/  HMMA.16816.F32.BF16 R36, R16.reuse, R8, R36 ;  /* 0x000000081024723c */ /* 0x042ff00000041824 */
[C---:B------:R-:W-:Y:S01]  /*3260*/  HMMA.16816.F32.BF16 R32, R16.reuse, R10, R32 ;  /* 0x0000000a1020723c */ /* 0x040fe20000041820 */
[----:B------:R-:W1:Y:S07]  /*3270*/  LDSM.16.M88.4 R8, [R143] ;  /* 0x000000008f08783b */ /* 0x000e6e0000000200 */
[C---:B------:R-:W-:Y:S08]  /*3280*/  HMMA.16816.F32.BF16 R44, R16.reuse, R20, R44 ;  /* 0x00000014102c723c */ /* 0x040ff0000004182c */
[C---:B------:R-:W-:Y:S01]  /*3290*/  HMMA.16816.F32.BF16 R40, R16.reuse, R22, R40 ;  /* 0x000000161028723c */ /* 0x040fe20000041828 */
[----:B------:R-:W-:Y:S07]  /*32a0*/  LDSM.16.M88.4 R20, [R139+0x4800] ;  /* 0x004800008b14783b */ /* 0x000fee0000000200 */
[C---:B------:R-:W-:Y:S08]  /*32b0*/  HMMA.16816.F32.BF16 R76, R16.reuse, R72, R76 ;  /* 0x00000048104c723c */ /* 0x040ff0000004184c */
        /* <DEDUP_REMOVED lines=14> */
[----:B------:R-:W-:Y:S04]  /*33a0*/  LDSM.16.M88.4 R12, [R147+0x2000] ;  /* 0x00200000930c783b */ /* 0x000fe80000000200 */
[----:B------:R-:W-:Y:S03]  /*33b0*/  LDSM.16.M88.4 R56, [R146+UR5+0x6800] ;  /* 0x006800059238783b */ /* 0x000fe60008000200 */
        /* <DEDUP_REMOVED lines=8> */
[----:B------:R-:W4:Y:S07]  /*3440*/  LDSM.16.M88.4 R20, [R146+UR5+0x7000] ;  /* 0x007000059214783b */ /* 0x000f2e0008000200 */
[C---:B--2---:R-:W-:Y:S08]  /*3450*/  HMMA.16816.F32.BF16 R76, R8.reuse, R60, R76 ;  /* 0x0000003c084c723c */ /* 0x044ff0000004184c */
        /* <DEDUP_REMOVED lines=8> */
[----:B------:R-:W5:Y:S07]  /*34e0*/  LDSM.16.M88.4 R56, [R140+0x7800] ;  /* 0x007800008c38783b */ /* 0x000f6e0000000200 */
[C---:B---3--:R-:W-:Y:S08]  /*34f0*/  HMMA.16816.F32.BF16 R28, R12.reuse, R18, R28 ;  /* 0x000000120c1c723c */ /* 0x048ff0000004181c */
[C---:B----4-:R-:W-:Y:S08]  /*3500*/  HMMA.16816.F32.BF16 R36, R12.reuse, R20, R36 ;  /* 0x000000140c24723c */ /* 0x050ff00000041824 */
[C---:B------:R-:W-:Y:S01]  /*3510*/  HMMA.16816.F32.BF16 R32, R12.reuse, R22, R32 ;  /* 0x000000160c20723c */ /* 0x040fe20000041820 */
[----:B------:R-:W-:Y:S07]  /*3520*/  LDSM.16.M88.4 R20, [R139+0x6000] ;  /* 0x006000008b14783b */ /* 0x000fee0000000200 */
[----:B------:R-:W-:Y:S01]  /*3530*/  HMMA.16816.F32.BF16 R76, R12, R16, R76 ;  /* 0x000000100c4c723c */ /* 0x000fe2000004184c */
[----:B------:R-:W-:Y:S04]  /*3540*/  LDSM.16.M88.4 R12, [R139+0x7000] ;  /* 0x007000008b0c783b */ /* 0x000fe80000000200 */
[----:B------:R-:W-:Y:S03]  /*3550*/  LDSM.16.M88.4 R16, [R139+0x6800] ;  /* 0x006800008b10783b */ /* 0x000fe60000000200 */
[C---:B--2---:R-:W-:Y:S08]  /*3560*/  HMMA.16816.F32.BF16 R52, R80.reuse, R8, R52 ;  /* 0x000000085034723c */ /* 0x044ff00000041834 */
[C---:B------:R-:W-:Y:S01]  /*3570*/  HMMA.16816.F32.BF16 R48, R80.reuse, R10, R48 ;  /* 0x0000000a5030723c */ /* 0x040fe20000041830 */
[----:B------:R-:W-:Y:S07]  /*3580*/  LDSM.16.M88.4 R8, [R139+0x7800] ;  /* 0x007800008b08783b */ /* 0x000fee0000000200 */
[C---:B-1----:R-:W-:Y:S08]  /*3590*/  HMMA.16816.F32.BF16 R44, R80.reuse, R4, R44 ;  /* 0x00000004502c723c */ /* 0x042ff0000004182c */
[----:B------:R-:W-:Y:S01]  /*35a0*/  HMMA.16816.F32.BF16 R40, R80, R6, R40 ;  /* 0x000000065028723c */ /* 0x000fe20000041828 */
[----:B------:R-:W1:Y:S01]  /*35b0*/  LDSM.16.M88.4 R4, [R143+0x2000] ;  /* 0x002000008f04783b */ /* 0x000e620000000200 */
[----:B------:R-:W-:-:S06]  /*35c0*/  DEPBAR.LE SB0, 0x0 ;  /* 0x000080000000791a */ /* 0x000fcc0000000000 */
[C---:B------:R-:W-:Y:S08]  /*35d0*/  HMMA.16816.F32.BF16 R28, R80.reuse, R90, R28 ;  /* 0x0000005a501c723c */ /* 0x040ff0000004181c */
[C---:B------:R-:W-:Y:S08]  /*35e0*/  HMMA.16816.F32.BF16 R36, R80.reuse, R84, R36 ;  /* 0x000000545024723c */ /* 0x040ff00000041824 */
[C---:B------:R-:W-:Y:S08]  /*35f0*/  HMMA.16816.F32.BF16 R32, R80.reuse, R86, R32 ;  /* 0x000000565020723c */ /* 0x040ff00000041820 */
[----:B------:R-:W-:Y:S08]  /*3600*/  HMMA.16816.F32.BF16 R76, R80, R88, R76 ;  /* 0x00000058504c723c */ /* 0x000ff0000004184c */
[C---:B-----5:R-:W-:Y:S08]  /*3610*/  HMMA.16816.F32.BF16 R28, R72.reuse, R58, R28 ;  /* 0x0000003a481c723c */ /* 0x060ff0000004181c */
        /* <DEDUP_REMOVED lines=8> */
[----:B------:R-:W-:-:S07]  /*36a0*/  IMAD.IADD R10, R93, 0x1, R132 ;  /* 0x000000015d0a7824 */ /* 0x000fce00078e0284 */
[----:B------:R-:W-:Y:S01]  /*36b0*/  HMMA.16816.F32.BF16 R36, R4, R12, R36 ;  /* 0x0000000c0424723c */ /* 0x000fe20000041824 */
[----:B------:R-:W-:-:S05]  /*36c0*/  VIADD R12, R10, 0x38 ;  /* 0x000000380a0c7836 */ /* 0x000fca0000000000 */
[----:B------:R-:W-:Y:S02]  /*36d0*/  I2FP.F32.U32 R11, R12 ;  /* 0x0000000c000b7245 */ /* 0x000fe40000201000 */
[C---:B------:R-:W-:Y:S01]  /*36e0*/  HMMA.16816.F32.BF16 R52, R4.reuse, R20, R52 ;  /* 0x000000140434723c */ /* 0x040fe20000041834 */
[----:B------:R-:W-:Y:S01]  /*36f0*/  ISETP.GE.AND P5, PT, R12, R135, PT ;  /* 0x000000870c00720c */ /* 0x000fe20003fa6270 */
[----:B------:R-:W-:Y:S02]  /*3700*/  VIADD R20, R10, 0x21 ;  /* 0x000000210a147836 */ /* 0x000fe40000000000 */
[CC--:B------:R-:W-:Y:S01]  /*3710*/  FFMA.FTZ R28, R0.reuse, R11.reuse, R28 ;  /* 0x0000000b001c7223 */ /* 0x0c0fe2000001001c */
[----:B------:R-:W-:Y:S01]  /*3720*/  FFMA.FTZ R30, R0, R11, R30 ;  /* 0x0000000b001e7223 */ /* 0x000fe2000001001e */
[----:B------:R-:W-:Y:S01]  /*3730*/  ISETP.GE.AND P2, PT, R12, R134, PT ;  /* 0x000000860c00720c */ /* 0x000fe20003f46270 */
[----:B------:R-:W-:Y:S01]  /*3740*/  VIADD R12, R10, 0x11 ;  /* 0x000000110a0c7836 */ /* 0x000fe20000000000 */
[----:B------:R-:W-:Y:S01]  /*3750*/  HMMA.16816.F32.BF16 R48, R4, R22, R48 ;  /* 0x000000160430723c */ /* 0x000fe20000041830 */
[----:B------:R-:W-:Y:S01]  /*3760*/  FSEL R127, R28, -INF , !P5 ;  /* 0xff8000001c7f7808 */ /* 0x000fe20006800000 */
[----:B------:R-:W-:Y:S01]  /*3770*/  VIADD R21, R10, 0x28 ;  /* 0x000000280a157836 */ /* 0x000fe20000000000 */
[----:B------:R-:W-:-:S05]  /*3780*/  FSEL R122, R30, -INF , !P2 ;  /* 0xff8000001e7a7808 */ /* 0x000fca0005000000 */
[C---:B------:R-:W-:Y:S01]  /*3790*/  HMMA.16816.F32.BF16 R44, R4.reuse, R16, R44 ;  /* 0x00000010042c723c */ /* 0x040fe2000004182c */
[----:B------:R-:W-:Y:S01]  /*37a0*/  VIADD R16, R10, 0x9 ;  /* 0x000000090a107836 */ /* 0x000fe20000000000 */
[----:B------:R-:W-:Y:S04]  /*37b0*/  BAR.SYNC.DEFER_BLOCKING 0x0 ;  /* 0x0000000000007b1d */ /* 0x000fe80000010000 */
[----:B------:R-:W-:Y:S02]  /*37c0*/  ISETP.GE.AND P3, PT, R16, R135, PT ;  /* 0x000000871000720c */ /* 0x000fe40003f66270 */
[----:B------:R-:W-:Y:S01]  /*37d0*/  HMMA.16816.F32.BF16 R40, R4, R18, R40 ;  /* 0x000000120428723c */ /* 0x000fe20000041828 */
[----:B------:R-:W-:Y:S01]  /*37e0*/  VIADD R18, R10, 0x1 ;  /* 0x000000010a127836 */ /* 0x000fe20000000000 */
[----:B------:R-:W-:Y:S01]  /*37f0*/  ISETP.GE.AND P5, PT, R16, R134, PT ;  /* 0x000000861000720c */ /* 0x000fe20003fa6270 */
[----:B------:R-:W-:Y:S01]  /*3800*/  VIADD R19, R10, 0x20 ;  /* 0x000000200a137836 */ /* 0x000fe20000000000 */
[----:B------:R-:W-:-:S02]  /*3810*/  I2FP.F32.U32 R16, R16 ;  /* 0x0000001000107245 */ /* 0x000fc40000201000 */
[C---:B------:R-:W-:Y:S02]  /*3820*/  ISETP.GE.AND P4, PT, R18.reuse, R135, PT ;  /* 0x000000871200720c */ /* 0x040fe40003f86270 */
[----:B------:R-:W-:Y:S01]  /*3830*/  HMMA.16816.F32.BF16 R32, R4, R14, R32 ;  /* 0x0000000e0420723c */ /* 0x000fe20000041820 */
[----:B------:R-:W-:Y:S01]  /*3840*/  ISETP.GE.AND P1, PT, R18, R134, PT ;  /* 0x000000861200720c */ /* 0x000fe20003f26270 */
[C---:B------:R-:W-:Y:S01]  /*3850*/  FFMA.FTZ R11, R0.reuse, R16, R49 ;  /* 0x00000010000b7223 */ /* 0x040fe20000010031 */
[----:B------:R-:W-:Y:S01]  /*3860*/  I2FP.F32.U32 R18, R18 ;  /* 0x0000001200127245 */ /* 0x000fe20000201000 */
[----:B------:R-:W-:-:S03]  /*3870*/  FFMA.FTZ R16, R0, R16, R51 ;  /* 0x0000001000107223 */ /* 0x000fc60000010033 */
[----:B------:R-:W-:Y:S01]  /*3880*/  FSEL R11, R11, -INF , !P3 ;  /* 0xff8000000b0b7808 */ /* 0x000fe20005800000 */
[----:B------:R-:W-:Y:S01]  /*3890*/  HMMA.16816.F32.BF16 R76, R4, R8, R76 ;  /* 0x00000008044c723c */ /* 0x000fe2000004184c */
[----:B------:R-:W-:Y:S02]  /*38a0*/  VIADD R5, R10, 0x8 ;  /* 0x000000080a057836 */ /* 0x000fe40000000000 */
[CC--:B------:R-:W-:Y:S01]  /*38b0*/  FFMA.FTZ R17, R0.reuse, R18.reuse, R53 ;  /* 0x0000001200117223 */ /* 0x0c0fe20000010035 */
[----:B------:R-:W-:Y:S01]  /*38c0*/  FFMA.FTZ R18, R0, R18, R55 ;  /* 0x0000001200127223 */ /* 0x000fe20000010037 */
[----:B------:R-:W-:Y:S01]  /*38d0*/  VIADD R7, R10, 0x18 ;  /* 0x000000180a077836 */ /* 0x000fe20000000000 */
[----:B------:R-:W-:Y:S01]  /*38e0*/  FSEL R16, R16, -INF , !P5 ;  /* 0xff80000010107808 */ /* 0x000fe20006800000 */
[----:B------:R-:W-:Y:S01]  /*38f0*/  VIADD R4, R10, 0x19 ;  /* 0x000000190a047836 */ /* 0x000fe20000000000 */
[C---:B------:R-:W-:Y:S02]  /*3900*/  ISETP.GE.AND P0, PT, R5.reuse, R135, PT ;  /* 0x000000870500720c */ /* 0x040fe40003f06270 */
[----:B------:R-:W-:-:S02]  /*3910*/  ISETP.GE.AND P6, PT, R5, R134, PT ;  /* 0x000000860500720c */ /* 0x000fc40003fc6270 */
[----:B------:R-:W-:Y:S02]  /*3920*/  I2FP.F32.U32 R5, R5 ;  /* 0x0000000500057245 */ /* 0x000fe40000201000 */
[----:B------:R-:W-:Y:S02]  /*3930*/  FSEL R17, R17, -INF , !P4 ;  /* 0xff80000011117808 */ /* 0x000fe40006000000 */
[----:B------:R-:W-:Y:S01]  /*3940*/  FSEL R18, R18, -INF , !P1 ;  /* 0xff80000012127808 */ /* 0x000fe20004800000 */
[CC--:B------:R-:W-:Y:S01]  /*3950*/  FFMA.FTZ R15, R0.reuse, R5.reuse, R48 ;  /* 0x00000005000f7223 */ /* 0x0c0fe20000010030 */
[----:B------:R-:W-:Y:S01]  /*3960*/  FFMA.FTZ R8, R0, R5, R50 ;  /* 0x0000000500087223 */ /* 0x000fe20000010032 */
[----:B------:R-:W-:Y:S01]  /*3970*/  VIADD R5, R10, 0x10 ;  /* 0x000000100a057836 */ /* 0x000fe20000000000 */
[----:B------:R-:W-:Y:S02]  /*3980*/  ISETP.GE.AND P1, PT, R12, R135, PT ;  /* 0x000000870c00720c */ /* 0x000fe40003f26270 */
[----:B------:R-:W-:-:S02]  /*3990*/  FSEL R15, R15, -INF , !P0 ;  /* 0xff8000000f0f7808 */ /* 0x000fc40004000000 */
[C---:B------:R-:W-:Y:S02]  /*39a0*/  ISETP.GE.AND P2, PT, R5.reuse, R135, PT ;  /* 0x000000870500720c */ /* 0x040fe40003f46270 */
[-C--:B------:R-:W-:Y:S02]  /*39b0*/  ISETP.GE.AND P4, PT, R5, R134.reuse, PT ;  /* 0x000000860500720c */ /* 0x080fe40003f86270 */
[----:B------:R-:W-:Y:S02]  /*39c0*/  I2FP.F32.U32 R5, R5 ;  /* 0x0000000500057245 */ /* 0x000fe40000201000 */
[----:B------:R-:W-:Y:S02]  /*39d0*/  ISETP.GE.AND P0, PT, R12, R134, PT ;  /* 0x000000860c00720c */ /* 0x000fe40003f06270 */
[----:B------:R-:W-:Y:S01]  /*39e0*/  FSEL R8, R8, -INF , !P6 ;  /* 0xff80000008087808 */ /* 0x000fe20007000000 */
[CC--:B------:R-:W-:Y:S01]  /*39f0*/  FFMA.FTZ R13, R0.reuse, R5.reuse, R44 ;  /* 0x00000005000d7223 */ /* 0x0c0fe2000001002c */
[----:B------:R-:W-:Y:S01]  /*3a00*/  I2FP.F32.U32 R12, R12 ;  /* 0x0000000c000c7245 */ /* 0x000fe20000201000 */
[----:B------:R-:W-:Y:S01]  /*3a10*/  FFMA.FTZ R14, R0, R5, R46 ;  /* 0x00000005000e7223 */ /* 0x000fe2000001002e */
[----:B------:R-:W-:-:S02]  /*3a20*/  ISETP.GE.AND P6, PT, R7, R135, PT ;  /* 0x000000870700720c */ /* 0x000fc40003fc6270 */
[----:B------:R-:W-:Y:S01]  /*3a30*/  ISETP.GE.AND P3, PT, R7, R134, PT ;  /* 0x000000860700720c */ /* 0x000fe20003f66270 */
[CC--:B------:R-:W-:Y:S01]  /*3a40*/  FFMA.FTZ R9, R0.reuse, R12.reuse, R45 ;  /* 0x0000000c00097223 */ /* 0x0c0fe2000001002d */
[----:B------:R-:W-:Y:S01]  /*3a50*/  I2FP.F32.U32 R7, R7 ;  /* 0x0000000700077245 */ /* 0x000fe20000201000 */
[----:B------:R-:W-:Y:S01]  /*3a60*/  FFMA.FTZ R12, R0, R12, R47 ;  /* 0x0000000c000c7223 */ /* 0x000fe2000001002f */
[----:B------:R-:W-:Y:S02]  /*3a70*/  FSEL R13, R13, -INF , !P2 ;  /* 0xff8000000d0d7808 */ /* 0x000fe40005000000 */
[----:B------:R-:W-:Y:S01]  /*3a80*/  ISETP.GE.AND P5, PT, R4, R135, PT ;  /* 0x000000870400720c */ /* 0x000fe20003fa6270 */
[-C--:B------:R-:W-:Y:S01]  /*3a90*/  FFMA.FTZ R5, R0, R7.reuse, R40 ;  /* 0x0000000700057223 */ /* 0x080fe20000010028 */
[----:B------:R-:W-:Y:S01]  /*3aa0*/  ISETP.GE.AND P2, PT, R4, R134, PT ;  /* 0x000000860400720c */ /* 0x000fe20003f46270 */
[----:B------:R-:W-:Y:S01]  /*3ab0*/  FFMA.FTZ R6, R0, R7, R42 ;  /* 0x0000000700067223 */ /* 0x000fe2000001002a */
[----:B------:R-:W-:-:S02]  /*3ac0*/  I2FP.F32.U32 R4, R4 ;  /* 0x0000000400047245 */ /* 0x000fc40000201000 */
[----:B------:R-:W-:Y:S02]  /*3ad0*/  FSEL R14, R14, -INF , !P4 ;  /* 0xff8000000e0e7808 */ /* 0x000fe40006000000 */
[----:B------:R-:W-:Y:S01]  /*3ae0*/  FSEL R9, R9, -INF , !P1 ;  /* 0xff80000009097808 */ /* 0x000fe20004800000 */
[-C--:B------:R-:W-:Y:S01]  /*3af0*/  FFMA.FTZ R7, R0, R4.reuse, R41 ;  /* 0x0000000400077223 */ /* 0x080fe20000010029 */
[----:B------:R-:W-:Y:S01]  /*3b00*/  FSEL R12, R12, -INF , !P0 ;  /* 0xff8000000c0c7808 */ /* 0x000fe20004000000 */
[----:B------:R-:W-:Y:S01]  /*3b10*/  FFMA.FTZ R4, R0, R4, R43 ;  /* 0x0000000400047223 */ /* 0x000fe2000001002b */
[----:B------:R-:W-:Y:S02]  /*3b20*/  FSEL R5, R5, -INF , !P6 ;  /* 0xff80000005057808 */ /* 0x000fe40007000000 */
[C---:B------:R-:W-:Y:S02]  /*3b30*/  ISETP.GE.AND P4, PT, R19.reuse, R135, PT ;  /* 0x000000871300720c */ /* 0x040fe40003f86270 */
[----:B------:R-:W-:-:S02]  /*3b40*/  ISETP.GE.AND P1, PT, R19, R134, PT ;  /* 0x000000861300720c */ /* 0x000fc40003f26270 */
[C---:B------:R-:W-:Y:S02]  /*3b50*/  ISETP.GE.AND P0, PT, R20.reuse, R135, PT ;  /* 0x000000871400720c */ /* 0x040fe40003f06270 */
[----:B------:R-:W-:Y:S02]  /*3b60*/  ISETP.GE.AND P6, PT, R20, R134, PT ;  /* 0x000000861400720c */ /* 0x000fe40003fc6270 */
[----:B------:R-:W-:Y:S02]  /*3b70*/  I2FP.F32.U32 R19, R19 ;  /* 0x0000001300137245 */ /* 0x000fe40000201000 */
[----:B------:R-:W-:Y:S02]  /*3b80*/  I2FP.F32.U32 R20, R20 ;  /* 0x0000001400147245 */ /* 0x000fe40000201000 */
[----:B------:R-:W-:Y:S01]  /*3b90*/  FSEL R6, R6, -INF , !P3 ;  /* 0xff80000006067808 */ /* 0x000fe20005800000 */
[CC--:B------:R-:W-:Y:S01]  /*3ba0*/  FFMA.FTZ R36, R0.reuse, R19.reuse, R36 ;  /* 0x0000001300247223 */ /* 0x0c0fe20000010024 */
[C---:B------:R-:W-:Y:S01]  /*3bb0*/  FFMA.FTZ R38, R0.reuse, R19, R38 ;  /* 0x0000001300267223 */ /* 0x040fe20000010026 */
[----:B------:R-:W-:Y:S01]  /*3bc0*/  FFMA.FTZ R37, R0, R20, R37 ;  /* 0x0000001400257223 */ /* 0x000fe20000010025 */
[----:B------:R-:W-:-:S02]  /*3bd0*/  VIADD R19, R10, 0x30 ;  /* 0x000000300a137836 */ /* 0x000fc40000000000 */
[----:B------:R-:W-:Y:S01]  /*3be0*/  FFMA.FTZ R39, R0, R20, R39 ;  /* 0x0000001400277223 */ /* 0x000fe20000010027 */
[----:B------:R-:W-:Y:S01]  /*3bf0*/  FSEL R7, R7, -INF , !P5 ;  /* 0xff80000007077808 */ /* 0x000fe20006800000 */
[----:B------:R-:W-:Y:S01]  /*3c00*/  VIADD R20, R10, 0x29 ;  /* 0x000000290a147836 */ /* 0x000fe20000000000 */
[C---:B------:R-:W-:Y:S02]  /*3c10*/  ISETP.GE.AND P3, PT, R21.reuse, R135, PT ;  /* 0x000000871500720c */ /* 0x040fe40003f66270 */
[-C--:B------:R-:W-:Y:S02]  /*3c20*/  ISETP.GE.AND P5, PT, R21, R134.reuse, PT ;  /* 0x000000861500720c */ /* 0x080fe40003fa6270 */
[----:B------:R-:W-:Y:S02]  /*3c30*/  I2FP.F32.U32 R21, R21 ;  /* 0x0000001500157245 */ /* 0x000fe40000201000 */
[----:B------:R-:W-:Y:S02]  /*3c40*/  FSEL R130, R38, -INF , !P1 ;  /* 0xff80000026827808 */ /* 0x000fe40004800000 */
[----:B------:R-:W-:Y:S01]  /*3c50*/  FSEL R167, R37, -INF , !P0 ;  /* 0xff80000025a77808 */ /* 0x000fe20004000000 */
[C---:B------:R-:W-:Y:S01]  /*3c60*/  FFMA.FTZ R32, R0.reuse, R21, R32 ;  /* 0x0000001500207223 */ /* 0x040fe20000010020 */
[C---:B------:R-:W-:Y:S01]  /*3c70*/  ISETP.GE.AND P1, PT, R19.reuse, R135, PT ;  /* 0x000000871300720c */ /* 0x040fe20003f26270 */
[----:B------:R-:W-:Y:S01]  /*3c80*/  FFMA.FTZ R34, R0, R21, R34 ;  /* 0x0000001500227223 */ /* 0x000fe20000010022 */
[----:B------:R-:W-:-:S02]  /*3c90*/  ISETP.GE.AND P0, PT, R19, R134, PT ;  /* 0x000000861300720c */ /* 0x000fc40003f06270 */
[----:B------:R-:W-:Y:S02]  /*3ca0*/  I2FP.F32.U32 R19, R19 ;  /* 0x0000001300137245 */ /* 0x000fe40000201000 */
[----:B------:R-:W-:Y:S02]  /*3cb0*/  FSEL R4, R4, -INF , !P2 ;  /* 0xff80000004047808 */ /* 0x000fe40005000000 */
[----:B------:R-:W-:Y:S01]  /*3cc0*/  FSEL R169, R36, -INF , !P4 ;  /* 0xff80000024a97808 */ /* 0x000fe20006000000 */
[----:B------:R-:W-:Y:S01]  /*3cd0*/  FFMA.FTZ R78, R0, R19, R78 ;  /* 0x00000013004e7223 */ /* 0x000fe2000001004e */
[----:B------:R-:W-:Y:S01]  /*3ce0*/  ISETP.GE.AND P2, PT, R20, R135, PT ;  /* 0x000000871400720c */ /* 0x000fe20003f46270 */
[----:B------:R-:W-:Y:S01]  /*3cf0*/  FFMA.FTZ R76, R0, R19, R76 ;  /* 0x00000013004c7223 */ /* 0x000fe2000001004c */
[----:B------:R-:W-:Y:S02]  /*3d00*/  ISETP.GE.AND P4, PT, R20, R134, PT ;  /* 0x000000861400720c */ /* 0x000fe40003f86270 */
[----:B------:R-:W-:-:S02]  /*3d10*/  I2FP.F32.U32 R20, R20 ;  /* 0x0000001400147245 */ /* 0x000fc40000201000 */
[----:B------:R-:W-:Y:S02]  /*3d20*/  FSEL R166, R39, -INF , !P6 ;  /* 0xff80000027a67808 */ /* 0x000fe40007000000 */
[----:B------:R-:W-:Y:S01]  /*3d30*/  FSEL R171, R32, -INF , !P3 ;  /* 0xff80000020ab7808 */ /* 0x000fe20005800000 */
[CC--:B------:R-:W-:Y:S01]  /*3d40*/  FFMA.FTZ R33, R0.reuse, R20.reuse, R33 ;  /* 0x0000001400217223 */ /* 0x0c0fe20000010021 */
[----:B------:R-:W-:Y:S01]  /*3d50*/  FFMA.FTZ R35, R0, R20, R35 ;  /* 0x0000001400237223 */ /* 0x000fe20000010023 */
[C---:B------:R-:W-:Y:S01]  /*3d60*/  ISETP.GE.AND P6, PT, R10.reuse, R135, PT ;  /* 0x000000870a00720c */ /* 0x040fe20003fc6270 */
[C---:B------:R-:W-:Y:S01]  /*3d70*/  VIADD R20, R10.reuse, 0x31 ;  /* 0x000000310a147836 */ /* 0x040fe20000000000 */
[C---:B------:R-:W-:Y:S02]  /*3d80*/  ISETP.GE.AND P3, PT, R10.reuse, R134, PT ;  /* 0x000000860a00720c */ /* 0x040fe40003f66270 */
[----:B------:R-:W-:Y:S01]  /*3d90*/  I2FP.F32.U32 R19, R10 ;  /* 0x0000000a00137245 */ /* 0x000fe20000201000 */
[----:B------:R-:W-:Y:S01]  /*3da0*/  VIADD R10, R10, 0x39 ;  /* 0x000000390a0a7836 */ /* 0x000fe20000000000 */
[----:B------:R-:W-:-:S02]  /*3db0*/  FSEL R124, R78, -INF , !P0 ;  /* 0xff8000004e7c7808 */ /* 0x000fc40004000000 */
[----:B------:R-:W-:Y:S01]  /*3dc0*/  ISETP.NE.AND P0, PT, R133, 0x1, PT ;  /* 0x000000018500780c */ /* 0x000fe20003f05270 */
[-C--:B------:R-:W-:Y:S01]  /*3dd0*/  FFMA.FTZ R52, R0, R19.reuse, R52 ;  /* 0x0000001300347223 */ /* 0x080fe20000010034 */
[----:B------:R-:W-:Y:S01]  /*3de0*/  FSEL R164, R34, -INF , !P5 ;  /* 0xff80000022a47808 */ /* 0x000fe20006800000 */
[----:B------:R-:W-:Y:S01]  /*3df0*/  FFMA.FTZ R54, R0, R19, R54 ;  /* 0x0000001300367223 */ /* 0x000fe20000010036 */
[----:B------:R-:W-:Y:S02]  /*3e00*/  FSEL R165, R33, -INF , !P2 ;  /* 0xff80000021a57808 */ /* 0x000fe40005000000 */
[----:B------:R-:W-:Y:S02]  /*3e10*/  FSEL R162, R35, -INF , !P4 ;  /* 0xff80000023a27808 */ /* 0x000fe40006000000 */
[----:B------:R-:W-:Y:S02]  /*3e20*/  FSEL R131, R76, -INF , !P1 ;  /* 0xff8000004c837808 */ /* 0x000fe40004800000 */
[----:B------:R-:W-:-:S02]  /*3e30*/  ISETP.GE.AND P5, PT, R20, R135, PT ;  /* 0x000000871400720c */ /* 0x000fc40003fa6270 */
[-C--:B------:R-:W-:Y:S02]  /*3e40*/  ISETP.GE.AND P2, PT, R20, R134.reuse, PT ;  /* 0x000000861400720c */ /* 0x080fe40003f46270 */
[C---:B------:R-:W-:Y:S02]  /*3e50*/  ISETP.GE.AND P4, PT, R10.reuse, R135, PT ;  /* 0x000000870a00720c */ /* 0x040fe40003f86270 */
[----:B------:R-:W-:Y:S02]  /*3e60*/  ISETP.GE.AND P1, PT, R10, R134, PT ;  /* 0x000000860a00720c */ /* 0x000fe40003f26270 */
[----:B------:R-:W-:Y:S02]  /*3e70*/  I2FP.F32.U32 R20, R20 ;  /* 0x0000001400147245 */ /* 0x000fe40000201000 */
[----:B------:R-:W-:Y:S02]  /*3e80*/  I2FP.F32.U32 R10, R10 ;  /* 0x0000000a000a7245 */ /* 0x000fe40000201000 */
[----:B------:R-:W-:Y:S01]  /*3e90*/  FSEL R19, R52, -INF , !P6 ;  /* 0xff80000034137808 */ /* 0x000fe20007000000 */
[CC--:B------:R-:W-:Y:S01]  /*3ea0*/  FFMA.FTZ R77, R0.reuse, R20.reuse, R77 ;  /* 0x00000014004d7223 */ /* 0x0c0fe2000001004d */
[C---:B------:R-:W-:Y:S01]  /*3eb0*/  FFMA.FTZ R79, R0.reuse, R20, R79 ;  /* 0x00000014004f7223 */ /* 0x040fe2000001004f */
[CC--:B------:R-:W-:Y:S01]  /*3ec0*/  FFMA.FTZ R29, R0.reuse, R10.reuse, R29 ;  /* 0x0000000a001d7223 */ /* 0x0c0fe2000001001d */
[----:B------:R-:W-:Y:S01]  /*3ed0*/  FFMA.FTZ R31, R0, R10, R31 ;  /* 0x0000000a001f7223 */ /* 0x000fe2000001001f */
[----:B------:R-:W-:-:S02]  /*3ee0*/  FSEL R10, R54, -INF , !P3 ;  /* 0xff800000360a7808 */ /* 0x000fc40005800000 */
        /* <DEDUP_REMOVED lines=16> */
.L_x_5671:
        /* <DEDUP_REMOVED lines=59> */
.L_x_5672:
        /* <DEDUP_REMOVED lines=14> */
[----:B------:R1:W-:Y:S02]  /*4480*/  @!P3 LDGSTS.E.BYPASS.LTC128B.128 [R157+0x4000], desc[UR16][R150.64] ;  /* 0x04000000969dbfae */ /* 0x0003e4000b981a10 */
[----:B------:R-:W-:Y:S02]  /*4490*/  @!P2 IMAD.MOV.U32 R20, RZ, RZ, R22 ;  /* 0x000000ffff14a224 */ /* 0x000fe400078e0016 */
[----:B------:R1:W-:Y:S01]  /*44a0*/  @P3 STS.128 [R157+0x4000], RZ ;  /* 0x004000ff9d003388 */ /* 0x0003e20000000c00 */
        /* <DEDUP_REMOVED lines=37> */
.L_x_5670:
        /* <DEDUP_REMOVED lines=23> */
[----:B------:R-:W-:-:S03]  /*4870*/  IADD3 R137, PT, PT, R2, R142, RZ ;  /* 0x0000008e02897210 */ /* 0x000fc60007ffe0ff */
[----:B------:R-:W-:Y:S01]  /*4880*/  LDSM.16.MT88.4 R64, [R142+0xa000] ;  /* 0x00a000008e40783b */ /* 0x000fe20000004200 */
[----:B------:R-:W-:-:S03]  /*4890*/  IADD3 R136, PT, PT, R3, R137, RZ ;  /* 0x0000008903887210 */ /* 0x000fc60007ffe0ff */
        /* <DEDUP_REMOVED lines=31> */
[----:B------:R-:W1:Y:S01]  /*4a90*/  LDSM.16.MT88.4 R8, [R142+0x8800] ;  /* 0x008800008e08783b */ /* 0x000e620000004200 */
        /* <DEDUP_REMOVED lines=9> */
[----:B------:R-:W3:Y:S01]  /*4b30*/  LDSM.16.MT88.4 R16, [R142+0xa800] ;  /* 0x00a800008e10783b */ /* 0x000ee20000004200 */
[----:B------:R-:W4:Y:S01]  /*4b40*/  MUFU.EX2 R116, R116 ;  /* 0x0000007400747308 */ /* 0x000f220000000800 */
[--C-:B------:R-:W-:Y:S01]  /*4b50*/  FFMA.FTZ R3, R169, UR4, -R128.reuse ;  /* 0x00000004a9037c23 */ /* 0x100fe20008010880 */
[----:B------:R-:W-:Y:S01]  /*4b60*/  FFMA.FTZ R2, R167, UR4, -R128 ;  /* 0x00000004a7027c23 */ /* 0x000fe20008010880 */
[----:B------:R-:W5:Y:S01]  /*4b70*/  LDSM.16.MT88.4 R12, [R138+0xa800] ;  /* 0x00a800008a0c783b */ /* 0x000f620000004200 */
[----:B------:R-:W-:Y:S01]  /*4b80*/  MUFU.EX2 R119, R119 ;  /* 0x0000007700777308 */ /* 0x000fe20000000800 */
[--C-:B------:R-:W-:Y:S01]  /*4b90*/  FFMA.FTZ R122, R122, UR4, -R129.reuse ;  /* 0x000000047a7a7c23 */ /* 0x100fe20008010881 */
[----:B--2---:R-:W-:Y:S01]  /*4ba0*/  F2FP.BF16.F32.PACK_AB R84, R120, R121 ;  /* 0x000000797854723e */ /* 0x004fe200000010ff */
[----:B------:R-:W-:Y:S01]  /*4bb0*/  FFMA.FTZ R123, R123, UR4, -R129 ;  /* 0x000000047b7b7c23 */ /* 0x000fe20008010881 */
[----:B------:R-:W2:Y:S01]  /*4bc0*/  MUFU.EX2 R118, R118 ;  /* 0x0000007600767308 */ /* 0x000ea20000000800 */
[----:B------:R-:W-:-:S03]  /*4bd0*/  FADD.FTZ R120, R121, R120 ;  /* 0x0000007879787221 */ /* 0x000fc60000010000 */
[----:B------:R-:W-:Y:S01]  /*4be0*/  MUFU.EX2 R115, R115 ;  /* 0x0000007300737308 */ /* 0x000fe20000000800 */
[C---:B----4-:R-:W-:Y:S01]  /*4bf0*/  F2FP.BF16.F32.PACK_AB R86, R116.reuse, R117 ;  /* 0x000000757456723e */ /* 0x050fe200000010ff */
[----:B------:R-:W-:Y:S02]  /*4c00*/  FADD.FTZ R117, R117, R120 ;  /* 0x0000007875757221 */ /* 0x000fe40000010000 */
[----:B------:R-:W4:Y:S02]  /*4c10*/  MUFU.EX2 R114, R114 ;  /* 0x0000007200727308 */ /* 0x000f240000000800 */
[----:B------:R-:W-:Y:S02]  /*4c20*/  FADD.FTZ R116, R116, R117 ;  /* 0x0000007574747221 */ /* 0x000fe40000010000 */
[----:B------:R-:W-:Y:S01]  /*4c30*/  MUFU.EX2 R113, R113 ;  /* 0x0000007100717308 */ /* 0x000fe20000000800 */
[----:B--2---:R-:W-:Y:S01]  /*4c40*/  F2FP.BF16.F32.PACK_AB R85, R118, R119 ;  /* 0x000000777655723e */ /* 0x004fe200000010ff */
[----:B------:R-:W-:-:S02]  /*4c50*/  FADD.FTZ R118, R119, R118 ;  /* 0x0000007677767221 */ /* 0x000fc40000010000 */
[----:B------:R-:W2:Y:S04]  /*4c60*/  MUFU.EX2 R112, R112 ;  /* 0x0000007000707308 */ /* 0x000ea80000000800 */
[----:B------:R-:W-:Y:S01]  /*4c70*/  MUFU.EX2 R108, R108 ;  /* 0x0000006c006c7308 */ /* 0x000fe20000000800 */
[C---:B----4-:R-:W-:Y:S01]  /*4c80*/  F2FP.BF16.F32.PACK_AB R87, R114.reuse, R115 ;  /* 0x000000737257723e */ /* 0x050fe200000010ff */
[----:B------:R-:W-:Y:S02]  /*4c90*/  FADD.FTZ R115, R115, R118 ;  /* 0x0000007673737221 */ /* 0x000fe40000010000 */
[----:B------:R-:W4:Y:S02]  /*4ca0*/  MUFU.EX2 R27, R27 ;  /* 0x0000001b001b7308 */ /* 0x000f240000000800 */
[----:B------:R-:W-:-:S02]  /*4cb0*/  FADD.FTZ R114, R114, R115 ;  /* 0x0000007372727221 */ /* 0x000fc40000010000 */
[----:B------:R-:W-:Y:S01]  /*4cc0*/  MUFU.EX2 R111, R111 ;  /* 0x0000006f006f7308 */ /* 0x000fe20000000800 */
[C---:B------:R-:W-:Y:S01]  /*4cd0*/  HMMA.16816.F32.BF16 R96, R84.reuse, R92, RZ ;  /* 0x0000005c5460723c */ /* 0x040fe200000418ff */
[----:B--2---:R-:W-:Y:S02]  /*4ce0*/  F2FP.BF16.F32.PACK_AB R4, R112, R113 ;  /* 0x000000717004723e */ /* 0x004fe400000010ff */
[----:B------:R-:W2:Y:S04]  /*4cf0*/  MUFU.EX2 R110, R110 ;  /* 0x0000006e006e7308 */ /* 0x000ea80000000800 */
[----:B------:R-:W-:Y:S01]  /*4d00*/  MUFU.EX2 R26, R26 ;  /* 0x0000001a001a7308 */ /* 0x000fe20000000800 */
[----:B------:R-:W-:Y:S01]  /*4d10*/  HMMA.16816.F32.BF16 R92, R84, R94, RZ ;  /* 0x0000005e545c723c */ /* 0x000fe200000418ff */
[----:B----4-:R-:W-:-:S02]  /*4d20*/  F2FP.BF16.F32.PACK_AB R6, R27, R108 ;  /* 0x0000006c1b06723e */ /* 0x010fc400000010ff */
[----:B------:R-:W4:Y:S04]  /*4d30*/  MUFU.EX2 R109, R109 ;  /* 0x0000006d006d7308 */ /* 0x000f280000000800 */
[----:B------:R-:W-:Y:S01]  /*4d40*/  MUFU.EX2 R3, R3 ;  /* 0x0000000300037308 */ /* 0x000fe20000000800 */
[C---:B------:R-:W-:Y:S01]  /*4d50*/  HMMA.16816.F32.BF16 R60, R84.reuse, R64, RZ ;  /* 0x00000040543c723c */ /* 0x040fe200000418ff */
[----:B--2---:R-:W-:Y:S02]  /*4d60*/  F2FP.BF16.F32.PACK_AB R5, R110, R111 ;  /* 0x0000006f6e05723e */ /* 0x004fe400000010ff */
[----:B------:R-:W2:Y:S04]  /*4d70*/  MUFU.EX2 R2, R2 ;  /* 0x0000000200027308 */ /* 0x000ea80000000800 */
[----:B------:R-:W-:Y:S01]  /*4d80*/  MUFU.EX2 R122, R122 ;  /* 0x0000007a007a7308 */ /* 0x000fe20000000800 */
[----:B------:R-:W-:Y:S01]  /*4d90*/  HMMA.16816.F32.BF16 R64, R84, R66, RZ ;  /* 0x000000425440723c */ /* 0x000fe200000418ff */
[----:B----4-:R-:W-:-:S02]  /*4da0*/  F2FP.BF16.F32.PACK_AB R7, R109, R26 ;  /* 0x0000001a6d07723e */ /* 0x010fc400000010ff */
[----:B------:R-:W-:Y:S05]  /*4db0*/  MUFU.EX2 R123, R123 ;  /* 0x0000007b007b7308 */ /* 0x000fea0000000800 */
[C---:B-1----:R-:W-:Y:S08]  /*4dc0*/  HMMA.16816.F32.BF16 R96, R4.reuse, R8, R96 ;  /* 0x000000080460723c */ /* 0x042ff00000041860 */
[----:B------:R-:W-:Y:S01]  /*4dd0*/  HMMA.16816.F32.BF16 R92, R4, R10, R92 ;  /* 0x0000000a045c723c */ /* 0x000fe2000004185c */
[----:B------:R-:W1:Y:S07]  /*4de0*/  LDSM.16.MT88.4 R8, [R137+0xa800] ;  /* 0x00a800008908783b */ /* 0x000e6e0000004200 */
[C---:B------:R-:W-:Y:S08]  /*4df0*/  HMMA.16816.F32.BF16 R68, R84.reuse, R72, RZ ;  /* 0x000000485444723c */ /* 0x040ff000000418ff */
[----:B------:R-:W-:Y:S08]  /*4e00*/  HMMA.16816.F32.BF16 R72, R84, R74, RZ ;  /* 0x0000004a5448723c */ /* 0x000ff000000418ff */
[C---:B---3--:R-:W-:Y:S08]  /*4e10*/  HMMA.16816.F32.BF16 R60, R4.reuse, R16, R60 ;  /* 0x00000010043c723c */ /* 0x048ff0000004183c */
[----:B------:R-:W-:Y:S01]  /*4e20*/  HMMA.16816.F32.BF16 R64, R4, R18, R64 ;  /* 0x000000120440723c */ /* 0x000fe20000041840 */
[----:B------:R-:W3:Y:S07]  /*4e30*/  LDSM.16.MT88.4 R16, [R136+0xa800] ;  /* 0x00a800008810783b */ /* 0x000eee0000004200 */
[C---:B------:R-:W-:Y:S08]  /*4e40*/  HMMA.16816.F32.BF16 R36, R84.reuse, R40, RZ ;  /* 0x000000285424723c */ /* 0x040ff000000418ff */
[C---:B------:R-:W-:Y:S08]  /*4e50*/  HMMA.16816.F32.BF16 R76, R84.reuse, R80, RZ ;  /* 0x00000050544c723c */ /* 0x040ff000000418ff */
[----:B------:R-:W-:Y:S08]  /*4e60*/  HMMA.16816.F32.BF16 R80, R84, R82, RZ ;  /* 0x000000525450723c */ /* 0x000ff000000418ff */
[C---:B-----5:R-:W-:Y:S08]  /*4e70*/  HMMA.16816.F32.BF16 R68, R4.reuse, R12, R68 ;  /* 0x0000000c0444723c */ /* 0x060ff00000041844 */
[----:B------:R-:W-:Y:S01]  /*4e80*/  HMMA.16816.F32.BF16 R72, R4, R14, R72 ;  /* 0x0000000e0448723c */ /* 0x000fe20000041848 */
[----:B------:R-:W4:Y:S07]  /*4e90*/  LDSM.16.MT88.4 R12, [R142+0x9000] ;  /* 0x009000008e0c783b */ /* 0x000f2e0000004200 */
[C---:B------:R-:W-:Y:S08]  /*4ea0*/  HMMA.16816.F32.BF16 R44, R84.reuse, R48, RZ ;  /* 0x00000030542c723c */ /* 0x040ff000000418ff */
[C---:B------:R-:W-:Y:S08]  /*4eb0*/  HMMA.16816.F32.BF16 R52, R84.reuse, R56, RZ ;  /* 0x000000385434723c */ /* 0x040ff000000418ff */
[C---:B------:R-:W-:Y:S08]  /*4ec0*/  HMMA.16816.F32.BF16 R40, R84.reuse, R42, RZ ;  /* 0x0000002a5428723c */ /* 0x040ff000000418ff */
[C---:B------:R-:W-:Y:S08]  /*4ed0*/  HMMA.16816.F32.BF16 R48, R84.reuse, R50, RZ ;  /* 0x000000325430723c */ /* 0x040ff000000418ff */
[C---:B------:R-:W-:Y:S08]  /*4ee0*/  HMMA.16816.F32.BF16 R56, R84.reuse, R58, RZ ;  /* 0x0000003a5438723c */ /* 0x040ff000000418ff */
[----:B------:R-:W-:Y:S01]  /*4ef0*/  HMMA.16816.F32.BF16 R88, R84, R32, RZ ;  /* 0x000000205458723c */ /* 0x000fe200000418ff */
[--C-:B------:R-:W-:Y:S01]  /*4f00*/  FFMA.FTZ R33, R164, UR4, -R129.reuse ;  /* 0x00000004a4217c23 */ /* 0x100fe20008010881 */
[----:B------:R-:W-:Y:S01]  /*4f10*/  FFMA.FTZ R32, R162, UR4, -R129 ;  /* 0x00000004a2207c23 */ /* 0x000fe20008010881 */
[----:B------:R-:W-:-:S04]  /*4f20*/  MOV R164, 0xffffffff ;  /* 0xffffffff00a47802 */ /* 0x000fc80000000f00 */
        /* <DEDUP_REMOVED lines=8> */
[----:B------:R-:W-:Y:S01]  /*4fb0*/  FFMA.FTZ R34, R165, UR4, -R128 ;  /* 0x00000004a5227c23 */ /* 0x000fe20008010880 */
[----:B------:R-:W5:Y:S04]  /*4fc0*/  MUFU.EX2 R104, R104 ;  /* 0x0000006800687308 */ /* 0x000f680000000800 */
[----:B------:R-:W-:Y:S01]  /*4fd0*/  MUFU.EX2 R35, R35 ;  /* 0x0000002300237308 */ /* 0x000fe20000000800 */
[C---:B-1----:R-:W-:Y:S03]  /*4fe0*/  HMMA.16816.F32.BF16 R76, R4.reuse, R8, R76 ;  /* 0x00000008044c723c */ /* 0x042fe6000004184c */
[----:B------:R-:W1:Y:S05]  /*4ff0*/  MUFU.EX2 R34, R34 ;  /* 0x0000002200227308 */ /* 0x000e6a0000000800 */
[C---:B------:R-:W-:Y:S01]  /*5000*/  HMMA.16816.F32.BF16 R80, R4.reuse, R10, R80 ;  /* 0x0000000a0450723c */ /* 0x040fe20000041850 */
[----:B------:R-:W4:Y:S07]  /*5010*/  LDSM.16.MT88.4 R8, [R138+0x9000] ;  /* 0x009000008a08783b */ /* 0x000f2e0000004200 */
[----:B------:R-:W-:Y:S01]  /*5020*/  HMMA.16816.F32.BF16 R40, R4, R106, R40 ;  /* 0x0000006a0428723c */ /* 0x000fe20000041828 */
[--C-:B------:R-:W-:Y:S01]  /*5030*/  FFMA.FTZ R106, R124, UR4, -R129.reuse ;  /* 0x000000047c6a7c23 */ /* 0x100fe20008010881 */
[----:B------:R-:W-:-:S05]  /*5040*/  FFMA.FTZ R107, R125, UR4, -R129 ;  /* 0x000000047d6b7c23 */ /* 0x000fca0008010881 */
[----:B------:R-:W-:Y:S01]  /*5050*/  MUFU.EX2 R106, R106 ;  /* 0x0000006a006a7308 */ /* 0x000fe20000000800 */
[C---:B------:R-:W-:Y:S03]  /*5060*/  HMMA.16816.F32.BF16 R44, R4.reuse, R28, R44 ;  /* 0x0000001c042c723c */ /* 0x040fe6000004182c */
[----:B------:R-:W-:Y:S05]  /*5070*/  MUFU.EX2 R107, R107 ;  /* 0x0000006b006b7308 */ /* 0x000fea0000000800 */
[C---:B------:R-:W-:Y:S01]  /*5080*/  HMMA.16816.F32.BF16 R48, R4.reuse, R30, R48 ;  /* 0x0000001e0430723c */ /* 0x040fe20000041830 */
[----:B------:R-:W4:Y:S07]  /*5090*/  LDSM.16.MT88.4 R28, [R137+0x9000] ;  /* 0x00900000891c783b */ /* 0x000f2e0000004200 */
[C---:B------:R-:W-:Y:S08]  /*50a0*/  HMMA.16816.F32.BF16 R52, R4.reuse, R20, R52 ;  /* 0x000000140434723c */ /* 0x040ff00000041834 */
[C---:B------:R-:W-:Y:S01]  /*50b0*/  HMMA.16816.F32.BF16 R56, R4.reuse, R22, R56 ;  /* 0x000000160438723c */ /* 0x040fe20000041838 */
[----:B------:R-:W-:Y:S07]  /*50c0*/  LDSM.16.MT88.4 R20, [R136+0x9000] ;  /* 0x009000008814783b */ /* 0x000fee0000004200 */
[C---:B---3--:R-:W-:Y:S08]  /*50d0*/  HMMA.16816.F32.BF16 R88, R4.reuse, R16, R88 ;  /* 0x000000100458723c */ /* 0x048ff00000041858 */
[----:B------:R-:W-:Y:S01]  /*50e0*/  HMMA.16816.F32.BF16 R84, R4, R18, R84 ;  /* 0x000000120454723c */ /* 0x000fe20000041854 */
[----:B--2---:R-:W-:Y:S01]  /*50f0*/  F2FP.BF16.F32.PACK_AB R4, R2, R3 ;  /* 0x000000030204723e */ /* 0x004fe200000010ff */
[----:B------:R-:W2:Y:S01]  /*5100*/  LDSM.16.MT88.4 R16, [R138+0xb000] ;  /* 0x00b000008a10783b */ /* 0x000ea20000004200 */
[----:B-----5:R-:W-:-:S02]  /*5110*/  F2FP.BF16.F32.PACK_AB R5, R104, R105 ;  /* 0x000000696805723e */ /* 0x020fc400000010ff */
[----:B-1----:R-:W-:Y:S02]  /*5120*/  F2FP.BF16.F32.PACK_AB R6, R34, R35 ;  /* 0x000000232206723e */ /* 0x002fe400000010ff */
[----:B------:R-:W-:-:S07]  /*5130*/  F2FP.BF16.F32.PACK_AB R7, R32, R33 ;  /* 0x000000212007723e */ /* 0x000fce00000010ff */
[C---:B----4-:R-:W-:Y:S08]  /*5140*/  HMMA.16816.F32.BF16 R96, R4.reuse, R12, R96 ;  /* 0x0000000c0460723c */ /* 0x050ff00000041860 */
[C---:B------:R-:W-:Y:S01]  /*5150*/  HMMA.16816.F32.BF16 R92, R4.reuse, R14, R92 ;  /* 0x0000000e045c723c */ /* 0x040fe2000004185c */
[----:B------:R-:W1:Y:S07]  /*5160*/  LDSM.16.MT88.4 R12, [R142+0xb000] ;  /* 0x00b000008e0c783b */ /* 0x000e6e0000004200 */
[C---:B------:R-:W-:Y:S08]  /*5170*/  HMMA.16816.F32.BF16 R36, R4.reuse, R8, R36 ;  /* 0x000000080424723c */ /* 0x040ff00000041824 */
[C---:B------:R-:W-:Y:S01]  /*5180*/  HMMA.16816.F32.BF16 R40, R4.reuse, R10, R40 ;  /* 0x0000000a0428723c */ /* 0x040fe20000041828 */
[----:B------:R-:W3:Y:S07]  /*5190*/  LDSM.16.MT88.4 R8, [R137+0xb000] ;  /* 0x00b000008908783b */ /* 0x000eee0000004200 */
[----:B------:R-:W-:Y:S01]  /*51a0*/  HMMA.16816.F32.BF16 R44, R4, R28, R44 ;  /* 0x0000001c042c723c */ /* 0x000fe2000004182c */
[--C-:B------:R-:W-:Y:S01]  /*51b0*/  FFMA.FTZ R28, R131, UR4, -R128.reuse ;  /* 0x00000004831c7c23 */ /* 0x100fe20008010880 */
[----:B------:R-:W-:-:S05]  /*51c0*/  FFMA.FTZ R29, R163, UR4, -R128 ;  /* 0x00000004a31d7c23 */ /* 0x000fca0008010880 */
[----:B------:R-:W-:Y:S01]  /*51d0*/  MUFU.EX2 R28, R28 ;  /* 0x0000001c001c7308 */ /* 0x000fe20000000800 */
[C---:B------:R-:W-:Y:S01]  /*51e0*/  HMMA.16816.F32.BF16 R48, R4.reuse, R30, R48 ;  /* 0x0000001e0430723c */ /* 0x040fe20000041830 */
[--C-:B------:R-:W-:Y:S01]  /*51f0*/  FFMA.FTZ R30, R127, UR4, -R128.reuse ;  /* 0x000000047f1e7c23 */ /* 0x100fe20008010880 */
[----:B------:R-:W-:Y:S01]  /*5200*/  FFMA.FTZ R31, R126, UR4, -R128 ;  /* 0x000000047e1f7c23 */ /* 0x000fe20008010880 */
[----:B------:R-:W4:Y:S04]  /*5210*/  MUFU.EX2 R29, R29 ;  /* 0x0000001d001d7308 */ /* 0x000f280000000800 */
[----:B------:R-:W-:Y:S01]  /*5220*/  MUFU.EX2 R30, R30 ;  /* 0x0000001e001e7308 */ /* 0x000fe20000000800 */
[C---:B--2---:R-:W-:Y:S03]  /*5230*/  HMMA.16816.F32.BF16 R68, R4.reuse, R16, R68 ;  /* 0x000000100444723c */ /* 0x044fe60000041844 */
[----:B------:R-:W2:Y:S05]  /*5240*/  MUFU.EX2 R31, R31 ;  /* 0x0000001f001f7308 */ /* 0x000eaa0000000800 */
[C---:B-1----:R-:W-:Y:S08]  /*5250*/  HMMA.16816.F32.BF16 R60, R4.reuse, R12, R60 ;  /* 0x0000000c043c723c */ /* 0x042ff0000004183c */
[C---:B------:R-:W-:Y:S01]  /*5260*/  HMMA.16816.F32.BF16 R64, R4.reuse, R14, R64 ;  /* 0x0000000e0440723c */ /* 0x040fe20000041840 */
[----:B------:R-:W1:Y:S07]  /*5270*/  LDSM.16.MT88.4 R12, [R136+0xb000] ;  /* 0x00b00000880c783b */ /* 0x000e6e0000004200 */
[C---:B---3--:R-:W-:Y:S08]  /*5280*/  HMMA.16816.F32.BF16 R76, R4.reuse, R8, R76 ;  /* 0x00000008044c723c */ /* 0x048ff0000004184c */
[C---:B------:R-:W-:Y:S01]  /*5290*/  HMMA.16816.F32.BF16 R80, R4.reuse, R10, R80 ;  /* 0x0000000a0450723c */ /* 0x040fe20000041850 */
[----:B------:R-:W3:Y:S07]  /*52a0*/  LDSM.16.MT88.4 R8, [R142+0x9800] ;  /* 0x009800008e08783b */ /* 0x000eee0000004200 */
[C---:B------:R-:W-:Y:S01]  /*52b0*/  HMMA.16816.F32.BF16 R72, R4.reuse, R18, R72 ;  /* 0x000000120448723c */ /* 0x040fe20000041848 */
[----:B------:R-:W5:Y:S07]  /*52c0*/  LDSM.16.MT88.4 R16, [R138+0x9800] ;  /* 0x009800008a10783b */ /* 0x000f6e0000004200 */
[C---:B------:R-:W-:Y:S08]  /*52d0*/  HMMA.16816.F32.BF16 R52, R4.reuse, R20, R52 ;  /* 0x000000140434723c */ /* 0x040ff00000041834 */
[C---:B------:R-:W-:Y:S01]  /*52e0*/  HMMA.16816.F32.BF16 R56, R4.reuse, R22, R56 ;  /* 0x000000160438723c */ /* 0x040fe20000041838 */
[----:B------:R-:W-:Y:S07]  /*52f0*/  LDSM.16.MT88.4 R20, [R136+0x9800] ;  /* 0x009800008814783b */ /* 0x000fee0000004200 */
[C---:B-1----:R-:W-:Y:S08]  /*5300*/  HMMA.16816.F32.BF16 R88, R4.reuse, R12, R88 ;  /* 0x0000000c0458723c */ /* 0x042ff00000041858 */
[----:B------:R-:W-:Y:S01]  /*5310*/  HMMA.16816.F32.BF16 R84, R4, R14, R84 ;  /* 0x0000000e0454723c */ /* 0x000fe20000041854 */
[----:B------:R-:W1:Y:S01]  /*5320*/  LDSM.16.MT88.4 R12, [R137+0x9800] ;  /* 0x00980000890c783b */ /* 0x000e620000004200 */
[----:B----4-:R-:W-:-:S02]  /*5330*/  F2FP.BF16.F32.PACK_AB R4, R29, R28 ;  /* 0x0000001c1d04723e */ /* 0x010fc400000010ff */
[----:B------:R-:W-:Y:S02]  /*5340*/  F2FP.BF16.F32.PACK_AB R5, R107, R106 ;  /* 0x0000006a6b05723e */ /* 0x000fe400000010ff */
[----:B--2---:R-:W-:Y:S02]  /*5350*/  F2FP.BF16.F32.PACK_AB R6, R31, R30 ;  /* 0x0000001e1f06723e */ /* 0x004fe400000010ff */
        /* <DEDUP_REMOVED lines=43> */
[----:B------:R-:W-:-:S04]  /*5610*/  FADD.FTZ R122, R122, R107 ;  /* 0x0000006b7a7a7221 */ /* 0x000fc80000010000 */
[----:B------:R-:W-:Y:S01]  /*5620*/  FADD.FTZ R166, R123, R122 ;  /* 0x0000007a7ba67221 */ /* 0x000fe20000010000 */
[----:B------:R-:W-:Y:S06]  /*5630*/  @!P0 BRA `(.L_x_5673) ;  /* 0x0000003000788947 */ /* 0x000fec0003800000 */
        /* <DEDUP_REMOVED lines=65> */
.L_x_5674:
[----:B------:R-:W-:Y:S01]  /*5a50*/  UMOV UR6, URZ ;  /* 0x000000ff00067c82 */ /* 0x000fe20008000000 */
[----:B------:R-:W-:Y:S01]  /*5a60*/  IMAD.SHL.U32 R2, R24, 0x40, RZ ;  /* 0x0000004018027824 */ /* 0x000fe200078e00ff */
[----:B------:R-:W-:-:S05]  /*5a70*/  IADD3 R3, P0, PT, RZ, -UR6, RZ ;  /* 0x80000006ff037c10 */ /* 0x000fca000ff1e0ff */
[----:B------:R-:W-:-:S05]  /*5a80*/  IMAD.X R2, RZ, RZ, ~R2, P0 ;  /* 0x000000ffff027224 */ /* 0x000fca00000e0e02 */
[----:B------:R-:W-:-:S04]  /*5a90*/  SHF.R.S64 R3, R3, 0x1f, R2 ;  /* 0x0000001f03037819 */ /* 0x000fc80000001002 */
[----:B------:R-:W-:-:S04]  /*5aa0*/  IADD3 R152, P0, PT, R3, R152, RZ ;  /* 0x0000009803987210 */ /* 0x000fc80007f1e0ff */
[----:B------:R-:W-:-:S09]  /*5ab0*/  LEA.HI.X.SX32 R153, R2, R153, 0x1, P0 ;  /* 0x0000009902997211 */ /* 0x000fd200000f0eff */
.L_x_5675:
        /* <DEDUP_REMOVED lines=54> */
[----:B-1----:R-:W-:-:S03]  /*5e20*/  IMAD.SHL.U32 R2, R133, 0x40, RZ ;  /* 0x0000004085027824 */ /* 0x002fc600078e00ff */
[----:B------:R-:W2:Y:S01]  /*5e30*/  LDSM.16.M88.4 R4, [R146+UR5+0x5000] ;  /* 0x005000059204783b */ /* 0x000ea20008000200 */
[----:B------:R-:W-:-:S03]  /*5e40*/  VIADD R3, R2, 0xffffffc0 ;  /* 0xffffffc002037836 */ /* 0x000fc60000000000 */
[----:B------:R-:W1:Y:S01]  /*5e50*/  LDSM.16.M88.4 R20, [R146+UR5+0x4000] ;  /* 0x004000059214783b */ /* 0x000e620008000200 */
[----:B------:R-:W-:-:S03]  /*5e60*/  IMAD.IADD R3, R3, 0x1, R132 ;  /* 0x0000000103037824 */ /* 0x000fc600078e0284 */
[----:B------:R-:W3:Y:S04]  /*5e70*/  LDSM.16.M88.4 R12, [R146+UR5+0x4800] ;  /* 0x00480005920c783b */ /* 0x000ee80008000200 */
        /* <DEDUP_REMOVED lines=9> */
[C---:B------:R-:W-:Y:S08]  /*5f10*/  HMMA.16816.F32.BF16 R4, R116.reuse, R6, RZ ;  /* 0x000000067404723c */ /* 0x040ff000000418ff */
[C---:B-1----:R-:W-:Y:S08]  /*5f20*/  HMMA.16816.F32.BF16 R24, R116.reuse, R20, RZ ;  /* 0x000000147418723c */ /* 0x042ff000000418ff */
[C---:B---3--:R-:W-:Y:S08]  /*5f30*/  HMMA.16816.F32.BF16 R16, R116.reuse, R12, RZ ;  /* 0x0000000c7410723c */ /* 0x048ff000000418ff */
[C---:B------:R-:W-:Y:S08]  /*5f40*/  HMMA.16816.F32.BF16 R20, R116.reuse, R22, RZ ;  /* 0x000000167414723c */ /* 0x040ff000000418ff */
[C---:B------:R-:W-:Y:S08]  /*5f50*/  HMMA.16816.F32.BF16 R12, R116.reuse, R14, RZ ;  /* 0x0000000e740c723c */ /* 0x040ff000000418ff */
[C---:B----4-:R-:W-:Y:S08]  /*5f60*/  HMMA.16816.F32.BF16 R120, R116.reuse, R124, RZ ;  /* 0x0000007c7478723c */ /* 0x050ff000000418ff */
[----:B------:R-:W-:Y:S01]  /*5f70*/  HMMA.16816.F32.BF16 R116, R116, R126, RZ ;  /* 0x0000007e7474723c */ /* 0x000fe200000418ff */
[----:B------:R-:W-:Y:S07]  /*5f80*/  LDSM.16.M88.4 R124, [R140+0x4800] ;  /* 0x004800008c7c783b */ /* 0x000fee0000000200 */
[C---:B-----5:R-:W-:Y:S08]  /*5f90*/  HMMA.16816.F32.BF16 R8, R28.reuse, R32, R8 ;  /* 0x000000201c08723c */ /* 0x060ff00000041808 */
[C---:B------:R-:W-:Y:S01]  /*5fa0*/  HMMA.16816.F32.BF16 R4, R28.reuse, R34, R4 ;  /* 0x000000221c04723c */ /* 0x040fe20000041804 */
        /* <DEDUP_REMOVED lines=10> */
[----:B------:R-:W4:Y:S03]  /*6050*/  LDSM.16.M88.4 R28, [R139+0x4000] ;  /* 0x004000008b1c783b */ /* 0x000f260000000200 */
        /* <DEDUP_REMOVED lines=10> */
[----:B------:R-:W-:Y:S01]  /*6100*/  HMMA.16816.F32.BF16 R116, R32, R110, R116 ;  /* 0x0000006e2074723c */ /* 0x000fe20000041874 */
[----:B------:R-:W-:Y:S04]  /*6110*/  LDSM.16.M88.4 R108, [R147+0x2000] ;  /* 0x00200000936c783b */ /* 0x000fe80000000200 */
[----:B------:R-:W3:Y:S03]  /*6120*/  LDSM.16.M88.4 R32, [R146+UR5+0x6000] ;  /* 0x006000059220783b */ /* 0x000ee60008000200 */
[C---:B----4-:R-:W-:Y:S08]  /*6130*/  HMMA.16816.F32.BF16 R24, R104.reuse, R28, R24 ;  /* 0x0000001c6818723c */ /* 0x050ff00000041818 */
[C---:B------:R-:W-:Y:S01]  /*6140*/  HMMA.16816.F32.BF16 R20, R104.reuse, R30, R20 ;  /* 0x0000001e6814723c */ /* 0x040fe20000041814 */
[----:B------:R-:W4:Y:S07]  /*6150*/  LDSM.16.M88.4 R28, [R146+UR5+0x6800] ;  /* 0x00680005921c783b */ /* 0x000f2e0008000200 */
[C---:B-1----:R-:W-:Y:S08]  /*6160*/  HMMA.16816.F32.BF16 R16, R104.reuse, R128, R16 ;  /* 0x000000806810723c */ /* 0x042ff00000041810 */
[C---:B------:R-:W-:Y:S01]  /*6170*/  HMMA.16816.F32.BF16 R12, R104.reuse, R130, R12 ;  /* 0x00000082680c723c */ /* 0x040fe2000004180c */
[----:B------:R-:W-:Y:S07]  /*6180*/  LDSM.16.M88.4 R128, [R145+0x2000] ;  /* 0x002000009180783b */ /* 0x000fee0000000200 */
[C---:B-----5:R-:W-:Y:S08]  /*6190*/  HMMA.16816.F32.BF16 R8, R104.reuse, R124, R8 ;  /* 0x0000007c6808723c */ /* 0x060ff00000041808 */
[C---:B------:R-:W-:Y:S01]  /*61a0*/  HMMA.16816.F32.BF16 R4, R104.reuse, R126, R4 ;  /* 0x0000007e6804723c */ /* 0x040fe20000041804 */
[----:B------:R-:W1:Y:S07]  /*61b0*/  LDSM.16.M88.4 R124, [R146+UR5+0x7000] ;  /* 0x00700005927c783b */ /* 0x000e6e0008000200 */
[C---:B--2---:R-:W-:Y:S08]  /*61c0*/  HMMA.16816.F32.BF16 R120, R104.reuse, R112, R120 ;  /* 0x000000706878723c */ /* 0x044ff00000041878 */
[----:B------:R-:W-:Y:S01]  /*61d0*/  HMMA.16816.F32.BF16 R116, R104, R114, R116 ;  /* 0x000000726874723c */ /* 0x000fe20000041874 */
[----:B------:R-:W2:Y:S04]  /*61e0*/  LDSM.16.M88.4 R112, [R146+UR5+0x7800] ;  /* 0x007800059270783b */ /* 0x000ea80008000200 */
[----:B------:R-:W5:Y:S03]  /*61f0*/  LDSM.16.M88.4 R104, [R141+0x6000] ;  /* 0x006000008d68783b */ /* 0x000f660000000200 */
[C---:B---3--:R-:W-:Y:S08]  /*6200*/  HMMA.16816.F32.BF16 R24, R108.reuse, R32, R24 ;  /* 0x000000206c18723c */ /* 0x048ff00000041818 */
        /* <DEDUP_REMOVED lines=12> */
[C---:B-----5:R-:W-:Y:S08]  /*62d0*/  HMMA.16816.F32.BF16 R24, R128.reuse, R104, R24 ;  /* 0x000000688018723c */ /* 0x060ff00000041818 */
        /* <DEDUP_REMOVED lines=8> */
[C---:B-1----:R-:W-:Y:S08]  /*6360*/  HMMA.16816.F32.BF16 R120, R128.reuse, R124, R120 ;  /* 0x0000007c8078723c */ /* 0x042ff00000041878 */
[----:B------:R-:W-:Y:S08]  /*6370*/  HMMA.16816.F32.BF16 R116, R128, R126, R116 ;  /* 0x0000007e8074723c */ /* 0x000ff00000041874 */
[C---:B--2---:R-:W-:Y:S08]  /*6380*/  HMMA.16816.F32.BF16 R16, R112.reuse, R104, R16 ;  /* 0x000000687010723c */ /* 0x044ff00000041810 */
[C---:B------:R-:W-:Y:S01]  /*6390*/  HMMA.16816.F32.BF16 R12, R112.reuse, R106, R12 ;  /* 0x0000006a700c723c */ /* 0x040fe2000004180c */
[----:B------:R-:W-:Y:S07]  /*63a0*/  LDSM.16.M88.4 R104, [R143+0x2000] ;  /* 0x002000008f68783b */ /* 0x000fee0000000200 */
[C---:B---3--:R-:W-:Y:S08]  /*63b0*/  HMMA.16816.F32.BF16 R8, R112.reuse, R32, R8 ;  /* 0x000000207008723c */ /* 0x048ff00000041808 */
[C---:B------:R-:W-:Y:S01]  /*63c0*/  HMMA.16816.F32.BF16 R4, R112.reuse, R34, R4 ;  /* 0x000000227004723c */ /* 0x040fe20000041804 */
[----:B------:R-:W1:Y:S07]  /*63d0*/  LDSM.16.M88.4 R32, [R139+0x6000] ;  /* 0x006000008b20783b */ /* 0x000e6e0000000200 */
[C---:B----4-:R-:W-:Y:S08]  /*63e0*/  HMMA.16816.F32.BF16 R120, R112.reuse, R28, R120 ;  /* 0x0000001c7078723c */ /* 0x050ff00000041878 */
[C---:B------:R-:W-:Y:S01]  /*63f0*/  HMMA.16816.F32.BF16 R116, R112.reuse, R30, R116 ;  /* 0x0000001e7074723c */ /* 0x040fe20000041874 */
[----:B------:R-:W2:Y:S07]  /*6400*/  LDSM.16.M88.4 R28, [R139+0x7800] ;  /* 0x007800008b1c783b */ /* 0x000eae0000000200 */
[C---:B------:R-:W-:Y:S08]  /*6410*/  HMMA.16816.F32.BF16 R24, R112.reuse, R108, R24 ;  /* 0x0000006c7018723c */ /* 0x040ff00000041818 */
[----:B------:R-:W-:Y:S01]  /*6420*/  HMMA.16816.F32.BF16 R20, R112, R110, R20 ;  /* 0x0000006e7014723c */ /* 0x000fe20000041814 */
[----:B------:R-:W3:Y:S04]  /*6430*/  LDSM.16.M88.4 R108, [R139+0x6800] ;  /* 0x006800008b6c783b */ /* 0x000ee80000000200 */
[----:B------:R-:W4:Y:S01]  /*6440*/  LDSM.16.M88.4 R112, [R139+0x7000] ;  /* 0x007000008b70783b */ /* 0x000f220000000200 */
[----:B------:R-:W-:-:S06]  /*6450*/  DEPBAR.LE SB0, 0x0 ;  /* 0x000080000000791a */ /* 0x000fcc0000000000 */
[----:B-1----:R-:W-:Y:S01]  /*6460*/  HMMA.16816.F32.BF16 R24, R104, R32, R24 ;  /* 0x000000206818723c */ /* 0x002fe20000041818 */
[----:B------:R-:W-:-:S05]  /*6470*/  VIADD R33, R3, 0xfffffff8 ;  /* 0xfffffff803217836 */ /* 0x000fca0000000000 */
[C---:B------:R-:W-:Y:S02]  /*6480*/  ISETP.GE.AND P6, PT, R33.reuse, R135, PT ;  /* 0x000000872100720c */ /* 0x040fe40003fc6270 */
[----:B------:R-:W-:Y:S01]  /*6490*/  HMMA.16816.F32.BF16 R20, R104, R34, R20 ;  /* 0x000000226814723c */ /* 0x000fe20000041814 */
[----:B------:R-:W-:Y:S01]  /*64a0*/  ISETP.GE.AND P5, PT, R33, R134, PT ;  /* 0x000000862100720c */ /* 0x000fe20003fa6270 */
[----:B------:R-:W-:Y:S01]  /*64b0*/  VIADD R34, R3, 0xffffffc8 ;  /* 0xffffffc803227836 */ /* 0x000fe20000000000 */
[----:B------:R-:W-:-:S05]  /*64c0*/  I2FP.F32.U32 R33, R33 ;  /* 0x0000002100217245 */ /* 0x000fca0000201000 */
[----:B--2---:R-:W-:Y:S01]  /*64d0*/  HMMA.16816.F32.BF16 R116, R104, R30, R116 ;  /* 0x0000001e6874723c */ /* 0x004fe20000041874 */
[----:B------:R-:W-:-:S05]  /*64e0*/  VIADD R30, R3, 0xffffffc0 ;  /* 0xffffffc0031e7836 */ /* 0x000fca0000000000 */
[----:B------:R-:W-:Y:S02]  /*64f0*/  I2FP.F32.U32 R31, R30 ;  /* 0x0000001e001f7245 */ /* 0x000fe40000201000 */
[C---:B------:R-:W-:Y:S01]  /*6500*/  ISETP.GE.AND P2, PT, R30.reuse, R135, PT ;  /* 0x000000871e00720c */ /* 0x040fe20003f46270 */
[C---:B------:R-:W-:Y:S01]  /*6510*/  HMMA.16816.F32.BF16 R120, R104.reuse, R28, R120 ;  /* 0x0000001c6878723c */ /* 0x040fe20000041878 */
[----:B------:R-:W-:Y:S01]  /*6520*/  ISETP.GE.AND P1, PT, R30, R134, PT ;  /* 0x000000861e00720c */ /* 0x000fe20003f26270 */
[CC--:B------:R-:W-:Y:S01]  /*6530*/  FFMA.FTZ R32, R0.reuse, R31.reuse, R24 ;  /* 0x0000001f00207223 */ /* 0x0c0fe20000010018 */
[C---:B------:R-:W-:Y:S01]  /*6540*/  FFMA.FTZ R26, R0.reuse, R31, R26 ;  /* 0x0000001f001a7223 */ /* 0x040fe2000001001a */
[C---:B------:R-:W-:Y:S02]  /*6550*/  VIADD R31, R3.reuse, 0xffffffc1 ;  /* 0xffffffc1031f7836 */ /* 0x040fe40000000000 */
[----:B------:R-:W-:Y:S02]  /*6560*/  VIADD R30, R3, 0xffffffc9 ;  /* 0xffffffc9031e7836 */ /* 0x000fe40000000000 */
[----:B---3--:R-:W-:Y:S01]  /*6570*/  HMMA.16816.F32.BF16 R16, R104, R108, R16 ;  /* 0x0000006c6810723c */ /* 0x008fe20000041810 */
[----:B------:R-:W-:Y:S01]  /*6580*/  I2FP.F32.U32 R35, R31 ;  /* 0x0000001f00237245 */ /* 0x000fe20000201000 */
[CC--:B------:R-:W-:Y:S01]  /*6590*/  FFMA.FTZ R116, R0.reuse, R33.reuse, R116 ;  /* 0x0000002100747223 */ /* 0x0c0fe20000010074 */
[----:B------:R-:W-:Y:S01]  /*65a0*/  FFMA.FTZ R24, R0, R33, R118 ;  /* 0x0000002100187223 */ /* 0x000fe20000010076 */
[----:B------:R-:W-:Y:S01]  /*65b0*/  FSEL R33, R32, -INF , !P2 ;  /* 0xff80000020217808 */ /* 0x000fe20005000000 */
[----:B------:R-:W-:Y:S01]  /*65c0*/  BAR.SYNC.DEFER_BLOCKING 0x0 ;  /* 0x0000000000007b1d */ /* 0x000fe20000010000 */
[----:B------:R-:W-:-:S02]  /*65d0*/  ISETP.GE.AND P0, PT, R31, R135, PT ;  /* 0x000000871f00720c */ /* 0x000fc40003f06270 */
[----:B------:R-:W-:Y:S01]  /*65e0*/  ISETP.GE.AND P2, PT, R31, R134, PT ;  /* 0x000000861f00720c */ /* 0x000fe20003f46270 */
[C---:B------:R-:W-:Y:S01]  /*65f0*/  HMMA.16816.F32.BF16 R12, R104.reuse, R110, R12 ;  /* 0x0000006e680c723c */ /* 0x040fe2000004180c */
[----:B------:R-:W-:Y:S02]  /*6600*/  FSEL R32, R26, -INF , !P1 ;  /* 0xff8000001a207808 */ /* 0x000fe40004800000 */
[----:B------:R-:W-:Y:S02]  /*6610*/  I2FP.F32.U32 R31, R34 ;  /* 0x00000022001f7245 */ /* 0x000fe40000201000 */
[----:B------:R-:W-:Y:S02]  /*6620*/  FSEL R26, R116, -INF , !P6 ;  /* 0xff800000741a7808 */ /* 0x000fe40007000000 */
[----:B------:R-:W-:Y:S01]  /*6630*/  ISETP.GE.AND P1, PT, R34, R135, PT ;  /* 0x000000872200720c */ /* 0x000fe20003f26270 */
[----:B------:R-:W-:Y:S01]  /*6640*/  FFMA.FTZ R108, R0, R31, R20 ;  /* 0x0000001f006c7223 */ /* 0x000fe20000010014 */
[----:B------:R-:W-:Y:S01]  /*6650*/  ISETP.GE.AND P6, PT, R34, R134, PT ;  /* 0x000000862200720c */ /* 0x000fe20003fc6270 */
[CC--:B------:R-:W-:Y:S01]  /*6660*/  FFMA.FTZ R34, R0.reuse, R35.reuse, R25 ;  /* 0x0000002300227223 */ /* 0x0c0fe20000010019 */
[----:B------:R-:W-:Y:S01]  /*6670*/  FFMA.FTZ R35, R0, R35, R27 ;  /* 0x0000002300237223 */ /* 0x000fe2000001001b */
[----:B------:R-:W-:Y:S01]  /*6680*/  VIADD R25, R3, 0xffffffd0 ;  /* 0xffffffd003197836 */ /* 0x000fe20000000000 */
[----:B------:R-:W-:Y:S01]  /*6690*/  FSEL R24, R24, -INF , !P5 ;  /* 0xff80000018187808 */ /* 0x000fe20006800000 */
[----:B----4-:R-:W-:Y:S01]  /*66a0*/  HMMA.16816.F32.BF16 R8, R104, R112, R8 ;  /* 0x000000706808723c */ /* 0x010fe20000041808 */
[----:B------:R-:W-:Y:S01]  /*66b0*/  FSEL R27, R34, -INF , !P0 ;  /* 0xff800000221b7808 */ /* 0x000fe20004000000 */
[----:B------:R-:W-:Y:S01]  /*66c0*/  FFMA.FTZ R22, R0, R31, R22 ;  /* 0x0000001f00167223 */ /* 0x000fe20000010016 */
[----:B------:R-:W-:-:S02]  /*66d0*/  FSEL R20, R35, -INF , !P2 ;  /* 0xff80000023147808 */ /* 0x000fc40005000000 */
[----:B------:R-:W-:Y:S02]  /*66e0*/  FSEL R35, R108, -INF , !P1 ;  /* 0xff8000006c237808 */ /* 0x000fe40004800000 */
[CC--:B------:R-:W-:Y:S01]  /*66f0*/  ISETP.GE.AND P5, PT, R30.reuse, R135.reuse, PT ;  /* 0x000000871e00720c */ /* 0x0c0fe20003fa6270 */
[----:B------:R-:W-:Y:S01]  /*6700*/  HMMA.16816.F32.BF16 R4, R104, R114, R4 ;  /* 0x000000726804723c */ /* 0x000fe20000041804 */
[-C--:B------:R-:W-:Y:S02]  /*6710*/  ISETP.GE.AND P0, PT, R30, R134.reuse, PT ;  /* 0x000000861e00720c */ /* 0x080fe40003f06270 */
[C---:B------:R-:W-:Y:S02]  /*6720*/  ISETP.GE.AND P2, PT, R25.reuse, R135, PT ;  /* 0x000000871900720c */ /* 0x040fe40003f46270 */
[----:B------:R-:W-:Y:S02]  /*6730*/  ISETP.GE.AND P1, PT, R25, R134, PT ;  /* 0x000000861900720c */ /* 0x000fe40003f26270 */
[----:B------:R-:W-:-:S02]  /*6740*/  I2FP.F32.U32 R30, R30 ;  /* 0x0000001e001e7245 */ /* 0x000fc40000201000 */
[----:B------:R-:W-:-:S03]  /*6750*/  I2FP.F32.U32 R25, R25 ;  /* 0x0000001900197245 */ /* 0x000fc60000201000 */
[CC--:B------:R-:W-:Y:S01]  /*6760*/  FFMA.FTZ R115, R0.reuse, R30.reuse, R21 ;  /* 0x0000001e00737223 */ /* 0x0c0fe20000010015 */
[C---:B------:R-:W-:Y:S01]  /*6770*/  FFMA.FTZ R23, R0.reuse, R30, R23 ;  /* 0x0000001e00177223 */ /* 0x040fe20000010017 */
[CC--:B------:R-:W-:Y:S01]  /*6780*/  FFMA.FTZ R113, R0.reuse, R25.reuse, R16 ;  /* 0x0000001900717223 */ /* 0x0c0fe20000010010 */
[C---:B------:R-:W-:Y:S02]  /*6790*/  VIADD R16, R3.reuse, 0xffffffd1 ;  /* 0xffffffd103107836 */ /* 0x040fe40000000000 */
[----:B------:R-:W-:Y:S01]  /*67a0*/  FFMA.FTZ R110, R0, R25, R18 ;  /* 0x00000019006e7223 */ /* 0x000fe20000010012 */
[C---:B------:R-:W-:Y:S01]  /*67b0*/  VIADD R25, R3.reuse, 0xffffffd8 ;  /* 0xffffffd803197836 */ /* 0x040fe20000000000 */
[----:B------:R-:W-:Y:S01]  /*67c0*/  FSEL R18, R22, -INF , !P6 ;  /* 0xff80000016127808 */ /* 0x000fe20007000000 */
[----:B------:R-:W-:Y:S01]  /*67d0*/  VIADD R21, R3, 0xffffffd9 ;  /* 0xffffffd903157836 */ /* 0x000fe20000000000 */
[----:B------:R-:W-:Y:S02]  /*67e0*/  FSEL R115, R115, -INF , !P5 ;  /* 0xff80000073737808 */ /* 0x000fe40006800000 */
[----:B------:R-:W-:-:S02]  /*67f0*/  ISETP.GE.AND P6, PT, R16, R135, PT ;  /* 0x000000871000720c */ /* 0x000fc40003fc6270 */
[----:B------:R-:W-:Y:S02]  /*6800*/  ISETP.GE.AND P5, PT, R16, R134, PT ;  /* 0x000000861000720c */ /* 0x000fe40003fa6270 */
[----:B------:R-:W-:Y:S02]  /*6810*/  I2FP.F32.U32 R22, R16 ;  /* 0x0000001000167245 */ /* 0x000fe40000201000 */
[----:B------:R-:W-:Y:S02]  /*6820*/  FSEL R16, R23, -INF , !P0 ;  /* 0xff80000017107808 */ /* 0x000fe40004000000 */
[----:B------:R-:W-:Y:S01]  /*6830*/  I2FP.F32.U32 R23, R25 ;  /* 0x0000001900177245 */ /* 0x000fe20000201000 */
[CC--:B------:R-:W-:Y:S01]  /*6840*/  FFMA.FTZ R111, R0.reuse, R22.reuse, R17 ;  /* 0x00000016006f7223 */ /* 0x0c0fe20000010011 */
[----:B------:R-:W-:Y:S01]  /*6850*/  FFMA.FTZ R19, R0, R22, R19 ;  /* 0x0000001600137223 */ /* 0x000fe20000010013 */
[----:B------:R-:W-:Y:S01]  /*6860*/  ISETP.GE.AND P0, PT, R25, R135, PT ;  /* 0x000000871900720c */ /* 0x000fe20003f06270 */
[----:B------:R-:W-:-:S02]  /*6870*/  VIADD R17, R3, 0xffffffe0 ;  /* 0xffffffe003117836 */ /* 0x000fc40000000000 */
[C---:B------:R-:W-:Y:S01]  /*6880*/  FFMA.FTZ R22, R0.reuse, R23, R12 ;  /* 0x0000001700167223 */ /* 0x040fe2000001000c */
[----:B------:R-:W-:Y:S01]  /*6890*/  I2FP.F32.U32 R12, R21 ;  /* 0x00000015000c7245 */ /* 0x000fe20000201000 */
[----:B------:R-:W-:Y:S01]  /*68a0*/  FFMA.FTZ R14, R0, R23, R14 ;  /* 0x00000017000e7223 */ /* 0x000fe2000001000e */
[----:B------:R-:W-:Y:S02]  /*68b0*/  FSEL R110, R110, -INF , !P1 ;  /* 0xff8000006e6e7808 */ /* 0x000fe40004800000 */
[----:B------:R-:W-:Y:S01]  /*68c0*/  FSEL R111, R111, -INF , !P6 ;  /* 0xff8000006f6f7808 */ /* 0x000fe20007000000 */
[CC--:B------:R-:W-:Y:S01]  /*68d0*/  FFMA.FTZ R23, R0.reuse, R12.reuse, R13 ;  /* 0x0000000c00177223 */ /* 0x0c0fe2000001000d */
[C---:B------:R-:W-:Y:S01]  /*68e0*/  ISETP.GE.AND P1, PT, R21.reuse, R135, PT ;  /* 0x000000871500720c */ /* 0x040fe20003f26270 */
[----:B------:R-:W-:Y:S01]  /*68f0*/  FFMA.FTZ R15, R0, R12, R15 ;  /* 0x0000000c000f7223 */ /* 0x000fe2000001000f */
[----:B------:R-:W-:Y:S01]  /*6900*/  ISETP.GE.AND P6, PT, R21, R134, PT ;  /* 0x000000861500720c */ /* 0x000fe20003fc6270 */
[----:B------:R-:W-:Y:S01]  /*6910*/  VIADD R12, R3, 0xffffffe1 ;  /* 0xffffffe1030c7836 */ /* 0x000fe20000000000 */
[----:B------:R-:W-:Y:S01]  /*6920*/  FSEL R112, R19, -INF , !P5 ;  /* 0xff80000013707808 */ /* 0x000fe20006800000 */
[----:B------:R-:W-:Y:S01]  /*6930*/  VIADD R13, R3, 0xffffffe8 ;  /* 0xffffffe8030d7836 */ /* 0x000fe20000000000 */
[----:B------:R-:W-:-:S02]  /*6940*/  FSEL R21, R22, -INF , !P0 ;  /* 0xff80000016157808 */ /* 0x000fc40004000000 */
[C---:B------:R-:W-:Y:S02]  /*6950*/  ISETP.GE.AND P5, PT, R17.reuse, R135, PT ;  /* 0x000000871100720c */ /* 0x040fe40003fa6270 */
[-C--:B------:R-:W-:Y:S02]  /*6960*/  ISETP.GE.AND P0, PT, R17, R134.reuse, PT ;  /* 0x000000861100720c */ /* 0x080fe40003f06270 */
[----:B------:R-:W-:Y:S02]  /*6970*/  I2FP.F32.U32 R17, R17 ;  /* 0x0000001100117245 */ /* 0x000fe40000201000 */
[----:B------:R-:W-:Y:S02]  /*6980*/  FSEL R113, R113, -INF , !P2 ;  /* 0xff80000071717808 */ /* 0x000fe40005000000 */
[----:B------:R-:W-:Y:S01]  /*6990*/  ISETP.GE.AND P2, PT, R25, R134, PT ;  /* 0x000000861900720c */ /* 0x000fe20003f46270 */
[CC--:B------:R-:W-:Y:S01]  /*69a0*/  FFMA.FTZ R129, R0.reuse, R17.reuse, R8 ;  /* 0x0000001100817223 */ /* 0x0c0fe20000010008 */
[----:B------:R-:W-:Y:S01]  /*69b0*/  I2FP.F32.U32 R8, R12 ;  /* 0x0000000c00087245 */ /* 0x000fe20000201000 */
[----:B------:R-:W-:Y:S01]  /*69c0*/  FFMA.FTZ R10, R0, R17, R10 ;  /* 0x00000011000a7223 */ /* 0x000fe2000001000a */
[----:B------:R-:W-:-:S02]  /*69d0*/  FSEL R126, R14, -INF , !P2 ;  /* 0xff8000000e7e7808 */ /* 0x000fc40005000000 */
[----:B------:R-:W-:Y:S01]  /*69e0*/  ISETP.GE.AND P2, PT, R12, R135, PT ;  /* 0x000000870c00720c */ /* 0x000fe20003f46270 */
[CC--:B------:R-:W-:Y:S01]  /*69f0*/  FFMA.FTZ R9, R0.reuse, R8.reuse, R9 ;  /* 0x0000000800097223 */ /* 0x0c0fe20000010009 */
[----:B------:R-:W-:Y:S01]  /*6a00*/  FFMA.FTZ R11, R0, R8, R11 ;  /* 0x00000008000b7223 */ /* 0x000fe2000001000b */
[----:B------:R-:W-:Y:S01]  /*6a10*/  VIADD R8, R3, 0xffffffe9 ;  /* 0xffffffe903087836 */ /* 0x000fe20000000000 */
[----:B------:R-:W-:Y:S02]  /*6a20*/  FSEL R114, R15, -INF , !P6 ;  /* 0xff8000000f727808 */ /* 0x000fe40007000000 */
[----:B------:R-:W-:Y:S02]  /*6a30*/  FSEL R129, R129, -INF , !P5 ;  /* 0xff80000081817808 */ /* 0x000fe40006800000 */
[----:B------:R-:W-:Y:S02]  /*6a40*/  FSEL R118, R10, -INF , !P0 ;  /* 0xff8000000a767808 */ /* 0x000fe40004000000 */
[----:B------:R-:W-:-:S02]  /*6a50*/  FSEL R131, R9, -INF , !P2 ;  /* 0xff80000009837808 */ /* 0x000fc40005000000 */
[CC--:B------:R-:W-:Y:S02]  /*6a60*/  ISETP.GE.AND P6, PT, R13.reuse, R135.reuse, PT ;  /* 0x000000870d00720c */ /* 0x0c0fe40003fc6270 */
[-C--:B------:R-:W-:Y:S02]  /*6a70*/  ISETP.GE.AND P5, PT, R13, R134.reuse, PT ;  /* 0x000000860d00720c */ /* 0x080fe40003fa6270 */
[C---:B------:R-:W-:Y:S02]  /*6a80*/  ISETP.GE.AND P0, PT, R8.reuse, R135, PT ;  /* 0x000000870800720c */ /* 0x040fe40003f06270 */
[----:B------:R-:W-:Y:S02]  /*6a90*/  ISETP.GE.AND P2, PT, R8, R134, PT ;  /* 0x000000860800720c */ /* 0x000fe40003f46270 */
[----:B------:R-:W-:Y:S02]  /*6aa0*/  I2FP.F32.U32 R13, R13 ;  /* 0x0000000d000d7245 */ /* 0x000fe40000201000 */
[----:B------:R-:W-:-:S02]  /*6ab0*/  I2FP.F32.U32 R8, R8 ;  /* 0x0000000800087245 */ /* 0x000fc40000201000 */
[----:B------:R-:W-:Y:S01]  /*6ac0*/  FSEL R23, R23, -INF , !P1 ;  /* 0xff80000017177808 */ /* 0x000fe20004800000 */
[CC--:B------:R-:W-:Y:S01]  /*6ad0*/  FFMA.FTZ R124, R0.reuse, R13.reuse, R6 ;  /* 0x0000000d007c7223 */ /* 0x0c0fe20000010006 */
[C---:B------:R-:W-:Y:S02]  /*6ae0*/  VIADD R6, R3.reuse, 0xfffffff0 ;  /* 0xfffffff003067836 */ /* 0x040fe40000000000 */
[CC--:B------:R-:W-:Y:S01]  /*6af0*/  FFMA.FTZ R5, R0.reuse, R8.reuse, R5 ;  /* 0x0000000800057223 */ /* 0x0c0fe20000010005 */
[C---:B------:R-:W-:Y:S01]  /*6b00*/  FFMA.FTZ R127, R0.reuse, R13, R4 ;  /* 0x0000000d007f7223 */ /* 0x040fe20000010004 */
[----:B------:R-:W-:Y:S01]  /*6b10*/  FFMA.FTZ R7, R0, R8, R7 ;  /* 0x0000000800077223 */ /* 0x000fe20000010007 */
[----:B------:R-:W-:Y:S01]  /*6b20*/  ISETP.GE.AND P1, PT, R12, R134, PT ;  /* 0x000000860c00720c */ /* 0x000fe20003f26270 */
[----:B------:R-:W-:Y:S01]  /*6b30*/  VIADD R4, R3, 0xfffffff1 ;  /* 0xfffffff103047836 */ /* 0x000fe20000000000 */
[----:B------:R-:W-:Y:S01]  /*6b40*/  FSEL R125, R5, -INF , !P0 ;  /* 0xff800000057d7808 */ /* 0x000fe20004000000 */
[----:B------:R-:W-:Y:S01]  /*6b50*/  VIADD R3, R3, 0xfffffff9 ;  /* 0xfffffff903037836 */ /* 0x000fe20000000000 */
[----:B------:R-:W-:-:S02]  /*6b60*/  I2FP.F32.U32 R5, R6 ;  /* 0x0000000600057245 */ /* 0x000fc40000201000 */
[----:B------:R-:W-:Y:S02]  /*6b70*/  ISETP.GE.AND P0, PT, R6, R134, PT ;  /* 0x000000860600720c */ /* 0x000fe40003f06270 */
[----:B------:R-:W-:Y:S01]  /*6b80*/  FSEL R116, R11, -INF , !P1 ;  /* 0xff8000000b747808 */ /* 0x000fe20004800000 */
[CC--:B------:R-:W-:Y:S01]  /*6b90*/  FFMA.FTZ R104, R0.reuse, R5.reuse, R122 ;  /* 0x0000000500687223 */ /* 0x0c0fe2000001007a */
[----:B------:R-:W-:Y:S01]  /*6ba0*/  FFMA.FTZ R107, R0, R5, R120 ;  /* 0x00000005006b7223 */ /* 0x000fe20000010078 */
[----:B------:R-:W-:Y:S02]  /*6bb0*/  FSEL R127, R127, -INF , !P6 ;  /* 0xff8000007f7f7808 */ /* 0x000fe40007000000 */
[----:B------:R-:W-:Y:S02]  /*6bc0*/  FSEL R120, R7, -INF , !P2 ;  /* 0xff80000007787808 */ /* 0x000fe40005000000 */
[----:B------:R-:W-:Y:S02]  /*6bd0*/  FSEL R104, R104, -INF , !P0 ;  /* 0xff80000068687808 */ /* 0x000fe40004000000 */
[----:B------:R-:W-:-:S02]  /*6be0*/  ISETP.GE.U32.AND P0, PT, R133, 0x3, PT ;  /* 0x000000038500780c */ /* 0x000fc40003f06070 */
[-C--:B------:R-:W-:Y:S02]  /*6bf0*/  ISETP.GE.AND P1, PT, R6, R135.reuse, PT ;  /* 0x000000870600720c */ /* 0x080fe40003f26270 */
[C---:B------:R-:W-:Y:S02]  /*6c00*/  ISETP.GE.AND P6, PT, R4.reuse, R135, PT ;  /* 0x000000870400720c */ /* 0x040fe40003fc6270 */
[----:B------:R-:W-:Y:S02]  /*6c10*/  ISETP.GE.AND P2, PT, R4, R134, PT ;  /* 0x000000860400720c */ /* 0x000fe40003f46270 */
[----:B------:R-:W-:Y:S02]  /*6c20*/  I2FP.F32.U32 R4, R4 ;  /* 0x0000000400047245 */ /* 0x000fe40000201000 */
[----:B------:R-:W-:Y:S02]  /*6c30*/  I2FP.F32.U32 R6, R3 ;  /* 0x0000000300067245 */ /* 0x000fe40000201000 */
[----:B------:R-:W-:Y:S01]  /*6c40*/  FSEL R124, R124, -INF , !P5 ;  /* 0xff8000007c7c7808 */ /* 0x000fe20006800000 */
[CC--:B------:R-:W-:Y:S01]  /*6c50*/  FFMA.FTZ R109, R0.reuse, R4.reuse, R121 ;  /* 0x00000004006d7223 */ /* 0x0c0fe20000010079 */
        /* <DEDUP_REMOVED lines=54> */
[----:B------:R-:W-:-:S04]  /*6fc0*/  SEL R3, R3, R2, !P1 ;  /* 0x0000000203037207 */ /* 0x000fc80004800000 */
[----:B------:R-:W3:Y:S01]  /*6fd0*/  LDG.E R5, desc[UR16][R10.64] ;  /* 0x000000100a057981 */ /* 0x000ee2000c1e1900 */
[----:B------:R-:W-:-:S05]  /*6fe0*/  IMAD.WIDE R8, R3, 0x4, R160 ;  /* 0x0000000403087825 */ /* 0x000fca00078e02a0 */
        /* <DEDUP_REMOVED lines=11> */
[----:B------:R-:W-:-:S04]  /*70a0*/  IMAD R3, R3, UR6, RZ ;  /* 0x0000000603037c24 */ /* 0x000fc8000f8e02ff */
[----:B------:R-:W-:Y:S01]  /*70b0*/  IMAD R3, R2, UR7, R3 ;  /* 0x0000000702037c24 */ /* 0x000fe2000f8e0203 */
[----:B------:R-:W-:-:S04]  /*70c0*/  LEA R150, P0, R4, R150, 0x1 ;  /* 0x0000009604967211 */ /* 0x000fc800078008ff */
[----:B------:R-:W-:-:S04]  /*70d0*/  IADD3 R3, PT, PT, R5, R3, RZ ;  /* 0x0000000305037210 */ /* 0x000fc80007ffe0ff */
[----:B------:R-:W-:Y:S01]  /*70e0*/  LEA.HI.X R151, R4, R151, R3, 0x1, P0 ;  /* 0x0000009704977211 */ /* 0x000fe200000f0c03 */
[----:B------:R-:W-:Y:S06]  /*70f0*/  BRA `(.L_x_5678) ;  /* 0x00000000001c7947 */ /* 0x000fec0003800000 */
.L_x_5677:
[----:B------:R-:W-:Y:S01]  /*7100*/  UMOV UR6, URZ ;  /* 0x000000ff00067c82 */ /* 0x000fe20008000000 */
[----:B------:R-:W-:Y:S01]  /*7110*/  IMAD.SHL.U32 R2, R102, 0x40, RZ ;  /* 0x0000004066027824 */ /* 0x000fe200078e00ff */
[----:B------:R-:W-:-:S05]  /*7120*/  IADD3 R3, P0, PT, RZ, -UR6, RZ ;  /* 0x80000006ff037c10 */ /* 0x000fca000ff1e0ff */
[----:B------:R-:W-:-:S05]  /*7130*/  IMAD.X R2, RZ, RZ, ~R2, P0 ;  /* 0x000000ffff027224 */ /* 0x000fca00000e0e02 */
[----:B------:R-:W-:-:S04]  /*7140*/  SHF.R.S64 R3, R3, 0x1f, R2 ;  /* 0x0000001f03037819 */ /* 0x000fc80000001002 */
[----:B------:R-:W-:-:S04]  /*7150*/  IADD3 R150, P0, PT, R3, R150, RZ ;  /* 0x0000009603967210 */ /* 0x000fc80007f1e0ff */
[----:B------:R-:W-:-:S09]  /*7160*/  LEA.HI.X.SX32 R151, R2, R151, 0x1, P0 ;  /* 0x0000009702977211 */ /* 0x000fd200000f0eff */
.L_x_5678:
        /* <DEDUP_REMOVED lines=49> */
.L_x_5676:
        /* <DEDUP_REMOVED lines=37> */
[--C-:B------:R-:W-:Y:S01]  /*76d0*/  FFMA.FTZ R28, R35, UR4, -R102.reuse ;  /* 0x00000004231c7c23 */ /* 0x100fe20008010866 */
[----:B------:R-:W-:Y:S01]  /*76e0*/  FADD.FTZ R5, R100, -R5 ;  /* 0x8000000564057221 */ /* 0x000fe20000010000 */
        /* <DEDUP_REMOVED lines=34> */
[----:B---3--:R-:W-:-:S02]  /*7910*/  F2FP.BF16.F32.PACK_AB R6, R3, R28 ;  /* 0x0000001c0306723e */ /* 0x008fc400000010ff */
[----:B------:R-:W3:Y:S04]  /*7920*/  MUFU.EX2 R33, R33 ;  /* 0x0000002100217308 */ /* 0x000ee80000000800 */
[----:B------:R-:W4:Y:S01]  /*7930*/  MUFU.EX2 R100, R100 ;  /* 0x0000006400647308 */ /* 0x000f220000000800 */
[----:B--2---:R-:W-:-:S03]  /*7940*/  F2FP.BF16.F32.PACK_AB R5, R2, R35 ;  /* 0x000000230205723e */ /* 0x004fc600000010ff */
[----:B------:R-:W2:Y:S04]  /*7950*/  MUFU.EX2 R34, R34 ;  /* 0x0000002200227308 */ /* 0x000ea80000000800 */
[----:B------:R5:W-:Y:S01]  /*7960*/  MUFU.EX2 R111, R113 ;  /* 0x00000071006f7308 */ /* 0x000be20000000800 */
[----:B---3--:R-:W-:-:S03]  /*7970*/  F2FP.BF16.F32.PACK_AB R7, R33, R32 ;  /* 0x000000202107723e */ /* 0x008fc600000010ff */
[----:B------:R-:W3:Y:S01]  /*7980*/  MUFU.EX2 R108, R108 ;  /* 0x0000006c006c7308 */ /* 0x000ee20000000800 */
[-C--:B----4-:R-:W-:Y:S01]  /*7990*/  FMUL.FTZ R96, R96, R100.reuse ;  /* 0x0000006460607220 */ /* 0x090fe20000410000 */
        /* <DEDUP_REMOVED lines=65> */
[----:B-----5:R-:W-:Y:S01]  /*7db0*/  FFMA.FTZ R113, R114, UR4, -R27 ;  /* 0x0000000472717c23 */ /* 0x020fe2000801081b */
[----:B------:R-:W-:Y:S01]  /*7dc0*/  MUFU.EX2 R101, R101 ;  /* 0x0000006500657308 */ /* 0x000fe20000000800 */
[-C--:B------:R-:W-:Y:S01]  /*7dd0*/  FMUL.FTZ R88, R88, R100.reuse ;  /* 0x0000006458587220 */ /* 0x080fe20000410000 */
[C---:B------:R-:W-:Y:S01]  /*7de0*/  HMMA.16816.F32.BF16 R56, R4.reuse, R14, R56 ;  /* 0x0000000e0438723c */ /* 0x040fe20000041838 */
[----:B------:R-:W2:Y:S01]  /*7df0*/  LDSM.16.MT88.4 R12, [R137+0xa000] ;  /* 0x00a00000890c783b */ /* 0x000ea20000004200 */
[----:B------:R-:W-:Y:S01]  /*7e00*/  MUFU.EX2 R115, R115 ;  /* 0x0000007300737308 */ /* 0x000fe20000000800 */
[----:B------:R-:W-:Y:S01]  /*7e10*/  FMUL.FTZ R89, R89, R100 ;  /* 0x0000006459597220 */ /* 0x000fe20000410000 */
[-C--:B------:R-:W-:Y:S01]  /*7e20*/  FMUL.FTZ R90, R90, R34.reuse ;  /* 0x000000225a5a7220 */ /* 0x080fe20000410000 */
[----:B------:R-:W-:Y:S01]  /*7e30*/  FMUL.FTZ R91, R91, R34 ;  /* 0x000000225b5b7220 */ /* 0x000fe20000410000 */
[----:B------:R-:W5:Y:S01]  /*7e40*/  MUFU.EX2 R112, R112 ;  /* 0x0000007000707308 */ /* 0x000f620000000800 */
[-C--:B------:R-:W-:Y:S01]  /*7e50*/  FMUL.FTZ R84, R84, R100.reuse ;  /* 0x0000006454547220 */ /* 0x080fe20000410000 */
[C---:B----4-:R-:W-:Y:S01]  /*7e60*/  HMMA.16816.F32.BF16 R60, R4.reuse, R8, R60 ;  /* 0x00000008043c723c */ /* 0x050fe2000004183c */
[----:B------:R-:W-:Y:S01]  /*7e70*/  FMUL.FTZ R85, R85, R100 ;  /* 0x0000006455557220 */ /* 0x000fe20000410000 */
[----:B------:R-:W-:Y:S01]  /*7e80*/  MUFU.EX2 R114, R126 ;  /* 0x0000007e00727308 */ /* 0x000fe20000000800 */
[-C--:B------:R-:W-:Y:S01]  /*7e90*/  FMUL.FTZ R86, R86, R34.reuse ;  /* 0x0000002256567220 */ /* 0x080fe20000410000 */
[----:B------:R-:W-:Y:S01]  /*7ea0*/  FMUL.FTZ R87, R87, R34 ;  /* 0x0000002257577220 */ /* 0x000fe20000410000 */
[----:B------:R-:W-:Y:S01]  /*7eb0*/  FFMA.FTZ R100, R168, R100, R103 ;  /* 0x00000064a8647223 */ /* 0x000fe20000010067 */
[----:B------:R-:W-:Y:S01]  /*7ec0*/  MUFU.EX2 R113, R113 ;  /* 0x0000007100717308 */ /* 0x000fe20000000800 */
[----:B------:R-:W-:Y:S01]  /*7ed0*/  FFMA.FTZ R35, R166, R34, R35 ;  /* 0x00000022a6237223 */ /* 0x000fe20000010023 */
        /* <DEDUP_REMOVED lines=8> */
[C---:B-1----:R-:W-:Y:S01]  /*7f60*/  HMMA.16816.F32.BF16 R68, R4.reuse, R16, R68 ;  /* 0x000000100444723c */ /* 0x042fe20000041844 */
[----:B------:R-:W-:Y:S01]  /*7f70*/  FFMA.FTZ R16, R23, UR4, -R102 ;  /* 0x0000000417107c23 */ /* 0x000fe20008010866 */
[----:B------:R-:W-:Y:S01]  /*7f80*/  MUFU.EX2 R119, R119 ;  /* 0x0000007700777308 */ /* 0x000fe20000000800 */
[----:B------:R-:W1:Y:S01]  /*7f90*/  LDSM.16.MT88.4 R20, [R142+0x8800] ;  /* 0x008800008e14783b */ /* 0x000e620000004200 */
[----:B------:R-:W-:Y:S01]  /*7fa0*/  FADD.FTZ R32, R32, R35 ;  /* 0x0000002320207221 */ /* 0x000fe20000010000 */
[----:B------:R-:W-:Y:S01]  /*7fb0*/  FADD.FTZ R28, R3, R28 ;  /* 0x0000001c031c7221 */ /* 0x000fe20000010000 */
[----:B------:R3:W5:Y:S02]  /*7fc0*/  MUFU.EX2 R110, R16 ;  /* 0x00000010006e7308 */ /* 0x0007640000000800 */
[C---:B------:R-:W-:Y:S01]  /*7fd0*/  HMMA.16816.F32.BF16 R72, R4.reuse, R18, R72 ;  /* 0x000000120448723c */ /* 0x040fe20000041848 */
[----:B------:R-:W-:Y:S01]  /*7fe0*/  FADD.FTZ R32, R33, R32 ;  /* 0x0000002021207221 */ /* 0x000fe20000010000 */
[----:B------:R5:W-:Y:S04]  /*7ff0*/  MUFU.EX2 R118, R125 ;  /* 0x0000007d00767308 */ /* 0x000be80000000800 */
[----:B------:R-:W-:Y:S02]  /*8000*/  MUFU.EX2 R123, R123 ;  /* 0x0000007b007b7308 */ /* 0x000fe40000000800 */
[C---:B--2---:R-:W-:Y:S02]  /*8010*/  HMMA.16816.F32.BF16 R76, R4.reuse, R12, R76 ;  /* 0x0000000c044c723c */ /* 0x044fe4000004184c */
[----:B------:R-:W2:Y:S01]  /*8020*/  MUFU.EX2 R116, R116 ;  /* 0x0000007400747308 */ /* 0x000ea20000000800 */
[----:B---3--:R-:W-:Y:S03]  /*8030*/  LDSM.16.MT88.4 R16, [R137+0x8800] ;  /* 0x008800008910783b */ /* 0x008fe60000004200 */
[----:B------:R3:W-:Y:S01]  /*8040*/  MUFU.EX2 R120, R124 ;  /* 0x0000007c00787308 */ /* 0x0007e20000000800 */
[--C-:B-----5:R-:W-:Y:S01]  /*8050*/  FFMA.FTZ R125, R25, UR4, -R27.reuse ;  /* 0x00000004197d7c23 */ /* 0x120fe2000801081b */
[C---:B------:R-:W-:Y:S01]  /*8060*/  HMMA.16816.F32.BF16 R80, R4.reuse, R14, R80 ;  /* 0x0000000e0450723c */ /* 0x040fe20000041850 */
[----:B------:R-:W5:Y:S01]  /*8070*/  LDSM.16.MT88.4 R12, [R138+0x8800] ;  /* 0x008800008a0c783b */ /* 0x000f620000004200 */
[----:B------:R-:W2:Y:S04]  /*8080*/  MUFU.EX2 R121, R121 ;  /* 0x0000007900797308 */ /* 0x000ea80000000800 */
[----:B------:R-:W-:Y:S02]  /*8090*/  MUFU.EX2 R105, R105 ;  /* 0x0000006900697308 */ /* 0x000fe40000000800 */
[C---:B----4-:R-:W-:Y:S02]  /*80a0*/  HMMA.16816.F32.BF16 R88, R4.reuse, R8, R88 ;  /* 0x000000080458723c */ /* 0x050fe40000041858 */
[----:B------:R-:W-:Y:S01]  /*80b0*/  MUFU.EX2 R104, R104 ;  /* 0x0000006800687308 */ /* 0x000fe20000000800 */
[--C-:B---3--:R-:W-:Y:S01]  /*80c0*/  FFMA.FTZ R124, R107, UR4, -R102.reuse ;  /* 0x000000046b7c7c23 */ /* 0x108fe20008010866 */
[----:B------:R-:W-:Y:S01]  /*80d0*/  FFMA.FTZ R107, R109, UR4, -R102 ;  /* 0x000000046d6b7c23 */ /* 0x000fe20008010866 */
[--C-:B------:R-:W-:Y:S01]  /*80e0*/  FFMA.FTZ R109, R106, UR4, -R27.reuse ;  /* 0x000000046a6d7c23 */ /* 0x100fe2000801081b */
[----:B------:R-:W-:Y:S01]  /*80f0*/  FFMA.FTZ R106, R24, UR4, -R27 ;  /* 0x00000004186a7c23 */ /* 0x000fe2000801081b */
[----:B------:R3:W-:Y:S01]  /*8100*/  MUFU.EX2 R102, R26 ;  /* 0x0000001a00667308 */ /* 0x0007e20000000800 */
[----:B------:R-:W-:Y:S01]  /*8110*/  HMMA.16816.F32.BF16 R84, R4, R10, R84 ;  /* 0x0000000a0454723c */ /* 0x000fe20000041854 */
[----:B------:R-:W-:Y:S01]  /*8120*/  F2FP.BF16.F32.PACK_AB R4, R108, R111 ;  /* 0x0000006f6c04723e */ /* 0x000fe200000010ff */
[----:B------:R-:W4:Y:S01]  /*8130*/  LDSM.16.MT88.4 R8, [R136+0x8800] ;  /* 0x008800008808783b */ /* 0x000f220000004200 */
[----:B------:R-:W-:Y:S01]  /*8140*/  F2FP.BF16.F32.PACK_AB R5, R112, R115 ;  /* 0x000000737005723e */ /* 0x000fe200000010ff */
[----:B------:R-:W-:Y:S01]  /*8150*/  MUFU.EX2 R124, R124 ;  /* 0x0000007c007c7308 */ /* 0x000fe20000000800 */
[----:B------:R-:W-:Y:S01]  /*8160*/  F2FP.BF16.F32.PACK_AB R6, R110, R101 ;  /* 0x000000656e06723e */ /* 0x000fe200000010ff */
[----:B------:R-:W-:Y:S01]  /*8170*/  FADD.FTZ R111, R111, R28 ;  /* 0x0000001c6f6f7221 */ /* 0x000fe20000010000 */
[----:B------:R-:W-:Y:S01]  /*8180*/  F2FP.BF16.F32.PACK_AB R7, R113, R114 ;  /* 0x000000727107723e */ /* 0x000fe200000010ff */
[----:B------:R-:W2:Y:S01]  /*8190*/  MUFU.EX2 R107, R107 ;  /* 0x0000006b006b7308 */ /* 0x000ea20000000800 */
[----:B------:R-:W-:Y:S01]  /*81a0*/  FADD.FTZ R115, R115, R32 ;  /* 0x0000002073737221 */ /* 0x000fe20000010000 */
[----:B------:R-:W-:-:S02]  /*81b0*/  FADD.FTZ R108, R108, R111 ;  /* 0x0000006f6c6c7221 */ /* 0x000fc40000010000 */
[----:B------:R-:W2:Y:S01]  /*81c0*/  MUFU.EX2 R109, R109 ;  /* 0x0000006d006d7308 */ /* 0x000ea20000000800 */
[----:B---3--:R-:W-:Y:S01]  /*81d0*/  LDSM.16.MT88.4 R24, [R137+0x9800] ;  /* 0x009800008918783b */ /* 0x008fe20000004200 */
[C---:B-1----:R-:W-:Y:S01]  /*81e0*/  HMMA.16816.F32.BF16 R96, R4.reuse, R20, R96 ;  /* 0x000000140460723c */ /* 0x042fe20000041860 */
[----:B------:R-:W-:Y:S01]  /*81f0*/  FADD.FTZ R115, R112, R115 ;  /* 0x0000007370737221 */ /* 0x000fe20000010000 */
[----:B------:R-:W-:Y:S01]  /*8200*/  MUFU.EX2 R106, R106 ;  /* 0x0000006a006a7308 */ /* 0x000fe20000000800 */
[----:B------:R-:W-:Y:S02]  /*8210*/  FADD.FTZ R101, R101, R108 ;  /* 0x0000006c65657221 */ /* 0x000fe40000010000 */
[----:B------:R-:W-:Y:S01]  /*8220*/  FADD.FTZ R114, R114, R115 ;  /* 0x0000007372727221 */ /* 0x000fe20000010000 */
[----:B------:R-:W1:Y:S01]  /*8230*/  MUFU.EX2 R125, R125 ;  /* 0x0000007d007d7308 */ /* 0x000e620000000800 */
[----:B------:R-:W-:Y:S01]  /*8240*/  FADD.FTZ R110, R110, R101 ;  /* 0x000000656e6e7221 */ /* 0x000fe20000010000 */
[----:B------:R-:W-:Y:S01]  /*8250*/  HMMA.16816.F32.BF16 R92, R4, R22, R92 ;  /* 0x00000016045c723c */ /* 0x000fe2000004185c */
[----:B------:R-:W3:Y:S01]  /*8260*/  LDSM.16.MT88.4 R20, [R142+0xa800] ;  /* 0x00a800008e14783b */ /* 0x000ee20000004200 */
[----:B------:R-:W-:Y:S01]  /*8270*/  FADD.FTZ R114, R113, R114 ;  /* 0x0000007271727221 */ /* 0x000fe20000010000 */
[----:B------:R-:W-:-:S05]  /*8280*/  MOV R101, R31 ;  /* 0x0000001f00657202 */ /* 0x000fca0000000f00 */
[C---:B-----5:R-:W-:Y:S08]  /*8290*/  HMMA.16816.F32.BF16 R36, R4.reuse, R12, R36 ;  /* 0x0000000c0424723c */ /* 0x060ff00000041824 */
[C---:B------:R-:W-:Y:S01]  /*82a0*/  HMMA.16816.F32.BF16 R40, R4.reuse, R14, R40 ;  /* 0x0000000e0428723c */ /* 0x040fe20000041828 */
[----:B------:R-:W5:Y:S07]  /*82b0*/  LDSM.16.MT88.4 R12, [R138+0xa800] ;  /* 0x00a800008a0c783b */ /* 0x000f6e0000004200 */
[C---:B------:R-:W-:Y:S08]  /*82c0*/  HMMA.16816.F32.BF16 R44, R4.reuse, R16, R44 ;  /* 0x00000010042c723c */ /* 0x040ff0000004182c */
        /* <DEDUP_REMOVED lines=11> */
[C---:B--2---:R-:W-:Y:S08]  /*8380*/  HMMA.16816.F32.BF16 R76, R4.reuse, R16, R76 ;  /* 0x00000010044c723c */ /* 0x044ff0000004184c */
[C---:B------:R-:W-:Y:S01]  /*8390*/  HMMA.16816.F32.BF16 R80, R4.reuse, R18, R80 ;  /* 0x000000120450723c */ /* 0x040fe20000041850 */
[----:B------:R-:W2:Y:S07]  /*83a0*/  LDSM.16.MT88.4 R16, [R137+0x9000] ;  /* 0x009000008910783b */ /* 0x000eae0000004200 */
        /* <DEDUP_REMOVED lines=25> */
[C---:B---3--:R-:W-:Y:S08]  /*8540*/  HMMA.16816.F32.BF16 R52, R4.reuse, R20, R52 ;  /* 0x000000140434723c */ /* 0x048ff00000041834 */
[C---:B------:R-:W-:Y:S01]  /*8550*/  HMMA.16816.F32.BF16 R56, R4.reuse, R22, R56 ;  /* 0x000000160438723c */ /* 0x040fe20000041838 */
[----:B------:R-:W3:Y:S07]  /*8560*/  LDSM.16.MT88.4 R20, [R136+0xb000] ;  /* 0x00b000008814783b */ /* 0x000eee0000004200 */
[C---:B------:R-:W-:Y:S01]  /*8570*/  HMMA.16816.F32.BF16 R64, R4.reuse, R10, R64 ;  /* 0x0000000a0440723c */ /* 0x040fe20000041840 */
[----:B------:R-:W4:Y:S07]  /*8580*/  LDSM.16.MT88.4 R8, [R142+0x9800] ;  /* 0x009800008e08783b */ /* 0x000f2e0000004200 */
[C---:B-----5:R-:W-:Y:S08]  /*8590*/  HMMA.16816.F32.BF16 R68, R4.reuse, R12, R68 ;  /* 0x0000000c0444723c */ /* 0x060ff00000041844 */
[C---:B------:R-:W-:Y:S01]  /*85a0*/  HMMA.16816.F32.BF16 R72, R4.reuse, R14, R72 ;  /* 0x0000000e0448723c */ /* 0x040fe20000041848 */
[----:B------:R-:W5:Y:S07]  /*85b0*/  LDSM.16.MT88.4 R12, [R138+0x9800] ;  /* 0x009800008a0c783b */ /* 0x000f6e0000004200 */
[C---:B--2---:R-:W-:Y:S08]  /*85c0*/  HMMA.16816.F32.BF16 R76, R4.reuse, R16, R76 ;  /* 0x00000010044c723c */ /* 0x044ff0000004184c */
[C---:B------:R-:W-:Y:S01]  /*85d0*/  HMMA.16816.F32.BF16 R80, R4.reuse, R18, R80 ;  /* 0x000000120450723c */ /* 0x040fe20000041850 */
[----:B------:R-:W2:Y:S07]  /*85e0*/  LDSM.16.MT88.4 R16, [R142+0xb800] ;  /* 0x00b800008e10783b */ /* 0x000eae0000004200 */
        /* <DEDUP_REMOVED lines=18> */
[C---:B-----5:R-:W-:Y:S08]  /*8710*/  HMMA.16816.F32.BF16 R36, R4.reuse, R12, R36 ;  /* 0x0000000c0424723c */ /* 0x060ff00000041824 */
[C---:B------:R-:W-:Y:S01]  /*8720*/  HMMA.16816.F32.BF16 R40, R4.reuse, R14, R40 ;  /* 0x0000000e0428723c */ /* 0x040fe20000041828 */
[----:B------:R-:W4:Y:S07]  /*8730*/  LDSM.16.MT88.4 R12, [R137+0xb800] ;  /* 0x00b80000890c783b */ /* 0x000f2e0000004200 */
[C---:B--2---:R-:W-:Y:S08]  /*8740*/  HMMA.16816.F32.BF16 R60, R4.reuse, R16, R60 ;  /* 0x00000010043c723c */ /* 0x044ff0000004183c */
[C---:B------:R-:W-:Y:S01]  /*8750*/  HMMA.16816.F32.BF16 R64, R4.reuse, R18, R64 ;  /* 0x000000120440723c */ /* 0x040fe20000041840 */
[----:B------:R-:W2:Y:S07]  /*8760*/  LDSM.16.MT88.4 R16, [R136+0xb800] ;  /* 0x00b800008810783b */ /* 0x000eae0000004200 */
[C---:B------:R-:W-:Y:S08]  /*8770*/  HMMA.16816.F32.BF16 R44, R4.reuse, R24, R44 ;  /* 0x00000018042c723c */ /* 0x040ff0000004182c */
[C---:B------:R-:W-:Y:S08]  /*8780*/  HMMA.16816.F32.BF16 R48, R4.reuse, R26, R48 ;  /* 0x0000001a0430723c */ /* 0x040ff00000041830 */
[C---:B---3--:R-:W-:Y:S08]  /*8790*/  HMMA.16816.F32.BF16 R52, R4.reuse, R20, R52 ;  /* 0x000000140434723c */ /* 0x048ff00000041834 */
[C---:B------:R-:W-:Y:S08]  /*87a0*/  HMMA.16816.F32.BF16 R56, R4.reuse, R22, R56 ;  /* 0x000000160438723c */ /* 0x040ff00000041838 */
[C---:B-1----:R-:W-:Y:S08]  /*87b0*/  HMMA.16816.F32.BF16 R68, R4.reuse, R8, R68 ;  /* 0x000000080444723c */ /* 0x042ff00000041844 */
[C---:B------:R-:W-:Y:S08]  /*87c0*/  HMMA.16816.F32.BF16 R72, R4.reuse, R10, R72 ;  /* 0x0000000a0448723c */ /* 0x040ff00000041848 */
[C---:B----4-:R-:W-:Y:S08]  /*87d0*/  HMMA.16816.F32.BF16 R76, R4.reuse, R12, R76 ;  /* 0x0000000c044c723c */ /* 0x050ff0000004184c */
[C---:B------:R-:W-:Y:S08]  /*87e0*/  HMMA.16816.F32.BF16 R80, R4.reuse, R14, R80 ;  /* 0x0000000e0450723c */ /* 0x040ff00000041850 */
[C---:B--2---:R-:W-:Y:S08]  /*87f0*/  HMMA.16816.F32.BF16 R88, R4.reuse, R16, R88 ;  /* 0x000000100458723c */ /* 0x044ff00000041858 */
[----:B------:R-:W-:-:S15]  /*8800*/  HMMA.16816.F32.BF16 R84, R4, R18, R84 ;  /* 0x000000120454723c */ /* 0x000fde0000041854 */
[----:B------:R-:W-:-:S05]  /*8810*/  NOP ;  /* 0x0000000000007918 */ /* 0x000fca0000000000 */
.L_x_5673:
[----:B------:R-:W-:-:S13]  /*8820*/  ISETP.GE.AND P0, PT, R164, RZ, PT ;  /* 0x000000ffa400720c */ /* 0x000fda0003f06270 */
[----:B------:R-:W-:Y:S05]  /*8830*/  @!P0 BRA `(.L_x_5679) ;  /* 0x0000002c00ac8947 */ /* 0x000fea0003800000 */
[----:B------:R-:W-:Y:S01]  /*8840*/  ISETP.NE.U32.AND P3, PT, RZ, UR12, PT ;  /* 0x0000000cff007c0c */ /* 0x000fe2000bf65070 */
[C---:B------:R-:W-:Y:S01]  /*8850*/  IMAD.SHL.U32 R165, R164.reuse, 0x40, RZ ;  /* 0x00000040a4a57824 */ /* 0x040fe200078e00ff */
[----:B------:R-:W-:Y:S01]  /*8860*/  MOV R2, R101 ;  /* 0x0000006500027202 */ /* 0x000fe20000000f00 */
[----:B------:R-:W-:Y:S01]  /*8870*/  IMAD.MOV.U32 R162, RZ, RZ, RZ ;  /* 0x000000ffffa27224 */ /* 0x000fe200078e00ff */
[----:B------:R-:W-:Y:S01]  /*8880*/  ISETP.NE.AND.EX P3, PT, RZ, UR13, PT, P3 ;  /* 0x0000000dff007c0c */ /* 0x000fe2000bf65330 */
[----:B------:R-:W-:Y:S01]  /*8890*/  IMAD.MOV.U32 R3, RZ, RZ, R100 ;  /* 0x000000ffff037224 */ /* 0x000fe200078e0064 */
[C---:B------:R-:W-:Y:S01]  /*88a0*/  LOP3.LUT R163, R165.reuse, 0x20, R132, 0xfe, !PT ;  /* 0x00000020a5a37812 */ /* 0x040fe200078efe84 */
[----:B------:R-:W-:Y:S01]  /*88b0*/  VIADD R164, R164, 0x1 ;  /* 0x00000001a4a47836 */ /* 0x000fe20000000000 */
[----:B------:R-:W-:Y:S01]  /*88c0*/  IADD3 R165, PT, PT, R165, 0x40, RZ ;  /* 0x00000040a5a57810 */ /* 0x000fe20007ffe0ff */
[----:B------:R-:W1:Y:S01]  /*88d0*/  LDCU UR10, c[0x0][0x440] ;  /* 0x00008800ff0a77ac */ /* 0x000e620008000800 */
[----:B------:R-:W2:Y:S07]  /*88e0*/  LDCU UR4, c[0x0][0x45c] ;  /* 0x00008b80ff0477ac */ /* 0x000eae0008000800 */
[----:B------:R-:W-:Y:S01]  /*88f0*/  @!P3 IADD3 R162, P4, PT, RZ, -R162, RZ ;  /* 0x800000a2ffa2b210 */ /* 0x000fe20007f9e0ff */
[----:B------:R-:W3:Y:S01]  /*8900*/  LDCU.64 UR6, c[0x0][0x3a0] ;  /* 0x00007400ff0677ac */ /* 0x000ee20008000a00 */
[----:B------:R-:W4:Y:S11]  /*8910*/  LDCU.64 UR8, c[0x0][0x3a8] ;  /* 0x00007500ff0877ac */ /* 0x000f360008000a00 */
.L_x_5683:
        /* <DEDUP_REMOVED lines=75> */
.L_x_5680:
        /* <DEDUP_REMOVED lines=58> */
[----:B------:R-:W-:Y:S01]  /*9170*/  LDSM.16.M88.4 R132, [R144] ;  /* 0x000000009084783b */ /* 0x000fe20000000200 */
[C---:B-----5:R-:W-:Y:S08]  /*9180*/  HMMA.16816.F32.BF16 R4, R100.reuse, R104, RZ ;  /* 0x000000686404723c */ /* 0x060ff000000418ff */
[C---:B------:R-:W-:Y:S01]  /*9190*/  HMMA.16816.F32.BF16 R8, R100.reuse, R106, RZ ;  /* 0x0000006a6408723c */ /* 0x040fe200000418ff */
[----:B------:R-:W5:Y:S07]  /*91a0*/  LDSM.16.M88.4 R104, [R141+0x5000] ;  /* 0x005000008d68783b */ /* 0x000f6e0000000200 */
[C---:B---3--:R-:W-:Y:S08]  /*91b0*/  HMMA.16816.F32.BF16 R12, R100.reuse, R108, RZ ;  /* 0x0000006c640c723c */ /* 0x048ff000000418ff */
[C---:B------:R-:W-:Y:S01]  /*91c0*/  HMMA.16816.F32.BF16 R16, R100.reuse, R110, RZ ;  /* 0x0000006e6410723c */ /* 0x040fe200000418ff */
[----:B------:R-:W3:Y:S07]  /*91d0*/  LDSM.16.M88.4 R108, [R141+0x5800] ;  /* 0x005800008d6c783b */ /* 0x000eee0000000200 */
[C---:B----4-:R-:W-:Y:S08]  /*91e0*/  HMMA.16816.F32.BF16 R20, R100.reuse, R112, RZ ;  /* 0x000000706414723c */ /* 0x050ff000000418ff */
[C---:B------:R-:W-:Y:S01]  /*91f0*/  HMMA.16816.F32.BF16 R24, R100.reuse, R114, RZ ;  /* 0x000000726418723c */ /* 0x040fe200000418ff */
[----:B------:R-:W4:Y:S07]  /*9200*/  LDSM.16.M88.4 R112, [R140+0x4000] ;  /* 0x004000008c70783b */ /* 0x000f2e0000000200 */
[C---:B--2---:R-:W-:Y:S08]  /*9210*/  HMMA.16816.F32.BF16 R28, R100.reuse, R116, RZ ;  /* 0x00000074641c723c */ /* 0x044ff000000418ff */
[----:B------:R-:W-:Y:S01]  /*9220*/  HMMA.16816.F32.BF16 R32, R100, R118, RZ ;  /* 0x000000766420723c */ /* 0x000fe200000418ff */
[----:B------:R-:W2:Y:S04]  /*9230*/  LDSM.16.M88.4 R100, [R140+0x4800] ;  /* 0x004800008c64783b */ /* 0x000ea80000000200 */
[----:B------:R-:W2:Y:S03]  /*9240*/  LDSM.16.M88.4 R116, [R140+0x5000] ;  /* 0x005000008c74783b */ /* 0x000ea60000000200 */
[C---:B-1----:R-:W-:Y:S08]  /*9250*/  HMMA.16816.F32.BF16 R4, R120.reuse, R124, R4 ;  /* 0x0000007c7804723c */ /* 0x042ff00000041804 */
[C---:B------:R-:W-:Y:S01]  /*9260*/  HMMA.16816.F32.BF16 R8, R120.reuse, R126, R8 ;  /* 0x0000007e7808723c */ /* 0x040fe20000041808 */
[----:B------:R-:W-:Y:S07]  /*9270*/  LDSM.16.M88.4 R124, [R139+0x5800] ;  /* 0x005800008b7c783b */ /* 0x000fee0000000200 */
[C---:B------:R-:W-:Y:S08]  /*9280*/  HMMA.16816.F32.BF16 R12, R120.reuse, R128, R12 ;  /* 0x00000080780c723c */ /* 0x040ff0000004180c */
[C---:B------:R-:W-:Y:S01]  /*9290*/  HMMA.16816.F32.BF16 R16, R120.reuse, R130, R16 ;  /* 0x000000827810723c */ /* 0x040fe20000041810 */
[----:B------:R-:W-:Y:S07]  /*92a0*/  LDSM.16.M88.4 R128, [R141+0x6800] ;  /* 0x006800008d80783b */ /* 0x000fee0000000200 */
[C---:B-----5:R-:W-:Y:S08]  /*92b0*/  HMMA.16816.F32.BF16 R20, R120.reuse, R104, R20 ;  /* 0x000000687814723c */ /* 0x060ff00000041814 */
[C---:B------:R-:W-:Y:S01]  /*92c0*/  HMMA.16816.F32.BF16 R24, R120.reuse, R106, R24 ;  /* 0x0000006a7818723c */ /* 0x040fe20000041818 */
[----:B------:R-:W1:Y:S07]  /*92d0*/  LDSM.16.M88.4 R104, [R140+0x5800] ;  /* 0x005800008c68783b */ /* 0x000e6e0000000200 */
[C---:B---3--:R-:W-:Y:S08]  /*92e0*/  HMMA.16816.F32.BF16 R28, R120.reuse, R108, R28 ;  /* 0x0000006c781c723c */ /* 0x048ff0000004181c */
[----:B------:R-:W-:Y:S01]  /*92f0*/  HMMA.16816.F32.BF16 R32, R120, R110, R32 ;  /* 0x0000006e7820723c */ /* 0x000fe20000041820 */
[----:B------:R-:W-:Y:S04]  /*9300*/  LDSM.16.M88.4 R108, [R139+0x4000] ;  /* 0x004000008b6c783b */ /* 0x000fe80000000200 */
[----:B------:R-:W-:Y:S03]  /*9310*/  LDSM.16.M88.4 R120, [R139+0x5000] ;  /* 0x005000008b78783b */ /* 0x000fe60000000200 */
[C---:B----4-:R-:W-:Y:S08]  /*9320*/  HMMA.16816.F32.BF16 R4, R132.reuse, R112, R4 ;  /* 0x000000708404723c */ /* 0x050ff00000041804 */
[C---:B------:R-:W-:Y:S01]  /*9330*/  HMMA.16816.F32.BF16 R8, R132.reuse, R114, R8 ;  /* 0x000000728408723c */ /* 0x040fe20000041808 */
[----:B------:R-:W-:Y:S07]  /*9340*/  LDSM.16.M88.4 R112, [R139+0x4800] ;  /* 0x004800008b70783b */ /* 0x000fee0000000200 */
[C---:B--2---:R-:W-:Y:S08]  /*9350*/  HMMA.16816.F32.BF16 R12, R132.reuse, R100, R12 ;  /* 0x00000064840c723c */ /* 0x044ff0000004180c */
[C---:B------:R-:W-:Y:S01]  /*9360*/  HMMA.16816.F32.BF16 R16, R132.reuse, R102, R16 ;  /* 0x000000668410723c */ /* 0x040fe20000041810 */
[----:B------:R-:W2:Y:S07]  /*9370*/  LDSM.16.M88.4 R100, [R143] ;  /* 0x000000008f64783b */ /* 0x000eae0000000200 */
[C---:B------:R-:W-:Y:S08]  /*9380*/  HMMA.16816.F32.BF16 R20, R132.reuse, R116, R20 ;  /* 0x000000748414723c */ /* 0x040ff00000041814 */
[C---:B------:R-:W-:Y:S01]  /*9390*/  HMMA.16816.F32.BF16 R24, R132.reuse, R118, R24 ;  /* 0x000000768418723c */ /* 0x040fe20000041818 */
[----:B------:R-:W-:Y:S07]  /*93a0*/  LDSM.16.M88.4 R116, [R146+UR5+0x6000] ;  /* 0x006000059274783b */ /* 0x000fee0008000200 */
[C---:B-1----:R-:W-:Y:S08]  /*93b0*/  HMMA.16816.F32.BF16 R28, R132.reuse, R104, R28 ;  /* 0x00000068841c723c */ /* 0x042ff0000004181c */
[----:B------:R-:W-:Y:S01]  /*93c0*/  HMMA.16816.F32.BF16 R32, R132, R106, R32 ;  /* 0x0000006a8420723c */ /* 0x000fe20000041820 */
[----:B------:R-:W1:Y:S07]  /*93d0*/  LDSM.16.M88.4 R104, [R147+0x2000] ;  /* 0x002000009368783b */ /* 0x000e6e0000000200 */
[C---:B--2---:R-:W-:Y:S08]  /*93e0*/  HMMA.16816.F32.BF16 R4, R100.reuse, R108, R4 ;  /* 0x0000006c6404723c */ /* 0x044ff00000041804 */
[C---:B------:R-:W-:Y:S01]  /*93f0*/  HMMA.16816.F32.BF16 R8, R100.reuse, R110, R8 ;  /* 0x0000006e6408723c */ /* 0x040fe20000041808 */
[----:B------:R-:W2:Y:S07]  /*9400*/  LDSM.16.M88.4 R108, [R146+UR5+0x6800] ;  /* 0x00680005926c783b */ /* 0x000eae0008000200 */
[C---:B------:R-:W-:Y:S08]  /*9410*/  HMMA.16816.F32.BF16 R12, R100.reuse, R112, R12 ;  /* 0x00000070640c723c */ /* 0x040ff0000004180c */
[C---:B------:R-:W-:Y:S01]  /*9420*/  HMMA.16816.F32.BF16 R16, R100.reuse, R114, R16 ;  /* 0x000000726410723c */ /* 0x040fe20000041810 */
[----:B------:R-:W3:Y:S07]  /*9430*/  LDSM.16.M88.4 R112, [R146+UR5+0x7000] ;  /* 0x007000059270783b */ /* 0x000eee0008000200 */
[C---:B------:R-:W-:Y:S08]  /*9440*/  HMMA.16816.F32.BF16 R20, R100.reuse, R120, R20 ;  /* 0x000000786414723c */ /* 0x040ff00000041814 */
[C---:B------:R-:W-:Y:S01]  /*9450*/  HMMA.16816.F32.BF16 R24, R100.reuse, R122, R24 ;  /* 0x0000007a6418723c */ /* 0x040fe20000041818 */
[----:B------:R-:W4:Y:S07]  /*9460*/  LDSM.16.M88.4 R120, [R146+UR5+0x7800] ;  /* 0x007800059278783b */ /* 0x000f2e0008000200 */
[C---:B------:R-:W-:Y:S08]  /*9470*/  HMMA.16816.F32.BF16 R28, R100.reuse, R124, R28 ;  /* 0x0000007c641c723c */ /* 0x040ff0000004181c */
[----:B------:R-:W-:Y:S01]  /*9480*/  HMMA.16816.F32.BF16 R32, R100, R126, R32 ;  /* 0x0000007e6420723c */ /* 0x000fe20000041820 */
[----:B------:R-:W-:Y:S04]  /*9490*/  LDSM.16.M88.4 R100, [R145+0x2000] ;  /* 0x002000009164783b */ /* 0x000fe80000000200 */
[----:B------:R-:W5:Y:S03]  /*94a0*/  LDSM.16.M88.4 R124, [R141+0x6000] ;  /* 0x006000008d7c783b */ /* 0x000f660000000200 */
        /* <DEDUP_REMOVED lines=11> */
[----:B------:R-:W2:Y:S04]  /*9560*/  LDSM.16.M88.4 R104, [R141+0x7800] ;  /* 0x007800008d68783b */ /* 0x000ea80000000200 */
[----:B------:R-:W3:Y:S03]  /*9570*/  LDSM.16.M88.4 R120, [R140+0x6800] ;  /* 0x006800008c78783b */ /* 0x000ee60000000200 */
        /* <DEDUP_REMOVED lines=8> */
[----:B------:R-:W1:Y:S07]  /*9600*/  LDSM.16.M88.4 R108, [R140+0x7800] ;  /* 0x007800008c6c783b */ /* 0x000e6e0000000200 */
[C---:B--2---:R-:W-:Y:S08]  /*9610*/  HMMA.16816.F32.BF16 R28, R100.reuse, R104, R28 ;  /* 0x00000068641c723c */ /* 0x044ff0000004181c */
[----:B------:R-:W-:Y:S01]  /*9620*/  HMMA.16816.F32.BF16 R32, R100, R106, R32 ;  /* 0x0000006a6420723c */ /* 0x000fe20000041820 */
[----:B------:R-:W-:Y:S04]  /*9630*/  LDSM.16.M88.4 R100, [R143+0x2000] ;  /* 0x002000008f64783b */ /* 0x000fe80000000200 */
[----:B------:R-:W2:Y:S03]  /*9640*/  LDSM.16.M88.4 R104, [R139+0x6000] ;  /* 0x006000008b68783b */ /* 0x000ea60000000200 */
[C---:B------:R-:W-:Y:S08]  /*9650*/  HMMA.16816.F32.BF16 R4, R112.reuse, R116, R4 ;  /* 0x000000747004723c */ /* 0x040ff00000041804 */
[C---:B------:R-:W-:Y:S01]  /*9660*/  HMMA.16816.F32.BF16 R8, R112.reuse, R118, R8 ;  /* 0x000000767008723c */ /* 0x040fe20000041808 */
[----:B------:R-:W5:Y:S07]  /*9670*/  LDSM.16.M88.4 R116, [R139+0x6800] ;  /* 0x006800008b74783b */ /* 0x000f6e0000000200 */
        /* <DEDUP_REMOVED lines=8> */
[----:B------:R-:W-:Y:S08]  /*9700*/  HMMA.16816.F32.BF16 R32, R112, R110, R32 ;  /* 0x0000006e7020723c */ /* 0x000ff00000041820 */
[C---:B--2---:R-:W-:Y:S08]  /*9710*/  HMMA.16816.F32.BF16 R4, R100.reuse, R104, R4 ;  /* 0x000000686404723c */ /* 0x044ff00000041804 */
[C---:B------:R-:W-:Y:S08]  /*9720*/  HMMA.16816.F32.BF16 R8, R100.reuse, R106, R8 ;  /* 0x0000006a6408723c */ /* 0x040ff00000041808 */
[C---:B-----5:R-:W-:Y:S08]  /*9730*/  HMMA.16816.F32.BF16 R12, R100.reuse, R116, R12 ;  /* 0x00000074640c723c */ /* 0x060ff0000004180c */
[C---:B------:R-:W-:Y:S08]  /*9740*/  HMMA.16816.F32.BF16 R16, R100.reuse, R118, R16 ;  /* 0x000000766410723c */ /* 0x040ff00000041810 */
[C---:B---3--:R-:W-:Y:S08]  /*9750*/  HMMA.16816.F32.BF16 R20, R100.reuse, R120, R20 ;  /* 0x000000786414723c */ /* 0x048ff00000041814 */
        /* <DEDUP_REMOVED lines=58> */
[C---:B------:R-:W-:Y:S04]  /*9b00*/  LEA R110, P0, R105.reuse, R160, 0x2 ;  /* 0x000000a0696e7211 */ /* 0x040fe800078010ff */
[C---:B------:R-:W-:Y:S01]  /*9b10*/  LEA.HI.X.SX32 R111, R105.reuse, R161, 0x2, P0 ;  /* 0x000000a1696f7211 */ /* 0x040fe200000f16ff */
[----:B------:R-:W2:Y:S01]  /*9b20*/  LDG.E R107, desc[UR16][R106.64] ;  /* 0x000000106a6b7981 */ /* 0x000ea2000c1e1900 */
        /* <DEDUP_REMOVED lines=16> */
.L_x_5682:
        /* <DEDUP_REMOVED lines=49> */
.L_x_5681:
[C---:B-1----:R-:W-:Y:S01]  /*9f40*/  IADD3 R100, PT, PT, R163.reuse, -0x1f, RZ ;  /* 0xffffffe1a3647810 */ /* 0x042fe20007ffe0ff */
[----:B------:R-:W-:Y:S01]  /*9f50*/  LDSM.16.MT88.4 R108, [R138+0x8000] ;  /* 0x008000008a6c783b */ /* 0x000fe20000004200 */
[----:B------:R-:W-:Y:S02]  /*9f60*/  I2FP.F32.U32 R103, R163 ;  /* 0x000000a300677245 */ /* 0x000fe40000201000 */
[----:B------:R-:W-:Y:S02]  /*9f70*/  I2FP.F32.U32 R100, R100 ;  /* 0x0000006400647245 */ /* 0x000fe40000201000 */
[C---:B------:R-:W-:Y:S01]  /*9f80*/  IADD3 R101, PT, PT, R163.reuse, -0x20, RZ ;  /* 0xffffffe0a3657810 */ /* 0x040fe20007ffe0ff */
[CC--:B------:R-:W-:Y:S01]  /*9f90*/  FFMA.FTZ R22, R0.reuse, R103.reuse, R22 ;  /* 0x0000006700167223 */ /* 0x0c0fe20000010016 */
[C---:B------:R-:W-:Y:S01]  /*9fa0*/  FFMA.FTZ R20, R0.reuse, R103, R20 ;  /* 0x0000006700147223 */ /* 0x040fe20000010014 */
[CC--:B------:R-:W-:Y:S01]  /*9fb0*/  FFMA.FTZ R7, R0.reuse, R100.reuse, R7 ;  /* 0x0000006400077223 */ /* 0x0c0fe20000010007 */
[C---:B------:R-:W-:Y:S01]  /*9fc0*/  FFMA.FTZ R5, R0.reuse, R100, R5 ;  /* 0x0000006400057223 */ /* 0x040fe20000010005 */
[C---:B------:R-:W-:Y:S01]  /*9fd0*/  IADD3 R103, PT, PT, R163.reuse, -0x18, RZ ;  /* 0xffffffe8a3677810 */ /* 0x040fe20007ffe0ff */
[----:B------:R-:W-:Y:S01]  /*9fe0*/  LDSM.16.MT88.4 R112, [R137+0x8000] ;  /* 0x008000008970783b */ /* 0x000fe20000004200 */
[C---:B------:R-:W-:Y:S02]  /*9ff0*/  IADD3 R100, PT, PT, R163.reuse, -0xf, RZ ;  /* 0xfffffff1a3647810 */ /* 0x040fe40007ffe0ff */
[----:B------:R-:W-:Y:S02]  /*a000*/  I2FP.F32.U32 R101, R101 ;  /* 0x0000006500657245 */ /* 0x000fe40000201000 */
[----:B------:R-:W-:Y:S02]  /*a010*/  I2FP.F32.U32 R103, R103 ;  /* 0x0000006700677245 */ /* 0x000fe40000201000 */
[----:B------:R-:W-:Y:S01]  /*a020*/  I2FP.F32.U32 R100, R100 ;  /* 0x0000006400647245 */ /* 0x000fe20000201000 */
[CC--:B------:R-:W-:Y:S01]  /*a030*/  FFMA.FTZ R6, R0.reuse, R101.reuse, R6 ;  /* 0x0000006500067223 */ /* 0x0c0fe20000010006 */
[C---:B------:R-:W-:Y:S01]  /*a040*/  IADD3 R102, PT, PT, R163.reuse, -0x17, RZ ;  /* 0xffffffe9a3667810 */ /* 0x040fe20007ffe0ff */
[C---:B------:R-:W-:Y:S01]  /*a050*/  FFMA.FTZ R4, R0.reuse, R101, R4 ;  /* 0x0000006500047223 */ /* 0x040fe20000010004 */
[C---:B------:R-:W-:Y:S01]  /*a060*/  IADD3 R101, PT, PT, R163.reuse, -0x10, RZ ;  /* 0xfffffff0a3657810 */ /* 0x040fe20007ffe0ff */
[CC--:B------:R-:W-:Y:S01]  /*a070*/  FFMA.FTZ R10, R0.reuse, R103.reuse, R10 ;  /* 0x00000067000a7223 */ /* 0x0c0fe2000001000a */
[----:B------:R-:W-:Y:S01]  /*a080*/  I2FP.F32.U32 R102, R102 ;  /* 0x0000006600667245 */ /* 0x000fe20000201000 */
[C---:B------:R-:W-:Y:S01]  /*a090*/  FFMA.FTZ R8, R0.reuse, R103, R8 ;  /* 0x0000006700087223 */ /* 0x040fe20000010008 */
[CC--:B------:R-:W-:Y:S01]  /*a0a0*/  FFMA.FTZ R15, R0.reuse, R100.reuse, R15 ;  /* 0x00000064000f7223 */ /* 0x0c0fe2000001000f */
[C---:B------:R-:W-:Y:S01]  /*a0b0*/  FFMA.FTZ R13, R0.reuse, R100, R13 ;  /* 0x00000064000d7223 */ /* 0x040fe2000001000d */
[C---:B------:R-:W-:Y:S01]  /*a0c0*/  IADD3 R100, PT, PT, R163.reuse, 0x9, RZ ;  /* 0x00000009a3647810 */ /* 0x040fe20007ffe0ff */
[CC--:B------:R-:W-:Y:S01]  /*a0d0*/  FFMA.FTZ R11, R0.reuse, R102.reuse, R11 ;  /* 0x00000066000b7223 */ /* 0x0c0fe2000001000b */
[C---:B------:R-:W-:Y:S01]  /*a0e0*/  IADD3 R103, PT, PT, R163.reuse, -0x8, RZ ;  /* 0xfffffff8a3677810 */ /* 0x040fe20007ffe0ff */
[C---:B------:R-:W-:Y:S01]  /*a0f0*/  FFMA.FTZ R9, R0.reuse, R102, R9 ;  /* 0x0000006600097223 */ /* 0x040fe20000010009 */
[----:B------:R-:W-:Y:S02]  /*a100*/  I2FP.F32.U32 R101, R101 ;  /* 0x0000006500657245 */ /* 0x000fe40000201000 */
[----:B------:R-:W-:Y:S02]  /*a110*/  I2FP.F32.U32 R100, R100 ;  /* 0x0000006400647245 */ /* 0x000fe40000201000 */
[----:B------:R-:W-:Y:S01]  /*a120*/  I2FP.F32.U32 R103, R103 ;  /* 0x0000006700677245 */ /* 0x000fe20000201000 */
[CC--:B------:R-:W-:Y:S01]  /*a130*/  FFMA.FTZ R14, R0.reuse, R101.reuse, R14 ;  /* 0x00000065000e7223 */ /* 0x0c0fe2000001000e */
[C---:B------:R-:W-:Y:S01]  /*a140*/  IADD3 R102, PT, PT, R163.reuse, -0x7, RZ ;  /* 0xfffffff9a3667810 */ /* 0x040fe20007ffe0ff */
[C---:B------:R-:W-:Y:S01]  /*a150*/  FFMA.FTZ R12, R0.reuse, R101, R12 ;  /* 0x00000065000c7223 */ /* 0x040fe2000001000c */
[C---:B------:R-:W-:Y:S01]  /*a160*/  IADD3 R101, PT, PT, R163.reuse, 0x1, RZ ;  /* 0x00000001a3657810 */ /* 0x040fe20007ffe0ff */
[C---:B------:R-:W-:Y:S01]  /*a170*/  FFMA.FTZ R27, R0.reuse, R100, R27 ;  /* 0x00000064001b7223 */ /* 0x040fe2000001001b */
[----:B------:R-:W-:Y:S01]  /*a180*/  I2FP.F32.U32 R102, R102 ;  /* 0x0000006600667245 */ /* 0x000fe20000201000 */
[C---:B------:R-:W-:Y:S01]  /*a190*/  FFMA.FTZ R25, R0.reuse, R100, R25 ;  /* 0x0000006400197223 */ /* 0x040fe20000010019 */
[CC--:B------:R-:W-:Y:S01]  /*a1a0*/  FFMA.FTZ R18, R0.reuse, R103.reuse, R18 ;  /* 0x0000006700127223 */ /* 0x0c0fe20000010012 */
[C---:B------:R-:W-:Y:S01]  /*a1b0*/  FFMA.FTZ R16, R0.reuse, R103, R16 ;  /* 0x0000006700107223 */ /* 0x040fe20000010010 */
[----:B------:R-:W-:Y:S01]  /*a1c0*/  IADD3 R103, PT, PT, R163, 0x8, RZ ;  /* 0x00000008a3677810 */ /* 0x000fe20007ffe0ff */
[C---:B------:R-:W-:Y:S01]  /*a1d0*/  FFMA.FTZ R19, R0.reuse, R102, R19 ;  /* 0x0000006600137223 */ /* 0x040fe20000010013 */
[----:B------:R-:W-:Y:S01]  /*a1e0*/  FMNMX3.FTZ R100, R3, R6, R7, !PT ;  /* 0x0000000603647276 */ /* 0x000fe20007810007 */
[----:B------:R-:W-:Y:S01]  /*a1f0*/  FFMA.FTZ R17, R0, R102, R17 ;  /* 0x0000006600117223 */ /* 0x000fe20000010011 */
[----:B------:R-:W-:Y:S02]  /*a200*/  I2FP.F32.U32 R101, R101 ;  /* 0x0000006500657245 */ /* 0x000fe40000201000 */
[----:B------:R-:W-:Y:S02]  /*a210*/  I2FP.F32.U32 R103, R103 ;  /* 0x0000006700677245 */ /* 0x000fe40000201000 */
[----:B------:R-:W-:Y:S01]  /*a220*/  FMNMX3.FTZ R100, R100, R10, R11, !PT ;  /* 0x0000000a64647276 */ /* 0x000fe2000781000b */
[CC--:B------:R-:W-:Y:S01]  /*a230*/  FFMA.FTZ R23, R0.reuse, R101.reuse, R23 ;  /* 0x0000006500177223 */ /* 0x0c0fe20000010017 */
[C---:B------:R-:W-:Y:S01]  /*a240*/  IADD3 R102, PT, PT, R163.reuse, 0x10, RZ ;  /* 0x00000010a3667810 */ /* 0x040fe20007ffe0ff */
[----:B------:R-:W-:Y:S01]  /*a250*/  FFMA.FTZ R21, R0, R101, R21 ;  /* 0x0000006500157223 */ /* 0x000fe20000010015 */
[----:B------:R-:W-:Y:S01]  /*a260*/  FMNMX3.FTZ R104, R2, R4, R5, !PT ;  /* 0x0000000402687276 */ /* 0x000fe20007810005 */
[CC--:B------:R-:W-:Y:S01]  /*a270*/  FFMA.FTZ R26, R0.reuse, R103.reuse, R26 ;  /* 0x00000067001a7223 */ /* 0x0c0fe2000001001a */
[----:B------:R-:W-:Y:S01]  /*a280*/  I2FP.F32.U32 R101, R102 ;  /* 0x0000006600657245 */ /* 0x000fe20000201000 */
[----:B------:R-:W-:Y:S01]  /*a290*/  FFMA.FTZ R24, R0, R103, R24 ;  /* 0x0000006700187223 */ /* 0x000fe20000010018 */
[----:B------:R-:W-:Y:S02]  /*a2a0*/  FMNMX3.FTZ R100, R100, R14, R15, !PT ;  /* 0x0000000e64647276 */ /* 0x000fe4000781000f */
[----:B------:R-:W-:Y:S01]  /*a2b0*/  FMNMX3.FTZ R104, R104, R8, R9, !PT ;  /* 0x0000000868687276 */ /* 0x000fe20007810009 */
[CC--:B------:R-:W-:Y:S01]  /*a2c0*/  FFMA.FTZ R28, R0.reuse, R101.reuse, R28 ;  /* 0x00000065001c7223 */ /* 0x0c0fe2000001001c */
[C---:B------:R-:W-:Y:S01]  /*a2d0*/  IADD3 R103, PT, PT, R163.reuse, 0x11, RZ ;  /* 0x00000011a3677810 */ /* 0x040fe20007ffe0ff */
[----:B------:R-:W-:Y:S01]  /*a2e0*/  FFMA.FTZ R30, R0, R101, R30 ;  /* 0x00000065001e7223 */ /* 0x000fe2000001001e */
[----:B------:R-:W-:Y:S02]  /*a2f0*/  FMNMX3.FTZ R100, R100, R18, R19, !PT ;  /* 0x0000001264647276 */ /* 0x000fe40007810013 */
[----:B------:R-:W-:Y:S02]  /*a300*/  FMNMX3.FTZ R104, R104, R12, R13, !PT ;  /* 0x0000000c68687276 */ /* 0x000fe4000781000d */
[----:B------:R-:W-:Y:S02]  /*a310*/  I2FP.F32.U32 R103, R103 ;  /* 0x0000006700677245 */ /* 0x000fe40000201000 */
[C---:B------:R-:W-:Y:S02]  /*a320*/  IADD3 R101, PT, PT, R163.reuse, 0x18, RZ ;  /* 0x00000018a3657810 */ /* 0x040fe40007ffe0ff */
[----:B------:R-:W-:Y:S01]  /*a330*/  IADD3 R102, PT, PT, R163, 0x19, RZ ;  /* 0x00000019a3667810 */ /* 0x000fe20007ffe0ff */
[-C--:B------:R-:W-:Y:S01]  /*a340*/  FFMA.FTZ R31, R0, R103.reuse, R31 ;  /* 0x00000067001f7223 */ /* 0x080fe2000001001f */
[----:B------:R-:W-:Y:S01]  /*a350*/  FMNMX3.FTZ R100, R100, R22, R23, !PT ;  /* 0x0000001664647276 */ /* 0x000fe20007810017 */
[----:B------:R-:W-:Y:S01]  /*a360*/  FFMA.FTZ R29, R0, R103, R29 ;  /* 0x00000067001d7223 */ /* 0x000fe2000001001d */
[----:B------:R-:W-:Y:S02]  /*a370*/  FMNMX3.FTZ R104, R104, R16, R17, !PT ;  /* 0x0000001068687276 */ /* 0x000fe40007810011 */
[----:B------:R-:W-:Y:S02]  /*a380*/  I2FP.F32.U32 R101, R101 ;  /* 0x0000006500657245 */ /* 0x000fe40000201000 */
[----:B------:R-:W-:Y:S02]  /*a390*/  I2FP.F32.U32 R102, R102 ;  /* 0x0000006600667245 */ /* 0x000fe40000201000 */
[----:B------:R-:W-:Y:S01]  /*a3a0*/  FMNMX3.FTZ R100, R100, R26, R27, !PT ;  /* 0x0000001a64647276 */ /* 0x000fe2000781001b */
[-C--:B------:R-:W-:Y:S01]  /*a3b0*/  FFMA.FTZ R34, R0, R101.reuse, R34 ;  /* 0x0000006500227223 */ /* 0x080fe20000010022 */
[----:B------:R-:W-:Y:S01]  /*a3c0*/  FMNMX3.FTZ R104, R104, R20, R21, !PT ;  /* 0x0000001468687276 */ /* 0x000fe20007810015 */
[----:B------:R-:W-:Y:S01]  /*a3d0*/  FFMA.FTZ R35, R0, R102, R35 ;  /* 0x0000006600237223 */ /* 0x000fe20000010023 */
[----:B------:R-:W-:Y:S01]  /*a3e0*/  FMNMX3.FTZ R100, R100, R30, R31, !PT ;  /* 0x0000001e64647276 */ /* 0x000fe2000781001f */
[----:B------:R-:W-:Y:S01]  /*a3f0*/  FFMA.FTZ R33, R0, R102, R33 ;  /* 0x0000006600217223 */ /* 0x000fe20000010021 */
[----:B------:R-:W-:Y:S01]  /*a400*/  FMNMX3.FTZ R104, R104, R24, R25, !PT ;  /* 0x0000001868687276 */ /* 0x000fe20007810019 */
[----:B------:R-:W-:Y:S01]  /*a410*/  FFMA.FTZ R32, R0, R101, R32 ;  /* 0x0000006500207223 */ /* 0x000fe20000010020 */
[----:B------:R-:W-:Y:S02]  /*a420*/  FMNMX3.FTZ R103, R100, R34, R35, !PT ;  /* 0x0000002264677276 */ /* 0x000fe40007810023 */
[----:B------:R-:W-:Y:S02]  /*a430*/  FMNMX3.FTZ R101, R104, R28, R29, !PT ;  /* 0x0000001c68657276 */ /* 0x000fe4000781001d */
[----:B------:R-:W-:Y:S01]  /*a440*/  IADD3 R164, PT, PT, R164, -0x1, RZ ;  /* 0xffffffffa4a47810 */ /* 0x000fe20007ffe0ff */
[----:B------:R-:W-:Y:S01]  /*a450*/  SHFL.BFLY PT, R100, R103, 0x2, 0x1f ;  /* 0x0c401f0067647f89 */ /* 0x000fe200000e0000 */
[----:B------:R-:W-:Y:S02]  /*a460*/  FMNMX3.FTZ R106, R101, R32, R33, !PT ;  /* 0x00000020656a7276 */ /* 0x000fe40007810021 */
[----:B------:R-:W-:Y:S02]  /*a470*/  IADD3 R165, PT, PT, R165, -0x40, RZ ;  /* 0xffffffc0a5a57810 */ /* 0x000fe40007ffe0ff */
[----:B------:R-:W-:Y:S03]  /*a480*/  IADD3 R163, PT, PT, R163, -0x40, RZ ;  /* 0xffffffc0a3a37810 */ /* 0x000fe60007ffe0ff */
        /* <DEDUP_REMOVED lines=9> */
[----:B------:R-:W-:Y:S01]  /*a520*/  FADD.FTZ R103, -R101, R2 ;  /* 0x0000000265677221 */ /* 0x000fe20000010100 */
[C---:B------:R-:W-:Y:S01]  /*a530*/  FSETP.NEU.FTZ.AND P0, PT, R100.reuse, -INF , PT ;  /* 0xff8000006400780b */ /* 0x040fe20003f1d000 */
[C---:B------:R-:W-:Y:S01]  /*a540*/  FMUL.FTZ R123, R100.reuse, UR4 ;  /* 0x00000004647b7c20 */ /* 0x040fe20008410000 */
[----:B------:R-:W-:Y:S01]  /*a550*/  FADD.FTZ R102, -R100, R3 ;  /* 0x0000000364667221 */ /* 0x000fe20000010100 */
[----:B------:R-:W-:Y:S03]  /*a560*/  FMUL.FTZ R3, R103, UR4 ;  /* 0x0000000467037c20 */ /* 0x000fe60008410000 */
[----:B------:R-:W-:Y:S01]  /*a570*/  FSEL R123, R123, RZ, P0 ;  /* 0x000000ff7b7b7208 */ /* 0x000fe20000000000 */
[----:B------:R-:W-:Y:S01]  /*a580*/  FMUL.FTZ R2, R102, UR4 ;  /* 0x0000000466027c20 */ /* 0x000fe20008410000 */
[----:B------:R-:W-:Y:S01]  /*a590*/  FSETP.NEU.FTZ.AND P0, PT, R101, -INF , PT ;  /* 0xff8000006500780b */ /* 0x000fe20003f1d000 */
[----:B------:R-:W2:Y:S02]  /*a5a0*/  MUFU.EX2 R3, R3 ;  /* 0x0000000300037308 */ /* 0x000ea40000000800 */
[--C-:B------:R-:W-:Y:S01]  /*a5b0*/  FFMA.FTZ R103, R10, UR4, -R123.reuse ;  /* 0x000000040a677c23 */ /* 0x100fe2000801087b */
[----:B------:R-:W-:Y:S01]  /*a5c0*/  FSEL R121, R121, RZ, P0 ;  /* 0x000000ff79797208 */ /* 0x000fe20000000000 */
[--C-:B------:R-:W-:Y:S01]  /*a5d0*/  FFMA.FTZ R102, R11, UR4, -R123.reuse ;  /* 0x000000040b667c23 */ /* 0x100fe2000801087b */
[--C-:B------:R-:W-:Y:S01]  /*a5e0*/  FFMA.FTZ R119, R6, UR4, -R123.reuse ;  /* 0x0000000406777c23 */ /* 0x100fe2000801087b */
[----:B------:R-:W-:Y:S04]  /*a5f0*/  FFMA.FTZ R118, R7, UR4, -R123 ;  /* 0x0000000407767c23 */ /* 0x000fe8000801087b */
[----:B------:R-:W3:Y:S01]  /*a600*/  MUFU.EX2 R2, R2 ;  /* 0x0000000200027308 */ /* 0x000ee20000000800 */
[--C-:B------:R-:W-:Y:S01]  /*a610*/  FFMA.FTZ R117, R8, UR4, -R121.reuse ;  /* 0x0000000408757c23 */ /* 0x100fe20008010879 */
[--C-:B------:R-:W-:Y:S01]  /*a620*/  FFMA.FTZ R116, R9, UR4, -R121.reuse ;  /* 0x0000000409747c23 */ /* 0x100fe20008010879 */
[--C-:B------:R-:W-:Y:S01]  /*a630*/  FFMA.FTZ R122, R4, UR4, -R121.reuse ;  /* 0x00000004047a7c23 */ /* 0x100fe20008010879 */
[----:B------:R-:W-:Y:S06]  /*a640*/  FFMA.FTZ R120, R5, UR4, -R121 ;  /* 0x0000000405787c23 */ /* 0x000fec0008010879 */
[----:B------:R-:W-:Y:S01]  /*a650*/  MUFU.EX2 R119, R119 ;  /* 0x0000007700777308 */ /* 0x000fe20000000800 */
[--C-:B------:R-:W-:Y:S01]  /*a660*/  FFMA.FTZ R132, R26, UR4, -R123.reuse ;  /* 0x000000041a847c23 */ /* 0x100fe2000801087b */
[C---:B--2---:R-:W-:Y:S01]  /*a670*/  FMUL.FTZ R4, R3.reuse, R96 ;  /* 0x0000006003047220 */ /* 0x044fe20000410000 */
[C---:B------:R-:W-:Y:S07]  /*a680*/  FMUL.FTZ R5, R3.reuse, R97 ;  /* 0x0000006103057220 */ /* 0x040fee0000410000 */
[----:B------:R-:W2:Y:S01]  /*a690*/  MUFU.EX2 R118, R118 ;  /* 0x0000007600767308 */ /* 0x000ea20000000800 */
[C---:B------:R-:W-:Y:S01]  /*a6a0*/  FMUL.FTZ R8, R3.reuse, R92 ;  /* 0x0000005c03087220 */ /* 0x040fe20000410000 */
[C---:B------:R-:W-:Y:S01]  /*a6b0*/  FMUL.FTZ R9, R3.reuse, R93 ;  /* 0x0000005d03097220 */ /* 0x040fe20000410000 */
[C---:B------:R-:W-:Y:S07]  /*a6c0*/  FMUL.FTZ R36, R3.reuse, R36 ;  /* 0x0000002403247220 */ /* 0x040fee0000410000 */
[----:B------:R-:W-:Y:S01]  /*a6d0*/  MUFU.EX2 R103, R103 ;  /* 0x0000006700677308 */ /* 0x000fe20000000800 */
[C---:B---3--:R-:W-:Y:S01]  /*a6e0*/  FMUL.FTZ R6, R2.reuse, R98 ;  /* 0x0000006202067220 */ /* 0x048fe20000410000 */
[C---:B------:R-:W-:Y:S01]  /*a6f0*/  FMUL.FTZ R7, R2.reuse, R99 ;  /* 0x0000006302077220 */ /* 0x040fe20000410000 */
[C---:B------:R-:W-:Y:S07]  /*a700*/  FMUL.FTZ R10, R2.reuse, R94 ;  /* 0x0000005e020a7220 */ /* 0x040fee0000410000 */
[----:B------:R-:W3:Y:S01]  /*a710*/  MUFU.EX2 R102, R102 ;  /* 0x0000006600667308 */ /* 0x000ee20000000800 */
[C---:B------:R-:W-:Y:S01]  /*a720*/  FMUL.FTZ R11, R2.reuse, R95 ;  /* 0x0000005f020b7220 */ /* 0x040fe20000410000 */
[C---:B------:R-:W-:Y:S01]  /*a730*/  FMUL.FTZ R38, R2.reuse, R38 ;  /* 0x0000002602267220 */ /* 0x040fe20000410000 */
[----:B------:R-:W4:Y:S07]  /*a740*/  LDSM.16.MT88.4 R92, [R136+0x8000] ;  /* 0x00800000885c783b */ /* 0x000f2e0000004200 */
[----:B------:R-:W-:Y:S01]  /*a750*/  MUFU.EX2 R122, R122 ;  /* 0x0000007a007a7308 */ /* 0x000fe20000000800 */
[----:B------:R-:W-:Y:S01]  /*a760*/  FMUL.FTZ R39, R2, R39 ;  /* 0x0000002702277220 */ /* 0x000fe20000410000 */
[----:B--2---:R-:W-:Y:S01]  /*a770*/  F2FP.BF16.F32.PACK_AB R97, R118, R119 ;  /* 0x000000777661723e */ /* 0x004fe200000010ff */
[C---:B------:R-:W-:Y:S07]  /*a780*/  FMUL.FTZ R37, R3.reuse, R37 ;  /* 0x0000002503257220 */ /* 0x040fee0000410000 */
[----:B------:R-:W2:Y:S01]  /*a790*/  MUFU.EX2 R120, R120 ;  /* 0x0000007800787308 */ /* 0x000ea20000000800 */
[C---:B------:R-:W-:Y:S01]  /*a7a0*/  FMUL.FTZ R42, R2.reuse, R42 ;  /* 0x0000002a022a7220 */ /* 0x040fe20000410000 */
[----:B------:R-:W-:Y:S01]  /*a7b0*/  FMUL.FTZ R43, R2, R43 ;  /* 0x0000002b022b7220 */ /* 0x000fe20000410000 */
[C---:B------:R-:W-:Y:S07]  /*a7c0*/  FMUL.FTZ R40, R3.reuse, R40 ;  /* 0x0000002803287220 */ /* 0x040fee0000410000 */
[----:B------:R-:W-:Y:S01]  /*a7d0*/  MUFU.EX2 R117, R117 ;  /* 0x0000007500757308 */ /* 0x000fe20000000800 */
[C---:B------:R-:W-:Y:S01]  /*a7e0*/  FMUL.FTZ R41, R3.reuse, R41 ;  /* 0x0000002903297220 */ /* 0x040fe20000410000 */
[----:B---3--:R-:W-:Y:S01]  /*a7f0*/  F2FP.BF16.F32.PACK_AB R99, R102, R103 ;  /* 0x000000676663723e */ /* 0x008fe200000010ff */
[C---:B------:R-:W-:Y:S07]  /*a800*/  FMUL.FTZ R46, R2.reuse, R46 ;  /* 0x0000002e022e7220 */ /* 0x040fee0000410000 */
[----:B------:R-:W3:Y:S01]  /*a810*/  MUFU.EX2 R116, R116 ;  /* 0x0000007400747308 */ /* 0x000ee20000000800 */
[----:B------:R-:W-:Y:S01]  /*a820*/  FMUL.FTZ R47, R2, R47 ;  /* 0x0000002f022f7220 */ /* 0x000fe20000410000 */
[C---:B------:R-:W-:Y:S01]  /*a830*/  FMUL.FTZ R44, R3.reuse, R44 ;  /* 0x0000002c032c7220 */ /* 0x040fe20000410000 */
[----:B------:R-:W-:Y:S01]  /*a840*/  FMUL.FTZ R45, R3, R45 ;  /* 0x0000002d032d7220 */ /* 0x000fe20000410000 */
[----:B------:R-:W-:Y:S01]  /*a850*/  FFMA.FTZ R133, R27, UR4, -R123 ;  /* 0x000000041b857c23 */ /* 0x000fe2000801087b */
[--C-:B------:R-:W-:Y:S01]  /*a860*/  FFMA.FTZ R167, R24, UR4, -R121.reuse ;  /* 0x0000000418a77c23 */ /* 0x100fe20008010879 */
[----:B--2---:R-:W-:Y:S01]  /*a870*/  F2FP.BF16.F32.PACK_AB R96, R120, R122 ;  /* 0x0000007a7860723e */ /* 0x004fe200000010ff */
[--C-:B------:R-:W-:Y:S01]  /*a880*/  FFMA.FTZ R172, R25, UR4, -R121.reuse ;  /* 0x0000000419ac7c23 */ /* 0x100fe20008010879 */
[----:B------:R-:W-:Y:S01]  /*a890*/  FFMA.FTZ R173, R28, UR4, -R121 ;  /* 0x000000041cad7c23 */ /* 0x000fe20008010879 */
[----:B------:R-:W-:Y:S01]  /*a8a0*/  LDSM.16.MT88.4 R24, [R137+0x9000] ;  /* 0x009000008918783b */ /* 0x000fe20000004200 */
[--C-:B------:R-:W-:Y:S01]  /*a8b0*/  FFMA.FTZ R31, R31, UR4, -R123.reuse ;  /* 0x000000041f1f7c23 */ /* 0x100fe2000801087b */
[C---:B------:R-:W-:Y:S01]  /*a8c0*/  FMUL.FTZ R50, R2.reuse, R50 ;  /* 0x0000003202327220 */ /* 0x040fe20000410000 */
[----:B------:R-:W-:Y:S01]  /*a8d0*/  FMUL.FTZ R51, R2, R51 ;  /* 0x0000003302337220 */ /* 0x000fe20000410000 */
[C---:B------:R-:W-:Y:S01]  /*a8e0*/  FMUL.FTZ R48, R3.reuse, R48 ;  /* 0x0000003003307220 */ /* 0x040fe20000410000 */
[----:B---3--:R-:W-:Y:S01]  /*a8f0*/  F2FP.BF16.F32.PACK_AB R98, R116, R117 ;  /* 0x000000757462723e */ /* 0x008fe200000010ff */
[C---:B------:R-:W-:Y:S01]  /*a900*/  FMUL.FTZ R49, R3.reuse, R49 ;  /* 0x0000003103317220 */ /* 0x040fe20000410000 */
[C---:B------:R-:W-:Y:S01]  /*a910*/  FMUL.FTZ R54, R2.reuse, R54 ;  /* 0x0000003602367220 */ /* 0x040fe20000410000 */
[C---:B------:R-:W-:Y:S01]  /*a920*/  FMUL.FTZ R55, R2.reuse, R55 ;  /* 0x0000003702377220 */ /* 0x040fe20000410000 */
[C---:B------:R-:W-:Y:S01]  /*a930*/  FMUL.FTZ R52, R3.reuse, R52 ;  /* 0x0000003403347220 */ /* 0x040fe20000410000 */
[C---:B------:R-:W-:Y:S01]  /*a940*/  FMUL.FTZ R53, R3.reuse, R53 ;  /* 0x0000003503357220 */ /* 0x040fe20000410000 */
[C---:B------:R-:W-:Y:S01]  /*a950*/  FMUL.FTZ R58, R2.reuse, R58 ;  /* 0x0000003a023a7220 */ /* 0x040fe20000410000 */
[C---:B-1----:R-:W-:Y:S01]  /*a960*/  HMMA.16816.F32.BF16 R4, R96.reuse, R104, R4 ;  /* 0x000000686004723c */ /* 0x042fe20000041804 */
[----:B------:R-:W-:Y:S04]  /*a970*/  MUFU.EX2 R132, R132 ;  /* 0x0000008400847308 */ /* 0x000fe80000000800 */
[C---:B------:R-:W-:Y:S01]  /*a980*/  FMUL.FTZ R59, R2.reuse, R59 ;  /* 0x0000003b023b7220 */ /* 0x040fe20000410000 */
[C---:B------:R-:W-:Y:S01]  /*a990*/  FMUL.FTZ R56, R3.reuse, R56 ;  /* 0x0000003803387220 */ /* 0x040fe20000410000 */
[C---:B------:R-:W-:Y:S01]  /*a9a0*/  FMUL.FTZ R57, R3.reuse, R57 ;  /* 0x0000003903397220 */ /* 0x040fe20000410000 */
[C---:B------:R-:W-:Y:S01]  /*a9b0*/  HMMA.16816.F32.BF16 R8, R96.reuse, R106, R8 ;  /* 0x0000006a6008723c */ /* 0x040fe20000041808 */
[----:B------:R-:W1:Y:S02]  /*a9c0*/  LDSM.16.MT88.4 R104, [R142+0xa000] ;  /* 0x00a000008e68783b */ /* 0x000e640000004200 */
[----:B------:R-:W-:Y:S01]  /*a9d0*/  MUFU.EX2 R133, R133 ;  /* 0x0000008500857308 */ /* 0x000fe20000000800 */
[C---:B------:R-:W-:Y:S01]  /*a9e0*/  FMUL.FTZ R62, R2.reuse, R62 ;  /* 0x0000003e023e7220 */ /* 0x040fe20000410000 */
[C---:B------:R-:W-:Y:S01]  /*a9f0*/  FMUL.FTZ R63, R2.reuse, R63 ;  /* 0x0000003f023f7220 */ /* 0x040fe20000410000 */
[C---:B------:R-:W-:Y:S01]  /*aa00*/  FMUL.FTZ R60, R3.reuse, R60 ;  /* 0x0000003c033c7220 */ /* 0x040fe20000410000 */
[C---:B------:R-:W-:Y:S01]  /*aa10*/  FMUL.FTZ R61, R3.reuse, R61 ;  /* 0x0000003d033d7220 */ /* 0x040fe20000410000 */
[C---:B------:R-:W-:Y:S01]  /*aa20*/  FMUL.FTZ R66, R2.reuse, R66 ;  /* 0x0000004202427220 */ /* 0x040fe20000410000 */
[C---:B------:R-:W-:Y:S04]  /*aa30*/  HMMA.16816.F32.BF16 R36, R96.reuse, R108, R36 ;  /* 0x0000006c6024723c */ /* 0x040fe80000041824 */
[----:B------:R-:W-:Y:S01]  /*aa40*/  MUFU.EX2 R167, R167 ;  /* 0x000000a700a77308 */ /* 0x000fe20000000800 */
[C---:B------:R-:W-:Y:S01]  /*aa50*/  FMUL.FTZ R67, R2.reuse, R67 ;  /* 0x0000004302437220 */ /* 0x040fe20000410000 */
[C---:B------:R-:W-:Y:S01]  /*aa60*/  FMUL.FTZ R64, R3.reuse, R64 ;  /* 0x0000004003407220 */ /* 0x040fe20000410000 */
[C---:B------:R-:W-:Y:S01]  /*aa70*/  FMUL.FTZ R65, R3.reuse, R65 ;  /* 0x0000004103417220 */ /* 0x040fe20000410000 */
[C---:B------:R-:W-:Y:S01]  /*aa80*/  FMUL.FTZ R70, R2.reuse, R70 ;  /* 0x0000004602467220 */ /* 0x040fe20000410000 */
[C---:B------:R-:W-:Y:S01]  /*aa90*/  FMUL.FTZ R71, R2.reuse, R71 ;  /* 0x0000004702477220 */ /* 0x040fe20000410000 */
[C---:B------:R-:W-:Y:S01]  /*aaa0*/  HMMA.16816.F32.BF16 R40, R96.reuse, R110, R40 ;  /* 0x0000006e6028723c */ /* 0x040fe20000041828 */
[----:B------:R-:W2:Y:S03]  /*aab0*/  LDSM.16.MT88.4 R108, [R138+0xa000] ;  /* 0x00a000008a6c783b */ /* 0x000ea60000004200 */
[----:B------:R-:W3:Y:S01]  /*aac0*/  MUFU.EX2 R172, R172 ;  /* 0x000000ac00ac7308 */ /* 0x000ee20000000800 */
        /* <DEDUP_REMOVED lines=13> */
[----:B------:R-:W-:Y:S02]  /*aba0*/  LDSM.16.MT88.4 R112, [R137+0xa800] ;  /* 0x00a800008970783b */ /* 0x000fe40000004200 */
[C---:B------:R-:W-:Y:S01]  /*abb0*/  FMUL.FTZ R82, R2.reuse, R82 ;  /* 0x0000005202527220 */ /* 0x040fe20000410000 */
[----:B------:R-:W-:Y:S01]  /*abc0*/  FMUL.FTZ R83, R2, R83 ;  /* 0x0000005302537220 */ /* 0x000fe20000410000 */
[C---:B------:R-:W-:Y:S01]  /*abd0*/  FMUL.FTZ R80, R3.reuse, R80 ;  /* 0x0000005003507220 */ /* 0x040fe20000410000 */
[----:B------:R-:W-:Y:S01]  /*abe0*/  FMUL.FTZ R81, R3, R81 ;  /* 0x0000005103517220 */ /* 0x000fe20000410000 */
[--C-:B------:R-:W-:Y:S01]  /*abf0*/  FFMA.FTZ R124, R14, UR4, -R123.reuse ;  /* 0x000000040e7c7c23 */ /* 0x100fe2000801087b */
[C---:B----4-:R-:W-:Y:S03]  /*ac00*/  HMMA.16816.F32.BF16 R52, R96.reuse, R92, R52 ;  /* 0x0000005c6034723c */ /* 0x050fe60000041834 */
[C---:B------:R-:W-:Y:S01]  /*ac10*/  FMUL.FTZ R14, R2.reuse, R90 ;  /* 0x0000005a020e7220 */ /* 0x040fe20000410000 */
[----:B------:R-:W-:Y:S01]  /*ac20*/  FFMA.FTZ R127, R15, UR4, -R123 ;  /* 0x000000040f7f7c23 */ /* 0x000fe2000801087b */
[----:B------:R-:W-:Y:S01]  /*ac30*/  FMUL.FTZ R15, R2, R91 ;  /* 0x0000005b020f7220 */ /* 0x000fe20000410000 */
[--C-:B------:R-:W-:Y:S01]  /*ac40*/  FFMA.FTZ R130, R12, UR4, -R121.reuse ;  /* 0x000000040c827c23 */ /* 0x100fe20008010879 */
[----:B------:R-:W-:Y:S01]  /*ac50*/  FMUL.FTZ R12, R3, R88 ;  /* 0x00000058030c7220 */ /* 0x000fe20000410000 */
[C---:B------:R-:W-:Y:S01]  /*ac60*/  HMMA.16816.F32.BF16 R56, R96.reuse, R94, R56 ;  /* 0x0000005e6038723c */ /* 0x040fe20000041838 */
[----:B------:R-:W4:Y:S01]  /*ac70*/  LDSM.16.MT88.4 R92, [R137+0xa000] ;  /* 0x00a00000895c783b */ /* 0x000f220000004200 */
[----:B------:R-:W-:Y:S01]  /*ac80*/  MUFU.EX2 R124, R124 ;  /* 0x0000007c007c7308 */ /* 0x000fe20000000800 */
[----:B------:R-:W-:Y:S01]  /*ac90*/  FFMA.FTZ R129, R13, UR4, -R121 ;  /* 0x000000040d817c23 */ /* 0x000fe20008010879 */
[----:B------:R-:W-:Y:S01]  /*aca0*/  FMUL.FTZ R13, R3, R89 ;  /* 0x00000059030d7220 */ /* 0x000fe20000410000 */
[--C-:B------:R-:W-:Y:S01]  /*acb0*/  FFMA.FTZ R134, R22, UR4, -R123.reuse ;  /* 0x0000000416867c23 */ /* 0x100fe2000801087b */
[----:B---3--:R-:W-:Y:S06]  /*acc0*/  F2FP.BF16.F32.PACK_AB R22, R172, R167 ;  /* 0x000000a7ac16723e */ /* 0x008fec00000010ff */
[----:B------:R-:W-:Y:S01]  /*acd0*/  MUFU.EX2 R127, R127 ;  /* 0x0000007f007f7308 */ /* 0x000fe20000000800 */
[C---:B-1----:R-:W-:Y:S01]  /*ace0*/  HMMA.16816.F32.BF16 R60, R96.reuse, R104, R60 ;  /* 0x00000068603c723c */ /* 0x042fe2000004183c */
[----:B------:R-:W-:Y:S08]  /*acf0*/  LDSM.16.MT88.4 R88, [R137+0x8800] ;  /* 0x008800008958783b */ /* 0x000ff00000004200 */
[----:B------:R-:W-:Y:S01]  /*ad00*/  MUFU.EX2 R130, R130 ;  /* 0x0000008200827308 */ /* 0x000fe20000000800 */
[----:B------:R-:W-:Y:S01]  /*ad10*/  FFMA.FTZ R135, R23, UR4, -R123 ;  /* 0x0000000417877c23 */ /* 0x000fe2000801087b */
[----:B------:R-:W-:Y:S01]  /*ad20*/  F2FP.BF16.F32.PACK_AB R23, R133, R132 ;  /* 0x000000848517723e */ /* 0x000fe200000010ff */
[--C-:B------:R-:W-:Y:S07]  /*ad30*/  FFMA.FTZ R169, R20, UR4, -R121.reuse ;  /* 0x0000000414a97c23 */ /* 0x100fee0008010879 */
[----:B------:R-:W1:Y:S01]  /*ad40*/  MUFU.EX2 R129, R129 ;  /* 0x0000008100817308 */ /* 0x000e620000000800 */
[C---:B------:R-:W-:Y:S01]  /*ad50*/  HMMA.16816.F32.BF16 R64, R96.reuse, R106, R64 ;  /* 0x0000006a6040723c */ /* 0x040fe20000041840 */
[----:B------:R-:W3:Y:S02]  /*ad60*/  LDSM.16.MT88.4 R104, [R136+0xa000] ;  /* 0x00a000008868783b */ /* 0x000ee40000004200 */
[----:B------:R-:W-:Y:S06]  /*ad70*/  FFMA.FTZ R170, R21, UR4, -R121 ;  /* 0x0000000415aa7c23 */ /* 0x000fec0008010879 */
[----:B------:R-:W-:Y:S01]  /*ad80*/  MUFU.EX2 R134, R134 ;  /* 0x0000008600867308 */ /* 0x000fe20000000800 */
[--C-:B------:R-:W-:Y:S01]  /*ad90*/  FFMA.FTZ R171, R30, UR4, -R123.reuse ;  /* 0x000000041eab7c23 */ /* 0x100fe2000801087b */
[--C-:B------:R-:W-:Y:S01]  /*ada0*/  FFMA.FTZ R30, R34, UR4, -R123.reuse ;  /* 0x00000004221e7c23 */ /* 0x100fe2000801087b */
[--C-:B------:R-:W-:Y:S01]  /*adb0*/  FFMA.FTZ R125, R18, UR4, -R123.reuse ;  /* 0x00000004127d7c23 */ /* 0x100fe2000801087b */
[C---:B--2---:R-:W-:Y:S06]  /*adc0*/  HMMA.16816.F32.BF16 R68, R96.reuse, R108, R68 ;  /* 0x0000006c6044723c */ /* 0x044fec0000041844 */
[----:B------:R-:W-:Y:S01]  /*add0*/  MUFU.EX2 R34, R31 ;  /* 0x0000001f00227308 */ /* 0x000fe20000000800 */
[C---:B------:R-:W-:Y:S01]  /*ade0*/  FMUL.FTZ R18, R2.reuse, R86 ;  /* 0x0000005602127220 */ /* 0x040fe20000410000 */
[--C-:B------:R-:W-:Y:S08]  /*adf0*/  FFMA.FTZ R126, R19, UR4, -R123.reuse ;  /* 0x00000004137e7c23 */ /* 0x100ff0000801087b */
[----:B------:R-:W-:Y:S01]  /*ae00*/  MUFU.EX2 R125, R125 ;  /* 0x0000007d007d7308 */ /* 0x000fe20000000800 */
[----:B------:R-:W-:Y:S01]  /*ae10*/  FMUL.FTZ R19, R2, R87 ;  /* 0x0000005702137220 */ /* 0x000fe20000410000 */
[----:B------:R-:W-:Y:S01]  /*ae20*/  FFMA.FTZ R123, R35, UR4, -R123 ;  /* 0x00000004237b7c23 */ /* 0x000fe2000801087b */
[C---:B------:R-:W-:Y:S01]  /*ae30*/  HMMA.16816.F32.BF16 R72, R96.reuse, R110, R72 ;  /* 0x0000006e6048723c */ /* 0x040fe20000041848 */
[----:B------:R-:W-:Y:S06]  /*ae40*/  LDSM.16.MT88.4 R108, [R138+0x8800] ;  /* 0x008800008a6c783b */ /* 0x000fec0000004200 */
[----:B------:R-:W-:Y:S01]  /*ae50*/  MUFU.EX2 R35, R30 ;  /* 0x0000001e00237308 */ /* 0x000fe20000000800 */
[--C-:B------:R-:W-:Y:S01]  /*ae60*/  FFMA.FTZ R128, R16, UR4, -R121.reuse ;  /* 0x0000000410807c23 */ /* 0x100fe20008010879 */
[----:B------:R-:W-:Y:S01]  /*ae70*/  FMUL.FTZ R16, R3, R84 ;  /* 0x0000005403107220 */ /* 0x000fe20000410000 */
[----:B-1----:R-:W-:Y:S07]  /*ae80*/  F2FP.BF16.F32.PACK_AB R84, R129, R130 ;  /* 0x000000828154723e */ /* 0x002fee00000010ff */
[----:B------:R-:W1:Y:S01]  /*ae90*/  MUFU.EX2 R126, R126 ;  /* 0x0000007e007e7308 */ /* 0x000e620000000800 */
[--C-:B------:R-:W-:Y:S01]  /*aea0*/  FFMA.FTZ R131, R17, UR4, -R121.reuse ;  /* 0x0000000411837c23 */ /* 0x100fe20008010879 */
[----:B------:R-:W-:Y:S01]  /*aeb0*/  FMUL.FTZ R17, R3, R85 ;  /* 0x0000005503117220 */ /* 0x000fe20000410000 */
[C---:B----4-:R-:W-:Y:S07]  /*aec0*/  HMMA.16816.F32.BF16 R76, R96.reuse, R92, R76 ;  /* 0x0000005c604c723c */ /* 0x050fee000004184c */
[----:B------:R-:W-:Y:S01]  /*aed0*/  MUFU.EX2 R128, R128 ;  /* 0x0000008000807308 */ /* 0x000fe20000000800 */
[----:B------:R-:W-:Y:S01]  /*aee0*/  F2FP.BF16.F32.PACK_AB R85, R127, R124 ;  /* 0x0000007c7f55723e */ /* 0x000fe200000010ff */
[----:B------:R-:W-:Y:S08]  /*aef0*/  FFMA.FTZ R176, R32, UR4, -R121 ;  /* 0x0000000420b07c23 */ /* 0x000ff00008010879 */
[----:B------:R-:W2:Y:S01]  /*af00*/  MUFU.EX2 R131, R131 ;  /* 0x0000008300837308 */ /* 0x000ea20000000800 */
[----:B------:R-:W-:Y:S01]  /*af10*/  FFMA.FTZ R119, R2, R166, R119 ;  /* 0x000000a602777223 */ /* 0x000fe20000010077 */
[----:B------:R-:W-:Y:S01]  /*af20*/  ISETP.NE.AND P0, PT, R164, RZ, PT ;  /* 0x000000ffa400720c */ /* 0x000fe20003f05270 */
[C---:B------:R-:W-:Y:S01]  /*af30*/  HMMA.16816.F32.BF16 R80, R96.reuse, R94, R80 ;  /* 0x0000005e6050723c */ /* 0x040fe20000041850 */
[----:B------:R-:W4:Y:S06]  /*af40*/  LDSM.16.MT88.4 R92, [R142+0x8800] ;  /* 0x008800008e5c783b */ /* 0x000f2c0000004200 */
[----:B------:R-:W5:Y:S01]  /*af50*/  MUFU.EX2 R135, R135 ;  /* 0x0000008700877308 */ /* 0x000f620000000800 */
[----:B-1----:R-:W-:Y:S01]  /*af60*/  F2FP.BF16.F32.PACK_AB R87, R126, R125 ;  /* 0x0000007d7e57723e */ /* 0x002fe200000010ff */
[----:B------:R-:W-:Y:S01]  /*af70*/  FFMA.FTZ R122, R3, R168, R122 ;  /* 0x000000a8037a7223 */ /* 0x000fe2000001007a */
[----:B------:R-:W-:Y:S07]  /*af80*/  FADD.FTZ R118, R118, R119 ;  /* 0x0000007776767221 */ /* 0x000fee0000010000 */
[----:B------:R-:W-:Y:S01]  /*af90*/  MUFU.EX2 R169, R169 ;  /* 0x000000a900a97308 */ /* 0x000fe20000000800 */
[C---:B---3--:R-:W-:Y:S09]  /*afa0*/  HMMA.16816.F32.BF16 R12, R96.reuse, R104, R12 ;  /* 0x00000068600c723c */ /* 0x048ff2000004180c */
[----:B------:R-:W1:Y:S01]  /*afb0*/  MUFU.EX2 R170, R170 ;  /* 0x000000aa00aa7308 */ /* 0x000e620000000800 */
[----:B--2---:R-:W-:Y:S01]  /*afc0*/  F2FP.BF16.F32.PACK_AB R86, R131, R128 ;  /* 0x000000808356723e */ /* 0x004fe200000010ff */
[----:B------:R-:W-:Y:S01]  /*afd0*/  FADD.FTZ R122, R120, R122 ;  /* 0x0000007a787a7221 */ /* 0x000fe20000010000 */
[----:B------:R-:W-:Y:S07]  /*afe0*/  FADD.FTZ R3, R103, R118 ;  /* 0x0000007667037221 */ /* 0x000fee0000010000 */
[----:B------:R-:W2:Y:S01]  /*aff0*/  MUFU.EX2 R171, R171 ;  /* 0x000000ab00ab7308 */ /* 0x000ea20000000800 */
[----:B------:R-:W-:Y:S01]  /*b000*/  HMMA.16816.F32.BF16 R16, R96, R106, R16 ;  /* 0x0000006a6010723c */ /* 0x000fe20000041810 */
[----:B------:R-:W-:Y:S08]  /*b010*/  LDSM.16.MT88.4 R96, [R142+0xa800] ;  /* 0x00a800008e60783b */ /* 0x000ff00000004200 */
[----:B------:R-:W3:Y:S01]  /*b020*/  MUFU.EX2 R174, R123 ;  /* 0x0000007b00ae7308 */ /* 0x000ee20000000800 */
[----:B-----5:R-:W-:Y:S01]  /*b030*/  F2FP.BF16.F32.PACK_AB R21, R135, R134 ;  /* 0x000000868715723e */ /* 0x020fe200000010ff */
[----:B------:R-:W-:Y:S08]  /*b040*/  FADD.FTZ R3, R102, R3 ;  /* 0x0000000366037221 */ /* 0x000ff00000010000 */
[----:B------:R-:W-:Y:S01]  /*b050*/  MUFU.EX2 R176, R176 ;  /* 0x000000b000b07308 */ /* 0x000fe20000000800 */
[----:B-1----:R-:W-:Y:S01]  /*b060*/  F2FP.BF16.F32.PACK_AB R20, R170, R169 ;  /* 0x000000a9aa14723e */ /* 0x002fe200000010ff */
[----:B------:R-:W-:Y:S01]  /*b070*/  LDSM.16.MT88.4 R104, [R138+0xa800] ;  /* 0x00a800008a68783b */ /* 0x000fe20000004200 */
[----:B------:R-:W-:Y:S04]  /*b080*/  FADD.FTZ R2, R124, R3 ;  /* 0x000000037c027221 */ /* 0x000fe80000010000 */
[----:B------:R-:W-:Y:S04]  /*b090*/  FADD.FTZ R2, R127, R2 ;  /* 0x000000027f027221 */ /* 0x000fe80000010000 */
[----:B------:R-:W-:Y:S04]  /*b0a0*/  FADD.FTZ R3, R125, R2 ;  /* 0x000000027d037221 */ /* 0x000fe80000010000 */
[----:B------:R-:W-:Y:S01]  /*b0b0*/  FADD.FTZ R3, R126, R3 ;  /* 0x000000037e037221 */ /* 0x000fe20000010000 */
[C---:B----4-:R-:W-:Y:S05]  /*b0c0*/  HMMA.16816.F32.BF16 R4, R84.reuse, R92, R4 ;  /* 0x0000005c5404723c */ /* 0x050fea0000041804 */
[----:B------:R-:W-:Y:S03]  /*b0d0*/  FADD.FTZ R134, R134, R3 ;  /* 0x0000000386867221 */ /* 0x000fe60000010000 */
[C---:B------:R-:W-:Y:S01]  /*b0e0*/  HMMA.16816.F32.BF16 R8, R84.reuse, R94, R8 ;  /* 0x0000005e5408723c */ /* 0x040fe20000041808 */
[----:B------:R-:W1:Y:S02]  /*b0f0*/  LDSM.16.MT88.4 R92, [R136+0x8800] ;  /* 0x00880000885c783b */ /* 0x000e640000004200 */
[----:B------:R-:W-:Y:S05]  /*b100*/  FADD.FTZ R135, R135, R134 ;  /* 0x0000008687877221 */ /* 0x000fea0000010000 */
        /* <DEDUP_REMOVED lines=17> */
[----:B------:R-:W-:Y:S07]  /*b220*/  LDSM.16.MT88.4 R112, [R136+0x9800] ;  /* 0x009800008870783b */ /* 0x000fee0000004200 */
[C---:B----4-:R-:W-:Y:S08]  /*b230*/  HMMA.16816.F32.BF16 R12, R84.reuse, R108, R12 ;  /* 0x0000006c540c723c */ /* 0x050ff0000004180c */
[----:B------:R-:W-:Y:S01]  /*b240*/  HMMA.16816.F32.BF16 R16, R84, R110, R16 ;  /* 0x0000006e5410723c */ /* 0x000fe20000041810 */
[----:B------:R-:W4:Y:S07]  /*b250*/  LDSM.16.MT88.4 R84, [R138+0xb000] ;  /* 0x00b000008a54783b */ /* 0x000f2e0000004200 */
[C---:B-----5:R-:W-:Y:S01]  /*b260*/  HMMA.16816.F32.BF16 R4, R20.reuse, R88, R4 ;  /* 0x000000581404723c */ /* 0x060fe20000041804 */
[----:B------:R-:W-:Y:S07]  /*b270*/  LDSM.16.MT88.4 R108, [R137+0x9800] ;  /* 0x00980000896c783b */ /* 0x000fee0000004200 */
[C---:B------:R-:W-:Y:S01]  /*b280*/  HMMA.16816.F32.BF16 R8, R20.reuse, R90, R8 ;  /* 0x0000005a1408723c */ /* 0x040fe20000041808 */
[----:B------:R-:W5:Y:S07]  /*b290*/  LDSM.16.MT88.4 R88, [R137+0xb000] ;  /* 0x00b000008958783b */ /* 0x000f6e0000004200 */
[C---:B-1----:R-:W-:Y:S08]  /*b2a0*/  HMMA.16816.F32.BF16 R36, R20.reuse, R92, R36 ;  /* 0x0000005c1424723c */ /* 0x042ff00000041824 */
[C---:B------:R-:W-:Y:S01]  /*b2b0*/  HMMA.16816.F32.BF16 R40, R20.reuse, R94, R40 ;  /* 0x0000005e1428723c */ /* 0x040fe20000041828 */
[----:B------:R-:W-:Y:S07]  /*b2c0*/  LDSM.16.MT88.4 R92, [R142+0x9800] ;  /* 0x009800008e5c783b */ /* 0x000fee0000004200 */
[C---:B------:R-:W-:Y:S08]  /*b2d0*/  HMMA.16816.F32.BF16 R44, R20.reuse, R24, R44 ;  /* 0x00000018142c723c */ /* 0x040ff0000004182c */
[C---:B------:R-:W-:Y:S01]  /*b2e0*/  HMMA.16816.F32.BF16 R48, R20.reuse, R26, R48 ;  /* 0x0000001a1430723c */ /* 0x040fe20000041830 */
[----:B------:R-:W1:Y:S07]  /*b2f0*/  LDSM.16.MT88.4 R24, [R136+0xb000] ;  /* 0x00b000008818783b */ /* 0x000e6e0000004200 */
[C---:B--2---:R-:W-:Y:S08]  /*b300*/  HMMA.16816.F32.BF16 R52, R20.reuse, R96, R52 ;  /* 0x000000601434723c */ /* 0x044ff00000041834 */
[C---:B------:R-:W-:Y:S08]  /*b310*/  HMMA.16816.F32.BF16 R56, R20.reuse, R98, R56 ;  /* 0x000000621438723c */ /* 0x040ff00000041838 */
[C---:B---3--:R-:W-:Y:S08]  /*b320*/  HMMA.16816.F32.BF16 R60, R20.reuse, R104, R60 ;  /* 0x00000068143c723c */ /* 0x048ff0000004183c */
[C---:B------:R-:W-:Y:S01]  /*b330*/  HMMA.16816.F32.BF16 R64, R20.reuse, R106, R64 ;  /* 0x0000006a1440723c */ /* 0x040fe20000041840 */
[----:B------:R-:W2:Y:S07]  /*b340*/  LDSM.16.MT88.4 R104, [R138+0x9800] ;  /* 0x009800008a68783b */ /* 0x000eae0000004200 */
[C---:B----4-:R-:W-:Y:S03]  /*b350*/  HMMA.16816.F32.BF16 R68, R20.reuse, R84, R68 ;  /* 0x000000541444723c */ /* 0x050fe60000041844 */
[--C-:B------:R-:W-:Y:S01]  /*b360*/  FFMA.FTZ R84, R29, UR4, -R121.reuse ;  /* 0x000000041d547c23 */ /* 0x100fe20008010879 */
[----:B------:R-:W-:Y:S01]  /*b370*/  F2FP.BF16.F32.PACK_AB R85, R34, R171 ;  /* 0x000000ab2255723e */ /* 0x000fe200000010ff */
[----:B------:R-:W3:Y:S01]  /*b380*/  LDSM.16.MT88.4 R28, [R142+0xb800] ;  /* 0x00b800008e1c783b */ /* 0x000ee20000004200 */
[----:B------:R-:W-:Y:S01]  /*b390*/  FFMA.FTZ R121, R33, UR4, -R121 ;  /* 0x0000000421797c23 */ /* 0x000fe20008010879 */
[----:B------:R-:W4:Y:S01]  /*b3a0*/  MUFU.EX2 R32, R84 ;  /* 0x0000005400207308 */ /* 0x000f220000000800 */
[C---:B------:R-:W-:Y:S03]  /*b3b0*/  HMMA.16816.F32.BF16 R72, R20.reuse, R86, R72 ;  /* 0x000000561448723c */ /* 0x040fe60000041848 */
[----:B------:R-:W-:Y:S06]  /*b3c0*/  F2FP.BF16.F32.PACK_AB R87, R174, R35 ;  /* 0x00000023ae57723e */ /* 0x000fec00000010ff */
[----:B------:R-:W1:Y:S01]  /*b3d0*/  MUFU.EX2 R121, R121 ;  /* 0x0000007900797308 */ /* 0x000e620000000800 */
[C---:B-----5:R-:W-:Y:S03]  /*b3e0*/  HMMA.16816.F32.BF16 R76, R20.reuse, R88, R76 ;  /* 0x00000058144c723c */ /* 0x060fe6000004184c */
[----:B----4-:R-:W-:Y:S05]  /*b3f0*/  F2FP.BF16.F32.PACK_AB R84, R32, R173 ;  /* 0x000000ad2054723e */ /* 0x010fea00000010ff */
[C---:B------:R-:W-:Y:S03]  /*b400*/  HMMA.16816.F32.BF16 R80, R20.reuse, R90, R80 ;  /* 0x0000005a1450723c */ /* 0x040fe60000041850 */
[----:B-1----:R-:W-:Y:S05]  /*b410*/  F2FP.BF16.F32.PACK_AB R86, R121, R176 ;  /* 0x000000b07956723e */ /* 0x002fea00000010ff */
[C---:B------:R-:W-:Y:S03]  /*b420*/  HMMA.16816.F32.BF16 R12, R20.reuse, R24, R12 ;  /* 0x00000018140c723c */ /* 0x040fe6000004180c */
[----:B------:R-:W-:Y:S04]  /*b430*/  FADD.FTZ R25, R117, R122 ;  /* 0x0000007a75197221 */ /* 0x000fe80000010000 */
[----:B------:R-:W-:Y:S01]  /*b440*/  FADD.FTZ R25, R116, R25 ;  /* 0x0000001974197221 */ /* 0x000fe20000010000 */
[----:B------:R-:W-:Y:S01]  /*b450*/  HMMA.16816.F32.BF16 R16, R20, R26, R16 ;  /* 0x0000001a1410723c */ /* 0x000fe20000041810 */
[----:B------:R-:W1:Y:S02]  /*b460*/  LDSM.16.MT88.4 R20, [R138+0xb800] ;  /* 0x00b800008a14783b */ /* 0x000e640000004200 */
[----:B------:R-:W-:Y:S04]  /*b470*/  FADD.FTZ R130, R130, R25 ;  /* 0x0000001982827221 */ /* 0x000fe80000010000 */
[----:B------:R-:W-:Y:S01]  /*b480*/  FADD.FTZ R129, R129, R130 ;  /* 0x0000008281817221 */ /* 0x000fe20000010000 */
[C---:B------:R-:W-:Y:S01]  /*b490*/  HMMA.16816.F32.BF16 R96, R84.reuse, R92, R4 ;  /* 0x0000005c5460723c */ /* 0x040fe20000041804 */
[----:B------:R-:W4:Y:S04]  /*b4a0*/  LDSM.16.MT88.4 R4, [R137+0xb800] ;  /* 0x00b800008904783b */ /* 0x000f280000004200 */
[----:B------:R-:W-:Y:S03]  /*b4b0*/  FADD.FTZ R2, R128, R129 ;  /* 0x0000008180027221 */ /* 0x000fe60000010000 */
[C---:B------:R-:W-:Y:S01]  /*b4c0*/  HMMA.16816.F32.BF16 R92, R84.reuse, R94, R8 ;  /* 0x0000005e545c723c */ /* 0x040fe20000041808 */
[----:B------:R-:W5:Y:S02]  /*b4d0*/  LDSM.16.MT88.4 R8, [R136+0xb800] ;  /* 0x00b800008808783b */ /* 0x000f640000004200 */
[----:B------:R-:W-:Y:S04]  /*b4e0*/  FADD.FTZ R2, R131, R2 ;  /* 0x0000000283027221 */ /* 0x000fe80000010000 */
        /* <DEDUP_REMOVED lines=10> */
[----:B------:R-:W-:Y:S01]  /*b590*/  MOV R2, R101 ;  /* 0x0000006500027202 */ /* 0x000fe20000000f00 */
[----:B------:R-:W-:Y:S01]  /*b5a0*/  FADD.FTZ R3, R173, R172 ;  /* 0x000000acad037221 */ /* 0x000fe20000010000 */
[----:B------:R-:W-:Y:S03]  /*b5b0*/  FADD.FTZ R34, R34, R171 ;  /* 0x000000ab22227221 */ /* 0x000fe60000010000 */
[C---:B------:R-:W-:Y:S03]  /*b5c0*/  HMMA.16816.F32.BF16 R48, R84.reuse, R110, R48 ;  /* 0x0000006e5430723c */ /* 0x040fe60000041830 */
[----:B------:R-:W-:Y:S01]  /*b5d0*/  FADD.FTZ R3, R32, R3 ;  /* 0x0000000320037221 */ /* 0x000fe20000010000 */
[----:B------:R-:W-:Y:S03]  /*b5e0*/  FADD.FTZ R35, R35, R34 ;  /* 0x0000002223237221 */ /* 0x000fe60000010000 */
[----:B------:R-:W-:Y:S01]  /*b5f0*/  FADD.FTZ R168, R176, R3 ;  /* 0x00000003b0a87221 */ /* 0x000fe20000010000 */
[C---:B------:R-:W-:Y:S03]  /*b600*/  HMMA.16816.F32.BF16 R52, R84.reuse, R112, R52 ;  /* 0x000000705434723c */ /* 0x040fe60000041834 */
[----:B------:R-:W-:Y:S01]  /*b610*/  FADD.FTZ R166, R174, R35 ;  /* 0x00000023aea67221 */ /* 0x000fe20000010000 */
[----:B------:R-:W-:Y:S01]  /*b620*/  FADD.FTZ R168, R121, R168 ;  /* 0x000000a879a87221 */ /* 0x000fe20000010000 */
[----:B------:R-:W-:Y:S03]  /*b630*/  MOV R3, R100 ;  /* 0x0000006400037202 */ /* 0x000fe60000000f00 */
[C---:B------:R-:W-:Y:S08]  /*b640*/  HMMA.16816.F32.BF16 R56, R84.reuse, R114, R56 ;  /* 0x000000725438723c */ /* 0x040ff00000041838 */
[C---:B---3--:R-:W-:Y:S08]  /*b650*/  HMMA.16816.F32.BF16 R60, R84.reuse, R28, R60 ;  /* 0x0000001c543c723c */ /* 0x048ff0000004183c */
[C---:B------:R-:W-:Y:S08]  /*b660*/  HMMA.16816.F32.BF16 R64, R84.reuse, R30, R64 ;  /* 0x0000001e5440723c */ /* 0x040ff00000041840 */
[C---:B-1----:R-:W-:Y:S08]  /*b670*/  HMMA.16816.F32.BF16 R68, R84.reuse, R20, R68 ;  /* 0x000000145444723c */ /* 0x042ff00000041844 */
[C---:B------:R-:W-:Y:S08]  /*b680*/  HMMA.16816.F32.BF16 R72, R84.reuse, R22, R72 ;  /* 0x000000165448723c */ /* 0x040ff00000041848 */
[C---:B----4-:R-:W-:Y:S08]  /*b690*/  HMMA.16816.F32.BF16 R76, R84.reuse, R4, R76 ;  /* 0x00000004544c723c */ /* 0x050ff0000004184c */
[C---:B------:R-:W-:Y:S08]  /*b6a0*/  HMMA.16816.F32.BF16 R80, R84.reuse, R6, R80 ;  /* 0x000000065450723c */ /* 0x040ff00000041850 */
[C---:B-----5:R-:W-:Y:S08]  /*b6b0*/  HMMA.16816.F32.BF16 R88, R84.reuse, R8, R12 ;  /* 0x000000085458723c */ /* 0x060ff0000004180c */
[----:B------:R-:W-:Y:S01]  /*b6c0*/  HMMA.16816.F32.BF16 R84, R84, R10, R16 ;  /* 0x0000000a5454723c */ /* 0x000fe20000041810 */
[----:B------:R-:W-:Y:S08]  /*b6d0*/  @!UPT UIADD3 URZ, UPT, UPT, URZ, URZ, URZ ;  /* 0x000000fffffff290 */ /* 0x000ff0000fffe0ff */
[----:B------:R-:W-:Y:S11]  /*b6e0*/  @P0 BRA `(.L_x_5683) ;  /* 0xffffffd0008c0947 */ /* 0x000ff6000383ffff */
.L_x_5679:
        /* <DEDUP_REMOVED lines=18> */
[C---:B------:R-:W-:Y:S01]  /*b810*/  LOP3.LUT P0, RZ, R4.reuse, 0x4, RZ, 0xc0, !PT ;  /* 0x0000000404ff7812 */ /* 0x040fe2000780c0ff */
[----:B-1----:R-:W-:Y:S01]  /*b820*/  FADD.FTZ R6, R11, R6 ;  /* 0x000000060b067221 */ /* 0x002fe20000010000 */
[----:B------:R-:W-:Y:S02]  /*b830*/  SHF.L.U32 R0, R4, 0x5, RZ ;  /* 0x0000000504007819 */ /* 0x000fe400000006ff */
[----:B------:R-:W-:Y:S01]  /*b840*/  SEL R2, R2, 0xfffffff0, !P0 ;  /* 0xfffffff002027807 */ /* 0x000fe20004000000 */
[----:B--2---:R-:W-:Y:S01]  /*b850*/  FADD.FTZ R5, R10, R5 ;  /* 0x000000050a057221 */ /* 0x004fe20000010000 */
[----:B------:R-:W1:Y:S01]  /*b860*/  MUFU.RCP R9, R6 ;  /* 0x0000000600097308 */ /* 0x000e620000001000 */
[----:B------:R-:W-:Y:S01]  /*b870*/  FSETP.NE.FTZ.AND P4, PT, R6, RZ, PT ;  /* 0x000000ff0600720b */ /* 0x000fe20003f95000 */
[----:B------:R-:W2:Y:S01]  /*b880*/  LDC R10, c[0x0][0x434] ;  /* 0x00010d00ff0a7b82 */ /* 0x000ea20000000800 */
[----:B------:R-:W-:-:S02]  /*b890*/  LOP3.LUT R0, R3, 0x7c00, R0, 0xf8, !PT ;  /* 0x00007c0003007812 */ /* 0x000fc400078ef800 */
[----:B------:R-:W-:Y:S02]  /*b8a0*/  FSETP.NE.FTZ.AND P3, PT, R5, RZ, PT ;  /* 0x000000ff0500720b */ /* 0x000fe40003f75000 */
[----:B------:R-:W-:Y:S01]  /*b8b0*/  LOP3.LUT P0, RZ, R4, 0x10, RZ, 0xc0, !PT ;  /* 0x0000001004ff7812 */ /* 0x000fe2000780c0ff */
[----:B------:R-:W4:Y:S01]  /*b8c0*/  MUFU.RCP R8, R5 ;  /* 0x0000000500087308 */ /* 0x000f220000001000 */
[----:B------:R-:W-:Y:S02]  /*b8d0*/  LOP3.LUT R0, R0, R7, RZ, 0xfc, !PT ;  /* 0x0000000700007212 */ /* 0x000fe400078efcff */
[----:B------:R-:W-:Y:S02]  /*b8e0*/  MOV R3, 0x20 ;  /* 0x0000002000037802 */ /* 0x000fe40000000f00 */
[----:B------:R-:W-:Y:S01]  /*b8f0*/  LOP3.LUT P1, RZ, R4, 0x8, RZ, 0xc0, !PT ;  /* 0x0000000804ff7812 */ /* 0x000fe2000782c0ff */
[----:B------:R-:W5:Y:S01]  /*b900*/  @P4 LDC R16, c[0x0][0x458] ;  /* 0x00011600ff104b82 */ /* 0x000f620000000800 */
[----:B------:R-:W-:Y:S01]  /*b910*/  LEA R7, R0, UR4, 0x1 ;  /* 0x0000000400077c11 */ /* 0x000fe2000f8e08ff */
[----:B------:R-:W3:Y:S01]  /*b920*/  @P4 MUFU.LG2 R6, R6 ;  /* 0x0000000600064308 */ /* 0x000ee20000000c00 */
[----:B------:R-:W-:-:S02]  /*b930*/  SEL R0, R3, 0xffffffe0, !P1 ;  /* 0xffffffe003007807 */ /* 0x000fc40004800000 */
[----:B-1----:R-:W-:Y:S02]  /*b940*/  FSEL R9, R9, 1, P4 ;  /* 0x3f80000009097808 */ /* 0x002fe40002000000 */
[----:B------:R-:W-:Y:S02]  /*b950*/  IADD3 R13, PT, PT, R7, 0x40, RZ ;  /* 0x00000040070d7810 */ /* 0x000fe40007ffe0ff */
[----:B------:R-:W-:Y:S01]  /*b960*/  IADD3 R11, PT, PT, R0, R7, RZ ;  /* 0x00000007000b7210 */ /* 0x000fe20007ffe0ff */
[C---:B------:R-:W-:Y:S01]  /*b970*/  FMUL.FTZ R96, R9.reuse, R96 ;  /* 0x0000006009607220 */ /* 0x040fe20000410000 */
[C---:B------:R-:W-:Y:S01]  /*b980*/  FMUL.FTZ R97, R9.reuse, R97 ;  /* 0x0000006109617220 */ /* 0x040fe20000410000 */
[----:B----4-:R-:W-:Y:S01]  /*b990*/  FSEL R8, R8, 1, P3 ;  /* 0x3f80000008087808 */ /* 0x010fe20001800000 */
        /* <DEDUP_REMOVED lines=99> */
[----:B------:R-:W1:Y:S01]  /*bfd0*/  LDC.U8 R8, c[0x0][0x548] ;  /* 0x00015200ff087b82 */ /* 0x000e620000000000 */
[----:B------:R-:W-:Y:S01]  /*bfe0*/  F2FP.BF16.F32.PACK_AB R70, R71, R70 ;  /* 0x000000464746723e */ /* 0x000fe200000010ff */
[----:B------:R-:W-:Y:S01]  /*bff0*/  STS [R19], R48 ;  /* 0x0000003013007388 */ /* 0x000fe20000000800 */
[----:B------:R-:W-:Y:S01]  /*c000*/  F2FP.BF16.F32.PACK_AB R72, R73, R72 ;  /* 0x000000484948723e */ /* 0x000fe200000010ff */
[----:B------:R-:W4:Y:S01]  /*c010*/  @P3 MUFU.LG2 R5, R5 ;  /* 0x0000000500053308 */ /* 0x000f220000000c00 */
[----:B------:R-:W-:Y:S01]  /*c020*/  F2FP.BF16.F32.PACK_AB R74, R75, R74 ;  /* 0x0000004a4b4a723e */ /* 0x000fe200000010ff */
[----:B------:R-:W-:Y:S01]  /*c030*/  STS [R19+0x400], R50 ;  /* 0x0004003213007388 */ /* 0x000fe20000000800 */
[----:B------:R-:W-:Y:S01]  /*c040*/  F2FP.BF16.F32.PACK_AB R76, R77, R76 ;  /* 0x0000004c4d4c723e */ /* 0x000fe200000010ff */
[----:B---3--:R-:W-:Y:S01]  /*c050*/  @P4 FMUL.FTZ R6, R6, 0.69314718246459960938 ;  /* 0x3f31721806064820 */ /* 0x008fe20000410000 */
        /* <DEDUP_REMOVED lines=13> */
[----:B-1----:R-:W-:Y:S01]  /*c130*/  ISETP.NE.AND P2, PT, R8, RZ, PT ;  /* 0x000000ff0800720c */ /* 0x002fe20003f45270 */
[----:B------:R-:W-:Y:S01]  /*c140*/  STS [R7+0x2000], R60 ;  /* 0x0020003c07007388 */ /* 0x000fe20000000800 */
[----:B------:R-:W-:-:S02]  /*c150*/  LOP3.LUT P5, RZ, R4, 0x3, RZ, 0xc0, !PT ;  /* 0x0000000304ff7812 */ /* 0x000fc400078ac0ff */
[----:B------:R-:W-:Y:S01]  /*c160*/  ISETP.NE.OR P0, PT, R154, -0x1, !P2 ;  /* 0xffffffff9a00780c */ /* 0x000fe20005705670 */
[----:B------:R1:W-:Y:S01]  /*c170*/  STS [R7+0x2400], R62 ;  /* 0x0024003e07007388 */ /* 0x0003e20000000800 */
[----:B------:R-:W-:-:S03]  /*c180*/  SHF.R.U32.HI R18, RZ, 0x2, R4 ;  /* 0x00000002ff127819 */ /* 0x000fc60000011604 */
[----:B------:R-:W-:Y:S02]  /*c190*/  STS [R3+0x2000], R64 ;  /* 0x0020004003007388 */ /* 0x000fe40000000800 */
[----:B------:R-:W3:Y:S02]  /*c1a0*/  @!P1 LDC.64 R20, c[0x0][0x400] ;  /* 0x00010000ff149b82 */ /* 0x000ee40000000a00 */
[----:B------:R4:W-:Y:S04]  /*c1b0*/  STS [R3+0x2400], R66 ;  /* 0x0024004203007388 */ /* 0x0009e80000000800 */
[----:B------:R-:W-:Y:S04]  /*c1c0*/  STS [R11+0x2000], R68 ;  /* 0x002000440b007388 */ /* 0x000fe80000000800 */
[----:B------:R2:W-:Y:S04]  /*c1d0*/  STS [R11+0x2400], R70 ;  /* 0x002400460b007388 */ /* 0x0005e80000000800 */
[----:B------:R-:W-:Y:S04]  /*c1e0*/  STS [R15+0x2000], R72 ;  /* 0x002000480f007388 */ /* 0x000fe80000000800 */
[----:B------:R-:W-:Y:S01]  /*c1f0*/  STS [R15+0x2400], R74 ;  /* 0x0024004a0f007388 */ /* 0x000fe20000000800 */
[----:B-1----:R-:W1:Y:S03]  /*c200*/  @!P2 LDC R7, c[0x0][0x3e0] ;  /* 0x0000f800ff07ab82 */ /* 0x002e660000000800 */
[----:B------:R-:W-:Y:S04]  /*c210*/  STS [R13+0x2000], R76 ;  /* 0x0020004c0d007388 */ /* 0x000fe80000000800 */
[----:B------:R-:W-:Y:S01]  /*c220*/  STS [R13+0x2400], R78 ;  /* 0x0024004e0d007388 */ /* 0x000fe20000000800 */
[----:B----4-:R-:W4:Y:S03]  /*c230*/  @P1 LDC.64 R2, c[0x0][0x408] ;  /* 0x00010200ff021b82 */ /* 0x010f260000000a00 */
[----:B------:R-:W-:Y:S04]  /*c240*/  STS [R19+0x2000], R80 ;  /* 0x0020005013007388 */ /* 0x000fe80000000800 */
[----:B------:R-:W-:Y:S01]  /*c250*/  STS [R19+0x2400], R82 ;  /* 0x0024005213007388 */ /* 0x000fe20000000800 */
[----:B--2---:R-:W2:Y:S03]  /*c260*/  @P3 LDC R11, c[0x0][0x458] ;  /* 0x00011600ff0b3b82 */ /* 0x004ea60000000800 */
[----:B------:R-:W-:Y:S04]  /*c270*/  STS [R17+0x2000], R88 ;  /* 0x0020005811007388 */ /* 0x000fe80000000800 */
[----:B------:R3:W-:Y:S04]  /*c280*/  STS [R17+0x2400], R90 ;  /* 0x0024005a11007388 */ /* 0x0007e80000000800 */
[----:B------:R1:W-:Y:S04]  /*c290*/  STS [R23+0x2000], R9 ;  /* 0x0020000917007388 */ /* 0x0003e80000000800 */
[----:B------:R1:W-:Y:S01]  /*c2a0*/  STS [R23+0x2400], R86 ;  /* 0x0024005617007388 */ /* 0x0003e20000000800 */
[----:B----4-:R-:W-:Y:S01]  /*c2b0*/  @P1 IMAD.WIDE.U32 R24, R154, R2, RZ ;  /* 0x000000029a181225 */ /* 0x010fe200078e00ff */
[----:B------:R-:W-:-:S03]  /*c2c0*/  MOV R2, 0x7f800000 ;  /* 0x7f80000000027802 */ /* 0x000fc60000000f00 */
[----:B-----5:R-:W-:Y:S01]  /*c2d0*/  @P4 FFMA.FTZ R2, R101, R16, R6 ;  /* 0x0000001065024223 */ /* 0x020fe20000010006 */
[----:B------:R-:W-:Y:S06]  /*c2e0*/  BAR.SYNC.DEFER_BLOCKING 0x0 ;  /* 0x0000000000007b1d */ /* 0x000fec0000010000 */
[----:B------:R-:W4:Y:S01]  /*c2f0*/  S2R R0, SR_CTAID.Z ;  /* 0x0000000000007919 */ /* 0x000f220000002700 */
[----:B------:R-:W4:Y:S01]  /*c300*/  S2R R8, SR_TID.X ;  /* 0x0000000000087919 */ /* 0x000f220000002100 */
[----:B---3--:R-:W3:Y:S01]  /*c310*/  @P2 LDC R17, c[0x0][0x454] ;  /* 0x00011500ff112b82 */ /* 0x008ee20000000800 */
[----:B-1----:R-:W-:Y:S01]  /*c320*/  SHF.R.U32.HI R9, RZ, 0x1, R4 ;  /* 0x00000001ff097819 */ /* 0x002fe20000011604 */
[----:B------:R-:W-:-:S03]  /*c330*/  @!P1 IMAD.WIDE.U32 R22, R155, R20, RZ ;  /* 0x000000149b169225 */ /* 0x000fc600078e00ff */
[----:B------:R-:W-:Y:S01]  /*c340*/  LOP3.LUT R9, R9, 0x30, RZ, 0xc0, !PT ;  /* 0x0000003009097812 */ /* 0x000fe200078ec0ff */
[----:B------:R1:W1:Y:S01]  /*c350*/  LDS.128 R12, [R157+0x1800] ;  /* 0x001800009d0c7984 */ /* 0x0002620000000c00 */
[----:B------:R-:W-:Y:S02]  /*c360*/  @!P1 IMAD R21, R155, R21, R23 ;  /* 0x000000159b159224 */ /* 0x000fe400078e0217 */
[----:B------:R-:W-:Y:S01]  /*c370*/  LOP3.LUT R9, R9, 0x7, R18, 0xf8, !PT ;  /* 0x0000000709097812 */ /* 0x000fe200078ef812 */
[----:B------:R-:W-:Y:S01]  /*c380*/  @P1 IMAD R21, R154, R3, R25 ;  /* 0x000000039a151224 */ /* 0x000fe200078e0219 */
[----:B------:R-:W-:Y:S01]  /*c390*/  MOV R3, 0x7f800000 ;  /* 0x7f80000000037802 */ /* 0x000fe20000000f00 */
[C---:B------:R-:W-:Y:S02]  /*c3a0*/  @!P0 IMAD R154, R155.reuse, R10, RZ ;  /* 0x0000000a9b9a8224 */ /* 0x040fe400078e02ff */
[----:B--2---:R-:W-:Y:S01]  /*c3b0*/  @P3 FFMA.FTZ R3, R100, R11, R5 ;  /* 0x0000000b64033223 */ /* 0x004fe20000010005 */
[----:B----4-:R-:W-:-:S04]  /*c3c0*/  @!P2 IMAD R7, R155, R7, R0 ;  /* 0x000000079b07a224 */ /* 0x010fc800078e0200 */
[----:B------:R-:W-:Y:S02]  /*c3d0*/  @!P2 IMAD R7, R7, R10, RZ ;  /* 0x0000000a0707a224 */ /* 0x000fe400078e02ff */
[----:B---3--:R-:W-:Y:S01]  /*c3e0*/  @P2 IMAD R7, R0, R17, R154 ;  /* 0x0000001100072224 */ /* 0x008fe200078e029a */
        /* <DEDUP_REMOVED lines=12> */
.L_x_5685:
[----:B------:R-:W-:Y:S05]  /*c4b0*/  BSYNC.RECONVERGENT B0 ;  /* 0x0000000000007941 */ /* 0x000fea0003800200 */
.L_x_5684:
[----:B------:R-:W-:Y:S01]  /*c4c0*/  IMAD.MOV.U32 R159, RZ, RZ, RZ ;  /* 0x000000ffff9f7224 */ /* 0x000fe200078e00ff */
[----:B-1----:R-:W-:Y:S01]  /*c4d0*/  SHF.R.U32.HI R3, RZ, 0x3, R8 ;  /* 0x00000003ff037819 */ /* 0x002fe20000011608 */
[----:B------:R-:W-:Y:S01]  /*c4e0*/  @P1 IMAD.MOV.U32 R22, RZ, RZ, R24 ;  /* 0x000000ffff161224 */ /* 0x000fe200078e0018 */
[----:B------:R-:W1:Y:S01]  /*c4f0*/  LDCU.64 UR4, c[0x0][0x410] ;  /* 0x00008200ff0477ac */ /* 0x000e620008000a00 */
        /* <DEDUP_REMOVED lines=12> */
[----:B------:R2:W3:Y:S01]  /*c5c0*/  LDS.128 R4, [R157+0x2000] ;  /* 0x002000009d047984 */ /* 0x0004e20000000c00 */
[----:B-1----:R-:W-:-:S03]  /*c5d0*/  IMAD.WIDE.U32 R16, R0, UR4, R16 ;  /* 0x0000000400107c25 */ /* 0x002fc6000f8e0010 */
[----:B------:R2:W1:Y:S01]  /*c5e0*/  LDS.128 R8, [R157] ;  /* 0x000000009d087984 */ /* 0x0004620000000c00 */
[----:B------:R-:W-:Y:S01]  /*c5f0*/  IMAD R21, R0, UR5, R17 ;  /* 0x0000000500157c24 */ /* 0x000fe2000f8e0211 */
[----:B------:R-:W-:Y:S06]  /*c600*/  @P3 BRA `(.L_x_5687) ;  /* 0x00000000002c3947 */ /* 0x000fec0003800000 */
        /* <DEDUP_REMOVED lines=9> */
[----:B-1----:R4:W-:Y:S04]  /*c6a0*/  @!P4 STG.E.128 desc[UR16][R18.64], R8 ;  /* 0x000000081200c986 */ /* 0x0029e8000c101d10 */
[----:B---3--:R4:W-:Y:S02]  /*c6b0*/  @!P3 STG.E.128 desc[UR16][R18.64+0x80], R4 ;  /* 0x000080041200b986 */ /* 0x0089e4000c101d10 */
.L_x_5687:
[----:B------:R-:W-:Y:S05]  /*c6c0*/  BSYNC.RECONVERGENT B0 ;  /* 0x0000000000007941 */ /* 0x000fea0003800200 */
.L_x_5686:
[----:B-1--4-:R1:W4:Y:S01]  /*c6d0*/  LDS.128 R8, [R157+0x800] ;  /* 0x000800009d087984 */ /* 0x0123220000000c00 */
[----:B------:R-:W-:Y:S03]  /*c6e0*/  BSSY.RECONVERGENT B0, `(.L_x_5688) ;  /* 0x0000013000007945 */ /* 0x000fe60003800200 */
[----:B---3--:R1:W3:Y:S01]  /*c6f0*/  LDS.128 R4, [R157+0x2800] ;  /* 0x002800009d047984 */ /* 0x0082e20000000c00 */
        /* <DEDUP_REMOVED lines=16> */
[----:B---3--:R2:W-:Y:S02]  /*c800*/  @!P2 STG.E.128 desc[UR16][R18.64+0x80], R4 ;  /* 0x000080041200a986 */ /* 0x0085e4000c101d10 */
.L_x_5689:
[----:B------:R-:W-:Y:S05]  /*c810*/  BSYNC.RECONVERGENT B0 ;  /* 0x0000000000007941 */ /* 0x000fea0003800200 */
.L_x_5688:
[----:B--2-4-:R2:W4:Y:S01]  /*c820*/  LDS.128 R8, [R157+0x1000] ;  /* 0x001000009d087984 */ /* 0x0145220000000c00 */
[----:B------:R-:W-:Y:S03]  /*c830*/  BSSY.RECONVERGENT B0, `(.L_x_5690) ;  /* 0x0000013000007945 */ /* 0x000fe60003800200 */
[----:B---3--:R2:W3:Y:S01]  /*c840*/  LDS.128 R4, [R157+0x3000] ;  /* 0x003000009d047984 */ /* 0x0084e20000000c00 */
        /* <DEDUP_REMOVED lines=15> */
[----:B----4-:R1:W-:Y:S04]  /*c940*/  @!P2 STG.E.128 desc[UR16][R18.64], R8 ;  /* 0x000000081200a986 */ /* 0x0103e8000c101d10 */
[----:B---3--:R1:W-:Y:S02]  /*c950*/  @!P1 STG.E.128 desc[UR16][R18.64+0x80], R4 ;  /* 0x0000800412009986 */ /* 0x0083e4000c101d10 */
.L_x_5691:
[----:B------:R-:W-:Y:S05]  /*c960*/  BSYNC.RECONVERGENT B0 ;  /* 0x0000000000007941 */ /* 0x000fea0003800200 */
.L_x_5690:
        /* <DEDUP_REMOVED lines=20> */
.L_x_5692:
        /* <DEDUP_REMOVED lines=13> */
.L_x_7250:


//--------------------- .text._ZN5flash24flash_fwd_splitkv_kernelI23Flash_fwd_kernel_traitsILi128ELi64ELi64ELi4ELb0ELb0EN7cutlass10bfloat16_tE19Flash_kernel_traitsILi128ELi64ELi64ELi4ES3_EELb1ELb0ELb1ELb0ELb0ELb1ELb0ELb0EEEvNS_16Flash_fwd_paramsE --------------------------
	.section	.text._ZN5flash24flash_fwd_splitkv_kernelI23Flash_fwd_kernel_traitsILi128ELi64ELi64ELi4ELb0ELb0EN7cutlass10bfloat16_tE19Flash_kernel_traitsILi128ELi64ELi64ELi4ES3_EELb1ELb0ELb1ELb0ELb0ELb1ELb0ELb0EEEvNS_16Flash_fwd_paramsE,"ax",@progbits
	.align	128
        .global         _ZN5flash24flash_fwd_splitkv_kernelI23Flash_fwd_kernel_traitsILi128ELi64ELi64ELi4ELb0ELb0EN7cutlass10bfloat16_tE19Flash_kernel_traitsILi128ELi64ELi64ELi4ES3_EELb1ELb0ELb1ELb0ELb0ELb1ELb0ELb0EEEvNS_16Flash_fwd_paramsE
        .type           _ZN5flash24flash_fwd_splitkv_kernelI23Flash_fwd_kernel_traitsILi128ELi64ELi64ELi4ELb0ELb0EN7cutlass10bfloat16_tE19Flash_kernel_traitsILi128ELi64ELi64ELi4ES3_EELb1ELb0ELb1ELb0ELb0ELb1ELb0ELb0EEEvNS_16Flash_fwd_paramsE,@function
        .size           _ZN5flash24flash_fwd_splitkv_kernelI23Flash_fwd_kernel_traitsILi128ELi64ELi64ELi4ELb0ELb0EN7cutlass10bfloat16_tE19Flash_kernel_traitsILi128ELi64ELi64ELi4ES3_EELb1ELb0ELb1ELb0ELb0ELb1ELb0ELb0EEEvNS_16Flash_fwd_paramsE,(.L_x_7251 - _ZN5flash24flash_fwd_splitkv_kernelI23Flash_fwd_kernel_traitsILi128ELi64ELi64ELi4ELb0ELb0EN7cutlass10bfloat16_tE19Flash_kernel_traitsILi128ELi64ELi64ELi4ES3_EELb1ELb0ELb1ELb0ELb0ELb1ELb0ELb0EEEvNS_16Flash_fwd_paramsE)
        .other          _ZN5flash24flash_fwd_splitkv_kernelI23Flash_fwd_kernel_traitsILi128ELi64ELi64ELi4ELb0ELb0EN7cutlass10bfloat16_tE19Flash_kernel_traitsILi128ELi64ELi64ELi4ES3_EELb1ELb0ELb1ELb0ELb0ELb1ELb0ELb0EEEvNS_16Flash_fwd_paramsE,@"STO_CUDA_ENTRY STV_DEFAULT"
_ZN5flash24flash_fwd_splitkv_kernelI23Flash_fwd_kernel_traitsILi128ELi64ELi64ELi4ELb0ELb0EN7cutlass10bfloat16_tE19Flash_kernel_traitsILi128ELi64ELi64ELi4ES3_EELb1ELb0ELb1ELb0ELb0ELb1ELb0ELb0EEEvNS_16Flash_fwd_paramsE:
.text._ZN5flash24flash_fwd_splitkv_kernelI23Flash_fwd_kernel_traitsILi128ELi64ELi64ELi4ELb0ELb0EN7cutlass10bfloat16_tE19Flash_kernel_traitsILi128ELi64ELi64ELi4ES3_EELb1ELb0ELb1ELb0ELb0ELb1ELb0ELb0EEEvNS_16Flash_fwd_paramsE:
        /* <DEDUP_REMOVED lines=51> */
.L_x_5693:
        /* <DEDUP_REMOVED lines=55> */
[----:B---3--:R-:W-:Y:S01]  /*06a0*/  IMAD.WIDE.U32 R12, R18, UR4, R12 ;  /* 0x00000004120c7c25 */ /* 0x008fe2000f8e000c */
[-C--:B------:R-:W-:Y:S02]  /*06b0*/  ISETP.GE.AND P2, PT, R8, R11.reuse, PT ;  /* 0x0000000b0800720c */ /* 0x080fe40003f46270 */
        /* <DEDUP_REMOVED lines=15> */
.L_x_5696:
[----:B------:R-:W-:Y:S05]  /*07b0*/  BSYNC.RECONVERGENT B0 ;  /* 0x0000000000007941 */ /* 0x000fea0003800200 */
.L_x_5695:
        /* <DEDUP_REMOVED lines=18> */
.L_x_5698:
[----:B------:R-:W-:Y:S05]  /*08e0*/  BSYNC.RECONVERGENT B0 ;  /* 0x0000000000007941 */ /* 0x000fea0003800200 */
.L_x_5697:
        /* <DEDUP_REMOVED lines=18> */
.L_x_5700:
[----:B------:R-:W-:Y:S05]  /*0a10*/  BSYNC.RECONVERGENT B0 ;  /* 0x0000000000007941 */ /* 0x000fea0003800200 */
.L_x_5699:
        /* <DEDUP_REMOVED lines=17> */
.L_x_5702:
[----:B------:R-:W-:Y:S05]  /*0b30*/  BSYNC.RECONVERGENT B0 ;  /* 0x0000000000007941 */ /* 0x000fea0003800200 */
.L_x_5701:
        /* <DEDUP_REMOVED lines=20> */
.L_x_5694:
        /* <DEDUP_REMOVED lines=11> */
.L_x_5703:
        /* <DEDUP_REMOVED lines=40> */
[----:B------:R-:W-:Y:S01]  /*0fb0*/  IMAD.MOV R5, RZ, RZ, -R5 ;  /* 0x000000ffff057224 */ /* 0x000fe200078e0a05 */
[----:B----4-:R-:W-:Y:S02]  /*0fc0*/  MOV R102, UR10 ;  /* 0x0000000a00667c02 */ /* 0x010fe40008000f00 */
[----:B------:R-:W1:Y:S01]  /*0fd0*/  I2F.RP R14, R6 ;  /* 0x00000006000e7306 */ /* 0x000e620000209400 */
[----:B------:R-:W-:Y:S01]  /*0fe0*/  IMAD R8, R9, R5, R8 ;  /* 0x0000000509087224 */ /* 0x000fe200078e0208 */
[----:B------:R-:W-:Y:S02]  /*0ff0*/  MOV R24, UR8 ;  /* 0x0000000800187c02 */ /* 0x000fe40008000f00 */
[----:B------:R-:W-:Y:S02]  /*1000*/  MOV R103, UR11 ;  /* 0x0000000b00677c02 */ /* 0x000fe40008000f00 */
[----:B------:R-:W-:-:S02]  /*1010*/  SHF.R.S32.HI R5, RZ, 0x1f, R8 ;  /* 0x0000001fff057819 */ /* 0x000fc40000011408 */
[----:B------:R-:W-:Y:S01]  /*1020*/  MOV R25, UR9 ;  /* 0x0000000900197c02 */ /* 0x000fe20008000f00 */
        /* <DEDUP_REMOVED lines=19> */
[----:B------:R-:W-:-:S04]  /*1160*/  IMAD R6, R5, R24, RZ ;  /* 0x0000001805067224 */ /* 0x000fc800078e02ff */
[----:B------:R-:W-:Y:S02]  /*1170*/  IMAD R6, R8, R25, R6 ;  /* 0x0000001908067224 */ /* 0x000fe400078e0206 */
[----:B------:R-:W-:-:S06]  /*1180*/  @P2 IADD3 R0, PT, PT, R0, 0x1, RZ ;  /* 0x0000000100002810 */ /* 0x000fcc0007ffe0ff */
[----:B------:R-:W-:Y:S02]  /*1190*/  @!P0 IADD3 R0, PT, PT, -R0, RZ, RZ ;  /* 0x000000ff00008210 */ /* 0x000fe40007ffe1ff */
[----:B------:R-:W-:Y:S02]  /*11a0*/  @!P1 LOP3.LUT R0, RZ, R3, RZ, 0x33, !PT ;  /* 0x00000003ff009212 */ /* 0x000fe400078e33ff */
        /* <DEDUP_REMOVED lines=9> */
[----:B------:R-:W-:Y:S02]  /*1240*/  IMAD.MOV.U32 R14, RZ, RZ, R12 ;  /* 0x000000ffff0e7224 */ /* 0x000fe400078e000c */
[-C--:B------:R-:W-:Y:S02]  /*1250*/  IMAD R12, R5, R102.reuse, RZ ;  /* 0x00000066050c7224 */ /* 0x080fe400078e02ff */
[----:B------:R-:W-:Y:S02]  /*1260*/  IMAD.IADD R3, R3, 0x1, R7 ;  /* 0x0000000103037824 */ /* 0x000fe400078e0207 */
[C---:B------:R-:W-:Y:S02]  /*1270*/  IMAD R12, R8.reuse, R103, R12 ;  /* 0x00000067080c7224 */ /* 0x040fe400078e020c */
[----:B------:R-:W-:-:S04]  /*1280*/  IMAD.WIDE.U32 R14, R8, R102, R14 ;  /* 0x00000066080e7225 */ /* 0x000fc800078e000e */
[----:B------:R-:W-:Y:S01]  /*1290*/  IMAD.WIDE.U32 R8, R8, R24, R2 ;  /* 0x0000001808087225 */ /* 0x000fe200078e0002 */
[----:B------:R-:W-:-:S03]  /*12a0*/  SHF.R.S32.HI R3, RZ, 0x1f, R0 ;  /* 0x0000001fff037819 */ /* 0x000fc60000011400 */
        /* <DEDUP_REMOVED lines=13> */
.L_x_5704:
[----:B------:R-:W-:-:S13]  /*1380*/  ISETP.NE.AND P0, PT, R3, -0x1, PT ;  /* 0xffffffff0300780c */ /* 0x000fda0003f05270 */
        /* <DEDUP_REMOVED lines=14> */
.L_x_5706:
[----:B------:R-:W2:Y:S01]  /*1470*/  LDC.64 R102, c[0x0][0x3b8] ;  /* 0x0000ee00ff667b82 */ /* 0x000ea20000000a00 */
[----:B-1----:R-:W-:-:S05]  /*1480*/  IADD3 R6, PT, PT, R0, R3, RZ ;  /* 0x0000000300067210 */ /* 0x002fca0007ffe0ff */
[C---:B--2---:R-:W-:Y:S02]  /*1490*/  IMAD R9, R6.reuse, R103, RZ ;  /* 0x0000006706097224 */ /* 0x044fe400078e02ff */
[----:B------:R-:W-:-:S05]  /*14a0*/  IMAD.WIDE.U32 R6, R6, R102, RZ ;  /* 0x0000006606067225 */ /* 0x000fca00078e00ff */
[----:B------:R-:W-:Y:S02]  /*14b0*/  IADD3 R9, PT, PT, R7, R9, RZ ;  /* 0x0000000907097210 */ /* 0x000fe40007ffe0ff */
[----:B------:R-:W-:Y:S02]  /*14c0*/  MOV R8, R6 ;  /* 0x0000000600087202 */ /* 0x000fe40000000f00 */
.L_x_5707:
        /* <DEDUP_REMOVED lines=14> */
.L_x_5708:
[----:B------:R-:W1:Y:S01]  /*15b0*/  LDC.64 R24, c[0x0][0x3c0] ;  /* 0x0000f000ff187b82 */ /* 0x000e620000000a00 */
[----:B------:R-:W-:-:S05]  /*15c0*/  IADD3 R0, PT, PT, R0, R3, RZ ;  /* 0x0000000300007210 */ /* 0x000fca0007ffe0ff */
[C---:B-1----:R-:W-:Y:S02]  /*15d0*/  IMAD R13, R0.reuse, R25, RZ ;  /* 0x00000019000d7224 */ /* 0x042fe400078e02ff */
[----:B-----5:R-:W-:-:S05]  /*15e0*/  IMAD.WIDE.U32 R2, R0, R24, RZ ;  /* 0x0000001800027225 */ /* 0x020fca00078e00ff */
[----:B------:R-:W-:Y:S02]  /*15f0*/  IADD3 R13, PT, PT, R3, R13, RZ ;  /* 0x0000000d030d7210 */ /* 0x000fe40007ffe0ff */
[----:B------:R-:W-:-:S07]  /*1600*/  MOV R12, R2 ;  /* 0x00000002000c7202 */ /* 0x000fce0000000f00 */
.L_x_5709:
        /* <DEDUP_REMOVED lines=41> */
.L_x_5705:
[----:B------:R-:W-:Y:S01]  /*18a0*/  ISETP.NE.AND P0, PT, R166, -0x1, PT ;  /* 0xffffffffa600780c */ /* 0x000fe20003f05270 */
[----:B------:R-:W1:Y:S01]  /*18b0*/  S2UR UR5, SR_CgaCtaId ;  /* 0x00000000000579c3 */ /* 0x000e620000008800 */
[----:B------:R-:W-:Y:S01]  /*18c0*/  SHF.L.U32 R0, R4, 0x3, RZ ;  /* 0x0000000304007819 */ /* 0x000fe200000006ff */
        /* <DEDUP_REMOVED lines=75> */
.L_x_5711:
[----:B------:R-:W-:Y:S05]  /*1d80*/  BSYNC.RECONVERGENT B0 ;  /* 0x0000000000007941 */ /* 0x000fea0003800200 */
.L_x_5710:
        /* <DEDUP_REMOVED lines=28> */
.L_x_5713:
[----:B------:R-:W-:Y:S05]  /*1f50*/  BSYNC.RECONVERGENT B0 ;  /* 0x0000000000007941 */ /* 0x000fea0003800200 */
.L_x_5712:
        /* <DEDUP_REMOVED lines=31> */
.L_x_5715:
[----:B------:R-:W-:Y:S05]  /*2150*/  BSYNC.RECONVERGENT B0 ;  /* 0x0000000000007941 */ /* 0x000fea0003800200 */
.L_x_5714:
        /* <DEDUP_REMOVED lines=30> */
.L_x_5717:
[----:B------:R-:W-:Y:S05]  /*2340*/  BSYNC.RECONVERGENT B0 ;  /* 0x0000000000007941 */ /* 0x000fea0003800200 */
.L_x_5716:
        /* <DEDUP_REMOVED lines=17> */
.L_x_5719:
[----:B------:R-:W-:Y:S05]  /*2460*/  BSYNC.RECONVERGENT B0 ;  /* 0x0000000000007941 */ /* 0x000fea0003800200 */
.L_x_5718:
        /* <DEDUP_REMOVED lines=17> */
.L_x_5721:
[----:B------:R-:W-:Y:S05]  /*2580*/  BSYNC.RECONVERGENT B0 ;  /* 0x0000000000007941 */ /* 0x000fea0003800200 */
.L_x_5720:
        /* <DEDUP_REMOVED lines=19> */
.L_x_5723:
[----:B------:R-:W-:Y:S05]  /*26c0*/  BSYNC.RECONVERGENT B0 ;  /* 0x0000000000007941 */ /* 0x000fea0003800200 */
.L_x_5722:
        /* <DEDUP_REMOVED lines=17> */
.L_x_5725:
[----:B------:R-:W-:Y:S05]  /*27e0*/  BSYNC.RECONVERGENT B0 ;  /* 0x0000000000007941 */ /* 0x000fea0003800200 */
.L_x_5724:
[----:B------:R-:W5:Y:S01]  /*27f0*/  LDCU.64 UR6, c[0x0][0x540] ;  /* 0x0000a800ff0677ac */ /* 0x000f620008000a00 */
[----:B------:R-:W-:Y:S01]  /*2800*/  IMAD.MOV.U32 R19, RZ, RZ, RZ ;  /* 0x000000ffff137224 */ /* 0x000fe200078e00ff */
[----:B------:R-:W0:Y:S01]  /*2810*/  LDGDEPBAR ;  /* 0x00000000000079af */ /* 0x000e220000000000 */
[----:B------:R-:W1:Y:S01]  /*2820*/  LDCU UR4, c[0x0][0x458] ;  /* 0x00008b00ff0477ac */ /* 0x000e620008000800 */
[----:B-----5:R-:W-:-:S04]  /*2830*/  IMAD.WIDE.U32 R18, R167, UR6, R18 ;  /* 0x00000006a7127c25 */ /* 0x020fc8000f8e0012 */
[----:B------:R-:W-:Y:S01]  /*2840*/  IMAD R8, R167, UR7, R19 ;  /* 0x00000007a7087c24 */ /* 0x000fe2000f8e0213 */
[----:B-1234-:R-:W-:Y:S01]  /*2850*/  LEA R12, P0, R18, R2, 0x2 ;  /* 0x00000002120c7211 */ /* 0x01efe200078010ff */
[C---:B------:R-:W-:Y:S01]  /*2860*/  IMAD.SHL.U32 R158, R4.reuse, 0x40, RZ ;  /* 0x00000040049e7824 */ /* 0x040fe200078e00ff */
[--C-:B------:R-:W-:Y:S02]  /*2870*/  SHF.R.U32.HI R26, RZ, 0x1, R4.reuse ;  /* 0x00000001ff1a7819 */ /* 0x100fe40000011604 */
[----:B------:R-:W-:Y:S01]  /*2880*/  SHF.R.U32.HI R10, RZ, 0x2, R4 ;  /* 0x00000002ff0a7819 */ /* 0x000fe20000011604 */
[----:B------:R-:W-:Y:S01]  /*2890*/  IMAD.SHL.U32 R132, R4, 0x2, RZ ;  /* 0x0000000204847824 */ /* 0x000fe200078e00ff */
[----:B------:R-:W-:Y:S01]  /*28a0*/  LEA.HI.X R13, R18, R3, R8, 0x2, P0 ;  /* 0x00000003120d7211 */ /* 0x000fe200000f1408 */
[----:B------:R-:W-:-:S05]  /*28b0*/  DEPBAR.LE SB0, 0x0 ;  /* 0x000080000000791a */ /* 0x000fca0000000000 */
[----:B------:R-:W2:Y:S01]  /*28c0*/  LDG.E R13, desc[UR16][R12.64] ;  /* 0x000000100c0d7981 */ /* 0x000ea2000c1e1900 */
[----:B------:R-:W2:Y:S01]  /*28d0*/  MUFU.RCP R8, UR4 ;  /* 0x0000000400087d08 */ /* 0x000ea20008001000 */
[----:B------:R-:W-:Y:S01]  /*28e0*/  LOP3.LUT R3, R158, 0x1c0, RZ, 0xc0, !PT ;  /* 0x000001c09e037812 */ /* 0x000fe200078ec0ff */
        /* <DEDUP_REMOVED lines=9> */
[----:B------:R-:W-:Y:S01]  /*2980*/  IADD3 R100, PT, PT, -R11, R100, R10 ;  /* 0x000000640b647210 */ /* 0x000fe20007ffe10a */
[C---:B------:R-:W-:Y:S01]  /*2990*/  IMAD.SHL.U32 R11, R24.reuse, 0x10, RZ ;  /* 0x00000010180b7824 */ /* 0x040fe200078e00ff */
[----:B------:R-:W-:Y:S01]  /*29a0*/  SHF.L.U64.HI R2, R24, 0x4, R25 ;  /* 0x0000000418027819 */ /* 0x000fe20000010219 */
[----:B------:R-:W-:Y:S01]  /*29b0*/  IMAD.IADD R159, R26, 0x1, R159 ;  /* 0x000000011a9f7824 */ /* 0x000fe200078e029f */
[----:B------:R-:W-:-:S02]  /*29c0*/  LOP3.LUT R132, R132, 0x6, RZ, 0xc0, !PT ;  /* 0x0000000684847812 */ /* 0x000fc400078ec0ff */
[----:B------:R-:W-:Y:S01]  /*29d0*/  IADD3 R100, PT, PT, R100, UR14, R101 ;  /* 0x0000000e64647c10 */ /* 0x000fe2000fffe065 */
        /* <DEDUP_REMOVED lines=19> */
.L_x_5727:
[----:B------:R2:W-:Y:S04]  /*2b10*/  STS.128 [R169+0x8000], RZ ;  /* 0x008000ffa9007388 */ /* 0x0005e80000000c00 */
[----:B------:R2:W-:Y:S02]  /*2b20*/  STS.128 [R169+0xa000], RZ ;  /* 0x00a000ffa9007388 */ /* 0x0005e40000000c00 */
.L_x_5728:
[----:B------:R-:W-:Y:S05]  /*2b30*/  BSYNC.RECONVERGENT B0 ;  /* 0x0000000000007941 */ /* 0x000fea0003800200 */
.L_x_5726:
        /* <DEDUP_REMOVED lines=28> */
.L_x_5730:
[----:B------:R-:W-:Y:S05]  /*2d00*/  BSYNC.RECONVERGENT B0 ;  /* 0x0000000000007941 */ /* 0x000fea0003800200 */
.L_x_5729:
        /* <DEDUP_REMOVED lines=21> */
.L_x_5732:
[----:B------:R-:W-:Y:S05]  /*2e60*/  BSYNC.RECONVERGENT B0 ;  /* 0x0000000000007941 */ /* 0x000fea0003800200 */
.L_x_5731:
        /* <DEDUP_REMOVED lines=19> */
.L_x_5734:
[----:B------:R-:W-:Y:S05]  /*2fa0*/  BSYNC.RECONVERGENT B0 ;  /* 0x0000000000007941 */ /* 0x000fea0003800200 */
.L_x_5733:
[----:B------:R-:W-:Y:S01]  /*2fb0*/  LDSM.16.M88.4 R20, [R159] ;  /* 0x000000009f14783b */ /* 0x000fe20000000200 */
[----:B------:R-:W-:Y:S01]  /*2fc0*/  R2P PR, R4, 0x6 ;  /* 0x0000000604007804 */ /* 0x000fe20000000000 */
[----:B----4-:R-:W-:Y:S01]  /*2fd0*/  IMAD.MOV.U32 R3, RZ, RZ, 0x20 ;  /* 0x00000020ff037424 */ /* 0x010fe200078e00ff */
[----:B------:R-:W4:Y:S01]  /*2fe0*/  LDCU UR8, c[0x0][0x50c] ;  /* 0x0000a180ff0877ac */ /* 0x000f220008000800 */
[----:B------:R-:W1:Y:S01]  /*2ff0*/  LDSM.16.M88.4 R60, [R158+UR5+0x4000] ;  /* 0x004000059e3c783b */ /* 0x000e620008000200 */
[----:B------:R-:W-:Y:S01]  /*3000*/  VIADD R4, R158, UR5 ;  /* 0x000000059e047c36 */ /* 0x000fe20008000000 */
[C---:B------:R-:W-:Y:S01]  /*3010*/  VIMNMX R135, PT, PT, R100.reuse, R101, PT ;  /* 0x0000006564877248 */ /* 0x040fe20003fe0100 */
[----:B------:R-:W-:Y:S01]  /*3020*/  IMAD.MOV.U32 R2, RZ, RZ, 0x40 ;  /* 0x00000040ff027424 */ /* 0x000fe200078e00ff */
[----:B------:R-:W-:Y:S01]  /*3030*/  SEL R3, R3, 0xffffffe0, !P1 ;  /* 0xffffffe003037807 */ /* 0x000fe20004800000 */
[----:B------:R-:W5:Y:S01]  /*3040*/  LDSM.16.M88.4 R52, [R158+UR5+0x4800] ;  /* 0x004800059e34783b */ /* 0x000f620008000200 */
[----:B------:R-:W-:-:S02]  /*3050*/  VIADDMNMX R134, R100, 0x8, R101, PT ;  /* 0x0000000864867846 */ /* 0x000fc40003800165 */
[----:B------:R-:W-:Y:S01]  /*3060*/  SEL R2, R2, 0xffffffc0, !P2 ;  /* 0xffffffc002027807 */ /* 0x000fe20005000000 */
[C-C-:B------:R-:W-:Y:S01]  /*3070*/  IMAD.IADD R157, R159.reuse, 0x1, R3.reuse ;  /* 0x000000019f9d7824 */ /* 0x140fe200078e0203 */
[----:B------:R-:W2:Y:S01]  /*3080*/  LDSM.16.M88.4 R44, [R158+UR5+0x5000] ;  /* 0x005000059e2c783b */ /* 0x000ea20008000200 */
[C---:B------:R-:W-:Y:S02]  /*3090*/  IMAD.IADD R153, R4.reuse, 0x1, R3 ;  /* 0x0000000104997824 */ /* 0x040fe400078e0203 */
[--C-:B------:R-:W-:Y:S01]  /*30a0*/  IMAD.IADD R156, R159, 0x1, R2.reuse ;  /* 0x000000019f9c7824 */ /* 0x100fe200078e0202 */
[----:B------:R-:W3:Y:S01]  /*30b0*/  LDSM.16.M88.4 R8, [R158+UR5+0x5800] ;  /* 0x005800059e08783b */ /* 0x000ee20008000200 */
[----:B------:R-:W-:Y:S02]  /*30c0*/  IMAD.IADD R152, R4, 0x1, R2 ;  /* 0x0000000104987824 */ /* 0x000fe400078e0202 */
[C---:B------:R-:W-:Y:S01]  /*30d0*/  IMAD.IADD R155, R3.reuse, 0x1, R156 ;  /* 0x00000001039b7824 */ /* 0x040fe200078e029c */
[----:B------:R-:W-:Y:S02]  /*30e0*/  LDSM.16.M88.4 R80, [R157] ;  /* 0x000000009d50783b */ /* 0x000fe40000000200 */
[----:B------:R-:W-:-:S02]  /*30f0*/  IADD3 R151, PT, PT, R3, R152, RZ ;  /* 0x0000009803977210 */ /* 0x000fc40007ffe0ff */
[----:B------:R-:W4:Y:S04]  /*3100*/  LDSM.16.M88.4 R64, [R153+0x4000] ;  /* 0x004000009940783b */ /* 0x000f280000000200 */
[----:B------:R-:W4:Y:S04]  /*3110*/  LDSM.16.M88.4 R36, [R153+0x4800] ;  /* 0x004800009924783b */ /* 0x000f280000000200 */
[----:B------:R-:W4:Y:S04]  /*3120*/  LDSM.16.M88.4 R32, [R153+0x5000] ;  /* 0x005000009920783b */ /* 0x000f280000000200 */
[----:B------:R-:W-:Y:S04]  /*3130*/  LDSM.16.M88.4 R84, [R156] ;  /* 0x000000009c54783b */ /* 0x000fe80000000200 */
[----:B------:R-:W4:Y:S01]  /*3140*/  LDSM.16.M88.4 R16, [R152+0x4000] ;  /* 0x004000009810783b */ /* 0x000f220000000200 */
[C---:B-1----:R-:W-:Y:S03]  /*3150*/  HMMA.16816.F32.BF16 R12, R20.reuse, R60, RZ ;  /* 0x0000003c140c723c */ /* 0x042fe600000418ff */
[----:B------:R-:W1:Y:S04]  /*3160*/  LDSM.16.M88.4 R28, [R153+0x5800] ;  /* 0x00580000991c783b */ /* 0x000e680000000200 */
[----:B------:R-:W-:Y:S01]  /*3170*/  LDSM.16.M88.4 R4, [R152+0x5000] ;  /* 0x005000009804783b */ /* 0x000fe20000000200 */
[C---:B------:R-:W-:Y:S03]  /*3180*/  HMMA.16816.F32.BF16 R60, R20.reuse, R62, RZ ;  /* 0x0000003e143c723c */ /* 0x040fe600000418ff */
[----:B------:R-:W-:Y:S04]  /*3190*/  LDSM.16.M88.4 R76, [R155] ;  /* 0x000000009b4c783b */ /* 0x000fe80000000200 */
[----:B------:R-:W-:Y:S01]  /*31a0*/  LDSM.16.M88.4 R88, [R151+0x4000] ;  /* 0x004000009758783b */ /* 0x000fe20000000200 */
[C---:B-----5:R-:W-:Y:S03]  /*31b0*/  HMMA.16816.F32.BF16 R56, R20.reuse, R52, RZ ;  /* 0x000000341438723c */ /* 0x060fe600000418ff */
[----:B------:R-:W-:Y:S04]  /*31c0*/  LDSM.16.M88.4 R72, [R151+0x4800] ;  /* 0x004800009748783b */ /* 0x000fe80000000200 */
[----:B------:R-:W-:Y:S01]  /*31d0*/  LDSM.16.M88.4 R68, [R151+0x5000] ;  /* 0x005000009744783b */ /* 0x000fe20000000200 */
[C---:B--2---:R-:W-:Y:S03]  /*31e0*/  HMMA.16816.F32.BF16 R48, R20.reuse, R44, RZ ;  /* 0x0000002c1430723c */ /* 0x044fe600000418ff */
[----:B------:R-:W-:Y:S04]  /*31f0*/  LDSM.16.M88.4 R92, [R152+0x5800] ;  /* 0x00580000985c783b */ /* 0x000fe80000000200 */
[----:B------:R-:W0:Y:S01]  /*3200*/  LDGDEPBAR ;  /* 0x00000000000079af */ /* 0x000e220000000000 */
[C---:B------:R-:W-:Y:S08]  /*3210*/  HMMA.16816.F32.BF16 R52, R20.reuse, R54, RZ ;  /* 0x000000361434723c */ /* 0x040ff000000418ff */
[C---:B------:R-:W-:Y:S08]  /*3220*/  HMMA.16816.F32.BF16 R44, R20.reuse, R46, RZ ;  /* 0x0000002e142c723c */ /* 0x040ff000000418ff */
[C---:B---3--:R-:W-:Y:S08]  /*3230*/  HMMA.16816.F32.BF16 R40, R20.reuse, R8, RZ ;  /* 0x000000081428723c */ /* 0x048ff000000418ff */
[----:B------:R-:W-:Y:S01]  /*3240*/  HMMA.16816.F32.BF16 R20, R20, R10, RZ ;  /* 0x0000000a1414723c */ /* 0x000fe200000418ff */
[----:B------:R-:W2:Y:S07]  /*3250*/  LDSM.16.M88.4 R8, [R152+0x4800] ;  /* 0x004800009808783b */ /* 0x000eae0000000200 */
[C---:B----4-:R-:W-:Y:S08]  /*3260*/  HMMA.16816.F32.BF16 R12, R80.reuse, R64, R12 ;  /* 0x00000040500c723c */ /* 0x050ff0000004180c */
[C---:B------:R-:W-:Y:S01]  /*3270*/  HMMA.16816.F32.BF16 R60, R80.reuse, R66, R60 ;  /* 0x00000042503c723c */ /* 0x040fe2000004183c */
[----:B------:R-:W-:Y:S07]  /*3280*/  LDSM.16.M88.4 R64, [R151+0x5800] ;  /* 0x005800009740783b */ /* 0x000fee0000000200 */
[C---:B------:R-:W-:Y:S08]  /*3290*/  HMMA.16816.F32.BF16 R56, R80.reuse, R36, R56 ;  /* 0x000000245038723c */ /* 0x040ff00000041838 */
[C---:B------:R-:W-:Y:S01]  /*32a0*/  HMMA.16816.F32.BF16 R52, R80.reuse, R38, R52 ;  /* 0x000000265034723c */ /* 0x040fe20000041834 */
[----:B------:R-:W-:Y:S07]  /*32b0*/  LDSM.16.M88.4 R36, [R159+0x2000] ;  /* 0x002000009f24783b */ /* 0x000fee0000000200 */
[C---:B------:R-:W-:Y:S08]  /*32c0*/  HMMA.16816.F32.BF16 R48, R80.reuse, R32, R48 ;  /* 0x000000205030723c */ /* 0x040ff00000041830 */
[----:B------:R-:W-:Y:S01]  /*32d0*/  HMMA.16816.F32.BF16 R44, R80, R34, R44 ;  /* 0x00000022502c723c */ /* 0x000fe2000004182c */
[----:B------:R-:W3:Y:S07]  /*32e0*/  LDSM.16.M88.4 R32, [R158+UR5+0x6000] ;  /* 0x006000059e20783b */ /* 0x000eee0008000200 */
[C---:B------:R-:W-:Y:S08]  /*32f0*/  HMMA.16816.F32.BF16 R12, R84.reuse, R16, R12 ;  /* 0x00000010540c723c */ /* 0x040ff0000004180c */
[----:B------:R-:W-:Y:S01]  /*3300*/  HMMA.16816.F32.BF16 R60, R84, R18, R60 ;  /* 0x00000012543c723c */ /* 0x000fe2000004183c */
[----:B------:R-:W-:Y:S07]  /*3310*/  LDSM.16.M88.4 R16, [R158+UR5+0x7800] ;  /* 0x007800059e10783b */ /* 0x000fee0008000200 */
[C---:B-1----:R-:W-:Y:S08]  /*3320*/  HMMA.16816.F32.BF16 R40, R80.reuse, R28, R40 ;  /* 0x0000001c5028723c */ /* 0x042ff00000041828 */
[----:B------:R-:W-:Y:S01]  /*3330*/  HMMA.16816.F32.BF16 R80, R80, R30, R20 ;  /* 0x0000001e5050723c */ /* 0x000fe20000041814 */
[----:B------:R-:W1:Y:S04]  /*3340*/  LDSM.16.M88.4 R28, [R158+UR5+0x6800] ;  /* 0x006800059e1c783b */ /* 0x000e680008000200 */
[----:B------:R-:W-:Y:S03]  /*3350*/  LDSM.16.M88.4 R20, [R158+UR5+0x7000] ;  /* 0x007000059e14783b */ /* 0x000fe60008000200 */
        /* <DEDUP_REMOVED lines=8> */
[C---:B------:R-:W-:Y:S08]  /*33e0*/  HMMA.16816.F32.BF16 R56, R76.reuse, R72, R56 ;  /* 0x000000484c38723c */ /* 0x040ff00000041838 */
[C---:B------:R-:W-:Y:S08]  /*33f0*/  HMMA.16816.F32.BF16 R52, R76.reuse, R74, R52 ;  /* 0x0000004a4c34723c */ /* 0x040ff00000041834 */
[C---:B------:R-:W-:Y:S08]  /*3400*/  HMMA.16816.F32.BF16 R48, R76.reuse, R68, R48 ;  /* 0x000000444c30723c */ /* 0x040ff00000041830 */
[----:B------:R-:W-:Y:S01]  /*3410*/  HMMA.16816.F32.BF16 R44, R76, R70, R44 ;  /* 0x000000464c2c723c */ /* 0x000fe2000004182c */
[----:B------:R-:W-:Y:S07]  /*3420*/  LDSM.16.M88.4 R68, [R156+0x2000] ;  /* 0x002000009c44783b */ /* 0x000fee0000000200 */
[----:B---3--:R-:W-:Y:S01]  /*3430*/  HMMA.16816.F32.BF16 R72, R36, R32, R12 ;  /* 0x000000202448723c */ /* 0x008fe2000004180c */
[----:B------:R-:W3:Y:S07]  /*3440*/  LDSM.16.M88.4 R12, [R152+0x6000] ;  /* 0x00600000980c783b */ /* 0x000eee0000000200 */
[C---:B------:R-:W-:Y:S08]  /*3450*/  HMMA.16816.F32.BF16 R40, R84.reuse, R92, R40 ;  /* 0x0000005c5428723c */ /* 0x040ff00000041828 */
[----:B------:R-:W-:Y:S01]  /*3460*/  HMMA.16816.F32.BF16 R80, R84, R94, R80 ;  /* 0x0000005e5450723c */ /* 0x000fe20000041850 */
[----:B------:R-:W4:Y:S07]  /*3470*/  LDSM.16.M88.4 R84, [R153+0x6800] ;  /* 0x006800009954783b */ /* 0x000f2e0000000200 */
[C---:B------:R-:W-:Y:S01]  /*3480*/  HMMA.16816.F32.BF16 R60, R36.reuse, R34, R60 ;  /* 0x00000022243c723c */ /* 0x040fe2000004183c */
[----:B------:R-:W-:Y:S07]  /*3490*/  LDSM.16.M88.4 R32, [R151+0x6000] ;  /* 0x006000009720783b */ /* 0x000fee0000000200 */
[C---:B-1----:R-:W-:Y:S08]  /*34a0*/  HMMA.16816.F32.BF16 R56, R36.reuse, R28, R56 ;  /* 0x0000001c2438723c */ /* 0x042ff00000041838 */
[----:B------:R-:W-:Y:S01]  /*34b0*/  HMMA.16816.F32.BF16 R52, R36, R30, R52 ;  /* 0x0000001e2434723c */ /* 0x000fe20000041834 */
[----:B------:R-:W1:Y:S07]  /*34c0*/  LDSM.16.M88.4 R28, [R155+0x2000] ;  /* 0x002000009b1c783b */ /* 0x000e6e0000000200 */
[C---:B------:R-:W-:Y:S08]  /*34d0*/  HMMA.16816.F32.BF16 R40, R76.reuse, R64, R40 ;  /* 0x000000404c28723c */ /* 0x040ff00000041828 */
[----:B------:R-:W-:Y:S08]  /*34e0*/  HMMA.16816.F32.BF16 R80, R76, R66, R80 ;  /* 0x000000424c50723c */ /* 0x000ff00000041850 */
[C---:B--2---:R-:W-:Y:S08]  /*34f0*/  HMMA.16816.F32.BF16 R72, R8.reuse, R4, R72 ;  /* 0x000000040848723c */ /* 0x044ff00000041848 */
[----:B------:R-:W-:Y:S01]  /*3500*/  HMMA.16816.F32.BF16 R60, R8, R6, R60 ;  /* 0x00000006083c723c */ /* 0x000fe2000004183c */
[----:B------:R-:W-:Y:S07]  /*3510*/  LDSM.16.M88.4 R4, [R152+0x6800] ;  /* 0x006800009804783b */ /* 0x000fee0000000200 */
[C---:B------:R-:W-:Y:S08]  /*3520*/  HMMA.16816.F32.BF16 R48, R36.reuse, R20, R48 ;  /* 0x000000142430723c */ /* 0x040ff00000041830 */
[C---:B------:R-:W-:Y:S01]  /*3530*/  HMMA.16816.F32.BF16 R44, R36.reuse, R22, R44 ;  /* 0x00000016242c723c */ /* 0x040fe2000004182c */
[----:B------:R-:W2:Y:S07]  /*3540*/  LDSM.16.M88.4 R20, [R153+0x7000] ;  /* 0x007000009914783b */ /* 0x000eae0000000200 */
[C---:B------:R-:W-:Y:S08]  /*3550*/  HMMA.16816.F32.BF16 R40, R36.reuse, R16, R40 ;  /* 0x000000102428723c */ /* 0x040ff00000041828 */
[----:B------:R-:W-:Y:S01]  /*3560*/  HMMA.16816.F32.BF16 R80, R36, R18, R80 ;  /* 0x000000122450723c */ /* 0x000fe20000041850 */
[----:B------:R-:W5:Y:S07]  /*3570*/  LDSM.16.M88.4 R16, [R153+0x7800] ;  /* 0x007800009910783b */ /* 0x000f6e0000000200 */
[C---:B---3--:R-:W-:Y:S08]  /*3580*/  HMMA.16816.F32.BF16 R72, R68.reuse, R12, R72 ;  /* 0x0000000c4448723c */ /* 0x048ff00000041848 */
[----:B------:R-:W-:Y:S01]  /*3590*/  HMMA.16816.F32.BF16 R60, R68, R14, R60 ;  /* 0x0000000e443c723c */ /* 0x000fe2000004183c */
[----:B------:R-:W3:Y:S07]  /*35a0*/  LDSM.16.M88.4 R12, [R151+0x6800] ;  /* 0x00680000970c783b */ /* 0x000eee0000000200 */
[C---:B----4-:R-:W-:Y:S08]  /*35b0*/  HMMA.16816.F32.BF16 R56, R8.reuse, R84, R56 ;  /* 0x000000540838723c */ /* 0x050ff00000041838 */
[----:B------:R-:W-:Y:S08]  /*35c0*/  HMMA.16816.F32.BF16 R52, R8, R86, R52 ;  /* 0x000000560834723c */ /* 0x000ff00000041834 */
[C---:B-1----:R-:W-:Y:S08]  /*35d0*/  HMMA.16816.F32.BF16 R72, R28.reuse, R32, R72 ;  /* 0x000000201c48723c */ /* 0x042ff00000041848 */
[----:B------:R-:W-:Y:S01]  /*35e0*/  HMMA.16816.F32.BF16 R60, R28, R34, R60 ;  /* 0x000000221c3c723c */ /* 0x000fe2000004183c */
[----:B------:R-:W1:Y:S07]  /*35f0*/  LDSM.16.M88.4 R32, [R152+0x7800] ;  /* 0x007800009820783b */ /* 0x000e6e0000000200 */
[----:B--2---:R-:W-:Y:S03]  /*3600*/  HMMA.16816.F32.BF16 R48, R8, R20, R48 ;  /* 0x000000140830723c */ /* 0x004fe60000041830 */
[----:B------:R-:W-:Y:S01]  /*3610*/  FMUL.FTZ R39, R73, UR8 ;  /* 0x0000000849277c20 */ /* 0x000fe20008410000 */
[----:B------:R-:W-:-:S04]  /*3620*/  FMUL.FTZ R37, R74, UR8 ;  /* 0x000000084a257c20 */ /* 0x000fc80008410000 */
[----:B------:R-:W-:Y:S01]  /*3630*/  HMMA.16816.F32.BF16 R44, R8, R22, R44 ;  /* 0x00000016082c723c */ /* 0x000fe2000004182c */
[----:B------:R-:W2:Y:S01]  /*3640*/  LDSM.16.M88.4 R20, [R152+0x7000] ;  /* 0x007000009814783b */ /* 0x000ea20000000200 */
[----:B------:R-:W-:Y:S01]  /*3650*/  MUFU.TANH R39, R39 ;  /* 0x0000002700277308 */ /* 0x000fe20000002400 */
[----:B------:R-:W-:-:S05]  /*3660*/  FMUL.FTZ R60, R60, UR8 ;  /* 0x000000083c3c7c20 */ /* 0x000fca0008410000 */
[C---:B------:R-:W-:Y:S02]  /*3670*/  HMMA.16816.F32.BF16 R56, R68.reuse, R4, R56 ;  /* 0x000000044438723c */ /* 0x040fe40000041838 */
[----:B------:R-:W-:Y:S06]  /*3680*/  MUFU.TANH R65, R60 ;  /* 0x0000003c00417308 */ /* 0x000fec0000002400 */
[----:B------:R-:W-:Y:S01]  /*3690*/  HMMA.16816.F32.BF16 R52, R68, R6, R52 ;  /* 0x000000064434723c */ /* 0x000fe20000041834 */
[----:B------:R-:W4:Y:S01]  /*36a0*/  LDSM.16.M88.4 R4, [R151+0x7800] ;  /* 0x007800009704783b */ /* 0x000f220000000200 */
[----:B------:R-:W-:Y:S06]  /*36b0*/  MUFU.TANH R37, R37 ;  /* 0x0000002500257308 */ /* 0x000fec0000002400 */
[----:B-----5:R-:W-:Y:S01]  /*36c0*/  HMMA.16816.F32.BF16 R80, R8, R18, R80 ;  /* 0x000000120850723c */ /* 0x020fe20000041850 */
[----:B------:R-:W-:-:S06]  /*36d0*/  FMUL.FTZ R19, R75, UR8 ;  /* 0x000000084b137c20 */ /* 0x000fcc0008410000 */
[----:B------:R-:W5:Y:S01]  /*36e0*/  MUFU.TANH R19, R19 ;  /* 0x0000001300137308 */ /* 0x000f620000002400 */
[----:B------:R-:W-:Y:S01]  /*36f0*/  HMMA.16816.F32.BF16 R40, R8, R16, R40 ;  /* 0x000000100828723c */ /* 0x000fe20000041828 */
[----:B------:R-:W5:Y:S01]  /*3700*/  LDSM.16.M88.4 R8, [R151+0x7000] ;  /* 0x007000009708783b */ /* 0x000f620000000200 */
[----:B------:R-:W-:Y:S02]  /*3710*/  IMAD.IADD R16, R97, 0x1, R132 ;  /* 0x0000000161107824 */ /* 0x000fe400078e0284 */
[----:B------:R-:W-:Y:S01]  /*3720*/  FMUL.FTZ R17, R72, UR8 ;  /* 0x0000000848117c20 */ /* 0x000fe20008410000 */
[----:B------:R-:W-:-:S04]  /*3730*/  DEPBAR.LE SB0, 0x0 ;  /* 0x000080000000791a */ /* 0x000fc80000000000 */
[----:B---3--:R-:W-:Y:S01]  /*3740*/  HMMA.16816.F32.BF16 R56, R28, R12, R56 ;  /* 0x0000000c1c38723c */ /* 0x008fe20000041838 */
[----:B------:R-:W-:Y:S01]  /*3750*/  FMUL.FTZ R13, R61, UR8 ;  /* 0x000000083d0d7c20 */ /* 0x000fe20008410000 */
[----:B------:R-:W-:Y:S01]  /*3760*/  FMUL.FTZ R61, R62, UR8 ;  /* 0x000000083e3d7c20 */ /* 0x000fe20008410000 */
[C---:B------:R-:W-:Y:S01]  /*3770*/  IADD3 R12, PT, PT, R16.reuse, 0x10, RZ ;  /* 0x00000010100c7810 */ /* 0x040fe20007ffe0ff */
[----:B------:R-:W-:Y:S04]  /*3780*/  MUFU.TANH R17, R17 ;  /* 0x0000001100117308 */ /* 0x000fe80000002400 */
[C---:B-1----:R-:W-:Y:S04]  /*3790*/  HMMA.16816.F32.BF16 R80, R68.reuse, R34, R80 ;  /* 0x000000224450723c */ /* 0x042fe80000041850 */
[----:B------:R-:W-:Y:S04]  /*37a0*/  MUFU.TANH R13, R13 ;  /* 0x0000000d000d7308 */ /* 0x000fe80000002400 */
[----:B--2---:R-:W-:Y:S01]  /*37b0*/  HMMA.16816.F32.BF16 R44, R68, R22, R44 ;  /* 0x00000016442c723c */ /* 0x004fe2000004182c */
[----:B------:R-:W-:-:S02]  /*37c0*/  VIADD R22, R16, 0x21 ;  /* 0x0000002110167836 */ /* 0x000fc40000000000 */
[----:B------:R-:W-:Y:S01]  /*37d0*/  FMUL.FTZ R35, R56, UR8 ;  /* 0x0000000838237c20 */ /* 0x000fe20008410000 */
[----:B------:R-:W1:Y:S01]  /*37e0*/  MUFU.TANH R61, R61 ;  /* 0x0000003d003d7308 */ /* 0x000e620000002400 */
[----:B------:R-:W-:-:S03]  /*37f0*/  FMUL.FTZ R23, R58, UR8 ;  /* 0x000000083a177c20 */ /* 0x000fc60008410000 */
[----:B------:R-:W-:Y:S01]  /*3800*/  HMMA.16816.F32.BF16 R48, R68, R20, R48 ;  /* 0x000000144430723c */ /* 0x000fe20000041830 */
[----:B------:R-:W-:Y:S01]  /*3810*/  FMUL.FTZ R21, R63, UR8 ;  /* 0x000000083f157c20 */ /* 0x000fe20008410000 */
[C---:B------:R-:W-:Y:S02]  /*3820*/  VIADD R20, R16.reuse, 0x20 ;  /* 0x0000002010147836 */ /* 0x040fe40000000000 */
[----:B------:R-:W-:Y:S04]  /*3830*/  MUFU.TANH R35, R35 ;  /* 0x0000002300237308 */ /* 0x000fe80000002400 */
[----:B----4-:R-:W-:Y:S01]  /*3840*/  HMMA.16816.F32.BF16 R80, R28, R6, R80 ;  /* 0x000000061c50723c */ /* 0x010fe20000041850 */
[----:B------:R-:W-:Y:S02]  /*3850*/  VIADD R6, R16, 0x1 ;  /* 0x0000000110067836 */ /* 0x000fe40000000000 */
[----:B------:R-:W-:Y:S01]  /*3860*/  FMUL.FTZ R7, R59, UR8 ;  /* 0x000000083b077c20 */ /* 0x000fe20008410000 */
[----:B------:R-:W-:Y:S02]  /*3870*/  MUFU.TANH R21, R21 ;  /* 0x0000001500157308 */ /* 0x000fe40000002400 */
[----:B------:R-:W-:-:S02]  /*3880*/  ISETP.GE.AND P4, PT, R6, R135, PT ;  /* 0x000000870600720c */ /* 0x000fc40003f86270 */
[----:B------:R-:W-:Y:S01]  /*3890*/  HMMA.16816.F32.BF16 R40, R68, R32, R40 ;  /* 0x000000204428723c */ /* 0x000fe20000041828 */
[----:B------:R-:W-:Y:S02]  /*38a0*/  ISETP.GE.AND P1, PT, R6, R134, PT ;  /* 0x000000860600720c */ /* 0x000fe40003f26270 */
[----:B------:R-:W-:Y:S01]  /*38b0*/  I2FP.F32.U32 R6, R6 ;  /* 0x0000000600067245 */ /* 0x000fe20000201000 */
[----:B------:R-:W-:Y:S04]  /*38c0*/  MUFU.TANH R7, R7 ;  /* 0x0000000700077308 */ /* 0x000fe80000002400 */
[C---:B-----5:R-:W-:Y:S01]  /*38d0*/  HMMA.16816.F32.BF16 R44, R28.reuse, R10, R44 ;  /* 0x0000000a1c2c723c */ /* 0x060fe2000004182c */
[----:B------:R-:W-:Y:S02]  /*38e0*/  VIADD R10, R16, 0x8 ;  /* 0x00000008100a7836 */ /* 0x000fe40000000000 */
[----:B------:R-:W-:Y:S01]  /*38f0*/  FMUL.FTZ R11, R80, UR8 ;  /* 0x00000008500b7c20 */ /* 0x000fe20008410000 */
[----:B------:R-:W-:Y:S01]  /*3900*/  MUFU.TANH R23, R23 ;  /* 0x0000001700177308 */ /* 0x000fe20000002400 */
[----:B------:R-:W-:Y:S01]  /*3910*/  FMUL.FTZ R81, R81, UR8 ;  /* 0x0000000851517c20 */ /* 0x000fe20008410000 */
[C---:B------:R-:W-:Y:S01]  /*3920*/  ISETP.GE.AND P0, PT, R10.reuse, R135, PT ;  /* 0x000000870a00720c */ /* 0x040fe20003f06270 */
[----:B------:R-:W-:Y:S01]  /*3930*/  FMUL.FTZ R83, R83, UR8 ;  /* 0x0000000853537c20 */ /* 0x000fe20008410000 */
[----:B------:R-:W-:Y:S01]  /*3940*/  HMMA.16816.F32.BF16 R52, R28, R14, R52 ;  /* 0x0000000e1c34723c */ /* 0x000fe20000041834 */
[----:B------:R-:W-:Y:S01]  /*3950*/  FMUL.FTZ R15, R57, UR8 ;  /* 0x00000008390f7c20 */ /* 0x000fe20008410000 */
[----:B------:R-:W-:Y:S01]  /*3960*/  ISETP.GE.AND P6, PT, R10, R134, PT ;  /* 0x000000860a00720c */ /* 0x000fe20003fc6270 */
[----:B------:R-:W-:Y:S01]  /*3970*/  FFMA.FTZ R14, R0, R6, R19 ;  /* 0x00000006000e7223 */ /* 0x000fe20000010013 */
[----:B------:R-:W2:Y:S01]  /*3980*/  MUFU.TANH R11, R11 ;  /* 0x0000000b000b7308 */ /* 0x000ea20000002400 */
[----:B------:R-:W-:-:S03]  /*3990*/  I2FP.F32.U32 R10, R10 ;  /* 0x0000000a000a7245 */ /* 0x000fc60000201000 */
[C---:B------:R-:W-:Y:S01]  /*39a0*/  HMMA.16816.F32.BF16 R48, R28.reuse, R8, R48 ;  /* 0x000000081c30723c */ /* 0x040fe20000041830 */
[----:B------:R-:W-:Y:S02]  /*39b0*/  VIADD R8, R16, 0x9 ;  /* 0x0000000910087836 */ /* 0x000fe40000000000 */
[CC--:B------:R-:W-:Y:S01]  /*39c0*/  FFMA.FTZ R65, R0.reuse, R10.reuse, R65 ;  /* 0x0000000a00417223 */ /* 0x0c0fe20000010041 */
[----:B-1----:R-:W-:Y:S01]  /*39d0*/  FFMA.FTZ R10, R0, R10, R61 ;  /* 0x0000000a000a7223 */ /* 0x002fe2000001003d */
[----:B------:R-:W-:Y:S01]  /*39e0*/  MUFU.TANH R15, R15 ;  /* 0x0000000f000f7308 */ /* 0x000fe20000002400 */
[----:B------:R-:W-:Y:S01]  /*39f0*/  FSEL R14, R14, -INF , !P1 ;  /* 0xff8000000e0e7808 */ /* 0x000fe20004800000 */
[----:B------:R-:W-:Y:S01]  /*3a00*/  FMUL.FTZ R44, R44, UR8 ;  /* 0x000000082c2c7c20 */ /* 0x000fe20008410000 */
[----:B------:R-:W-:Y:S01]  /*3a10*/  ISETP.GE.AND P3, PT, R8, R135, PT ;  /* 0x000000870800720c */ /* 0x000fe20003f66270 */
[----:B------:R-:W-:Y:S01]  /*3a20*/  HMMA.16816.F32.BF16 R40, R28, R4, R40 ;  /* 0x000000041c28723c */ /* 0x000fe20000041828 */
[----:B------:R-:W-:Y:S01]  /*3a30*/  FMUL.FTZ R31, R82, UR8 ;  /* 0x00000008521f7c20 */ /* 0x000fe20008410000 */
[----:B------:R-:W-:-:S02]  /*3a40*/  VIADD R4, R16, 0x38 ;  /* 0x0000003810047836 */ /* 0x000fc40000000000 */
[----:B------:R-:W-:Y:S01]  /*3a50*/  FMUL.FTZ R33, R52, UR8 ;  /* 0x0000000834217c20 */ /* 0x000fe20008410000 */
[----:B------:R-:W-:Y:S01]  /*3a60*/  FMUL.FTZ R29, R54, UR8 ;  /* 0x00000008361d7c20 */ /* 0x000fe20008410000 */
[----:B------:R-:W-:Y:S01]  /*3a70*/  FMUL.FTZ R9, R53, UR8 ;  /* 0x0000000835097c20 */ /* 0x000fe20008410000 */
[----:B------:R-:W-:Y:S01]  /*3a80*/  FMUL.FTZ R5, R55, UR8 ;  /* 0x0000000837057c20 */ /* 0x000fe20008410000 */
        /* <DEDUP_REMOVED lines=8> */
[----:B------:R-:W3:Y:S01]  /*3b10*/  MUFU.TANH R33, R33 ;  /* 0x0000002100217308 */ /* 0x000ee20000002400 */
[----:B------:R-:W-:Y:S01]  /*3b20*/  FMUL.FTZ R49, R49, UR8 ;  /* 0x0000000831317c20 */ /* 0x000fe20008410000 */
[----:B--2---:R-:W-:Y:S01]  /*3b30*/  FFMA.FTZ R11, R0, R4, R11 ;  /* 0x00000004000b7223 */ /* 0x004fe2000001000b */
[----:B------:R-:W-:Y:S01]  /*3b40*/  FMUL.FTZ R51, R51, UR8 ;  /* 0x0000000833337c20 */ /* 0x000fe20008410000 */
[----:B------:R-:W-:Y:S01]  /*3b50*/  FMUL.FTZ R42, R42, UR8 ;  /* 0x000000082a2a7c20 */ /* 0x000fe20008410000 */
[----:B------:R-:W-:Y:S01]  /*3b60*/  FMUL.FTZ R45, R45, UR8 ;  /* 0x000000082d2d7c20 */ /* 0x000fe20008410000 */
[----:B------:R-:W-:Y:S01]  /*3b70*/  FMUL.FTZ R47, R47, UR8 ;  /* 0x000000082f2f7c20 */ /* 0x000fe20008410000 */
[----:B------:R-:W-:Y:S01]  /*3b80*/  FSEL R127, R11, -INF , !P5 ;  /* 0xff8000000b7f7808 */ /* 0x000fe20006800000 */
[----:B------:R-:W2:Y:S01]  /*3b90*/  MUFU.TANH R29, R29 ;  /* 0x0000001d001d7308 */ /* 0x000ea20000002400 */
[----:B------:R-:W-:Y:S01]  /*3ba0*/  ISETP.GE.AND P5, PT, R8, R134, PT ;  /* 0x000000860800720c */ /* 0x000fe20003fa6270 */
[C---:B-1----:R-:W-:Y:S01]  /*3bb0*/  FFMA.FTZ R123, R0.reuse, R4, R31 ;  /* 0x00000004007b7223 */ /* 0x042fe2000001001f */
[----:B------:R-:W-:Y:S01]  /*3bc0*/  FFMA.FTZ R4, R0, R6, R39 ;  /* 0x0000000600047223 */ /* 0x000fe20000010027 */
[----:B------:R-:W-:Y:S01]  /*3bd0*/  I2FP.F32.U32 R8, R8 ;  /* 0x0000000800087245 */ /* 0x000fe20000201000 */
[----:B------:R-:W-:-:S02]  /*3be0*/  VIADD R6, R16, 0x18 ;  /* 0x0000001810067836 */ /* 0x000fc40000000000 */
[----:B------:R-:W-:Y:S01]  /*3bf0*/  FMUL.FTZ R40, R40, UR8 ;  /* 0x0000000828287c20 */ /* 0x000fe20008410000 */
[----:B------:R-:W-:Y:S01]  /*3c00*/  FSEL R123, R123, -INF , !P2 ;  /* 0xff8000007b7b7808 */ /* 0x000fe20005000000 */
[----:B------:R-:W1:Y:S01]  /*3c10*/  MUFU.TANH R9, R9 ;  /* 0x0000000900097308 */ /* 0x000e620000002400 */
[----:B------:R-:W-:Y:S01]  /*3c20*/  FSEL R19, R4, -INF , !P4 ;  /* 0xff80000004137808 */ /* 0x000fe20006000000 */
[----:B------:R-:W-:Y:S02]  /*3c30*/  VIADD R4, R16, 0x11 ;  /* 0x0000001110047836 */ /* 0x000fe40000000000 */
[CC--:B------:R-:W-:Y:S01]  /*3c40*/  FFMA.FTZ R13, R0.reuse, R8.reuse, R13 ;  /* 0x00000008000d7223 */ /* 0x0c0fe2000001000d */
[----:B------:R-:W-:Y:S01]  /*3c50*/  FFMA.FTZ R8, R0, R8, R21 ;  /* 0x0000000800087223 */ /* 0x000fe20000010015 */
[----:B------:R-:W-:Y:S01]  /*3c60*/  FSEL R21, R65, -INF , !P0 ;  /* 0xff80000041157808 */ /* 0x000fe20004000000 */
[----:B------:R-:W-:Y:S01]  /*3c70*/  FMUL.FTZ R41, R41, UR8 ;  /* 0x0000000829297c20 */ /* 0x000fe20008410000 */
[CC--:B------:R-:W-:Y:S01]  /*3c80*/  ISETP.GE.AND P2, PT, R12.reuse, R135.reuse, PT ;  /* 0x000000870c00720c */ /* 0x0c0fe20003f46270 */
[----:B------:R-:W-:Y:S01]  /*3c90*/  MUFU.TANH R53, R48 ;  /* 0x0000003000357308 */ /* 0x000fe20000002400 */
[----:B------:R-:W-:Y:S01]  /*3ca0*/  ISETP.GE.AND P4, PT, R12, R134, PT ;  /* 0x000000860c00720c */ /* 0x000fe20003f86270 */
[----:B------:R-:W-:Y:S01]  /*3cb0*/  FMUL.FTZ R43, R43, UR8 ;  /* 0x000000082b2b7c20 */ /* 0x000fe20008410000 */
[----:B------:R-:W-:-:S02]  /*3cc0*/  ISETP.GE.AND P1, PT, R4, R135, PT ;  /* 0x000000870400720c */ /* 0x000fc40003f26270 */
[----:B------:R-:W-:Y:S02]  /*3cd0*/  ISETP.GE.AND P0, PT, R4, R134, PT ;  /* 0x000000860400720c */ /* 0x000fe40003f06270 */
[----:B------:R-:W-:Y:S01]  /*3ce0*/  I2FP.F32.U32 R12, R12 ;  /* 0x0000000c000c7245 */ /* 0x000fe20000201000 */
[----:B------:R-:W-:Y:S01]  /*3cf0*/  MUFU.TANH R39, R50 ;  /* 0x0000003200277308 */ /* 0x000fe20000002400 */
[----:B------:R-:W-:Y:S02]  /*3d00*/  I2FP.F32.U32 R4, R4 ;  /* 0x0000000400047245 */ /* 0x000fe40000201000 */
[----:B------:R-:W-:Y:S01]  /*3d10*/  FSEL R13, R13, -INF , !P3 ;  /* 0xff8000000d0d7808 */ /* 0x000fe20005800000 */
[----:B------:R-:W-:Y:S01]  /*3d20*/  FFMA.FTZ R35, R0, R12, R35 ;  /* 0x0000000c00237223 */ /* 0x000fe20000010023 */
[----:B------:R-:W-:Y:S01]  /*3d30*/  ISETP.GE.AND P6, PT, R6, R135, PT ;  /* 0x000000870600720c */ /* 0x000fe20003fc6270 */
[----:B------:R-:W-:Y:S01]  /*3d40*/  FFMA.FTZ R11, R0, R4, R15 ;  /* 0x00000004000b7223 */ /* 0x000fe2000001000f */
[----:B------:R-:W-:Y:S01]  /*3d50*/  ISETP.GE.AND P3, PT, R6, R134, PT ;  /* 0x000000860600720c */ /* 0x000fe20003f66270 */
[----:B------:R-:W4:Y:S01]  /*3d60*/  MUFU.TANH R5, R5 ;  /* 0x0000000500057308 */ /* 0x000f220000002400 */
[----:B------:R-:W-:Y:S01]  /*3d70*/  I2FP.F32.U32 R6, R6 ;  /* 0x0000000600067245 */ /* 0x000fe20000201000 */
[C---:B------:R-:W-:Y:S01]  /*3d80*/  FFMA.FTZ R7, R0.reuse, R4, R7 ;  /* 0x0000000400077223 */ /* 0x040fe20000010007 */
[----:B------:R-:W-:Y:S01]  /*3d90*/  FFMA.FTZ R12, R0, R12, R23 ;  /* 0x0000000c000c7223 */ /* 0x000fe20000010017 */
[----:B------:R-:W-:Y:S01]  /*3da0*/  VIADD R4, R16, 0x19 ;  /* 0x0000001910047836 */ /* 0x000fe20000000000 */
[----:B------:R-:W-:Y:S01]  /*3db0*/  FSEL R8, R8, -INF , !P5 ;  /* 0xff80000008087808 */ /* 0x000fe20006800000 */
[CC--:B---3--:R-:W-:Y:S01]  /*3dc0*/  FFMA.FTZ R33, R0.reuse, R6.reuse, R33 ;  /* 0x0000000600217223 */ /* 0x0c8fe20000010021 */
[----:B--2---:R-:W-:Y:S01]  /*3dd0*/  FFMA.FTZ R6, R0, R6, R29 ;  /* 0x0000000600067223 */ /* 0x004fe2000001001d */
[----:B------:R-:W2:Y:S01]  /*3de0*/  MUFU.TANH R31, R49 ;  /* 0x00000031001f7308 */ /* 0x000ea20000002400 */
[----:B------:R-:W-:-:S02]  /*3df0*/  FSEL R15, R35, -INF , !P2 ;  /* 0xff800000230f7808 */ /* 0x000fc40005000000 */
[CC--:B------:R-:W-:Y:S02]  /*3e00*/  ISETP.GE.AND P5, PT, R4.reuse, R135.reuse, PT ;  /* 0x000000870400720c */ /* 0x0c0fe40003fa6270 */
[----:B------:R-:W-:Y:S02]  /*3e10*/  ISETP.GE.AND P2, PT, R4, R134, PT ;  /* 0x000000860400720c */ /* 0x000fe40003f46270 */
[----:B------:R-:W-:Y:S01]  /*3e20*/  FSEL R12, R12, -INF , !P4 ;  /* 0xff8000000c0c7808 */ /* 0x000fe20006000000 */
[----:B------:R-:W3:Y:S01]  /*3e30*/  MUFU.TANH R23, R44 ;  /* 0x0000002c00177308 */ /* 0x000ee20000002400 */
[----:B------:R-:W-:Y:S02]  /*3e40*/  FSEL R11, R11, -INF , !P1 ;  /* 0xff8000000b0b7808 */ /* 0x000fe40004800000 */
[----:B------:R-:W-:Y:S02]  /*3e50*/  I2FP.F32.U32 R4, R4 ;  /* 0x0000000400047245 */ /* 0x000fe40000201000 */
[----:B------:R-:W-:-:S02]  /*3e60*/  ISETP.GE.AND P4, PT, R20, R135, PT ;  /* 0x000000871400720c */ /* 0x000fc40003f86270 */
[----:B------:R-:W-:Y:S01]  /*3e70*/  ISETP.GE.AND P1, PT, R20, R134, PT ;  /* 0x000000861400720c */ /* 0x000fe20003f26270 */
[----:B------:R-:W5:Y:S01]  /*3e80*/  MUFU.TANH R29, R46 ;  /* 0x0000002e001d7308 */ /* 0x000f620000002400 */
[----:B------:R-:W-:Y:S01]  /*3e90*/  I2FP.F32.U32 R20, R20 ;  /* 0x0000001400147245 */ /* 0x000fe20000201000 */
[CC--:B-1----:R-:W-:Y:S01]  /*3ea0*/  FFMA.FTZ R18, R0.reuse, R4.reuse, R9 ;  /* 0x0000000400127223 */ /* 0x0c2fe20000010009 */
[----:B------:R-:W-:Y:S01]  /*3eb0*/  FSEL R110, R7, -INF , !P0 ;  /* 0xff800000076e7808 */ /* 0x000fe20004000000 */
[C---:B----4-:R-:W-:Y:S01]  /*3ec0*/  FFMA.FTZ R4, R0.reuse, R4, R5 ;  /* 0x0000000400047223 */ /* 0x050fe20000010005 */
[----:B------:R-:W-:Y:S01]  /*3ed0*/  FSEL R7, R33, -INF , !P6 ;  /* 0xff80000021077808 */ /* 0x000fe20007000000 */
[CC--:B------:R-:W-:Y:S01]  /*3ee0*/  FFMA.FTZ R53, R0.reuse, R20.reuse, R53 ;  /* 0x0000001400357223 */ /* 0x0c0fe20000010035 */
[----:B------:R-:W-:Y:S01]  /*3ef0*/  FFMA.FTZ R39, R0, R20, R39 ;  /* 0x0000001400277223 */ /* 0x000fe20000010027 */
[----:B------:R-:W-:Y:S01]  /*3f00*/  IADD3 R20, PT, PT, R16, 0x28, RZ ;  /* 0x0000002810147810 */ /* 0x000fe20007ffe0ff */
[----:B------:R-:W1:Y:S01]  /*3f10*/  MUFU.TANH R51, R51 ;  /* 0x0000003300337308 */ /* 0x000e620000002400 */
[----:B------:R-:W-:-:S02]  /*3f20*/  ISETP.GE.AND P0, PT, R22, R135, PT ;  /* 0x000000871600720c */ /* 0x000fc40003f06270 */
[----:B------:R-:W-:Y:S02]  /*3f30*/  ISETP.GE.AND P6, PT, R22, R134, PT ;  /* 0x000000861600720c */ /* 0x000fe40003fc6270 */
[----:B------:R-:W-:Y:S02]  /*3f40*/  FSEL R5, R18, -INF , !P5 ;  /* 0xff80000012057808 */ /* 0x000fe40006800000 */
[----:B------:R-:W-:Y:S01]  /*3f50*/  I2FP.F32.U32 R22, R22 ;  /* 0x0000001600167245 */ /* 0x000fe20000201000 */
[----:B------:R-:W4:Y:S01]  /*3f60*/  MUFU.TANH R33, R42 ;  /* 0x0000002a00217308 */ /* 0x000f220000002400 */
[----:B------:R-:W-:Y:S02]  /*3f70*/  I2FP.F32.U32 R18, R20 ;  /* 0x0000001400127245 */ /* 0x000fe40000201000 */
[----:B------:R-:W-:Y:S01]  /*3f80*/  FSEL R6, R6, -INF , !P3 ;  /* 0xff80000006067808 */ /* 0x000fe20005800000 */
[----:B--2---:R-:W-:Y:S01]  /*3f90*/  FFMA.FTZ R31, R0, R22, R31 ;  /* 0x00000016001f7223 */ /* 0x004fe2000001001f */
[----:B------:R-:W-:Y:S01]  /*3fa0*/  ISETP.GE.AND P3, PT, R20, R135, PT ;  /* 0x000000871400720c */ /* 0x000fe20003f66270 */
[CC--:B---3--:R-:W-:Y:S01]  /*3fb0*/  FFMA.FTZ R23, R0.reuse, R18.reuse, R23 ;  /* 0x0000001200177223 */ /* 0x0c8fe20000010017 */
[----:B-----5:R-:W-:Y:S01]  /*3fc0*/  FFMA.FTZ R29, R0, R18, R29 ;  /* 0x00000012001d7223 */ /* 0x020fe2000001001d */
[----:B------:R-:W2:Y:S01]  /*3fd0*/  MUFU.TANH R45, R45 ;  /* 0x0000002d002d7308 */ /* 0x000ea20000002400 */
[----:B------:R-:W-:Y:S01]  /*3fe0*/  VIADD R18, R16, 0x30 ;  /* 0x0000003010127836 */ /* 0x000fe20000000000 */
[----:B------:R-:W-:Y:S01]  /*3ff0*/  ISETP.GE.AND P5, PT, R20, R134, PT ;  /* 0x000000861400720c */ /* 0x000fe20003fa6270 */
[----:B------:R-:W-:Y:S01]  /*4000*/  VIADD R20, R16, 0x29 ;  /* 0x0000002910147836 */ /* 0x000fe20000000000 */
[----:B------:R-:W-:Y:S01]  /*4010*/  FSEL R140, R39, -INF , !P1 ;  /* 0xff800000278c7808 */ /* 0x000fe20004800000 */
[----:B-1----:R-:W-:Y:S01]  /*4020*/  FFMA.FTZ R51, R0, R22, R51 ;  /* 0x0000001600337223 */ /* 0x002fe20000010033 */
[----:B------:R-:W-:-:S02]  /*4030*/  FSEL R143, R31, -INF , !P0 ;  /* 0xff8000001f8f7808 */ /* 0x000fc40004000000 */
[----:B------:R-:W1:Y:S01]  /*4040*/  MUFU.TANH R47, R47 ;  /* 0x0000002f002f7308 */ /* 0x000e620000002400 */
[CC--:B------:R-:W-:Y:S02]  /*4050*/  ISETP.GE.AND P1, PT, R18.reuse, R135.reuse, PT ;  /* 0x000000871200720c */ /* 0x0c0fe40003f26270 */
[----:B------:R-:W-:Y:S02]  /*4060*/  ISETP.GE.AND P0, PT, R18, R134, PT ;  /* 0x000000861200720c */ /* 0x000fe40003f06270 */
[----:B------:R-:W-:Y:S02]  /*4070*/  I2FP.F32.U32 R18, R18 ;  /* 0x0000001200127245 */ /* 0x000fe40000201000 */
[----:B------:R-:W-:Y:S01]  /*4080*/  FSEL R4, R4, -INF , !P2 ;  /* 0xff80000004047808 */ /* 0x000fe20005000000 */
[----:B------:R-:W3:Y:S01]  /*4090*/  MUFU.TANH R9, R40 ;  /* 0x0000002800097308 */ /* 0x000ee20000002400 */
[----:B------:R-:W-:Y:S01]  /*40a0*/  FSEL R145, R53, -INF , !P4 ;  /* 0xff80000035917808 */ /* 0x000fe20006000000 */
[----:B----4-:R-:W-:Y:S01]  /*40b0*/  FFMA.FTZ R33, R0, R18, R33 ;  /* 0x0000001200217223 */ /* 0x010fe20000010021 */
[----:B------:R-:W-:-:S02]  /*40c0*/  ISETP.GE.AND P2, PT, R20, R135, PT ;  /* 0x000000871400720c */ /* 0x000fc40003f46270 */
[----:B------:R-:W-:Y:S02]  /*40d0*/  ISETP.GE.AND P4, PT, R20, R134, PT ;  /* 0x000000861400720c */ /* 0x000fe40003f86270 */
[----:B------:R-:W-:Y:S01]  /*40e0*/  I2FP.F32.U32 R20, R20 ;  /* 0x0000001400147245 */ /* 0x000fe20000201000 */
[----:B------:R-:W4:Y:S01]  /*40f0*/  MUFU.TANH R41, R41 ;  /* 0x0000002900297308 */ /* 0x000f220000002400 */
[----:B------:R-:W-:Y:S02]  /*4100*/  FSEL R138, R51, -INF , !P6 ;  /* 0xff800000338a7808 */ /* 0x000fe40007000000 */
[----:B------:R-:W-:Y:S01]  /*4110*/  FSEL R141, R23, -INF , !P3 ;  /* 0xff800000178d7808 */ /* 0x000fe20005800000 */
[CC--:B--2---:R-:W-:Y:S01]  /*4120*/  FFMA.FTZ R45, R0.reuse, R20.reuse, R45 ;  /* 0x00000014002d7223 */ /* 0x0c4fe2000001002d */
[----:B-1----:R-:W-:Y:S01]  /*4130*/  FFMA.FTZ R47, R0, R20, R47 ;  /* 0x00000014002f7223 */ /* 0x002fe2000001002f */
[C---:B------:R-:W-:Y:S01]  /*4140*/  ISETP.GE.AND P6, PT, R16.reuse, R135, PT ;  /* 0x000000871000720c */ /* 0x040fe20003fc6270 */
[C---:B------:R-:W-:Y:S01]  /*4150*/  VIADD R20, R16.reuse, 0x31 ;  /* 0x0000003110147836 */ /* 0x040fe20000000000 */
[----:B------:R-:W1:Y:S01]  /*4160*/  MUFU.TANH R43, R43 ;  /* 0x0000002b002b7308 */ /* 0x000e620000002400 */
[----:B------:R-:W-:Y:S01]  /*4170*/  ISETP.GE.AND P3, PT, R16, R134, PT ;  /* 0x000000861000720c */ /* 0x000fe20003f66270 */
[----:B---3--:R-:W-:Y:S01]  /*4180*/  FFMA.FTZ R9, R0, R18, R9 ;  /* 0x0000001200097223 */ /* 0x008fe20000010009 */
[----:B------:R-:W-:Y:S01]  /*4190*/  I2FP.F32.U32 R18, R16 ;  /* 0x0000001000127245 */ /* 0x000fe20000201000 */
[----:B------:R-:W-:Y:S01]  /*41a0*/  VIADD R16, R16, 0x39 ;  /* 0x0000003910107836 */ /* 0x000fe20000000000 */
[----:B------:R-:W-:-:S02]  /*41b0*/  FSEL R125, R33, -INF , !P0 ;  /* 0xff800000217d7808 */ /* 0x000fc40004000000 */
[----:B------:R-:W-:Y:S01]  /*41c0*/  ISETP.NE.AND P0, PT, R133, 0x1, PT ;  /* 0x000000018500780c */ /* 0x000fe20003f05270 */
[----:B------:R-:W2:Y:S01]  /*41d0*/  MUFU.TANH R81, R81 ;  /* 0x0000005100517308 */ /* 0x000ea20000002400 */
[----:B------:R-:W-:Y:S01]  /*41e0*/  FSEL R136, R29, -INF , !P5 ;  /* 0xff8000001d887808 */ /* 0x000fe20006800000 */
[-C--:B------:R-:W-:Y:S01]  /*41f0*/  FFMA.FTZ R37, R0, R18.reuse, R37 ;  /* 0x0000001200257223 */ /* 0x080fe20000010025 */
[----:B------:R-:W-:Y:S02]  /*4200*/  FSEL R139, R45, -INF , !P2 ;  /* 0xff8000002d8b7808 */ /* 0x000fe40005000000 */
[----:B------:R-:W-:Y:S02]  /*4210*/  FSEL R130, R47, -INF , !P4 ;  /* 0xff8000002f827808 */ /* 0x000fe40006000000 */
[----:B------:R-:W-:Y:S01]  /*4220*/  FSEL R137, R9, -INF , !P1 ;  /* 0xff80000009897808 */ /* 0x000fe20004800000 */
[----:B------:R-:W3:Y:S01]  /*4230*/  MUFU.TANH R83, R83 ;  /* 0x0000005300537308 */ /* 0x000ee20000002400 */
[----:B------:R-:W-:Y:S01]  /*4240*/  BAR.SYNC.DEFER_BLOCKING 0x0 ;  /* 0x0000000000007b1d */ /* 0x000fe20000010000 */
[----:B------:R-:W-:Y:S01]  /*4250*/  ISETP.GE.AND P5, PT, R20, R135, PT ;  /* 0x000000871400720c */ /* 0x000fe20003fa6270 */
[----:B------:R-:W-:Y:S01]  /*4260*/  FFMA.FTZ R9, R0, R18, R17 ;  /* 0x0000001200097223 */ /* 0x000fe20000010011 */
[----:B------:R-:W-:-:S02]  /*4270*/  ISETP.GE.AND P2, PT, R20, R134, PT ;  /* 0x000000861400720c */ /* 0x000fc40003f46270 */
[C---:B------:R-:W-:Y:S02]  /*4280*/  ISETP.GE.AND P4, PT, R16.reuse, R135, PT ;  /* 0x000000871000720c */ /* 0x040fe40003f86270 */
[----:B------:R-:W-:Y:S02]  /*4290*/  ISETP.GE.AND P1, PT, R16, R134, PT ;  /* 0x000000861000720c */ /* 0x000fe40003f26270 */
[----:B------:R-:W-:Y:S02]  /*42a0*/  I2FP.F32.U32 R20, R20 ;  /* 0x0000001400147245 */ /* 0x000fe40000201000 */
[----:B------:R-:W-:Y:S02]  /*42b0*/  I2FP.F32.U32 R16, R16 ;  /* 0x0000001000107245 */ /* 0x000fe40000201000 */
[----:B------:R-:W-:Y:S01]  /*42c0*/  FSEL R9, R9, -INF , !P6 ;  /* 0xff80000009097808 */ /* 0x000fe20007000000 */
[CC--:B----4-:R-:W-:Y:S01]  /*42d0*/  FFMA.FTZ R41, R0.reuse, R20.reuse, R41 ;  /* 0x0000001400297223 */ /* 0x0d0fe20000010029 */
[C---:B-1----:R-:W-:Y:S01]  /*42e0*/  FFMA.FTZ R43, R0.reuse, R20, R43 ;  /* 0x00000014002b7223 */ /* 0x042fe2000001002b */
[CC--:B--2---:R-:W-:Y:S01]  /*42f0*/  FFMA.FTZ R81, R0.reuse, R16.reuse, R81 ;  /* 0x0000001000517223 */ /* 0x0c4fe20000010051 */
[----:B---3--:R-:W-:Y:S01]  /*4300*/  FFMA.FTZ R83, R0, R16, R83 ;  /* 0x0000001000537223 */ /* 0x008fe20000010053 */
        /* <DEDUP_REMOVED lines=17> */
.L_x_5736:
        /* <DEDUP_REMOVED lines=59> */
.L_x_5737:
        /* <DEDUP_REMOVED lines=52> */
.L_x_5735:
        /* <DEDUP_REMOVED lines=13> */
[----:B-1----:R-:W-:Y:S02]  /*4be0*/  FMNMX3.FTZ R23, R18, R131, R127, !PT ;  /* 0x0000008312177276 */ /* 0x002fe4000781007f */
[----:B------:R-:W-:Y:S02]  /*4bf0*/  FMNMX3.FTZ R17, R17, R124, R123, !PT ;  /* 0x0000007c11117276 */ /* 0x000fe4000781007b */
[----:B------:R-:W-:Y:S02]  /*4c00*/  FMNMX.FTZ R23, R126, R23, !PT ;  /* 0x000000177e177209 */ /* 0x000fe40007810000 */
[----:B------:R-:W-:Y:S02]  /*4c10*/  FMNMX.FTZ R20, R122, R17, !PT ;  /* 0x000000117a147209 */ /* 0x000fe40007810000 */
[----:B------:R-:W-:Y:S01]  /*4c20*/  IADD3 R154, PT, PT, R27, R26, RZ ;  /* 0x0000001a1b9a7210 */ /* 0x000fe20007ffe0ff */
[----:B------:R-:W1:Y:S01]  /*4c30*/  SHFL.BFLY PT, R18, R23, 0x2, 0x1f ;  /* 0x0c401f0017127f89 */ /* 0x000e6200000e0000 */
[----:B------:R-:W-:-:S02]  /*4c40*/  MOV R176, 0xffffffff ;  /* 0xffffffff00b07802 */ /* 0x000fc40000000f00 */
        /* <DEDUP_REMOVED lines=55> */
[----:B------:R-:W-:Y:S01]  /*4fc0*/  LDSM.16.MT88.4 R20, [R148+0x8800] ;  /* 0x008800009414783b */ /* 0x000fe20000004200 */
[----:B------:R-:W2:Y:S01]  /*4fd0*/  MUFU.EX2 R118, R118 ;  /* 0x0000007600767308 */ /* 0x000ea20000000800 */
[----:B------:R-:W-:Y:S01]  /*4fe0*/  FFMA.FTZ R123, R123, UR4, -R129 ;  /* 0x000000047b7b7c23 */ /* 0x000fe20008010881 */
[----:B------:R-:W-:-:S02]  /*4ff0*/  FADD.FTZ R120, R121, R120 ;  /* 0x0000007879787221 */ /* 0x000fc40000010000 */
        /* <DEDUP_REMOVED lines=230> */
.L_x_5739:
[----:B------:R-:W-:Y:S01]  /*5e60*/  UMOV UR6, URZ ;  /* 0x000000ff00067c82 */ /* 0x000fe20008000000 */
[----:B------:R-:W-:Y:S01]  /*5e70*/  IMAD.SHL.U32 R2, R24, 0x40, RZ ;  /* 0x0000004018027824 */ /* 0x000fe200078e00ff */
[----:B------:R-:W-:-:S05]  /*5e80*/  IADD3 R3, P0, PT, RZ, -UR6, RZ ;  /* 0x80000006ff037c10 */ /* 0x000fca000ff1e0ff */
[----:B------:R-:W-:-:S05]  /*5e90*/  IMAD.X R2, RZ, RZ, ~R2, P0 ;  /* 0x000000ffff027224 */ /* 0x000fca00000e0e02 */
[----:B------:R-:W-:-:S04]  /*5ea0*/  SHF.R.S64 R3, R3, 0x1f, R2 ;  /* 0x0000001f03037819 */ /* 0x000fc80000001002 */
[----:B------:R-:W-:-:S04]  /*5eb0*/  IADD3 R164, P0, PT, R3, R164, RZ ;  /* 0x000000a403a47210 */ /* 0x000fc80007f1e0ff */
[----:B------:R-:W-:-:S09]  /*5ec0*/  LEA.HI.X.SX32 R165, R2, R165, 0x1, P0 ;  /* 0x000000a502a57211 */ /* 0x000fd200000f0eff */
.L_x_5740:
        /* <DEDUP_REMOVED lines=55> */
[----:B------:R-:W1:Y:S04]  /*6240*/  LDSM.16.M88.4 R12, [R158+UR5+0x4000] ;  /* 0x004000059e0c783b */ /* 0x000e680008000200 */
[----:B------:R-:W2:Y:S04]  /*6250*/  LDSM.16.M88.4 R4, [R158+UR5+0x4800] ;  /* 0x004800059e04783b */ /* 0x000ea80008000200 */
[----:B------:R-:W3:Y:S04]  /*6260*/  LDSM.16.M88.4 R112, [R158+UR5+0x5000] ;  /* 0x005000059e70783b */ /* 0x000ee80008000200 */
[----:B------:R-:W4:Y:S04]  /*6270*/  LDSM.16.M88.4 R24, [R158+UR5+0x5800] ;  /* 0x005800059e18783b */ /* 0x000f280008000200 */
[----:B------:R-:W-:Y:S04]  /*6280*/  LDSM.16.M88.4 R28, [R157] ;  /* 0x000000009d1c783b */ /* 0x000fe80000000200 */
[----:B------:R-:W5:Y:S04]  /*6290*/  LDSM.16.M88.4 R20, [R153+0x4000] ;  /* 0x004000009914783b */ /* 0x000f680000000200 */
[----:B------:R-:W5:Y:S04]  /*62a0*/  LDSM.16.M88.4 R124, [R153+0x4800] ;  /* 0x00480000997c783b */ /* 0x000f680000000200 */
[----:B------:R-:W5:Y:S04]  /*62b0*/  LDSM.16.M88.4 R120, [R153+0x5000] ;  /* 0x005000009978783b */ /* 0x000f680000000200 */
[----:B------:R-:W5:Y:S04]  /*62c0*/  LDSM.16.M88.4 R32, [R153+0x5800] ;  /* 0x005800009920783b */ /* 0x000f680000000200 */
[----:B------:R-:W-:Y:S01]  /*62d0*/  LDSM.16.M88.4 R128, [R156] ;  /* 0x000000009c80783b */ /* 0x000fe20000000200 */
[C---:B-1----:R-:W-:Y:S03]  /*62e0*/  HMMA.16816.F32.BF16 R16, R104.reuse, R12, RZ ;  /* 0x0000000c6810723c */ /* 0x042fe600000418ff */
[----:B------:R-:W0:Y:S05]  /*62f0*/  LDGDEPBAR ;  /* 0x00000000000079af */ /* 0x000e2a0000000000 */
[C---:B------:R-:W-:Y:S08]  /*6300*/  HMMA.16816.F32.BF16 R12, R104.reuse, R14, RZ ;  /* 0x0000000e680c723c */ /* 0x040ff000000418ff */
[C---:B--2---:R-:W-:Y:S08]  /*6310*/  HMMA.16816.F32.BF16 R8, R104.reuse, R4, RZ ;  /* 0x000000046808723c */ /* 0x044ff000000418ff */
[C---:B---3--:R-:W-:Y:S08]  /*6320*/  HMMA.16816.F32.BF16 R116, R104.reuse, R112, RZ ;  /* 0x000000706874723c */ /* 0x048ff000000418ff */
        /* <DEDUP_REMOVED lines=33> */
[----:B------:R-:W4:Y:S07]  /*6540*/  LDSM.16.M88.4 R28, [R158+UR5+0x6000] ;  /* 0x006000059e1c783b */ /* 0x000f2e0008000200 */
        /* <DEDUP_REMOVED lines=23> */
[C---:B-1----:R-:W-:Y:S08]  /*66c0*/  HMMA.16816.F32.BF16 R16, R28.reuse, R24, R16 ;  /* 0x000000181c10723c */ /* 0x042ff00000041810 */
[C---:B------:R-:W-:Y:S01]  /*66d0*/  HMMA.16816.F32.BF16 R12, R28.reuse, R26, R12 ;  /* 0x0000001a1c0c723c */ /* 0x040fe2000004180c */
[----:B------:R-:W1:Y:S07]  /*66e0*/  LDSM.16.M88.4 R24, [R156+0x2000] ;  /* 0x002000009c18783b */ /* 0x000e6e0000000200 */
[C---:B--2---:R-:W-:Y:S08]  /*66f0*/  HMMA.16816.F32.BF16 R8, R28.reuse, R20, R8 ;  /* 0x000000141c08723c */ /* 0x044ff00000041808 */
[C---:B------:R-:W-:Y:S01]  /*6700*/  HMMA.16816.F32.BF16 R4, R28.reuse, R22, R4 ;  /* 0x000000161c04723c */ /* 0x040fe20000041804 */
[----:B------:R-:W2:Y:S07]  /*6710*/  LDSM.16.M88.4 R20, [R152+0x6000] ;  /* 0x006000009814783b */ /* 0x000eae0000000200 */
[C---:B------:R-:W-:Y:S01]  /*6720*/  HMMA.16816.F32.BF16 R112, R28.reuse, R122, R112 ;  /* 0x0000007a1c70723c */ /* 0x040fe20000041870 */
[----:B------:R-:W-:Y:S07]  /*6730*/  LDSM.16.M88.4 R120, [R155+0x2000] ;  /* 0x002000009b78783b */ /* 0x000fee0000000200 */
[C---:B---3--:R-:W-:Y:S01]  /*6740*/  HMMA.16816.F32.BF16 R124, R28.reuse, R32, R108 ;  /* 0x000000201c7c723c */ /* 0x048fe2000004186c */
[----:B------:R-:W3:Y:S07]  /*6750*/  LDSM.16.M88.4 R108, [R151+0x6000] ;  /* 0x00600000976c783b */ /* 0x000eee0000000200 */
[----:B------:R-:W-:Y:S01]  /*6760*/  HMMA.16816.F32.BF16 R104, R28, R34, R104 ;  /* 0x000000221c68723c */ /* 0x000fe20000041868 */
[----:B------:R-:W4:Y:S04]  /*6770*/  LDSM.16.M88.4 R28, [R152+0x6800] ;  /* 0x00680000981c783b */ /* 0x000f280000000200 */
[----:B------:R-:W-:Y:S07]  /*6780*/  LDSM.16.M88.4 R32, [R151+0x6800] ;  /* 0x006800009720783b */ /* 0x000fee0000000200 */
[C---:B-1----:R-:W-:Y:S08]  /*6790*/  HMMA.16816.F32.BF16 R124, R24.reuse, R128, R124 ;  /* 0x00000080187c723c */ /* 0x042ff0000004187c */
[C---:B--2---:R-:W-:Y:S08]  /*67a0*/  HMMA.16816.F32.BF16 R16, R24.reuse, R20, R16 ;  /* 0x000000141810723c */ /* 0x044ff00000041810 */
[C---:B------:R-:W-:Y:S01]  /*67b0*/  HMMA.16816.F32.BF16 R12, R24.reuse, R22, R12 ;  /* 0x00000016180c723c */ /* 0x040fe2000004180c */
[----:B------:R-:W1:Y:S07]  /*67c0*/  LDSM.16.M88.4 R20, [R152+0x7000] ;  /* 0x007000009814783b */ /* 0x000e6e0000000200 */
[----:B------:R-:W-:Y:S08]  /*67d0*/  HMMA.16816.F32.BF16 R104, R24, R130, R104 ;  /* 0x000000821868723c */ /* 0x000ff00000041868 */
[----:B---3--:R-:W-:Y:S08]  /*67e0*/  HMMA.16816.F32.BF16 R16, R120, R108, R16 ;  /* 0x0000006c7810723c */ /* 0x008ff00000041810 */
[C---:B----4-:R-:W-:Y:S08]  /*67f0*/  HMMA.16816.F32.BF16 R8, R24.reuse, R28, R8 ;  /* 0x0000001c1808723c */ /* 0x050ff00000041808 */
[----:B------:R-:W-:Y:S03]  /*6800*/  HMMA.16816.F32.BF16 R4, R24, R30, R4 ;  /* 0x0000001e1804723c */ /* 0x000fe60000041804 */
[----:B------:R-:W-:Y:S01]  /*6810*/  FMUL.FTZ R17, R17, UR8 ;  /* 0x0000000811117c20 */ /* 0x000fe20008410000 */
[----:B------:R-:W-:Y:S01]  /*6820*/  FMUL.FTZ R3, R16, UR8 ;  /* 0x0000000810037c20 */ /* 0x000fe20008410000 */
[----:B------:R-:W-:-:S02]  /*6830*/  FMUL.FTZ R31, R18, UR8 ;  /* 0x00000008121f7c20 */ /* 0x000fc40008410000 */
[----:B------:R2:W-:Y:S01]  /*6840*/  MUFU.TANH R29, R17 ;  /* 0x00000011001d7308 */ /* 0x0005e20000002400 */
[----:B------:R-:W-:Y:S07]  /*6850*/  HMMA.16816.F32.BF16 R12, R120, R110, R12 ;  /* 0x0000006e780c723c */ /* 0x000fee000004180c */
[----:B------:R-:W3:Y:S01]  /*6860*/  MUFU.TANH R3, R3 ;  /* 0x0000000300037308 */ /* 0x000ee20000002400 */
[C---:B-1----:R-:W-:Y:S07]  /*6870*/  HMMA.16816.F32.BF16 R116, R24.reuse, R20, R116 ;  /* 0x000000141874723c */ /* 0x042fee0000041874 */
[----:B------:R-:W1:Y:S01]  /*6880*/  MUFU.TANH R31, R31 ;  /* 0x0000001f001f7308 */ /* 0x000e620000002400 */
[----:B------:R-:W-:Y:S01]  /*6890*/  HMMA.16816.F32.BF16 R112, R24, R22, R112 ;  /* 0x000000161870723c */ /* 0x000fe20000041870 */
[----:B------:R-:W4:Y:S01]  /*68a0*/  LDSM.16.M88.4 R20, [R151+0x7800] ;  /* 0x007800009714783b */ /* 0x000f220000000200 */
[----:B------:R-:W-:-:S02]  /*68b0*/  VIADD R25, R2, 0xffffffc0 ;  /* 0xffffffc002197836 */ /* 0x000fc40000000000 */
[----:B------:R-:W-:Y:S01]  /*68c0*/  FMUL.FTZ R12, R12, UR8 ;  /* 0x000000080c0c7c20 */ /* 0x000fe20008410000 */
[----:B------:R-:W-:Y:S01]  /*68d0*/  FMUL.FTZ R13, R13, UR8 ;  /* 0x000000080d0d7c20 */ /* 0x000fe20008410000 */
[----:B------:R-:W-:Y:S01]  /*68e0*/  FMUL.FTZ R14, R14, UR8 ;  /* 0x000000080e0e7c20 */ /* 0x000fe20008410000 */
[----:B------:R-:W-:Y:S01]  /*68f0*/  FMUL.FTZ R15, R15, UR8 ;  /* 0x000000080f0f7c20 */ /* 0x000fe20008410000 */
[----:B------:R-:W-:Y:S01]  /*6900*/  HMMA.16816.F32.BF16 R8, R120, R32, R8 ;  /* 0x000000207808723c */ /* 0x000fe20000041808 */
[----:B------:R-:W-:Y:S02]  /*6910*/  FMUL.FTZ R33, R19, UR8 ;  /* 0x0000000813217c20 */ /* 0x000fe40008410000 */
[----:B------:R-:W-:Y:S01]  /*6920*/  MUFU.TANH R13, R13 ;  /* 0x0000000d000d7308 */ /* 0x000fe20000002400 */
[----:B--2---:R-:W2:Y:S01]  /*6930*/  LDSM.16.M88.4 R16, [R151+0x7000] ;  /* 0x007000009710783b */ /* 0x004ea20000000200 */
[----:B------:R-:W-:-:S04]  /*6940*/  DEPBAR.LE SB0, 0x0 ;  /* 0x000080000000791a */ /* 0x000fc80000000000 */
[----:B------:R-:W-:Y:S02]  /*6950*/  HMMA.16816.F32.BF16 R4, R120, R34, R4 ;  /* 0x000000227804723c */ /* 0x000fe40000041804 */
[----:B------:R-:W-:Y:S08]  /*6960*/  MUFU.TANH R33, R33 ;  /* 0x0000002100217308 */ /* 0x000ff00000002400 */
[----:B------:R-:W-:Y:S01]  /*6970*/  MUFU.TANH R35, R12 ;  /* 0x0000000c00237308 */ /* 0x000fe20000002400 */
[----:B------:R-:W-:Y:S01]  /*6980*/  FMUL.FTZ R8, R8, UR8 ;  /* 0x0000000808087c20 */ /* 0x000fe20008410000 */
[----:B------:R-:W-:Y:S01]  /*6990*/  FMUL.FTZ R10, R10, UR8 ;  /* 0x000000080a0a7c20 */ /* 0x000fe20008410000 */
[----:B------:R-:W-:Y:S01]  /*69a0*/  FMUL.FTZ R9, R9, UR8 ;  /* 0x0000000809097c20 */ /* 0x000fe20008410000 */
[----:B------:R-:W-:-:S04]  /*69b0*/  FMUL.FTZ R11, R11, UR8 ;  /* 0x000000080b0b7c20 */ /* 0x000fc80008410000 */
[----:B------:R5:W-:Y:S01]  /*69c0*/  MUFU.TANH R111, R8 ;  /* 0x00000008006f7308 */ /* 0x000be20000002400 */
[----:B------:R-:W-:Y:S01]  /*69d0*/  FMUL.FTZ R5, R5, UR8 ;  /* 0x0000000805057c20 */ /* 0x000fe20008410000 */
[----:B------:R-:W-:Y:S01]  /*69e0*/  FMUL.FTZ R7, R7, UR8 ;  /* 0x0000000807077c20 */ /* 0x000fe20008410000 */
[C---:B----4-:R-:W-:Y:S05]  /*69f0*/  HMMA.16816.F32.BF16 R104, R120.reuse, R22, R104 ;  /* 0x000000167868723c */ /* 0x050fea0000041868 */
[----:B------:R4:W-:Y:S03]  /*6a00*/  MUFU.TANH R23, R10 ;  /* 0x0000000a00177308 */ /* 0x0009e60000002400 */
[----:B------:R-:W-:Y:S05]  /*6a10*/  HMMA.16816.F32.BF16 R124, R120, R20, R124 ;  /* 0x00000014787c723c */ /* 0x000fea000004187c */
[----:B------:R-:W-:Y:S01]  /*6a20*/  MUFU.TANH R21, R5 ;  /* 0x0000000500157308 */ /* 0x000fe20000002400 */
[----:B-----5:R-:W-:-:S02]  /*6a30*/  IMAD.IADD R8, R25, 0x1, R132 ;  /* 0x0000000119087824 */ /* 0x020fc400078e0284 */
[----:B------:R-:W-:Y:S02]  /*6a40*/  FMUL.FTZ R25, R6, UR8 ;  /* 0x0000000806197c20 */ /* 0x000fe40008410000 */
[C---:B------:R-:W-:Y:S01]  /*6a50*/  VIADD R6, R8.reuse, 0xffffffc1 ;  /* 0xffffffc108067836 */ /* 0x040fe20000000000 */
[C---:B--2---:R-:W-:Y:S02]  /*6a60*/  HMMA.16816.F32.BF16 R112, R120.reuse, R18, R112 ;  /* 0x000000127870723c */ /* 0x044fe40000041870 */
[----:B------:R2:W-:Y:S01]  /*6a70*/  MUFU.TANH R109, R14 ;  /* 0x0000000e006d7308 */ /* 0x0005e20000002400 */
[----:B------:R-:W-:Y:S02]  /*6a80*/  VIADD R12, R8, 0xffffffc8 ;  /* 0xffffffc8080c7836 */ /* 0x000fe40000000000 */
[----:B------:R-:W-:Y:S01]  /*6a90*/  FMUL.FTZ R19, R104, UR8 ;  /* 0x0000000868137c20 */ /* 0x000fe20008410000 */
[----:B------:R-:W-:Y:S01]  /*6aa0*/  FMUL.FTZ R27, R106, UR8 ;  /* 0x000000086a1b7c20 */ /* 0x000fe20008410000 */
[----:B----4-:R-:W-:Y:S01]  /*6ab0*/  VIADD R10, R8, 0xfffffff8 ;  /* 0xfffffff8080a7836 */ /* 0x010fe20000000000 */
[-C--:B------:R-:W-:Y:S01]  /*6ac0*/  ISETP.GE.AND P0, PT, R6, R135.reuse, PT ;  /* 0x000000870600720c */ /* 0x080fe20003f06270 */
[----:B------:R-:W-:Y:S01]  /*6ad0*/  VIADD R20, R8, 0xffffffd1 ;  /* 0xffffffd108147836 */ /* 0x000fe20000000000 */
[----:B------:R-:W-:Y:S01]  /*6ae0*/  HMMA.16816.F32.BF16 R116, R120, R16, R116 ;  /* 0x000000107874723c */ /* 0x000fe20000041874 */
[----:B------:R-:W-:Y:S01]  /*6af0*/  FMUL.FTZ R17, R4, UR8 ;  /* 0x0000000804117c20 */ /* 0x000fe20008410000 */
[----:B------:R-:W-:Y:S01]  /*6b00*/  VIADD R4, R8, 0xffffffc0 ;  /* 0xffffffc008047836 */ /* 0x000fe20000000000 */
[----:B------:R-:W4:Y:S01]  /*6b10*/  MUFU.TANH R19, R19 ;  /* 0x0000001300137308 */ /* 0x000f220000002400 */
[-C--:B------:R-:W-:Y:S01]  /*6b20*/  ISETP.GE.AND P6, PT, R10, R135.reuse, PT ;  /* 0x000000870a00720c */ /* 0x080fe20003fc6270 */
[----:B------:R-:W-:Y:S01]  /*6b30*/  VIADD R22, R8, 0xffffffd8 ;  /* 0xffffffd808167836 */ /* 0x000fe20000000000 */
[-C--:B------:R-:W-:Y:S01]  /*6b40*/  ISETP.GE.AND P5, PT, R10, R134.reuse, PT ;  /* 0x000000860a00720c */ /* 0x080fe20003fa6270 */
[----:B------:R-:W-:Y:S01]  /*6b50*/  FMUL.FTZ R126, R126, UR8 ;  /* 0x000000087e7e7c20 */ /* 0x000fe20008410000 */
[CC--:B------:R-:W-:Y:S01]  /*6b60*/  ISETP.GE.AND P2, PT, R4.reuse, R135.reuse, PT ;  /* 0x000000870400720c */ /* 0x0c0fe20003f46270 */
[----:B------:R-:W-:Y:S01]  /*6b70*/  FMUL.FTZ R127, R127, UR8 ;  /* 0x000000087f7f7c20 */ /* 0x000fe20008410000 */
[----:B------:R-:W-:Y:S01]  /*6b80*/  ISETP.GE.AND P1, PT, R4, R134, PT ;  /* 0x000000860400720c */ /* 0x000fe20003f26270 */
[----:B------:R-:W5:Y:S01]  /*6b90*/  MUFU.TANH R27, R27 ;  /* 0x0000001b001b7308 */ /* 0x000f620000002400 */
[----:B------:R-:W-:Y:S01]  /*6ba0*/  I2FP.F32.U32 R4, R4 ;  /* 0x0000000400047245 */ /* 0x000fe20000201000 */
[----:B--2---:R-:W-:Y:S01]  /*6bb0*/  VIADD R14, R8, 0xffffffc9 ;  /* 0xffffffc9080e7836 */ /* 0x004fe20000000000 */
[----:B------:R-:W-:Y:S01]  /*6bc0*/  I2FP.F32.U32 R10, R10 ;  /* 0x0000000a000a7245 */ /* 0x000fe20000201000 */
[----:B------:R-:W-:Y:S01]  /*6bd0*/  FMUL.FTZ R18, R113, UR8 ;  /* 0x0000000871127c20 */ /* 0x000fe20008410000 */
[----:B------:R-:W-:Y:S01]  /*6be0*/  FMUL.FTZ R112, R112, UR8 ;  /* 0x0000000870707c20 */ /* 0x000fe20008410000 */
[CC--:B---3--:R-:W-:Y:S01]  /*6bf0*/  FFMA.FTZ R3, R0.reuse, R4.reuse, R3 ;  /* 0x0000000400037223 */ /* 0x0c8fe20000010003 */
[----:B-1----:R-:W-:Y:S01]  /*6c00*/  FFMA.FTZ R5, R0, R4, R31 ;  /* 0x0000000400057223 */ /* 0x002fe2000001001f */
[----:B------:R-:W-:Y:S01]  /*6c10*/  MUFU.TANH R9, R9 ;  /* 0x0000000900097308 */ /* 0x000fe20000002400 */
[----:B------:R-:W-:Y:S01]  /*6c20*/  FMUL.FTZ R116, R116, UR8 ;  /* 0x0000000874747c20 */ /* 0x000fe20008410000 */
[----:B----4-:R-:W-:Y:S01]  /*6c30*/  FFMA.FTZ R19, R0, R10, R19 ;  /* 0x0000000a00137223 */ /* 0x010fe20000010013 */
[----:B------:R-:W-:Y:S01]  /*6c40*/  FSEL R3, R3, -INF , !P2 ;  /* 0xff80000003037808 */ /* 0x000fe20005000000 */
[----:B------:R-:W-:Y:S01]  /*6c50*/  FMUL.FTZ R117, R117, UR8 ;  /* 0x0000000875757c20 */ /* 0x000fe20008410000 */
[----:B------:R-:W-:Y:S01]  /*6c60*/  ISETP.GE.AND P2, PT, R6, R134, PT ;  /* 0x000000860600720c */ /* 0x000fe20003f46270 */
[----:B------:R-:W-:Y:S01]  /*6c70*/  FMUL.FTZ R118, R118, UR8 ;  /* 0x0000000876767c20 */ /* 0x000fe20008410000 */
[----:B------:R-:W-:Y:S01]  /*6c80*/  I2FP.F32.U32 R6, R6 ;  /* 0x0000000600067245 */ /* 0x000fe20000201000 */
[----:B------:R1:W-:Y:S01]  /*6c90*/  MUFU.TANH R31, R7 ;  /* 0x00000007001f7308 */ /* 0x0003e20000002400 */
[----:B------:R-:W-:Y:S01]  /*6ca0*/  FSEL R26, R19, -INF , !P6 ;  /* 0xff800000131a7808 */ /* 0x000fe20007000000 */
[----:B-----5:R-:W-:Y:S01]  /*6cb0*/  FFMA.FTZ R24, R0, R10, R27 ;  /* 0x0000000a00187223 */ /* 0x020fe2000001001b */
[----:B------:R-:W-:Y:S01]  /*6cc0*/  ISETP.GE.AND P6, PT, R12, R134, PT ;  /* 0x000000860c00720c */ /* 0x000fe20003fc6270 */
[CC--:B------:R-:W-:Y:S01]  /*6cd0*/  FFMA.FTZ R29, R0.reuse, R6.reuse, R29 ;  /* 0x00000006001d7223 */ /* 0x0c0fe2000001001d */
[----:B------:R-:W-:Y:S01]  /*6ce0*/  FFMA.FTZ R4, R0, R6, R33 ;  /* 0x0000000600047223 */ /* 0x000fe20000010021 */
[----:B------:R-:W-:Y:S01]  /*6cf0*/  FSEL R6, R5, -INF , !P1 ;  /* 0xff80000005067808 */ /* 0x000fe20004800000 */
[----:B------:R-:W-:Y:S01]  /*6d00*/  VIADD R10, R8, 0xffffffd0 ;  /* 0xffffffd0080a7836 */ /* 0x000fe20000000000 */
[-C--:B------:R-:W-:Y:S01]  /*6d10*/  ISETP.GE.AND P1, PT, R12, R135.reuse, PT ;  /* 0x000000870c00720c */ /* 0x080fe20003f26270 */
[----:B------:R-:W2:Y:S01]  /*6d20*/  MUFU.TANH R15, R15 ;  /* 0x0000000f000f7308 */ /* 0x000ea20000002400 */
[----:B------:R-:W-:Y:S01]  /*6d30*/  I2FP.F32.U32 R12, R12 ;  /* 0x0000000c000c7245 */ /* 0x000fe20000201000 */
[----:B------:R-:W-:Y:S01]  /*6d40*/  FMUL.FTZ R119, R119, UR8 ;  /* 0x0000000877777c20 */ /* 0x000fe20008410000 */
[----:B------:R-:W-:Y:S01]  /*6d50*/  FSEL R24, R24, -INF , !P5 ;  /* 0xff80000018187808 */ /* 0x000fe20006800000 */
[----:B------:R-:W-:Y:S01]  /*6d60*/  FMUL.FTZ R114, R114, UR8 ;  /* 0x0000000872727c20 */ /* 0x000fe20008410000 */
[----:B------:R-:W-:Y:S01]  /*6d70*/  ISETP.GE.AND P5, PT, R14, R135, PT ;  /* 0x000000870e00720c */ /* 0x000fe20003fa6270 */
[-C--:B------:R-:W-:Y:S01]  /*6d80*/  FFMA.FTZ R5, R0, R12.reuse, R35 ;  /* 0x0000000c00057223 */ /* 0x080fe20000010023 */
[----:B------:R-:W-:Y:S01]  /*6d90*/  FSEL R4, R4, -INF , !P2 ;  /* 0xff80000004047808 */ /* 0x000fe20005000000 */
[----:B------:R-:W-:Y:S01]  /*6da0*/  FFMA.FTZ R16, R0, R12, R109 ;  /* 0x0000000c00107223 */ /* 0x000fe2000001006d */
[----:B-1----:R-:W-:Y:S01]  /*6db0*/  FSEL R7, R29, -INF , !P0 ;  /* 0xff8000001d077808 */ /* 0x002fe20004000000 */
[----:B------:R-:W1:Y:S01]  /*6dc0*/  MUFU.TANH R11, R11 ;  /* 0x0000000b000b7308 */ /* 0x000e620000002400 */
[----:B------:R-:W-:Y:S01]  /*6dd0*/  ISETP.GE.AND P0, PT, R14, R134, PT ;  /* 0x000000860e00720c */ /* 0x000fe20003f06270 */
[----:B------:R-:W-:Y:S01]  /*6de0*/  VIADD R12, R8, 0xffffffd9 ;  /* 0xffffffd9080c7836 */ /* 0x000fe20000000000 */
[----:B------:R-:W-:Y:S01]  /*6df0*/  I2FP.F32.U32 R14, R14 ;  /* 0x0000000e000e7245 */ /* 0x000fe20000201000 */
[----:B------:R-:W-:Y:S01]  /*6e00*/  FMUL.FTZ R115, R115, UR8 ;  /* 0x0000000873737c20 */ /* 0x000fe20008410000 */
[----:B------:R-:W-:-:S02]  /*6e10*/  FSEL R5, R5, -INF , !P1 ;  /* 0xff80000005057808 */ /* 0x000fc40004800000 */
[-C--:B------:R-:W-:Y:S01]  /*6e20*/  ISETP.GE.AND P2, PT, R10, R135.reuse, PT ;  /* 0x000000870a00720c */ /* 0x080fe20003f46270 */
[----:B------:R-:W-:Y:S01]  /*6e30*/  FFMA.FTZ R13, R0, R14, R13 ;  /* 0x0000000e000d7223 */ /* 0x000fe2000001000d */
[----:B------:R-:W-:Y:S01]  /*6e40*/  ISETP.GE.AND P1, PT, R10, R134, PT ;  /* 0x000000860a00720c */ /* 0x000fe20003f26270 */
[----:B------:R-:W3:Y:S01]  /*6e50*/  MUFU.TANH R17, R17 ;  /* 0x0000001100117308 */ /* 0x000ee20000002400 */
[----:B------:R-:W-:Y:S01]  /*6e60*/  I2FP.F32.U32 R10, R10 ;  /* 0x0000000a000a7245 */ /* 0x000fe20000201000 */
[----:B--2---:R-:W-:Y:S01]  /*6e70*/  FFMA.FTZ R14, R0, R14, R15 ;  /* 0x0000000e000e7223 */ /* 0x004fe2000001000f */
[----:B------:R-:W-:Y:S02]  /*6e80*/  FSEL R16, R16, -INF , !P6 ;  /* 0xff80000010107808 */ /* 0x000fe40007000000 */
[----:B------:R-:W-:Y:S01]  /*6e90*/  FSEL R13, R13, -INF , !P5 ;  /* 0xff8000000d0d7808 */ /* 0x000fe20006800000 */
[----:B------:R-:W-:Y:S01]  /*6ea0*/  FFMA.FTZ R111, R0, R10, R111 ;  /* 0x0000000a006f7223 */ /* 0x000fe2000001006f */
[C---:B------:R-:W-:Y:S01]  /*6eb0*/  ISETP.GE.AND P6, PT, R20.reuse, R135, PT ;  /* 0x000000871400720c */ /* 0x040fe20003fc6270 */
[----:B------:R-:W2:Y:S01]  /*6ec0*/  MUFU.TANH R25, R25 ;  /* 0x0000001900197308 */ /* 0x000ea20000002400 */
[----:B------:R-:W-:Y:S01]  /*6ed0*/  ISETP.GE.AND P5, PT, R20, R134, PT ;  /* 0x000000861400720c */ /* 0x000fe20003fa6270 */
[----:B------:R-:W-:Y:S01]  /*6ee0*/  FFMA.FTZ R23, R0, R10, R23 ;  /* 0x0000000a00177223 */ /* 0x000fe20000010017 */
[----:B------:R-:W-:-:S02]  /*6ef0*/  I2FP.F32.U32 R20, R20 ;  /* 0x0000001400147245 */ /* 0x000fc40000201000 */
[----:B------:R-:W-:Y:S02]  /*6f00*/  FSEL R113, R111, -INF , !P2 ;  /* 0xff8000006f717808 */ /* 0x000fe40005000000 */
[----:B------:R-:W-:Y:S01]  /*6f10*/  FSEL R110, R23, -INF , !P1 ;  /* 0xff800000176e7808 */ /* 0x000fe20004800000 */
[-C--:B------:R-:W-:Y:S01]  /*6f20*/  FFMA.FTZ R111, R0, R20.reuse, R9 ;  /* 0x00000014006f7223 */ /* 0x080fe20000010009 */
[----:B------:R-:W4:Y:S01]  /*6f30*/  MUFU.TANH R27, R116 ;  /* 0x00000074001b7308 */ /* 0x000f220000002400 */
[----:B------:R-:W-:Y:S01]  /*6f40*/  FSEL R10, R14, -INF , !P0 ;  /* 0xff8000000e0a7808 */ /* 0x000fe20004000000 */
[----:B-1----:R-:W-:Y:S01]  /*6f50*/  FFMA.FTZ R11, R0, R20, R11 ;  /* 0x00000014000b7223 */ /* 0x002fe2000001000b */
[----:B------:R-:W-:Y:S01]  /*6f60*/  ISETP.GE.AND P1, PT, R12, R135, PT ;  /* 0x000000870c00720c */ /* 0x000fe20003f26270 */
[----:B------:R-:W-:Y:S01]  /*6f70*/  VIADD R20, R8, 0xffffffe9 ;  /* 0xffffffe908147836 */ /* 0x000fe20000000000 */
[----:B------:R-:W-:Y:S02]  /*6f80*/  FSEL R111, R111, -INF , !P6 ;  /* 0xff8000006f6f7808 */ /* 0x000fe40007000000 */
[----:B------:R-:W-:Y:S01]  /*6f90*/  ISETP.GE.AND P6, PT, R12, R134, PT ;  /* 0x000000860c00720c */ /* 0x000fe20003fc6270 */
[----:B------:R-:W-:Y:S01]  /*6fa0*/  MUFU.TANH R19, R117 ;  /* 0x0000007500137308 */ /* 0x000fe20000002400 */
[----:B------:R-:W-:-:S02]  /*6fb0*/  I2FP.F32.U32 R14, R22 ;  /* 0x00000016000e7245 */ /* 0x000fc40000201000 */
[----:B------:R-:W-:Y:S02]  /*6fc0*/  I2FP.F32.U32 R12, R12 ;  /* 0x0000000c000c7245 */ /* 0x000fe40000201000 */
[----:B------:R-:W-:Y:S01]  /*6fd0*/  ISETP.GE.AND P0, PT, R22, R135, PT ;  /* 0x000000871600720c */ /* 0x000fe20003f06270 */
[----:B---3--:R-:W-:Y:S01]  /*6fe0*/  FFMA.FTZ R17, R0, R14, R17 ;  /* 0x0000000e00117223 */ /* 0x008fe20000010011 */
[----:B------:R-:W-:Y:S01]  /*6ff0*/  ISETP.GE.AND P2, PT, R22, R134, PT ;  /* 0x000000861600720c */ /* 0x000fe20003f46270 */
[----:B------:R-:W1:Y:S01]  /*7000*/  MUFU.TANH R29, R118 ;  /* 0x00000076001d7308 */ /* 0x000e620000002400 */
[CC--:B------:R-:W-:Y:S01]  /*7010*/  FFMA.FTZ R21, R0.reuse, R12.reuse, R21 ;  /* 0x0000000c00157223 */ /* 0x0c0fe20000010015 */
[----:B------:R-:W-:Y:S01]  /*7020*/  FSEL R128, R11, -INF , !P5 ;  /* 0xff8000000b807808 */ /* 0x000fe20006800000 */
[----:B------:R-:W-:Y:S01]  /*7030*/  FFMA.FTZ R31, R0, R12, R31 ;  /* 0x0000000c001f7223 */ /* 0x000fe2000001001f */
[----:B------:R-:W-:Y:S01]  /*7040*/  FSEL R23, R17, -INF , !P0 ;  /* 0xff80000011177808 */ /* 0x000fe20004000000 */
[----:B------:R-:W-:Y:S01]  /*7050*/  VIADD R12, R8, 0xffffffe8 ;  /* 0xffffffe8080c7836 */ /* 0x000fe20000000000 */
[----:B------:R-:W-:Y:S01]  /*7060*/  FSEL R21, R21, -INF , !P1 ;  /* 0xff80000015157808 */ /* 0x000fe20004800000 */
[----:B------:R-:W-:Y:S01]  /*7070*/  FMUL.FTZ R17, R124, UR8 ;  /* 0x000000087c117c20 */ /* 0x000fe20008410000 */
[----:B------:R2:W-:Y:S01]  /*7080*/  MUFU.TANH R15, R112 ;  /* 0x00000070000f7308 */ /* 0x0005e20000002400 */
[----:B------:R-:W-:-:S07]  /*7090*/  FMUL.FTZ R11, R125, UR8 ;  /* 0x000000087d0b7c20 */ /* 0x000fce0008410000 */
[----:B------:R3:W-:Y:S08]  /*70a0*/  MUFU.TANH R9, R18 ;  /* 0x0000001200097308 */ /* 0x0007f00000002400 */
[----:B------:R-:W5:Y:S01]  /*70b0*/  MUFU.TANH R119, R119 ;  /* 0x0000007700777308 */ /* 0x000f620000002400 */
[----:B--2---:R-:W-:Y:S01]  /*70c0*/  FFMA.FTZ R112, R0, R14, R25 ;  /* 0x0000000e00707223 */ /* 0x004fe20000010019 */
[----:B------:R-:W-:-:S04]  /*70d0*/  VIADD R14, R8, 0xffffffe1 ;  /* 0xffffffe1080e7836 */ /* 0x000fc80000000000 */
[----:B------:R-:W-:Y:S02]  /*70e0*/  FSEL R112, R112, -INF , !P2 ;  /* 0xff80000070707808 */ /* 0x000fe40005000000 */
[----:B------:R2:W5:Y:S01]  /*70f0*/  MUFU.TANH R25, R114 ;  /* 0x0000007200197308 */ /* 0x0005620000002400 */
[----:B------:R-:W-:Y:S01]  /*7100*/  BAR.SYNC.DEFER_BLOCKING 0x0 ;  /* 0x0000000000007b1d */ /* 0x000fe20000010000 */
[----:B---3--:R-:W-:Y:S01]  /*7110*/  VIADD R18, R8, 0xffffffe0 ;  /* 0xffffffe008127836 */ /* 0x008fe20000000000 */
[CC--:B------:R-:W-:Y:S02]  /*7120*/  ISETP.GE.AND P2, PT, R14.reuse, R135.reuse, PT ;  /* 0x000000870e00720c */ /* 0x0c0fe40003f46270 */
[-C--:B------:R-:W-:Y:S02]  /*7130*/  ISETP.GE.AND P1, PT, R14, R134.reuse, PT ;  /* 0x000000860e00720c */ /* 0x080fe40003f26270 */
[C---:B------:R-:W-:Y:S01]  /*7140*/  ISETP.GE.AND P5, PT, R18.reuse, R135, PT ;  /* 0x000000871200720c */ /* 0x040fe20003fa6270 */
[----:B------:R-:W3:Y:S01]  /*7150*/  MUFU.TANH R115, R115 ;  /* 0x0000007300737308 */ /* 0x000ee20000002400 */
[----:B------:R-:W-:-:S02]  /*7160*/  ISETP.GE.AND P0, PT, R18, R134, PT ;  /* 0x000000861200720c */ /* 0x000fc40003f06270 */
[----:B------:R-:W-:Y:S02]  /*7170*/  I2FP.F32.U32 R18, R18 ;  /* 0x0000001200127245 */ /* 0x000fe40000201000 */
[----:B------:R-:W-:-:S03]  /*7180*/  I2FP.F32.U32 R14, R14 ;  /* 0x0000000e000e7245 */ /* 0x000fc60000201000 */
[CC--:B----4-:R-:W-:Y:S01]  /*7190*/  FFMA.FTZ R27, R0.reuse, R18.reuse, R27 ;  /* 0x00000012001b7223 */ /* 0x0d0fe2000001001b */
[C---:B-1----:R-:W-:Y:S01]  /*71a0*/  FFMA.FTZ R29, R0.reuse, R18, R29 ;  /* 0x00000012001d7223 */ /* 0x042fe2000001001d */
[CC--:B------:R-:W-:Y:S01]  /*71b0*/  FFMA.FTZ R123, R0.reuse, R14.reuse, R19 ;  /* 0x0000000e007b7223 */ /* 0x0c0fe20000010013 */
[----:B--2---:R-:W-:Y:S01]  /*71c0*/  FSEL R114, R31, -INF , !P6 ;  /* 0xff8000001f727808 */ /* 0x004fe20007000000 */
[----:B------:R-:W1:Y:S01]  /*71d0*/  MUFU.TANH R19, R126 ;  /* 0x0000007e00137308 */ /* 0x000e620000002400 */
[----:B------:R-:W-:Y:S01]  /*71e0*/  FSEL R121, R27, -INF , !P5 ;  /* 0xff8000001b797808 */ /* 0x000fe20006800000 */
[----:B-----5:R-:W-:Y:S01]  /*71f0*/  FFMA.FTZ R119, R0, R14, R119 ;  /* 0x0000000e00777223 */ /* 0x020fe20000010077 */
[----:B------:R-:W-:Y:S01]  /*7200*/  FSEL R116, R29, -INF , !P0 ;  /* 0xff8000001d747808 */ /* 0x000fe20004000000 */
[----:B------:R-:W-:Y:S01]  /*7210*/  VIADD R14, R8, 0xfffffff0 ;  /* 0xfffffff0080e7836 */ /* 0x000fe20000000000 */
[----:B------:R-:W-:Y:S01]  /*7220*/  FSEL R123, R123, -INF , !P2 ;  /* 0xff8000007b7b7808 */ /* 0x000fe20005000000 */
[----:B------:R-:W-:Y:S01]  /*7230*/  FMUL.FTZ R27, R105, UR8 ;  /* 0x00000008691b7c20 */ /* 0x000fe20008410000 */
[C---:B------:R-:W-:Y:S01]  /*7240*/  ISETP.GE.AND P6, PT, R12.reuse, R135, PT ;  /* 0x000000870c00720c */ /* 0x040fe20003fc6270 */
[----:B------:R-:W2:Y:S01]  /*7250*/  MUFU.TANH R17, R17 ;  /* 0x0000001100117308 */ /* 0x000ea20000002400 */
[----:B------:R-:W-:-:S02]  /*7260*/  ISETP.GE.AND P5, PT, R12, R134, PT ;  /* 0x000000860c00720c */ /* 0x000fc40003fa6270 */
[CC--:B------:R-:W-:Y:S02]  /*7270*/  ISETP.GE.AND P0, PT, R20.reuse, R135.reuse, PT ;  /* 0x000000871400720c */ /* 0x0c0fe40003f06270 */
[----:B------:R-:W-:Y:S02]  /*7280*/  ISETP.GE.AND P2, PT, R20, R134, PT ;  /* 0x000000861400720c */ /* 0x000fe40003f46270 */
[----:B------:R-:W-:Y:S01]  /*7290*/  I2FP.F32.U32 R12, R12 ;  /* 0x0000000c000c7245 */ /* 0x000fe20000201000 */
[----:B------:R-:W4:Y:S01]  /*72a0*/  MUFU.TANH R11, R11 ;  /* 0x0000000b000b7308 */ /* 0x000f220000002400 */
[----:B------:R-:W-:Y:S02]  /*72b0*/  I2FP.F32.U32 R20, R20 ;  /* 0x0000001400147245 */ /* 0x000fe40000201000 */
[----:B------:R-:W-:Y:S01]  /*72c0*/  FSEL R120, R119, -INF , !P1 ;  /* 0xff80000077787808 */ /* 0x000fe20004800000 */
[----:B------:R-:W-:Y:S01]  /*72d0*/  FFMA.FTZ R18, R0, R12, R15 ;  /* 0x0000000c00127223 */ /* 0x000fe2000001000f */
[----:B------:R-:W-:Y:S01]  /*72e0*/  ISETP.GE.AND P1, PT, R14, R135, PT ;  /* 0x000000870e00720c */ /* 0x000fe20003f26270 */
[C---:B------:R-:W-:Y:S01]  /*72f0*/  FFMA.FTZ R9, R0.reuse, R20, R9 ;  /* 0x0000001400097223 */ /* 0x040fe20000010009 */
[----:B------:R-:W-:Y:S01]  /*7300*/  FFMA.FTZ R25, R0, R12, R25 ;  /* 0x0000000c00197223 */ /* 0x000fe20000010019 */
[----:B------:R-:W5:Y:S01]  /*7310*/  MUFU.TANH R15, R127 ;  /* 0x0000007f000f7308 */ /* 0x000f620000002400 */
[----:B------:R-:W-:Y:S01]  /*7320*/  FSEL R119, R18, -INF , !P6 ;  /* 0xff80000012777808 */ /* 0x000fe20007000000 */
[----:B------:R-:W-:Y:S01]  /*7330*/  FMUL.FTZ R18, R107, UR8 ;  /* 0x000000086b127c20 */ /* 0x000fe20008410000 */
[----:B------:R-:W-:Y:S01]  /*7340*/  FSEL R117, R9, -INF , !P0 ;  /* 0xff80000009757808 */ /* 0x000fe20004000000 */
[----:B------:R-:W-:Y:S01]  /*7350*/  VIADD R12, R8, 0xfffffff1 ;  /* 0xfffffff1080c7836 */ /* 0x000fe20000000000 */
[----:B------:R-:W-:Y:S01]  /*7360*/  ISETP.GE.AND P0, PT, R14, R134, PT ;  /* 0x000000860e00720c */ /* 0x000fe20003f06270 */
[----:B---3--:R-:W-:Y:S01]  /*7370*/  FFMA.FTZ R115, R0, R20, R115 ;  /* 0x0000001400737223 */ /* 0x008fe20000010073 */
[----:B------:R-:W-:Y:S01]  /*7380*/  I2FP.F32.U32 R14, R14 ;  /* 0x0000000e000e7245 */ /* 0x000fe20000201000 */
[----:B------:R-:W3:Y:S01]  /*7390*/  MUFU.TANH R27, R27 ;  /* 0x0000001b001b7308 */ /* 0x000ee20000002400 */
[----:B------:R-:W-:Y:S01]  /*73a0*/  VIADD R8, R8, 0xfffffff9 ;  /* 0xfffffff908087836 */ /* 0x000fe20000000000 */
[----:B------:R-:W-:-:S02]  /*73b0*/  FSEL R118, R25, -INF , !P5 ;  /* 0xff80000019767808 */ /* 0x000fc40006800000 */
[CC--:B-1----:R-:W-:Y:S01]  /*73c0*/  FFMA.FTZ R19, R0.reuse, R14.reuse, R19 ;  /* 0x0000000e00137223 */ /* 0x0c2fe20000010013 */
[----:B--2---:R-:W-:Y:S01]  /*73d0*/  FFMA.FTZ R17, R0, R14, R17 ;  /* 0x0000000e00117223 */ /* 0x004fe20000010011 */
[----:B------:R-:W-:Y:S02]  /*73e0*/  FSEL R122, R115, -INF , !P2 ;  /* 0xff800000737a7808 */ /* 0x000fe40005000000 */
[----:B------:R-:W1:Y:S01]  /*73f0*/  MUFU.TANH R9, R18 ;  /* 0x0000001200097308 */ /* 0x000e620000002400 */
[----:B------:R-:W-:Y:S02]  /*7400*/  FSEL R106, R19, -INF , !P0 ;  /* 0xff800000136a7808 */ /* 0x000fe40004000000 */
[----:B------:R-:W-:Y:S02]  /*7410*/  ISETP.GE.U32.AND P0, PT, R133, 0x3, PT ;  /* 0x000000038500780c */ /* 0x000fe40003f06070 */
[----:B------:R-:W-:Y:S02]  /*7420*/  FSEL R107, R17, -INF , !P1 ;  /* 0xff800000116b7808 */ /* 0x000fe40004800000 */
[----:B------:R-:W-:-:S02]  /*7430*/  ISETP.GE.AND P6, PT, R12, R135, PT ;  /* 0x000000870c00720c */ /* 0x000fc40003fc6270 */
[----:B------:R-:W-:Y:S02]  /*7440*/  ISETP.GE.AND P5, PT, R8, R135, PT ;  /* 0x000000870800720c */ /* 0x000fe40003fa6270 */
[-C--:B------:R-:W-:Y:S02]  /*7450*/  ISETP.GE.AND P2, PT, R12, R134.reuse, PT ;  /* 0x000000860c00720c */ /* 0x080fe40003f46270 */
[----:B------:R-:W-:Y:S02]  /*7460*/  ISETP.GE.AND P1, PT, R8, R134, PT ;  /* 0x000000860800720c */ /* 0x000fe40003f26270 */
[----:B------:R-:W-:Y:S02]  /*7470*/  I2FP.F32.U32 R12, R12 ;  /* 0x0000000c000c7245 */ /* 0x000fe40000201000 */
[----:B------:R-:W-:-:S03]  /*7480*/  I2FP.F32.U32 R8, R8 ;  /* 0x0000000800087245 */ /* 0x000fc60000201000 */
[CC--:B----4-:R-:W-:Y:S01]  /*7490*/  FFMA.FTZ R11, R0.reuse, R12.reuse, R11 ;  /* 0x0000000c000b7223 */ /* 0x0d0fe2000001000b */
[C---:B-----5:R-:W-:Y:S01]  /*74a0*/  FFMA.FTZ R15, R0.reuse, R12, R15 ;  /* 0x0000000c000f7223 */ /* 0x060fe2000001000f */
[CC--:B---3--:R-:W-:Y:S01]  /*74b0*/  FFMA.FTZ R27, R0.reuse, R8.reuse, R27 ;  /* 0x00000008001b7223 */ /* 0x0c8fe2000001001b */
[----:B-1----:R-:W-:Y:S02]  /*74c0*/  FFMA.FTZ R9, R0, R8, R9 ;  /* 0x0000000800097223 */ /* 0x002fe40000010009 */
        /* <DEDUP_REMOVED lines=67> */
.L_x_5742:
[----:B------:R-:W-:Y:S01]  /*7900*/  UMOV UR6, URZ ;  /* 0x000000ff00067c82 */ /* 0x000fe20008000000 */
[----:B------:R-:W-:Y:S01]  /*7910*/  IMAD.SHL.U32 R2, R102, 0x40, RZ ;  /* 0x0000004066027824 */ /* 0x000fe200078e00ff */
[----:B------:R-:W-:-:S05]  /*7920*/  IADD3 R8, P0, PT, RZ, -UR6, RZ ;  /* 0x80000006ff087c10 */ /* 0x000fca000ff1e0ff */
[----:B------:R-:W-:-:S05]  /*7930*/  IMAD.X R2, RZ, RZ, ~R2, P0 ;  /* 0x000000ffff027224 */ /* 0x000fca00000e0e02 */
[----:B------:R-:W-:-:S04]  /*7940*/  SHF.R.S64 R9, R8, 0x1f, R2 ;  /* 0x0000001f08097819 */ /* 0x000fc80000001002 */
[----:B------:R-:W-:-:S04]  /*7950*/  IADD3 R162, P0, PT, R9, R162, RZ ;  /* 0x000000a209a27210 */ /* 0x000fc80007f1e0ff */
[----:B------:R-:W-:-:S09]  /*7960*/  LEA.HI.X.SX32 R163, R2, R163, 0x1, P0 ;  /* 0x000000a302a37211 */ /* 0x000fd200000f0eff */
.L_x_5743:
        /* <DEDUP_REMOVED lines=51> */
.L_x_5741:
[----:B------:R-:W-:Y:S02]  /*7ca0*/  FMNMX3.FTZ R2, R101, R3, R7, !PT ;  /* 0x0000000365027276 */ /* 0x000fe40007810007 */
        /* <DEDUP_REMOVED lines=28> */
[----:B------:R-:W-:-:S04]  /*7e70*/  FSEL R102, R102, RZ, P1 ;  /* 0x000000ff66667208 */ /* 0x000fc80000800000 */
[----:B------:R-:W-:Y:S01]  /*7e80*/  FSEL R27, R27, RZ, P0 ;  /* 0x000000ff1b1b7208 */ /* 0x000fe20000000000 */
[--C-:B------:R-:W-:Y:S01]  /*7e90*/  FFMA.FTZ R35, R3, UR4, -R102.reuse ;  /* 0x0000000403237c23 */ /* 0x100fe20008010866 */
[--C-:B------:R-:W-:Y:S01]  /*7ea0*/  FFMA.FTZ R3, R13, UR4, -R102.reuse ;  /* 0x000000040d037c23 */ /* 0x100fe20008010866 */
[--C-:B------:R-:W-:Y:S01]  /*7eb0*/  FFMA.FTZ R28, R5, UR4, -R102.reuse ;  /* 0x00000004051c7c23 */ /* 0x100fe20008010866 */
[----:B------:R-:W1:Y:S01]  /*7ec0*/  LDSM.16.MT88.4 R12, [R154+0x8000] ;  /* 0x008000009a0c783b */ /* 0x000e620000004200 */
[--C-:B------:R-:W-:Y:S01]  /*7ed0*/  FFMA.FTZ R34, R6, UR4, -R27.reuse ;  /* 0x0000000406227c23 */ /* 0x100fe2000801081b */
[----:B------:R-:W-:Y:S01]  /*7ee0*/  FSEL R6, R31, RZ, P1 ;  /* 0x000000ff1f067208 */ /* 0x000fe20000800000 */
[----:B------:R-:W-:Y:S01]  /*7ef0*/  FFMA.FTZ R29, R7, UR4, -R102 ;  /* 0x00000004071d7c23 */ /* 0x000fe20008010866 */
[----:B------:R-:W-:Y:S01]  /*7f00*/  FSEL R5, R30, RZ, P0 ;  /* 0x000000ff1e057208 */ /* 0x000fe20000000000 */
[--C-:B------:R-:W-:Y:S01]  /*7f10*/  FFMA.FTZ R2, R4, UR4, -R27.reuse ;  /* 0x0000000404027c23 */ /* 0x100fe2000801081b */
[--C-:B------:R-:W-:Y:S01]  /*7f20*/  FFMA.FTZ R32, R16, UR4, -R27.reuse ;  /* 0x0000000410207c23 */ /* 0x100fe2000801081b */
[----:B------:R-:W-:Y:S01]  /*7f30*/  FADD.FTZ R6, R101, -R6 ;  /* 0x8000000665067221 */ /* 0x000fe20000010000 */
[----:B------:R-:W-:Y:S01]  /*7f40*/  FFMA.FTZ R33, R10, UR4, -R27 ;  /* 0x000000040a217c23 */ /* 0x000fe2000801081b */
[----:B------:R-:W-:Y:S01]  /*7f50*/  FADD.FTZ R5, R100, -R5 ;  /* 0x8000000564057221 */ /* 0x000fe20000010000 */
[----:B------:R-:W-:Y:S01]  /*7f60*/  MUFU.EX2 R35, R35 ;  /* 0x0000002300237308 */ /* 0x000fe20000000800 */
[----:B------:R-:W-:Y:S01]  /*7f70*/  FMUL.FTZ R101, R6, UR4 ;  /* 0x0000000406657c20 */ /* 0x000fe20008410000 */
[----:B------:R-:W2:Y:S01]  /*7f80*/  LDSM.16.MT88.4 R8, [R150+0x8000] ;  /* 0x008000009608783b */ /* 0x000ea20000004200 */
[----:B------:R-:W-:Y:S01]  /*7f90*/  FMUL.FTZ R100, R5, UR4 ;  /* 0x0000000405647c20 */ /* 0x000fe20008410000 */
[----:B------:R-:W3:Y:S01]  /*7fa0*/  MUFU.EX2 R29, R29 ;  /* 0x0000001d001d7308 */ /* 0x000ee20000000800 */
[--C-:B------:R-:W-:Y:S01]  /*7fb0*/  FFMA.FTZ R103, R23, UR4, -R102.reuse ;  /* 0x0000000417677c23 */ /* 0x100fe20008010866 */
[----:B------:R-:W4:Y:S01]  /*7fc0*/  LDSM.16.MT88.4 R16, [R149+0x8000] ;  /* 0x008000009510783b */ /* 0x000f220000004200 */
        /* <DEDUP_REMOVED lines=18> */
[----:B------:R-:W-:Y:S01]  /*80f0*/  FFMA.FTZ R109, R104, UR4, -R27 ;  /* 0x00000004686d7c23 */ /* 0x000fe2000801081b */
[----:B-----5:R-:W-:Y:S01]  /*8100*/  F2FP.BF16.F32.PACK_AB R6, R3, R28 ;  /* 0x0000001c0306723e */ /* 0x020fe200000010ff */
[----:B------:R-:W-:Y:S01]  /*8110*/  FFMA.FTZ R26, R26, UR4, -R102 ;  /* 0x000000041a1a7c23 */ /* 0x000fe20008010866 */
[----:B------:R-:W5:Y:S04]  /*8120*/  MUFU.EX2 R33, R33 ;  /* 0x0000002100217308 */ /* 0x000f680000000800 */
[----:B------:R-:W1:Y:S01]  /*8130*/  MUFU.EX2 R101, R101 ;  /* 0x0000006500657308 */ /* 0x000e620000000800 */
[----:B---3--:R-:W-:-:S03]  /*8140*/  F2FP.BF16.F32.PACK_AB R5, R2, R34 ;  /* 0x000000220205723e */ /* 0x008fc600000010ff */
[----:B------:R-:W3:Y:S04]  /*8150*/  MUFU.EX2 R100, R100 ;  /* 0x0000006400647308 */ /* 0x000ee80000000800 */
[----:B------:R4:W-:Y:S01]  /*8160*/  MUFU.EX2 R111, R113 ;  /* 0x00000071006f7308 */ /* 0x0009e20000000800 */
[----:B-----5:R-:W-:-:S03]  /*8170*/  F2FP.BF16.F32.PACK_AB R7, R33, R32 ;  /* 0x000000202107723e */ /* 0x020fc600000010ff */
[----:B------:R-:W5:Y:S01]  /*8180*/  MUFU.EX2 R108, R108 ;  /* 0x0000006c006c7308 */ /* 0x000f620000000800 */
[-C--:B-1----:R-:W-:Y:S01]  /*8190*/  FMUL.FTZ R96, R96, R101.reuse ;  /* 0x0000006560607220 */ /* 0x082fe20000410000 */
[-C--:B------:R-:W-:Y:S01]  /*81a0*/  FMUL.FTZ R97, R97, R101.reuse ;  /* 0x0000006561617220 */ /* 0x080fe20000410000 */
[-C--:B------:R-:W-:Y:S01]  /*81b0*/  FMUL.FTZ R92, R92, R101.reuse ;  /* 0x000000655c5c7220 */ /* 0x080fe20000410000 */
[-C--:B------:R-:W-:Y:S01]  /*81c0*/  FMUL.FTZ R93, R93, R101.reuse ;  /* 0x000000655d5d7220 */ /* 0x080fe20000410000 */
[-C--:B---3--:R-:W-:Y:S01]  /*81d0*/  FMUL.FTZ R98, R98, R100.reuse ;  /* 0x0000006462627220 */ /* 0x088fe20000410000 */
        /* <DEDUP_REMOVED lines=61> */
[----:B------:R-:W-:Y:S01]  /*85b0*/  FFMA.FTZ R113, R114, UR4, -R27 ;  /* 0x0000000472717c23 */ /* 0x000fe2000801081b */
[----:B------:R-:W-:Y:S01]  /*85c0*/  MUFU.EX2 R103, R103 ;  /* 0x0000006700677308 */ /* 0x000fe20000000800 */
[-C--:B------:R-:W-:Y:S01]  /*85d0*/  FMUL.FTZ R60, R60, R101.reuse ;  /* 0x000000653c3c7220 */ /* 0x080fe20000410000 */
[C---:B------:R-:W-:Y:S01]  /*85e0*/  HMMA.16816.F32.BF16 R68, R4.reuse, R14, R68 ;  /* 0x0000000e0444723c */ /* 0x040fe20000041844 */
[----:B------:R-:W1:Y:S01]  /*85f0*/  LDSM.16.MT88.4 R12, [R149+0xa000] ;  /* 0x00a00000950c783b */ /* 0x000e620000004200 */
[----:B------:R-:W-:Y:S01]  /*8600*/  MUFU.EX2 R115, R115 ;  /* 0x0000007300737308 */ /* 0x000fe20000000800 */
[-C--:B------:R-:W-:Y:S01]  /*8610*/  FMUL.FTZ R61, R61, R101.reuse ;  /* 0x000000653d3d7220 */ /* 0x080fe20000410000 */
[-C--:B------:R-:W-:Y:S01]  /*8620*/  FMUL.FTZ R62, R62, R100.reuse ;  /* 0x000000643e3e7220 */ /* 0x080fe20000410000 */
[-C--:B------:R-:W-:Y:S01]  /*8630*/  FMUL.FTZ R63, R63, R100.reuse ;  /* 0x000000643f3f7220 */ /* 0x080fe20000410000 */
[----:B------:R-:W4:Y:S01]  /*8640*/  MUFU.EX2 R112, R128 ;  /* 0x0000008000707308 */ /* 0x000f220000000800 */
[-C--:B------:R-:W-:Y:S01]  /*8650*/  FMUL.FTZ R64, R64, R101.reuse ;  /* 0x0000006540407220 */ /* 0x080fe20000410000 */
[C---:B--2---:R-:W-:Y:S01]  /*8660*/  HMMA.16816.F32.BF16 R36, R4.reuse, R8, R36 ;  /* 0x000000080424723c */ /* 0x044fe20000041824 */
[-C--:B------:R-:W-:Y:S01]  /*8670*/  FMUL.FTZ R65, R65, R101.reuse ;  /* 0x0000006541417220 */ /* 0x080fe20000410000 */
[----:B------:R2:W-:Y:S01]  /*8680*/  MUFU.EX2 R114, R124 ;  /* 0x0000007c00727308 */ /* 0x0005e20000000800 */
[-C--:B------:R-:W-:Y:S01]  /*8690*/  FMUL.FTZ R66, R66, R100.reuse ;  /* 0x0000006442427220 */ /* 0x080fe20000410000 */
[-C--:B------:R-:W-:Y:S01]  /*86a0*/  FMUL.FTZ R67, R67, R100.reuse ;  /* 0x0000006443437220 */ /* 0x080fe20000410000 */
[----:B------:R-:W-:Y:S01]  /*86b0*/  FFMA.FTZ R178, R178, R101, R35 ;  /* 0x00000065b2b27223 */ /* 0x000fe20000010023 */
[----:B------:R-:W-:Y:S01]  /*86c0*/  MUFU.EX2 R113, R113 ;  /* 0x0000007100717308 */ /* 0x000fe20000000800 */
[----:B------:R-:W-:Y:S01]  /*86d0*/  FFMA.FTZ R179, R179, R100, R34 ;  /* 0x00000064b3b37223 */ /* 0x000fe20000010022 */
[C---:B------:R-:W-:Y:S01]  /*86e0*/  HMMA.16816.F32.BF16 R40, R4.reuse, R10, R40 ;  /* 0x0000000a0428723c */ /* 0x040fe20000041828 */
[----:B------:R-:W5:Y:S01]  /*86f0*/  LDSM.16.MT88.4 R8, [R148+0xa000] ;  /* 0x00a000009408783b */ /* 0x000f620000004200 */
[----:B------:R-:W-:Y:S01]  /*8700*/  MUFU.EX2 R121, R121 ;  /* 0x0000007900797308 */ /* 0x000fe20000000800 */
[----:B------:R-:W-:Y:S01]  /*8710*/  FADD.FTZ R29, R29, R178 ;  /* 0x000000b21d1d7221 */ /* 0x000fe20000010000 */
[----:B------:R-:W-:Y:S01]  /*8720*/  FADD.FTZ R179, R2, R179 ;  /* 0x000000b302b37221 */ /* 0x000fe20000010000 */
[----:B------:R-:W-:Y:S01]  /*8730*/  MOV R100, R30 ;  /* 0x0000001e00647202 */ /* 0x000fe20000000f00 */
[----:B------:R-:W-:Y:S01]  /*8740*/  MUFU.EX2 R120, R120 ;  /* 0x0000007800787308 */ /* 0x000fe20000000800 */
[----:B------:R-:W-:Y:S01]  /*8750*/  FADD.FTZ R28, R28, R29 ;  /* 0x0000001d1c1c7221 */ /* 0x000fe20000010000 */
[C---:B---3--:R-:W-:Y:S01]  /*8760*/  HMMA.16816.F32.BF16 R44, R4.reuse, R16, R44 ;  /* 0x00000010042c723c */ /* 0x048fe2000004182c */
[--C-:B------:R-:W-:Y:S01]  /*8770*/  FFMA.FTZ R16, R21, UR4, -R102.reuse ;  /* 0x0000000415107c23 */ /* 0x100fe20008010866 */
[----:B--2---:R-:W-:Y:S01]  /*8780*/  FFMA.FTZ R124, R123, UR4, -R102 ;  /* 0x000000047b7c7c23 */ /* 0x004fe20008010866 */
[----:B------:R-:W2:Y:S01]  /*8790*/  LDSM.16.MT88.4 R20, [R154+0x8800] ;  /* 0x008800009a14783b */ /* 0x000ea20000004200 */
[----:B------:R-:W-:Y:S01]  /*87a0*/  FFMA.FTZ R123, R116, UR4, -R27 ;  /* 0x00000004747b7c23 */ /* 0x000fe2000801081b */
[----:B------:R3:W4:Y:S01]  /*87b0*/  MUFU.EX2 R110, R16 ;  /* 0x00000010006e7308 */ /* 0x0007220000000800 */
[----:B------:R-:W-:Y:S01]  /*87c0*/  FADD.FTZ R32, R32, R179 ;  /* 0x000000b320207221 */ /* 0x000fe20000010000 */
[----:B------:R-:W-:Y:S01]  /*87d0*/  FADD.FTZ R28, R3, R28 ;  /* 0x0000001c031c7221 */ /* 0x000fe20000010000 */
[----:B------:R-:W-:Y:S01]  /*87e0*/  HMMA.16816.F32.BF16 R48, R4, R18, R48 ;  /* 0x000000120430723c */ /* 0x000fe20000041830 */
[----:B------:R-:W2:Y:S01]  /*87f0*/  MUFU.EX2 R124, R124 ;  /* 0x0000007c007c7308 */ /* 0x000ea20000000800 */
[----:B------:R-:W-:Y:S01]  /*8800*/  FADD.FTZ R32, R33, R32 ;  /* 0x0000002021207221 */ /* 0x000fe20000010000 */
[----:B------:R-:W-:-:S02]  /*8810*/  MOV R101, R31 ;  /* 0x0000001f00657202 */ /* 0x000fc40000000f00 */
[----:B------:R4:W-:Y:S03]  /*8820*/  MUFU.EX2 R116, R125 ;  /* 0x0000007d00747308 */ /* 0x0009e60000000800 */
[C---:B-1----:R-:W-:Y:S01]  /*8830*/  HMMA.16816.F32.BF16 R52, R4.reuse, R12, R52 ;  /* 0x0000000c0434723c */ /* 0x042fe20000041834 */
[----:B------:R-:W-:Y:S01]  /*8840*/  MUFU.EX2 R123, R123 ;  /* 0x0000007b007b7308 */ /* 0x000fe20000000800 */
[----:B---3--:R-:W1:Y:S03]  /*8850*/  LDSM.16.MT88.4 R16, [R149+0x8800] ;  /* 0x008800009510783b */ /* 0x008e660000004200 */
[----:B------:R-:W-:Y:S03]  /*8860*/  MUFU.EX2 R122, R122 ;  /* 0x0000007a007a7308 */ /* 0x000fe60000000800 */
[C---:B------:R-:W-:Y:S01]  /*8870*/  HMMA.16816.F32.BF16 R56, R4.reuse, R14, R56 ;  /* 0x0000000e0438723c */ /* 0x040fe20000041838 */
[----:B------:R-:W3:Y:S01]  /*8880*/  LDSM.16.MT88.4 R12, [R150+0x8800] ;  /* 0x00880000960c783b */ /* 0x000ee20000004200 */
[----:B----4-:R-:W-:Y:S01]  /*8890*/  FFMA.FTZ R125, R25, UR4, -R27 ;  /* 0x00000004197d7c23 */ /* 0x010fe2000801081b */
[----:B------:R-:W-:Y:S04]  /*88a0*/  MUFU.EX2 R107, R107 ;  /* 0x0000006b006b7308 */ /* 0x000fe80000000800 */
[----:B------:R-:W-:Y:S01]  /*88b0*/  MUFU.EX2 R105, R105 ;  /* 0x0000006900697308 */ /* 0x000fe20000000800 */
[C---:B-----5:R-:W-:Y:S03]  /*88c0*/  HMMA.16816.F32.BF16 R60, R4.reuse, R8, R60 ;  /* 0x00000008043c723c */ /* 0x060fe6000004183c */
[----:B------:R-:W-:Y:S04]  /*88d0*/  MUFU.EX2 R109, R109 ;  /* 0x0000006d006d7308 */ /* 0x000fe80000000800 */
[----:B------:R-:W-:Y:S01]  /*88e0*/  MUFU.EX2 R125, R125 ;  /* 0x0000007d007d7308 */ /* 0x000fe20000000800 */
        /* <DEDUP_REMOVED lines=29> */
[C---:B-1----:R-:W-:Y:S01]  /*8ac0*/  HMMA.16816.F32.BF16 R52, R4.reuse, R16, R52 ;  /* 0x000000100434723c */ /* 0x042fe20000041834 */
[----:B------:R-:W-:Y:S01]  /*8ad0*/  FFMA.FTZ R16, R119, UR4, -R102 ;  /* 0x0000000477107c23 */ /* 0x000fe20008010866 */
[--C-:B------:R-:W-:Y:S01]  /*8ae0*/  FFMA.FTZ R119, R118, UR4, -R27.reuse ;  /* 0x0000000476777c23 */ /* 0x100fe2000801081b */
[----:B------:R-:W-:Y:S04]  /*8af0*/  MUFU.EX2 R102, R26 ;  /* 0x0000001a00667308 */ /* 0x000fe80000000800 */
[----:B------:R1:W-:Y:S01]  /*8b00*/  MUFU.EX2 R117, R16 ;  /* 0x0000001000757308 */ /* 0x0003e20000000800 */
[C---:B---3--:R-:W-:Y:S03]  /*8b10*/  HMMA.16816.F32.BF16 R44, R4.reuse, R12, R44 ;  /* 0x0000000c042c723c */ /* 0x048fe6000004182c */
[----:B------:R3:W5:Y:S04]  /*8b20*/  MUFU.EX2 R118, R126 ;  /* 0x0000007e00767308 */ /* 0x0007680000000800 */
[----:B------:R-:W2:Y:S01]  /*8b30*/  MUFU.EX2 R119, R119 ;  /* 0x0000007700777308 */ /* 0x000ea20000000800 */
[C---:B------:R-:W-:Y:S01]  /*8b40*/  HMMA.16816.F32.BF16 R48, R4.reuse, R14, R48 ;  /* 0x0000000e0430723c */ /* 0x040fe20000041830 */
[----:B------:R-:W2:Y:S07]  /*8b50*/  LDSM.16.MT88.4 R12, [R150+0x9000] ;  /* 0x00900000960c783b */ /* 0x000eae0000004200 */
[----:B------:R-:W-:Y:S01]  /*8b60*/  HMMA.16816.F32.BF16 R56, R4, R18, R56 ;  /* 0x000000120438723c */ /* 0x000fe20000041838 */
[----:B-1----:R-:W1:Y:S01]  /*8b70*/  LDSM.16.MT88.4 R16, [R149+0x9000] ;  /* 0x009000009510783b */ /* 0x002e620000004200 */
[--C-:B---3--:R-:W-:Y:S01]  /*8b80*/  FFMA.FTZ R126, R106, UR4, -R27.reuse ;  /* 0x000000046a7e7c23 */ /* 0x108fe2000801081b */
[----:B------:R-:W-:-:S02]  /*8b90*/  FFMA.FTZ R106, R24, UR4, -R27 ;  /* 0x00000004186a7c23 */ /* 0x000fc4000801081b */
[----:B------:R-:W-:Y:S01]  /*8ba0*/  LDSM.16.MT88.4 R24, [R149+0x9800] ;  /* 0x009800009518783b */ /* 0x000fe20000004200 */
[----:B------:R-:W3:Y:S02]  /*8bb0*/  MUFU.EX2 R104, R126 ;  /* 0x0000007e00687308 */ /* 0x000ee40000000800 */
[C---:B----4-:R-:W-:Y:S02]  /*8bc0*/  HMMA.16816.F32.BF16 R60, R4.reuse, R8, R60 ;  /* 0x00000008043c723c */ /* 0x050fe4000004183c */
[----:B------:R-:W4:Y:S06]  /*8bd0*/  MUFU.EX2 R106, R106 ;  /* 0x0000006a006a7308 */ /* 0x000f2c0000000800 */
[----:B------:R-:W-:Y:S01]  /*8be0*/  HMMA.16816.F32.BF16 R64, R4, R10, R64 ;  /* 0x0000000a0440723c */ /* 0x000fe20000041840 */
[----:B------:R-:W-:Y:S01]  /*8bf0*/  F2FP.BF16.F32.PACK_AB R4, R124, R121 ;  /* 0x000000797c04723e */ /* 0x000fe200000010ff */
[----:B------:R-:W3:Y:S01]  /*8c00*/  LDSM.16.MT88.4 R8, [R154+0xb000] ;  /* 0x00b000009a08783b */ /* 0x000ee20000004200 */
[----:B-----5:R-:W-:Y:S01]  /*8c10*/  F2FP.BF16.F32.PACK_AB R5, R118, R123 ;  /* 0x0000007b7605723e */ /* 0x020fe200000010ff */
[----:B------:R-:W-:Y:S01]  /*8c20*/  FADD.FTZ R121, R121, R110 ;  /* 0x0000006e79797221 */ /* 0x000fe20000010000 */
[----:B------:R-:W-:Y:S01]  /*8c30*/  F2FP.BF16.F32.PACK_AB R6, R116, R117 ;  /* 0x000000757406723e */ /* 0x000fe200000010ff */
[----:B------:R-:W-:Y:S01]  /*8c40*/  FADD.FTZ R123, R123, R114 ;  /* 0x000000727b7b7221 */ /* 0x000fe20000010000 */
[----:B--2---:R-:W-:Y:S01]  /*8c50*/  F2FP.BF16.F32.PACK_AB R7, R120, R119 ;  /* 0x000000777807723e */ /* 0x004fe200000010ff */
        /* <DEDUP_REMOVED lines=11> */
[----:B------:R-:W5:Y:S07]  /*8d10*/  LDSM.16.MT88.4 R12, [R150+0xb000] ;  /* 0x00b00000960c783b */ /* 0x000f6e0000004200 */
[C---:B-1----:R-:W-:Y:S08]  /*8d20*/  HMMA.16816.F32.BF16 R80, R4.reuse, R16, R80 ;  /* 0x000000100450723c */ /* 0x042ff00000041850 */
[C---:B------:R-:W-:Y:S01]  /*8d30*/  HMMA.16816.F32.BF16 R76, R4.reuse, R18, R76 ;  /* 0x00000012044c723c */ /* 0x040fe2000004184c */
[----:B------:R-:W1:Y:S07]  /*8d40*/  LDSM.16.MT88.4 R16, [R149+0xb000] ;  /* 0x00b000009510783b */ /* 0x000e6e0000004200 */
[C---:B---3--:R-:W-:Y:S08]  /*8d50*/  HMMA.16816.F32.BF16 R36, R4.reuse, R8, R36 ;  /* 0x000000080424723c */ /* 0x048ff00000041824 */
[C---:B--2---:R-:W-:Y:S08]  /*8d60*/  HMMA.16816.F32.BF16 R72, R4.reuse, R20, R72 ;  /* 0x000000140448723c */ /* 0x044ff00000041848 */
[C---:B------:R-:W-:Y:S01]  /*8d70*/  HMMA.16816.F32.BF16 R68, R4.reuse, R22, R68 ;  /* 0x000000160444723c */ /* 0x040fe20000041844 */
[----:B------:R-:W2:Y:S07]  /*8d80*/  LDSM.16.MT88.4 R20, [R148+0xb000] ;  /* 0x00b000009414783b */ /* 0x000eae0000004200 */
        /* <DEDUP_REMOVED lines=16> */
[----:B----4-:R-:W-:Y:S01]  /*8e90*/  F2FP.BF16.F32.PACK_AB R7, R125, R106 ;  /* 0x0000006a7d07723e */ /* 0x010fe200000010ff */
        /* <DEDUP_REMOVED lines=16> */
[C---:B------:R-:W-:Y:S08]  /*8fa0*/  HMMA.16816.F32.BF16 R76, R4.reuse, R26, R76 ;  /* 0x0000001a044c723c */ /* 0x040ff0000004184c */
[C---:B--2---:R-:W-:Y:S08]  /*8fb0*/  HMMA.16816.F32.BF16 R72, R4.reuse, R20, R72 ;  /* 0x000000140448723c */ /* 0x044ff00000041848 */
[C---:B------:R-:W-:Y:S08]  /*8fc0*/  HMMA.16816.F32.BF16 R68, R4.reuse, R22, R68 ;  /* 0x000000160444723c */ /* 0x040ff00000041844 */
[C---:B---3--:R-:W-:Y:S08]  /*8fd0*/  HMMA.16816.F32.BF16 R44, R4.reuse, R8, R44 ;  /* 0x00000008042c723c */ /* 0x048ff0000004182c */
[C---:B------:R-:W-:Y:S08]  /*8fe0*/  HMMA.16816.F32.BF16 R48, R4.reuse, R10, R48 ;  /* 0x0000000a0430723c */ /* 0x040ff00000041830 */
[C---:B----4-:R-:W-:Y:S08]  /*8ff0*/  HMMA.16816.F32.BF16 R52, R4.reuse, R12, R52 ;  /* 0x0000000c0434723c */ /* 0x050ff00000041834 */
[C---:B------:R-:W-:Y:S08]  /*9000*/  HMMA.16816.F32.BF16 R56, R4.reuse, R14, R56 ;  /* 0x0000000e0438723c */ /* 0x040ff00000041838 */
[C---:B-1----:R-:W-:Y:S08]  /*9010*/  HMMA.16816.F32.BF16 R60, R4.reuse, R16, R60 ;  /* 0x00000010043c723c */ /* 0x042ff0000004183c */
[----:B------:R-:W-:-:S15]  /*9020*/  HMMA.16816.F32.BF16 R64, R4, R18, R64 ;  /* 0x000000120440723c */ /* 0x000fde0000041840 */
[----:B------:R-:W-:-:S05]  /*9030*/  NOP ;  /* 0x0000000000007918 */ /* 0x000fca0000000000 */
.L_x_5738:
        /* <DEDUP_REMOVED lines=14> */
[----:B------:R-:W3:Y:S01]  /*9120*/  LDCU UR4, c[0x0][0x45c] ;  /* 0x00008b80ff0477ac */ /* 0x000ee20008000800 */
[----:B------:R-:W4:Y:S01]  /*9130*/  LDCU.64 UR6, c[0x0][0x3a0] ;  /* 0x00007400ff0677ac */ /* 0x000f220008000a00 */
[----:B------:R-:W1:Y:S10]  /*9140*/  LDCU.64 UR8, c[0x0][0x3a8] ;  /* 0x00007500ff0877ac */ /* 0x000e740008000a00 */
.L_x_5748:
        /* <DEDUP_REMOVED lines=75> */
.L_x_5745:
        /* <DEDUP_REMOVED lines=58> */
[----:B------:R-:W4:Y:S01]  /*99a0*/  LDSM.16.M88.4 R140, [R153+0x5000] ;  /* 0x00500000998c783b */ /* 0x000f220000000200 */
[C---:B-----5:R-:W-:Y:S04]  /*99b0*/  HMMA.16816.F32.BF16 R4, R108.reuse, R112, RZ ;  /* 0x000000706c04723c */ /* 0x060fe800000418ff */
[----:B------:R-:W-:Y:S04]  /*99c0*/  LDSM.16.M88.4 R144, [R152+0x4000] ;  /* 0x004000009890783b */ /* 0x000fe80000000200 */
[C---:B------:R-:W-:Y:S01]  /*99d0*/  HMMA.16816.F32.BF16 R8, R108.reuse, R114, RZ ;  /* 0x000000726c08723c */ /* 0x040fe200000418ff */
[----:B------:R-:W5:Y:S05]  /*99e0*/  LDSM.16.M88.4 R112, [R153+0x5800] ;  /* 0x005800009970783b */ /* 0x000f6a0000000200 */
[----:B-1----:R-:W-:Y:S02]  /*99f0*/  LDSM.16.M88.4 R100, [R158+UR5+0x6800] ;  /* 0x006800059e64783b */ /* 0x002fe40008000200 */
[C---:B--2---:R-:W-:Y:S03]  /*9a00*/  HMMA.16816.F32.BF16 R12, R108.reuse, R116, RZ ;  /* 0x000000746c0c723c */ /* 0x044fe600000418ff */
[----:B------:R-:W-:Y:S05]  /*9a10*/  LDSM.16.M88.4 R104, [R158+UR5+0x7000] ;  /* 0x007000059e68783b */ /* 0x000fea0008000200 */
[C---:B------:R-:W-:Y:S01]  /*9a20*/  HMMA.16816.F32.BF16 R16, R108.reuse, R118, RZ ;  /* 0x000000766c10723c */ /* 0x040fe200000418ff */
[----:B------:R-:W1:Y:S07]  /*9a30*/  LDSM.16.M88.4 R116, [R156] ;  /* 0x000000009c74783b */ /* 0x000e6e0000000200 */
[C---:B---3--:R-:W-:Y:S08]  /*9a40*/  HMMA.16816.F32.BF16 R20, R108.reuse, R120, RZ ;  /* 0x000000786c14723c */ /* 0x048ff000000418ff */
[C---:B------:R-:W-:Y:S01]  /*9a50*/  HMMA.16816.F32.BF16 R24, R108.reuse, R122, RZ ;  /* 0x0000007a6c18723c */ /* 0x040fe200000418ff */
[----:B------:R-:W-:Y:S07]  /*9a60*/  LDSM.16.M88.4 R120, [R152+0x5000] ;  /* 0x005000009878783b */ /* 0x000fee0000000200 */
[C---:B----4-:R-:W-:Y:S08]  /*9a70*/  HMMA.16816.F32.BF16 R28, R108.reuse, R124, RZ ;  /* 0x0000007c6c1c723c */ /* 0x050ff000000418ff */
[----:B------:R-:W-:Y:S01]  /*9a80*/  HMMA.16816.F32.BF16 R32, R108, R126, RZ ;  /* 0x0000007e6c20723c */ /* 0x000fe200000418ff */
[----:B------:R-:W2:Y:S05]  /*9a90*/  LDSM.16.M88.4 R108, [R152+0x4800] ;  /* 0x00480000986c783b */ /* 0x000eaa0000000200 */
[----:B------:R-:W3:Y:S02]  /*9aa0*/  LDSM.16.M88.4 R124, [R152+0x5800] ;  /* 0x00580000987c783b */ /* 0x000ee40000000200 */
[C---:B------:R-:W-:Y:S08]  /*9ab0*/  HMMA.16816.F32.BF16 R4, R128.reuse, R132, R4 ;  /* 0x000000848004723c */ /* 0x040ff00000041804 */
[C---:B------:R-:W-:Y:S01]  /*9ac0*/  HMMA.16816.F32.BF16 R8, R128.reuse, R134, R8 ;  /* 0x000000868008723c */ /* 0x040fe20000041808 */
[----:B------:R-:W-:Y:S07]  /*9ad0*/  LDSM.16.M88.4 R132, [R151+0x4800] ;  /* 0x004800009784783b */ /* 0x000fee0000000200 */
[C---:B------:R-:W-:Y:S08]  /*9ae0*/  HMMA.16816.F32.BF16 R12, R128.reuse, R136, R12 ;  /* 0x00000088800c723c */ /* 0x040ff0000004180c */
[C---:B------:R-:W-:Y:S08]  /*9af0*/  HMMA.16816.F32.BF16 R16, R128.reuse, R138, R16 ;  /* 0x0000008a8010723c */ /* 0x040ff00000041810 */
[C---:B------:R-:W-:Y:S08]  /*9b00*/  HMMA.16816.F32.BF16 R20, R128.reuse, R140, R20 ;  /* 0x0000008c8014723c */ /* 0x040ff00000041814 */
[C---:B------:R-:W-:Y:S08]  /*9b10*/  HMMA.16816.F32.BF16 R24, R128.reuse, R142, R24 ;  /* 0x0000008e8018723c */ /* 0x040ff00000041818 */
[C---:B-----5:R-:W-:Y:S08]  /*9b20*/  HMMA.16816.F32.BF16 R28, R128.reuse, R112, R28 ;  /* 0x00000070801c723c */ /* 0x060ff0000004181c */
[----:B------:R-:W-:Y:S01]  /*9b30*/  HMMA.16816.F32.BF16 R32, R128, R114, R32 ;  /* 0x000000728020723c */ /* 0x000fe20000041820 */
[----:B------:R-:W-:Y:S05]  /*9b40*/  LDSM.16.M88.4 R112, [R155] ;  /* 0x000000009b70783b */ /* 0x000fea0000000200 */
[----:B------:R-:W4:Y:S02]  /*9b50*/  LDSM.16.M88.4 R128, [R151+0x4000] ;  /* 0x004000009780783b */ /* 0x000f240000000200 */
[C---:B-1----:R-:W-:Y:S08]  /*9b60*/  HMMA.16816.F32.BF16 R4, R116.reuse, R144, R4 ;  /* 0x000000907404723c */ /* 0x042ff00000041804 */
[C---:B------:R-:W-:Y:S08]  /*9b70*/  HMMA.16816.F32.BF16 R8, R116.reuse, R146, R8 ;  /* 0x000000927408723c */ /* 0x040ff00000041808 */
[C---:B--2---:R-:W-:Y:S08]  /*9b80*/  HMMA.16816.F32.BF16 R12, R116.reuse, R108, R12 ;  /* 0x0000006c740c723c */ /* 0x044ff0000004180c */
[C---:B------:R-:W-:Y:S01]  /*9b90*/  HMMA.16816.F32.BF16 R16, R116.reuse, R110, R16 ;  /* 0x0000006e7410723c */ /* 0x040fe20000041810 */
[----:B------:R-:W1:Y:S07]  /*9ba0*/  LDSM.16.M88.4 R108, [R151+0x5000] ;  /* 0x00500000976c783b */ /* 0x000e6e0000000200 */
[C---:B------:R-:W-:Y:S08]  /*9bb0*/  HMMA.16816.F32.BF16 R20, R116.reuse, R120, R20 ;  /* 0x000000787414723c */ /* 0x040ff00000041814 */
[C---:B------:R-:W-:Y:S01]  /*9bc0*/  HMMA.16816.F32.BF16 R24, R116.reuse, R122, R24 ;  /* 0x0000007a7418723c */ /* 0x040fe20000041818 */
[----:B------:R-:W2:Y:S07]  /*9bd0*/  LDSM.16.M88.4 R120, [R151+0x5800] ;  /* 0x005800009778783b */ /* 0x000eae0000000200 */
[C---:B---3--:R-:W-:Y:S08]  /*9be0*/  HMMA.16816.F32.BF16 R28, R116.reuse, R124, R28 ;  /* 0x0000007c741c723c */ /* 0x048ff0000004181c */
[----:B------:R-:W-:Y:S01]  /*9bf0*/  HMMA.16816.F32.BF16 R32, R116, R126, R32 ;  /* 0x0000007e7420723c */ /* 0x000fe20000041820 */
[----:B------:R-:W-:Y:S05]  /*9c00*/  LDSM.16.M88.4 R116, [R159+0x2000] ;  /* 0x002000009f74783b */ /* 0x000fea0000000200 */
[----:B------:R-:W3:Y:S02]  /*9c10*/  LDSM.16.M88.4 R124, [R158+UR5+0x6000] ;  /* 0x006000059e7c783b */ /* 0x000ee40008000200 */
[C---:B----4-:R-:W-:Y:S08]  /*9c20*/  HMMA.16816.F32.BF16 R4, R112.reuse, R128, R4 ;  /* 0x000000807004723c */ /* 0x050ff00000041804 */
[C---:B------:R-:W-:Y:S01]  /*9c30*/  HMMA.16816.F32.BF16 R8, R112.reuse, R130, R8 ;  /* 0x000000827008723c */ /* 0x040fe20000041808 */
[----:B------:R-:W-:Y:S07]  /*9c40*/  LDSM.16.M88.4 R128, [R153+0x7800] ;  /* 0x007800009980783b */ /* 0x000fee0000000200 */
[C---:B------:R-:W-:Y:S08]  /*9c50*/  HMMA.16816.F32.BF16 R12, R112.reuse, R132, R12 ;  /* 0x00000084700c723c */ /* 0x040ff0000004180c */
[C---:B------:R-:W-:Y:S08]  /*9c60*/  HMMA.16816.F32.BF16 R16, R112.reuse, R134, R16 ;  /* 0x000000867010723c */ /* 0x040ff00000041810 */
[C---:B-1----:R-:W-:Y:S08]  /*9c70*/  HMMA.16816.F32.BF16 R20, R112.reuse, R108, R20 ;  /* 0x0000006c7014723c */ /* 0x042ff00000041814 */
[C---:B------:R-:W-:Y:S01]  /*9c80*/  HMMA.16816.F32.BF16 R24, R112.reuse, R110, R24 ;  /* 0x0000006e7018723c */ /* 0x040fe20000041818 */
[----:B------:R-:W1:Y:S07]  /*9c90*/  LDSM.16.M88.4 R108, [R158+UR5+0x7800] ;  /* 0x007800059e6c783b */ /* 0x000e6e0008000200 */
[C---:B--2---:R-:W-:Y:S08]  /*9ca0*/  HMMA.16816.F32.BF16 R28, R112.reuse, R120, R28 ;  /* 0x00000078701c723c */ /* 0x044ff0000004181c */
[----:B------:R-:W-:Y:S01]  /*9cb0*/  HMMA.16816.F32.BF16 R32, R112, R122, R32 ;  /* 0x0000007a7020723c */ /* 0x000fe20000041820 */
[----:B------:R-:W-:Y:S05]  /*9cc0*/  LDSM.16.M88.4 R112, [R157+0x2000] ;  /* 0x002000009d70783b */ /* 0x000fea0000000200 */
[----:B------:R-:W2:Y:S02]  /*9cd0*/  LDSM.16.M88.4 R120, [R153+0x6000] ;  /* 0x006000009978783b */ /* 0x000ea40000000200 */
        /* <DEDUP_REMOVED lines=23> */
[----:B------:R-:W-:Y:S01]  /*9e50*/  HMMA.16816.F32.BF16 R32, R112, R130, R32 ;  /* 0x000000827020723c */ /* 0x000fe20000041820 */
[----:B------:R-:W3:Y:S07]  /*9e60*/  LDSM.16.M88.4 R112, [R152+0x7800] ;  /* 0x007800009870783b */ /* 0x000eee0000000200 */
[C---:B-1----:R-:W-:Y:S08]  /*9e70*/  HMMA.16816.F32.BF16 R4, R104.reuse, R108, R4 ;  /* 0x0000006c6804723c */ /* 0x042ff00000041804 */
[C---:B------:R-:W-:Y:S08]  /*9e80*/  HMMA.16816.F32.BF16 R8, R104.reuse, R110, R8 ;  /* 0x0000006e6808723c */ /* 0x040ff00000041808 */
[C---:B--2---:R-:W-:Y:S08]  /*9e90*/  HMMA.16816.F32.BF16 R12, R104.reuse, R100, R12 ;  /* 0x00000064680c723c */ /* 0x044ff0000004180c */
[C---:B------:R-:W-:Y:S01]  /*9ea0*/  HMMA.16816.F32.BF16 R16, R104.reuse, R102, R16 ;  /* 0x000000666810723c */ /* 0x040fe20000041810 */
[----:B------:R-:W1:Y:S07]  /*9eb0*/  LDSM.16.M88.4 R100, [R151+0x6800] ;  /* 0x006800009764783b */ /* 0x000e6e0000000200 */
[C---:B------:R-:W-:Y:S08]  /*9ec0*/  HMMA.16816.F32.BF16 R20, R104.reuse, R116, R20 ;  /* 0x000000746814723c */ /* 0x040ff00000041814 */
[C---:B------:R-:W-:Y:S08]  /*9ed0*/  HMMA.16816.F32.BF16 R24, R104.reuse, R118, R24 ;  /* 0x000000766818723c */ /* 0x040ff00000041818 */
[C---:B---3--:R-:W-:Y:S08]  /*9ee0*/  HMMA.16816.F32.BF16 R28, R104.reuse, R112, R28 ;  /* 0x00000070681c723c */ /* 0x048ff0000004181c */
[----:B------:R-:W-:Y:S01]  /*9ef0*/  HMMA.16816.F32.BF16 R32, R104, R114, R32 ;  /* 0x000000726820723c */ /* 0x000fe20000041820 */
[----:B------:R-:W2:Y:S07]  /*9f00*/  LDSM.16.M88.4 R104, [R151+0x7000] ;  /* 0x007000009768783b */ /* 0x000eae0000000200 */
[C---:B------:R-:W-:Y:S08]  /*9f10*/  HMMA.16816.F32.BF16 R4, R120.reuse, R124, R4 ;  /* 0x0000007c7804723c */ /* 0x040ff00000041804 */
[C---:B------:R-:W-:Y:S08]  /*9f20*/  HMMA.16816.F32.BF16 R8, R120.reuse, R126, R8 ;  /* 0x0000007e7808723c */ /* 0x040ff00000041808 */
[C---:B-1----:R-:W-:Y:S03]  /*9f30*/  HMMA.16816.F32.BF16 R12, R120.reuse, R100, R12 ;  /* 0x00000064780c723c */ /* 0x042fe6000004180c */
[----:B------:R-:W-:Y:S01]  /*9f40*/  FMUL.FTZ R181, R4, UR10 ;  /* 0x0000000a04b57c20 */ /* 0x000fe20008410000 */
[----:B------:R-:W-:Y:S01]  /*9f50*/  FMUL.FTZ R183, R5, UR10 ;  /* 0x0000000a05b77c20 */ /* 0x000fe20008410000 */
[----:B------:R-:W-:Y:S01]  /*9f60*/  FMUL.FTZ R185, R6, UR10 ;  /* 0x0000000a06b97c20 */ /* 0x000fe20008410000 */
[----:B------:R-:W-:Y:S02]  /*9f70*/  FMUL.FTZ R187, R7, UR10 ;  /* 0x0000000a07bb7c20 */ /* 0x000fe40008410000 */
[C---:B------:R-:W-:Y:S01]  /*9f80*/  HMMA.16816.F32.BF16 R16, R120.reuse, R102, R16 ;  /* 0x000000667810723c */ /* 0x040fe20000041810 */
[----:B------:R-:W1:Y:S01]  /*9f90*/  MUFU.TANH R181, R181 ;  /* 0x000000b500b57308 */ /* 0x000e620000002400 */
[----:B------:R-:W3:Y:S01]  /*9fa0*/  LDSM.16.M88.4 R100, [R151+0x7800] ;  /* 0x007800009764783b */ /* 0x000ee20000000200 */
[----:B------:R-:W-:Y:S04]  /*9fb0*/  DEPBAR.LE SB0, 0x0 ;  /* 0x000080000000791a */ /* 0x000fe80000000000 */
[----:B------:R-:W-:Y:S01]  /*9fc0*/  FMUL.FTZ R189, R8, UR10 ;  /* 0x0000000a08bd7c20 */ /* 0x000fe20008410000 */
[----:B------:R-:W-:Y:S03]  /*9fd0*/  FMUL.FTZ R191, R9, UR10 ;  /* 0x0000000a09bf7c20 */ /* 0x000fe60008410000 */
[----:B------:R-:W4:Y:S01]  /*9fe0*/  MUFU.TANH R183, R183 ;  /* 0x000000b700b77308 */ /* 0x000f220000002400 */
        /* <DEDUP_REMOVED lines=18> */
[----:B------:R-:W-:Y:S09]  /*a110*/  FMUL.FTZ R197, R23, UR10 ;  /* 0x0000000a17c57c20 */ /* 0x000ff20008410000 */
[----:B------:R2:W1:Y:S01]  /*a120*/  MUFU.TANH R145, R104 ;  /* 0x0000006800917308 */ /* 0x0004620000002400 */
[C---:B---3--:R-:W-:Y:S03]  /*a130*/  HMMA.16816.F32.BF16 R28, R120.reuse, R100, R28 ;  /* 0x00000064781c723c */ /* 0x048fe6000004181c */
[----:B------:R-:W-:Y:S01]  /*a140*/  FMUL.FTZ R101, R26, UR10 ;  /* 0x0000000a1a657c20 */ /* 0x000fe20008410000 */
[----:B------:R-:W-:Y:S01]  /*a150*/  FMUL.FTZ R100, R27, UR10 ;  /* 0x0000000a1b647c20 */ /* 0x000fe20008410000 */
[----:B-----5:R-:W-:Y:S04]  /*a160*/  FMUL.FTZ R180, R17, UR10 ;  /* 0x0000000a11b47c20 */ /* 0x020fe80008410000 */
[----:B------:R3:W1:Y:S01]  /*a170*/  MUFU.TANH R113, R107 ;  /* 0x0000006b00717308 */ /* 0x0006620000002400 */
[----:B------:R-:W-:Y:S03]  /*a180*/  HMMA.16816.F32.BF16 R32, R120, R102, R32 ;  /* 0x000000667820723c */ /* 0x000fe60000041820 */
[----:B----4-:R-:W-:Y:S06]  /*a190*/  FMUL.FTZ R105, R25, UR10 ;  /* 0x0000000a19697c20 */ /* 0x010fec0008410000 */
[----:B------:R-:W4:Y:S01]  /*a1a0*/  MUFU.TANH R109, R105 ;  /* 0x00000069006d7308 */ /* 0x000f220000002400 */
[----:B--2---:R-:W-:Y:S01]  /*a1b0*/  FMUL.FTZ R104, R24, UR10 ;  /* 0x0000000a18687c20 */ /* 0x004fe20008410000 */
[----:B------:R-:W-:Y:S08]  /*a1c0*/  FMUL.FTZ R102, R30, UR10 ;  /* 0x0000000a1e667c20 */ /* 0x000ff00008410000 */
[----:B------:R2:W1:Y:S01]  /*a1d0*/  MUFU.TANH R139, R106 ;  /* 0x0000006a008b7308 */ /* 0x0004620000002400 */
[----:B---3--:R-:W-:Y:S01]  /*a1e0*/  FMUL.FTZ R107, R28, UR10 ;  /* 0x0000000a1c6b7c20 */ /* 0x008fe20008410000 */
[----:B------:R-:W-:Y:S08]  /*a1f0*/  FMUL.FTZ R103, R34, UR10 ;  /* 0x0000000a22677c20 */ /* 0x000ff00008410000 */
[----:B------:R3:W1:Y:S10]  /*a200*/  MUFU.TANH R111, R104 ;  /* 0x00000068006f7308 */ /* 0x0006740000002400 */
[----:B------:R5:W1:Y:S01]  /*a210*/  MUFU.TANH R105, R102 ;  /* 0x0000006600697308 */ /* 0x000a620000002400 */
[----:B--2---:R-:W-:Y:S09]  /*a220*/  FMUL.FTZ R106, R29, UR10 ;  /* 0x0000000a1d6a7c20 */ /* 0x004ff20008410000 */
[----:B------:R2:W1:Y:S01]  /*a230*/  MUFU.TANH R119, R101 ;  /* 0x0000006500777308 */ /* 0x0004620000002400 */
[----:B---3--:R-:W-:Y:S09]  /*a240*/  FMUL.FTZ R104, R31, UR10 ;  /* 0x0000000a1f687c20 */ /* 0x008ff20008410000 */
[----:B------:R3:W1:Y:S01]  /*a250*/  MUFU.TANH R115, R100 ;  /* 0x0000006400737308 */ /* 0x0006620000002400 */
[----:B-----5:R-:W-:Y:S09]  /*a260*/  FMUL.FTZ R102, R35, UR10 ;  /* 0x0000000a23667c20 */ /* 0x020ff20008410000 */
[----:B------:R-:W1:Y:S01]  /*a270*/  MUFU.TANH R187, R187 ;  /* 0x000000bb00bb7308 */ /* 0x000e620000002400 */
[----:B--2---:R-:W-:Y:S09]  /*a280*/  FMUL.FTZ R101, R32, UR10 ;  /* 0x0000000a20657c20 */ /* 0x004ff20008410000 */
[----:B------:R-:W2:Y:S01]  /*a290*/  MUFU.TANH R189, R189 ;  /* 0x000000bd00bd7308 */ /* 0x000ea20000002400 */
[----:B---3--:R-:W-:Y:S09]  /*a2a0*/  FMUL.FTZ R100, R33, UR10 ;  /* 0x0000000a21647c20 */ /* 0x008ff20008410000 */
[----:B------:R-:W3:Y:S10]  /*a2b0*/  MUFU.TANH R191, R191 ;  /* 0x000000bf00bf7308 */ /* 0x000ef40000002400 */
[----:B------:R-:W1:Y:S10]  /*a2c0*/  MUFU.TANH R193, R193 ;  /* 0x000000c100c17308 */ /* 0x000e740000002400 */
[----:B------:R-:W1:Y:S10]  /*a2d0*/  MUFU.TANH R195, R195 ;  /* 0x000000c300c37308 */ /* 0x000e740000002400 */
[----:B------:R1:W1:Y:S10]  /*a2e0*/  MUFU.TANH R141, R188 ;  /* 0x000000bc008d7308 */ /* 0x0002740000002400 */
[----:B------:R1:W1:Y:S10]  /*a2f0*/  MUFU.TANH R147, R186 ;  /* 0x000000ba00937308 */ /* 0x0002740000002400 */
[----:B------:R1:W1:Y:S10]  /*a300*/  MUFU.TANH R131, R184 ;  /* 0x000000b800837308 */ /* 0x0002740000002400 */
[----:B------:R1:W1:Y:S10]  /*a310*/  MUFU.TANH R137, R182 ;  /* 0x000000b600897308 */ /* 0x0002740000002400 */
[----:B------:R1:W1:Y:S10]  /*a320*/  MUFU.TANH R135, R180 ;  /* 0x000000b400877308 */ /* 0x0002740000002400 */
[----:B------:R-:W1:Y:S10]  /*a330*/  MUFU.TANH R199, R199 ;  /* 0x000000c700c77308 */ /* 0x000e740000002400 */
[----:B------:R-:W1:Y:S10]  /*a340*/  MUFU.TANH R197, R197 ;  /* 0x000000c500c57308 */ /* 0x000e740000002400 */
[----:B------:R-:W1:Y:S10]  /*a350*/  MUFU.TANH R107, R107 ;  /* 0x0000006b006b7308 */ /* 0x000e740000002400 */
[----:B------:R-:W1:Y:S10]  /*a360*/  MUFU.TANH R106, R106 ;  /* 0x0000006a006a7308 */ /* 0x000e740000002400 */
[----:B------:R-:W1:Y:S10]  /*a370*/  MUFU.TANH R104, R104 ;  /* 0x0000006800687308 */ /* 0x000e740000002400 */
[----:B------:R1:W1:Y:S10]  /*a380*/  MUFU.TANH R117, R101 ;  /* 0x0000006500757308 */ /* 0x0002740000002400 */
[----:B------:R1:W1:Y:S10]  /*a390*/  MUFU.TANH R116, R100 ;  /* 0x0000006400747308 */ /* 0x0002740000002400 */
[----:B------:R-:W1:Y:S10]  /*a3a0*/  MUFU.TANH R103, R103 ;  /* 0x0000006700677308 */ /* 0x000e740000002400 */
[----:B------:R-:W1:Y:S01]  /*a3b0*/  MUFU.TANH R102, R102 ;  /* 0x0000006600667308 */ /* 0x000e620000002400 */
        /* <DEDUP_REMOVED lines=73> */
.L_x_5747:
        /* <DEDUP_REMOVED lines=49> */
.L_x_5746:
[C---:B------:R-:W-:Y:S01]  /*ab60*/  IADD3 R6, PT, PT, R175.reuse, -0x20, RZ ;  /* 0xffffffe0af067810 */ /* 0x040fe20007ffe0ff */
[----:B------:R-:W-:Y:S01]  /*ab70*/  LDSM.16.MT88.4 R12, [R154+0x8000] ;  /* 0x008000009a0c783b */ /* 0x000fe20000004200 */
[C---:B--2---:R-:W-:Y:S02]  /*ab80*/  IADD3 R4, PT, PT, R175.reuse, -0x18, RZ ;  /* 0xffffffe8af047810 */ /* 0x044fe40007ffe0ff */
[----:B------:R-:W-:Y:S02]  /*ab90*/  I2FP.F32.U32 R6, R6 ;  /* 0x0000000600067245 */ /* 0x000fe40000201000 */
[----:B------:R-:W-:Y:S02]  /*aba0*/  I2FP.F32.U32 R4, R4 ;  /* 0x0000000400047245 */ /* 0x000fe40000201000 */
[C---:B------:R-:W-:Y:S01]  /*abb0*/  IADD3 R8, PT, PT, R175.reuse, -0x1f, RZ ;  /* 0xffffffe1af087810 */ /* 0x040fe20007ffe0ff */
[CC--:B------:R-:W-:Y:S01]  /*abc0*/  FFMA.FTZ R185, R0.reuse, R6.reuse, R185 ;  /* 0x0000000600b97223 */ /* 0x0c0fe200000100b9 */
[C---:B-1----:R-:W-:Y:S01]  /*abd0*/  FFMA.FTZ R181, R0.reuse, R6, R181 ;  /* 0x0000000600b57223 */ /* 0x042fe200000100b5 */
[C---:B------:R-:W-:Y:S01]  /*abe0*/  IADD3 R6, PT, PT, R175.reuse, -0x17, RZ ;  /* 0xffffffe9af067810 */ /* 0x040fe20007ffe0ff */
[CC--:B------:R-:W-:Y:S01]  /*abf0*/  FFMA.FTZ R193, R0.reuse, R4.reuse, R193 ;  /* 0x0000000400c17223 */ /* 0x0c0fe200000100c1 */
[C---:B------:R-:W-:Y:S01]  /*ac00*/  FFMA.FTZ R189, R0.reuse, R4, R189 ;  /* 0x0000000400bd7223 */ /* 0x040fe200000100bd */
[C---:B------:R-:W-:Y:S01]  /*ac10*/  IADD3 R4, PT, PT, R175.reuse, -0xf, RZ ;  /* 0xfffffff1af047810 */ /* 0x040fe20007ffe0ff */
[----:B------:R-:W-:Y:S01]  /*ac20*/  LDSM.16.MT88.4 R20, [R150+0x8000] ;  /* 0x008000009614783b */ /* 0x000fe20000004200 */
[----:B------:R-:W-:Y:S02]  /*ac30*/  I2FP.F32.U32 R6, R6 ;  /* 0x0000000600067245 */ /* 0x000fe40000201000 */
[----:B------:R-:W-:Y:S02]  /*ac40*/  I2FP.F32.U32 R8, R8 ;  /* 0x0000000800087245 */ /* 0x000fe40000201000 */
[----:B------:R-:W-:Y:S01]  /*ac50*/  I2FP.F32.U32 R4, R4 ;  /* 0x0000000400047245 */ /* 0x000fe20000201000 */
[CC--:B------:R-:W-:Y:S01]  /*ac60*/  FFMA.FTZ R195, R0.reuse, R6.reuse, R195 ;  /* 0x0000000600c37223 */ /* 0x0c0fe200000100c3 */
[C---:B------:R-:W-:Y:S01]  /*ac70*/  FFMA.FTZ R191, R0.reuse, R6, R191 ;  /* 0x0000000600bf7223 */ /* 0x040fe200000100bf */
[C---:B------:R-:W-:Y:S01]  /*ac80*/  IADD3 R6, PT, PT, R175.reuse, -0x8, RZ ;  /* 0xfffffff8af067810 */ /* 0x040fe20007ffe0ff */
[CC--:B------:R-:W-:Y:S01]  /*ac90*/  FFMA.FTZ R187, R0.reuse, R8.reuse, R187 ;  /* 0x0000000800bb7223 */ /* 0x0c0fe200000100bb */
[C---:B------:R-:W-:Y:S01]  /*aca0*/  FFMA.FTZ R183, R0.reuse, R8, R183 ;  /* 0x0000000800b77223 */ /* 0x040fe200000100b7 */
[C---:B------:R-:W-:Y:S01]  /*acb0*/  IADD3 R5, PT, PT, R175.reuse, -0x7, RZ ;  /* 0xfffffff9af057810 */ /* 0x040fe20007ffe0ff */
[C---:B------:R-:W-:Y:S01]  /*acc0*/  FFMA.FTZ R131, R0.reuse, R4, R131 ;  /* 0x0000000400837223 */ /* 0x040fe20000010083 */
[----:B------:R-:W-:Y:S01]  /*acd0*/  I2FP.F32.U32 R6, R6 ;  /* 0x0000000600067245 */ /* 0x000fe20000201000 */
[C---:B------:R-:W-:Y:S01]  /*ace0*/  FFMA.FTZ R141, R0.reuse, R4, R141 ;  /* 0x00000004008d7223 */ /* 0x040fe2000001008d */
[C---:B------:R-:W-:Y:S01]  /*acf0*/  IADD3 R8, PT, PT, R175.reuse, -0x10, RZ ;  /* 0xfffffff0af087810 */ /* 0x040fe20007ffe0ff */
[----:B------:R-:W-:Y:S01]  /*ad00*/  LDSM.16.MT88.4 R28, [R149+0x8000] ;  /* 0x00800000951c783b */ /* 0x000fe20000004200 */
[C---:B------:R-:W-:Y:S01]  /*ad10*/  IADD3 R4, PT, PT, R175.reuse, 0x1, RZ ;  /* 0x00000001af047810 */ /* 0x040fe20007ffe0ff */
[CC--:B------:R-:W-:Y:S01]  /*ad20*/  FFMA.FTZ R145, R0.reuse, R6.reuse, R145 ;  /* 0x0000000600917223 */ /* 0x0c0fe20000010091 */
[----:B------:R-:W-:Y:S01]  /*ad30*/  I2FP.F32.U32 R5, R5 ;  /* 0x0000000500057245 */ /* 0x000fe20000201000 */
[C---:B------:R-:W-:Y:S01]  /*ad40*/  FFMA.FTZ R137, R0.reuse, R6, R137 ;  /* 0x0000000600897223 */ /* 0x040fe20000010089 */
[----:B------:R-:W-:Y:S02]  /*ad50*/  I2FP.F32.U32 R8, R8 ;  /* 0x0000000800087245 */ /* 0x000fe40000201000 */
[C---:B------:R-:W-:Y:S01]  /*ad60*/  IADD3 R6, PT, PT, R175.reuse, 0x9, RZ ;  /* 0x00000009af067810 */ /* 0x040fe20007ffe0ff */
[CC--:B------:R-:W-:Y:S01]  /*ad70*/  FFMA.FTZ R133, R0.reuse, R5.reuse, R133 ;  /* 0x0000000500857223 */ /* 0x0c0fe20000010085 */
[----:B------:R-:W-:Y:S01]  /*ad80*/  I2FP.F32.U32 R4, R4 ;  /* 0x0000000400047245 */ /* 0x000fe20000201000 */
[C---:B------:R-:W-:Y:S01]  /*ad90*/  FFMA.FTZ R135, R0.reuse, R5, R135 ;  /* 0x0000000500877223 */ /* 0x040fe20000010087 */
[CC--:B------:R-:W-:Y:S01]  /*ada0*/  FFMA.FTZ R147, R0.reuse, R8.reuse, R147 ;  /* 0x0000000800937223 */ /* 0x0c0fe20000010093 */
[C---:B------:R-:W-:Y:S01]  /*adb0*/  FFMA.FTZ R143, R0.reuse, R8, R143 ;  /* 0x00000008008f7223 */ /* 0x040fe2000001008f */
[----:B------:R-:W-:Y:S01]  /*adc0*/  I2FP.F32.U32 R6, R6 ;  /* 0x0000000600067245 */ /* 0x000fe20000201000 */
[CC--:B------:R-:W-:Y:S01]  /*add0*/  FFMA.FTZ R123, R0.reuse, R4.reuse, R197 ;  /* 0x00000004007b7223 */ /* 0x0c0fe200000100c5 */
[C---:B------:R-:W-:Y:S01]  /*ade0*/  IADD3 R5, PT, PT, R175.reuse, 0x10, RZ ;  /* 0x00000010af057810 */ /* 0x040fe20007ffe0ff */
[C---:B------:R-:W-:Y:S01]  /*adf0*/  FFMA.FTZ R113, R0.reuse, R4, R113 ;  /* 0x0000000400717223 */ /* 0x040fe20000010071 */
[----:B------:R-:W-:Y:S01]  /*ae00*/  IADD3 R8, PT, PT, R175, 0x8, RZ ;  /* 0x00000008af087810 */ /* 0x000fe20007ffe0ff */
[CC--:B------:R-:W-:Y:S01]  /*ae10*/  FFMA.FTZ R115, R0.reuse, R6.reuse, R115 ;  /* 0x0000000600737223 */ /* 0x0c0fe20000010073 */
[----:B------:R-:W-:Y:S01]  /*ae20*/  I2FP.F32.U32 R4, R5 ;  /* 0x0000000500047245 */ /* 0x000fe20000201000 */
[C---:B------:R-:W-:Y:S01]  /*ae30*/  FFMA.FTZ R109, R0.reuse, R6, R109 ;  /* 0x00000006006d7223 */ /* 0x040fe2000001006d */
[----:B------:R-:W-:Y:S02]  /*ae40*/  I2FP.F32.U32 R8, R8 ;  /* 0x0000000800087245 */ /* 0x000fe40000201000 */
[----:B------:R-:W-:Y:S01]  /*ae50*/  FMNMX3.FTZ R6, R3, R185, R187, !PT ;  /* 0x000000b903067276 */ /* 0x000fe200078100bb */
[CC--:B------:R-:W-:Y:S01]  /*ae60*/  FFMA.FTZ R105, R0.reuse, R4.reuse, R105 ;  /* 0x0000000400697223 */ /* 0x0c0fe20000010069 */
[C---:B------:R-:W-:Y:S01]  /*ae70*/  FFMA.FTZ R107, R0.reuse, R4, R107 ;  /* 0x00000004006b7223 */ /* 0x040fe2000001006b */
[CC--:B------:R-:W-:Y:S01]  /*ae80*/  FFMA.FTZ R119, R0.reuse, R8.reuse, R119 ;  /* 0x0000000800777223 */ /* 0x0c0fe20000010077 */
[----:B------:R-:W-:Y:S01]  /*ae90*/  FFMA.FTZ R111, R0, R8, R111 ;  /* 0x00000008006f7223 */ /* 0x000fe2000001006f */
[----:B------:R-:W-:Y:S02]  /*aea0*/  FMNMX3.FTZ R4, R6, R193, R195, !PT ;  /* 0x000000c106047276 */ /* 0x000fe400078100c3 */
[----:B------:R-:W-:Y:S02]  /*aeb0*/  FMNMX3.FTZ R8, R2, R181, R183, !PT ;  /* 0x000000b502087276 */ /* 0x000fe400078100b7 */
[----:B------:R-:W-:Y:S02]  /*aec0*/  I2FP.F32.U32 R121, R175 ;  /* 0x000000af00797245 */ /* 0x000fe40000201000 */
        /* <DEDUP_REMOVED lines=10> */
[----:B------:R-:W-:Y:S01]  /*af70*/  FFMA.FTZ R104, R0, R7, R104 ;  /* 0x0000000700687223 */ /* 0x000fe20000010068 */
[----:B------:R-:W-:Y:S01]  /*af80*/  FMNMX3.FTZ R4, R4, R139, R123, !PT ;  /* 0x0000008b04047276 */ /* 0x000fe2000781007b */
[----:B------:R-:W-:Y:S01]  /*af90*/  FFMA.FTZ R106, R0, R7, R106 ;  /* 0x00000007006a7223 */ /* 0x000fe2000001006a */
[----:B------:R-:W-:Y:S02]  /*afa0*/  FMNMX3.FTZ R8, R8, R137, R135, !PT ;  /* 0x0000008908087276 */ /* 0x000fe40007810087 */
[----:B------:R-:W-:Y:S02]  /*afb0*/  I2FP.F32.U32 R5, R5 ;  /* 0x0000000500057245 */ /* 0x000fe40000201000 */
[----:B------:R-:W-:Y:S02]  /*afc0*/  I2FP.F32.U32 R6, R6 ;  /* 0x0000000600067245 */ /* 0x000fe40000201000 */
[----:B------:R-:W-:Y:S01]  /*afd0*/  FMNMX3.FTZ R4, R4, R119, R115, !PT ;  /* 0x0000007704047276 */ /* 0x000fe20007810073 */
[----:B------:R-:W-:Y:S01]  /*afe0*/  FFMA.FTZ R102, R0, R5, R102 ;  /* 0x0000000500667223 */ /* 0x000fe20000010066 */
[----:B------:R-:W-:Y:S01]  /*aff0*/  FMNMX3.FTZ R8, R8, R121, R113, !PT ;  /* 0x0000007908087276 */ /* 0x000fe20007810071 */
[-C--:B------:R-:W-:Y:S01]  /*b000*/  FFMA.FTZ R103, R0, R6.reuse, R103 ;  /* 0x0000000600677223 */ /* 0x080fe20000010067 */
        /* <DEDUP_REMOVED lines=27> */
[----:B------:R-:W1:Y:S02]  /*b1c0*/  MUFU.EX2 R3, R3 ;  /* 0x0000000300037308 */ /* 0x000e640000000800 */
[--C-:B------:R-:W-:Y:S01]  /*b1d0*/  FFMA.FTZ R129, R185, UR4, -R108.reuse ;  /* 0x00000004b9817c23 */ /* 0x100fe2000801086c */
[----:B------:R-:W-:Y:S01]  /*b1e0*/  FSEL R118, R118, RZ, P0 ;  /* 0x000000ff76767208 */ /* 0x000fe20000000000 */
[--C-:B------:R-:W-:Y:S01]  /*b1f0*/  FFMA.FTZ R128, R187, UR4, -R108.reuse ;  /* 0x00000004bb807c23 */ /* 0x100fe2000801086c */
[--C-:B------:R-:W-:Y:S01]  /*b200*/  FFMA.FTZ R125, R193, UR4, -R108.reuse ;  /* 0x00000004c17d7c23 */ /* 0x100fe2000801086c */
[----:B------:R-:W-:Y:S04]  /*b210*/  FFMA.FTZ R124, R195, UR4, -R108 ;  /* 0x00000004c37c7c23 */ /* 0x000fe8000801086c */
[----:B------:R-:W2:Y:S01]  /*b220*/  MUFU.EX2 R2, R2 ;  /* 0x0000000200027308 */ /* 0x000ea20000000800 */
[--C-:B------:R-:W-:Y:S01]  /*b230*/  FFMA.FTZ R132, R181, UR4, -R118.reuse ;  /* 0x00000004b5847c23 */ /* 0x100fe20008010876 */
[--C-:B------:R-:W-:Y:S01]  /*b240*/  FFMA.FTZ R130, R183, UR4, -R118.reuse ;  /* 0x00000004b7827c23 */ /* 0x100fe20008010876 */
[--C-:B------:R-:W-:Y:S01]  /*b250*/  FFMA.FTZ R127, R189, UR4, -R118.reuse ;  /* 0x00000004bd7f7c23 */ /* 0x100fe20008010876 */
[----:B------:R-:W-:Y:S06]  /*b260*/  FFMA.FTZ R126, R191, UR4, -R118 ;  /* 0x00000004bf7e7c23 */ /* 0x000fec0008010876 */
[----:B------:R-:W-:Y:S01]  /*b270*/  MUFU.EX2 R129, R129 ;  /* 0x0000008100817308 */ /* 0x000fe20000000800 */
[--C-:B------:R-:W-:Y:S01]  /*b280*/  FFMA.FTZ R136, R131, UR4, -R108.reuse ;  /* 0x0000000483887c23 */ /* 0x100fe2000801086c */
[C---:B-1----:R-:W-:Y:S01]  /*b290*/  FMUL.FTZ R4, R3.reuse, R96 ;  /* 0x0000006003047220 */ /* 0x042fe20000410000 */
[C---:B------:R-:W-:Y:S07]  /*b2a0*/  FMUL.FTZ R5, R3.reuse, R97 ;  /* 0x0000006103057220 */ /* 0x040fee0000410000 */
[----:B------:R-:W1:Y:S01]  /*b2b0*/  MUFU.EX2 R128, R128 ;  /* 0x0000008000807308 */ /* 0x000e620000000800 */
[C---:B------:R-:W-:Y:S01]  /*b2c0*/  FMUL.FTZ R8, R3.reuse, R92 ;  /* 0x0000005c03087220 */ /* 0x040fe20000410000 */
[C---:B------:R-:W-:Y:S01]  /*b2d0*/  FMUL.FTZ R9, R3.reuse, R93 ;  /* 0x0000005d03097220 */ /* 0x040fe20000410000 */
[C---:B------:R-:W-:Y:S07]  /*b2e0*/  FMUL.FTZ R16, R3.reuse, R84 ;  /* 0x0000005403107220 */ /* 0x040fee0000410000 */
[----:B------:R-:W-:Y:S01]  /*b2f0*/  MUFU.EX2 R125, R125 ;  /* 0x0000007d007d7308 */ /* 0x000fe20000000800 */
[C---:B--2---:R-:W-:Y:S01]  /*b300*/  FMUL.FTZ R6, R2.reuse, R98 ;  /* 0x0000006202067220 */ /* 0x044fe20000410000 */
[C---:B------:R-:W-:Y:S01]  /*b310*/  FMUL.FTZ R7, R2.reuse, R99 ;  /* 0x0000006302077220 */ /* 0x040fe20000410000 */
[C---:B------:R-:W-:Y:S07]  /*b320*/  FMUL.FTZ R10, R2.reuse, R94 ;  /* 0x0000005e020a7220 */ /* 0x040fee0000410000 */
[----:B------:R-:W2:Y:S01]  /*b330*/  MUFU.EX2 R124, R124 ;  /* 0x0000007c007c7308 */ /* 0x000ea20000000800 */
[C---:B------:R-:W-:Y:S01]  /*b340*/  FMUL.FTZ R11, R2.reuse, R95 ;  /* 0x0000005f020b7220 */ /* 0x040fe20000410000 */
[C---:B------:R-:W-:Y:S01]  /*b350*/  FMUL.FTZ R18, R2.reuse, R86 ;  /* 0x0000005602127220 */ /* 0x040fe20000410000 */
[----:B------:R-:W-:Y:S07]  /*b360*/  FMUL.FTZ R19, R2, R87 ;  /* 0x0000005702137220 */ /* 0x000fee0000410000 */
[----:B------:R-:W-:Y:S01]  /*b370*/  MUFU.EX2 R132, R132 ;  /* 0x0000008400847308 */ /* 0x000fe20000000800 */
[C---:B------:R-:W-:Y:S01]  /*b380*/  FMUL.FTZ R17, R3.reuse, R85 ;  /* 0x0000005503117220 */ /* 0x040fe20000410000 */
[----:B-1----:R-:W-:Y:S01]  /*b390*/  F2FP.BF16.F32.PACK_AB R97, R128, R129 ;  /* 0x000000818061723e */ /* 0x002fe200000010ff */
[----:B------:R-:W-:Y:S07]  /*b3a0*/  LDSM.16.MT88.4 R84, [R154+0xa800] ;  /* 0x00a800009a54783b */ /* 0x000fee0000004200 */
[----:B------:R-:W1:Y:S01]  /*b3b0*/  MUFU.EX2 R130, R130 ;  /* 0x0000008200827308 */ /* 0x000e620000000800 */
[C---:B------:R-:W-:Y:S01]  /*b3c0*/  FMUL.FTZ R26, R2.reuse, R78 ;  /* 0x0000004e021a7220 */ /* 0x040fe20000410000 */
[----:B------:R-:W-:Y:S01]  /*b3d0*/  FMUL.FTZ R27, R2, R79 ;  /* 0x0000004f021b7220 */ /* 0x000fe20000410000 */
[C---:B------:R-:W-:Y:S07]  /*b3e0*/  FMUL.FTZ R24, R3.reuse, R76 ;  /* 0x0000004c03187220 */ /* 0x040fee0000410000 */
[----:B------:R-:W-:Y:S01]  /*b3f0*/  MUFU.EX2 R127, R127 ;  /* 0x0000007f007f7308 */ /* 0x000fe20000000800 */
[C---:B------:R-:W-:Y:S01]  /*b400*/  FMUL.FTZ R25, R3.reuse, R77 ;  /* 0x0000004d03197220 */ /* 0x040fe20000410000 */
[----:B--2---:R-:W-:Y:S01]  /*b410*/  F2FP.BF16.F32.PACK_AB R99, R124, R125 ;  /* 0x0000007d7c63723e */ /* 0x004fe200000010ff */
[----:B------:R-:W-:Y:S07]  /*b420*/  LDSM.16.MT88.4 R76, [R148+0xa000] ;  /* 0x00a00000944c783b */ /* 0x000fee0000004200 */
[----:B------:R-:W2:Y:S01]  /*b430*/  MUFU.EX2 R126, R126 ;  /* 0x0000007e007e7308 */ /* 0x000ea20000000800 */
[C---:B------:R-:W-:Y:S01]  /*b440*/  FMUL.FTZ R34, R2.reuse, R70 ;  /* 0x0000004602227220 */ /* 0x040fe20000410000 */
[----:B------:R-:W-:Y:S01]  /*b450*/  FMUL.FTZ R35, R2, R71 ;  /* 0x0000004702237220 */ /* 0x000fe20000410000 */
[C---:B------:R-:W-:Y:S01]  /*b460*/  FMUL.FTZ R32, R3.reuse, R68 ;  /* 0x0000004403207220 */ /* 0x040fe20000410000 */
[----:B------:R-:W-:Y:S01]  /*b470*/  FMUL.FTZ R33, R3, R69 ;  /* 0x0000004503217220 */ /* 0x000fe20000410000 */
[----:B------:R-:W-:Y:S01]  /*b480*/  FFMA.FTZ R134, R133, UR4, -R108 ;  /* 0x0000000485867c23 */ /* 0x000fe2000801086c */
[----:B-1----:R-:W-:Y:S01]  /*b490*/  F2FP.BF16.F32.PACK_AB R96, R130, R132 ;  /* 0x000000848260723e */ /* 0x002fe200000010ff */
[----:B------:R-:W-:Y:S01]  /*b4a0*/  LDSM.16.MT88.4 R68, [R149+0xa000] ;  /* 0x00a000009544783b */ /* 0x000fe20000004200 */
[--C-:B------:R-:W-:Y:S01]  /*b4b0*/  FFMA.FTZ R138, R143, UR4, -R118.reuse ;  /* 0x000000048f8a7c23 */ /* 0x100fe20008010876 */
[----:B------:R-:W-:Y:S01]  /*b4c0*/  FFMA.FTZ R140, R135, UR4, -R118 ;  /* 0x00000004878c7c23 */ /* 0x000fe20008010876 */
[--C-:B------:R-:W-:Y:S01]  /*b4d0*/  FFMA.FTZ R147, R147, UR4, -R108.reuse ;  /* 0x0000000493937c23 */ /* 0x100fe2000801086c */
[----:B------:R-:W-:Y:S01]  /*b4e0*/  FFMA.FTZ R145, R145, UR4, -R108 ;  /* 0x0000000491917c23 */ /* 0x000fe2000801086c */
[----:B------:R-:W-:Y:S01]  /*b4f0*/  FFMA.FTZ R141, R141, UR4, -R118 ;  /* 0x000000048d8d7c23 */ /* 0x000fe20008010876 */
[--C-:B------:R-:W-:Y:S01]  /*b500*/  FFMA.FTZ R144, R123, UR4, -R108.reuse ;  /* 0x000000047b907c23 */ /* 0x100fe2000801086c */
[----:B--2---:R-:W-:Y:S01]  /*b510*/  F2FP.BF16.F32.PACK_AB R98, R126, R127 ;  /* 0x0000007f7e62723e */ /* 0x004fe200000010ff */
[----:B------:R-:W-:Y:S01]  /*b520*/  LDSM.16.MT88.4 R92, [R149+0xa800] ;  /* 0x00a80000955c783b */ /* 0x000fe20000004200 */
[----:B------:R-:W-:Y:S01]  /*b530*/  FFMA.FTZ R142, R115, UR4, -R108 ;  /* 0x00000004738e7c23 */ /* 0x000fe2000801086c */
[--C-:B------:R-:W-:Y:S01]  /*b540*/  FFMA.FTZ R146, R113, UR4, -R118.reuse ;  /* 0x0000000471927c23 */ /* 0x100fe20008010876 */
[--C-:B------:R-:W-:Y:S01]  /*b550*/  FFMA.FTZ R143, R111, UR4, -R118.reuse ;  /* 0x000000046f8f7c23 */ /* 0x100fe20008010876 */
[----:B------:R-:W-:Y:S01]  /*b560*/  FFMA.FTZ R180, R109, UR4, -R118 ;  /* 0x000000046db47c23 */ /* 0x000fe20008010876 */
[--C-:B------:R-:W-:Y:S01]  /*b570*/  FFMA.FTZ R103, R103, UR4, -R108.reuse ;  /* 0x0000000467677c23 */ /* 0x100fe2000801086c */
[C---:B------:R-:W-:Y:S01]  /*b580*/  HMMA.16816.F32.BF16 R4, R96.reuse, R12, R4 ;  /* 0x0000000c6004723c */ /* 0x040fe20000041804 */
[----:B------:R1:W-:Y:S01]  /*b590*/  MUFU.EX2 R131, R147 ;  /* 0x0000009300837308 */ /* 0x0003e20000000800 */
[----:B------:R-:W-:Y:S03]  /*b5a0*/  LDSM.16.MT88.4 R112, [R148+0x9800] ;  /* 0x009800009470783b */ /* 0x000fe60000004200 */
[C---:B------:R-:W-:Y:S01]  /*b5b0*/  FMUL.FTZ R12, R3.reuse, R88 ;  /* 0x00000058030c7220 */ /* 0x040fe20000410000 */
[----:B------:R-:W-:Y:S01]  /*b5c0*/  FMUL.FTZ R13, R3, R89 ;  /* 0x00000059030d7220 */ /* 0x000fe20000410000 */
[----:B------:R-:W-:Y:S01]  /*b5d0*/  FFMA.FTZ R182, R102, UR4, -R108 ;  /* 0x0000000466b67c23 */ /* 0x000fe2000801086c */
[C---:B------:R-:W-:Y:S03]  /*b5e0*/  HMMA.16816.F32.BF16 R8, R96.reuse, R14, R8 ;  /* 0x0000000e6008723c */ /* 0x040fe60000041808 */
[----:B------:R2:W-:Y:S01]  /*b5f0*/  MUFU.EX2 R133, R145 ;  /* 0x0000009100857308 */ /* 0x0005e20000000800 */
[C---:B------:R-:W-:Y:S01]  /*b600*/  FMUL.FTZ R14, R2.reuse, R90 ;  /* 0x0000005a020e7220 */ /* 0x040fe20000410000 */
[----:B------:R-:W-:Y:S01]  /*b610*/  FMUL.FTZ R15, R2, R91 ;  /* 0x0000005b020f7220 */ /* 0x000fe20000410000 */
[----:B------:R-:W-:Y:S01]  /*b620*/  FFMA.FTZ R181, R107, UR4, -R118 ;  /* 0x000000046bb57c23 */ /* 0x000fe20008010876 */
[----:B------:R-:W3:Y:S01]  /*b630*/  LDSM.16.MT88.4 R88, [R148+0x8000] ;  /* 0x008000009458783b */ /* 0x000ee20000004200 */
[----:B-1----:R-:W-:Y:S01]  /*b640*/  FFMA.FTZ R147, R105, UR4, -R108 ;  /* 0x0000000469937c23 */ /* 0x002fe2000801086c */
[--C-:B------:R-:W-:Y:S01]  /*b650*/  FFMA.FTZ R184, R106, UR4, -R118.reuse ;  /* 0x000000046ab87c23 */ /* 0x100fe20008010876 */
[--C-:B------:R-:W-:Y:S01]  /*b660*/  FFMA.FTZ R186, R117, UR4, -R118.reuse ;  /* 0x0000000475ba7c23 */ /* 0x100fe20008010876 */
[--C-:B------:R-:W-:Y:S01]  /*b670*/  FFMA.FTZ R183, R116, UR4, -R118.reuse ;  /* 0x0000000474b77c23 */ /* 0x100fe20008010876 */
[C---:B------:R-:W-:Y:S01]  /*b680*/  HMMA.16816.F32.BF16 R12, R96.reuse, R20, R12 ;  /* 0x00000014600c723c */ /* 0x040fe2000004180c */
[----:B------:R-:W1:Y:S02]  /*b690*/  MUFU.EX2 R136, R136 ;  /* 0x0000008800887308 */ /* 0x000e640000000800 */
[C---:B------:R-:W-:Y:S01]  /*b6a0*/  FMUL.FTZ R20, R3.reuse, R80 ;  /* 0x0000005003147220 */ /* 0x040fe20000410000 */
[----:B------:R-:W-:Y:S01]  /*b6b0*/  FMUL.FTZ R21, R3, R81 ;  /* 0x0000005103157220 */ /* 0x000fe20000410000 */
[----:B--2---:R-:W-:Y:S01]  /*b6c0*/  FFMA.FTZ R145, R121, UR4, -R118 ;  /* 0x0000000479917c23 */ /* 0x004fe20008010876 */
[----:B------:R-:W-:Y:S01]  /*b6d0*/  FFMA.FTZ R104, R104, UR4, -R108 ;  /* 0x0000000468687c23 */ /* 0x000fe2000801086c */
[----:B------:R-:W-:Y:S01]  /*b6e0*/  LDSM.16.MT88.4 R120, [R150+0xb800] ;  /* 0x00b800009678783b */ /* 0x000fe20000004200 */
[C---:B------:R-:W-:Y:S03]  /*b6f0*/  HMMA.16816.F32.BF16 R16, R96.reuse, R22, R16 ;  /* 0x000000166010723c */ /* 0x040fe60000041810 */
[----:B------:R-:W-:Y:S01]  /*b700*/  MUFU.EX2 R134, R134 ;  /* 0x0000008600867308 */ /* 0x000fe20000000800 */
[C---:B------:R-:W-:Y:S01]  /*b710*/  FMUL.FTZ R22, R2.reuse, R82 ;  /* 0x0000005202167220 */ /* 0x040fe20000410000 */
[C---:B------:R-:W-:Y:S01]  /*b720*/  FMUL.FTZ R23, R2.reuse, R83 ;  /* 0x0000005302177220 */ /* 0x040fe20000410000 */
[C---:B------:R-:W-:Y:S01]  /*b730*/  FMUL.FTZ R38, R2.reuse, R38 ;  /* 0x0000002602267220 */ /* 0x040fe20000410000 */
[C---:B------:R-:W-:Y:S01]  /*b740*/  FMUL.FTZ R39, R2.reuse, R39 ;  /* 0x0000002702277220 */ /* 0x040fe20000410000 */
[----:B------:R-:W2:Y:S01]  /*b750*/  LDSM.16.MT88.4 R80, [R154+0xa000] ;  /* 0x00a000009a50783b */ /* 0x000ea20000004200 */
[C---:B------:R-:W-:Y:S01]  /*b760*/  FMUL.FTZ R36, R3.reuse, R36 ;  /* 0x0000002403247220 */ /* 0x040fe20000410000 */
[C---:B------:R-:W-:Y:S01]  /*b770*/  FMUL.FTZ R37, R3.reuse, R37 ;  /* 0x0000002503257220 */ /* 0x040fe20000410000 */
[C---:B------:R-:W-:Y:S01]  /*b780*/  FMUL.FTZ R42, R2.reuse, R42 ;  /* 0x0000002a022a7220 */ /* 0x040fe20000410000 */
[C---:B------:R-:W-:Y:S01]  /*b790*/  HMMA.16816.F32.BF16 R20, R96.reuse, R28, R20 ;  /* 0x0000001c6014723c */ /* 0x040fe20000041814 */
[----:B------:R-:W4:Y:S02]  /*b7a0*/  MUFU.EX2 R138, R138 ;  /* 0x0000008a008a7308 */ /* 0x000f240000000800 */
[C---:B------:R-:W-:Y:S01]  /*b7b0*/  FMUL.FTZ R28, R3.reuse, R72 ;  /* 0x00000048031c7220 */ /* 0x040fe20000410000 */
[C---:B------:R-:W-:Y:S01]  /*b7c0*/  FMUL.FTZ R29, R3.reuse, R73 ;  /* 0x00000049031d7220 */ /* 0x040fe20000410000 */
[C---:B------:R-:W-:Y:S01]  /*b7d0*/  FMUL.FTZ R43, R2.reuse, R43 ;  /* 0x0000002b022b7220 */ /* 0x040fe20000410000 */
[C---:B------:R-:W-:Y:S01]  /*b7e0*/  FMUL.FTZ R40, R3.reuse, R40 ;  /* 0x0000002803287220 */ /* 0x040fe20000410000 */
[C---:B------:R-:W-:Y:S01]  /*b7f0*/  FMUL.FTZ R41, R3.reuse, R41 ;  /* 0x0000002903297220 */ /* 0x040fe20000410000 */
[C---:B------:R-:W-:Y:S03]  /*b800*/  HMMA.16816.F32.BF16 R24, R96.reuse, R30, R24 ;  /* 0x0000001e6018723c */ /* 0x040fe60000041818 */
[----:B------:R-:W-:Y:S01]  /*b810*/  MUFU.EX2 R140, R140 ;  /* 0x0000008c008c7308 */ /* 0x000fe20000000800 */
[C---:B------:R-:W-:Y:S01]  /*b820*/  FMUL.FTZ R30, R2.reuse, R74 ;  /* 0x0000004a021e7220 */ /* 0x040fe20000410000 */
[C---:B------:R-:W-:Y:S01]  /*b830*/  FMUL.FTZ R31, R2.reuse, R75 ;  /* 0x0000004b021f7220 */ /* 0x040fe20000410000 */
[C---:B------:R-:W-:Y:S01]  /*b840*/  FMUL.FTZ R46, R2.reuse, R46 ;  /* 0x0000002e022e7220 */ /* 0x040fe20000410000 */
[----:B------:R-:W5:Y:S01]  /*b850*/  LDSM.16.MT88.4 R72, [R150+0xa000] ;  /* 0x00a000009648783b */ /* 0x000f620000004200 */
[C---:B------:R-:W-:Y:S01]  /*b860*/  FMUL.FTZ R47, R2.reuse, R47 ;  /* 0x0000002f022f7220 */ /* 0x040fe20000410000 */
[C---:B------:R-:W-:Y:S01]  /*b870*/  FMUL.FTZ R44, R3.reuse, R44 ;  /* 0x0000002c032c7220 */ /* 0x040fe20000410000 */
[C---:B------:R-:W-:Y:S01]  /*b880*/  FMUL.FTZ R45, R3.reuse, R45 ;  /* 0x0000002d032d7220 */ /* 0x040fe20000410000 */
[C---:B------:R-:W-:Y:S01]  /*b890*/  FMUL.FTZ R50, R2.reuse, R50 ;  /* 0x0000003202327220 */ /* 0x040fe20000410000 */
[C---:B---3--:R-:W-:Y:S01]  /*b8a0*/  HMMA.16816.F32.BF16 R28, R96.reuse, R88, R28 ;  /* 0x00000058601c723c */ /* 0x048fe2000004181c */
[----:B------:R-:W-:Y:S02]  /*b8b0*/  MUFU.EX2 R144, R144 ;  /* 0x0000009000907308 */ /* 0x000fe40000000800 */
[C---:B------:R-:W-:Y:S01]  /*b8c0*/  FMUL.FTZ R51, R2.reuse, R51 ;  /* 0x0000003302337220 */ /* 0x040fe20000410000 */
[C---:B------:R-:W-:Y:S01]  /*b8d0*/  FMUL.FTZ R48, R3.reuse, R48 ;  /* 0x0000003003307220 */ /* 0x040fe20000410000 */
[C---:B------:R-:W-:Y:S01]  /*b8e0*/  FMUL.FTZ R49, R3.reuse, R49 ;  /* 0x0000003103317220 */ /* 0x040fe20000410000 */
[C---:B------:R-:W-:Y:S01]  /*b8f0*/  FMUL.FTZ R62, R2.reuse, R62 ;  /* 0x0000003e023e7220 */ /* 0x040fe20000410000 */
[C---:B------:R-:W-:Y:S01]  /*b900*/  FMUL.FTZ R63, R2.reuse, R63 ;  /* 0x0000003f023f7220 */ /* 0x040fe20000410000 */
[C---:B------:R-:W-:Y:S01]  /*b910*/  HMMA.16816.F32.BF16 R32, R96.reuse, R90, R32 ;  /* 0x0000005a6020723c */ /* 0x040fe20000041820 */
[----:B------:R-:W-:Y:S02]  /*b920*/  LDSM.16.MT88.4 R88, [R150+0xa800] ;  /* 0x00a800009658783b */ /* 0x000fe40000004200 */
[----:B------:R-:W-:Y:S01]  /*b930*/  MUFU.EX2 R142, R142 ;  /* 0x0000008e008e7308 */ /* 0x000fe20000000800 */
[C---:B------:R-:W-:Y:S01]  /*b940*/  FMUL.FTZ R60, R3.reuse, R60 ;  /* 0x0000003c033c7220 */ /* 0x040fe20000410000 */
[C---:B------:R-:W-:Y:S01]  /*b950*/  FMUL.FTZ R61, R3.reuse, R61 ;  /* 0x0000003d033d7220 */ /* 0x040fe20000410000 */
[C---:B------:R-:W-:Y:S01]  /*b960*/  FMUL.FTZ R66, R2.reuse, R66 ;  /* 0x0000004202427220 */ /* 0x040fe20000410000 */
[C---:B------:R-:W-:Y:S01]  /*b970*/  FMUL.FTZ R67, R2.reuse, R67 ;  /* 0x0000004302437220 */ /* 0x040fe20000410000 */
[C---:B------:R-:W-:Y:S01]  /*b980*/  FMUL.FTZ R64, R3.reuse, R64 ;  /* 0x0000004003407220 */ /* 0x040fe20000410000 */
[C---:B------:R-:W-:Y:S01]  /*b990*/  FMUL.FTZ R65, R3.reuse, R65 ;  /* 0x0000004103417220 */ /* 0x040fe20000410000 */
[C---:B--2---:R-:W-:Y:S03]  /*b9a0*/  HMMA.16816.F32.BF16 R36, R96.reuse, R80, R36 ;  /* 0x000000506024723c */ /* 0x044fe60000041824 */
[----:B------:R-:W-:Y:S01]  /*b9b0*/  MUFU.EX2 R145, R145 ;  /* 0x0000009100917308 */ /* 0x000fe20000000800 */
[C---:B------:R-:W-:Y:S01]  /*b9c0*/  FMUL.FTZ R54, R2.reuse, R54 ;  /* 0x0000003602367220 */ /* 0x040fe20000410000 */
[C---:B------:R-:W-:Y:S01]  /*b9d0*/  FMUL.FTZ R55, R2.reuse, R55 ;  /* 0x0000003702377220 */ /* 0x040fe20000410000 */
[C---:B------:R-:W-:Y:S01]  /*b9e0*/  FMUL.FTZ R52, R3.reuse, R52 ;  /* 0x0000003403347220 */ /* 0x040fe20000410000 */
[C---:B------:R-:W-:Y:S01]  /*b9f0*/  FMUL.FTZ R53, R3.reuse, R53 ;  /* 0x0000003503357220 */ /* 0x040fe20000410000 */
[C---:B------:R-:W-:Y:S01]  /*ba00*/  FMUL.FTZ R58, R2.reuse, R58 ;  /* 0x0000003a023a7220 */ /* 0x040fe20000410000 */
[C---:B------:R-:W-:Y:S01]  /*ba10*/  HMMA.16816.F32.BF16 R40, R96.reuse, R82, R40 ;  /* 0x000000526028723c */ /* 0x040fe20000041828 */
[----:B------:R-:W-:Y:S03]  /*ba20*/  LDSM.16.MT88.4 R80, [R150+0x8800] ;  /* 0x008800009650783b */ /* 0x000fe60000004200 */
[----:B------:R-:W-:Y:S01]  /*ba30*/  MUFU.EX2 R146, R146 ;  /* 0x0000009200927308 */ /* 0x000fe20000000800 */
[C---:B------:R-:W-:Y:S01]  /*ba40*/  FMUL.FTZ R59, R2.reuse, R59 ;  /* 0x0000003b023b7220 */ /* 0x040fe20000410000 */
[C---:B------:R-:W-:Y:S01]  /*ba50*/  FMUL.FTZ R56, R3.reuse, R56 ;  /* 0x0000003803387220 */ /* 0x040fe20000410000 */
[C---:B------:R-:W-:Y:S07]  /*ba60*/  FMUL.FTZ R57, R3.reuse, R57 ;  /* 0x0000003903397220 */ /* 0x040fee0000410000 */
[----:B------:R-:W-:Y:S01]  /*ba70*/  MUFU.EX2 R143, R143 ;  /* 0x0000008f008f7308 */ /* 0x000fe20000000800 */
[----:B------:R-:W-:Y:S01]  /*ba80*/  FFMA.FTZ R129, R2, R179, R129 ;  /* 0x000000b302817223 */ /* 0x000fe20000010081 */
[----:B------:R-:W-:Y:S01]  /*ba90*/  ISETP.NE.AND P0, PT, R176, RZ, PT ;  /* 0x000000ffb000720c */ /* 0x000fe20003f05270 */
[----:B------:R-:W-:Y:S01]  /*baa0*/  FFMA.FTZ R132, R3, R178, R132 ;  /* 0x000000b203847223 */ /* 0x000fe20000010084 */
[C---:B-----5:R-:W-:Y:S06]  /*bab0*/  HMMA.16816.F32.BF16 R44, R96.reuse, R72, R44 ;  /* 0x00000048602c723c */ /* 0x060fec000004182c */
[----:B------:R-:W-:Y:S01]  /*bac0*/  MUFU.EX2 R180, R180 ;  /* 0x000000b400b47308 */ /* 0x000fe20000000800 */
[----:B------:R-:W-:Y:S01]  /*bad0*/  FADD.FTZ R128, R128, R129 ;  /* 0x0000008180807221 */ /* 0x000fe20000010000 */
[----:B------:R-:W-:Y:S08]  /*bae0*/  FADD.FTZ R132, R130, R132 ;  /* 0x0000008482847221 */ /* 0x000ff00000010000 */
[----:B------:R-:W-:Y:S01]  /*baf0*/  MUFU.EX2 R147, R147 ;  /* 0x0000009300937308 */ /* 0x000fe20000000800 */
[----:B------:R-:W-:Y:S01]  /*bb00*/  FADD.FTZ R125, R125, R128 ;  /* 0x000000807d7d7221 */ /* 0x000fe20000010000 */
[C---:B------:R-:W-:Y:S01]  /*bb10*/  HMMA.16816.F32.BF16 R48, R96.reuse, R74, R48 ;  /* 0x0000004a6030723c */ /* 0x040fe20000041830 */
[----:B------:R-:W2:Y:S07]  /*bb20*/  LDSM.16.MT88.4 R72, [R154+0x8800] ;  /* 0x008800009a48783b */ /* 0x000eae0000004200 */
[----:B------:R-:W3:Y:S01]  /*bb30*/  MUFU.EX2 R102, R104 ;  /* 0x0000006800667308 */ /* 0x000ee20000000800 */
[----:B------:R-:W-:Y:S01]  /*bb40*/  FADD.FTZ R3, R127, R132 ;  /* 0x000000847f037221 */ /* 0x000fe20000010000 */
[----:B------:R-:W-:Y:S08]  /*bb50*/  FADD.FTZ R124, R124, R125 ;  /* 0x0000007d7c7c7221 */ /* 0x000ff00000010000 */
[----:B------:R-:W-:Y:S01]  /*bb60*/  MUFU.EX2 R103, R103 ;  /* 0x0000006700677308 */ /* 0x000fe20000000800 */
[----:B------:R-:W-:Y:S01]  /*bb70*/  FADD.FTZ R3, R126, R3 ;  /* 0x000000037e037221 */ /* 0x000fe20000010000 */
[C---:B------:R-:W-:Y:S08]  /*bb80*/  HMMA.16816.F32.BF16 R52, R96.reuse, R68, R52 ;  /* 0x000000446034723c */ /* 0x040ff00000041834 */
[----:B------:R-:W5:Y:S01]  /*bb90*/  MUFU.EX2 R182, R182 ;  /* 0x000000b600b67308 */ /* 0x000f620000000800 */
[----:B------:R-:W-:Y:S01]  /*bba0*/  FFMA.FTZ R68, R137, UR4, -R118 ;  /* 0x0000000489447c23 */ /* 0x000fe20008010876 */
[----:B-1----:R-:W-:Y:S01]  /*bbb0*/  F2FP.BF16.F32.PACK_AB R69, R136, R131 ;  /* 0x000000838845723e */ /* 0x002fe200000010ff */
[----:B------:R-:W-:Y:S07]  /*bbc0*/  FADD.FTZ R131, R131, R124 ;  /* 0x0000007c83837221 */ /* 0x000fee0000010000 */
[----:B------:R1:W2:Y:S01]  /*bbd0*/  MUFU.EX2 R137, R141 ;  /* 0x0000008d00897308 */ /* 0x0002a20000000800 */
[----:B----4-:R-:W-:Y:S01]  /*bbe0*/  FADD.FTZ R2, R138, R3 ;  /* 0x000000038a027221 */ /* 0x010fe20000010000 */
[C---:B------:R-:W-:Y:S08]  /*bbf0*/  HMMA.16816.F32.BF16 R56, R96.reuse, R70, R56 ;  /* 0x000000466038723c */ /* 0x040ff00000041838 */
[----:B------:R2:W4:Y:S01]  /*bc00*/  MUFU.EX2 R135, R68 ;  /* 0x0000004400877308 */ /* 0x0005220000000800 */
[----:B------:R-:W-:Y:S01]  /*bc10*/  F2FP.BF16.F32.PACK_AB R71, R134, R133 ;  /* 0x000000858647723e */ /* 0x000fe200000010ff */
[----:B------:R-:W-:Y:S01]  /*bc20*/  FADD.FTZ R136, R136, R131 ;  /* 0x0000008388887221 */ /* 0x000fe20000010000 */
[----:B---3--:R-:W-:Y:S07]  /*bc30*/  F2FP.BF16.F32.PACK_AB R105, R102, R147 ;  /* 0x000000936669723e */ /* 0x008fee00000010ff */
[----:B------:R-:W-:Y:S01]  /*bc40*/  MUFU.EX2 R181, R181 ;  /* 0x000000b500b57308 */ /* 0x000fe20000000800 */
[C---:B------:R-:W-:Y:S09]  /*bc50*/  HMMA.16816.F32.BF16 R60, R96.reuse, R76, R60 ;  /* 0x0000004c603c723c */ /* 0x040ff2000004183c */
[----:B------:R-:W3:Y:S01]  /*bc60*/  MUFU.EX2 R184, R184 ;  /* 0x000000b800b87308 */ /* 0x000ee20000000800 */
[----:B-----5:R-:W-:Y:S01]  /*bc70*/  F2FP.BF16.F32.PACK_AB R107, R182, R103 ;  /* 0x00000067b66b723e */ /* 0x020fe200000010ff */
[--C-:B-1----:R-:W-:Y:S01]  /*bc80*/  FFMA.FTZ R141, R139, UR4, -R108.reuse ;  /* 0x000000048b8d7c23 */ /* 0x102fe2000801086c */
[----:B------:R-:W-:Y:S07]  /*bc90*/  FFMA.FTZ R139, R119, UR4, -R108 ;  /* 0x00000004778b7c23 */ /* 0x000fee000801086c */
[----:B------:R-:W-:Y:S01]  /*bca0*/  MUFU.EX2 R186, R186 ;  /* 0x000000ba00ba7308 */ /* 0x000fe20000000800 */
[----:B------:R-:W-:Y:S01]  /*bcb0*/  LDSM.16.MT88.4 R108, [R149+0x9800] ;  /* 0x00980000956c783b */ /* 0x000fe20000004200 */
[----:B------:R-:W-:Y:S08]  /*bcc0*/  HMMA.16816.F32.BF16 R64, R96, R78, R64 ;  /* 0x0000004e6040723c */ /* 0x000ff00000041840 */
[----:B------:R-:W-:Y:S01]  /*bcd0*/  MUFU.EX2 R141, R141 ;  /* 0x0000008d008d7308 */ /* 0x000fe20000000800 */
[C---:B--2---:R-:W-:Y:S01]  /*bce0*/  F2FP.BF16.F32.PACK_AB R68, R137.reuse, R138 ;  /* 0x0000008a8944723e */ /* 0x044fe200000010ff */
[----:B------:R-:W-:Y:S01]  /*bcf0*/  FADD.FTZ R2, R137, R2 ;  /* 0x0000000289027221 */ /* 0x000fe20000010000 */
[----:B----4-:R-:W-:Y:S07]  /*bd00*/  F2FP.BF16.F32.PACK_AB R70, R140, R135 ;  /* 0x000000878c46723e */ /* 0x010fee00000010ff */
[----:B------:R-:W-:Y:S01]  /*bd10*/  MUFU.EX2 R139, R139 ;  /* 0x0000008b008b7308 */ /* 0x000fe20000000800 */
[----:B------:R-:W1:Y:S01]  /*bd20*/  LDSM.16.MT88.4 R76, [R149+0x8800] ;  /* 0x00880000954c783b */ /* 0x000e620000004200 */
[----:B---3--:R-:W-:Y:S01]  /*bd30*/  F2FP.BF16.F32.PACK_AB R104, R184, R181 ;  /* 0x000000b5b868723e */ /* 0x008fe200000010ff */
[----:B------:R-:W-:Y:S07]  /*bd40*/  FADD.FTZ R133, R133, R136 ;  /* 0x0000008885857221 */ /* 0x000fee0000010000 */
[----:B------:R-:W2:Y:S01]  /*bd50*/  MUFU.EX2 R183, R183 ;  /* 0x000000b700b77308 */ /* 0x000ea20000000800 */
[----:B------:R-:W-:Y:S01]  /*bd60*/  FADD.FTZ R135, R135, R2 ;  /* 0x0000000287877221 */ /* 0x000fe20000010000 */
[C---:B------:R-:W-:Y:S01]  /*bd70*/  HMMA.16816.F32.BF16 R4, R68.reuse, R72, R4 ;  /* 0x000000484404723c */ /* 0x040fe20000041804 */
[----:B------:R-:W-:Y:S04]  /*bd80*/  LDSM.16.MT88.4 R116, [R154+0xb800] ;  /* 0x00b800009a74783b */ /* 0x000fe80000004200 */
[----:B------:R-:W-:Y:S01]  /*bd90*/  MOV R2, R101 ;  /* 0x0000006500027202 */ /* 0x000fe20000000f00 */
[----:B------:R-:W-:Y:S01]  /*bda0*/  FADD.FTZ R134, R134, R133 ;  /* 0x0000008586867221 */ /* 0x000fe20000010000 */
[----:B------:R-:W-:Y:S01]  /*bdb0*/  FADD.FTZ R140, R140, R135 ;  /* 0x000000878c8c7221 */ /* 0x000fe20000010000 */
[C---:B------:R-:W-:Y:S01]  /*bdc0*/  HMMA.16816.F32.BF16 R8, R68.reuse, R74, R8 ;  /* 0x0000004a4408723c */ /* 0x040fe20000041808 */
[----:B------:R-:W3:Y:S02]  /*bdd0*/  LDSM.16.MT88.4 R72, [R148+0x8800] ;  /* 0x008800009448783b */ /* 0x000ee40000004200 */
[----:B--2---:R-:W-:Y:S05]  /*bde0*/  F2FP.BF16.F32.PACK_AB R106, R183, R186 ;  /* 0x000000bab76a723e */ /* 0x004fea00000010ff */
[C---:B------:R-:W-:Y:S08]  /*bdf0*/  HMMA.16816.F32.BF16 R12, R68.reuse, R80, R12 ;  /* 0x00000050440c723c */ /* 0x040ff0000004180c */
[C---:B------:R-:W-:Y:S01]  /*be00*/  HMMA.16816.F32.BF16 R16, R68.reuse, R82, R16 ;  /* 0x000000524410723c */ /* 0x040fe20000041810 */
[----:B------:R-:W2:Y:S07]  /*be10*/  LDSM.16.MT88.4 R80, [R148+0xa800] ;  /* 0x00a800009450783b */ /* 0x000eae0000004200 */
[C---:B-1----:R-:W-:Y:S08]  /*be20*/  HMMA.16816.F32.BF16 R20, R68.reuse, R76, R20 ;  /* 0x0000004c4414723c */ /* 0x042ff00000041814 */
[C---:B------:R-:W-:Y:S01]  /*be30*/  HMMA.16816.F32.BF16 R24, R68.reuse, R78, R24 ;  /* 0x0000004e4418723c */ /* 0x040fe20000041818 */
[----:B------:R-:W-:Y:S07]  /*be40*/  LDSM.16.MT88.4 R76, [R150+0x9000] ;  /* 0x00900000964c783b */ /* 0x000fee0000004200 */
[C---:B---3--:R-:W-:Y:S08]  /*be50*/  HMMA.16816.F32.BF16 R28, R68.reuse, R72, R28 ;  /* 0x00000048441c723c */ /* 0x048ff0000004181c */
        /* <DEDUP_REMOVED lines=12> */
[----:B------:R-:W-:Y:S01]  /*bf20*/  HMMA.16816.F32.BF16 R64, R68, R82, R64 ;  /* 0x000000524440723c */ /* 0x000fe20000041840 */
[----:B------:R-:W2:Y:S02]  /*bf30*/  LDSM.16.MT88.4 R80, [R150+0xb000] ;  /* 0x00b000009650783b */ /* 0x000ea40000004200 */
[----:B------:R-:W-:Y:S01]  /*bf40*/  F2FP.BF16.F32.PACK_AB R69, R144, R141 ;  /* 0x0000008d9045723e */ /* 0x000fe200000010ff */
[----:B------:R-:W-:Y:S01]  /*bf50*/  FADD.FTZ R141, R141, R134 ;  /* 0x000000868d8d7221 */ /* 0x000fe20000010000 */
[----:B------:R-:W-:Y:S02]  /*bf60*/  F2FP.BF16.F32.PACK_AB R71, R142, R139 ;  /* 0x0000008b8e47723e */ /* 0x000fe400000010ff */
[----:B------:R-:W-:Y:S01]  /*bf70*/  F2FP.BF16.F32.PACK_AB R68, R146, R145 ;  /* 0x000000919244723e */ /* 0x000fe200000010ff */
[----:B------:R-:W-:Y:S01]  /*bf80*/  FADD.FTZ R145, R145, R140 ;  /* 0x0000008c91917221 */ /* 0x000fe20000010000 */
[----:B------:R-:W-:Y:S01]  /*bf90*/  F2FP.BF16.F32.PACK_AB R70, R180, R143 ;  /* 0x0000008fb446723e */ /* 0x000fe200000010ff */
[----:B------:R-:W-:Y:S02]  /*bfa0*/  FADD.FTZ R144, R144, R141 ;  /* 0x0000008d90907221 */ /* 0x000fe40000010000 */
[----:B------:R-:W-:Y:S02]  /*bfb0*/  FADD.FTZ R146, R146, R145 ;  /* 0x0000009192927221 */ /* 0x000fe40000010000 */
[----:B------:R-:W-:Y:S02]  /*bfc0*/  FADD.FTZ R139, R139, R144 ;  /* 0x000000908b8b7221 */ /* 0x000fe40000010000 */
        /* <DEDUP_REMOVED lines=9> */
[C---:B------:R-:W-:Y:S03]  /*c060*/  HMMA.16816.F32.BF16 R12, R68.reuse, R76, R12 ;  /* 0x0000004c440c723c */ /* 0x040fe6000004180c */
[----:B------:R-:W-:Y:S01]  /*c070*/  FADD.FTZ R3, R184, R3 ;  /* 0x00000003b8037221 */ /* 0x000fe20000010000 */
[----:B------:R-:W-:Y:S03]  /*c080*/  FADD.FTZ R103, R103, R102 ;  /* 0x0000006667677221 */ /* 0x000fe60000010000 */
[----:B------:R-:W-:Y:S01]  /*c090*/  FADD.FTZ R178, R186, R3 ;  /* 0x00000003bab27221 */ /* 0x000fe20000010000 */
[C---:B------:R-:W-:Y:S01]  /*c0a0*/  HMMA.16816.F32.BF16 R16, R68.reuse, R78, R16 ;  /* 0x0000004e4410723c */ /* 0x040fe20000041810 */
[----:B------:R-:W1:Y:S02]  /*c0b0*/  LDSM.16.MT88.4 R76, [R148+0xb000] ;  /* 0x00b00000944c783b */ /* 0x000e640000004200 */
[----:B------:R-:W-:Y:S01]  /*c0c0*/  MOV R3, R100 ;  /* 0x0000006400037202 */ /* 0x000fe20000000f00 */
[----:B------:R-:W-:Y:S01]  /*c0d0*/  FADD.FTZ R179, R182, R103 ;  /* 0x00000067b6b37221 */ /* 0x000fe20000010000 */
[----:B------:R-:W-:Y:S03]  /*c0e0*/  FADD.FTZ R178, R183, R178 ;  /* 0x000000b2b7b27221 */ /* 0x000fe60000010000 */
[C---:B---3--:R-:W-:Y:S08]  /*c0f0*/  HMMA.16816.F32.BF16 R20, R68.reuse, R84, R20 ;  /* 0x000000544414723c */ /* 0x048ff00000041814 */
[C---:B------:R-:W-:Y:S01]  /*c100*/  HMMA.16816.F32.BF16 R24, R68.reuse, R86, R24 ;  /* 0x000000564418723c */ /* 0x040fe20000041818 */
[----:B------:R-:W-:Y:S07]  /*c110*/  LDSM.16.MT88.4 R84, [R150+0x9800] ;  /* 0x009800009654783b */ /* 0x000fee0000004200 */
[C---:B----4-:R-:W-:Y:S08]  /*c120*/  HMMA.16816.F32.BF16 R28, R68.reuse, R88, R28 ;  /* 0x00000058441c723c */ /* 0x050ff0000004181c */
[C---:B------:R-:W-:Y:S08]  /*c130*/  HMMA.16816.F32.BF16 R32, R68.reuse, R90, R32 ;  /* 0x0000005a4420723c */ /* 0x040ff00000041820 */
[C---:B-----5:R-:W-:Y:S08]  /*c140*/  HMMA.16816.F32.BF16 R36, R68.reuse, R92, R36 ;  /* 0x0000005c4424723c */ /* 0x060ff00000041824 */
[C---:B------:R-:W-:Y:S01]  /*c150*/  HMMA.16816.F32.BF16 R40, R68.reuse, R94, R40 ;  /* 0x0000005e4428723c */ /* 0x040fe20000041828 */
[----:B------:R-:W3:Y:S07]  /*c160*/  LDSM.16.MT88.4 R92, [R154+0x9800] ;  /* 0x009800009a5c783b */ /* 0x000eee0000004200 */
[C---:B--2---:R-:W-:Y:S08]  /*c170*/  HMMA.16816.F32.BF16 R44, R68.reuse, R80, R44 ;  /* 0x00000050442c723c */ /* 0x044ff0000004182c */
[C---:B------:R-:W-:Y:S08]  /*c180*/  HMMA.16816.F32.BF16 R48, R68.reuse, R82, R48 ;  /* 0x000000524430723c */ /* 0x040ff00000041830 */
[C---:B-1----:R-:W-:Y:S08]  /*c190*/  HMMA.16816.F32.BF16 R52, R68.reuse, R72, R52 ;  /* 0x000000484434723c */ /* 0x042ff00000041834 */
[C---:B------:R-:W-:Y:S08]  /*c1a0*/  HMMA.16816.F32.BF16 R56, R68.reuse, R74, R56 ;  /* 0x0000004a4438723c */ /* 0x040ff00000041838 */
[C---:B------:R-:W-:Y:S08]  /*c1b0*/  HMMA.16816.F32.BF16 R60, R68.reuse, R76, R60 ;  /* 0x0000004c443c723c */ /* 0x040ff0000004183c */
[----:B------:R-:W-:Y:S08]  /*c1c0*/  HMMA.16816.F32.BF16 R64, R68, R78, R64 ;  /* 0x0000004e4440723c */ /* 0x000ff00000041840 */
[C---:B---3--:R-:W-:Y:S01]  /*c1d0*/  HMMA.16816.F32.BF16 R96, R104.reuse, R92, R4 ;  /* 0x0000005c6860723c */ /* 0x048fe20000041804 */
        /* <DEDUP_REMOVED lines=19> */
.L_x_5744:
        /* <DEDUP_REMOVED lines=220> */
.L_x_5750:
[----:B------:R-:W-:Y:S05]  /*d0d0*/  BSYNC.RECONVERGENT B0 ;  /* 0x0000000000007941 */ /* 0x000fea0003800200 */
.L_x_5749:
        /* <DEDUP_REMOVED lines=32> */
.L_x_5752:
[----:B------:R-:W-:Y:S05]  /*d2e0*/  BSYNC.RECONVERGENT B0 ;  /* 0x0000000000007941 */ /* 0x000fea0003800200 */
.L_x_5751:
        /* <DEDUP_REMOVED lines=20> */
.L_x_5754:
[----:B------:R-:W-:Y:S05]  /*d430*/  BSYNC.RECONVERGENT B0 ;  /* 0x0000000000007941 */ /* 0x000fea0003800200 */
.L_x_5753:
        /* <DEDUP_REMOVED lines=20> */
.L_x_5756:
[----:B------:R-:W-:Y:S05]  /*d580*/  BSYNC.RECONVERGENT B0 ;  /* 0x0000000000007941 */ /* 0x000fea0003800200 */
.L_x_5755:
        /* <DEDUP_REMOVED lines=20> */
.L_x_5757:
        /* <DEDUP_REMOVED lines=11> */
.L_x_7251:


//--------------------- .text._ZN5flash24flash_fwd_splitkv_kernelI23Flash_fwd_kernel_traitsILi128ELi64ELi64ELi4ELb0ELb0EN7cutlass10bfloat16_tE19Flash_kernel_traitsILi128ELi64ELi64ELi4ES3_EELb1ELb0ELb0ELb0ELb1ELb0ELb0ELb1EEEvNS_16Flash_fwd_paramsE --------------------------
	.section	.text._ZN5flash24flash_fwd_splitkv_kernelI23Flash_fwd_kernel_traitsILi128ELi64ELi64ELi4ELb0ELb0EN7cutlass10bfloat16_tE19Flash_kernel_traitsILi128ELi64ELi64ELi4ES3_EELb1ELb0ELb0ELb0ELb1ELb0ELb0ELb1EEEvNS_16Flash_fwd_paramsE,"ax",@progbits
	.align	128
        .global         _ZN5flash24flash_fwd_splitkv_kernelI23Flash_fwd_kernel_traitsILi128ELi64ELi64ELi4ELb0ELb0EN7cutlass10bfloat16_tE19Flash_kernel_traitsILi128ELi64ELi64ELi4ES3_EELb1ELb0ELb0ELb0ELb1ELb0ELb0ELb1EEEvNS_16Flash_fwd_paramsE
        .type           _ZN5flash24flash_fwd_splitkv_kernelI23Flash_fwd_kernel_traitsILi128ELi64ELi64ELi4ELb0ELb0EN7cutlass10bfloat16_tE19Flash_kernel_traitsILi128ELi64ELi64ELi4ES3_EELb1ELb0ELb0ELb0ELb1ELb0ELb0ELb1EEEvNS_16Flash_fwd_paramsE,@function
        .size           _ZN5flash24flash_fwd_splitkv_kernelI23Flash_fwd_kernel_traitsILi128ELi64ELi64ELi4ELb0ELb0EN7cutlass10bfloat16_tE19Flash_kernel_traitsILi128ELi64ELi64ELi4ES3_EELb1ELb0ELb0ELb0ELb1ELb0ELb0ELb1EEEvNS_16Flash_fwd_paramsE,(.L_x_7252 - _ZN5flash24flash_fwd_splitkv_kernelI23Flash_fwd_kernel_traitsILi128ELi64ELi64ELi4ELb0ELb0EN7cutlass10bfloat16_tE19Flash_kernel_traitsILi128ELi64ELi64ELi4ES3_EELb1ELb0ELb0ELb0ELb1ELb0ELb0ELb1EEEvNS_16Flash_fwd_paramsE)
        .other          _ZN5flash24flash_fwd_splitkv_kernelI23Flash_fwd_kernel_traitsILi128ELi64ELi64ELi4ELb0ELb0EN7cutlass10bfloat16_tE19Flash_kernel_traitsILi128ELi64ELi64ELi4ES3_EELb1ELb0ELb0ELb0ELb1ELb0ELb0ELb1EEEvNS_16Flash_fwd_paramsE,@"STO_CUDA_ENTRY STV_DEFAULT"
_ZN5flash24flash_fwd_splitkv_kernelI23Flash_fwd_kernel_traitsILi128ELi64ELi64ELi4ELb0ELb0EN7cutlass10bfloat16_tE19Flash_kernel_traitsILi128ELi64ELi64ELi4ES3_EELb1ELb0ELb0ELb0ELb1ELb0ELb0ELb1EEEvNS_16Flash_fwd_paramsE:
.text._ZN5flash24flash_fwd_splitkv_kernelI23Flash_fwd_kernel_traitsILi128ELi64ELi64ELi4ELb0ELb0EN7cutlass10bfloat16_tE19Flash_kernel_traitsILi128ELi64ELi64ELi4ES3_EELb1ELb0ELb0ELb0ELb1ELb0ELb0ELb1EEEvNS_16Flash_fwd_paramsE:
[----:B------:R-:W-:Y:S08]  /*0000*/  LDC R1, c[0x0][0x37c] ;  /* 0x0000df00ff017b82 */ /* 0x000ff00000000800 */
[----:B------:R-:W1:Y:S01]  /*0010*/  LDC.64 R4, c[0x0][0x460] ;  /* 0x00011800ff047b82 */ /* 0x000e620000000a00 */
[----:B------:R-:W2:Y:S01]  /*0020*/  S2R R155, SR_CTAID.Y ;  /* 0x00000000009b7919 */ /* 0x000ea20000002600 */
[----:B------:R-:W3:Y:S01]  /*0030*/  LDCU.64 UR4, c[0x0][0x470] ;  /* 0x00008e00ff0477ac */ /* 0x000ee20008000a00 */
[----:B------:R-:W-:Y:S01]  /*0040*/  IMAD.MOV.U32 R152, RZ, RZ, -0x1 ;  /* 0xffffffffff987424 */ /* 0x000fe200078e00ff */
[----:B------:R-:W4:Y:S04]  /*0050*/  LDCU.64 UR6, c[0x0][0x358] ;  /* 0x00006b00ff0677ac */ /* 0x000f280008000a00 */
[----:B------:R-:W3:Y:S08]  /*0060*/  LDC.64 R2, c[0x0][0x478] ;  /* 0x00011e00ff027b82 */ /* 0x000ef00000000a00 */
[----:B------:R-:W4:Y:S01]  /*0070*/  LDC.64 R6, c[0x0][0x460] ;  /* 0x00011800ff067b82 */ /* 0x000f220000000a00 */
[----:B-1----:R-:W-:-:S02]  /*0080*/  ISETP.NE.U32.AND P1, PT, R4, RZ, PT ;  /* 0x000000ff0400720c */ /* 0x002fc40003f25070 */
[----:B------:R-:W-:Y:S02]  /*0090*/  ISETP.NE.U32.AND P0, PT, R4, RZ, PT ;  /* 0x000000ff0400720c */ /* 0x000fe40003f05070 */
[C---:B------:R-:W-:Y:S02]  /*00a0*/  ISETP.NE.AND.EX P2, PT, R5.reuse, RZ, PT, P1 ;  /* 0x000000ff0500720c */ /* 0x040fe40003f45310 */
[----:B------:R-:W-:Y:S02]  /*00b0*/  ISETP.NE.AND.EX P3, PT, R5, RZ, PT, P0 ;  /* 0x000000ff0500720c */ /* 0x000fe40003f65300 */
[----:B---3--:R-:W-:Y:S01]  /*00c0*/  ISETP.NE.U32.AND P0, PT, R2, RZ, PT ;  /* 0x000000ff0200720c */ /* 0x008fe20003f05070 */
[----:B--2---:R-:W-:Y:S01]  /*00d0*/  IMAD.SHL.U32 R9, R155, 0x4, RZ ;  /* 0x000000049b097824 */ /* 0x004fe200078e00ff */
[----:B------:R-:W-:Y:S01]  /*00e0*/  SHF.R.U32.HI R8, RZ, 0x1e, R155 ;  /* 0x0000001eff087819 */ /* 0x000fe2000001169b */
[----:B------:R-:W-:Y:S01]  /*00f0*/  IMAD.MOV.U32 R0, RZ, RZ, RZ ;  /* 0x000000ffff007224 */ /* 0x000fe200078e00ff */
[----:B------:R-:W-:Y:S01]  /*0100*/  ISETP.NE.AND.EX P1, PT, R3, RZ, PT, P0 ;  /* 0x000000ff0300720c */ /* 0x000fe20003f25300 */
[----:B------:R-:W1:Y:S01]  /*0110*/  LDC.64 R4, c[0x0][0x468] ;  /* 0x00011a00ff047b82 */ /* 0x000e620000000a00 */
[----:B------:R-:W-:Y:S01]  /*0120*/  ISETP.NE.U32.AND P0, PT, RZ, UR4, PT ;  /* 0x00000004ff007c0c */ /* 0x000fe2000bf05070 */
[----:B----4-:R-:W-:-:S03]  /*0130*/  IMAD.WIDE.U32 R6, R155, 0x4, R6 ;  /* 0x000000049b067825 */ /* 0x010fc600078e0006 */
[----:B------:R-:W-:Y:S02]  /*0140*/  ISETP.NE.AND.EX P5, PT, RZ, UR5, PT, P0 ;  /* 0x00000005ff007c0c */ /* 0x000fe4000bfa5300 */
[----:B------:R-:W2:Y:S01]  /*0150*/  @P2 LDG.E R152, desc[UR6][R6.64] ;  /* 0x0000000606982981 */ /* 0x000ea2000c1e1900 */
[----:B------:R-:W-:-:S03]  /*0160*/  IADD3 R128, P2, PT, R9, UR4, RZ ;  /* 0x0000000409807c10 */ /* 0x000fc6000ff5e0ff */
[----:B------:R3:W2:Y:S01]  /*0170*/  @P3 LDG.E R13, desc[UR6][R6.64+0x4] ;  /* 0x00000406060d3981 */ /* 0x0006a2000c1e1900 */
[----:B------:R-:W-:Y:S02]  /*0180*/  IADD3.X R129, PT, PT, R8, UR5, RZ, P2, !PT ;  /* 0x0000000508817c10 */ /* 0x000fe400097fe4ff */
[----:B------:R-:W-:-:S04]  /*0190*/  @P1 IADD3 R2, P0, PT, R9, R2, RZ ;  /* 0x0000000209021210 */ /* 0x000fc80007f1e0ff */
[----:B------:R4:W5:Y:S01]  /*01a0*/  @P5 LDG.E R0, desc[UR6][R128.64] ;  /* 0x0000000680005981 */ /* 0x000962000c1e1900 */
[----:B------:R-:W3:Y:S01]  /*01b0*/  LDCU.U8 UR4, c[0x0][0x532] ;  /* 0x0000a640ff0477ac */ /* 0x000ee20008000000 */
[----:B------:R-:W-:Y:S01]  /*01c0*/  @P1 IMAD.X R3, R8, 0x1, R3, P0 ;  /* 0x0000000108031824 */ /* 0x000fe200000e0603 */
[----:B-1----:R-:W-:Y:S01]  /*01d0*/  ISETP.EQ.U32.AND P0, PT, R4, RZ, PT ;  /* 0x000000ff0400720c */ /* 0x002fe20003f02070 */
[----:B------:R-:W1:Y:S01]  /*01e0*/  S2R R17, SR_CTAID.X ;  /* 0x0000000000117919 */ /* 0x000e620000002500 */
[----:B------:R-:W4:Y:S02]  /*01f0*/  @!P3 LDC R157, c[0x0][0x434] ;  /* 0x00010d00ff9dbb82 */ /* 0x000f240000000800 */
[----:B------:R1:W5:Y:S01]  /*0200*/  @P1 LDG.E R11, desc[UR6][R2.64] ;  /* 0x00000006020b1981 */ /* 0x000362000c1e1900 */
[----:B---3--:R-:W-:-:S05]  /*0210*/  ISETP.NE.AND P4, PT, RZ, UR4, PT ;  /* 0x00000004ff007c0c */ /* 0x008fca000bf85270 */
[----:B------:R-:W3:Y:S01]  /*0220*/  @!P1 LDC R6, c[0x0][0x43c] ;  /* 0x00010f00ff069b82 */ /* 0x000ee20000000800 */
[----:B------:R-:W-:Y:S02]  /*0230*/  ISETP.EQ.OR.EX P2, PT, R5, RZ, !P4, P0 ;  /* 0x000000ff0500720c */ /* 0x000fe40006742700 */
[----:B------:R-:W-:-:S05]  /*0240*/  IADD3 R14, P0, PT, R9, R4, RZ ;  /* 0x00000004090e7210 */ /* 0x000fca0007f1e0ff */
[----:B------:R-:W-:Y:S01]  /*0250*/  IMAD.X R15, R8, 0x1, R5, P0 ;  /* 0x00000001080f7824 */ /* 0x000fe200000e0605 */
[----:B------:R-:W-:-:S04]  /*0260*/  ISETP.NE.U32.AND P0, PT, R4, RZ, PT ;  /* 0x000000ff0400720c */ /* 0x000fc80003f05070 */
[----:B------:R-:W-:Y:S01]  /*0270*/  ISETP.NE.AND.EX P0, PT, R5, RZ, PT, P0 ;  /* 0x000000ff0500720c */ /* 0x000fe20003f05300 */
[----:B------:R-:W2:-:S12]  /*0280*/  @!P1 LDC.64 R2, c[0x0][0x488] ;  /* 0x00012200ff029b82 */ /* 0x000e980000000a00 */
[----:B------:R-:W2:Y:S01]  /*0290*/  @!P0 LDC R83, c[0x0][0x438] ;  /* 0x00010e00ff538b82 */ /* 0x000ea20000000800 */
[----:B------:R-:W-:Y:S02]  /*02a0*/  IMAD.MOV.U32 R7, RZ, RZ, -0x1 ;  /* 0xffffffffff077424 */ /* 0x000fe400078e00ff */
[----:B-1----:R-:W-:-:S04]  /*02b0*/  IMAD.SHL.U32 R154, R17, 0x40, RZ ;  /* 0x00000040119a7824 */ /* 0x002fc800078e00ff */
[----:B------:R1:W5:Y:S01]  /*02c0*/  @!P2 LDG.E R7, desc[UR6][R14.64] ;  /* 0x000000060e07a981 */ /* 0x000362000c1e1900 */
[----:B--2---:R-:W-:-:S05]  /*02d0*/  @P3 IMAD.IADD R157, R13, 0x1, -R152 ;  /* 0x000000010d9d3824 */ /* 0x004fca00078e0a98 */
[----:B----4-:R-:W-:Y:S01]  /*02e0*/  ISETP.GT.AND P2, PT, R157, R154, PT ;  /* 0x0000009a9d00720c */ /* 0x010fe20003f44270 */
[----:B-1-3--:R-:W-:-:S12]  /*02f0*/  @!P0 BRA `(.L_x_5758) ;  /* 0x00000000000c8947 */ /* 0x00afd80003800000 */
[----:B------:R-:W2:Y:S02]  /*0300*/  @P4 LDG.E R4, desc[UR6][R14.64+0x4] ;  /* 0x000004060e044981 */ /* 0x000ea4000c1e1900 */
[----:B--2--5:R-:W-:-:S06]  /*0310*/  @P4 IADD3 R83, PT, PT, R4, -R7, RZ ;  /* 0x8000000704534210 */ /* 0x024fcc0007ffe0ff */
[----:B------:R1:W5:Y:S02]  /*0320*/  @!P4 LDG.E R83, desc[UR6][R14.64] ;  /* 0x000000060e53c981 */ /* 0x000364000c1e1900 */
.L_x_5758:
        /* <DEDUP_REMOVED lines=69> */
.L_x_5761:
[----:B------:R-:W-:Y:S05]  /*0780*/  BSYNC.RECONVERGENT B0 ;  /* 0x0000000000007941 */ /* 0x000fea0003800200 */
.L_x_5760:
        /* <DEDUP_REMOVED lines=15> */
.L_x_5763:
[----:B------:R-:W-:Y:S05]  /*0880*/  BSYNC.RECONVERGENT B0 ;  /* 0x0000000000007941 */ /* 0x000fea0003800200 */
.L_x_5762:
        /* <DEDUP_REMOVED lines=15> */
.L_x_5765:
[----:B------:R-:W-:Y:S05]  /*0980*/  BSYNC.RECONVERGENT B0 ;  /* 0x0000000000007941 */ /* 0x000fea0003800200 */
.L_x_5764:
        /* <DEDUP_REMOVED lines=14> */
.L_x_5767:
[----:B------:R-:W-:Y:S05]  /*0a70*/  BSYNC.RECONVERGENT B0 ;  /* 0x0000000000007941 */ /* 0x000fea0003800200 */
.L_x_5766:
        /* <DEDUP_REMOVED lines=20> */
.L_x_5759:
        /* <DEDUP_REMOVED lines=11> */
.L_x_5768:
[----:B------:R-:W-:Y:S05]  /*0c70*/  BRA.U !UP0, `(.L_x_5769) ;  /* 0x0000000508987547 */ /* 0x000fea000b800000 */
[----:B------:R-:W1:Y:S01]  /*0c80*/  LDC R7, c[0x0][0x4f0] ;  /* 0x00013c00ff077b82 */ /* 0x000e620000000800 */
[----:B-----5:R-:W-:Y:S01]  /*0c90*/  LEA R6, R101, 0xffffffc0, 0x6 ;  /* 0xffffffc065067811 */ /* 0x020fe200078e30ff */
        /* <DEDUP_REMOVED lines=20> */
[----:B------:R-:W-:-:S04]  /*0de0*/  @!P0 IADD3 R5, PT, PT, R5, 0x1, RZ ;  /* 0x0000000105058810 */ /* 0x000fc80007ffe0ff */
[----:B------:R-:W-:Y:S01]  /*0df0*/  ISETP.GE.U32.AND P1, PT, R0, R3, PT ;  /* 0x000000030000720c */ /* 0x000fe20003f26070 */
[----:B--2---:R-:W-:Y:S01]  /*0e00*/  IMAD.WIDE.U32 R2, R155, UR4, RZ ;  /* 0x000000049b027c25 */ /* 0x004fe2000f8e00ff */
[----:B------:R-:W-:-:S03]  /*0e10*/  LOP3.LUT R0, R6, R7, RZ, 0x3c, !PT ;  /* 0x0000000706007212 */ /* 0x000fc600078e3cff */
[----:B------:R-:W-:Y:S01]  /*0e20*/  IMAD R159, R155, UR5, R3 ;  /* 0x000000059b9f7c24 */ /* 0x000fe2000f8e0203 */
[----:B------:R-:W-:Y:S01]  /*0e30*/  ISETP.GE.AND P2, PT, R0, RZ, PT ;  /* 0x000000ff0000720c */ /* 0x000fe20003f46270 */
[----:B------:R-:W1:Y:S01]  /*0e40*/  LDC R3, c[0x0][0x3e8] ;  /* 0x0000fa00ff037b82 */ /* 0x000e620000000800 */
[C---:B------:R-:W-:Y:S01]  /*0e50*/  LEA R158, P0, R2.reuse, UR12, 0x2 ;  /* 0x0000000c029e7c11 */ /* 0x040fe2000f8010ff */
[----:B------:R-:W2:Y:S03]  /*0e60*/  LDCU.64 UR4, c[0x0][0x3a8] ;  /* 0x00007500ff0477ac */ /* 0x000ea60008000a00 */
[----:B------:R-:W-:Y:S01]  /*0e70*/  LEA.HI.X R159, R2, UR13, R159, 0x2, P0 ;  /* 0x0000000d029f7c11 */ /* 0x000fe200080f149f */
[----:B------:R-:W-:-:S06]  /*0e80*/  @P1 VIADD R5, R5, 0x1 ;  /* 0x0000000105051836 */ /* 0x000fcc0000000000 */
[----:B------:R-:W-:Y:S02]  /*0e90*/  @!P2 IADD3 R5, PT, PT, -R5, RZ, RZ ;  /* 0x000000ff0505a210 */ /* 0x000fe40007ffe1ff */
[----:B------:R-:W-:-:S05]  /*0ea0*/  @!P3 LOP3.LUT R5, RZ, R7, RZ, 0x33, !PT ;  /* 0x00000007ff05b212 */ /* 0x000fca00078e33ff */
[----:B------:R-:W-:-:S05]  /*0eb0*/  IMAD.WIDE R14, R5, 0x4, R158 ;  /* 0x00000004050e7825 */ /* 0x000fca00078e029e */
[----:B------:R-:W3:Y:S01]  /*0ec0*/  LDG.E R8, desc[UR6][R14.64] ;  /* 0x000000060e087981 */ /* 0x000ee2000c1e1900 */
[----:B-1----:R-:W-:Y:S02]  /*0ed0*/  IABS R2, R3 ;  /* 0x0000000300027213 */ /* 0x002fe40000000000 */
[----:B------:R-:W-:Y:S02]  /*0ee0*/  IADD3 R5, PT, PT, -R5, RZ, RZ ;  /* 0x000000ff05057210 */ /* 0x000fe40007ffe1ff */
[----:B------:R-:W1:Y:S01]  /*0ef0*/  I2F.RP R9, R2 ;  /* 0x0000000200097306 */ /* 0x000e620000209400 */
[----:B------:R-:W-:Y:S02]  /*0f00*/  ISETP.NE.AND P2, PT, R3, RZ, PT ;  /* 0x000000ff0300720c */ /* 0x000fe40003f45270 */
[----:B------:R-:W-:Y:S01]  /*0f10*/  IMAD R6, R7, R5, R6 ;  /* 0x0000000507067224 */ /* 0x000fe200078e0206 */
[----:B----4-:R-:W-:-:S04]  /*0f20*/  MOV R5, UR15 ;  /* 0x0000000f00057c02 */ /* 0x010fc80008000f00 */
        /* <DEDUP_REMOVED lines=18> */
[----:B------:R-:W-:-:S04]  /*1050*/  LOP3.LUT R2, R12, R3, RZ, 0x3c, !PT ;  /* 0x000000030c027212 */ /* 0x000fc800078e3cff */
[----:B------:R-:W-:-:S07]  /*1060*/  ISETP.GE.AND P4, PT, R2, RZ, PT ;  /* 0x000000ff0200720c */ /* 0x000fce0003f86270 */
[----:B------:R-:W-:Y:S02]  /*1070*/  @P1 IADD3 R0, PT, PT, R0, 0x1, RZ ;  /* 0x0000000100001810 */ /* 0x000fe40007ffe0ff */
        /* <DEDUP_REMOVED lines=10> */
[----:B------:R-:W-:Y:S01]  /*1120*/  IMAD.IADD R15, R9, 0x1, R14 ;  /* 0x00000001090f7824 */ /* 0x000fe200078e020e */
[----:B------:R-:W-:Y:S01]  /*1130*/  MOV R18, R10 ;  /* 0x0000000a00127202 */ /* 0x000fe20000000f00 */
[----:B------:R-:W-:Y:S01]  /*1140*/  IMAD.MOV.U32 R9, RZ, RZ, R0 ;  /* 0x000000ffff097224 */ /* 0x000fe200078e0000 */
[----:B------:R-:W-:Y:S01]  /*1150*/  LOP3.LUT R10, RZ, R3, RZ, 0x33, !PT ;  /* 0x00000003ff0a7212 */ /* 0x000fe200078e33ff */
[----:B------:R-:W-:Y:S02]  /*1160*/  IMAD.MOV.U32 R14, RZ, RZ, R8 ;  /* 0x000000ffff0e7224 */ /* 0x000fe400078e0008 */
[-C--:B------:R-:W-:Y:S01]  /*1170*/  IMAD R8, R7, R4.reuse, RZ ;  /* 0x0000000407087224 */ /* 0x080fe200078e02ff */
[----:B------:R-:W-:Y:S01]  /*1180*/  @!P4 IADD3 R9, PT, PT, -R9, RZ, RZ ;  /* 0x000000ff0909c210 */ /* 0x000fe20007ffe1ff */
[----:B------:R-:W-:-:S03]  /*1190*/  IMAD.WIDE.U32 R18, R6, R4, R18 ;  /* 0x0000000406127225 */ /* 0x000fc600078e0012 */
[----:B------:R-:W-:Y:S01]  /*11a0*/  SEL R9, R10, R9, !P2 ;  /* 0x000000090a097207 */ /* 0x000fe20005000000 */
        /* <DEDUP_REMOVED lines=14> */
[C---:B------:R-:W-:Y:S02]  /*1290*/  IMAD R6, R9.reuse, UR11, R6 ;  /* 0x0000000b09067c24 */ /* 0x040fe4000f8e0206 */
[----:B------:R-:W-:-:S04]  /*12a0*/  IMAD.WIDE.U32 R14, R9, UR10, R14 ;  /* 0x0000000a090e7c25 */ /* 0x000fc8000f8e000e */
[----:B------:R-:W-:Y:S01]  /*12b0*/  IMAD.IADD R9, R19, 0x1, R8 ;  /* 0x0000000113097824 */ /* 0x000fe200078e0208 */
[----:B------:R-:W-:Y:S01]  /*12c0*/  IADD3 R8, PT, PT, R15, R6, RZ ;  /* 0x000000060f087210 */ /* 0x000fe20007ffe0ff */
[----:B------:R-:W-:Y:S06]  /*12d0*/  BRA `(.L_x_5770) ;  /* 0x0000000400707947 */ /* 0x000fec0003800000 */
.L_x_5769:
        /* <DEDUP_REMOVED lines=15> */
.L_x_5771:
[----:B------:R-:W2:Y:S01]  /*13d0*/  LDC.64 R4, c[0x0][0x3b8] ;  /* 0x0000ee00ff047b82 */ /* 0x000ea20000000a00 */
[----:B------:R-:W-:-:S05]  /*13e0*/  IADD3 R14, PT, PT, R0, R7, RZ ;  /* 0x00000007000e7210 */ /* 0x000fca0007ffe0ff */
[C---:B--2---:R-:W-:Y:S02]  /*13f0*/  IMAD R13, R14.reuse, R5, RZ ;  /* 0x000000050e0d7224 */ /* 0x044fe400078e02ff */
[----:B------:R-:W-:-:S05]  /*1400*/  IMAD.WIDE.U32 R14, R14, R4, RZ ;  /* 0x000000040e0e7225 */ /* 0x000fca00078e00ff */
[----:B------:R-:W-:Y:S02]  /*1410*/  IADD3 R13, PT, PT, R15, R13, RZ ;  /* 0x0000000d0f0d7210 */ /* 0x000fe40007ffe0ff */
.L_x_5772:
        /* <DEDUP_REMOVED lines=12> */
[----:B------:R-:W-:Y:S02]  /*14e0*/  IADD3 R15, PT, PT, R11, R7, RZ ;  /* 0x000000070b0f7210 */ /* 0x000fe40007ffe0ff */
[----:B------:R-:W-:Y:S01]  /*14f0*/  MOV R16, R10 ;  /* 0x0000000a00107202 */ /* 0x000fe20000000f00 */
[----:B------:R-:W-:Y:S06]  /*1500*/  BRA `(.L_x_5774) ;  /* 0x0000000000187947 */ /* 0x000fec0003800000 */
.L_x_5773:
[----:B-1----:R-:W1:Y:S01]  /*1510*/  LDC.64 R2, c[0x0][0x3c0] ;  /* 0x0000f000ff027b82 */ /* 0x002e620000000a00 */
[----:B------:R-:W-:-:S05]  /*1520*/  IADD3 R0, PT, PT, R0, R7, RZ ;  /* 0x0000000700007210 */ /* 0x000fca0007ffe0ff */
[C---:B-1----:R-:W-:Y:S02]  /*1530*/  IMAD R15, R0.reuse, R3, RZ ;  /* 0x00000003000f7224 */ /* 0x042fe400078e02ff */
[----:B-----5:R-:W-:-:S05]  /*1540*/  IMAD.WIDE.U32 R6, R0, R2, RZ ;  /* 0x0000000200067225 */ /* 0x020fca00078e00ff */
[----:B------:R-:W-:Y:S02]  /*1550*/  IADD3 R15, PT, PT, R7, R15, RZ ;  /* 0x0000000f070f7210 */ /* 0x000fe40007ffe0ff */
[----:B------:R-:W-:-:S07]  /*1560*/  MOV R16, R6 ;  /* 0x0000000600107202 */ /* 0x000fce0000000f00 */
.L_x_5774:
[----:B------:R-:W1:Y:S01]  /*1570*/  LDC R21, c[0x0][0x3e8] ;  /* 0x0000fa00ff157b82 */ /* 0x000e620000000800 */
[----:B------:R-:W-:Y:S01]  /*1580*/  MOV R8, RZ ;  /* 0x000000ff00087202 */ /* 0x000fe20000000f00 */
[----:B------:R-:W-:Y:S01]  /*1590*/  IMAD.MOV.U32 R23, RZ, RZ, R15 ;  /* 0x000000ffff177224 */ /* 0x000fe200078e000f */
[----:B------:R-:W-:Y:S02]  /*15a0*/  LEA R11, R101, 0xffffffc0, 0x6 ;  /* 0xffffffc0650b7811 */ /* 0x000fe400078e30ff */
[----:B------:R-:W-:Y:S02]  /*15b0*/  CS2R R158, SRZ ;  /* 0x00000000009e7805 */ /* 0x000fe4000001ff00 */
[----:B------:R-:W-:Y:S02]  /*15c0*/  MOV R22, R16 ;  /* 0x0000001000167202 */ /* 0x000fe40000000f00 */
[----:B------:R-:W-:-:S03]  /*15d0*/  MOV R20, R14 ;  /* 0x0000000e00147202 */ /* 0x000fc60000000f00 */
[----:B------:R-:W-:-:S03]  /*15e0*/  IMAD.WIDE.U32 R22, R11, R2, R22 ;  /* 0x000000020b167225 */ /* 0x000fc600078e0016 */
[----:B------:R-:W-:Y:S02]  /*15f0*/  MOV R18, R22 ;  /* 0x0000001600127202 */ /* 0x000fe40000000f00 */
[----:B-1----:R-:W-:Y:S02]  /*1600*/  IABS R6, R21 ;  /* 0x0000001500067213 */ /* 0x002fe40000000000 */
[----:B------:R-:W-:Y:S02]  /*1610*/  ISETP.NE.AND P2, PT, R21, RZ, PT ;  /* 0x000000ff1500720c */ /* 0x000fe40003f45270 */
[----:B------:R-:W1:Y:S08]  /*1620*/  I2F.RP R10, R6 ;  /* 0x00000006000a7306 */ /* 0x000e700000209400 */
[----:B-1----:R-:W1:Y:S02]  /*1630*/  MUFU.RCP R9, R10 ;  /* 0x0000000a00097308 */ /* 0x002e640000001000 */
[----:B-1----:R-:W-:-:S02]  /*1640*/  IADD3 R9, PT, PT, R9, 0xffffffe, RZ ;  /* 0x0ffffffe09097810 */ /* 0x002fc40007ffe0ff */
[----:B------:R-:W-:-:S04]  /*1650*/  LOP3.LUT R10, RZ, R21, RZ, 0x33, !PT ;  /* 0x00000015ff0a7212 */ /* 0x000fc800078e33ff */
        /* <DEDUP_REMOVED lines=14> */
[----:B------:R-:W-:Y:S01]  /*1740*/  LOP3.LUT R6, R12, R21, RZ, 0x3c, !PT ;  /* 0x000000150c067212 */ /* 0x000fe200078e3cff */
[----:B------:R-:W-:-:S03]  /*1750*/  IMAD.MOV.U32 R21, RZ, RZ, R13 ;  /* 0x000000ffff157224 */ /* 0x000fc600078e000d */
[----:B------:R-:W-:Y:S01]  /*1760*/  ISETP.GE.AND P4, PT, R6, RZ, PT ;  /* 0x000000ff0600720c */ /* 0x000fe20003f86270 */
[C---:B------:R-:W-:Y:S01]  /*1770*/  IMAD.WIDE.U32 R20, R11.reuse, R4, R20 ;  /* 0x000000040b147225 */ /* 0x040fe200078e0014 */
[----:B------:R-:W2:Y:S03]  /*1780*/  LDC.64 R6, c[0x0][0x3d0] ;  /* 0x0000f400ff067b82 */ /* 0x000ea60000000a00 */
[----:B------:R-:W-:Y:S02]  /*1790*/  IMAD R21, R11, R5, R21 ;  /* 0x000000050b157224 */ /* 0x000fe400078e0215 */
[----:B------:R-:W-:-:S05]  /*17a0*/  @P1 VIADD R0, R0, 0x1 ;  /* 0x0000000100001836 */ /* 0x000fca0000000000 */
[----:B------:R-:W-:-:S05]  /*17b0*/  MOV R19, R0 ;  /* 0x0000000000137202 */ /* 0x000fca0000000f00 */
[----:B------:R-:W-:-:S05]  /*17c0*/  @!P4 IMAD.MOV R19, RZ, RZ, -R19 ;  /* 0x000000ffff13c224 */ /* 0x000fca00078e0a13 */
[----:B------:R-:W-:Y:S01]  /*17d0*/  SEL R14, R10, R19, !P2 ;  /* 0x000000130a0e7207 */ /* 0x000fe20005000000 */
[----:B------:R-:W-:-:S03]  /*17e0*/  IMAD R19, R11, R3, R23 ;  /* 0x000000030b137224 */ /* 0x000fc600078e0217 */
        /* <DEDUP_REMOVED lines=8> */
[----:B------:R-:W-:Y:S01]  /*1870*/  IMAD.IADD R8, R19, 0x1, R9 ;  /* 0x0000000113087824 */ /* 0x000fe200078e0209 */
[----:B------:R-:W-:Y:S02]  /*1880*/  MOV R16, R20 ;  /* 0x0000001400107202 */ /* 0x000fe40000000f00 */
[----:B------:R-:W-:-:S07]  /*1890*/  IADD3 R9, PT, PT, R21, R7, RZ ;  /* 0x0000000715097210 */ /* 0x000fce0007ffe0ff */
.L_x_5770:
        /* <DEDUP_REMOVED lines=10> */
[----:B------:R-:W-:Y:S01]  /*1940*/  SHF.R.S32.HI R92, RZ, 0x1f, R83 ;  /* 0x0000001fff5c7819 */ /* 0x000fe20000011453 */
[----:B------:R-:W-:Y:S01]  /*1950*/  IMAD.MOV.U32 R125, RZ, RZ, RZ ;  /* 0x000000ffff7d7224 */ /* 0x000fe200078e00ff */
[----:B------:R-:W-:Y:S01]  /*1960*/  IADD3 R22, P1, PT, R20, R16, RZ ;  /* 0x0000001014167210 */ /* 0x000fe20007f3e0ff */
[----:B------:R-:W2:Y:S01]  /*1970*/  @!P0 LDC.64 R6, c[0x0][0x398] ;  /* 0x0000e600ff068b82 */ /* 0x000ea20000000a00 */
[----:B------:R-:W-:Y:S01]  /*1980*/  LEA.HI R92, R92, R83, RZ, 0x6 ;  /* 0x000000535c5c7211 */ /* 0x000fe200078f30ff */
[----:B------:R-:W-:Y:S01]  /*1990*/  IMAD.WIDE.U32 R16, R17, 0x40, R124 ;  /* 0x0000004011107825 */ /* 0x000fe200078e007c */
[----:B------:R-:W-:-:S02]  /*19a0*/  LOP3.LUT R86, R86, 0x1c, RZ, 0xc0, !PT ;  /* 0x0000001c56567812 */ /* 0x000fc400078ec0ff */
[----:B------:R-:W-:Y:S01]  /*19b0*/  SHF.R.S32.HI R92, RZ, 0x6, R92 ;  /* 0x00000006ff5c7819 */ /* 0x000fe2000001145c */
[----:B------:R-:W-:Y:S01]  /*19c0*/  IMAD.X R23, RZ, RZ, R9, P1 ;  /* 0x000000ffff177224 */ /* 0x000fe200008e0609 */
[----:B------:R-:W-:Y:S01]  /*19d0*/  SHF.L.U32 R72, R101, 0x6, RZ ;  /* 0x0000000665487819 */ /* 0x000fe200000006ff */
[----:B------:R-:W-:Y:S01]  /*19e0*/  IMAD.SHL.U32 R80, R153, 0x40, RZ ;  /* 0x0000004099507824 */ /* 0x000fe200078e00ff */
[----:B------:R-:W-:Y:S01]  /*19f0*/  SHF.R.U32.HI R75, RZ, 0x1, R153 ;  /* 0x00000001ff4b7819 */ /* 0x000fe20000011699 */
[----:B------:R-:W-:Y:S01]  /*1a00*/  IMAD.WIDE.U32 R22, R124, R4, R22 ;  /* 0x000000047c167225 */ /* 0x000fe200078e0016 */
[----:B------:R-:W-:Y:S02]  /*1a10*/  SHF.L.U64.HI R74, R4, 0x4, R5 ;  /* 0x00000004044a7819 */ /* 0x000fe40000010205 */
[----:B------:R-:W-:Y:S01]  /*1a20*/  LOP3.LUT R80, R80, 0x1c0, RZ, 0xc0, !PT ;  /* 0x000001c050507812 */ /* 0x000fe200078ec0ff */
[----:B------:R-:W-:Y:S01]  /*1a30*/  IMAD R97, R124, R5, R23 ;  /* 0x000000057c617224 */ /* 0x000fe200078e0217 */
[----:B------:R-:W-:Y:S01]  /*1a40*/  SHF.L.U64.HI R78, R2, 0x4, R3 ;  /* 0x00000004024e7819 */ /* 0x000fe20000010203 */
[----:B------:R-:W-:Y:S01]  /*1a50*/  IMAD.SHL.U32 R96, R22, 0x2, RZ ;  /* 0x0000000216607824 */ /* 0x000fe200078e00ff */
[----:B------:R-:W-:Y:S01]  /*1a60*/  LOP3.LUT R80, R80, 0x38, R91, 0xf8, !PT ;  /* 0x0000003850507812 */ /* 0x000fe200078ef85b */
[----:B------:R-:W-:Y:S01]  /*1a70*/  IMAD.SHL.U32 R73, R4, 0x10, RZ ;  /* 0x0000001004497824 */ /* 0x000fe200078e00ff */
[----:B------:R-:W-:Y:S01]  /*1a80*/  SHF.L.U64.HI R97, R22, 0x1, R97 ;  /* 0x0000000116617819 */ /* 0x000fe20000010261 */
[----:B------:R-:W-:Y:S01]  /*1a90*/  VIADD R57, R72, 0xffffffc0 ;  /* 0xffffffc048397836 */ /* 0x000fe20000000000 */
[----:B------:R-:W-:-:S02]  /*1aa0*/  SHF.L.U32 R77, R2, 0x4, RZ ;  /* 0x00000004024d7819 */ /* 0x000fc400000006ff */
[----:B------:R-:W-:Y:S01]  /*1ab0*/  LOP3.LUT R79, R80, 0x8, R75, 0x78, !PT ;  /* 0x00000008504f7812 */ /* 0x000fe200078e784b */
[----:B--2---:R-:W-:-:S04]  /*1ac0*/  @!P0 IMAD.WIDE.U32 R18, R155, R6, RZ ;  /* 0x000000069b128225 */ /* 0x004fc800078e00ff */
[----:B------:R-:W-:Y:S02]  /*1ad0*/  @!P0 IMAD R7, R155, R7, R19 ;  /* 0x000000079b078224 */ /* 0x000fe400078e0213 */
[----:B------:R-:W-:Y:S02]  /*1ae0*/  @!P0 IMAD.MOV.U32 R6, RZ, RZ, R18 ;  /* 0x000000ffff068224 */ /* 0x000fe400078e0012 */
[----:B-1----:R-:W-:-:S04]  /*1af0*/  @P0 IMAD.WIDE.U32 R18, R152, R126, RZ ;  /* 0x0000007e98120225 */ /* 0x002fc800078e00ff */
[----:B------:R-:W-:Y:S01]  /*1b00*/  @P0 IMAD R7, R152, R127, R19 ;  /* 0x0000007f98070224 */ /* 0x000fe200078e0213 */
[----:B------:R-:W-:Y:S02]  /*1b10*/  @P0 MOV R6, R18 ;  /* 0x0000001200060202 */ /* 0x000fe40000000f00 */
[C---:B------:R-:W-:Y:S02]  /*1b20*/  IADD3 R18, P0, PT, R20.reuse, R14, RZ ;  /* 0x0000000e14127210 */ /* 0x040fe40007f1e0ff */
[----:B------:R-:W-:Y:S02]  /*1b30*/  IADD3 R24, P3, PT, R20, R6, RZ ;  /* 0x0000000614187210 */ /* 0x000fe40007f7e0ff */
[----:B------:R-:W1:Y:S01]  /*1b40*/  LDC R6, c[0x0][0x450] ;  /* 0x00011400ff067b82 */ /* 0x000e620000000800 */
[----:B------:R-:W-:Y:S01]  /*1b50*/  IADD3.X R19, PT, PT, RZ, R8, RZ, P0, !PT ;  /* 0x00000008ff137210 */ /* 0x000fe200007fe4ff */
[----:B------:R-:W-:Y:S01]  /*1b60*/  IMAD R8, R17, R126, RZ ;  /* 0x0000007e11087224 */ /* 0x000fe200078e02ff */
[----:B----4-:R-:W-:Y:S01]  /*1b70*/  IADD3 R96, P0, PT, R96, UR8, RZ ;  /* 0x0000000860607c10 */ /* 0x010fe2000ff1e0ff */
[----:B------:R-:W-:-:S02]  /*1b80*/  IMAD.X R25, RZ, RZ, R7, P3 ;  /* 0x000000ffff197224 */ /* 0x000fc400018e0607 */
[----:B------:R-:W-:Y:S01]  /*1b90*/  IMAD.WIDE.U32 R18, R124, R2, R18 ;  /* 0x000000027c127225 */ /* 0x000fe200078e0012 */
[----:B------:R-:W-:Y:S02]  /*1ba0*/  IADD3.X R97, PT, PT, R97, UR9, RZ, P0, !PT ;  /* 0x0000000961617c10 */ /* 0x000fe400087fe4ff */
[----:B------:R-:W-:Y:S01]  /*1bb0*/  MOV R148, R96 ;  /* 0x0000006000947202 */ /* 0x000fe20000000f00 */
[----:B------:R-:W-:-:S04]  /*1bc0*/  IMAD.WIDE.U32 R14, R12, UR4, R24 ;  /* 0x000000040c0e7c25 */ /* 0x000fc8000f8e0018 */
[----:B------:R-:W-:Y:S01]  /*1bd0*/  IMAD R15, R12, UR5, R15 ;  /* 0x000000050c0f7c24 */ /* 0x000fe2000f8e020f */
[----:B------:R-:W2:Y:S01]  /*1be0*/  LDCU.64 UR4, c[0x0][0x390] ;  /* 0x00007200ff0477ac */ /* 0x000ea20008000a00 */
[----:B------:R-:W-:Y:S02]  /*1bf0*/  IMAD R93, R124, R3, R19 ;  /* 0x000000037c5d7224 */ /* 0x000fe400078e0213 */
[----:B------:R-:W-:Y:S02]  /*1c00*/  IMAD.SHL.U32 R94, R18, 0x2, RZ ;  /* 0x00000002125e7824 */ /* 0x000fe400078e00ff */
[----:B------:R-:W-:Y:S01]  /*1c10*/  IMAD R7, R16, R127, R8 ;  /* 0x0000007f10077224 */ /* 0x000fe200078e0208 */
[----:B------:R-:W-:Y:S01]  /*1c20*/  SHF.L.U64.HI R93, R18, 0x1, R93 ;  /* 0x00000001125d7819 */ /* 0x000fe2000001025d */
[----:B------:R-:W-:Y:S01]  /*1c30*/  IMAD.WIDE.U32 R126, R16, R126, R14 ;  /* 0x0000007e107e7225 */ /* 0x000fe200078e000e */
[----:B-1----:R-:W-:-:S03]  /*1c40*/  LEA.HI R81, R6, R6, RZ, 0x1 ;  /* 0x0000000606517211 */ /* 0x002fc600078f08ff */
[----:B------:R-:W-:Y:S01]  /*1c50*/  IMAD.MOV.U32 R149, RZ, RZ, R97 ;  /* 0x000000ffff957224 */ /* 0x000fe200078e0061 */
[----:B------:R-:W-:Y:S01]  /*1c60*/  SHF.R.S32.HI R81, RZ, 0x1, R81 ;  /* 0x00000001ff517819 */ /* 0x000fe20000011451 */
[----:B------:R-:W-:Y:S01]  /*1c70*/  IMAD.IADD R82, R127, 0x1, R7 ;  /* 0x000000017f527824 */ /* 0x000fe200078e0207 */
[----:B--2---:R-:W-:-:S03]  /*1c80*/  IADD3 R94, P0, PT, R94, UR4, RZ ;  /* 0x000000045e5e7c10 */ /* 0x004fc6000ff1e0ff */
[----:B------:R-:W-:Y:S01]  /*1c90*/  IMAD R87, R124, R81, R86 ;  /* 0x000000517c577224 */ /* 0x000fe200078e0256 */
[----:B------:R-:W-:-:S03]  /*1ca0*/  IADD3.X R93, PT, PT, R93, UR5, RZ, P0, !PT ;  /* 0x000000055d5d7c10 */ /* 0x000fc600087fe4ff */
[--C-:B------:R-:W-:Y:S01]  /*1cb0*/  IMAD.IADD R86, R86, 0x1, R87.reuse ;  /* 0x0000000156567824 */ /* 0x100fe200078e0257 */
[----:B------:R-:W-:Y:S01]  /*1cc0*/  ISETP.GE.AND P0, PT, R92, R101, PT ;  /* 0x000000655c00720c */ /* 0x000fe20003f06270 */
[----:B------:R-:W-:Y:S01]  /*1cd0*/  IMAD.MOV.U32 R150, RZ, RZ, R94 ;  /* 0x000000ffff967224 */ /* 0x000fe200078e005e */
[----:B------:R-:W-:Y:S02]  /*1ce0*/  SHF.R.S32.HI R85, RZ, 0x1f, R87 ;  /* 0x0000001fff557819 */ /* 0x000fe40000011457 */
[----:B------:R-:W-:Y:S02]  /*1cf0*/  SHF.R.S32.HI R84, RZ, 0x1f, R86 ;  /* 0x0000001fff547819 */ /* 0x000fe40000011456 */
[----:B------:R-:W-:-:S07]  /*1d00*/  MOV R151, R93 ;  /* 0x0000005d00977202 */ /* 0x000fce0000000f00 */
[----:B---3--:R-:W-:Y:S05]  /*1d10*/  @P0 BRA `(.L_x_5775) ;  /* 0x0000005800340947 */ /* 0x008fea0003800000 */
[----:B------:R-:W1:Y:S01]  /*1d20*/  LDC.64 R4, c[0x0][0x4a0] ;  /* 0x00012800ff047b82 */ /* 0x000e620000000a00 */
[----:B------:R-:W2:Y:S01]  /*1d30*/  LDCU.128 UR16, c[0x0][0x4b0] ;  /* 0x00009600ff1077ac */ /* 0x000ea20008000c00 */
[----:B------:R-:W-:Y:S01]  /*1d40*/  IMAD.MOV.U32 R21, RZ, RZ, RZ ;  /* 0x000000ffff157224 */ /* 0x000fe200078e00ff */
[--C-:B------:R-:W-:Y:S01]  /*1d50*/  SHF.R.S32.HI R17, RZ, 0x1f, R83.reuse ;  /* 0x0000001fff117819 */ /* 0x100fe20000011453 */
[----:B------:R-:W-:Y:S01]  /*1d60*/  @!P4 IMAD.MOV R0, RZ, RZ, -R0 ;  /* 0x000000ffff00c224 */ /* 0x000fe200078e0a00 */
[----:B------:R-:W3:Y:S01]  /*1d70*/  LDCU.128 UR12, c[0x0][0x4c0] ;  /* 0x00009800ff0c77ac */ /* 0x000ee20008000c00 */
[----:B-----5:R-:W-:Y:S01]  /*1d80*/  IMAD.IADD R58, R57, 0x1, R58 ;  /* 0x00000001393a7824 */ /* 0x020fe200078e023a */
[----:B------:R-:W-:Y:S01]  /*1d90*/  VIMNMX R92, PT, PT, RZ, R92, !PT ;  /* 0x0000005cff5c7248 */ /* 0x000fe20007fe0100 */
[----:B------:R-:W4:Y:S01]  /*1da0*/  LDC.64 R2, c[0x0][0x4a8] ;  /* 0x00012a00ff027b82 */ /* 0x000f220000000a00 */
[----:B------:R-:W-:Y:S01]  /*1db0*/  SEL R10, R10, R0, !P2 ;  /* 0x000000000a0a7207 */ /* 0x000fe20005000000 */
[----:B------:R-:W2:Y:S01]  /*1dc0*/  LDCU.128 UR8, c[0x0][0x490] ;  /* 0x00009200ff0877ac */ /* 0x000ea20008000c00 */
[----:B------:R-:W-:Y:S01]  /*1dd0*/  IMAD R58, R58, R81, RZ ;  /* 0x000000513a3a7224 */ /* 0x000fe200078e02ff */
[C---:B------:R-:W-:Y:S01]  /*1de0*/  IADD3 R90, PT, PT, R124.reuse, 0x10, RZ ;  /* 0x000000107c5a7810 */ /* 0x040fe20007ffe0ff */
[C---:B------:R-:W-:Y:S01]  /*1df0*/  IMAD.SHL.U32 R120, R81.reuse, 0x10, RZ ;  /* 0x0000001051787824 */ /* 0x040fe200078e00ff */
[----:B------:R-:W3:Y:S01]  /*1e00*/  LDCU.64 UR4, c[0x0][0x488] ;  /* 0x00009100ff0477ac */ /* 0x000ee20008000a00 */
[C---:B------:R-:W-:Y:S01]  /*1e10*/  IMAD R118, R81.reuse, 0x30, RZ ;  /* 0x0000003051767824 */ /* 0x040fe200078e02ff */
[----:B------:R-:W-:Y:S01]  /*1e20*/  IADD3 R88, PT, PT, R124, 0x30, RZ ;  /* 0x000000307c587810 */ /* 0x000fe20007ffe0ff */
[----:B------:R-:W-:Y:S01]  /*1e30*/  IMAD.SHL.U32 R116, R81, 0x20, RZ ;  /* 0x0000002051747824 */ /* 0x000fe200078e00ff */
[----:B------:R-:W-:Y:S01]  /*1e40*/  LOP3.LUT R19, R20, 0x40, RZ, 0xfc, !PT ;  /* 0x0000004014137812 */ /* 0x000fe200078efcff */
[----:B------:R-:W-:Y:S01]  /*1e50*/  VIADD R89, R124, 0x20 ;  /* 0x000000207c597836 */ /* 0x000fe20000000000 */
[----:B------:R-:W-:Y:S01]  /*1e60*/  MOV R114, R57 ;  /* 0x0000003900727202 */ /* 0x000fe20000000f00 */
[C---:B------:R-:W-:Y:S01]  /*1e70*/  IMAD R119, R101.reuse, -0x40, R83 ;  /* 0xffffffc065777824 */ /* 0x040fe200078e0253 */
        /* <DEDUP_REMOVED lines=11> */
[C---:B------:R-:W-:Y:S01]  /*1f30*/  IMAD.WIDE.U32 R8, R57.reuse, UR16, R6 ;  /* 0x0000001039087c25 */ /* 0x040fe2000f8e0006 */
[C---:B----4-:R-:W-:Y:S02]  /*1f40*/  SHF.L.U64.HI R108, R2.reuse, 0x4, R3 ;  /* 0x00000004026c7819 */ /* 0x050fe40000010203 */
[----:B------:R-:W-:Y:S01]  /*1f50*/  SHF.L.U32 R111, R2, 0x4, RZ ;  /* 0x00000004026f7819 */ /* 0x000fe200000006ff */
        /* <DEDUP_REMOVED lines=14> */
[----:B------:R-:W-:-:S02]  /*2040*/  UMOV UR19, URZ ;  /* 0x000000ff00137c82 */ /* 0x000fc40008000000 */
[C---:B------:R-:W-:Y:S02]  /*2050*/  IMAD.X R103, R5.reuse, 0x1, R84, P0 ;  /* 0x0000000105677824 */ /* 0x040fe400000e0654 */
[----:B------:R-:W-:Y:S02]  /*2060*/  IMAD.X R5, R5, 0x1, R85, P1 ;  /* 0x0000000105057824 */ /* 0x000fe400008e0655 */
[----:B------:R-:W-:Y:S01]  /*2070*/  IMAD R13, R57, R3, R13 ;  /* 0x00000003390d7224 */ /* 0x000fe200078e020d */
[----:B------:R-:W-:Y:S01]  /*2080*/  SHF.L.U64.HI R103, R102, 0x1, R103 ;  /* 0x0000000166677819 */ /* 0x000fe20000010267 */
[----:B------:R-:W-:Y:S01]  /*2090*/  IMAD R99, R17, UR16, RZ ;  /* 0x0000001011637c24 */ /* 0x000fe2000f8e02ff */
[C---:B------:R-:W-:Y:S01]  /*20a0*/  SHF.L.U64.HI R0, R58.reuse, 0x1, R5 ;  /* 0x000000013a007819 */ /* 0x040fe20000010205 */
[----:B------:R-:W-:Y:S02]  /*20b0*/  IMAD.SHL.U32 R58, R58, 0x2, RZ ;  /* 0x000000023a3a7824 */ /* 0x000fe400078e00ff */
[----:B------:R-:W-:Y:S01]  /*20c0*/  IMAD.WIDE.U32 R10, R10, UR18, R12 ;  /* 0x000000120a0a7c25 */ /* 0x000fe2000f8e000c */
[----:B------:R-:W-:-:S02]  /*20d0*/  USHF.L.U32 UR18, UR16, 0x6, URZ ;  /* 0x0000000610127899 */ /* 0x000fc400080006ff */
[----:B------:R-:W-:Y:S01]  /*20e0*/  IADD3 R22, P0, PT, R58, UR14, RZ ;  /* 0x0000000e3a167c10 */ /* 0x000fe2000ff1e0ff */
[----:B------:R-:W-:Y:S01]  /*20f0*/  IMAD.WIDE.U32 R6, R4, UR16, R6 ;  /* 0x0000001004067c25 */ /* 0x000fe2000f8e0006 */
[----:B------:R-:W3:Y:S01]  /*2100*/  LDCU UR16, c[0x0][0x450] ;  /* 0x00008a00ff1077ac */ /* 0x000ee20008000800 */
[----:B------:R-:W-:Y:S02]  /*2110*/  IADD3 R9, PT, PT, R11, R8, RZ ;  /* 0x000000080b097210 */ /* 0x000fe40007ffe0ff */
[----:B------:R-:W-:Y:S01]  /*2120*/  IADD3.X R23, PT, PT, R0, UR15, RZ, P0, !PT ;  /* 0x0000000f00177c10 */ /* 0x000fe200087fe4ff */
[----:B------:R-:W-:Y:S01]  /*2130*/  IMAD R99, R4, UR17, R99 ;  /* 0x0000001104637c24 */ /* 0x000fe2000f8e0263 */
[----:B--2---:R-:W-:Y:S01]  /*2140*/  IADD3 R58, P0, PT, R58, UR10, RZ ;  /* 0x0000000a3a3a7c10 */ /* 0x004fe2000ff1e0ff */
[----:B------:R-:W2:Y:S01]  /*2150*/  LDCU.U8 UR17, c[0x0][0x533] ;  /* 0x0000a660ff1177ac */ /* 0x000ea20008000000 */
[----:B------:R-:W-:Y:S01]  /*2160*/  IMAD.SHL.U32 R102, R102, 0x2, RZ ;  /* 0x0000000266667824 */ /* 0x000fe200078e00ff */
[----:B------:R-:W-:Y:S01]  /*2170*/  MOV R8, R10 ;  /* 0x0000000a00087202 */ /* 0x000fe20000000f00 */
        /* <DEDUP_REMOVED lines=11> */
[----:B------:R-:W-:Y:S01]  /*2230*/  IMAD.IADD R99, R7, 0x1, R99 ;  /* 0x0000000107637824 */ /* 0x000fe200078e0263 */
[----:B------:R-:W-:Y:S01]  /*2240*/  LEA R18, P2, R4, UR4, 0x1 ;  /* 0x0000000404127c11 */ /* 0x000fe2000f8408ff */
[----:B------:R-:W-:Y:S01]  /*2250*/  IMAD.IADD R17, R5, 0x1, R17 ;  /* 0x0000000105117824 */ /* 0x000fe200078e0211 */
[----:B------:R-:W-:Y:S01]  /*2260*/  IADD3 R102, P1, PT, R102, UR10, RZ ;  /* 0x0000000a66667c10 */ /* 0x000fe2000ff3e0ff */
[----:B------:R-:W-:Y:S01]  /*2270*/  IMAD.MOV.U32 R115, RZ, RZ, R101 ;  /* 0x000000ffff737224 */ /* 0x000fe200078e0065 */
[C---:B------:R-:W-:Y:S01]  /*2280*/  SHF.R.S64 R107, R109.reuse, 0x1f, R100 ;  /* 0x0000001f6d6b7819 */ /* 0x040fe20000001064 */
[----:B------:R-:W4:Y:S01]  /*2290*/  LDCU.64 UR14, c[0x0][0x3c0] ;  /* 0x00007800ff0e77ac */ /* 0x000f220008000a00 */
[----:B------:R-:W-:-:S02]  /*22a0*/  SHF.R.S64 R109, R109, 0x1f, R106 ;  /* 0x0000001f6d6d7819 */ /* 0x000fc4000000106a */
[----:B---3--:R-:W-:Y:S01]  /*22b0*/  MOV R24, UR16 ;  /* 0x0000001000187c02 */ /* 0x008fe20008000f00 */
[----:B--2---:R-:W-:Y:S01]  /*22c0*/  UISETP.NE.AND UP0, UPT, UR17, URZ, UPT ;  /* 0x000000ff1100728c */ /* 0x004fe2000bf05270 */
[----:B------:R-:W-:Y:S02]  /*22d0*/  SHF.R.S32.HI R100, RZ, 0x1f, R100 ;  /* 0x0000001fff647819 */ /* 0x000fe40000011464 */
[----:B------:R-:W-:Y:S02]  /*22e0*/  SHF.R.S32.HI R106, RZ, 0x1f, R106 ;  /* 0x0000001fff6a7819 */ /* 0x000fe4000001146a */
[----:B------:R-:W-:Y:S02]  /*22f0*/  LEA.HI.X R99, R6, UR9, R99, 0x1, P3 ;  /* 0x0000000906637c11 */ /* 0x000fe400098f0c63 */
[----:B------:R-:W-:Y:S01]  /*2300*/  LEA.HI.X R17, R4, UR5, R17, 0x1, P2 ;  /* 0x0000000504117c11 */ /* 0x000fe200090f0c11 */
[----:B------:R-:W2:Y:S01]  /*2310*/  LDCU.64 UR4, c[0x0][0x3b8] ;  /* 0x00007700ff0477ac */ /* 0x000ea20008000a00 */
[----:B------:R-:W-:Y:S01]  /*2320*/  IADD3.X R103, PT, PT, R103, UR11, RZ, P1, !PT ;  /* 0x0000000b67677c10 */ /* 0x000fe20008ffe4ff */
[----:B-1----:R-:W3:Y:S06]  /*2330*/  LDCU.128 UR8, c[0x0][0x3a0] ;  /* 0x00007400ff0877ac */ /* 0x002eec0008000c00 */
.L_x_5797:
        /* <DEDUP_REMOVED lines=9> */
[----:B------:R-:W-:Y:S02]  /*23d0*/  ISETP.GT.AND P2, PT, R115, R92, PT ;  /* 0x0000005c7300720c */ /* 0x000fe40003f44270 */
[----:B------:R-:W-:Y:S07]  /*23e0*/  ISETP.GE.AND P4, PT, R90, R119, !P0 ;  /* 0x000000775a00720c */ /* 0x000fee0004786270 */
[----:B------:R-:W5:Y:S01]  /*23f0*/  @P1 LDG.E.128 R12, desc[UR6][R98.64] ;  /* 0x00000006620c1981 */ /* 0x000f62000c1e1d00 */
[----:B------:R-:W-:Y:S05]  /*2400*/  @P1 IMAD.MOV.U32 R95, RZ, RZ, R93 ;  /* 0x000000ffff5f1224 */ /* 0x000fea00078e005d */
[----:B------:R-:W1:Y:S01]  /*2410*/  @P4 LDC.64 R2, c[0x0][0x4b0] ;  /* 0x00012c00ff024b82 */ /* 0x000e620000000a00 */
[----:B-----5:R5:W-:Y:S01]  /*2420*/  @P1 STG.E.128 desc[UR6][R94.64], R12 ;  /* 0x0000000c5e001986 */ /* 0x020be2000c101d06 */
[C---:B-1----:R-:W-:Y:S03]  /*2430*/  @P4 LEA R32, P0, R2.reuse, R98, 0x5 ;  /* 0x0000006202204211 */ /* 0x042fe600078028ff */
[----:B------:R-:W4:Y:S01]  /*2440*/  @P1 LDG.E.128 R4, desc[UR6][R98.64+0x80] ;  /* 0x0000800662041981 */ /* 0x000f22000c1e1d00 */
[----:B------:R-:W-:Y:S02]  /*2450*/  @P4 LEA.HI.X R33, R2, R99, R3, 0x5, P0 ;  /* 0x0000006302214211 */ /* 0x000fe400000f2c03 */
[C---:B------:R-:W-:Y:S04]  /*2460*/  @P4 LEA R30, P0, R77.reuse, R94, 0x1 ;  /* 0x0000005e4d1e4211 */ /* 0x040fe800078008ff */
[----:B------:R-:W-:Y:S02]  /*2470*/  @P4 LEA.HI.X R31, R77, R93, R78, 0x1, P0 ;  /* 0x0000005d4d1f4211 */ /* 0x000fe400000f0c4e */
[C---:B------:R-:W-:Y:S04]  /*2480*/  ISETP.GE.AND P0, PT, R89.reuse, R117, PT ;  /* 0x000000755900720c */ /* 0x040fe80003f06270 */
[----:B------:R-:W-:Y:S11]  /*2490*/  ISETP.GE.AND P5, PT, R89, R119, !P0 ;  /* 0x000000775900720c */ /* 0x000ff600047a6270 */
[----:B------:R-:W-:Y:S02]  /*24a0*/  @!UPT UIADD3 URZ, UPT, UPT, URZ, URZ, URZ ;  /* 0x000000fffffff290 */ /* 0x000fe4000fffe0ff */
[----:B------:R-:W1:Y:S02]  /*24b0*/  @P5 LDC.64 R2, c[0x0][0x4b0] ;  /* 0x00012c00ff025b82 */ /* 0x000e640000000a00 */
[C---:B-1----:R-:W-:Y:S04]  /*24c0*/  @P5 LEA R28, P0, R2.reuse, R98, 0x6 ;  /* 0x00000062021c5211 */ /* 0x042fe800078030ff */
[----:B------:R-:W-:Y:S02]  /*24d0*/  @P5 LEA.HI.X R29, R2, R99, R3, 0x6, P0 ;  /* 0x00000063021d5211 */ /* 0x000fe400000f3403 */
[----:B------:R-:W1:Y:S02]  /*24e0*/  @P5 LDC.64 R2, c[0x0][0x3c0] ;  /* 0x0000f000ff025b82 */ /* 0x000e640000000a00 */
[C---:B-1----:R-:W-:Y:S04]  /*24f0*/  @P5 LEA R26, P0, R2.reuse, R94, 0x6 ;  /* 0x0000005e021a5211 */ /* 0x042fe800078030ff */
[----:B------:R-:W-:Y:S02]  /*2500*/  @P5 LEA.HI.X R27, R2, R93, R3, 0x6, P0 ;  /* 0x0000005d021b5211 */ /* 0x000fe400000f3403 */
[C---:B------:R-:W-:Y:S04]  /*2510*/  ISETP.GE.AND P0, PT, R88.reuse, R117, PT ;  /* 0x000000755800720c */ /* 0x040fe80003f06270 */
[----:B------:R-:W-:Y:S02]  /*2520*/  ISETP.GE.AND P6, PT, R88, R119, !P0 ;  /* 0x000000775800720c */ /* 0x000fe400047c6270 */
[----:B------:R-:W-:Y:S11]  /*2530*/  ISETP.NE.AND P0, PT, R24, RZ, PT ;  /* 0x000000ff1800720c */ /* 0x000ff60003f05270 */
[----:B------:R-:W1:Y:S02]  /*2540*/  @P6 LDC.64 R2, c[0x0][0x4b0] ;  /* 0x00012c00ff026b82 */ /* 0x000e640000000a00 */
[----:B-1----:R-:W-:Y:S01]  /*2550*/  @P6 IMAD R3, R3, 0x60, RZ ;  /* 0x0000006003036824 */ /* 0x002fe200078e02ff */
[----:B----4-:R1:W-:Y:S04]  /*2560*/  @P1 STG.E.128 desc[UR6][R94.64+0x80], R4 ;  /* 0x000080045e001986 */ /* 0x0103e8000c101d06 */
[----:B------:R-:W4:Y:S04]  /*2570*/  @P4 LDG.E.128 R8, desc[UR6][R32.64] ;  /* 0x0000000620084981 */ /* 0x000f28000c1e1d00 */
[----:B----4-:R-:W-:Y:S04]  /*2580*/  @P4 STG.E.128 desc[UR6][R30.64], R8 ;  /* 0x000000081e004986 */ /* 0x010fe8000c101d06 */
[----:B-----5:R-:W4:Y:S04]  /*2590*/  @P4 LDG.E.128 R12, desc[UR6][R32.64+0x80] ;  /* 0x00008006200c4981 */ /* 0x020f28000c1e1d00 */
[----:B----4-:R4:W-:Y:S04]  /*25a0*/  @P4 STG.E.128 desc[UR6][R30.64+0x80], R12 ;  /* 0x0000800c1e004986 */ /* 0x0109e8000c101d06 */
[----:B-1----:R-:W5:Y:S01]  /*25b0*/  @P5 LDG.E.128 R4, desc[UR6][R28.64] ;  /* 0x000000061c045981 */ /* 0x002f62000c1e1d00 */
[----:B----4-:R-:W-:Y:S04]  /*25c0*/  @P6 IMAD.WIDE.U32 R30, R2, 0x60, R98 ;  /* 0x00000060021e6825 */ /* 0x010fe800078e0062 */
[----:B------:R-:W-:Y:S02]  /*25d0*/  @P6 IMAD.IADD R31, R31, 0x1, R3 ;  /* 0x000000011f1f6824 */ /* 0x000fe400078e0203 */
[----:B------:R-:W1:Y:S01]  /*25e0*/  @P6 LDC.64 R2, c[0x0][0x3c0] ;  /* 0x0000f000ff026b82 */ /* 0x000e620000000a00 */
[----:B------:R-:W-:Y:S02]  /*25f0*/  @P6 IMAD.MOV.U32 R95, RZ, RZ, R93 ;  /* 0x000000ffff5f6224 */ /* 0x000fe400078e005d */
[----:B-1----:R-:W-:Y:S01]  /*2600*/  @P6 IMAD R3, R3, 0x60, RZ ;  /* 0x0000006003036824 */ /* 0x002fe200078e02ff */
[----:B-----5:R1:W-:Y:S04]  /*2610*/  @P5 STG.E.128 desc[UR6][R26.64], R4 ;  /* 0x000000041a005986 */ /* 0x0203e8000c101d06 */
[----:B------:R4:W5:Y:S02]  /*2620*/  @P5 LDG.E.128 R8, desc[UR6][R28.64+0x80] ;  /* 0x000080061c085981 */ /* 0x000964000c1e1d00 */
[----:B----4-:R-:W-:Y:S01]  /*2630*/  @P6 IMAD.WIDE.U32 R28, R2, 0x60, R94 ;  /* 0x00000060021c6825 */ /* 0x010fe200078e005e */
[----:B------:R-:W-:Y:S03]  /*2640*/  P2R R95, PR, RZ, 0x4 ;  /* 0x00000004ff5f7803 */ /* 0x000fe60000000000 */
[----:B------:R-:W-:Y:S01]  /*2650*/  @P6 IMAD.IADD R29, R29, 0x1, R3 ;  /* 0x000000011d1d6824 */ /* 0x000fe200078e0203 */
[----:B-----5:R4:W-:Y:S04]  /*2660*/  @P5 STG.E.128 desc[UR6][R26.64+0x80], R8 ;  /* 0x000080081a005986 */ /* 0x0209e8000c101d06 */
[----:B-1----:R-:W5:Y:S04]  /*2670*/  @P6 LDG.E.128 R4, desc[UR6][R30.64] ;  /* 0x000000061e046981 */ /* 0x002f68000c1e1d00 */
[----:B-----5:R4:W-:Y:S04]  /*2680*/  @P6 STG.E.128 desc[UR6][R28.64], R4 ;  /* 0x000000041c006986 */ /* 0x0209e8000c101d06 */
[----:B------:R-:W5:Y:S04]  /*2690*/  @P6 LDG.E.128 R12, desc[UR6][R30.64+0x80] ;  /* 0x000080061e0c6981 */ /* 0x000f68000c1e1d00 */
[----:B-----5:R4:W-:Y:S01]  /*26a0*/  @P6 STG.E.128 desc[UR6][R28.64+0x80], R12 ;  /* 0x0000800c1c006986 */ /* 0x0209e2000c101d06 */
[----:B------:R-:W-:Y:S05]  /*26b0*/  @P0 BRA `(.L_x_5777) ;  /* 0x00000000009c0947 */ /* 0x000fea0003800000 */
[----:B------:R-:W-:Y:S01]  /*26c0*/  @P1 IMAD.MOV.U32 R16, RZ, RZ, R18 ;  /* 0x000000ffff101224 */ /* 0x000fe200078e0012 */
[----:B------:R-:W1:Y:S01]  /*26d0*/  @P5 LDC.64 R2, c[0x0][0x4a8] ;  /* 0x00012a00ff025b82 */ /* 0x000e620000000a00 */
[C---:B------:R-:W-:Y:S01]  /*26e0*/  @P4 LEA R34, P0, R111.reuse, R18, 0x1 ;  /* 0x000000126f224211 */ /* 0x040fe200078008ff */
[----:B------:R-:W-:Y:S02]  /*26f0*/  IMAD.MOV.U32 R24, RZ, RZ, RZ ;  /* 0x000000ffff187224 */ /* 0x000fe400078e00ff */
[----:B----4-:R-:W4:Y:S01]  /*2700*/  @P1 LDG.E.128 R4, desc[UR6][R16.64] ;  /* 0x0000000610041981 */ /* 0x010f22000c1e1d00 */
[----:B------:R-:W-:Y:S02]  /*2710*/  @P4 LEA.HI.X R35, R111, R17, R108, 0x1, P0 ;  /* 0x000000116f234211 */ /* 0x000fe400000f0c6c */
[C---:B------:R-:W-:Y:S04]  /*2720*/  @P4 LEA R32, P0, R73.reuse, R96, 0x1 ;  /* 0x0000006049204211 */ /* 0x040fe800078008ff */
[----:B------:R-:W-:Y:S01]  /*2730*/  @P4 LEA.HI.X R33, R73, R97, R74, 0x1, P0 ;  /* 0x0000006149214211 */ /* 0x000fe200000f0c4a */
[----:B----4-:R-:W-:Y:S01]  /*2740*/  @P1 STG.E.128 desc[UR6][R96.64], R4 ;  /* 0x0000000460001986 */ /* 0x010fe2000c101d06 */
[C---:B-1----:R-:W-:Y:S03]  /*2750*/  @P5 LEA R26, P0, R2.reuse, R18, 0x6 ;  /* 0x00000012021a5211 */ /* 0x042fe600078030ff */
[----:B------:R-:W4:Y:S01]  /*2760*/  @P1 LDG.E.128 R28, desc[UR6][R16.64+0x80] ;  /* 0x00008006101c1981 */ /* 0x000f22000c1e1d00 */
[----:B------:R-:W-:Y:S02]  /*2770*/  @P5 LEA.HI.X R27, R2, R17, R3, 0x6, P0 ;  /* 0x00000011021b5211 */ /* 0x000fe400000f3403 */
[----:B------:R-:W1:Y:S01]  /*2780*/  @P5 LDC.64 R2, c[0x0][0x3b8] ;  /* 0x0000ee00ff025b82 */ /* 0x000e620000000a00 */
[----:B----4-:R1:W-:Y:S04]  /*2790*/  @P1 STG.E.128 desc[UR6][R96.64+0x80], R28 ;  /* 0x0000801c60001986 */ /* 0x0103e8000c101d06 */
[----:B------:R-:W4:Y:S01]  /*27a0*/  @P4 LDG.E.128 R12, desc[UR6][R34.64] ;  /* 0x00000006220c4981 */ /* 0x000f22000c1e1d00 */
[C---:B-1----:R-:W-:Y:S04]  /*27b0*/  @P5 LEA R28, P0, R2.reuse, R96, 0x6 ;  /* 0x00000060021c5211 */ /* 0x042fe800078030ff */
[----:B------:R-:W-:Y:S01]  /*27c0*/  @P5 LEA.HI.X R29, R2, R97, R3, 0x6, P0 ;  /* 0x00000061021d5211 */ /* 0x000fe200000f3403 */
[----:B----4-:R1:W-:Y:S04]  /*27d0*/  @P4 STG.E.128 desc[UR6][R32.64], R12 ;  /* 0x0000000c20004986 */ /* 0x0103e8000c101d06 */
[----:B------:R-:W4:Y:S04]  /*27e0*/  @P4 LDG.E.128 R8, desc[UR6][R34.64+0x80] ;  /* 0x0000800622084981 */ /* 0x000f28000c1e1d00 */
[----:B----4-:R4:W-:Y:S04]  /*27f0*/  @P4 STG.E.128 desc[UR6][R32.64+0x80], R8 ;  /* 0x0000800820004986 */ /* 0x0109e8000c101d06 */
[----:B------:R-:W5:Y:S04]  /*2800*/  @P5 LDG.E.128 R4, desc[UR6][R26.64] ;  /* 0x000000061a045981 */ /* 0x000f68000c1e1d00 */
[----:B-----5:R4:W-:Y:S04]  /*2810*/  @P5 STG.E.128 desc[UR6][R28.64], R4 ;  /* 0x000000041c005986 */ /* 0x0209e8000c101d06 */
[----:B-1----:R-:W5:Y:S04]  /*2820*/  @P5 LDG.E.128 R12, desc[UR6][R26.64+0x80] ;  /* 0x000080061a0c5981 */ /* 0x002f68000c1e1d00 */
[----:B-----5:R4:W-:Y:S01]  /*2830*/  @P5 STG.E.128 desc[UR6][R28.64+0x80], R12 ;  /* 0x0000800c1c005986 */ /* 0x0209e2000c101d06 */
[----:B------:R-:W-:Y:S05]  /*2840*/  @!P6 BRA `(.L_x_5778) ;  /* 0x0000004400e4e947 */ /* 0x000fea0003800000 */
[----:B------:R-:W4:Y:S01]  /*2850*/  LDC.64 R2, c[0x0][0x4a8] ;  /* 0x00012a00ff027b82 */ /* 0x000f220000000a00 */
[----:B------:R-:W-:Y:S05]  /*2860*/  MOV R16, R18 ;  /* 0x0000001200107202 */ /* 0x000fea0000000f00 */
[----:B----4-:R-:W-:Y:S04]  /*2870*/  IMAD.WIDE.U32 R12, R2, 0x60, R16 ;  /* 0x00000060020c7825 */ /* 0x010fe800078e0010 */
[----:B------:R-:W-:Y:S05]  /*2880*/  IMAD R3, R3, 0x60, RZ ;  /* 0x0000006003037824 */ /* 0x000fea00078e02ff */
[----:B------:R-:W-:Y:S02]  /*2890*/  IADD3 R13, PT, PT, R13, R3, RZ ;  /* 0x000000030d0d7210 */ /* 0x000fe40007ffe0ff */
[----:B------:R-:W1:Y:S03]  /*28a0*/  LDC.64 R2, c[0x0][0x3b8] ;  /* 0x0000ee00ff027b82 */ /* 0x000e660000000a00 */
[----:B------:R-:W4:Y:S01]  /*28b0*/  LDG.E.128 R4, desc[UR6][R12.64] ;  /* 0x000000060c047981 */ /* 0x000f22000c1e1d00 */
[----:B-1----:R-:W-:Y:S04]  /*28c0*/  IMAD.WIDE.U32 R14, R2, 0x60, R96 ;  /* 0x00000060020e7825 */ /* 0x002fe800078e0060 */
[----:B------:R-:W-:Y:S05]  /*28d0*/  IMAD R3, R3, 0x60, RZ ;  /* 0x0000006003037824 */ /* 0x000fea00078e02ff */
[----:B------:R-:W-:Y:S05]  /*28e0*/  IADD3 R15, PT, PT, R15, R3, RZ ;  /* 0x000000030f0f7210 */ /* 0x000fea0007ffe0ff */
[----:B----4-:R1:W-:Y:S04]  /*28f0*/  STG.E.128 desc[UR6][R14.64], R4 ;  /* 0x000000040e007986 */ /* 0x0103e8000c101d06 */
[----:B------:R-:W4:Y:S04]  /*2900*/  LDG.E.128 R8, desc[UR6][R12.64+0x80] ;  /* 0x000080060c087981 */ /* 0x000f28000c1e1d00 */
[----:B----4-:R1:W-:Y:S01]  /*2910*/  STG.E.128 desc[UR6][R14.64+0x80], R8 ;  /* 0x000080080e007986 */ /* 0x0103e2000c101d06 */
[----:B------:R-:W-:Y:S05]  /*2920*/  BRA `(.L_x_5778) ;  /* 0x0000004400ac7947 */ /* 0x000fea0003800000 */
.L_x_5777:
[----:B------:R-:W-:Y:S05]  /*2930*/  BRA.U !UP0, `(.L_x_5779) ;  /* 0x00000019087c7547 */ /* 0x000fea000b800000 */
[C---:B------:R-:W-:Y:S01]  /*2940*/  SHF.L.U64.HI R3, R120.reuse, 0x1, R113 ;  /* 0x0000000178037819 */ /* 0x040fe20000010271 */
[----:B----4-:R-:W-:Y:S01]  /*2950*/  IMAD.SHL.U32 R5, R120, 0x2, RZ ;  /* 0x0000000278057824 */ /* 0x010fe200078e00ff */
[----:B------:R-:W1:Y:S01]  /*2960*/  LDC R46, c[0x0][0x450] ;  /* 0x00011400ff2e7b82 */ /* 0x000e620000000800 */
[----:B------:R-:W-:Y:S03]  /*2970*/  BSSY.RECONVERGENT B0, `(.L_x_5780) ;  /* 0x0000061000007945 */ /* 0x000fe60003800200 */
[-C--:B------:R-:W-:Y:S02]  /*2980*/  IADD3 R10, P2, PT, R22, R5.reuse, RZ ;  /* 0x00000005160a7210 */ /* 0x080fe40007f5e0ff */
[----:B------:R-:W-:Y:S03]  /*2990*/  IADD3 R42, P0, PT, R58, R5, RZ ;  /* 0x000000053a2a7210 */ /* 0x000fe60007f1e0ff */
[--C-:B------:R-:W-:Y:S02]  /*29a0*/  IMAD.X R11, R23, 0x1, R3.reuse, P2 ;  /* 0x00000001170b7824 */ /* 0x100fe400010e0603 */
[----:B------:R-:W-:Y:S01]  /*29b0*/  IMAD.X R43, R59, 0x1, R3, P0 ;  /* 0x000000013b2b7824 */ /* 0x000fe200000e0603 */
[----:B------:R-:W-:Y:S07]  /*29c0*/  @!P1 BRA `(.L_x_5781) ;  /* 0x00000004006c9947 */ /* 0x000fee0003800000 */
[----:B------:R-:W-:Y:S02]  /*29d0*/  ISETP.GE.AND P0, PT, R20, R24, PT ;  /* 0x000000181400720c */ /* 0x000fe40003f06270 */
[----:B------:R-:W-:Y:S02]  /*29e0*/  MOV R16, R18 ;  /* 0x0000001200107202 */ /* 0x000fe40000000f00 */
[----:B------:R-:W-:Y:S03]  /*29f0*/  ISETP.GE.AND P1, PT, R19, R24, PT ;  /* 0x000000181300720c */ /* 0x000fe60003f26270 */
[----:B------:R-:W4:Y:S08]  /*2a00*/  LDG.E.128 R32, desc[UR6][R16.64] ;  /* 0x0000000610207981 */ /* 0x000f30000c1e1d00 */
[----:B------:R-:W5:Y:S06]  /*2a10*/  @!P0 LDG.E.64 R38, desc[UR6][R58.64] ;  /* 0x000000063a268981 */ /* 0x000f6c000c1e1b00 */
[----:B------:R-:W2:Y:S01]  /*2a20*/  @!P0 LDG.E.64 R12, desc[UR6][R22.64] ;  /* 0x00000006160c8981 */ /* 0x000ea2000c1e1b00 */
[C---:B----4-:R-:W-:Y:S01]  /*2a30*/  @!P0 LOP3.LUT R15, R32.reuse, 0xffff0000, RZ, 0xc0, !PT ;  /* 0xffff0000200f8812 */ /* 0x050fe200078ec0ff */
[----:B------:R-:W-:Y:S01]  /*2a40*/  @!P0 IMAD.U32 R27, R32, 0x10000, RZ ;  /* 0x00010000201b8824 */ /* 0x000fe200078e00ff */
[----:B------:R-:W-:Y:S02]  /*2a50*/  @!P0 LOP3.LUT R26, R34, 0xffff0000, RZ, 0xc0, !PT ;  /* 0xffff0000221a8812 */ /* 0x000fe400078ec0ff */
[----:B------:R-:W-:Y:S02]  /*2a60*/  @!P0 SHF.L.U32 R40, R35, 0x10, RZ ;  /* 0x0000001023288819 */ /* 0x000fe400000006ff */
[C---:B-----5:R-:W-:Y:S01]  /*2a70*/  @!P0 LOP3.LUT R37, R38.reuse, 0xffff0000, RZ, 0xc0, !PT ;  /* 0xffff000026258812 */ /* 0x060fe200078ec0ff */
[----:B------:R-:W-:Y:S01]  /*2a80*/  @!P0 IMAD.U32 R25, R38, 0x10000, RZ ;  /* 0x0001000026198824 */ /* 0x000fe200078e00ff */
[C---:B------:R-:W-:Y:S01]  /*2a90*/  @!P0 SHF.L.U32 R36, R39.reuse, 0x10, RZ ;  /* 0x0000001027248819 */ /* 0x040fe200000006ff */
[----:B------:R-:W-:Y:S01]  /*2aa0*/  @!P0 IMAD.U32 R38, R34, 0x10000, RZ ;  /* 0x0001000022268824 */ /* 0x000fe200078e00ff */
[----:B------:R-:W-:Y:S01]  /*2ab0*/  @!P0 LOP3.LUT R39, R39, 0xffff0000, RZ, 0xc0, !PT ;  /* 0xffff000027278812 */ /* 0x000fe200078ec0ff */
[----:B------:R-:W-:Y:S01]  /*2ac0*/  @!P0 FMUL.FTZ R41, R15, R25 ;  /* 0x000000190f298220 */ /* 0x000fe20000410000 */
[C---:B--2---:R-:W-:Y:S01]  /*2ad0*/  @!P0 SHF.L.U32 R9, R13.reuse, 0x10, RZ ;  /* 0x000000100d098819 */ /* 0x044fe200000006ff */
        /* <DEDUP_REMOVED lines=10> */
[CC--:B------:R-:W-:Y:S01]  /*2b80*/  @!P0 FMUL.FTZ R2, R15.reuse, R12.reuse ;  /* 0x0000000c0f028220 */ /* 0x0c0fe20000410000 */
[----:B------:R-:W-:Y:S01]  /*2b90*/  @!P0 FMUL.FTZ R45, R15, R37 ;  /* 0x000000250f2d8220 */ /* 0x000fe20000410000 */
[----:B------:R-:W-:Y:S01]  /*2ba0*/  @!P0 FMUL.FTZ R3, R26, R9 ;  /* 0x000000091a038220 */ /* 0x000fe20000410000 */
[----:B------:R-:W-:Y:S01]  /*2bb0*/  @!P0 F2FP.BF16.F32.PACK_AB R41, R0, R41 ;  /* 0x000000290029823e */ /* 0x000fe200000010ff */
[C---:B------:R-:W-:Y:S01]  /*2bc0*/  @!P0 FMUL.FTZ R47, R14.reuse, R39 ;  /* 0x000000270e2f8220 */ /* 0x040fe20000410000 */
[----:B------:R-:W-:Y:S01]  /*2bd0*/  @!P0 FMUL.FTZ R4, R14, R13 ;  /* 0x0000000d0e048220 */ /* 0x000fe20000410000 */
[----:B------:R-:W-:Y:S01]  /*2be0*/  @!P0 FFMA.FTZ R2, R37, R25, R2 ;  /* 0x0000001925028223 */ /* 0x000fe20000010002 */
[----:B------:R-:W-:Y:S01]  /*2bf0*/  @!P0 MOV R32, R41 ;  /* 0x0000002900208202 */ /* 0x000fe20000000f00 */
        /* <DEDUP_REMOVED lines=13> */
[----:B------:R-:W5:Y:S08]  /*2cd0*/  LDG.E.128 R28, desc[UR6][R16.64+0x80] ;  /* 0x00008006101c7981 */ /* 0x000f70000c1e1d00 */
[----:B------:R-:W3:Y:S01]  /*2ce0*/  @!P1 LDG.E.64 R12, desc[UR6][R22.64+0x40] ;  /* 0x00004006160c9981 */ /* 0x000ee2000c1e1b00 */
[C---:B--2---:R-:W-:Y:S02]  /*2cf0*/  @!P1 SHF.L.U32 R36, R38.reuse, 0x10, RZ ;  /* 0x0000001026249819 */ /* 0x044fe400000006ff */
[----:B------:R-:W-:Y:S01]  /*2d00*/  @!P1 LOP3.LUT R27, R38, 0xffff0000, RZ, 0xc0, !PT ;  /* 0xffff0000261b9812 */ /* 0x000fe200078ec0ff */
[C---:B------:R-:W-:Y:S01]  /*2d10*/  @!P1 IMAD.U32 R38, R39.reuse, 0x10000, RZ ;  /* 0x0001000027269824 */ /* 0x040fe200078e00ff */
[----:B------:R-:W-:Y:S02]  /*2d20*/  @!P1 LOP3.LUT R37, R39, 0xffff0000, RZ, 0xc0, !PT ;  /* 0xffff000027259812 */ /* 0x000fe400078ec0ff */
[C---:B-----5:R-:W-:Y:S02]  /*2d30*/  @!P1 LOP3.LUT R15, R28.reuse, 0xffff0000, RZ, 0xc0, !PT ;  /* 0xffff00001c0f9812 */ /* 0x060fe400078ec0ff */
[----:B------:R-:W-:Y:S02]  /*2d40*/  @!P1 SHF.L.U32 R25, R28, 0x10, RZ ;  /* 0x000000101c199819 */ /* 0x000fe400000006ff */
[----:B------:R-:W-:Y:S01]  /*2d50*/  @!P1 LOP3.LUT R26, R30, 0xffff0000, RZ, 0xc0, !PT ;  /* 0xffff00001e1a9812 */ /* 0x000fe200078ec0ff */
[----:B------:R-:W-:Y:S01]  /*2d60*/  @!P1 FMUL.FTZ R16, R15, R36 ;  /* 0x000000240f109220 */ /* 0x000fe20000410000 */
[----:B------:R-:W-:Y:S02]  /*2d70*/  @!P1 SHF.L.U32 R40, R31, 0x10, RZ ;  /* 0x000000101f289819 */ /* 0x000fe400000006ff */
[C---:B---3--:R-:W-:Y:S01]  /*2d80*/  @!P1 SHF.L.U32 R9, R13.reuse, 0x10, RZ ;  /* 0x000000100d099819 */ /* 0x048fe200000006ff */
        /* <DEDUP_REMOVED lines=31> */
.L_x_5781:
[----:B--23--:R-:W-:Y:S05]  /*2f80*/  BSYNC.RECONVERGENT B0 ;  /* 0x0000000000007941 */ /* 0x00cfea0003800200 */
.L_x_5780:
[----:B------:R-:W-:Y:S04]  /*2f90*/  BSSY.RECONVERGENT B0, `(.L_x_5782) ;  /* 0x0000060000007945 */ /* 0x000fe80003800200 */
[----:B------:R-:W-:Y:S05]  /*2fa0*/  @!P4 BRA `(.L_x_5783) ;  /* 0x000000040078c947 */ /* 0x000fea0003800000 */
[----:B------:R-:W-:Y:S02]  /*2fb0*/  ISETP.GE.AND P0, PT, R20, R24, PT ;  /* 0x000000181400720c */ /* 0x000fe40003f06270 */
[----:B------:R-:W-:Y:S02]  /*2fc0*/  LEA R48, P1, R111, R18, 0x1 ;  /* 0x000000126f307211 */ /* 0x000fe400078208ff */
[----:B------:R-:W-:Y:S02]  /*2fd0*/  LEA R44, P2, R73, R96, 0x1 ;  /* 0x00000060492c7211 */ /* 0x000fe400078408ff */
[----:B------:R-:W-:Y:S02]  /*2fe0*/  LEA.HI.X R49, R111, R17, R108, 0x1, P1 ;  /* 0x000000116f317211 */ /* 0x000fe400008f0c6c */
[----:B------:R-:W-:Y:S03]  /*2ff0*/  ISETP.GE.AND P1, PT, R19, R24, PT ;  /* 0x000000181300720c */ /* 0x000fe60003f26270 */
[----:B----4-:R-:W2:Y:S08]  /*3000*/  LDG.E.128 R32, desc[UR6][R48.64] ;  /* 0x0000000630207981 */ /* 0x010eb0000c1e1d00 */
[----:B------:R-:W3:Y:S06]  /*3010*/  @!P0 LDG.E.64 R38, desc[UR6][R42.64] ;  /* 0x000000062a268981 */ /* 0x000eec000c1e1b00 */
[----:B------:R-:W4:Y:S01]  /*3020*/  @!P0 LDG.E.64 R12, desc[UR6][R10.64] ;  /* 0x000000060a0c8981 */ /* 0x000f22000c1e1b00 */
[C---:B--2---:R-:W-:Y:S02]  /*3030*/  @!P0 LOP3.LUT R15, R32.reuse, 0xffff0000, RZ, 0xc0, !PT ;  /* 0xffff0000200f8812 */ /* 0x044fe400078ec0ff */
[----:B------:R-:W-:Y:S02]  /*3040*/  @!P0 SHF.L.U32 R27, R32, 0x10, RZ ;  /* 0x00000010201b8819 */ /* 0x000fe400000006ff */
[C---:B------:R-:W-:Y:S02]  /*3050*/  @!P0 LOP3.LUT R16, R34.reuse, 0xffff0000, RZ, 0xc0, !PT ;  /* 0xffff000022108812 */ /* 0x040fe400078ec0ff */
[----:B------:R-:W-:Y:S02]  /*3060*/  @!P0 SHF.L.U32 R36, R34, 0x10, RZ ;  /* 0x0000001022248819 */ /* 0x000fe400000006ff */
[C---:B---3--:R-:W-:Y:S01]  /*3070*/  @!P0 SHF.L.U32 R25, R38.reuse, 0x10, RZ ;  /* 0x0000001026198819 */ /* 0x048fe200000006ff */
[----:B------:R-:W-:Y:S01]  /*3080*/  @!P0 IMAD.U32 R26, R39, 0x10000, RZ ;  /* 0x00010000271a8824 */ /* 0x000fe200078e00ff */
[----:B------:R-:W-:Y:S01]  /*3090*/  @!P0 LOP3.LUT R37, R38, 0xffff0000, RZ, 0xc0, !PT ;  /* 0xffff000026258812 */ /* 0x000fe200078ec0ff */
[----:B------:R-:W-:Y:S01]  /*30a0*/  @!P0 IMAD.U32 R38, R35, 0x10000, RZ ;  /* 0x0001000023268824 */ /* 0x000fe200078e00ff */
[----:B------:R-:W-:Y:S01]  /*30b0*/  @!P0 LOP3.LUT R39, R39, 0xffff0000, RZ, 0xc0, !PT ;  /* 0xffff000027278812 */ /* 0x000fe200078ec0ff */
[----:B------:R-:W-:Y:S01]  /*30c0*/  @!P0 FMUL.FTZ R40, R16, R26 ;  /* 0x0000001a10288220 */ /* 0x000fe20000410000 */
[C---:B----4-:R-:W-:Y:S01]  /*30d0*/  @!P0 SHF.L.U32 R14, R12.reuse, 0x10, RZ ;  /* 0x000000100c0e8819 */ /* 0x050fe200000006ff */
[----:B------:R-:W-:Y:S01]  /*30e0*/  @!P0 FMUL.FTZ R41, R15, R25 ;  /* 0x000000190f298220 */ /* 0x000fe20000410000 */
        /* <DEDUP_REMOVED lines=33> */
[C---:B---3--:R-:W-:Y:S02]  /*3300*/  @!P1 SHF.L.U32 R26, R36.reuse, 0x10, RZ ;  /* 0x00000010241a9819 */ /* 0x048fe400000006ff */
[----:B------:R-:W-:Y:S01]  /*3310*/  @!P1 LOP3.LUT R27, R36, 0xffff0000, RZ, 0xc0, !PT ;  /* 0xffff0000241b9812 */ /* 0x000fe200078ec0ff */
[C---:B------:R-:W-:Y:S01]  /*3320*/  @!P1 IMAD.U32 R36, R37.reuse, 0x10000, RZ ;  /* 0x0001000025249824 */ /* 0x040fe200078e00ff */
[----:B------:R-:W-:Y:S02]  /*3330*/  @!P1 LOP3.LUT R37, R37, 0xffff0000, RZ, 0xc0, !PT ;  /* 0xffff000025259812 */ /* 0x000fe400078ec0ff */
[C---:B----4-:R-:W-:Y:S01]  /*3340*/  @!P1 LOP3.LUT R15, R28.reuse, 0xffff0000, RZ, 0xc0, !PT ;  /* 0xffff00001c0f9812 */ /* 0x050fe200078ec0ff */
[----:B------:R-:W-:Y:S01]  /*3350*/  @!P1 IMAD.U32 R38, R31, 0x10000, RZ ;  /* 0x000100001f269824 */ /* 0x000fe200078e00ff */
[----:B------:R-:W-:Y:S02]  /*3360*/  @!P1 SHF.L.U32 R25, R28, 0x10, RZ ;  /* 0x000000101c199819 */ /* 0x000fe400000006ff */
        /* <DEDUP_REMOVED lines=34> */
.L_x_5783:
[----:B------:R-:W-:Y:S05]  /*3590*/  BSYNC.RECONVERGENT B0 ;  /* 0x0000000000007941 */ /* 0x000fea0003800200 */
.L_x_5782:
[----:B------:R-:W-:Y:S04]  /*35a0*/  BSSY.RECONVERGENT B0, `(.L_x_5784) ;  /* 0x0000066000007945 */ /* 0x000fe80003800200 */
[----:B------:R-:W-:Y:S05]  /*35b0*/  @!P5 BRA `(.L_x_5785) ;  /* 0x000000040090d947 */ /* 0x000fea0003800000 */
[C---:B------:R-:W-:Y:S01]  /*35c0*/  LEA R26, P1, R81.reuse, R10, 0x5 ;  /* 0x0000000a511a7211 */ /* 0x040fe200078228ff */
[----:B------:R-:W3:Y:S01]  /*35d0*/  LDC.64 R48, c[0x0][0x4a8] ;  /* 0x00012a00ff307b82 */ /* 0x000ee20000000a00 */
[----:B------:R-:W-:Y:S02]  /*35e0*/  ISETP.GE.AND P0, PT, R20, R24, PT ;  /* 0x000000181400720c */ /* 0x000fe40003f06270 */
[C---:B------:R-:W-:Y:S02]  /*35f0*/  LEA.HI.X.SX32 R27, R81.reuse, R11, 0x5, P1 ;  /* 0x0000000b511b7211 */ /* 0x040fe400008f2eff */
[C---:B--2---:R-:W-:Y:S04]  /*3600*/  LEA R44, P2, R81.reuse, R42, 0x5 ;  /* 0x0000002a512c7211 */ /* 0x044fe800078428ff */
[----:B------:R-:W-:Y:S05]  /*3610*/  LEA.HI.X.SX32 R45, R81, R43, 0x5, P2 ;  /* 0x0000002b512d7211 */ /* 0x000fea00010f2eff */
[----:B------:R-:W2:Y:S06]  /*3620*/  @!P0 LDG.E.64 R40, desc[UR6][R44.64] ;  /* 0x000000062c288981 */ /* 0x000eac000c1e1b00 */
[----:B------:R-:W5:Y:S01]  /*3630*/  @!P0 LDG.E.64 R12, desc[UR6][R26.64] ;  /* 0x000000061a0c8981 */ /* 0x000f62000c1e1b00 */
[C---:B---3--:R-:W-:Y:S04]  /*3640*/  LEA R50, P1, R48.reuse, R18, 0x6 ;  /* 0x0000001230327211 */ /* 0x048fe800078230ff */
[----:B------:R-:W-:Y:S02]  /*3650*/  LEA.HI.X R51, R48, R17, R49, 0x6, P1 ;  /* 0x0000001130337211 */ /* 0x000fe400008f3431 */
[----:B------:R-:W-:Y:S01]  /*3660*/  ISETP.GE.AND P1, PT, R19, R24, PT ;  /* 0x000000181300720c */ /* 0x000fe20003f26270 */
[----:B------:R-:W3:Y:S02]  /*3670*/  LDC.64 R48, c[0x0][0x3b8] ;  /* 0x0000ee00ff307b82 */ /* 0x000ee40000000a00 */
[----:B----4-:R-:W4:Y:S01]  /*3680*/  LDG.E.128 R32, desc[UR6][R50.64] ;  /* 0x0000000632207981 */ /* 0x010f22000c1e1d00 */
[----:B---3--:R-:W-:Y:S02]  /*3690*/  LEA R52, P2, R48, R96, 0x6 ;  /* 0x0000006030347211 */ /* 0x008fe400078430ff */
[C---:B--2---:R-:W-:Y:S01]  /*36a0*/  @!P0 SHF.L.U32 R25, R40.reuse, 0x10, RZ ;  /* 0x0000001028198819 */ /* 0x044fe200000006ff */
[C---:B------:R-:W-:Y:S01]  /*36b0*/  @!P0 IMAD.U32 R36, R41.reuse, 0x10000, RZ ;  /* 0x0001000029248824 */ /* 0x040fe200078e00ff */
[----:B------:R-:W-:Y:S02]  /*36c0*/  @!P0 LOP3.LUT R39, R40, 0xffff0000, RZ, 0xc0, !PT ;  /* 0xffff000028278812 */ /* 0x000fe400078ec0ff */
[----:B------:R-:W-:Y:S01]  /*36d0*/  @!P0 LOP3.LUT R41, R41, 0xffff0000, RZ, 0xc0, !PT ;  /* 0xffff000029298812 */ /* 0x000fe200078ec0ff */
[C---:B-----5:R-:W-:Y:S01]  /*36e0*/  @!P0 IMAD.U32 R14, R12.reuse, 0x10000, RZ ;  /* 0x000100000c0e8824 */ /* 0x060fe200078e00ff */
[----:B------:R-:W-:Y:S01]  /*36f0*/  @!P0 LOP3.LUT R12, R12, 0xffff0000, RZ, 0xc0, !PT ;  /* 0xffff00000c0c8812 */ /* 0x000fe200078ec0ff */
[C---:B------:R-:W-:Y:S01]  /*3700*/  @!P0 IMAD.U32 R9, R13.reuse, 0x10000, RZ ;  /* 0x000100000d098824 */ /* 0x040fe200078e00ff */
[----:B------:R-:W-:Y:S02]  /*3710*/  @!P0 LOP3.LUT R13, R13, 0xffff0000, RZ, 0xc0, !PT ;  /* 0xffff00000d0d8812 */ /* 0x000fe400078ec0ff */
[C---:B----4-:R-:W-:Y:S01]  /*3720*/  @!P0 LOP3.LUT R15, R32.reuse, 0xffff0000, RZ, 0xc0, !PT ;  /* 0xffff0000200f8812 */ /* 0x050fe200078ec0ff */
        /* <DEDUP_REMOVED lines=34> */
[----:B------:R-:W4:Y:S08]  /*3950*/  LDG.E.128 R28, desc[UR6][R50.64+0x80] ;  /* 0x00008006321c7981 */ /* 0x000f30000c1e1d00 */
[----:B------:R-:W5:Y:S01]  /*3960*/  @!P1 LDG.E.64 R12, desc[UR6][R26.64+0x40] ;  /* 0x000040061a0c9981 */ /* 0x000f62000c1e1b00 */
[C---:B--2---:R-:W-:Y:S02]  /*3970*/  @!P1 SHF.L.U32 R36, R38.reuse, 0x10, RZ ;  /* 0x0000001026249819 */ /* 0x044fe400000006ff */
        /* <DEDUP_REMOVED lines=40> */
.L_x_5785:
[----:B------:R-:W-:Y:S05]  /*3c00*/  BSYNC.RECONVERGENT B0 ;  /* 0x0000000000007941 */ /* 0x000fea0003800200 */
.L_x_5784:
[----:B------:R-:W-:Y:S04]  /*3c10*/  BSSY.RECONVERGENT B0, `(.L_x_5786) ;  /* 0x000006a000007945 */ /* 0x000fe80003800200 */
[----:B------:R-:W-:Y:S05]  /*3c20*/  @!P6 BRA `(.L_x_5787) ;  /* 0x0000000400a0e947 */ /* 0x000fea0003800000 */
[----:B------:R-:W-:Y:S01]  /*3c30*/  MOV R16, R18 ;  /* 0x0000001200107202 */ /* 0x000fe20000000f00 */
[----:B--2---:R-:W2:Y:S01]  /*3c40*/  LDC.64 R44, c[0x0][0x4a8] ;  /* 0x00012a00ff2c7b82 */ /* 0x004ea20000000a00 */
[----:B------:R-:W-:Y:S02]  /*3c50*/  ISETP.GE.AND P0, PT, R20, R24, PT ;  /* 0x000000181400720c */ /* 0x000fe40003f06270 */
[C---:B------:R-:W-:Y:S02]  /*3c60*/  LEA R40, P1, R81.reuse, R42, 0x6 ;  /* 0x0000002a51287211 */ /* 0x040fe400078230ff */
[C---:B---34-:R-:W-:Y:S02]  /*3c70*/  LEA R28, P2, R81.reuse, R10, 0x6 ;  /* 0x0000000a511c7211 */ /* 0x058fe400078430ff */
[C---:B------:R-:W-:Y:S02]  /*3c80*/  LEA.HI.X.SX32 R41, R81.reuse, R43, 0x6, P1 ;  /* 0x0000002b51297211 */ /* 0x040fe400008f36ff */
[----:B------:R-:W-:Y:S02]  /*3c90*/  LEA.HI.X.SX32 R29, R81, R11, 0x6, P2 ;  /* 0x0000000b511d7211 */ /* 0x000fe400010f36ff */
[----:B------:R-:W-:Y:S03]  /*3ca0*/  ISETP.GE.AND P1, PT, R19, R24, PT ;  /* 0x000000181300720c */ /* 0x000fe60003f26270 */
[----:B------:R-:W3:Y:S06]  /*3cb0*/  @!P0 LDG.E.64 R38, desc[UR6][R40.64] ;  /* 0x0000000628268981 */ /* 0x000eec000c1e1b00 */
[----:B------:R-:W4:Y:S01]  /*3cc0*/  @!P0 LDG.E.64 R10, desc[UR6][R28.64] ;  /* 0x000000061c0a8981 */ /* 0x000f22000c1e1b00 */
[----:B---3--:R-:W-:Y:S01]  /*3cd0*/  @!P0 SHF.L.U32 R33, R38, 0x10, RZ ;  /* 0x0000001026218819 */ /* 0x008fe200000006ff */
[----:B--2---:R-:W-:Y:S01]  /*3ce0*/  IMAD.WIDE.U32 R48, R44, 0x60, R16 ;  /* 0x000000602c307825 */ /* 0x004fe200078e0010 */
[----:B------:R-:W-:Y:S03]  /*3cf0*/  @!P0 LOP3.LUT R37, R38, 0xffff0000, RZ, 0xc0, !PT ;  /* 0xffff000026258812 */ /* 0x000fe600078ec0ff */
[----:B------:R-:W-:Y:S01]  /*3d00*/  IMAD R45, R45, 0x60, RZ ;  /* 0x000000602d2d7824 */ /* 0x000fe200078e02ff */
[C---:B----4-:R-:W-:Y:S01]  /*3d10*/  @!P0 SHF.L.U32 R24, R10.reuse, 0x10, RZ ;  /* 0x000000100a188819 */ /* 0x050fe200000006ff */
[----:B------:R-:W-:Y:S01]  /*3d20*/  @!P0 IMAD.U32 R9, R11, 0x10000, RZ ;  /* 0x000100000b098824 */ /* 0x000fe200078e00ff */
[----:B------:R-:W-:Y:S01]  /*3d30*/  @!P0 LOP3.LUT R10, R10, 0xffff0000, RZ, 0xc0, !PT ;  /* 0xffff00000a0a8812 */ /* 0x000fe200078ec0ff */
[----:B------:R-:W-:Y:S01]  /*3d40*/  IMAD.IADD R49, R49, 0x1, R45 ;  /* 0x0000000131317824 */ /* 0x000fe200078e022d */
[----:B------:R-:W-:Y:S01]  /*3d50*/  @!P0 LOP3.LUT R11, R11, 0xffff0000, RZ, 0xc0, !PT ;  /* 0xffff00000b0b8812 */ /* 0x000fe200078ec0ff */
[----:B------:R-:W2:Y:S01]  /*3d60*/  LDC.64 R44, c[0x0][0x3b8] ;  /* 0x0000ee00ff2c7b82 */ /* 0x000ea20000000a00 */
[C---:B------:R-:W-:Y:S01]  /*3d70*/  @!P0 IMAD.U32 R32, R39.reuse, 0x10000, RZ ;  /* 0x0001000027208824 */ /* 0x040fe200078e00ff */
[----:B------:R-:W-:Y:S01]  /*3d80*/  @!P0 LOP3.LUT R39, R39, 0xffff0000, RZ, 0xc0, !PT ;  /* 0xffff000027278812 */ /* 0x000fe200078ec0ff */
[----:B------:R-:W3:Y:S01]  /*3d90*/  LDG.E.128 R12, desc[UR6][R48.64] ;  /* 0x00000006300c7981 */ /* 0x000ee2000c1e1d00 */
        /* <DEDUP_REMOVED lines=46> */
[----:B--2---:R-:W-:Y:S01]  /*4080*/  @!P1 LOP3.LUT R13, R25, 0xffff0000, RZ, 0xc0, !PT ;  /* 0xffff0000190d9812 */ /* 0x004fe200078ec0ff */
[----:B------:R-:W-:Y:S01]  /*4090*/  @!P1 FMUL.FTZ R16, R31, R32 ;  /* 0x000000201f109220 */ /* 0x000fe20000410000 */
[----:B------:R-:W-:Y:S02]  /*40a0*/  @!P1 LOP3.LUT R14, R26, 0xffff0000, RZ, 0xc0, !PT ;  /* 0xffff00001a0e9812 */ /* 0x000fe400078ec0ff */
[----:B-----5:R-:W-:Y:S01]  /*40b0*/  @!P1 SHF.L.U32 R9, R11, 0x10, RZ ;  /* 0x000000100b099819 */ /* 0x020fe200000006ff */
[C---:B------:R-:W-:Y:S01]  /*40c0*/  @!P1 IMAD.U32 R30, R10.reuse, 0x10000, RZ ;  /* 0x000100000a1e9824 */ /* 0x040fe200078e00ff */
[----:B------:R-:W-:Y:S01]  /*40d0*/  @!P1 LOP3.LUT R10, R10, 0xffff0000, RZ, 0xc0, !PT ;  /* 0xffff00000a0a9812 */ /* 0x000fe200078ec0ff */
[----:B------:R-:W-:Y:S01]  /*40e0*/  @!P1 FMUL.FTZ R47, R13, R35 ;  /* 0x000000230d2f9220 */ /* 0x000fe20000410000 */
[----:B------:R-:W-:Y:S01]  /*40f0*/  @!P1 LOP3.LUT R11, R11, 0xffff0000, RZ, 0xc0, !PT ;  /* 0xffff00000b0b9812 */ /* 0x000fe200078ec0ff */
[-C--:B------:R-:W-:Y:S01]  /*4100*/  @!P1 FMUL.FTZ R5, R31, R30.reuse ;  /* 0x0000001e1f059220 */ /* 0x080fe20000410000 */
[----:B------:R-:W-:Y:S01]  /*4110*/  @!P1 LOP3.LUT R12, R27, 0xffff0000, RZ, 0xc0, !PT ;  /* 0xffff00001b0c9812 */ /* 0x000fe200078ec0ff */
[----:B------:R-:W-:Y:S01]  /*4120*/  @!P1 FFMA.FTZ R16, R33, R30, -R16 ;  /* 0x0000001e21109223 */ /* 0x000fe20000010810 */
[----:B------:R-:W-:Y:S01]  /*4130*/  @!P1 SHF.L.U32 R36, R27, 0x10, RZ ;  /* 0x000000101b249819 */ /* 0x000fe200000006ff */
[----:B------:R-:W-:Y:S01]  /*4140*/  @!P1 FFMA.FTZ R5, R32, R33, R5 ;  /* 0x0000002120059223 */ /* 0x000fe20000010005 */
[----:B------:R-:W-:Y:S01]  /*4150*/  @!P1 SHF.L.U32 R33, R25, 0x10, RZ ;  /* 0x0000001019219819 */ /* 0x000fe200000006ff */
[----:B------:R-:W-:Y:S01]  /*4160*/  @!P1 FMUL.FTZ R6, R13, R10 ;  /* 0x0000000a0d069220 */ /* 0x000fe20000410000 */
[----:B------:R-:W-:Y:S02]  /*4170*/  @!P1 IMAD.U32 R32, R26, 0x10000, RZ ;  /* 0x000100001a209824 */ /* 0x000fe400078e00ff */
[C---:B------:R-:W-:Y:S01]  /*4180*/  @!P1 FMUL.FTZ R7, R14.reuse, R9 ;  /* 0x000000090e079220 */ /* 0x040fe20000410000 */
        /* <DEDUP_REMOVED lines=18> */
.L_x_5787:
[----:B------:R-:W-:Y:S05]  /*42b0*/  BSYNC.RECONVERGENT B0 ;  /* 0x0000000000007941 */ /* 0x000fea0003800200 */
.L_x_5786:
[----:B--2---:R-:W2:Y:S01]  /*42c0*/  LDC R24, c[0x0][0x450] ;  /* 0x00011400ff187b82 */ /* 0x004ea20000000800 */
[----:B-1----:R-:W-:Y:S05]  /*42d0*/  IMAD.U32 R3, R46, -0x20, RZ ;  /* 0xffffffe02e037824 */ /* 0x002fea00078e00ff */
[C---:B------:R-:W-:Y:S02]  /*42e0*/  LEA R22, P1, R3.reuse, R22, 0x1 ;  /* 0x0000001603167211 */ /* 0x040fe400078208ff */
[C---:B------:R-:W-:Y:S02]  /*42f0*/  LEA R58, P0, R3.reuse, R58, 0x1 ;  /* 0x0000003a033a7211 */ /* 0x040fe400078008ff */
[C---:B------:R-:W-:Y:S02]  /*4300*/  LEA.HI.X.SX32 R23, R3.reuse, R23, 0x1, P1 ;  /* 0x0000001703177211 */ /* 0x040fe400008f0eff */
[----:B------:R-:W-:Y:S01]  /*4310*/  LEA.HI.X.SX32 R59, R3, R59, 0x1, P0 ;  /* 0x0000003b033b7211 */ /* 0x000fe200000f0eff */
[----:B------:R-:W-:Y:S05]  /*4320*/  BRA `(.L_x_5778) ;  /* 0x0000002c002c7947 */ /* 0x000fea0003800000 */
.L_x_5779:
[----:B----4-:R-:W-:Y:S01]  /*4330*/  LEA.HI R26, R24, R24, RZ, 0x1 ;  /* 0x00000018181a7211 */ /* 0x010fe200078f08ff */
[----:B------:R-:W1:Y:S01]  /*4340*/  LDC R121, c[0x0][0x450] ;  /* 0x00011400ff797b82 */ /* 0x000e620000000800 */
[----:B------:R-:W-:Y:S01]  /*4350*/  SHF.R.U32.HI R25, RZ, 0x1, R24 ;  /* 0x00000001ff197819 */ /* 0x000fe20000011618 */
[----:B------:R-:W-:Y:S01]  /*4360*/  BSSY.RECONVERGENT B0, `(.L_x_5788) ;  /* 0x00000ac000007945 */ /* 0x000fe20003800200 */
[----:B------:R-:W-:Y:S05]  /*4370*/  SHF.R.S32.HI R26, RZ, 0x1, R26 ;  /* 0x00000001ff1a7819 */ /* 0x000fea000001141a */
[----:B------:R-:W-:Y:S05]  /*4380*/  IMAD.MOV R26, RZ, RZ, -R26 ;  /* 0x000000ffff1a7224 */ /* 0x000fea00078e0a1a */
[----:B------:R-:W-:Y:S01]  /*4390*/  SHF.R.S32.HI R123, RZ, 0x1f, R26 ;  /* 0x0000001fff7b7819 */ /* 0x000fe2000001141a */
[----:B------:R-:W-:Y:S06]  /*43a0*/  @!P1 BRA `(.L_x_5789) ;  /* 0x00000008009c9947 */ /* 0x000fec0003800000 */
[-C--:B------:R-:W-:Y:S01]  /*43b0*/  ISETP.GE.AND P1, PT, R19, R24.reuse, PT ;  /* 0x000000181300720c */ /* 0x080fe20003f26270 */
[----:B------:R-:W-:Y:S01]  /*43c0*/  IMAD.MOV.U32 R16, RZ, RZ, R18 ;  /* 0x000000ffff107224 */ /* 0x000fe200078e0012 */
[----:B------:R-:W-:Y:S04]  /*43d0*/  ISETP.GE.AND P0, PT, R20, R24, PT ;  /* 0x000000181400720c */ /* 0x000fe80003f06270 */
[----:B------:R-:W4:Y:S07]  /*43e0*/  LDG.E.128 R60, desc[UR6][R16.64] ;  /* 0x00000006103c7981 */ /* 0x000f2e000c1e1d00 */
[----:B------:R-:W-:Y:S05]  /*43f0*/  @!P1 IADD3 R132, P2, PT, R26, 0x40, RZ ;  /* 0x000000401a849810 */ /* 0x000fea0007f5e0ff */
[----:B------:R-:W-:Y:S01]  /*4400*/  @!P1 IMAD.X R131, RZ, RZ, R123, P2 ;  /* 0x000000ffff839224 */ /* 0x000fe200010e067b */
        /* <DEDUP_REMOVED lines=9> */
[----:B------:R-:W5:Y:S01]  /*44a0*/  @!P0 LDG.E.128 R28, desc[UR6][R44.64] ;  /* 0x000000062c1c8981 */ /* 0x000f62000c1e1d00 */
[----:B------:R-:W-:Y:S05]  /*44b0*/  @!P0 IADD3 R46, P2, PT, R133, R104, RZ ;  /* 0x00000068852e8210 */ /* 0x000fea0007f5e0ff */
[----:B------:R-:W-:Y:S01]  /*44c0*/  @!P0 IMAD.X R47, R130, 0x1, R105, P2 ;  /* 0x00000001822f8824 */ /* 0x000fe200010e0669 */
[----:B------:R-:W-:Y:S04]  /*44d0*/  @!P1 ISETP.GE.U32.AND P2, PT, R19, R25, PT ;  /* 0x000000191300920c */ /* 0x000fe80003f46070 */
[----:B------:R-:W-:Y:S01]  /*44e0*/  @!P1 SEL R132, R132, 0x40, P2 ;  /* 0x0000004084849807 */ /* 0x000fe20001000000 */
[----:B------:R4:W2:Y:S01]  /*44f0*/  @!P0 LDG.E.128 R64, desc[UR6][R46.64] ;  /* 0x000000062e408981 */ /* 0x0008a2000c1e1d00 */
[----:B------:R-:W-:Y:S03]  /*4500*/  @!P1 SEL R133, R131, RZ, P2 ;  /* 0x000000ff83859207 */ /* 0x000fe60001000000 */
[C---:B------:R-:W-:Y:S01]  /*4510*/  @!P1 IMAD.SHL.U32 R131, R132.reuse, 0x2, RZ ;  /* 0x0000000284839824 */ /* 0x040fe200078e00ff */
[----:B------:R-:W-:Y:S03]  /*4520*/  @!P1 SHF.L.U64.HI R130, R132, 0x1, R133 ;  /* 0x0000000184829819 */ /* 0x000fe60000010285 */
[----:B------:R-:W3:Y:S01]  /*4530*/  @!P0 LDG.E.128 R132, desc[UR6][R134.64] ;  /* 0x0000000686848981 */ /* 0x000ee2000c1e1d00 */
[----:B------:R-:W-:Y:S04]  /*4540*/  @!P1 IADD3 R136, P3, PT, R131, R102, RZ ;  /* 0x0000006683889210 */ /* 0x000fe80007f7e0ff */
[----:B------:R-:W-:Y:S02]  /*4550*/  @!P1 IADD3.X R137, PT, PT, R130, R103, RZ, P3, !PT ;  /* 0x0000006782899210 */ /* 0x000fe40001ffe4ff */
[----:B------:R-:W-:Y:S02]  /*4560*/  ISETP.GE.U32.OR P3, PT, R20, R25, P0 ;  /* 0x000000191400720c */ /* 0x000fe40000766470 */
[C---:B----4-:R-:W-:Y:S01]  /*4570*/  @!P0 SHF.L.U32 R47, R60.reuse, 0x10, RZ ;  /* 0x000000103c2f8819 */ /* 0x050fe200000006ff */
[----:B------:R-:W-:Y:S01]  /*4580*/  @!P0 IMAD.U32 R50, R61, 0x10000, RZ ;  /* 0x000100003d328824 */ /* 0x000fe200078e00ff */
[----:B------:R-:W-:Y:S02]  /*4590*/  @!P0 LOP3.LUT R49, R60, 0xffff0000, RZ, 0xc0, !PT ;  /* 0xffff00003c318812 */ /* 0x000fe400078ec0ff */
[C---:B-----5:R-:W-:Y:S01]  /*45a0*/  @!P0 SHF.L.U32 R43, R28.reuse, 0x10, RZ ;  /* 0x000000101c2b8819 */ /* 0x060fe200000006ff */
[C---:B------:R-:W-:Y:S01]  /*45b0*/  @!P0 IMAD.U32 R39, R29.reuse, 0x10000, RZ ;  /* 0x000100001d278824 */ /* 0x040fe200078e00ff */
[----:B------:R-:W-:Y:S01]  /*45c0*/  @!P0 LOP3.LUT R41, R28, 0xffff0000, RZ, 0xc0, !PT ;  /* 0xffff00001c298812 */ /* 0x000fe200078ec0ff */
[C---:B------:R-:W-:Y:S01]  /*45d0*/  @!P0 IMAD.U32 R37, R30.reuse, 0x10000, RZ ;  /* 0x000100001e258824 */ /* 0x040fe200078e00ff */
[----:B------:R-:W-:Y:S02]  /*45e0*/  @!P0 LOP3.LUT R40, R29, 0xffff0000, RZ, 0xc0, !PT ;  /* 0xffff00001d288812 */ /* 0x000fe400078ec0ff */
[----:B------:R-:W-:Y:S02]  /*45f0*/  @!P0 LOP3.LUT R28, R30, 0xffff0000, RZ, 0xc0, !PT ;  /* 0xffff00001e1c8812 */ /* 0x000fe400078ec0ff */
[C---:B------:R-:W-:Y:S02]  /*4600*/  @!P0 SHF.L.U32 R29, R31.reuse, 0x10, RZ ;  /* 0x000000101f1d8819 */ /* 0x040fe400000006ff */
[----:B------:R-:W-:Y:S02]  /*4610*/  @!P0 LOP3.LUT R30, R31, 0xffff0000, RZ, 0xc0, !PT ;  /* 0xffff00001f1e8812 */ /* 0x000fe400078ec0ff */
[C---:B--2---:R-:W-:Y:S01]  /*4620*/  @!P0 LOP3.LUT R48, R64.reuse, 0xffff0000, RZ, 0xc0, !PT ;  /* 0xffff000040308812 */ /* 0x044fe200078ec0ff */
[----:B------:R-:W-:Y:S01]  /*4630*/  @!P0 IMAD.U32 R46, R64, 0x10000, RZ ;  /* 0x00010000402e8824 */ /* 0x000fe200078e00ff */
[C---:B------:R-:W-:Y:S01]  /*4640*/  @!P0 LOP3.LUT R52, R65.reuse, 0xffff0000, RZ, 0xc0, !PT ;  /* 0xffff000041348812 */ /* 0x040fe200078ec0ff */
[----:B------:R-:W-:Y:S01]  /*4650*/  @!P0 IMAD.U32 R51, R65, 0x10000, RZ ;  /* 0x0001000041338824 */ /* 0x000fe200078e00ff */
[C---:B------:R-:W-:Y:S01]  /*4660*/  @!P0 SHF.L.U32 R53, R66.reuse, 0x10, RZ ;  /* 0x0000001042358819 */ /* 0x040fe200000006ff */
[----:B------:R-:W-:Y:S01]  /*4670*/  @!P0 IMAD.U32 R55, R67, 0x10000, RZ ;  /* 0x0001000043378824 */ /* 0x000fe200078e00ff */
[----:B------:R-:W-:Y:S02]  /*4680*/  @!P0 LOP3.LUT R54, R66, 0xffff0000, RZ, 0xc0, !PT ;  /* 0xffff000042368812 */ /* 0x000fe400078ec0ff */
[C---:B---3--:R-:W-:Y:S01]  /*4690*/  @!P0 LOP3.LUT R38, R132.reuse, 0xffff0000, RZ, 0xc0, !PT ;  /* 0xffff000084268812 */ /* 0x048fe200078ec0ff */
[----:B------:R-:W-:Y:S01]  /*46a0*/  @!P0 IMAD.U32 R42, R132, 0x10000, RZ ;  /* 0x00010000842a8824 */ /* 0x000fe200078e00ff */
[C---:B------:R-:W-:Y:S01]  /*46b0*/  @!P0 LOP3.LUT R35, R133.reuse, 0xffff0000, RZ, 0xc0, !PT ;  /* 0xffff000085238812 */ /* 0x040fe200078ec0ff */
[----:B------:R-:W-:Y:S01]  /*46c0*/  @!P0 IMAD.U32 R36, R133, 0x10000, RZ ;  /* 0x0001000085248824 */ /* 0x000fe200078e00ff */
        /* <DEDUP_REMOVED lines=8> */
[----:B------:R-:W-:Y:S02]  /*4750*/  @!P0 IMAD.U32 R32, R135, 0x10000, RZ ;  /* 0x0001000087208824 */ /* 0x000fe400078e00ff */
[----:B------:R-:W-:Y:S01]  /*4760*/  @!P0 FMUL.FTZ R2, R41, R38 ;  /* 0x0000002629028220 */ /* 0x000fe20000410000 */
        /* <DEDUP_REMOVED lines=20> */
[----:B------:R-:W-:Y:S01]  /*48b0*/  @!P1 SEL R27, R25, R26, !P2 ;  /* 0x0000001a191b9207 */ /* 0x000fe20005000000 */
[----:B------:R-:W-:Y:S01]  /*48c0*/  @!P0 FFMA.FTZ R4, R47, R52, R4 ;  /* 0x000000342f048223 */ /* 0x000fe20000010004 */
[----:B------:R-:W-:Y:S01]  /*48d0*/  @!P0 MOV R60, R132 ;  /* 0x00000084003c8202 */ /* 0x000fe20000000f00 */
[----:B------:R-:W-:Y:S01]  /*48e0*/  @!P0 FFMA.FTZ R5, R46, R53, R5 ;  /* 0x000000352e058223 */ /* 0x000fe20000010005 */
[----:B------:R-:W-:Y:S01]  /*48f0*/  @!P0 FFMA.FTZ R6, R49, R54, R6 ;  /* 0x0000003631068223 */ /* 0x000fe20000010006 */
[----:B------:R-:W-:Y:S01]  /*4900*/  @!P0 FFMA.FTZ R7, R48, R55, R7 ;  /* 0x0000003730078223 */ /* 0x000fe20000010007 */
[----:B------:R-:W-:Y:S01]  /*4910*/  @!P0 F2FP.BF16.F32.PACK_AB R133, R4, R3 ;  /* 0x000000030485823e */ /* 0x000fe200000010ff */
[----:B------:R-:W-:Y:S01]  /*4920*/  @!P0 FFMA.FTZ R8, R51, R56, R8 ;  /* 0x0000003833088223 */ /* 0x000fe20000010008 */
[----:B------:R-:W-:Y:S01]  /*4930*/  @!P1 IMAD.WIDE R28, R27, 0x2, R16 ;  /* 0x000000021b1c9825 */ /* 0x000fe200078e0210 */
[----:B------:R-:W-:Y:S03]  /*4940*/  @!P0 F2FP.BF16.F32.PACK_AB R134, R6, R5 ;  /* 0x000000050686823e */ /* 0x000fe600000010ff */
[----:B------:R-:W-:Y:S01]  /*4950*/  @!P0 F2FP.BF16.F32.PACK_AB R135, R8, R7 ;  /* 0x000000070887823e */ /* 0x000fe200000010ff */
[----:B------:R-:W-:Y:S01]  /*4960*/  @!P0 IMAD.MOV.U32 R61, RZ, RZ, R133 ;  /* 0x000000ffff3d8224 */ /* 0x000fe200078e0085 */
[----:B------:R-:W-:Y:S03]  /*4970*/  @!P0 MOV R62, R134 ;  /* 0x00000086003e8202 */ /* 0x000fe60000000f00 */
[----:B------:R-:W-:Y:S01]  /*4980*/  @!P0 IMAD.MOV.U32 R63, RZ, RZ, R135 ;  /* 0x000000ffff3f8224 */ /* 0x000fe200078e0087 */
[----:B------:R-:W-:Y:S04]  /*4990*/  @!P1 IADD3 R46, P0, PT, R131, R104, RZ ;  /* 0x00000068832e9210 */ /* 0x000fe80007f1e0ff */
[----:B------:R-:W-:Y:S01]  /*49a0*/  @!P1 IADD3.X R47, PT, PT, R130, R105, RZ, P0, !PT ;  /* 0x00000069822f9210 */ /* 0x000fe200007fe4ff */
[----:B------:R4:W-:Y:S01]  /*49b0*/  STG.E.128 desc[UR6][R96.64], R60 ;  /* 0x0000003c60007986 */ /* 0x0009e2000c101d06 */
[----:B------:R-:W-:Y:S07]  /*49c0*/  ISETP.GE.U32.OR P0, PT, R19, R25, P1 ;  /* 0x000000191300720c */ /* 0x000fee0000f06470 */
[----:B------:R-:W2:Y:S08]  /*49d0*/  @!P1 LDG.E.128 R132, desc[UR6][R136.64] ;  /* 0x0000000688849981 */ /* 0x000eb0000c1e1d00 */
[----:B------:R-:W3:Y:S08]  /*49e0*/  @!P1 LDG.E.128 R28, desc[UR6][R28.64+0x80] ;  /* 0x000080061c1c9981 */ /* 0x000ef0000c1e1d00 */
[----:B------:R-:W5:Y:S08]  /*49f0*/  @!P1 LDG.E.128 R68, desc[UR6][R46.64] ;  /* 0x000000062e449981 */ /* 0x000f70000c1e1d00 */
[----:B------:R-:W4:Y:S01]  /*4a00*/  LDG.E.128 R64, desc[UR6][R16.64+0x80] ;  /* 0x0000800610407981 */ /* 0x000f22000c1e1d00 */
        /* <DEDUP_REMOVED lines=8> */
[C---:B---3--:R-:W-:Y:S01]  /*4a90*/  @!P1 LOP3.LUT R41, R28.reuse, 0xffff0000, RZ, 0xc0, !PT ;  /* 0xffff00001c299812 */ /* 0x048fe200078ec0ff */
[----:B------:R-:W-:Y:S01]  /*4aa0*/  @!P1 IMAD.U32 R43, R28, 0x10000, RZ ;  /* 0x000100001c2b9824 */ /* 0x000fe200078e00ff */
[----:B------:R-:W-:Y:S01]  /*4ab0*/  @!P1 SHF.L.U32 R39, R29, 0x10, RZ ;  /* 0x000000101d279819 */ /* 0x000fe200000006ff */
[----:B------:R-:W-:Y:S01]  /*4ac0*/  @!P0 FADD.FTZ R36, -R36, -RZ ;  /* 0x800000ff24248221 */ /* 0x000fe20000010100 */
[----:B------:R-:W-:Y:S01]  /*4ad0*/  @!P1 SHF.L.U32 R32, R135, 0x10, RZ ;  /* 0x0000001087209819 */ /* 0x000fe200000006ff */
[----:B------:R-:W-:Y:S01]  /*4ae0*/  @!P1 FMUL.FTZ R9, R43, R42 ;  /* 0x0000002a2b099220 */ /* 0x000fe20000410000 */
[----:B------:R-:W-:Y:S01]  /*4af0*/  @!P1 LOP3.LUT R27, R135, 0xffff0000, RZ, 0xc0, !PT ;  /* 0xffff0000871b9812 */ /* 0x000fe200078ec0ff */
[----:B------:R-:W-:Y:S01]  /*4b00*/  @!P1 FMUL.FTZ R10, R41, R38 ;  /* 0x00000026290a9220 */ /* 0x000fe20000410000 */
        /* <DEDUP_REMOVED lines=8> */
[C---:B----4-:R-:W-:Y:S01]  /*4b90*/  @!P1 LOP3.LUT R49, R64.reuse, 0xffff0000, RZ, 0xc0, !PT ;  /* 0xffff000040319812 */ /* 0x050fe200078ec0ff */
[----:B------:R-:W-:Y:S01]  /*4ba0*/  @!P1 IMAD.U32 R46, R64, 0x10000, RZ ;  /* 0x00010000402e9824 */ /* 0x000fe200078e00ff */
[----:B------:R-:W-:Y:S01]  /*4bb0*/  @!P1 SHF.L.U32 R50, R65, 0x10, RZ ;  /* 0x0000001041329819 */ /* 0x000fe200000006ff */
[----:B------:R-:W-:Y:S01]  /*4bc0*/  @!P1 IMAD.U32 R37, R30, 0x10000, RZ ;  /* 0x000100001e259824 */ /* 0x000fe200078e00ff */
[C---:B------:R-:W-:Y:S01]  /*4bd0*/  @!P1 SHF.L.U32 R29, R31.reuse, 0x10, RZ ;  /* 0x000000101f1d9819 */ /* 0x040fe200000006ff */
[----:B------:R-:W-:Y:S01]  /*4be0*/  @!P0 FADD.FTZ R34, -R34, -RZ ;  /* 0x800000ff22228221 */ /* 0x000fe20000010100 */
[----:B------:R-:W-:Y:S01]  /*4bf0*/  @!P1 LOP3.LUT R30, R31, 0xffff0000, RZ, 0xc0, !PT ;  /* 0xffff00001f1e9812 */ /* 0x000fe200078ec0ff */
[----:B------:R-:W-:Y:S01]  /*4c00*/  @!P1 FFMA.FTZ R9, R46, R47, R9 ;  /* 0x0000002f2e099223 */ /* 0x000fe20000010009 */
[----:B------:R-:W-:Y:S01]  /*4c10*/  @!P1 LOP3.LUT R52, R69, 0xffff0000, RZ, 0xc0, !PT ;  /* 0xffff000045349812 */ /* 0x000fe200078ec0ff */
        /* <DEDUP_REMOVED lines=13> */
[----:B------:R-:W-:Y:S01]  /*4cf0*/  @!P1 F2FP.BF16.F32.PACK_AB R130, R10, R9 ;  /* 0x000000090a82923e */ /* 0x000fe200000010ff */
        /* <DEDUP_REMOVED lines=18> */
.L_x_5789:
[----:B--23--:R-:W-:Y:S05]  /*4e20*/  BSYNC.RECONVERGENT B0 ;  /* 0x0000000000007941 */ /* 0x00cfea0003800200 */
.L_x_5788:
[----:B------:R-:W-:Y:S04]  /*4e30*/  BSSY.RECONVERGENT B0, `(.L_x_5790) ;  /* 0x00000ae000007945 */ /* 0x000fe80003800200 */
[----:B------:R-:W-:Y:S05]  /*4e40*/  @!P4 BRA `(.L_x_5791) ;  /* 0x0000000800b0c947 */ /* 0x000fea0003800000 */
[C---:B------:R-:W-:Y:S02]  /*4e50*/  ISETP.GE.AND P0, PT, R20.reuse, R24, PT ;  /* 0x000000181400720c */ /* 0x040fe40003f06270 */
[C---:B------:R-:W-:Y:S04]  /*4e60*/  LEA R40, P2, R111.reuse, R18, 0x1 ;  /* 0x000000126f287211 */ /* 0x040fe800078408ff */
[----:B------:R-:W-:Y:S05]  /*4e70*/  LEA.HI.X R41, R111, R17, R108, 0x1, P2 ;  /* 0x000000116f297211 */ /* 0x000fea00010f0c6c */
[----:B------:R-:W2:Y:S02]  /*4e80*/  LDG.E.128 R60, desc[UR6][R40.64] ;  /* 0x00000006283c7981 */ /* 0x000ea4000c1e1d00 */
[----:B------:R-:W-:Y:S04]  /*4e90*/  @!P0 ISETP.GE.U32.AND P1, PT, R20, R25, PT ;  /* 0x000000191400820c */ /* 0x000fe80003f26070 */
[----:B------:R-:W-:Y:S02]  /*4ea0*/  @!P0 SEL R69, R26, RZ, P1 ;  /* 0x000000ff1a458207 */ /* 0x000fe40000800000 */
[----:B------:R-:W-:Y:S02]  /*4eb0*/  @!P0 SEL R56, R123, RZ, P1 ;  /* 0x000000ff7b388207 */ /* 0x000fe40000800000 */
[----:B------:R-:W-:Y:S02]  /*4ec0*/  @!P0 IADD3 R69, P2, PT, R120, R69, RZ ;  /* 0x0000004578458210 */ /* 0x000fe40007f5e0ff */
[----:B------:R-:W-:Y:S03]  /*4ed0*/  @!P0 SEL R27, R25, R26, !P1 ;  /* 0x0000001a191b8207 */ /* 0x000fe60004800000 */
[----:B------:R-:W-:Y:S02]  /*4ee0*/  @!P0 IMAD.SHL.U32 R131, R69, 0x2, RZ ;  /* 0x0000000245838824 */ /* 0x000fe400078e00ff */
[----:B------:R-:W-:Y:S01]  /*4ef0*/  @!P0 IMAD.X R56, R113, 0x1, R56, P2 ;  /* 0x0000000171388824 */ /* 0x000fe200010e0638 */
[----:B------:R-:W-:Y:S01]  /*4f00*/  ISETP.GE.U32.OR P2, PT, R20, R25, P0 ;  /* 0x000000191400720c */ /* 0x000fe20000746470 */
[----:B------:R-:W-:Y:S01]  /*4f10*/  @!P0 IMAD.WIDE R28, R27, 0x2, R40 ;  /* 0x000000021b1c8825 */ /* 0x000fe200078e0228 */
[----:B------:R-:W-:Y:S02]  /*4f20*/  @!P0 IADD3 R70, P1, PT, R131, R102, RZ ;  /* 0x0000006683468210 */ /* 0x000fe40007f3e0ff */
[----:B------:R-:W-:Y:S03]  /*4f30*/  @!P0 SHF.L.U64.HI R56, R69, 0x1, R56 ;  /* 0x0000000145388819 */ /* 0x000fe60000010238 */
[----:B------:R-:W3:Y:S01]  /*4f40*/  @!P0 LDG.E.128 R28, desc[UR6][R28.64] ;  /* 0x000000061c1c8981 */ /* 0x000ee2000c1e1d00 */
[C---:B------:R-:W-:Y:S02]  /*4f50*/  @!P0 IADD3.X R71, PT, PT, R56.reuse, R103, RZ, P1, !PT ;  /* 0x0000006738478210 */ /* 0x040fe40000ffe4ff */
[----:B------:R-:W-:Y:S05]  /*4f60*/  @!P0 IADD3 R46, P1, PT, R131, R104, RZ ;  /* 0x00000068832e8210 */ /* 0x000fea0007f3e0ff */
[----:B------:R-:W5:Y:S01]  /*4f70*/  @!P0 LDG.E.128 R68, desc[UR6][R70.64] ;  /* 0x0000000646448981 */ /* 0x000f62000c1e1d00 */
[----:B------:R-:W-:Y:S01]  /*4f80*/  @!P0 IMAD.X R47, R56, 0x1, R105, P1 ;  /* 0x00000001382f8824 */ /* 0x000fe200008e0669 */
[----:B------:R-:W-:Y:S06]  /*4f90*/  ISETP.GE.AND P1, PT, R19, R24, PT ;  /* 0x000000181300720c */ /* 0x000fec0003f26270 */
[----:B------:R2:W4:Y:S02]  /*4fa0*/  @!P0 LDG.E.128 R52, desc[UR6][R46.64] ;  /* 0x000000062e348981 */ /* 0x000524000c1e1d00 */
[C---:B--2---:R-:W-:Y:S01]  /*4fb0*/  @!P0 LOP3.LUT R47, R60.reuse, 0xffff0000, RZ, 0xc0, !PT ;  /* 0xffff00003c2f8812 */ /* 0x044fe200078ec0ff */
[----:B------:R-:W-:Y:S01]  /*4fc0*/  @!P0 IMAD.U32 R45, R60, 0x10000, RZ ;  /* 0x000100003c2d8824 */ /* 0x000fe200078e00ff */
[C---:B---3--:R-:W-:Y:S01]  /*4fd0*/  @!P0 SHF.L.U32 R33, R29.reuse, 0x10, RZ ;  /* 0x000000101d218819 */ /* 0x048fe200000006ff */
[----:B------:R-:W-:Y:S01]  /*4fe0*/  @!P0 IMAD.U32 R38, R28, 0x10000, RZ ;  /* 0x000100001c268824 */ /* 0x000fe200078e00ff */
[----:B------:R-:W-:Y:S01]  /*4ff0*/  @!P0 LOP3.LUT R35, R29, 0xffff0000, RZ, 0xc0, !PT ;  /* 0xffff00001d238812 */ /* 0x000fe200078ec0ff */
[----:B------:R-:W-:Y:S01]  /*5000*/  @!P0 IMAD.U32 R32, R30, 0x10000, RZ ;  /* 0x000100001e208824 */ /* 0x000fe200078e00ff */
[----:B------:R-:W-:Y:S01]  /*5010*/  @!P0 LOP3.LUT R36, R28, 0xffff0000, RZ, 0xc0, !PT ;  /* 0xffff00001c248812 */ /* 0x000fe200078ec0ff */
[----:B------:R-:W-:Y:S01]  /*5020*/  @!P0 IMAD.U32 R27, R31, 0x10000, RZ ;  /* 0x000100001f1b8824 */ /* 0x000fe200078e00ff */
[----:B------:R-:W-:Y:S02]  /*5030*/  @!P0 LOP3.LUT R29, R30, 0xffff0000, RZ, 0xc0, !PT ;  /* 0xffff00001e1d8812 */ /* 0x000fe400078ec0ff */
[C---:B-----5:R-:W-:Y:S01]  /*5040*/  @!P0 SHF.L.U32 R43, R68.reuse, 0x10, RZ ;  /* 0x00000010442b8819 */ /* 0x060fe200000006ff */
[C---:B------:R-:W-:Y:S01]  /*5050*/  @!P0 IMAD.U32 R44, R69.reuse, 0x10000, RZ ;  /* 0x00010000452c8824 */ /* 0x040fe200078e00ff */
[----:B------:R-:W-:Y:S01]  /*5060*/  @!P0 LOP3.LUT R39, R68, 0xffff0000, RZ, 0xc0, !PT ;  /* 0xffff000044278812 */ /* 0x000fe200078ec0ff */
[C---:B------:R-:W-:Y:S01]  /*5070*/  @!P0 IMAD.U32 R37, R70.reuse, 0x10000, RZ ;  /* 0x0001000046258824 */ /* 0x040fe200078e00ff */
[----:B------:R-:W-:Y:S01]  /*5080*/  @!P0 LOP3.LUT R42, R69, 0xffff0000, RZ, 0xc0, !PT ;  /* 0xffff0000452a8812 */ /* 0x000fe200078ec0ff */
[----:B------:R-:W-:Y:S01]  /*5090*/  @!P2 FADD.FTZ R43, -R43, -RZ ;  /* 0x800000ff2b2ba221 */ /* 0x000fe20000010100 */
[----:B------:R-:W-:Y:S01]  /*50a0*/  @!P0 LOP3.LUT R34, R70, 0xffff0000, RZ, 0xc0, !PT ;  /* 0xffff000046228812 */ /* 0x000fe200078ec0ff */
[----:B------:R-:W-:Y:S01]  /*50b0*/  @!P2 FADD.FTZ R39, -R39, -RZ ;  /* 0x800000ff2727a221 */ /* 0x000fe20000010100 */
[C---:B------:R-:W-:Y:S01]  /*50c0*/  @!P0 SHF.L.U32 R30, R71.reuse, 0x10, RZ ;  /* 0x00000010471e8819 */ /* 0x040fe200000006ff */
[----:B------:R-:W-:Y:S01]  /*50d0*/  @!P0 FMUL.FTZ R0, R38, R43 ;  /* 0x0000002b26008220 */ /* 0x000fe20000410000 */
[----:B------:R-:W-:Y:S01]  /*50e0*/  @!P0 LOP3.LUT R28, R71, 0xffff0000, RZ, 0xc0, !PT ;  /* 0xffff0000471c8812 */ /* 0x000fe200078ec0ff */
[C---:B----4-:R-:W-:Y:S01]  /*50f0*/  @!P0 IMAD.U32 R46, R52.reuse, 0x10000, RZ ;  /* 0x00010000342e8824 */ /* 0x050fe200078e00ff */
[----:B------:R-:W-:Y:S01]  /*5100*/  @!P0 LOP3.LUT R48, R52, 0xffff0000, RZ, 0xc0, !PT ;  /* 0xffff000034308812 */ /* 0x000fe200078ec0ff */
[----:B------:R-:W-:Y:S01]  /*5110*/  @!P2 FADD.FTZ R44, -R44, -RZ ;  /* 0x800000ff2c2ca221 */ /* 0x000fe20000010100 */
[C---:B------:R-:W-:Y:S01]  /*5120*/  @!P0 SHF.L.U32 R49, R53.reuse, 0x10, RZ ;  /* 0x0000001035318819 */ /* 0x040fe200000006ff */
[----:B------:R-:W-:Y:S01]  /*5130*/  @!P2 FADD.FTZ R42, -R42, -RZ ;  /* 0x800000ff2a2aa221 */ /* 0x000fe20000010100 */
[----:B------:R-:W-:Y:S01]  /*5140*/  @!P0 LOP3.LUT R50, R53, 0xffff0000, RZ, 0xc0, !PT ;  /* 0xffff000035328812 */ /* 0x000fe200078ec0ff */
[----:B------:R-:W-:Y:S01]  /*5150*/  @!P2 FADD.FTZ R30, -R30, -RZ ;  /* 0x800000ff1e1ea221 */ /* 0x000fe20000010100 */
[----:B------:R-:W-:Y:S01]  /*5160*/  @!P0 LOP3.LUT R31, R31, 0xffff0000, RZ, 0xc0, !PT ;  /* 0xffff00001f1f8812 */ /* 0x000fe200078ec0ff */
[----:B------:R-:W-:Y:S01]  /*5170*/  @!P0 FMUL.FTZ R2, R36, R39 ;  /* 0x0000002724028220 */ /* 0x000fe20000410000 */
[C---:B------:R-:W-:Y:S01]  /*5180*/  @!P0 SHF.L.U32 R51, R55.reuse, 0x10, RZ ;  /* 0x0000001037338819 */ /* 0x040fe200000006ff */
[----:B------:R-:W-:Y:S01]  /*5190*/  @!P2 FADD.FTZ R28, -R28, -RZ ;  /* 0x800000ff1c1ca221 */ /* 0x000fe20000010100 */
[----:B------:R-:W-:Y:S01]  /*51a0*/  @!P0 LOP3.LUT R52, R55, 0xffff0000, RZ, 0xc0, !PT ;  /* 0xffff000037348812 */ /* 0x000fe200078ec0ff */
[----:B------:R-:W-:Y:S01]  /*51b0*/  @!P0 FFMA.FTZ R0, R45, R46, R0 ;  /* 0x0000002e2d008223 */ /* 0x000fe20000010000 */
[----:B------:R-:W-:Y:S01]  /*51c0*/  @!P0 LOP3.LUT R45, R61, 0xffff0000, RZ, 0xc0, !PT ;  /* 0xffff00003d2d8812 */ /* 0x000fe200078ec0ff */
[----:B------:R-:W-:Y:S01]  /*51d0*/  @!P2 FADD.FTZ R37, -R37, -RZ ;  /* 0x800000ff2525a221 */ /* 0x000fe20000010100 */
[----:B------:R-:W-:Y:S01]  /*51e0*/  @!P2 FADD.FTZ R34, -R34, -RZ ;  /* 0x800000ff2222a221 */ /* 0x000fe20000010100 */
[----:B------:R-:W-:Y:S01]  /*51f0*/  @!P1 ISETP.GE.U32.AND P2, PT, R19, R25, PT ;  /* 0x000000191300920c */ /* 0x000fe20003f46070 */
[----:B------:R-:W-:Y:S01]  /*5200*/  @!P0 FMUL.FTZ R3, R33, R44 ;  /* 0x0000002c21038220 */ /* 0x000fe20000410000 */
[----:B------:R-:W-:Y:S02]  /*5210*/  @!P0 IMAD.U32 R46, R61, 0x10000, RZ ;  /* 0x000100003d2e8824 */ /* 0x000fe400078e00ff */
[----:B------:R-:W-:Y:S01]  /*5220*/  @!P0 FMUL.FTZ R4, R35, R42 ;  /* 0x0000002a23048220 */ /* 0x000fe20000410000 */
[----:B------:R-:W-:Y:S01]  /*5230*/  @!P1 SEL R69, R26, RZ, P2 ;  /* 0x000000ff1a459207 */ /* 0x000fe20001000000 */
[----:B------:R-:W-:Y:S01]  /*5240*/  @!P0 FFMA.FTZ R2, R47, R48, R2 ;  /* 0x000000302f028223 */ /* 0x000fe20000010002 */
[----:B------:R-:W-:Y:S01]  /*5250*/  @!P0 LOP3.LUT R48, R54, 0xffff0000, RZ, 0xc0, !PT ;  /* 0xffff000036308812 */ /* 0x000fe200078ec0ff */
[----:B------:R-:W-:Y:S01]  /*5260*/  @!P0 FFMA.FTZ R3, R46, R49, R3 ;  /* 0x000000312e038223 */ /* 0x000fe20000010003 */
[----:B------:R-:W-:Y:S01]  /*5270*/  @!P1 SEL R70, R123, RZ, P2 ;  /* 0x000000ff7b469207 */ /* 0x000fe20001000000 */
[----:B------:R-:W-:Y:S01]  /*5280*/  @!P0 FFMA.FTZ R4, R45, R50, R4 ;  /* 0x000000322d048223 */ /* 0x000fe20000010004 */
[----:B------:R-:W-:Y:S01]  /*5290*/  @!P0 LOP3.LUT R45, R62, 0xffff0000, RZ, 0xc0, !PT ;  /* 0xffff00003e2d8812 */ /* 0x000fe200078ec0ff */
[----:B------:R-:W-:Y:S01]  /*52a0*/  @!P0 IMAD.U32 R47, R54, 0x10000, RZ ;  /* 0x00010000362f8824 */ /* 0x000fe200078e00ff */
[----:B------:R-:W-:Y:S01]  /*52b0*/  @!P1 IADD3 R68, P3, PT, R120, R69, RZ ;  /* 0x0000004578449210 */ /* 0x000fe20007f7e0ff */
[----:B------:R-:W-:Y:S01]  /*52c0*/  @!P0 FMUL.FTZ R5, R32, R37 ;  /* 0x0000002520058220 */ /* 0x000fe20000410000 */
[----:B------:R-:W-:Y:S01]  /*52d0*/  @!P0 LOP3.LUT R49, R63, 0xffff0000, RZ, 0xc0, !PT ;  /* 0xffff00003f318812 */ /* 0x000fe200078ec0ff */
[----:B------:R-:W-:Y:S01]  /*52e0*/  @!P0 IMAD.U32 R46, R62, 0x10000, RZ ;  /* 0x000100003e2e8824 */ /* 0x000fe200078e00ff */
[----:B------:R-:W-:Y:S01]  /*52f0*/  @!P1 IADD3.X R69, PT, PT, R113, R70, RZ, P3, !PT ;  /* 0x0000004671459210 */ /* 0x000fe20001ffe4ff */
[----:B------:R-:W-:Y:S01]  /*5300*/  @!P0 FMUL.FTZ R6, R29, R34 ;  /* 0x000000221d068220 */ /* 0x000fe20000410000 */
[----:B------:R-:W-:Y:S01]  /*5310*/  @!P0 F2FP.BF16.F32.PACK_AB R56, R2, R0 ;  /* 0x000000000238823e */ /* 0x000fe200000010ff */
[----:B------:R-:W-:Y:S01]  /*5320*/  @!P0 FMUL.FTZ R7, R27, R30 ;  /* 0x0000001e1b078220 */ /* 0x000fe20000410000 */
[----:B------:R-:W-:Y:S01]  /*5330*/  @!P1 SHF.L.U64.HI R132, R68, 0x1, R69 ;  /* 0x0000000144849819 */ /* 0x000fe20000010245 */
[----:B------:R-:W-:Y:S01]  /*5340*/  @!P0 IMAD.U32 R50, R63, 0x10000, RZ ;  /* 0x000100003f328824 */ /* 0x000fe200078e00ff */
[----:B------:R-:W-:Y:S01]  /*5350*/  @!P0 F2FP.BF16.F32.PACK_AB R69, R4, R3 ;  /* 0x000000030445823e */ /* 0x000fe200000010ff */
[----:B------:R-:W-:Y:S01]  /*5360*/  @!P0 FMUL.FTZ R8, R31, R28 ;  /* 0x0000001c1f088220 */ /* 0x000fe20000410000 */
[----:B------:R-:W-:Y:S01]  /*5370*/  LEA R130, P3, R73, R96, 0x1 ;  /* 0x0000006049827211 */ /* 0x000fe200078608ff */
[----:B------:R-:W-:Y:S01]  /*5380*/  @!P0 FFMA.FTZ R5, R46, R47, R5 ;  /* 0x0000002f2e058223 */ /* 0x000fe20000010005 */
[----:B------:R-:W-:Y:S01]  /*5390*/  @!P0 MOV R60, R56 ;  /* 0x00000038003c8202 */ /* 0x000fe20000000f00 */
[----:B------:R-:W-:Y:S01]  /*53a0*/  @!P0 FFMA.FTZ R6, R45, R48, R6 ;  /* 0x000000302d068223 */ /* 0x000fe20000010006 */
[----:B------:R-:W-:Y:S01]  /*53b0*/  LEA.HI.X R131, R73, R97, R74, 0x1, P3 ;  /* 0x0000006149837211 */ /* 0x000fe200018f0c4a */
[----:B------:R-:W-:Y:S01]  /*53c0*/  @!P0 FFMA.FTZ R7, R50, R51, R7 ;  /* 0x0000003332078223 */ /* 0x000fe20000010007 */
[----:B------:R-:W-:Y:S01]  /*53d0*/  @!P1 SEL R27, R25, R26, !P2 ;  /* 0x0000001a191b9207 */ /* 0x000fe20005000000 */
[----:B------:R-:W-:Y:S01]  /*53e0*/  @!P0 FFMA.FTZ R8, R49, R52, R8 ;  /* 0x0000003431088223 */ /* 0x000fe20000010008 */
[----:B------:R-:W-:Y:S01]  /*53f0*/  @!P1 IMAD.SHL.U32 R133, R68, 0x2, RZ ;  /* 0x0000000244859824 */ /* 0x000fe200078e00ff */
[----:B------:R-:W-:Y:S01]  /*5400*/  @!P0 F2FP.BF16.F32.PACK_AB R68, R6, R5 ;  /* 0x000000050644823e */ /* 0x000fe200000010ff */
[----:B------:R-:W-:Y:S02]  /*5410*/  @!P0 IMAD.MOV.U32 R61, RZ, RZ, R69 ;  /* 0x000000ffff3d8224 */ /* 0x000fe400078e0045 */
[----:B------:R-:W-:Y:S01]  /*5420*/  @!P0 F2FP.BF16.F32.PACK_AB R71, R8, R7 ;  /* 0x000000070847823e */ /* 0x000fe200000010ff */
[----:B------:R-:W-:Y:S01]  /*5430*/  @!P1 IMAD.WIDE R28, R27, 0x2, R40 ;  /* 0x000000021b1c9825 */ /* 0x000fe200078e0228 */
[C---:B------:R-:W-:Y:S02]  /*5440*/  @!P1 IADD3 R134, P3, PT, R133.reuse, R102, RZ ;  /* 0x0000006685869210 */ /* 0x040fe40007f7e0ff */
[----:B------:R-:W-:Y:S01]  /*5450*/  @!P0 MOV R63, R71 ;  /* 0x00000047003f8202 */ /* 0x000fe20000000f00 */
[----:B------:R-:W-:Y:S01]  /*5460*/  @!P0 IMAD.MOV.U32 R62, RZ, RZ, R68 ;  /* 0x000000ffff3e8224 */ /* 0x000fe200078e0044 */
[----:B------:R-:W-:Y:S01]  /*5470*/  @!P1 IADD3 R46, P0, PT, R133, R104, RZ ;  /* 0x00000068852e9210 */ /* 0x000fe20007f1e0ff */
[C---:B------:R-:W-:Y:S03]  /*5480*/  @!P1 IMAD.X R135, R132.reuse, 0x1, R103, P3 ;  /* 0x0000000184879824 */ /* 0x040fe600018e0667 */
[----:B------:R2:W-:Y:S01]  /*5490*/  STG.E.128 desc[UR6][R130.64], R60 ;  /* 0x0000003c82007986 */ /* 0x0005e2000c101d06 */
[----:B------:R-:W-:Y:S01]  /*54a0*/  @!P1 IMAD.X R47, R132, 0x1, R105, P0 ;  /* 0x00000001842f9824 */ /* 0x000fe200000e0669 */
[----:B------:R-:W-:Y:S06]  /*54b0*/  ISETP.GE.U32.OR P0, PT, R19, R25, P1 ;  /* 0x000000191300720c */ /* 0x000fec0000f06470 */
[----:B------:R-:W3:Y:S08]  /*54c0*/  @!P1 LDG.E.128 R68, desc[UR6][R134.64+0x80] ;  /* 0x0000800686449981 */ /* 0x000ef0000c1e1d00 */
[----:B------:R-:W4:Y:S08]  /*54d0*/  @!P1 LDG.E.128 R28, desc[UR6][R28.64+0x80] ;  /* 0x000080061c1c9981 */ /* 0x000f30000c1e1d00 */
[----:B------:R-:W5:Y:S08]  /*54e0*/  @!P1 LDG.E.128 R52, desc[UR6][R46.64+0x80] ;  /* 0x000080062e349981 */ /* 0x000f70000c1e1d00 */
[----:B------:R1:W2:Y:S01]  /*54f0*/  LDG.E.128 R64, desc[UR6][R40.64+0x80] ;  /* 0x0000800628407981 */ /* 0x0002a2000c1e1d00 */
[C---:B---3--:R-:W-:Y:S01]  /*5500*/  @!P1 LOP3.LUT R38, R68.reuse, 0xffff0000, RZ, 0xc0, !PT ;  /* 0xffff000044269812 */ /* 0x048fe200078ec0ff */
[----:B------:R-:W-:Y:S01]  /*5510*/  @!P1 IMAD.U32 R42, R68, 0x10000, RZ ;  /* 0x00010000442a9824 */ /* 0x000fe200078e00ff */
[----:B------:R-:W-:Y:S01]  /*5520*/  @!P1 SHF.L.U32 R36, R69, 0x10, RZ ;  /* 0x0000001045249819 */ /* 0x000fe200000006ff */
[----:B------:R-:W-:Y:S01]  /*5530*/  @!P1 IMAD.U32 R32, R71, 0x10000, RZ ;  /* 0x0001000047209824 */ /* 0x000fe200078e00ff */
[----:B------:R-:W-:Y:S01]  /*5540*/  @!P1 LOP3.LUT R35, R69, 0xffff0000, RZ, 0xc0, !PT ;  /* 0xffff000045239812 */ /* 0x000fe200078ec0ff */
[----:B------:R-:W-:Y:S01]  /*5550*/  @!P0 FADD.FTZ R42, -R42, -RZ ;  /* 0x800000ff2a2a8221 */ /* 0x000fe20000010100 */
[----:B------:R-:W-:Y:S01]  /*5560*/  @!P1 LOP3.LUT R33, R70, 0xffff0000, RZ, 0xc0, !PT ;  /* 0xffff000046219812 */ /* 0x000fe200078ec0ff */
[----:B------:R-:W-:Y:S01]  /*5570*/  @!P0 FADD.FTZ R38, -R38, -RZ ;  /* 0x800000ff26268221 */ /* 0x000fe20000010100 */
[C---:B----4-:R-:W-:Y:S01]  /*5580*/  @!P1 SHF.L.U32 R43, R28.reuse, 0x10, RZ ;  /* 0x000000101c2b9819 */ /* 0x050fe200000006ff */
[----:B------:R-:W-:Y:S01]  /*5590*/  @!P1 IMAD.U32 R39, R29, 0x10000, RZ ;  /* 0x000100001d279824 */ /* 0x000fe200078e00ff */
[----:B-1----:R-:W-:Y:S01]  /*55a0*/  @!P1 LOP3.LUT R41, R28, 0xffff0000, RZ, 0xc0, !PT ;  /* 0xffff00001c299812 */ /* 0x002fe200078ec0ff */
[----:B------:R-:W-:Y:S01]  /*55b0*/  @!P1 IMAD.U32 R34, R70, 0x10000, RZ ;  /* 0x0001000046229824 */ /* 0x000fe200078e00ff */
[----:B------:R-:W-:Y:S01]  /*55c0*/  @!P1 LOP3.LUT R27, R71, 0xffff0000, RZ, 0xc0, !PT ;  /* 0xffff0000471b9812 */ /* 0x000fe200078ec0ff */
[----:B------:R-:W-:Y:S01]  /*55d0*/  @!P1 FMUL.FTZ R9, R43, R42 ;  /* 0x0000002a2b099220 */ /* 0x000fe20000410000 */
[----:B------:R-:W-:Y:S01]  /*55e0*/  @!P1 LOP3.LUT R40, R29, 0xffff0000, RZ, 0xc0, !PT ;  /* 0xffff00001d289812 */ /* 0x000fe200078ec0ff */
[----:B------:R-:W-:Y:S01]  /*55f0*/  @!P0 FADD.FTZ R36, -R36, -RZ ;  /* 0x800000ff24248221 */ /* 0x000fe20000010100 */
[C---:B-----5:R-:W-:Y:S01]  /*5600*/  @!P1 LOP3.LUT R48, R52.reuse, 0xffff0000, RZ, 0xc0, !PT ;  /* 0xffff000034309812 */ /* 0x060fe200078ec0ff */
[----:B------:R-:W-:Y:S01]  /*5610*/  @!P1 IMAD.U32 R45, R52, 0x10000, RZ ;  /* 0x00010000342d9824 */ /* 0x000fe200078e00ff */
[----:B------:R-:W-:Y:S01]  /*5620*/  @!P1 LOP3.LUT R28, R30, 0xffff0000, RZ, 0xc0, !PT ;  /* 0xffff00001e1c9812 */ /* 0x000fe200078ec0ff */
[----:B------:R-:W-:Y:S01]  /*5630*/  @!P1 FMUL.FTZ R10, R41, R38 ;  /* 0x00000026290a9220 */ /* 0x000fe20000410000 */
[----:B------:R-:W-:Y:S01]  /*5640*/  @!P1 SHF.L.U32 R49, R53, 0x10, RZ ;  /* 0x0000001035319819 */ /* 0x000fe200000006ff */
[----:B------:R-:W-:Y:S01]  /*5650*/  @!P1 FMUL.FTZ R11, R39, R36 ;  /* 0x00000024270b9220 */ /* 0x000fe20000410000 */
[----:B------:R-:W-:Y:S01]  /*5660*/  @!P1 SHF.L.U32 R29, R31, 0x10, RZ ;  /* 0x000000101f1d9819 */ /* 0x000fe200000006ff */
[----:B------:R-:W-:Y:S01]  /*5670*/  @!P1 IMAD.U32 R52, R54, 0x10000, RZ ;  /* 0x0001000036349824 */ /* 0x000fe200078e00ff */
[C---:B--2---:R-:W-:Y:S01]  /*5680*/  @!P1 LOP3.LUT R47, R64.reuse, 0xffff0000, RZ, 0xc0, !PT ;  /* 0xffff0000402f9812 */ /* 0x044fe200078ec0ff */
[----:B------:R-:W-:Y:S01]  /*5690*/  @!P1 IMAD.U32 R46, R64, 0x10000, RZ ;  /* 0x00010000402e9824 */ /* 0x000fe200078e00ff */
[----:B------:R-:W-:Y:S01]  /*56a0*/  @!P1 SHF.L.U32 R50, R65, 0x10, RZ ;  /* 0x0000001041329819 */ /* 0x000fe200000006ff */
[----:B------:R-:W-:Y:S01]  /*56b0*/  @!P0 FADD.FTZ R35, -R35, -RZ ;  /* 0x800000ff23238221 */ /* 0x000fe20000010100 */
[----:B------:R-:W-:Y:S01]  /*56c0*/  @!P1 LOP3.LUT R51, R53, 0xffff0000, RZ, 0xc0, !PT ;  /* 0xffff000035339812 */ /* 0x000fe200078ec0ff */
[----:B------:R-:W-:Y:S01]  /*56d0*/  @!P1 IMAD.U32 R37, R30, 0x10000, RZ ;  /* 0x000100001e259824 */ /* 0x000fe200078e00ff */
[----:B------:R-:W-:Y:S01]  /*56e0*/  @!P1 LOP3.LUT R30, R31, 0xffff0000, RZ, 0xc0, !PT ;  /* 0xffff00001f1e9812 */ /* 0x000fe200078ec0ff */
[----:B------:R-:W-:Y:S01]  /*56f0*/  @!P0 FADD.FTZ R34, -R34, -RZ ;  /* 0x800000ff22228221 */ /* 0x000fe20000010100 */
[----:B------:R-:W-:Y:S01]  /*5700*/  @!P1 LOP3.LUT R53, R54, 0xffff0000, RZ, 0xc0, !PT ;  /* 0xffff000036359812 */ /* 0x000fe200078ec0ff */
[----:B------:R-:W-:Y:S01]  /*5710*/  @!P1 FFMA.FTZ R9, R46, R45, R9 ;  /* 0x0000002d2e099223 */ /* 0x000fe20000010009 */
        /* <DEDUP_REMOVED lines=31> */
.L_x_5791:
[----:B------:R-:W-:Y:S05]  /*5910*/  BSYNC.RECONVERGENT B0 ;  /* 0x0000000000007941 */ /* 0x000fea0003800200 */
.L_x_5790:
[----:B------:R-:W-:Y:S04]  /*5920*/  BSSY.RECONVERGENT B0, `(.L_x_5792) ;  /* 0x00000b1000007945 */ /* 0x000fe80003800200 */
[----:B------:R-:W-:Y:S05]  /*5930*/  @!P5 BRA `(.L_x_5793) ;  /* 0x0000000800bcd947 */ /* 0x000fea0003800000 */
[C---:B------:R-:W-:Y:S01]  /*5940*/  ISETP.GE.AND P0, PT, R20.reuse, R24, PT ;  /* 0x000000181400720c */ /* 0x040fe20003f06270 */
[----:B------:R-:W3:Y:S11]  /*5950*/  LDC.64 R68, c[0x0][0x4a8] ;  /* 0x00012a00ff447b82 */ /* 0x000ef60000000a00 */
[----:B------:R-:W-:Y:S01]  /*5960*/  @!UPT UIADD3 URZ, UPT, UPT, URZ, URZ, URZ ;  /* 0x000000fffffff290 */ /* 0x000fe2000fffe0ff */
[----:B------:R-:W-:Y:S04]  /*5970*/  @!P0 ISETP.GE.U32.AND P1, PT, R20, R25, PT ;  /* 0x000000191400820c */ /* 0x000fe80003f26070 */
[----:B--2---:R-:W-:Y:S02]  /*5980*/  @!P0 SEL R131, R26, RZ, P1 ;  /* 0x000000ff1a838207 */ /* 0x004fe40000800000 */
[----:B------:R-:W-:Y:S02]  /*5990*/  @!P0 SEL R71, R123, RZ, P1 ;  /* 0x000000ff7b478207 */ /* 0x000fe40000800000 */
[----:B------:R-:W-:Y:S02]  /*59a0*/  @!P0 SEL R27, R25, R26, !P1 ;  /* 0x0000001a191b8207 */ /* 0x000fe40004800000 */
[C---:B---3--:R-:W-:Y:S04]  /*59b0*/  LEA R40, P2, R68.reuse, R18, 0x6 ;  /* 0x0000001244287211 */ /* 0x048fe800078430ff */
[----:B------:R-:W-:Y:S02]  /*59c0*/  LEA.HI.X R41, R68, R17, R69, 0x6, P2 ;  /* 0x0000001144297211 */ /* 0x000fe400010f3445 */
[----:B------:R-:W-:Y:S01]  /*59d0*/  @!P0 IADD3 R69, P2, PT, R116, R131, RZ ;  /* 0x0000008374458210 */ /* 0x000fe20007f5e0ff */
[----:B------:R-:W-:Y:S02]  /*59e0*/  @!P0 IMAD.WIDE R28, R27, 0x2, R40 ;  /* 0x000000021b1c8825 */ /* 0x000fe400078e0228 */
[----:B------:R-:W2:Y:S02]  /*59f0*/  LDG.E.128 R60, desc[UR6][R40.64] ;  /* 0x00000006283c7981 */ /* 0x000ea4000c1e1d00 */
[----:B------:R-:W-:Y:S01]  /*5a00*/  @!P0 IMAD.X R56, R112, 0x1, R71, P2 ;  /* 0x0000000170388824 */ /* 0x000fe200010e0647 */
[----:B------:R-:W-:Y:S01]  /*5a10*/  ISETP.GE.U32.OR P2, PT, R20, R25, P0 ;  /* 0x000000191400720c */ /* 0x000fe20000746470 */
[C---:B------:R-:W-:Y:S03]  /*5a20*/  @!P0 IMAD.SHL.U32 R131, R69.reuse, 0x2, RZ ;  /* 0x0000000245838824 */ /* 0x040fe600078e00ff */
[----:B------:R-:W-:Y:S01]  /*5a30*/  @!P0 SHF.L.U64.HI R56, R69, 0x1, R56 ;  /* 0x0000000145388819 */ /* 0x000fe20000010238 */
[----:B------:R-:W3:Y:S01]  /*5a40*/  @!P0 LDG.E.128 R28, desc[UR6][R28.64] ;  /* 0x000000061c1c8981 */ /* 0x000ee2000c1e1d00 */
[C---:B------:R-:W-:Y:S04]  /*5a50*/  @!P0 IADD3 R132, P1, PT, R131.reuse, R102, RZ ;  /* 0x0000006683848210 */ /* 0x040fe80007f3e0ff */
[C---:B------:R-:W-:Y:S02]  /*5a60*/  @!P0 IADD3.X R133, PT, PT, R56.reuse, R103, RZ, P1, !PT ;  /* 0x0000006738858210 */ /* 0x040fe40000ffe4ff */
[----:B------:R-:W-:Y:S03]  /*5a70*/  @!P0 IADD3 R46, P1, PT, R131, R104, RZ ;  /* 0x00000068832e8210 */ /* 0x000fe60007f3e0ff */
[----:B------:R-:W5:Y:S02]  /*5a80*/  @!P0 LDG.E.128 R68, desc[UR6][R132.64] ;  /* 0x0000000684448981 */ /* 0x000f64000c1e1d00 */
[----:B------:R-:W-:Y:S01]  /*5a90*/  @!P0 IMAD.X R47, R56, 0x1, R105, P1 ;  /* 0x00000001382f8824 */ /* 0x000fe200008e0669 */
[----:B------:R-:W-:Y:S05]  /*5aa0*/  ISETP.GE.AND P1, PT, R19, R24, PT ;  /* 0x000000181300720c */ /* 0x000fea0003f26270 */
[----:B------:R2:W4:Y:S02]  /*5ab0*/  @!P0 LDG.E.128 R52, desc[UR6][R46.64] ;  /* 0x000000062e348981 */ /* 0x000524000c1e1d00 */
[C---:B--2---:R-:W-:Y:S01]  /*5ac0*/  @!P0 LOP3.LUT R47, R60.reuse, 0xffff0000, RZ, 0xc0, !PT ;  /* 0xffff00003c2f8812 */ /* 0x044fe200078ec0ff */
[----:B------:R-:W-:Y:S01]  /*5ad0*/  @!P0 IMAD.U32 R45, R60, 0x10000, RZ ;  /* 0x000100003c2d8824 */ /* 0x000fe200078e00ff */
[C---:B---3--:R-:W-:Y:S01]  /*5ae0*/  @!P0 LOP3.LUT R36, R28.reuse, 0xffff0000, RZ, 0xc0, !PT ;  /* 0xffff00001c248812 */ /* 0x048fe200078ec0ff */
[----:B------:R-:W-:Y:S01]  /*5af0*/  @!P0 IMAD.U32 R38, R28, 0x10000, RZ ;  /* 0x000100001c268824 */ /* 0x000fe200078e00ff */
[C---:B------:R-:W-:Y:S01]  /*5b00*/  @!P0 SHF.L.U32 R33, R29.reuse, 0x10, RZ ;  /* 0x000000101d218819 */ /* 0x040fe200000006ff */
[C---:B------:R-:W-:Y:S01]  /*5b10*/  @!P0 IMAD.U32 R32, R30.reuse, 0x10000, RZ ;  /* 0x000100001e208824 */ /* 0x040fe200078e00ff */
[----:B------:R-:W-:Y:S01]  /*5b20*/  @!P0 LOP3.LUT R35, R29, 0xffff0000, RZ, 0xc0, !PT ;  /* 0xffff00001d238812 */ /* 0x000fe200078ec0ff */
[C---:B------:R-:W-:Y:S01]  /*5b30*/  @!P0 IMAD.U32 R27, R31.reuse, 0x10000, RZ ;  /* 0x000100001f1b8824 */ /* 0x040fe200078e00ff */
[----:B------:R-:W-:Y:S02]  /*5b40*/  @!P0 LOP3.LUT R29, R30, 0xffff0000, RZ, 0xc0, !PT ;  /* 0xffff00001e1d8812 */ /* 0x000fe400078ec0ff */
        /* <DEDUP_REMOVED lines=8> */
[----:B------:R-:W2:Y:S01]  /*5bd0*/  LDC.64 R68, c[0x0][0x3b8] ;  /* 0x0000ee00ff447b82 */ /* 0x000ea20000000a00 */
        /* <DEDUP_REMOVED lines=10> */
[C---:B------:R-:W-:Y:S01]  /*5c80*/  @!P0 SHF.L.U32 R51, R55.reuse, 0x10, RZ ;  /* 0x0000001037338819 */ /* 0x040fe200000006ff */
[----:B------:R-:W-:Y:S01]  /*5c90*/  @!P0 FMUL.FTZ R2, R36, R39 ;  /* 0x0000002724028220 */ /* 0x000fe20000410000 */
[----:B------:R-:W-:Y:S01]  /*5ca0*/  @!P0 LOP3.LUT R52, R55, 0xffff0000, RZ, 0xc0, !PT ;  /* 0xffff000037348812 */ /* 0x000fe200078ec0ff */
[----:B------:R-:W-:Y:S01]  /*5cb0*/  @!P0 FFMA.FTZ R0, R45, R46, R0 ;  /* 0x0000002e2d008223 */ /* 0x000fe20000010000 */
[----:B------:R-:W-:Y:S01]  /*5cc0*/  @!P0 LOP3.LUT R45, R61, 0xffff0000, RZ, 0xc0, !PT ;  /* 0xffff00003d2d8812 */ /* 0x000fe200078ec0ff */
[----:B------:R-:W-:Y:S01]  /*5cd0*/  @!P0 FMUL.FTZ R3, R33, R44 ;  /* 0x0000002c21038220 */ /* 0x000fe20000410000 */
[----:B------:R-:W-:Y:S02]  /*5ce0*/  @!P0 IMAD.U32 R46, R61, 0x10000, RZ ;  /* 0x000100003d2e8824 */ /* 0x000fe400078e00ff */
[----:B------:R-:W-:Y:S01]  /*5cf0*/  @!P0 FMUL.FTZ R4, R35, R42 ;  /* 0x0000002a23048220 */ /* 0x000fe20000410000 */
[----:B------:R-:W-:Y:S01]  /*5d00*/  @!P2 FADD.FTZ R30, -R30, -RZ ;  /* 0x800000ff1e1ea221 */ /* 0x000fe20000010100 */
[----:B------:R-:W-:Y:S01]  /*5d10*/  @!P2 FADD.FTZ R28, -R28, -RZ ;  /* 0x800000ff1c1ca221 */ /* 0x000fe20000010100 */
[----:B------:R-:W-:Y:S01]  /*5d20*/  @!P2 FADD.FTZ R37, -R37, -RZ ;  /* 0x800000ff2525a221 */ /* 0x000fe20000010100 */
[----:B------:R-:W-:Y:S01]  /*5d30*/  @!P2 FADD.FTZ R34, -R34, -RZ ;  /* 0x800000ff2222a221 */ /* 0x000fe20000010100 */
[----:B------:R-:W-:Y:S01]  /*5d40*/  @!P1 ISETP.GE.U32.AND P2, PT, R19, R25, PT ;  /* 0x000000191300920c */ /* 0x000fe20003f46070 */
[----:B------:R-:W-:Y:S01]  /*5d50*/  @!P0 FFMA.FTZ R2, R47, R48, R2 ;  /* 0x000000302f028223 */ /* 0x000fe20000010002 */
[----:B------:R-:W-:Y:S01]  /*5d60*/  @!P0 LOP3.LUT R48, R54, 0xffff0000, RZ, 0xc0, !PT ;  /* 0xffff000036308812 */ /* 0x000fe200078ec0ff */
[----:B------:R-:W-:Y:S01]  /*5d70*/  @!P0 FFMA.FTZ R3, R46, R49, R3 ;  /* 0x000000312e038223 */ /* 0x000fe20000010003 */
[----:B------:R-:W-:Y:S01]  /*5d80*/  @!P1 SEL R133, R26, RZ, P2 ;  /* 0x000000ff1a859207 */ /* 0x000fe20001000000 */
[----:B------:R-:W-:Y:S01]  /*5d90*/  @!P0 FFMA.FTZ R4, R45, R50, R4 ;  /* 0x000000322d048223 */ /* 0x000fe20000010004 */
[----:B------:R-:W-:Y:S01]  /*5da0*/  @!P0 LOP3.LUT R45, R62, 0xffff0000, RZ, 0xc0, !PT ;  /* 0xffff00003e2d8812 */ /* 0x000fe200078ec0ff */
[----:B------:R-:W-:Y:S01]  /*5db0*/  @!P0 IMAD.U32 R47, R54, 0x10000, RZ ;  /* 0x00010000362f8824 */ /* 0x000fe200078e00ff */
[----:B------:R-:W-:Y:S01]  /*5dc0*/  @!P0 LOP3.LUT R49, R63, 0xffff0000, RZ, 0xc0, !PT ;  /* 0xffff00003f318812 */ /* 0x000fe200078ec0ff */
[----:B------:R-:W-:Y:S01]  /*5dd0*/  @!P0 FMUL.FTZ R5, R32, R37 ;  /* 0x0000002520058220 */ /* 0x000fe20000410000 */
[----:B------:R-:W-:Y:S01]  /*5de0*/  @!P1 SEL R71, R123, RZ, P2 ;  /* 0x000000ff7b479207 */ /* 0x000fe20001000000 */
[----:B------:R-:W-:Y:S01]  /*5df0*/  @!P0 IMAD.U32 R46, R62, 0x10000, RZ ;  /* 0x000100003e2e8824 */ /* 0x000fe200078e00ff */
[----:B------:R-:W-:Y:S01]  /*5e00*/  @!P1 IADD3 R133, P3, PT, R116, R133, RZ ;  /* 0x0000008574859210 */ /* 0x000fe20007f7e0ff */
[----:B------:R-:W-:Y:S01]  /*5e10*/  @!P0 FMUL.FTZ R6, R29, R34 ;  /* 0x000000221d068220 */ /* 0x000fe20000410000 */
[----:B------:R-:W-:Y:S01]  /*5e20*/  @!P0 F2FP.BF16.F32.PACK_AB R56, R2, R0 ;  /* 0x000000000238823e */ /* 0x000fe200000010ff */
[----:B------:R-:W-:Y:S01]  /*5e30*/  @!P0 FMUL.FTZ R7, R27, R30 ;  /* 0x0000001e1b078220 */ /* 0x000fe20000410000 */
[----:B------:R-:W-:Y:S01]  /*5e40*/  @!P1 IADD3.X R132, PT, PT, R112, R71, RZ, P3, !PT ;  /* 0x0000004770849210 */ /* 0x000fe20001ffe4ff */
[----:B------:R-:W-:Y:S01]  /*5e50*/  @!P0 IMAD.U32 R50, R63, 0x10000, RZ ;  /* 0x000100003f328824 */ /* 0x000fe200078e00ff */
[----:B------:R-:W-:Y:S01]  /*5e60*/  @!P0 F2FP.BF16.F32.PACK_AB R71, R4, R3 ;  /* 0x000000030447823e */ /* 0x000fe200000010ff */
[----:B------:R-:W-:Y:S01]  /*5e70*/  @!P0 FMUL.FTZ R8, R31, R28 ;  /* 0x0000001c1f088220 */ /* 0x000fe20000410000 */
[----:B--2---:R-:W-:Y:S01]  /*5e80*/  LEA R130, P3, R68, R96, 0x6 ;  /* 0x0000006044827211 */ /* 0x004fe200078630ff */
[----:B------:R-:W-:Y:S01]  /*5e90*/  @!P0 FFMA.FTZ R5, R46, R47, R5 ;  /* 0x0000002f2e058223 */ /* 0x000fe20000010005 */
[----:B------:R-:W-:Y:S01]  /*5ea0*/  @!P1 SHF.L.U64.HI R132, R133, 0x1, R132 ;  /* 0x0000000185849819 */ /* 0x000fe20000010284 */
[----:B------:R-:W-:Y:S01]  /*5eb0*/  @!P0 FFMA.FTZ R6, R45, R48, R6 ;  /* 0x000000302d068223 */ /* 0x000fe20000010006 */
[----:B------:R-:W-:Y:S01]  /*5ec0*/  LEA.HI.X R131, R68, R97, R69, 0x6, P3 ;  /* 0x0000006144837211 */ /* 0x000fe200018f3445 */
[----:B------:R-:W-:Y:S01]  /*5ed0*/  @!P0 FFMA.FTZ R7, R50, R51, R7 ;  /* 0x0000003332078223 */ /* 0x000fe20000010007 */
[----:B------:R-:W-:Y:S01]  /*5ee0*/  @!P0 MOV R60, R56 ;  /* 0x00000038003c8202 */ /* 0x000fe20000000f00 */
[----:B------:R-:W-:Y:S01]  /*5ef0*/  @!P0 FFMA.FTZ R8, R49, R52, R8 ;  /* 0x0000003431088223 */ /* 0x000fe20000010008 */
[----:B------:R-:W-:Y:S01]  /*5f00*/  @!P0 F2FP.BF16.F32.PACK_AB R70, R6, R5 ;  /* 0x000000050646823e */ /* 0x000fe200000010ff */
[----:B------:R-:W-:Y:S01]  /*5f10*/  @!P0 IMAD.MOV.U32 R61, RZ, RZ, R71 ;  /* 0x000000ffff3d8224 */ /* 0x000fe200078e0047 */
[----:B------:R-:W-:Y:S01]  /*5f20*/  @!P1 SEL R27, R25, R26, !P2 ;  /* 0x0000001a191b9207 */ /* 0x000fe20005000000 */
[----:B------:R-:W-:Y:S01]  /*5f30*/  @!P1 IMAD.SHL.U32 R133, R133, 0x2, RZ ;  /* 0x0000000285859824 */ /* 0x000fe200078e00ff */
[----:B------:R-:W-:Y:S01]  /*5f40*/  @!P0 F2FP.BF16.F32.PACK_AB R135, R8, R7 ;  /* 0x000000070887823e */ /* 0x000fe200000010ff */
[----:B------:R-:W-:Y:S02]  /*5f50*/  @!P0 IMAD.MOV.U32 R62, RZ, RZ, R70 ;  /* 0x000000ffff3e8224 */ /* 0x000fe400078e0046 */
[----:B------:R-:W-:Y:S01]  /*5f60*/  @!P1 IMAD.WIDE R28, R27, 0x2, R40 ;  /* 0x000000021b1c9825 */ /* 0x000fe200078e0228 */
[----:B------:R-:W-:Y:S02]  /*5f70*/  @!P0 MOV R63, R135 ;  /* 0x00000087003f8202 */ /* 0x000fe40000000f00 */
[C---:B------:R-:W-:Y:S02]  /*5f80*/  @!P1 IADD3 R136, P4, PT, R133.reuse, R102, RZ ;  /* 0x0000006685889210 */ /* 0x040fe40007f9e0ff */
[----:B------:R-:W-:Y:S01]  /*5f90*/  @!P1 IADD3 R46, P0, PT, R133, R104, RZ ;  /* 0x00000068852e9210 */ /* 0x000fe20007f1e0ff */
[----:B------:R3:W-:Y:S02]  /*5fa0*/  STG.E.128 desc[UR6][R130.64], R60 ;  /* 0x0000003c82007986 */ /* 0x0007e4000c101d06 */
[C---:B------:R-:W-:Y:S02]  /*5fb0*/  @!P1 IMAD.X R137, R132.reuse, 0x1, R103, P4 ;  /* 0x0000000184899824 */ /* 0x040fe400020e0667 */
[----:B------:R-:W-:Y:S01]  /*5fc0*/  @!P1 IMAD.X R47, R132, 0x1, R105, P0 ;  /* 0x00000001842f9824 */ /* 0x000fe200000e0669 */
[----:B------:R-:W-:Y:S03]  /*5fd0*/  ISETP.GE.U32.OR P0, PT, R19, R25, P1 ;  /* 0x000000191300720c */ /* 0x000fe60000f06470 */
[----:B------:R-:W2:Y:S08]  /*5fe0*/  @!P1 LDG.E.128 R68, desc[UR6][R136.64+0x80] ;  /* 0x0000800688449981 */ /* 0x000eb0000c1e1d00 */
[----:B------:R-:W4:Y:S08]  /*5ff0*/  @!P1 LDG.E.128 R28, desc[UR6][R28.64+0x80] ;  /* 0x000080061c1c9981 */ /* 0x000f30000c1e1d00 */
[----:B------:R-:W5:Y:S08]  /*6000*/  @!P1 LDG.E.128 R52, desc[UR6][R46.64+0x80] ;  /* 0x000080062e349981 */ /* 0x000f70000c1e1d00 */
[----:B------:R1:W3:Y:S01]  /*6010*/  LDG.E.128 R64, desc[UR6][R40.64+0x80] ;  /* 0x0000800628407981 */ /* 0x0002e2000c1e1d00 */
[C---:B--2---:R-:W-:Y:S01]  /*6020*/  @!P1 LOP3.LUT R38, R68.reuse, 0xffff0000, RZ, 0xc0, !PT ;  /* 0xffff000044269812 */ /* 0x044fe200078ec0ff */
        /* <DEDUP_REMOVED lines=23> */
[C---:B---3--:R-:W-:Y:S01]  /*61a0*/  @!P1 LOP3.LUT R47, R64.reuse, 0xffff0000, RZ, 0xc0, !PT ;  /* 0xffff0000402f9812 */ /* 0x048fe200078ec0ff */
        /* <DEDUP_REMOVED lines=40> */
.L_x_5793:
[----:B------:R-:W-:Y:S05]  /*6430*/  BSYNC.RECONVERGENT B0 ;  /* 0x0000000000007941 */ /* 0x000fea0003800200 */
.L_x_5792:
[----:B------:R-:W-:Y:S04]  /*6440*/  BSSY.RECONVERGENT B0, `(.L_x_5794) ;  /* 0x00000b3000007945 */ /* 0x000fe80003800200 */
[----:B------:R-:W-:Y:S05]  /*6450*/  @!P6 BRA `(.L_x_5795) ;  /* 0x0000000800c4e947 */ /* 0x000fea0003800000 */
[C---:B------:R-:W-:Y:S01]  /*6460*/  ISETP.GE.AND P0, PT, R20.reuse, R24, PT ;  /* 0x000000181400720c */ /* 0x040fe20003f06270 */
[----:B------:R-:W5:Y:S01]  /*6470*/  LDC.64 R68, c[0x0][0x4a8] ;  /* 0x00012a00ff447b82 */ /* 0x000f620000000a00 */
[----:B------:R-:W-:Y:S11]  /*6480*/  IMAD.MOV.U32 R16, RZ, RZ, R18 ;  /* 0x000000ffff107224 */ /* 0x000ff600078e0012 */
[----:B------:R-:W-:Y:S04]  /*6490*/  @!P0 ISETP.GE.U32.AND P1, PT, R20, R25, PT ;  /* 0x000000191400820c */ /* 0x000fe80003f26070 */
[----:B------:R-:W-:Y:S01]  /*64a0*/  @!P0 SEL R27, R25, R26, !P1 ;  /* 0x0000001a191b8207 */ /* 0x000fe20004800000 */
[----:B-----5:R-:W-:Y:S01]  /*64b0*/  IMAD R71, R69, 0x60, RZ ;  /* 0x0000006045477824 */ /* 0x020fe200078e02ff */
[----:B------:R-:W-:Y:S01]  /*64c0*/  @!P0 SEL R69, R26, RZ, P1 ;  /* 0x000000ff1a458207 */ /* 0x000fe20000800000 */
[----:B------:R-:W-:Y:S03]  /*64d0*/  IMAD.WIDE.U32 R36, R68, 0x60, R16 ;  /* 0x0000006044247825 */ /* 0x000fe600078e0010 */
[----:B------:R-:W-:Y:S01]  /*64e0*/  @!P0 IADD3 R69, P2, PT, R118, R69, RZ ;  /* 0x0000004576458210 */ /* 0x000fe20007f5e0ff */
[----:B------:R-:W-:Y:S01]  /*64f0*/  IMAD.IADD R37, R37, 0x1, R71 ;  /* 0x0000000125257824 */ /* 0x000fe200078e0247 */
[----:B------:R-:W-:Y:S03]  /*6500*/  @!P0 SEL R71, R123, RZ, P1 ;  /* 0x000000ff7b478207 */ /* 0x000fe60000800000 */
[----:B--23--:R-:W-:Y:S01]  /*6510*/  @!P0 IMAD.SHL.U32 R131, R69, 0x2, RZ ;  /* 0x0000000245838824 */ /* 0x00cfe200078e00ff */
[----:B------:R-:W-:Y:S01]  /*6520*/  @!P0 IADD3.X R56, PT, PT, R110, R71, RZ, P2, !PT ;  /* 0x000000476e388210 */ /* 0x000fe200017fe4ff */
[----:B------:R-:W2:Y:S01]  /*6530*/  LDG.E.128 R52, desc[UR6][R36.64] ;  /* 0x0000000624347981 */ /* 0x000ea2000c1e1d00 */
[----:B------:R-:W-:Y:S01]  /*6540*/  ISETP.GE.U32.OR P2, PT, R20, R25, P0 ;  /* 0x000000191400720c */ /* 0x000fe20000746470 */
[----:B------:R-:W-:Y:S01]  /*6550*/  @!P0 IMAD.WIDE R28, R27, 0x2, R36 ;  /* 0x000000021b1c8825 */ /* 0x000fe200078e0224 */
[----:B------:R-:W-:Y:S02]  /*6560*/  @!P0 SHF.L.U64.HI R56, R69, 0x1, R56 ;  /* 0x0000000145388819 */ /* 0x000fe40000010238 */
[C---:B------:R-:W-:Y:S03]  /*6570*/  @!P0 IADD3 R70, P1, PT, R131.reuse, R102, RZ ;  /* 0x0000006683468210 */ /* 0x040fe60007f3e0ff */
[----:B------:R-:W3:Y:S02]  /*6580*/  @!P0 LDG.E.128 R28, desc[UR6][R28.64] ;  /* 0x000000061c1c8981 */ /* 0x000ee4000c1e1d00 */
[C---:B------:R-:W-:Y:S01]  /*6590*/  @!P0 IMAD.X R71, R56.reuse, 0x1, R103, P1 ;  /* 0x0000000138478824 */ /* 0x040fe200008e0667 */
[----:B------:R-:W-:Y:S04]  /*65a0*/  @!P0 IADD3 R44, P1, PT, R131, R104, RZ ;  /* 0x00000068832c8210 */ /* 0x000fe80007f3e0ff */
[----:B------:R-:W-:Y:S01]  /*65b0*/  @!P0 IADD3.X R45, PT, PT, R56, R105, RZ, P1, !PT ;  /* 0x00000069382d8210 */ /* 0x000fe20000ffe4ff */
[----:B------:R-:W5:Y:S01]  /*65c0*/  @!P0 LDG.E.128 R68, desc[UR6][R70.64] ;  /* 0x0000000646448981 */ /* 0x000f62000c1e1d00 */
[----:B------:R-:W-:Y:S07]  /*65d0*/  ISETP.GE.AND P1, PT, R19, R24, PT ;  /* 0x000000181300720c */ /* 0x000fee0003f26270 */
[----:B------:R2:W4:Y:S02]  /*65e0*/  @!P0 LDG.E.128 R48, desc[UR6][R44.64] ;  /* 0x000000062c308981 */ /* 0x000524000c1e1d00 */
[C---:B--2---:R-:W-:Y:S02]  /*65f0*/  @!P0 SHF.L.U32 R45, R52.reuse, 0x10, RZ ;  /* 0x00000010342d8819 */ /* 0x044fe400000006ff */
[----:B------:R-:W-:Y:S02]  /*6600*/  @!P0 LOP3.LUT R47, R52, 0xffff0000, RZ, 0xc0, !PT ;  /* 0xffff0000342f8812 */ /* 0x000fe400078ec0ff */
[C---:B---3--:R-:W-:Y:S01]  /*6610*/  @!P0 LOP3.LUT R35, R28.reuse, 0xffff0000, RZ, 0xc0, !PT ;  /* 0xffff00001c238812 */ /* 0x048fe200078ec0ff */
[----:B------:R-:W-:Y:S01]  /*6620*/  @!P0 IMAD.U32 R38, R28, 0x10000, RZ ;  /* 0x000100001c268824 */ /* 0x000fe200078e00ff */
[C---:B------:R-:W-:Y:S01]  /*6630*/  @!P0 LOP3.LUT R34, R29.reuse, 0xffff0000, RZ, 0xc0, !PT ;  /* 0xffff00001d228812 */ /* 0x040fe200078ec0ff */
[----:B------:R-:W-:Y:S01]  /*6640*/  @!P0 IMAD.U32 R33, R29, 0x10000, RZ ;  /* 0x000100001d218824 */ /* 0x000fe200078e00ff */
[C---:B------:R-:W-:Y:S01]  /*6650*/  @!P0 SHF.L.U32 R32, R30.reuse, 0x10, RZ ;  /* 0x000000101e208819 */ /* 0x040fe200000006ff */
[----:B------:R-:W-:Y:S01]  /*6660*/  @!P0 IMAD.U32 R24, R31, 0x10000, RZ ;  /* 0x000100001f188824 */ /* 0x000fe200078e00ff */
[----:B------:R-:W-:Y:S02]  /*6670*/  @!P0 LOP3.LUT R28, R30, 0xffff0000, RZ, 0xc0, !PT ;  /* 0xffff00001e1c8812 */ /* 0x000fe400078ec0ff */
[C---:B-----5:R-:W-:Y:S01]  /*6680*/  @!P0 SHF.L.U32 R43, R68.reuse, 0x10, RZ ;  /* 0x00000010442b8819 */ /* 0x060fe200000006ff */
[----:B------:R-:W-:Y:S01]  /*6690*/  @!P0 IMAD.U32 R40, R69, 0x10000, RZ ;  /* 0x0001000045288824 */ /* 0x000fe200078e00ff */
[----:B------:R-:W-:Y:S01]  /*66a0*/  @!P0 LOP3.LUT R42, R68, 0xffff0000, RZ, 0xc0, !PT ;  /* 0xffff0000442a8812 */ /* 0x000fe200078ec0ff */
[----:B------:R-:W-:Y:S01]  /*66b0*/  @!P0 IMAD.U32 R29, R71, 0x10000, RZ ;  /* 0x00010000471d8824 */ /* 0x000fe200078e00ff */
[----:B------:R-:W-:Y:S01]  /*66c0*/  @!P0 LOP3.LUT R41, R69, 0xffff0000, RZ, 0xc0, !PT ;  /* 0xffff000045298812 */ /* 0x000fe200078ec0ff */
[----:B------:R-:W-:Y:S01]  /*66d0*/  @!P2 FADD.FTZ R43, -R43, -RZ ;  /* 0x800000ff2b2ba221 */ /* 0x000fe20000010100 */
[----:B------:R-:W-:Y:S01]  /*66e0*/  @!P0 LOP3.LUT R30, R31, 0xffff0000, RZ, 0xc0, !PT ;  /* 0xffff00001f1e8812 */ /* 0x000fe200078ec0ff */
[----:B------:R-:W2:Y:S01]  /*66f0*/  LDC.64 R68, c[0x0][0x3b8] ;  /* 0x0000ee00ff447b82 */ /* 0x000ea20000000a00 */
[----:B------:R-:W-:Y:S01]  /*6700*/  @!P0 SHF.L.U32 R39, R70, 0x10, RZ ;  /* 0x0000001046278819 */ /* 0x000fe200000006ff */
[----:B------:R-:W-:Y:S01]  /*6710*/  @!P0 FMUL.FTZ R0, R38, R43 ;  /* 0x0000002b26008220 */ /* 0x000fe20000410000 */
[----:B------:R-:W-:Y:S01]  /*6720*/  @!P0 LOP3.LUT R31, R70, 0xffff0000, RZ, 0xc0, !PT ;  /* 0xffff0000461f8812 */ /* 0x000fe200078ec0ff */
[----:B----4-:R-:W-:Y:S01]  /*6730*/  @!P0 IMAD.U32 R44, R48, 0x10000, RZ ;  /* 0x00010000302c8824 */ /* 0x010fe200078e00ff */
[----:B------:R-:W-:Y:S01]  /*6740*/  @!P0 LOP3.LUT R27, R71, 0xffff0000, RZ, 0xc0, !PT ;  /* 0xffff0000471b8812 */ /* 0x000fe200078ec0ff */
[----:B------:R-:W-:Y:S01]  /*6750*/  @!P2 FADD.FTZ R42, -R42, -RZ ;  /* 0x800000ff2a2aa221 */ /* 0x000fe20000010100 */
[----:B------:R-:W-:Y:S01]  /*6760*/  @!P0 LOP3.LUT R46, R48, 0xffff0000, RZ, 0xc0, !PT ;  /* 0xffff0000302e8812 */ /* 0x000fe200078ec0ff */
[----:B------:R-:W-:Y:S01]  /*6770*/  @!P2 FADD.FTZ R40, -R40, -RZ ;  /* 0x800000ff2828a221 */ /* 0x000fe20000010100 */
[----:B------:R-:W-:Y:S01]  /*6780*/  @!P0 SHF.L.U32 R48, R49, 0x10, RZ ;  /* 0x0000001031308819 */ /* 0x000fe200000006ff */
[----:B------:R-:W-:Y:S01]  /*6790*/  @!P2 FADD.FTZ R41, -R41, -RZ ;  /* 0x800000ff2929a221 */ /* 0x000fe20000010100 */
[----:B------:R-:W-:Y:S01]  /*67a0*/  @!P0 LOP3.LUT R49, R49, 0xffff0000, RZ, 0xc0, !PT ;  /* 0xffff000031318812 */ /* 0x000fe200078ec0ff */
[----:B------:R-:W-:Y:S01]  /*67b0*/  @!P0 FMUL.FTZ R2, R35, R42 ;  /* 0x0000002a23028220 */ /* 0x000fe20000410000 */
        /* <DEDUP_REMOVED lines=11> */
[----:B------:R-:W-:Y:S01]  /*6870*/  @!P0 SHF.L.U32 R46, R50, 0x10, RZ ;  /* 0x00000010322e8819 */ /* 0x000fe200000006ff */
[----:B------:R-:W-:Y:S01]  /*6880*/  @!P0 FFMA.FTZ R3, R44, R48, R3 ;  /* 0x000000302c038223 */ /* 0x000fe20000010003 */
[----:B------:R-:W-:Y:S01]  /*6890*/  @!P0 SHF.L.U32 R44, R54, 0x10, RZ ;  /* 0x00000010362c8819 */ /* 0x000fe200000006ff */
[----:B------:R-:W-:Y:S01]  /*68a0*/  @!P0 FFMA.FTZ R4, R45, R49, R4 ;  /* 0x000000312d048223 */ /* 0x000fe20000010004 */
[----:B------:R-:W-:Y:S01]  /*68b0*/  @!P0 LOP3.LUT R47, R50, 0xffff0000, RZ, 0xc0, !PT ;  /* 0xffff0000322f8812 */ /* 0x000fe200078ec0ff */
[----:B------:R-:W-:Y:S01]  /*68c0*/  @!P0 FMUL.FTZ R6, R28, R31 ;  /* 0x0000001f1c068220 */ /* 0x000fe20000410000 */
[----:B------:R-:W-:Y:S01]  /*68d0*/  @!P0 LOP3.LUT R45, R54, 0xffff0000, RZ, 0xc0, !PT ;  /* 0xffff0000362d8812 */ /* 0x000fe200078ec0ff */
[----:B------:R-:W-:Y:S01]  /*68e0*/  @!P0 FMUL.FTZ R5, R32, R39 ;  /* 0x0000002720058220 */ /* 0x000fe20000410000 */
[----:B------:R-:W-:Y:S01]  /*68f0*/  @!P1 SEL R71, R26, RZ, P2 ;  /* 0x000000ff1a479207 */ /* 0x000fe20001000000 */
[C---:B------:R-:W-:Y:S01]  /*6900*/  @!P0 IMAD.U32 R50, R51.reuse, 0x10000, RZ ;  /* 0x0001000033328824 */ /* 0x040fe200078e00ff */
[----:B------:R-:W-:Y:S01]  /*6910*/  @!P0 LOP3.LUT R51, R51, 0xffff0000, RZ, 0xc0, !PT ;  /* 0xffff000033338812 */ /* 0x000fe200078ec0ff */
[----:B------:R-:W-:Y:S01]  /*6920*/  @!P0 FMUL.FTZ R8, R30, R27 ;  /* 0x0000001b1e088220 */ /* 0x000fe20000410000 */
[----:B------:R-:W-:Y:S01]  /*6930*/  @!P0 LOP3.LUT R49, R55, 0xffff0000, RZ, 0xc0, !PT ;  /* 0xffff000037318812 */ /* 0x000fe200078ec0ff */
[----:B------:R-:W-:Y:S01]  /*6940*/  @!P0 FMUL.FTZ R7, R24, R29 ;  /* 0x0000001d18078220 */ /* 0x000fe20000410000 */
[----:B------:R-:W-:Y:S01]  /*6950*/  @!P1 SEL R123, R123, RZ, P2 ;  /* 0x000000ff7b7b9207 */ /* 0x000fe20001000000 */
[----:B------:R-:W-:Y:S01]  /*6960*/  @!P0 IMAD.U32 R48, R55, 0x10000, RZ ;  /* 0x0001000037308824 */ /* 0x000fe200078e00ff */
[----:B------:R-:W-:Y:S01]  /*6970*/  @!P1 IADD3 R70, P3, PT, R118, R71, RZ ;  /* 0x0000004776469210 */ /* 0x000fe20007f7e0ff */
[----:B------:R-:W-:Y:S01]  /*6980*/  @!P0 FFMA.FTZ R5, R44, R46, R5 ;  /* 0x0000002e2c058223 */ /* 0x000fe20000010005 */
[----:B------:R-:W-:Y:S01]  /*6990*/  @!P0 F2FP.BF16.F32.PACK_AB R71, R4, R3 ;  /* 0x000000030447823e */ /* 0x000fe200000010ff */
[----:B------:R-:W-:Y:S01]  /*69a0*/  @!P0 FFMA.FTZ R6, R45, R47, R6 ;  /* 0x0000002f2d068223 */ /* 0x000fe20000010006 */
[----:B------:R-:W-:Y:S01]  /*69b0*/  @!P1 IADD3.X R123, PT, PT, R110, R123, RZ, P3, !PT ;  /* 0x0000007b6e7b9210 */ /* 0x000fe20001ffe4ff */
[----:B------:R-:W-:Y:S01]  /*69c0*/  @!P0 FFMA.FTZ R7, R48, R50, R7 ;  /* 0x0000003230078223 */ /* 0x000fe20000010007 */
[----:B------:R-:W-:Y:S01]  /*69d0*/  @!P0 F2FP.BF16.F32.PACK_AB R56, R2, R0 ;  /* 0x000000000238823e */ /* 0x000fe200000010ff */
[----:B------:R-:W-:Y:S01]  /*69e0*/  @!P0 FFMA.FTZ R8, R49, R51, R8 ;  /* 0x0000003331088223 */ /* 0x000fe20000010008 */
[----:B------:R-:W-:Y:S01]  /*69f0*/  @!P1 SHF.L.U64.HI R132, R70, 0x1, R123 ;  /* 0x0000000146849819 */ /* 0x000fe2000001027b */
[----:B--2---:R-:W-:Y:S01]  /*6a00*/  IMAD.WIDE.U32 R130, R68, 0x60, R96 ;  /* 0x0000006044827825 */ /* 0x004fe200078e0060 */
[----:B------:R-:W-:Y:S02]  /*6a10*/  @!P0 F2FP.BF16.F32.PACK_AB R68, R6, R5 ;  /* 0x000000050644823e */ /* 0x000fe400000010ff */
[----:B------:R-:W-:Y:S01]  /*6a20*/  @!P0 F2FP.BF16.F32.PACK_AB R133, R8, R7 ;  /* 0x000000070885823e */ /* 0x000fe200000010ff */
[----:B------:R-:W-:Y:S01]  /*6a30*/  IMAD R69, R69, 0x60, RZ ;  /* 0x0000006045457824 */ /* 0x000fe200078e02ff */
[----:B------:R-:W-:Y:S01]  /*6a40*/  @!P0 MOV R52, R56 ;  /* 0x0000003800348202 */ /* 0x000fe20000000f00 */
[----:B------:R-:W-:Y:S01]  /*6a50*/  @!P1 IMAD.SHL.U32 R123, R70, 0x2, RZ ;  /* 0x00000002467b9824 */ /* 0x000fe200078e00ff */
[----:B------:R-:W-:Y:S01]  /*6a60*/  @!P0 MOV R54, R68 ;  /* 0x0000004400368202 */ /* 0x000fe20000000f00 */
[----:B------:R-:W-:Y:S01]  /*6a70*/  @!P0 IMAD.MOV.U32 R53, RZ, RZ, R71 ;  /* 0x000000ffff358224 */ /* 0x000fe200078e0047 */
[----:B------:R-:W-:Y:S01]  /*6a80*/  IADD3 R131, PT, PT, R131, R69, RZ ;  /* 0x0000004583837210 */ /* 0x000fe20007ffe0ff */
[----:B------:R-:W-:Y:S01]  /*6a90*/  @!P0 IMAD.MOV.U32 R55, RZ, RZ, R133 ;  /* 0x000000ffff378224 */ /* 0x000fe200078e0085 */
[----:B------:R-:W-:Y:S02]  /*6aa0*/  @!P1 IADD3 R134, P3, PT, R123, R102, RZ ;  /* 0x000000667b869210 */ /* 0x000fe40007f7e0ff */
[----:B------:R-:W-:Y:S02]  /*6ab0*/  @!P1 SEL R27, R25, R26, !P2 ;  /* 0x0000001a191b9207 */ /* 0x000fe40005000000 */
[----:B------:R-:W-:Y:S01]  /*6ac0*/  @!P1 IADD3 R44, P0, PT, R123, R104, RZ ;  /* 0x000000687b2c9210 */ /* 0x000fe20007f1e0ff */
[----:B------:R2:W-:Y:S01]  /*6ad0*/  STG.E.128 desc[UR6][R130.64], R52 ;  /* 0x0000003482007986 */ /* 0x0005e2000c101d06 */
[C---:B------:R-:W-:Y:S02]  /*6ae0*/  @!P1 IMAD.X R135, R132.reuse, 0x1, R103, P3 ;  /* 0x0000000184879824 */ /* 0x040fe400018e0667 */
[----:B------:R-:W-:Y:S01]  /*6af0*/  @!P1 IADD3.X R45, PT, PT, R132, R105, RZ, P0, !PT ;  /* 0x00000069842d9210 */ /* 0x000fe200007fe4ff */
[----:B------:R-:W-:Y:S01]  /*6b00*/  @!P1 IMAD.WIDE R28, R27, 0x2, R36 ;  /* 0x000000021b1c9825 */ /* 0x000fe200078e0224 */
[----:B------:R-:W-:Y:S03]  /*6b10*/  ISETP.GE.U32.OR P0, PT, R19, R25, P1 ;  /* 0x000000191300720c */ /* 0x000fe60000f06470 */
[----:B------:R-:W3:Y:S08]  /*6b20*/  @!P1 LDG.E.128 R68, desc[UR6][R134.64+0x80] ;  /* 0x0000800686449981 */ /* 0x000ef0000c1e1d00 */
[----:B------:R-:W4:Y:S08]  /*6b30*/  @!P1 LDG.E.128 R28, desc[UR6][R28.64+0x80] ;  /* 0x000080061c1c9981 */ /* 0x000f30000c1e1d00 */
[----:B------:R-:W5:Y:S08]  /*6b40*/  @!P1 LDG.E.128 R64, desc[UR6][R44.64+0x80] ;  /* 0x000080062c409981 */ /* 0x000f70000c1e1d00 */
[----:B------:R1:W2:Y:S01]  /*6b50*/  LDG.E.128 R60, desc[UR6][R36.64+0x80] ;  /* 0x00008006243c7981 */ /* 0x0002a2000c1e1d00 */
        /* <DEDUP_REMOVED lines=8> */
[C---:B----4-:R-:W-:Y:S01]  /*6be0*/  @!P1 LOP3.LUT R38, R28.reuse, 0xffff0000, RZ, 0xc0, !PT ;  /* 0xffff00001c269812 */ /* 0x050fe200078ec0ff */
[----:B------:R-:W-:Y:S01]  /*6bf0*/  @!P1 IMAD.U32 R40, R28, 0x10000, RZ ;  /* 0x000100001c289824 */ /* 0x000fe200078e00ff */
[----:B-1----:R-:W-:Y:S01]  /*6c00*/  @!P1 SHF.L.U32 R36, R29, 0x10, RZ ;  /* 0x000000101d249819 */ /* 0x002fe200000006ff */
[----:B------:R-:W-:Y:S01]  /*6c10*/  @!P0 FADD.FTZ R33, -R33, -RZ ;  /* 0x800000ff21218221 */ /* 0x000fe20000010100 */
[C---:B------:R-:W-:Y:S01]  /*6c20*/  @!P1 SHF.L.U32 R25, R71.reuse, 0x10, RZ ;  /* 0x0000001047199819 */ /* 0x040fe200000006ff */
        /* <DEDUP_REMOVED lines=11> */
[C---:B--2---:R-:W-:Y:S01]  /*6ce0*/  @!P1 LOP3.LUT R47, R60.reuse, 0xffff0000, RZ, 0xc0, !PT ;  /* 0xffff00003c2f9812 */ /* 0x044fe200078ec0ff */
[----:B------:R-:W-:Y:S01]  /*6cf0*/  @!P1 IMAD.U32 R44, R60, 0x10000, RZ ;  /* 0x000100003c2c9824 */ /* 0x000fe200078e00ff */
[----:B------:R-:W-:Y:S01]  /*6d00*/  @!P1 SHF.L.U32 R48, R61, 0x10, RZ ;  /* 0x000000103d309819 */ /* 0x000fe200000006ff */
[----:B------:R-:W-:Y:S01]  /*6d10*/  @!P1 IMAD.U32 R34, R30, 0x10000, RZ ;  /* 0x000100001e229824 */ /* 0x000fe200078e00ff */
[----:B------:R-:W-:Y:S01]  /*6d20*/  @!P1 SHF.L.U32 R28, R31, 0x10, RZ ;  /* 0x000000101f1c9819 */ /* 0x000fe200000006ff */
        /* <DEDUP_REMOVED lines=36> */
.L_x_5795:
[----:B------:R-:W-:Y:S05]  /*6f70*/  BSYNC.RECONVERGENT B0 ;  /* 0x0000000000007941 */ /* 0x000fea0003800200 */
.L_x_5794:
[----:B------:R-:W2:Y:S01]  /*6f80*/  LDC R24, c[0x0][0x450] ;  /* 0x00011400ff187b82 */ /* 0x000ea20000000800 */
[----:B-1----:R-:W-:Y:S05]  /*6f90*/  IMAD.U32 R121, R121, -0x20, RZ ;  /* 0xffffffe079797824 */ /* 0x002fea00078e00ff */
[C---:B------:R-:W-:Y:S02]  /*6fa0*/  LEA R104, P1, R121.reuse, R104, 0x1 ;  /* 0x0000006879687211 */ /* 0x040fe400078208ff */
[C---:B------:R-:W-:Y:S02]  /*6fb0*/  LEA R102, P0, R121.reuse, R102, 0x1 ;  /* 0x0000006679667211 */ /* 0x040fe400078008ff */
[C---:B------:R-:W-:Y:S02]  /*6fc0*/  LEA.HI.X.SX32 R105, R121.reuse, R105, 0x1, P1 ;  /* 0x0000006979697211 */ /* 0x040fe400008f0eff */
[----:B------:R-:W-:Y:S09]  /*6fd0*/  LEA.HI.X.SX32 R103, R121, R103, 0x1, P0 ;  /* 0x0000006779677211 */ /* 0x000ff200000f0eff */
.L_x_5778:
[----:B--23--:R-:W-:Y:S05]  /*6fe0*/  BSYNC.RECONVERGENT B1 ;  /* 0x0000000000017941 */ /* 0x00cfea0003800200 */
.L_x_5776:
[----:B------:R-:W-:Y:S04]  /*6ff0*/  ISETP.NE.U32.AND P0, PT, RZ, UR12, PT ;  /* 0x0000000cff007c0c */ /* 0x000fe8000bf05070 */
[----:B------:R-:W-:Y:S11]  /*7000*/  ISETP.NE.AND.EX P0, PT, RZ, UR13, PT, P0 ;  /* 0x0000000dff007c0c */ /* 0x000ff6000bf05300 */
[----:B------:R-:W-:Y:S02]  /*7010*/  @!UPT UIADD3 URZ, UPT, UPT, URZ, URZ, URZ ;  /* 0x000000fffffff290 */ /* 0x000fe4000fffe0ff */
[----:B------:R-:W2:Y:S01]  /*7020*/  @!P0 LDC R2, c[0x0][0x3c0] ;  /* 0x0000f000ff028b82 */ /* 0x000ea20000000800 */
[----:B------:R-:W-:Y:S07]  /*7030*/  @!P0 IMAD.MOV.U32 R3, RZ, RZ, RZ ;  /* 0x000000ffff038224 */ /* 0x000fee00078e00ff */
[----:B------:R-:W3:Y:S01]  /*7040*/  @!P0 LDC R0, c[0x0][0x3b8] ;  /* 0x0000ee00ff008b82 */ /* 0x000ee20000000800 */
[----:B------:R-:W-:Y:S01]  /*7050*/  @!P0 IADD3 R3, P1, PT, RZ, -R3, RZ ;  /* 0x80000003ff038210 */ /* 0x000fe20007f3e0ff */
[----:B---3--:R-:W-:Y:S02]  /*7060*/  @!P0 IMAD.SHL.U32 R0, R0, 0x40, RZ ;  /* 0x0000004000008824 */ /* 0x008fe400078e00ff */
[----:B--2---:R-:W-:Y:S02]  /*7070*/  @!P0 IMAD.SHL.U32 R2, R2, 0x40, RZ ;  /* 0x0000004002028824 */ /* 0x004fe400078e00ff */
[----:B------:R-:W-:Y:S02]  /*7080*/  @!P0 IMAD.X R0, RZ, RZ, ~R0, P1 ;  /* 0x000000ffff008224 */ /* 0x000fe400008e0e00 */
[----:B------:R-:W-:Y:S05]  /*7090*/  @!P0 IMAD.X R2, RZ, RZ, ~R2, P1 ;  /* 0x000000ffff028224 */ /* 0x000fea00008e0e02 */
[C---:B-1--4-:R-:W-:Y:S02]  /*70a0*/  @!P0 SHF.R.S64 R5, R3.reuse, 0x1f, R2 ;  /* 0x0000001f03058819 */ /* 0x052fe40000001002 */
        /* <DEDUP_REMOVED lines=78> */
.L_x_5796:
[----:B------:R-:W-:Y:S02]  /*7590*/  ISETP.NE.AND P2, PT, R95, RZ, PT ;  /* 0x000000ff5f00720c */ /* 0x000fe40003f45270 */
[----:B------:R-:W-:Y:S02]  /*75a0*/  IADD3 R98, P1, PT, R98, R107, RZ ;  /* 0x0000006b62627210 */ /* 0x000fe40007f3e0ff */
[----:B------:R-:W-:Y:S03]  /*75b0*/  IADD3 R18, P0, PT, R18, R109, RZ ;  /* 0x0000006d12127210 */ /* 0x000fe60007f1e0ff */
[----:B------:R-:W-:Y:S02]  /*75c0*/  IMAD.X R99, R99, 0x1, R100, P1 ;  /* 0x0000000163637824 */ /* 0x000fe400008e0664 */
[----:B------:R-:W-:Y:S04]  /*75d0*/  IMAD.X R17, R17, 0x1, R106, P0 ;  /* 0x0000000111117824 */ /* 0x000fe800000e066a */
[----:B------:R-:W-:Y:S05]  /*75e0*/  @P2 BRA `(.L_x_5797) ;  /* 0xffffffac00542947 */ /* 0x000fea000383ffff */
.L_x_5775:
        /* <DEDUP_REMOVED lines=30> */
[----:B------:R-:W-:Y:S02]  /*77d0*/  @!P0 LEA.HI.X R9, R41, R7, R39, 0x1, P1 ;  /* 0x0000000729098211 */ /* 0x000fe400008f0c27 */
[-C--:B------:R-:W-:Y:S01]  /*77e0*/  ISETP.GE.AND P1, PT, R156, R5.reuse, PT ;  /* 0x000000059c00720c */ /* 0x080fe20003f26270 */
[----:B------:R1:W-:Y:S04]  /*77f0*/  @!P2 LDGSTS.E.BYPASS.LTC128B.128 [R163+0x2000], desc[UR6][R6.64+0x80] ;  /* 0x0200008006a3afae */ /* 0x0003e8000b981a06 */
        /* <DEDUP_REMOVED lines=11> */
.L_x_5801:
[----:B------:R-:W-:Y:S05]  /*78b0*/  BSYNC.RECONVERGENT B0 ;  /* 0x0000000000007941 */ /* 0x000fea0003800200 */
.L_x_5800:
        /* <DEDUP_REMOVED lines=10> */
.L_x_5799:
        /* <DEDUP_REMOVED lines=23> */
[----:B------:R1:W5:Y:S01]  /*7ad0*/  LDG.E.128 R8, desc[UR6][R34.64+0x80] ;  /* 0x0000800622087981 */ /* 0x000362000c1e1d00 */
        /* <DEDUP_REMOVED lines=29> */
[-C--:B------:R-:W-:Y:S01]  /*7cb0*/  FMUL.FTZ R31, R0, R25.reuse ;  /* 0x00000019001f7220 */ /* 0x080fe20000410000 */
[----:B------:R-:W-:Y:S01]  /*7cc0*/  SHF.L.U32 R5, R5, 0x10, RZ ;  /* 0x0000001005057819 */ /* 0x000fe200000006ff */
[----:B------:R-:W-:Y:S01]  /*7cd0*/  FFMA.FTZ R16, R15, R25, -R16 ;  /* 0x000000190f107223 */ /* 0x000fe20000010810 */
[----:B------:R-:W-:Y:S01]  /*7ce0*/  SHF.L.U32 R7, R7, 0x10, RZ ;  /* 0x0000001007077819 */ /* 0x000fe200000006ff */
[----:B------:R-:W-:Y:S01]  /*7cf0*/  FFMA.FTZ R31, R15, R22, R31 ;  /* 0x000000160f1f7223 */ /* 0x000fe2000001001f */
[----:B------:R-:W-:Y:S01]  /*7d00*/  FMUL.FTZ R0, R26, R19 ;  /* 0x000000131a007220 */ /* 0x000fe20000410000 */
        /* <DEDUP_REMOVED lines=15> */
.L_x_5807:
[----:B------:R-:W-:Y:S05]  /*7e00*/  BSYNC.RECONVERGENT B0 ;  /* 0x0000000000007941 */ /* 0x000fea0003800200 */
.L_x_5806:
        /* <DEDUP_REMOVED lines=44> */
.L_x_5809:
[----:B------:R-:W-:Y:S05]  /*80d0*/  BSYNC.RECONVERGENT B0 ;  /* 0x0000000000007941 */ /* 0x000fea0003800200 */
.L_x_5808:
[----:B------:R3:W-:Y:S02]  /*80e0*/  STS.128 [R163+0x2000], R8 ;  /* 0x00200008a3007388 */ /* 0x0007e40000000c00 */
.L_x_5805:
[----:B------:R-:W-:Y:S05]  /*80f0*/  BSYNC.RECONVERGENT B1 ;  /* 0x0000000000017941 */ /* 0x000fea0003800200 */
.L_x_5804:
        /* <DEDUP_REMOVED lines=32> */
[----:B---3--:R-:W-:-:S03]  /*8300*/  LOP3.LUT R22, R4, 0xffff0000, RZ, 0xc0, !PT ;  /* 0xffff000004167812 */ /* 0x008fc600078ec0ff */
[-C--:B------:R-:W-:Y:S01]  /*8310*/  FMUL.FTZ R31, R0, R25.reuse ;  /* 0x00000019001f7220 */ /* 0x080fe20000410000 */
[----:B------:R-:W-:Y:S01]  /*8320*/  LOP3.LUT R19, R5, 0xffff0000, RZ, 0xc0, !PT ;  /* 0xffff000005137812 */ /* 0x000fe200078ec0ff */
[----:B------:R-:W-:Y:S01]  /*8330*/  IMAD.U32 R4, R4, 0x10000, RZ ;  /* 0x0001000004047824 */ /* 0x000fe200078e00ff */
[----:B------:R-:W-:Y:S01]  /*8340*/  LOP3.LUT R24, R7, 0xffff0000, RZ, 0xc0, !PT ;  /* 0xffff000007187812 */ /* 0x000fe200078ec0ff */
[-C--:B------:R-:W-:Y:S01]  /*8350*/  FMUL.FTZ R16, R0, R22.reuse ;  /* 0x0000001600107220 */ /* 0x080fe20000410000 */
[----:B------:R-:W-:Y:S01]  /*8360*/  SHF.L.U32 R6, R6, 0x10, RZ ;  /* 0x0000001006067819 */ /* 0x000fe200000006ff */
[----:B------:R-:W-:Y:S01]  /*8370*/  IMAD.U32 R5, R5, 0x10000, RZ ;  /* 0x0001000005057824 */ /* 0x000fe200078e00ff */
[----:B------:R-:W-:Y:S01]  /*8380*/  SHF.L.U32 R7, R7, 0x10, RZ ;  /* 0x0000001007077819 */ /* 0x000fe200000006ff */
[C---:B------:R-:W-:Y:S01]  /*8390*/  FFMA.FTZ R16, R15.reuse, R25, -R16 ;  /* 0x000000190f107223 */ /* 0x040fe20000010810 */
        /* <DEDUP_REMOVED lines=17> */
.L_x_5813:
[----:B------:R-:W-:Y:S05]  /*84b0*/  BSYNC.RECONVERGENT B0 ;  /* 0x0000000000007941 */ /* 0x000fea0003800200 */
.L_x_5812:
        /* <DEDUP_REMOVED lines=54> */
.L_x_5815:
[----:B------:R-:W-:Y:S05]  /*8820*/  BSYNC.RECONVERGENT B0 ;  /* 0x0000000000007941 */ /* 0x000fea0003800200 */
.L_x_5814:
[----:B------:R4:W-:Y:S02]  /*8830*/  STS.128 [R163+0x2800], R8 ;  /* 0x00280008a3007388 */ /* 0x0009e40000000c00 */
.L_x_5811:
[----:B------:R-:W-:Y:S05]  /*8840*/  BSYNC.RECONVERGENT B1 ;  /* 0x0000000000017941 */ /* 0x000fea0003800200 */
.L_x_5810:
[----:B------:R-:W-:Y:S01]  /*8850*/  IADD3 R160, PT, PT, R124, 0x20, RZ ;  /* 0x000000207ca07810 */ /* 0x000fe20007ffe0ff */
[----:B------:R-:W-:Y:S03]  /*8860*/  BSSY.RECONVERGENT B1, `(.L_x_5816) ;  /* 0x0000074000017945 */ /* 0x000fe60003800200 */
[----:B------:R-:W-:-:S13]  /*8870*/  ISETP.GE.AND P0, PT, R160, R13, PT ;  /* 0x0000000da000720c */ /* 0x000fda0003f06270 */
[----:B------:R-:W-:Y:S05]  /*8880*/  @P0 BRA `(.L_x_5817) ;  /* 0x0000000400c40947 */ /* 0x000fea0003800000 */
[----:B---3--:R-:W-:-:S04]  /*8890*/  LEA R4, P0, R2, R34, 0x6 ;  /* 0x0000002202047211 */ /* 0x008fc800078030ff */
[----:B------:R-:W-:-:S05]  /*88a0*/  LEA.HI.X R5, R2, R35, R3, 0x6, P0 ;  /* 0x0000002302057211 */ /* 0x000fca00000f3403 */
[----:B----4-:R3:W5:Y:S04]  /*88b0*/  LDG.E.128 R8, desc[UR6][R4.64+0x80] ;  /* 0x0000800604087981 */ /* 0x010768000c1e1d00 */
        /* <DEDUP_REMOVED lines=53> */
.L_x_5819:
[----:B------:R-:W-:Y:S05]  /*8c10*/  BSYNC.RECONVERGENT B0 ;  /* 0x0000000000007941 */ /* 0x000fea0003800200 */
.L_x_5818:
        /* <DEDUP_REMOVED lines=54> */
.L_x_5821:
[----:B------:R-:W-:Y:S05]  /*8f80*/  BSYNC.RECONVERGENT B0 ;  /* 0x0000000000007941 */ /* 0x000fea0003800200 */
.L_x_5820:
[----:B------:R4:W-:Y:S02]  /*8f90*/  STS.128 [R163+0x3000], R8 ;  /* 0x00300008a3007388 */ /* 0x0009e40000000c00 */
.L_x_5817:
[----:B------:R-:W-:Y:S05]  /*8fa0*/  BSYNC.RECONVERGENT B1 ;  /* 0x0000000000017941 */ /* 0x000fea0003800200 */
.L_x_5816:
[----:B------:R-:W-:-:S04]  /*8fb0*/  IADD3 R156, PT, PT, R124, 0x30, RZ ;  /* 0x000000307c9c7810 */ /* 0x000fc80007ffe0ff */
[----:B------:R-:W-:-:S13]  /*8fc0*/  ISETP.GE.AND P0, PT, R156, R13, PT ;  /* 0x0000000d9c00720c */ /* 0x000fda0003f06270 */
[----:B------:R-:W-:Y:S05]  /*8fd0*/  @P0 BRA `(.L_x_5802) ;  /* 0x0000003400140947 */ /* 0x000fea0003800000 */
[----:B------:R-:W-:Y:S02]  /*8fe0*/  IMAD R3, R3, 0x60, RZ ;  /* 0x0000006003037824 */ /* 0x000fe400078e02ff */
[----:B-1----:R-:W-:-:S05]  /*8ff0*/  IMAD.WIDE.U32 R34, R2, 0x60, R34 ;  /* 0x0000006002227825 */ /* 0x002fca00078e0022 */
[----:B------:R-:W-:Y:S02]  /*9000*/  IADD3 R3, PT, PT, R3, R35, RZ ;  /* 0x0000002303037210 */ /* 0x000fe40007ffe0ff */
[----:B------:R-:W-:-:S05]  /*9010*/  MOV R2, R34 ;  /* 0x0000002200027202 */ /* 0x000fca0000000f00 */
[----:B---34-:R1:W5:Y:S04]  /*9020*/  LDG.E.128 R8, desc[UR6][R2.64+0x80] ;  /* 0x0000800602087981 */ /* 0x018368000c1e1d00 */
        /* <DEDUP_REMOVED lines=30> */
[----:B------:R-:W-:Y:S01]  /*9210*/  FMUL.FTZ R0, R0, R19 ;  /* 0x0000001300007220 */ /* 0x000fe20000410000 */
[----:B------:R-:W-:Y:S01]  /*9220*/  FMUL.FTZ R27, R22, R15 ;  /* 0x0000000f161b7220 */ /* 0x000fe20000410000 */
[----:B------:R-:W-:Y:S02]  /*9230*/  SHF.L.U32 R4, R4, 0x10, RZ ;  /* 0x0000001004047819 */ /* 0x000fe400000006ff */
[----:B------:R-:W-:Y:S01]  /*9240*/  FFMA.FTZ R0, R6, R17, R0 ;  /* 0x0000001106007223 */ /* 0x000fe20000010000 */
[-C--:B------:R-:W-:Y:S01]  /*9250*/  FMUL.FTZ R17, R22, R16.reuse ;  /* 0x0000001016117220 */ /* 0x080fe20000410000 */
[----:B------:R-:W-:Y:S02]  /*9260*/  IMAD.U32 R2, R2, 0x10000, RZ ;  /* 0x0001000002027824 */ /* 0x000fe400078e00ff */
[----:B------:R-:W-:Y:S01]  /*9270*/  FFMA.FTZ R27, R24, R16, -R27 ;  /* 0x00000010181b7223 */ /* 0x000fe2000001081b */
[----:B------:R-:W-:Y:S01]  /*9280*/  FFMA.FTZ R13, R6, R19, -R13 ;  /* 0x00000013060d7223 */ /* 0x000fe2000001080d */
[----:B------:R-:W-:Y:S01]  /*9290*/  IMAD.U32 R3, R3, 0x10000, RZ ;  /* 0x0001000003037824 */ /* 0x000fe200078e00ff */
[----:B------:R-:W-:Y:S01]  /*92a0*/  SHF.L.U32 R5, R5, 0x10, RZ ;  /* 0x0000001005057819 */ /* 0x000fe200000006ff */
        /* <DEDUP_REMOVED lines=8> */
[----:B------:R-:W-:-:S03]  /*9330*/  FFMA.FTZ R3, R25, R3, R18 ;  /* 0x0000000319037223 */ /* 0x000fc60000010012 */
[----:B------:R-:W-:Y:S02]  /*9340*/  F2FP.BF16.F32.PACK_AB R6, R15, R6 ;  /* 0x000000060f06723e */ /* 0x000fe400000010ff */
[----:B------:R-:W-:Y:S02]  /*9350*/  F2FP.BF16.F32.PACK_AB R18, R3, R16 ;  /* 0x000000100312723e */ /* 0x000fe400000010ff */
[----:B------:R-:W-:Y:S01]  /*9360*/  F2FP.BF16.F32.PACK_AB R17, R0, R13 ;  /* 0x0000000d0011723e */ /* 0x000fe200000010ff */
[----:B------:R-:W-:Y:S01]  /*9370*/  IMAD.MOV.U32 R16, RZ, RZ, R6 ;  /* 0x000000ffff107224 */ /* 0x000fe200078e0006 */
[----:B------:R-:W-:Y:S02]  /*9380*/  F2FP.BF16.F32.PACK_AB R19, R24, R27 ;  /* 0x0000001b1813723e */ /* 0x000fe400000010ff */
.L_x_5823:
[----:B------:R-:W-:Y:S05]  /*9390*/  BSYNC.RECONVERGENT B0 ;  /* 0x0000000000007941 */ /* 0x000fea0003800200 */
.L_x_5822:
        /* <DEDUP_REMOVED lines=54> */
.L_x_5825:
[----:B------:R-:W-:Y:S05]  /*9700*/  BSYNC.RECONVERGENT B0 ;  /* 0x0000000000007941 */ /* 0x000fea0003800200 */
.L_x_5824:
[----:B------:R3:W-:Y:S01]  /*9710*/  STS.128 [R163+0x3800], R8 ;  /* 0x00380008a3007388 */ /* 0x0007e20000000c00 */
[----:B------:R-:W-:Y:S05]  /*9720*/  BRA `(.L_x_5802) ;  /* 0x0000002c00407947 */ /* 0x000fea0003800000 */
.L_x_5803:
        /* <DEDUP_REMOVED lines=62> */
[----:B------:R-:W-:Y:S01]  /*9b10*/  FMUL.FTZ R47, R47, R8 ;  /* 0x000000082f2f7220 */ /* 0x000fe20000410000 */
[----:B------:R-:W-:Y:S01]  /*9b20*/  LOP3.LUT R48, R19, 0xffff0000, RZ, 0xc0, !PT ;  /* 0xffff000013307812 */ /* 0x000fe200078ec0ff */
[----:B------:R-:W-:Y:S01]  /*9b30*/  FMUL.FTZ R27, R16, R27 ;  /* 0x0000001b101b7220 */ /* 0x000fe20000410000 */
[----:B------:R-:W-:Y:S01]  /*9b40*/  @!P0 FADD.FTZ R44, -R44, -RZ ;  /* 0x800000ff2c2c8221 */ /* 0x000fe20000010100 */
[----:B------:R-:W-:Y:S01]  /*9b50*/  FMUL.FTZ R17, R17, R10 ;  /* 0x0000000a11117220 */ /* 0x000fe20000410000 */
[----:B------:R-:W-:Y:S01]  /*9b60*/  FMUL.FTZ R18, R18, R9 ;  /* 0x0000000912127220 */ /* 0x000fe20000410000 */
[C---:B--2---:R-:W-:Y:S01]  /*9b70*/  IMAD.U32 R10, R12.reuse, 0x10000, RZ ;  /* 0x000100000c0a7824 */ /* 0x044fe200078e00ff */
        /* <DEDUP_REMOVED lines=23> */
.L_x_5829:
[----:B------:R-:W-:Y:S05]  /*9cf0*/  BSYNC.RECONVERGENT B0 ;  /* 0x0000000000007941 */ /* 0x000fea0003800200 */
.L_x_5828:
        /* <DEDUP_REMOVED lines=84> */
.L_x_5831:
[----:B------:R-:W-:Y:S05]  /*a240*/  BSYNC.RECONVERGENT B0 ;  /* 0x0000000000007941 */ /* 0x000fea0003800200 */
.L_x_5830:
[----:B------:R3:W-:Y:S02]  /*a250*/  STS.128 [R163+0x2000], R4 ;  /* 0x00200004a3007388 */ /* 0x0007e40000000c00 */
.L_x_5827:
[----:B------:R-:W-:Y:S05]  /*a260*/  BSYNC.RECONVERGENT B1 ;  /* 0x0000000000017941 */ /* 0x000fea0003800200 */
.L_x_5826:
        /* <DEDUP_REMOVED lines=91> */
.L_x_5835:
[----:B------:R-:W-:Y:S05]  /*a820*/  BSYNC.RECONVERGENT B0 ;  /* 0x0000000000007941 */ /* 0x000fea0003800200 */
.L_x_5834:
        /* <DEDUP_REMOVED lines=32> */
[----:B-----5:R-:W-:Y:S01]  /*aa30*/  SHF.L.U32 R32, R8, 0x10, RZ ;  /* 0x0000001008207819 */ /* 0x020fe200000006ff */
[----:B------:R-:W-:Y:S01]  /*aa40*/  IMAD.U32 R37, R10, 0x10000, RZ ;  /* 0x000100000a257824 */ /* 0x000fe200078e00ff */
[----:B------:R-:W-:Y:S01]  /*aa50*/  LOP3.LUT R8, R8, 0xffff0000, RZ, 0xc0, !PT ;  /* 0xffff000008087812 */ /* 0x000fe200078ec0ff */
[C---:B------:R-:W-:Y:S01]  /*aa60*/  IMAD.U32 R7, R9.reuse, 0x10000, RZ ;  /* 0x0001000009077824 */ /* 0x040fe200078e00ff */
[----:B------:R-:W-:Y:S01]  /*aa70*/  LOP3.LUT R10, R10, 0xffff0000, RZ, 0xc0, !PT ;  /* 0xffff00000a0a7812 */ /* 0x000fe200078ec0ff */
[----:B---3--:R-:W-:Y:S01]  /*aa80*/  IMAD.U32 R41, R16, 0x10000, RZ ;  /* 0x0001000010297824 */ /* 0x008fe200078e00ff */
        /* <DEDUP_REMOVED lines=11> */
[----:B------:R-:W-:Y:S01]  /*ab40*/  @!P0 FADD.FTZ R9, -R9, -RZ ;  /* 0x800000ff09098221 */ /* 0x000fe20000010100 */
[----:B------:R-:W-:Y:S01]  /*ab50*/  SHF.L.U32 R40, R18, 0x10, RZ ;  /* 0x0000001012287819 */ /* 0x000fe200000006ff */
[C---:B------:R-:W-:Y:S01]  /*ab60*/  IMAD.U32 R18, R19.reuse, 0x10000, RZ ;  /* 0x0001000013127824 */ /* 0x040fe200078e00ff */
[----:B------:R-:W-:Y:S01]  /*ab70*/  LOP3.LUT R42, R19, 0xffff0000, RZ, 0xc0, !PT ;  /* 0xffff0000132a7812 */ /* 0x000fe200078ec0ff */
[----:B------:R-:W-:Y:S01]  /*ab80*/  FMUL.FTZ R39, R39, R8 ;  /* 0x0000000827277220 */ /* 0x000fe20000410000 */
[----:B------:R-:W-:Y:S01]  /*ab90*/  FMUL.FTZ R17, R17, R10 ;  /* 0x0000000a11117220 */ /* 0x000fe20000410000 */
[----:B------:R-:W-:Y:S01]  /*aba0*/  @!P0 FADD.FTZ R38, -R38, -RZ ;  /* 0x800000ff26268221 */ /* 0x000fe20000010100 */
[----:B------:R-:W-:Y:S01]  /*abb0*/  @!P0 FADD.FTZ R11, -R11, -RZ ;  /* 0x800000ff0b0b8221 */ /* 0x000fe20000010100 */
[C---:B----4-:R-:W-:Y:S01]  /*abc0*/  SHF.L.U32 R10, R12.reuse, 0x10, RZ ;  /* 0x000000100c0a7819 */ /* 0x050fe200000006ff */
        /* <DEDUP_REMOVED lines=27> */
.L_x_5837:
[----:B------:R-:W-:Y:S05]  /*ad80*/  BSYNC.RECONVERGENT B0 ;  /* 0x0000000000007941 */ /* 0x000fea0003800200 */
.L_x_5836:
[----:B------:R4:W-:Y:S02]  /*ad90*/  STS.128 [R163+0x2800], R4 ;  /* 0x00280004a3007388 */ /* 0x0009e40000000c00 */
.L_x_5833:
[----:B------:R-:W-:Y:S05]  /*ada0*/  BSYNC.RECONVERGENT B1 ;  /* 0x0000000000017941 */ /* 0x000fea0003800200 */
.L_x_5832:
        /* <DEDUP_REMOVED lines=92> */
.L_x_5841:
[----:B------:R-:W-:Y:S05]  /*b370*/  BSYNC.RECONVERGENT B0 ;  /* 0x0000000000007941 */ /* 0x000fea0003800200 */
.L_x_5840:
        /* <DEDUP_REMOVED lines=85> */
.L_x_5843:
[----:B------:R-:W-:Y:S05]  /*b8d0*/  BSYNC.RECONVERGENT B0 ;  /* 0x0000000000007941 */ /* 0x000fea0003800200 */
.L_x_5842:
[----:B------:R4:W-:Y:S02]  /*b8e0*/  STS.128 [R163+0x3000], R4 ;  /* 0x00300004a3007388 */ /* 0x0009e40000000c00 */
.L_x_5839:
[----:B------:R-:W-:Y:S05]  /*b8f0*/  BSYNC.RECONVERGENT B1 ;  /* 0x0000000000017941 */ /* 0x000fea0003800200 */
.L_x_5838:
[----:B------:R-:W-:-:S04]  /*b900*/  IADD3 R156, PT, PT, R124, 0x30, RZ ;  /* 0x000000307c9c7810 */ /* 0x000fc80007ffe0ff */
[----:B------:R-:W-:-:S13]  /*b910*/  ISETP.GE.AND P0, PT, R156, R29, PT ;  /* 0x0000001d9c00720c */ /* 0x000fda0003f06270 */
[----:B------:R-:W-:Y:S05]  /*b920*/  @P0 BRA `(.L_x_5802) ;  /* 0x0000000800c00947 */ /* 0x000fea0003800000 */
[----:B------:R-:W-:Y:S02]  /*b930*/  IMAD R3, R3, 0x60, RZ ;  /* 0x0000006003037824 */ /* 0x000fe400078e02ff */
[----:B------:R-:W-:-:S05]  /*b940*/  IMAD.WIDE.U32 R44, R2, 0x60, R34 ;  /* 0x00000060022c7825 */ /* 0x000fca00078e0022 */
[----:B------:R-:W-:-:S05]  /*b950*/  IADD3 R45, PT, PT, R3, R45, RZ ;  /* 0x0000002d032d7210 */ /* 0x000fca0007ffe0ff */
[----:B---34-:R3:W5:Y:S04]  /*b960*/  LDG.E.128 R4, desc[UR6][R44.64+0x80] ;  /* 0x000080062c047981 */ /* 0x018768000c1e1d00 */
[----:B------:R3:W5:Y:S01]  /*b970*/  LDG.E.128 R8, desc[UR6][R44.64] ;  /* 0x000000062c087981 */ /* 0x000762000c1e1d00 */
        /* <DEDUP_REMOVED lines=83> */
.L_x_5845:
[----:B------:R-:W-:Y:S05]  /*beb0*/  BSYNC.RECONVERGENT B0 ;  /* 0x0000000000007941 */ /* 0x000fea0003800200 */
.L_x_5844:
        /* <DEDUP_REMOVED lines=85> */
.L_x_5847:
[----:B------:R-:W-:Y:S05]  /*c410*/  BSYNC.RECONVERGENT B0 ;  /* 0x0000000000007941 */ /* 0x000fea0003800200 */
.L_x_5846:
[----:B------:R1:W-:Y:S02]  /*c420*/  STS.128 [R163+0x3800], R4 ;  /* 0x00380004a3007388 */ /* 0x0003e40000000c00 */
.L_x_5802:
[----:B------:R-:W-:Y:S05]  /*c430*/  BSYNC.RECONVERGENT B2 ;  /* 0x0000000000027941 */ /* 0x000fea0003800200 */
.L_x_5798:
[----:B-1-34-:R-:W-:Y:S01]  /*c440*/  IMAD.IADD R7, R76, 0x1, -R57 ;  /* 0x000000014c077824 */ /* 0x01afe200078e0a39 */
[----:B------:R-:W1:Y:S01]  /*c450*/  LDCU UR4, c[0x0][0x508] ;  /* 0x0000a100ff0477ac */ /* 0x000e620008000800 */
[----:B------:R-:W-:Y:S01]  /*c460*/  IMAD.SHL.U32 R6, R153, 0x40, RZ ;  /* 0x0000004099067824 */ /* 0x000fe200078e00ff */
[----:B------:R-:W-:Y:S02]  /*c470*/  LOP3.LUT R75, R75, 0x1f0, RZ, 0xc0, !PT ;  /* 0x000001f04b4b7812 */ /* 0x000fe400078ec0ff */
[-C--:B------:R-:W-:Y:S02]  /*c480*/  ISETP.GE.AND P5, PT, R160, R7.reuse, PT ;  /* 0x00000007a000720c */ /* 0x080fe40003fa6270 */
[-C--:B------:R-:W-:Y:S02]  /*c490*/  ISETP.GE.AND P2, PT, R156, R7.reuse, PT ;  /* 0x000000079c00720c */ /* 0x080fe40003f46270 */
[-C--:B------:R-:W-:Y:S02]  /*c4a0*/  ISETP.GE.AND P0, PT, R161, R7.reuse, PT ;  /* 0x00000007a100720c */ /* 0x080fe40003f06270 */
[----:B------:R-:W-:-:S02]  /*c4b0*/  ISETP.GE.AND P3, PT, R124, R7, PT ;  /* 0x000000077c00720c */ /* 0x000fc40003f66270 */
[----:B------:R-:W-:-:S05]  /*c4c0*/  LOP3.LUT R146, R6, 0x400, RZ, 0xc0, !PT ;  /* 0x0000040006927812 */ /* 0x000fca00078ec0ff */
[----:B--2---:R-:W2:Y:S04]  /*c4d0*/  @!P5 LDC.64 R4, c[0x0][0x3b8] ;  /* 0x0000ee00ff04db82 */ /* 0x004ea80000000a00 */
[C---:B------:R-:W-:Y:S02]  /*c4e0*/  @!P0 LEA R8, P4, R73.reuse, R148, 0x1 ;  /* 0x0000009449088211 */ /* 0x040fe400078808ff */
[----:B------:R-:W-:Y:S01]  /*c4f0*/  @!PT LDS RZ, [RZ] ;  /* 0x00000000fffff984 */ /* 0x000fe20000000800 */
[----:B------:R-:W-:Y:S01]  /*c500*/  @!PT LDS RZ, [RZ] ;  /* 0x00000000fffff984 */ /* 0x000fe20000000800 */
[----:B------:R-:W-:Y:S01]  /*c510*/  @!PT LDS RZ, [RZ] ;  /* 0x00000000fffff984 */ /* 0x000fe20000000800 */
[----:B------:R-:W-:Y:S02]  /*c520*/  @!P3 LDGSTS.E.BYPASS.LTC128B.128 [R163+0x4000], desc[UR6][R148.64] ;  /* 0x0400000094a3bfae */ /* 0x000fe4000b981a06 */
[----:B------:R-:W3:Y:S01]  /*c530*/  @!P2 LDC.64 R2, c[0x0][0x3b8] ;  /* 0x0000ee00ff02ab82 */ /* 0x000ee20000000a00 */
[----:B------:R-:W-:Y:S01]  /*c540*/  @!P0 LEA.HI.X R9, R73, R149, R74, 0x1, P4 ;  /* 0x0000009549098211 */ /* 0x000fe200020f0c4a */
[----:B------:R-:W-:Y:S01]  /*c550*/  @!P3 LDGSTS.E.BYPASS.LTC128B.128 [R163+0x6000], desc[UR6][R148.64+0x80] ;  /* 0x0600008094a3bfae */ /* 0x000fe2000b981a06 */
[----:B------:R-:W-:-:S03]  /*c560*/  ISETP.GE.AND P4, PT, R160, R7, PT ;  /* 0x00000007a000720c */ /* 0x000fc60003f86270 */
[----:B------:R-:W-:Y:S04]  /*c570*/  @!P0 LDGSTS.E.BYPASS.LTC128B.128 [R163+0x4800], desc[UR6][R8.64] ;  /* 0x0480000008a38fae */ /* 0x000fe8000b981a06 */
[----:B------:R4:W-:Y:S01]  /*c580*/  @!P0 LDGSTS.E.BYPASS.LTC128B.128 [R163+0x6800], desc[UR6][R8.64+0x80] ;  /* 0x0680008008a38fae */ /* 0x0009e2000b981a06 */
[----:B------:R-:W-:Y:S02]  /*c590*/  ISETP.GE.AND P0, PT, R156, R7, PT ;  /* 0x000000079c00720c */ /* 0x000fe40003f06270 */
[----:B--2---:R-:W-:-:S03]  /*c5a0*/  @!P5 LEA R12, P1, R4, R148, 0x6 ;  /* 0x00000094040cd211 */ /* 0x004fc600078230ff */
[----:B------:R-:W2:Y:S01]  /*c5b0*/  @!P4 LDC.64 R10, c[0x0][0x3c0] ;  /* 0x0000f000ff0acb82 */ /* 0x000ea20000000a00 */
[----:B------:R-:W-:Y:S02]  /*c5c0*/  @!P5 LEA.HI.X R13, R4, R149, R5, 0x6, P1 ;  /* 0x00000095040dd211 */ /* 0x000fe400008f3405 */
[----:B------:R-:W-:Y:S01]  /*c5d0*/  ISETP.GE.AND P1, PT, R161, R7, PT ;  /* 0x00000007a100720c */ /* 0x000fe20003f26270 */
[----:B---3--:R-:W-:Y:S02]  /*c5e0*/  @!P2 IMAD.WIDE.U32 R4, R2, 0x60, R148 ;  /* 0x000000600204a825 */ /* 0x008fe400078e0094 */
[----:B------:R-:W-:Y:S02]  /*c5f0*/  @!P5 LDGSTS.E.BYPASS.LTC128B.128 [R163+0x5000], desc[UR6][R12.64] ;  /* 0x050000000ca3dfae */ /* 0x000fe4000b981a06 */
[----:B------:R-:W-:Y:S02]  /*c600*/  @!P2 IMAD R3, R3, 0x60, RZ ;  /* 0x000000600303a824 */ /* 0x000fe400078e02ff */
[----:B------:R2:W-:Y:S01]  /*c610*/  @!P5 LDGSTS.E.BYPASS.LTC128B.128 [R163+0x7000], desc[UR6][R12.64+0x80] ;  /* 0x070000800ca3dfae */ /* 0x0005e2000b981a06 */
[----:B------:R-:W-:Y:S01]  /*c620*/  @!P2 IMAD.MOV.U32 R14, RZ, RZ, R4 ;  /* 0x000000ffff0ea224 */ /* 0x000fe200078e0004 */
[----:B------:R-:W-:Y:S01]  /*c630*/  LOP3.LUT R4, R6, 0x200, RZ, 0xc0, !PT ;  /* 0x0000020006047812 */ /* 0x000fe200078ec0ff */
[----:B------:R-:W-:Y:S01]  /*c640*/  @!P2 IMAD.IADD R15, R3, 0x1, R5 ;  /* 0x00000001030fa824 */ /* 0x000fe200078e0205 */
[----:B------:R-:W-:Y:S01]  /*c650*/  LOP3.LUT R3, R80, 0x8, R153, 0x78, !PT ;  /* 0x0000000850037812 */ /* 0x000fe200078e7899 */
[----:B------:R-:W-:-:S03]  /*c660*/  IMAD.SHL.U32 R5, R153, 0x20, RZ ;  /* 0x0000002099057824 */ /* 0x000fc600078e00ff */
[----:B------:R-:W-:Y:S01]  /*c670*/  @!P2 LDGSTS.E.BYPASS.LTC128B.128 [R163+0x5800], desc[UR6][R14.64] ;  /* 0x058000000ea3afae */ /* 0x000fe2000b981a06 */
[----:B----4-:R-:W3:Y:S01]  /*c680*/  @!P0 LDC.64 R8, c[0x0][0x3c0] ;  /* 0x0000f000ff088b82 */ /* 0x010ee20000000a00 */
[----:B------:R-:W-:Y:S01]  /*c690*/  IMAD R146, R3, 0x2, R146 ;  /* 0x0000000203927824 */ /* 0x000fe200078e0292 */
[----:B------:R-:W-:Y:S01]  /*c6a0*/  LOP3.LUT R0, R4, 0x7c00, R5, 0xf8, !PT ;  /* 0x00007c0004007812 */ /* 0x000fe200078ef805 */
[----:B------:R-:W-:Y:S01]  /*c6b0*/  @!P2 LDGSTS.E.BYPASS.LTC128B.128 [R163+0x7800], desc[UR6][R14.64+0x80] ;  /* 0x078000800ea3afae */ /* 0x000fe2000b981a06 */
[C---:B------:R-:W-:Y:S01]  /*c6c0*/  @!P1 LEA R2, P2, R77.reuse, R150, 0x1 ;  /* 0x000000964d029211 */ /* 0x040fe200078408ff */
[----:B------:R-:W-:Y:S02]  /*c6d0*/  IMAD.MOV.U32 R5, RZ, RZ, 0x20 ;  /* 0x00000020ff057424 */ /* 0x000fe400078e00ff */
[----:B------:R-:W0:Y:S01]  /*c6e0*/  LDGDEPBAR ;  /* 0x00000000000079af */ /* 0x000e220000000000 */
[----:B------:R-:W-:Y:S01]  /*c6f0*/  @!P1 LEA.HI.X R3, R77, R151, R78, 0x1, P2 ;  /* 0x000000974d039211 */ /* 0x000fe200010f0c4e */
[----:B------:R-:W-:-:S02]  /*c700*/  IMAD.IADD R147, R79, 0x1, R0 ;  /* 0x000000014f937824 */ /* 0x000fc400078e0200 */
[----:B------:R-:W-:-:S03]  /*c710*/  IMAD.MOV.U32 R0, RZ, RZ, 0x40 ;  /* 0x00000040ff007424 */ /* 0x000fc600078e00ff */
[----:B------:R-:W-:Y:S02]  /*c720*/  LEA R147, R147, UR5, 0x1 ;  /* 0x0000000593937c11 */ /* 0x000fe4000f8e08ff */
[----:B--2---:R-:W-:-:S04]  /*c730*/  @!P4 LEA R12, P2, R10, R150, 0x6 ;  /* 0x000000960a0cc211 */ /* 0x004fc800078430ff */
[----:B------:R-:W-:Y:S01]  /*c740*/  @!P4 LEA.HI.X R13, R10, R151, R11, 0x6, P2 ;  /* 0x000000970a0dc211 */ /* 0x000fe200010f340b */
[----:B---3--:R-:W-:-:S04]  /*c750*/  @!P0 IMAD.WIDE.U32 R10, R8, 0x60, R150 ;  /* 0x00000060080a8825 */ /* 0x008fc800078e0096 */
[----:B------:R-:W-:Y:S01]  /*c760*/  @!P0 IMAD R9, R9, 0x60, RZ ;  /* 0x0000006009098824 */ /* 0x000fe200078e02ff */
[----:B------:R-:W-:-:S04]  /*c770*/  DEPBAR.LE SB0, 0x0 ;  /* 0x000080000000791a */ /* 0x000fc80000000000 */
[----:B------:R-:W-:Y:S01]  /*c780*/  BAR.SYNC.DEFER_BLOCKING 0x0 ;  /* 0x0000000000007b1d */ /* 0x000fe20000010000 */
[----:B------:R-:W-:-:S05]  /*c790*/  @!P0 IMAD.IADD R11, R9, 0x1, R11 ;  /* 0x00000001090b8824 */ /* 0x000fca00078e020b */
        /* <DEDUP_REMOVED lines=20> */
[C---:B------:R-:W-:Y:S01]  /*c8e0*/  IMAD.IADD R145, R147.reuse, 0x1, R5 ;  /* 0x0000000193917824 */ /* 0x040fe200078e0205 */
[----:B------:R-:W-:Y:S01]  /*c8f0*/  @!PT LDS RZ, [RZ] ;  /* 0x00000000fffff984 */ /* 0x000fe20000000800 */
[----:B------:R-:W-:Y:S01]  /*c900*/  @!PT LDS RZ, [RZ] ;  /* 0x00000000fffff984 */ /* 0x000fe20000000800 */
[----:B------:R-:W-:Y:S01]  /*c910*/  @!PT LDS RZ, [RZ] ;  /* 0x00000000fffff984 */ /* 0x000fe20000000800 */
[----:B------:R-:W-:Y:S02]  /*c920*/  @!P4 LDGSTS.E.BYPASS.LTC128B.128 [R163+0x9000], desc[UR6][R12.64] ;  /* 0x090000000ca3cfae */ /* 0x000fe4000b981a06 */
[----:B------:R-:W-:-:S02]  /*c930*/  IMAD.IADD R144, R147, 0x1, R0 ;  /* 0x0000000193907824 */ /* 0x000fc400078e0200 */
[----:B------:R3:W-:Y:S02]  /*c940*/  @!P4 LDGSTS.E.BYPASS.LTC128B.128 [R163+0xb000], desc[UR6][R12.64+0x80] ;  /* 0x0b0000800ca3cfae */ /* 0x0007e4000b981a06 */
[----:B------:R-:W-:Y:S02]  /*c950*/  IMAD.IADD R143, R5, 0x1, R144 ;  /* 0x00000001058f7824 */ /* 0x000fe400078e0290 */
[----:B------:R-:W-:Y:S04]  /*c960*/  @P0 STS.128 [R163+0x9800], RZ ;  /* 0x009800ffa3000388 */ /* 0x000fe80000000c00 */
[----:B------:R-:W-:Y:S01]  /*c970*/  @P0 STS.128 [R163+0xb800], RZ ;  /* 0x00b800ffa3000388 */ /* 0x000fe20000000c00 */
[----:B--2---:R-:W-:-:S03]  /*c980*/  VIADD R2, R146, UR5 ;  /* 0x0000000592027c36 */ /* 0x004fc60008000000 */
[----:B------:R-:W-:Y:S01]  /*c990*/  @!PT LDS RZ, [RZ] ;  /* 0x00000000fffff984 */ /* 0x000fe20000000800 */
[----:B------:R-:W-:Y:S01]  /*c9a0*/  @!PT LDS RZ, [RZ] ;  /* 0x00000000fffff984 */ /* 0x000fe20000000800 */
[----:B------:R-:W-:Y:S01]  /*c9b0*/  @!PT LDS RZ, [RZ] ;  /* 0x00000000fffff984 */ /* 0x000fe20000000800 */
[----:B------:R-:W-:Y:S01]  /*c9c0*/  @!P0 LDGSTS.E.BYPASS.LTC128B.128 [R163+0x9800], desc[UR6][R10.64] ;  /* 0x098000000aa38fae */ /* 0x000fe2000b981a06 */
[----:B------:R-:W-:-:S03]  /*c9d0*/  IMAD.IADD R141, R2, 0x1, R5 ;  /* 0x00000001028d7824 */ /* 0x000fc600078e0205 */
[----:B------:R2:W-:Y:S01]  /*c9e0*/  @!P0 LDGSTS.E.BYPASS.LTC128B.128 [R163+0xb800], desc[UR6][R10.64+0x80] ;  /* 0x0b8000800aa38fae */ /* 0x0005e2000b981a06 */
[----:B------:R-:W-:Y:S01]  /*c9f0*/  IMAD.IADD R140, R2, 0x1, R0 ;  /* 0x00000001028c7824 */ /* 0x000fe200078e0200 */
[----:B------:R-:W-:Y:S02]  /*ca00*/  SHF.R.U32.HI R2, RZ, 0x2, R153 ;  /* 0x00000002ff027819 */ /* 0x000fe40000011699 */
[----:B------:R-:W-:Y:S01]  /*ca10*/  LDSM.16.M88.4 R88, [R147] ;  /* 0x000000009358783b */ /* 0x000fe20000000200 */
[----:B------:R-:W-:Y:S01]  /*ca20*/  IMAD.IADD R139, R5, 0x1, R140 ;  /* 0x00000001058b7824 */ /* 0x000fe200078e028c */
[----:B------:R-:W-:Y:S02]  /*ca30*/  LOP3.LUT R2, R2, 0x7, RZ, 0xc0, !PT ;  /* 0x0000000702027812 */ /* 0x000fe400078ec0ff */
[----:B------:R-:W4:Y:S04]  /*ca40*/  LDSM.16.M88.4 R48, [R146+UR5+0x4000] ;  /* 0x004000059230783b */ /* 0x000f280008000200 */
[----:B------:R-:W1:Y:S04]  /*ca50*/  LDSM.16.M88.4 R40, [R146+UR5+0x4800] ;  /* 0x004800059228783b */ /* 0x000e680008000200 */
[----:B------:R-:W1:Y:S04]  /*ca60*/  LDSM.16.M88.4 R32, [R146+UR5+0x5000] ;  /* 0x005000059220783b */ /* 0x000e680008000200 */
[----:B---3--:R-:W3:Y:S04]  /*ca70*/  LDSM.16.M88.4 R12, [R146+UR5+0x5800] ;  /* 0x00580005920c783b */ /* 0x008ee80008000200 */
[----:B------:R-:W-:Y:S04]  /*ca80*/  LDSM.16.M88.4 R68, [R145] ;  /* 0x000000009144783b */ /* 0x000fe80000000200 */
[----:B--2---:R-:W2:Y:S04]  /*ca90*/  LDSM.16.M88.4 R8, [R141+0x4800] ;  /* 0x004800008d08783b */ /* 0x004ea80000000200 */
[----:B------:R-:W2:Y:S04]  /*caa0*/  LDSM.16.M88.4 R16, [R141+0x4000] ;  /* 0x004000008d10783b */ /* 0x000ea80000000200 */
[----:B------:R-:W-:Y:S04]  /*cab0*/  LDSM.16.M88.4 R64, [R144] ;  /* 0x000000009040783b */ /* 0x000fe80000000200 */
[----:B------:R-:W2:Y:S04]  /*cac0*/  LDSM.16.M88.4 R96, [R141+0x5000] ;  /* 0x005000008d60783b */ /* 0x000ea80000000200 */
[----:B------:R-:W-:Y:S01]  /*cad0*/  LDSM.16.M88.4 R92, [R141+0x5800] ;  /* 0x005800008d5c783b */ /* 0x000fe20000000200 */
[C---:B----4-:R-:W-:Y:S03]  /*cae0*/  HMMA.16816.F32.BF16 R52, R88.reuse, R48, RZ ;  /* 0x000000305834723c */ /* 0x050fe600000418ff */
[----:B------:R-:W-:Y:S04]  /*caf0*/  LDSM.16.M88.4 R20, [R140+0x4000] ;  /* 0x004000008c14783b */ /* 0x000fe80000000200 */
[----:B------:R-:W-:Y:S01]  /*cb00*/  LDSM.16.M88.4 R84, [R140+0x5000] ;  /* 0x005000008c54783b */ /* 0x000fe20000000200 */
[C---:B-1----:R-:W-:Y:S03]  /*cb10*/  HMMA.16816.F32.BF16 R44, R88.reuse, R40, RZ ;  /* 0x00000028582c723c */ /* 0x042fe600000418ff */
        /* <DEDUP_REMOVED lines=59> */
[----:B------:R-:W4:Y:S07]  /*ced0*/  LDSM.16.M88.4 R64, [R140+0x7000] ;  /* 0x007000008c40783b */ /* 0x000f2e0000000200 */
        /* <DEDUP_REMOVED lines=20> */
[C---:B------:R-:W-:Y:S08]  /*d020*/  HMMA.16816.F32.BF16 R36, R84.reuse, R64, R36 ;  /* 0x000000405424723c */ /* 0x040ff00000041824 */
[C---:B------:R-:W-:Y:S08]  /*d030*/  HMMA.16816.F32.BF16 R32, R84.reuse, R66, R32 ;  /* 0x000000425420723c */ /* 0x040ff00000041820 */
[----:B------:R-:W-:Y:S08]  /*d040*/  HMMA.16816.F32.BF16 R88, R84, R62, R88 ;  /* 0x0000003e5458723c */ /* 0x000ff00000041858 */
[----:B-1----:R-:W-:Y:S01]  /*d050*/  HMMA.16816.F32.BF16 R28, R24, R8, R28 ;  /* 0x00000008181c723c */ /* 0x002fe2000004181c */
[----:B------:R-:W-:-:S04]  /*d060*/  IADD3 R8, PT, PT, R75, 0x1, R154 ;  /* 0x000000014b087810 */ /* 0x000fc80007ffe09a */
[----:B------:R-:W-:-:S03]  /*d070*/  IADD3 R3, PT, PT, -R157, R8, R2 ;  /* 0x000000089d037210 */ /* 0x000fc60007ffe102 */
[----:B------:R-:W-:Y:S01]  /*d080*/  HMMA.16816.F32.BF16 R52, R24, R20, R52 ;  /* 0x000000141834723c */ /* 0x000fe20000041834 */
[----:B------:R-:W-:-:S04]  /*d090*/  IADD3 R3, PT, PT, R3, UR4, R76 ;  /* 0x0000000403037c10 */ /* 0x000fc8000fffe04c */
[C---:B------:R-:W-:Y:S02]  /*d0a0*/  VIMNMX R2, PT, PT, R3.reuse, R76, PT ;  /* 0x0000004c03027248 */ /* 0x040fe40003fe0100 */
[----:B------:R-:W-:Y:S01]  /*d0b0*/  VIADDMNMX R102, R3, 0x8, R76, PT ;  /* 0x0000000803667846 */ /* 0x000fe2000380014c */
[----:B------:R-:W-:Y:S01]  /*d0c0*/  HMMA.16816.F32.BF16 R48, R24, R22, R48 ;  /* 0x000000161830723c */ /* 0x000fe20000041830 */
[----:B------:R-:W-:-:S07]  /*d0d0*/  P2R R3, PR, RZ, 0x40 ;  /* 0x00000040ff037803 */ /* 0x000fce0000000000 */
        /* <DEDUP_REMOVED lines=19> */
.L_x_5849:
        /* <DEDUP_REMOVED lines=60> */
.L_x_5850:
[----:B------:R-:W1:Y:S01]  /*d5d0*/  LDCU UR4, c[0x0][0x3bc] ;  /* 0x00007780ff0477ac */ /* 0x000e620008000800 */
[C---:B------:R-:W-:Y:S01]  /*d5e0*/  LEA R8, P0, R73.reuse, R148, 0x1 ;  /* 0x0000009449087211 */ /* 0x040fe200078008ff */
[----:B------:R-:W-:Y:S01]  /*d5f0*/  @!PT LDS RZ, [RZ] ;  /* 0x00000000fffff984 */ /* 0x000fe20000000800 */
[----:B------:R-:W-:Y:S01]  /*d600*/  @!PT LDS RZ, [RZ] ;  /* 0x00000000fffff984 */ /* 0x000fe20000000800 */
[----:B------:R-:W-:Y:S01]  /*d610*/  @!PT LDS RZ, [RZ] ;  /* 0x00000000fffff984 */ /* 0x000fe20000000800 */
[----:B------:R2:W-:Y:S01]  /*d620*/  LDGSTS.E.BYPASS.LTC128B.128 [R163+0x4000], desc[UR6][R148.64] ;  /* 0x0400000094a37fae */ /* 0x0005e2000b981a06 */
[----:B------:R-:W-:Y:S02]  /*d630*/  USHF.L.U32 UR8, UR10, 0x5, URZ ;  /* 0x000000050a087899 */ /* 0x000fe400080006ff */
[----:B------:R-:W-:Y:S01]  /*d640*/  LEA.HI.X R9, R73, R149, R74, 0x1, P0 ;  /* 0x0000009549097211 */ /* 0x000fe200000f0c4a */
[----:B------:R2:W-:Y:S03]  /*d650*/  LDGSTS.E.BYPASS.LTC128B.128 [R163+0x6000], desc[UR6][R148.64+0x80] ;  /* 0x0600008094a37fae */ /* 0x0005e6000b981a06 */
[----:B------:R-:W-:Y:S01]  /*d660*/  IADD3 R10, P0, PT, R8, UR8, RZ ;  /* 0x00000008080a7c10 */ /* 0x000fe2000ff1e0ff */
[----:B------:R2:W-:Y:S04]  /*d670*/  LDGSTS.E.BYPASS.LTC128B.128 [R163+0x4800], desc[UR6][R8.64] ;  /* 0x0480000008a37fae */ /* 0x0005e8000b981a06 */
[----:B------:R2:W-:Y:S01]  /*d680*/  LDGSTS.E.BYPASS.LTC128B.128 [R163+0x6800], desc[UR6][R8.64+0x80] ;  /* 0x0680008008a37fae */ /* 0x0005e2000b981a06 */
[----:B-1----:R-:W-:-:S06]  /*d690*/  USHF.L.U64.HI UR4, UR10, 0x5, UR4 ;  /* 0x000000050a047899 */ /* 0x002fcc0008010204 */
[----:B------:R-:W-:Y:S02]  /*d6a0*/  IADD3.X R11, PT, PT, R9, UR4, RZ, P0, !PT ;  /* 0x00000004090b7c10 */ /* 0x000fe400087fe4ff */
[----:B------:R-:W-:-:S03]  /*d6b0*/  IADD3 R12, P0, PT, R10, UR8, RZ ;  /* 0x000000080a0c7c10 */ /* 0x000fc6000ff1e0ff */
[----:B------:R2:W-:Y:S01]  /*d6c0*/  LDGSTS.E.BYPASS.LTC128B.128 [R163+0x5000], desc[UR6][R10.64] ;  /* 0x050000000aa37fae */ /* 0x0005e2000b981a06 */
[----:B------:R-:W-:-:S03]  /*d6d0*/  IADD3.X R13, PT, PT, R11, UR4, RZ, P0, !PT ;  /* 0x000000040b0d7c10 */ /* 0x000fc600087fe4ff */
[----:B------:R2:W-:Y:S04]  /*d6e0*/  LDGSTS.E.BYPASS.LTC128B.128 [R163+0x7000], desc[UR6][R10.64+0x80] ;  /* 0x070000800aa37fae */ /* 0x0005e8000b981a06 */
[----:B------:R2:W-:Y:S04]  /*d6f0*/  LDGSTS.E.BYPASS.LTC128B.128 [R163+0x5800], desc[UR6][R12.64] ;  /* 0x058000000ca37fae */ /* 0x0005e8000b981a06 */
[----:B------:R2:W-:Y:S04]  /*d700*/  LDGSTS.E.BYPASS.LTC128B.128 [R163+0x7800], desc[UR6][R12.64+0x80] ;  /* 0x078000800ca37fae */ /* 0x0005e8000b981a06 */
[----:B------:R-:W0:Y:S02]  /*d710*/  LDGDEPBAR ;  /* 0x00000000000079af */ /* 0x000e240000000000 */
.L_x_5848:
[----:B--2---:R-:W-:Y:S01]  /*d720*/  IMAD.SHL.U32 R8, R153, 0x2, RZ ;  /* 0x0000000299087824 */ /* 0x004fe200078e00ff */
[----:B------:R-:W1:Y:S01]  /*d730*/  LDCU UR4, c[0x0][0x45c] ;  /* 0x00008b80ff0477ac */ /* 0x000e620008000800 */
[----:B------:R-:W-:-:S03]  /*d740*/  IMAD.MOV.U32 R164, RZ, RZ, -0x1 ;  /* 0xffffffffffa47424 */ /* 0x000fc600078e00ff */
[----:B------:R-:W-:-:S05]  /*d750*/  LOP3.LUT R8, R8, 0x6, RZ, 0xc0, !PT ;  /* 0x0000000608087812 */ /* 0x000fca00078ec0ff */
[----:B------:R-:W-:-:S04]  /*d760*/  IMAD R8, R101, 0x40, R8 ;  /* 0x0000004065087824 */ /* 0x000fc800078e0208 */
[C---:B------:R-:W-:Y:S02]  /*d770*/  VIADD R7, R8.reuse, 0xffffffc1 ;  /* 0xffffffc108077836 */ /* 0x040fe40000000000 */
[C---:B------:R-:W-:Y:S02]  /*d780*/  VIADD R9, R8.reuse, 0xffffffc0 ;  /* 0xffffffc008097836 */ /* 0x040fe40000000000 */
        /* <DEDUP_REMOVED lines=9> */
[----:B------:R-:W-:-:S02]  /*d820*/  FSEL R27, R52, -INF , !P3 ;  /* 0xff800000341b7808 */ /* 0x000fc40005800000 */
[-C--:B------:R-:W-:Y:S02]  /*d830*/  ISETP.GE.AND P3, PT, R7, R2.reuse, PT ;  /* 0x000000020700720c */ /* 0x080fe40003f66270 */
[C---:B------:R-:W-:Y:S02]  /*d840*/  ISETP.GE.AND P5, PT, R9.reuse, R2, PT ;  /* 0x000000020900720c */ /* 0x040fe40003fa6270 */
[-C--:B------:R-:W-:Y:S01]  /*d850*/  ISETP.GE.AND P6, PT, R9, R102.reuse, PT ;  /* 0x000000660900720c */ /* 0x080fe20003fc6270 */
[----:B------:R-:W-:Y:S01]  /*d860*/  VIADD R9, R8, 0xffffffd1 ;  /* 0xffffffd108097836 */ /* 0x000fe20000000000 */
[----:B------:R-:W-:Y:S02]  /*d870*/  ISETP.GE.AND P4, PT, R7, R102, PT ;  /* 0x000000660700720c */ /* 0x000fe40003f86270 */
        /* <DEDUP_REMOVED lines=8> */
[----:B------:R-:W-:-:S02]  /*d900*/  ISETP.NE.AND P5, PT, R7, RZ, PT ;  /* 0x000000ff0700720c */ /* 0x000fc40003fa5270 */
[C---:B------:R-:W-:Y:S02]  /*d910*/  ISETP.GE.AND P3, PT, R11.reuse, R2, PT ;  /* 0x000000020b00720c */ /* 0x040fe40003f66270 */
[----:B------:R-:W-:Y:S01]  /*d920*/  ISETP.GE.AND P1, PT, R11, R102, PT ;  /* 0x000000660b00720c */ /* 0x000fe20003f26270 */
[----:B------:R-:W-:Y:S01]  /*d930*/  VIADD R11, R8, 0xffffffd9 ;  /* 0xffffffd9080b7836 */ /* 0x000fe20000000000 */
[----:B------:R-:W-:Y:S02]  /*d940*/  FSEL R49, R49, -INF , !P5 ;  /* 0xff80000031317808 */ /* 0x000fe40006800000 */
[----:B------:R-:W-:Y:S02]  /*d950*/  FSEL R51, R51, -INF , !P4 ;  /* 0xff80000033337808 */ /* 0x000fe40006000000 */
[C---:B------:R-:W-:Y:S02]  /*d960*/  ISETP.GE.AND P4, PT, R9.reuse, R2, PT ;  /* 0x000000020900720c */ /* 0x040fe40003f86270 */
[----:B------:R-:W-:-:S02]  /*d970*/  ISETP.GE.AND P5, PT, R9, R102, PT ;  /* 0x000000660900720c */ /* 0x000fc40003fa6270 */
[----:B------:R-:W-:Y:S02]  /*d980*/  FSEL R7, R50, -INF , !P6 ;  /* 0xff80000032077808 */ /* 0x000fe40007000000 */
[----:B------:R-:W-:Y:S02]  /*d990*/  FSEL R9, R44, -INF , !P3 ;  /* 0xff8000002c097808 */ /* 0x000fe40005800000 */
[C---:B------:R-:W-:Y:S02]  /*d9a0*/  ISETP.GE.AND P6, PT, R11.reuse, R2, PT ;  /* 0x000000020b00720c */ /* 0x040fe40003fc6270 */
[----:B------:R-:W-:Y:S02]  /*d9b0*/  ISETP.GE.AND P3, PT, R11, R102, PT ;  /* 0x000000660b00720c */ /* 0x000fe40003f66270 */
[----:B------:R-:W-:Y:S02]  /*d9c0*/  FSEL R13, R46, -INF , !P1 ;  /* 0xff8000002e0d7808 */ /* 0x000fe40004800000 */
[----:B------:R-:W-:Y:S01]  /*d9d0*/  FSEL R11, R45, -INF , !P2 ;  /* 0xff8000002d0b7808 */ /* 0x000fe20005000000 */
[----:B------:R-:W-:Y:S01]  /*d9e0*/  VIADD R45, R8, 0xffffffe8 ;  /* 0xffffffe8082d7836 */ /* 0x000fe20000000000 */
[----:B------:R-:W-:-:S02]  /*d9f0*/  ISETP.GE.AND P2, PT, R15, R2, PT ;  /* 0x000000020f00720c */ /* 0x000fc40003f46270 */
[----:B------:R-:W-:Y:S02]  /*da00*/  ISETP.GE.AND P1, PT, R15, R102, PT ;  /* 0x000000660f00720c */ /* 0x000fe40003f26270 */
[----:B------:R-:W-:Y:S02]  /*da10*/  FSEL R15, R40, -INF , !P4 ;  /* 0xff800000280f7808 */ /* 0x000fe40006000000 */
[----:B------:R-:W-:Y:S02]  /*da20*/  ISETP.GE.AND P4, PT, R19, R2, PT ;  /* 0x000000021300720c */ /* 0x000fe40003f86270 */
[----:B------:R-:W-:Y:S01]  /*da30*/  FSEL R23, R41, -INF , !P6 ;  /* 0xff80000029177808 */ /* 0x000fe20007000000 */
[----:B------:R-:W-:Y:S01]  /*da40*/  VIADD R41, R8, 0xffffffe9 ;  /* 0xffffffe908297836 */ /* 0x000fe20000000000 */
[----:B------:R-:W-:Y:S02]  /*da50*/  FSEL R21, R47, -INF , !P0 ;  /* 0xff8000002f157808 */ /* 0x000fe40004000000 */
[----:B------:R-:W-:-:S02]  /*da60*/  ISETP.GE.AND P0, PT, R19, R102, PT ;  /* 0x000000661300720c */ /* 0x000fc40003f06270 */
[----:B------:R-:W-:Y:S02]  /*da70*/  FSEL R19, R43, -INF , !P3 ;  /* 0xff8000002b137808 */ /* 0x000fe40005800000 */
[----:B------:R-:W-:Y:S01]  /*da80*/  FSEL R165, R37, -INF , !P4 ;  /* 0xff80000025a57808 */ /* 0x000fe20006000000 */
[----:B------:R-:W-:Y:S01]  /*da90*/  VIADD R37, R8, 0xfffffff1 ;  /* 0xfffffff108257836 */ /* 0x000fe20000000000 */
[-C--:B------:R-:W-:Y:S02]  /*daa0*/  ISETP.GE.AND P3, PT, R45, R2.reuse, PT ;  /* 0x000000022d00720c */ /* 0x080fe40003f66270 */
[----:B------:R-:W-:Y:S02]  /*dab0*/  FSEL R135, R36, -INF , !P2 ;  /* 0xff80000024877808 */ /* 0x000fe40005000000 */
[----:B------:R-:W-:Y:S02]  /*dac0*/  ISETP.GE.AND P2, PT, R41, R2, PT ;  /* 0x000000022900720c */ /* 0x000fe40003f46270 */
[----:B------:R-:W-:-:S02]  /*dad0*/  FMNMX3.FTZ R10, R27, R53, R57, !PT ;  /* 0x000000351b0a7276 */ /* 0x000fc40007810039 */
[----:B------:R-:W-:Y:S02]  /*dae0*/  FSEL R17, R42, -INF , !P5 ;  /* 0xff8000002a117808 */ /* 0x000fe40006800000 */
[----:B------:R-:W-:Y:S02]  /*daf0*/  FSEL R111, R38, -INF , !P1 ;  /* 0xff800000266f7808 */ /* 0x000fe40004800000 */
[----:B------:R-:W-:Y:S02]  /*db00*/  FSEL R121, R32, -INF , !P3 ;  /* 0xff80000020797808 */ /* 0x000fe40005800000 */
[----:B------:R-:W-:Y:S01]  /*db10*/  ISETP.GE.AND P5, PT, R41, R102, PT ;  /* 0x000000662900720c */ /* 0x000fe20003fa6270 */
[C---:B------:R-:W-:Y:S01]  /*db20*/  VIADD R41, R8.reuse, 0xfffffff0 ;  /* 0xfffffff008297836 */ /* 0x040fe20000000000 */
[----:B------:R-:W-:Y:S02]  /*db30*/  ISETP.GE.AND P1, PT, R37, R2, PT ;  /* 0x000000022500720c */ /* 0x000fe40003f26270 */
[----:B------:R-:W-:Y:S01]  /*db40*/  FSEL R133, R33, -INF , !P2 ;  /* 0xff80000021857808 */ /* 0x000fe20005000000 */
[C---:B------:R-:W-:Y:S01]  /*db50*/  VIADD R33, R8.reuse, 0xfffffff9 ;  /* 0xfffffff908217836 */ /* 0x040fe20000000000 */
[----:B------:R-:W-:Y:S01]  /*db60*/  ISETP.GE.AND P3, PT, R37, R102, PT ;  /* 0x000000662500720c */ /* 0x000fe20003f66270 */
[----:B------:R-:W-:Y:S01]  /*db70*/  VIADD R37, R8, 0xfffffff8 ;  /* 0xfffffff808257836 */ /* 0x000fe20000000000 */
[----:B------:R-:W-:-:S02]  /*db80*/  FMNMX3.FTZ R10, R10, R49, R9, !PT ;  /* 0x000000310a0a7276 */ /* 0x000fc40007810009 */
[----:B------:R-:W-:Y:S02]  /*db90*/  FMNMX3.FTZ R8, R25, R55, R7, !PT ;  /* 0x0000003719087276 */ /* 0x000fe40007810007 */
[----:B------:R-:W-:Y:S02]  /*dba0*/  FMNMX3.FTZ R10, R10, R11, R15, !PT ;  /* 0x0000000b0a0a7276 */ /* 0x000fe4000781000f */
[----:B------:R-:W-:Y:S02]  /*dbb0*/  FMNMX3.FTZ R8, R8, R51, R13, !PT ;  /* 0x0000003308087276 */ /* 0x000fe4000781000d */
[----:B------:R-:W-:Y:S02]  /*dbc0*/  FSEL R127, R39, -INF , !P0 ;  /* 0xff800000277f7808 */ /* 0x000fe40004000000 */
[----:B------:R-:W-:Y:S02]  /*dbd0*/  ISETP.GE.AND P0, PT, R41, R2, PT ;  /* 0x000000022900720c */ /* 0x000fe40003f06270 */
[----:B------:R-:W-:-:S02]  /*dbe0*/  FMNMX3.FTZ R10, R10, R23, R135, !PT ;  /* 0x000000170a0a7276 */ /* 0x000fc40007810087 */
[----:B------:R-:W-:Y:S02]  /*dbf0*/  ISETP.GE.AND P6, PT, R45, R102, PT ;  /* 0x000000662d00720c */ /* 0x000fe40003fc6270 */
[----:B------:R-:W-:Y:S02]  /*dc00*/  FMNMX3.FTZ R8, R8, R21, R17, !PT ;  /* 0x0000001508087276 */ /* 0x000fe40007810011 */
[----:B------:R-:W-:Y:S02]  /*dc10*/  FSEL R125, R28, -INF , !P0 ;  /* 0xff8000001c7d7808 */ /* 0x000fe40004000000 */
[----:B------:R-:W-:Y:S02]  /*dc20*/  ISETP.GE.AND P0, PT, R37, R2, PT ;  /* 0x000000022500720c */ /* 0x000fe40003f06270 */
[----:B------:R-:W-:Y:S02]  /*dc30*/  FMNMX3.FTZ R10, R10, R165, R121, !PT ;  /* 0x000000a50a0a7276 */ /* 0x000fe40007810079 */
[----:B------:R-:W-:-:S02]  /*dc40*/  ISETP.GE.AND P4, PT, R41, R102, PT ;  /* 0x000000662900720c */ /* 0x000fc40003f86270 */
[----:B------:R-:W-:Y:S02]  /*dc50*/  FSEL R131, R34, -INF , !P6 ;  /* 0xff80000022837808 */ /* 0x000fe40007000000 */
[----:B------:R-:W-:Y:S02]  /*dc60*/  FMNMX3.FTZ R8, R8, R19, R111, !PT ;  /* 0x0000001308087276 */ /* 0x000fe4000781006f */
[----:B------:R-:W-:Y:S02]  /*dc70*/  ISETP.GE.AND P2, PT, R33, R2, PT ;  /* 0x000000022100720c */ /* 0x000fe40003f46270 */
[----:B------:R-:W-:Y:S02]  /*dc80*/  FSEL R123, R29, -INF , !P1 ;  /* 0xff8000001d7b7808 */ /* 0x000fe40004800000 */
[----:B------:R-:W-:Y:S02]  /*dc90*/  FSEL R119, R88, -INF , !P0 ;  /* 0xff80000058777808 */ /* 0x000fe40004000000 */
[----:B------:R-:W-:-:S02]  /*dca0*/  FMNMX3.FTZ R10, R10, R133, R125, !PT ;  /* 0x000000850a0a7276 */ /* 0x000fc4000781007d */
[----:B------:R-:W-:Y:S02]  /*dcb0*/  ISETP.GE.AND P1, PT, R37, R102, PT ;  /* 0x000000662500720c */ /* 0x000fe40003f26270 */
[----:B------:R-:W-:Y:S02]  /*dcc0*/  FSEL R129, R35, -INF , !P5 ;  /* 0xff80000023817808 */ /* 0x000fe40006800000 */
[----:B------:R-:W-:Y:S02]  /*dcd0*/  FSEL R117, R30, -INF , !P4 ;  /* 0xff8000001e757808 */ /* 0x000fe40006000000 */
[----:B------:R-:W-:Y:S02]  /*dce0*/  FMNMX3.FTZ R8, R8, R127, R131, !PT ;  /* 0x0000007f08087276 */ /* 0x000fe40007810083 */
[----:B------:R-:W-:Y:S02]  /*dcf0*/  FSEL R118, R89, -INF , !P2 ;  /* 0xff80000059767808 */ /* 0x000fe40005000000 */
[----:B------:R-:W-:-:S02]  /*dd00*/  ISETP.NE.AND P2, PT, R3, RZ, PT ;  /* 0x000000ff0300720c */ /* 0x000fc40003f45270 */
[----:B------:R-:W-:Y:S02]  /*dd10*/  FMNMX3.FTZ R3, R10, R123, R119, !PT ;  /* 0x0000007b0a037276 */ /* 0x000fe40007810077 */
[----:B------:R-:W-:Y:S01]  /*dd20*/  ISETP.GE.AND P0, PT, R33, R102, PT ;  /* 0x000000662100720c */ /* 0x000fe20003f06270 */
[----:B------:R-:W-:Y:S01]  /*dd30*/  IMAD.SHL.U32 R33, R153, 0x8, RZ ;  /* 0x0000000899217824 */ /* 0x000fe200078e00ff */
[----:B------:R-:W-:Y:S02]  /*dd40*/  FSEL R115, R31, -INF , !P3 ;  /* 0xff8000001f737808 */ /* 0x000fe40005800000 */
[----:B------:R-:W-:Y:S02]  /*dd50*/  FSEL R114, R90, -INF , !P1 ;  /* 0xff8000005a727808 */ /* 0x000fe40004800000 */
[----:B------:R-:W-:Y:S02]  /*dd60*/  FMNMX3.FTZ R8, R8, R129, R117, !PT ;  /* 0x0000008108087276 */ /* 0x000fe40007810075 */
[----:B------:R-:W-:-:S02]  /*dd70*/  FMNMX.FTZ R3, R118, R3, !PT ;  /* 0x0000000376037209 */ /* 0x000fc40007810000 */
[----:B------:R-:W-:Y:S02]  /*dd80*/  FSEL R113, R91, -INF , !P0 ;  /* 0xff8000005b717808 */ /* 0x000fe40004000000 */
[----:B------:R-:W-:Y:S01]  /*dd90*/  FMNMX3.FTZ R8, R8, R115, R114, !PT ;  /* 0x0000007308087276 */ /* 0x000fe20007810072 */
[----:B------:R-:W2:Y:S01]  /*dda0*/  SHFL.BFLY PT, R10, R3, 0x2, 0x1f ;  /* 0x0c401f00030a7f89 */ /* 0x000ea200000e0000 */
[----:B------:R-:W-:Y:S02]  /*ddb0*/  LOP3.LUT R33, R33, 0x38, RZ, 0xc0, !PT ;  /* 0x0000003821217812 */ /* 0x000fe400078ec0ff */
[----:B------:R-:W-:Y:S02]  /*ddc0*/  FMNMX.FTZ R31, R113, R8, !PT ;  /* 0x00000008711f7209 */ /* 0x000fe40007810000 */
[----:B------:R-:W-:Y:S02]  /*ddd0*/  LOP3.LUT R6, R33, 0x1c0, R6, 0xf8, !PT ;  /* 0x000001c021067812 */ /* 0x000fe400078ef806 */
[----:B------:R-:W-:Y:S01]  /*dde0*/  SHF.R.U32.HI R33, RZ, 0x1, R153 ;  /* 0x00000001ff217819 */ /* 0x000fe20000011699 */
[----:B------:R-:W3:Y:S01]  /*ddf0*/  SHFL.BFLY PT, R8, R31, 0x2, 0x1f ;  /* 0x0c401f001f087f89 */ /* 0x000ee200000e0000 */
[----:B--2---:R-:W-:-:S05]  /*de00*/  FMNMX.FTZ R29, R3, R10, !PT ;  /* 0x0000000a031d7209 */ /* 0x004fca0007810000 */
[----:B------:R-:W2:Y:S01]  /*de10*/  SHFL.BFLY PT, R100, R29, 0x1, 0x1f ;  /* 0x0c201f001d647f89 */ /* 0x000ea200000e0000 */
[----:B---3--:R-:W-:Y:S02]  /*de20*/  FMNMX.FTZ R8, R31, R8, !PT ;  /* 0x000000081f087209 */ /* 0x008fe40007810000 */
[----:B------:R-:W-:-:S03]  /*de30*/  LOP3.LUT R31, R6, 0x8, R33, 0x78, !PT ;  /* 0x00000008061f7812 */ /* 0x000fc600078e7821 */
[----:B------:R-:W3:Y:S02]  /*de40*/  SHFL.BFLY PT, R3, R8, 0x1, 0x1f ;  /* 0x0c201f0008037f89 */ /* 0x000ee400000e0000 */
[----:B------:R-:W-:-:S05]  /*de50*/  IMAD.IADD R142, R4, 0x1, R31 ;  /* 0x00000001048e7824 */ /* 0x000fca00078e021f */
[----:B------:R-:W-:-:S05]  /*de60*/  LEA R142, R142, UR5, 0x1 ;  /* 0x000000058e8e7c11 */ /* 0x000fca000f8e08ff */
[----:B------:R-:W4:Y:S01]  /*de70*/  LDSM.16.MT88.4 R36, [R142+0x8000] ;  /* 0x008000008e24783b */ /* 0x000f220000004200 */
[--C-:B------:R-:W-:Y:S02]  /*de80*/  IMAD.IADD R137, R0, 0x1, R142.reuse ;  /* 0x0000000100897824 */ /* 0x100fe400078e028e */
[----:B------:R-:W-:Y:S01]  /*de90*/  IMAD.IADD R138, R5, 0x1, R142 ;  /* 0x00000001058a7824 */ /* 0x000fe200078e028e */
[----:B--2---:R-:W-:Y:S01]  /*dea0*/  FMNMX.FTZ R100, R29, R100, !PT ;  /* 0x000000641d647209 */ /* 0x004fe20007810000 */
[----:B------:R-:W-:Y:S01]  /*deb0*/  IMAD.IADD R136, R5, 0x1, R137 ;  /* 0x0000000105887824 */ /* 0x000fe200078e0289 */
[----:B------:R-:W-:Y:S02]  /*dec0*/  LDSM.16.MT88.4 R68, [R142+0xa000] ;  /* 0x00a000008e44783b */ /* 0x000fe40000004200 */
[C---:B------:R-:W-:Y:S01]  /*ded0*/  FSETP.NEU.FTZ.AND P0, PT, R100.reuse, -INF , PT ;  /* 0xff8000006400780b */ /* 0x040fe20003f1d000 */
[----:B-1----:R-:W-:Y:S01]  /*dee0*/  FMUL.FTZ R120, R100, UR4 ;  /* 0x0000000464787c20 */ /* 0x002fe20008410000 */
[----:B------:R-:W1:Y:S01]  /*def0*/  LDSM.16.MT88.4 R44, [R138+0x8000] ;  /* 0x008000008a2c783b */ /* 0x000e620000004200 */
[----:B---3--:R-:W-:-:S03]  /*df00*/  FMNMX.FTZ R3, R8, R3, !PT ;  /* 0x0000000308037209 */ /* 0x008fc60007810000 */
[----:B------:R-:W-:Y:S01]  /*df10*/  FSEL R120, R120, RZ, P0 ;  /* 0x000000ff78787208 */ /* 0x000fe20000000000 */
[----:B------:R-:W-:Y:S01]  /*df20*/  LDSM.16.MT88.4 R60, [R136+0x8000] ;  /* 0x00800000883c783b */ /* 0x000fe20000004200 */
[C---:B------:R-:W-:Y:S01]  /*df30*/  FSETP.NEU.FTZ.AND P0, PT, R3.reuse, -INF , PT ;  /* 0xff8000000300780b */ /* 0x040fe20003f1d000 */
[----:B------:R-:W-:Y:S02]  /*df40*/  FMUL.FTZ R116, R3, UR4 ;  /* 0x0000000403747c20 */ /* 0x000fe40008410000 */
[--C-:B------:R-:W-:Y:S01]  /*df50*/  FFMA.FTZ R106, R53, UR4, -R120.reuse ;  /* 0x00000004356a7c23 */ /* 0x100fe20008010878 */
[----:B------:R-:W-:Y:S01]  /*df60*/  LDSM.16.MT88.4 R76, [R138+0xa000] ;  /* 0x00a000008a4c783b */ /* 0x000fe20000004200 */
[--C-:B------:R-:W-:Y:S01]  /*df70*/  FFMA.FTZ R107, R27, UR4, -R120.reuse ;  /* 0x000000041b6b7c23 */ /* 0x100fe20008010878 */
[----:B------:R-:W-:Y:S01]  /*df80*/  FSEL R116, R116, RZ, P0 ;  /* 0x000000ff74747208 */ /* 0x000fe20000000000 */
[--C-:B------:R-:W-:Y:S01]  /*df90*/  FFMA.FTZ R103, R57, UR4, -R120.reuse ;  /* 0x0000000439677c23 */ /* 0x100fe20008010878 */
[----:B------:R-:W-:Y:S01]  /*dfa0*/  LDSM.16.MT88.4 R84, [R137+0xa000] ;  /* 0x00a000008954783b */ /* 0x000fe20000004200 */
        /* <DEDUP_REMOVED lines=8> */
[----:B------:R-:W2:Y:S01]  /*e030*/  LDSM.16.MT88.4 R4, [R136+0xa000] ;  /* 0x00a000008804783b */ /* 0x000ea20000004200 */
[--C-:B------:R-:W-:Y:S01]  /*e040*/  FFMA.FTZ R33, R9, UR4, -R120.reuse ;  /* 0x0000000409217c23 */ /* 0x100fe20008010878 */
[--C-:B------:R-:W-:Y:S01]  /*e050*/  FFMA.FTZ R32, R11, UR4, -R120.reuse ;  /* 0x000000040b207c23 */ /* 0x100fe20008010878 */
[----:B------:R-:W-:Y:S01]  /*e060*/  MUFU.EX2 R103, R103 ;  /* 0x0000006700677308 */ /* 0x000fe20000000800 */
[----:B------:R-:W2:Y:S01]  /*e070*/  LDSM.16.MT88.4 R8, [R142+0x8800] ;  /* 0x008800008e08783b */ /* 0x000ea20000004200 */
[--C-:B------:R-:W-:Y:S01]  /*e080*/  FFMA.FTZ R29, R15, UR4, -R120.reuse ;  /* 0x000000040f1d7c23 */ /* 0x100fe20008010878 */
[----:B------:R-:W-:Y:S01]  /*e090*/  FFMA.FTZ R0, R23, UR4, -R120 ;  /* 0x0000000417007c23 */ /* 0x000fe20008010878 */
[----:B------:R-:W4:Y:S01]  /*e0a0*/  MUFU.EX2 R34, R34 ;  /* 0x0000002200227308 */ /* 0x000f220000000800 */
        /* <DEDUP_REMOVED lines=27> */
[----:B------:R-:W-:Y:S01]  /*e260*/  MUFU.EX2 R29, R29 ;  /* 0x0000001d001d7308 */ /* 0x000fe20000000800 */
[----:B------:R-:W-:Y:S01]  /*e270*/  FFMA.FTZ R125, R125, UR4, -R120 ;  /* 0x000000047d7d7c23 */ /* 0x000fe20008010878 */
[----:B--2---:R-:W-:Y:S01]  /*e280*/  F2FP.BF16.F32.PACK_AB R91, R104, R105 ;  /* 0x00000069685b723e */ /* 0x004fe200000010ff */
[----:B------:R-:W-:Y:S01]  /*e290*/  FFMA.FTZ R117, R117, UR4, -R116 ;  /* 0x0000000475757c23 */ /* 0x000fe20008010874 */
[----:B------:R-:W-:Y:S01]  /*e2a0*/  MUFU.EX2 R0, R0 ;  /* 0x0000000000007308 */ /* 0x000fe20000000800 */
[----:B------:R-:W-:Y:S01]  /*e2b0*/  FADD.FTZ R106, R107, R106 ;  /* 0x0000006a6b6a7221 */ /* 0x000fe20000010000 */
[----:B------:R-:W-:-:S02]  /*e2c0*/  FADD.FTZ R108, R109, R108 ;  /* 0x0000006c6d6c7221 */ /* 0x000fc40000010000 */
[----:B------:R-:W-:Y:S01]  /*e2d0*/  MUFU.EX2 R30, R30 ;  /* 0x0000001e001e7308 */ /* 0x000fe20000000800 */
[C---:B------:R-:W-:Y:S01]  /*e2e0*/  HMMA.16816.F32.BF16 R96, R88.reuse, R36, RZ ;  /* 0x000000245860723c */ /* 0x040fe200000418ff */
[----:B------:R-:W-:Y:S02]  /*e2f0*/  FADD.FTZ R103, R103, R106 ;  /* 0x0000006a67677221 */ /* 0x000fe40000010000 */
[----:B------:R-:W2:Y:S02]  /*e300*/  MUFU.EX2 R35, R35 ;  /* 0x0000002300237308 */ /* 0x000ea40000000800 */
[----:B------:R-:W-:Y:S02]  /*e310*/  FADD.FTZ R34, R34, R103 ;  /* 0x0000006722227221 */ /* 0x000fe40000010000 */
        /* <DEDUP_REMOVED lines=10> */
[C---:B-----5:R-:W-:Y:S03]  /*e3c0*/  HMMA.16816.F32.BF16 R56, R88.reuse, R60, RZ ;  /* 0x0000003c5838723c */ /* 0x060fe600000418ff */
        /* <DEDUP_REMOVED lines=31> */
[C---:B----4-:R-:W-:Y:S08]  /*e5c0*/  HMMA.16816.F32.BF16 R56, R4.reuse, R20, R56 ;  /* 0x000000140438723c */ /* 0x050ff00000041838 */
        /* <DEDUP_REMOVED lines=8> */
[----:B------:R4:W3:Y:S01]  /*e650*/  MUFU.EX2 R127, R24 ;  /* 0x00000018007f7308 */ /* 0x0008e20000000800 */
[C---:B--2---:R-:W-:Y:S08]  /*e660*/  HMMA.16816.F32.BF16 R80, R4.reuse, R12, R80 ;  /* 0x0000000c0450723c */ /* 0x044ff00000041850 */
[C---:B------:R-:W-:Y:S01]  /*e670*/  HMMA.16816.F32.BF16 R84, R4.reuse, R14, R84 ;  /* 0x0000000e0454723c */ /* 0x040fe20000041854 */
[----:B------:R-:W2:Y:S07]  /*e680*/  LDSM.16.MT88.4 R12, [R137+0x9000] ;  /* 0x00900000890c783b */ /* 0x000eae0000004200 */
[C---:B------:R-:W-:Y:S01]  /*e690*/  HMMA.16816.F32.BF16 R52, R4.reuse, R26, R52 ;  /* 0x0000001a0434723c */ /* 0x040fe20000041834 */
[----:B----4-:R-:W-:Y:S07]  /*e6a0*/  LDSM.16.MT88.4 R24, [R137+0x9800] ;  /* 0x009800008918783b */ /* 0x010fee0000004200 */
[C---:B-1----:R-:W-:Y:S08]  /*e6b0*/  HMMA.16816.F32.BF16 R92, R4.reuse, R8, R92 ;  /* 0x00000008045c723c */ /* 0x042ff0000004185c */
[----:B------:R-:W-:Y:S01]  /*e6c0*/  HMMA.16816.F32.BF16 R88, R4, R10, R88 ;  /* 0x0000000a0458723c */ /* 0x000fe20000041858 */
[----:B------:R-:W1:Y:S01]  /*e6d0*/  LDSM.16.MT88.4 R8, [R136+0x9000] ;  /* 0x009000008808783b */ /* 0x000e620000004200 */
[----:B------:R-:W-:-:S02]  /*e6e0*/  F2FP.BF16.F32.PACK_AB R4, R121, R110 ;  /* 0x0000006e7904723e */ /* 0x000fc400000010ff */
[----:B------:R-:W-:Y:S02]  /*e6f0*/  F2FP.BF16.F32.PACK_AB R6, R111, R112 ;  /* 0x000000706f06723e */ /* 0x000fe400000010ff */
[----:B---3--:R-:W-:Y:S02]  /*e700*/  F2FP.BF16.F32.PACK_AB R5, R124, R127 ;  /* 0x0000007f7c05723e */ /* 0x008fe400000010ff */
[----:B------:R-:W-:-:S07]  /*e710*/  F2FP.BF16.F32.PACK_AB R7, R129, R122 ;  /* 0x0000007a8107723e */ /* 0x000fce00000010ff */
        /* <DEDUP_REMOVED lines=15> */
[C---:B----4-:R-:W-:Y:S01]  /*e810*/  HMMA.16816.F32.BF16 R72, R4.reuse, R20, R72 ;  /* 0x000000140448723c */ /* 0x050fe20000041848 */
[----:B------:R-:W-:Y:S01]  /*e820*/  FFMA.FTZ R20, R119, UR4, -R120 ;  /* 0x0000000477147c23 */ /* 0x000fe20008010878 */
[--C-:B------:R-:W-:Y:S01]  /*e830*/  FFMA.FTZ R21, R115, UR4, -R116.reuse ;  /* 0x0000000473157c23 */ /* 0x100fe20008010874 */
[----:B------:R-:W-:Y:S01]  /*e840*/  FFMA.FTZ R119, R114, UR4, -R116 ;  /* 0x0000000472777c23 */ /* 0x000fe20008010874 */
[----:B------:R-:W-:Y:S04]  /*e850*/  MUFU.EX2 R115, R117 ;  /* 0x0000007500737308 */ /* 0x000fe80000000800 */
[C---:B--2---:R-:W-:Y:S01]  /*e860*/  HMMA.16816.F32.BF16 R80, R4.reuse, R12, R80 ;  /* 0x0000000c0450723c */ /* 0x044fe20000041850 */
[----:B------:R-:W2:Y:S04]  /*e870*/  MUFU.EX2 R118, R20 ;  /* 0x0000001400767308 */ /* 0x000ea80000000800 */
[----:B------:R4:W2:Y:S03]  /*e880*/  MUFU.EX2 R114, R21 ;  /* 0x0000001500727308 */ /* 0x0008a60000000800 */
[C---:B------:R-:W-:Y:S01]  /*e890*/  HMMA.16816.F32.BF16 R84, R4.reuse, R14, R84 ;  /* 0x0000000e0454723c */ /* 0x040fe20000041854 */
[----:B------:R-:W3:Y:S01]  /*e8a0*/  LDSM.16.MT88.4 R12, [R138+0x9800] ;  /* 0x009800008a0c783b */ /* 0x000ee20000004200 */
[----:B------:R-:W2:Y:S06]  /*e8b0*/  MUFU.EX2 R116, R119 ;  /* 0x0000007700747308 */ /* 0x000eac0000000800 */
[C---:B-1----:R-:W-:Y:S08]  /*e8c0*/  HMMA.16816.F32.BF16 R92, R4.reuse, R8, R92 ;  /* 0x00000008045c723c */ /* 0x042ff0000004185c */
[C---:B------:R-:W-:Y:S01]  /*e8d0*/  HMMA.16816.F32.BF16 R88, R4.reuse, R10, R88 ;  /* 0x0000000a0458723c */ /* 0x040fe20000041858 */
[----:B------:R-:W1:Y:S07]  /*e8e0*/  LDSM.16.MT88.4 R8, [R142+0xb800] ;  /* 0x00b800008e08783b */ /* 0x000e6e0000004200 */
[----:B------:R-:W-:Y:S01]  /*e8f0*/  HMMA.16816.F32.BF16 R76, R4, R22, R76 ;  /* 0x00000016044c723c */ /* 0x000fe2000004184c */
[----:B------:R-:W-:Y:S01]  /*e900*/  F2FP.BF16.F32.PACK_AB R4, R126, R123 ;  /* 0x0000007b7e04723e */ /* 0x000fe200000010ff */
[----:B----4-:R-:W-:Y:S01]  /*e910*/  LDSM.16.MT88.4 R20, [R136+0x9800] ;  /* 0x009800008814783b */ /* 0x010fe20000004200 */
[----:B--2---:R-:W-:-:S02]  /*e920*/  F2FP.BF16.F32.PACK_AB R6, R169, R118 ;  /* 0x00000076a906723e */ /* 0x004fc400000010ff */
[----:B------:R-:W-:Y:S02]  /*e930*/  F2FP.BF16.F32.PACK_AB R5, R114, R115 ;  /* 0x000000737205723e */ /* 0x000fe400000010ff */
[----:B------:R-:W-:-:S07]  /*e940*/  F2FP.BF16.F32.PACK_AB R7, R167, R116 ;  /* 0x00000074a707723e */ /* 0x000fce00000010ff */
[C---:B---3--:R-:W-:Y:S08]  /*e950*/  HMMA.16816.F32.BF16 R96, R4.reuse, R16, R96 ;  /* 0x000000100460723c */ /* 0x048ff00000041860 */
        /* <DEDUP_REMOVED lines=52> */
[C---:B------:R-:W-:Y:S01]  /*eca0*/  VIADD R7, R5.reuse, 0xffffff80 ;  /* 0xffffff8005077836 */ /* 0x040fe20000000000 */
[----:B------:R-:W3:Y:S01]  /*ecb0*/  LDCU.64 UR8, c[0x0][0x3a8] ;  /* 0x00007500ff0877ac */ /* 0x000ee20008000a00 */
        /* <DEDUP_REMOVED lines=58> */
.L_x_5852:
        /* <DEDUP_REMOVED lines=8> */
.L_x_5853:
[----:B------:R-:W1:Y:S01]  /*f0e0*/  LDCU UR8, c[0x0][0x3c4] ;  /* 0x00007880ff0877ac */ /* 0x000e620008000800 */
[----:B------:R-:W-:Y:S01]  /*f0f0*/  @!PT LDS RZ, [RZ] ;  /* 0x00000000fffff984 */ /* 0x000fe20000000800 */
[----:B------:R-:W-:Y:S01]  /*f100*/  @!PT LDS RZ, [RZ] ;  /* 0x00000000fffff984 */ /* 0x000fe20000000800 */
[----:B------:R-:W-:Y:S01]  /*f110*/  @!PT LDS RZ, [RZ] ;  /* 0x00000000fffff984 */ /* 0x000fe20000000800 */
[----:B------:R-:W-:Y:S01]  /*f120*/  LDGSTS.E.BYPASS.LTC128B.128 [R163+0x8000], desc[UR6][R150.64] ;  /* 0x0800000096a37fae */ /* 0x000fe2000b981a06 */
[----:B------:R-:W-:Y:S01]  /*f130*/  IMAD.SHL.U32 R0, R153, 0x2, RZ ;  /* 0x0000000299007824 */ /* 0x000fe200078e00ff */
[----:B------:R-:W-:Y:S02]  /*f140*/  USHF.L.U32 UR9, UR10, 0x5, URZ ;  /* 0x000000050a097899 */ /* 0x000fe400080006ff */
[----:B------:R-:W-:Y:S02]  /*f150*/  LDGSTS.E.BYPASS.LTC128B.128 [R163+0xa000], desc[UR6][R150.64+0x80] ;  /* 0x0a00008096a37fae */ /* 0x000fe4000b981a06 */
[----:B------:R-:W-:Y:S02]  /*f160*/  LOP3.LUT R0, R0, 0x6, RZ, 0xc0, !PT ;  /* 0x0000000600007812 */ /* 0x000fe400078ec0ff */
[----:B------:R-:W-:-:S03]  /*f170*/  IADD3 R8, P0, PT, R150, UR9, RZ ;  /* 0x0000000996087c10 */ /* 0x000fc6000ff1e0ff */
[----:B------:R-:W-:-:S04]  /*f180*/  IMAD R0, R101, 0x40, R0 ;  /* 0x0000004065007824 */ /* 0x000fc800078e0200 */
[----:B------:R-:W-:Y:S01]  /*f190*/  VIADD R103, R0, 0xffffff88 ;  /* 0xffffff8800677836 */ /* 0x000fe20000000000 */
[----:B-1----:R-:W-:-:S04]  /*f1a0*/  USHF.L.U64.HI UR8, UR10, 0x5, UR8 ;  /* 0x000000050a087899 */ /* 0x002fc80008010208 */
[C---:B------:R-:W-:Y:S02]  /*f1b0*/  ISETP.GE.AND P4, PT, R103.reuse, R2, PT ;  /* 0x000000026700720c */ /* 0x040fe40003f86270 */
[----:B------:R-:W-:Y:S02]  /*f1c0*/  ISETP.GE.AND P5, PT, R103, R102, PT ;  /* 0x000000666700720c */ /* 0x000fe40003fa6270 */
[----:B------:R-:W-:Y:S02]  /*f1d0*/  IADD3.X R9, PT, PT, R151, UR8, RZ, P0, !PT ;  /* 0x0000000897097c10 */ /* 0x000fe400087fe4ff */
[----:B------:R-:W-:-:S03]  /*f1e0*/  IADD3 R16, P0, PT, R8, UR9, RZ ;  /* 0x0000000908107c10 */ /* 0x000fc6000ff1e0ff */
[----:B------:R-:W-:Y:S01]  /*f1f0*/  LDGSTS.E.BYPASS.LTC128B.128 [R163+0x8800], desc[UR6][R8.64] ;  /* 0x0880000008a37fae */ /* 0x000fe2000b981a06 */
[----:B------:R-:W-:Y:S02]  /*f200*/  IADD3.X R17, PT, PT, R9, UR8, RZ, P0, !PT ;  /* 0x0000000809117c10 */ /* 0x000fe400087fe4ff */
[----:B------:R-:W-:Y:S01]  /*f210*/  IADD3 R18, P0, PT, R16, UR9, RZ ;  /* 0x0000000910127c10 */ /* 0x000fe2000ff1e0ff */
[----:B------:R1:W-:Y:S03]  /*f220*/  LDGSTS.E.BYPASS.LTC128B.128 [R163+0xa800], desc[UR6][R8.64+0x80] ;  /* 0x0a80008008a37fae */ /* 0x0003e6000b981a06 */
[----:B------:R-:W-:Y:S01]  /*f230*/  IADD3.X R19, PT, PT, R17, UR8, RZ, P0, !PT ;  /* 0x0000000811137c10 */ /* 0x000fe200087fe4ff */
        /* <DEDUP_REMOVED lines=8> */
[----:B------:R-:W2:Y:S04]  /*f2c0*/  LDSM.16.M88.4 R4, [R146+UR5+0x5800] ;  /* 0x005800059204783b */ /* 0x000ea80008000200 */
[----:B-1----:R-:W-:Y:S04]  /*f2d0*/  LDSM.16.M88.4 R8, [R145] ;  /* 0x000000009108783b */ /* 0x002fe80000000200 */
[----:B------:R-:W1:Y:S04]  /*f2e0*/  LDSM.16.M88.4 R128, [R141+0x4000] ;  /* 0x004000008d80783b */ /* 0x000e680000000200 */
[----:B------:R-:W1:Y:S04]  /*f2f0*/  LDSM.16.M88.4 R124, [R141+0x4800] ;  /* 0x004800008d7c783b */ /* 0x000e680000000200 */
[----:B------:R-:W1:Y:S04]  /*f300*/  LDSM.16.M88.4 R120, [R141+0x5000] ;  /* 0x005000008d78783b */ /* 0x000e680000000200 */
[----:B------:R-:W1:Y:S04]  /*f310*/  LDSM.16.M88.4 R116, [R141+0x5800] ;  /* 0x005800008d74783b */ /* 0x000e680000000200 */
[----:B------:R-:W-:Y:S01]  /*f320*/  LDSM.16.M88.4 R112, [R144] ;  /* 0x000000009070783b */ /* 0x000fe20000000200 */
[C---:B---3--:R-:W-:Y:S03]  /*f330*/  HMMA.16816.F32.BF16 R108, R12.reuse, R104, RZ ;  /* 0x000000680c6c723c */ /* 0x048fe600000418ff */
[----:B------:R-:W0:Y:S05]  /*f340*/  LDGDEPBAR ;  /* 0x00000000000079af */ /* 0x000e2a0000000000 */
[C---:B----4-:R-:W-:Y:S08]  /*f350*/  HMMA.16816.F32.BF16 R32, R12.reuse, R28, RZ ;  /* 0x0000001c0c20723c */ /* 0x050ff000000418ff */
[C---:B-----5:R-:W-:Y:S08]  /*f360*/  HMMA.16816.F32.BF16 R24, R12.reuse, R20, RZ ;  /* 0x000000140c18723c */ /* 0x060ff000000418ff */
[C---:B------:R-:W-:Y:S08]  /*f370*/  HMMA.16816.F32.BF16 R104, R12.reuse, R106, RZ ;  /* 0x0000006a0c68723c */ /* 0x040ff000000418ff */
[C---:B------:R-:W-:Y:S08]  /*f380*/  HMMA.16816.F32.BF16 R28, R12.reuse, R30, RZ ;  /* 0x0000001e0c1c723c */ /* 0x040ff000000418ff */
[C---:B------:R-:W-:Y:S08]  /*f390*/  HMMA.16816.F32.BF16 R20, R12.reuse, R22, RZ ;  /* 0x000000160c14723c */ /* 0x040ff000000418ff */
[C---:B--2---:R-:W-:Y:S08]  /*f3a0*/  HMMA.16816.F32.BF16 R16, R12.reuse, R4, RZ ;  /* 0x000000040c10723c */ /* 0x044ff000000418ff */
        /* <DEDUP_REMOVED lines=24> */
[C---:B----4-:R-:W-:Y:S08]  /*f530*/  HMMA.16816.F32.BF16 R16, R112.reuse, R120, R16 ;  /* 0x000000787010723c */ /* 0x050ff00000041810 */
[----:B------:R-:W-:Y:S01]  /*f540*/  HMMA.16816.F32.BF16 R12, R112, R122, R12 ;  /* 0x0000007a700c723c */ /* 0x000fe2000004180c */
[----:B------:R-:W3:Y:S04]  /*f550*/  LDSM.16.M88.4 R120, [R139+0x5800] ;  /* 0x005800008b78783b */ /* 0x000ee80000000200 */
[----:B------:R-:W-:Y:S03]  /*f560*/  LDSM.16.M88.4 R112, [R146+UR5+0x6000] ;  /* 0x006000059270783b */ /* 0x000fe60008000200 */
[C---:B--2---:R-:W-:Y:S08]  /*f570*/  HMMA.16816.F32.BF16 R32, R116.reuse, R4, R32 ;  /* 0x000000047420723c */ /* 0x044ff00000041820 */
[C---:B------:R-:W-:Y:S01]  /*f580*/  HMMA.16816.F32.BF16 R28, R116.reuse, R6, R28 ;  /* 0x00000006741c723c */ /* 0x040fe2000004181c */
[----:B------:R-:W2:Y:S07]  /*f590*/  LDSM.16.M88.4 R4, [R146+UR5+0x6800] ;  /* 0x006800059204783b */ /* 0x000eae0008000200 */
[C---:B------:R-:W-:Y:S08]  /*f5a0*/  HMMA.16816.F32.BF16 R108, R116.reuse, R8, R108 ;  /* 0x00000008746c723c */ /* 0x040ff0000004186c */
[C---:B------:R-:W-:Y:S01]  /*f5b0*/  HMMA.16816.F32.BF16 R104, R116.reuse, R10, R104 ;  /* 0x0000000a7468723c */ /* 0x040fe20000041868 */
[----:B------:R-:W4:Y:S07]  /*f5c0*/  LDSM.16.M88.4 R8, [R146+UR5+0x7000] ;  /* 0x007000059208783b */ /* 0x000f2e0008000200 */
[C---:B-1----:R-:W-:Y:S08]  /*f5d0*/  HMMA.16816.F32.BF16 R24, R116.reuse, R128, R24 ;  /* 0x000000807418723c */ /* 0x042ff00000041818 */
[C---:B------:R-:W-:Y:S01]  /*f5e0*/  HMMA.16816.F32.BF16 R20, R116.reuse, R130, R20 ;  /* 0x000000827414723c */ /* 0x040fe20000041814 */
[----:B------:R-:W1:Y:S07]  /*f5f0*/  LDSM.16.M88.4 R128, [R146+UR5+0x7800] ;  /* 0x007800059280783b */ /* 0x000e6e0008000200 */
[C---:B---3--:R-:W-:Y:S08]  /*f600*/  HMMA.16816.F32.BF16 R16, R116.reuse, R120, R16 ;  /* 0x000000787410723c */ /* 0x048ff00000041810 */
[----:B------:R-:W-:Y:S01]  /*f610*/  HMMA.16816.F32.BF16 R12, R116, R122, R12 ;  /* 0x0000007a740c723c */ /* 0x000fe2000004180c */
[----:B------:R-:W-:Y:S04]  /*f620*/  LDSM.16.M88.4 R116, [R141+0x6800] ;  /* 0x006800008d74783b */ /* 0x000fe80000000200 */
[----:B------:R-:W-:Y:S03]  /*f630*/  LDSM.16.M88.4 R120, [R141+0x6000] ;  /* 0x006000008d78783b */ /* 0x000fe60000000200 */
[C---:B--2---:R-:W-:Y:S08]  /*f640*/  HMMA.16816.F32.BF16 R32, R124.reuse, R4, R32 ;  /* 0x000000047c20723c */ /* 0x044ff00000041820 */
        /* <DEDUP_REMOVED lines=23> */
[----:B------:R-:W-:Y:S04]  /*f7c0*/  LDSM.16.M88.4 R8, [R143+0x2000] ;  /* 0x002000008f08783b */ /* 0x000fe80000000200 */
[----:B------:R-:W4:Y:S03]  /*f7d0*/  LDSM.16.M88.4 R4, [R139+0x6000] ;  /* 0x006000008b04783b */ /* 0x000f260000000200 */
[C---:B-1----:R-:W-:Y:S08]  /*f7e0*/  HMMA.16816.F32.BF16 R108, R128.reuse, R124, R108 ;  /* 0x0000007c806c723c */ /* 0x042ff0000004186c */
[C---:B--2---:R-:W-:Y:S08]  /*f7f0*/  HMMA.16816.F32.BF16 R24, R128.reuse, R116, R24 ;  /* 0x000000748018723c */ /* 0x044ff00000041818 */
[C---:B------:R-:W-:Y:S01]  /*f800*/  HMMA.16816.F32.BF16 R20, R128.reuse, R118, R20 ;  /* 0x000000768014723c */ /* 0x040fe20000041814 */
[----:B------:R-:W1:Y:S07]  /*f810*/  LDSM.16.M88.4 R116, [R139+0x6800] ;  /* 0x006800008b74783b */ /* 0x000e6e0000000200 */
[C---:B------:R-:W-:Y:S08]  /*f820*/  HMMA.16816.F32.BF16 R104, R128.reuse, R126, R104 ;  /* 0x0000007e8068723c */ /* 0x040ff00000041868 */
[----:B---3--:R-:W-:Y:S08]  /*f830*/  HMMA.16816.F32.BF16 R16, R128, R112, R16 ;  /* 0x000000708010723c */ /* 0x008ff00000041810 */
[----:B----4-:R-:W-:Y:S01]  /*f840*/  HMMA.16816.F32.BF16 R108, R8, R4, R108 ;  /* 0x00000004086c723c */ /* 0x010fe2000004186c */
[----:B------:R-:W-:-:S05]  /*f850*/  VIADD R5, R0, 0xffffff80 ;  /* 0xffffff8000057836 */ /* 0x000fca0000000000 */
[C---:B------:R-:W-:Y:S02]  /*f860*/  ISETP.GE.AND P2, PT, R5.reuse, R2, PT ;  /* 0x000000020500720c */ /* 0x040fe40003f46270 */
[----:B------:R-:W-:Y:S01]  /*f870*/  HMMA.16816.F32.BF16 R12, R128, R114, R12 ;  /* 0x00000072800c723c */ /* 0x000fe2000004180c */
[----:B------:R-:W2:Y:S01]  /*f880*/  LDSM.16.M88.4 R112, [R139+0x7000] ;  /* 0x007000008b70783b */ /* 0x000ea20000000200 */
[----:B------:R-:W-:Y:S01]  /*f890*/  ISETP.GE.AND P0, PT, R5, R102, PT ;  /* 0x000000660500720c */ /* 0x000fe20003f06270 */
[----:B------:R-:W-:-:S05]  /*f8a0*/  VIADD R5, R0, 0xffffff81 ;  /* 0xffffff8100057836 */ /* 0x000fca0000000000 */
[----:B------:R-:W-:Y:S01]  /*f8b0*/  HMMA.16816.F32.BF16 R32, R128, R120, R32 ;  /* 0x000000788020723c */ /* 0x000fe20000041820 */
[C---:B------:R-:W-:Y:S02]  /*f8c0*/  ISETP.GE.AND P1, PT, R5.reuse, R2, PT ;  /* 0x000000020500720c */ /* 0x040fe40003f26270 */
[----:B------:R-:W-:Y:S01]  /*f8d0*/  ISETP.GE.AND P3, PT, R5, R102, PT ;  /* 0x000000660500720c */ /* 0x000fe20003f66270 */
[----:B------:R-:W-:Y:S01]  /*f8e0*/  VIADD R5, R0, 0xffffff90 ;  /* 0xffffff9000057836 */ /* 0x000fe20000000000 */
[----:B------:R-:W-:-:S03]  /*f8f0*/  FSEL R125, R108, -INF , !P2 ;  /* 0xff8000006c7d7808 */ /* 0x000fc60005000000 */
[----:B------:R-:W-:Y:S01]  /*f900*/  HMMA.16816.F32.BF16 R104, R8, R6, R104 ;  /* 0x000000060868723c */ /* 0x000fe20000041868 */
[----:B------:R-:W-:-:S05]  /*f910*/  VIADD R7, R0, 0xffffff89 ;  /* 0xffffff8900077836 */ /* 0x000fca0000000000 */
[----:B------:R-:W-:Y:S02]  /*f920*/  ISETP.GE.AND P6, PT, R7, R2, PT ;  /* 0x000000020700720c */ /* 0x000fe40003fc6270 */
[----:B------:R-:W-:Y:S01]  /*f930*/  HMMA.16816.F32.BF16 R28, R128, R122, R28 ;  /* 0x0000007a801c723c */ /* 0x000fe2000004181c */
[----:B------:R-:W-:Y:S02]  /*f940*/  FSEL R128, R110, -INF , !P0 ;  /* 0xff8000006e807808 */ /* 0x000fe40004000000 */
[----:B------:R-:W-:Y:S01]  /*f950*/  FSEL R129, R109, -INF , !P1 ;  /* 0xff8000006d817808 */ /* 0x000fe20004800000 */
[C---:B------:R-:W-:Y:S01]  /*f960*/  VIADD R109, R0.reuse, 0xffffff98 ;  /* 0xffffff98006d7836 */ /* 0x040fe20000000000 */
[----:B------:R-:W-:Y:S02]  /*f970*/  ISETP.GE.AND P2, PT, R7, R102, PT ;  /* 0x000000660700720c */ /* 0x000fe40003f46270 */
[C---:B------:R-:W-:Y:S01]  /*f980*/  ISETP.GE.AND P0, PT, R5.reuse, R2, PT ;  /* 0x000000020500720c */ /* 0x040fe20003f06270 */
[----:B-1----:R-:W-:Y:S01]  /*f990*/  HMMA.16816.F32.BF16 R32, R8, R116, R32 ;  /* 0x000000740820723c */ /* 0x002fe20000041820 */
[----:B------:R-:W-:Y:S01]  /*f9a0*/  ISETP.GE.AND P1, PT, R5, R102, PT ;  /* 0x000000660500720c */ /* 0x000fe20003f26270 */
[----:B------:R-:W-:Y:S01]  /*f9b0*/  VIADD R117, R0, 0xffffff91 ;  /* 0xffffff9100757836 */ /* 0x000fe20000000000 */
[----:B------:R-:W1:Y:S01]  /*f9c0*/  LDSM.16.M88.4 R4, [R139+0x7800] ;  /* 0x007800008b04783b */ /* 0x000e620000000200 */
[----:B------:R-:W-:Y:S01]  /*f9d0*/  P2R R103, PR, RZ, 0x4 ;  /* 0x00000004ff677803 */ /* 0x000fe20000000000 */
[----:B------:R-:W-:-:S04]  /*f9e0*/  DEPBAR.LE SB0, 0x0 ;  /* 0x000080000000791a */ /* 0x000fc80000000000 */
[----:B------:R-:W-:Y:S01]  /*f9f0*/  FSEL R131, R105, -INF , !P6 ;  /* 0xff80000069837808 */ /* 0x000fe20007000000 */
[C---:B--2---:R-:W-:Y:S01]  /*fa00*/  HMMA.16816.F32.BF16 R24, R8.reuse, R112, R24 ;  /* 0x000000700818723c */ /* 0x044fe20000041818 */
[----:B------:R-:W-:Y:S01]  /*fa10*/  FSEL R110, R111, -INF , !P3 ;  /* 0xff8000006f6e7808 */ /* 0x000fe20005800000 */
[----:B------:R-:W-:Y:S01]  /*fa20*/  VIADD R105, R0, 0xffffffa0 ;  /* 0xffffffa000697836 */ /* 0x000fe20000000000 */
[----:B------:R-:W-:Y:S01]  /*fa30*/  FSEL R130, R106, -INF , !P5 ;  /* 0xff8000006a827808 */ /* 0x000fe20006800000 */
[----:B------:R-:W-:Y:S01]  /*fa40*/  VIADD R111, R0, 0xffffff99 ;  /* 0xffffff99006f7836 */ /* 0x000fe20000000000 */
[----:B------:R-:W-:Y:S02]  /*fa50*/  ISETP.NE.AND P5, PT, R103, RZ, PT ;  /* 0x000000ff6700720c */ /* 0x000fe40003fa5270 */
[----:B------:R-:W-:Y:S01]  /*fa60*/  P2R R108, PR, RZ, 0x1 ;  /* 0x00000001ff6c7803 */ /* 0x000fe20000000000 */
[----:B------:R-:W-:Y:S01]  /*fa70*/  HMMA.16816.F32.BF16 R28, R8, R118, R28 ;  /* 0x00000076081c723c */ /* 0x000fe2000004181c */
[----:B------:R-:W-:-:S02]  /*fa80*/  ISETP.GE.AND P2, PT, R117, R2, PT ;  /* 0x000000027500720c */ /* 0x000fc40003f46270 */
[----:B------:R-:W-:Y:S02]  /*fa90*/  FSEL R124, R34, -INF , !P1 ;  /* 0xff800000227c7808 */ /* 0x000fe40004800000 */
[----:B------:R-:W-:Y:S01]  /*faa0*/  FSEL R132, R107, -INF , !P5 ;  /* 0xff8000006b847808 */ /* 0x000fe20006800000 */
[----:B------:R-:W-:Y:S01]  /*fab0*/  VIADD R107, R0, 0xffffffa1 ;  /* 0xffffffa1006b7836 */ /* 0x000fe20000000000 */
[-C--:B------:R-:W-:Y:S01]  /*fac0*/  ISETP.GE.AND P1, PT, R105, R2.reuse, PT ;  /* 0x000000026900720c */ /* 0x080fe20003f26270 */
[----:B------:R-:W-:Y:S01]  /*fad0*/  HMMA.16816.F32.BF16 R20, R8, R114, R20 ;  /* 0x000000720814723c */ /* 0x000fe20000041814 */
[----:B------:R-:W-:Y:S01]  /*fae0*/  ISETP.NE.AND P3, PT, R108, RZ, PT ;  /* 0x000000ff6c00720c */ /* 0x000fe20003f65270 */
[----:B------:R-:W-:Y:S01]  /*faf0*/  BAR.SYNC.DEFER_BLOCKING 0x0 ;  /* 0x0000000000007b1d */ /* 0x000fe20000010000 */
[----:B------:R-:W-:Y:S02]  /*fb00*/  ISETP.GE.AND P5, PT, R111, R2, PT ;  /* 0x000000026f00720c */ /* 0x000fe40003fa6270 */
[----:B------:R-:W-:-:S02]  /*fb10*/  FSEL R127, R104, -INF , !P4 ;  /* 0xff800000687f7808 */ /* 0x000fc40006000000 */
[----:B------:R-:W-:Y:S02]  /*fb20*/  ISETP.GE.AND P4, PT, R109, R2, PT ;  /* 0x000000026d00720c */ /* 0x000fe40003f86270 */
[----:B------:R-:W-:Y:S02]  /*fb30*/  FSEL R113, R33, -INF , !P2 ;  /* 0xff80000021717808 */ /* 0x000fe40005000000 */
[-C--:B------:R-:W-:Y:S02]  /*fb40*/  ISETP.GE.AND P0, PT, R117, R102.reuse, PT ;  /* 0x000000667500720c */ /* 0x080fe40003f06270 */
[-C--:B------:R-:W-:Y:S02]  /*fb50*/  ISETP.GE.AND P6, PT, R109, R102.reuse, PT ;  /* 0x000000666d00720c */ /* 0x080fe40003fc6270 */
[----:B------:R-:W-:Y:S02]  /*fb60*/  P2R R33, PR, RZ, 0x2 ;  /* 0x00000002ff217803 */ /* 0x000fe40000000000 */
[----:B------:R-:W-:Y:S01]  /*fb70*/  FSEL R109, R32, -INF , !P3 ;  /* 0xff800000206d7808 */ /* 0x000fe20005800000 */
[----:B-1----:R-:W-:Y:S01]  /*fb80*/  HMMA.16816.F32.BF16 R16, R8, R4, R16 ;  /* 0x000000040810723c */ /* 0x002fe20000041810 */
[----:B------:R-:W-:Y:S01]  /*fb90*/  P2R R103, PR, RZ, 0x20 ;  /* 0x00000020ff677803 */ /* 0x000fe20000000000 */
[----:B------:R-:W-:Y:S01]  /*fba0*/  VIADD R5, R0, 0xffffffb1 ;  /* 0xffffffb100057836 */ /* 0x000fe20000000000 */
[----:B------:R-:W-:-:S02]  /*fbb0*/  ISETP.GE.AND P3, PT, R111, R102, PT ;  /* 0x000000666f00720c */ /* 0x000fc40003f66270 */
[----:B------:R-:W-:Y:S02]  /*fbc0*/  FSEL R111, R28, -INF , !P4 ;  /* 0xff8000001c6f7808 */ /* 0x000fe40006000000 */
[----:B------:R-:W-:Y:S01]  /*fbd0*/  FSEL R112, R35, -INF , !P0 ;  /* 0xff80000023707808 */ /* 0x000fe20004000000 */
[C---:B------:R-:W-:Y:S01]  /*fbe0*/  VIADD R35, R0.reuse, 0xffffffa8 ;  /* 0xffffffa800237836 */ /* 0x040fe20000000000 */
[----:B------:R-:W-:Y:S01]  /*fbf0*/  ISETP.NE.AND P4, PT, R33, RZ, PT ;  /* 0x000000ff2100720c */ /* 0x000fe20003f85270 */
[C---:B------:R-:W-:Y:S01]  /*fc00*/  VIADD R33, R0.reuse, 0xffffffa9 ;  /* 0xffffffa900217836 */ /* 0x040fe20000000000 */
[----:B------:R-:W-:Y:S01]  /*fc10*/  ISETP.NE.AND P0, PT, R103, RZ, PT ;  /* 0x000000ff6700720c */ /* 0x000fe20003f05270 */
[----:B------:R-:W-:Y:S01]  /*fc20*/  HMMA.16816.F32.BF16 R12, R8, R6, R12 ;  /* 0x00000006080c723c */ /* 0x000fe2000004180c */
[----:B------:R-:W-:Y:S01]  /*fc30*/  P2R R32, PR, RZ, 0x8 ;  /* 0x00000008ff207803 */ /* 0x000fe20000000000 */
[----:B------:R-:W-:Y:S01]  /*fc40*/  VIADD R7, R0, 0xffffffb8 ;  /* 0xffffffb800077836 */ /* 0x000fe20000000000 */
[----:B------:R-:W-:-:S02]  /*fc50*/  FSEL R126, R30, -INF , !P6 ;  /* 0xff8000001e7e7808 */ /* 0x000fc40007000000 */
[----:B------:R-:W-:Y:S01]  /*fc60*/  FSEL R115, R29, -INF , !P0 ;  /* 0xff8000001d737808 */ /* 0x000fe20004000000 */
[----:B------:R-:W-:Y:S01]  /*fc70*/  VIADD R29, R0, 0xffffffb0 ;  /* 0xffffffb0001d7836 */ /* 0x000fe20000000000 */
[----:B------:R-:W-:Y:S02]  /*fc80*/  FSEL R117, R24, -INF , !P4 ;  /* 0xff80000018757808 */ /* 0x000fe40006000000 */
[----:B------:R-:W-:Y:S02]  /*fc90*/  ISETP.NE.AND P6, PT, R32, RZ, PT ;  /* 0x000000ff2000720c */ /* 0x000fe40003fc5270 */
[-C--:B------:R-:W-:Y:S02]  /*fca0*/  ISETP.GE.AND P4, PT, R33, R102.reuse, PT ;  /* 0x000000662100720c */ /* 0x080fe40003f86270 */
[----:B------:R-:W-:Y:S02]  /*fcb0*/  ISETP.GE.AND P0, PT, R35, R102, PT ;  /* 0x000000662300720c */ /* 0x000fe40003f06270 */
[----:B------:R-:W-:-:S02]  /*fcc0*/  FSEL R114, R31, -INF , !P6 ;  /* 0xff8000001f727808 */ /* 0x000fc40007000000 */
[----:B------:R-:W-:Y:S02]  /*fcd0*/  P2R R28, PR, RZ, 0x10 ;  /* 0x00000010ff1c7803 */ /* 0x000fe40000000000 */
[-C--:B------:R-:W-:Y:S02]  /*fce0*/  ISETP.GE.AND P6, PT, R33, R2.reuse, PT ;  /* 0x000000022100720c */ /* 0x080fe40003fc6270 */
[----:B------:R-:W-:Y:S02]  /*fcf0*/  ISETP.GE.AND P4, PT, R29, R2, PT ;  /* 0x000000021d00720c */ /* 0x000fe40003f86270 */
[----:B------:R-:W-:Y:S02]  /*fd00*/  FSEL R120, R22, -INF , !P0 ;  /* 0xff80000016787808 */ /* 0x000fe40004000000 */
[----:B------:R-:W-:Y:S02]  /*fd10*/  ISETP.GE.AND P5, PT, R105, R102, PT ;  /* 0x000000666900720c */ /* 0x000fe40003fa6270 */
[----:B------:R-:W-:-:S02]  /*fd20*/  ISETP.GE.AND P0, PT, R101, 0x3, PT ;  /* 0x000000036500780c */ /* 0x000fc40003f06270 */
[C---:B------:R-:W-:Y:S02]  /*fd30*/  ISETP.GE.AND P3, PT, R107.reuse, R2, PT ;  /* 0x000000026b00720c */ /* 0x040fe40003f66270 */
[----:B------:R-:W-:Y:S02]  /*fd40*/  ISETP.GE.AND P1, PT, R107, R102, PT ;  /* 0x000000666b00720c */ /* 0x000fe40003f26270 */
[----:B------:R-:W-:Y:S02]  /*fd50*/  ISETP.GE.AND P2, PT, R35, R2, PT ;  /* 0x000000022300720c */ /* 0x000fe40003f46270 */
[----:B------:R-:W-:Y:S02]  /*fd60*/  P2R R24, PR, RZ, 0x40 ;  /* 0x00000040ff187803 */ /* 0x000fe40000000000 */
[----:B------:R-:W-:Y:S02]  /*fd70*/  P2R R4, PR, RZ, 0x10 ;  /* 0x00000010ff047803 */ /* 0x000fe40000000000 */
[----:B------:R-:W-:-:S02]  /*fd80*/  ISETP.GE.AND P4, PT, R29, R102, PT ;  /* 0x000000661d00720c */ /* 0x000fc40003f86270 */
[----:B------:R-:W-:Y:S02]  /*fd90*/  FSEL R116, R26, -INF , !P5 ;  /* 0xff8000001a747808 */ /* 0x000fe40006800000 */
[----:B------:R-:W-:Y:S02]  /*fda0*/  FSEL R121, R25, -INF , !P3 ;  /* 0xff80000019797808 */ /* 0x000fe40005800000 */
[----:B------:R-:W-:Y:S02]  /*fdb0*/  FSEL R118, R27, -INF , !P1 ;  /* 0xff8000001b767808 */ /* 0x000fe40004800000 */
[C---:B------:R-:W-:Y:S02]  /*fdc0*/  ISETP.GE.AND P6, PT, R5.reuse, R2, PT ;  /* 0x000000020500720c */ /* 0x040fe40003fc6270 */
[----:B------:R-:W-:Y:S02]  /*fdd0*/  FSEL R119, R20, -INF , !P2 ;  /* 0xff80000014777808 */ /* 0x000fe40005000000 */
[----:B------:R-:W-:Y:S01]  /*fde0*/  ISETP.GE.AND P5, PT, R5, R102, PT ;  /* 0x000000660500720c */ /* 0x000fe20003fa6270 */
[----:B------:R-:W-:Y:S01]  /*fdf0*/  VIADD R5, R0, 0xffffffb9 ;  /* 0xffffffb900057836 */ /* 0x000fe20000000000 */
[----:B------:R-:W-:-:S02]  /*fe00*/  ISETP.NE.AND P3, PT, R24, RZ, PT ;  /* 0x000000ff1800720c */ /* 0x000fc40003f65270 */
[----:B------:R-:W-:Y:S02]  /*fe10*/  ISETP.NE.AND P1, PT, R4, RZ, PT ;  /* 0x000000ff0400720c */ /* 0x000fe40003f25270 */
[----:B------:R-:W-:Y:S02]  /*fe20*/  ISETP.NE.AND P2, PT, R28, RZ, PT ;  /* 0x000000ff1c00720c */ /* 0x000fe40003f45270 */
[----:B------:R-:W-:Y:S02]  /*fe30*/  P2R R4, PR, RZ, 0x10 ;  /* 0x00000010ff047803 */ /* 0x000fe40000000000 */
[----:B------:R-:W-:Y:S02]  /*fe40*/  FSEL R123, R21, -INF , !P3 ;  /* 0xff800000157b7808 */ /* 0x000fe40005800000 */
[----:B------:R-:W-:Y:S02]  /*fe50*/  FSEL R122, R23, -INF , !P2 ;  /* 0xff800000177a7808 */ /* 0x000fe40005000000 */
[----:B------:R-:W-:-:S02]  /*fe60*/  FSEL R105, R16, -INF , !P1 ;  /* 0xff80000010697808 */ /* 0x000fc40004800000 */
[----:B------:R-:W-:Y:S02]  /*fe70*/  FSEL R107, R17, -INF , !P6 ;  /* 0xff800000116b7808 */ /* 0x000fe40007000000 */
[-C--:B------:R-:W-:Y:S02]  /*fe80*/  ISETP.GE.AND P4, PT, R7, R2.reuse, PT ;  /* 0x000000020700720c */ /* 0x080fe40003f86270 */
[----:B------:R-:W-:Y:S02]  /*fe90*/  ISETP.GE.AND P3, PT, R5, R2, PT ;  /* 0x000000020500720c */ /* 0x000fe40003f66270 */
[-C--:B------:R-:W-:Y:S02]  /*fea0*/  ISETP.GE.AND P2, PT, R7, R102.reuse, PT ;  /* 0x000000660700720c */ /* 0x080fe40003f46270 */
[----:B------:R-:W-:Y:S02]  /*feb0*/  ISETP.GE.AND P1, PT, R5, R102, PT ;  /* 0x000000660500720c */ /* 0x000fe40003f26270 */
[----:B------:R-:W-:-:S02]  /*fec0*/  ISETP.NE.AND P6, PT, R4, RZ, PT ;  /* 0x000000ff0400720c */ /* 0x000fc40003fc5270 */
[----:B------:R-:W-:Y:S02]  /*fed0*/  FSEL R106, R19, -INF , !P5 ;  /* 0xff800000136a7808 */ /* 0x000fe40006800000 */
        /* <DEDUP_REMOVED lines=70> */
.L_x_5855:
        /* <DEDUP_REMOVED lines=8> */
.L_x_5856:
        /* <DEDUP_REMOVED lines=20> */
[----:B------:R-:W0:Y:S02]  /*10500*/  LDGDEPBAR ;  /* 0x00000000000079af */ /* 0x000e240000000000 */
.L_x_5854:
[----:B------:R-:W-:Y:S01]  /*10510*/  FMNMX3.FTZ R0, R100, R125, R129, !PT ;  /* 0x0000007d64007276 */ /* 0x000fe20007810081 */
[----:B------:R-:W-:Y:S01]  /*10520*/  LDSM.16.MT88.4 R12, [R142+0x8000] ;  /* 0x008000008e0c783b */ /* 0x000fe20000004200 */
[----:B--2---:R-:W-:Y:S02]  /*10530*/  FMNMX3.FTZ R5, R3, R128, R110, !PT ;  /* 0x0000008003057276 */ /* 0x004fe4000781006e */
        /* <DEDUP_REMOVED lines=71> */
[----:B------:R-:W-:Y:S01]  /*109b0*/  MUFU.EX2 R32, R32 ;  /* 0x0000002000207308 */ /* 0x000fe20000000800 */
[----:B------:R-:W-:Y:S01]  /*109c0*/  FFMA.FTZ R105, R103, UR4, -R108 ;  /* 0x0000000467697c23 */ /* 0x000fe2000801086c */
[----:B--2---:R-:W-:-:S02]  /*109d0*/  F2FP.BF16.F32.PACK_AB R6, R2, R29 ;  /* 0x0000001d0206723e */ /* 0x004fc400000010ff */
        /* <DEDUP_REMOVED lines=90> */
[----:B------:R5:W-:Y:S02]  /*10f80*/  MUFU.EX2 R114, R126 ;  /* 0x0000007e00727308 */ /* 0x000be40000000800 */
[----:B------:R-:W-:Y:S01]  /*10f90*/  HMMA.16816.F32.BF16 R68, R4, R10, R68 ;  /* 0x0000000a0444723c */ /* 0x000fe20000041844 */
[----:B------:R-:W2:Y:S01]  /*10fa0*/  LDSM.16.MT88.4 R8, [R136+0xa000] ;  /* 0x00a000008808783b */ /* 0x000ea20000004200 */
[----:B------:R-:W3:Y:S01]  /*10fb0*/  MUFU.EX2 R113, R113 ;  /* 0x0000007100717308 */ /* 0x000ee20000000800 */
[----:B------:R-:W-:Y:S01]  /*10fc0*/  FADD.FTZ R28, R28, R35 ;  /* 0x000000231c1c7221 */ /* 0x000fe20000010000 */
[----:B------:R-:W-:-:S02]  /*10fd0*/  FADD.FTZ R33, R0, R33 ;  /* 0x0000002100217221 */ /* 0x000fc40000010000 */
[----:B------:R-:W-:Y:S01]  /*10fe0*/  MUFU.EX2 R117, R117 ;  /* 0x0000007500757308 */ /* 0x000fe20000000800 */
[----:B------:R-:W-:Y:S01]  /*10ff0*/  FADD.FTZ R29, R29, R28 ;  /* 0x0000001c1d1d7221 */ /* 0x000fe20000010000 */
[C---:B----4-:R-:W-:Y:S01]  /*11000*/  HMMA.16816.F32.BF16 R72, R4.reuse, R16, R72 ;  /* 0x000000100448723c */ /* 0x050fe20000041848 */
[----:B------:R-:W-:Y:S01]  /*11010*/  FADD.FTZ R32, R32, R33 ;  /* 0x0000002120207221 */ /* 0x000fe20000010000 */
[----:B------:R-:W4:Y:S01]  /*11020*/  MUFU.EX2 R124, R124 ;  /* 0x0000007c007c7308 */ /* 0x000f220000000800 */
[----:B------:R-:W-:Y:S01]  /*11030*/  FADD.FTZ R29, R2, R29 ;  /* 0x0000001d021d7221 */ /* 0x000fe20000010000 */
[----:B-----5:R-:W-:Y:S01]  /*11040*/  FFMA.FTZ R126, R27, UR4, -R108 ;  /* 0x000000041b7e7c23 */ /* 0x020fe2000801086c */
[----:B------:R-:W-:Y:S01]  /*11050*/  FFMA.FTZ R27, R104, UR4, -R25 ;  /* 0x00000004681b7c23 */ /* 0x000fe20008010819 */
[----:B------:R-:W-:Y:S01]  /*11060*/  MUFU.EX2 R119, R119 ;  /* 0x0000007700777308 */ /* 0x000fe20000000800 */
[----:B------:R-:W-:Y:S01]  /*11070*/  FADD.FTZ R32, R3, R32 ;  /* 0x0000002003207221 */ /* 0x000fe20000010000 */
[----:B------:R-:W-:Y:S01]  /*11080*/  HMMA.16816.F32.BF16 R76, R4, R18, R76 ;  /* 0x00000012044c723c */ /* 0x000fe2000004184c */
[----:B------:R-:W-:Y:S01]  /*11090*/  LDSM.16.MT88.4 R16, [R137+0x8800] ;  /* 0x008800008910783b */ /* 0x000fe20000004200 */
[----:B------:R5:W-:Y:S01]  /*110a0*/  MUFU.EX2 R116, R125 ;  /* 0x0000007d00747308 */ /* 0x000be20000000800 */
[----:B------:R-:W-:-:S03]  /*110b0*/  MOV R3, R30 ;  /* 0x0000001e00037202 */ /* 0x000fc60000000f00 */
[----:B------:R-:W-:Y:S02]  /*110c0*/  MUFU.EX2 R123, R123 ;  /* 0x0000007b007b7308 */ /* 0x000fe40000000800 */
[C---:B-1----:R-:W-:Y:S02]  /*110d0*/  HMMA.16816.F32.BF16 R80, R4.reuse, R12, R80 ;  /* 0x0000000c0450723c */ /* 0x042fe40000041850 */
[----:B------:R-:W1:Y:S04]  /*110e0*/  MUFU.EX2 R118, R118 ;  /* 0x0000007600767308 */ /* 0x000e680000000800 */
[----:B------:R-:W-:Y:S01]  /*110f0*/  MUFU.EX2 R120, R120 ;  /* 0x0000007800787308 */ /* 0x000fe20000000800 */
[----:B-----5:R-:W-:Y:S01]  /*11100*/  FFMA.FTZ R125, R24, UR4, -R25 ;  /* 0x00000004187d7c23 */ /* 0x020fe20008010819 */
[C---:B------:R-:W-:Y:S01]  /*11110*/  HMMA.16816.F32.BF16 R84, R4.reuse, R14, R84 ;  /* 0x0000000e0454723c */ /* 0x040fe20000041854 */
[----:B------:R-:W5:Y:S01]  /*11120*/  LDSM.16.MT88.4 R12, [R138+0x8800] ;  /* 0x008800008a0c783b */ /* 0x000f620000004200 */
[----:B------:R-:W1:Y:S04]  /*11130*/  MUFU.EX2 R121, R121 ;  /* 0x0000007900797308 */ /* 0x000e680000000800 */
[----:B------:R-:W-:Y:S02]  /*11140*/  MUFU.EX2 R122, R122 ;  /* 0x0000007a007a7308 */ /* 0x000fe40000000800 */
[C---:B--2---:R-:W-:Y:S02]  /*11150*/  HMMA.16816.F32.BF16 R92, R4.reuse, R8, R92 ;  /* 0x00000008045c723c */ /* 0x044fe4000004185c */
[----:B------:R-:W-:Y:S04]  /*11160*/  MUFU.EX2 R105, R105 ;  /* 0x0000006900697308 */ /* 0x000fe80000000800 */
[----:B------:R-:W-:Y:S02]  /*11170*/  MUFU.EX2 R104, R126 ;  /* 0x0000007e00687308 */ /* 0x000fe40000000800 */
[----:B------:R-:W-:Y:S01]  /*11180*/  HMMA.16816.F32.BF16 R88, R4, R10, R88 ;  /* 0x0000000a0458723c */ /* 0x000fe20000041858 */
[----:B------:R-:W-:Y:S01]  /*11190*/  F2FP.BF16.F32.PACK_AB R4, R109, R110 ;  /* 0x0000006e6d04723e */ /* 0x000fe200000010ff */
[----:B------:R-:W2:Y:S01]  /*111a0*/  LDSM.16.MT88.4 R8, [R136+0x8800] ;  /* 0x008800008808783b */ /* 0x000ea20000004200 */
[----:B---3--:R-:W-:Y:S01]  /*111b0*/  F2FP.BF16.F32.PACK_AB R5, R112, R115 ;  /* 0x000000737005723e */ /* 0x008fe200000010ff */
[----:B------:R-:W-:Y:S01]  /*111c0*/  MUFU.EX2 R125, R125 ;  /* 0x0000007d007d7308 */ /* 0x000fe20000000800 */
        /* <DEDUP_REMOVED lines=9> */
[----:B------:R-:W-:Y:S01]  /*11260*/  FADD.FTZ R100, R111, R100 ;  /* 0x000000646f647221 */ /* 0x000fe20000010000 */
[----:B------:R-:W-:Y:S02]  /*11270*/  FADD.FTZ R114, R113, R114 ;  /* 0x0000007271727221 */ /* 0x000fe40000010000 */
[C---:B------:R-:W-:Y:S01]  /*11280*/  HMMA.16816.F32.BF16 R36, R4.reuse, R22, R36 ;  /* 0x000000160424723c */ /* 0x040fe20000041824 */
[----:B------:R-:W3:Y:S07]  /*11290*/  LDSM.16.MT88.4 R20, [R142+0xa800] ;  /* 0x00a800008e14783b */ /* 0x000eee0000004200 */
[C---:B-----5:R-:W-:Y:S08]  /*112a0*/  HMMA.16816.F32.BF16 R40, R4.reuse, R12, R40 ;  /* 0x0000000c0428723c */ /* 0x060ff00000041828 */
[C---:B------:R-:W-:Y:S01]  /*112b0*/  HMMA.16816.F32.BF16 R44, R4.reuse, R14, R44 ;  /* 0x0000000e042c723c */ /* 0x040fe2000004182c */
[----:B------:R-:W5:Y:S07]  /*112c0*/  LDSM.16.MT88.4 R12, [R138+0xa800] ;  /* 0x00a800008a0c783b */ /* 0x000f6e0000004200 */
        /* <DEDUP_REMOVED lines=33> */
[----:B------:R-:W1:Y:S07]  /*114e0*/  LDSM.16.MT88.4 R20, [R136+0x9000] ;  /* 0x009000008814783b */ /* 0x000e6e0000004200 */
[C---:B-----5:R-:W-:Y:S08]  /*114f0*/  HMMA.16816.F32.BF16 R40, R4.reuse, R12, R40 ;  /* 0x0000000c0428723c */ /* 0x060ff00000041828 */
[C---:B------:R-:W-:Y:S01]  /*11500*/  HMMA.16816.F32.BF16 R44, R4.reuse, R14, R44 ;  /* 0x0000000e042c723c */ /* 0x040fe2000004182c */
[----:B------:R-:W3:Y:S07]  /*11510*/  LDSM.16.MT88.4 R12, [R138+0xb000] ;  /* 0x00b000008a0c783b */ /* 0x000eee0000004200 */
[C---:B----4-:R-:W-:Y:S08]  /*11520*/  HMMA.16816.F32.BF16 R48, R4.reuse, R16, R48 ;  /* 0x000000100430723c */ /* 0x050ff00000041830 */
[C---:B------:R-:W-:Y:S01]  /*11530*/  HMMA.16816.F32.BF16 R52, R4.reuse, R18, R52 ;  /* 0x000000120434723c */ /* 0x040fe20000041834 */
[----:B------:R-:W4:Y:S07]  /*11540*/  LDSM.16.MT88.4 R16, [R137+0xb000] ;  /* 0x00b000008910783b */ /* 0x000f2e0000004200 */
[C---:B--2---:R-:W-:Y:S08]  /*11550*/  HMMA.16816.F32.BF16 R64, R4.reuse, R8, R64 ;  /* 0x000000080440723c */ /* 0x044ff00000041840 */
[C---:B-1----:R-:W-:Y:S08]  /*11560*/  HMMA.16816.F32.BF16 R56, R4.reuse, R20, R56 ;  /* 0x000000140438723c */ /* 0x042ff00000041838 */
[C---:B------:R-:W-:Y:S01]  /*11570*/  HMMA.16816.F32.BF16 R60, R4.reuse, R22, R60 ;  /* 0x00000016043c723c */ /* 0x040fe2000004183c */
[----:B------:R-:W1:Y:S07]  /*11580*/  LDSM.16.MT88.4 R20, [R136+0xb000] ;  /* 0x00b000008814783b */ /* 0x000e6e0000004200 */
[C---:B---3--:R-:W-:Y:S01]  /*11590*/  HMMA.16816.F32.BF16 R72, R4.reuse, R12, R72 ;  /* 0x0000000c0448723c */ /* 0x048fe20000041848 */
[----:B------:R-:W-:Y:S01]  /*115a0*/  FFMA.FTZ R12, R107, UR4, -R108 ;  /* 0x000000046b0c7c23 */ /* 0x000fe2000801086c */
[--C-:B------:R-:W-:Y:S01]  /*115b0*/  FFMA.FTZ R107, R106, UR4, -R25.reuse ;  /* 0x000000046a6b7c23 */ /* 0x100fe20008010819 */
[----:B------:R-:W-:Y:S01]  /*115c0*/  FFMA.FTZ R108, R26, UR4, -R25 ;  /* 0x000000041a6c7c23 */ /* 0x000fe20008010819 */
[----:B------:R2:W-:Y:S04]  /*115d0*/  MUFU.EX2 R106, R27 ;  /* 0x0000001b006a7308 */ /* 0x0005e80000000800 */
[C---:B------:R-:W-:Y:S01]  /*115e0*/  HMMA.16816.F32.BF16 R68, R4.reuse, R10, R68 ;  /* 0x0000000a0444723c */ /* 0x040fe20000041844 */
[----:B------:R3:W5:Y:S01]  /*115f0*/  MUFU.EX2 R103, R12 ;  /* 0x0000000c00677308 */ /* 0x0007620000000800 */
[----:B------:R-:W5:Y:S03]  /*11600*/  LDSM.16.MT88.4 R8, [R142+0x9800] ;  /* 0x009800008e08783b */ /* 0x000f660000004200 */
[----:B------:R-:W5:Y:S03]  /*11610*/  MUFU.EX2 R107, R107 ;  /* 0x0000006b006b7308 */ /* 0x000f660000000800 */
[C---:B------:R-:W-:Y:S01]  /*11620*/  HMMA.16816.F32.BF16 R76, R4.reuse, R14, R76 ;  /* 0x0000000e044c723c */ /* 0x040fe2000004184c */
[----:B------:R-:W5:Y:S01]  /*11630*/  MUFU.EX2 R108, R108 ;  /* 0x0000006c006c7308 */ /* 0x000f620000000800 */
[----:B--2---:R-:W-:Y:S04]  /*11640*/  LDSM.16.MT88.4 R24, [R137+0x9800] ;  /* 0x009800008918783b */ /* 0x004fe80000004200 */
[----:B---3--:R-:W2:Y:S02]  /*11650*/  LDSM.16.MT88.4 R12, [R138+0x9800] ;  /* 0x009800008a0c783b */ /* 0x008ea40000004200 */
[C---:B----4-:R-:W-:Y:S08]  /*11660*/  HMMA.16816.F32.BF16 R80, R4.reuse, R16, R80 ;  /* 0x000000100450723c */ /* 0x050ff00000041850 */
[C---:B------:R-:W-:Y:S01]  /*11670*/  HMMA.16816.F32.BF16 R84, R4.reuse, R18, R84 ;  /* 0x000000120454723c */ /* 0x040fe20000041854 */
[----:B------:R-:W3:Y:S07]  /*11680*/  LDSM.16.MT88.4 R16, [R142+0xb800] ;  /* 0x00b800008e10783b */ /* 0x000eee0000004200 */
[C---:B-1----:R-:W-:Y:S08]  /*11690*/  HMMA.16816.F32.BF16 R92, R4.reuse, R20, R92 ;  /* 0x00000014045c723c */ /* 0x042ff0000004185c */
[----:B------:R-:W-:Y:S01]  /*116a0*/  HMMA.16816.F32.BF16 R88, R4, R22, R88 ;  /* 0x000000160458723c */ /* 0x000fe20000041858 */
[----:B-----5:R-:W-:Y:S01]  /*116b0*/  F2FP.BF16.F32.PACK_AB R4, R103, R122 ;  /* 0x0000007a6704723e */ /* 0x020fe200000010ff */
        /* <DEDUP_REMOVED lines=23> */
[C---:B-1----:R-:W-:Y:S08]  /*11830*/  HMMA.16816.F32.BF16 R56, R4.reuse, R20, R56 ;  /* 0x000000140438723c */ /* 0x042ff00000041838 */
[C---:B------:R-:W-:Y:S08]  /*11840*/  HMMA.16816.F32.BF16 R60, R4.reuse, R22, R60 ;  /* 0x00000016043c723c */ /* 0x040ff0000004183c */
[C---:B----4-:R-:W-:Y:S08]  /*11850*/  HMMA.16816.F32.BF16 R72, R4.reuse, R8, R72 ;  /* 0x000000080448723c */ /* 0x050ff00000041848 */
[C---:B------:R-:W-:Y:S08]  /*11860*/  HMMA.16816.F32.BF16 R76, R4.reuse, R10, R76 ;  /* 0x0000000a044c723c */ /* 0x040ff0000004184c */
[C---:B--2---:R-:W-:Y:S08]  /*11870*/  HMMA.16816.F32.BF16 R80, R4.reuse, R12, R80 ;  /* 0x0000000c0450723c */ /* 0x044ff00000041850 */
[C---:B------:R-:W-:Y:S08]  /*11880*/  HMMA.16816.F32.BF16 R84, R4.reuse, R14, R84 ;  /* 0x0000000e0454723c */ /* 0x040ff00000041854 */
[C---:B---3--:R-:W-:Y:S08]  /*11890*/  HMMA.16816.F32.BF16 R92, R4.reuse, R16, R92 ;  /* 0x00000010045c723c */ /* 0x048ff0000004185c */
[----:B------:R-:W-:-:S15]  /*118a0*/  HMMA.16816.F32.BF16 R88, R4, R18, R88 ;  /* 0x000000120458723c */ /* 0x000fde0000041858 */
[----:B------:R-:W-:-:S05]  /*118b0*/  NOP ;  /* 0x0000000000007918 */ /* 0x000fca0000000000 */
.L_x_5851:
        /* <DEDUP_REMOVED lines=12> */
[----:B------:R-:W-:-:S04]  /*11980*/  @!P3 IADD3 R162, P0, PT, RZ, -R162, RZ ;  /* 0x800000a2ffa2b210 */ /* 0x000fc80007f1e0ff */
[----:B------:R-:W-:-:S09]  /*11990*/  P2R R166, PR, RZ, 0x1 ;  /* 0x00000001ffa67803 */ /* 0x000fd20000000000 */
.L_x_5861:
[----:B------:R-:W4:Y:S01]  /*119a0*/  @!P3 LDC R2, c[0x0][0x3c0] ;  /* 0x0000f000ff02bb82 */ /* 0x000f220000000800 */
[----:B------:R-:W-:Y:S07]  /*119b0*/  DEPBAR.LE SB0, 0x0 ;  /* 0x000080000000791a */ /* 0x000fee0000000000 */
[----:B------:R-:W-:Y:S01]  /*119c0*/  BAR.SYNC.DEFER_BLOCKING 0x0 ;  /* 0x0000000000007b1d */ /* 0x000fe20000010000 */
[----:B------:R-:W-:Y:S01]  /*119d0*/  ISETP.NE.AND P0, PT, R166, RZ, PT ;  /* 0x000000ffa600720c */ /* 0x000fe20003f05270 */
[----:B------:R-:W-:Y:S02]  /*119e0*/  IMAD.MOV.U32 R6, RZ, RZ, R150 ;  /* 0x000000ffff067224 */ /* 0x000fe400078e0096 */
        /* <DEDUP_REMOVED lines=69> */
.L_x_5858:
[C---:B------:R-:W-:Y:S01]  /*11e40*/  IMAD.SHL.U32 R3, R2.reuse, 0x20, RZ ;  /* 0x0000002002037824 */ /* 0x040fe200078e00ff */
[----:B----4-:R-:W-:Y:S01]  /*11e50*/  SHF.L.U64.HI R2, R2, 0x5, R5 ;  /* 0x0000000502027819 */ /* 0x010fe20000010205 */
[----:B------:R-:W-:Y:S01]  /*11e60*/  @!PT LDS RZ, [RZ] ;  /* 0x00000000fffff984 */ /* 0x000fe20000000800 */
[----:B------:R-:W-:Y:S01]  /*11e70*/  @!PT LDS RZ, [RZ] ;  /* 0x00000000fffff984 */ /* 0x000fe20000000800 */
[----:B------:R-:W-:Y:S01]  /*11e80*/  @!PT LDS RZ, [RZ] ;  /* 0x00000000fffff984 */ /* 0x000fe20000000800 */
[----:B------:R-:W-:Y:S03]  /*11e90*/  LDGSTS.E.BYPASS.LTC128B.128 [R163+0x8000], desc[UR6][R150.64] ;  /* 0x0800000096a37fae */ /* 0x000fe6000b981a06 */
[----:B------:R-:W-:Y:S01]  /*11ea0*/  IADD3 R4, P0, PT, R3, R150, RZ ;  /* 0x0000009603047210 */ /* 0x000fe20007f1e0ff */
[----:B------:R-:W-:Y:S03]  /*11eb0*/  LDGSTS.E.BYPASS.LTC128B.128 [R163+0xa000], desc[UR6][R150.64+0x80] ;  /* 0x0a00008096a37fae */ /* 0x000fe6000b981a06 */
[-C--:B------:R-:W-:Y:S01]  /*11ec0*/  IADD3 R6, P1, PT, R4, R3.reuse, RZ ;  /* 0x0000000304067210 */ /* 0x080fe20007f3e0ff */
[----:B------:R-:W-:Y:S03]  /*11ed0*/  IMAD.X R5, R2, 0x1, R151, P0 ;  /* 0x0000000102057824 */ /* 0x000fe600000e0697 */
[----:B------:R-:W-:Y:S01]  /*11ee0*/  IADD3 R12, P0, PT, R6, R3, RZ ;  /* 0x00000003060c7210 */ /* 0x000fe20007f1e0ff */
[--C-:B------:R-:W-:Y:S01]  /*11ef0*/  IMAD.X R7, R5, 0x1, R2.reuse, P1 ;  /* 0x0000000105077824 */ /* 0x100fe200008e0602 */
[----:B------:R-:W-:Y:S03]  /*11f00*/  LDGSTS.E.BYPASS.LTC128B.128 [R163+0x8800], desc[UR6][R4.64] ;  /* 0x0880000004a37fae */ /* 0x000fe6000b981a06 */
[----:B------:R-:W-:Y:S01]  /*11f10*/  IMAD.X R13, R7, 0x1, R2, P0 ;  /* 0x00000001070d7824 */ /* 0x000fe200000e0602 */
[----:B------:R-:W-:Y:S01]  /*11f20*/  LDGSTS.E.BYPASS.LTC128B.128 [R163+0xa800], desc[UR6][R4.64+0x80] ;  /* 0x0a80008004a37fae */ /* 0x000fe2000b981a06 */
[----:B------:R-:W-:Y:S03]  /*11f30*/  ISETP.NE.AND P0, PT, R164, 0x1, PT ;  /* 0x00000001a400780c */ /* 0x000fe60003f05270 */
        /* <DEDUP_REMOVED lines=8> */
[----:B------:R-:W0:Y:S04]  /*11fc0*/  LDGDEPBAR ;  /* 0x00000000000079af */ /* 0x000e280000000000 */
[----:B------:R-:W2:Y:S04]  /*11fd0*/  LDSM.16.M88.4 R104, [R146+UR5+0x5800] ;  /* 0x005800059268783b */ /* 0x000ea80008000200 */
[----:B------:R-:W-:Y:S04]  /*11fe0*/  LDSM.16.M88.4 R108, [R145] ;  /* 0x00000000916c783b */ /* 0x000fe80000000200 */
[----:B------:R-:W3:Y:S04]  /*11ff0*/  LDSM.16.M88.4 R112, [R141+0x4000] ;  /* 0x004000008d70783b */ /* 0x000ee80000000200 */
[----:B------:R-:W3:Y:S04]  /*12000*/  LDSM.16.M88.4 R116, [R141+0x4800] ;  /* 0x004800008d74783b */ /* 0x000ee80000000200 */
[----:B------:R-:W3:Y:S04]  /*12010*/  LDSM.16.M88.4 R120, [R141+0x5000] ;  /* 0x005000008d78783b */ /* 0x000ee80000000200 */
[----:B------:R-:W3:Y:S01]  /*12020*/  LDSM.16.M88.4 R124, [R141+0x5800] ;  /* 0x005800008d7c783b */ /* 0x000ee20000000200 */
[C---:B----4-:R-:W-:Y:S03]  /*12030*/  HMMA.16816.F32.BF16 R4, R32.reuse, R8, RZ ;  /* 0x000000082004723c */ /* 0x050fe600000418ff */
[----:B------:R-:W-:Y:S04]  /*12040*/  LDSM.16.M88.4 R128, [R144] ;  /* 0x000000009080783b */ /* 0x000fe80000000200 */
[----:B------:R-:W4:Y:S01]  /*12050*/  LDSM.16.M88.4 R132, [R140+0x4000] ;  /* 0x004000008c84783b */ /* 0x000f220000000200 */
[C---:B------:R-:W-:Y:S08]  /*12060*/  HMMA.16816.F32.BF16 R8, R32.reuse, R10, RZ ;  /* 0x0000000a2008723c */ /* 0x040ff000000418ff */
[C---:B-----5:R-:W-:Y:S08]  /*12070*/  HMMA.16816.F32.BF16 R12, R32.reuse, R16, RZ ;  /* 0x00000010200c723c */ /* 0x060ff000000418ff */
[C---:B------:R-:W-:Y:S08]  /*12080*/  HMMA.16816.F32.BF16 R16, R32.reuse, R18, RZ ;  /* 0x000000122010723c */ /* 0x040ff000000418ff */
[C---:B-1----:R-:W-:Y:S08]  /*12090*/  HMMA.16816.F32.BF16 R20, R32.reuse, R24, RZ ;  /* 0x000000182014723c */ /* 0x042ff000000418ff */
[C---:B------:R-:W-:Y:S08]  /*120a0*/  HMMA.16816.F32.BF16 R24, R32.reuse, R26, RZ ;  /* 0x0000001a2018723c */ /* 0x040ff000000418ff */
[C---:B--2---:R-:W-:Y:S08]  /*120b0*/  HMMA.16816.F32.BF16 R28, R32.reuse, R104, RZ ;  /* 0x00000068201c723c */ /* 0x044ff000000418ff */
[----:B------:R-:W-:Y:S01]  /*120c0*/  HMMA.16816.F32.BF16 R32, R32, R106, RZ ;  /* 0x0000006a2020723c */ /* 0x000fe200000418ff */
        /* <DEDUP_REMOVED lines=13> */
[----:B------:R-:W-:Y:S03]  /*121a0*/  LDSM.16.M88.4 R124, [R139+0x5000] ;  /* 0x005000008b7c783b */ /* 0x000fe60000000200 */
        /* <DEDUP_REMOVED lines=8> */
[----:B------:R-:W-:Y:S07]  /*12230*/  LDSM.16.M88.4 R112, [R146+UR5+0x6000] ;  /* 0x006000059270783b */ /* 0x000fee0008000200 */
[C---:B---3--:R-:W-:Y:S08]  /*12240*/  HMMA.16816.F32.BF16 R28, R128.reuse, R108, R28 ;  /* 0x0000006c801c723c */ /* 0x048ff0000004181c */
[----:B------:R-:W-:Y:S01]  /*12250*/  HMMA.16816.F32.BF16 R32, R128, R110, R32 ;  /* 0x0000006e8020723c */ /* 0x000fe20000041820 */
[----:B------:R-:W2:Y:S04]  /*12260*/  LDSM.16.M88.4 R108, [R147+0x2000] ;  /* 0x00200000936c783b */ /* 0x000ea80000000200 */
[----:B------:R-:W-:Y:S03]  /*12270*/  LDSM.16.M88.4 R128, [R141+0x6000] ;  /* 0x006000008d80783b */ /* 0x000fe60000000200 */
        /* <DEDUP_REMOVED lines=18> */
[----:B------:R-:W-:Y:S07]  /*123a0*/  LDSM.16.M88.4 R116, [R144+0x2000] ;  /* 0x002000009074783b */ /* 0x000fee0000000200 */
[C---:B---3--:R-:W-:Y:S08]  /*123b0*/  HMMA.16816.F32.BF16 R20, R108.reuse, R120, R20 ;  /* 0x000000786c14723c */ /* 0x048ff00000041814 */
[C---:B------:R-:W-:Y:S01]  /*123c0*/  HMMA.16816.F32.BF16 R24, R108.reuse, R122, R24 ;  /* 0x0000007a6c18723c */ /* 0x040fe20000041818 */
[----:B------:R-:W-:Y:S07]  /*123d0*/  LDSM.16.M88.4 R120, [R140+0x6000] ;  /* 0x006000008c78783b */ /* 0x000fee0000000200 */
[C---:B----4-:R-:W-:Y:S08]  /*123e0*/  HMMA.16816.F32.BF16 R28, R108.reuse, R124, R28 ;  /* 0x0000007c6c1c723c */ /* 0x050ff0000004181c */
[----:B------:R-:W-:Y:S01]  /*123f0*/  HMMA.16816.F32.BF16 R32, R108, R126, R32 ;  /* 0x0000007e6c20723c */ /* 0x000fe20000041820 */
[----:B------:R-:W1:Y:S04]  /*12400*/  LDSM.16.M88.4 R108, [R141+0x7800] ;  /* 0x007800008d6c783b */ /* 0x000e680000000200 */
[----:B------:R-:W3:Y:S03]  /*12410*/  LDSM.16.M88.4 R124, [R140+0x6800] ;  /* 0x006800008c7c783b */ /* 0x000ee60000000200 */
[C---:B-----5:R-:W-:Y:S08]  /*12420*/  HMMA.16816.F32.BF16 R4, R104.reuse, R128, R4 ;  /* 0x000000806804723c */ /* 0x060ff00000041804 */
[C---:B------:R-:W-:Y:S01]  /*12430*/  HMMA.16816.F32.BF16 R8, R104.reuse, R130, R8 ;  /* 0x000000826808723c */ /* 0x040fe20000041808 */
[----:B------:R-:W4:Y:S07]  /*12440*/  LDSM.16.M88.4 R128, [R140+0x7000] ;  /* 0x007000008c80783b */ /* 0x000f2e0000000200 */
[C---:B------:R-:W-:Y:S08]  /*12450*/  HMMA.16816.F32.BF16 R12, R104.reuse, R132, R12 ;  /* 0x00000084680c723c */ /* 0x040ff0000004180c */
[C---:B------:R-:W-:Y:S01]  /*12460*/  HMMA.16816.F32.BF16 R16, R104.reuse, R134, R16 ;  /* 0x000000866810723c */ /* 0x040fe20000041810 */
[----:B------:R-:W-:Y:S07]  /*12470*/  LDSM.16.M88.4 R132, [R139+0x7800] ;  /* 0x007800008b84783b */ /* 0x000fee0000000200 */
[C---:B--2---:R-:W-:Y:S08]  /*12480*/  HMMA.16816.F32.BF16 R20, R104.reuse, R112, R20 ;  /* 0x000000706814723c */ /* 0x044ff00000041814 */
[C---:B------:R-:W-:Y:S01]  /*12490*/  HMMA.16816.F32.BF16 R24, R104.reuse, R114, R24 ;  /* 0x000000726818723c */ /* 0x040fe20000041818 */
[----:B------:R-:W2:Y:S07]  /*124a0*/  LDSM.16.M88.4 R112, [R140+0x7800] ;  /* 0x007800008c70783b */ /* 0x000eae0000000200 */
[C---:B-1----:R-:W-:Y:S08]  /*124b0*/  HMMA.16816.F32.BF16 R28, R104.reuse, R108, R28 ;  /* 0x0000006c681c723c */ /* 0x042ff0000004181c */
[----:B------:R-:W-:Y:S01]  /*124c0*/  HMMA.16816.F32.BF16 R32, R104, R110, R32 ;  /* 0x0000006e6820723c */ /* 0x000fe20000041820 */
[----:B------:R-:W-:Y:S04]  /*124d0*/  LDSM.16.M88.4 R104, [R143+0x2000] ;  /* 0x002000008f68783b */ /* 0x000fe80000000200 */
[----:B------:R-:W1:Y:S03]  /*124e0*/  LDSM.16.M88.4 R108, [R139+0x6000] ;  /* 0x006000008b6c783b */ /* 0x000e660000000200 */
        /* <DEDUP_REMOVED lines=10> */
[C---:B--2---:R-:W-:Y:S08]  /*12590*/  HMMA.16816.F32.BF16 R28, R116.reuse, R112, R28 ;  /* 0x00000070741c723c */ /* 0x044ff0000004181c */
[----:B------:R-:W-:Y:S08]  /*125a0*/  HMMA.16816.F32.BF16 R32, R116, R114, R32 ;  /* 0x000000727420723c */ /* 0x000ff00000041820 */
[C---:B-1----:R-:W-:Y:S08]  /*125b0*/  HMMA.16816.F32.BF16 R4, R104.reuse, R108, R4 ;  /* 0x0000006c6804723c */ /* 0x042ff00000041804 */
        /* <DEDUP_REMOVED lines=31> */
[----:B------:R-:W-:Y:S04]  /*127b0*/  LOP3.LUT R3, R3, R100, RZ, 0x3c, !PT ;  /* 0x0000006403037212 */ /* 0x000fe800078e3cff */
[----:B------:R-:W-:Y:S01]  /*127c0*/  ISETP.GE.AND P2, PT, R3, RZ, PT ;  /* 0x000000ff0300720c */ /* 0x000fe20003f46270 */
        /* <DEDUP_REMOVED lines=16> */
[----:B------:R-:W-:Y:S01]  /*128d0*/  ISETP.NE.AND P0, PT, R100, RZ, PT ;  /* 0x000000ff6400720c */ /* 0x000fe20003f05270 */
[----:B------:R-:W-:Y:S01]  /*128e0*/  @!P1 VIADD R108, R108, 0x1 ;  /* 0x000000016c6c9836 */ /* 0x000fe20000000000 */
[-C--:B------:R-:W-:Y:S02]  /*128f0*/  ISETP.GE.U32.AND P5, PT, R104, R2.reuse, PT ;  /* 0x000000026800720c */ /* 0x080fe40003fa6070 */
[----:B------:R-:W-:Y:S02]  /*12900*/  ISETP.GE.U32.AND P4, PT, R102, R2, PT ;  /* 0x000000026600720c */ /* 0x000fe40003f86070 */
[----:B------:R-:W1:Y:S09]  /*12910*/  LDC.64 R2, c[0x0][0x3b8] ;  /* 0x0000ee00ff027b82 */ /* 0x000e720000000a00 */
        /* <DEDUP_REMOVED lines=27> */
.L_x_5860:
        /* <DEDUP_REMOVED lines=20> */
.L_x_5859:
        /* <DEDUP_REMOVED lines=58> */
[----:B------:R-:W-:Y:S01]  /*12fb0*/  LDSM.16.MT88.4 R28, [R142+0x9800] ;  /* 0x009800008e1c783b */ /* 0x000fe20000004200 */
[--C-:B------:R-:W-:Y:S01]  /*12fc0*/  FFMA.FTZ R176, R34, UR4, -R125.reuse ;  /* 0x0000000422b07c23 */ /* 0x100fe2000801087d */
[--C-:B------:R-:W-:Y:S07]  /*12fd0*/  FFMA.FTZ R174, R32, UR4, -R124.reuse ;  /* 0x0000000420ae7c23 */ /* 0x100fee000801087c */
        /* <DEDUP_REMOVED lines=82> */
[----:B------:R-:W-:Y:S01]  /*13500*/  MUFU.EX2 R175, R175 ;  /* 0x000000af00af7308 */ /* 0x000fe20000000800 */
[----:B------:R-:W-:Y:S01]  /*13510*/  FMUL.FTZ R87, R0, R87 ;  /* 0x0000005700577220 */ /* 0x000fe20000410000 */
[--C-:B------:R-:W-:Y:S01]  /*13520*/  FFMA.FTZ R127, R13, UR4, -R124.reuse ;  /* 0x000000040d7f7c23 */ /* 0x100fe2000801087c */
[----:B------:R-:W-:Y:S01]  /*13530*/  FMUL.FTZ R13, R2, R93 ;  /* 0x0000005d020d7220 */ /* 0x000fe20000410000 */
[--C-:B------:R-:W-:Y:S01]  /*13540*/  FFMA.FTZ R129, R14, UR4, -R125.reuse ;  /* 0x000000040e817c23 */ /* 0x100fe2000801087d */
[C---:B------:R-:W-:Y:S01]  /*13550*/  FMUL.FTZ R14, R0.reuse, R94 ;  /* 0x0000005e000e7220 */ /* 0x040fe20000410000 */
[--C-:B------:R-:W-:Y:S01]  /*13560*/  FFMA.FTZ R128, R15, UR4, -R125.reuse ;  /* 0x000000040f807c23 */ /* 0x100fe2000801087d */
[C---:B-1----:R-:W-:Y:S03]  /*13570*/  HMMA.16816.F32.BF16 R56, R96.reuse, R104, R56 ;  /* 0x000000686038723c */ /* 0x042fe60000041838 */
[----:B------:R-:W1:Y:S01]  /*13580*/  MUFU.EX2 R127, R127 ;  /* 0x0000007f007f7308 */ /* 0x000e620000000800 */
[----:B------:R-:W-:Y:S01]  /*13590*/  FMUL.FTZ R15, R0, R95 ;  /* 0x0000005f000f7220 */ /* 0x000fe20000410000 */
[--C-:B------:R-:W-:Y:S01]  /*135a0*/  FFMA.FTZ R130, R16, UR4, -R124.reuse ;  /* 0x0000000410827c23 */ /* 0x100fe2000801087c */
[----:B------:R-:W-:Y:S01]  /*135b0*/  LDSM.16.MT88.4 R92, [R137+0x8800] ;  /* 0x00880000895c783b */ /* 0x000fe20000004200 */
[--C-:B------:R-:W-:Y:S01]  /*135c0*/  FFMA.FTZ R131, R17, UR4, -R124.reuse ;  /* 0x0000000411837c23 */ /* 0x100fe2000801087c */
[--C-:B------:R-:W-:Y:S01]  /*135d0*/  FFMA.FTZ R132, R18, UR4, -R125.reuse ;  /* 0x0000000412847c23 */ /* 0x100fe2000801087d */
[C---:B------:R-:W-:Y:S04]  /*135e0*/  HMMA.16816.F32.BF16 R60, R96.reuse, R106, R60 ;  /* 0x0000006a603c723c */ /* 0x040fe8000004183c */
[----:B------:R-:W-:Y:S01]  /*135f0*/  MUFU.EX2 R129, R129 ;  /* 0x0000008100817308 */ /* 0x000fe20000000800 */
[--C-:B------:R-:W-:Y:S01]  /*13600*/  FFMA.FTZ R133, R19, UR4, -R125.reuse ;  /* 0x0000000413857c23 */ /* 0x100fe2000801087d */
[C---:B------:R-:W-:Y:S01]  /*13610*/  FMUL.FTZ R16, R2.reuse, R88 ;  /* 0x0000005802107220 */ /* 0x040fe20000410000 */
[----:B------:R-:W4:Y:S07]  /*13620*/  LDSM.16.MT88.4 R104, [R137+0xa000] ;  /* 0x00a000008968783b */ /* 0x000f2e0000004200 */
[----:B------:R-:W5:Y:S01]  /*13630*/  MUFU.EX2 R128, R128 ;  /* 0x0000008000807308 */ /* 0x000f620000000800 */
[----:B-1----:R-:W-:Y:S01]  /*13640*/  F2FP.BF16.F32.PACK_AB R88, R127, R126 ;  /* 0x0000007e7f58723e */ /* 0x002fe200000010ff */
[C---:B--2---:R-:W-:Y:S08]  /*13650*/  HMMA.16816.F32.BF16 R64, R96.reuse, R108, R64 ;  /* 0x0000006c6040723c */ /* 0x044ff00000041840 */
[----:B------:R-:W-:Y:S01]  /*13660*/  MUFU.EX2 R130, R130 ;  /* 0x0000008200827308 */ /* 0x000fe20000000800 */
[----:B------:R-:W-:Y:S01]  /*13670*/  FMUL.FTZ R17, R2, R89 ;  /* 0x0000005902117220 */ /* 0x000fe20000410000 */
[C---:B------:R-:W-:Y:S01]  /*13680*/  FMUL.FTZ R18, R0.reuse, R90 ;  /* 0x0000005a00127220 */ /* 0x040fe20000410000 */
[----:B------:R-:W-:Y:S07]  /*13690*/  FMUL.FTZ R19, R0, R91 ;  /* 0x0000005b00137220 */ /* 0x000fee0000410000 */
[----:B------:R-:W1:Y:S01]  /*136a0*/  MUFU.EX2 R131, R131 ;  /* 0x0000008300837308 */ /* 0x000e620000000800 */
[----:B------:R-:W-:Y:S01]  /*136b0*/  FFMA.FTZ R134, R21, UR4, -R124 ;  /* 0x0000000415867c23 */ /* 0x000fe2000801087c */
[C---:B------:R-:W-:Y:S01]  /*136c0*/  HMMA.16816.F32.BF16 R68, R96.reuse, R110, R68 ;  /* 0x0000006e6044723c */ /* 0x040fe20000041844 */
[----:B------:R-:W2:Y:S07]  /*136d0*/  LDSM.16.MT88.4 R108, [R136+0xa000] ;  /* 0x00a00000886c783b */ /* 0x000eae0000004200 */
[----:B------:R-:W-:Y:S01]  /*136e0*/  MUFU.EX2 R132, R132 ;  /* 0x0000008400847308 */ /* 0x000fe20000000800 */
[----:B------:R-:W-:Y:S01]  /*136f0*/  FFMA.FTZ R135, R22, UR4, -R125 ;  /* 0x0000000416877c23 */ /* 0x000fe2000801087d */
[----:B-----5:R-:W-:Y:S01]  /*13700*/  F2FP.BF16.F32.PACK_AB R89, R128, R129 ;  /* 0x000000818059723e */ /* 0x020fe200000010ff */
[----:B------:R-:W-:Y:S07]  /*13710*/  FFMA.FTZ R103, R2, R169, R103 ;  /* 0x000000a902677223 */ /* 0x000fee0000010067 */
[----:B------:R-:W5:Y:S01]  /*13720*/  MUFU.EX2 R133, R133 ;  /* 0x0000008500857308 */ /* 0x000f620000000800 */
[----:B------:R-:W-:Y:S01]  /*13730*/  MOV R101, R100 ;  /* 0x0000006400657202 */ /* 0x000fe20000000f00 */
[C---:B---3--:R-:W-:Y:S08]  /*13740*/  HMMA.16816.F32.BF16 R72, R96.reuse, R112, R72 ;  /* 0x000000706048723c */ /* 0x048ff00000041848 */
[----:B------:R-:W-:Y:S01]  /*13750*/  MUFU.EX2 R134, R134 ;  /* 0x0000008600867308 */ /* 0x000fe20000000800 */
[----:B------:R-:W-:Y:S01]  /*13760*/  FFMA.FTZ R123, R0, R167, R123 ;  /* 0x000000a7007b7223 */ /* 0x000fe2000001007b */
[----:B-1----:R-:W-:Y:S01]  /*13770*/  F2FP.BF16.F32.PACK_AB R90, R131, R130 ;  /* 0x00000082835a723e */ /* 0x002fe200000010ff */
[----:B------:R-:W-:Y:S07]  /*13780*/  FADD.FTZ R120, R120, R103 ;  /* 0x0000006778787221 */ /* 0x000fee0000010000 */
[----:B------:R-:W-:Y:S01]  /*13790*/  MUFU.EX2 R135, R135 ;  /* 0x0000008700877308 */ /* 0x000fe20000000800 */
[----:B------:R-:W-:Y:S01]  /*137a0*/  FADD.FTZ R123, R6, R123 ;  /* 0x0000007b067b7221 */ /* 0x000fe20000010000 */
[C---:B------:R-:W-:Y:S01]  /*137b0*/  HMMA.16816.F32.BF16 R76, R96.reuse, R114, R76 ;  /* 0x00000072604c723c */ /* 0x040fe2000004184c */
[----:B------:R-:W-:Y:S07]  /*137c0*/  LDSM.16.MT88.4 R112, [R138+0x8800] ;  /* 0x008800008a70783b */ /* 0x000fee0000004200 */
[----:B------:R-:W-:Y:S01]  /*137d0*/  MUFU.EX2 R172, R172 ;  /* 0x000000ac00ac7308 */ /* 0x000fe20000000800 */
[----:B------:R-:W-:Y:S01]  /*137e0*/  FADD.FTZ R7, R7, R120 ;  /* 0x0000007807077221 */ /* 0x000fe20000010000 */
[----:B-----5:R-:W-:Y:S01]  /*137f0*/  F2FP.BF16.F32.PACK_AB R91, R133, R132 ;  /* 0x00000084855b723e */ /* 0x020fe200000010ff */
[----:B------:R-:W-:Y:S07]  /*13800*/  FADD.FTZ R122, R122, R123 ;  /* 0x0000007b7a7a7221 */ /* 0x000fee0000010000 */
[----:B------:R-:W-:Y:S01]  /*13810*/  MUFU.EX2 R174, R174 ;  /* 0x000000ae00ae7308 */ /* 0x000fe20000000800 */
[----:B------:R-:W-:Y:S01]  /*13820*/  FADD.FTZ R7, R102, R7 ;  /* 0x0000000766077221 */ /* 0x000fe20000010000 */
[----:B------:R-:W-:Y:S08]  /*13830*/  FADD.FTZ R122, R121, R122 ;  /* 0x0000007a797a7221 */ /* 0x000ff00000010000 */
[----:B------:R-:W-:Y:S01]  /*13840*/  MUFU.EX2 R176, R176 ;  /* 0x000000b000b07308 */ /* 0x000fe20000000800 */
[----:B------:R-:W-:Y:S01]  /*13850*/  FADD.FTZ R126, R126, R7 ;  /* 0x000000077e7e7221 */ /* 0x000fe20000010000 */
[C---:B----4-:R-:W-:Y:S03]  /*13860*/  HMMA.16816.F32.BF16 R80, R96.reuse, R104, R80 ;  /* 0x000000686050723c */ /* 0x050fe60000041850 */
        /* <DEDUP_REMOVED lines=9> */
[----:B------:R-:W-:Y:S05]  /*13900*/  FADD.FTZ R132, R133, R132 ;  /* 0x0000008485847221 */ /* 0x000fea0000010000 */
[----:B------:R-:W-:Y:S01]  /*13910*/  HMMA.16816.F32.BF16 R16, R96, R110, R16 ;  /* 0x0000006e6010723c */ /* 0x000fe20000041810 */
[----:B------:R-:W2:Y:S08]  /*13920*/  LDSM.16.MT88.4 R96, [R136+0x8800] ;  /* 0x008800008860783b */ /* 0x000eb00000004200 */
[----:B------:R-:W-:Y:S01]  /*13930*/  LDSM.16.MT88.4 R108, [R138+0xa800] ;  /* 0x00a800008a6c783b */ /* 0x000fe20000004200 */
        /* <DEDUP_REMOVED lines=12> */
[C---:B-1----:R-:W-:Y:S03]  /*13a00*/  HMMA.16816.F32.BF16 R64, R88.reuse, R104, R64 ;  /* 0x000000685840723c */ /* 0x042fe60000041840 */
[--C-:B------:R-:W-:Y:S01]  /*13a10*/  FFMA.FTZ R104, R20, UR4, -R124.reuse ;  /* 0x0000000414687c23 */ /* 0x100fe2000801087c */
[--C-:B------:R-:W-:Y:S04]  /*13a20*/  FFMA.FTZ R20, R24, UR4, -R124.reuse ;  /* 0x0000000418147c23 */ /* 0x100fe8000801087c */
[C---:B------:R-:W-:Y:S08]  /*13a30*/  HMMA.16816.F32.BF16 R68, R88.reuse, R106, R68 ;  /* 0x0000006a5844723c */ /* 0x040ff00000041844 */
[C---:B------:R-:W-:Y:S08]  /*13a40*/  HMMA.16816.F32.BF16 R72, R88.reuse, R108, R72 ;  /* 0x0000006c5848723c */ /* 0x040ff00000041848 */
[C---:B------:R-:W-:Y:S01]  /*13a50*/  HMMA.16816.F32.BF16 R76, R88.reuse, R110, R76 ;  /* 0x0000006e584c723c */ /* 0x040fe2000004184c */
[----:B------:R-:W-:Y:S07]  /*13a60*/  LDSM.16.MT88.4 R108, [R142+0xb000] ;  /* 0x00b000008e6c783b */ /* 0x000fee0000004200 */
[C---:B------:R-:W-:Y:S01]  /*13a70*/  HMMA.16816.F32.BF16 R80, R88.reuse, R116, R80 ;  /* 0x000000745850723c */ /* 0x040fe20000041850 */
[----:B------:R-:W1:Y:S02]  /*13a80*/  MUFU.EX2 R117, R104 ;  /* 0x0000006800757308 */ /* 0x000e640000000800 */
[--C-:B------:R-:W-:Y:S01]  /*13a90*/  FFMA.FTZ R116, R23, UR4, -R125.reuse ;  /* 0x0000000417747c23 */ /* 0x100fe2000801087d */
[----:B------:R-:W-:Y:S01]  /*13aa0*/  F2FP.BF16.F32.PACK_AB R23, R171, R168 ;  /* 0x000000a8ab17723e */ /* 0x000fe200000010ff */
[----:B------:R-:W-:Y:S03]  /*13ab0*/  FFMA.FTZ R125, R35, UR4, -R125 ;  /* 0x00000004237d7c23 */ /* 0x000fe6000801087d */
[C---:B------:R-:W-:Y:S03]  /*13ac0*/  HMMA.16816.F32.BF16 R84, R88.reuse, R118, R84 ;  /* 0x000000765854723c */ /* 0x040fe60000041854 */
[----:B------:R-:W5:Y:S01]  /*13ad0*/  MUFU.EX2 R116, R116 ;  /* 0x0000007400747308 */ /* 0x000f620000000800 */
[--C-:B------:R-:W-:Y:S01]  /*13ae0*/  FFMA.FTZ R119, R25, UR4, -R124.reuse ;  /* 0x0000000419777c23 */ /* 0x100fe2000801087c */
[----:B------:R-:W-:Y:S08]  /*13af0*/  FFMA.FTZ R124, R33, UR4, -R124 ;  /* 0x00000004217c7c23 */ /* 0x000ff0000801087c */
[----:B------:R4:W-:Y:S01]  /*13b00*/  MUFU.EX2 R118, R20 ;  /* 0x0000001400767308 */ /* 0x0009e20000000800 */
[----:B------:R-:W2:Y:S01]  /*13b10*/  LDSM.16.MT88.4 R24, [R137+0x9000] ;  /* 0x009000008918783b */ /* 0x000ea20000004200 */
[----:B-1----:R-:W-:Y:S01]  /*13b20*/  FADD.FTZ R7, R117, R0 ;  /* 0x0000000075077221 */ /* 0x002fe20000010000 */
[C---:B---3--:R-:W-:Y:S07]  /*13b30*/  HMMA.16816.F32.BF16 R12, R88.reuse, R112, R12 ;  /* 0x00000070580c723c */ /* 0x048fee000004180c */
[----:B------:R-:W1:Y:S01]  /*13b40*/  MUFU.EX2 R119, R119 ;  /* 0x0000007700777308 */ /* 0x000e620000000800 */
[----:B------:R-:W-:Y:S01]  /*13b50*/  MOV R0, R3 ;  /* 0x0000000300007202 */ /* 0x000fe20000000f00 */
[----:B------:R-:W-:Y:S08]  /*13b60*/  FADD.FTZ R7, R134, R7 ;  /* 0x0000000786077221 */ /* 0x000ff00000010000 */
[----:B------:R-:W3:Y:S01]  /*13b70*/  MUFU.EX2 R177, R124 ;  /* 0x0000007c00b17308 */ /* 0x000ee20000000800 */
[----:B------:R-:W3:Y:S01]  /*13b80*/  LDSM.16.MT88.4 R104, [R136+0x9000] ;  /* 0x009000008868783b */ /* 0x000ee20000004200 */
[----:B-----5:R-:W-:Y:S01]  /*13b90*/  F2FP.BF16.F32.PACK_AB R21, R116, R135 ;  /* 0x000000877415723e */ /* 0x020fe200000010ff */
[----:B------:R-:W-:Y:S07]  /*13ba0*/  HMMA.16816.F32.BF16 R16, R88, R114, R16 ;  /* 0x000000725810723c */ /* 0x000fee0000041810 */
[----:B------:R-:W5:Y:S01]  /*13bb0*/  MUFU.EX2 R125, R125 ;  /* 0x0000007d007d7308 */ /* 0x000f620000000800 */
[----:B----4-:R-:W-:Y:S01]  /*13bc0*/  F2FP.BF16.F32.PACK_AB R20, R134, R117 ;  /* 0x000000758614723e */ /* 0x010fe200000010ff */
[----:B------:R-:W-:Y:S01]  /*13bd0*/  FADD.FTZ R135, R135, R132 ;  /* 0x0000008487877221 */ /* 0x000fe20000010000 */
[----:B------:R-:W4:Y:S01]  /*13be0*/  LDSM.16.MT88.4 R88, [R138+0xb000] ;  /* 0x00b000008a58783b */ /* 0x000f220000004200 */
[C---:B-1----:R-:W-:Y:S02]  /*13bf0*/  F2FP.BF16.F32.PACK_AB R22, R119.reuse, R118 ;  /* 0x000000767716723e */ /* 0x042fe400000010ff */
[----:B------:R-:W-:Y:S01]  /*13c00*/  FADD.FTZ R135, R116, R135 ;  /* 0x0000008774877221 */ /* 0x000fe20000010000 */
[----:B------:R-:W-:Y:S03]  /*13c10*/  FADD.FTZ R118, R118, R7 ;  /* 0x0000000776767221 */ /* 0x000fe60000010000 */
[----:B------:R-:W-:Y:S01]  /*13c20*/  FADD.FTZ R168, R168, R135 ;  /* 0x00000087a8a87221 */ /* 0x000fe20000010000 */
[----:B------:R-:W-:Y:S01]  /*13c30*/  FADD.FTZ R119, R119, R118 ;  /* 0x0000007677777221 */ /* 0x000fe20000010000 */
[C---:B------:R-:W-:Y:S01]  /*13c40*/  HMMA.16816.F32.BF16 R8, R20.reuse, R92, R8 ;  /* 0x0000005c1408723c */ /* 0x040fe20000041808 */
[----:B------:R-:W-:Y:S04]  /*13c50*/  LDSM.16.MT88.4 R112, [R136+0x9800] ;  /* 0x009800008870783b */ /* 0x000fe80000004200 */
[----:B------:R-:W-:Y:S03]  /*13c60*/  FADD.FTZ R168, R171, R168 ;  /* 0x000000a8aba87221 */ /* 0x000fe60000010000 */
[C---:B------:R-:W-:Y:S01]  /*13c70*/  HMMA.16816.F32.BF16 R36, R20.reuse, R94, R36 ;  /* 0x0000005e1424723c */ /* 0x040fe20000041824 */
[----:B------:R-:W1:Y:S07]  /*13c80*/  LDSM.16.MT88.4 R92, [R137+0xb000] ;  /* 0x00b00000895c783b */ /* 0x000e6e0000004200 */
[C---:B--2---:R-:W-:Y:S01]  /*13c90*/  HMMA.16816.F32.BF16 R40, R20.reuse, R96, R40 ;  /* 0x000000601428723c */ /* 0x044fe20000041828 */
[----:B------:R-:W-:Y:S07]  /*13ca0*/  LDSM.16.MT88.4 R32, [R142+0xb800] ;  /* 0x00b800008e20783b */ /* 0x000fee0000004200 */
[C---:B------:R-:W-:Y:S08]  /*13cb0*/  HMMA.16816.F32.BF16 R44, R20.reuse, R98, R44 ;  /* 0x00000062142c723c */ /* 0x040ff0000004182c */
        /* <DEDUP_REMOVED lines=9> */
[C---:B----4-:R-:W-:Y:S03]  /*13d50*/  HMMA.16816.F32.BF16 R72, R20.reuse, R88, R72 ;  /* 0x000000581448723c */ /* 0x050fe60000041848 */
[----:B------:R-:W-:Y:S01]  /*13d60*/  F2FP.BF16.F32.PACK_AB R88, R173, R170 ;  /* 0x000000aaad58723e */ /* 0x000fe200000010ff */
[----:B------:R-:W-:Y:S01]  /*13d70*/  FADD.FTZ R170, R170, R119 ;  /* 0x00000077aaaa7221 */ /* 0x000fe20000010000 */
[C---:B------:R-:W-:Y:S01]  /*13d80*/  F2FP.BF16.F32.PACK_AB R89, R172.reuse, R175 ;  /* 0x000000afac59723e */ /* 0x040fe200000010ff */
[----:B------:R-:W-:Y:S02]  /*13d90*/  FADD.FTZ R175, R175, R168 ;  /* 0x000000a8afaf7221 */ /* 0x000fe40000010000 */
[C---:B------:R-:W-:Y:S03]  /*13da0*/  HMMA.16816.F32.BF16 R76, R20.reuse, R90, R76 ;  /* 0x0000005a144c723c */ /* 0x040fe6000004184c */
[----:B------:R-:W-:Y:S01]  /*13db0*/  F2FP.BF16.F32.PACK_AB R90, R177, R174 ;  /* 0x000000aeb15a723e */ /* 0x000fe200000010ff */
[----:B------:R-:W-:Y:S01]  /*13dc0*/  FADD.FTZ R173, R173, R170 ;  /* 0x000000aaadad7221 */ /* 0x000fe20000010000 */
[----:B-----5:R-:W-:Y:S01]  /*13dd0*/  F2FP.BF16.F32.PACK_AB R91, R125, R176 ;  /* 0x000000b07d5b723e */ /* 0x020fe200000010ff */
        /* <DEDUP_REMOVED lines=30> */
.L_x_5857:
        /* <DEDUP_REMOVED lines=31> */
[----:B------:R-:W-:Y:S02]  /*141b0*/  MOV R5, 0x20 ;  /* 0x0000002000057802 */ /* 0x000fe40000000f00 */
[----:B------:R-:W-:Y:S01]  /*141c0*/  LEA R7, R0, UR4, 0x1 ;  /* 0x0000000400077c11 */ /* 0x000fe2000f8e08ff */
[----:B------:R-:W3:Y:S01]  /*141d0*/  @P2 MUFU.LG2 R6, R6 ;  /* 0x0000000600062308 */ /* 0x000ee20000000c00 */
[----:B------:R-:W-:-:S02]  /*141e0*/  SEL R0, R5, 0xffffffe0, !P3 ;  /* 0xffffffe005007807 */ /* 0x000fc40005800000 */
[----:B-1----:R-:W-:Y:S01]  /*141f0*/  FSEL R9, R9, 1, P2 ;  /* 0x3f80000009097808 */ /* 0x002fe20001000000 */
[----:B------:R-:W1:Y:S01]  /*14200*/  @P1 LDC R12, c[0x0][0x458] ;  /* 0x00011600ff0c1b82 */ /* 0x000e620000000800 */
        /* <DEDUP_REMOVED lines=108> */
[----:B------:R-:W5:Y:S01]  /*148d0*/  @P1 MUFU.LG2 R4, R4 ;  /* 0x0000000400041308 */ /* 0x000f620000000c00 */
        /* <DEDUP_REMOVED lines=12> */
[----:B------:R-:W-:Y:S01]  /*149a0*/  F2FP.BF16.F32.PACK_AB R90, R91, R90 ;  /* 0x0000005a5b5a723e */ /* 0x000fe200000010ff */
[----:B------:R-:W-:Y:S01]  /*149b0*/  STS [R23+0x400], R62 ;  /* 0x0004003e17007388 */ /* 0x000fe20000000800 */
[----:B------:R-:W-:Y:S02]  /*149c0*/  ISETP.NE.AND P0, PT, R152, -0x1, PT ;  /* 0xffffffff9800780c */ /* 0x000fe40003f05270 */
[----:B--2---:R-:W-:Y:S01]  /*149d0*/  ISETP.NE.AND P3, PT, R8, RZ, PT ;  /* 0x000000ff0800720c */ /* 0x004fe20003f65270 */
[----:B------:R-:W-:Y:S01]  /*149e0*/  STS [R7+0x2000], R64 ;  /* 0x0020004007007388 */ /* 0x000fe20000000800 */
[----:B------:R-:W2:Y:S02]  /*149f0*/  LDC R8, c[0x0][0x434] ;  /* 0x00010d00ff087b82 */ /* 0x000ea40000000800 */
[----:B------:R-:W-:Y:S01]  /*14a00*/  ISETP.NE.OR P4, PT, R152, -0x1, !P3 ;  /* 0xffffffff9800780c */ /* 0x000fe20005f85670 */
[----:B------:R4:W-:Y:S04]  /*14a10*/  STS [R7+0x2400], R66 ;  /* 0x0024004207007388 */ /* 0x0009e80000000800 */
[----:B------:R-:W-:Y:S02]  /*14a20*/  STS [R5+0x2000], R68 ;  /* 0x0020004405007388 */ /* 0x000fe40000000800 */
[----:B------:R-:W3:Y:S02]  /*14a30*/  @!P0 LDC.64 R10, c[0x0][0x400] ;  /* 0x00010000ff0a8b82 */ /* 0x000ee40000000a00 */
[----:B------:R1:W-:Y:S04]  /*14a40*/  STS [R5+0x2400], R70 ;  /* 0x0024004605007388 */ /* 0x0003e80000000800 */
[----:B------:R-:W-:Y:S04]  /*14a50*/  STS [R17+0x2000], R72 ;  /* 0x0020004811007388 */ /* 0x000fe80000000800 */
[----:B------:R-:W-:Y:S04]  /*14a60*/  STS [R17+0x2400], R74 ;  /* 0x0024004a11007388 */ /* 0x000fe80000000800 */
[----:B------:R-:W-:Y:S04]  /*14a70*/  STS [R15+0x2000], R76 ;  /* 0x0020004c0f007388 */ /* 0x000fe80000000800 */
[----:B------:R5:W-:Y:S01]  /*14a80*/  STS [R15+0x2400], R78 ;  /* 0x0024004e0f007388 */ /* 0x000be20000000800 */
[----:B----4-:R-:W4:Y:S03]  /*14a90*/  @P2 LDC R7, c[0x0][0x458] ;  /* 0x00011600ff072b82 */ /* 0x010f260000000800 */
[----:B------:R-:W-:Y:S04]  /*14aa0*/  STS [R13+0x2000], R80 ;  /* 0x002000500d007388 */ /* 0x000fe80000000800 */
[----:B------:R2:W-:Y:S01]  /*14ab0*/  STS [R13+0x2400], R82 ;  /* 0x002400520d007388 */ /* 0x0005e20000000800 */
[----:B-1----:R-:W1:Y:S03]  /*14ac0*/  @!P3 LDC R5, c[0x0][0x3e0] ;  /* 0x0000f800ff05bb82 */ /* 0x002e660000000800 */
[----:B------:R-:W-:Y:S04]  /*14ad0*/  STS [R19+0x2000], R84 ;  /* 0x0020005413007388 */ /* 0x000fe80000000800 */
[----:B------:R-:W-:Y:S04]  /*14ae0*/  STS [R19+0x2400], R86 ;  /* 0x0024005613007388 */ /* 0x000fe80000000800 */
[----:B------:R-:W-:Y:S04]  /*14af0*/  STS [R21+0x2000], R92 ;  /* 0x0020005c15007388 */ /* 0x000fe80000000800 */
[----:B------:R3:W-:Y:S01]  /*14b00*/  STS [R21+0x2400], R94 ;  /* 0x0024005e15007388 */ /* 0x0007e20000000800 */
[----:B-----5:R-:W5:Y:S03]  /*14b10*/  @P0 LDC.64 R14, c[0x0][0x408] ;  /* 0x00010200ff0e0b82 */ /* 0x020f660000000a00 */
[----:B------:R4:W-:Y:S04]  /*14b20*/  STS [R23+0x2000], R9 ;  /* 0x0020000917007388 */ /* 0x0009e80000000800 */
[----:B------:R5:W-:Y:S01]  /*14b30*/  STS [R23+0x2400], R90 ;  /* 0x0024005a17007388 */ /* 0x000be20000000800 */
[----:B--2---:R-:W2:Y:S08]  /*14b40*/  @P3 LDC R13, c[0x0][0x454] ;  /* 0x00011500ff0d3b82 */ /* 0x004eb00000000800 */
[----:B------:R-:W-:Y:S06]  /*14b50*/  BAR.SYNC.DEFER_BLOCKING 0x0 ;  /* 0x0000000000007b1d */ /* 0x000fec0000010000 */
[----:B------:R-:W1:Y:S01]  /*14b60*/  S2R R0, SR_CTAID.Z ;  /* 0x0000000000007919 */ /* 0x000e620000002700 */
[----:B------:R-:W1:Y:S01]  /*14b70*/  S2R R2, SR_TID.X ;  /* 0x0000000000027919 */ /* 0x000e620000002100 */
[----:B---3--:R-:W-:Y:S01]  /*14b80*/  @!P0 IMAD.WIDE.U32 R20, R155, R10, RZ ;  /* 0x0000000a9b148225 */ /* 0x008fe200078e00ff */
[----:B----4-:R-:W-:-:S03]  /*14b90*/  SHF.R.U32.HI R9, RZ, 0x1, R153 ;  /* 0x00000001ff097819 */ /* 0x010fc60000011699 */
[----:B------:R-:W-:Y:S01]  /*14ba0*/  @!P0 IMAD R11, R155, R11, R21 ;  /* 0x0000000b9b0b8224 */ /* 0x000fe200078e0215 */
[----:B------:R-:W-:Y:S01]  /*14bb0*/  SHF.R.U32.HI R153, RZ, 0x2, R153 ;  /* 0x00000002ff997819 */ /* 0x000fe20000011699 */
[----:B------:R-:W-:Y:S01]  /*14bc0*/  @P2 FMUL.FTZ R21, R6, 0.69314718246459960938 ;  /* 0x3f31721806152820 */ /* 0x000fe20000410000 */
[----:B-----5:R-:W-:-:S04]  /*14bd0*/  @P0 IMAD.WIDE.U32 R22, R152, R14, RZ ;  /* 0x0000000e98160225 */ /* 0x020fc800078e00ff */
[----:B------:R-:W-:Y:S01]  /*14be0*/  @P1 FMUL.FTZ R14, R4, 0.69314718246459960938 ;  /* 0x3f317218040e1820 */ /* 0x000fe20000410000 */
[----:B------:R-:W-:Y:S01]  /*14bf0*/  LOP3.LUT R10, R9, 0x30, RZ, 0xc0, !PT ;  /* 0x00000030090a7812 */ /* 0x000fe200078ec0ff */
[----:B------:R3:W4:Y:S01]  /*14c00*/  LDS.128 R16, [R163+0x1800] ;  /* 0x00180000a3107984 */ /* 0x0007220000000c00 */
[----:B------:R-:W-:Y:S01]  /*14c10*/  @P0 IMAD R11, R152, R15, R23 ;  /* 0x0000000f980b0224 */ /* 0x000fe200078e0217 */
[----:B------:R-:W-:Y:S01]  /*14c20*/  MOV R6, 0x7f800000 ;  /* 0x7f80000000067802 */ /* 0x000fe20000000f00 */
[----:B------:R-:W-:Y:S01]  /*14c30*/  @!P4 IMAD R152, R155, R8, RZ ;  /* 0x000000089b98c224 */ /* 0x000fe200078e02ff */
[----:B------:R-:W-:Y:S01]  /*14c40*/  MOV R9, 0x7f800000 ;  /* 0x7f80000000097802 */ /* 0x000fe20000000f00 */
[----:B------:R-:W-:Y:S01]  /*14c50*/  @P1 FFMA.FTZ R6, R3, R12, R14 ;  /* 0x0000000c03061223 */ /* 0x000fe2000001000e */
[----:B------:R-:W-:Y:S01]  /*14c60*/  LOP3.LUT R10, R10, 0x7, R153, 0xf8, !PT ;  /* 0x000000070a0a7812 */ /* 0x000fe200078ef899 */
[----:B------:R-:W-:Y:S01]  /*14c70*/  @P2 FFMA.FTZ R9, R100, R7, R21 ;  /* 0x0000000764092223 */ /* 0x000fe20000010015 */
[----:B-1----:R-:W-:Y:S01]  /*14c80*/  @!P3 IMAD R5, R155, R5, R0 ;  /* 0x000000059b05b224 */ /* 0x002fe200078e0200 */
[----:B------:R-:W-:-:S03]  /*14c90*/  SHF.L.U32 R4, R2, 0x3, RZ ;  /* 0x0000000302047819 */ /* 0x000fc600000006ff */
[----:B------:R-:W-:Y:S02]  /*14ca0*/  @!P3 IMAD R5, R5, R8, RZ ;  /* 0x000000080505b224 */ /* 0x000fe400078e02ff */
[----:B--2---:R-:W-:Y:S01]  /*14cb0*/  @P3 IMAD R5, R0, R13, R152 ;  /* 0x0000000d00053224 */ /* 0x004fe200078e0298 */
[----:B------:R-:W-:Y:S01]  /*14cc0*/  LOP3.LUT R12, R4, 0x38, RZ, 0xc0, !PT ;  /* 0x00000038040c7812 */ /* 0x000fe200078ec0ff */
        /* <DEDUP_REMOVED lines=13> */
.L_x_5863:
[----:B------:R-:W-:Y:S05]  /*14da0*/  BSYNC.RECONVERGENT B0 ;  /* 0x0000000000007941 */ /* 0x000fea0003800200 */
.L_x_5862:
[----:B------:R-:W-:Y:S01]  /*14db0*/  IMAD.MOV.U32 R13, RZ, RZ, RZ ;  /* 0x000000ffff0d7224 */ /* 0x000fe200078e00ff */
[----:B------:R-:W2:Y:S01]  /*14dc0*/  LDCU.64 UR4, c[0x0][0x410] ;  /* 0x00008200ff0477ac */ /* 0x000ea20008000a00 */
[----:B------:R-:W-:Y:S01]  /*14dd0*/  @P0 IMAD.MOV.U32 R20, RZ, RZ, R22 ;  /* 0x000000ffff140224 */ /* 0x000fe200078e0016 */
[C---:B------:R-:W-:Y:S01]  /*14de0*/  IADD3 R157, PT, PT, -R154.reuse, R157, RZ ;  /* 0x0000009d9a9d7210 */ /* 0x040fe20007ffe1ff */
[C---:B------:R-:W-:Y:S01]  /*14df0*/  IMAD.WIDE.U32 R12, R154.reuse, UR8, R12 ;  /* 0x000000089a0c7c25 */ /* 0x040fe2000f8e000c */
[----:B------:R-:W-:Y:S01]  /*14e00*/  SHF.R.U32.HI R2, RZ, 0x3, R2 ;  /* 0x00000003ff027819 */ /* 0x000fe20000011602 */
[----:B------:R-:W-:Y:S01]  /*14e10*/  BSSY.RECONVERGENT B0, `(.L_x_5864) ;  /* 0x0000015000007945 */ /* 0x000fe20003800200 */
[-C--:B------:R-:W-:Y:S01]  /*14e20*/  ISETP.GE.AND P1, PT, R161, R157.reuse, PT ;  /* 0x0000009da100720c */ /* 0x080fe20003f26270 */
[----:B------:R-:W-:Y:S01]  /*14e30*/  IMAD R4, R154, UR9, R13 ;  /* 0x000000099a047c24 */ /* 0x000fe2000f8e020d */
[----:B------:R-:W-:Y:S02]  /*14e40*/  IADD3 R12, P0, PT, R20, R12, RZ ;  /* 0x0000000c140c7210 */ /* 0x000fe40007f1e0ff */
[----:B------:R-:W-:-:S02]  /*14e50*/  ISETP.GE.AND P2, PT, R160, R157, PT ;  /* 0x0000009da000720c */ /* 0x000fc40003f46270 */
[-C--:B------:R-:W-:Y:S01]  /*14e60*/  ISETP.GE.AND P3, PT, R156, R157.reuse, PT ;  /* 0x0000009d9c00720c */ /* 0x080fe20003f66270 */
[----:B------:R-:W-:Y:S01]  /*14e70*/  IMAD.X R13, R11, 0x1, R4, P0 ;  /* 0x000000010b0d7824 */ /* 0x000fe200000e0604 */
[----:B------:R-:W-:Y:S01]  /*14e80*/  ISETP.GE.AND P0, PT, R2, R157, PT ;  /* 0x0000009d0200720c */ /* 0x000fe20003f06270 */
[----:B-1----:R1:W1:Y:S01]  /*14e90*/  LDS.128 R8, [R163] ;  /* 0x00000000a3087984 */ /* 0x0022620000000c00 */
[----:B--2---:R-:W-:-:S03]  /*14ea0*/  IMAD.WIDE.U32 R12, R0, UR4, R12 ;  /* 0x00000004000c7c25 */ /* 0x004fc6000f8e000c */
[----:B------:R2:W1:Y:S01]  /*14eb0*/  LDS.128 R4, [R163+0x2000] ;  /* 0x00200000a3047984 */ /* 0x0004620000000c00 */
[----:B------:R-:W-:-:S07]  /*14ec0*/  IMAD R15, R0, UR5, R13 ;  /* 0x00000005000f7c24 */ /* 0x000fce000f8e020d */
[----:B------:R-:W-:Y:S05]  /*14ed0*/  @P0 BRA `(.L_x_5865) ;  /* 0x0000000000200947 */ /* 0x000fea0003800000 */
[----:B------:R-:W5:Y:S01]  /*14ee0*/  LDCU.64 UR4, c[0x0][0x3f0] ;  /* 0x00007e00ff0477ac */ /* 0x000f620008000a00 */
[----:B------:R-:W-:-:S05]  /*14ef0*/  MOV R14, R12 ;  /* 0x0000000c000e7202 */ /* 0x000fca0000000f00 */
[----:B------:R-:W-:-:S04]  /*14f00*/  IMAD.WIDE.U32 R20, R2, UR8, R14 ;  /* 0x0000000802147c25 */ /* 0x000fc8000f8e000e */
[----:B------:R-:W-:Y:S01]  /*14f10*/  IMAD R0, R2, UR9, R21 ;  /* 0x0000000902007c24 */ /* 0x000fe2000f8e0215 */
[----:B-----5:R-:W-:-:S04]  /*14f20*/  LEA R22, P0, R20, UR4, 0x1 ;  /* 0x0000000414167c11 */ /* 0x020fc8000f8008ff */
[----:B------:R-:W-:-:S05]  /*14f30*/  LEA.HI.X R23, R20, UR5, R0, 0x1, P0 ;  /* 0x0000000514177c11 */ /* 0x000fca00080f0c00 */
[----:B-1----:R1:W-:Y:S04]  /*14f40*/  STG.E.128 desc[UR6][R22.64], R8 ;  /* 0x0000000816007986 */ /* 0x0023e8000c101d06 */
[----:B------:R1:W-:Y:S02]  /*14f50*/  STG.E.128 desc[UR6][R22.64+0x80], R4 ;  /* 0x0000800416007986 */ /* 0x0003e4000c101d06 */
.L_x_5865:
[----:B------:R-:W-:Y:S05]  /*14f60*/  BSYNC.RECONVERGENT B0 ;  /* 0x0000000000007941 */ /* 0x000fea0003800200 */
.L_x_5864:
[----:B-1----:R1:W1:Y:S01]  /*14f70*/  LDS.128 R8, [R163+0x800] ;  /* 0x00080000a3087984 */ /* 0x0022620000000c00 */
[----:B------:R-:W-:Y:S03]  /*14f80*/  BSSY.RECONVERGENT B0, `(.L_x_5866) ;  /* 0x0000010000007945 */ /* 0x000fe60003800200 */
[----:B------:R1:W1:Y:S01]  /*14f90*/  LDS.128 R4, [R163+0x2800] ;  /* 0x00280000a3047984 */ /* 0x0002620000000c00 */
        /* <DEDUP_REMOVED lines=14> */
.L_x_5867:
[----:B------:R-:W-:Y:S05]  /*15080*/  BSYNC.RECONVERGENT B0 ;  /* 0x0000000000007941 */ /* 0x000fea0003800200 */
.L_x_5866:
        /* <DEDUP_REMOVED lines=17> */
.L_x_5869:
[----:B------:R-:W-:Y:S05]  /*151a0*/  BSYNC.RECONVERGENT B0 ;  /* 0x0000000000007941 */ /* 0x000fea0003800200 */
.L_x_5868:
        /* <DEDUP_REMOVED lines=13> */
[----:B----4-:R-:W-:Y:S04]  /*15280*/  STG.E.128 desc[UR6][R2.64], R16 ;  /* 0x0000001002007986 */ /* 0x010fe8000c101d06 */
[----:B-1----:R-:W-:Y:S01]  /*15290*/  STG.E.128 desc[UR6][R2.64+0x80], R4 ;  /* 0x0000800402007986 */ /* 0x002fe2000c101d06 */
[----:B------:R-:W-:Y:S05]  /*152a0*/  EXIT ;  /* 0x000000000000794d */ /* 0x000fea0003800000 */
.L_x_5870:
        /* <DEDUP_REMOVED lines=13> */
.L_x_7252:


//--------------------- .text._ZN5flash24flash_fwd_splitkv_kernelI23Flash_fwd_kernel_traitsILi128ELi64ELi64ELi4ELb0ELb0EN7cutlass10bfloat16_tE19Flash_kernel_traitsILi128ELi64ELi64ELi4ES3_EELb1ELb0ELb0ELb0ELb1ELb1ELb0ELb1EEEvNS_16Flash_fwd_paramsE --------------------------
	.section	.text._ZN5flash24flash_fwd_splitkv_kernelI23Flash_fwd_kernel_traitsILi128ELi64ELi64ELi4ELb0ELb0EN7cutlass10bfloat16_tE19Flash_kernel_traitsILi128ELi64ELi64ELi4ES3_EELb1ELb0ELb0ELb0ELb1ELb1ELb0ELb1EEEvNS_16Flash_fwd_paramsE,"ax",@progbits
	.align	128
        .global         _ZN5flash24flash_fwd_splitkv_kernelI23Flash_fwd_kernel_traitsILi128ELi64ELi64ELi4ELb0ELb0EN7cutlass10bfloat16_tE19Flash_kernel_traitsILi128ELi64ELi64ELi4ES3_EELb1ELb0ELb0ELb0ELb1ELb1ELb0ELb1EEEvNS_16Flash_fwd_paramsE
        .type           _ZN5flash24flash_fwd_splitkv_kernelI23Flash_fwd_kernel_traitsILi128ELi64ELi64ELi4ELb0ELb0EN7cutlass10bfloat16_tE19Flash_kernel_traitsILi128ELi64ELi64ELi4ES3_EELb1ELb0ELb0ELb0ELb1ELb1ELb0ELb1EEEvNS_16Flash_fwd_paramsE,@function
        .size           _ZN5flash24flash_fwd_splitkv_kernelI23Flash_fwd_kernel_traitsILi128ELi64ELi64ELi4ELb0ELb0EN7cutlass10bfloat16_tE19Flash_kernel_traitsILi128ELi64ELi64ELi4ES3_EELb1ELb0ELb0ELb0ELb1ELb1ELb0ELb1EEEvNS_16Flash_fwd_paramsE,(.L_x_7253 - _ZN5flash24flash_fwd_splitkv_kernelI23Flash_fwd_kernel_traitsILi128ELi64ELi64ELi4ELb0ELb0EN7cutlass10bfloat16_tE19Flash_kernel_traitsILi128ELi64ELi64ELi4ES3_EELb1ELb0ELb0ELb0ELb1ELb1ELb0ELb1EEEvNS_16Flash_fwd_paramsE)
        .other          _ZN5flash24flash_fwd_splitkv_kernelI23Flash_fwd_kernel_traitsILi128ELi64ELi64ELi4ELb0ELb0EN7cutlass10bfloat16_tE19Flash_kernel_traitsILi128ELi64ELi64ELi4ES3_EELb1ELb0ELb0ELb0ELb1ELb1ELb0ELb1EEEvNS_16Flash_fwd_paramsE,@"STO_CUDA_ENTRY STV_DEFAULT"
_ZN5flash24flash_fwd_splitkv_kernelI23Flash_fwd_kernel_traitsILi128ELi64ELi64ELi4ELb0ELb0EN7cutlass10bfloat16_tE19Flash_kernel_traitsILi128ELi64ELi64ELi4ES3_EELb1ELb0ELb0ELb0ELb1ELb1ELb0ELb1EEEvNS_16Flash_fwd_paramsE:
.text._ZN5flash24flash_fwd_splitkv_kernelI23Flash_fwd_kernel_traitsILi128ELi64ELi64ELi4ELb0ELb0EN7cutlass10bfloat16_tE19Flash_kernel_traitsILi128ELi64ELi64ELi4ES3_EELb1ELb0ELb0ELb0ELb1ELb1ELb0ELb1EEEvNS_16Flash_fwd_paramsE:
        /* <DEDUP_REMOVED lines=51> */
.L_x_5871:
        /* <DEDUP_REMOVED lines=69> */
.L_x_5874:
[----:B------:R-:W-:Y:S05]  /*0780*/  BSYNC.RECONVERGENT B0 ;  /* 0x0000000000007941 */ /* 0x000fea0003800200 */
.L_x_5873:
        /* <DEDUP_REMOVED lines=15> */
.L_x_5876:
[----:B------:R-:W-:Y:S05]  /*0880*/  BSYNC.RECONVERGENT B0 ;  /* 0x0000000000007941 */ /* 0x000fea0003800200 */
.L_x_5875:
        /* <DEDUP_REMOVED lines=15> */
.L_x_5878:
[----:B------:R-:W-:Y:S05]  /*0980*/  BSYNC.RECONVERGENT B0 ;  /* 0x0000000000007941 */ /* 0x000fea0003800200 */
.L_x_5877:
        /* <DEDUP_REMOVED lines=14> */
.L_x_5880:
[----:B------:R-:W-:Y:S05]  /*0a70*/  BSYNC.RECONVERGENT B0 ;  /* 0x0000000000007941 */ /* 0x000fea0003800200 */
.L_x_5879:
        /* <DEDUP_REMOVED lines=20> */
.L_x_5872:
        /* <DEDUP_REMOVED lines=11> */
.L_x_5881:
        /* <DEDUP_REMOVED lines=103> */
.L_x_5882:
        /* <DEDUP_REMOVED lines=15> */
.L_x_5884:
[----:B------:R-:W2:Y:S01]  /*13d0*/  LDC.64 R4, c[0x0][0x3b8] ;  /* 0x0000ee00ff047b82 */ /* 0x000ea20000000a00 */
[----:B------:R-:W-:-:S05]  /*13e0*/  IADD3 R14, PT, PT, R0, R7, RZ ;  /* 0x00000007000e7210 */ /* 0x000fca0007ffe0ff */
[C---:B--2---:R-:W-:Y:S02]  /*13f0*/  IMAD R13, R14.reuse, R5, RZ ;  /* 0x000000050e0d7224 */ /* 0x044fe400078e02ff */
[----:B------:R-:W-:-:S05]  /*1400*/  IMAD.WIDE.U32 R14, R14, R4, RZ ;  /* 0x000000040e0e7225 */ /* 0x000fca00078e00ff */
[----:B------:R-:W-:Y:S02]  /*1410*/  IADD3 R13, PT, PT, R15, R13, RZ ;  /* 0x0000000d0f0d7210 */ /* 0x000fe40007ffe0ff */
.L_x_5885:
        /* <DEDUP_REMOVED lines=15> */
.L_x_5886:
[----:B-1----:R-:W1:Y:S01]  /*1510*/  LDC.64 R2, c[0x0][0x3c0] ;  /* 0x0000f000ff027b82 */ /* 0x002e620000000a00 */
[----:B------:R-:W-:-:S05]  /*1520*/  IADD3 R0, PT, PT, R0, R7, RZ ;  /* 0x0000000700007210 */ /* 0x000fca0007ffe0ff */
[C---:B-1----:R-:W-:Y:S02]  /*1530*/  IMAD R15, R0.reuse, R3, RZ ;  /* 0x00000003000f7224 */ /* 0x042fe400078e02ff */
[----:B-----5:R-:W-:-:S05]  /*1540*/  IMAD.WIDE.U32 R6, R0, R2, RZ ;  /* 0x0000000200067225 */ /* 0x020fca00078e00ff */
[----:B------:R-:W-:Y:S02]  /*1550*/  IADD3 R15, PT, PT, R7, R15, RZ ;  /* 0x0000000f070f7210 */ /* 0x000fe40007ffe0ff */
[----:B------:R-:W-:-:S07]  /*1560*/  MOV R16, R6 ;  /* 0x0000000600107202 */ /* 0x000fce0000000f00 */
.L_x_5887:
        /* <DEDUP_REMOVED lines=51> */
.L_x_5883:
        /* <DEDUP_REMOVED lines=170> */
.L_x_5910:
        /* <DEDUP_REMOVED lines=95> */
.L_x_5890:
        /* <DEDUP_REMOVED lines=101> */
.L_x_5894:
[----:B--23--:R-:W-:Y:S05]  /*2f80*/  BSYNC.RECONVERGENT B0 ;  /* 0x0000000000007941 */ /* 0x00cfea0003800200 */
.L_x_5893:
        /* <DEDUP_REMOVED lines=96> */
.L_x_5896:
[----:B------:R-:W-:Y:S05]  /*3590*/  BSYNC.RECONVERGENT B0 ;  /* 0x0000000000007941 */ /* 0x000fea0003800200 */
.L_x_5895:
        /* <DEDUP_REMOVED lines=102> */
.L_x_5898:
[----:B------:R-:W-:Y:S05]  /*3c00*/  BSYNC.RECONVERGENT B0 ;  /* 0x0000000000007941 */ /* 0x000fea0003800200 */
.L_x_5897:
        /* <DEDUP_REMOVED lines=106> */
.L_x_5900:
[----:B------:R-:W-:Y:S05]  /*42b0*/  BSYNC.RECONVERGENT B0 ;  /* 0x0000000000007941 */ /* 0x000fea0003800200 */
.L_x_5899:
[----:B--2---:R-:W2:Y:S01]  /*42c0*/  LDC R24, c[0x0][0x450] ;  /* 0x00011400ff187b82 */ /* 0x004ea20000000800 */
[----:B-1----:R-:W-:Y:S05]  /*42d0*/  IMAD.U32 R3, R46, -0x20, RZ ;  /* 0xffffffe02e037824 */ /* 0x002fea00078e00ff */
[C---:B------:R-:W-:Y:S02]  /*42e0*/  LEA R22, P1, R3.reuse, R22, 0x1 ;  /* 0x0000001603167211 */ /* 0x040fe400078208ff */
[C---:B------:R-:W-:Y:S02]  /*42f0*/  LEA R58, P0, R3.reuse, R58, 0x1 ;  /* 0x0000003a033a7211 */ /* 0x040fe400078008ff */
[C---:B------:R-:W-:Y:S02]  /*4300*/  LEA.HI.X.SX32 R23, R3.reuse, R23, 0x1, P1 ;  /* 0x0000001703177211 */ /* 0x040fe400008f0eff */
[----:B------:R-:W-:Y:S01]  /*4310*/  LEA.HI.X.SX32 R59, R3, R59, 0x1, P0 ;  /* 0x0000003b033b7211 */ /* 0x000fe200000f0eff */
[----:B------:R-:W-:Y:S05]  /*4320*/  BRA `(.L_x_5891) ;  /* 0x0000002c002c7947 */ /* 0x000fea0003800000 */
.L_x_5892:
        /* <DEDUP_REMOVED lines=175> */
.L_x_5902:
[----:B--23--:R-:W-:Y:S05]  /*4e20*/  BSYNC.RECONVERGENT B0 ;  /* 0x0000000000007941 */ /* 0x00cfea0003800200 */
.L_x_5901:
        /* <DEDUP_REMOVED lines=174> */
.L_x_5904:
[----:B------:R-:W-:Y:S05]  /*5910*/  BSYNC.RECONVERGENT B0 ;  /* 0x0000000000007941 */ /* 0x000fea0003800200 */
.L_x_5903:
        /* <DEDUP_REMOVED lines=177> */
.L_x_5906:
[----:B------:R-:W-:Y:S05]  /*6430*/  BSYNC.RECONVERGENT B0 ;  /* 0x0000000000007941 */ /* 0x000fea0003800200 */
.L_x_5905:
        /* <DEDUP_REMOVED lines=179> */
.L_x_5908:
[----:B------:R-:W-:Y:S05]  /*6f70*/  BSYNC.RECONVERGENT B0 ;  /* 0x0000000000007941 */ /* 0x000fea0003800200 */
.L_x_5907:
[----:B------:R-:W2:Y:S01]  /*6f80*/  LDC R24, c[0x0][0x450] ;  /* 0x00011400ff187b82 */ /* 0x000ea20000000800 */
[----:B-1----:R-:W-:Y:S05]  /*6f90*/  IMAD.U32 R121, R121, -0x20, RZ ;  /* 0xffffffe079797824 */ /* 0x002fea00078e00ff */
[C---:B------:R-:W-:Y:S02]  /*6fa0*/  LEA R104, P1, R121.reuse, R104, 0x1 ;  /* 0x0000006879687211 */ /* 0x040fe400078208ff */
[C---:B------:R-:W-:Y:S02]  /*6fb0*/  LEA R102, P0, R121.reuse, R102, 0x1 ;  /* 0x0000006679667211 */ /* 0x040fe400078008ff */
[C---:B------:R-:W-:Y:S02]  /*6fc0*/  LEA.HI.X.SX32 R105, R121.reuse, R105, 0x1, P1 ;  /* 0x0000006979697211 */ /* 0x040fe400008f0eff */
[----:B------:R-:W-:Y:S09]  /*6fd0*/  LEA.HI.X.SX32 R103, R121, R103, 0x1, P0 ;  /* 0x0000006779677211 */ /* 0x000ff200000f0eff */
.L_x_5891:
[----:B--23--:R-:W-:Y:S05]  /*6fe0*/  BSYNC.RECONVERGENT B1 ;  /* 0x0000000000017941 */ /* 0x00cfea0003800200 */
.L_x_5889:
        /* <DEDUP_REMOVED lines=90> */
.L_x_5909:
[----:B------:R-:W-:Y:S02]  /*7590*/  ISETP.NE.AND P2, PT, R95, RZ, PT ;  /* 0x000000ff5f00720c */ /* 0x000fe40003f45270 */
[----:B------:R-:W-:Y:S02]  /*75a0*/  IADD3 R98, P1, PT, R98, R107, RZ ;  /* 0x0000006b62627210 */ /* 0x000fe40007f3e0ff */
[----:B------:R-:W-:Y:S03]  /*75b0*/  IADD3 R18, P0, PT, R18, R109, RZ ;  /* 0x0000006d12127210 */ /* 0x000fe60007f1e0ff */
[----:B------:R-:W-:Y:S02]  /*75c0*/  IMAD.X R99, R99, 0x1, R100, P1 ;  /* 0x0000000163637824 */ /* 0x000fe400008e0664 */
[----:B------:R-:W-:Y:S04]  /*75d0*/  IMAD.X R17, R17, 0x1, R106, P0 ;  /* 0x0000000111117824 */ /* 0x000fe800000e066a */
[----:B------:R-:W-:Y:S05]  /*75e0*/  @P2 BRA `(.L_x_5910) ;  /* 0xffffffac00542947 */ /* 0x000fea000383ffff */
.L_x_5888:
        /* <DEDUP_REMOVED lines=44> */
.L_x_5914:
[----:B------:R-:W-:Y:S05]  /*78b0*/  BSYNC.RECONVERGENT B0 ;  /* 0x0000000000007941 */ /* 0x000fea0003800200 */
.L_x_5913:
        /* <DEDUP_REMOVED lines=10> */
.L_x_5912:
        /* <DEDUP_REMOVED lines=74> */
.L_x_5920:
[----:B------:R-:W-:Y:S05]  /*7e00*/  BSYNC.RECONVERGENT B0 ;  /* 0x0000000000007941 */ /* 0x000fea0003800200 */
.L_x_5919:
        /* <DEDUP_REMOVED lines=44> */
.L_x_5922:
[----:B------:R-:W-:Y:S05]  /*80d0*/  BSYNC.RECONVERGENT B0 ;  /* 0x0000000000007941 */ /* 0x000fea0003800200 */
.L_x_5921:
[----:B------:R3:W-:Y:S02]  /*80e0*/  STS.128 [R161+0x2000], R8 ;  /* 0x00200008a1007388 */ /* 0x0007e40000000c00 */
.L_x_5918:
[----:B------:R-:W-:Y:S05]  /*80f0*/  BSYNC.RECONVERGENT B1 ;  /* 0x0000000000017941 */ /* 0x000fea0003800200 */
.L_x_5917:
        /* <DEDUP_REMOVED lines=59> */
.L_x_5926:
[----:B------:R-:W-:Y:S05]  /*84b0*/  BSYNC.RECONVERGENT B0 ;  /* 0x0000000000007941 */ /* 0x000fea0003800200 */
.L_x_5925:
        /* <DEDUP_REMOVED lines=54> */
.L_x_5928:
[----:B------:R-:W-:Y:S05]  /*8820*/  BSYNC.RECONVERGENT B0 ;  /* 0x0000000000007941 */ /* 0x000fea0003800200 */
.L_x_5927:
[----:B------:R4:W-:Y:S02]  /*8830*/  STS.128 [R161+0x2800], R8 ;  /* 0x00280008a1007388 */ /* 0x0009e40000000c00 */
.L_x_5924:
[----:B------:R-:W-:Y:S05]  /*8840*/  BSYNC.RECONVERGENT B1 ;  /* 0x0000000000017941 */ /* 0x000fea0003800200 */
.L_x_5923:
        /* <DEDUP_REMOVED lines=60> */
.L_x_5932:
[----:B------:R-:W-:Y:S05]  /*8c10*/  BSYNC.RECONVERGENT B0 ;  /* 0x0000000000007941 */ /* 0x000fea0003800200 */
.L_x_5931:
        /* <DEDUP_REMOVED lines=54> */
.L_x_5934:
[----:B------:R-:W-:Y:S05]  /*8f80*/  BSYNC.RECONVERGENT B0 ;  /* 0x0000000000007941 */ /* 0x000fea0003800200 */
.L_x_5933:
[----:B------:R4:W-:Y:S02]  /*8f90*/  STS.128 [R161+0x3000], R8 ;  /* 0x00300008a1007388 */ /* 0x0009e40000000c00 */
.L_x_5930:
[----:B------:R-:W-:Y:S05]  /*8fa0*/  BSYNC.RECONVERGENT B1 ;  /* 0x0000000000017941 */ /* 0x000fea0003800200 */
.L_x_5929:
        /* <DEDUP_REMOVED lines=62> */
.L_x_5936:
[----:B------:R-:W-:Y:S05]  /*9390*/  BSYNC.RECONVERGENT B0 ;  /* 0x0000000000007941 */ /* 0x000fea0003800200 */
.L_x_5935:
        /* <DEDUP_REMOVED lines=54> */
.L_x_5938:
[----:B------:R-:W-:Y:S05]  /*9700*/  BSYNC.RECONVERGENT B0 ;  /* 0x0000000000007941 */ /* 0x000fea0003800200 */
.L_x_5937:
[----:B------:R3:W-:Y:S01]  /*9710*/  STS.128 [R161+0x3800], R8 ;  /* 0x00380008a1007388 */ /* 0x0007e20000000c00 */
[----:B------:R-:W-:Y:S05]  /*9720*/  BRA `(.L_x_5915) ;  /* 0x0000002c00407947 */ /* 0x000fea0003800000 */
.L_x_5916:
        /* <DEDUP_REMOVED lines=92> */
.L_x_5942:
[----:B------:R-:W-:Y:S05]  /*9cf0*/  BSYNC.RECONVERGENT B0 ;  /* 0x0000000000007941 */ /* 0x000fea0003800200 */
.L_x_5941:
        /* <DEDUP_REMOVED lines=84> */
.L_x_5944:
[----:B------:R-:W-:Y:S05]  /*a240*/  BSYNC.RECONVERGENT B0 ;  /* 0x0000000000007941 */ /* 0x000fea0003800200 */
.L_x_5943:
[----:B------:R3:W-:Y:S02]  /*a250*/  STS.128 [R161+0x2000], R4 ;  /* 0x00200004a1007388 */ /* 0x0007e40000000c00 */
.L_x_5940:
[----:B------:R-:W-:Y:S05]  /*a260*/  BSYNC.RECONVERGENT B1 ;  /* 0x0000000000017941 */ /* 0x000fea0003800200 */
.L_x_5939:
        /* <DEDUP_REMOVED lines=91> */
.L_x_5948:
[----:B------:R-:W-:Y:S05]  /*a820*/  BSYNC.RECONVERGENT B0 ;  /* 0x0000000000007941 */ /* 0x000fea0003800200 */
.L_x_5947:
        /* <DEDUP_REMOVED lines=85> */
.L_x_5950:
[----:B------:R-:W-:Y:S05]  /*ad80*/  BSYNC.RECONVERGENT B0 ;  /* 0x0000000000007941 */ /* 0x000fea0003800200 */
.L_x_5949:
[----:B------:R4:W-:Y:S02]  /*ad90*/  STS.128 [R161+0x2800], R4 ;  /* 0x00280004a1007388 */ /* 0x0009e40000000c00 */
.L_x_5946:
[----:B------:R-:W-:Y:S05]  /*ada0*/  BSYNC.RECONVERGENT B1 ;  /* 0x0000000000017941 */ /* 0x000fea0003800200 */
.L_x_5945:
        /* <DEDUP_REMOVED lines=92> */
.L_x_5954:
[----:B------:R-:W-:Y:S05]  /*b370*/  BSYNC.RECONVERGENT B0 ;  /* 0x0000000000007941 */ /* 0x000fea0003800200 */
.L_x_5953:
        /* <DEDUP_REMOVED lines=85> */
.L_x_5956:
[----:B------:R-:W-:Y:S05]  /*b8d0*/  BSYNC.RECONVERGENT B0 ;  /* 0x0000000000007941 */ /* 0x000fea0003800200 */
.L_x_5955:
[----:B------:R4:W-:Y:S02]  /*b8e0*/  STS.128 [R161+0x3000], R4 ;  /* 0x00300004a1007388 */ /* 0x0009e40000000c00 */
.L_x_5952:
[----:B------:R-:W-:Y:S05]  /*b8f0*/  BSYNC.RECONVERGENT B1 ;  /* 0x0000000000017941 */ /* 0x000fea0003800200 */
.L_x_5951:
        /* <DEDUP_REMOVED lines=91> */
.L_x_5958:
[----:B------:R-:W-:Y:S05]  /*beb0*/  BSYNC.RECONVERGENT B0 ;  /* 0x0000000000007941 */ /* 0x000fea0003800200 */
.L_x_5957:
        /* <DEDUP_REMOVED lines=85> */
.L_x_5960:
[----:B------:R-:W-:Y:S05]  /*c410*/  BSYNC.RECONVERGENT B0 ;  /* 0x0000000000007941 */ /* 0x000fea0003800200 */
.L_x_5959:
[----:B------:R1:W-:Y:S02]  /*c420*/  STS.128 [R161+0x3800], R4 ;  /* 0x00380004a1007388 */ /* 0x0003e40000000c00 */
.L_x_5915:
[----:B------:R-:W-:Y:S05]  /*c430*/  BSYNC.RECONVERGENT B2 ;  /* 0x0000000000027941 */ /* 0x000fea0003800200 */
.L_x_5911:
[----:B-1-34-:R-:W-:Y:S01]  /*c440*/  IADD3 R7, PT, PT, -R57, R76, RZ ;  /* 0x0000004c39077210 */ /* 0x01afe20007ffe1ff */
[----:B------:R-:W-:Y:S01]  /*c450*/  IMAD.SHL.U32 R6, R151, 0x40, RZ ;  /* 0x0000004097067824 */ /* 0x000fe200078e00ff */
[----:B------:R-:W1:Y:S01]  /*c460*/  LDCU UR14, c[0x0][0x50c] ;  /* 0x0000a180ff0e77ac */ /* 0x000e620008000800 */
[----:B------:R-:W-:Y:S02]  /*c470*/  LOP3.LUT R75, R75, 0x1f0, RZ, 0xc0, !PT ;  /* 0x000001f04b4b7812 */ /* 0x000fe400078ec0ff */
[-C--:B------:R-:W-:Y:S01]  /*c480*/  ISETP.GE.AND P5, PT, R158, R7.reuse, PT ;  /* 0x000000079e00720c */ /* 0x080fe20003fa6270 */
[----:B------:R-:W3:Y:S01]  /*c490*/  LDCU UR4, c[0x0][0x508] ;  /* 0x0000a100ff0477ac */ /* 0x000ee20008000800 */
        /* <DEDUP_REMOVED lines=10> */
[----:B------:R-:W4:Y:S01]  /*c540*/  @!P2 LDC.64 R2, c[0x0][0x3b8] ;  /* 0x0000ee00ff02ab82 */ /* 0x000f220000000a00 */
        /* <DEDUP_REMOVED lines=10> */
[----:B----4-:R-:W-:Y:S02]  /*c5f0*/  @!P2 IMAD.WIDE.U32 R4, R2, 0x60, R146 ;  /* 0x000000600204a825 */ /* 0x010fe400078e0092 */
[----:B------:R-:W-:Y:S02]  /*c600*/  @!P5 LDGSTS.E.BYPASS.LTC128B.128 [R161+0x5000], desc[UR6][R12.64] ;  /* 0x050000000ca1dfae */ /* 0x000fe4000b981a06 */
[----:B------:R-:W-:Y:S01]  /*c610*/  @!P2 IMAD R3, R3, 0x60, RZ ;  /* 0x000000600303a824 */ /* 0x000fe200078e02ff */
[----:B------:R-:W-:Y:S01]  /*c620*/  @!P2 MOV R14, R4 ;  /* 0x00000004000ea202 */ /* 0x000fe20000000f00 */
[----:B------:R2:W-:Y:S01]  /*c630*/  @!P5 LDGSTS.E.BYPASS.LTC128B.128 [R161+0x7000], desc[UR6][R12.64+0x80] ;  /* 0x070000800ca1dfae */ /* 0x0005e2000b981a06 */
[----:B------:R-:W-:Y:S01]  /*c640*/  LOP3.LUT R4, R6, 0x200, RZ, 0xc0, !PT ;  /* 0x0000020006047812 */ /* 0x000fe200078ec0ff */
[----:B------:R-:W-:Y:S01]  /*c650*/  @!P2 IMAD.IADD R15, R3, 0x1, R5 ;  /* 0x00000001030fa824 */ /* 0x000fe200078e0205 */
[----:B------:R-:W-:-:S02]  /*c660*/  LOP3.LUT R3, R80, 0x8, R151, 0x78, !PT ;  /* 0x0000000850037812 */ /* 0x000fc400078e7897 */
[----:B------:R-:W-:Y:S02]  /*c670*/  SHF.L.U32 R5, R151, 0x5, RZ ;  /* 0x0000000597057819 */ /* 0x000fe400000006ff */
[----:B------:R-:W-:Y:S01]  /*c680*/  @!P2 LDGSTS.E.BYPASS.LTC128B.128 [R161+0x5800], desc[UR6][R14.64] ;  /* 0x058000000ea1afae */ /* 0x000fe2000b981a06 */
[----:B---3--:R-:W3:Y:S01]  /*c690*/  @!P0 LDC.64 R8, c[0x0][0x3c0] ;  /* 0x0000f000ff088b82 */ /* 0x008ee20000000a00 */
[----:B------:R-:W-:Y:S01]  /*c6a0*/  IMAD R144, R3, 0x2, R144 ;  /* 0x0000000203907824 */ /* 0x000fe200078e0290 */
[----:B------:R-:W-:Y:S01]  /*c6b0*/  LOP3.LUT R0, R4, 0x7c00, R5, 0xf8, !PT ;  /* 0x00007c0004007812 */ /* 0x000fe200078ef805 */
[----:B------:R-:W-:Y:S01]  /*c6c0*/  @!P2 LDGSTS.E.BYPASS.LTC128B.128 [R161+0x7800], desc[UR6][R14.64+0x80] ;  /* 0x078000800ea1afae */ /* 0x000fe2000b981a06 */
[----:B------:R-:W-:Y:S02]  /*c6d0*/  @!P1 LEA R2, P2, R77, R148, 0x1 ;  /* 0x000000944d029211 */ /* 0x000fe400078408ff */
[----:B------:R-:W-:Y:S01]  /*c6e0*/  IADD3 R145, PT, PT, R79, R0, RZ ;  /* 0x000000004f917210 */ /* 0x000fe20007ffe0ff */
[----:B------:R-:W0:Y:S01]  /*c6f0*/  LDGDEPBAR ;  /* 0x00000000000079af */ /* 0x000e220000000000 */
[----:B------:R-:W-:-:S02]  /*c700*/  @!P1 LEA.HI.X R3, R77, R149, R78, 0x1, P2 ;  /* 0x000000954d039211 */ /* 0x000fc400010f0c4e */
[----:B------:R-:W-:Y:S02]  /*c710*/  LEA R145, R145, UR5, 0x1 ;  /* 0x0000000591917c11 */ /* 0x000fe4000f8e08ff */
[----:B------:R-:W-:Y:S02]  /*c720*/  MOV R5, 0x20 ;  /* 0x0000002000057802 */ /* 0x000fe40000000f00 */
[----:B------:R-:W-:Y:S02]  /*c730*/  MOV R0, 0x40 ;  /* 0x0000004000007802 */ /* 0x000fe40000000f00 */
        /* <DEDUP_REMOVED lines=32> */
[----:B------:R-:W-:-:S03]  /*c940*/  IADD3 R142, PT, PT, R145, R0, RZ ;  /* 0x00000000918e7210 */ /* 0x000fc60007ffe0ff */
[----:B------:R3:W-:Y:S01]  /*c950*/  @!P4 LDGSTS.E.BYPASS.LTC128B.128 [R161+0xb000], desc[UR6][R12.64+0x80] ;  /* 0x0b0000800ca1cfae */ /* 0x0007e2000b981a06 */
[----:B------:R-:W-:-:S03]  /*c960*/  IADD3 R141, PT, PT, R5, R142, RZ ;  /* 0x0000008e058d7210 */ /* 0x000fc60007ffe0ff */
        /* <DEDUP_REMOVED lines=11> */
[----:B------:R-:W-:Y:S02]  /*ca20*/  LDSM.16.M88.4 R44, [R145] ;  /* 0x00000000912c783b */ /* 0x000fe40000000200 */
[----:B------:R-:W-:Y:S02]  /*ca30*/  IADD3 R137, PT, PT, R5, R138, RZ ;  /* 0x0000008a05897210 */ /* 0x000fe40007ffe0ff */
[----:B------:R-:W4:Y:S01]  /*ca40*/  LDSM.16.M88.4 R32, [R144+UR5+0x4000] ;  /* 0x004000059020783b */ /* 0x000f220008000200 */
[----:B------:R-:W-:-:S03]  /*ca50*/  LOP3.LUT R2, R2, 0x7, RZ, 0xc0, !PT ;  /* 0x0000000702027812 */ /* 0x000fc600078ec0ff */
[----:B------:R-:W1:Y:S04]  /*ca60*/  LDSM.16.M88.4 R64, [R144+UR5+0x4800] ;  /* 0x004800059040783b */ /* 0x000e680008000200 */
[----:B------:R-:W1:Y:S04]  /*ca70*/  LDSM.16.M88.4 R52, [R144+UR5+0x5000] ;  /* 0x005000059034783b */ /* 0x000e680008000200 */
[----:B---3--:R-:W3:Y:S04]  /*ca80*/  LDSM.16.M88.4 R12, [R144+UR5+0x5800] ;  /* 0x00580005900c783b */ /* 0x008ee80008000200 */
[----:B------:R-:W-:Y:S04]  /*ca90*/  LDSM.16.M88.4 R36, [R139+0x4000] ;  /* 0x004000008b24783b */ /* 0x000fe80000000200 */
[----:B--2---:R-:W2:Y:S04]  /*caa0*/  LDSM.16.M88.4 R8, [R143] ;  /* 0x000000008f08783b */ /* 0x004ea80000000200 */
[----:B------:R-:W2:Y:S04]  /*cab0*/  LDSM.16.M88.4 R40, [R139+0x5000] ;  /* 0x005000008b28783b */ /* 0x000ea80000000200 */
        /* <DEDUP_REMOVED lines=73> */
[----:B-----5:R-:W-:-:S02]  /*cf50*/  FMUL.FTZ R58, R19, UR14 ;  /* 0x0000000e133a7c20 */ /* 0x020fc40008410000 */
        /* <DEDUP_REMOVED lines=34> */
[----:B------:R-:W-:Y:S01]  /*d180*/  HMMA.16816.F32.BF16 R44, R24, R10, R44 ;  /* 0x0000000a182c723c */ /* 0x000fe2000004182c */
[----:B------:R-:W-:-:S02]  /*d190*/  IADD3 R10, PT, PT, R75, 0x1, R152 ;  /* 0x000000014b0a7810 */ /* 0x000fc40007ffe098 */
[----:B------:R-:W-:Y:S01]  /*d1a0*/  FMUL.FTZ R32, R88, UR14 ;  /* 0x0000000e58207c20 */ /* 0x000fe20008410000 */
[----:B------:R-:W-:Y:S01]  /*d1b0*/  FMUL.FTZ R33, R91, UR14 ;  /* 0x0000000e5b217c20 */ /* 0x000fe20008410000 */
[----:B------:R-:W-:Y:S02]  /*d1c0*/  IADD3 R9, PT, PT, -R155, R10, R2 ;  /* 0x0000000a9b097210 */ /* 0x000fe40007ffe102 */
[----:B------:R-:W-:Y:S01]  /*d1d0*/  P2R R10, PR, RZ, 0x40 ;  /* 0x00000040ff0a7803 */ /* 0x000fe20000000000 */
[----:B------:R-:W-:Y:S01]  /*d1e0*/  HMMA.16816.F32.BF16 R64, R12, R30, R64 ;  /* 0x0000001e0c40723c */ /* 0x000fe20000041840 */
[----:B------:R-:W-:Y:S01]  /*d1f0*/  FMUL.FTZ R30, R89, UR14 ;  /* 0x0000000e591e7c20 */ /* 0x000fe20008410000 */
[----:B------:R-:W-:Y:S01]  /*d200*/  FMUL.FTZ R31, R90, UR14 ;  /* 0x0000000e5a1f7c20 */ /* 0x000fe20008410000 */
[----:B------:R-:W1:Y:S01]  /*d210*/  MUFU.TANH R32, R32 ;  /* 0x0000002000207308 */ /* 0x000e620000002400 */
[----:B------:R-:W-:-:S04]  /*d220*/  IADD3 R9, PT, PT, R9, UR4, R76 ;  /* 0x0000000409097c10 */ /* 0x000fc8000fffe04c */
[----:B---3--:R-:W-:Y:S01]  /*d230*/  HMMA.16816.F32.BF16 R84, R12, R60, R84 ;  /* 0x0000003c0c54723c */ /* 0x008fe20000041854 */
[C---:B------:R-:W-:Y:S02]  /*d240*/  VIMNMX R2, PT, PT, R9.reuse, R76, PT ;  /* 0x0000004c09027248 */ /* 0x040fe40003fe0100 */
[----:B------:R-:W3:Y:S01]  /*d250*/  MUFU.TANH R30, R30 ;  /* 0x0000001e001e7308 */ /* 0x000ee20000002400 */
[----:B------:R-:W-:-:S04]  /*d260*/  VIADDMNMX R102, R9, 0x8, R76, PT ;  /* 0x0000000809667846 */ /* 0x000fc8000380014c */
        /* <DEDUP_REMOVED lines=59> */
.L_x_5962:
[----:B------:R-:W2:Y:S01]  /*d620*/  LDC R12, c[0x0][0x4f0] ;  /* 0x00013c00ff0c7b82 */ /* 0x000ea20000000800 */
[----:B------:R-:W-:Y:S01]  /*d630*/  IADD3 R17, PT, PT, R72, -0x80, RZ ;  /* 0xffffff8048117810 */ /* 0x000fe20007ffe0ff */
[----:B------:R-:W3:Y:S01]  /*d640*/  LDCU.64 UR10, c[0x0][0x3b8] ;  /* 0x00007700ff0a77ac */ /* 0x000ee20008000a00 */
[----:B------:R-:W-:Y:S02]  /*d650*/  IABS R13, R57 ;  /* 0x00000039000d7213 */ /* 0x000fe40000000000 */
[----:B------:R-:W-:Y:S01]  /*d660*/  IABS R11, R17 ;  /* 0x00000011000b7213 */ /* 0x000fe20000000000 */
[----:B------:R-:W4:Y:S01]  /*d670*/  LDCU.64 UR8, c[0x0][0x3a0] ;  /* 0x00007400ff0877ac */ /* 0x000f220008000a00 */
        /* <DEDUP_REMOVED lines=42> */
[----:B---3--:R-:W-:-:S04]  /*d920*/  IMAD R9, R9, UR10, RZ ;  /* 0x0000000a09097c24 */ /* 0x008fc8000f8e02ff */
[----:B------:R-:W-:Y:S01]  /*d930*/  IMAD R9, R12, UR11, R9 ;  /* 0x0000000b0c097c24 */ /* 0x000fe2000f8e0209 */
[----:B--2---:R-:W-:Y:S01]  /*d940*/  IADD3 R11, PT, PT, R14, -R11, RZ ;  /* 0x8000000b0e0b7210 */ /* 0x004fe20007ffe0ff */
[----:B------:R-:W-:-:S03]  /*d950*/  IMAD.WIDE.U32 R14, R12, UR10, RZ ;  /* 0x0000000a0c0e7c25 */ /* 0x000fc6000f8e00ff */
        /* <DEDUP_REMOVED lines=8> */
.L_x_5963:
[----:B------:R-:W2:Y:S01]  /*d9e0*/  LDCU UR4, c[0x0][0x3bc] ;  /* 0x00007780ff0477ac */ /* 0x000ea20008000800 */
        /* <DEDUP_REMOVED lines=11> */
[----:B--2---:R-:W-:-:S06]  /*daa0*/  USHF.L.U64.HI UR4, UR10, 0x5, UR4 ;  /* 0x000000050a047899 */ /* 0x004fcc0008010204 */
        /* <DEDUP_REMOVED lines=8> */
.L_x_5961:
[----:B---3--:R-:W-:Y:S01]  /*db30*/  IMAD.SHL.U32 R12, R151, 0x2, RZ ;  /* 0x00000002970c7824 */ /* 0x008fe200078e00ff */
[----:B------:R-:W2:Y:S01]  /*db40*/  LDCU UR4, c[0x0][0x45c] ;  /* 0x00008b80ff0477ac */ /* 0x000ea20008000800 */
[----:B------:R-:W-:-:S03]  /*db50*/  IMAD.MOV.U32 R162, RZ, RZ, -0x1 ;  /* 0xffffffffffa27424 */ /* 0x000fc600078e00ff */
[----:B------:R-:W-:-:S05]  /*db60*/  LOP3.LUT R12, R12, 0x6, RZ, 0xc0, !PT ;  /* 0x000000060c0c7812 */ /* 0x000fca00078ec0ff */
[----:B------:R-:W-:-:S04]  /*db70*/  IMAD R12, R101, 0x40, R12 ;  /* 0x00000040650c7824 */ /* 0x000fc800078e020c */
[C---:B------:R-:W-:Y:S02]  /*db80*/  VIADD R9, R12.reuse, 0xffffffc0 ;  /* 0xffffffc00c097836 */ /* 0x040fe40000000000 */
[C---:B------:R-:W-:Y:S02]  /*db90*/  VIADD R11, R12.reuse, 0xffffffc1 ;  /* 0xffffffc10c0b7836 */ /* 0x040fe40000000000 */
[C---:B------:R-:W-:Y:S01]  /*dba0*/  VIADD R15, R12.reuse, 0xffffffe0 ;  /* 0xffffffe00c0f7836 */ /* 0x040fe20000000000 */
[C---:B------:R-:W-:Y:S02]  /*dbb0*/  ISETP.GE.AND P3, PT, R9.reuse, R2, PT ;  /* 0x000000020900720c */ /* 0x040fe40003f66270 */
[----:B------:R-:W-:Y:S01]  /*dbc0*/  ISETP.GE.AND P1, PT, R9, R102, PT ;  /* 0x000000660900720c */ /* 0x000fe20003f26270 */
[C---:B------:R-:W-:Y:S01]  /*dbd0*/  VIADD R9, R12.reuse, 0xffffffc8 ;  /* 0xffffffc80c097836 */ /* 0x040fe20000000000 */
[C---:B------:R-:W-:Y:S02]  /*dbe0*/  ISETP.GE.AND P2, PT, R11.reuse, R2, PT ;  /* 0x000000020b00720c */ /* 0x040fe40003f46270 */
[----:B------:R-:W-:Y:S01]  /*dbf0*/  ISETP.GE.AND P0, PT, R11, R102, PT ;  /* 0x000000660b00720c */ /* 0x000fe20003f06270 */
[----:B------:R-:W-:Y:S01]  /*dc00*/  VIADD R11, R12, 0xffffffc9 ;  /* 0xffffffc90c0b7836 */ /* 0x000fe20000000000 */
[----:B------:R-:W-:-:S02]  /*dc10*/  ISETP.GE.AND P5, PT, R9, R2, PT ;  /* 0x000000020900720c */ /* 0x000fc40003fa6270 */
[----:B------:R-:W-:Y:S01]  /*dc20*/  ISETP.GE.AND P6, PT, R9, R102, PT ;  /* 0x000000660900720c */ /* 0x000fe20003fc6270 */
[C---:B------:R-:W-:Y:S01]  /*dc30*/  VIADD R9, R12.reuse, 0xffffffd0 ;  /* 0xffffffd00c097836 */ /* 0x040fe20000000000 */
[----:B------:R-:W-:Y:S01]  /*dc40*/  FSEL R39, R3, -INF , !P3 ;  /* 0xff80000003277808 */ /* 0x000fe20005800000 */
[----:B------:R-:W-:Y:S01]  /*dc50*/  VIADD R3, R12, 0xffffffd1 ;  /* 0xffffffd10c037836 */ /* 0x000fe20000000000 */
[C---:B------:R-:W-:Y:S02]  /*dc60*/  ISETP.GE.AND P3, PT, R11.reuse, R2, PT ;  /* 0x000000020b00720c */ /* 0x040fe40003f66270 */
[----:B------:R-:W-:Y:S02]  /*dc70*/  ISETP.GE.AND P4, PT, R11, R102, PT ;  /* 0x000000660b00720c */ /* 0x000fe40003f86270 */
[----:B------:R-:W-:Y:S02]  /*dc80*/  FSEL R27, R56, -INF , !P1 ;  /* 0xff800000381b7808 */ /* 0x000fe40004800000 */
[----:B------:R-:W-:-:S02]  /*dc90*/  P2R R11, PR, RZ, 0x8 ;  /* 0x00000008ff0b7803 */ /* 0x000fc40000000000 */
[C---:B------:R-:W-:Y:S02]  /*dca0*/  ISETP.GE.AND P3, PT, R9.reuse, R2, PT ;  /* 0x000000020900720c */ /* 0x040fe40003f66270 */
[----:B------:R-:W-:Y:S01]  /*dcb0*/  ISETP.GE.AND P1, PT, R9, R102, PT ;  /* 0x000000660900720c */ /* 0x000fe20003f26270 */
[----:B------:R-:W-:Y:S01]  /*dcc0*/  VIADD R9, R12, 0xffffffd8 ;  /* 0xffffffd80c097836 */ /* 0x000fe20000000000 */
[----:B------:R-:W-:Y:S02]  /*dcd0*/  FSEL R41, R7, -INF , !P2 ;  /* 0xff80000007297808 */ /* 0x000fe40005000000 */
[----:B------:R-:W-:Y:S02]  /*dce0*/  FSEL R25, R58, -INF , !P0 ;  /* 0xff8000003a197808 */ /* 0x000fe40004000000 */
[----:B------:R-:W-:Y:S02]  /*dcf0*/  ISETP.GE.AND P2, PT, R3, R2, PT ;  /* 0x000000020300720c */ /* 0x000fe40003f46270 */
[----:B------:R-:W-:-:S02]  /*dd00*/  FSEL R7, R28, -INF , !P6 ;  /* 0xff8000001c077808 */ /* 0x000fc40007000000 */
[----:B------:R-:W-:Y:S01]  /*dd10*/  ISETP.GE.AND P0, PT, R3, R102, PT ;  /* 0x000000660300720c */ /* 0x000fe20003f06270 */
[----:B------:R-:W-:Y:S01]  /*dd20*/  VIADD R3, R12, 0xffffffd9 ;  /* 0xffffffd90c037836 */ /* 0x000fe20000000000 */
[----:B------:R-:W-:Y:S02]  /*dd30*/  ISETP.GE.AND P6, PT, R9, R2, PT ;  /* 0x000000020900720c */ /* 0x000fe40003fc6270 */
[----:B------:R-:W-:Y:S02]  /*dd40*/  FSEL R43, R20, -INF , !P5 ;  /* 0xff800000142b7808 */ /* 0x000fe40006800000 */
[----:B------:R-:W-:Y:S02]  /*dd50*/  ISETP.NE.AND P5, PT, R11, RZ, PT ;  /* 0x000000ff0b00720c */ /* 0x000fe40003fa5270 */
[----:B-1----:R-:W-:Y:S02]  /*dd60*/  FSEL R29, R29, -INF , !P4 ;  /* 0xff8000001d1d7808 */ /* 0x002fe40006000000 */
[----:B------:R-:W-:-:S02]  /*dd70*/  P2R R11, PR, RZ, 0x40 ;  /* 0x00000040ff0b7803 */ /* 0x000fc40000000000 */
[----:B------:R-:W-:Y:S01]  /*dd80*/  FSEL R13, R31, -INF , !P1 ;  /* 0xff8000001f0d7808 */ /* 0x000fe20004800000 */
[C---:B------:R-:W-:Y:S01]  /*dd90*/  VIADD R31, R12.reuse, 0xffffffe8 ;  /* 0xffffffe80c1f7836 */ /* 0x040fe20000000000 */
[----:B------:R-:W-:Y:S02]  /*dda0*/  ISETP.GE.AND P4, PT, R3, R102, PT ;  /* 0x000000660300720c */ /* 0x000fe40003f86270 */
[----:B------:R-:W-:Y:S02]  /*ddb0*/  FSEL R37, R21, -INF , !P5 ;  /* 0xff80000015257808 */ /* 0x000fe40006800000 */
[----:B------:R-:W-:Y:S01]  /*ddc0*/  ISETP.GE.AND P6, PT, R3, R2, PT ;  /* 0x000000020300720c */ /* 0x000fe20003fc6270 */
[----:B------:R-:W-:Y:S01]  /*ddd0*/  VIADD R3, R12, 0xffffffe1 ;  /* 0xffffffe10c037836 */ /* 0x000fe20000000000 */
[----:B------:R-:W-:Y:S02]  /*dde0*/  ISETP.GE.AND P5, PT, R9, R102, PT ;  /* 0x000000660900720c */ /* 0x000fe40003fa6270 */
[----:B------:R-:W-:-:S02]  /*ddf0*/  ISETP.NE.AND P1, PT, R11, RZ, PT ;  /* 0x000000ff0b00720c */ /* 0x000fc40003f25270 */
[----:B------:R-:W-:Y:S02]  /*de00*/  FSEL R17, R8, -INF , !P4 ;  /* 0xff80000008117808 */ /* 0x000fe40006000000 */
        /* <DEDUP_REMOVED lines=8> */
[-C--:B------:R-:W-:Y:S01]  /*de90*/  ISETP.GE.AND P5, PT, R31, R2.reuse, PT ;  /* 0x000000021f00720c */ /* 0x080fe20003fa6270 */
[----:B------:R-:W-:Y:S01]  /*dea0*/  VIADD R31, R12, 0xfffffff0 ;  /* 0xfffffff00c1f7836 */ /* 0x000fe20000000000 */
[----:B------:R-:W-:Y:S02]  /*deb0*/  ISETP.GE.AND P3, PT, R15, R2, PT ;  /* 0x000000020f00720c */ /* 0x000fe40003f66270 */
[----:B------:R-:W-:Y:S02]  /*dec0*/  P2R R8, PR, RZ, 0x10 ;  /* 0x00000010ff087803 */ /* 0x000fe40000000000 */
[----:B------:R-:W-:-:S02]  /*ded0*/  FMNMX3.FTZ R14, R39, R41, R43, !PT ;  /* 0x00000029270e7276 */ /* 0x000fc4000781002b */
[----:B------:R-:W-:Y:S02]  /*dee0*/  FSEL R21, R33, -INF , !P0 ;  /* 0xff80000021157808 */ /* 0x000fe40004000000 */
[----:B------:R-:W-:Y:S02]  /*def0*/  ISETP.GE.AND P0, PT, R15, R102, PT ;  /* 0x000000660f00720c */ /* 0x000fe40003f06270 */
[----:B------:R-:W-:Y:S02]  /*df00*/  FSEL R123, R123, -INF , !P5 ;  /* 0xff8000007b7b7808 */ /* 0x000fe40006800000 */
[----:B------:R-:W-:Y:S01]  /*df10*/  FSEL R15, R35, -INF , !P6 ;  /* 0xff800000230f7808 */ /* 0x000fe20007000000 */
[----:B------:R-:W-:Y:S01]  /*df20*/  IMAD.SHL.U32 R35, R151, 0x8, RZ ;  /* 0x0000000897237824 */ /* 0x000fe200078e00ff */
[----:B------:R-:W-:Y:S02]  /*df30*/  FSEL R165, R165, -INF , !P3 ;  /* 0xff800000a5a57808 */ /* 0x000fe40005800000 */
[----:B------:R-:W-:-:S02]  /*df40*/  ISETP.NE.AND P5, PT, R8, RZ, PT ;  /* 0x000000ff0800720c */ /* 0x000fc40003fa5270 */
[C---:B------:R-:W-:Y:S02]  /*df50*/  ISETP.GE.AND P3, PT, R3.reuse, R2, PT ;  /* 0x000000020300720c */ /* 0x040fe40003f66270 */
[----:B------:R-:W-:Y:S01]  /*df60*/  ISETP.GE.AND P6, PT, R3, R102, PT ;  /* 0x000000660300720c */ /* 0x000fe20003fc6270 */
[----:B------:R-:W-:Y:S01]  /*df70*/  VIADD R3, R12, 0xfffffff1 ;  /* 0xfffffff10c037836 */ /* 0x000fe20000000000 */
[----:B------:R-:W-:Y:S02]  /*df80*/  FMNMX3.FTZ R8, R14, R37, R9, !PT ;  /* 0x000000250e087276 */ /* 0x000fe40007810009 */
[----:B------:R-:W-:Y:S02]  /*df90*/  FSEL R113, R113, -INF , !P0 ;  /* 0xff80000071717808 */ /* 0x000fe40004000000 */
[----:B------:R-:W-:Y:S02]  /*dfa0*/  FMNMX3.FTZ R8, R8, R11, R23, !PT ;  /* 0x0000000b08087276 */ /* 0x000fe40007810017 */
        /* <DEDUP_REMOVED lines=8> */
[----:B------:R-:W-:-:S02]  /*e030*/  FMNMX3.FTZ R12, R8, R15, R165, !PT ;  /* 0x0000000f080c7276 */ /* 0x000fc400078100a5 */
[----:B------:R-:W-:Y:S02]  /*e040*/  FMNMX3.FTZ R8, R27, R25, R7, !PT ;  /* 0x000000191b087276 */ /* 0x000fe40007810007 */
[----:B------:R-:W-:Y:S02]  /*e050*/  FSEL R127, R127, -INF , !P0 ;  /* 0xff8000007f7f7808 */ /* 0x000fe40004000000 */
[----:B------:R-:W-:Y:S02]  /*e060*/  FMNMX3.FTZ R8, R8, R29, R13, !PT ;  /* 0x0000001d08087276 */ /* 0x000fe4000781000d */
[----:B------:R-:W-:Y:S02]  /*e070*/  ISETP.GE.AND P0, PT, R31, R2, PT ;  /* 0x000000021f00720c */ /* 0x000fe40003f06270 */
[----:B------:R-:W-:Y:S02]  /*e080*/  FMNMX3.FTZ R8, R8, R21, R19, !PT ;  /* 0x0000001508087276 */ /* 0x000fe40007810013 */
[----:B------:R-:W-:-:S02]  /*e090*/  FMNMX3.FTZ R12, R12, R163, R123, !PT ;  /* 0x000000a30c0c7276 */ /* 0x000fc4000781007b */
[----:B------:R-:W-:Y:S02]  /*e0a0*/  FSEL R129, R129, -INF , !P2 ;  /* 0xff80000081817808 */ /* 0x000fe40005000000 */
[----:B------:R-:W-:Y:S02]  /*e0b0*/  FSEL R133, R133, -INF , !P5 ;  /* 0xff80000085857808 */ /* 0x000fe40006800000 */
[----:B------:R-:W-:Y:S02]  /*e0c0*/  FMNMX3.FTZ R8, R8, R17, R113, !PT ;  /* 0x0000001108087276 */ /* 0x000fe40007810071 */
[----:B------:R-:W-:Y:S02]  /*e0d0*/  FSEL R125, R125, -INF , !P1 ;  /* 0xff8000007d7d7808 */ /* 0x000fe40004800000 */
[----:B------:R-:W-:Y:S02]  /*e0e0*/  ISETP.GE.AND P2, PT, R3, R2, PT ;  /* 0x000000020300720c */ /* 0x000fe40003f46270 */
[----:B------:R-:W-:-:S02]  /*e0f0*/  FSEL R121, R121, -INF , !P0 ;  /* 0xff80000079797808 */ /* 0x000fc40004000000 */
[----:B------:R-:W-:Y:S02]  /*e100*/  FMNMX3.FTZ R12, R12, R135, R127, !PT ;  /* 0x000000870c0c7276 */ /* 0x000fe4000781007f */
[----:B------:R-:W-:Y:S02]  /*e110*/  ISETP.GE.AND P1, PT, R31, R102, PT ;  /* 0x000000661f00720c */ /* 0x000fe40003f26270 */
[----:B------:R-:W-:Y:S02]  /*e120*/  FSEL R131, R131, -INF , !P6 ;  /* 0xff80000083837808 */ /* 0x000fe40007000000 */
        /* <DEDUP_REMOVED lines=10> */
[----:B------:R-:W-:Y:S02]  /*e1d0*/  FMNMX3.FTZ R8, R8, R117, R116, !PT ;  /* 0x0000007508087276 */ /* 0x000fe40007810074 */
[----:B------:R-:W-:Y:S02]  /*e1e0*/  ISETP.NE.AND P5, PT, R10, RZ, PT ;  /* 0x000000ff0a00720c */ /* 0x000fe40003fa5270 */
[----:B------:R-:W1:Y:S01]  /*e1f0*/  SHFL.BFLY PT, R10, R3, 0x2, 0x1f ;  /* 0x0c401f00030a7f89 */ /* 0x000e6200000e0000 */
[----:B------:R-:W-:Y:S02]  /*e200*/  FMNMX.FTZ R33, R115, R8, !PT ;  /* 0x0000000873217209 */ /* 0x000fe40007810000 */
[----:B------:R-:W-:-:S03]  /*e210*/  LOP3.LUT R35, R35, 0x38, RZ, 0xc0, !PT ;  /* 0x0000003823237812 */ /* 0x000fc600078ec0ff */
[----:B------:R-:W3:Y:S01]  /*e220*/  SHFL.BFLY PT, R8, R33, 0x2, 0x1f ;  /* 0x0c401f0021087f89 */ /* 0x000ee200000e0000 */
[----:B------:R-:W-:Y:S02]  /*e230*/  LOP3.LUT R6, R35, 0x1c0, R6, 0xf8, !PT ;  /* 0x000001c023067812 */ /* 0x000fe400078ef806 */
[----:B------:R-:W-:Y:S02]  /*e240*/  SHF.R.U32.HI R35, RZ, 0x1, R151 ;  /* 0x00000001ff237819 */ /* 0x000fe40000011697 */
[----:B-1----:R-:W-:-:S05]  /*e250*/  FMNMX.FTZ R31, R3, R10, !PT ;  /* 0x0000000a031f7209 */ /* 0x002fca0007810000 */
[----:B------:R-:W1:Y:S01]  /*e260*/  SHFL.BFLY PT, R100, R31, 0x1, 0x1f ;  /* 0x0c201f001f647f89 */ /* 0x000e6200000e0000 */
[----:B---3--:R-:W-:Y:S02]  /*e270*/  FMNMX.FTZ R8, R33, R8, !PT ;  /* 0x0000000821087209 */ /* 0x008fe40007810000 */
[----:B------:R-:W-:-:S03]  /*e280*/  LOP3.LUT R33, R6, 0x8, R35, 0x78, !PT ;  /* 0x0000000806217812 */ /* 0x000fc600078e7823 */
[----:B------:R-:W3:Y:S02]  /*e290*/  SHFL.BFLY PT, R3, R8, 0x1, 0x1f ;  /* 0x0c201f0008037f89 */ /* 0x000ee400000e0000 */
[----:B------:R-:W-:-:S05]  /*e2a0*/  IMAD.IADD R140, R4, 0x1, R33 ;  /* 0x00000001048c7824 */ /* 0x000fca00078e0221 */
[----:B------:R-:W-:-:S05]  /*e2b0*/  LEA R140, R140, UR5, 0x1 ;  /* 0x000000058c8c7c11 */ /* 0x000fca000f8e08ff */
[----:B------:R-:W4:Y:S01]  /*e2c0*/  LDSM.16.MT88.4 R92, [R140+0x8000] ;  /* 0x008000008c5c783b */ /* 0x000f220000004200 */
[--C-:B------:R-:W-:Y:S02]  /*e2d0*/  IMAD.IADD R107, R0, 0x1, R140.reuse ;  /* 0x00000001006b7824 */ /* 0x100fe400078e028c */
[C---:B------:R-:W-:Y:S02]  /*e2e0*/  IMAD.IADD R136, R5.reuse, 0x1, R140 ;  /* 0x0000000105887824 */ /* 0x040fe400078e028c */
[----:B------:R-:W-:Y:S01]  /*e2f0*/  IMAD.IADD R106, R5, 0x1, R107 ;  /* 0x00000001056a7824 */ /* 0x000fe200078e026b */
[----:B-1----:R-:W-:Y:S01]  /*e300*/  FMNMX.FTZ R100, R31, R100, !PT ;  /* 0x000000641f647209 */ /* 0x002fe20007810000 */
[----:B------:R-:W-:Y:S03]  /*e310*/  LDSM.16.MT88.4 R76, [R107+0x8000] ;  /* 0x008000006b4c783b */ /* 0x000fe60000004200 */
[C---:B------:R-:W-:Y:S01]  /*e320*/  FSETP.NEU.FTZ.AND P0, PT, R100.reuse, -INF , PT ;  /* 0xff8000006400780b */ /* 0x040fe20003f1d000 */
[----:B--2---:R-:W-:Y:S01]  /*e330*/  FMUL.FTZ R122, R100, UR4 ;  /* 0x00000004647a7c20 */ /* 0x004fe20008410000 */
[----:B---3--:R-:W-:Y:S01]  /*e340*/  FMNMX.FTZ R3, R8, R3, !PT ;  /* 0x0000000308037209 */ /* 0x008fe20007810000 */
[----:B------:R-:W1:Y:S03]  /*e350*/  LDSM.16.MT88.4 R84, [R136+0x8000] ;  /* 0x008000008854783b */ /* 0x000e660000004200 */
[----:B------:R-:W-:Y:S01]  /*e360*/  FSEL R122, R122, RZ, P0 ;  /* 0x000000ff7a7a7208 */ /* 0x000fe20000000000 */
[C---:B------:R-:W-:Y:S01]  /*e370*/  FMUL.FTZ R118, R3.reuse, UR4 ;  /* 0x0000000403767c20 */ /* 0x040fe20008410000 */
[----:B------:R-:W-:Y:S01]  /*e380*/  FSETP.NEU.FTZ.AND P0, PT, R3, -INF , PT ;  /* 0xff8000000300780b */ /* 0x000fe20003f1d000 */
[----:B------:R-:W2:Y:S02]  /*e390*/  LDSM.16.MT88.4 R68, [R106+0x8000] ;  /* 0x008000006a44783b */ /* 0x000ea40000004200 */
[--C-:B------:R-:W-:Y:S01]  /*e3a0*/  FFMA.FTZ R108, R41, UR4, -R122.reuse ;  /* 0x00000004296c7c23 */ /* 0x100fe2000801087a */
[----:B------:R-:W-:Y:S01]  /*e3b0*/  FSEL R118, R118, RZ, P0 ;  /* 0x000000ff76767208 */ /* 0x000fe20000000000 */
[--C-:B------:R-:W-:Y:S01]  /*e3c0*/  FFMA.FTZ R103, R43, UR4, -R122.reuse ;  /* 0x000000042b677c23 */ /* 0x100fe2000801087a */
[----:B------:R-:W-:Y:S01]  /*e3d0*/  LDSM.16.MT88.4 R48, [R136+0xa000] ;  /* 0x00a000008830783b */ /* 0x000fe20000004200 */
[--C-:B------:R-:W-:Y:S01]  /*e3e0*/  FFMA.FTZ R109, R39, UR4, -R122.reuse ;  /* 0x00000004276d7c23 */ /* 0x100fe2000801087a */
[----:B------:R-:W-:Y:S01]  /*e3f0*/  FFMA.FTZ R34, R37, UR4, -R122 ;  /* 0x0000000425227c23 */ /* 0x000fe2000801087a */
[--C-:B------:R-:W-:Y:S01]  /*e400*/  FFMA.FTZ R105, R7, UR4, -R118.reuse ;  /* 0x0000000407697c23 */ /* 0x100fe20008010876 */
[----:B------:R-:W3:Y:S01]  /*e410*/  LDSM.16.MT88.4 R40, [R140+0xa000] ;  /* 0x00a000008c28783b */ /* 0x000ee20000004200 */
[--C-:B------:R-:W-:Y:S01]  /*e420*/  FFMA.FTZ R111, R27, UR4, -R118.reuse ;  /* 0x000000041b6f7c23 */ /* 0x100fe20008010876 */
[--C-:B------:R-:W-:Y:S01]  /*e430*/  FFMA.FTZ R110, R25, UR4, -R118.reuse ;  /* 0x00000004196e7c23 */ /* 0x100fe20008010876 */
[----:B------:R-:W-:Y:S01]  /*e440*/  FFMA.FTZ R104, R29, UR4, -R118 ;  /* 0x000000041d687c23 */ /* 0x000fe20008010876 */
[----:B------:R-:W5:Y:S01]  /*e450*/  LDSM.16.MT88.4 R56, [R107+0xa000] ;  /* 0x00a000006b38783b */ /* 0x000f620000004200 */
[----:B------:R-:W-:Y:S01]  /*e460*/  MUFU.EX2 R109, R109 ;  /* 0x0000006d006d7308 */ /* 0x000fe20000000800 */
[--C-:B------:R-:W-:Y:S01]  /*e470*/  FFMA.FTZ R33, R9, UR4, -R122.reuse ;  /* 0x0000000409217c23 */ /* 0x100fe2000801087a */
[--C-:B------:R-:W-:Y:S01]  /*e480*/  FFMA.FTZ R32, R11, UR4, -R122.reuse ;  /* 0x000000040b207c23 */ /* 0x100fe2000801087a */
[----:B------:R-:W5:Y:S01]  /*e490*/  LDSM.16.MT88.4 R4, [R106+0xa000] ;  /* 0x00a000006a04783b */ /* 0x000f620000004200 */
[----:B------:R-:W4:Y:S01]  /*e4a0*/  MUFU.EX2 R108, R108 ;  /* 0x0000006c006c7308 */ /* 0x000f220000000800 */
[--C-:B------:R-:W-:Y:S01]  /*e4b0*/  FFMA.FTZ R29, R23, UR4, -R122.reuse ;  /* 0x00000004171d7c23 */ /* 0x100fe2000801087a */
[----:B------:R-:W-:Y:S01]  /*e4c0*/  FFMA.FTZ R0, R15, UR4, -R122 ;  /* 0x000000040f007c23 */ /* 0x000fe2000801087a */
[----:B------:R-:W5:Y:S01]  /*e4d0*/  LDSM.16.MT88.4 R8, [R140+0x8800] ;  /* 0x008800008c08783b */ /* 0x000f620000004200 */
[----:B------:R-:W-:Y:S01]  /*e4e0*/  MUFU.EX2 R103, R103 ;  /* 0x0000006700677308 */ /* 0x000fe20000000800 */
[--C-:B------:R-:W-:Y:S01]  /*e4f0*/  FFMA.FTZ R30, R13, UR4, -R118.reuse ;  /* 0x000000040d1e7c23 */ /* 0x100fe20008010876 */
[--C-:B------:R-:W-:Y:S01]  /*e500*/  FFMA.FTZ R35, R21, UR4, -R118.reuse ;  /* 0x0000000415237c23 */ /* 0x100fe20008010876 */
[--C-:B------:R-:W-:Y:S01]  /*e510*/  FFMA.FTZ R28, R19, UR4, -R118.reuse ;  /* 0x00000004131c7c23 */ /* 0x100fe20008010876 */
[----:B------:R-:W1:Y:S01]  /*e520*/  MUFU.EX2 R34, R34 ;  /* 0x0000002200227308 */ /* 0x000e620000000800 */
[----:B------:R-:W-:Y:S01]  /*e530*/  FFMA.FTZ R31, R17, UR4, -R118 ;  /* 0x00000004111f7c23 */ /* 0x000fe20008010876 */
[----:B------:R-:W5:Y:S01]  /*e540*/  LDSM.16.MT88.4 R12, [R136+0x8800] ;  /* 0x00880000880c783b */ /* 0x000f620000004200 */
[--C-:B------:R-:W-:Y:S01]  /*e550*/  FFMA.FTZ R112, R165, UR4, -R122.reuse ;  /* 0x00000004a5707c23 */ /* 0x100fe2000801087a */
[----:B------:R-:W-:Y:S01]  /*e560*/  MUFU.EX2 R111, R111 ;  /* 0x0000006f006f7308 */ /* 0x000fe20000000800 */
[----:B------:R-:W-:Y:S01]  /*e570*/  FFMA.FTZ R114, R123, UR4, -R122 ;  /* 0x000000047b727c23 */ /* 0x000fe2000801087a */
[----:B----4-:R-:W-:Y:S01]  /*e580*/  F2FP.BF16.F32.PACK_AB R64, R108, R109 ;  /* 0x0000006d6c40723e */ /* 0x010fe200000010ff */
[----:B------:R-:W4:Y:S01]  /*e590*/  LDSM.16.MT88.4 R16, [R136+0xa800] ;  /* 0x00a800008810783b */ /* 0x000f220000004200 */
[----:B------:R-:W2:Y:S01]  /*e5a0*/  MUFU.EX2 R110, R110 ;  /* 0x0000006e006e7308 */ /* 0x000ea20000000800 */
[--C-:B------:R-:W-:Y:S01]  /*e5b0*/  FFMA.FTZ R126, R129, UR4, -R118.reuse ;  /* 0x00000004817e7c23 */ /* 0x100fe20008010876 */
[--C-:B------:R-:W-:Y:S01]  /*e5c0*/  FFMA.FTZ R124, R133, UR4, -R118.reuse ;  /* 0x00000004857c7c23 */ /* 0x100fe20008010876 */
[----:B------:R-:W4:Y:S01]  /*e5d0*/  LDSM.16.MT88.4 R20, [R106+0x8800] ;  /* 0x008800006a14783b */ /* 0x000f220000004200 */
[----:B------:R-:W-:Y:S01]  /*e5e0*/  MUFU.EX2 R105, R105 ;  /* 0x0000006900697308 */ /* 0x000fe20000000800 */
[----:B------:R-:W-:Y:S01]  /*e5f0*/  FFMA.FTZ R131, R131, UR4, -R118 ;  /* 0x0000000483837c23 */ /* 0x000fe20008010876 */
[----:B-1----:R-:W-:Y:S01]  /*e600*/  F2FP.BF16.F32.PACK_AB R66, R34, R103 ;  /* 0x000000672242723e */ /* 0x002fe200000010ff */
[----:B------:R-:W-:Y:S01]  /*e610*/  LDSM.16.MT88.4 R24, [R107+0x8800] ;  /* 0x008800006b18783b */ /* 0x000fe20000004200 */
[----:B------:R-:W1:Y:S01]  /*e620*/  MUFU.EX2 R104, R104 ;  /* 0x0000006800687308 */ /* 0x000e620000000800 */
[--C-:B------:R-:W-:Y:S01]  /*e630*/  FFMA.FTZ R163, R163, UR4, -R122.reuse ;  /* 0x00000004a3a37c23 */ /* 0x100fe2000801087a */
[--C-:B------:R-:W-:Y:S01]  /*e640*/  FFMA.FTZ R135, R135, UR4, -R122.reuse ;  /* 0x0000000487877c23 */ /* 0x100fe2000801087a */
[----:B------:R-:W-:Y:S01]  /*e650*/  FFMA.FTZ R128, R125, UR4, -R122 ;  /* 0x000000047d807c23 */ /* 0x000fe2000801087a */
[----:B------:R-:W-:Y:S01]  /*e660*/  MUFU.EX2 R33, R33 ;  /* 0x0000002100217308 */ /* 0x000fe20000000800 */
[----:B------:R-:W-:Y:S01]  /*e670*/  FFMA.FTZ R165, R115, UR4, -R118 ;  /* 0x0000000473a57c23 */ /* 0x000fe20008010876 */
[----:B--2---:R-:W-:Y:S01]  /*e680*/  F2FP.BF16.F32.PACK_AB R65, R110, R111 ;  /* 0x0000006f6e41723e */ /* 0x004fe200000010ff */
[----:B------:R-:W-:Y:S01]  /*e690*/  FFMA.FTZ R127, R127, UR4, -R122 ;  /* 0x000000047f7f7c23 */ /* 0x000fe2000801087a */
[----:B------:R-:W2:Y:S01]  /*e6a0*/  MUFU.EX2 R32, R32 ;  /* 0x0000002000207308 */ /* 0x000ea20000000800 */
[----:B------:R-:W-:Y:S01]  /*e6b0*/  FADD.FTZ R108, R109, R108 ;  /* 0x0000006c6d6c7221 */ /* 0x000fe20000010000 */
[----:B------:R-:W-:-:S02]  /*e6c0*/  FADD.FTZ R110, R111, R110 ;  /* 0x0000006e6f6e7221 */ /* 0x000fc40000010000 */
[----:B------:R-:W-:Y:S01]  /*e6d0*/  MUFU.EX2 R29, R29 ;  /* 0x0000001d001d7308 */ /* 0x000fe20000000800 */
[----:B------:R-:W-:Y:S01]  /*e6e0*/  FADD.FTZ R103, R103, R108 ;  /* 0x0000006c67677221 */ /* 0x000fe20000010000 */
[----:B-1----:R-:W-:Y:S02]  /*e6f0*/  F2FP.BF16.F32.PACK_AB R67, R104, R105 ;  /* 0x000000696843723e */ /* 0x002fe400000010ff */
[----:B------:R-:W-:Y:S01]  /*e700*/  MUFU.EX2 R0, R0 ;  /* 0x0000000000007308 */ /* 0x000fe20000000800 */
[----:B------:R-:W-:-:S03]  /*e710*/  FADD.FTZ R34, R34, R103 ;  /* 0x0000006722227221 */ /* 0x000fc60000010000 */
[----:B------:R-:W-:Y:S01]  /*e720*/  MUFU.EX2 R30, R30 ;  /* 0x0000001e001e7308 */ /* 0x000fe20000000800 */
[C---:B------:R-:W-:Y:S03]  /*e730*/  HMMA.16816.F32.BF16 R96, R64.reuse, R92, RZ ;  /* 0x0000005c4060723c */ /* 0x040fe600000418ff */
[----:B------:R-:W1:Y:S04]  /*e740*/  MUFU.EX2 R35, R35 ;  /* 0x0000002300237308 */ /* 0x000e680000000800 */
        /* <DEDUP_REMOVED lines=16> */
[C---:B------:R-:W-:Y:S08]  /*e850*/  HMMA.16816.F32.BF16 R44, R64.reuse, R48, RZ ;  /* 0x00000030402c723c */ /* 0x040ff000000418ff */
[C---:B-----5:R-:W-:Y:S08]  /*e860*/  HMMA.16816.F32.BF16 R52, R64.reuse, R56, RZ ;  /* 0x000000384034723c */ /* 0x060ff000000418ff */
[C---:B------:R-:W-:Y:S08]  /*e870*/  HMMA.16816.F32.BF16 R84, R64.reuse, R86, RZ ;  /* 0x000000564054723c */ /* 0x040ff000000418ff */
        /* <DEDUP_REMOVED lines=8> */
[----:B-1----:R-:W-:-:S03]  /*e900*/  F2FP.BF16.F32.PACK_AB R5, R35, R30 ;  /* 0x0000001e2305723e */ /* 0x002fc600000010ff */
        /* <DEDUP_REMOVED lines=51> */
[--C-:B------:R-:W-:Y:S01]  /*ec40*/  FFMA.FTZ R21, R121, UR4, -R122.reuse ;  /* 0x0000000479157c23 */ /* 0x100fe2000801087a */
[----:B------:R-:W-:Y:S01]  /*ec50*/  FFMA.FTZ R122, R120, UR4, -R122 ;  /* 0x00000004787a7c23 */ /* 0x000fe2000801087a */
[--C-:B------:R-:W-:Y:S01]  /*ec60*/  FFMA.FTZ R20, R119, UR4, -R118.reuse ;  /* 0x0000000477147c23 */ /* 0x100fe20008010876 */
[--C-:B------:R-:W-:Y:S01]  /*ec70*/  FFMA.FTZ R121, R116, UR4, -R118.reuse ;  /* 0x0000000474797c23 */ /* 0x100fe20008010876 */
[----:B------:R-:W-:Y:S03]  /*ec80*/  MUFU.EX2 R120, R21 ;  /* 0x0000001500787308 */ /* 0x000fe60000000800 */
[C---:B------:R-:W-:Y:S01]  /*ec90*/  HMMA.16816.F32.BF16 R48, R4.reuse, R22, R48 ;  /* 0x000000160430723c */ /* 0x040fe20000041830 */
[----:B------:R-:W-:Y:S01]  /*eca0*/  FFMA.FTZ R22, R117, UR4, -R118 ;  /* 0x0000000475167c23 */ /* 0x000fe20008010876 */
[----:B------:R-:W3:Y:S04]  /*ecb0*/  MUFU.EX2 R119, R122 ;  /* 0x0000007a00777308 */ /* 0x000ee80000000800 */
[----:B------:R-:W-:Y:S02]  /*ecc0*/  MUFU.EX2 R117, R20 ;  /* 0x0000001400757308 */ /* 0x000fe40000000800 */
[C---:B--2---:R-:W-:Y:S02]  /*ecd0*/  HMMA.16816.F32.BF16 R52, R4.reuse, R12, R52 ;  /* 0x0000000c0434723c */ /* 0x044fe40000041834 */
[----:B------:R2:W5:Y:S04]  /*ece0*/  MUFU.EX2 R116, R22 ;  /* 0x0000001600747308 */ /* 0x0005680000000800 */
[----:B------:R-:W4:Y:S02]  /*ecf0*/  MUFU.EX2 R118, R121 ;  /* 0x0000007900767308 */ /* 0x000f240000000800 */
[C---:B------:R-:W-:Y:S01]  /*ed00*/  HMMA.16816.F32.BF16 R56, R4.reuse, R14, R56 ;  /* 0x0000000e0438723c */ /* 0x040fe20000041838 */
[----:B------:R-:W4:Y:S07]  /*ed10*/  LDSM.16.MT88.4 R12, [R136+0x9800] ;  /* 0x00980000880c783b */ /* 0x000f2e0000004200 */
[C---:B-1----:R-:W-:Y:S01]  /*ed20*/  HMMA.16816.F32.BF16 R60, R4.reuse, R8, R60 ;  /* 0x00000008043c723c */ /* 0x042fe2000004183c */
[----:B--2---:R-:W-:Y:S07]  /*ed30*/  LDSM.16.MT88.4 R20, [R106+0x9800] ;  /* 0x009800006a14783b */ /* 0x004fee0000004200 */
[----:B------:R-:W-:Y:S01]  /*ed40*/  HMMA.16816.F32.BF16 R64, R4, R10, R64 ;  /* 0x0000000a0440723c */ /* 0x000fe20000041840 */
[----:B------:R-:W1:Y:S01]  /*ed50*/  LDSM.16.MT88.4 R8, [R140+0xb800] ;  /* 0x00b800008c08783b */ /* 0x000e620000004200 */
[----:B------:R-:W-:-:S02]  /*ed60*/  F2FP.BF16.F32.PACK_AB R4, R128, R125 ;  /* 0x0000007d8004723e */ /* 0x000fc400000010ff */
[----:B---3--:R-:W-:Y:S02]  /*ed70*/  F2FP.BF16.F32.PACK_AB R6, R119, R120 ;  /* 0x000000787706723e */ /* 0x008fe400000010ff */
[----:B-----5:R-:W-:Y:S02]  /*ed80*/  F2FP.BF16.F32.PACK_AB R5, R116, R117 ;  /* 0x000000757405723e */ /* 0x020fe400000010ff */
[----:B----4-:R-:W-:-:S07]  /*ed90*/  F2FP.BF16.F32.PACK_AB R7, R165, R118 ;  /* 0x00000076a507723e */ /* 0x010fce00000010ff */
        /* <DEDUP_REMOVED lines=113> */
.L_x_5965:
        /* <DEDUP_REMOVED lines=8> */
.L_x_5966:
[----:B------:R-:W1:Y:S01]  /*f530*/  LDCU UR8, c[0x0][0x3c4] ;  /* 0x00007880ff0877ac */ /* 0x000e620008000800 */
[----:B------:R-:W-:Y:S01]  /*f540*/  @!PT LDS RZ, [RZ] ;  /* 0x00000000fffff984 */ /* 0x000fe20000000800 */
[----:B------:R-:W-:Y:S01]  /*f550*/  @!PT LDS RZ, [RZ] ;  /* 0x00000000fffff984 */ /* 0x000fe20000000800 */
[----:B------:R-:W-:Y:S01]  /*f560*/  @!PT LDS RZ, [RZ] ;  /* 0x00000000fffff984 */ /* 0x000fe20000000800 */
[----:B------:R-:W-:Y:S01]  /*f570*/  LDGSTS.E.BYPASS.LTC128B.128 [R161+0x8000], desc[UR6][R148.64] ;  /* 0x0800000094a17fae */ /* 0x000fe2000b981a06 */
[----:B------:R-:W-:-:S03]  /*f580*/  USHF.L.U32 UR9, UR10, 0x5, URZ ;  /* 0x000000050a097899 */ /* 0x000fc600080006ff */
[----:B------:R-:W-:Y:S03]  /*f590*/  LDGSTS.E.BYPASS.LTC128B.128 [R161+0xa000], desc[UR6][R148.64+0x80] ;  /* 0x0a00008094a17fae */ /* 0x000fe6000b981a06 */
[----:B------:R-:W-:Y:S01]  /*f5a0*/  IADD3 R6, P0, PT, R148, UR9, RZ ;  /* 0x0000000994067c10 */ /* 0x000fe2000ff1e0ff */
[----:B-1----:R-:W-:-:S06]  /*f5b0*/  USHF.L.U64.HI UR8, UR10, 0x5, UR8 ;  /* 0x000000050a087899 */ /* 0x002fcc0008010208 */
[----:B------:R-:W-:Y:S02]  /*f5c0*/  IADD3.X R7, PT, PT, R149, UR8, RZ, P0, !PT ;  /* 0x0000000895077c10 */ /* 0x000fe400087fe4ff */
        /* <DEDUP_REMOVED lines=22> */
[----:B------:R-:W0:Y:S05]  /*f730*/  LDGDEPBAR ;  /* 0x00000000000079af */ /* 0x000e2a0000000000 */
        /* <DEDUP_REMOVED lines=62> */
[----:B------:R-:W-:Y:S07]  /*fb20*/  LDSM.16.M88.4 R16, [R141+0x2000] ;  /* 0x002000008d10783b */ /* 0x000fee0000000200 */
[C---:B----4-:R-:W-:Y:S08]  /*fb30*/  HMMA.16816.F32.BF16 R8, R128.reuse, R114, R8 ;  /* 0x000000728008723c */ /* 0x050ff00000041808 */
[C---:B------:R-:W-:Y:S01]  /*fb40*/  HMMA.16816.F32.BF16 R4, R128.reuse, R112, R4 ;  /* 0x000000708004723c */ /* 0x040fe20000041804 */
[----:B------:R-:W1:Y:S07]  /*fb50*/  LDSM.16.M88.4 R112, [R138+0x6800] ;  /* 0x006800008a70783b */ /* 0x000e6e0000000200 */
[C---:B--2---:R-:W-:Y:S08]  /*fb60*/  HMMA.16816.F32.BF16 R24, R128.reuse, R108, R24 ;  /* 0x0000006c8018723c */ /* 0x044ff00000041818 */
[----:B------:R-:W-:Y:S01]  /*fb70*/  HMMA.16816.F32.BF16 R20, R128, R110, R20 ;  /* 0x0000006e8014723c */ /* 0x000fe20000041814 */
[----:B------:R-:W2:Y:S07]  /*fb80*/  LDSM.16.M88.4 R108, [R138+0x7000] ;  /* 0x007000008a6c783b */ /* 0x000eae0000000200 */
[C---:B---3--:R-:W-:Y:S08]  /*fb90*/  HMMA.16816.F32.BF16 R8, R116.reuse, R14, R8 ;  /* 0x0000000e7408723c */ /* 0x048ff00000041808 */
[C---:B------:R-:W-:Y:S01]  /*fba0*/  HMMA.16816.F32.BF16 R4, R116.reuse, R12, R4 ;  /* 0x0000000c7404723c */ /* 0x040fe20000041804 */
[----:B------:R-:W3:Y:S07]  /*fbb0*/  LDSM.16.M88.4 R12, [R137+0x6800] ;  /* 0x00680000890c783b */ /* 0x000eee0000000200 */
[----:B-1----:R-:W-:Y:S08]  /*fbc0*/  HMMA.16816.F32.BF16 R32, R116, R112, R32 ;  /* 0x000000707420723c */ /* 0x002ff00000041820 */
[C---:B------:R-:W-:Y:S08]  /*fbd0*/  HMMA.16816.F32.BF16 R8, R16.reuse, R134, R8 ;  /* 0x000000861008723c */ /* 0x040ff00000041808 */
[----:B------:R-:W-:Y:S08]  /*fbe0*/  HMMA.16816.F32.BF16 R4, R16, R132, R4 ;  /* 0x000000841004723c */ /* 0x000ff00000041804 */
[C---:B--2---:R-:W-:Y:S03]  /*fbf0*/  HMMA.16816.F32.BF16 R24, R116.reuse, R108, R24 ;  /* 0x0000006c7418723c */ /* 0x044fe60000041818 */
[----:B------:R-:W-:Y:S01]  /*fc00*/  FMUL.FTZ R8, R8, UR14 ;  /* 0x0000000e08087c20 */ /* 0x000fe20008410000 */
[----:B------:R-:W-:Y:S01]  /*fc10*/  FMUL.FTZ R9, R9, UR14 ;  /* 0x0000000e09097c20 */ /* 0x000fe20008410000 */
[----:B------:R-:W-:Y:S01]  /*fc20*/  FMUL.FTZ R10, R10, UR14 ;  /* 0x0000000e0a0a7c20 */ /* 0x000fe20008410000 */
[----:B------:R-:W-:Y:S01]  /*fc30*/  FMUL.FTZ R11, R11, UR14 ;  /* 0x0000000e0b0b7c20 */ /* 0x000fe20008410000 */
[----:B------:R-:W-:Y:S01]  /*fc40*/  MUFU.TANH R112, R8 ;  /* 0x0000000800707308 */ /* 0x000fe20000002400 */
[C---:B------:R-:W-:Y:S01]  /*fc50*/  HMMA.16816.F32.BF16 R20, R116.reuse, R110, R20 ;  /* 0x0000006e7414723c */ /* 0x040fe20000041814 */
[----:B------:R-:W1:Y:S02]  /*fc60*/  LDSM.16.M88.4 R108, [R139+0x7800] ;  /* 0x007800008b6c783b */ /* 0x000e640000000200 */
[----:B------:R-:W-:Y:S01]  /*fc70*/  FMUL.FTZ R0, R4, UR14 ;  /* 0x0000000e04007c20 */ /* 0x000fe20008410000 */
[----:B------:R-:W-:Y:S01]  /*fc80*/  FMUL.FTZ R103, R5, UR14 ;  /* 0x0000000e05677c20 */ /* 0x000fe20008410000 */
[----:B------:R-:W-:Y:S01]  /*fc90*/  FMUL.FTZ R105, R6, UR14 ;  /* 0x0000000e06697c20 */ /* 0x000fe20008410000 */
[----:B------:R-:W-:Y:S01]  /*fca0*/  FMUL.FTZ R104, R7, UR14 ;  /* 0x0000000e07687c20 */ /* 0x000fe20008410000 */
[----:B------:R-:W-:Y:S01]  /*fcb0*/  MUFU.TANH R113, R9 ;  /* 0x0000000900717308 */ /* 0x000fe20000002400 */
[----:B------:R-:W2:Y:S01]  /*fcc0*/  LDSM.16.M88.4 R4, [R137+0x7000] ;  /* 0x007000008904783b */ /* 0x000ea20000000200 */
[----:B------:R-:W-:Y:S06]  /*fcd0*/  HMMA.16816.F32.BF16 R28, R116, R114, R28 ;  /* 0x00000072741c723c */ /* 0x000fec000004181c */
[----:B------:R-:W-:Y:S02]  /*fce0*/  MUFU.TANH R114, R10 ;  /* 0x0000000a00727308 */ /* 0x000fe40000002400 */
[C---:B---3--:R-:W-:Y:S06]  /*fcf0*/  HMMA.16816.F32.BF16 R32, R16.reuse, R12, R32 ;  /* 0x0000000c1020723c */ /* 0x048fec0000041820 */
[----:B------:R3:W-:Y:S06]  /*fd00*/  MUFU.TANH R115, R11 ;  /* 0x0000000b00737308 */ /* 0x0007ec0000002400 */
[----:B------:R-:W-:Y:S01]  /*fd10*/  HMMA.16816.F32.BF16 R28, R16, R14, R28 ;  /* 0x0000000e101c723c */ /* 0x000fe2000004181c */
[----:B------:R-:W-:Y:S01]  /*fd20*/  LDSM.16.M88.4 R12, [R137+0x7800] ;  /* 0x00780000890c783b */ /* 0x000fe20000000200 */
[----:B------:R-:W4:Y:S05]  /*fd30*/  MUFU.TANH R0, R0 ;  /* 0x0000000000007308 */ /* 0x000f2a0000002400 */
[----:B------:R-:W-:Y:S01]  /*fd40*/  FMUL.FTZ R132, R32, UR14 ;  /* 0x0000000e20847c20 */ /* 0x000fe20008410000 */
[----:B------:R-:W-:Y:S01]  /*fd50*/  FMUL.FTZ R32, R33, UR14 ;  /* 0x0000000e21207c20 */ /* 0x000fe20008410000 */
[----:B------:R-:W-:Y:S01]  /*fd60*/  FMUL.FTZ R33, R34, UR14 ;  /* 0x0000000e22217c20 */ /* 0x000fe20008410000 */
[----:B------:R-:W5:Y:S01]  /*fd70*/  MUFU.TANH R105, R105 ;  /* 0x0000006900697308 */ /* 0x000f620000002400 */
[----:B------:R-:W-:Y:S01]  /*fd80*/  FMUL.FTZ R34, R35, UR14 ;  /* 0x0000000e23227c20 */ /* 0x000fe20008410000 */
[----:B---3--:R-:W3:Y:S01]  /*fd90*/  LDSM.16.M88.4 R8, [R138+0x7800] ;  /* 0x007800008a08783b */ /* 0x008ee20000000200 */
[----:B-1----:R-:W-:Y:S01]  /*fda0*/  HMMA.16816.F32.BF16 R124, R128, R108, R124 ;  /* 0x0000006c807c723c */ /* 0x002fe2000004187c */
[----:B------:R-:W-:-:S04]  /*fdb0*/  DEPBAR.LE SB0, 0x0 ;  /* 0x000080000000791a */ /* 0x000fc80000000000 */
[----:B------:R-:W1:Y:S03]  /*fdc0*/  MUFU.TANH R104, R104 ;  /* 0x0000006800687308 */ /* 0x000e660000002400 */
[----:B------:R-:W-:Y:S05]  /*fdd0*/  HMMA.16816.F32.BF16 R120, R128, R110, R120 ;  /* 0x0000006e8078723c */ /* 0x000fea0000041878 */
[----:B------:R-:W1:Y:S03]  /*fde0*/  MUFU.TANH R103, R103 ;  /* 0x0000006700677308 */ /* 0x000e660000002400 */
[C---:B--2---:R-:W-:Y:S01]  /*fdf0*/  HMMA.16816.F32.BF16 R24, R16.reuse, R4, R24 ;  /* 0x000000041018723c */ /* 0x044fe20000041818 */
[----:B------:R-:W-:Y:S01]  /*fe00*/  FMUL.FTZ R5, R28, UR14 ;  /* 0x0000000e1c057c20 */ /* 0x000fe20008410000 */
[----:B------:R-:W-:Y:S01]  /*fe10*/  FMUL.FTZ R28, R30, UR14 ;  /* 0x0000000e1e1c7c20 */ /* 0x000fe20008410000 */
[----:B------:R-:W-:Y:S01]  /*fe20*/  FMUL.FTZ R4, R29, UR14 ;  /* 0x0000000e1d047c20 */ /* 0x000fe20008410000 */
[----:B------:R-:W-:Y:S01]  /*fe30*/  FMUL.FTZ R29, R31, UR14 ;  /* 0x0000000e1f1d7c20 */ /* 0x000fe20008410000 */
[----:B------:R-:W2:Y:S03]  /*fe40*/  MUFU.TANH R132, R132 ;  /* 0x0000008400847308 */ /* 0x000ea60000002400 */
[----:B------:R-:W-:Y:S01]  /*fe50*/  HMMA.16816.F32.BF16 R20, R16, R6, R20 ;  /* 0x000000061014723c */ /* 0x000fe20000041814 */
[----:B------:R-:W-:-:S04]  /*fe60*/  IMAD.SHL.U32 R7, R151, 0x2, RZ ;  /* 0x0000000297077824 */ /* 0x000fc800078e00ff */
[----:B------:R-:W2:Y:S06]  /*fe70*/  MUFU.TANH R33, R33 ;  /* 0x0000002100217308 */ /* 0x000eac0000002400 */
[----:B------:R-:W-:Y:S01]  /*fe80*/  FMUL.FTZ R6, R25, UR14 ;  /* 0x0000000e19067c20 */ /* 0x000fe20008410000 */
[----:B------:R-:W-:Y:S01]  /*fe90*/  FMUL.FTZ R24, R24, UR14 ;  /* 0x0000000e18187c20 */ /* 0x000fe20008410000 */
[----:B------:R-:W-:Y:S01]  /*fea0*/  MUFU.TANH R5, R5 ;  /* 0x0000000500057308 */ /* 0x000fe20000002400 */
[----:B------:R-:W-:Y:S01]  /*feb0*/  FMUL.FTZ R26, R26, UR14 ;  /* 0x0000000e1a1a7c20 */ /* 0x000fe20008410000 */
[----:B---3--:R-:W-:Y:S01]  /*fec0*/  HMMA.16816.F32.BF16 R124, R116, R8, R124 ;  /* 0x00000008747c723c */ /* 0x008fe2000004187c */
[----:B------:R-:W-:Y:S01]  /*fed0*/  LOP3.LUT R8, R7, 0x6, RZ, 0xc0, !PT ;  /* 0x0000000607087812 */ /* 0x000fe200078ec0ff */
[----:B------:R-:W-:-:S02]  /*fee0*/  FMUL.FTZ R27, R27, UR14 ;  /* 0x0000000e1b1b7c20 */ /* 0x000fc40008410000 */
[----:B------:R-:W-:Y:S01]  /*fef0*/  FMUL.FTZ R21, R21, UR14 ;  /* 0x0000000e15157c20 */ /* 0x000fe20008410000 */
[----:B------:R-:W-:Y:S01]  /*ff00*/  FMUL.FTZ R23, R23, UR14 ;  /* 0x0000000e17177c20 */ /* 0x000fe20008410000 */
[----:B------:R-:W-:Y:S01]  /*ff10*/  IMAD R7, R101, 0x40, R8 ;  /* 0x0000004065077824 */ /* 0x000fe200078e0208 */
[----:B------:R-:W3:Y:S01]  /*ff20*/  MUFU.TANH R28, R28 ;  /* 0x0000001c001c7308 */ /* 0x000ee20000002400 */
[----:B------:R-:W-:Y:S01]  /*ff30*/  HMMA.16816.F32.BF16 R120, R116, R10, R120 ;  /* 0x0000000a7478723c */ /* 0x000fe20000041878 */
[----:B------:R-:W-:Y:S01]  /*ff40*/  FMUL.FTZ R20, R20, UR14 ;  /* 0x0000000e14147c20 */ /* 0x000fe20008410000 */
[C---:B------:R-:W-:Y:S02]  /*ff50*/  VIADD R11, R7.reuse, 0xffffff81 ;  /* 0xffffff81070b7836 */ /* 0x040fe40000000000 */
[----:B------:R-:W-:-:S03]  /*ff60*/  VIADD R25, R7, 0xffffff80 ;  /* 0xffffff8007197836 */ /* 0x000fc60000000000 */
[C---:B------:R-:W-:Y:S01]  /*ff70*/  ISETP.GE.AND P1, PT, R11.reuse, R2, PT ;  /* 0x000000020b00720c */ /* 0x040fe20003f26270 */
[----:B------:R1:W-:Y:S01]  /*ff80*/  MUFU.TANH R119, R21 ;  /* 0x0000001500777308 */ /* 0x0003e20000002400 */
[----:B------:R-:W-:Y:S01]  /*ff90*/  ISETP.GE.AND P3, PT, R11, R102, PT ;  /* 0x000000660b00720c */ /* 0x000fe20003f66270 */
[----:B------:R-:W-:Y:S01]  /*ffa0*/  VIADD R11, R7, 0xffffff88 ;  /* 0xffffff88070b7836 */ /* 0x000fe20000000000 */
[C---:B------:R-:W-:Y:S01]  /*ffb0*/  ISETP.GE.AND P2, PT, R25.reuse, R2, PT ;  /* 0x000000021900720c */ /* 0x040fe20003f46270 */
[C---:B------:R-:W-:Y:S01]  /*ffc0*/  HMMA.16816.F32.BF16 R124, R16.reuse, R12, R124 ;  /* 0x0000000c107c723c */ /* 0x040fe2000004187c */
[----:B------:R-:W-:Y:S01]  /*ffd0*/  ISETP.GE.AND P0, PT, R25, R102, PT ;  /* 0x000000661900720c */ /* 0x000fe20003f06270 */
[----:B------:R-:W-:Y:S01]  /*ffe0*/  VIADD R13, R7, 0xffffff89 ;  /* 0xffffff89070d7836 */ /* 0x000fe20000000000 */
[----:B------:R-:W-:Y:S01]  /*fff0*/  ISETP.GE.AND P4, PT, R11, R2, PT ;  /* 0x000000020b00720c */ /* 0x000fe20003f86270 */
[----:B------:R-:W-:Y:S01]  /*10000*/  VIADD R25, R7, 0xffffff90 ;  /* 0xffffff9007197836 */ /* 0x000fe20000000000 */
[-C--:B------:R-:W-:Y:S01]  /*10010*/  ISETP.GE.AND P5, PT, R11, R102.reuse, PT ;  /* 0x000000660b00720c */ /* 0x080fe20003fa6270 */
[----:B------:R-:W-:Y:S01]  /*10020*/  FMUL.FTZ R12, R22, UR14 ;  /* 0x0000000e160c7c20 */ /* 0x000fe20008410000 */
[----:B----4-:R-:W-:Y:S01]  /*10030*/  FSEL R11, R0, -INF , !P2 ;  /* 0xff800000000b7808 */ /* 0x010fe20005000000 */
[----:B------:R-:W-:Y:S01]  /*10040*/  HMMA.16816.F32.BF16 R120, R16, R14, R120 ;  /* 0x0000000e1078723c */ /* 0x000fe20000041878 */
[----:B------:R-:W-:Y:S01]  /*10050*/  ISETP.GE.AND P2, PT, R13, R102, PT ;  /* 0x000000660d00720c */ /* 0x000fe20003f46270 */
[----:B------:R-:W-:Y:S01]  /*10060*/  VIADD R17, R7, 0xffffff91 ;  /* 0xffffff9107117836 */ /* 0x000fe20000000000 */
[----:B-----5:R-:W-:Y:S01]  /*10070*/  FSEL R0, R105, -INF , !P0 ;  /* 0xff80000069007808 */ /* 0x020fe20004000000 */
[----:B------:R-:W-:Y:S01]  /*10080*/  VIADD R19, R7, 0xffffff98 ;  /* 0xffffff9807137836 */ /* 0x000fe20000000000 */
[----:B------:R-:W-:Y:S01]  /*10090*/  ISETP.GE.AND P0, PT, R25, R2, PT ;  /* 0x000000021900720c */ /* 0x000fe20003f06270 */
[----:B------:R-:W4:Y:S01]  /*100a0*/  MUFU.TANH R29, R29 ;  /* 0x0000001d001d7308 */ /* 0x000f220000002400 */
[----:B-1----:R-:W-:-:S02]  /*100b0*/  P2R R21, PR, RZ, 0x4 ;  /* 0x00000004ff157803 */ /* 0x002fc40000000000 */
[----:B------:R-:W-:Y:S02]  /*100c0*/  P2R R22, PR, RZ, 0x1 ;  /* 0x00000001ff167803 */ /* 0x000fe40000000000 */
[-C--:B------:R-:W-:Y:S01]  /*100d0*/  ISETP.GE.AND P6, PT, R13, R2.reuse, PT ;  /* 0x000000020d00720c */ /* 0x080fe20003fc6270 */
[----:B------:R-:W-:Y:S01]  /*100e0*/  FMUL.FTZ R109, R125, UR14 ;  /* 0x0000000e7d6d7c20 */ /* 0x000fe20008410000 */
[----:B------:R-:W-:Y:S01]  /*100f0*/  FSEL R16, R114, -INF , !P5 ;  /* 0xff80000072107808 */ /* 0x000fe20006800000 */
[----:B------:R-:W1:Y:S01]  /*10100*/  MUFU.TANH R34, R34 ;  /* 0x0000002200227308 */ /* 0x000e620000002400 */
[----:B------:R-:W-:Y:S01]  /*10110*/  FSEL R10, R104, -INF , !P3 ;  /* 0xff800000680a7808 */ /* 0x000fe20005800000 */
[----:B------:R-:W-:Y:S01]  /*10120*/  FMUL.FTZ R105, R124, UR14 ;  /* 0x0000000e7c697c20 */ /* 0x000fe20008410000 */
[----:B------:R-:W-:Y:S01]  /*10130*/  ISETP.NE.AND P5, PT, R21, RZ, PT ;  /* 0x000000ff1500720c */ /* 0x000fe20003fa5270 */
[----:B------:R-:W-:Y:S01]  /*10140*/  VIADD R21, R7, 0xffffff99 ;  /* 0xffffff9907157836 */ /* 0x000fe20000000000 */
[----:B------:R-:W-:Y:S01]  /*10150*/  ISETP.NE.AND P3, PT, R22, RZ, PT ;  /* 0x000000ff1600720c */ /* 0x000fe20003f65270 */
[----:B------:R-:W-:Y:S01]  /*10160*/  FMUL.FTZ R104, R126, UR14 ;  /* 0x0000000e7e687c20 */ /* 0x000fe20008410000 */
[C---:B------:R-:W-:Y:S01]  /*10170*/  ISETP.GE.AND P2, PT, R17.reuse, R2, PT ;  /* 0x000000021100720c */ /* 0x040fe20003f46270 */
[----:B------:R-:W-:Y:S01]  /*10180*/  MUFU.TANH R24, R24 ;  /* 0x0000001800187308 */ /* 0x000fe20000002400 */
[----:B------:R-:W-:-:S02]  /*10190*/  ISETP.GE.AND P0, PT, R17, R102, PT ;  /* 0x000000661100720c */ /* 0x000fc40003f06270 */
[----:B------:R-:W-:Y:S02]  /*101a0*/  FSEL R15, R112, -INF , !P4 ;  /* 0xff800000700f7808 */ /* 0x000fe40006000000 */
[----:B------:R-:W-:Y:S02]  /*101b0*/  FSEL R17, R113, -INF , !P6 ;  /* 0xff80000071117808 */ /* 0x000fe40007000000 */
[----:B------:R-:W-:Y:S01]  /*101c0*/  FSEL R13, R103, -INF , !P1 ;  /* 0xff800000670d7808 */ /* 0x000fe20004800000 */
[----:B------:R-:W5:Y:S01]  /*101d0*/  MUFU.TANH R4, R4 ;  /* 0x0000000400047308 */ /* 0x000f620000002400 */
[C---:B------:R-:W-:Y:S01]  /*101e0*/  ISETP.GE.AND P4, PT, R19.reuse, R2, PT ;  /* 0x000000021300720c */ /* 0x040fe20003f86270 */
[----:B------:R-:W-:Y:S01]  /*101f0*/  FMUL.FTZ R103, R120, UR14 ;  /* 0x0000000e78677c20 */ /* 0x000fe20008410000 */
[-C--:B------:R-:W-:Y:S01]  /*10200*/  ISETP.GE.AND P6, PT, R19, R102.reuse, PT ;  /* 0x000000661300720c */ /* 0x080fe20003fc6270 */
[----:B------:R-:W-:Y:S01]  /*10210*/  VIADD R19, R7, 0xffffffa0 ;  /* 0xffffffa007137836 */ /* 0x000fe20000000000 */
[-C--:B------:R-:W-:Y:S01]  /*10220*/  ISETP.GE.AND P1, PT, R25, R102.reuse, PT ;  /* 0x000000661900720c */ /* 0x080fe20003f26270 */
[----:B------:R-:W-:Y:S01]  /*10230*/  VIADD R25, R7, 0xffffffa1 ;  /* 0xffffffa107197836 */ /* 0x000fe20000000000 */
[----:B--2---:R-:W-:Y:S01]  /*10240*/  FSEL R113, R132, -INF , !P3 ;  /* 0xff80000084717808 */ /* 0x004fe20005800000 */
[----:B------:R-:W2:Y:S01]  /*10250*/  MUFU.TANH R6, R6 ;  /* 0x0000000600067308 */ /* 0x000ea20000002400 */
[----:B------:R-:W-:-:S02]  /*10260*/  ISETP.GE.AND P3, PT, R21, R102, PT ;  /* 0x000000661500720c */ /* 0x000fc40003f66270 */
[----:B------:R-:W-:Y:S02]  /*10270*/  FSEL R18, R115, -INF , !P5 ;  /* 0xff80000073127808 */ /* 0x000fe40006800000 */
[-C--:B------:R-:W-:Y:S02]  /*10280*/  ISETP.GE.AND P5, PT, R21, R2.reuse, PT ;  /* 0x000000021500720c */ /* 0x080fe40003fa6270 */
[----:B------:R-:W-:Y:S01]  /*10290*/  FSEL R130, R33, -INF , !P1 ;  /* 0xff80000021827808 */ /* 0x000fe20004800000 */
[----:B------:R5:W-:Y:S01]  /*102a0*/  MUFU.TANH R14, R23 ;  /* 0x00000017000e7308 */ /* 0x000be20000002400 */
[----:B------:R-:W-:Y:S02]  /*102b0*/  P2R R21, PR, RZ, 0x8 ;  /* 0x00000008ff157803 */ /* 0x000fe40000000000 */
[----:B------:R-:W-:Y:S02]  /*102c0*/  ISETP.GE.AND P1, PT, R19, R2, PT ;  /* 0x000000021300720c */ /* 0x000fe40003f26270 */
[----:B---3--:R-:W-:-:S02]  /*102d0*/  FSEL R114, R28, -INF , !P6 ;  /* 0xff8000001c727808 */ /* 0x008fc40007000000 */
[----:B------:R-:W-:Y:S01]  /*102e0*/  ISETP.NE.AND P6, PT, R21, RZ, PT ;  /* 0x000000ff1500720c */ /* 0x000fe20003fc5270 */
[----:B------:R3:W-:Y:S01]  /*102f0*/  MUFU.TANH R9, R26 ;  /* 0x0000001a00097308 */ /* 0x0007e20000002400 */
[----:B------:R-:W-:Y:S02]  /*10300*/  P2R R22, PR, RZ, 0x20 ;  /* 0x00000020ff167803 */ /* 0x000fe40000000000 */
[----:B----4-:R-:W-:Y:S02]  /*10310*/  FSEL R116, R29, -INF , !P6 ;  /* 0xff8000001d747808 */ /* 0x010fe40007000000 */
[----:B-1----:R-:W-:Y:S02]  /*10320*/  FSEL R128, R34, -INF , !P0 ;  /* 0xff80000022807808 */ /* 0x002fe40004000000 */
[----:B------:R-:W-:Y:S01]  /*10330*/  ISETP.NE.AND P0, PT, R22, RZ, PT ;  /* 0x000000ff1600720c */ /* 0x000fe20003f05270 */
[----:B------:R-:W1:Y:S01]  /*10340*/  MUFU.TANH R32, R32 ;  /* 0x0000002000207308 */ /* 0x000e620000002400 */
[----:B------:R-:W-:-:S02]  /*10350*/  ISETP.GE.AND P3, PT, R25, R2, PT ;  /* 0x000000021900720c */ /* 0x000fc40003f66270 */
[----:B-----5:R-:W-:Y:S01]  /*10360*/  FSEL R23, R5, -INF , !P4 ;  /* 0xff80000005177808 */ /* 0x020fe20006000000 */
[----:B------:R-:W-:Y:S01]  /*10370*/  VIADD R5, R7, 0xffffffa9 ;  /* 0xffffffa907057836 */ /* 0x000fe20000000000 */
[----:B------:R-:W-:Y:S01]  /*10380*/  FSEL R21, R4, -INF , !P0 ;  /* 0xff80000004157808 */ /* 0x000fe20004000000 */
[----:B------:R-:W-:Y:S01]  /*10390*/  FMUL.FTZ R4, R127, UR14 ;  /* 0x0000000e7f047c20 */ /* 0x000fe20008410000 */
[----:B------:R-:W-:Y:S01]  /*103a0*/  ISETP.GE.AND P5, PT, R19, R102, PT ;  /* 0x000000661300720c */ /* 0x000fe20003fa6270 */
[----:B------:R-:W4:Y:S01]  /*103b0*/  MUFU.TANH R12, R12 ;  /* 0x0000000c000c7308 */ /* 0x000f220000002400 */
[----:B------:R-:W-:Y:S01]  /*103c0*/  ISETP.GE.AND P6, PT, R5, R2, PT ;  /* 0x000000020500720c */ /* 0x000fe20003fc6270 */
[----:B------:R-:W-:Y:S01]  /*103d0*/  VIADD R19, R7, 0xffffffa8 ;  /* 0xffffffa807137836 */ /* 0x000fe20000000000 */
[----:B---3--:R-:W-:Y:S02]  /*103e0*/  P2R R26, PR, RZ, 0x2 ;  /* 0x00000002ff1a7803 */ /* 0x008fe40000000000 */
[----:B--2---:R-:W-:-:S02]  /*103f0*/  FSEL R127, R6, -INF , !P3 ;  /* 0xff800000067f7808 */ /* 0x004fc40005800000 */
[----:B------:R-:W-:Y:S01]  /*10400*/  ISETP.NE.AND P4, PT, R26, RZ, PT ;  /* 0x000000ff1a00720c */ /* 0x000fe20003f85270 */
[----:B------:R2:W3:Y:S01]  /*10410*/  MUFU.TANH R8, R27 ;  /* 0x0000001b00087308 */ /* 0x0004e20000002400 */
[----:B------:R-:W-:Y:S01]  /*10420*/  FMUL.FTZ R26, R122, UR14 ;  /* 0x0000000e7a1a7c20 */ /* 0x000fe20008410000 */
[-C--:B------:R-:W-:Y:S02]  /*10430*/  ISETP.GE.AND P0, PT, R19, R102.reuse, PT ;  /* 0x000000661300720c */ /* 0x080fe40003f06270 */
[----:B------:R-:W-:Y:S02]  /*10440*/  FSEL R125, R24, -INF , !P4 ;  /* 0xff800000187d7808 */ /* 0x000fe40006000000 */
[----:B------:R-:W-:Y:S02]  /*10450*/  P2R R24, PR, RZ, 0x40 ;  /* 0x00000040ff187803 */ /* 0x000fe40000000000 */
[----:B------:R-:W5:Y:S01]  /*10460*/  MUFU.TANH R20, R20 ;  /* 0x0000001400147308 */ /* 0x000f620000002400 */
[----:B------:R-:W-:Y:S01]  /*10470*/  ISETP.GE.AND P4, PT, R5, R102, PT ;  /* 0x000000660500720c */ /* 0x000fe20003f86270 */
[----:B------:R-:W-:Y:S01]  /*10480*/  VIADD R5, R7, 0xffffffb0 ;  /* 0xffffffb007057836 */ /* 0x000fe20000000000 */
[----:B------:R-:W-:Y:S01]  /*10490*/  ISETP.NE.AND P3, PT, R24, RZ, PT ;  /* 0x000000ff1800720c */ /* 0x000fe20003f65270 */
[----:B------:R-:W-:Y:S01]  /*104a0*/  FMUL.FTZ R24, R123, UR14 ;  /* 0x0000000e7b187c20 */ /* 0x000fe20008410000 */
[----:B------:R-:W-:-:S02]  /*104b0*/  P2R R22, PR, RZ, 0x10 ;  /* 0x00000010ff167803 */ /* 0x000fc40000000000 */
[-C--:B------:R-:W-:Y:S01]  /*104c0*/  ISETP.GE.AND P4, PT, R5, R2.reuse, PT ;  /* 0x000000020500720c */ /* 0x080fe20003f86270 */
[----:B------:R-:W5:Y:S01]  /*104d0*/  MUFU.TANH R105, R105 ;  /* 0x0000006900697308 */ /* 0x000f620000002400 */
[----:B-1----:R-:W-:Y:S01]  /*104e0*/  FSEL R111, R32, -INF , !P2 ;  /* 0xff800000206f7808 */ /* 0x002fe20005000000 */
[----:B--2---:R-:W-:Y:S01]  /*104f0*/  FMUL.FTZ R27, R121, UR14 ;  /* 0x0000000e791b7c20 */ /* 0x004fe20008410000 */
[----:B----4-:R-:W-:Y:S02]  /*10500*/  FSEL R122, R12, -INF , !P0 ;  /* 0xff8000000c7a7808 */ /* 0x010fe40004000000 */
[----:B------:R-:W-:Y:S01]  /*10510*/  ISETP.GE.AND P2, PT, R19, R2, PT ;  /* 0x000000021300720c */ /* 0x000fe20003f46270 */
[----:B------:R-:W-:Y:S01]  /*10520*/  VIADD R19, R7, 0xffffffb1 ;  /* 0xffffffb107137836 */ /* 0x000fe20000000000 */
[----:B------:R-:W-:Y:S01]  /*10530*/  ISETP.GE.AND P0, PT, R101, 0x3, PT ;  /* 0x000000036500780c */ /* 0x000fe20003f06270 */
[----:B------:R-:W1:Y:S01]  /*10540*/  MUFU.TANH R109, R109 ;  /* 0x0000006d006d7308 */ /* 0x000e620000002400 */
[----:B------:R-:W-:-:S02]  /*10550*/  ISETP.GE.AND P1, PT, R25, R102, PT ;  /* 0x000000661900720c */ /* 0x000fc40003f26270 */
[----:B------:R-:W-:Y:S02]  /*10560*/  P2R R6, PR, RZ, 0x10 ;  /* 0x00000010ff067803 */ /* 0x000fe40000000000 */
[----:B------:R-:W-:Y:S02]  /*10570*/  ISETP.GE.AND P4, PT, R5, R102, PT ;  /* 0x000000660500720c */ /* 0x000fe40003f86270 */
[----:B------:R-:W-:Y:S01]  /*10580*/  FSEL R118, R9, -INF , !P5 ;  /* 0xff80000009767808 */ /* 0x000fe20006800000 */
[----:B------:R-:W2:Y:S01]  /*10590*/  MUFU.TANH R103, R103 ;  /* 0x0000006700677308 */ /* 0x000ea20000002400 */
[----:B---3--:R-:W-:Y:S01]  /*105a0*/  FSEL R120, R8, -INF , !P1 ;  /* 0xff80000008787808 */ /* 0x008fe20004800000 */
[C---:B------:R-:W-:Y:S01]  /*105b0*/  VIADD R9, R7.reuse, 0xffffffb8 ;  /* 0xffffffb807097836 */ /* 0x040fe20000000000 */
[----:B-----5:R-:W-:Y:S01]  /*105c0*/  FSEL R121, R20, -INF , !P2 ;  /* 0xff80000014797808 */ /* 0x020fe20005000000 */
[----:B------:R-:W-:Y:S01]  /*105d0*/  VIADD R7, R7, 0xffffffb9 ;  /* 0xffffffb907077836 */ /* 0x000fe20000000000 */
[----:B------:R-:W-:-:S02]  /*105e0*/  ISETP.NE.AND P1, PT, R6, RZ, PT ;  /* 0x000000ff0600720c */ /* 0x000fc40003f25270 */
[----:B------:R-:W-:Y:S01]  /*105f0*/  ISETP.GE.AND P6, PT, R19, R2, PT ;  /* 0x000000021300720c */ /* 0x000fe20003fc6270 */
[----:B------:R-:W3:Y:S01]  /*10600*/  MUFU.TANH R27, R27 ;  /* 0x0000001b001b7308 */ /* 0x000ee20000002400 */
[----:B------:R-:W-:Y:S02]  /*10610*/  ISETP.NE.AND P2, PT, R22, RZ, PT ;  /* 0x000000ff1600720c */ /* 0x000fe40003f45270 */
[----:B------:R-:W-:Y:S02]  /*10620*/  P2R R5, PR, RZ, 0x10 ;  /* 0x00000010ff057803 */ /* 0x000fe40000000000 */
[----:B------:R-:W-:Y:S02]  /*10630*/  FSEL R119, R119, -INF , !P3 ;  /* 0xff80000077777808 */ /* 0x000fe40005800000 */
[----:B------:R-:W-:Y:S01]  /*10640*/  FSEL R124, R14, -INF , !P2 ;  /* 0xff8000000e7c7808 */ /* 0x000fe20005000000 */
[----:B------:R-:W4:Y:S01]  /*10650*/  MUFU.TANH R104, R104 ;  /* 0x0000006800687308 */ /* 0x000f220000002400 */
[----:B------:R-:W-:-:S02]  /*10660*/  FSEL R105, R105, -INF , !P1 ;  /* 0xff80000069697808 */ /* 0x000fc40004800000 */
[----:B-1----:R-:W-:Y:S02]  /*10670*/  FSEL R109, R109, -INF , !P6 ;  /* 0xff8000006d6d7808 */ /* 0x002fe40007000000 */
[----:B------:R-:W-:Y:S02]  /*10680*/  ISETP.GE.AND P5, PT, R19, R102, PT ;  /* 0x000000661300720c */ /* 0x000fe40003fa6270 */
[-C--:B------:R-:W-:Y:S01]  /*10690*/  ISETP.GE.AND P4, PT, R9, R2.reuse, PT ;  /* 0x000000020900720c */ /* 0x080fe20003f86270 */
[----:B------:R-:W1:Y:S01]  /*106a0*/  MUFU.TANH R4, R4 ;  /* 0x0000000400047308 */ /* 0x000e620000002400 */
[----:B------:R-:W-:Y:S01]  /*106b0*/  BAR.SYNC.DEFER_BLOCKING 0x0 ;  /* 0x0000000000007b1d */ /* 0x000fe20000010000 */
[----:B------:R-:W-:Y:S02]  /*106c0*/  ISETP.GE.AND P3, PT, R7, R2, PT ;  /* 0x000000020700720c */ /* 0x000fe40003f66270 */
[-C--:B------:R-:W-:Y:S02]  /*106d0*/  ISETP.GE.AND P2, PT, R9, R102.reuse, PT ;  /* 0x000000660900720c */ /* 0x080fe40003f46270 */
[----:B------:R-:W-:-:S02]  /*106e0*/  ISETP.GE.AND P1, PT, R7, R102, PT ;  /* 0x000000660700720c */ /* 0x000fc40003f26270 */
[----:B------:R-:W5:Y:S01]  /*106f0*/  MUFU.TANH R26, R26 ;  /* 0x0000001a001a7308 */ /* 0x000f620000002400 */
[----:B------:R-:W-:Y:S02]  /*10700*/  ISETP.NE.AND P6, PT, R5, RZ, PT ;  /* 0x000000ff0500720c */ /* 0x000fe40003fc5270 */
[----:B--2---:R-:W-:Y:S02]  /*10710*/  FSEL R103, R103, -INF , !P4 ;  /* 0xff80000067677808 */ /* 0x004fe40006000000 */
[----:B---3--:R-:W-:Y:S02]  /*10720*/  FSEL R27, R27, -INF , !P3 ;  /* 0xff8000001b1b7808 */ /* 0x008fe40005800000 */
[----:B----4-:R-:W-:Y:S01]  /*10730*/  FSEL R104, R104, -INF , !P6 ;  /* 0xff80000068687808 */ /* 0x010fe20007000000 */
[----:B------:R-:W2:Y:S01]  /*10740*/  MUFU.TANH R24, R24 ;  /* 0x0000001800187308 */ /* 0x000ea20000002400 */
[----:B-1----:R-:W-:Y:S02]  /*10750*/  FSEL R102, R4, -INF , !P5 ;  /* 0xff80000004667808 */ /* 0x002fe40006800000 */
[----:B-----5:R-:W-:-:S02]  /*10760*/  FSEL R26, R26, -INF , !P2 ;  /* 0xff8000001a1a7808 */ /* 0x020fc40005000000 */
[----:B--2---:R-:W-:Y:S01]  /*10770*/  FSEL R24, R24, -INF , !P1 ;  /* 0xff80000018187808 */ /* 0x004fe20004800000 */
        /* <DEDUP_REMOVED lines=65> */
.L_x_5968:
        /* <DEDUP_REMOVED lines=8> */
.L_x_5969:
        /* <DEDUP_REMOVED lines=21> */
.L_x_5967:
[----:B------:R-:W-:Y:S02]  /*10d60*/  FMNMX3.FTZ R2, R100, R11, R13, !PT ;  /* 0x0000000b64027276 */ /* 0x000fe4000781000d */
        /* <DEDUP_REMOVED lines=53> */
[----:B------:R-:W-:Y:S01]  /*110c0*/  LDSM.16.MT88.4 R20, [R140+0x8800] ;  /* 0x008800008c14783b */ /* 0x000fe20000004200 */
[----:B------:R-:W-:Y:S01]  /*110d0*/  MUFU.EX2 R29, R29 ;  /* 0x0000001d001d7308 */ /* 0x000fe20000000800 */
[--C-:B------:R-:W-:Y:S01]  /*110e0*/  FFMA.FTZ R117, R130, UR4, -R25.reuse ;  /* 0x0000000482757c23 */ /* 0x100fe20008010819 */
[--C-:B------:R-:W-:Y:S01]  /*110f0*/  FFMA.FTZ R115, R116, UR4, -R25.reuse ;  /* 0x0000000474737c23 */ /* 0x100fe20008010819 */
[--C-:B------:R-:W-:Y:S01]  /*11100*/  FFMA.FTZ R128, R128, UR4, -R25.reuse ;  /* 0x0000000480807c23 */ /* 0x100fe20008010819 */
[----:B------:R-:W4:Y:S01]  /*11110*/  MUFU.EX2 R2, R2 ;  /* 0x0000000200027308 */ /* 0x000f220000000800 */
[--C-:B------:R-:W-:Y:S01]  /*11120*/  FFMA.FTZ R123, R114, UR4, -R25.reuse ;  /* 0x00000004727b7c23 */ /* 0x100fe20008010819 */
[--C-:B------:R-:W-:Y:S01]  /*11130*/  FFMA.FTZ R126, R127, UR4, -R108.reuse ;  /* 0x000000047f7e7c23 */ /* 0x100fe2000801086c */
[----:B------:R-:W-:Y:S01]  /*11140*/  FFMA.FTZ R127, R119, UR4, -R108 ;  /* 0x00000004777f7c23 */ /* 0x000fe2000801086c */
[----:B------:R-:W-:Y:S01]  /*11150*/  MUFU.EX2 R34, R34 ;  /* 0x0000002200227308 */ /* 0x000fe20000000800 */
[----:B------:R-:W-:Y:S01]  /*11160*/  FFMA.FTZ R120, R120, UR4, -R25 ;  /* 0x0000000478787c23 */ /* 0x000fe20008010819 */
[----:B---3--:R-:W-:-:S02]  /*11170*/  F2FP.BF16.F32.PACK_AB R4, R28, R33 ;  /* 0x000000211c04723e */ /* 0x008fc400000010ff */
[----:B------:R-:W3:Y:S04]  /*11180*/  MUFU.EX2 R0, R0 ;  /* 0x0000000000007308 */ /* 0x000ee80000000800 */
        /* <DEDUP_REMOVED lines=76> */
[----:B------:R-:W-:Y:S01]  /*11650*/  MUFU.EX2 R110, R110 ;  /* 0x0000006e006e7308 */ /* 0x000fe20000000800 */
[-C--:B------:R-:W-:Y:S01]  /*11660*/  FMUL.FTZ R60, R60, R100.reuse ;  /* 0x000000643c3c7220 */ /* 0x080fe20000410000 */
[-C--:B------:R-:W-:Y:S01]  /*11670*/  FMUL.FTZ R61, R61, R100.reuse ;  /* 0x000000643d3d7220 */ /* 0x080fe20000410000 */
[C---:B------:R-:W-:Y:S01]  /*11680*/  HMMA.16816.F32.BF16 R68, R4.reuse, R14, R68 ;  /* 0x0000000e0444723c */ /* 0x040fe20000041844 */
[----:B------:R-:W1:Y:S01]  /*11690*/  LDSM.16.MT88.4 R12, [R107+0xa000] ;  /* 0x00a000006b0c783b */ /* 0x000e620000004200 */
[----:B------:R-:W-:Y:S01]  /*116a0*/  MUFU.EX2 R113, R113 ;  /* 0x0000007100717308 */ /* 0x000fe20000000800 */
[-C--:B------:R-:W-:Y:S01]  /*116b0*/  FMUL.FTZ R62, R62, R35.reuse ;  /* 0x000000233e3e7220 */ /* 0x080fe20000410000 */
[-C--:B------:R-:W-:Y:S01]  /*116c0*/  FMUL.FTZ R63, R63, R35.reuse ;  /* 0x000000233f3f7220 */ /* 0x080fe20000410000 */
[-C--:B------:R-:W-:Y:S01]  /*116d0*/  FMUL.FTZ R64, R64, R100.reuse ;  /* 0x0000006440407220 */ /* 0x080fe20000410000 */
[----:B------:R-:W-:Y:S01]  /*116e0*/  MUFU.EX2 R117, R117 ;  /* 0x0000007500757308 */ /* 0x000fe20000000800 */
[-C--:B------:R-:W-:Y:S01]  /*116f0*/  FMUL.FTZ R65, R65, R100.reuse ;  /* 0x0000006441417220 */ /* 0x080fe20000410000 */
[C---:B--2---:R-:W-:Y:S01]  /*11700*/  HMMA.16816.F32.BF16 R36, R4.reuse, R8, R36 ;  /* 0x000000080424723c */ /* 0x044fe20000041824 */
[-C--:B------:R-:W-:Y:S01]  /*11710*/  FMUL.FTZ R66, R66, R35.reuse ;  /* 0x0000002342427220 */ /* 0x080fe20000410000 */
[----:B------:R2:W4:Y:S01]  /*11720*/  MUFU.EX2 R114, R128 ;  /* 0x0000008000727308 */ /* 0x0005220000000800 */
[-C--:B------:R-:W-:Y:S01]  /*11730*/  FMUL.FTZ R67, R67, R35.reuse ;  /* 0x0000002343437220 */ /* 0x080fe20000410000 */
[----:B------:R-:W-:Y:S01]  /*11740*/  FFMA.FTZ R33, R166, R100, R33 ;  /* 0x00000064a6217223 */ /* 0x000fe20000010021 */
[----:B------:R-:W-:Y:S01]  /*11750*/  FFMA.FTZ R35, R165, R35, R34 ;  /* 0x00000023a5237223 */ /* 0x000fe20000010022 */
[----:B------:R5:W-:Y:S01]  /*11760*/  MUFU.EX2 R116, R123 ;  /* 0x0000007b00747308 */ /* 0x000be20000000800 */
[----:B------:R-:W-:Y:S01]  /*11770*/  MOV R100, R31 ;  /* 0x0000001f00647202 */ /* 0x000fe20000000f00 */
[----:B------:R-:W-:Y:S01]  /*11780*/  HMMA.16816.F32.BF16 R40, R4, R10, R40 ;  /* 0x0000000a0428723c */ /* 0x000fe20000041828 */
[----:B------:R-:W4:Y:S01]  /*11790*/  LDSM.16.MT88.4 R8, [R106+0xa000] ;  /* 0x00a000006a08783b */ /* 0x000f220000004200 */
[----:B------:R-:W4:Y:S01]  /*117a0*/  MUFU.EX2 R115, R115 ;  /* 0x0000007300737308 */ /* 0x000f220000000800 */
[----:B------:R-:W-:Y:S01]  /*117b0*/  FADD.FTZ R28, R28, R33 ;  /* 0x000000211c1c7221 */ /* 0x000fe20000010000 */
[----:B------:R-:W-:-:S02]  /*117c0*/  FADD.FTZ R35, R0, R35 ;  /* 0x0000002300237221 */ /* 0x000fc40000010000 */
[----:B------:R-:W-:Y:S01]  /*117d0*/  MUFU.EX2 R126, R126 ;  /* 0x0000007e007e7308 */ /* 0x000fe20000000800 */
[----:B------:R-:W-:Y:S01]  /*117e0*/  FADD.FTZ R29, R29, R28 ;  /* 0x0000001c1d1d7221 */ /* 0x000fe20000010000 */
[C---:B---3--:R-:W-:Y:S01]  /*117f0*/  HMMA.16816.F32.BF16 R44, R4.reuse, R16, R44 ;  /* 0x00000010042c723c */ /* 0x048fe2000004182c */
[--C-:B--2---:R-:W-:Y:S01]  /*11800*/  FFMA.FTZ R128, R27, UR4, -R108.reuse ;  /* 0x000000041b807c23 */ /* 0x104fe2000801086c */
[----:B------:R-:W-:Y:S01]  /*11810*/  MUFU.EX2 R120, R120 ;  /* 0x0000007800787308 */ /* 0x000fe20000000800 */
[--C-:B------:R-:W-:Y:S01]  /*11820*/  FFMA.FTZ R27, R104, UR4, -R25.reuse ;  /* 0x00000004681b7c23 */ /* 0x100fe20008010819 */
[----:B-----5:R-:W-:Y:S01]  /*11830*/  FFMA.FTZ R123, R125, UR4, -R108 ;  /* 0x000000047d7b7c23 */ /* 0x020fe2000801086c */
[----:B------:R-:W-:Y:S01]  /*11840*/  FFMA.FTZ R125, R118, UR4, -R25 ;  /* 0x00000004767d7c23 */ /* 0x000fe20008010819 */
[----:B------:R-:W-:Y:S01]  /*11850*/  MUFU.EX2 R104, R128 ;  /* 0x0000008000687308 */ /* 0x000fe20000000800 */
[----:B------:R-:W-:Y:S01]  /*11860*/  FADD.FTZ R32, R32, R35 ;  /* 0x0000002320207221 */ /* 0x000fe20000010000 */
[C---:B------:R-:W-:Y:S01]  /*11870*/  HMMA.16816.F32.BF16 R48, R4.reuse, R18, R48 ;  /* 0x000000120430723c */ /* 0x040fe20000041830 */
[----:B------:R-:W-:Y:S01]  /*11880*/  LDSM.16.MT88.4 R16, [R107+0x8800] ;  /* 0x008800006b10783b */ /* 0x000fe20000004200 */
[----:B------:R-:W2:Y:S01]  /*11890*/  MUFU.EX2 R123, R123 ;  /* 0x0000007b007b7308 */ /* 0x000ea20000000800 */
[----:B------:R-:W-:Y:S01]  /*118a0*/  FADD.FTZ R29, R2, R29 ;  /* 0x0000001d021d7221 */ /* 0x000fe20000010000 */
[----:B------:R-:W-:Y:S01]  /*118b0*/  FADD.FTZ R32, R3, R32 ;  /* 0x0000002003207221 */ /* 0x000fe20000010000 */
[----:B------:R-:W-:Y:S01]  /*118c0*/  MOV R3, R30 ;  /* 0x0000001e00037202 */ /* 0x000fe20000000f00 */
[----:B------:R3:W-:Y:S02]  /*118d0*/  MUFU.EX2 R118, R127 ;  /* 0x0000007f00767308 */ /* 0x0007e40000000800 */
[C---:B-1----:R-:W-:Y:S02]  /*118e0*/  HMMA.16816.F32.BF16 R52, R4.reuse, R12, R52 ;  /* 0x0000000c0434723c */ /* 0x042fe40000041834 */
[----:B------:R-:W1:Y:S06]  /*118f0*/  MUFU.EX2 R125, R125 ;  /* 0x0000007d007d7308 */ /* 0x000e6c0000000800 */
[----:B------:R-:W-:Y:S01]  /*11900*/  HMMA.16816.F32.BF16 R56, R4, R14, R56 ;  /* 0x0000000e0438723c */ /* 0x000fe20000041838 */
[----:B------:R-:W5:Y:S01]  /*11910*/  LDSM.16.MT88.4 R12, [R136+0x8800] ;  /* 0x00880000880c783b */ /* 0x000f620000004200 */
[----:B---3--:R-:W-:-:S06]  /*11920*/  FFMA.FTZ R127, R24, UR4, -R25 ;  /* 0x00000004187f7c23 */ /* 0x008fcc0008010819 */
[C---:B----4-:R-:W-:Y:S01]  /*11930*/  HMMA.16816.F32.BF16 R60, R4.reuse, R8, R60 ;  /* 0x00000008043c723c */ /* 0x050fe2000004183c */
[----:B------:R-:W-:Y:S07]  /*11940*/  MUFU.EX2 R127, R127 ;  /* 0x0000007f007f7308 */ /* 0x000fee0000000800 */
        /* <DEDUP_REMOVED lines=17> */
[C---:B-----5:R-:W-:Y:S08]  /*11a60*/  HMMA.16816.F32.BF16 R88, R4.reuse, R12, R88 ;  /* 0x0000000c0458723c */ /* 0x060ff00000041858 */
[C---:B------:R-:W-:Y:S01]  /*11a70*/  HMMA.16816.F32.BF16 R84, R4.reuse, R14, R84 ;  /* 0x0000000e0454723c */ /* 0x040fe20000041854 */
[----:B------:R-:W5:Y:S07]  /*11a80*/  LDSM.16.MT88.4 R12, [R136+0xa800] ;  /* 0x00a80000880c783b */ /* 0x000f6e0000004200 */
[C---:B------:R-:W-:Y:S08]  /*11a90*/  HMMA.16816.F32.BF16 R80, R4.reuse, R16, R80 ;  /* 0x000000100450723c */ /* 0x040ff00000041850 */
        /* <DEDUP_REMOVED lines=11> */
[----:B--2---:R-:W-:Y:S01]  /*11b50*/  HMMA.16816.F32.BF16 R52, R4, R16, R52 ;  /* 0x000000100434723c */ /* 0x004fe20000041834 */
[--C-:B------:R-:W-:Y:S01]  /*11b60*/  FFMA.FTZ R16, R121, UR4, -R108.reuse ;  /* 0x0000000479107c23 */ /* 0x100fe2000801086c */
[--C-:B------:R-:W-:Y:S01]  /*11b70*/  FFMA.FTZ R121, R122, UR4, -R25.reuse ;  /* 0x000000047a797c23 */ /* 0x100fe20008010819 */
[----:B------:R-:W-:Y:S01]  /*11b80*/  FFMA.FTZ R122, R124, UR4, -R25 ;  /* 0x000000047c7a7c23 */ /* 0x000fe20008010819 */
[--C-:B------:R-:W-:Y:S01]  /*11b90*/  FFMA.FTZ R124, R105, UR4, -R108.reuse ;  /* 0x00000004697c7c23 */ /* 0x100fe2000801086c */
[----:B------:R2:W4:Y:S01]  /*11ba0*/  MUFU.EX2 R119, R16 ;  /* 0x0000001000777308 */ /* 0x0005220000000800 */
[----:B------:R-:W-:-:S02]  /*11bb0*/  FFMA.FTZ R105, R103, UR4, -R108 ;  /* 0x0000000467697c23 */ /* 0x000fc4000801086c */
[C---:B------:R-:W-:Y:S01]  /*11bc0*/  HMMA.16816.F32.BF16 R56, R4.reuse, R18, R56 ;  /* 0x000000120438723c */ /* 0x040fe20000041838 */
[----:B------:R-:W-:Y:S04]  /*11bd0*/  MUFU.EX2 R121, R121 ;  /* 0x0000007900797308 */ /* 0x000fe80000000800 */
[----:B------:R-:W4:Y:S03]  /*11be0*/  MUFU.EX2 R122, R122 ;  /* 0x0000007a007a7308 */ /* 0x000f260000000800 */
[C---:B---3--:R-:W-:Y:S01]  /*11bf0*/  HMMA.16816.F32.BF16 R60, R4.reuse, R8, R60 ;  /* 0x00000008043c723c */ /* 0x048fe2000004183c */
[----:B------:R-:W-:Y:S01]  /*11c00*/  MUFU.EX2 R124, R124 ;  /* 0x0000007c007c7308 */ /* 0x000fe20000000800 */
[----:B--2---:R-:W2:Y:S03]  /*11c10*/  LDSM.16.MT88.4 R16, [R107+0x9000] ;  /* 0x009000006b10783b */ /* 0x004ea60000004200 */
[----:B------:R-:W-:Y:S03]  /*11c20*/  MUFU.EX2 R105, R105 ;  /* 0x0000006900697308 */ /* 0x000fe60000000800 */
[----:B------:R-:W-:Y:S01]  /*11c30*/  HMMA.16816.F32.BF16 R64, R4, R10, R64 ;  /* 0x0000000a0440723c */ /* 0x000fe20000041840 */
[----:B------:R-:W-:Y:S01]  /*11c40*/  F2FP.BF16.F32.PACK_AB R4, R126, R123 ;  /* 0x0000007b7e04723e */ /* 0x000fe200000010ff */
[----:B------:R-:W3:Y:S01]  /*11c50*/  LDSM.16.MT88.4 R8, [R140+0xb000] ;  /* 0x00b000008c08783b */ /* 0x000ee20000004200 */
[----:B-1----:R-:W-:Y:S01]  /*11c60*/  F2FP.BF16.F32.PACK_AB R5, R120, R125 ;  /* 0x0000007d7805723e */ /* 0x002fe200000010ff */
        /* <DEDUP_REMOVED lines=19> */
[C---:B---3--:R-:W-:Y:S08]  /*11da0*/  HMMA.16816.F32.BF16 R36, R4.reuse, R8, R36 ;  /* 0x000000080424723c */ /* 0x048ff00000041824 */
[C---:B-1----:R-:W-:Y:S08]  /*11db0*/  HMMA.16816.F32.BF16 R72, R4.reuse, R20, R72 ;  /* 0x000000140448723c */ /* 0x042ff00000041848 */
[C---:B------:R-:W-:Y:S01]  /*11dc0*/  HMMA.16816.F32.BF16 R68, R4.reuse, R22, R68 ;  /* 0x000000160444723c */ /* 0x040fe20000041844 */
[----:B------:R-:W1:Y:S07]  /*11dd0*/  LDSM.16.MT88.4 R20, [R106+0xb000] ;  /* 0x00b000006a14783b */ /* 0x000e6e0000004200 */
[C---:B----4-:R-:W-:Y:S01]  /*11de0*/  HMMA.16816.F32.BF16 R44, R4.reuse, R12, R44 ;  /* 0x0000000c042c723c */ /* 0x050fe2000004182c */
        /* <DEDUP_REMOVED lines=10> */
[----:B---3--:R-:W-:Y:S04]  /*11e90*/  LDSM.16.MT88.4 R24, [R107+0x9800] ;  /* 0x009800006b18783b */ /* 0x008fe80000004200 */
[----:B----4-:R-:W3:Y:S02]  /*11ea0*/  LDSM.16.MT88.4 R12, [R136+0x9800] ;  /* 0x00980000880c783b */ /* 0x010ee40000004200 */
[C---:B--2---:R-:W-:Y:S08]  /*11eb0*/  HMMA.16816.F32.BF16 R52, R4.reuse, R16, R52 ;  /* 0x000000100434723c */ /* 0x044ff00000041834 */
[C---:B------:R-:W-:Y:S01]  /*11ec0*/  HMMA.16816.F32.BF16 R56, R4.reuse, R18, R56 ;  /* 0x000000120438723c */ /* 0x040fe20000041838 */
[----:B------:R-:W2:Y:S07]  /*11ed0*/  LDSM.16.MT88.4 R16, [R140+0xb800] ;  /* 0x00b800008c10783b */ /* 0x000eae0000004200 */
        /* <DEDUP_REMOVED lines=27> */
[C---:B------:R-:W-:Y:S08]  /*12090*/  HMMA.16816.F32.BF16 R68, R4.reuse, R22, R68 ;  /* 0x000000160444723c */ /* 0x040ff00000041844 */
[C---:B----4-:R-:W-:Y:S08]  /*120a0*/  HMMA.16816.F32.BF16 R44, R4.reuse, R8, R44 ;  /* 0x00000008042c723c */ /* 0x050ff0000004182c */
[C---:B------:R-:W-:Y:S08]  /*120b0*/  HMMA.16816.F32.BF16 R48, R4.reuse, R10, R48 ;  /* 0x0000000a0430723c */ /* 0x040ff00000041830 */
[C---:B---3--:R-:W-:Y:S08]  /*120c0*/  HMMA.16816.F32.BF16 R52, R4.reuse, R12, R52 ;  /* 0x0000000c0434723c */ /* 0x048ff00000041834 */
[C---:B------:R-:W-:Y:S08]  /*120d0*/  HMMA.16816.F32.BF16 R56, R4.reuse, R14, R56 ;  /* 0x0000000e0438723c */ /* 0x040ff00000041838 */
[C---:B--2---:R-:W-:Y:S08]  /*120e0*/  HMMA.16816.F32.BF16 R60, R4.reuse, R16, R60 ;  /* 0x00000010043c723c */ /* 0x044ff0000004183c */
[----:B------:R-:W-:-:S15]  /*120f0*/  HMMA.16816.F32.BF16 R64, R4, R18, R64 ;  /* 0x000000120440723c */ /* 0x000fde0000041840 */
[----:B------:R-:W-:-:S05]  /*12100*/  NOP ;  /* 0x0000000000007918 */ /* 0x000fca0000000000 */
.L_x_5964:
        /* <DEDUP_REMOVED lines=13> */
[----:B------:R-:W4:Y:S03]  /*121e0*/  LDCU.64 UR10, c[0x0][0x3a8] ;  /* 0x00007500ff0a77ac */ /* 0x000f260008000a00 */
[----:B------:R-:W-:-:S09]  /*121f0*/  P2R R164, PR, RZ, 0x1 ;  /* 0x00000001ffa47803 */ /* 0x000fd20000000000 */
.L_x_5974:
[----:B------:R-:W5:Y:S01]  /*12200*/  @!P3 LDC R2, c[0x0][0x3c0] ;  /* 0x0000f000ff02bb82 */ /* 0x000f620000000800 */
[----:B------:R-:W-:Y:S07]  /*12210*/  DEPBAR.LE SB0, 0x0 ;  /* 0x000080000000791a */ /* 0x000fee0000000000 */
[----:B------:R-:W-:Y:S01]  /*12220*/  BAR.SYNC.DEFER_BLOCKING 0x0 ;  /* 0x0000000000007b1d */ /* 0x000fe20000010000 */
[----:B------:R-:W-:Y:S01]  /*12230*/  ISETP.NE.AND P0, PT, R164, RZ, PT ;  /* 0x000000ffa400720c */ /* 0x000fe20003f05270 */
[----:B------:R-:W-:Y:S02]  /*12240*/  IMAD.MOV.U32 R6, RZ, RZ, R148 ;  /* 0x000000ffff067224 */ /* 0x000fe400078e0094 */
        /* <DEDUP_REMOVED lines=69> */
.L_x_5971:
        /* <DEDUP_REMOVED lines=21> */
[----:B------:R-:W1:Y:S06]  /*127f0*/  LDSM.16.M88.4 R8, [R144+UR5+0x4000] ;  /* 0x004000059008783b */ /* 0x000e6c0008000200 */
[----:B------:R-:W5:Y:S06]  /*12800*/  LDSM.16.M88.4 R16, [R144+UR5+0x4800] ;  /* 0x004800059010783b */ /* 0x000f6c0008000200 */
[----:B------:R-:W2:Y:S06]  /*12810*/  LDSM.16.M88.4 R24, [R144+UR5+0x5000] ;  /* 0x005000059018783b */ /* 0x000eac0008000200 */
[----:B------:R-:W0:Y:S06]  /*12820*/  LDGDEPBAR ;  /* 0x00000000000079af */ /* 0x000e2c0000000000 */
[----:B------:R-:W3:Y:S06]  /*12830*/  LDSM.16.M88.4 R100, [R144+UR5+0x5800] ;  /* 0x005800059064783b */ /* 0x000eec0008000200 */
[----:B------:R-:W-:Y:S06]  /*12840*/  LDSM.16.M88.4 R108, [R143] ;  /* 0x000000008f6c783b */ /* 0x000fec0000000200 */
[----:B------:R-:W4:Y:S01]  /*12850*/  LDSM.16.M88.4 R112, [R139+0x4000] ;  /* 0x004000008b70783b */ /* 0x000f220000000200 */
[C---:B-1----:R-:W-:Y:S05]  /*12860*/  HMMA.16816.F32.BF16 R4, R32.reuse, R8, RZ ;  /* 0x000000082004723c */ /* 0x042fea00000418ff */
[----:B------:R-:W1:Y:S06]  /*12870*/  LDSM.16.M88.4 R116, [R139+0x4800] ;  /* 0x004800008b74783b */ /* 0x000e6c0000000200 */
[----:B------:R-:W1:Y:S01]  /*12880*/  LDSM.16.M88.4 R120, [R139+0x5000] ;  /* 0x005000008b78783b */ /* 0x000e620000000200 */
[C---:B------:R-:W-:Y:S05]  /*12890*/  HMMA.16816.F32.BF16 R8, R32.reuse, R10, RZ ;  /* 0x0000000a2008723c */ /* 0x040fea00000418ff */
[----:B------:R-:W1:Y:S03]  /*128a0*/  LDSM.16.M88.4 R124, [R139+0x5800] ;  /* 0x005800008b7c783b */ /* 0x000e660000000200 */
[C---:B-----5:R-:W-:Y:S03]  /*128b0*/  HMMA.16816.F32.BF16 R12, R32.reuse, R16, RZ ;  /* 0x00000010200c723c */ /* 0x060fe600000418ff */
[----:B------:R-:W-:Y:S05]  /*128c0*/  LDSM.16.M88.4 R128, [R142] ;  /* 0x000000008e80783b */ /* 0x000fea0000000200 */
[C---:B------:R-:W-:Y:S01]  /*128d0*/  HMMA.16816.F32.BF16 R16, R32.reuse, R18, RZ ;  /* 0x000000122010723c */ /* 0x040fe200000418ff */
[----:B------:R-:W5:Y:S07]  /*128e0*/  LDSM.16.M88.4 R132, [R138+0x4000] ;  /* 0x004000008a84783b */ /* 0x000f6e0000000200 */
[C---:B--2---:R-:W-:Y:S08]  /*128f0*/  HMMA.16816.F32.BF16 R20, R32.reuse, R24, RZ ;  /* 0x000000182014723c */ /* 0x044ff000000418ff */
[C---:B------:R-:W-:Y:S08]  /*12900*/  HMMA.16816.F32.BF16 R24, R32.reuse, R26, RZ ;  /* 0x0000001a2018723c */ /* 0x040ff000000418ff */
[C---:B---3--:R-:W-:Y:S08]  /*12910*/  HMMA.16816.F32.BF16 R28, R32.reuse, R100, RZ ;  /* 0x00000064201c723c */ /* 0x048ff000000418ff */
[----:B------:R-:W-:Y:S01]  /*12920*/  HMMA.16816.F32.BF16 R32, R32, R102, RZ ;  /* 0x000000662020723c */ /* 0x000fe200000418ff */
[----:B------:R-:W2:Y:S07]  /*12930*/  LDSM.16.M88.4 R100, [R138+0x4800] ;  /* 0x004800008a64783b */ /* 0x000eae0000000200 */
        /* <DEDUP_REMOVED lines=11> */
[----:B------:R-:W4:Y:S06]  /*129f0*/  LDSM.16.M88.4 R108, [R141] ;  /* 0x000000008d6c783b */ /* 0x000f2c0000000200 */
[----:B------:R-:W4:Y:S01]  /*12a00*/  LDSM.16.M88.4 R124, [R137+0x4800] ;  /* 0x00480000897c783b */ /* 0x000f220000000200 */
[C---:B-----5:R-:W-:Y:S08]  /*12a10*/  HMMA.16816.F32.BF16 R4, R128.reuse, R132, R4 ;  /* 0x000000848004723c */ /* 0x060ff00000041804 */
[C---:B------:R-:W-:Y:S01]  /*12a20*/  HMMA.16816.F32.BF16 R8, R128.reuse, R134, R8 ;  /* 0x000000868008723c */ /* 0x040fe20000041808 */
[----:B------:R-:W-:Y:S07]  /*12a30*/  LDSM.16.M88.4 R132, [R144+UR5+0x7000] ;  /* 0x007000059084783b */ /* 0x000fee0008000200 */
[C---:B--2---:R-:W-:Y:S08]  /*12a40*/  HMMA.16816.F32.BF16 R12, R128.reuse, R100, R12 ;  /* 0x00000064800c723c */ /* 0x044ff0000004180c */
[C---:B------:R-:W-:Y:S01]  /*12a50*/  HMMA.16816.F32.BF16 R16, R128.reuse, R102, R16 ;  /* 0x000000668010723c */ /* 0x040fe20000041810 */
[----:B------:R-:W2:Y:S07]  /*12a60*/  LDSM.16.M88.4 R100, [R137+0x5000] ;  /* 0x005000008964783b */ /* 0x000eae0000000200 */
[C---:B---3--:R-:W-:Y:S08]  /*12a70*/  HMMA.16816.F32.BF16 R20, R128.reuse, R112, R20 ;  /* 0x000000708014723c */ /* 0x048ff00000041814 */
[C---:B------:R-:W-:Y:S01]  /*12a80*/  HMMA.16816.F32.BF16 R24, R128.reuse, R114, R24 ;  /* 0x000000728018723c */ /* 0x040fe20000041818 */
[----:B------:R-:W3:Y:S07]  /*12a90*/  LDSM.16.M88.4 R112, [R137+0x5800] ;  /* 0x005800008970783b */ /* 0x000eee0000000200 */
[C---:B-1----:R-:W-:Y:S08]  /*12aa0*/  HMMA.16816.F32.BF16 R28, R128.reuse, R116, R28 ;  /* 0x00000074801c723c */ /* 0x042ff0000004181c */
[----:B------:R-:W-:Y:S01]  /*12ab0*/  HMMA.16816.F32.BF16 R32, R128, R118, R32 ;  /* 0x000000768020723c */ /* 0x000fe20000041820 */
[----:B------:R-:W-:Y:S06]  /*12ac0*/  LDSM.16.M88.4 R116, [R145+0x2000] ;  /* 0x002000009174783b */ /* 0x000fec0000000200 */
[----:B------:R-:W1:Y:S01]  /*12ad0*/  LDSM.16.M88.4 R128, [R144+UR5+0x6000] ;  /* 0x006000059080783b */ /* 0x000e620008000200 */
[C---:B----4-:R-:W-:Y:S08]  /*12ae0*/  HMMA.16816.F32.BF16 R4, R108.reuse, R120, R4 ;  /* 0x000000786c04723c */ /* 0x050ff00000041804 */
[C---:B------:R-:W-:Y:S01]  /*12af0*/  HMMA.16816.F32.BF16 R8, R108.reuse, R122, R8 ;  /* 0x0000007a6c08723c */ /* 0x040fe20000041808 */
[----:B------:R-:W4:Y:S07]  /*12b00*/  LDSM.16.M88.4 R120, [R144+UR5+0x6800] ;  /* 0x006800059078783b */ /* 0x000f2e0008000200 */
[C---:B------:R-:W-:Y:S08]  /*12b10*/  HMMA.16816.F32.BF16 R12, R108.reuse, R124, R12 ;  /* 0x0000007c6c0c723c */ /* 0x040ff0000004180c */
[C---:B------:R-:W-:Y:S01]  /*12b20*/  HMMA.16816.F32.BF16 R16, R108.reuse, R126, R16 ;  /* 0x0000007e6c10723c */ /* 0x040fe20000041810 */
[----:B------:R-:W-:Y:S07]  /*12b30*/  LDSM.16.M88.4 R124, [R139+0x7000] ;  /* 0x007000008b7c783b */ /* 0x000fee0000000200 */
[C---:B--2---:R-:W-:Y:S08]  /*12b40*/  HMMA.16816.F32.BF16 R20, R108.reuse, R100, R20 ;  /* 0x000000646c14723c */ /* 0x044ff00000041814 */
[C---:B------:R-:W-:Y:S01]  /*12b50*/  HMMA.16816.F32.BF16 R24, R108.reuse, R102, R24 ;  /* 0x000000666c18723c */ /* 0x040fe20000041818 */
[----:B------:R-:W2:Y:S07]  /*12b60*/  LDSM.16.M88.4 R100, [R144+UR5+0x7800] ;  /* 0x007800059064783b */ /* 0x000eae0008000200 */
[C---:B---3--:R-:W-:Y:S08]  /*12b70*/  HMMA.16816.F32.BF16 R28, R108.reuse, R112, R28 ;  /* 0x000000706c1c723c */ /* 0x048ff0000004181c */
[----:B------:R-:W-:Y:S01]  /*12b80*/  HMMA.16816.F32.BF16 R32, R108, R114, R32 ;  /* 0x000000726c20723c */ /* 0x000fe20000041820 */
[----:B------:R-:W-:Y:S06]  /*12b90*/  LDSM.16.M88.4 R108, [R143+0x2000] ;  /* 0x002000008f6c783b */ /* 0x000fec0000000200 */
[----:B------:R-:W3:Y:S01]  /*12ba0*/  LDSM.16.M88.4 R112, [R139+0x6000] ;  /* 0x006000008b70783b */ /* 0x000ee20000000200 */
[C---:B-1----:R-:W-:Y:S08]  /*12bb0*/  HMMA.16816.F32.BF16 R4, R116.reuse, R128, R4 ;  /* 0x000000807404723c */ /* 0x042ff00000041804 */
[C---:B------:R-:W-:Y:S01]  /*12bc0*/  HMMA.16816.F32.BF16 R8, R116.reuse, R130, R8 ;  /* 0x000000827408723c */ /* 0x040fe20000041808 */
[----:B------:R-:W-:Y:S07]  /*12bd0*/  LDSM.16.M88.4 R128, [R139+0x7800] ;  /* 0x007800008b80783b */ /* 0x000fee0000000200 */
[C---:B----4-:R-:W-:Y:S08]  /*12be0*/  HMMA.16816.F32.BF16 R12, R116.reuse, R120, R12 ;  /* 0x00000078740c723c */ /* 0x050ff0000004180c */
[C---:B------:R-:W-:Y:S01]  /*12bf0*/  HMMA.16816.F32.BF16 R16, R116.reuse, R122, R16 ;  /* 0x0000007a7410723c */ /* 0x040fe20000041810 */
[----:B------:R-:W1:Y:S07]  /*12c00*/  LDSM.16.M88.4 R120, [R139+0x6800] ;  /* 0x006800008b78783b */ /* 0x000e6e0000000200 */
[C---:B------:R-:W-:Y:S08]  /*12c10*/  HMMA.16816.F32.BF16 R20, R116.reuse, R132, R20 ;  /* 0x000000847414723c */ /* 0x040ff00000041814 */
[C---:B------:R-:W-:Y:S08]  /*12c20*/  HMMA.16816.F32.BF16 R24, R116.reuse, R134, R24 ;  /* 0x000000867418723c */ /* 0x040ff00000041818 */
[C---:B--2---:R-:W-:Y:S08]  /*12c30*/  HMMA.16816.F32.BF16 R28, R116.reuse, R100, R28 ;  /* 0x00000064741c723c */ /* 0x044ff0000004181c */
[----:B------:R-:W-:Y:S01]  /*12c40*/  HMMA.16816.F32.BF16 R32, R116, R102, R32 ;  /* 0x000000667420723c */ /* 0x000fe20000041820 */
[----:B------:R-:W-:Y:S06]  /*12c50*/  LDSM.16.M88.4 R100, [R142+0x2000] ;  /* 0x002000008e64783b */ /* 0x000fec0000000200 */
[----:B------:R-:W2:Y:S01]  /*12c60*/  LDSM.16.M88.4 R116, [R138+0x6000] ;  /* 0x006000008a74783b */ /* 0x000ea20000000200 */
        /* <DEDUP_REMOVED lines=11> */
[----:B------:R-:W4:Y:S06]  /*12d20*/  LDSM.16.M88.4 R108, [R138+0x7800] ;  /* 0x007800008a6c783b */ /* 0x000f2c0000000200 */
[----:B------:R-:W5:Y:S01]  /*12d30*/  LDSM.16.M88.4 R128, [R137+0x6000] ;  /* 0x006000008980783b */ /* 0x000f620000000200 */
[C---:B--2---:R-:W-:Y:S08]  /*12d40*/  HMMA.16816.F32.BF16 R4, R100.reuse, R116, R4 ;  /* 0x000000746404723c */ /* 0x044ff00000041804 */
[C---:B------:R-:W-:Y:S08]  /*12d50*/  HMMA.16816.F32.BF16 R8, R100.reuse, R118, R8 ;  /* 0x000000766408723c */ /* 0x040ff00000041808 */
[C---:B---3--:R-:W-:Y:S08]  /*12d60*/  HMMA.16816.F32.BF16 R12, R100.reuse, R112, R12 ;  /* 0x00000070640c723c */ /* 0x048ff0000004180c */
[C---:B------:R-:W-:Y:S08]  /*12d70*/  HMMA.16816.F32.BF16 R16, R100.reuse, R114, R16 ;  /* 0x000000726410723c */ /* 0x040ff00000041810 */
[C---:B-1----:R-:W-:Y:S08]  /*12d80*/  HMMA.16816.F32.BF16 R20, R100.reuse, R120, R20 ;  /* 0x000000786414723c */ /* 0x042ff00000041814 */
[C---:B------:R-:W-:Y:S08]  /*12d90*/  HMMA.16816.F32.BF16 R24, R100.reuse, R122, R24 ;  /* 0x0000007a6418723c */ /* 0x040ff00000041818 */
[C---:B----4-:R-:W-:Y:S08]  /*12da0*/  HMMA.16816.F32.BF16 R28, R100.reuse, R108, R28 ;  /* 0x0000006c641c723c */ /* 0x050ff0000004181c */
[----:B------:R-:W-:Y:S01]  /*12db0*/  HMMA.16816.F32.BF16 R32, R100, R110, R32 ;  /* 0x0000006e6420723c */ /* 0x000fe20000041820 */
[----:B------:R-:W1:Y:S07]  /*12dc0*/  LDSM.16.M88.4 R100, [R137+0x6800] ;  /* 0x006800008964783b */ /* 0x000e6e0000000200 */
[C---:B-----5:R-:W-:Y:S08]  /*12dd0*/  HMMA.16816.F32.BF16 R4, R124.reuse, R128, R4 ;  /* 0x000000807c04723c */ /* 0x060ff00000041804 */
[C---:B------:R-:W-:Y:S11]  /*12de0*/  HMMA.16816.F32.BF16 R8, R124.reuse, R130, R8 ;  /* 0x000000827c08723c */ /* 0x040ff60000041808 */
[----:B------:R-:W-:Y:S01]  /*12df0*/  FMUL.FTZ R2, R4, UR12 ;  /* 0x0000000c04027c20 */ /* 0x000fe20008410000 */
[----:B------:R-:W-:Y:S01]  /*12e00*/  FMUL.FTZ R128, R5, UR12 ;  /* 0x0000000c05807c20 */ /* 0x000fe20008410000 */
[----:B------:R-:W-:Y:S01]  /*12e10*/  FMUL.FTZ R131, R6, UR12 ;  /* 0x0000000c06837c20 */ /* 0x000fe20008410000 */
[----:B------:R-:W-:Y:S01]  /*12e20*/  FMUL.FTZ R129, R7, UR12 ;  /* 0x0000000c07817c20 */ /* 0x000fe20008410000 */
[----:B------:R-:W2:Y:S01]  /*12e30*/  MUFU.TANH R130, R2 ;  /* 0x0000000200827308 */ /* 0x000ea20000002400 */
[----:B------:R-:W3:Y:S03]  /*12e40*/  LDSM.16.M88.4 R4, [R137+0x7000] ;  /* 0x007000008904783b */ /* 0x000ee60000000200 */
[----:B------:R-:W-:Y:S01]  /*12e50*/  FMUL.FTZ R9, R9, UR12 ;  /* 0x0000000c09097c20 */ /* 0x000fe20008410000 */
[----:B------:R-:W-:Y:S01]  /*12e60*/  FMUL.FTZ R10, R10, UR12 ;  /* 0x0000000c0a0a7c20 */ /* 0x000fe20008410000 */
[----:B------:R-:W-:Y:S01]  /*12e70*/  FMUL.FTZ R11, R11, UR12 ;  /* 0x0000000c0b0b7c20 */ /* 0x000fe20008410000 */
[----:B------:R-:W-:Y:S03]  /*12e80*/  FMUL.FTZ R176, R8, UR12 ;  /* 0x0000000c08b07c20 */ /* 0x000fe60008410000 */
[----:B------:R-:W4:Y:S01]  /*12e90*/  MUFU.TANH R132, R9 ;  /* 0x0000000900847308 */ /* 0x000f220000002400 */
[C---:B-1----:R-:W-:Y:S09]  /*12ea0*/  HMMA.16816.F32.BF16 R12, R124.reuse, R100, R12 ;  /* 0x000000647c0c723c */ /* 0x042ff2000004180c */
[----:B------:R-:W1:Y:S01]  /*12eb0*/  MUFU.TANH R173, R10 ;  /* 0x0000000a00ad7308 */ /* 0x000e620000002400 */
[C---:B------:R-:W-:Y:S09]  /*12ec0*/  HMMA.16816.F32.BF16 R16, R124.reuse, R102, R16 ;  /* 0x000000667c10723c */ /* 0x040ff20000041810 */
[----:B------:R5:W1:Y:S01]  /*12ed0*/  MUFU.TANH R167, R11 ;  /* 0x0000000b00a77308 */ /* 0x000a620000002400 */
        /* <DEDUP_REMOVED lines=9> */
[C---:B---3--:R-:W-:Y:S01]  /*12f70*/  HMMA.16816.F32.BF16 R20, R124.reuse, R4, R20 ;  /* 0x000000047c14723c */ /* 0x048fe20000041814 */
[----:B-----5:R-:W3:Y:S01]  /*12f80*/  LDSM.16.M88.4 R8, [R137+0x7800] ;  /* 0x007800008908783b */ /* 0x020ee20000000200 */
[----:B------:R-:W-:Y:S04]  /*12f90*/  DEPBAR.LE SB0, 0x0 ;  /* 0x000080000000791a */ /* 0x000fe80000000000 */
[----:B------:R-:W-:Y:S03]  /*12fa0*/  FMUL.FTZ R19, R19, UR12 ;  /* 0x0000000c13137c20 */ /* 0x000fe60008410000 */
[----:B------:R-:W1:Y:S01]  /*12fb0*/  MUFU.TANH R129, R129 ;  /* 0x0000008100817308 */ /* 0x000e620000002400 */
[----:B------:R-:W-:Y:S01]  /*12fc0*/  BAR.SYNC.DEFER_BLOCKING 0x0 ;  /* 0x0000000000007b1d */ /* 0x000fe20000010000 */
[C---:B------:R-:W-:Y:S08]  /*12fd0*/  HMMA.16816.F32.BF16 R24, R124.reuse, R6, R24 ;  /* 0x000000067c18723c */ /* 0x040ff00000041818 */
        /* <DEDUP_REMOVED lines=9> */
[----:B------:R1:W1:Y:S01]  /*13070*/  MUFU.TANH R172, R13 ;  /* 0x0000000d00ac7308 */ /* 0x0002620000002400 */
[----:B------:R-:W-:Y:S09]  /*13080*/  FMUL.FTZ R27, R27, UR12 ;  /* 0x0000000c1b1b7c20 */ /* 0x000ff20008410000 */
[----:B------:R1:W1:Y:S01]  /*13090*/  MUFU.TANH R171, R14 ;  /* 0x0000000e00ab7308 */ /* 0x0002620000002400 */
[C---:B---3--:R-:W-:Y:S09]  /*130a0*/  HMMA.16816.F32.BF16 R28, R124.reuse, R8, R28 ;  /* 0x000000087c1c723c */ /* 0x048ff2000004181c */
[----:B------:R3:W1:Y:S01]  /*130b0*/  MUFU.TANH R121, R15 ;  /* 0x0000000f00797308 */ /* 0x0006620000002400 */
[----:B------:R-:W-:Y:S09]  /*130c0*/  HMMA.16816.F32.BF16 R32, R124, R10, R32 ;  /* 0x0000000a7c20723c */ /* 0x000ff20000041820 */
[----:B------:R-:W1:Y:S01]  /*130d0*/  MUFU.TANH R170, R170 ;  /* 0x000000aa00aa7308 */ /* 0x000e620000002400 */
[----:B------:R-:W-:Y:S01]  /*130e0*/  FMUL.FTZ R110, R28, UR12 ;  /* 0x0000000c1c6e7c20 */ /* 0x000fe20008410000 */
[----:B------:R-:W-:Y:S01]  /*130f0*/  FMUL.FTZ R29, R29, UR12 ;  /* 0x0000000c1d1d7c20 */ /* 0x000fe20008410000 */
[----:B------:R-:W-:Y:S07]  /*13100*/  FMUL.FTZ R30, R30, UR12 ;  /* 0x0000000c1e1e7c20 */ /* 0x000fee0008410000 */
[----:B------:R3:W1:Y:S01]  /*13110*/  MUFU.TANH R174, R17 ;  /* 0x0000001100ae7308 */ /* 0x0006620000002400 */
[----:B------:R-:W-:Y:S01]  /*13120*/  FMUL.FTZ R31, R31, UR12 ;  /* 0x0000000c1f1f7c20 */ /* 0x000fe20008410000 */
[----:B------:R-:W-:Y:S01]  /*13130*/  FMUL.FTZ R108, R32, UR12 ;  /* 0x0000000c206c7c20 */ /* 0x000fe20008410000 */
[----:B------:R-:W-:Y:S01]  /*13140*/  FMUL.FTZ R33, R33, UR12 ;  /* 0x0000000c21217c20 */ /* 0x000fe20008410000 */
[----:B------:R-:W-:Y:S06]  /*13150*/  FMUL.FTZ R34, R34, UR12 ;  /* 0x0000000c22227c20 */ /* 0x000fec0008410000 */
[----:B------:R3:W1:Y:S01]  /*13160*/  MUFU.TANH R169, R18 ;  /* 0x0000001200a97308 */ /* 0x0006620000002400 */
[----:B------:R-:W-:Y:S09]  /*13170*/  FMUL.FTZ R35, R35, UR12 ;  /* 0x0000000c23237c20 */ /* 0x000ff20008410000 */
        /* <DEDUP_REMOVED lines=18> */
[----:B------:R-:W2:Y:S01]  /*132a0*/  @!P3 LDC R2, c[0x0][0x3b8] ;  /* 0x0000ee00ff02bb82 */ /* 0x000ea20000000800 */
[----:B------:R-:W-:Y:S07]  /*132b0*/  @!P3 IMAD.MOV.U32 R4, RZ, RZ, RZ ;  /* 0x000000ffff04b224 */ /* 0x000fee00078e00ff */
[----:B------:R-:W4:Y:S01]  /*132c0*/  LDC R5, c[0x0][0x3bc] ;  /* 0x0000ef00ff057b82 */ /* 0x000f220000000800 */
        /* <DEDUP_REMOVED lines=17> */
[----:B-1----:R-:W1:Y:S01]  /*133e0*/  F2I.FTZ.U32.TRUNC.NTZ R13, R12 ;  /* 0x0000000c000d7305 */ /* 0x002e62000021f000 */
        /* <DEDUP_REMOVED lines=51> */
.L_x_5973:
        /* <DEDUP_REMOVED lines=20> */
.L_x_5972:
[----:B-1----:R-:W-:Y:S01]  /*13860*/  FMNMX3.FTZ R3, R105, R130, R128, !PT ;  /* 0x0000008269037276 */ /* 0x002fe20007810080 */
        /* <DEDUP_REMOVED lines=22> */
[----:B------:R-:W2:Y:S01]  /*139d0*/  SHFL.BFLY PT, R2, R7, 0x2, 0x1f ;  /* 0x0c401f0007027f89 */ /* 0x000ea200000e0000 */
        /* <DEDUP_REMOVED lines=37> */
[----:B------:R-:W-:Y:S01]  /*13c30*/  MUFU.EX2 R135, R135 ;  /* 0x0000008700877308 */ /* 0x000fe20000000800 */
[----:B------:R-:W-:Y:S01]  /*13c40*/  LDSM.16.MT88.4 R116, [R106+0x9800] ;  /* 0x009800006a74783b */ /* 0x000fe20000004200 */
[C---:B-1----:R-:W-:Y:S01]  /*13c50*/  FMUL.FTZ R4, R2.reuse, R96 ;  /* 0x0000006002047220 */ /* 0x042fe20000410000 */
[C---:B------:R-:W-:Y:S07]  /*13c60*/  FMUL.FTZ R5, R2.reuse, R97 ;  /* 0x0000006102057220 */ /* 0x040fee0000410000 */
[----:B------:R-:W1:Y:S01]  /*13c70*/  MUFU.EX2 R134, R134 ;  /* 0x0000008600867308 */ /* 0x000e620000000800 */
[----:B------:R-:W-:Y:S01]  /*13c80*/  FMUL.FTZ R8, R2, R92 ;  /* 0x0000005c02087220 */ /* 0x000fe20000410000 */
[C---:B--2---:R-:W-:Y:S01]  /*13c90*/  FMUL.FTZ R6, R0.reuse, R98 ;  /* 0x0000006200067220 */ /* 0x044fe20000410000 */
[----:B------:R-:W-:Y:S07]  /*13ca0*/  FMUL.FTZ R7, R0, R99 ;  /* 0x0000006300077220 */ /* 0x000fee0000410000 */
[----:B------:R-:W-:Y:S01]  /*13cb0*/  MUFU.EX2 R133, R133 ;  /* 0x0000008500857308 */ /* 0x000fe20000000800 */
[----:B------:R-:W-:Y:S01]  /*13cc0*/  FMUL.FTZ R9, R2, R93 ;  /* 0x0000005d02097220 */ /* 0x000fe20000410000 */
[C---:B------:R-:W-:Y:S01]  /*13cd0*/  FMUL.FTZ R10, R0.reuse, R94 ;  /* 0x0000005e000a7220 */ /* 0x040fe20000410000 */
[----:B------:R-:W-:Y:S07]  /*13ce0*/  FMUL.FTZ R11, R0, R95 ;  /* 0x0000005f000b7220 */ /* 0x000fee0000410000 */
[----:B------:R-:W2:Y:S01]  /*13cf0*/  MUFU.EX2 R130, R130 ;  /* 0x0000008200827308 */ /* 0x000ea20000000800 */
[C---:B------:R-:W-:Y:S01]  /*13d00*/  FMUL.FTZ R16, R2.reuse, R84 ;  /* 0x0000005402107220 */ /* 0x040fe20000410000 */
[----:B------:R-:W-:Y:S01]  /*13d10*/  FMUL.FTZ R17, R2, R85 ;  /* 0x0000005502117220 */ /* 0x000fe20000410000 */
[C---:B------:R-:W-:Y:S07]  /*13d20*/  FMUL.FTZ R18, R0.reuse, R86 ;  /* 0x0000005600127220 */ /* 0x040fee0000410000 */
[----:B------:R-:W3:Y:S01]  /*13d30*/  MUFU.EX2 R131, R131 ;  /* 0x0000008300837308 */ /* 0x000ee20000000800 */
[----:B------:R-:W-:Y:S01]  /*13d40*/  FMUL.FTZ R19, R0, R87 ;  /* 0x0000005700137220 */ /* 0x000fe20000410000 */
[----:B-1----:R-:W-:Y:S01]  /*13d50*/  F2FP.BF16.F32.PACK_AB R96, R134, R135 ;  /* 0x000000878660723e */ /* 0x002fe200000010ff */
[----:B------:R-:W-:Y:S07]  /*13d60*/  LDSM.16.MT88.4 R84, [R140+0xa800] ;  /* 0x00a800008c54783b */ /* 0x000fee0000004200 */
[----:B------:R-:W-:Y:S01]  /*13d70*/  MUFU.EX2 R129, R129 ;  /* 0x0000008100817308 */ /* 0x000fe20000000800 */
[C---:B------:R-:W-:Y:S01]  /*13d80*/  FMUL.FTZ R24, R2.reuse, R76 ;  /* 0x0000004c02187220 */ /* 0x040fe20000410000 */
[----:B------:R-:W-:Y:S01]  /*13d90*/  FMUL.FTZ R25, R2, R77 ;  /* 0x0000004d02197220 */ /* 0x000fe20000410000 */
[C---:B------:R-:W-:Y:S07]  /*13da0*/  FMUL.FTZ R26, R0.reuse, R78 ;  /* 0x0000004e001a7220 */ /* 0x040fee0000410000 */
[----:B------:R-:W1:Y:S01]  /*13db0*/  MUFU.EX2 R128, R128 ;  /* 0x0000008000807308 */ /* 0x000e620000000800 */
[----:B------:R-:W-:Y:S01]  /*13dc0*/  FMUL.FTZ R27, R0, R79 ;  /* 0x0000004f001b7220 */ /* 0x000fe20000410000 */
[----:B--2---:R-:W-:Y:S01]  /*13dd0*/  F2FP.BF16.F32.PACK_AB R97, R130, R133 ;  /* 0x000000858261723e */ /* 0x004fe200000010ff */
[----:B------:R-:W-:Y:S01]  /*13de0*/  LDSM.16.MT88.4 R76, [R106+0xa000] ;  /* 0x00a000006a4c783b */ /* 0x000fe20000004200 */
[C---:B------:R-:W-:Y:S01]  /*13df0*/  FMUL.FTZ R32, R2.reuse, R68 ;  /* 0x0000004402207220 */ /* 0x040fe20000410000 */
[----:B------:R-:W-:Y:S01]  /*13e00*/  FMUL.FTZ R33, R2, R69 ;  /* 0x0000004502217220 */ /* 0x000fe20000410000 */
[----:B---3--:R-:W-:Y:S01]  /*13e10*/  F2FP.BF16.F32.PACK_AB R98, R131, R132 ;  /* 0x000000848362723e */ /* 0x008fe200000010ff */
[C---:B------:R-:W-:Y:S01]  /*13e20*/  FMUL.FTZ R34, R0.reuse, R70 ;  /* 0x0000004600227220 */ /* 0x040fe20000410000 */
[----:B------:R-:W-:Y:S01]  /*13e30*/  FMUL.FTZ R35, R0, R71 ;  /* 0x0000004700237220 */ /* 0x000fe20000410000 */
[--C-:B------:R-:W-:Y:S01]  /*13e40*/  FFMA.FTZ R176, R122, UR4, -R111.reuse ;  /* 0x000000047ab07c23 */ /* 0x100fe2000801086f */
[--C-:B------:R-:W-:Y:S01]  /*13e50*/  FFMA.FTZ R186, R104, UR4, -R120.reuse ;  /* 0x0000000468ba7c23 */ /* 0x100fe20008010878 */
[----:B------:R-:W-:Y:S01]  /*13e60*/  LDSM.16.MT88.4 R68, [R107+0xa000] ;  /* 0x00a000006b44783b */ /* 0x000fe20000004200 */
[--C-:B------:R-:W-:Y:S01]  /*13e70*/  FFMA.FTZ R184, R112, UR4, -R111.reuse ;  /* 0x0000000470b87c23 */ /* 0x100fe2000801086f */
[--C-:B------:R-:W-:Y:S01]  /*13e80*/  FFMA.FTZ R103, R103, UR4, -R120.reuse ;  /* 0x0000000467677c23 */ /* 0x100fe20008010878 */
[----:B-1----:R-:W-:Y:S01]  /*13e90*/  F2FP.BF16.F32.PACK_AB R99, R128, R129 ;  /* 0x000000818063723e */ /* 0x002fe200000010ff */
[--C-:B------:R-:W-:Y:S01]  /*13ea0*/  FFMA.FTZ R102, R102, UR4, -R120.reuse ;  /* 0x0000000466667c23 */ /* 0x100fe20008010878 */
[--C-:B------:R-:W-:Y:S01]  /*13eb0*/  FFMA.FTZ R101, R101, UR4, -R120.reuse ;  /* 0x0000000465657c23 */ /* 0x100fe20008010878 */
[C---:B------:R-:W-:Y:S01]  /*13ec0*/  FMUL.FTZ R36, R2.reuse, R36 ;  /* 0x0000002402247220 */ /* 0x040fe20000410000 */
[----:B------:R-:W-:Y:S01]  /*13ed0*/  FMUL.FTZ R37, R2, R37 ;  /* 0x0000002502257220 */ /* 0x000fe20000410000 */
[----:B------:R-:W-:Y:S01]  /*13ee0*/  LDSM.16.MT88.4 R92, [R107+0xa800] ;  /* 0x00a800006b5c783b */ /* 0x000fe20000004200 */
[----:B------:R-:W-:Y:S01]  /*13ef0*/  FMUL.FTZ R38, R0, R38 ;  /* 0x0000002600267220 */ /* 0x000fe20000410000 */
[C---:B------:R-:W-:Y:S01]  /*13f00*/  HMMA.16816.F32.BF16 R4, R96.reuse, R12, R4 ;  /* 0x0000000c6004723c */ /* 0x040fe20000041804 */
[----:B------:R-:W-:Y:S04]  /*13f10*/  MUFU.EX2 R171, R171 ;  /* 0x000000ab00ab7308 */ /* 0x000fe80000000800 */
[C---:B------:R-:W-:Y:S01]  /*13f20*/  FMUL.FTZ R12, R2.reuse, R88 ;  /* 0x00000058020c7220 */ /* 0x040fe20000410000 */
[----:B------:R-:W-:Y:S01]  /*13f30*/  LDSM.16.MT88.4 R112, [R107+0x9800] ;  /* 0x009800006b70783b */ /* 0x000fe20000004200 */
[----:B------:R-:W-:Y:S01]  /*13f40*/  FMUL.FTZ R13, R2, R89 ;  /* 0x00000059020d7220 */ /* 0x000fe20000410000 */
[C---:B------:R-:W-:Y:S03]  /*13f50*/  HMMA.16816.F32.BF16 R8, R96.reuse, R14, R8 ;  /* 0x0000000e6008723c */ /* 0x040fe60000041808 */
[----:B------:R-:W-:Y:S01]  /*13f60*/  MUFU.EX2 R169, R169 ;  /* 0x000000a900a97308 */ /* 0x000fe20000000800 */
[C---:B------:R-:W-:Y:S01]  /*13f70*/  FMUL.FTZ R14, R0.reuse, R90 ;  /* 0x0000005a000e7220 */ /* 0x040fe20000410000 */
[C---:B------:R-:W-:Y:S01]  /*13f80*/  FMUL.FTZ R15, R0.reuse, R91 ;  /* 0x0000005b000f7220 */ /* 0x040fe20000410000 */
[----:B------:R-:W-:Y:S01]  /*13f90*/  FMUL.FTZ R39, R0, R39 ;  /* 0x0000002700277220 */ /* 0x000fe20000410000 */
[----:B------:R-:W1:Y:S01]  /*13fa0*/  LDSM.16.MT88.4 R88, [R106+0x8000] ;  /* 0x008000006a58783b */ /* 0x000e620000004200 */
[C---:B------:R-:W-:Y:S01]  /*13fb0*/  FMUL.FTZ R40, R2.reuse, R40 ;  /* 0x0000002802287220 */ /* 0x040fe20000410000 */
[----:B------:R-:W-:Y:S01]  /*13fc0*/  FMUL.FTZ R41, R2, R41 ;  /* 0x0000002902297220 */ /* 0x000fe20000410000 */
[C---:B------:R-:W-:Y:S01]  /*13fd0*/  FMUL.FTZ R42, R0.reuse, R42 ;  /* 0x0000002a002a7220 */ /* 0x040fe20000410000 */
[----:B------:R-:W-:Y:S01]  /*13fe0*/  FMUL.FTZ R43, R0, R43 ;  /* 0x0000002b002b7220 */ /* 0x000fe20000410000 */
[C---:B------:R-:W-:Y:S01]  /*13ff0*/  HMMA.16816.F32.BF16 R12, R96.reuse, R20, R12 ;  /* 0x00000014600c723c */ /* 0x040fe2000004180c */
[----:B------:R-:W-:Y:S02]  /*14000*/  MUFU.EX2 R176, R176 ;  /* 0x000000b000b07308 */ /* 0x000fe40000000800 */
        /* <DEDUP_REMOVED lines=10> */
[----:B------:R-:W2:Y:S01]  /*140b0*/  LDSM.16.MT88.4 R80, [R140+0xa000] ;  /* 0x00a000008c50783b */ /* 0x000ea20000004200 */
[C---:B------:R-:W-:Y:S01]  /*140c0*/  FMUL.FTZ R48, R2.reuse, R48 ;  /* 0x0000003002307220 */ /* 0x040fe20000410000 */
[----:B------:R-:W-:Y:S01]  /*140d0*/  FMUL.FTZ R49, R2, R49 ;  /* 0x0000003102317220 */ /* 0x000fe20000410000 */
[C---:B------:R-:W-:Y:S01]  /*140e0*/  FMUL.FTZ R50, R0.reuse, R50 ;  /* 0x0000003200327220 */ /* 0x040fe20000410000 */
[----:B------:R-:W-:Y:S01]  /*140f0*/  FMUL.FTZ R51, R0, R51 ;  /* 0x0000003300337220 */ /* 0x000fe20000410000 */
[C---:B------:R-:W-:Y:S01]  /*14100*/  HMMA.16816.F32.BF16 R20, R96.reuse, R28, R20 ;  /* 0x0000001c6014723c */ /* 0x040fe20000041814 */
[----:B------:R-:W-:Y:S02]  /*14110*/  MUFU.EX2 R178, R178 ;  /* 0x000000b200b27308 */ /* 0x000fe40000000800 */
[C---:B------:R-:W-:Y:S01]  /*14120*/  FMUL.FTZ R28, R2.reuse, R72 ;  /* 0x00000048021c7220 */ /* 0x040fe20000410000 */
[----:B------:R-:W-:Y:S01]  /*14130*/  FMUL.FTZ R29, R2, R73 ;  /* 0x00000049021d7220 */ /* 0x000fe20000410000 */
[--C-:B------:R-:W-:Y:S01]  /*14140*/  FFMA.FTZ R167, R168, UR4, -R111.reuse ;  /* 0x00000004a8a77c23 */ /* 0x100fe2000801086f */
[--C-:B------:R-:W-:Y:S01]  /*14150*/  FFMA.FTZ R168, R121, UR4, -R120.reuse ;  /* 0x0000000479a87c23 */ /* 0x100fe20008010878 */
[----:B------:R-:W-:Y:S01]  /*14160*/  FMUL.FTZ R60, R2, R60 ;  /* 0x0000003c023c7220 */ /* 0x000fe20000410000 */
[C---:B------:R-:W-:Y:S03]  /*14170*/  HMMA.16816.F32.BF16 R24, R96.reuse, R30, R24 ;  /* 0x0000001e6018723c */ /* 0x040fe60000041818 */
[----:B------:R-:W-:Y:S01]  /*14180*/  MUFU.EX2 R175, R175 ;  /* 0x000000af00af7308 */ /* 0x000fe20000000800 */
[C---:B------:R-:W-:Y:S01]  /*14190*/  FMUL.FTZ R30, R0.reuse, R74 ;  /* 0x0000004a001e7220 */ /* 0x040fe20000410000 */
[----:B------:R-:W-:Y:S01]  /*141a0*/  FMUL.FTZ R31, R0, R75 ;  /* 0x0000004b001f7220 */ /* 0x000fe20000410000 */
[----:B------:R-:W-:Y:S01]  /*141b0*/  FMUL.FTZ R61, R2, R61 ;  /* 0x0000003d023d7220 */ /* 0x000fe20000410000 */
[----:B------:R-:W3:Y:S01]  /*141c0*/  LDSM.16.MT88.4 R72, [R136+0xa000] ;  /* 0x00a000008848783b */ /* 0x000ee20000004200 */
[C---:B------:R-:W-:Y:S01]  /*141d0*/  FMUL.FTZ R62, R0.reuse, R62 ;  /* 0x0000003e003e7220 */ /* 0x040fe20000410000 */
[----:B------:R-:W-:Y:S01]  /*141e0*/  FMUL.FTZ R63, R0, R63 ;  /* 0x0000003f003f7220 */ /* 0x000fe20000410000 */
[C---:B------:R-:W-:Y:S01]  /*141f0*/  FMUL.FTZ R64, R2.reuse, R64 ;  /* 0x0000004002407220 */ /* 0x040fe20000410000 */
[----:B------:R-:W-:Y:S01]  /*14200*/  FMUL.FTZ R65, R2, R65 ;  /* 0x0000004102417220 */ /* 0x000fe20000410000 */
[C---:B-1----:R-:W-:Y:S01]  /*14210*/  HMMA.16816.F32.BF16 R28, R96.reuse, R88, R28 ;  /* 0x00000058601c723c */ /* 0x042fe2000004181c */
[----:B------:R-:W-:Y:S02]  /*14220*/  MUFU.EX2 R167, R167 ;  /* 0x000000a700a77308 */ /* 0x000fe40000000800 */
[C---:B------:R-:W-:Y:S01]  /*14230*/  FMUL.FTZ R66, R0.reuse, R66 ;  /* 0x0000004200427220 */ /* 0x040fe20000410000 */
[----:B------:R-:W-:Y:S01]  /*14240*/  FMUL.FTZ R67, R0, R67 ;  /* 0x0000004300437220 */ /* 0x000fe20000410000 */
[C---:B------:R-:W-:Y:S01]  /*14250*/  FMUL.FTZ R52, R2.reuse, R52 ;  /* 0x0000003402347220 */ /* 0x040fe20000410000 */
[----:B------:R-:W-:Y:S01]  /*14260*/  FMUL.FTZ R53, R2, R53 ;  /* 0x0000003502357220 */ /* 0x000fe20000410000 */
[C---:B------:R-:W-:Y:S01]  /*14270*/  FMUL.FTZ R54, R0.reuse, R54 ;  /* 0x0000003600367220 */ /* 0x040fe20000410000 */
[C---:B------:R-:W-:Y:S01]  /*14280*/  HMMA.16816.F32.BF16 R32, R96.reuse, R90, R32 ;  /* 0x0000005a6020723c */ /* 0x040fe20000041820 */
[----:B------:R-:W-:Y:S02]  /*14290*/  LDSM.16.MT88.4 R88, [R136+0xa800] ;  /* 0x00a800008858783b */ /* 0x000fe40000004200 */
[----:B------:R-:W-:Y:S01]  /*142a0*/  MUFU.EX2 R168, R168 ;  /* 0x000000a800a87308 */ /* 0x000fe20000000800 */
[----:B------:R-:W-:Y:S01]  /*142b0*/  FMUL.FTZ R55, R0, R55 ;  /* 0x0000003700377220 */ /* 0x000fe20000410000 */
[C---:B------:R-:W-:Y:S01]  /*142c0*/  FMUL.FTZ R56, R2.reuse, R56 ;  /* 0x0000003802387220 */ /* 0x040fe20000410000 */
[----:B------:R-:W-:Y:S01]  /*142d0*/  FMUL.FTZ R57, R2, R57 ;  /* 0x0000003902397220 */ /* 0x000fe20000410000 */
[C---:B------:R-:W-:Y:S01]  /*142e0*/  FMUL.FTZ R58, R0.reuse, R58 ;  /* 0x0000003a003a7220 */ /* 0x040fe20000410000 */
[----:B------:R-:W-:Y:S01]  /*142f0*/  FMUL.FTZ R59, R0, R59 ;  /* 0x0000003b003b7220 */ /* 0x000fe20000410000 */
[C---:B--2---:R-:W-:Y:S04]  /*14300*/  HMMA.16816.F32.BF16 R36, R96.reuse, R80, R36 ;  /* 0x000000506024723c */ /* 0x044fe80000041824 */
[----:B------:R-:W-:Y:S01]  /*14310*/  MUFU.EX2 R179, R179 ;  /* 0x000000b300b37308 */ /* 0x000fe20000000800 */
[--C-:B------:R-:W-:Y:S01]  /*14320*/  FFMA.FTZ R173, R170, UR4, -R111.reuse ;  /* 0x00000004aaad7c23 */ /* 0x100fe2000801086f */
[--C-:B------:R-:W-:Y:S01]  /*14330*/  FFMA.FTZ R170, R174, UR4, -R111.reuse ;  /* 0x00000004aeaa7c23 */ /* 0x100fe2000801086f */
[----:B------:R-:W-:Y:S07]  /*14340*/  FFMA.FTZ R174, R123, UR4, -R120 ;  /* 0x000000047bae7c23 */ /* 0x000fee0008010878 */
[----:B------:R-:W-:Y:S01]  /*14350*/  MUFU.EX2 R180, R180 ;  /* 0x000000b400b47308 */ /* 0x000fe20000000800 */
[----:B------:R-:W-:Y:S01]  /*14360*/  LDSM.16.MT88.4 R120, [R140+0xb800] ;  /* 0x00b800008c78783b */ /* 0x000fe20000004200 */
[C---:B------:R-:W-:Y:S08]  /*14370*/  HMMA.16816.F32.BF16 R40, R96.reuse, R82, R40 ;  /* 0x000000526028723c */ /* 0x040ff00000041828 */
[----:B------:R-:W-:Y:S01]  /*14380*/  MUFU.EX2 R173, R173 ;  /* 0x000000ad00ad7308 */ /* 0x000fe20000000800 */
[--C-:B------:R-:W-:Y:S01]  /*14390*/  FFMA.FTZ R183, R110, UR4, -R111.reuse ;  /* 0x000000046eb77c23 */ /* 0x100fe2000801086f */
[--C-:B------:R-:W-:Y:S01]  /*143a0*/  FFMA.FTZ R104, R108, UR4, -R111.reuse ;  /* 0x000000046c687c23 */ /* 0x100fe2000801086f */
[--C-:B------:R-:W-:Y:S07]  /*143b0*/  FFMA.FTZ R172, R172, UR4, -R111.reuse ;  /* 0x00000004acac7c23 */ /* 0x100fee000801086f */
[----:B------:R-:W-:Y:S01]  /*143c0*/  MUFU.EX2 R170, R170 ;  /* 0x000000aa00aa7308 */ /* 0x000fe20000000800 */
[----:B------:R-:W-:Y:S01]  /*143d0*/  LDSM.16.MT88.4 R80, [R136+0x8800] ;  /* 0x008800008850783b */ /* 0x000fe20000004200 */
[----:B------:R-:W-:Y:S01]  /*143e0*/  FFMA.FTZ R111, R109, UR4, -R111 ;  /* 0x000000046d6f7c23 */ /* 0x000fe2000801086f */
[----:B------:R-:W-:Y:S07]  /*143f0*/  FFMA.FTZ R135, R2, R166, R135 ;  /* 0x000000a602877223 */ /* 0x000fee0000010087 */
[----:B------:R-:W-:Y:S01]  /*14400*/  MUFU.EX2 R174, R174 ;  /* 0x000000ae00ae7308 */ /* 0x000fe20000000800 */
[C---:B---3--:R-:W-:Y:S09]  /*14410*/  HMMA.16816.F32.BF16 R44, R96.reuse, R72, R44 ;  /* 0x00000048602c723c */ /* 0x048ff2000004182c */
[----:B------:R-:W1:Y:S01]  /*14420*/  MUFU.EX2 R172, R172 ;  /* 0x000000ac00ac7308 */ /* 0x000e620000000800 */
[----:B------:R-:W-:Y:S01]  /*14430*/  ISETP.NE.AND P0, PT, R162, RZ, PT ;  /* 0x000000ffa200720c */ /* 0x000fe20003f05270 */
[----:B------:R-:W-:Y:S01]  /*14440*/  FFMA.FTZ R133, R0, R165, R133 ;  /* 0x000000a500857223 */ /* 0x000fe20000010085 */
[----:B------:R-:W-:Y:S07]  /*14450*/  FADD.FTZ R135, R134, R135 ;  /* 0x0000008786877221 */ /* 0x000fee0000010000 */
        /* <DEDUP_REMOVED lines=8> */
[----:B-1----:R-:W-:Y:S06]  /*144e0*/  F2FP.BF16.F32.PACK_AB R68, R172, R167 ;  /* 0x000000a7ac44723e */ /* 0x002fec00000010ff */
[----:B------:R-:W1:Y:S01]  /*144f0*/  MUFU.EX2 R184, R184 ;  /* 0x000000b800b87308 */ /* 0x000e620000000800 */
[----:B------:R-:W-:Y:S01]  /*14500*/  F2FP.BF16.F32.PACK_AB R69, R168, R171 ;  /* 0x000000aba845723e */ /* 0x000fe200000010ff */
[----:B------:R-:W-:Y:S01]  /*14510*/  FADD.FTZ R129, R129, R130 ;  /* 0x0000008281817221 */ /* 0x000fe20000010000 */
[----:B------:R-:W-:Y:S01]  /*14520*/  FADD.FTZ R0, R131, R0 ;  /* 0x0000000083007221 */ /* 0x000fe20000010000 */
[C---:B------:R-:W-:Y:S06]  /*14530*/  HMMA.16816.F32.BF16 R56, R96.reuse, R70, R56 ;  /* 0x000000466038723c */ /* 0x040fec0000041838 */
[----:B------:R-:W-:Y:S01]  /*14540*/  MUFU.EX2 R186, R186 ;  /* 0x000000ba00ba7308 */ /* 0x000fe20000000800 */
[----:B------:R-:W-:Y:S01]  /*14550*/  F2FP.BF16.F32.PACK_AB R70, R170, R173 ;  /* 0x000000adaa46723e */ /* 0x000fe200000010ff */
[----:B------:R-:W-:Y:S01]  /*14560*/  FADD.FTZ R128, R128, R129 ;  /* 0x0000008180807221 */ /* 0x000fe20000010000 */
[----:B------:R-:W-:Y:S07]  /*14570*/  F2FP.BF16.F32.PACK_AB R71, R174, R169 ;  /* 0x000000a9ae47723e */ /* 0x000fee00000010ff */
[----:B------:R-:W3:Y:S01]  /*14580*/  MUFU.EX2 R103, R103 ;  /* 0x0000006700677308 */ /* 0x000ee20000000800 */
[----:B------:R-:W-:Y:S01]  /*14590*/  FADD.FTZ R167, R167, R0 ;  /* 0x00000000a7a77221 */ /* 0x000fe20000010000 */
[C---:B------:R-:W-:Y:S08]  /*145a0*/  HMMA.16816.F32.BF16 R60, R96.reuse, R76, R60 ;  /* 0x0000004c603c723c */ /* 0x040ff0000004183c */
[----:B------:R-:W-:Y:S01]  /*145b0*/  MUFU.EX2 R104, R104 ;  /* 0x0000006800687308 */ /* 0x000fe20000000800 */
[----:B-1----:R-:W-:Y:S01]  /*145c0*/  F2FP.BF16.F32.PACK_AB R108, R184, R183 ;  /* 0x000000b7b86c723e */ /* 0x002fe200000010ff */
[----:B------:R-:W-:Y:S01]  /*145d0*/  FADD.FTZ R171, R171, R128 ;  /* 0x00000080abab7221 */ /* 0x000fe20000010000 */
[----:B------:R-:W-:Y:S07]  /*145e0*/  FADD.FTZ R172, R172, R167 ;  /* 0x000000a7acac7221 */ /* 0x000fee0000010000 */
[----:B------:R-:W1:Y:S01]  /*145f0*/  MUFU.EX2 R185, R111 ;  /* 0x0000006f00b97308 */ /* 0x000e620000000800 */
[----:B------:R-:W-:Y:S01]  /*14600*/  HMMA.16816.F32.BF16 R64, R96, R78, R64 ;  /* 0x0000004e6040723c */ /* 0x000fe20000041840 */
[----:B------:R-:W4:Y:S08]  /*14610*/  LDSM.16.MT88.4 R76, [R107+0x8800] ;  /* 0x008800006b4c783b */ /* 0x000f300000004200 */
[----:B------:R-:W-:Y:S01]  /*14620*/  MUFU.EX2 R102, R102 ;  /* 0x0000006600667308 */ /* 0x000fe20000000800 */
[----:B------:R-:W-:Y:S01]  /*14630*/  FADD.FTZ R168, R168, R171 ;  /* 0x000000aba8a87221 */ /* 0x000fe20000010000 */
[----:B---3--:R-:W-:Y:S08]  /*14640*/  F2FP.BF16.F32.PACK_AB R109, R103, R186 ;  /* 0x000000ba676d723e */ /* 0x008ff000000010ff */
[----:B------:R-:W3:Y:S01]  /*14650*/  MUFU.EX2 R101, R101 ;  /* 0x0000006500657308 */ /* 0x000ee20000000800 */
[----:B------:R-:W-:Y:S01]  /*14660*/  FADD.FTZ R169, R169, R168 ;  /* 0x000000a8a9a97221 */ /* 0x000fe20000010000 */
[C---:B--2---:R-:W-:Y:S05]  /*14670*/  HMMA.16816.F32.BF16 R4, R68.reuse, R72, R4 ;  /* 0x000000484404723c */ /* 0x044fea0000041804 */
[----:B-1----:R-:W-:Y:S01]  /*14680*/  F2FP.BF16.F32.PACK_AB R110, R185, R104 ;  /* 0x00000068b96e723e */ /* 0x002fe200000010ff */
[----:B------:R-:W-:Y:S02]  /*14690*/  FADD.FTZ R169, R174, R169 ;  /* 0x000000a9aea97221 */ /* 0x000fe40000010000 */
[C---:B------:R-:W-:Y:S01]  /*146a0*/  HMMA.16816.F32.BF16 R8, R68.reuse, R74, R8 ;  /* 0x0000004a4408723c */ /* 0x040fe20000041808 */
[----:B------:R-:W1:Y:S02]  /*146b0*/  LDSM.16.MT88.4 R72, [R106+0x8800] ;  /* 0x008800006a48783b */ /* 0x000e640000004200 */
[----:B---3--:R-:W-:Y:S05]  /*146c0*/  F2FP.BF16.F32.PACK_AB R111, R101, R102 ;  /* 0x00000066656f723e */ /* 0x008fea00000010ff */
[C---:B------:R-:W-:Y:S08]  /*146d0*/  HMMA.16816.F32.BF16 R12, R68.reuse, R80, R12 ;  /* 0x00000050440c723c */ /* 0x040ff0000004180c */
[C---:B------:R-:W-:Y:S01]  /*146e0*/  HMMA.16816.F32.BF16 R16, R68.reuse, R82, R16 ;  /* 0x000000524410723c */ /* 0x040fe20000041810 */
[----:B------:R-:W2:Y:S07]  /*146f0*/  LDSM.16.MT88.4 R80, [R106+0xa800] ;  /* 0x00a800006a50783b */ /* 0x000eae0000004200 */
        /* <DEDUP_REMOVED lines=17> */
[----:B------:R-:W2:Y:S02]  /*14810*/  LDSM.16.MT88.4 R80, [R107+0x9000] ;  /* 0x009000006b50783b */ /* 0x000ea40000004200 */
        /* <DEDUP_REMOVED lines=8> */
[----:B------:R-:W-:Y:S04]  /*148a0*/  FADD.FTZ R181, R182, R181 ;  /* 0x000000b5b6b57221 */ /* 0x000fe80000010000 */
[----:B------:R-:W-:Y:S01]  /*148b0*/  FADD.FTZ R186, R186, R181 ;  /* 0x000000b5baba7221 */ /* 0x000fe20000010000 */
[C---:B------:R-:W-:Y:S01]  /*148c0*/  HMMA.16816.F32.BF16 R8, R68.reuse, R74, R8 ;  /* 0x0000004a4408723c */ /* 0x040fe20000041808 */
[----:B------:R-:W1:Y:S02]  /*148d0*/  LDSM.16.MT88.4 R72, [R107+0xb000] ;  /* 0x00b000006b48783b */ /* 0x000e640000004200 */
[----:B------:R-:W-:Y:S04]  /*148e0*/  FADD.FTZ R103, R103, R186 ;  /* 0x000000ba67677221 */ /* 0x000fe80000010000 */
[----:B------:R-:W-:Y:S01]  /*148f0*/  FADD.FTZ R102, R102, R103 ;  /* 0x0000006766667221 */ /* 0x000fe20000010000 */
[C---:B------:R-:W-:Y:S03]  /*14900*/  HMMA.16816.F32.BF16 R12, R68.reuse, R76, R12 ;  /* 0x0000004c440c723c */ /* 0x040fe6000004180c */
[----:B------:R-:W-:Y:S05]  /*14910*/  FADD.FTZ R165, R101, R102 ;  /* 0x0000006665a57221 */ /* 0x000fea0000010000 */
[C---:B------:R-:W-:Y:S01]  /*14920*/  HMMA.16816.F32.BF16 R16, R68.reuse, R78, R16 ;  /* 0x0000004e4410723c */ /* 0x040fe20000041810 */
[----:B------:R-:W3:Y:S07]  /*14930*/  LDSM.16.MT88.4 R76, [R106+0xb000] ;  /* 0x00b000006a4c783b */ /* 0x000eee0000004200 */
[C---:B--2---:R-:W-:Y:S08]  /*14940*/  HMMA.16816.F32.BF16 R20, R68.reuse, R80, R20 ;  /* 0x000000504414723c */ /* 0x044ff00000041814 */
        /* <DEDUP_REMOVED lines=8> */
[----:B------:R-:W2:Y:S07]  /*149d0*/  LDSM.16.MT88.4 R92, [R140+0x9800] ;  /* 0x009800008c5c783b */ /* 0x000eae0000004200 */
[C---:B-1----:R-:W-:Y:S08]  /*149e0*/  HMMA.16816.F32.BF16 R52, R68.reuse, R72, R52 ;  /* 0x000000484434723c */ /* 0x042ff00000041834 */
[C---:B------:R-:W-:Y:S08]  /*149f0*/  HMMA.16816.F32.BF16 R56, R68.reuse, R74, R56 ;  /* 0x0000004a4438723c */ /* 0x040ff00000041838 */
[C---:B---3--:R-:W-:Y:S08]  /*14a00*/  HMMA.16816.F32.BF16 R60, R68.reuse, R76, R60 ;  /* 0x0000004c443c723c */ /* 0x048ff0000004183c */
[----:B------:R-:W-:Y:S08]  /*14a10*/  HMMA.16816.F32.BF16 R64, R68, R78, R64 ;  /* 0x0000004e4440723c */ /* 0x000ff00000041840 */
[C---:B--2---:R-:W-:Y:S01]  /*14a20*/  HMMA.16816.F32.BF16 R96, R108.reuse, R92, R4 ;  /* 0x0000005c6c60723c */ /* 0x044fe20000041804 */
        /* <DEDUP_REMOVED lines=26> */
[C---:B--2---:R-:W-:Y:S08]  /*14bd0*/  HMMA.16816.F32.BF16 R60, R108.reuse, R8, R60 ;  /* 0x000000086c3c723c */ /* 0x044ff0000004183c */
[----:B------:R-:W-:Y:S01]  /*14be0*/  HMMA.16816.F32.BF16 R64, R108, R10, R64 ;  /* 0x0000000a6c40723c */ /* 0x000fe20000041840 */
[----:B------:R-:W-:Y:S08]  /*14bf0*/  @!UPT UIADD3 URZ, UPT, UPT, URZ, URZ, URZ ;  /* 0x000000fffffff290 */ /* 0x000ff0000fffe0ff */
[----:B------:R-:W-:Y:S11]  /*14c00*/  @P0 BRA `(.L_x_5974) ;  /* 0xffffffd4007c0947 */ /* 0x000ff6000383ffff */
.L_x_5970:
        /* <DEDUP_REMOVED lines=222> */
.L_x_5976:
[----:B------:R-:W-:Y:S05]  /*159f0*/  BSYNC.RECONVERGENT B0 ;  /* 0x0000000000007941 */ /* 0x000fea0003800200 */
.L_x_5975:
        /* <DEDUP_REMOVED lines=27> */
.L_x_5978:
[----:B------:R-:W-:Y:S05]  /*15bb0*/  BSYNC.RECONVERGENT B0 ;  /* 0x0000000000007941 */ /* 0x000fea0003800200 */
.L_x_5977:
        /* <DEDUP_REMOVED lines=17> */
.L_x_5980:
[----:B------:R-:W-:Y:S05]  /*15cd0*/  BSYNC.RECONVERGENT B0 ;  /* 0x0000000000007941 */ /* 0x000fea0003800200 */
.L_x_5979:
        /* <DEDUP_REMOVED lines=17> */
.L_x_5982:
[----:B------:R-:W-:Y:S05]  /*15df0*/  BSYNC.RECONVERGENT B0 ;  /* 0x0000000000007941 */ /* 0x000fea0003800200 */
.L_x_5981:
        /* <DEDUP_REMOVED lines=16> */
.L_x_5983:
        /* <DEDUP_REMOVED lines=16> */
.L_x_7253:


//--------------------- .text._ZN5flash24flash_fwd_splitkv_kernelI23Flash_fwd_kernel_traitsILi128ELi64ELi64ELi4ELb0ELb0EN7cutlass10bfloat16_tE19Flash_kernel_traitsILi128ELi64ELi64ELi4ES3_EELb1ELb0ELb1ELb0ELb0ELb0ELb0ELb1EEEvNS_16Flash_fwd_paramsE --------------------------
	.section	.text._ZN5flash24flash_fwd_splitkv_kernelI23Flash_fwd_kernel_traitsILi128ELi64ELi64ELi4ELb0ELb0EN7cutlass10bfloat16_tE19Flash_kernel_traitsILi128ELi64ELi64ELi4ES3_EELb1ELb0ELb1ELb0ELb0ELb0ELb0ELb1EEEvNS_16Flash_fwd_paramsE,"ax",@progbits
	.align	128
        .global         _ZN5flash24flash_fwd_splitkv_kernelI23Flash_fwd_kernel_traitsILi128ELi64ELi64ELi4ELb0ELb0EN7cutlass10bfloat16_tE19Flash_kernel_traitsILi128ELi64ELi64ELi4ES3_EELb1ELb0ELb1ELb0ELb0ELb0ELb0ELb1EEEvNS_16Flash_fwd_paramsE
        .type           _ZN5flash24flash_fwd_splitkv_kernelI23Flash_fwd_kernel_traitsILi128ELi64ELi64ELi4ELb0ELb0EN7cutlass10bfloat16_tE19Flash_kernel_traitsILi128ELi64ELi64ELi4ES3_EELb1ELb0ELb1ELb0ELb0ELb0ELb0ELb1EEEvNS_16Flash_fwd_paramsE,@function
        .size           _ZN5flash24flash_fwd_splitkv_kernelI23Flash_fwd_kernel_traitsILi128ELi64ELi64ELi4ELb0ELb0EN7cutlass10bfloat16_tE19Flash_kernel_traitsILi128ELi64ELi64ELi4ES3_EELb1ELb0ELb1ELb0ELb0ELb0ELb0ELb1EEEvNS_16Flash_fwd_paramsE,(.L_x_7254 - _ZN5flash24flash_fwd_splitkv_kernelI23Flash_fwd_kernel_traitsILi128ELi64ELi64ELi4ELb0ELb0EN7cutlass10bfloat16_tE19Flash_kernel_traitsILi128ELi64ELi64ELi4ES3_EELb1ELb0ELb1ELb0ELb0ELb0ELb0ELb1EEEvNS_16Flash_fwd_paramsE)
        .other          _ZN5flash24flash_fwd_splitkv_kernelI23Flash_fwd_kernel_traitsILi128ELi64ELi64ELi4ELb0ELb0EN7cutlass10bfloat16_tE19Flash_kernel_traitsILi128ELi64ELi64ELi4ES3_EELb1ELb0ELb1ELb0ELb0ELb0ELb0ELb1EEEvNS_16Flash_fwd_paramsE,@"STO_CUDA_ENTRY STV_DEFAULT"
_ZN5flash24flash_fwd_splitkv_kernelI23Flash_fwd_kernel_traitsILi128ELi64ELi64ELi4ELb0ELb0EN7cutlass10bfloat16_tE19Flash_kernel_traitsILi128ELi64ELi64ELi4ES3_EELb1ELb0ELb1ELb0ELb0ELb0ELb0ELb1EEEvNS_16Flash_fwd_paramsE:
.text._ZN5flash24flash_fwd_splitkv_kernelI23Flash_fwd_kernel_traitsILi128ELi64ELi64ELi4ELb0ELb0EN7cutlass10bfloat16_tE19Flash_kernel_traitsILi128ELi64ELi64ELi4ES3_EELb1ELb0ELb1ELb0ELb0ELb0ELb0ELb1EEEvNS_16Flash_fwd_paramsE:
        /* <DEDUP_REMOVED lines=51> */
.L_x_5984:
        /* <DEDUP_REMOVED lines=34> */
[----:B------:R-:W3:Y:S03]  /*0550*/  LDCU.64 UR4, c[0x0][0x410] ;  /* 0x00008200ff0477ac */ /* 0x000ee60008000a00 */
[----:B------:R-:W-:Y:S01]  /*0560*/  VIADD R11, R157, 0x10 ;  /* 0x000000109d0b7836 */ /* 0x000fe20000000000 */
[----:B------:R-:W4:Y:S03]  /*0570*/  LDCU UR8, c[0x0][0x434] ;  /* 0x00008680ff0877ac */ /* 0x000f260008000800 */
        /* <DEDUP_REMOVED lines=8> */
[----:B------:R-:W-:Y:S01]  /*0600*/  @P0 IMAD R0, R156, R3, R9 ;  /* 0x000000039c000224 */ /* 0x000fe200078e0209 */
[----:B------:R-:W-:Y:S01]  /*0610*/  IADD3 R9, PT, PT, R157, 0x20, RZ ;  /* 0x000000209d097810 */ /* 0x000fe20007ffe0ff */
[----:B------:R-:W-:-:S04]  /*0620*/  IMAD.WIDE.U32 R6, R158, R2, R4 ;  /* 0x000000029e067225 */ /* 0x000fc800078e0004 */
[----:B------:R-:W-:Y:S01]  /*0630*/  IMAD R7, R158, R3, R7 ;  /* 0x000000039e077224 */ /* 0x000fe200078e0207 */
[----:B------:R-:W-:Y:S01]  /*0640*/  IADD3 R12, P0, PT, R12, R6, RZ ;  /* 0x000000060c0c7210 */ /* 0x000fe20007f1e0ff */
[----:B--2---:R-:W-:-:S04]  /*0650*/  IMAD R159, R159, UR9, R110 ;  /* 0x000000099f9f7c24 */ /* 0x004fc8000f8e026e */
        /* <DEDUP_REMOVED lines=22> */
.L_x_5987:
[----:B------:R-:W-:Y:S05]  /*07c0*/  BSYNC.RECONVERGENT B0 ;  /* 0x0000000000007941 */ /* 0x000fea0003800200 */
.L_x_5986:
        /* <DEDUP_REMOVED lines=18> */
.L_x_5989:
[----:B------:R-:W-:Y:S05]  /*08f0*/  BSYNC.RECONVERGENT B0 ;  /* 0x0000000000007941 */ /* 0x000fea0003800200 */
.L_x_5988:
        /* <DEDUP_REMOVED lines=18> */
.L_x_5991:
[----:B------:R-:W-:Y:S05]  /*0a20*/  BSYNC.RECONVERGENT B0 ;  /* 0x0000000000007941 */ /* 0x000fea0003800200 */
.L_x_5990:
        /* <DEDUP_REMOVED lines=17> */
.L_x_5993:
[----:B------:R-:W-:Y:S05]  /*0b40*/  BSYNC.RECONVERGENT B0 ;  /* 0x0000000000007941 */ /* 0x000fea0003800200 */
.L_x_5992:
        /* <DEDUP_REMOVED lines=20> */
.L_x_5985:
        /* <DEDUP_REMOVED lines=11> */
.L_x_5994:
[----:B------:R-:W-:Y:S05]  /*0d40*/  BRA.U !UP0, `(.L_x_5995) ;  /* 0x00000005088c7547 */ /* 0x000fea000b800000 */
[----:B-1----:R-:W1:Y:S01]  /*0d50*/  LDC R7, c[0x0][0x4f0] ;  /* 0x00013c00ff077b82 */ /* 0x002e620000000800 */
        /* <DEDUP_REMOVED lines=35> */
[-C--:B--2---:R-:W-:Y:S02]  /*0f90*/  IABS R2, R3.reuse ;  /* 0x0000000300027213 */ /* 0x084fe40000000000 */
[----:B------:R-:W-:Y:S02]  /*0fa0*/  IADD3 R5, PT, PT, -R5, RZ, RZ ;  /* 0x000000ff05057210 */ /* 0x000fe40007ffe1ff */
[----:B------:R-:W2:Y:S01]  /*0fb0*/  I2F.RP R9, R2 ;  /* 0x0000000200097306 */ /* 0x000ea20000209400 */
[----:B------:R-:W-:Y:S02]  /*0fc0*/  LOP3.LUT R12, RZ, R3, RZ, 0x33, !PT ;  /* 0x00000003ff0c7212 */ /* 0x000fe400078e33ff */
        /* <DEDUP_REMOVED lines=59> */
.L_x_5995:
        /* <DEDUP_REMOVED lines=13> */
[----:B-1----:R-:W-:Y:S01]  /*1450*/  IADD3 R7, PT, PT, R15, R3, RZ ;  /* 0x000000030f077210 */ /* 0x002fe20007ffe0ff */
[----:B------:R-:W-:Y:S05]  /*1460*/  BRA `(.L_x_5998) ;  /* 0x0000000000147947 */ /* 0x000fea0003800000 */
.L_x_5997:
[----:B------:R-:W1:Y:S01]  /*1470*/  LDC.64 R4, c[0x0][0x3b8] ;  /* 0x0000ee00ff047b82 */ /* 0x000e620000000a00 */
[----:B------:R-:W-:-:S05]  /*1480*/  IADD3 R2, PT, PT, R0, R9, RZ ;  /* 0x0000000900027210 */ /* 0x000fca0007ffe0ff */
[C---:B-1----:R-:W-:Y:S02]  /*1490*/  IMAD R7, R2.reuse, R5, RZ ;  /* 0x0000000502077224 */ /* 0x042fe400078e02ff */
[----:B------:R-:W-:-:S05]  /*14a0*/  IMAD.WIDE.U32 R14, R2, R4, RZ ;  /* 0x00000004020e7225 */ /* 0x000fca00078e00ff */
[----:B------:R-:W-:Y:S02]  /*14b0*/  IADD3 R7, PT, PT, R15, R7, RZ ;  /* 0x000000070f077210 */ /* 0x000fe40007ffe0ff */
.L_x_5998:
        /* <DEDUP_REMOVED lines=14> */
.L_x_5999:
[----:B------:R-:W1:Y:S01]  /*15a0*/  LDC.64 R2, c[0x0][0x3c0] ;  /* 0x0000f000ff027b82 */ /* 0x000e620000000a00 */
[----:B------:R-:W-:-:S05]  /*15b0*/  IADD3 R0, PT, PT, R0, R9, RZ ;  /* 0x0000000900007210 */ /* 0x000fca0007ffe0ff */
[C---:B-1----:R-:W-:Y:S02]  /*15c0*/  IMAD R15, R0.reuse, R3, RZ ;  /* 0x00000003000f7224 */ /* 0x042fe400078e02ff */
[----:B------:R-:W-:-:S05]  /*15d0*/  IMAD.WIDE.U32 R16, R0, R2, RZ ;  /* 0x0000000200107225 */ /* 0x000fca00078e00ff */
[----:B------:R-:W-:-:S07]  /*15e0*/  IADD3 R15, PT, PT, R17, R15, RZ ;  /* 0x0000000f110f7210 */ /* 0x000fce0007ffe0ff */
.L_x_6000:
[----:B------:R-:W1:Y:S01]  /*15f0*/  LDC R19, c[0x0][0x3e8] ;  /* 0x0000fa00ff137b82 */ /* 0x000e620000000800 */
[----:B------:R-:W-:Y:S01]  /*1600*/  MOV R20, R16 ;  /* 0x0000001000147202 */ /* 0x000fe20000000f00 */
[----:B------:R-:W-:Y:S01]  /*1610*/  IMAD.MOV.U32 R21, RZ, RZ, R15 ;  /* 0x000000ffff157224 */ /* 0x000fe200078e000f */
[----:B------:R-:W-:Y:S02]  /*1620*/  MOV R18, R14 ;  /* 0x0000000e00127202 */ /* 0x000fe40000000f00 */
[----:B------:R-:W-:Y:S02]  /*1630*/  CS2R R162, SRZ ;  /* 0x0000000000a27805 */ /* 0x000fe4000001ff00 */
[-C--:B-1----:R-:W-:Y:S02]  /*1640*/  IABS R0, R19.reuse ;  /* 0x0000001300007213 */ /* 0x082fe40000000000 */
[----:B------:R-:W-:Y:S02]  /*1650*/  LOP3.LUT R12, RZ, R19, RZ, 0x33, !PT ;  /* 0x00000013ff0c7212 */ /* 0x000fe400078e33ff */
        /* <DEDUP_REMOVED lines=21> */
[----:B------:R-:W-:-:S05]  /*17b0*/  LEA R0, R103, 0xffffffc0, 0x6 ;  /* 0xffffffc067007811 */ /* 0x000fca00078e30ff */
        /* <DEDUP_REMOVED lines=21> */
.L_x_5996:
[----:B------:R-:W-:Y:S01]  /*1910*/  IMAD.MOV.U32 R7, RZ, RZ, RZ ;  /* 0x000000ffff077224 */ /* 0x000fe200078e00ff */
[----:B------:R-:W1:Y:S01]  /*1920*/  LDC.64 R108, c[0x0][0x3b0] ;  /* 0x0000ec00ff6c7b82 */ /* 0x000e620000000a00 */
[C---:B------:R-:W-:Y:S01]  /*1930*/  IMAD.SHL.U32 R74, R157.reuse, 0x8, RZ ;  /* 0x000000089d4a7824 */ /* 0x040fe200078e00ff */
[----:B------:R-:W2:Y:S03]  /*1940*/  LDCU.64 UR4, c[0x0][0x390] ;  /* 0x00007200ff0477ac */ /* 0x000ea60008000a00 */
[----:B------:R3:W5:Y:S01]  /*1950*/  @P2 LDG.E R7, desc[UR6][R114.64] ;  /* 0x0000000672072981 */ /* 0x000762000c1e1900 */
[----:B------:R-:W-:Y:S01]  /*1960*/  ISETP.NE.AND P2, PT, R156, -0x1, PT ;  /* 0xffffffff9c00780c */ /* 0x000fe20003f45270 */
[----:B------:R-:W4:Y:S01]  /*1970*/  LDCU.64 UR10, c[0x0][0x3c8] ;  /* 0x00007900ff0a77ac */ /* 0x000f220008000a00 */
[----:B------:R-:W2:Y:S01]  /*1980*/  LDC R0, c[0x0][0x450] ;  /* 0x00011400ff007b82 */ /* 0x000ea20000000800 */
[----:B------:R-:W-:Y:S01]  /*1990*/  LOP3.LUT R10, R74, 0x38, RZ, 0xc0, !PT ;  /* 0x000000384a0a7812 */ /* 0x000fe200078ec0ff */
[----:B------:R-:W-:Y:S01]  /*19a0*/  IMAD.SHL.U32 R69, R157, 0x4, RZ ;  /* 0x000000049d457824 */ /* 0x000fe200078e00ff */
[----:B------:R-:W-:Y:S01]  /*19b0*/  SHF.R.U32.HI R112, RZ, 0x3, R157 ;  /* 0x00000003ff707819 */ /* 0x000fe2000001169d */
[----:B------:R-:W3:Y:S01]  /*19c0*/  LDCU.64 UR8, c[0x0][0x388] ;  /* 0x00007100ff0877ac */ /* 0x000ee20008000a00 */
[C---:B------:R-:W-:Y:S01]  /*19d0*/  SHF.L.U64.HI R62, R4.reuse, 0x4, R5 ;  /* 0x00000004043e7819 */ /* 0x040fe20000010205 */
[----:B------:R-:W-:Y:S01]  /*19e0*/  IMAD.SHL.U32 R63, R4, 0x10, RZ ;  /* 0x00000010043f7824 */ /* 0x000fe200078e00ff */
[----:B------:R-:W-:-:S02]  /*19f0*/  MOV R113, RZ ;  /* 0x000000ff00717202 */ /* 0x000fc40000000f00 */
[----:B------:R-:W-:Y:S02]  /*1a00*/  SHF.L.U64.HI R58, R2, 0x4, R3 ;  /* 0x00000004023a7819 */ /* 0x000fe40000010203 */
[----:B------:R-:W4:Y:S01]  /*1a10*/  @!P2 LDC.64 R8, c[0x0][0x398] ;  /* 0x0000e600ff08ab82 */ /* 0x000f220000000a00 */
[----:B------:R-:W-:Y:S02]  /*1a20*/  LOP3.LUT R69, R69, 0x1c, RZ, 0xc0, !PT ;  /* 0x0000001c45457812 */ /* 0x000fe400078ec0ff */
[----:B------:R-:W-:Y:S01]  /*1a30*/  SHF.L.U32 R51, R103, 0x6, RZ ;  /* 0x0000000667337819 */ /* 0x000fe200000006ff */
[----:B-1----:R-:W-:Y:S01]  /*1a40*/  @P2 IMAD.WIDE.U32 R18, R156, R108, RZ ;  /* 0x0000006c9c122225 */ /* 0x002fe200078e00ff */
[----:B------:R-:W-:Y:S02]  /*1a50*/  SHF.R.U32.HI R67, RZ, 0x1, R157 ;  /* 0x00000001ff437819 */ /* 0x000fe4000001169d */
[----:B------:R-:W-:Y:S01]  /*1a60*/  SHF.L.U32 R57, R2, 0x4, RZ ;  /* 0x0000000402397819 */ /* 0x000fe200000006ff */
[----:B------:R-:W-:Y:S01]  /*1a70*/  VIADD R50, R51, 0xffffffc0 ;  /* 0xffffffc033327836 */ /* 0x000fe20000000000 */
[----:B------:R-:W-:-:S02]  /*1a80*/  LOP3.LUT R100, R10, 0x40, RZ, 0xfc, !PT ;  /* 0x000000400a647812 */ /* 0x000fc400078efcff */
[----:B--2---:R-:W-:-:S04]  /*1a90*/  LEA.HI R65, R0, R0, RZ, 0x1 ;  /* 0x0000000000417211 */ /* 0x004fc800078f08ff */
[----:B------:R-:W-:-:S05]  /*1aa0*/  SHF.R.S32.HI R65, RZ, 0x1, R65 ;  /* 0x00000001ff417819 */ /* 0x000fca0000011441 */
[----:B------:R-:W-:Y:S02]  /*1ab0*/  IMAD R70, R112, R65, R69 ;  /* 0x0000004170467224 */ /* 0x000fe400078e0245 */
[----:B----4-:R-:W-:-:S03]  /*1ac0*/  @!P2 IMAD.WIDE.U32 R20, R159, R8, RZ ;  /* 0x000000089f14a225 */ /* 0x010fc600078e00ff */
[----:B------:R-:W-:Y:S01]  /*1ad0*/  SHF.R.S32.HI R68, RZ, 0x1f, R70 ;  /* 0x0000001fff447819 */ /* 0x000fe20000011446 */
[----:B------:R-:W-:Y:S01]  /*1ae0*/  @!P2 IMAD.MOV.U32 R8, RZ, RZ, R20 ;  /* 0x000000ffff08a224 */ /* 0x000fe200078e0014 */
[----:B------:R-:W-:Y:S01]  /*1af0*/  IADD3 R20, P3, PT, R10, R14, RZ ;  /* 0x0000000e0a147210 */ /* 0x000fe20007f7e0ff */
[----:B------:R-:W-:Y:S01]  /*1b00*/  @!P2 IMAD R9, R159, R9, R21 ;  /* 0x000000099f09a224 */ /* 0x000fe200078e0215 */
[----:B------:R-:W-:Y:S01]  /*1b10*/  @P2 MOV R8, R18 ;  /* 0x0000001200082202 */ /* 0x000fe20000000f00 */
[----:B------:R-:W-:Y:S01]  /*1b20*/  @P2 IMAD R9, R156, R109, R19 ;  /* 0x0000006d9c092224 */ /* 0x000fe200078e0213 */
[C---:B------:R-:W-:Y:S01]  /*1b30*/  IADD3 R18, P2, PT, R10.reuse, R16, RZ ;  /* 0x000000100a127210 */ /* 0x040fe20007f5e0ff */
[----:B------:R-:W-:Y:S01]  /*1b40*/  IMAD.X R21, RZ, RZ, R11, P3 ;  /* 0x000000ffff157224 */ /* 0x000fe200018e060b */
[----:B------:R-:W-:Y:S01]  /*1b50*/  IADD3 R14, P4, PT, R10, R8, RZ ;  /* 0x000000080a0e7210 */ /* 0x000fe20007f9e0ff */
[----:B------:R-:W-:-:S04]  /*1b60*/  IMAD.WIDE.U32 R16, R13, 0x40, R112 ;  /* 0x000000400d107825 */ /* 0x000fc800078e0070 */
[----:B------:R-:W-:Y:S02]  /*1b70*/  IMAD.X R19, RZ, RZ, R15, P2 ;  /* 0x000000ffff137224 */ /* 0x000fe400010e060f */
[----:B------:R-:W-:-:S04]  /*1b80*/  IMAD.WIDE.U32 R20, R112, R4, R20 ;  /* 0x0000000470147225 */ /* 0x000fc800078e0014 */
[----:B------:R-:W-:-:S04]  /*1b90*/  IMAD.WIDE.U32 R18, R112, R2, R18 ;  /* 0x0000000270127225 */ /* 0x000fc800078e0012 */
[C---:B------:R-:W-:Y:S01]  /*1ba0*/  IMAD R79, R112.reuse, R5, R21 ;  /* 0x00000005704f7224 */ /* 0x040fe200078e0215 */
[----:B------:R-:W-:Y:S01]  /*1bb0*/  SHF.R.S32.HI R5, RZ, 0x1f, R64 ;  /* 0x0000001fff057819 */ /* 0x000fe20000011440 */
[----:B------:R-:W-:Y:S02]  /*1bc0*/  IMAD R77, R112, R3, R19 ;  /* 0x00000003704d7224 */ /* 0x000fe400078e0213 */
[C---:B------:R-:W-:Y:S01]  /*1bd0*/  IMAD.SHL.U32 R76, R18.reuse, 0x2, RZ ;  /* 0x00000002124c7824 */ /* 0x040fe200078e00ff */
[----:B------:R-:W-:Y:S01]  /*1be0*/  LEA.HI R0, R5, R64, RZ, 0x6 ;  /* 0x0000004005007211 */ /* 0x000fe200078f30ff */
[----:B------:R-:W-:Y:S01]  /*1bf0*/  IMAD.X R15, RZ, RZ, R9, P4 ;  /* 0x000000ffff0f7224 */ /* 0x000fe200020e0609 */
[----:B------:R-:W-:Y:S01]  /*1c00*/  SHF.L.U64.HI R77, R18, 0x1, R77 ;  /* 0x00000001124d7819 */ /* 0x000fe2000001024d */
[----:B------:R-:W-:Y:S01]  /*1c10*/  IMAD.SHL.U32 R78, R20, 0x2, RZ ;  /* 0x00000002144e7824 */ /* 0x000fe200078e00ff */
[----:B------:R-:W-:Y:S01]  /*1c20*/  IADD3 R76, P2, PT, R76, UR4, RZ ;  /* 0x000000044c4c7c10 */ /* 0x000fe2000ff5e0ff */
[----:B------:R-:W-:Y:S01]  /*1c30*/  IMAD.SHL.U32 R3, R157, 0x40, RZ ;  /* 0x000000409d037824 */ /* 0x000fe200078e00ff */
[----:B------:R-:W-:Y:S01]  /*1c40*/  SHF.R.S32.HI R0, RZ, 0x6, R0 ;  /* 0x00000006ff007819 */ /* 0x000fe20000011400 */
[----:B------:R-:W-:Y:S01]  /*1c50*/  IMAD.WIDE.U32 R14, R110, UR10, R14 ;  /* 0x0000000a6e0e7c25 */ /* 0x000fe2000f8e000e */
[----:B------:R-:W-:-:S02]  /*1c60*/  IADD3.X R77, PT, PT, R77, UR5, RZ, P2, !PT ;  /* 0x000000054d4d7c10 */ /* 0x000fc400097fe4ff */
[----:B------:R-:W-:Y:S01]  /*1c70*/  ISETP.GE.AND P2, PT, R0, R103, PT ;  /* 0x000000670000720c */ /* 0x000fe20003f46270 */
[-C--:B------:R-:W-:Y:S01]  /*1c80*/  IMAD R8, R17, R108.reuse, RZ ;  /* 0x0000006c11087224 */ /* 0x080fe200078e02ff */
[----:B------:R-:W-:Y:S01]  /*1c90*/  SHF.L.U64.HI R79, R20, 0x1, R79 ;  /* 0x00000001144f7819 */ /* 0x000fe2000001024f */
[----:B------:R-:W-:Y:S01]  /*1ca0*/  IMAD R15, R110, UR11, R15 ;  /* 0x0000000b6e0f7c24 */ /* 0x000fe2000f8e020f */
[----:B---3--:R-:W-:Y:S01]  /*1cb0*/  IADD3 R78, P3, PT, R78, UR8, RZ ;  /* 0x000000084e4e7c10 */ /* 0x008fe2000ff7e0ff */
[C---:B------:R-:W-:Y:S01]  /*1cc0*/  IMAD R61, R16.reuse, R109, R8 ;  /* 0x0000006d103d7224 */ /* 0x040fe200078e0208 */
[----:B------:R-:W-:Y:S01]  /*1cd0*/  LOP3.LUT R3, R3, 0x1c0, RZ, 0xc0, !PT ;  /* 0x000001c003037812 */ /* 0x000fe200078ec0ff */
[----:B------:R-:W-:Y:S01]  /*1ce0*/  IMAD.IADD R69, R69, 0x1, R70 ;  /* 0x0000000145457824 */ /* 0x000fe200078e0246 */
[----:B------:R-:W-:Y:S01]  /*1cf0*/  IADD3.X R79, PT, PT, R79, UR9, RZ, P3, !PT ;  /* 0x000000094f4f7c10 */ /* 0x000fe20009ffe4ff */
[----:B------:R-:W-:Y:S01]  /*1d00*/  IMAD.WIDE.U32 R108, R16, R108, R14 ;  /* 0x0000006c106c7225 */ /* 0x000fe200078e000e */
[----:B------:R-:W-:-:S02]  /*1d10*/  LOP3.LUT R60, R3, 0x38, R74, 0xf8, !PT ;  /* 0x00000038033c7812 */ /* 0x000fc400078ef84a */
[----:B------:R-:W-:Y:S01]  /*1d20*/  SHF.R.S32.HI R66, RZ, 0x1f, R69 ;  /* 0x0000001fff427819 */ /* 0x000fe20000011445 */
[----:B------:R-:W-:Y:S01]  /*1d30*/  IMAD.MOV.U32 R154, RZ, RZ, R76 ;  /* 0x000000ffff9a7224 */ /* 0x000fe200078e004c */
[----:B------:R-:W-:Y:S01]  /*1d40*/  LOP3.LUT R59, R60, 0x8, R67, 0x78, !PT ;  /* 0x000000083c3b7812 */ /* 0x000fe200078e7843 */
[----:B------:R-:W-:Y:S01]  /*1d50*/  IMAD.MOV.U32 R153, RZ, RZ, R79 ;  /* 0x000000ffff997224 */ /* 0x000fe200078e004f */
[----:B------:R-:W-:Y:S01]  /*1d60*/  MOV R152, R78 ;  /* 0x0000004e00987202 */ /* 0x000fe20000000f00 */
[----:B------:R-:W-:Y:S01]  /*1d70*/  IMAD.IADD R61, R109, 0x1, R61 ;  /* 0x000000016d3d7824 */ /* 0x000fe200078e023d */
[----:B------:R-:W-:Y:S01]  /*1d80*/  MOV R155, R77 ;  /* 0x0000004d009b7202 */ /* 0x000fe20000000f00 */
        /* <DEDUP_REMOVED lines=8> */
[--C-:B------:R-:W-:Y:S01]  /*1e10*/  SHF.R.S32.HI R7, RZ, 0x1f, R64.reuse ;  /* 0x0000001fff077819 */ /* 0x100fe20000011440 */
        /* <DEDUP_REMOVED lines=17> */
[----:B------:R-:W-:-:S03]  /*1f30*/  SHF.R.S32.HI R92, RZ, 0x1f, R97 ;  /* 0x0000001fff5c7819 */ /* 0x000fc60000011461 */
[C---:B------:R-:W-:Y:S02]  /*1f40*/  IMAD R9, R159.reuse, R5, R9 ;  /* 0x000000059f097224 */ /* 0x040fe400078e0209 */
[----:B--2---:R-:W-:Y:S01]  /*1f50*/  IMAD.WIDE.U32 R14, R159, UR10, R10 ;  /* 0x0000000a9f0e7c25 */ /* 0x004fe2000f8e000a */
[----:B----4-:R-:W-:-:S03]  /*1f60*/  SHF.L.U32 R88, R2, 0x6, RZ ;  /* 0x0000000602587819 */ /* 0x010fc600000006ff */
[----:B------:R-:W-:Y:S01]  /*1f70*/  IMAD.WIDE.U32 R18, R50, UR16, R8 ;  /* 0x0000001032127c25 */ /* 0x000fe2000f8e0008 */
[----:B------:R-:W-:Y:S02]  /*1f80*/  SHF.R.S32.HI R9, RZ, 0x1f, R12 ;  /* 0x0000001fff097819 */ /* 0x000fe4000001140c */
[----:B------:R-:W-:Y:S01]  /*1f90*/  SHF.L.U64.HI R90, R2, 0x4, R3 ;  /* 0x00000004025a7819 */ /* 0x000fe20000010203 */
[----:B------:R-:W-:Y:S02]  /*1fa0*/  IMAD R19, R50, UR17, R19 ;  /* 0x0000001132137c24 */ /* 0x000fe4000f8e0213 */
[----:B---3--:R-:W-:Y:S02]  /*1fb0*/  IMAD R5, R9, UR12, RZ ;  /* 0x0000000c09057c24 */ /* 0x008fe4000f8e02ff */
[----:B------:R-:W-:Y:S01]  /*1fc0*/  IMAD R15, R159, UR11, R15 ;  /* 0x0000000b9f0f7c24 */ /* 0x000fe2000f8e020f */
[----:B------:R-:W1:Y:S01]  /*1fd0*/  LDCU.64 UR10, c[0x0][0x4d0] ;  /* 0x00009a00ff0a77ac */ /* 0x000e620008000a00 */
[----:B------:R-:W-:-:S02]  /*1fe0*/  IMAD R16, R12, UR13, R5 ;  /* 0x0000000d0c107c24 */ /* 0x000fc4000f8e0205 */
[----:B------:R-:W-:Y:S01]  /*1ff0*/  IMAD.WIDE.U32 R4, R12, UR12, R18 ;  /* 0x0000000c0c047c25 */ /* 0x000fe2000f8e0012 */
[----:B------:R-:W2:Y:S03]  /*2000*/  LDCU.64 UR12, c[0x0][0x4e0] ;  /* 0x00009c00ff0c77ac */ /* 0x000ea60008000a00 */
[----:B------:R-:W-:Y:S01]  /*2010*/  IMAD R9, R9, UR18, RZ ;  /* 0x0000001209097c24 */ /* 0x000fe2000f8e02ff */
[----:B------:R-:W-:Y:S01]  /*2020*/  IADD3 R17, PT, PT, R5, R16, RZ ;  /* 0x0000001005117210 */ /* 0x000fe20007ffe0ff */
[----:B------:R-:W-:Y:S01]  /*2030*/  IMAD.WIDE.U32 R14, R50, R2, R14 ;  /* 0x00000002320e7225 */ /* 0x000fe200078e000e */
[----:B------:R-:W-:-:S03]  /*2040*/  IADD3 R5, P0, PT, -R64, R112, RZ ;  /* 0x0000007040057210 */ /* 0x000fc60007f1e1ff */
[----:B------:R-:W-:Y:S01]  /*2050*/  IMAD.MOV.U32 R16, RZ, RZ, R4 ;  /* 0x000000ffff107224 */ /* 0x000fe200078e0004 */
[----:B------:R-:W-:Y:S01]  /*2060*/  IADD3.X R7, PT, PT, RZ, ~R7, RZ, P0, !PT ;  /* 0x80000007ff077210 */ /* 0x000fe200007fe4ff */
[----:B------:R-:W-:Y:S01]  /*2070*/  IMAD R4, R12, UR19, R9 ;  /* 0x000000130c047c24 */ /* 0x000fe2000f8e0209 */
[----:B------:R-:W-:Y:S01]  /*2080*/  SHF.R.S32.HI R9, RZ, 0x1f, R48 ;  /* 0x0000001fff097819 */ /* 0x000fe20000011430 */
[----:B------:R-:W-:Y:S01]  /*2090*/  IMAD R15, R50, R3, R15 ;  /* 0x00000003320f7224 */ /* 0x000fe200078e020f */
[C---:B------:R-:W-:Y:S01]  /*20a0*/  IADD3 R82, P0, PT, R48.reuse, R69, RZ ;  /* 0x0000004530527210 */ /* 0x040fe20007f1e0ff */
[----:B------:R-:W-:Y:S01]  /*20b0*/  IMAD R6, R7, UR16, RZ ;  /* 0x0000001007067c24 */ /* 0x000fe2000f8e02ff */
[----:B------:R-:W-:Y:S01]  /*20c0*/  IADD3 R48, P1, PT, R48, R70, RZ ;  /* 0x0000004630307210 */ /* 0x000fe20007f3e0ff */
[----:B------:R-:W-:Y:S01]  /*20d0*/  IMAD.WIDE.U32 R12, R12, UR18, R14 ;  /* 0x000000120c0c7c25 */ /* 0x000fe2000f8e000e */
[----:B------:R-:W3:Y:S03]  /*20e0*/  LDCU.U8 UR19, c[0x0][0x533] ;  /* 0x0000a660ff1377ac */ /* 0x000ee60008000000 */
[----:B------:R-:W-:Y:S01]  /*20f0*/  IMAD.X R83, R9, 0x1, R66, P0 ;  /* 0x0000000109537824 */ /* 0x000fe200000e0642 */
[----:B------:R-:W-:Y:S01]  /*2100*/  IADD3 R13, PT, PT, R13, R4, RZ ;  /* 0x000000040d0d7210 */ /* 0x000fe20007ffe0ff */
[----:B------:R-:W-:Y:S01]  /*2110*/  IMAD.X R9, R9, 0x1, R68, P1 ;  /* 0x0000000109097824 */ /* 0x000fe200008e0644 */
[----:B------:R-:W-:Y:S01]  /*2120*/  USHF.L.U32 UR18, UR16, 0x6, URZ ;  /* 0x0000000610127899 */ /* 0x000fe200080006ff */
[----:B------:R-:W-:Y:S01]  /*2130*/  IMAD R81, R5, UR17, R6 ;  /* 0x0000001105517c24 */ /* 0x000fe2000f8e0206 */
[----:B------:R-:W4:Y:S01]  /*2140*/  LDCU UR17, c[0x0][0x450] ;  /* 0x00008a00ff1177ac */ /* 0x000f220008000800 */
[C---:B------:R-:W-:Y:S01]  /*2150*/  SHF.L.U64.HI R83, R82.reuse, 0x1, R83 ;  /* 0x0000000152537819 */ /* 0x040fe20000010253 */
[----:B------:R-:W-:Y:S01]  /*2160*/  IMAD.SHL.U32 R82, R82, 0x2, RZ ;  /* 0x0000000252527824 */ /* 0x000fe200078e00ff */
[C---:B------:R-:W-:Y:S01]  /*2170*/  SHF.L.U64.HI R4, R48.reuse, 0x1, R9 ;  /* 0x0000000130047819 */ /* 0x040fe20000010209 */
[----:B------:R-:W-:-:S02]  /*2180*/  IMAD.SHL.U32 R48, R48, 0x2, RZ ;  /* 0x0000000230307824 */ /* 0x000fc400078e00ff */
[-C--:B------:R-:W-:Y:S01]  /*2190*/  IMAD R6, R7, R2.reuse, RZ ;  /* 0x0000000207067224 */ /* 0x080fe200078e02ff */
[----:B------:R-:W-:Y:S01]  /*21a0*/  IADD3 R84, P1, PT, R82, UR14, RZ ;  /* 0x0000000e52547c10 */ /* 0x000fe2000ff3e0ff */
[----:B------:R-:W-:Y:S01]  /*21b0*/  IMAD.WIDE.U32 R16, R5, UR16, R16 ;  /* 0x0000001005107c25 */ /* 0x000fe2000f8e0010 */
[----:B------:R-:W-:Y:S01]  /*21c0*/  IADD3 R14, P0, PT, R48, UR14, RZ ;  /* 0x0000000e300e7c10 */ /* 0x000fe2000ff1e0ff */
[----:B------:R-:W2:Y:S01]  /*21d0*/  LDCU UR16, c[0x0][0x440] ;  /* 0x00008800ff1077ac */ /* 0x000ea20008000800 */
[----:B------:R-:W-:Y:S01]  /*21e0*/  IADD3.X R85, PT, PT, R83, UR15, RZ, P1, !PT ;  /* 0x0000000f53557c10 */ /* 0x000fe20008ffe4ff */
[C---:B------:R-:W-:Y:S01]  /*21f0*/  IMAD R9, R5.reuse, R3, R6 ;  /* 0x0000000305097224 */ /* 0x040fe200078e0206 */
[----:B------:R-:W-:Y:S01]  /*2200*/  IADD3.X R15, PT, PT, R4, UR15, RZ, P0, !PT ;  /* 0x0000000f040f7c10 */ /* 0x000fe200087fe4ff */
[----:B------:R-:W-:Y:S01]  /*2210*/  IMAD.WIDE.U32 R6, R5, R2, R12 ;  /* 0x0000000205067225 */ /* 0x000fe200078e000c */
[----:B-1----:R-:W-:Y:S01]  /*2220*/  IADD3 R48, P0, PT, R48, UR10, RZ ;  /* 0x0000000a30307c10 */ /* 0x002fe2000ff1e0ff */
[----:B------:R-:W1:Y:S01]  /*2230*/  LDCU.64 UR14, c[0x0][0x3c0] ;  /* 0x00007800ff0e77ac */ /* 0x000e620008000a00 */
[----:B------:R-:W-:Y:S01]  /*2240*/  LEA R80, P3, R16, UR8, 0x1 ;  /* 0x0000000810507c11 */ /* 0x000fe2000f8608ff */
[----:B------:R-:W-:Y:S01]  /*2250*/  IMAD.IADD R9, R7, 0x1, R9 ;  /* 0x0000000107097824 */ /* 0x000fe200078e0209 */
[----:B------:R-:W-:Y:S01]  /*2260*/  IADD3.X R49, PT, PT, R4, UR11, RZ, P0, !PT ;  /* 0x0000000b04317c10 */ /* 0x000fe200087fe4ff */
[----:B------:R-:W-:Y:S01]  /*2270*/  IMAD.SHL.U32 R91, R2, 0x10, RZ ;  /* 0x00000010025b7824 */ /* 0x000fe200078e00ff */
[----:B------:R-:W-:Y:S01]  /*2280*/  IADD3 R89, P0, PT, RZ, -UR20, RZ ;  /* 0x80000014ff597c10 */ /* 0x000fe2000ff1e0ff */
[----:B------:R-:W-:Y:S01]  /*2290*/  IMAD R102, R103, -0x40, R56 ;  /* 0xffffffc067667824 */ /* 0x000fe200078e0238 */
[----:B------:R-:W-:Y:S01]  /*22a0*/  IADD3 R81, PT, PT, R17, R81, RZ ;  /* 0x0000005111517210 */ /* 0x000fe20007ffe0ff */
[----:B------:R-:W-:Y:S01]  /*22b0*/  IMAD.MOV.U32 R96, RZ, RZ, R103 ;  /* 0x000000ffff607224 */ /* 0x000fe200078e0067 */
[----:B------:R-:W-:Y:S01]  /*22c0*/  IADD3.X R86, PT, PT, RZ, ~UR18, RZ, P0, !PT ;  /* 0x80000012ff567c10 */ /* 0x000fe200087fe4ff */
[----:B------:R-:W-:Y:S01]  /*22d0*/  IMAD.X R88, RZ, RZ, ~R88, P0 ;  /* 0x000000ffff587224 */ /* 0x000fe200000e0e58 */
[----:B------:R-:W-:Y:S01]  /*22e0*/  LEA R12, P2, R6, UR4, 0x1 ;  /* 0x00000004060c7c11 */ /* 0x000fe2000f8408ff */
[----:B---3--:R-:W-:Y:S01]  /*22f0*/  UISETP.NE.AND UP0, UPT, UR19, URZ, UPT ;  /* 0x000000ff1300728c */ /* 0x008fe2000bf05270 */
[----:B------:R-:W-:-:S02]  /*2300*/  IADD3 R82, P1, PT, R82, UR10, RZ ;  /* 0x0000000a52527c10 */ /* 0x000fc4000ff3e0ff */
[C---:B------:R-:W-:Y:S02]  /*2310*/  SHF.R.S64 R87, R89.reuse, 0x1f, R86 ;  /* 0x0000001f59577819 */ /* 0x040fe40000001056 */
[----:B------:R-:W-:Y:S02]  /*2320*/  SHF.R.S64 R89, R89, 0x1f, R88 ;  /* 0x0000001f59597819 */ /* 0x000fe40000001058 */
[----:B----4-:R-:W-:Y:S02]  /*2330*/  MOV R13, UR17 ;  /* 0x00000011000d7c02 */ /* 0x010fe40008000f00 */
[----:B------:R-:W-:Y:S02]  /*2340*/  SHF.R.S32.HI R86, RZ, 0x1f, R86 ;  /* 0x0000001fff567819 */ /* 0x000fe40000011456 */
[----:B------:R-:W-:Y:S02]  /*2350*/  SHF.R.S32.HI R88, RZ, 0x1f, R88 ;  /* 0x0000001fff587819 */ /* 0x000fe40000011458 */
[----:B------:R-:W-:-:S02]  /*2360*/  LEA.HI.X R81, R16, UR9, R81, 0x1, P3 ;  /* 0x0000000910517c11 */ /* 0x000fc400098f0c51 */
[----:B------:R-:W-:Y:S01]  /*2370*/  LEA.HI.X R9, R6, UR5, R9, 0x1, P2 ;  /* 0x0000000506097c11 */ /* 0x000fe200090f0c09 */
[----:B------:R-:W3:Y:S01]  /*2380*/  LDCU.64 UR4, c[0x0][0x3b8] ;  /* 0x00007700ff0477ac */ /* 0x000ee20008000a00 */
[----:B------:R-:W-:Y:S01]  /*2390*/  IADD3.X R83, PT, PT, R83, UR11, RZ, P1, !PT ;  /* 0x0000000b53537c10 */ /* 0x000fe20008ffe4ff */
[----:B-12---:R-:W4:Y:S06]  /*23a0*/  LDCU.128 UR8, c[0x0][0x3a0] ;  /* 0x00007400ff0877ac */ /* 0x006f2c0008000c00 */
.L_x_6053:
        /* <DEDUP_REMOVED lines=16> */
[----:B------:R-:W2:Y:S04]  /*24b0*/  @!P1 LDG.E.128 R4, desc[UR6][R80.64+0x80] ;  /* 0x0000800650049981 */ /* 0x000ea8000c1e1d00 */
[----:B--2---:R1:W-:Y:S02]  /*24c0*/  @!P1 STG.E.128 desc[UR6][R76.64+0x80], R4 ;  /* 0x000080044c009986 */ /* 0x0043e4000c101d06 */
.L_x_6003:
[----:B---34-:R-:W-:Y:S05]  /*24d0*/  BSYNC.RECONVERGENT B0 ;  /* 0x0000000000007941 */ /* 0x018fea0003800200 */
.L_x_6002:
        /* <DEDUP_REMOVED lines=13> */
.L_x_6005:
[----:B------:R-:W-:Y:S05]  /*25b0*/  BSYNC.RECONVERGENT B0 ;  /* 0x0000000000007941 */ /* 0x000fea0003800200 */
.L_x_6004:
        /* <DEDUP_REMOVED lines=14> */
.L_x_6007:
[----:B------:R-:W-:Y:S05]  /*26a0*/  BSYNC.RECONVERGENT B0 ;  /* 0x0000000000007941 */ /* 0x000fea0003800200 */
.L_x_6006:
[----:B------:R-:W-:Y:S01]  /*26b0*/  ISETP.NE.AND P1, PT, R13, RZ, PT ;  /* 0x000000ff0d00720c */ /* 0x000fe20003f25270 */
[----:B------:R-:W-:Y:S01]  /*26c0*/  BSSY.RECONVERGENT B0, `(.L_x_6008) ;  /* 0x0000011000007945 */ /* 0x000fe20003800200 */
[----:B------:R-:W-:Y:S03]  /*26d0*/  IADD3 R96, PT, PT, R96, -0x1, RZ ;  /* 0xffffffff60607810 */ /* 0x000fe60007ffe0ff */
[----:B------:R-:W-:Y:S05]  /*26e0*/  @!P3 BRA `(.L_x_6009) ;  /* 0x000000000038b947 */ /* 0x000fea0003800000 */
        /* <DEDUP_REMOVED lines=14> */
.L_x_6009:
[----:B------:R-:W-:Y:S05]  /*27d0*/  BSYNC.RECONVERGENT B0 ;  /* 0x0000000000007941 */ /* 0x000fea0003800200 */
.L_x_6008:
        /* <DEDUP_REMOVED lines=15> */
.L_x_6013:
[----:B------:R-:W-:Y:S05]  /*28d0*/  BSYNC.RECONVERGENT B0 ;  /* 0x0000000000007941 */ /* 0x000fea0003800200 */
.L_x_6012:
[----:B------:R-:W-:Y:S04]  /*28e0*/  BSSY.RECONVERGENT B0, `(.L_x_6014) ;  /* 0x000000c000007945 */ /* 0x000fe80003800200 */
[----:B------:R-:W-:Y:S05]  /*28f0*/  @!P5 BRA `(.L_x_6015) ;  /* 0x000000000028d947 */ /* 0x000fea0003800000 */
[----:B------:R-:W-:Y:S02]  /*2900*/  ISETP.GE.AND P1, PT, R10, UR16, PT ;  /* 0x000000100a007c0c */ /* 0x000fe4000bf26270 */
[----:B--23--:R-:W-:Y:S02]  /*2910*/  LEA R20, P0, R91, R12, 0x1 ;  /* 0x0000000c5b147211 */ /* 0x00cfe400078008ff */
[----:B------:R-:W-:Y:S02]  /*2920*/  LEA R2, P5, R63, R78, 0x1 ;  /* 0x0000004e3f027211 */ /* 0x000fe400078a08ff */
[----:B------:R-:W-:Y:S02]  /*2930*/  LEA.HI.X R21, R91, R9, R90, 0x1, P0 ;  /* 0x000000095b157211 */ /* 0x000fe400000f0c5a */
[----:B------:R-:W-:Y:S02]  /*2940*/  ISETP.GE.AND P0, PT, R100, UR16, PT ;  /* 0x0000001064007c0c */ /* 0x000fe4000bf06270 */
[----:B------:R-:W-:Y:S03]  /*2950*/  LEA.HI.X R3, R63, R79, R62, 0x1, P5 ;  /* 0x0000004f3f037211 */ /* 0x000fe600028f0c3e */
[----:B-1--4-:R-:W2:Y:S04]  /*2960*/  @!P1 LDG.E.128 R16, desc[UR6][R20.64] ;  /* 0x0000000614109981 */ /* 0x012ea8000c1e1d00 */
[----:B--2---:R1:W-:Y:S04]  /*2970*/  @!P1 STG.E.128 desc[UR6][R2.64], R16 ;  /* 0x0000001002009986 */ /* 0x0043e8000c101d06 */
[----:B------:R-:W2:Y:S04]  /*2980*/  @!P0 LDG.E.128 R4, desc[UR6][R20.64+0x80] ;  /* 0x0000800614048981 */ /* 0x000ea8000c1e1d00 */
[----:B--2---:R1:W-:Y:S02]  /*2990*/  @!P0 STG.E.128 desc[UR6][R2.64+0x80], R4 ;  /* 0x0000800402008986 */ /* 0x0043e4000c101d06 */
.L_x_6015:
[----:B------:R-:W-:Y:S05]  /*29a0*/  BSYNC.RECONVERGENT B0 ;  /* 0x0000000000007941 */ /* 0x000fea0003800200 */
.L_x_6014:
        /* <DEDUP_REMOVED lines=14> */
.L_x_6017:
[----:B------:R-:W-:Y:S05]  /*2a90*/  BSYNC.RECONVERGENT B0 ;  /* 0x0000000000007941 */ /* 0x000fea0003800200 */
.L_x_6016:
        /* <DEDUP_REMOVED lines=20> */
.L_x_6011:
        /* <DEDUP_REMOVED lines=54> */
.L_x_6023:
[----:B------:R-:W-:Y:S05]  /*2f40*/  BSYNC.RECONVERGENT B0 ;  /* 0x0000000000007941 */ /* 0x000fea0003800200 */
.L_x_6022:
        /* <DEDUP_REMOVED lines=47> */
.L_x_6021:
[----:B------:R-:W-:Y:S05]  /*3240*/  BSYNC.RECONVERGENT B1 ;  /* 0x0000000000017941 */ /* 0x000fea0003800200 */
.L_x_6020:
        /* <DEDUP_REMOVED lines=63> */
.L_x_6027:
[----:B------:R-:W-:Y:S05]  /*3640*/  BSYNC.RECONVERGENT B0 ;  /* 0x0000000000007941 */ /* 0x000fea0003800200 */
.L_x_6026:
        /* <DEDUP_REMOVED lines=47> */
.L_x_6025:
[----:B------:R-:W-:Y:S05]  /*3940*/  BSYNC.RECONVERGENT B1 ;  /* 0x0000000000017941 */ /* 0x000fea0003800200 */
.L_x_6024:
        /* <DEDUP_REMOVED lines=63> */
.L_x_6031:
[----:B------:R-:W-:Y:S05]  /*3d40*/  BSYNC.RECONVERGENT B0 ;  /* 0x0000000000007941 */ /* 0x000fea0003800200 */
.L_x_6030:
        /* <DEDUP_REMOVED lines=47> */
.L_x_6029:
[----:B------:R-:W-:Y:S05]  /*4040*/  BSYNC.RECONVERGENT B1 ;  /* 0x0000000000017941 */ /* 0x000fea0003800200 */
.L_x_6028:
[----:B------:R-:W-:Y:S04]  /*4050*/  BSSY.RECONVERGENT B1, `(.L_x_6032) ;  /* 0x0000072000017945 */ /* 0x000fe80003800200 */
[----:B------:R-:W-:Y:S05]  /*4060*/  @!P3 BRA `(.L_x_6033) ;  /* 0x0000000400c0b947 */ /* 0x000fea0003800000 */
[----:B------:R-:W-:Y:S01]  /*4070*/  IMAD.MOV.U32 R8, RZ, RZ, R12 ;  /* 0x000000ffff087224 */ /* 0x000fe200078e000c */
[----:B------:R-:W5:Y:S01]  /*4080*/  LDC R7, c[0x0][0x440] ;  /* 0x00011000ff077b82 */ /* 0x000f620000000800 */
[C---:B------:R-:W-:Y:S01]  /*4090*/  LEA R20, P3, R65.reuse, R20, 0x6 ;  /* 0x0000001441147211 */ /* 0x040fe200078630ff */
[----:B------:R-:W-:Y:S01]  /*40a0*/  BSSY.RECONVERGENT B0, `(.L_x_6034) ;  /* 0x000003d000007945 */ /* 0x000fe20003800200 */
[C---:B-12---:R-:W-:Y:S05]  /*40b0*/  LEA R34, P0, R65.reuse, R36, 0x6 ;  /* 0x0000002441227211 */ /* 0x046fea00078030ff */
[----:B------:R-:W1:Y:S01]  /*40c0*/  LDC.64 R4, c[0x0][0x4a8] ;  /* 0x00012a00ff047b82 */ /* 0x000e620000000a00 */
[C---:B------:R-:W-:Y:S02]  /*40d0*/  LEA.HI.X.SX32 R21, R65.reuse, R21, 0x6, P3 ;  /* 0x0000001541157211 */ /* 0x040fe400018f36ff */
[----:B------:R-:W-:Y:S05]  /*40e0*/  LEA.HI.X.SX32 R35, R65, R37, 0x6, P0 ;  /* 0x0000002541237211 */ /* 0x000fea00000f36ff */
[----:B------:R-:W2:Y:S01]  /*40f0*/  LDC.64 R2, c[0x0][0x3b8] ;  /* 0x0000ee00ff027b82 */ /* 0x000ea20000000a00 */
[----:B-1----:R-:W-:Y:S01]  /*4100*/  IMAD.WIDE.U32 R42, R4, 0x60, R8 ;  /* 0x00000060042a7825 */ /* 0x002fe200078e0008 */
[-C--:B-----5:R-:W-:Y:S02]  /*4110*/  ISETP.GE.AND P4, PT, R10, R7.reuse, PT ;  /* 0x000000070a00720c */ /* 0x0a0fe40003f86270 */
[----:B------:R-:W-:Y:S01]  /*4120*/  ISETP.GE.AND P1, PT, R100, R7, PT ;  /* 0x000000076400720c */ /* 0x000fe20003f26270 */
[----:B------:R-:W-:Y:S02]  /*4130*/  IMAD R5, R5, 0x60, RZ ;  /* 0x0000006005057824 */ /* 0x000fe400078e02ff */
[----:B--2---:R-:W-:Y:S03]  /*4140*/  IMAD.WIDE.U32 R38, R2, 0x60, R78 ;  /* 0x0000006002267825 */ /* 0x004fe600078e004e */
[----:B------:R-:W-:Y:S01]  /*4150*/  IADD3 R43, PT, PT, R43, R5, RZ ;  /* 0x000000052b2b7210 */ /* 0x000fe20007ffe0ff */
[----:B------:R-:W-:Y:S04]  /*4160*/  IMAD R3, R3, 0x60, RZ ;  /* 0x0000006003037824 */ /* 0x000fe800078e02ff */
[----:B------:R-:W-:Y:S01]  /*4170*/  IMAD.IADD R39, R39, 0x1, R3 ;  /* 0x0000000127277824 */ /* 0x000fe200078e0203 */
        /* <DEDUP_REMOVED lines=47> */
.L_x_6035:
[----:B------:R-:W-:Y:S05]  /*4470*/  BSYNC.RECONVERGENT B0 ;  /* 0x0000000000007941 */ /* 0x000fea0003800200 */
.L_x_6034:
[----:B------:R-:W-:Y:S05]  /*4480*/  @P1 BRA `(.L_x_6033) ;  /* 0x0000000000b81947 */ /* 0x000fea0003800000 */
[----:B------:R-:W-:Y:S01]  /*4490*/  ISETP.GE.AND P0, PT, R100, R13, PT ;  /* 0x0000000d6400720c */ /* 0x000fe20003f06270 */
[----:B-1-34-:R-:W2:Y:S11]  /*44a0*/  LDG.E.128 R16, desc[UR6][R42.64+0x80] ;  /* 0x000080062a107981 */ /* 0x01aeb6000c1e1d00 */
        /* <DEDUP_REMOVED lines=44> */
.L_x_6033:
[----:B------:R-:W-:Y:S05]  /*4770*/  BSYNC.RECONVERGENT B1 ;  /* 0x0000000000017941 */ /* 0x000fea0003800200 */
.L_x_6032:
        /* <DEDUP_REMOVED lines=8> */
.L_x_6019:
        /* <DEDUP_REMOVED lines=95> */
.L_x_6039:
[----:B------:R-:W-:Y:S05]  /*4df0*/  BSYNC.RECONVERGENT B0 ;  /* 0x0000000000007941 */ /* 0x000fea0003800200 */
.L_x_6038:
        /* <DEDUP_REMOVED lines=88> */
.L_x_6037:
[----:B------:R-:W-:Y:S05]  /*5380*/  BSYNC.RECONVERGENT B1 ;  /* 0x0000000000017941 */ /* 0x000fea0003800200 */
.L_x_6036:
        /* <DEDUP_REMOVED lines=96> */
.L_x_6043:
[----:B------:R-:W-:Y:S05]  /*5990*/  BSYNC.RECONVERGENT B0 ;  /* 0x0000000000007941 */ /* 0x000fea0003800200 */
.L_x_6042:
        /* <DEDUP_REMOVED lines=88> */
.L_x_6041:
[----:B------:R-:W-:Y:S05]  /*5f20*/  BSYNC.RECONVERGENT B1 ;  /* 0x0000000000017941 */ /* 0x000fea0003800200 */
.L_x_6040:
        /* <DEDUP_REMOVED lines=98> */
.L_x_6047:
[----:B------:R-:W-:Y:S05]  /*6550*/  BSYNC.RECONVERGENT B0 ;  /* 0x0000000000007941 */ /* 0x000fea0003800200 */
.L_x_6046:
        /* <DEDUP_REMOVED lines=86> */
.L_x_6045:
[----:B------:R-:W-:Y:S05]  /*6ac0*/  BSYNC.RECONVERGENT B1 ;  /* 0x0000000000017941 */ /* 0x000fea0003800200 */
.L_x_6044:
        /* <DEDUP_REMOVED lines=101> */
.L_x_6051:
[----:B------:R-:W-:Y:S05]  /*7120*/  BSYNC.RECONVERGENT B0 ;  /* 0x0000000000007941 */ /* 0x000fea0003800200 */
.L_x_6050:
        /* <DEDUP_REMOVED lines=86> */
.L_x_6049:
[----:B------:R-:W-:Y:S05]  /*7690*/  BSYNC.RECONVERGENT B1 ;  /* 0x0000000000017941 */ /* 0x000fea0003800200 */
.L_x_6048:
[----:B------:R-:W5:Y:S08]  /*76a0*/  LDC R3, c[0x0][0x450] ;  /* 0x00011400ff037b82 */ /* 0x000f700000000800 */
[----:B------:R-:W1:Y:S01]  /*76b0*/  LDC R13, c[0x0][0x450] ;  /* 0x00011400ff0d7b82 */ /* 0x000e620000000800 */
[----:B-----5:R-:W-:Y:S05]  /*76c0*/  IMAD.U32 R3, R3, -0x20, RZ ;  /* 0xffffffe003037824 */ /* 0x020fea00078e00ff */
[C---:B------:R-:W-:Y:S02]  /*76d0*/  LEA R84, P1, R3.reuse, R84, 0x1 ;  /* 0x0000005403547211 */ /* 0x040fe400078208ff */
[C---:B------:R-:W-:Y:S02]  /*76e0*/  LEA R82, P0, R3.reuse, R82, 0x1 ;  /* 0x0000005203527211 */ /* 0x040fe400078008ff */
[C---:B------:R-:W-:Y:S02]  /*76f0*/  LEA.HI.X.SX32 R85, R3.reuse, R85, 0x1, P1 ;  /* 0x0000005503557211 */ /* 0x040fe400008f0eff */
[----:B-1----:R-:W-:Y:S09]  /*7700*/  LEA.HI.X.SX32 R83, R3, R83, 0x1, P0 ;  /* 0x0000005303537211 */ /* 0x002ff200000f0eff */
.L_x_6018:
[----:B------:R-:W-:Y:S05]  /*7710*/  BSYNC.RECONVERGENT B2 ;  /* 0x0000000000027941 */ /* 0x000fea0003800200 */
.L_x_6010:
        /* <DEDUP_REMOVED lines=91> */
.L_x_6052:
[----:B------:R-:W-:Y:S02]  /*7cd0*/  IADD3 R80, P1, PT, R80, R87, RZ ;  /* 0x0000005750507210 */ /* 0x000fe40007f3e0ff */
[----:B------:R-:W-:Y:S03]  /*7ce0*/  IADD3 R12, P0, PT, R12, R89, RZ ;  /* 0x000000590c0c7210 */ /* 0x000fe60007f1e0ff */
[----:B------:R-:W-:Y:S02]  /*7cf0*/  IMAD.X R81, R81, 0x1, R86, P1 ;  /* 0x0000000151517824 */ /* 0x000fe400008e0656 */
[----:B------:R-:W-:Y:S01]  /*7d00*/  IMAD.X R9, R9, 0x1, R88, P0 ;  /* 0x0000000109097824 */ /* 0x000fe200000e0658 */
[----:B------:R-:W-:Y:S07]  /*7d10*/  @P2 BRA `(.L_x_6053) ;  /* 0xffffffa400a42947 */ /* 0x000fee000383ffff */
.L_x_6001:
        /* <DEDUP_REMOVED lines=43> */
.L_x_6057:
[----:B------:R-:W-:Y:S05]  /*7fd0*/  BSYNC.RECONVERGENT B0 ;  /* 0x0000000000007941 */ /* 0x000fea0003800200 */
.L_x_6056:
        /* <DEDUP_REMOVED lines=17> */
.L_x_6059:
[----:B------:R-:W-:Y:S05]  /*80f0*/  BSYNC.RECONVERGENT B0 ;  /* 0x0000000000007941 */ /* 0x000fea0003800200 */
.L_x_6058:
        /* <DEDUP_REMOVED lines=17> */
.L_x_6061:
[----:B------:R-:W-:Y:S05]  /*8210*/  BSYNC.RECONVERGENT B0 ;  /* 0x0000000000007941 */ /* 0x000fea0003800200 */
.L_x_6060:
        /* <DEDUP_REMOVED lines=17> */
.L_x_6055:
        /* <DEDUP_REMOVED lines=30> */
[----:B-----5:R-:W-:Y:S02]  /*8510*/  CS2R R6, SRZ ;  /* 0x0000000000067805 */ /* 0x020fe4000001ff00 */
[----:B--2---:R-:W-:-:S02]  /*8520*/  IADD3 R20, P2, PT, R36, UR10, RZ ;  /* 0x0000000a24147c10 */ /* 0x004fc4000ff5e0ff */
[----:B---3--:R-:W-:Y:S02]  /*8530*/  IADD3 R36, P1, PT, R36, UR8, RZ ;  /* 0x0000000824247c10 */ /* 0x008fe4000ff3e0ff */
[----:B-1----:R-:W-:Y:S02]  /*8540*/  ISETP.GE.AND P0, PT, R10, R19, PT ;  /* 0x000000130a00720c */ /* 0x002fe40003f06270 */
[C---:B------:R-:W-:Y:S02]  /*8550*/  IADD3.X R21, PT, PT, R0.reuse, UR11, RZ, P2, !PT ;  /* 0x0000000b00157c10 */ /* 0x040fe400097fe4ff */
[----:B------:R-:W-:-:S09]  /*8560*/  IADD3.X R37, PT, PT, R0, UR9, RZ, P1, !PT ;  /* 0x0000000900257c10 */ /* 0x000fd20008ffe4ff */
        /* <DEDUP_REMOVED lines=43> */
.L_x_6069:
[----:B------:R-:W-:Y:S05]  /*8820*/  BSYNC.RECONVERGENT B0 ;  /* 0x0000000000007941 */ /* 0x000fea0003800200 */
.L_x_6068:
[----:B-----5:R-:W-:Y:S01]  /*8830*/  IMAD.MOV.U32 R6, RZ, RZ, R14 ;  /* 0x000000ffff067224 */ /* 0x020fe200078e000e */
[----:B------:R-:W-:Y:S01]  /*8840*/  MOV R4, R12 ;  /* 0x0000000c00047202 */ /* 0x000fe20000000f00 */
[----:B------:R-:W-:Y:S01]  /*8850*/  IMAD.MOV.U32 R7, RZ, RZ, R15 ;  /* 0x000000ffff077224 */ /* 0x000fe200078e000f */
[----:B------:R-:W-:Y:S02]  /*8860*/  MOV R5, R13 ;  /* 0x0000000d00057202 */ /* 0x000fe40000000f00 */
.L_x_6067:
[----:B------:R-:W-:Y:S05]  /*8870*/  BSYNC.RECONVERGENT B1 ;  /* 0x0000000000017941 */ /* 0x000fea0003800200 */
.L_x_6066:
        /* <DEDUP_REMOVED lines=49> */
.L_x_6071:
[----:B------:R-:W-:Y:S05]  /*8b90*/  BSYNC.RECONVERGENT B0 ;  /* 0x0000000000007941 */ /* 0x000fea0003800200 */
.L_x_6070:
[----:B-----5:R3:W-:Y:S02]  /*8ba0*/  STS.128 [R166+0x2000], R12 ;  /* 0x0020000ca6007388 */ /* 0x0207e40000000c00 */
.L_x_6065:
[----:B------:R-:W-:Y:S05]  /*8bb0*/  BSYNC.RECONVERGENT B2 ;  /* 0x0000000000027941 */ /* 0x000fea0003800200 */
.L_x_6064:
        /* <DEDUP_REMOVED lines=23> */
[C---:B-----5:R-:W-:Y:S02]  /*8d30*/  IADD3.X R7, PT, PT, R0.reuse, UR11, RZ, P1, !PT ;  /* 0x0000000b00077c10 */ /* 0x060fe40008ffe4ff */
[----:B------:R-:W-:-:S04]  /*8d40*/  IADD3.X R5, PT, PT, R0, UR9, RZ, P0, !PT ;  /* 0x0000000900057c10 */ /* 0x000fc800087fe4ff */
        /* <DEDUP_REMOVED lines=38> */
.L_x_6077:
[----:B------:R-:W-:Y:S05]  /*8fb0*/  BSYNC.RECONVERGENT B0 ;  /* 0x0000000000007941 */ /* 0x000fea0003800200 */
.L_x_6076:
[----:B-----5:R1:W-:Y:S02]  /*8fc0*/  STS.128 [R166+0x800], R12 ;  /* 0x0008000ca6007388 */ /* 0x0203e40000000c00 */
.L_x_6075:
[----:B------:R-:W-:Y:S05]  /*8fd0*/  BSYNC.RECONVERGENT B1 ;  /* 0x0000000000017941 */ /* 0x000fea0003800200 */
.L_x_6074:
        /* <DEDUP_REMOVED lines=15> */
[C---:B-----5:R-:W-:Y:S02]  /*90d0*/  IADD3.X R7, PT, PT, R35.reuse, UR11, RZ, P1, !PT ;  /* 0x0000000b23077c10 */ /* 0x060fe40008ffe4ff */
        /* <DEDUP_REMOVED lines=39> */
.L_x_6079:
[----:B------:R-:W-:Y:S05]  /*9350*/  BSYNC.RECONVERGENT B0 ;  /* 0x0000000000007941 */ /* 0x000fea0003800200 */
.L_x_6078:
[----:B-----5:R3:W-:Y:S02]  /*9360*/  STS.128 [R166+0x2800], R12 ;  /* 0x0028000ca6007388 */ /* 0x0207e40000000c00 */
.L_x_6073:
[----:B------:R-:W-:Y:S05]  /*9370*/  BSYNC.RECONVERGENT B2 ;  /* 0x0000000000027941 */ /* 0x000fea0003800200 */
.L_x_6072:
        /* <DEDUP_REMOVED lines=24> */
[C---:B-----5:R-:W-:Y:S02]  /*9500*/  IADD3.X R7, PT, PT, R0.reuse, UR11, RZ, P1, !PT ;  /* 0x0000000b00077c10 */ /* 0x060fe40008ffe4ff */
[----:B------:R-:W-:-:S04]  /*9510*/  IADD3.X R5, PT, PT, R0, UR9, RZ, P0, !PT ;  /* 0x0000000900057c10 */ /* 0x000fc800087fe4ff */
[----:B------:R-:W3:Y:S04]  /*9520*/  LDG.E.64 R6, desc[UR6][R6.64] ;  /* 0x0000000606067981 */ /* 0x000ee8000c1e1b00 */
        /* <DEDUP_REMOVED lines=37> */
.L_x_6085:
[----:B------:R-:W-:Y:S05]  /*9780*/  BSYNC.RECONVERGENT B0 ;  /* 0x0000000000007941 */ /* 0x000fea0003800200 */
.L_x_6084:
[----:B-----5:R3:W-:Y:S02]  /*9790*/  STS.128 [R166+0x1000], R12 ;  /* 0x0010000ca6007388 */ /* 0x0207e40000000c00 */
.L_x_6083:
[----:B------:R-:W-:Y:S05]  /*97a0*/  BSYNC.RECONVERGENT B1 ;  /* 0x0000000000017941 */ /* 0x000fea0003800200 */
.L_x_6082:
        /* <DEDUP_REMOVED lines=55> */
.L_x_6087:
[----:B------:R-:W-:Y:S05]  /*9b20*/  BSYNC.RECONVERGENT B0 ;  /* 0x0000000000007941 */ /* 0x000fea0003800200 */
.L_x_6086:
[----:B-----5:R1:W-:Y:S02]  /*9b30*/  STS.128 [R166+0x3000], R12 ;  /* 0x0030000ca6007388 */ /* 0x0203e40000000c00 */
.L_x_6081:
[----:B------:R-:W-:Y:S05]  /*9b40*/  BSYNC.RECONVERGENT B2 ;  /* 0x0000000000027941 */ /* 0x000fea0003800200 */
.L_x_6080:
[----:B------:R-:W-:-:S04]  /*9b50*/  IADD3 R160, PT, PT, R112, 0x30, RZ ;  /* 0x0000003070a07810 */ /* 0x000fc80007ffe0ff */
[----:B------:R-:W-:-:S13]  /*9b60*/  ISETP.GE.AND P0, PT, R160, R17, PT ;  /* 0x00000011a000720c */ /* 0x000fda0003f06270 */
[----:B------:R-:W-:Y:S05]  /*9b70*/  @P0 BRA `(.L_x_6062) ;  /* 0x0000003400c00947 */ /* 0x000fea0003800000 */
[----:B--2--5:R-:W2:Y:S01]  /*9b80*/  LDC R7, c[0x0][0x440] ;  /* 0x00011000ff077b82 */ /* 0x024ea20000000800 */
        /* <DEDUP_REMOVED lines=39> */
[----:B------:R-:W-:Y:S01]  /*9e00*/  IMAD.U32 R2, R2, 0x10000, RZ ;  /* 0x0001000002027824 */ /* 0x000fe200078e00ff */
[----:B------:R-:W-:Y:S01]  /*9e10*/  SHF.L.U32 R4, R4, 0x10, RZ ;  /* 0x0000001004047819 */ /* 0x000fe200000006ff */
[----:B------:R-:W-:Y:S01]  /*9e20*/  FMUL.FTZ R20, R20, R17 ;  /* 0x0000001114147220 */ /* 0x000fe20000410000 */
[----:B------:R-:W-:Y:S01]  /*9e30*/  IMAD.U32 R3, R3, 0x10000, RZ ;  /* 0x0001000003037824 */ /* 0x000fe200078e00ff */
[----:B------:R-:W-:Y:S01]  /*9e40*/  SHF.L.U32 R5, R5, 0x10, RZ ;  /* 0x0000001005057819 */ /* 0x000fe200000006ff */
[----:B------:R-:W-:Y:S01]  /*9e50*/  FFMA.FTZ R0, R6, R15, R0 ;  /* 0x0000000f06007223 */ /* 0x000fe20000010000 */
[----:B------:R-:W-:Y:S01]  /*9e60*/  FFMA.FTZ R14, R21, R17, -R14 ;  /* 0x00000011150e7223 */ /* 0x000fe2000001080e */
[----:B------:R-:W-:Y:S01]  /*9e70*/  FMUL.FTZ R15, R23, R2 ;  /* 0x00000002170f7220 */ /* 0x000fe20000410000 */
[----:B------:R-:W-:Y:S01]  /*9e80*/  FFMA.FTZ R21, R21, R12, R20 ;  /* 0x0000000c15157223 */ /* 0x000fe20000010014 */
[-C--:B------:R-:W-:Y:S01]  /*9e90*/  FMUL.FTZ R23, R23, R4.reuse ;  /* 0x0000000417177220 */ /* 0x080fe20000410000 */
[C---:B------:R-:W-:Y:S01]  /*9ea0*/  FMUL.FTZ R17, R24.reuse, R3 ;  /* 0x0000000318117220 */ /* 0x040fe20000410000 */
[----:B------:R-:W-:Y:S01]  /*9eb0*/  FMUL.FTZ R24, R24, R5 ;  /* 0x0000000518187220 */ /* 0x000fe20000410000 */
[C---:B------:R-:W-:Y:S01]  /*9ec0*/  FFMA.FTZ R15, R8.reuse, R4, -R15 ;  /* 0x00000004080f7223 */ /* 0x040fe2000001080f */
[----:B------:R-:W-:Y:S01]  /*9ed0*/  FFMA.FTZ R2, R8, R2, R23 ;  /* 0x0000000208027223 */ /* 0x000fe20000010017 */
[----:B------:R-:W-:Y:S01]  /*9ee0*/  FFMA.FTZ R13, R6, R19, -R13 ;  /* 0x00000013060d7223 */ /* 0x000fe2000001080d */
[C---:B------:R-:W-:Y:S01]  /*9ef0*/  FFMA.FTZ R17, R22.reuse, R5, -R17 ;  /* 0x0000000516117223 */ /* 0x040fe20000010811 */
[----:B------:R-:W-:Y:S01]  /*9f00*/  FFMA.FTZ R24, R22, R3, R24 ;  /* 0x0000000316187223 */ /* 0x000fe20000010018 */
[----:B------:R-:W-:-:S02]  /*9f10*/  F2FP.BF16.F32.PACK_AB R21, R21, R14 ;  /* 0x0000000e1515723e */ /* 0x000fc400000010ff */
[----:B------:R-:W-:Y:S02]  /*9f20*/  F2FP.BF16.F32.PACK_AB R12, R2, R15 ;  /* 0x0000000f020c723e */ /* 0x000fe400000010ff */
[----:B------:R-:W-:Y:S01]  /*9f30*/  F2FP.BF16.F32.PACK_AB R13, R0, R13 ;  /* 0x0000000d000d723e */ /* 0x000fe200000010ff */
[----:B------:R-:W-:Y:S01]  /*9f40*/  IMAD.MOV.U32 R15, RZ, RZ, R21 ;  /* 0x000000ffff0f7224 */ /* 0x000fe200078e0015 */
[----:B------:R-:W-:Y:S02]  /*9f50*/  F2FP.BF16.F32.PACK_AB R14, R24, R17 ;  /* 0x00000011180e723e */ /* 0x000fe400000010ff */
.L_x_6091:
[----:B------:R-:W-:Y:S05]  /*9f60*/  BSYNC.RECONVERGENT B0 ;  /* 0x0000000000007941 */ /* 0x000fea0003800200 */
.L_x_6090:
[----:B-----5:R3:W-:Y:S02]  /*9f70*/  STS.128 [R166+0x1800], R12 ;  /* 0x0018000ca6007388 */ /* 0x0207e40000000c00 */
.L_x_6089:
[----:B------:R-:W-:Y:S05]  /*9f80*/  BSYNC.RECONVERGENT B1 ;  /* 0x0000000000017941 */ /* 0x000fea0003800200 */
.L_x_6088:
        /* <DEDUP_REMOVED lines=43> */
[----:B------:R-:W-:Y:S01]  /*a240*/  FMUL.FTZ R15, R18, R4 ;  /* 0x00000004120f7220 */ /* 0x000fe20000410000 */
        /* <DEDUP_REMOVED lines=9> */
[----:B------:R-:W-:Y:S02]  /*a2e0*/  F2FP.BF16.F32.PACK_AB R12, R15, R6 ;  /* 0x000000060f0c723e */ /* 0x000fe400000010ff */
[----:B------:R-:W-:Y:S01]  /*a2f0*/  F2FP.BF16.F32.PACK_AB R14, R20, R13 ;  /* 0x0000000d140e723e */ /* 0x000fe200000010ff */
[----:B------:R-:W-:Y:S01]  /*a300*/  IMAD.MOV.U32 R13, RZ, RZ, R0 ;  /* 0x000000ffff0d7224 */ /* 0x000fe200078e0000 */
[----:B------:R-:W-:Y:S02]  /*a310*/  MOV R15, R19 ;  /* 0x00000013000f7202 */ /* 0x000fe40000000f00 */
.L_x_6093:
[----:B------:R-:W-:Y:S05]  /*a320*/  BSYNC.RECONVERGENT B0 ;  /* 0x0000000000007941 */ /* 0x000fea0003800200 */
.L_x_6092:
[----:B-----5:R3:W-:Y:S01]  /*a330*/  STS.128 [R166+0x3800], R12 ;  /* 0x0038000ca6007388 */ /* 0x0207e20000000c00 */
[----:B------:R-:W-:Y:S05]  /*a340*/  BRA `(.L_x_6062) ;  /* 0x0000002c00cc7947 */ /* 0x000fea0003800000 */
.L_x_6063:
        /* <DEDUP_REMOVED lines=100> */
.L_x_6098:
[----:B------:R-:W-:Y:S05]  /*a990*/  BSYNC.RECONVERGENT B0 ;  /* 0x0000000000007941 */ /* 0x000fea0003800200 */
.L_x_6097:
[----:B------:R-:W-:Y:S05]  /*a9a0*/  BSYNC.RECONVERGENT B1 ;  /* 0x0000000000017941 */ /* 0x000fea0003800200 */
.L_x_6096:
        /* <DEDUP_REMOVED lines=89> */
.L_x_6100:
[----:B------:R-:W-:Y:S05]  /*af40*/  BSYNC.RECONVERGENT B0 ;  /* 0x0000000000007941 */ /* 0x000fea0003800200 */
.L_x_6099:
[----:B-----5:R3:W-:Y:S02]  /*af50*/  STS.128 [R166+0x2000], R20 ;  /* 0x00200014a6007388 */ /* 0x0207e40000000c00 */
.L_x_6095:
[----:B------:R-:W-:Y:S05]  /*af60*/  BSYNC.RECONVERGENT B2 ;  /* 0x0000000000027941 */ /* 0x000fea0003800200 */
.L_x_6094:
        /* <DEDUP_REMOVED lines=94> */
.L_x_6106:
[----:B------:R-:W-:Y:S05]  /*b550*/  BSYNC.RECONVERGENT B0 ;  /* 0x0000000000007941 */ /* 0x000fea0003800200 */
.L_x_6105:
[----:B-----5:R3:W-:Y:S02]  /*b560*/  STS.128 [R166+0x800], R20 ;  /* 0x00080014a6007388 */ /* 0x0207e40000000c00 */
.L_x_6104:
[----:B------:R-:W-:Y:S05]  /*b570*/  BSYNC.RECONVERGENT B1 ;  /* 0x0000000000017941 */ /* 0x000fea0003800200 */
.L_x_6103:
        /* <DEDUP_REMOVED lines=87> */
.L_x_6108:
[----:B------:R-:W-:Y:S05]  /*baf0*/  BSYNC.RECONVERGENT B0 ;  /* 0x0000000000007941 */ /* 0x000fea0003800200 */
.L_x_6107:
[----:B-----5:R1:W-:Y:S02]  /*bb00*/  STS.128 [R166+0x2800], R4 ;  /* 0x00280004a6007388 */ /* 0x0203e40000000c00 */
.L_x_6102:
[----:B------:R-:W-:Y:S05]  /*bb10*/  BSYNC.RECONVERGENT B2 ;  /* 0x0000000000027941 */ /* 0x000fea0003800200 */
.L_x_6101:
        /* <DEDUP_REMOVED lines=95> */
.L_x_6114:
[----:B------:R-:W-:Y:S05]  /*c110*/  BSYNC.RECONVERGENT B0 ;  /* 0x0000000000007941 */ /* 0x000fea0003800200 */
.L_x_6113:
[----:B-----5:R3:W-:Y:S02]  /*c120*/  STS.128 [R166+0x1000], R20 ;  /* 0x00100014a6007388 */ /* 0x0207e40000000c00 */
.L_x_6112:
[----:B------:R-:W-:Y:S05]  /*c130*/  BSYNC.RECONVERGENT B1 ;  /* 0x0000000000017941 */ /* 0x000fea0003800200 */
.L_x_6111:
        /* <DEDUP_REMOVED lines=86> */
.L_x_6116:
[----:B------:R-:W-:Y:S05]  /*c6a0*/  BSYNC.RECONVERGENT B0 ;  /* 0x0000000000007941 */ /* 0x000fea0003800200 */
.L_x_6115:
[----:B-----5:R3:W-:Y:S02]  /*c6b0*/  STS.128 [R166+0x3000], R20 ;  /* 0x00300014a6007388 */ /* 0x0207e40000000c00 */
.L_x_6110:
[----:B------:R-:W-:Y:S05]  /*c6c0*/  BSYNC.RECONVERGENT B2 ;  /* 0x0000000000027941 */ /* 0x000fea0003800200 */
.L_x_6109:
        /* <DEDUP_REMOVED lines=95> */
.L_x_6120:
[----:B------:R-:W-:Y:S05]  /*ccc0*/  BSYNC.RECONVERGENT B0 ;  /* 0x0000000000007941 */ /* 0x000fea0003800200 */
.L_x_6119:
[----:B-----5:R1:W-:Y:S02]  /*ccd0*/  STS.128 [R166+0x1800], R20 ;  /* 0x00180014a6007388 */ /* 0x0203e40000000c00 */
.L_x_6118:
[----:B------:R-:W-:Y:S05]  /*cce0*/  BSYNC.RECONVERGENT B1 ;  /* 0x0000000000017941 */ /* 0x000fea0003800200 */
.L_x_6117:
        /* <DEDUP_REMOVED lines=87> */
.L_x_6122:
[----:B------:R-:W-:Y:S05]  /*d260*/  BSYNC.RECONVERGENT B0 ;  /* 0x0000000000007941 */ /* 0x000fea0003800200 */
.L_x_6121:
[----:B-----5:R1:W-:Y:S02]  /*d270*/  STS.128 [R166+0x3800], R4 ;  /* 0x00380004a6007388 */ /* 0x0203e40000000c00 */
.L_x_6062:
[----:B------:R-:W-:Y:S05]  /*d280*/  BSYNC.RECONVERGENT B3 ;  /* 0x0000000000037941 */ /* 0x000fea0003800200 */
.L_x_6054:
[----:B------:R-:W4:Y:S01]  /*d290*/  LDC.64 R128, c[0x0][0x3b8] ;  /* 0x0000ee00ff807b82 */ /* 0x000f220000000a00 */
[----:B-1-3--:R-:W-:Y:S01]  /*d2a0*/  IMAD.IADD R13, R56, 0x1, -R50 ;  /* 0x00000001380d7824 */ /* 0x00afe200078e0a32 */
[C---:B--2---:R-:W-:Y:S01]  /*d2b0*/  SHF.L.U64.HI R6, R63.reuse, 0x1, R62 ;  /* 0x000000013f067819 */ /* 0x044fe2000001023e */
[----:B----4-:R-:W-:Y:S01]  /*d2c0*/  IMAD.SHL.U32 R5, R63, 0x2, RZ ;  /* 0x000000023f057824 */ /* 0x010fe200078e00ff */
[----:B------:R-:W-:Y:S02]  /*d2d0*/  BSSY.RECONVERGENT B0, `(.L_x_6123) ;  /* 0x0000018000007945 */ /* 0x000fe40003800200 */
[-C--:B------:R-:W-:Y:S02]  /*d2e0*/  ISETP.GE.AND P5, PT, R112, R13.reuse, PT ;  /* 0x0000000d7000720c */ /* 0x080fe40003fa6270 */
[----:B------:R-:W1:Y:S01]  /*d2f0*/  LDC.64 R2, c[0x0][0x538] ;  /* 0x00014e00ff027b82 */ /* 0x000e620000000a00 */
[----:B------:R-:W-:Y:S02]  /*d300*/  IADD3 R14, P0, PT, R5, R152, RZ ;  /* 0x00000098050e7210 */ /* 0x000fe40007f1e0ff */
[----:B------:R-:W-:-:S02]  /*d310*/  ISETP.GE.AND P4, PT, R165, R13, PT ;  /* 0x0000000da500720c */ /* 0x000fc40003f86270 */
[-C--:B------:R-:W-:Y:S01]  /*d320*/  ISETP.GE.AND P3, PT, R164, R13.reuse, PT ;  /* 0x0000000da400720c */ /* 0x080fe20003f66270 */
[----:B------:R-:W-:Y:S01]  /*d330*/  IMAD.X R15, R6, 0x1, R153, P0 ;  /* 0x00000001060f7824 */ /* 0x000fe200000e0699 */
[----:B------:R-:W-:-:S04]  /*d340*/  ISETP.GE.AND P2, PT, R160, R13, PT ;  /* 0x0000000da000720c */ /* 0x000fc80003f46270 */
[----:B------:R-:W-:Y:S09]  /*d350*/  @P5 BRA `(.L_x_6124) ;  /* 0x00000000003c5947 */ /* 0x000ff20003800000 */
        /* <DEDUP_REMOVED lines=15> */
.L_x_6124:
[----:B------:R-:W-:Y:S05]  /*d450*/  BSYNC.RECONVERGENT B0 ;  /* 0x0000000000007941 */ /* 0x000fea0003800200 */
.L_x_6123:
[----:B------:R-:W-:Y:S04]  /*d460*/  BSSY.RECONVERGENT B0, `(.L_x_6125) ;  /* 0x0000011000007945 */ /* 0x000fe80003800200 */
[----:B------:R-:W-:Y:S05]  /*d470*/  @P4 BRA `(.L_x_6126) ;  /* 0x00000000003c4947 */ /* 0x000fea0003800000 */
[----:B------:R-:W3:Y:S02]  /*d480*/  LDCU UR4, c[0x0][0x440] ;  /* 0x00008800ff0477ac */ /* 0x000ee40008000800 */
[----:B---3--:R-:W-:Y:S02]  /*d490*/  ISETP.GE.AND P0, PT, R100, UR4, PT ;  /* 0x0000000464007c0c */ /* 0x008fe4000bf06270 */
[----:B------:R-:W-:-:S11]  /*d4a0*/  ISETP.GE.AND P1, PT, R10, UR4, PT ;  /* 0x000000040a007c0c */ /* 0x000fd6000bf26270 */
[----:B--2---:R-:W-:Y:S02]  /*d4b0*/  @!P0 IMAD.MOV.U32 R8, RZ, RZ, R14 ;  /* 0x000000ffff088224 */ /* 0x004fe400078e000e */
        /* <DEDUP_REMOVED lines=11> */
.L_x_6126:
[----:B------:R-:W-:Y:S05]  /*d570*/  BSYNC.RECONVERGENT B0 ;  /* 0x0000000000007941 */ /* 0x000fea0003800200 */
.L_x_6125:
[----:B------:R-:W-:Y:S04]  /*d580*/  BSSY.RECONVERGENT B0, `(.L_x_6127) ;  /* 0x0000013000007945 */ /* 0x000fe80003800200 */
[----:B------:R-:W-:Y:S05]  /*d590*/  @P3 BRA `(.L_x_6128) ;  /* 0x0000000000443947 */ /* 0x000fea0003800000 */
[----:B------:R-:W4:Y:S01]  /*d5a0*/  LDCU UR4, c[0x0][0x440] ;  /* 0x00008800ff0477ac */ /* 0x000f220008000800 */
[----:B--23--:R-:W-:-:S04]  /*d5b0*/  IMAD.WIDE.U32 R8, R128, 0x20, RZ ;  /* 0x0000002080087825 */ /* 0x00cfc800078e00ff */
        /* <DEDUP_REMOVED lines=15> */
.L_x_6128:
[----:B------:R-:W-:Y:S05]  /*d6b0*/  BSYNC.RECONVERGENT B0 ;  /* 0x0000000000007941 */ /* 0x000fea0003800200 */
.L_x_6127:
[----:B------:R-:W-:Y:S04]  /*d6c0*/  BSSY.RECONVERGENT B0, `(.L_x_6129) ;  /* 0x0000011000007945 */ /* 0x000fe80003800200 */
[----:B------:R-:W-:Y:S05]  /*d6d0*/  @P2 BRA `(.L_x_6130) ;  /* 0x00000000003c2947 */ /* 0x000fea0003800000 */
[----:B------:R-:W1:Y:S01]  /*d6e0*/  LDCU UR4, c[0x0][0x440] ;  /* 0x00008800ff0477ac */ /* 0x000e620008000800 */
[----:B--234-:R-:W-:-:S04]  /*d6f0*/  LEA R8, P2, R128, R14, 0x6 ;  /* 0x0000000e80087211 */ /* 0x01cfc800078430ff */
        /* <DEDUP_REMOVED lines=13> */
.L_x_6130:
[----:B------:R-:W-:Y:S05]  /*d7d0*/  BSYNC.RECONVERGENT B0 ;  /* 0x0000000000007941 */ /* 0x000fea0003800200 */
.L_x_6129:
[----:B------:R-:W2:Y:S01]  /*d7e0*/  LDCU.64 UR8, c[0x0][0x540] ;  /* 0x0000a800ff0877ac */ /* 0x000ea20008000a00 */
[----:B------:R-:W-:Y:S01]  /*d7f0*/  IMAD.MOV.U32 R111, RZ, RZ, RZ ;  /* 0x000000ffff6f7224 */ /* 0x000fe200078e00ff */
[----:B------:R-:W0:Y:S01]  /*d800*/  LDGDEPBAR ;  /* 0x00000000000079af */ /* 0x000e220000000000 */
[----:B------:R-:W3:Y:S01]  /*d810*/  LDCU UR4, c[0x0][0x508] ;  /* 0x0000a100ff0477ac */ /* 0x000ee20008000800 */
[C---:B--2---:R-:W-:Y:S01]  /*d820*/  IMAD.WIDE.U32 R110, R159.reuse, UR8, R110 ;  /* 0x000000089f6e7c25 */ /* 0x044fe2000f8e006e */
[----:B------:R-:W2:Y:S03]  /*d830*/  LDCU UR8, c[0x0][0x458] ;  /* 0x00008b00ff0877ac */ /* 0x000ea60008000800 */
[----:B------:R-:W-:Y:S01]  /*d840*/  IMAD R0, R159, UR9, R111 ;  /* 0x000000099f007c24 */ /* 0x000fe2000f8e026f */
[----:B-1----:R-:W-:Y:S02]  /*d850*/  LEA R2, P0, R110, R2, 0x2 ;  /* 0x000000026e027211 */ /* 0x002fe400078010ff */
[----:B------:R-:W-:-:S02]  /*d860*/  LOP3.LUT R67, R67, 0x1f0, RZ, 0xc0, !PT ;  /* 0x000001f043437812 */ /* 0x000fc400078ec0ff */
[----:B------:R-:W-:Y:S01]  /*d870*/  SHF.R.U32.HI R27, RZ, 0x2, R157 ;  /* 0x00000002ff1b7819 */ /* 0x000fe2000001169d */
[----:B---34-:R-:W-:Y:S01]  /*d880*/  IMAD.SHL.U32 R9, R157, 0x40, RZ ;  /* 0x000000409d097824 */ /* 0x018fe200078e00ff */
[----:B------:R-:W-:Y:S01]  /*d890*/  LEA.HI.X R3, R110, R3, R0, 0x2, P0 ;  /* 0x000000036e037211 */ /* 0x000fe200000f1400 */
[----:B------:R-:W-:-:S05]  /*d8a0*/  DEPBAR.LE SB0, 0x0 ;  /* 0x000080000000791a */ /* 0x000fca0000000000 */
[----:B------:R1:W3:Y:S01]  /*d8b0*/  LDG.E R3, desc[UR6][R2.64] ;  /* 0x0000000602037981 */ /* 0x0002e2000c1e1900 */
[----:B------:R-:W-:Y:S01]  /*d8c0*/  IADD3 R4, PT, PT, R67, 0x1, R158 ;  /* 0x0000000143047810 */ /* 0x000fe20007ffe09e */
[----:B--2---:R-:W3:Y:S01]  /*d8d0*/  MUFU.RCP R0, UR8 ;  /* 0x0000000800007d08 */ /* 0x004ee20008001000 */
[----:B------:R-:W-:Y:S01]  /*d8e0*/  LOP3.LUT R27, R27, 0x7, RZ, 0xc0, !PT ;  /* 0x000000071b1b7812 */ /* 0x000fe200078ec0ff */
[----:B------:R-:W-:Y:S01]  /*d8f0*/  BSSY.RECONVERGENT B0, `(.L_x_6131) ;  /* 0x000001b000007945 */ /* 0x000fe20003800200 */
[----:B-----5:R-:W-:Y:S02]  /*d900*/  LOP3.LUT R7, R9, 0x200, RZ, 0xc0, !PT ;  /* 0x0000020009077812 */ /* 0x020fe400078ec0ff */
[----:B------:R-:W-:-:S04]  /*d910*/  IADD3 R27, PT, PT, -R161, R4, R27 ;  /* 0x00000004a11b7210 */ /* 0x000fc80007ffe11b */
[----:B------:R-:W-:Y:S01]  /*d920*/  IADD3 R27, PT, PT, R27, UR4, R56 ;  /* 0x000000041b1b7c10 */ /* 0x000fe2000fffe038 */
[----:B-1----:R-:W-:-:S05]  /*d930*/  IMAD.SHL.U32 R2, R157, 0x20, RZ ;  /* 0x000000209d027824 */ /* 0x002fca00078e00ff */
[----:B------:R-:W-:Y:S01]  /*d940*/  LOP3.LUT R2, R7, 0x7c00, R2, 0xf8, !PT ;  /* 0x00007c0007027812 */ /* 0x000fe200078ef802 */
[----:B------:R-:W-:Y:S01]  /*d950*/  BAR.SYNC.DEFER_BLOCKING 0x0 ;  /* 0x0000000000007b1d */ /* 0x000fe20000010000 */
[----:B---3--:R-:W-:-:S05]  /*d960*/  FMUL.FTZ R0, R3, R0 ;  /* 0x0000000003007220 */ /* 0x008fca0000410000 */
        /* <DEDUP_REMOVED lines=17> */
.L_x_6132:
[----:B------:R2:W-:Y:S04]  /*da80*/  STS.128 [R166+0x8000], RZ ;  /* 0x008000ffa6007388 */ /* 0x0005e80000000c00 */
[----:B------:R2:W-:Y:S02]  /*da90*/  STS.128 [R166+0xa000], RZ ;  /* 0x00a000ffa6007388 */ /* 0x0005e40000000c00 */
.L_x_6133:
[----:B------:R-:W-:Y:S05]  /*daa0*/  BSYNC.RECONVERGENT B0 ;  /* 0x0000000000007941 */ /* 0x000fea0003800200 */
.L_x_6131:
[-C--:B------:R-:W-:Y:S01]  /*dab0*/  ISETP.GE.AND P1, PT, R165, R13.reuse, PT ;  /* 0x0000000da500720c */ /* 0x080fe20003f26270 */
[----:B------:R-:W3:Y:S01]  /*dac0*/  LDC.64 R24, c[0x0][0x3c0] ;  /* 0x0000f000ff187b82 */ /* 0x000ee20000000a00 */
[----:B------:R-:W-:Y:S01]  /*dad0*/  LOP3.LUT R3, R60, 0x8, R157, 0x78, !PT ;  /* 0x000000083c037812 */ /* 0x000fe200078e789d */
[----:B------:R-:W-:Y:S01]  /*dae0*/  IMAD.IADD R147, R59, 0x1, R2 ;  /* 0x000000013b937824 */ /* 0x000fe200078e0202 */
[----:B------:R-:W-:Y:S01]  /*daf0*/  LOP3.LUT R146, R9, 0x400, RZ, 0xc0, !PT ;  /* 0x0000040009927812 */ /* 0x000fe200078ec0ff */
[----:B------:R-:W-:Y:S01]  /*db00*/  BSSY.RECONVERGENT B0, `(.L_x_6134) ;  /* 0x0000019000007945 */ /* 0x000fe20003800200 */
[----:B------:R-:W-:Y:S02]  /*db10*/  LEA R12, P0, R57, R154, 0x1 ;  /* 0x0000009a390c7211 */ /* 0x000fe400078008ff */
        /* <DEDUP_REMOVED lines=23> */
.L_x_6135:
[----:B------:R-:W-:Y:S05]  /*dc90*/  BSYNC.RECONVERGENT B0 ;  /* 0x0000000000007941 */ /* 0x000fea0003800200 */
.L_x_6134:
[----:B------:R1:W-:Y:S01]  /*dca0*/  @P2 STS.128 [R166+0x9000], RZ ;  /* 0x009000ffa6002388 */ /* 0x0003e20000000c00 */
[----:B------:R-:W-:Y:S03]  /*dcb0*/  BSSY.RECONVERGENT B0, `(.L_x_6136) ;  /* 0x0000014000007945 */ /* 0x000fe60003800200 */
[----:B------:R1:W-:Y:S01]  /*dcc0*/  @P2 STS.128 [R166+0xb000], RZ ;  /* 0x00b000ffa6002388 */ /* 0x0003e20000000c00 */
[----:B------:R-:W-:Y:S05]  /*dcd0*/  @P2 BRA `(.L_x_6137) ;  /* 0x0000000000442947 */ /* 0x000fea0003800000 */
[----:B------:R-:W5:Y:S01]  /*dce0*/  LDCU UR4, c[0x0][0x440] ;  /* 0x00008800ff0477ac */ /* 0x000f620008000800 */
[----:B-1-3--:R-:W-:-:S04]  /*dcf0*/  IMAD.WIDE.U32 R14, R24, 0x20, RZ ;  /* 0x00000020180e7825 */ /* 0x00afc800078e00ff */
        /* <DEDUP_REMOVED lines=15> */
.L_x_6137:
[----:B------:R-:W-:Y:S05]  /*ddf0*/  BSYNC.RECONVERGENT B0 ;  /* 0x0000000000007941 */ /* 0x000fea0003800200 */
.L_x_6136:
        /* <DEDUP_REMOVED lines=19> */
.L_x_6139:
[----:B------:R-:W-:Y:S05]  /*df30*/  BSYNC.RECONVERGENT B0 ;  /* 0x0000000000007941 */ /* 0x000fea0003800200 */
.L_x_6138:
[----:B------:R-:W-:Y:S01]  /*df40*/  LDSM.16.M88.4 R36, [R147] ;  /* 0x000000009324783b */ /* 0x000fe20000000200 */
[----:B------:R-:W-:Y:S01]  /*df50*/  R2P PR, R157, 0x6 ;  /* 0x000000069d007804 */ /* 0x000fe20000000000 */
[----:B-1----:R-:W-:Y:S01]  /*df60*/  IMAD.MOV.U32 R2, RZ, RZ, 0x20 ;  /* 0x00000020ff027424 */ /* 0x002fe200078e00ff */
[----:B------:R-:W-:Y:S01]  /*df70*/  VIADDMNMX R130, R27, 0x8, R56, PT ;  /* 0x000000081b827846 */ /* 0x000fe20003800138 */
[----:B------:R-:W1:Y:S01]  /*df80*/  LDSM.16.M88.4 R64, [R146+UR5+0x4000] ;  /* 0x004000059240783b */ /* 0x000e620008000200 */
[----:B------:R-:W-:Y:S02]  /*df90*/  VIADD R3, R146, UR5 ;  /* 0x0000000592037c36 */ /* 0x000fe40008000000 */
[----:B------:R-:W-:Y:S01]  /*dfa0*/  SEL R2, R2, 0xffffffe0, !P1 ;  /* 0xffffffe002027807 */ /* 0x000fe20004800000 */
[----:B------:R-:W5:Y:S01]  /*dfb0*/  LDSM.16.M88.4 R52, [R146+UR5+0x4800] ;  /* 0x004800059234783b */ /* 0x000f620008000200 */
[----:B------:R-:W-:-:S03]  /*dfc0*/  IMAD.MOV.U32 R4, RZ, RZ, 0x40 ;  /* 0x00000040ff047424 */ /* 0x000fc600078e00ff */
[--C-:B------:R-:W-:Y:S01]  /*dfd0*/  IMAD.IADD R145, R147, 0x1, R2.reuse ;  /* 0x0000000193917824 */ /* 0x100fe200078e0202 */
[----:B------:R-:W2:Y:S01]  /*dfe0*/  LDSM.16.M88.4 R40, [R146+UR5+0x5000] ;  /* 0x005000059228783b */ /* 0x000ea20008000200 */
[----:B------:R-:W-:Y:S01]  /*dff0*/  IMAD.IADD R142, R3, 0x1, R2 ;  /* 0x00000001038e7824 */ /* 0x000fe200078e0202 */
[----:B------:R-:W-:Y:S02]  /*e000*/  SEL R4, R4, 0xffffffc0, !P2 ;  /* 0xffffffc004047807 */ /* 0x000fe40005000000 */
[----:B------:R-:W3:Y:S03]  /*e010*/  LDSM.16.M88.4 R20, [R146+UR5+0x5800] ;  /* 0x005800059214783b */ /* 0x000ee60008000200 */
[--C-:B------:R-:W-:Y:S01]  /*e020*/  IMAD.IADD R144, R147, 0x1, R4.reuse ;  /* 0x0000000193907824 */ /* 0x100fe200078e0204 */
[----:B------:R-:W-:Y:S01]  /*e030*/  LDSM.16.M88.4 R28, [R145] ;  /* 0x00000000911c783b */ /* 0x000fe20000000200 */
[----:B------:R-:W-:-:S02]  /*e040*/  IMAD.IADD R141, R3, 0x1, R4 ;  /* 0x00000001038d7824 */ /* 0x000fc400078e0204 */
[C---:B------:R-:W-:Y:S01]  /*e050*/  IMAD.IADD R143, R2.reuse, 0x1, R144 ;  /* 0x00000001028f7824 */ /* 0x040fe200078e0290 */
[----:B------:R-:W4:Y:S01]  /*e060*/  LDSM.16.M88.4 R16, [R142+0x4000] ;  /* 0x004000008e10783b */ /* 0x000f220000000200 */
[----:B------:R-:W-:Y:S02]  /*e070*/  IMAD.IADD R140, R2, 0x1, R141 ;  /* 0x00000001028c7824 */ /* 0x000fe400078e028d */
[----:B------:R-:W-:Y:S01]  /*e080*/  IMAD.SHL.U32 R3, R157, 0x2, RZ ;  /* 0x000000029d037824 */ /* 0x000fe200078e00ff */
[----:B------:R-:W4:Y:S04]  /*e090*/  LDSM.16.M88.4 R12, [R142+0x4800] ;  /* 0x004800008e0c783b */ /* 0x000f280000000200 */
[----:B------:R-:W4:Y:S01]  /*e0a0*/  LDSM.16.M88.4 R76, [R142+0x5000] ;  /* 0x005000008e4c783b */ /* 0x000f220000000200 */
[----:B------:R-:W-:-:S03]  /*e0b0*/  LOP3.LUT R3, R3, 0x6, RZ, 0xc0, !PT ;  /* 0x0000000603037812 */ /* 0x000fc600078ec0ff */
[----:B------:R-:W4:Y:S04]  /*e0c0*/  LDSM.16.M88.4 R72, [R142+0x5800] ;  /* 0x005800008e48783b */ /* 0x000f280000000200 */
[----:B------:R-:W-:Y:S01]  /*e0d0*/  LDSM.16.M88.4 R32, [R144] ;  /* 0x000000009020783b */ /* 0x000fe20000000200 */
[C---:B-1----:R-:W-:Y:S03]  /*e0e0*/  HMMA.16816.F32.BF16 R68, R36.reuse, R64, RZ ;  /* 0x000000402444723c */ /* 0x042fe600000418ff */
        /* <DEDUP_REMOVED lines=9> */
[----:B------:R-:W0:Y:S05]  /*e180*/  LDGDEPBAR ;  /* 0x00000000000079af */ /* 0x000e2a0000000000 */
[C---:B--2---:R-:W-:Y:S08]  /*e190*/  HMMA.16816.F32.BF16 R44, R36.reuse, R40, RZ ;  /* 0x00000028242c723c */ /* 0x044ff000000418ff */
[C---:B------:R-:W-:Y:S08]  /*e1a0*/  HMMA.16816.F32.BF16 R40, R36.reuse, R42, RZ ;  /* 0x0000002a2428723c */ /* 0x040ff000000418ff */
[C---:B---3--:R-:W-:Y:S08]  /*e1b0*/  HMMA.16816.F32.BF16 R92, R36.reuse, R20, RZ ;  /* 0x00000014245c723c */ /* 0x048ff000000418ff */
[----:B------:R-:W-:Y:S01]  /*e1c0*/  HMMA.16816.F32.BF16 R36, R36, R22, RZ ;  /* 0x000000162424723c */ /* 0x000fe200000418ff */
[----:B------:R-:W-:Y:S07]  /*e1d0*/  LDSM.16.M88.4 R20, [R141+0x4800] ;  /* 0x004800008d14783b */ /* 0x000fee0000000200 */
[C---:B----4-:R-:W-:Y:S08]  /*e1e0*/  HMMA.16816.F32.BF16 R68, R28.reuse, R16, R68 ;  /* 0x000000101c44723c */ /* 0x050ff00000041844 */
[C---:B------:R-:W-:Y:S01]  /*e1f0*/  HMMA.16816.F32.BF16 R64, R28.reuse, R18, R64 ;  /* 0x000000121c40723c */ /* 0x040fe20000041840 */
[----:B------:R-:W1:Y:S07]  /*e200*/  LDSM.16.M88.4 R16, [R141+0x4000] ;  /* 0x004000008d10783b */ /* 0x000e6e0000000200 */
[C---:B------:R-:W-:Y:S08]  /*e210*/  HMMA.16816.F32.BF16 R60, R28.reuse, R12, R60 ;  /* 0x0000000c1c3c723c */ /* 0x040ff0000004183c */
[C---:B------:R-:W-:Y:S01]  /*e220*/  HMMA.16816.F32.BF16 R52, R28.reuse, R14, R52 ;  /* 0x0000000e1c34723c */ /* 0x040fe20000041834 */
[----:B------:R-:W2:Y:S07]  /*e230*/  LDSM.16.M88.4 R12, [R141+0x5000] ;  /* 0x005000008d0c783b */ /* 0x000eae0000000200 */
[C---:B------:R-:W-:Y:S08]  /*e240*/  HMMA.16816.F32.BF16 R44, R28.reuse, R76, R44 ;  /* 0x0000004c1c2c723c */ /* 0x040ff0000004182c */
[C---:B------:R-:W-:Y:S01]  /*e250*/  HMMA.16816.F32.BF16 R40, R28.reuse, R78, R40 ;  /* 0x0000004e1c28723c */ /* 0x040fe20000041828 */
[----:B------:R-:W-:Y:S07]  /*e260*/  LDSM.16.M88.4 R76, [R143] ;  /* 0x000000008f4c783b */ /* 0x000fee0000000200 */
[C---:B------:R-:W-:Y:S08]  /*e270*/  HMMA.16816.F32.BF16 R92, R28.reuse, R72, R92 ;  /* 0x000000481c5c723c */ /* 0x040ff0000004185c */
[----:B------:R-:W-:Y:S01]  /*e280*/  HMMA.16816.F32.BF16 R36, R28, R74, R36 ;  /* 0x0000004a1c24723c */ /* 0x000fe20000041824 */
[----:B------:R-:W3:Y:S04]  /*e290*/  LDSM.16.M88.4 R28, [R140+0x4000] ;  /* 0x004000008c1c783b */ /* 0x000ee80000000200 */
[----:B------:R-:W-:Y:S03]  /*e2a0*/  LDSM.16.M88.4 R72, [R146+UR5+0x6800] ;  /* 0x006800059248783b */ /* 0x000fe60008000200 */
[C---:B-1----:R-:W-:Y:S08]  /*e2b0*/  HMMA.16816.F32.BF16 R68, R32.reuse, R16, R68 ;  /* 0x000000102044723c */ /* 0x042ff00000041844 */
[C---:B------:R-:W-:Y:S01]  /*e2c0*/  HMMA.16816.F32.BF16 R64, R32.reuse, R18, R64 ;  /* 0x000000122040723c */ /* 0x040fe20000041840 */
[----:B------:R-:W1:Y:S07]  /*e2d0*/  LDSM.16.M88.4 R16, [R140+0x4800] ;  /* 0x004800008c10783b */ /* 0x000e6e0000000200 */
[C---:B------:R-:W-:Y:S08]  /*e2e0*/  HMMA.16816.F32.BF16 R60, R32.reuse, R20, R60 ;  /* 0x00000014203c723c */ /* 0x040ff0000004183c */
[C---:B------:R-:W-:Y:S01]  /*e2f0*/  HMMA.16816.F32.BF16 R52, R32.reuse, R22, R52 ;  /* 0x000000162034723c */ /* 0x040fe20000041834 */
[----:B------:R-:W-:Y:S07]  /*e300*/  LDSM.16.M88.4 R20, [R147+0x2000] ;  /* 0x002000009314783b */ /* 0x000fee0000000200 */
[C---:B--2---:R-:W-:Y:S08]  /*e310*/  HMMA.16816.F32.BF16 R44, R32.reuse, R12, R44 ;  /* 0x0000000c202c723c */ /* 0x044ff0000004182c */
[----:B------:R-:W-:Y:S01]  /*e320*/  HMMA.16816.F32.BF16 R40, R32, R14, R40 ;  /* 0x0000000e2028723c */ /* 0x000fe20000041828 */
[----:B------:R-:W2:Y:S07]  /*e330*/  LDSM.16.M88.4 R12, [R146+UR5+0x6000] ;  /* 0x00600005920c783b */ /* 0x000eae0008000200 */
[C---:B---3--:R-:W-:Y:S08]  /*e340*/  HMMA.16816.F32.BF16 R68, R76.reuse, R28, R68 ;  /* 0x0000001c4c44723c */ /* 0x048ff00000041844 */
[----:B------:R-:W-:Y:S01]  /*e350*/  HMMA.16816.F32.BF16 R64, R76, R30, R64 ;  /* 0x0000001e4c40723c */ /* 0x000fe20000041840 */
[----:B------:R-:W3:Y:S07]  /*e360*/  LDSM.16.M88.4 R28, [R146+UR5+0x7800] ;  /* 0x00780005921c783b */ /* 0x000eee0008000200 */
[C---:B------:R-:W-:Y:S08]  /*e370*/  HMMA.16816.F32.BF16 R36, R32.reuse, R90, R36 ;  /* 0x0000005a2024723c */ /* 0x040ff00000041824 */
[----:B------:R-:W-:Y:S01]  /*e380*/  HMMA.16816.F32.BF16 R92, R32, R88, R92 ;  /* 0x00000058205c723c */ /* 0x000fe2000004185c */
[----:B------:R-:W4:Y:S04]  /*e390*/  LDSM.16.M88.4 R32, [R146+UR5+0x7000] ;  /* 0x007000059220783b */ /* 0x000f280008000200 */
[----:B------:R-:W-:Y:S03]  /*e3a0*/  LDSM.16.M88.4 R88, [R144+0x2000] ;  /* 0x002000009058783b */ /* 0x000fe60000000200 */
[C---:B-1----:R-:W-:Y:S08]  /*e3b0*/  HMMA.16816.F32.BF16 R60, R76.reuse, R16, R60 ;  /* 0x000000104c3c723c */ /* 0x042ff0000004183c */
[----:B------:R-:W-:Y:S01]  /*e3c0*/  HMMA.16816.F32.BF16 R52, R76, R18, R52 ;  /* 0x000000124c34723c */ /* 0x000fe20000041834 */
[----:B------:R-:W1:Y:S07]  /*e3d0*/  LDSM.16.M88.4 R16, [R142+0x6000] ;  /* 0x006000008e10783b */ /* 0x000e6e0000000200 */
[C---:B--2---:R-:W-:Y:S08]  /*e3e0*/  HMMA.16816.F32.BF16 R68, R20.reuse, R12, R68 ;  /* 0x0000000c1444723c */ /* 0x044ff00000041844 */
[----:B------:R-:W-:Y:S01]  /*e3f0*/  HMMA.16816.F32.BF16 R64, R20, R14, R64 ;  /* 0x0000000e1440723c */ /* 0x000fe20000041840 */
[----:B------:R-:W2:Y:S07]  /*e400*/  LDSM.16.M88.4 R12, [R142+0x6800] ;  /* 0x006800008e0c783b */ /* 0x000eae0000000200 */
[C---:B------:R-:W-:Y:S08]  /*e410*/  HMMA.16816.F32.BF16 R36, R76.reuse, R82, R36 ;  /* 0x000000524c24723c */ /* 0x040ff00000041824 */
[C---:B------:R-:W-:Y:S08]  /*e420*/  HMMA.16816.F32.BF16 R44, R76.reuse, R84, R44 ;  /* 0x000000544c2c723c */ /* 0x040ff0000004182c */
[C---:B------:R-:W-:Y:S01]  /*e430*/  HMMA.16816.F32.BF16 R40, R76.reuse, R86, R40 ;  /* 0x000000564c28723c */ /* 0x040fe20000041828 */
[----:B------:R-:W-:Y:S07]  /*e440*/  LDSM.16.M88.4 R84, [R141+0x6000] ;  /* 0x006000008d54783b */ /* 0x000fee0000000200 */
[----:B------:R-:W-:Y:S01]  /*e450*/  HMMA.16816.F32.BF16 R92, R76, R80, R92 ;  /* 0x000000504c5c723c */ /* 0x000fe2000004185c */
[----:B------:R-:W-:Y:S04]  /*e460*/  LDSM.16.M88.4 R76, [R141+0x7000] ;  /* 0x007000008d4c783b */ /* 0x000fe80000000200 */
[----:B------:R-:W-:Y:S03]  /*e470*/  LDSM.16.M88.4 R80, [R141+0x6800] ;  /* 0x006800008d50783b */ /* 0x000fe60000000200 */
        /* <DEDUP_REMOVED lines=10> */
[C---:B-1----:R-:W-:Y:S08]  /*e520*/  HMMA.16816.F32.BF16 R68, R96.reuse, R16, R68 ;  /* 0x000000106044723c */ /* 0x042ff00000041844 */
[C---:B------:R-:W-:Y:S01]  /*e530*/  HMMA.16816.F32.BF16 R64, R96.reuse, R18, R64 ;  /* 0x000000126040723c */ /* 0x040fe20000041840 */
[----:B------:R-:W-:Y:S07]  /*e540*/  LDSM.16.M88.4 R16, [R140+0x7800] ;  /* 0x007800008c10783b */ /* 0x000fee0000000200 */
[C---:B--2---:R-:W-:Y:S08]  /*e550*/  HMMA.16816.F32.BF16 R60, R96.reuse, R12, R60 ;  /* 0x0000000c603c723c */ /* 0x044ff0000004183c */
        /* <DEDUP_REMOVED lines=16> */
[----:B------:R-:W-:Y:S01]  /*e660*/  IMAD.IADD R19, R50, 0x1, R3 ;  /* 0x0000000132137824 */ /* 0x000fe200078e0203 */
[----:B------:R-:W-:-:S03]  /*e670*/  VIMNMX R3, PT, PT, R27, R56, PT ;  /* 0x000000381b037248 */ /* 0x000fc60003fe0100 */
[C---:B------:R-:W-:Y:S02]  /*e680*/  VIADD R8, R19.reuse, 0x38 ;  /* 0x0000003813087836 */ /* 0x040fe40000000000 */
[C---:B------:R-:W-:Y:S01]  /*e690*/  VIADD R18, R19.reuse, 0x1 ;  /* 0x0000000113127836 */ /* 0x040fe20000000000 */
[C---:B------:R-:W-:Y:S01]  /*e6a0*/  HMMA.16816.F32.BF16 R68, R12.reuse, R32, R68 ;  /* 0x000000200c44723c */ /* 0x040fe20000041844 */
[----:B------:R-:W-:Y:S01]  /*e6b0*/  VIADD R48, R19, 0x21 ;  /* 0x0000002113307836 */ /* 0x000fe20000000000 */
[-C--:B------:R-:W-:Y:S02]  /*e6c0*/  ISETP.GE.AND P5, PT, R8, R3.reuse, PT ;  /* 0x000000030800720c */ /* 0x080fe40003fa6270 */
[C---:B------:R-:W-:Y:S02]  /*e6d0*/  ISETP.GE.AND P4, PT, R18.reuse, R3, PT ;  /* 0x000000031200720c */ /* 0x040fe40003f86270 */
[----:B------:R-:W-:Y:S02]  /*e6e0*/  ISETP.GE.AND P1, PT, R18, R130, PT ;  /* 0x000000821200720c */ /* 0x000fe40003f26270 */
[----:B------:R-:W-:Y:S01]  /*e6f0*/  HMMA.16816.F32.BF16 R64, R12, R34, R64 ;  /* 0x000000220c40723c */ /* 0x000fe20000041840 */
[----:B------:R-:W-:Y:S01]  /*e700*/  I2FP.F32.U32 R18, R18 ;  /* 0x0000001200127245 */ /* 0x000fe20000201000 */
[----:B------:R-:W-:Y:S01]  /*e710*/  BAR.SYNC.DEFER_BLOCKING 0x0 ;  /* 0x0000000000007b1d */ /* 0x000fe20000010000 */
[----:B------:R-:W-:-:S05]  /*e720*/  ISETP.GE.AND P2, PT, R8, R130, PT ;  /* 0x000000820800720c */ /* 0x000fca0003f46270 */
[C---:B------:R-:W-:Y:S01]  /*e730*/  HMMA.16816.F32.BF16 R44, R12.reuse, R20, R44 ;  /* 0x000000140c2c723c */ /* 0x040fe2000004182c */
[----:B------:R-:W-:Y:S01]  /*e740*/  I2FP.F32.U32 R21, R8 ;  /* 0x0000000800157245 */ /* 0x000fe20000201000 */
[----:B------:R-:W-:Y:S02]  /*e750*/  VIADD R20, R19, 0x19 ;  /* 0x0000001913147836 */ /* 0x000fe40000000000 */
[CC--:B------:R-:W-:Y:S01]  /*e760*/  FFMA.FTZ R69, R0.reuse, R18.reuse, R69 ;  /* 0x0000001200457223 */ /* 0x0c0fe20000010045 */
[C---:B------:R-:W-:Y:S01]  /*e770*/  FFMA.FTZ R18, R0.reuse, R18, R71 ;  /* 0x0000001200127223 */ /* 0x040fe20000010047 */
[CC--:B------:R-:W-:Y:S01]  /*e780*/  FFMA.FTZ R36, R0.reuse, R21.reuse, R36 ;  /* 0x0000001500247223 */ /* 0x0c0fe20000010024 */
[----:B------:R-:W-:Y:S01]  /*e790*/  FFMA.FTZ R38, R0, R21, R38 ;  /* 0x0000001500267223 */ /* 0x000fe20000010026 */
[----:B------:R-:W-:Y:S02]  /*e7a0*/  HMMA.16816.F32.BF16 R60, R12, R28, R60 ;  /* 0x0000001c0c3c723c */ /* 0x000fe4000004183c */
[----:B------:R-:W-:-:S02]  /*e7b0*/  FSEL R18, R18, -INF , !P1 ;  /* 0xff80000012127808 */ /* 0x000fc40004800000 */
[----:B------:R-:W-:Y:S02]  /*e7c0*/  FSEL R114, R36, -INF , !P5 ;  /* 0xff80000024727808 */ /* 0x000fe40006800000 */
[----:B------:R-:W-:Y:S02]  /*e7d0*/  FSEL R112, R38, -INF , !P2 ;  /* 0xff80000026707808 */ /* 0x000fe40005000000 */
[----:B------:R-:W-:Y:S01]  /*e7e0*/  FSEL R38, R69, -INF , !P4 ;  /* 0xff80000045267808 */ /* 0x000fe20006000000 */
[----:B------:R-:W-:Y:S01]  /*e7f0*/  HMMA.16816.F32.BF16 R52, R12, R30, R52 ;  /* 0x0000001e0c34723c */ /* 0x000fe20000041834 */
[----:B------:R-:W-:-:S05]  /*e800*/  VIADD R30, R19, 0x9 ;  /* 0x00000009131e7836 */ /* 0x000fca0000000000 */
[C---:B------:R-:W-:Y:S02]  /*e810*/  ISETP.GE.AND P3, PT, R30.reuse, R3, PT ;  /* 0x000000031e00720c */ /* 0x040fe40003f66270 */
[----:B------:R-:W-:Y:S01]  /*e820*/  HMMA.16816.F32.BF16 R40, R12, R22, R40 ;  /* 0x000000160c28723c */ /* 0x000fe20000041828 */
[----:B------:R-:W-:Y:S01]  /*e830*/  ISETP.GE.AND P5, PT, R30, R130, PT ;  /* 0x000000821e00720c */ /* 0x000fe20003fa6270 */
[----:B------:R-:W-:Y:S01]  /*e840*/  VIADD R22, R19, 0x11 ;  /* 0x0000001113167836 */ /* 0x000fe20000000000 */
[----:B------:R-:W-:-:S04]  /*e850*/  I2FP.F32.U32 R30, R30 ;  /* 0x0000001e001e7245 */ /* 0x000fc80000201000 */
[-C--:B------:R-:W-:Y:S01]  /*e860*/  ISETP.GE.AND P1, PT, R22, R3.reuse, PT ;  /* 0x000000031600720c */ /* 0x080fe20003f26270 */
[----:B------:R-:W-:Y:S01]  /*e870*/  HMMA.16816.F32.BF16 R92, R12, R16, R92 ;  /* 0x000000100c5c723c */ /* 0x000fe2000004185c */
[C---:B------:R-:W-:Y:S02]  /*e880*/  VIADD R13, R19.reuse, 0x8 ;  /* 0x00000008130d7836 */ /* 0x040fe40000000000 */
[CC--:B------:R-:W-:Y:S01]  /*e890*/  FFMA.FTZ R34, R0.reuse, R30.reuse, R65 ;  /* 0x0000001e00227223 */ /* 0x0c0fe20000010041 */
[C---:B------:R-:W-:Y:S02]  /*e8a0*/  VIADD R15, R19.reuse, 0x10 ;  /* 0x00000010130f7836 */ /* 0x040fe40000000000 */
[----:B------:R-:W-:Y:S01]  /*e8b0*/  FFMA.FTZ R30, R0, R30, R67 ;  /* 0x0000001e001e7223 */ /* 0x000fe20000010043 */
[----:B------:R-:W-:Y:S01]  /*e8c0*/  VIADD R17, R19, 0x28 ;  /* 0x0000002813117836 */ /* 0x000fe20000000000 */
[C---:B------:R-:W-:Y:S02]  /*e8d0*/  ISETP.GE.AND P0, PT, R13.reuse, R3, PT ;  /* 0x000000030d00720c */ /* 0x040fe40003f06270 */
[----:B------:R-:W-:-:S02]  /*e8e0*/  ISETP.GE.AND P6, PT, R13, R130, PT ;  /* 0x000000820d00720c */ /* 0x000fc40003fc6270 */
[----:B------:R-:W-:Y:S02]  /*e8f0*/  I2FP.F32.U32 R13, R13 ;  /* 0x0000000d000d7245 */ /* 0x000fe40000201000 */
[C---:B------:R-:W-:Y:S02]  /*e900*/  ISETP.GE.AND P2, PT, R15.reuse, R3, PT ;  /* 0x000000030f00720c */ /* 0x040fe40003f46270 */
[----:B------:R-:W-:Y:S01]  /*e910*/  ISETP.GE.AND P4, PT, R15, R130, PT ;  /* 0x000000820f00720c */ /* 0x000fe20003f86270 */
[CC--:B------:R-:W-:Y:S01]  /*e920*/  FFMA.FTZ R36, R0.reuse, R13.reuse, R64 ;  /* 0x0000000d00247223 */ /* 0x0c0fe20000010040 */
[----:B------:R-:W-:Y:S01]  /*e930*/  FFMA.FTZ R16, R0, R13, R66 ;  /* 0x0000000d00107223 */ /* 0x000fe20000010042 */
[----:B------:R-:W-:Y:S01]  /*e940*/  VIADD R13, R19, 0x18 ;  /* 0x00000018130d7836 */ /* 0x000fe20000000000 */
[----:B------:R-:W-:Y:S02]  /*e950*/  FSEL R34, R34, -INF , !P3 ;  /* 0xff80000022227808 */ /* 0x000fe40005800000 */
[----:B------:R-:W-:-:S02]  /*e960*/  FSEL R36, R36, -INF , !P0 ;  /* 0xff80000024247808 */ /* 0x000fc40004000000 */
[----:B------:R-:W-:Y:S02]  /*e970*/  ISETP.GE.AND P0, PT, R22, R130, PT ;  /* 0x000000821600720c */ /* 0x000fe40003f06270 */
[----:B------:R-:W-:Y:S02]  /*e980*/  FSEL R16, R16, -INF , !P6 ;  /* 0xff80000010107808 */ /* 0x000fe40007000000 */
[----:B------:R-:W-:Y:S02]  /*e990*/  I2FP.F32.U32 R15, R15 ;  /* 0x0000000f000f7245 */ /* 0x000fe40000201000 */
[----:B------:R-:W-:Y:S02]  /*e9a0*/  I2FP.F32.U32 R22, R22 ;  /* 0x0000001600167245 */ /* 0x000fe40000201000 */
[C---:B------:R-:W-:Y:S01]  /*e9b0*/  ISETP.GE.AND P6, PT, R13.reuse, R3, PT ;  /* 0x000000030d00720c */ /* 0x040fe20003fc6270 */
[C---:B------:R-:W-:Y:S01]  /*e9c0*/  FFMA.FTZ R14, R0.reuse, R15, R60 ;  /* 0x0000000f000e7223 */ /* 0x040fe2000001003c */
[----:B------:R-:W-:Y:S01]  /*e9d0*/  ISETP.GE.AND P3, PT, R13, R130, PT ;  /* 0x000000820d00720c */ /* 0x000fe20003f66270 */
[CC--:B------:R-:W-:Y:S01]  /*e9e0*/  FFMA.FTZ R12, R0.reuse, R22.reuse, R61 ;  /* 0x00000016000c7223 */ /* 0x0c0fe2000001003d */
[----:B------:R-:W-:Y:S01]  /*e9f0*/  I2FP.F32.U32 R13, R13 ;  /* 0x0000000d000d7245 */ /* 0x000fe20000201000 */
[C---:B------:R-:W-:Y:S01]  /*ea00*/  FFMA.FTZ R32, R0.reuse, R15, R62 ;  /* 0x0000000f00207223 */ /* 0x040fe2000001003e */
[----:B------:R-:W-:Y:S01]  /*ea10*/  FFMA.FTZ R22, R0, R22, R63 ;  /* 0x0000001600167223 */ /* 0x000fe2000001003f */
[----:B------:R-:W-:Y:S01]  /*ea20*/  FSEL R30, R30, -INF , !P5 ;  /* 0xff8000001e1e7808 */ /* 0x000fe20006800000 */
[----:B------:R-:W-:-:S02]  /*ea30*/  VIADD R15, R19, 0x29 ;  /* 0x00000029130f7836 */ /* 0x000fc40000000000 */
[CC--:B------:R-:W-:Y:S01]  /*ea40*/  FFMA.FTZ R8, R0.reuse, R13.reuse, R52 ;  /* 0x0000000d00087223 */ /* 0x0c0fe20000010034 */
[----:B------:R-:W-:Y:S01]  /*ea50*/  FFMA.FTZ R26, R0, R13, R54 ;  /* 0x0000000d001a7223 */ /* 0x000fe20000010036 */
[----:B------:R-:W-:Y:S01]  /*ea60*/  VIADD R13, R19, 0x20 ;  /* 0x00000020130d7836 */ /* 0x000fe20000000000 */
[----:B------:R-:W-:Y:S02]  /*ea70*/  FSEL R14, R14, -INF , !P2 ;  /* 0xff8000000e0e7808 */ /* 0x000fe40005000000 */
[C---:B------:R-:W-:Y:S02]  /*ea80*/  ISETP.GE.AND P5, PT, R20.reuse, R3, PT ;  /* 0x000000031400720c */ /* 0x040fe40003fa6270 */
[----:B------:R-:W-:Y:S02]  /*ea90*/  ISETP.GE.AND P2, PT, R20, R130, PT ;  /* 0x000000821400720c */ /* 0x000fe40003f46270 */
[----:B------:R-:W-:Y:S02]  /*eaa0*/  FSEL R32, R32, -INF , !P4 ;  /* 0xff80000020207808 */ /* 0x000fe40006000000 */
[----:B------:R-:W-:-:S02]  /*eab0*/  FSEL R12, R12, -INF , !P1 ;  /* 0xff8000000c0c7808 */ /* 0x000fc40004800000 */
[----:B------:R-:W-:Y:S02]  /*eac0*/  FSEL R22, R22, -INF , !P0 ;  /* 0xff80000016167808 */ /* 0x000fe40004000000 */
[----:B------:R-:W-:Y:S02]  /*ead0*/  FSEL R8, R8, -INF , !P6 ;  /* 0xff80000008087808 */ /* 0x000fe40007000000 */
[----:B------:R-:W-:Y:S02]  /*eae0*/  I2FP.F32.U32 R20, R20 ;  /* 0x0000001400147245 */ /* 0x000fe40000201000 */
[CC--:B------:R-:W-:Y:S02]  /*eaf0*/  ISETP.GE.AND P4, PT, R13.reuse, R3.reuse, PT ;  /* 0x000000030d00720c */ /* 0x0c0fe40003f86270 */
[----:B------:R-:W-:Y:S01]  /*eb00*/  ISETP.GE.AND P1, PT, R13, R130, PT ;  /* 0x000000820d00720c */ /* 0x000fe20003f26270 */
[-C--:B------:R-:W-:Y:S01]  /*eb10*/  FFMA.FTZ R28, R0, R20.reuse, R53 ;  /* 0x00000014001c7223 */ /* 0x080fe20000010035 */
[----:B------:R-:W-:Y:S01]  /*eb20*/  ISETP.GE.AND P0, PT, R48, R3, PT ;  /* 0x000000033000720c */ /* 0x000fe20003f06270 */
[----:B------:R-:W-:Y:S01]  /*eb30*/  FFMA.FTZ R20, R0, R20, R55 ;  /* 0x0000001400147223 */ /* 0x000fe20000010037 */
[----:B------:R-:W-:-:S02]  /*eb40*/  ISETP.GE.AND P6, PT, R48, R130, PT ;  /* 0x000000823000720c */ /* 0x000fc40003fc6270 */
[----:B------:R-:W-:Y:S02]  /*eb50*/  I2FP.F32.U32 R13, R13 ;  /* 0x0000000d000d7245 */ /* 0x000fe40000201000 */
[----:B------:R-:W-:Y:S02]  /*eb60*/  I2FP.F32.U32 R48, R48 ;  /* 0x0000003000307245 */ /* 0x000fe40000201000 */
[----:B------:R-:W-:Y:S01]  /*eb70*/  FSEL R26, R26, -INF , !P3 ;  /* 0xff8000001a1a7808 */ /* 0x000fe20005800000 */
[CC--:B------:R-:W-:Y:S01]  /*eb80*/  FFMA.FTZ R44, R0.reuse, R13.reuse, R44 ;  /* 0x0000000d002c7223 */ /* 0x0c0fe2000001002c */
[C---:B------:R-:W-:Y:S01]  /*eb90*/  FFMA.FTZ R46, R0.reuse, R13, R46 ;  /* 0x0000000d002e7223 */ /* 0x040fe2000001002e */
[-C--:B------:R-:W-:Y:S01]  /*eba0*/  FFMA.FTZ R45, R0, R48.reuse, R45 ;  /* 0x00000030002d7223 */ /* 0x080fe2000001002d */
[----:B------:R-:W-:Y:S01]  /*ebb0*/  VIADD R13, R19, 0x30 ;  /* 0x00000030130d7836 */ /* 0x000fe20000000000 */
[----:B------:R-:W-:Y:S01]  /*ebc0*/  FSEL R28, R28, -INF , !P5 ;  /* 0xff8000001c1c7808 */ /* 0x000fe20006800000 */
[----:B------:R-:W-:Y:S01]  /*ebd0*/  FFMA.FTZ R47, R0, R48, R47 ;  /* 0x00000030002f7223 */ /* 0x000fe2000001002f */
[----:B------:R-:W-:-:S02]  /*ebe0*/  ISETP.GE.AND P3, PT, R17, R3, PT ;  /* 0x000000031100720c */ /* 0x000fc40003f66270 */
[-C--:B------:R-:W-:Y:S02]  /*ebf0*/  ISETP.GE.AND P5, PT, R17, R130.reuse, PT ;  /* 0x000000821100720c */ /* 0x080fe40003fa6270 */
[----:B------:R-:W-:Y:S02]  /*ec00*/  FSEL R124, R46, -INF , !P1 ;  /* 0xff8000002e7c7808 */ /* 0x000fe40004800000 */
[----:B------:R-:W-:Y:S02]  /*ec10*/  FSEL R138, R45, -INF , !P0 ;  /* 0xff8000002d8a7808 */ /* 0x000fe40004000000 */
[----:B------:R-:W-:Y:S02]  /*ec20*/  I2FP.F32.U32 R17, R17 ;  /* 0x0000001100117245 */ /* 0x000fe40000201000 */
[C---:B------:R-:W-:Y:S02]  /*ec30*/  ISETP.GE.AND P1, PT, R13.reuse, R3, PT ;  /* 0x000000030d00720c */ /* 0x040fe40003f26270 */
[----:B------:R-:W-:Y:S01]  /*ec40*/  ISETP.GE.AND P0, PT, R13, R130, PT ;  /* 0x000000820d00720c */ /* 0x000fe20003f06270 */
[C---:B------:R-:W-:Y:S01]  /*ec50*/  FFMA.FTZ R40, R0.reuse, R17, R40 ;  /* 0x0000001100287223 */ /* 0x040fe20000010028 */
[----:B------:R-:W-:Y:S01]  /*ec60*/  I2FP.F32.U32 R13, R13 ;  /* 0x0000000d000d7245 */ /* 0x000fe20000201000 */
[----:B------:R-:W-:Y:S01]  /*ec70*/  FFMA.FTZ R42, R0, R17, R42 ;  /* 0x00000011002a7223 */ /* 0x000fe2000001002a */
[----:B------:R-:W-:-:S02]  /*ec80*/  FSEL R170, R44, -INF , !P4 ;  /* 0xff8000002caa7808 */ /* 0x000fc40006000000 */
[----:B------:R-:W-:Y:S01]  /*ec90*/  I2FP.F32.U32 R44, R15 ;  /* 0x0000000f002c7245 */ /* 0x000fe20000201000 */
[-C--:B------:R-:W-:Y:S01]  /*eca0*/  FFMA.FTZ R94, R0, R13.reuse, R94 ;  /* 0x0000000d005e7223 */ /* 0x080fe2000001005e */
[----:B------:R-:W-:Y:S01]  /*ecb0*/  FSEL R20, R20, -INF , !P2 ;  /* 0xff80000014147808 */ /* 0x000fe20005000000 */
[C---:B------:R-:W-:Y:S01]  /*ecc0*/  FFMA.FTZ R92, R0.reuse, R13, R92 ;  /* 0x0000000d005c7223 */ /* 0x040fe2000001005c */
[C---:B------:R-:W-:Y:S01]  /*ecd0*/  ISETP.GE.AND P2, PT, R15.reuse, R3, PT ;  /* 0x000000030f00720c */ /* 0x040fe20003f46270 */
[C---:B------:R-:W-:Y:S01]  /*ece0*/  FFMA.FTZ R41, R0.reuse, R44, R41 ;  /* 0x0000002c00297223 */ /* 0x040fe20000010029 */
[----:B------:R-:W-:Y:S01]  /*ecf0*/  ISETP.GE.AND P4, PT, R15, R130, PT ;  /* 0x000000820f00720c */ /* 0x000fe20003f86270 */
[----:B------:R-:W-:Y:S01]  /*ed00*/  VIADD R15, R19, 0x31 ;  /* 0x00000031130f7836 */ /* 0x000fe20000000000 */
[----:B------:R-:W-:Y:S01]  /*ed10*/  FSEL R134, R47, -INF , !P6 ;  /* 0xff8000002f867808 */ /* 0x000fe20007000000 */
[----:B------:R-:W-:Y:S01]  /*ed20*/  FFMA.FTZ R43, R0, R44, R43 ;  /* 0x0000002c002b7223 */ /* 0x000fe2000001002b */
[----:B------:R-:W-:-:S02]  /*ed30*/  FSEL R136, R40, -INF , !P3 ;  /* 0xff80000028887808 */ /* 0x000fc40005800000 */
[C---:B------:R-:W-:Y:S02]  /*ed40*/  ISETP.GE.AND P6, PT, R19.reuse, R3, PT ;  /* 0x000000031300720c */ /* 0x040fe40003fc6270 */
[C---:B------:R-:W-:Y:S02]  /*ed50*/  ISETP.GE.AND P3, PT, R19.reuse, R130, PT ;  /* 0x000000821300720c */ /* 0x040fe40003f66270 */
[----:B------:R-:W-:Y:S01]  /*ed60*/  I2FP.F32.U32 R13, R19 ;  /* 0x00000013000d7245 */ /* 0x000fe20000201000 */
[----:B------:R-:W-:Y:S01]  /*ed70*/  VIADD R19, R19, 0x39 ;  /* 0x0000003913137836 */ /* 0x000fe20000000000 */
[----:B------:R-:W-:Y:S02]  /*ed80*/  FSEL R116, R94, -INF , !P0 ;  /* 0xff8000005e747808 */ /* 0x000fe40004000000 */
[----:B------:R-:W-:Y:S01]  /*ed90*/  ISETP.NE.AND P0, PT, R103, 0x1, PT ;  /* 0x000000016700780c */ /* 0x000fe20003f05270 */
[-C--:B------:R-:W-:Y:S01]  /*eda0*/  FFMA.FTZ R68, R0, R13.reuse, R68 ;  /* 0x0000000d00447223 */ /* 0x080fe20000010044 */
[----:B------:R-:W-:Y:S01]  /*edb0*/  FSEL R132, R42, -INF , !P5 ;  /* 0xff8000002a847808 */ /* 0x000fe20006800000 */
[----:B------:R-:W-:Y:S01]  /*edc0*/  FFMA.FTZ R44, R0, R13, R70 ;  /* 0x0000000d002c7223 */ /* 0x000fe20000010046 */
[----:B------:R-:W-:-:S02]  /*edd0*/  FSEL R122, R41, -INF , !P2 ;  /* 0xff800000297a7808 */ /* 0x000fc40005000000 */
[C---:B------:R-:W-:Y:S02]  /*ede0*/  ISETP.GE.AND P5, PT, R15.reuse, R3, PT ;  /* 0x000000030f00720c */ /* 0x040fe40003fa6270 */
[----:B------:R-:W-:Y:S02]  /*edf0*/  ISETP.GE.AND P2, PT, R15, R130, PT ;  /* 0x000000820f00720c */ /* 0x000fe40003f46270 */
[----:B------:R-:W-:Y:S02]  /*ee00*/  I2FP.F32.U32 R15, R15 ;  /* 0x0000000f000f7245 */ /* 0x000fe40000201000 */
[----:B------:R-:W-:Y:S02]  /*ee10*/  I2FP.F32.U32 R40, R19 ;  /* 0x0000001300287245 */ /* 0x000fe40000201000 */
        /* <DEDUP_REMOVED lines=11> */
[----:B------:R-:W-:Y:S02]  /*eed0*/  FSEL R44, R44, -INF , !P3 ;  /* 0xff8000002c2c7808 */ /* 0x000fe40005800000 */
[----:B------:R-:W-:-:S02]  /*eee0*/  FSEL R120, R37, -INF , !P4 ;  /* 0xff80000025787808 */ /* 0x000fc40006000000 */
        /* <DEDUP_REMOVED lines=13> */
.L_x_6141:
        /* <DEDUP_REMOVED lines=59> */
.L_x_6142:
[----:B------:R-:W1:Y:S01]  /*f370*/  LDCU UR4, c[0x0][0x440] ;  /* 0x00008800ff0477ac */ /* 0x000e620008000800 */
[----:B------:R-:W-:Y:S02]  /*f380*/  IADD3 R46, P1, PT, R5, R152, RZ ;  /* 0x00000098052e7210 */ /* 0x000fe40007f3e0ff */
[----:B------:R-:W-:-:S03]  /*f390*/  SHF.L.U64.HI R5, R128, 0x5, R129 ;  /* 0x0000000580057819 */ /* 0x000fc60000010281 */
[----:B------:R-:W-:Y:S01]  /*f3a0*/  IMAD.X R47, R6, 0x1, R153, P1 ;  /* 0x00000001062f7824 */ /* 0x000fe200008e0699 */
[----:B-1----:R-:W-:Y:S01]  /*f3b0*/  ISETP.GE.AND P3, PT, R10, UR4, PT ;  /* 0x000000040a007c0c */ /* 0x002fe2000bf66270 */
[----:B------:R-:W-:Y:S01]  /*f3c0*/  IMAD.SHL.U32 R10, R128, 0x20, RZ ;  /* 0x00000020800a7824 */ /* 0x000fe200078e00ff */
[----:B------:R-:W-:-:S04]  /*f3d0*/  ISETP.GE.AND P2, PT, R100, UR4, PT ;  /* 0x0000000464007c0c */ /* 0x000fc8000bf46270 */
[----:B------:R-:W-:-:S04]  /*f3e0*/  IADD3 R42, P4, PT, R10, R46, RZ ;  /* 0x0000002e0a2a7210 */ /* 0x000fc80007f9e0ff */
[----:B------:R-:W-:Y:S01]  /*f3f0*/  IADD3 R10, P1, PT, R42, R10, RZ ;  /* 0x0000000a2a0a7210 */ /* 0x000fe20007f3e0ff */
[----:B------:R-:W-:Y:S02]  /*f400*/  IMAD.X R43, R5, 0x1, R47, P4 ;  /* 0x00000001052b7824 */ /* 0x000fe400020e062f */
[----:B------:R-:W-:Y:S01]  /*f410*/  @!PT LDS RZ, [RZ] ;  /* 0x00000000fffff984 */ /* 0x000fe20000000800 */
[----:B------:R-:W-:Y:S01]  /*f420*/  @!PT LDS RZ, [RZ] ;  /* 0x00000000fffff984 */ /* 0x000fe20000000800 */
[----:B------:R-:W-:Y:S01]  /*f430*/  @!PT LDS RZ, [RZ] ;  /* 0x00000000fffff984 */ /* 0x000fe20000000800 */
[----:B------:R1:W-:Y:S02]  /*f440*/  @!P3 LDGSTS.E.BYPASS.LTC128B.128 [R166+0x4000], desc[UR6][R152.64] ;  /* 0x0400000098a6bfae */ /* 0x0003e4000b981a06 */
[----:B------:R-:W-:Y:S02]  /*f450*/  IMAD.X R11, R43, 0x1, R5, P1 ;  /* 0x000000012b0b7824 */ /* 0x000fe400008e0605 */
        /* <DEDUP_REMOVED lines=37> */
.L_x_6140:
        /* <DEDUP_REMOVED lines=17> */
[----:B------:R-:W-:Y:S01]  /*f7c0*/  SHF.L.U32 R168, R157, 0x3, RZ ;  /* 0x000000039da87819 */ /* 0x000fe200000006ff */
[----:B------:R-:W2:Y:S01]  /*f7d0*/  SHFL.BFLY PT, R5, R10, 0x2, 0x1f ;  /* 0x0c401f000a057f89 */ /* 0x000ea200000e0000 */
[----:B------:R-:W-:-:S02]  /*f7e0*/  MOV R171, 0xffffffff ;  /* 0xffffffff00ab7802 */ /* 0x000fc40000000f00 */
[----:B------:R-:W-:Y:S01]  /*f7f0*/  LOP3.LUT R168, R168, 0x38, RZ, 0xc0, !PT ;  /* 0x00000038a8a87812 */ /* 0x000fe200078ec0ff */
[----:B------:R-:W3:Y:S03]  /*f800*/  SHFL.BFLY PT, R6, R11, 0x2, 0x1f ;  /* 0x0c401f000b067f89 */ /* 0x000ee600000e0000 */
[----:B------:R-:W-:Y:S02]  /*f810*/  LOP3.LUT R9, R168, 0x1c0, R9, 0xf8, !PT ;  /* 0x000001c0a8097812 */ /* 0x000fe400078ef809 */
[----:B--2---:R-:W-:Y:S02]  /*f820*/  FMNMX.FTZ R5, R10, R5, !PT ;  /* 0x000000050a057209 */ /* 0x004fe40007810000 */
[----:B------:R-:W-:Y:S02]  /*f830*/  SHF.R.U32.HI R10, RZ, 0x1, R157 ;  /* 0x00000001ff0a7819 */ /* 0x000fe4000001169d */
[----:B---3--:R-:W-:Y:S01]  /*f840*/  FMNMX.FTZ R6, R11, R6, !PT ;  /* 0x000000060b067209 */ /* 0x008fe20007810000 */
[----:B------:R-:W2:Y:S01]  /*f850*/  SHFL.BFLY PT, R102, R5, 0x1, 0x1f ;  /* 0x0c201f0005667f89 */ /* 0x000ea200000e0000 */
[----:B------:R-:W-:-:S03]  /*f860*/  LOP3.LUT R10, R9, 0x8, R10, 0x78, !PT ;  /* 0x00000008090a7812 */ /* 0x000fc600078e780a */
[----:B------:R-:W3:Y:S01]  /*f870*/  SHFL.BFLY PT, R101, R6, 0x1, 0x1f ;  /* 0x0c201f0006657f89 */ /* 0x000ee200000e0000 */
[----:B------:R-:W-:-:S04]  /*f880*/  IADD3 R151, PT, PT, R7, R10, RZ ;  /* 0x0000000a07977210 */ /* 0x000fc80007ffe0ff */
[----:B------:R-:W-:-:S04]  /*f890*/  LEA R151, R151, UR5, 0x1 ;  /* 0x0000000597977c11 */ /* 0x000fc8000f8e08ff */
[-C--:B------:R-:W-:Y:S01]  /*f8a0*/  IADD3 R150, PT, PT, R2, R151.reuse, RZ ;  /* 0x0000009702967210 */ /* 0x080fe20007ffe0ff */
[----:B------:R-:W-:Y:S01]  /*f8b0*/  LDSM.16.MT88.4 R92, [R151+0x8000] ;  /* 0x00800000975c783b */ /* 0x000fe20000004200 */
[----:B------:R-:W-:-:S03]  /*f8c0*/  IADD3 R149, PT, PT, R4, R151, RZ ;  /* 0x0000009704957210 */ /* 0x000fc60007ffe0ff */
[----:B------:R-:W-:Y:S01]  /*f8d0*/  LDSM.16.MT88.4 R64, [R151+0xa000] ;  /* 0x00a000009740783b */ /* 0x000fe20000004200 */
[----:B------:R-:W-:-:S03]  /*f8e0*/  IADD3 R148, PT, PT, R2, R149, RZ ;  /* 0x0000009502947210 */ /* 0x000fc60007ffe0ff */
[----:B------:R-:W-:Y:S01]  /*f8f0*/  LDSM.16.MT88.4 R48, [R149+0x8000] ;  /* 0x008000009530783b */ /* 0x000fe20000004200 */
[----:B--2---:R-:W-:-:S03]  /*f900*/  FMNMX.FTZ R102, R5, R102, !PT ;  /* 0x0000006605667209 */ /* 0x004fc60007810000 */
[----:B------:R-:W-:Y:S01]  /*f910*/  LDSM.16.MT88.4 R56, [R148+0x8000] ;  /* 0x008000009438783b */ /* 0x000fe20000004200 */
[C---:B------:R-:W-:Y:S01]  /*f920*/  FSETP.NEU.FTZ.AND P1, PT, R102.reuse, -INF , PT ;  /* 0xff8000006600780b */ /* 0x040fe20003f3d000 */
[----:B-1----:R-:W-:Y:S01]  /*f930*/  FMUL.FTZ R123, R102, UR4 ;  /* 0x00000004667b7c20 */ /* 0x002fe20008410000 */
[----:B---3--:R-:W-:Y:S01]  /*f940*/  FMNMX.FTZ R101, R6, R101, !PT ;  /* 0x0000006506657209 */ /* 0x008fe20007810000 */
[----:B------:R-:W-:Y:S03]  /*f950*/  LDSM.16.MT88.4 R72, [R150+0xa000] ;  /* 0x00a000009648783b */ /* 0x000fe60000004200 */
[----:B------:R-:W-:Y:S01]  /*f960*/  FSEL R123, R123, RZ, P1 ;  /* 0x000000ff7b7b7208 */ /* 0x000fe20000800000 */
[C---:B------:R-:W-:Y:S01]  /*f970*/  FMUL.FTZ R119, R101.reuse, UR4 ;  /* 0x0000000465777c20 */ /* 0x040fe20008410000 */
[----:B------:R-:W-:Y:S01]  /*f980*/  FSETP.NEU.FTZ.AND P1, PT, R101, -INF , PT ;  /* 0xff8000006500780b */ /* 0x000fe20003f3d000 */
[----:B------:R-:W-:Y:S02]  /*f990*/  LDSM.16.MT88.4 R80, [R149+0xa000] ;  /* 0x00a000009550783b */ /* 0x000fe40000004200 */
[--C-:B------:R-:W-:Y:S01]  /*f9a0*/  FFMA.FTZ R113, R40, UR4, -R123.reuse ;  /* 0x0000000428717c23 */ /* 0x100fe2000801087b */
[----:B------:R-:W-:Y:S01]  /*f9b0*/  FSEL R119, R119, RZ, P1 ;  /* 0x000000ff77777208 */ /* 0x000fe20000800000 */
[----:B------:R-:W1:Y:S01]  /*f9c0*/  LDSM.16.MT88.4 R40, [R150+0x8000] ;  /* 0x008000009628783b */ /* 0x000e620000004200 */
[--C-:B------:R-:W-:Y:S01]  /*f9d0*/  FFMA.FTZ R110, R38, UR4, -R123.reuse ;  /* 0x00000004266e7c23 */ /* 0x100fe2000801087b */
[--C-:B------:R-:W-:Y:S01]  /*f9e0*/  FFMA.FTZ R107, R36, UR4, -R123.reuse ;  /* 0x00000004246b7c23 */ /* 0x100fe2000801087b */
[----:B------:R-:W-:Y:S01]  /*f9f0*/  FFMA.FTZ R106, R34, UR4, -R123 ;  /* 0x00000004226a7c23 */ /* 0x000fe2000801087b */
[----:B------:R-:W2:Y:S01]  /*fa00*/  LDSM.16.MT88.4 R4, [R148+0xa000] ;  /* 0x00a000009404783b */ /* 0x000ea20000004200 */
[--C-:B------:R-:W-:Y:S01]  /*fa10*/  FFMA.FTZ R111, R44, UR4, -R119.reuse ;  /* 0x000000042c6f7c23 */ /* 0x100fe20008010877 */
[--C-:B------:R-:W-:Y:S01]  /*fa20*/  FFMA.FTZ R108, R18, UR4, -R119.reuse ;  /* 0x00000004126c7c23 */ /* 0x100fe20008010877 */
[--C-:B------:R-:W-:Y:S01]  /*fa30*/  FFMA.FTZ R105, R16, UR4, -R119.reuse ;  /* 0x0000000410697c23 */ /* 0x100fe20008010877 */
[----:B------:R-:W-:Y:S01]  /*fa40*/  FFMA.FTZ R104, R30, UR4, -R119 ;  /* 0x000000041e687c23 */ /* 0x000fe20008010877 */
[----:B------:R-:W-:Y:S01]  /*fa50*/  MUFU.EX2 R113, R113 ;  /* 0x0000007100717308 */ /* 0x000fe20000000800 */
[--C-:B------:R-:W-:Y:S01]  /*fa60*/  FFMA.FTZ R35, R14, UR4, -R123.reuse ;  /* 0x000000040e237c23 */ /* 0x100fe2000801087b */
[--C-:B------:R-:W-:Y:S01]  /*fa70*/  FFMA.FTZ R34, R12, UR4, -R123.reuse ;  /* 0x000000040c227c23 */ /* 0x100fe2000801087b */
[--C-:B------:R-:W-:Y:S01]  /*fa80*/  FFMA.FTZ R27, R8, UR4, -R123.reuse ;  /* 0x00000004081b7c23 */ /* 0x100fe2000801087b */
[----:B------:R-:W3:Y:S01]  /*fa90*/  MUFU.EX2 R110, R110 ;  /* 0x0000006e006e7308 */ /* 0x000ee20000000800 */
[----:B------:R-:W4:Y:S01]  /*faa0*/  LDSM.16.MT88.4 R12, [R150+0x8800] ;  /* 0x00880000960c783b */ /* 0x000f220000004200 */
[----:B------:R-:W-:Y:S01]  /*fab0*/  FFMA.FTZ R2, R28, UR4, -R123 ;  /* 0x000000041c027c23 */ /* 0x000fe2000801087b */
[--C-:B------:R-:W-:Y:S01]  /*fac0*/  FFMA.FTZ R32, R32, UR4, -R119.reuse ;  /* 0x0000000420207c23 */ /* 0x100fe20008010877 */
[----:B------:R-:W-:Y:S01]  /*fad0*/  MUFU.EX2 R107, R107 ;  /* 0x0000006b006b7308 */ /* 0x000fe20000000800 */
[--C-:B------:R-:W-:Y:S01]  /*fae0*/  FFMA.FTZ R109, R22, UR4, -R119.reuse ;  /* 0x00000004166d7c23 */ /* 0x100fe20008010877 */
[--C-:B------:R-:W-:Y:S01]  /*faf0*/  FFMA.FTZ R26, R26, UR4, -R119.reuse ;  /* 0x000000041a1a7c23 */ /* 0x100fe20008010877 */
[--C-:B------:R-:W-:Y:S01]  /*fb00*/  FFMA.FTZ R33, R20, UR4, -R119.reuse ;  /* 0x0000000414217c23 */ /* 0x100fe20008010877 */
[----:B------:R-:W5:Y:S01]  /*fb10*/  MUFU.EX2 R106, R106 ;  /* 0x0000006a006a7308 */ /* 0x000f620000000800 */
[----:B------:R-:W4:Y:S01]  /*fb20*/  LDSM.16.MT88.4 R16, [R151+0x8800] ;  /* 0x008800009710783b */ /* 0x000f220000004200 */
[----:B------:R-:W-:Y:S01]  /*fb30*/  FFMA.FTZ R125, R124, UR4, -R119 ;  /* 0x000000047c7d7c23 */ /* 0x000fe20008010877 */
[----:B------:R-:W-:Y:S01]  /*fb40*/  FFMA.FTZ R127, R138, UR4, -R123 ;  /* 0x000000048a7f7c23 */ /* 0x000fe2000801087b */
[----:B------:R-:W-:Y:S01]  /*fb50*/  MUFU.EX2 R111, R111 ;  /* 0x0000006f006f7308 */ /* 0x000fe20000000800 */
[----:B------:R-:W4:Y:S01]  /*fb60*/  LDSM.16.MT88.4 R8, [R149+0x8800] ;  /* 0x008800009508783b */ /* 0x000f220000004200 */
[----:B---3--:R-:W-:Y:S01]  /*fb70*/  F2FP.BF16.F32.PACK_AB R84, R110, R113 ;  /* 0x000000716e54723e */ /* 0x008fe200000010ff */
[----:B------:R-:W-:Y:S01]  /*fb80*/  FFMA.FTZ R124, R134, UR4, -R119 ;  /* 0x00000004867c7c23 */ /* 0x000fe20008010877 */
[----:B------:R-:W3:Y:S01]  /*fb90*/  MUFU.EX2 R108, R108 ;  /* 0x0000006c006c7308 */ /* 0x000ee20000000800 */
[----:B------:R-:W4:Y:S01]  /*fba0*/  LDSM.16.MT88.4 R28, [R148+0x8800] ;  /* 0x00880000941c783b */ /* 0x000f220000004200 */
[--C-:B------:R-:W-:Y:S01]  /*fbb0*/  FFMA.FTZ R136, R136, UR4, -R123.reuse ;  /* 0x0000000488887c23 */ /* 0x100fe2000801087b */
[--C-:B------:R-:W-:Y:S01]  /*fbc0*/  FFMA.FTZ R118, R118, UR4, -R123.reuse ;  /* 0x0000000476767c23 */ /* 0x100fe2000801087b */
[----:B------:R-:W-:Y:S01]  /*fbd0*/  MUFU.EX2 R105, R105 ;  /* 0x0000006900697308 */ /* 0x000fe20000000800 */
[----:B------:R-:W-:Y:S01]  /*fbe0*/  LDSM.16.MT88.4 R20, [R151+0xa800] ;  /* 0x00a800009714783b */ /* 0x000fe20000004200 */
[----:B-----5:R-:W-:Y:S01]  /*fbf0*/  F2FP.BF16.F32.PACK_AB R86, R106, R107 ;  /* 0x0000006b6a56723e */ /* 0x020fe200000010ff */
[--C-:B------:R-:W-:Y:S01]  /*fc00*/  FFMA.FTZ R121, R121, UR4, -R123.reuse ;  /* 0x0000000479797c23 */ /* 0x100fe2000801087b */
[----:B------:R-:W5:Y:S01]  /*fc10*/  MUFU.EX2 R104, R104 ;  /* 0x0000006800687308 */ /* 0x000f620000000800 */
[----:B------:R-:W-:Y:S01]  /*fc20*/  FFMA.FTZ R114, R114, UR4, -R123 ;  /* 0x0000000472727c23 */ /* 0x000fe2000801087b */
[--C-:B------:R-:W-:Y:S01]  /*fc30*/  FFMA.FTZ R116, R116, UR4, -R119.reuse ;  /* 0x0000000474747c23 */ /* 0x100fe20008010877 */
[--C-:B------:R-:W-:Y:S01]  /*fc40*/  FFMA.FTZ R117, R117, UR4, -R119.reuse ;  /* 0x0000000475757c23 */ /* 0x100fe20008010877 */
[----:B------:R-:W-:Y:S01]  /*fc50*/  MUFU.EX2 R35, R35 ;  /* 0x0000002300237308 */ /* 0x000fe20000000800 */
[--C-:B------:R-:W-:Y:S01]  /*fc60*/  FFMA.FTZ R112, R112, UR4, -R119.reuse ;  /* 0x0000000470707c23 */ /* 0x100fe20008010877 */
[----:B---3--:R-:W-:Y:S01]  /*fc70*/  F2FP.BF16.F32.PACK_AB R85, R108, R111 ;  /* 0x0000006f6c55723e */ /* 0x008fe200000010ff */
[----:B------:R-:W-:Y:S01]  /*fc80*/  FFMA.FTZ R173, R115, UR4, -R119 ;  /* 0x0000000473ad7c23 */ /* 0x000fe20008010877 */
[----:B------:R-:W3:Y:S01]  /*fc90*/  MUFU.EX2 R34, R34 ;  /* 0x0000002200227308 */ /* 0x000ee20000000800 */
        /* <DEDUP_REMOVED lines=8> */
[C---:B-1----:R-:W-:Y:S03]  /*fd20*/  HMMA.16816.F32.BF16 R36, R84.reuse, R40, RZ ;  /* 0x000000285424723c */ /* 0x042fe600000418ff */
[----:B------:R-:W1:Y:S04]  /*fd30*/  MUFU.EX2 R109, R109 ;  /* 0x0000006d006d7308 */ /* 0x000e680000000800 */
        /* <DEDUP_REMOVED lines=28> */
[----:B-1----:R-:W-:-:S03]  /*ff00*/  F2FP.BF16.F32.PACK_AB R5, R109, R32 ;  /* 0x000000206d05723e */ /* 0x002fc600000010ff */
[----:B------:R-:W-:Y:S02]  /*ff10*/  FADD.FTZ R34, R34, R35 ;  /* 0x0000002322227221 */ /* 0x000fe40000010000 */
[----:B------:R-:W-:Y:S01]  /*ff20*/  HMMA.16816.F32.BF16 R84, R84, R6, RZ ;  /* 0x000000065454723c */ /* 0x000fe200000418ff */
[----:B------:R-:W-:Y:S02]  /*ff30*/  F2FP.BF16.F32.PACK_AB R6, R2, R27 ;  /* 0x0000001b0206723e */ /* 0x000fe400000010ff */
[----:B-----5:R-:W-:-:S07]  /*ff40*/  F2FP.BF16.F32.PACK_AB R7, R33, R26 ;  /* 0x0000001a2107723e */ /* 0x020fce00000010ff */
        /* <DEDUP_REMOVED lines=17> */
[----:B------:R-:W-:Y:S01]  /*10060*/  HMMA.16816.F32.BF16 R56, R4, R30, R56 ;  /* 0x0000001e0438723c */ /* 0x000fe20000041838 */
[----:B------:R-:W-:Y:S01]  /*10070*/  FFMA.FTZ R31, R122, UR4, -R123 ;  /* 0x000000047a1f7c23 */ /* 0x000fe2000801087b */
[----:B------:R-:W-:Y:S01]  /*10080*/  FFMA.FTZ R30, R132, UR4, -R119 ;  /* 0x00000004841e7c23 */ /* 0x000fe20008010877 */
[----:B------:R-:W-:Y:S01]  /*10090*/  MUFU.EX2 R122, R136 ;  /* 0x00000088007a7308 */ /* 0x000fe20000000800 */
[----:B------:R-:W-:-:S03]  /*100a0*/  FFMA.FTZ R123, R120, UR4, -R123 ;  /* 0x00000004787b7c23 */ /* 0x000fc6000801087b */
[----:B------:R-:W5:Y:S01]  /*100b0*/  MUFU.EX2 R31, R31 ;  /* 0x0000001f001f7308 */ /* 0x000f620000000800 */
[C---:B--2---:R-:W-:Y:S03]  /*100c0*/  HMMA.16816.F32.BF16 R68, R4.reuse, R16, R68 ;  /* 0x000000100444723c */ /* 0x044fe60000041844 */
[----:B------:R-:W2:Y:S04]  /*100d0*/  MUFU.EX2 R30, R30 ;  /* 0x0000001e001e7308 */ /* 0x000ea80000000800 */
[----:B------:R-:W1:Y:S01]  /*100e0*/  MUFU.EX2 R123, R123 ;  /* 0x0000007b007b7308 */ /* 0x000e620000000800 */
        /* <DEDUP_REMOVED lines=9> */
[----:B------:R-:W-:Y:S02]  /*10180*/  F2FP.BF16.F32.PACK_AB R5, R124, R125 ;  /* 0x0000007d7c05723e */ /* 0x000fe400000010ff */
[----:B-----5:R-:W-:Y:S02]  /*10190*/  F2FP.BF16.F32.PACK_AB R6, R31, R122 ;  /* 0x0000007a1f06723e */ /* 0x020fe400000010ff */
[----:B--2---:R-:W-:-:S07]  /*101a0*/  F2FP.BF16.F32.PACK_AB R7, R29, R30 ;  /* 0x0000001e1d07723e */ /* 0x004fce00000010ff */
        /* <DEDUP_REMOVED lines=141> */
.L_x_6144:
[----:B------:R-:W-:Y:S01]  /*10a80*/  UMOV UR8, URZ ;  /* 0x000000ff00087c82 */ /* 0x000fe20008000000 */
[----:B------:R-:W-:Y:S01]  /*10a90*/  IMAD.SHL.U32 R2, R24, 0x40, RZ ;  /* 0x0000004018027824 */ /* 0x000fe200078e00ff */
[----:B------:R-:W-:-:S05]  /*10aa0*/  IADD3 R4, P0, PT, RZ, -UR8, RZ ;  /* 0x80000008ff047c10 */ /* 0x000fca000ff1e0ff */
[----:B------:R-:W-:-:S05]  /*10ab0*/  IMAD.X R2, RZ, RZ, ~R2, P0 ;  /* 0x000000ffff027224 */ /* 0x000fca00000e0e02 */
[----:B------:R-:W-:-:S04]  /*10ac0*/  SHF.R.S64 R5, R4, 0x1f, R2 ;  /* 0x0000001f04057819 */ /* 0x000fc80000001002 */
[----:B------:R-:W-:-:S04]  /*10ad0*/  IADD3 R154, P0, PT, R5, R154, RZ ;  /* 0x0000009a059a7210 */ /* 0x000fc80007f1e0ff */
[----:B------:R-:W-:-:S09]  /*10ae0*/  LEA.HI.X.SX32 R155, R2, R155, 0x1, P0 ;  /* 0x0000009b029b7211 */ /* 0x000fd200000f0eff */
.L_x_6145:
        /* <DEDUP_REMOVED lines=54> */
[----:B-1----:R-:W1:Y:S04]  /*10e50*/  LDSM.16.M88.4 R8, [R146+UR5+0x5000] ;  /* 0x005000059208783b */ /* 0x002e680008000200 */
[----:B------:R-:W2:Y:S04]  /*10e60*/  LDSM.16.M88.4 R124, [R146+UR5+0x5800] ;  /* 0x00580005927c783b */ /* 0x000ea80008000200 */
[----:B------:R-:W-:Y:S04]  /*10e70*/  LDSM.16.M88.4 R116, [R145] ;  /* 0x000000009174783b */ /* 0x000fe80000000200 */
[----:B------:R-:W5:Y:S04]  /*10e80*/  LDSM.16.M88.4 R112, [R142+0x4000] ;  /* 0x004000008e70783b */ /* 0x000f680000000200 */
[----:B------:R-:W5:Y:S04]  /*10e90*/  LDSM.16.M88.4 R108, [R142+0x4800] ;  /* 0x004800008e6c783b */ /* 0x000f680000000200 */
[----:B------:R-:W5:Y:S04]  /*10ea0*/  LDSM.16.M88.4 R104, [R142+0x5000] ;  /* 0x005000008e68783b */ /* 0x000f680000000200 */
[----:B------:R-:W5:Y:S04]  /*10eb0*/  LDSM.16.M88.4 R32, [R142+0x5800] ;  /* 0x005800008e20783b */ /* 0x000f680000000200 */
[----:B------:R-:W0:Y:S01]  /*10ec0*/  LDGDEPBAR ;  /* 0x00000000000079af */ /* 0x000e220000000000 */
[C---:B---3--:R-:W-:Y:S08]  /*10ed0*/  HMMA.16816.F32.BF16 R28, R120.reuse, R24, RZ ;  /* 0x00000018781c723c */ /* 0x048ff000000418ff */
[C---:B----4-:R-:W-:Y:S08]  /*10ee0*/  HMMA.16816.F32.BF16 R20, R120.reuse, R16, RZ ;  /* 0x000000107814723c */ /* 0x050ff000000418ff */
[C---:B-1----:R-:W-:Y:S08]  /*10ef0*/  HMMA.16816.F32.BF16 R12, R120.reuse, R8, RZ ;  /* 0x00000008780c723c */ /* 0x042ff000000418ff */
[C---:B------:R-:W-:Y:S08]  /*10f00*/  HMMA.16816.F32.BF16 R24, R120.reuse, R26, RZ ;  /* 0x0000001a7818723c */ /* 0x040ff000000418ff */
[C---:B------:R-:W-:Y:S08]  /*10f10*/  HMMA.16816.F32.BF16 R16, R120.reuse, R18, RZ ;  /* 0x000000127810723c */ /* 0x040ff000000418ff */
[C---:B------:R-:W-:Y:S08]  /*10f20*/  HMMA.16816.F32.BF16 R8, R120.reuse, R10, RZ ;  /* 0x0000000a7808723c */ /* 0x040ff000000418ff */
[C---:B--2---:R-:W-:Y:S08]  /*10f30*/  HMMA.16816.F32.BF16 R4, R120.reuse, R124, RZ ;  /* 0x0000007c7804723c */ /* 0x044ff000000418ff */
[----:B------:R-:W-:Y:S08]  /*10f40*/  HMMA.16816.F32.BF16 R120, R120, R126, RZ ;  /* 0x0000007e7878723c */ /* 0x000ff000000418ff */
[C---:B-----5:R-:W-:Y:S08]  /*10f50*/  HMMA.16816.F32.BF16 R28, R116.reuse, R112, R28 ;  /* 0x00000070741c723c */ /* 0x060ff0000004181c */
[C---:B------:R-:W-:Y:S01]  /*10f60*/  HMMA.16816.F32.BF16 R24, R116.reuse, R114, R24 ;  /* 0x000000727418723c */ /* 0x040fe20000041818 */
[----:B------:R-:W-:Y:S07]  /*10f70*/  LDSM.16.M88.4 R112, [R141+0x5000] ;  /* 0x005000008d70783b */ /* 0x000fee0000000200 */
[C---:B------:R-:W-:Y:S08]  /*10f80*/  HMMA.16816.F32.BF16 R20, R116.reuse, R108, R20 ;  /* 0x0000006c7414723c */ /* 0x040ff00000041814 */
[C---:B------:R-:W-:Y:S01]  /*10f90*/  HMMA.16816.F32.BF16 R16, R116.reuse, R110, R16 ;  /* 0x0000006e7410723c */ /* 0x040fe20000041810 */
[----:B------:R-:W1:Y:S07]  /*10fa0*/  LDSM.16.M88.4 R108, [R144] ;  /* 0x00000000906c783b */ /* 0x000e6e0000000200 */
[C---:B------:R-:W-:Y:S08]  /*10fb0*/  HMMA.16816.F32.BF16 R12, R116.reuse, R104, R12 ;  /* 0x00000068740c723c */ /* 0x040ff0000004180c */
[C---:B------:R-:W-:Y:S01]  /*10fc0*/  HMMA.16816.F32.BF16 R8, R116.reuse, R106, R8 ;  /* 0x0000006a7408723c */ /* 0x040fe20000041808 */
[----:B------:R-:W2:Y:S07]  /*10fd0*/  LDSM.16.M88.4 R104, [R141+0x4000] ;  /* 0x004000008d68783b */ /* 0x000eae0000000200 */
[C---:B------:R-:W-:Y:S08]  /*10fe0*/  HMMA.16816.F32.BF16 R4, R116.reuse, R32, R4 ;  /* 0x000000207404723c */ /* 0x040ff00000041804 */
[----:B------:R-:W-:Y:S01]  /*10ff0*/  HMMA.16816.F32.BF16 R120, R116, R34, R120 ;  /* 0x000000227478723c */ /* 0x000fe20000041878 */
[----:B------:R-:W3:Y:S04]  /*11000*/  LDSM.16.M88.4 R116, [R141+0x4800] ;  /* 0x004800008d74783b */ /* 0x000ee80000000200 */
[----:B------:R-:W4:Y:S03]  /*11010*/  LDSM.16.M88.4 R32, [R141+0x5800] ;  /* 0x005800008d20783b */ /* 0x000f260000000200 */
[C---:B-1----:R-:W-:Y:S08]  /*11020*/  HMMA.16816.F32.BF16 R12, R108.reuse, R112, R12 ;  /* 0x000000706c0c723c */ /* 0x042ff0000004180c */
[C---:B------:R-:W-:Y:S01]  /*11030*/  HMMA.16816.F32.BF16 R8, R108.reuse, R114, R8 ;  /* 0x000000726c08723c */ /* 0x040fe20000041808 */
[----:B------:R-:W-:Y:S07]  /*11040*/  LDSM.16.M88.4 R112, [R143] ;  /* 0x000000008f70783b */ /* 0x000fee0000000200 */
        /* <DEDUP_REMOVED lines=8> */
[----:B------:R-:W3:Y:S04]  /*110d0*/  LDSM.16.M88.4 R108, [R140+0x5000] ;  /* 0x005000008c6c783b */ /* 0x000ee80000000200 */
[----:B------:R-:W4:Y:S03]  /*110e0*/  LDSM.16.M88.4 R32, [R140+0x5800] ;  /* 0x005800008c20783b */ /* 0x000f260000000200 */
[C---:B-1----:R-:W-:Y:S08]  /*110f0*/  HMMA.16816.F32.BF16 R28, R112.reuse, R104, R28 ;  /* 0x00000068701c723c */ /* 0x042ff0000004181c */
[C---:B------:R-:W-:Y:S01]  /*11100*/  HMMA.16816.F32.BF16 R24, R112.reuse, R106, R24 ;  /* 0x0000006a7018723c */ /* 0x040fe20000041818 */
[----:B------:R-:W-:Y:S07]  /*11110*/  LDSM.16.M88.4 R104, [R146+UR5+0x6000] ;  /* 0x006000059268783b */ /* 0x000fee0008000200 */
[C---:B--2---:R-:W-:Y:S08]  /*11120*/  HMMA.16816.F32.BF16 R20, R112.reuse, R116, R20 ;  /* 0x000000747014723c */ /* 0x044ff00000041814 */
[C---:B------:R-:W-:Y:S01]  /*11130*/  HMMA.16816.F32.BF16 R16, R112.reuse, R118, R16 ;  /* 0x000000767010723c */ /* 0x040fe20000041810 */
[----:B------:R-:W-:Y:S07]  /*11140*/  LDSM.16.M88.4 R116, [R146+UR5+0x6800] ;  /* 0x006800059274783b */ /* 0x000fee0008000200 */
[C---:B---3--:R-:W-:Y:S08]  /*11150*/  HMMA.16816.F32.BF16 R12, R112.reuse, R108, R12 ;  /* 0x0000006c700c723c */ /* 0x048ff0000004180c */
[C---:B------:R-:W-:Y:S01]  /*11160*/  HMMA.16816.F32.BF16 R8, R112.reuse, R110, R8 ;  /* 0x0000006e7008723c */ /* 0x040fe20000041808 */
[----:B------:R-:W1:Y:S07]  /*11170*/  LDSM.16.M88.4 R108, [R147+0x2000] ;  /* 0x00200000936c783b */ /* 0x000e6e0000000200 */
[C---:B----4-:R-:W-:Y:S08]  /*11180*/  HMMA.16816.F32.BF16 R4, R112.reuse, R32, R4 ;  /* 0x000000207004723c */ /* 0x050ff00000041804 */
[----:B------:R-:W-:Y:S01]  /*11190*/  HMMA.16816.F32.BF16 R120, R112, R34, R120 ;  /* 0x000000227078723c */ /* 0x000fe20000041878 */
[----:B------:R-:W2:Y:S04]  /*111a0*/  LDSM.16.M88.4 R112, [R146+UR5+0x7000] ;  /* 0x007000059270783b */ /* 0x000ea80008000200 */
        /* <DEDUP_REMOVED lines=10> */
[C---:B---3--:R-:W-:Y:S08]  /*11250*/  HMMA.16816.F32.BF16 R4, R108.reuse, R32, R4 ;  /* 0x000000206c04723c */ /* 0x048ff00000041804 */
[----:B------:R-:W-:Y:S01]  /*11260*/  HMMA.16816.F32.BF16 R120, R108, R34, R120 ;  /* 0x000000226c78723c */ /* 0x000fe20000041878 */
[----:B------:R-:W2:Y:S04]  /*11270*/  LDSM.16.M88.4 R108, [R142+0x7000] ;  /* 0x007000008e6c783b */ /* 0x000ea80000000200 */
[----:B------:R-:W3:Y:S03]  /*11280*/  LDSM.16.M88.4 R32, [R142+0x7800] ;  /* 0x007800008e20783b */ /* 0x000ee60000000200 */
        /* <DEDUP_REMOVED lines=25> */
[----:B------:R-:W4:Y:S01]  /*11420*/  LDSM.16.M88.4 R108, [R140+0x7000] ;  /* 0x007000008c6c783b */ /* 0x000f220000000200 */
[----:B------:R-:W-:-:S04]  /*11430*/  DEPBAR.LE SB0, 0x0 ;  /* 0x000080000000791a */ /* 0x000fc80000000000 */
[----:B-1----:R-:W-:Y:S01]  /*11440*/  HMMA.16816.F32.BF16 R20, R116, R104, R20 ;  /* 0x000000687414723c */ /* 0x002fe20000041814 */
[----:B------:R-:W-:Y:S02]  /*11450*/  IMAD.SHL.U32 R105, R157, 0x2, RZ ;  /* 0x000000029d697824 */ /* 0x000fe400078e00ff */
[----:B------:R-:W-:-:S03]  /*11460*/  IMAD.SHL.U32 R104, R103, 0x40, RZ ;  /* 0x0000004067687824 */ /* 0x000fc600078e00ff */
[----:B------:R-:W-:Y:S01]  /*11470*/  LOP3.LUT R105, R105, 0x6, RZ, 0xc0, !PT ;  /* 0x0000000669697812 */ /* 0x000fe200078ec0ff */
[----:B------:R-:W-:Y:S01]  /*11480*/  VIADD R2, R104, 0xffffffc0 ;  /* 0xffffffc068027836 */ /* 0x000fe20000000000 */
[C---:B------:R-:W-:Y:S08]  /*11490*/  HMMA.16816.F32.BF16 R16, R116.reuse, R106, R16 ;  /* 0x0000006a7410723c */ /* 0x040ff00000041810 */
[C---:B--2---:R-:W-:Y:S08]  /*114a0*/  HMMA.16816.F32.BF16 R28, R116.reuse, R112, R28 ;  /* 0x00000070741c723c */ /* 0x044ff0000004181c */
[C---:B------:R-:W-:Y:S08]  /*114b0*/  HMMA.16816.F32.BF16 R24, R116.reuse, R114, R24 ;  /* 0x000000727418723c */ /* 0x040ff00000041818 */
[----:B---3--:R-:W-:Y:S01]  /*114c0*/  HMMA.16816.F32.BF16 R120, R116, R34, R120 ;  /* 0x000000227478723c */ /* 0x008fe20000041878 */
[----:B------:R-:W-:-:S04]  /*114d0*/  IMAD.IADD R35, R2, 0x1, R105 ;  /* 0x0000000102237824 */ /* 0x000fc800078e0269 */
[C---:B------:R-:W-:Y:S02]  /*114e0*/  VIADD R2, R35.reuse, 0xffffffc0 ;  /* 0xffffffc023027836 */ /* 0x040fe40000000000 */
[C---:B------:R-:W-:Y:S01]  /*114f0*/  VIADD R107, R35.reuse, 0xfffffff8 ;  /* 0xfffffff8236b7836 */ /* 0x040fe20000000000 */
[C---:B------:R-:W-:Y:S01]  /*11500*/  HMMA.16816.F32.BF16 R4, R116.reuse, R32, R4 ;  /* 0x000000207404723c */ /* 0x040fe20000041804 */
[----:B------:R-:W-:Y:S01]  /*11510*/  VIADD R133, R35, 0xffffffe8 ;  /* 0xffffffe823857836 */ /* 0x000fe20000000000 */
[----:B------:R-:W-:Y:S02]  /*11520*/  I2FP.F32.U32 R105, R2 ;  /* 0x0000000200697245 */ /* 0x000fe40000201000 */
[C---:B------:R-:W-:Y:S01]  /*11530*/  ISETP.GE.AND P6, PT, R107.reuse, R3, PT ;  /* 0x000000036b00720c */ /* 0x040fe20003fc6270 */
[----:B------:R-:W-:Y:S01]  /*11540*/  BAR.SYNC.DEFER_BLOCKING 0x0 ;  /* 0x0000000000007b1d */ /* 0x000fe20000010000 */
[-C--:B------:R-:W-:Y:S01]  /*11550*/  ISETP.GE.AND P5, PT, R107, R130.reuse, PT ;  /* 0x000000826b00720c */ /* 0x080fe20003fa6270 */
[C---:B------:R-:W-:Y:S01]  /*11560*/  FFMA.FTZ R181, R0.reuse, R105, R28 ;  /* 0x0000006900b57223 */ /* 0x040fe2000001001c */
[----:B------:R-:W-:Y:S01]  /*11570*/  I2FP.F32.U32 R107, R107 ;  /* 0x0000006b006b7245 */ /* 0x000fe20000201000 */
[----:B------:R-:W-:Y:S01]  /*11580*/  FFMA.FTZ R30, R0, R105, R30 ;  /* 0x00000069001e7223 */ /* 0x000fe2000001001e */
[C---:B------:R-:W-:Y:S01]  /*11590*/  ISETP.GE.AND P2, PT, R2.reuse, R3, PT ;  /* 0x000000030200720c */ /* 0x040fe20003f46270 */
[C---:B------:R-:W-:Y:S01]  /*115a0*/  VIADD R105, R35.reuse, 0xffffffc1 ;  /* 0xffffffc123697836 */ /* 0x040fe20000000000 */
[-C--:B------:R-:W-:Y:S01]  /*115b0*/  ISETP.GE.AND P1, PT, R2, R130.reuse, PT ;  /* 0x000000820200720c */ /* 0x080fe20003f26270 */
[CC--:B------:R-:W-:Y:S01]  /*115c0*/  FFMA.FTZ R34, R0.reuse, R107.reuse, R120 ;  /* 0x0000006b00227223 */ /* 0x0c0fe20000010078 */
[----:B------:R-:W-:Y:S01]  /*115d0*/  FFMA.FTZ R2, R0, R107, R122 ;  /* 0x0000006b00027223 */ /* 0x000fe2000001007a */
[----:B------:R-:W-:Y:S01]  /*115e0*/  VIADD R107, R35, 0xffffffc8 ;  /* 0xffffffc8236b7836 */ /* 0x000fe20000000000 */
[----:B------:R-:W-:Y:S01]  /*115f0*/  FSEL R181, R181, -INF , !P2 ;  /* 0xff800000b5b57808 */ /* 0x000fe20005000000 */
[----:B------:R-:W-:Y:S01]  /*11600*/  VIADD R28, R35, 0xffffffc9 ;  /* 0xffffffc9231c7836 */ /* 0x000fe20000000000 */
[C---:B------:R-:W-:Y:S01]  /*11610*/  ISETP.GE.AND P0, PT, R105.reuse, R3, PT ;  /* 0x000000036900720c */ /* 0x040fe20003f06270 */
[----:B----4-:R-:W-:Y:S01]  /*11620*/  HMMA.16816.F32.BF16 R12, R116, R108, R12 ;  /* 0x0000006c740c723c */ /* 0x010fe2000004180c */
[----:B------:R-:W-:-:S02]  /*11630*/  ISETP.GE.AND P2, PT, R105, R130, PT ;  /* 0x000000826900720c */ /* 0x000fc40003f46270 */
[----:B------:R-:W-:Y:S02]  /*11640*/  FSEL R179, R30, -INF , !P1 ;  /* 0xff8000001eb37808 */ /* 0x000fe40004800000 */
[----:B------:R-:W-:Y:S02]  /*11650*/  FSEL R34, R34, -INF , !P6 ;  /* 0xff80000022227808 */ /* 0x000fe40007000000 */
[----:B------:R-:W-:Y:S01]  /*11660*/  I2FP.F32.U32 R105, R105 ;  /* 0x0000006900697245 */ /* 0x000fe20000201000 */
[----:B------:R-:W-:Y:S01]  /*11670*/  HMMA.16816.F32.BF16 R8, R116, R110, R8 ;  /* 0x0000006e7408723c */ /* 0x000fe20000041808 */
[C---:B------:R-:W-:Y:S02]  /*11680*/  ISETP.GE.AND P1, PT, R107.reuse, R3, PT ;  /* 0x000000036b00720c */ /* 0x040fe40003f26270 */
[----:B------:R-:W-:Y:S01]  /*11690*/  ISETP.GE.AND P6, PT, R107, R130, PT ;  /* 0x000000826b00720c */ /* 0x000fe20003fc6270 */
[C---:B------:R-:W-:Y:S01]  /*116a0*/  FFMA.FTZ R29, R0.reuse, R105, R29 ;  /* 0x00000069001d7223 */ /* 0x040fe2000001001d */
[----:B------:R-:W-:Y:S01]  /*116b0*/  I2FP.F32.U32 R107, R107 ;  /* 0x0000006b006b7245 */ /* 0x000fe20000201000 */
[----:B------:R-:W-:Y:S01]  /*116c0*/  FFMA.FTZ R105, R0, R105, R31 ;  /* 0x0000006900697223 */ /* 0x000fe2000001001f */
[----:B------:R-:W-:Y:S01]  /*116d0*/  VIADD R31, R35, 0xffffffd0 ;  /* 0xffffffd0231f7836 */ /* 0x000fe20000000000 */
[----:B------:R-:W-:-:S02]  /*116e0*/  FSEL R2, R2, -INF , !P5 ;  /* 0xff80000002027808 */ /* 0x000fc40006800000 */
[CC--:B------:R-:W-:Y:S01]  /*116f0*/  FFMA.FTZ R30, R0.reuse, R107.reuse, R24 ;  /* 0x0000006b001e7223 */ /* 0x0c0fe20000010018 */
[----:B------:R-:W-:Y:S01]  /*11700*/  FSEL R183, R29, -INF , !P0 ;  /* 0xff8000001db77808 */ /* 0x000fe20004000000 */
[----:B------:R-:W-:Y:S01]  /*11710*/  FFMA.FTZ R26, R0, R107, R26 ;  /* 0x0000006b001a7223 */ /* 0x000fe2000001001a */
[----:B------:R-:W-:Y:S02]  /*11720*/  FSEL R105, R105, -INF , !P2 ;  /* 0xff80000069697808 */ /* 0x000fe40005000000 */
[----:B------:R-:W-:Y:S02]  /*11730*/  FSEL R29, R30, -INF , !P1 ;  /* 0xff8000001e1d7808 */ /* 0x000fe40004800000 */
[C---:B------:R-:W-:Y:S02]  /*11740*/  ISETP.GE.AND P2, PT, R31.reuse, R3, PT ;  /* 0x000000031f00720c */ /* 0x040fe40003f46270 */
[----:B------:R-:W-:Y:S02]  /*11750*/  ISETP.GE.AND P1, PT, R31, R130, PT ;  /* 0x000000821f00720c */ /* 0x000fe40003f26270 */
[----:B------:R-:W-:-:S02]  /*11760*/  I2FP.F32.U32 R24, R28 ;  /* 0x0000001c00187245 */ /* 0x000fc40000201000 */
[----:B------:R-:W-:Y:S02]  /*11770*/  I2FP.F32.U32 R31, R31 ;  /* 0x0000001f001f7245 */ /* 0x000fe40000201000 */
[----:B------:R-:W-:Y:S01]  /*11780*/  ISETP.GE.AND P5, PT, R28, R3, PT ;  /* 0x000000031c00720c */ /* 0x000fe20003fa6270 */
[CC--:B------:R-:W-:Y:S01]  /*11790*/  FFMA.FTZ R25, R0.reuse, R24.reuse, R25 ;  /* 0x0000001800197223 */ /* 0x0c0fe20000010019 */
[C---:B------:R-:W-:Y:S01]  /*117a0*/  FFMA.FTZ R27, R0.reuse, R24, R27 ;  /* 0x00000018001b7223 */ /* 0x040fe2000001001b */
[CC--:B------:R-:W-:Y:S01]  /*117b0*/  FFMA.FTZ R177, R0.reuse, R31.reuse, R20 ;  /* 0x0000001f00b17223 */ /* 0x0c0fe20000010014 */
[----:B------:R-:W-:Y:S01]  /*117c0*/  FFMA.FTZ R22, R0, R31, R22 ;  /* 0x0000001f00167223 */ /* 0x000fe20000010016 */
[----:B------:R-:W-:Y:S01]  /*117d0*/  ISETP.GE.AND P0, PT, R28, R130, PT ;  /* 0x000000821c00720c */ /* 0x000fe20003f06270 */
[C---:B------:R-:W-:Y:S01]  /*117e0*/  VIADD R24, R35.reuse, 0xffffffd1 ;  /* 0xffffffd123187836 */ /* 0x040fe20000000000 */
[----:B------:R-:W-:Y:S01]  /*117f0*/  FSEL R185, R26, -INF , !P6 ;  /* 0xff8000001ab97808 */ /* 0x000fe20007000000 */
[----:B------:R-:W-:Y:S01]  /*11800*/  VIADD R31, R35, 0xffffffd8 ;  /* 0xffffffd8231f7836 */ /* 0x000fe20000000000 */
[----:B------:R-:W-:Y:S01]  /*11810*/  FSEL R187, R25, -INF , !P5 ;  /* 0xff80000019bb7808 */ /* 0x000fe20006800000 */
[----:B------:R-:W-:Y:S01]  /*11820*/  VIADD R20, R35, 0xffffffd9 ;  /* 0xffffffd923147836 */ /* 0x000fe20000000000 */
[----:B------:R-:W-:-:S02]  /*11830*/  FSEL R33, R27, -INF , !P0 ;  /* 0xff8000001b217808 */ /* 0x000fc40004000000 */
[----:B------:R-:W-:Y:S02]  /*11840*/  FSEL R177, R177, -INF , !P2 ;  /* 0xff800000b1b17808 */ /* 0x000fe40005000000 */
[CC--:B------:R-:W-:Y:S02]  /*11850*/  ISETP.GE.AND P6, PT, R24.reuse, R3.reuse, PT ;  /* 0x000000031800720c */ /* 0x0c0fe40003fc6270 */
[-C--:B------:R-:W-:Y:S02]  /*11860*/  ISETP.GE.AND P5, PT, R24, R130.reuse, PT ;  /* 0x000000821800720c */ /* 0x080fe40003fa6270 */
[C---:B------:R-:W-:Y:S02]  /*11870*/  ISETP.GE.AND P0, PT, R31.reuse, R3, PT ;  /* 0x000000031f00720c */ /* 0x040fe40003f06270 */
[----:B------:R-:W-:Y:S02]  /*11880*/  ISETP.GE.AND P2, PT, R31, R130, PT ;  /* 0x000000821f00720c */ /* 0x000fe40003f46270 */
[----:B------:R-:W-:-:S02]  /*11890*/  I2FP.F32.U32 R24, R24 ;  /* 0x0000001800187245 */ /* 0x000fc40000201000 */
[----:B------:R-:W-:Y:S02]  /*118a0*/  I2FP.F32.U32 R31, R31 ;  /* 0x0000001f001f7245 */ /* 0x000fe40000201000 */
[----:B------:R-:W-:Y:S01]  /*118b0*/  FSEL R25, R22, -INF , !P1 ;  /* 0xff80000016197808 */ /* 0x000fe20004800000 */
[CC--:B------:R-:W-:Y:S01]  /*118c0*/  FFMA.FTZ R119, R0.reuse, R24.reuse, R21 ;  /* 0x0000001800777223 */ /* 0x0c0fe20000010015 */
[C---:B------:R-:W-:Y:S01]  /*118d0*/  FFMA.FTZ R23, R0.reuse, R24, R23 ;  /* 0x0000001800177223 */ /* 0x040fe20000010017 */
[CC--:B------:R-:W-:Y:S01]  /*118e0*/  FFMA.FTZ R175, R0.reuse, R31.reuse, R16 ;  /* 0x0000001f00af7223 */ /* 0x0c0fe20000010010 */
[----:B------:R-:W-:Y:S01]  /*118f0*/  VIADD R21, R35, 0xffffffe0 ;  /* 0xffffffe023157836 */ /* 0x000fe20000000000 */
[----:B------:R-:W-:Y:S01]  /*11900*/  I2FP.F32.U32 R16, R20 ;  /* 0x0000001400107245 */ /* 0x000fe20000201000 */
[C---:B------:R-:W-:Y:S01]  /*11910*/  FFMA.FTZ R18, R0.reuse, R31, R18 ;  /* 0x0000001f00127223 */ /* 0x040fe20000010012 */
[----:B------:R-:W-:Y:S02]  /*11920*/  FSEL R27, R23, -INF , !P5 ;  /* 0xff800000171b7808 */ /* 0x000fe40006800000 */
[----:B------:R-:W-:Y:S01]  /*11930*/  FSEL R175, R175, -INF , !P0 ;  /* 0xff800000afaf7808 */ /* 0x000fe20004000000 */
[CC--:B------:R-:W-:Y:S01]  /*11940*/  FFMA.FTZ R17, R0.reuse, R16.reuse, R17 ;  /* 0x0000001000117223 */ /* 0x0c0fe20000010011 */
[C---:B------:R-:W-:Y:S01]  /*11950*/  ISETP.GE.AND P5, PT, R21.reuse, R3, PT ;  /* 0x000000031500720c */ /* 0x040fe20003fa6270 */
[----:B------:R-:W-:Y:S01]  /*11960*/  FFMA.FTZ R19, R0, R16, R19 ;  /* 0x0000001000137223 */ /* 0x000fe20000010013 */
[----:B------:R-:W-:Y:S01]  /*11970*/  ISETP.GE.AND P0, PT, R21, R130, PT ;  /* 0x000000821500720c */ /* 0x000fe20003f06270 */
[----:B------:R-:W-:Y:S01]  /*11980*/  VIADD R16, R35, 0xffffffe1 ;  /* 0xffffffe123107836 */ /* 0x000fe20000000000 */
[----:B------:R-:W-:-:S02]  /*11990*/  I2FP.F32.U32 R21, R21 ;  /* 0x0000001500157245 */ /* 0x000fc40000201000 */
[----:B------:R-:W-:Y:S02]  /*119a0*/  FSEL R119, R119, -INF , !P6 ;  /* 0xff80000077777808 */ /* 0x000fe40007000000 */
[----:B------:R-:W-:Y:S01]  /*119b0*/  ISETP.GE.AND P6, PT, R20, R130, PT ;  /* 0x000000821400720c */ /* 0x000fe20003fc6270 */
[CC--:B------:R-:W-:Y:S01]  /*119c0*/  FFMA.FTZ R139, R0.reuse, R21.reuse, R12 ;  /* 0x00000015008b7223 */ /* 0x0c0fe2000001000c */
[C---:B------:R-:W-:Y:S01]  /*119d0*/  FFMA.FTZ R14, R0.reuse, R21, R14 ;  /* 0x00000015000e7223 */ /* 0x040fe2000001000e */
[----:B------:R-:W-:Y:S02]  /*119e0*/  I2FP.F32.U32 R12, R16 ;  /* 0x00000010000c7245 */ /* 0x000fe40000201000 */
        /* <DEDUP_REMOVED lines=10> */
[----:B------:R-:W-:Y:S01]  /*11a90*/  FFMA.FTZ R171, R0, R133, R8 ;  /* 0x0000008500ab7223 */ /* 0x000fe20000010008 */
[----:B------:R-:W-:Y:S01]  /*11aa0*/  ISETP.GE.AND P2, PT, R16, R3, PT ;  /* 0x000000031000720c */ /* 0x000fe20003f46270 */
[----:B------:R-:W-:Y:S01]  /*11ab0*/  FFMA.FTZ R133, R0, R133, R10 ;  /* 0x0000008500857223 */ /* 0x000fe2000001000a */
[----:B------:R-:W-:Y:S01]  /*11ac0*/  FSEL R125, R17, -INF , !P1 ;  /* 0xff800000117d7808 */ /* 0x000fe20004800000 */
[C---:B------:R-:W-:Y:S01]  /*11ad0*/  VIADD R10, R35.reuse, 0xfffffff0 ;  /* 0xfffffff0230a7836 */ /* 0x040fe20000000000 */
[----:B------:R-:W-:Y:S01]  /*11ae0*/  FSEL R131, R14, -INF , !P0 ;  /* 0xff8000000e837808 */ /* 0x000fe20004000000 */
[----:B------:R-:W-:Y:S01]  /*11af0*/  VIADD R8, R35, 0xfffffff1 ;  /* 0xfffffff123087836 */ /* 0x000fe20000000000 */
[----:B------:R-:W-:Y:S01]  /*11b00*/  FSEL R167, R13, -INF , !P2 ;  /* 0xff8000000da77808 */ /* 0x000fe20005000000 */
[----:B------:R-:W-:Y:S01]  /*11b10*/  VIADD R35, R35, 0xfffffff9 ;  /* 0xfffffff923237836 */ /* 0x000fe20000000000 */
[----:B------:R-:W-:-:S02]  /*11b20*/  ISETP.GE.AND P1, PT, R16, R130, PT ;  /* 0x000000821000720c */ /* 0x000fc40003f26270 */
[CC--:B------:R-:W-:Y:S02]  /*11b30*/  ISETP.GE.AND P0, PT, R12.reuse, R3.reuse, PT ;  /* 0x000000030c00720c */ /* 0x0c0fe40003f06270 */
[----:B------:R-:W-:Y:S02]  /*11b40*/  ISETP.GE.AND P2, PT, R12, R130, PT ;  /* 0x000000820c00720c */ /* 0x000fe40003f46270 */
[----:B------:R-:W-:Y:S02]  /*11b50*/  I2FP.F32.U32 R12, R12 ;  /* 0x0000000c000c7245 */ /* 0x000fe40000201000 */
[----:B------:R-:W-:Y:S02]  /*11b60*/  FSEL R127, R15, -INF , !P1 ;  /* 0xff8000000f7f7808 */ /* 0x000fe40004800000 */
[----:B------:R-:W-:Y:S01]  /*11b70*/  FSEL R171, R171, -INF , !P6 ;  /* 0xff800000abab7808 */ /* 0x000fe20007000000 */
[CC--:B------:R-:W-:Y:S01]  /*11b80*/  FFMA.FTZ R9, R0.reuse, R12.reuse, R9 ;  /* 0x0000000c00097223 */ /* 0x0c0fe20000010009 */
[----:B------:R-:W-:Y:S01]  /*11b90*/  FSEL R133, R133, -INF , !P5 ;  /* 0xff80000085857808 */ /* 0x000fe20006800000 */
[----:B------:R-:W-:Y:S01]  /*11ba0*/  FFMA.FTZ R11, R0, R12, R11 ;  /* 0x0000000c000b7223 */ /* 0x000fe2000001000b */
[----:B------:R-:W-:-:S02]  /*11bb0*/  ISETP.GE.AND P1, PT, R10, R3, PT ;  /* 0x000000030a00720c */ /* 0x000fc40003f26270 */
[-C--:B------:R-:W-:Y:S02]  /*11bc0*/  ISETP.GE.AND P6, PT, R8, R3.reuse, PT ;  /* 0x000000030800720c */ /* 0x080fe40003fc6270 */
[----:B------:R-:W-:Y:S02]  /*11bd0*/  ISETP.GE.AND P5, PT, R35, R3, PT ;  /* 0x000000032300720c */ /* 0x000fe40003fa6270 */
[----:B------:R-:W-:Y:S02]  /*11be0*/  I2FP.F32.U32 R3, R10 ;  /* 0x0000000a00037245 */ /* 0x000fe40000201000 */
[----:B------:R-:W-:Y:S02]  /*11bf0*/  FSEL R137, R9, -INF , !P0 ;  /* 0xff80000009897808 */ /* 0x000fe40004000000 */
[----:B------:R-:W-:Y:S01]  /*11c00*/  ISETP.GE.AND P0, PT, R10, R130, PT ;  /* 0x000000820a00720c */ /* 0x000fe20003f06270 */
[CC--:B------:R-:W-:Y:S01]  /*11c10*/  FFMA.FTZ R6, R0.reuse, R3.reuse, R6 ;  /* 0x0000000300067223 */ /* 0x0c0fe20000010006 */
[----:B------:R-:W-:Y:S01]  /*11c20*/  FFMA.FTZ R4, R0, R3, R4 ;  /* 0x0000000300047223 */ /* 0x000fe20000010004 */
[----:B------:R-:W-:-:S02]  /*11c30*/  FSEL R135, R11, -INF , !P2 ;  /* 0xff8000000b877808 */ /* 0x000fc40005000000 */
[----:B------:R-:W-:Y:S02]  /*11c40*/  ISETP.GE.AND P2, PT, R8, R130, PT ;  /* 0x000000820800720c */ /* 0x000fe40003f46270 */
[----:B------:R-:W-:Y:S02]  /*11c50*/  FSEL R109, R6, -INF , !P0 ;  /* 0xff800000066d7808 */ /* 0x000fe40004000000 */
[----:B------:R-:W-:Y:S02]  /*11c60*/  ISETP.GE.AND P0, PT, R103, 0x3, PT ;  /* 0x000000036700780c */ /* 0x000fe40003f06270 */
[----:B------:R-:W-:Y:S02]  /*11c70*/  FSEL R115, R4, -INF , !P1 ;  /* 0xff80000004737808 */ /* 0x000fe40004800000 */
[----:B------:R-:W-:Y:S02]  /*11c80*/  I2FP.F32.U32 R8, R8 ;  /* 0x0000000800087245 */ /* 0x000fe40000201000 */
[----:B------:R-:W-:-:S02]  /*11c90*/  I2FP.F32.U32 R4, R35 ;  /* 0x0000002300047245 */ /* 0x000fc40000201000 */
[----:B------:R-:W-:Y:S01]  /*11ca0*/  ISETP.GE.AND P1, PT, R35, R130, PT ;  /* 0x000000822300720c */ /* 0x000fe20003f26270 */
[CC--:B------:R-:W-:Y:S01]  /*11cb0*/  FFMA.FTZ R5, R0.reuse, R8.reuse, R5 ;  /* 0x0000000800057223 */ /* 0x0c0fe20000010005 */
[C---:B------:R-:W-:Y:S01]  /*11cc0*/  FFMA.FTZ R7, R0.reuse, R8, R7 ;  /* 0x0000000800077223 */ /* 0x040fe20000010007 */
[CC--:B------:R-:W-:Y:S01]  /*11cd0*/  FFMA.FTZ R113, R0.reuse, R4.reuse, R121 ;  /* 0x0000000400717223 */ /* 0x0c0fe20000010079 */
[----:B------:R-:W-:Y:S02]  /*11ce0*/  FFMA.FTZ R107, R0, R4, R123 ;  /* 0x00000004006b7223 */ /* 0x000fe4000001007b */
[----:B------:R-:W-:Y:S02]  /*11cf0*/  FSEL R117, R5, -INF , !P6 ;  /* 0xff80000005757808 */ /* 0x000fe40007000000 */
[----:B------:R-:W-:Y:S02]  /*11d00*/  FSEL R111, R7, -INF , !P2 ;  /* 0xff800000076f7808 */ /* 0x000fe40005000000 */
[----:B------:R-:W-:-:S02]  /*11d10*/  FSEL R113, R113, -INF , !P5 ;  /* 0xff80000071717808 */ /* 0x000fc40006800000 */
        /* <DEDUP_REMOVED lines=65> */
.L_x_6147:
[----:B------:R-:W-:Y:S01]  /*12130*/  UMOV UR8, URZ ;  /* 0x000000ff00087c82 */ /* 0x000fe20008000000 */
[----:B------:R-:W-:Y:S01]  /*12140*/  IMAD.SHL.U32 R3, R128, 0x40, RZ ;  /* 0x0000004080037824 */ /* 0x000fe200078e00ff */
[----:B------:R-:W-:-:S05]  /*12150*/  IADD3 R4, P0, PT, RZ, -UR8, RZ ;  /* 0x80000008ff047c10 */ /* 0x000fca000ff1e0ff */
[----:B------:R-:W-:-:S05]  /*12160*/  IMAD.X R3, RZ, RZ, ~R3, P0 ;  /* 0x000000ffff037224 */ /* 0x000fca00000e0e03 */
[----:B------:R-:W-:-:S04]  /*12170*/  SHF.R.S64 R5, R4, 0x1f, R3 ;  /* 0x0000001f04057819 */ /* 0x000fc80000001003 */
[----:B------:R-:W-:-:S04]  /*12180*/  IADD3 R152, P0, PT, R5, R152, RZ ;  /* 0x0000009805987210 */ /* 0x000fc80007f1e0ff */
[----:B------:R-:W-:-:S09]  /*12190*/  LEA.HI.X.SX32 R153, R3, R153, 0x1, P0 ;  /* 0x0000009903997211 */ /* 0x000fd200000f0eff */
.L_x_6148:
[C---:B------:R-:W-:Y:S01]  /*121a0*/  IMAD.SHL.U32 R3, R128.reuse, 0x20, RZ ;  /* 0x0000002080037824 */ /* 0x040fe200078e00ff */
[C---:B------:R-:W-:Y:S01]  /*121b0*/  LEA R8, P0, R128.reuse, R152, 0x5 ;  /* 0x0000009880087211 */ /* 0x040fe200078028ff */
[----:B------:R-:W-:Y:S01]  /*121c0*/  @!PT LDS RZ, [RZ] ;  /* 0x00000000fffff984 */ /* 0x000fe20000000800 */
[----:B------:R-:W-:Y:S01]  /*121d0*/  @!PT LDS RZ, [RZ] ;  /* 0x00000000fffff984 */ /* 0x000fe20000000800 */
[----:B------:R-:W-:Y:S01]  /*121e0*/  @!PT LDS RZ, [RZ] ;  /* 0x00000000fffff984 */ /* 0x000fe20000000800 */
[----:B------:R1:W-:Y:S01]  /*121f0*/  @!P4 LDGSTS.E.BYPASS.LTC128B.128 [R166+0x4000], desc[UR6][R152.64] ;  /* 0x0400000098a6cfae */ /* 0x0003e2000b981a06 */
[--C-:B------:R-:W-:Y:S02]  /*12200*/  SHF.L.U64.HI R4, R128, 0x5, R129.reuse ;  /* 0x0000000580047819 */ /* 0x100fe40000010281 */
[----:B------:R-:W-:Y:S01]  /*12210*/  IADD3 R6, P1, PT, R8, R3, RZ ;  /* 0x0000000308067210 */ /* 0x000fe20007f3e0ff */
        /* <DEDUP_REMOVED lines=43> */
.L_x_6146:
        /* <DEDUP_REMOVED lines=41> */
[--C-:B------:R-:W-:Y:S01]  /*12760*/  FFMA.FTZ R30, R183, UR4, -R108.reuse ;  /* 0x00000004b71e7c23 */ /* 0x100fe2000801086c */
[--C-:B------:R-:W-:Y:S01]  /*12770*/  FFMA.FTZ R29, R29, UR4, -R108.reuse ;  /* 0x000000041d1d7c23 */ /* 0x100fe2000801086c */
[----:B------:R-:W-:Y:S01]  /*12780*/  FFMA.FTZ R28, R187, UR4, -R108 ;  /* 0x00000004bb1c7c23 */ /* 0x000fe2000801086c */
[--C-:B------:R-:W-:Y:S01]  /*12790*/  FFMA.FTZ R102, R33, UR4, -R106.reuse ;  /* 0x0000000421667c23 */ /* 0x100fe2000801086a */
[----:B------:R-:W-:Y:S01]  /*127a0*/  FMUL.FTZ R105, R5, UR4 ;  /* 0x0000000405697c20 */ /* 0x000fe20008410000 */
[----:B------:R-:W-:Y:S01]  /*127b0*/  FMUL.FTZ R101, R4, UR4 ;  /* 0x0000000404657c20 */ /* 0x000fe20008410000 */
[----:B------:R-:W-:Y:S01]  /*127c0*/  FFMA.FTZ R185, R185, UR4, -R106 ;  /* 0x00000004b9b97c23 */ /* 0x000fe2000801086a */
[----:B------:R-:W-:Y:S01]  /*127d0*/  MUFU.EX2 R35, R35 ;  /* 0x0000002300237308 */ /* 0x000fe20000000800 */
[--C-:B------:R-:W-:Y:S01]  /*127e0*/  FFMA.FTZ R112, R125, UR4, -R108.reuse ;  /* 0x000000047d707c23 */ /* 0x100fe2000801086c */
[--C-:B------:R-:W-:Y:S01]  /*127f0*/  FFMA.FTZ R110, R119, UR4, -R108.reuse ;  /* 0x00000004776e7c23 */ /* 0x100fe2000801086c */
[----:B------:R-:W-:Y:S01]  /*12800*/  FFMA.FTZ R121, R175, UR4, -R108 ;  /* 0x00000004af797c23 */ /* 0x000fe2000801086c */
[----:B------:R-:W1:Y:S01]  /*12810*/  MUFU.EX2 R30, R30 ;  /* 0x0000001e001e7308 */ /* 0x000e620000000800 */
[--C-:B------:R-:W-:Y:S01]  /*12820*/  FFMA.FTZ R123, R25, UR4, -R106.reuse ;  /* 0x00000004197b7c23 */ /* 0x100fe2000801086a */
[--C-:B------:R-:W-:Y:S01]  /*12830*/  FFMA.FTZ R116, R27, UR4, -R106.reuse ;  /* 0x000000041b747c23 */ /* 0x100fe2000801086a */
[--C-:B------:R-:W-:Y:S01]  /*12840*/  FFMA.FTZ R114, R23, UR4, -R106.reuse ;  /* 0x0000000417727c23 */ /* 0x100fe2000801086a */
[----:B------:R-:W-:Y:S01]  /*12850*/  MUFU.EX2 R29, R29 ;  /* 0x0000001d001d7308 */ /* 0x000fe20000000800 */
[----:B------:R-:W-:Y:S01]  /*12860*/  FFMA.FTZ R125, R21, UR4, -R106 ;  /* 0x00000004157d7c23 */ /* 0x000fe2000801086a */
[----:B------:R-:W-:Y:S01]  /*12870*/  FFMA.FTZ R177, R177, UR4, -R108 ;  /* 0x00000004b1b17c23 */ /* 0x000fe2000801086c */
[----:B------:R-:W-:Y:S01]  /*12880*/  LDSM.16.MT88.4 R20, [R148+0x8800] ;  /* 0x008800009414783b */ /* 0x000fe20000004200 */
[----:B------:R-:W2:Y:S01]  /*12890*/  MUFU.EX2 R28, R28 ;  /* 0x0000001c001c7308 */ /* 0x000ea20000000800 */
[--C-:B------:R-:W-:Y:S01]  /*128a0*/  FFMA.FTZ R118, R127, UR4, -R106.reuse ;  /* 0x000000047f767c23 */ /* 0x100fe2000801086a */
[--C-:B------:R-:W-:Y:S01]  /*128b0*/  FFMA.FTZ R129, R131, UR4, -R106.reuse ;  /* 0x0000000483817c23 */ /* 0x100fe2000801086a */
[----:B------:R-:W-:Y:S01]  /*128c0*/  LDSM.16.MT88.4 R24, [R149+0x8800] ;  /* 0x008800009518783b */ /* 0x000fe20000004200 */
[----:B------:R-:W-:Y:S01]  /*128d0*/  MUFU.EX2 R104, R104 ;  /* 0x0000006800687308 */ /* 0x000fe20000000800 */
[--C-:B------:R-:W-:Y:S01]  /*128e0*/  FFMA.FTZ R120, R133, UR4, -R106.reuse ;  /* 0x0000000485787c23 */ /* 0x100fe2000801086a */
[----:B-1----:R-:W-:Y:S01]  /*128f0*/  F2FP.BF16.F32.PACK_AB R4, R30, R35 ;  /* 0x000000231e04723e */ /* 0x002fe200000010ff */
[----:B------:R-:W-:Y:S01]  /*12900*/  FFMA.FTZ R127, R135, UR4, -R106 ;  /* 0x00000004877f7c23 */ /* 0x000fe2000801086a */
[----:B------:R-:W1:Y:S01]  /*12910*/  MUFU.EX2 R3, R3 ;  /* 0x0000000300037308 */ /* 0x000e620000000800 */
[----:B------:R-:W-:Y:S01]  /*12920*/  FFMA.FTZ R115, R115, UR4, -R108 ;  /* 0x0000000473737c23 */ /* 0x000fe2000801086c */
[----:B------:R-:W-:Y:S01]  /*12930*/  FFMA.FTZ R107, R107, UR4, -R106 ;  /* 0x000000046b6b7c23 */ /* 0x000fe2000801086a */
        /* <DEDUP_REMOVED lines=88> */
[----:B------:R-:W-:Y:S01]  /*12ec0*/  MUFU.EX2 R121, R121 ;  /* 0x0000007900797308 */ /* 0x000fe20000000800 */
[----:B------:R-:W-:Y:S01]  /*12ed0*/  FFMA.FTZ R35, R174, R105, R35 ;  /* 0x00000069ae237223 */ /* 0x000fe20000010023 */
[C---:B---3--:R-:W-:Y:S01]  /*12ee0*/  HMMA.16816.F32.BF16 R60, R4.reuse, R16, R60 ;  /* 0x00000010043c723c */ /* 0x048fe2000004183c */
[----:B------:R-:W-:Y:S01]  /*12ef0*/  FFMA.FTZ R104, R173, R101, R104 ;  /* 0x00000065ad687223 */ /* 0x000fe20000010068 */
[----:B------:R-:W-:Y:S01]  /*12f00*/  MUFU.EX2 R112, R112 ;  /* 0x0000007000707308 */ /* 0x000fe20000000800 */
[----:B------:R-:W-:Y:S01]  /*12f10*/  FADD.FTZ R30, R30, R35 ;  /* 0x000000231e1e7221 */ /* 0x000fe20000010000 */
[----:B------:R-:W-:Y:S01]  /*12f20*/  MOV R101, R31 ;  /* 0x0000001f00657202 */ /* 0x000fe20000000f00 */
[----:B------:R-:W-:Y:S01]  /*12f30*/  FADD.FTZ R104, R3, R104 ;  /* 0x0000006803687221 */ /* 0x000fe20000010000 */
[----:B------:R-:W-:Y:S01]  /*12f40*/  MUFU.EX2 R123, R123 ;  /* 0x0000007b007b7308 */ /* 0x000fe20000000800 */
[----:B------:R-:W-:Y:S01]  /*12f50*/  FADD.FTZ R29, R29, R30 ;  /* 0x0000001e1d1d7221 */ /* 0x000fe20000010000 */
[----:B------:R-:W-:Y:S01]  /*12f60*/  HMMA.16816.F32.BF16 R64, R4, R18, R64 ;  /* 0x000000120440723c */ /* 0x000fe20000041840 */
[----:B------:R-:W3:Y:S01]  /*12f70*/  LDSM.16.MT88.4 R16, [R148+0xa000] ;  /* 0x00a000009410783b */ /* 0x000ee20000004200 */
[----:B------:R-:W5:Y:S01]  /*12f80*/  MUFU.EX2 R116, R116 ;  /* 0x0000007400747308 */ /* 0x000f620000000800 */
[----:B------:R-:W-:Y:S01]  /*12f90*/  FADD.FTZ R33, R33, R104 ;  /* 0x0000006821217221 */ /* 0x000fe20000010000 */
[----:B------:R-:W-:-:S02]  /*12fa0*/  FADD.FTZ R28, R28, R29 ;  /* 0x0000001d1c1c7221 */ /* 0x000fc40000010000 */
[----:B------:R-:W-:Y:S01]  /*12fb0*/  MUFU.EX2 R114, R114 ;  /* 0x0000007200727308 */ /* 0x000fe20000000800 */
[----:B------:R-:W-:Y:S01]  /*12fc0*/  FADD.FTZ R102, R102, R33 ;  /* 0x0000002166667221 */ /* 0x000fe20000010000 */
[C---:B----4-:R-:W-:Y:S02]  /*12fd0*/  HMMA.16816.F32.BF16 R68, R4.reuse, R12, R68 ;  /* 0x0000000c0444723c */ /* 0x050fe40000041844 */
[----:B------:R-:W4:Y:S04]  /*12fe0*/  MUFU.EX2 R125, R125 ;  /* 0x0000007d007d7308 */ /* 0x000f280000000800 */
[----:B------:R-:W-:Y:S02]  /*12ff0*/  MUFU.EX2 R129, R129 ;  /* 0x0000008100817308 */ /* 0x000fe40000000800 */
[C---:B------:R-:W-:Y:S01]  /*13000*/  HMMA.16816.F32.BF16 R72, R4.reuse, R14, R72 ;  /* 0x0000000e0448723c */ /* 0x040fe20000041848 */
[----:B------:R-:W4:Y:S01]  /*13010*/  LDSM.16.MT88.4 R12, [R151+0x8800] ;  /* 0x00880000970c783b */ /* 0x000f220000004200 */
        /* <DEDUP_REMOVED lines=9> */
[C---:B---3--:R-:W-:Y:S02]  /*130b0*/  HMMA.16816.F32.BF16 R88, R4.reuse, R16, R88 ;  /* 0x000000100458723c */ /* 0x048fe40000041858 */
[----:B------:R-:W-:Y:S06]  /*130c0*/  MUFU.EX2 R107, R107 ;  /* 0x0000006b006b7308 */ /* 0x000fec0000000800 */
[----:B------:R-:W-:Y:S01]  /*130d0*/  HMMA.16816.F32.BF16 R84, R4, R18, R84 ;  /* 0x000000120454723c */ /* 0x000fe20000041854 */
[----:B------:R-:W3:Y:S01]  /*130e0*/  LDSM.16.MT88.4 R16, [R151+0xa800] ;  /* 0x00a800009710783b */ /* 0x000ee20000004200 */
[----:B--2---:R-:W-:Y:S01]  /*130f0*/  F2FP.BF16.F32.PACK_AB R4, R110, R119 ;  /* 0x000000776e04723e */ /* 0x004fe200000010ff */
[----:B------:R-:W-:Y:S01]  /*13100*/  FADD.FTZ R119, R119, R28 ;  /* 0x0000001c77777221 */ /* 0x000fe20000010000 */
[----:B-----5:R-:W-:Y:S01]  /*13110*/  F2FP.BF16.F32.PACK_AB R5, R116, R123 ;  /* 0x0000007b7405723e */ /* 0x020fe200000010ff */
[----:B------:R-:W-:Y:S01]  /*13120*/  FADD.FTZ R123, R123, R102 ;  /* 0x000000667b7b7221 */ /* 0x000fe20000010000 */
[----:B------:R-:W-:Y:S01]  /*13130*/  F2FP.BF16.F32.PACK_AB R6, R112, R121 ;  /* 0x000000797006723e */ /* 0x000fe200000010ff */
[----:B------:R-:W-:Y:S01]  /*13140*/  FADD.FTZ R110, R110, R119 ;  /* 0x000000776e6e7221 */ /* 0x000fe20000010000 */
[----:B----4-:R-:W-:Y:S01]  /*13150*/  F2FP.BF16.F32.PACK_AB R7, R125, R114 ;  /* 0x000000727d07723e */ /* 0x010fe200000010ff */
[----:B------:R-:W-:Y:S01]  /*13160*/  FADD.FTZ R123, R116, R123 ;  /* 0x0000007b747b7221 */ /* 0x000fe20000010000 */
[----:B------:R-:W-:Y:S01]  /*13170*/  MOV R102, R32 ;  /* 0x0000002000667202 */ /* 0x000fe20000000f00 */
[----:B------:R-:W-:-:S02]  /*13180*/  FADD.FTZ R121, R121, R110 ;  /* 0x0000006e79797221 */ /* 0x000fc40000010000 */
[----:B------:R-:W-:Y:S02]  /*13190*/  FADD.FTZ R114, R114, R123 ;  /* 0x0000007b72727221 */ /* 0x000fe40000010000 */
[----:B------:R-:W-:Y:S01]  /*131a0*/  HMMA.16816.F32.BF16 R96, R4, R12, R96 ;  /* 0x0000000c0460723c */ /* 0x000fe20000041860 */
[----:B------:R-:W-:Y:S01]  /*131b0*/  FADD.FTZ R112, R112, R121 ;  /* 0x0000007970707221 */ /* 0x000fe20000010000 */
[----:B------:R-:W-:-:S06]  /*131c0*/  FADD.FTZ R114, R125, R114 ;  /* 0x000000727d727221 */ /* 0x000fcc0000010000 */
[C---:B------:R-:W-:Y:S01]  /*131d0*/  HMMA.16816.F32.BF16 R92, R4.reuse, R14, R92 ;  /* 0x0000000e045c723c */ /* 0x040fe2000004185c */
[----:B------:R-:W-:Y:S07]  /*131e0*/  LDSM.16.MT88.4 R12, [R150+0xa800] ;  /* 0x00a80000960c783b */ /* 0x000fee0000004200 */
        /* <DEDUP_REMOVED lines=9> */
[----:B------:R-:W-:Y:S01]  /*13280*/  HMMA.16816.F32.BF16 R44, R4, R24, R44 ;  /* 0x00000018042c723c */ /* 0x000fe2000004182c */
[--C-:B------:R-:W-:Y:S01]  /*13290*/  FFMA.FTZ R25, R139, UR4, -R108.reuse ;  /* 0x000000048b197c23 */ /* 0x100fe2000801086c */
[----:B------:R-:W-:-:S05]  /*132a0*/  FFMA.FTZ R24, R167, UR4, -R108 ;  /* 0x00000004a7187c23 */ /* 0x000fca000801086c */
[----:B------:R-:W-:Y:S01]  /*132b0*/  MUFU.EX2 R25, R25 ;  /* 0x0000001900197308 */ /* 0x000fe20000000800 */
[----:B------:R-:W-:Y:S01]  /*132c0*/  HMMA.16816.F32.BF16 R48, R4, R26, R48 ;  /* 0x0000001a0430723c */ /* 0x000fe20000041830 */
[--C-:B------:R-:W-:Y:S01]  /*132d0*/  FFMA.FTZ R27, R171, UR4, -R108.reuse ;  /* 0x00000004ab1b7c23 */ /* 0x100fe2000801086c */
[----:B------:R-:W-:Y:S01]  /*132e0*/  FFMA.FTZ R26, R137, UR4, -R108 ;  /* 0x00000004891a7c23 */ /* 0x000fe2000801086c */
[----:B------:R-:W4:Y:S01]  /*132f0*/  MUFU.EX2 R24, R24 ;  /* 0x0000001800187308 */ /* 0x000f220000000800 */
[----:B------:R-:W-:-:S03]  /*13300*/  IADD3 R171, PT, PT, R103, -0x3, RZ ;  /* 0xfffffffd67ab7810 */ /* 0x000fc60007ffe0ff */
[----:B------:R-:W-:Y:S01]  /*13310*/  MUFU.EX2 R27, R27 ;  /* 0x0000001b001b7308 */ /* 0x000fe20000000800 */
[C---:B-1----:R-:W-:Y:S03]  /*13320*/  HMMA.16816.F32.BF16 R76, R4.reuse, R8, R76 ;  /* 0x00000008044c723c */ /* 0x042fe6000004184c */
[----:B------:R-:W1:Y:S05]  /*13330*/  MUFU.EX2 R26, R26 ;  /* 0x0000001a001a7308 */ /* 0x000e6a0000000800 */
[C---:B------:R-:W-:Y:S01]  /*13340*/  HMMA.16816.F32.BF16 R80, R4.reuse, R10, R80 ;  /* 0x0000000a0450723c */ /* 0x040fe20000041850 */
[----:B------:R-:W5:Y:S07]  /*13350*/  LDSM.16.MT88.4 R8, [R149+0x9000] ;  /* 0x009000009508783b */ /* 0x000f6e0000004200 */
[C---:B------:R-:W-:Y:S08]  /*13360*/  HMMA.16816.F32.BF16 R68, R4.reuse, R12, R68 ;  /* 0x0000000c0444723c */ /* 0x040ff00000041844 */
[C---:B------:R-:W-:Y:S01]  /*13370*/  HMMA.16816.F32.BF16 R72, R4.reuse, R14, R72 ;  /* 0x0000000e0448723c */ /* 0x040fe20000041848 */
[----:B------:R-:W5:Y:S07]  /*13380*/  LDSM.16.MT88.4 R12, [R150+0x9000] ;  /* 0x00900000960c783b */ /* 0x000f6e0000004200 */
[C---:B--2---:R-:W-:Y:S08]  /*13390*/  HMMA.16816.F32.BF16 R88, R4.reuse, R16, R88 ;  /* 0x000000100458723c */ /* 0x044ff00000041858 */
[----:B------:R-:W-:Y:S01]  /*133a0*/  HMMA.16816.F32.BF16 R84, R4, R18, R84 ;  /* 0x000000120454723c */ /* 0x000fe20000041854 */
[----:B----4-:R-:W-:Y:S01]  /*133b0*/  F2FP.BF16.F32.PACK_AB R4, R24, R25 ;  /* 0x000000191804723e */ /* 0x010fe200000010ff */
[----:B------:R-:W2:Y:S01]  /*133c0*/  LDSM.16.MT88.4 R16, [R151+0xb000] ;  /* 0x00b000009710783b */ /* 0x000ea20000004200 */
[----:B------:R-:W-:Y:S01]  /*133d0*/  F2FP.BF16.F32.PACK_AB R5, R118, R129 ;  /* 0x000000817605723e */ /* 0x000fe200000010ff */
[----:B------:R-:W-:Y:S01]  /*133e0*/  FADD.FTZ R25, R25, R112 ;  /* 0x0000007019197221 */ /* 0x000fe20000010000 */
[----:B-1----:R-:W-:Y:S01]  /*133f0*/  F2FP.BF16.F32.PACK_AB R6, R26, R27 ;  /* 0x0000001b1a06723e */ /* 0x002fe200000010ff */
        /* <DEDUP_REMOVED lines=21> */
[C---:B------:R-:W-:Y:S01]  /*13550*/  HMMA.16816.F32.BF16 R64, R4.reuse, R18, R64 ;  /* 0x000000120440723c */ /* 0x040fe20000041840 */
[----:B------:R-:W2:Y:S07]  /*13560*/  LDSM.16.MT88.4 R16, [R151+0x9800] ;  /* 0x009800009710783b */ /* 0x000eae0000004200 */
[----:B---3--:R-:W-:Y:S01]  /*13570*/  HMMA.16816.F32.BF16 R76, R4, R8, R76 ;  /* 0x00000008044c723c */ /* 0x008fe2000004184c */
[--C-:B------:R-:W-:Y:S01]  /*13580*/  FFMA.FTZ R8, R117, UR4, -R108.reuse ;  /* 0x0000000475087c23 */ /* 0x100fe2000801086c */
[----:B------:R-:W-:Y:S01]  /*13590*/  FFMA.FTZ R9, R34, UR4, -R108 ;  /* 0x0000000422097c23 */ /* 0x000fe2000801086c */
[----:B------:R-:W-:-:S02]  /*135a0*/  FFMA.FTZ R117, R2, UR4, -R106 ;  /* 0x0000000402757c23 */ /* 0x000fc4000801086a */
[----:B------:R-:W3:Y:S03]  /*135b0*/  MUFU.EX2 R34, R8 ;  /* 0x0000000800227308 */ /* 0x000ee60000000800 */
[C---:B----4-:R-:W-:Y:S01]  /*135c0*/  HMMA.16816.F32.BF16 R68, R4.reuse, R12, R68 ;  /* 0x0000000c0444723c */ /* 0x050fe20000041844 */
[----:B------:R4:W-:Y:S04]  /*135d0*/  MUFU.EX2 R108, R9 ;  /* 0x00000009006c7308 */ /* 0x0009e80000000800 */
[----:B------:R-:W5:Y:S03]  /*135e0*/  MUFU.EX2 R2, R113 ;  /* 0x0000007100027308 */ /* 0x000f660000000800 */
[C---:B------:R-:W-:Y:S01]  /*135f0*/  HMMA.16816.F32.BF16 R72, R4.reuse, R14, R72 ;  /* 0x0000000e0448723c */ /* 0x040fe20000041848 */
[----:B------:R-:W2:Y:S01]  /*13600*/  MUFU.EX2 R106, R117 ;  /* 0x00000075006a7308 */ /* 0x000ea20000000800 */
[----:B------:R-:W2:Y:S06]  /*13610*/  LDSM.16.MT88.4 R12, [R150+0x9800] ;  /* 0x00980000960c783b */ /* 0x000eac0000004200 */
[C---:B------:R-:W-:Y:S01]  /*13620*/  HMMA.16816.F32.BF16 R80, R4.reuse, R10, R80 ;  /* 0x0000000a0450723c */ /* 0x040fe20000041850 */
[----:B----4-:R-:W4:Y:S07]  /*13630*/  LDSM.16.MT88.4 R8, [R149+0x9800] ;  /* 0x009800009508783b */ /* 0x010f2e0000004200 */
[C---:B-1----:R-:W-:Y:S08]  /*13640*/  HMMA.16816.F32.BF16 R88, R4.reuse, R20, R88 ;  /* 0x000000140458723c */ /* 0x042ff00000041858 */
[----:B------:R-:W-:Y:S01]  /*13650*/  HMMA.16816.F32.BF16 R84, R4, R22, R84 ;  /* 0x000000160454723c */ /* 0x000fe20000041854 */
[----:B---3--:R-:W-:Y:S01]  /*13660*/  F2FP.BF16.F32.PACK_AB R4, R34, R115 ;  /* 0x000000732204723e */ /* 0x008fe200000010ff */
[----:B------:R-:W1:Y:S01]  /*13670*/  LDSM.16.MT88.4 R20, [R148+0x9800] ;  /* 0x009800009414783b */ /* 0x000e620000004200 */
        /* <DEDUP_REMOVED lines=20> */
[C---:B-1----:R-:W-:Y:S08]  /*137c0*/  HMMA.16816.F32.BF16 R52, R4.reuse, R20, R52 ;  /* 0x000000140434723c */ /* 0x042ff00000041834 */
[C---:B--2---:R-:W-:Y:S08]  /*137d0*/  HMMA.16816.F32.BF16 R60, R4.reuse, R16, R60 ;  /* 0x00000010043c723c */ /* 0x044ff0000004183c */
[C---:B------:R-:W-:Y:S01]  /*137e0*/  HMMA.16816.F32.BF16 R64, R4.reuse, R18, R64 ;  /* 0x000000120440723c */ /* 0x040fe20000041840 */
[----:B------:R-:W1:Y:S07]  /*137f0*/  LDSM.16.MT88.4 R16, [R148+0xb800] ;  /* 0x00b800009410783b */ /* 0x000e6e0000004200 */
        /* <DEDUP_REMOVED lines=8> */
.L_x_6143:
[----:B------:R-:W-:-:S13]  /*13880*/  ISETP.GE.AND P0, PT, R171, RZ, PT ;  /* 0x000000ffab00720c */ /* 0x000fda0003f06270 */
[----:B------:R-:W-:Y:S05]  /*13890*/  @!P0 BRA `(.L_x_6149) ;  /* 0x0000002c00b48947 */ /* 0x000fea0003800000 */
[----:B------:R-:W-:Y:S01]  /*138a0*/  ISETP.NE.U32.AND P3, PT, RZ, UR12, PT ;  /* 0x0000000cff007c0c */ /* 0x000fe2000bf65070 */
[----:B------:R-:W-:Y:S01]  /*138b0*/  IMAD.SHL.U32 R5, R157, 0x2, RZ ;  /* 0x000000029d057824 */ /* 0x000fe200078e00ff */
[----:B------:R-:W-:Y:S01]  /*138c0*/  SHF.L.U32 R172, R171, 0x6, RZ ;  /* 0x00000006abac7819 */ /* 0x000fe200000006ff */
[----:B------:R-:W-:Y:S01]  /*138d0*/  IMAD.MOV.U32 R167, RZ, RZ, RZ ;  /* 0x000000ffffa77224 */ /* 0x000fe200078e00ff */
[----:B------:R-:W-:Y:S01]  /*138e0*/  ISETP.NE.AND.EX P3, PT, RZ, UR13, PT, P3 ;  /* 0x0000000dff007c0c */ /* 0x000fe2000bf65330 */
[----:B------:R-:W-:Y:S01]  /*138f0*/  IMAD.MOV.U32 R2, RZ, RZ, R101 ;  /* 0x000000ffff027224 */ /* 0x000fe200078e0065 */
[----:B------:R-:W-:Y:S01]  /*13900*/  LOP3.LUT R5, R5, 0x6, RZ, 0xc0, !PT ;  /* 0x0000000605057812 */ /* 0x000fe200078ec0ff */
[----:B------:R-:W-:Y:S01]  /*13910*/  IMAD.MOV.U32 R3, RZ, RZ, R102 ;  /* 0x000000ffff037224 */ /* 0x000fe200078e0066 */
[----:B------:R-:W1:Y:S01]  /*13920*/  LDCU UR12, c[0x0][0x440] ;  /* 0x00008800ff0c77ac */ /* 0x000e620008000800 */
[----:B------:R-:W-:Y:S01]  /*13930*/  VIADD R171, R171, 0x1 ;  /* 0x00000001abab7836 */ /* 0x000fe20000000000 */
[----:B------:R-:W-:-:S02]  /*13940*/  LOP3.LUT R170, R172, 0x20, R5, 0xfe, !PT ;  /* 0x00000020acaa7812 */ /* 0x000fc400078efe05 */
[----:B------:R-:W-:Y:S01]  /*13950*/  IADD3 R172, PT, PT, R172, 0x40, RZ ;  /* 0x00000040acac7810 */ /* 0x000fe20007ffe0ff */
[----:B------:R-:W2:Y:S04]  /*13960*/  LDCU UR4, c[0x0][0x45c] ;  /* 0x00008b80ff0477ac */ /* 0x000ea80008000800 */
[----:B------:R-:W-:Y:S01]  /*13970*/  @!P3 IADD3 R167, P4, PT, RZ, -R167, RZ ;  /* 0x800000a7ffa7b210 */ /* 0x000fe20007f9e0ff */
[----:B------:R-:W3:Y:S01]  /*13980*/  LDCU.64 UR8, c[0x0][0x3a0] ;  /* 0x00007400ff0877ac */ /* 0x000ee20008000a00 */
[----:B------:R-:W4:Y:S11]  /*13990*/  LDCU.64 UR10, c[0x0][0x3a8] ;  /* 0x00007500ff0a77ac */ /* 0x000f360008000a00 */
.L_x_6153:
        /* <DEDUP_REMOVED lines=35> */
[C---:B------:R-:W-:Y:S01]  /*13bd0*/  IMAD R13, R8.reuse, R9, R13 ;  /* 0x00000009080d7224 */ /* 0x040fe200078e020d */
[----:B------:R-:W-:Y:S04]  /*13be0*/  LOP3.LUT R9, RZ, R7, RZ, 0x33, !PT ;  /* 0x00000007ff097212 */ /* 0x000fe800078e33ff */
        /* <DEDUP_REMOVED lines=8> */
[----:B------:R-:W-:Y:S05]  /*13c70*/  LOP3.LUT R8, R172, R7, RZ, 0x3c, !PT ;  /* 0x00000007ac087212 */ /* 0x000fea00078e3cff */
        /* <DEDUP_REMOVED lines=11> */
[C---:B------:R-:W-:Y:S03]  /*13d30*/  IMAD.IADD R8, R9.reuse, 0x1, -R13 ;  /* 0x0000000109087824 */ /* 0x040fe600078e0a0d */
[----:B------:R-:W-:Y:S01]  /*13d40*/  LEA.HI.X.SX32 R15, R9, R163, 0x2, P0 ;  /* 0x000000a3090f7211 */ /* 0x000fe200000f16ff */
[----:B------:R-:W-:Y:S01]  /*13d50*/  IMAD R7, R8, R7, -0x40 ;  /* 0xffffffc008077424 */ /* 0x000fe200078e0207 */
[----:B------:R-:W5:Y:S03]  /*13d60*/  LDG.E R11, desc[UR6][R10.64] ;  /* 0x000000060a0b7981 */ /* 0x000f66000c1e1900 */
[-C--:B--2---:R-:W-:Y:S01]  /*13d70*/  IMAD.WIDE.U32 R12, R7, R102.reuse, RZ ;  /* 0x00000066070c7225 */ /* 0x084fe200078e00ff */
[----:B------:R-:W5:Y:S02]  /*13d80*/  LDG.E R6, desc[UR6][R14.64] ;  /* 0x000000060e067981 */ /* 0x000f64000c1e1900 */
[----:B------:R-:W-:Y:S05]  /*13d90*/  SHF.R.S32.HI R9, RZ, 0x1f, R7 ;  /* 0x0000001fff097819 */ /* 0x000fea0000011407 */
[----:B------:R-:W-:Y:S04]  /*13da0*/  IMAD R8, R9, R102, RZ ;  /* 0x0000006609087224 */ /* 0x000fe800078e02ff */
        /* <DEDUP_REMOVED lines=10> */
.L_x_6150:
        /* <DEDUP_REMOVED lines=58> */
[----:B------:R-:W1:Y:S01]  /*141f0*/  LDSM.16.M88.4 R136, [R142+0x5000] ;  /* 0x005000008e88783b */ /* 0x000e620000000200 */
[C---:B-----5:R-:W-:Y:S08]  /*14200*/  HMMA.16816.F32.BF16 R4, R104.reuse, R108, RZ ;  /* 0x0000006c6804723c */ /* 0x060ff000000418ff */
[C---:B------:R-:W-:Y:S01]  /*14210*/  HMMA.16816.F32.BF16 R8, R104.reuse, R110, RZ ;  /* 0x0000006e6808723c */ /* 0x040fe200000418ff */
[----:B------:R-:W5:Y:S07]  /*14220*/  LDSM.16.M88.4 R108, [R142+0x5800] ;  /* 0x005800008e6c783b */ /* 0x000f6e0000000200 */
        /* <DEDUP_REMOVED lines=12> */
[----:B------:R-:W1:Y:S07]  /*142f0*/  LDSM.16.M88.4 R128, [R141+0x5800] ;  /* 0x005800008d80783b */ /* 0x000e6e0000000200 */
[C---:B------:R-:W-:Y:S08]  /*14300*/  HMMA.16816.F32.BF16 R12, R124.reuse, R132, R12 ;  /* 0x000000847c0c723c */ /* 0x040ff0000004180c */
[C---:B------:R-:W-:Y:S08]  /*14310*/  HMMA.16816.F32.BF16 R16, R124.reuse, R134, R16 ;  /* 0x000000867c10723c */ /* 0x040ff00000041810 */
[C---:B------:R-:W-:Y:S08]  /*14320*/  HMMA.16816.F32.BF16 R20, R124.reuse, R136, R20 ;  /* 0x000000887c14723c */ /* 0x040ff00000041814 */
[C---:B------:R-:W-:Y:S08]  /*14330*/  HMMA.16816.F32.BF16 R24, R124.reuse, R138, R24 ;  /* 0x0000008a7c18723c */ /* 0x040ff00000041818 */
[C---:B-----5:R-:W-:Y:S08]  /*14340*/  HMMA.16816.F32.BF16 R28, R124.reuse, R108, R28 ;  /* 0x0000006c7c1c723c */ /* 0x060ff0000004181c */
[----:B------:R-:W-:Y:S01]  /*14350*/  HMMA.16816.F32.BF16 R32, R124, R110, R32 ;  /* 0x0000006e7c20723c */ /* 0x000fe20000041820 */
[----:B------:R-:W-:Y:S04]  /*14360*/  LDSM.16.M88.4 R108, [R143] ;  /* 0x000000008f6c783b */ /* 0x000fe80000000200 */
[----:B------:R-:W-:Y:S03]  /*14370*/  LDSM.16.M88.4 R124, [R140+0x4800] ;  /* 0x004800008c7c783b */ /* 0x000fe60000000200 */
[C---:B--2---:R-:W-:Y:S08]  /*14380*/  HMMA.16816.F32.BF16 R4, R104.reuse, R112, R4 ;  /* 0x000000706804723c */ /* 0x044ff00000041804 */
[C---:B------:R-:W-:Y:S01]  /*14390*/  HMMA.16816.F32.BF16 R8, R104.reuse, R114, R8 ;  /* 0x000000726808723c */ /* 0x040fe20000041808 */
[----:B------:R-:W2:Y:S07]  /*143a0*/  LDSM.16.M88.4 R112, [R140+0x4000] ;  /* 0x004000008c70783b */ /* 0x000eae0000000200 */
[C---:B------:R-:W-:Y:S08]  /*143b0*/  HMMA.16816.F32.BF16 R12, R104.reuse, R116, R12 ;  /* 0x00000074680c723c */ /* 0x040ff0000004180c */
[C---:B------:R-:W-:Y:S01]  /*143c0*/  HMMA.16816.F32.BF16 R16, R104.reuse, R118, R16 ;  /* 0x000000766810723c */ /* 0x040fe20000041810 */
[----:B------:R-:W4:Y:S07]  /*143d0*/  LDSM.16.M88.4 R116, [R140+0x5000] ;  /* 0x005000008c74783b */ /* 0x000f2e0000000200 */
[C---:B---3--:R-:W-:Y:S08]  /*143e0*/  HMMA.16816.F32.BF16 R20, R104.reuse, R120, R20 ;  /* 0x000000786814723c */ /* 0x048ff00000041814 */
[C---:B------:R-:W-:Y:S01]  /*143f0*/  HMMA.16816.F32.BF16 R24, R104.reuse, R122, R24 ;  /* 0x0000007a6818723c */ /* 0x040fe20000041818 */
[----:B------:R-:W3:Y:S07]  /*14400*/  LDSM.16.M88.4 R120, [R140+0x5800] ;  /* 0x005800008c78783b */ /* 0x000eee0000000200 */
[C---:B-1----:R-:W-:Y:S08]  /*14410*/  HMMA.16816.F32.BF16 R28, R104.reuse, R128, R28 ;  /* 0x00000080681c723c */ /* 0x042ff0000004181c */
[----:B------:R-:W-:Y:S01]  /*14420*/  HMMA.16816.F32.BF16 R32, R104, R130, R32 ;  /* 0x000000826820723c */ /* 0x000fe20000041820 */
[----:B------:R-:W-:Y:S04]  /*14430*/  LDSM.16.M88.4 R104, [R147+0x2000] ;  /* 0x002000009368783b */ /* 0x000fe80000000200 */
[----:B------:R-:W-:Y:S03]  /*14440*/  LDSM.16.M88.4 R128, [R146+UR5+0x7000] ;  /* 0x007000059280783b */ /* 0x000fe60008000200 */
[C---:B--2---:R-:W-:Y:S08]  /*14450*/  HMMA.16816.F32.BF16 R4, R108.reuse, R112, R4 ;  /* 0x000000706c04723c */ /* 0x044ff00000041804 */
[C---:B------:R-:W-:Y:S01]  /*14460*/  HMMA.16816.F32.BF16 R8, R108.reuse, R114, R8 ;  /* 0x000000726c08723c */ /* 0x040fe20000041808 */
[----:B------:R-:W1:Y:S07]  /*14470*/  LDSM.16.M88.4 R112, [R146+UR5+0x6000] ;  /* 0x006000059270783b */ /* 0x000e6e0008000200 */
[C---:B------:R-:W-:Y:S08]  /*14480*/  HMMA.16816.F32.BF16 R12, R108.reuse, R124, R12 ;  /* 0x0000007c6c0c723c */ /* 0x040ff0000004180c */
[C---:B------:R-:W-:Y:S01]  /*14490*/  HMMA.16816.F32.BF16 R16, R108.reuse, R126, R16 ;  /* 0x0000007e6c10723c */ /* 0x040fe20000041810 */
[----:B------:R-:W2:Y:S07]  /*144a0*/  LDSM.16.M88.4 R124, [R146+UR5+0x6800] ;  /* 0x00680005927c783b */ /* 0x000eae0008000200 */
[C---:B----4-:R-:W-:Y:S08]  /*144b0*/  HMMA.16816.F32.BF16 R20, R108.reuse, R116, R20 ;  /* 0x000000746c14723c */ /* 0x050ff00000041814 */
        /* <DEDUP_REMOVED lines=15> */
[C---:B----4-:R-:W-:Y:S08]  /*145b0*/  HMMA.16816.F32.BF16 R28, R104.reuse, R116, R28 ;  /* 0x00000074681c723c */ /* 0x050ff0000004181c */
        /* <DEDUP_REMOVED lines=24> */
[----:B------:R-:W4:Y:S01]  /*14740*/  LDSM.16.M88.4 R120, [R140+0x7000] ;  /* 0x007000008c78783b */ /* 0x000f220000000200 */
[----:B------:R-:W-:Y:S04]  /*14750*/  DEPBAR.LE SB0, 0x0 ;  /* 0x000080000000791a */ /* 0x000fe80000000000 */
[----:B------:R-:W-:Y:S02]  /*14760*/  BAR.SYNC.DEFER_BLOCKING 0x0 ;  /* 0x0000000000007b1d */ /* 0x000fe40000010000 */
[C---:B--2---:R-:W-:Y:S08]  /*14770*/  HMMA.16816.F32.BF16 R28, R104.reuse, R124, R28 ;  /* 0x0000007c681c723c */ /* 0x044ff0000004181c */
[----:B------:R-:W-:Y:S08]  /*14780*/  HMMA.16816.F32.BF16 R32, R104, R126, R32 ;  /* 0x0000007e6820723c */ /* 0x000ff00000041820 */
[C---:B-1----:R-:W-:Y:S08]  /*14790*/  HMMA.16816.F32.BF16 R4, R108.reuse, R112, R4 ;  /* 0x000000706c04723c */ /* 0x042ff00000041804 */
[C---:B------:R-:W-:Y:S08]  /*147a0*/  HMMA.16816.F32.BF16 R8, R108.reuse, R114, R8 ;  /* 0x000000726c08723c */ /* 0x040ff00000041808 */
[C---:B---3--:R-:W-:Y:S08]  /*147b0*/  HMMA.16816.F32.BF16 R12, R108.reuse, R116, R12 ;  /* 0x000000746c0c723c */ /* 0x048ff0000004180c */
[C---:B------:R-:W-:Y:S08]  /*147c0*/  HMMA.16816.F32.BF16 R16, R108.reuse, R118, R16 ;  /* 0x000000766c10723c */ /* 0x040ff00000041810 */
[C---:B----4-:R-:W-:Y:S08]  /*147d0*/  HMMA.16816.F32.BF16 R20, R108.reuse, R120, R20 ;  /* 0x000000786c14723c */ /* 0x050ff00000041814 */
        /* <DEDUP_REMOVED lines=17> */
[----:B------:R-:W-:Y:S01]  /*148f0*/  IMAD.MOV.U32 R108, RZ, RZ, RZ ;  /* 0x000000ffff6c7224 */ /* 0x000fe200078e00ff */
[----:B------:R-:W-:Y:S02]  /*14900*/  IADD3 R105, PT, PT, R172, -0x40, RZ ;  /* 0xffffffc0ac697810 */ /* 0x000fe40007ffe0ff */
[----:B------:R-:W-:Y:S02]  /*14910*/  IABS R107, R111 ;  /* 0x0000006f006b7213 */ /* 0x000fe40000000000 */
        /* <DEDUP_REMOVED lines=57> */
.L_x_6152:
        /* <DEDUP_REMOVED lines=49> */
.L_x_6151:
[C---:B------:R-:W-:Y:S01]  /*14fc0*/  IADD3 R101, PT, PT, R170.reuse, -0x20, RZ ;  /* 0xffffffe0aa657810 */ /* 0x040fe20007ffe0ff */
[----:B-1----:R-:W-:Y:S01]  /*14fd0*/  LDSM.16.MT88.4 R108, [R150+0x8000] ;  /* 0x00800000966c783b */ /* 0x002fe20000004200 */
[----:B------:R-:W-:Y:S02]  /*14fe0*/  IADD3 R102, PT, PT, R170, -0x1f, RZ ;  /* 0xffffffe1aa667810 */ /* 0x000fe40007ffe0ff */
[----:B------:R-:W-:Y:S02]  /*14ff0*/  I2FP.F32.U32 R101, R101 ;  /* 0x0000006500657245 */ /* 0x000fe40000201000 */
[----:B------:R-:W-:Y:S02]  /*15000*/  I2FP.F32.U32 R103, R170 ;  /* 0x000000aa00677245 */ /* 0x000fe40000201000 */
[----:B------:R-:W-:Y:S01]  /*15010*/  I2FP.F32.U32 R102, R102 ;  /* 0x0000006600667245 */ /* 0x000fe20000201000 */
[-C--:B------:R-:W-:Y:S01]  /*15020*/  FFMA.FTZ R6, R0, R101.reuse, R6 ;  /* 0x0000006500067223 */ /* 0x080fe20000010006 */
[----:B------:R-:W-:Y:S01]  /*15030*/  IADD3 R104, PT, PT, R170, -0x17, RZ ;  /* 0xffffffe9aa687810 */ /* 0x000fe20007ffe0ff */
[----:B------:R-:W-:Y:S01]  /*15040*/  FFMA.FTZ R4, R0, R101, R4 ;  /* 0x0000006500047223 */ /* 0x000fe20000010004 */
[----:B------:R-:W-:Y:S01]  /*15050*/  IADD3 R101, PT, PT, R170, -0x10, RZ ;  /* 0xfffffff0aa657810 */ /* 0x000fe20007ffe0ff */
[CC--:B------:R-:W-:Y:S01]  /*15060*/  FFMA.FTZ R22, R0.reuse, R103.reuse, R22 ;  /* 0x0000006700167223 */ /* 0x0c0fe20000010016 */
[----:B------:R-:W-:Y:S01]  /*15070*/  I2FP.F32.U32 R104, R104 ;  /* 0x0000006800687245 */ /* 0x000fe20000201000 */
[C---:B------:R-:W-:Y:S01]  /*15080*/  FFMA.FTZ R20, R0.reuse, R103, R20 ;  /* 0x0000006700147223 */ /* 0x040fe20000010014 */
[CC--:B------:R-:W-:Y:S01]  /*15090*/  FFMA.FTZ R7, R0.reuse, R102.reuse, R7 ;  /* 0x0000006600077223 */ /* 0x0c0fe20000010007 */
[----:B------:R-:W-:Y:S01]  /*150a0*/  FFMA.FTZ R5, R0, R102, R5 ;  /* 0x0000006600057223 */ /* 0x000fe20000010005 */
[----:B------:R-:W-:Y:S01]  /*150b0*/  IADD3 R103, PT, PT, R170, -0x18, RZ ;  /* 0xffffffe8aa677810 */ /* 0x000fe20007ffe0ff */
[-C--:B------:R-:W-:Y:S01]  /*150c0*/  FFMA.FTZ R11, R0, R104.reuse, R11 ;  /* 0x00000068000b7223 */ /* 0x080fe2000001000b */
[----:B------:R-:W-:Y:S01]  /*150d0*/  IADD3 R102, PT, PT, R170, -0xf, RZ ;  /* 0xfffffff1aa667810 */ /* 0x000fe20007ffe0ff */
[C---:B------:R-:W-:Y:S01]  /*150e0*/  FFMA.FTZ R9, R0.reuse, R104, R9 ;  /* 0x0000006800097223 */ /* 0x040fe20000010009 */
[----:B------:R-:W-:Y:S01]  /*150f0*/  I2FP.F32.U32 R101, R101 ;  /* 0x0000006500657245 */ /* 0x000fe20000201000 */
[----:B------:R-:W-:Y:S01]  /*15100*/  LDSM.16.MT88.4 R112, [R149+0x8000] ;  /* 0x008000009570783b */ /* 0x000fe20000004200 */
[----:B------:R-:W-:Y:S02]  /*15110*/  I2FP.F32.U32 R103, R103 ;  /* 0x0000006700677245 */ /* 0x000fe40000201000 */
[----:B------:R-:W-:Y:S01]  /*15120*/  I2FP.F32.U32 R102, R102 ;  /* 0x0000006600667245 */ /* 0x000fe20000201000 */
[-C--:B------:R-:W-:Y:S01]  /*15130*/  FFMA.FTZ R14, R0, R101.reuse, R14 ;  /* 0x00000065000e7223 */ /* 0x080fe2000001000e */
[----:B------:R-:W-:Y:S01]  /*15140*/  IADD3 R104, PT, PT, R170, -0x7, RZ ;  /* 0xfffffff9aa687810 */ /* 0x000fe20007ffe0ff */
[----:B------:R-:W-:Y:S01]  /*15150*/  FFMA.FTZ R12, R0, R101, R12 ;  /* 0x00000065000c7223 */ /* 0x000fe2000001000c */
[----:B------:R-:W-:Y:S01]  /*15160*/  IADD3 R101, PT, PT, R170, 0x1, RZ ;  /* 0x00000001aa657810 */ /* 0x000fe20007ffe0ff */
[CC--:B------:R-:W-:Y:S01]  /*15170*/  FFMA.FTZ R10, R0.reuse, R103.reuse, R10 ;  /* 0x00000067000a7223 */ /* 0x0c0fe2000001000a */
[----:B------:R-:W-:Y:S01]  /*15180*/  I2FP.F32.U32 R104, R104 ;  /* 0x0000006800687245 */ /* 0x000fe20000201000 */
[C---:B------:R-:W-:Y:S01]  /*15190*/  FFMA.FTZ R8, R0.reuse, R103, R8 ;  /* 0x0000006700087223 */ /* 0x040fe20000010008 */
[CC--:B------:R-:W-:Y:S01]  /*151a0*/  FFMA.FTZ R15, R0.reuse, R102.reuse, R15 ;  /* 0x00000066000f7223 */ /* 0x0c0fe2000001000f */
        /* <DEDUP_REMOVED lines=8> */
[C---:B------:R-:W-:Y:S01]  /*15230*/  FFMA.FTZ R23, R0.reuse, R101, R23 ;  /* 0x0000006500177223 */ /* 0x040fe20000010017 */
[----:B------:R-:W-:Y:S01]  /*15240*/  I2FP.F32.U32 R103, R103 ;  /* 0x0000006700677245 */ /* 0x000fe20000201000 */
[C---:B------:R-:W-:Y:S01]  /*15250*/  FFMA.FTZ R21, R0.reuse, R101, R21 ;  /* 0x0000006500157223 */ /* 0x040fe20000010015 */
[----:B------:R-:W-:Y:S01]  /*15260*/  FMNMX3.FTZ R105, R3, R4, R5, !PT ;  /* 0x0000000403697276 */ /* 0x000fe20007810005 */
[C---:B------:R-:W-:Y:S01]  /*15270*/  FFMA.FTZ R27, R0.reuse, R102, R27 ;  /* 0x00000066001b7223 */ /* 0x040fe2000001001b */
[----:B------:R-:W-:Y:S01]  /*15280*/  I2FP.F32.U32 R101, R104 ;  /* 0x0000006800657245 */ /* 0x000fe20000201000 */
[C---:B------:R-:W-:Y:S01]  /*15290*/  FFMA.FTZ R25, R0.reuse, R102, R25 ;  /* 0x0000006600197223 */ /* 0x040fe20000010019 */
[CC--:B------:R-:W-:Y:S01]  /*152a0*/  FFMA.FTZ R18, R0.reuse, R103.reuse, R18 ;  /* 0x0000006700127223 */ /* 0x0c0fe20000010012 */
[C---:B------:R-:W-:Y:S01]  /*152b0*/  FFMA.FTZ R16, R0.reuse, R103, R16 ;  /* 0x0000006700107223 */ /* 0x040fe20000010010 */
[----:B------:R-:W-:Y:S01]  /*152c0*/  FMNMX3.FTZ R105, R105, R8, R9, !PT ;  /* 0x0000000869697276 */ /* 0x000fe20007810009 */
[-C--:B------:R-:W-:Y:S01]  /*152d0*/  FFMA.FTZ R30, R0, R101.reuse, R30 ;  /* 0x00000065001e7223 */ /* 0x080fe2000001001e */
[----:B------:R-:W-:Y:S01]  /*152e0*/  IADD3 R103, PT, PT, R170, 0x8, RZ ;  /* 0x00000008aa677810 */ /* 0x000fe20007ffe0ff */
[----:B------:R-:W-:Y:S01]  /*152f0*/  FFMA.FTZ R28, R0, R101, R28 ;  /* 0x00000065001c7223 */ /* 0x000fe2000001001c */
[----:B------:R-:W-:Y:S02]  /*15300*/  FMNMX3.FTZ R102, R2, R6, R7, !PT ;  /* 0x0000000602667276 */ /* 0x000fe40007810007 */
        /* <DEDUP_REMOVED lines=20> */
[C---:B------:R-:W-:Y:S01]  /*15450*/  FFMA.FTZ R33, R0.reuse, R102, R33 ;  /* 0x0000006600217223 */ /* 0x040fe20000010021 */
[CC--:B------:R-:W-:Y:S01]  /*15460*/  FFMA.FTZ R32, R0.reuse, R103.reuse, R32 ;  /* 0x0000006700207223 */ /* 0x0c0fe20000010020 */
[----:B------:R-:W-:Y:S01]  /*15470*/  FMNMX3.FTZ R102, R105, R28, R29, !PT ;  /* 0x0000001c69667276 */ /* 0x000fe2000781001d */
[----:B------:R-:W-:Y:S01]  /*15480*/  FFMA.FTZ R34, R0, R103, R34 ;  /* 0x0000006700227223 */ /* 0x000fe20000010022 */
[----:B------:R-:W-:Y:S02]  /*15490*/  FMNMX3.FTZ R101, R101, R26, R27, !PT ;  /* 0x0000001a65657276 */ /* 0x000fe4000781001b */
        /* <DEDUP_REMOVED lines=17> */
[----:B------:R-:W-:Y:S02]  /*155b0*/  FADD.FTZ R104, -R102, R3 ;  /* 0x0000000366687221 */ /* 0x000fe40000010100 */
[----:B------:R-:W-:Y:S01]  /*155c0*/  FSEL R124, R124, RZ, P0 ;  /* 0x000000ff7c7c7208 */ /* 0x000fe20000000000 */
[C---:B------:R-:W-:Y:S01]  /*155d0*/  FMUL.FTZ R123, R102.reuse, UR4 ;  /* 0x00000004667b7c20 */ /* 0x040fe20008410000 */
[----:B------:R-:W-:Y:S01]  /*155e0*/  FSETP.NEU.FTZ.AND P0, PT, R102, -INF , PT ;  /* 0xff8000006600780b */ /* 0x000fe20003f1d000 */
[----:B------:R-:W-:Y:S01]  /*155f0*/  FMUL.FTZ R3, R104, UR4 ;  /* 0x0000000468037c20 */ /* 0x000fe20008410000 */
[----:B------:R-:W-:Y:S01]  /*15600*/  FMUL.FTZ R2, R103, UR4 ;  /* 0x0000000467027c20 */ /* 0x000fe20008410000 */
[----:B------:R-:W1:Y:S01]  /*15610*/  LDSM.16.MT88.4 R104, [R151+0x8000] ;  /* 0x008000009768783b */ /* 0x000e620000004200 */
        /* <DEDUP_REMOVED lines=23> */
[C---:B--2---:R-:W-:Y:S01]  /*15790*/  FMUL.FTZ R6, R2.reuse, R98 ;  /* 0x0000006202067220 */ /* 0x044fe20000410000 */
[C---:B------:R-:W-:Y:S07]  /*157a0*/  FMUL.FTZ R7, R2.reuse, R99 ;  /* 0x0000006302077220 */ /* 0x040fee0000410000 */
[----:B------:R-:W-:Y:S01]  /*157b0*/  MUFU.EX2 R116, R116 ;  /* 0x0000007400747308 */ /* 0x000fe20000000800 */
[C---:B------:R-:W-:Y:S01]  /*157c0*/  FMUL.FTZ R10, R2.reuse, R94 ;  /* 0x0000005e020a7220 */ /* 0x040fe20000410000 */
[C---:B---3--:R-:W-:Y:S01]  /*157d0*/  FMUL.FTZ R4, R3.reuse, R96 ;  /* 0x0000006003047220 */ /* 0x048fe20000410000 */
[C---:B------:R-:W-:Y:S07]  /*157e0*/  FMUL.FTZ R5, R3.reuse, R97 ;  /* 0x0000006103057220 */ /* 0x040fee0000410000 */
[----:B------:R-:W2:Y:S01]  /*157f0*/  MUFU.EX2 R103, R103 ;  /* 0x0000006700677308 */ /* 0x000ea20000000800 */
[C---:B------:R-:W-:Y:S01]  /*15800*/  FMUL.FTZ R11, R2.reuse, R95 ;  /* 0x0000005f020b7220 */ /* 0x040fe20000410000 */
[C---:B------:R-:W-:Y:S01]  /*15810*/  FMUL.FTZ R8, R3.reuse, R92 ;  /* 0x0000005c03087220 */ /* 0x040fe20000410000 */
[----:B------:R-:W-:Y:S07]  /*15820*/  FMUL.FTZ R9, R3, R93 ;  /* 0x0000005d03097220 */ /* 0x000fee0000410000 */
[----:B------:R-:W-:Y:S01]  /*15830*/  MUFU.EX2 R122, R122 ;  /* 0x0000007a007a7308 */ /* 0x000fe20000000800 */
[----:B------:R-:W3:Y:S01]  /*15840*/  LDSM.16.MT88.4 R92, [R148+0x8000] ;  /* 0x00800000945c783b */ /* 0x000ee20000004200 */
[----:B----4-:R-:W-:Y:S01]  /*15850*/  F2FP.BF16.F32.PACK_AB R97, R119, R121 ;  /* 0x000000797761723e */ /* 0x010fe200000010ff */
[C---:B------:R-:W-:Y:S07]  /*15860*/  FMUL.FTZ R38, R2.reuse, R38 ;  /* 0x0000002602267220 */ /* 0x040fee0000410000 */
[----:B------:R-:W4:Y:S01]  /*15870*/  MUFU.EX2 R120, R120 ;  /* 0x0000007800787308 */ /* 0x000f220000000800 */
[C---:B------:R-:W-:Y:S01]  /*15880*/  FMUL.FTZ R39, R2.reuse, R39 ;  /* 0x0000002702277220 */ /* 0x040fe20000410000 */
[C---:B------:R-:W-:Y:S01]  /*15890*/  FMUL.FTZ R36, R3.reuse, R36 ;  /* 0x0000002403247220 */ /* 0x040fe20000410000 */
[----:B------:R-:W-:Y:S07]  /*158a0*/  FMUL.FTZ R37, R3, R37 ;  /* 0x0000002503257220 */ /* 0x000fee0000410000 */
[----:B------:R-:W-:Y:S01]  /*158b0*/  MUFU.EX2 R118, R118 ;  /* 0x0000007600767308 */ /* 0x000fe20000000800 */
[C---:B------:R-:W-:Y:S01]  /*158c0*/  FMUL.FTZ R42, R2.reuse, R42 ;  /* 0x0000002a022a7220 */ /* 0x040fe20000410000 */
[----:B--2---:R-:W-:Y:S01]  /*158d0*/  F2FP.BF16.F32.PACK_AB R99, R103, R116 ;  /* 0x000000746763723e */ /* 0x004fe200000010ff */
[C---:B------:R-:W-:Y:S07]  /*158e0*/  FMUL.FTZ R43, R2.reuse, R43 ;  /* 0x0000002b022b7220 */ /* 0x040fee0000410000 */
[----:B------:R-:W2:Y:S01]  /*158f0*/  MUFU.EX2 R117, R117 ;  /* 0x0000007500757308 */ /* 0x000ea20000000800 */
        /* <DEDUP_REMOVED lines=42> */
[----:B------:R-:W4:Y:S01]  /*15ba0*/  MUFU.EX2 R128, R128 ;  /* 0x0000008000807308 */ /* 0x000f220000000800 */
        /* <DEDUP_REMOVED lines=14> */
[----:B------:R-:W-:Y:S01]  /*15c90*/  FMUL.FTZ R83, R2, R83 ;  /* 0x0000005302537220 */ /* 0x000fe20000410000 */
[C---:B------:R-:W-:Y:S01]  /*15ca0*/  FMUL.FTZ R80, R3.reuse, R80 ;  /* 0x0000005003507220 */ /* 0x040fe20000410000 */
[----:B------:R-:W-:Y:S01]  /*15cb0*/  FMUL.FTZ R81, R3, R81 ;  /* 0x0000005103517220 */ /* 0x000fe20000410000 */
[--C-:B------:R-:W-:Y:S01]  /*15cc0*/  FFMA.FTZ R112, R14, UR4, -R124.reuse ;  /* 0x000000040e707c23 */ /* 0x100fe2000801087c */
[C---:B------:R-:W-:Y:S01]  /*15cd0*/  FMUL.FTZ R14, R2.reuse, R90 ;  /* 0x0000005a020e7220 */ /* 0x040fe20000410000 */
[C---:B---3--:R-:W-:Y:S04]  /*15ce0*/  HMMA.16816.F32.BF16 R52, R96.reuse, R92, R52 ;  /* 0x0000005c6034723c */ /* 0x048fe80000041834 */
[----:B------:R-:W-:Y:S01]  /*15cf0*/  MUFU.EX2 R130, R130 ;  /* 0x0000008200827308 */ /* 0x000fe20000000800 */
[--C-:B------:R-:W-:Y:S01]  /*15d00*/  FFMA.FTZ R115, R15, UR4, -R124.reuse ;  /* 0x000000040f737c23 */ /* 0x100fe2000801087c */
[----:B------:R-:W-:Y:S01]  /*15d10*/  FMUL.FTZ R15, R2, R91 ;  /* 0x0000005b020f7220 */ /* 0x000fe20000410000 */
[--C-:B------:R-:W-:Y:S01]  /*15d20*/  FFMA.FTZ R113, R18, UR4, -R124.reuse ;  /* 0x0000000412717c23 */ /* 0x100fe2000801087c */
[----:B------:R-:W-:Y:S01]  /*15d30*/  LDSM.16.MT88.4 R88, [R149+0x8800] ;  /* 0x008800009558783b */ /* 0x000fe20000004200 */
[----:B------:R-:W-:Y:S01]  /*15d40*/  FFMA.FTZ R114, R19, UR4, -R124 ;  /* 0x0000000413727c23 */ /* 0x000fe2000801087c */
[C---:B------:R-:W-:Y:S04]  /*15d50*/  HMMA.16816.F32.BF16 R56, R96.reuse, R94, R56 ;  /* 0x0000005e6038723c */ /* 0x040fe80000041838 */
[----:B------:R-:W-:Y:S01]  /*15d60*/  MUFU.EX2 R112, R112 ;  /* 0x0000007000707308 */ /* 0x000fe20000000800 */
[----:B------:R-:W-:Y:S01]  /*15d70*/  FMUL.FTZ R18, R2, R86 ;  /* 0x0000005602127220 */ /* 0x000fe20000410000 */
[----:B----4-:R-:W-:Y:S08]  /*15d80*/  F2FP.BF16.F32.PACK_AB R86, R128, R125 ;  /* 0x0000007d8056723e */ /* 0x010ff000000010ff */
[----:B------:R-:W3:Y:S01]  /*15d90*/  MUFU.EX2 R115, R115 ;  /* 0x0000007300737308 */ /* 0x000ee20000000800 */
[----:B------:R-:W4:Y:S01]  /*15da0*/  LDSM.16.MT88.4 R92, [R149+0xa000] ;  /* 0x00a00000955c783b */ /* 0x000f220000004200 */
[----:B------:R-:W-:Y:S01]  /*15db0*/  FMUL.FTZ R19, R2, R87 ;  /* 0x0000005702137220 */ /* 0x000fe20000410000 */
[C---:B-1----:R-:W-:Y:S07]  /*15dc0*/  HMMA.16816.F32.BF16 R60, R96.reuse, R104, R60 ;  /* 0x00000068603c723c */ /* 0x042fee000004183c */
[----:B------:R-:W-:Y:S01]  /*15dd0*/  MUFU.EX2 R113, R113 ;  /* 0x0000007100717308 */ /* 0x000fe20000000800 */
[C---:B------:R-:W-:Y:S01]  /*15de0*/  FMUL.FTZ R16, R3.reuse, R84 ;  /* 0x0000005403107220 */ /* 0x040fe20000410000 */
[----:B------:R-:W-:Y:S08]  /*15df0*/  F2FP.BF16.F32.PACK_AB R84, R126, R127 ;  /* 0x0000007f7e54723e */ /* 0x000ff000000010ff */
[----:B------:R-:W1:Y:S01]  /*15e00*/  MUFU.EX2 R114, R114 ;  /* 0x0000007200727308 */ /* 0x000e620000000800 */
[----:B------:R-:W-:Y:S01]  /*15e10*/  FMUL.FTZ R17, R3, R85 ;  /* 0x0000005503117220 */ /* 0x000fe20000410000 */
[--C-:B------:R-:W-:Y:S01]  /*15e20*/  FFMA.FTZ R134, R21, UR4, -R123.reuse ;  /* 0x0000000415867c23 */ /* 0x100fe2000801087b */
[C---:B------:R-:W-:Y:S01]  /*15e30*/  HMMA.16816.F32.BF16 R64, R96.reuse, R106, R64 ;  /* 0x0000006a6040723c */ /* 0x040fe20000041840 */
[----:B------:R-:W5:Y:S06]  /*15e40*/  LDSM.16.MT88.4 R104, [R148+0xa000] ;  /* 0x00a000009468783b */ /* 0x000f6c0000004200 */
[----:B------:R-:W4:Y:S01]  /*15e50*/  MUFU.EX2 R131, R131 ;  /* 0x0000008300837308 */ /* 0x000f220000000800 */
[----:B---3--:R-:W-:Y:S01]  /*15e60*/  F2FP.BF16.F32.PACK_AB R85, R115, R112 ;  /* 0x000000707355723e */ /* 0x008fe200000010ff */
[----:B------:R-:W-:Y:S01]  /*15e70*/  FFMA.FTZ R20, R20, UR4, -R123 ;  /* 0x0000000414147c23 */ /* 0x000fe2000801087b */
[----:B------:R-:W-:Y:S07]  /*15e80*/  F2FP.BF16.F32.PACK_AB R21, R132, R129 ;  /* 0x000000818415723e */ /* 0x000fee00000010ff */
[----:B------:R-:W-:Y:S01]  /*15e90*/  MUFU.EX2 R134, R134 ;  /* 0x0000008600867308 */ /* 0x000fe20000000800 */
[----:B------:R-:W-:Y:S01]  /*15ea0*/  FFMA.FTZ R121, R2, R173, R121 ;  /* 0x000000ad02797223 */ /* 0x000fe20000010079 */
[C---:B--2---:R-:W-:Y:S08]  /*15eb0*/  HMMA.16816.F32.BF16 R68, R96.reuse, R108, R68 ;  /* 0x0000006c6044723c */ /* 0x044ff00000041844 */
[----:B------:R-:W-:Y:S01]  /*15ec0*/  MUFU.EX2 R135, R135 ;  /* 0x0000008700877308 */ /* 0x000fe20000000800 */
[----:B-1----:R-:W-:Y:S01]  /*15ed0*/  F2FP.BF16.F32.PACK_AB R87, R114, R113 ;  /* 0x000000717257723e */ /* 0x002fe200000010ff */
[----:B------:R-:W-:Y:S01]  /*15ee0*/  FFMA.FTZ R122, R3, R174, R122 ;  /* 0x000000ae037a7223 */ /* 0x000fe2000001007a */
[----:B------:R-:W-:Y:S01]  /*15ef0*/  ISETP.NE.AND P0, PT, R171, RZ, PT ;  /* 0x000000ffab00720c */ /* 0x000fe20003f05270 */
[----:B------:R-:W-:Y:S01]  /*15f00*/  FADD.FTZ R121, R119, R121 ;  /* 0x0000007977797221 */ /* 0x000fe20000010000 */
[C---:B------:R-:W-:Y:S01]  /*15f10*/  HMMA.16816.F32.BF16 R72, R96.reuse, R110, R72 ;  /* 0x0000006e6048723c */ /* 0x040fe20000041848 */
[----:B------:R-:W-:Y:S02]  /*15f20*/  LDSM.16.MT88.4 R108, [R150+0x8800] ;  /* 0x00880000966c783b */ /* 0x000fe40000004200 */
[----:B----4-:R-:W-:Y:S01]  /*15f30*/  F2FP.BF16.F32.PACK_AB R23, R131, R130 ;  /* 0x000000828317723e */ /* 0x010fe200000010ff */
[----:B------:R-:W-:Y:S01]  /*15f40*/  FADD.FTZ R3, R120, R122 ;  /* 0x0000007a78037221 */ /* 0x000fe20000010000 */
[----:B------:R-:W-:Y:S03]  /*15f50*/  FADD.FTZ R116, R116, R121 ;  /* 0x0000007974747221 */ /* 0x000fe60000010000 */
[----:B------:R-:W-:Y:S01]  /*15f60*/  FADD.FTZ R2, R118, R3 ;  /* 0x0000000376027221 */ /* 0x000fe20000010000 */
[----:B------:R-:W-:Y:S03]  /*15f70*/  FADD.FTZ R103, R103, R116 ;  /* 0x0000007467677221 */ /* 0x000fe60000010000 */
[----:B------:R-:W-:Y:S01]  /*15f80*/  FADD.FTZ R2, R117, R2 ;  /* 0x0000000275027221 */ /* 0x000fe20000010000 */
[----:B------:R-:W-:Y:S01]  /*15f90*/  FADD.FTZ R112, R112, R103 ;  /* 0x0000006770707221 */ /* 0x000fe20000010000 */
[C---:B------:R-:W-:Y:S03]  /*15fa0*/  HMMA.16816.F32.BF16 R76, R96.reuse, R92, R76 ;  /* 0x0000005c604c723c */ /* 0x040fe6000004184c */
        /* <DEDUP_REMOVED lines=8> */
[C---:B-----5:R-:W-:Y:S03]  /*16030*/  HMMA.16816.F32.BF16 R12, R96.reuse, R104, R12 ;  /* 0x00000068600c723c */ /* 0x060fe6000004180c */
[----:B------:R-:W-:Y:S01]  /*16040*/  FADD.FTZ R128, R128, R125 ;  /* 0x0000007d80807221 */ /* 0x000fe20000010000 */
[----:B------:R-:W-:Y:S04]  /*16050*/  FADD.FTZ R3, R129, R114 ;  /* 0x0000007281037221 */ /* 0x000fe80000010000 */
[----:B------:R-:W-:Y:S01]  /*16060*/  HMMA.16816.F32.BF16 R16, R96, R106, R16 ;  /* 0x0000006a6010723c */ /* 0x000fe20000041810 */
[----:B------:R-:W2:Y:S02]  /*16070*/  LDSM.16.MT88.4 R96, [R148+0x8800] ;  /* 0x008800009460783b */ /* 0x000ea40000004200 */
[----:B------:R-:W-:Y:S04]  /*16080*/  FADD.FTZ R3, R132, R3 ;  /* 0x0000000384037221 */ /* 0x000fe80000010000 */
[----:B------:R-:W-:Y:S01]  /*16090*/  FADD.FTZ R130, R130, R3 ;  /* 0x0000000382827221 */ /* 0x000fe20000010000 */
[----:B------:R-:W-:Y:S01]  /*160a0*/  MOV R3, R102 ;  /* 0x0000006600037202 */ /* 0x000fe20000000f00 */
[----:B------:R-:W-:Y:S02]  /*160b0*/  LDSM.16.MT88.4 R104, [R150+0xa800] ;  /* 0x00a800009668783b */ /* 0x000fe40000004200 */
[----:B------:R-:W-:Y:S01]  /*160c0*/  FADD.FTZ R131, R131, R130 ;  /* 0x0000008283837221 */ /* 0x000fe20000010000 */
        /* <DEDUP_REMOVED lines=18> */
[C---:B---3--:R-:W-:Y:S01]  /*161f0*/  HMMA.16816.F32.BF16 R76, R84.reuse, R108, R76 ;  /* 0x0000006c544c723c */ /* 0x048fe2000004184c */
[----:B------:R-:W3:Y:S02]  /*16200*/  MUFU.EX2 R109, R20 ;  /* 0x00000014006d7308 */ /* 0x000ee40000000800 */
[--C-:B------:R-:W-:Y:S02]  /*16210*/  FFMA.FTZ R108, R24, UR4, -R123.reuse ;  /* 0x00000004186c7c23 */ /* 0x100fe4000801087b */
[----:B------:R-:W5:Y:S03]  /*16220*/  LDSM.16.MT88.4 R24, [R148+0x9000] ;  /* 0x009000009418783b */ /* 0x000f660000004200 */
[C---:B------:R-:W-:Y:S03]  /*16230*/  HMMA.16816.F32.BF16 R80, R84.reuse, R110, R80 ;  /* 0x0000006e5450723c */ /* 0x040fe60000041850 */
[----:B------:R-:W-:Y:S01]  /*16240*/  MUFU.EX2 R108, R108 ;  /* 0x0000006c006c7308 */ /* 0x000fe20000000800 */
[--C-:B------:R-:W-:Y:S09]  /*16250*/  FFMA.FTZ R110, R28, UR4, -R123.reuse ;  /* 0x000000041c6e7c23 */ /* 0x100ff2000801087b */
[----:B------:R-:W1:Y:S01]  /*16260*/  MUFU.EX2 R111, R133 ;  /* 0x00000085006f7308 */ /* 0x000e620000000800 */
[----:B---3--:R-:W-:Y:S01]  /*16270*/  F2FP.BF16.F32.PACK_AB R20, R134, R109 ;  /* 0x0000006d8614723e */ /* 0x008fe200000010ff */
[C---:B----4-:R-:W-:Y:S08]  /*16280*/  HMMA.16816.F32.BF16 R12, R84.reuse, R88, R12 ;  /* 0x00000058540c723c */ /* 0x050ff0000004180c */
[----:B------:R-:W-:Y:S01]  /*16290*/  MUFU.EX2 R110, R110 ;  /* 0x0000006e006e7308 */ /* 0x000fe20000000800 */
[----:B------:R-:W-:Y:S01]  /*162a0*/  HMMA.16816.F32.BF16 R16, R84, R90, R16 ;  /* 0x0000005a5410723c */ /* 0x000fe20000041810 */
[----:B------:R-:W3:Y:S02]  /*162b0*/  LDSM.16.MT88.4 R84, [R151+0xb000] ;  /* 0x00b000009754783b */ /* 0x000ee40000004200 */
[----:B-1----:R-:W-:Y:S01]  /*162c0*/  F2FP.BF16.F32.PACK_AB R22, R111, R108 ;  /* 0x0000006c6f16723e */ /* 0x002fe200000010ff */
[--C-:B------:R-:W-:Y:S01]  /*162d0*/  FFMA.FTZ R133, R32, UR4, -R123.reuse ;  /* 0x0000000420857c23 */ /* 0x100fe2000801087b */
[----:B------:R-:W-:Y:S04]  /*162e0*/  FFMA.FTZ R123, R33, UR4, -R123 ;  /* 0x00000004217b7c23 */ /* 0x000fe8000801087b */
[----:B------:R-:W1:Y:S01]  /*162f0*/  LDSM.16.MT88.4 R88, [R150+0xb000] ;  /* 0x00b000009658783b */ /* 0x000e620000004200 */
[C---:B------:R-:W-:Y:S01]  /*16300*/  HMMA.16816.F32.BF16 R4, R20.reuse, R92, R4 ;  /* 0x0000005c1404723c */ /* 0x040fe20000041804 */
[----:B------:R-:W-:Y:S07]  /*16310*/  MUFU.EX2 R133, R133 ;  /* 0x0000008500857308 */ /* 0x000fee0000000800 */
[C---:B------:R-:W-:Y:S01]  /*16320*/  HMMA.16816.F32.BF16 R8, R20.reuse, R94, R8 ;  /* 0x0000005e1408723c */ /* 0x040fe20000041808 */
[----:B------:R-:W4:Y:S07]  /*16330*/  LDSM.16.MT88.4 R92, [R149+0xb000] ;  /* 0x00b00000955c783b */ /* 0x000f2e0000004200 */
[C---:B------:R-:W-:Y:S08]  /*16340*/  HMMA.16816.F32.BF16 R36, R20.reuse, R96, R36 ;  /* 0x000000601424723c */ /* 0x040ff00000041824 */
[C---:B------:R-:W-:Y:S01]  /*16350*/  HMMA.16816.F32.BF16 R40, R20.reuse, R98, R40 ;  /* 0x000000621428723c */ /* 0x040fe20000041828 */
[----:B------:R-:W4:Y:S07]  /*16360*/  LDSM.16.MT88.4 R96, [R148+0xb000] ;  /* 0x00b000009460783b */ /* 0x000f2e0000004200 */
[C---:B--2---:R-:W-:Y:S03]  /*16370*/  HMMA.16816.F32.BF16 R44, R20.reuse, R104, R44 ;  /* 0x00000068142c723c */ /* 0x044fe6000004182c */
[--C-:B------:R-:W-:Y:S01]  /*16380*/  FFMA.FTZ R104, R30, UR4, -R124.reuse ;  /* 0x000000041e687c23 */ /* 0x100fe2000801087c */
[--C-:B------:R-:W-:Y:S02]  /*16390*/  FFMA.FTZ R105, R31, UR4, -R124.reuse ;  /* 0x000000041f697c23 */ /* 0x100fe4000801087c */
[----:B------:R-:W-:Y:S02]  /*163a0*/  LDSM.16.MT88.4 R28, [R150+0x9800] ;  /* 0x00980000961c783b */ /* 0x000fe40000004200 */
[C---:B------:R-:W-:Y:S01]  /*163b0*/  HMMA.16816.F32.BF16 R48, R20.reuse, R106, R48 ;  /* 0x0000006a1430723c */ /* 0x040fe20000041830 */
[----:B------:R-:W-:Y:S02]  /*163c0*/  MUFU.EX2 R104, R104 ;  /* 0x0000006800687308 */ /* 0x000fe40000000800 */
[--C-:B------:R-:W-:Y:S01]  /*163d0*/  FFMA.FTZ R106, R34, UR4, -R124.reuse ;  /* 0x00000004226a7c23 */ /* 0x100fe2000801087c */
[----:B------:R-:W-:Y:S07]  /*163e0*/  FFMA.FTZ R124, R35, UR4, -R124 ;  /* 0x00000004237c7c23 */ /* 0x000fee000801087c */
[----:B------:R-:W2:Y:S01]  /*163f0*/  MUFU.EX2 R105, R105 ;  /* 0x0000006900697308 */ /* 0x000ea20000000800 */
[----:B------:R-:W-:Y:S01]  /*16400*/  LDSM.16.MT88.4 R32, [R149+0x9800] ;  /* 0x009800009520783b */ /* 0x000fe20000004200 */
[C---:B-----5:R-:W-:Y:S08]  /*16410*/  HMMA.16816.F32.BF16 R52, R20.reuse, R24, R52 ;  /* 0x000000181434723c */ /* 0x060ff00000041834 */
[----:B------:R-:W-:Y:S10]  /*16420*/  MUFU.EX2 R107, R124 ;  /* 0x0000007c006b7308 */ /* 0x000ff40000000800 */
[----:B------:R-:W5:Y:S01]  /*16430*/  MUFU.EX2 R106, R106 ;  /* 0x0000006a006a7308 */ /* 0x000f620000000800 */
[C---:B------:R-:W-:Y:S01]  /*16440*/  HMMA.16816.F32.BF16 R56, R20.reuse, R26, R56 ;  /* 0x0000001a1438723c */ /* 0x040fe20000041838 */
[----:B------:R-:W4:Y:S08]  /*16450*/  LDSM.16.MT88.4 R24, [R151+0x9800] ;  /* 0x009800009718783b */ /* 0x000f300000004200 */
[----:B------:R-:W1:Y:S01]  /*16460*/  MUFU.EX2 R124, R123 ;  /* 0x0000007b007c7308 */ /* 0x000e620000000800 */
[C---:B---3--:R-:W-:Y:S03]  /*16470*/  HMMA.16816.F32.BF16 R60, R20.reuse, R84, R60 ;  /* 0x00000054143c723c */ /* 0x048fe6000004183c */
[----:B--2---:R-:W-:Y:S01]  /*16480*/  F2FP.BF16.F32.PACK_AB R85, R105, R104 ;  /* 0x000000686955723e */ /* 0x004fe200000010ff */
[----:B------:R-:W-:Y:S01]  /*16490*/  FADD.FTZ R104, R104, R131 ;  /* 0x0000008368687221 */ /* 0x000fe20000010000 */
[----:B------:R-:W-:Y:S03]  /*164a0*/  F2FP.BF16.F32.PACK_AB R84, R135, R110 ;  /* 0x0000006e8754723e */ /* 0x000fe600000010ff */
[C---:B------:R-:W-:Y:S03]  /*164b0*/  HMMA.16816.F32.BF16 R64, R20.reuse, R86, R64 ;  /* 0x000000561440723c */ /* 0x040fe60000041840 */
[----:B-----5:R-:W-:Y:S01]  /*164c0*/  F2FP.BF16.F32.PACK_AB R87, R107, R106 ;  /* 0x0000006a6b57723e */ /* 0x020fe200000010ff */
[----:B------:R-:W-:Y:S01]  /*164d0*/  FADD.FTZ R105, R105, R104 ;  /* 0x0000006869697221 */ /* 0x000fe20000010000 */
[----:B-1----:R-:W-:Y:S03]  /*164e0*/  F2FP.BF16.F32.PACK_AB R86, R124, R133 ;  /* 0x000000857c56723e */ /* 0x002fe600000010ff */
[C---:B------:R-:W-:Y:S03]  /*164f0*/  HMMA.16816.F32.BF16 R68, R20.reuse, R88, R68 ;  /* 0x000000581444723c */ /* 0x040fe60000041844 */
[----:B------:R-:W-:Y:S04]  /*16500*/  FADD.FTZ R106, R106, R105 ;  /* 0x000000696a6a7221 */ /* 0x000fe80000010000 */
[----:B------:R-:W-:Y:S01]  /*16510*/  FADD.FTZ R173, R107, R106 ;  /* 0x0000006a6bad7221 */ /* 0x000fe20000010000 */
[C---:B------:R-:W-:Y:S01]  /*16520*/  HMMA.16816.F32.BF16 R72, R20.reuse, R90, R72 ;  /* 0x0000005a1448723c */ /* 0x040fe20000041848 */
[----:B------:R-:W1:Y:S07]  /*16530*/  LDSM.16.MT88.4 R88, [R148+0x9800] ;  /* 0x009800009458783b */ /* 0x000e6e0000004200 */
[C---:B----4-:R-:W-:Y:S08]  /*16540*/  HMMA.16816.F32.BF16 R76, R20.reuse, R92, R76 ;  /* 0x0000005c144c723c */ /* 0x050ff0000004184c */
[C---:B------:R-:W-:Y:S08]  /*16550*/  HMMA.16816.F32.BF16 R80, R20.reuse, R94, R80 ;  /* 0x0000005e1450723c */ /* 0x040ff00000041850 */
[C---:B------:R-:W-:Y:S08]  /*16560*/  HMMA.16816.F32.BF16 R12, R20.reuse, R96, R12 ;  /* 0x00000060140c723c */ /* 0x040ff0000004180c */
[----:B------:R-:W-:Y:S01]  /*16570*/  HMMA.16816.F32.BF16 R16, R20, R98, R16 ;  /* 0x000000621410723c */ /* 0x000fe20000041810 */
[----:B------:R-:W2:Y:S07]  /*16580*/  LDSM.16.MT88.4 R20, [R151+0xb800] ;  /* 0x00b800009714783b */ /* 0x000eae0000004200 */
[C---:B------:R-:W-:Y:S01]  /*16590*/  HMMA.16816.F32.BF16 R96, R84.reuse, R24, R4 ;  /* 0x000000185460723c */ /* 0x040fe20000041804 */
[----:B------:R-:W3:Y:S07]  /*165a0*/  LDSM.16.MT88.4 R4, [R150+0xb800] ;  /* 0x00b800009604783b */ /* 0x000eee0000004200 */
[C---:B------:R-:W-:Y:S01]  /*165b0*/  HMMA.16816.F32.BF16 R92, R84.reuse, R26, R8 ;  /* 0x0000001a545c723c */ /* 0x040fe20000041808 */
[----:B------:R-:W4:Y:S07]  /*165c0*/  LDSM.16.MT88.4 R8, [R149+0xb800] ;  /* 0x00b800009508783b */ /* 0x000f2e0000004200 */
[C---:B------:R-:W-:Y:S08]  /*165d0*/  HMMA.16816.F32.BF16 R36, R84.reuse, R28, R36 ;  /* 0x0000001c5424723c */ /* 0x040ff00000041824 */
[C---:B------:R-:W-:Y:S08]  /*165e0*/  HMMA.16816.F32.BF16 R40, R84.reuse, R30, R40 ;  /* 0x0000001e5428723c */ /* 0x040ff00000041828 */
[C---:B------:R-:W-:Y:S08]  /*165f0*/  HMMA.16816.F32.BF16 R44, R84.reuse, R32, R44 ;  /* 0x00000020542c723c */ /* 0x040ff0000004182c */
[C---:B------:R-:W-:Y:S08]  /*16600*/  HMMA.16816.F32.BF16 R48, R84.reuse, R34, R48 ;  /* 0x000000225430723c */ /* 0x040ff00000041830 */
[C---:B-1----:R-:W-:Y:S08]  /*16610*/  HMMA.16816.F32.BF16 R52, R84.reuse, R88, R52 ;  /* 0x000000585434723c */ /* 0x042ff00000041834 */
[C---:B------:R-:W-:Y:S08]  /*16620*/  HMMA.16816.F32.BF16 R56, R84.reuse, R90, R56 ;  /* 0x0000005a5438723c */ /* 0x040ff00000041838 */
[C---:B--2---:R-:W-:Y:S08]  /*16630*/  HMMA.16816.F32.BF16 R60, R84.reuse, R20, R60 ;  /* 0x00000014543c723c */ /* 0x044ff0000004183c */
[C---:B------:R-:W-:Y:S01]  /*16640*/  HMMA.16816.F32.BF16 R64, R84.reuse, R22, R64 ;  /* 0x000000165440723c */ /* 0x040fe20000041840 */
[----:B------:R-:W1:Y:S07]  /*16650*/  LDSM.16.MT88.4 R20, [R148+0xb800] ;  /* 0x00b800009414783b */ /* 0x000e6e0000004200 */
[C---:B---3--:R-:W-:Y:S03]  /*16660*/  HMMA.16816.F32.BF16 R68, R84.reuse, R4, R68 ;  /* 0x000000045444723c */ /* 0x048fe60000041844 */
[----:B------:R-:W-:Y:S04]  /*16670*/  FADD.FTZ R5, R109, R128 ;  /* 0x000000806d057221 */ /* 0x000fe80000010000 */
[----:B------:R-:W-:Y:S01]  /*16680*/  FADD.FTZ R5, R134, R5 ;  /* 0x0000000586057221 */ /* 0x000fe20000010000 */
[C---:B------:R-:W-:Y:S03]  /*16690*/  HMMA.16816.F32.BF16 R72, R84.reuse, R6, R72 ;  /* 0x000000065448723c */ /* 0x040fe60000041848 */
[----:B------:R-:W-:Y:S04]  /*166a0*/  FADD.FTZ R108, R108, R5 ;  /* 0x000000056c6c7221 */ /* 0x000fe80000010000 */
[----:B------:R-:W-:Y:S01]  /*166b0*/  FADD.FTZ R111, R111, R108 ;  /* 0x0000006c6f6f7221 */ /* 0x000fe20000010000 */
[C---:B----4-:R-:W-:Y:S03]  /*166c0*/  HMMA.16816.F32.BF16 R76, R84.reuse, R8, R76 ;  /* 0x00000008544c723c */ /* 0x050fe6000004184c */
[----:B------:R-:W-:Y:S04]  /*166d0*/  FADD.FTZ R2, R110, R111 ;  /* 0x0000006f6e027221 */ /* 0x000fe80000010000 */
[----:B------:R-:W-:Y:S01]  /*166e0*/  FADD.FTZ R2, R135, R2 ;  /* 0x0000000287027221 */ /* 0x000fe20000010000 */
[C---:B------:R-:W-:Y:S03]  /*166f0*/  HMMA.16816.F32.BF16 R80, R84.reuse, R10, R80 ;  /* 0x0000000a5450723c */ /* 0x040fe60000041850 */
[----:B------:R-:W-:Y:S01]  /*16700*/  FADD.FTZ R133, R133, R2 ;  /* 0x0000000285857221 */ /* 0x000fe20000010000 */
[----:B------:R-:W-:Y:S03]  /*16710*/  MOV R2, R101 ;  /* 0x0000006500027202 */ /* 0x000fe60000000f00 */
[----:B------:R-:W-:Y:S01]  /*16720*/  FADD.FTZ R174, R124, R133 ;  /* 0x000000857cae7221 */ /* 0x000fe20000010000 */
[C---:B-1----:R-:W-:Y:S08]  /*16730*/  HMMA.16816.F32.BF16 R88, R84.reuse, R20, R12 ;  /* 0x000000145458723c */ /* 0x042ff0000004180c */
[----:B------:R-:W-:Y:S01]  /*16740*/  HMMA.16816.F32.BF16 R84, R84, R22, R16 ;  /* 0x000000165454723c */ /* 0x000fe20000041810 */
[----:B------:R-:W-:Y:S08]  /*16750*/  @!UPT UIADD3 URZ, UPT, UPT, URZ, URZ, URZ ;  /* 0x000000fffffff290 */ /* 0x000ff0000fffe0ff */
[----:B------:R-:W-:Y:S11]  /*16760*/  @P0 BRA `(.L_x_6153) ;  /* 0xffffffd0008c0947 */ /* 0x000ff6000383ffff */
.L_x_6149:
        /* <DEDUP_REMOVED lines=9> */
[----:B------:R-:W-:Y:S01]  /*16800*/  LOP3.LUT P0, RZ, R157, 0x4, RZ, 0xc0, !PT ;  /* 0x000000049dff7812 */ /* 0x000fe2000780c0ff */
[----:B------:R-:W5:Y:S01]  /*16810*/  LDC R12, c[0x0][0x434] ;  /* 0x00010d00ff0c7b82 */ /* 0x000f620000000800 */
[----:B------:R-:W-:-:S02]  /*16820*/  LOP3.LUT R7, R7, 0x38, R2, 0xf8, !PT ;  /* 0x0000003807077812 */ /* 0x000fc400078ef802 */
[C---:B------:R-:W-:Y:S02]  /*16830*/  LOP3.LUT P1, RZ, R157.reuse, 0x8, RZ, 0xc0, !PT ;  /* 0x000000089dff7812 */ /* 0x040fe4000782c0ff */
[----:B------:R-:W-:Y:S02]  /*16840*/  LOP3.LUT P5, RZ, R157, 0x3, RZ, 0xc0, !PT ;  /* 0x000000039dff7812 */ /* 0x000fe400078ac0ff */
[----:B------:R-:W-:Y:S01]  /*16850*/  SHF.R.U32.HI R18, RZ, 0x1, R157 ;  /* 0x00000001ff127819 */ /* 0x000fe2000001169d */
[----:B-1----:R-:W-:Y:S01]  /*16860*/  FADD.FTZ R10, R3, R174 ;  /* 0x000000ae030a7221 */ /* 0x002fe20000010000 */
[----:B------:R-:W-:Y:S01]  /*16870*/  LOP3.LUT R3, R2, 0x6, RZ, 0xc0, !PT ;  /* 0x0000000602037812 */ /* 0x000fe200078ec0ff */
[----:B--2---:R-:W-:Y:S01]  /*16880*/  ULEA UR4, UR4, UR5, 0x18 ;  /* 0x0000000504047291 */ /* 0x004fe2000f8ec0ff */
[----:B------:R-:W-:Y:S01]  /*16890*/  MOV R2, 0x10 ;  /* 0x0000001000027802 */ /* 0x000fe20000000f00 */
[----:B---3--:R-:W-:Y:S01]  /*168a0*/  FADD.FTZ R9, R0, R173 ;  /* 0x000000ad00097221 */ /* 0x008fe20000010000 */
[----:B------:R-:W1:Y:S01]  /*168b0*/  SHFL.BFLY PT, R5, R10, 0x1, 0x1f ;  /* 0x0c201f000a057f89 */ /* 0x000e6200000e0000 */
[----:B------:R-:W-:-:S02]  /*168c0*/  SHF.L.U32 R0, R157, 0x5, RZ ;  /* 0x000000059d007819 */ /* 0x000fc400000006ff */
[----:B------:R-:W-:Y:S01]  /*168d0*/  SEL R2, R2, 0xfffffff0, !P0 ;  /* 0xfffffff002027807 */ /* 0x000fe20004000000 */
[----:B------:R-:W2:Y:S01]  /*168e0*/  SHFL.BFLY PT, R4, R9, 0x1, 0x1f ;  /* 0x0c201f0009047f89 */ /* 0x000ea200000e0000 */
[----:B------:R-:W-:Y:S02]  /*168f0*/  LOP3.LUT R0, R3, 0x7c00, R0, 0xf8, !PT ;  /* 0x00007c0003007812 */ /* 0x000fe400078ef800 */
[----:B------:R-:W-:Y:S02]  /*16900*/  LOP3.LUT P0, RZ, R157, 0x10, RZ, 0xc0, !PT ;  /* 0x000000109dff7812 */ /* 0x000fe4000780c0ff */
[----:B------:R-:W-:Y:S02]  /*16910*/  LOP3.LUT R0, R0, R7, RZ, 0xfc, !PT ;  /* 0x0000000700007212 */ /* 0x000fe400078efcff */
[----:B------:R-:W-:Y:S02]  /*16920*/  MOV R3, 0x20 ;  /* 0x0000002000037802 */ /* 0x000fe40000000f00 */
[----:B------:R-:W-:-:S02]  /*16930*/  LEA R7, R0, UR4, 0x1 ;  /* 0x0000000400077c11 */ /* 0x000fc4000f8e08ff */
[----:B------:R-:W-:Y:S02]  /*16940*/  SEL R0, R3, 0xffffffe0, !P1 ;  /* 0xffffffe003007807 */ /* 0x000fe40004800000 */
[C---:B------:R-:W-:Y:S02]  /*16950*/  IADD3 R11, PT, PT, R7.reuse, 0x40, RZ ;  /* 0x00000040070b7810 */ /* 0x040fe40007ffe0ff */
[----:B------:R-:W-:Y:S02]  /*16960*/  IADD3 R3, PT, PT, R2, R7, RZ ;  /* 0x0000000702037210 */ /* 0x000fe40007ffe0ff */
[----:B------:R-:W-:Y:S02]  /*16970*/  @P0 IADD3 R11, PT, PT, R7, -0x40, RZ ;  /* 0xffffffc0070b0810 */ /* 0x000fe40007ffe0ff */
[----:B------:R-:W-:Y:S01]  /*16980*/  ISETP.NE.AND P1, PT, R156, -0x1, PT ;  /* 0xffffffff9c00780c */ /* 0x000fe20003f25270 */
[----:B-1----:R-:W-:Y:S01]  /*16990*/  FADD.FTZ R5, R10, R5 ;  /* 0x000000050a057221 */ /* 0x002fe20000010000 */
[----:B------:R-:W-:-:S02]  /*169a0*/  IADD3 R15, PT, PT, R0, R11, RZ ;  /* 0x0000000b000f7210 */ /* 0x000fc40007ffe0ff */
[----:B------:R-:W-:Y:S01]  /*169b0*/  IADD3 R19, PT, PT, R2, R11, RZ ;  /* 0x0000000b02137210 */ /* 0x000fe20007ffe0ff */
[----:B--2---:R-:W-:Y:S01]  /*169c0*/  FADD.FTZ R4, R9, R4 ;  /* 0x0000000409047221 */ /* 0x004fe20000010000 */
[----:B------:R-:W1:Y:S01]  /*169d0*/  MUFU.RCP R8, R5 ;  /* 0x0000000500087308 */ /* 0x000e620000001000 */
[----:B------:R-:W-:Y:S02]  /*169e0*/  FSETP.NE.FTZ.AND P4, PT, R5, RZ, PT ;  /* 0x000000ff0500720b */ /* 0x000fe40003f95000 */
[----:B------:R-:W-:Y:S02]  /*169f0*/  IADD3 R9, PT, PT, R0, R7, RZ ;  /* 0x0000000700097210 */ /* 0x000fe40007ffe0ff */
[----:B------:R-:W-:Y:S01]  /*16a00*/  FSETP.NE.FTZ.AND P3, PT, R4, RZ, PT ;  /* 0x000000ff0400720b */ /* 0x000fe20003f75000 */
[----:B------:R-:W2:Y:S01]  /*16a10*/  S2R R0, SR_CTAID.Z ;  /* 0x0000000000007919 */ /* 0x000ea20000002700 */
[C---:B------:R-:W-:Y:S01]  /*16a20*/  IADD3 R13, PT, PT, R2.reuse, R9, RZ ;  /* 0x00000009020d7210 */ /* 0x040fe20007ffe0ff */
[----:B------:R-:W3:Y:S01]  /*16a30*/  MUFU.RCP R6, R4 ;  /* 0x0000000400067308 */ /* 0x000ee20000001000 */
[----:B------:R-:W-:Y:S01]  /*16a40*/  IADD3 R21, PT, PT, R2, R15, RZ ;  /* 0x0000000f02157210 */ /* 0x000fe20007ffe0ff */
[----:B------:R-:W4:Y:S06]  /*16a50*/  @!P1 LDC.64 R16, c[0x0][0x400] ;  /* 0x00010000ff109b82 */ /* 0x000f2c0000000a00 */
[----:B------:R-:W5:Y:S01]  /*16a60*/  @P4 MUFU.LG2 R5, R5 ;  /* 0x0000000500054308 */ /* 0x000f620000000c00 */
[----:B-1----:R-:W-:Y:S01]  /*16a70*/  FSEL R8, R8, 1, P4 ;  /* 0x3f80000008087808 */ /* 0x002fe20002000000 */
[----:B------:R-:W1:Y:S04]  /*16a80*/  @P3 LDC R14, c[0x0][0x458] ;  /* 0x00011600ff0e3b82 */ /* 0x000e680000000800 */
[C---:B------:R-:W-:Y:S01]  /*16a90*/  FMUL.FTZ R96, R8.reuse, R96 ;  /* 0x0000006008607220 */ /* 0x040fe20000410000 */
[C---:B------:R-:W-:Y:S01]  /*16aa0*/  FMUL.FTZ R97, R8.reuse, R97 ;  /* 0x0000006108617220 */ /* 0x040fe20000410000 */
[----:B------:R-:W-:Y:S01]  /*16ab0*/  FMUL.FTZ R92, R8, R92 ;  /* 0x0000005c085c7220 */ /* 0x000fe20000410000 */
[----:B---3--:R-:W-:Y:S01]  /*16ac0*/  FSEL R6, R6, 1, P3 ;  /* 0x3f80000006067808 */ /* 0x008fe20001800000 */
        /* <DEDUP_REMOVED lines=94> */
[----:B------:R-:W3:Y:S01]  /*170b0*/  LDC.U8 R6, c[0x0][0x548] ;  /* 0x00015200ff067b82 */ /* 0x000ee20000000000 */
[----:B------:R-:W-:Y:S01]  /*170c0*/  F2FP.BF16.F32.PACK_AB R72, R73, R72 ;  /* 0x000000484948723e */ /* 0x000fe200000010ff */
[----:B------:R-:W-:Y:S01]  /*170d0*/  STS [R19+0x400], R50 ;  /* 0x0004003213007388 */ /* 0x000fe20000000800 */
[----:B------:R-:W-:Y:S01]  /*170e0*/  F2FP.BF16.F32.PACK_AB R74, R75, R74 ;  /* 0x0000004a4b4a723e */ /* 0x000fe200000010ff */
[----:B------:R-:W2:Y:S01]  /*170f0*/  @P3 MUFU.LG2 R4, R4 ;  /* 0x0000000400043308 */ /* 0x000ea20000000c00 */
[----:B------:R-:W-:Y:S01]  /*17100*/  F2FP.BF16.F32.PACK_AB R76, R77, R76 ;  /* 0x0000004c4d4c723e */ /* 0x000fe200000010ff */
[----:B------:R-:W-:Y:S01]  /*17110*/  STS [R15], R52 ;  /* 0x000000340f007388 */ /* 0x000fe20000000800 */
[----:B------:R-:W-:Y:S01]  /*17120*/  F2FP.BF16.F32.PACK_AB R78, R79, R78 ;  /* 0x0000004e4f4e723e */ /* 0x000fe200000010ff */
[----:B-----5:R-:W-:Y:S01]  /*17130*/  @P4 FMUL.FTZ R5, R5, 0.69314718246459960938 ;  /* 0x3f31721805054820 */ /* 0x020fe20000410000 */
        /* <DEDUP_REMOVED lines=8> */
[----:B------:R-:W-:-:S03]  /*171c0*/  F2FP.BF16.F32.PACK_AB R86, R87, R86 ;  /* 0x000000565756723e */ /* 0x000fc600000010ff */
[----:B------:R-:W-:Y:S01]  /*171d0*/  STS [R7+0x2000], R60 ;  /* 0x0020003c07007388 */ /* 0x000fe20000000800 */
[----:B--2---:R-:W-:Y:S01]  /*171e0*/  @P3 FMUL.FTZ R4, R4, 0.69314718246459960938 ;  /* 0x3f31721804043820 */ /* 0x004fe20000410000 */
[----:B---3--:R-:W-:Y:S02]  /*171f0*/  ISETP.NE.AND P2, PT, R6, RZ, PT ;  /* 0x000000ff0600720c */ /* 0x008fe40003f45270 */
[----:B------:R-:W-:Y:S02]  /*17200*/  STS [R7+0x2400], R62 ;  /* 0x0024003e07007388 */ /* 0x000fe40000000800 */
[C---:B------:R-:W-:Y:S02]  /*17210*/  ISETP.NE.OR P0, PT, R156.reuse, -0x1, !P2 ;  /* 0xffffffff9c00780c */ /* 0x040fe40005705670 */
[----:B------:R-:W-:Y:S04]  /*17220*/  STS [R3+0x2000], R64 ;  /* 0x0020004003007388 */ /* 0x000fe80000000800 */
[----:B------:R2:W-:Y:S03]  /*17230*/  STS [R3+0x2400], R66 ;  /* 0x0024004203007388 */ /* 0x0005e60000000800 */
[----:B------:R-:W3:Y:S01]  /*17240*/  @!P2 LDC R6, c[0x0][0x3e0] ;  /* 0x0000f800ff06ab82 */ /* 0x000ee20000000800 */
[----:B------:R-:W-:Y:S04]  /*17250*/  STS [R9+0x2000], R68 ;  /* 0x0020004409007388 */ /* 0x000fe80000000800 */
[----:B------:R-:W-:Y:S04]  /*17260*/  STS [R9+0x2400], R70 ;  /* 0x0024004609007388 */ /* 0x000fe80000000800 */
[----:B------:R-:W-:Y:S04]  /*17270*/  STS [R13+0x2000], R72 ;  /* 0x002000480d007388 */ /* 0x000fe80000000800 */
[----:B------:R5:W-:Y:S04]  /*17280*/  STS [R13+0x2400], R74 ;  /* 0x0024004a0d007388 */ /* 0x000be80000000800 */
[----:B------:R-:W-:Y:S04]  /*17290*/  STS [R11+0x2000], R76 ;  /* 0x0020004c0b007388 */ /* 0x000fe80000000800 */
[----:B------:R-:W-:Y:S01]  /*172a0*/  STS [R11+0x2400], R78 ;  /* 0x0024004e0b007388 */ /* 0x000fe20000000800 */
[----:B--2---:R-:W2:Y:S03]  /*172b0*/  @P1 LDC.64 R2, c[0x0][0x408] ;  /* 0x00010200ff021b82 */ /* 0x004ea60000000a00 */
[----:B------:R-:W-:Y:S04]  /*172c0*/  STS [R19+0x2000], R80 ;  /* 0x0020005013007388 */ /* 0x000fe80000000800 */
[----:B------:R4:W-:Y:S04]  /*172d0*/  STS [R19+0x2400], R82 ;  /* 0x0024005213007388 */ /* 0x0009e80000000800 */
[----:B------:R-:W-:Y:S04]  /*172e0*/  STS [R15+0x2000], R88 ;  /* 0x002000580f007388 */ /* 0x000fe80000000800 */
[----:B------:R1:W-:Y:S01]  /*172f0*/  STS [R15+0x2400], R90 ;  /* 0x0024005a0f007388 */ /* 0x0003e20000000800 */
[----:B-----5:R-:W5:Y:S03]  /*17300*/  @P4 LDC R13, c[0x0][0x458] ;  /* 0x00011600ff0d4b82 */ /* 0x020f660000000800 */
[----:B------:R-:W-:Y:S04]  /*17310*/  STS [R21+0x2000], R84 ;  /* 0x0020005415007388 */ /* 0x000fe80000000800 */
[----:B------:R3:W-:Y:S01]  /*17320*/  STS [R21+0x2400], R86 ;  /* 0x0024005615007388 */ /* 0x0007e20000000800 */
[----:B--2---:R-:W-:Y:S01]  /*17330*/  @P1 IMAD.WIDE.U32 R22, R156, R2, RZ ;  /* 0x000000029c161225 */ /* 0x004fe200078e00ff */
[----:B------:R-:W-:Y:S01]  /*17340*/  MOV R2, 0x7f800000 ;  /* 0x7f80000000027802 */ /* 0x000fe20000000f00 */
[----:B------:R-:W-:Y:S01]  /*17350*/  BAR.SYNC.DEFER_BLOCKING 0x0 ;  /* 0x0000000000007b1d */ /* 0x000fe20000010000 */
[----:B----4-:R-:W-:-:S05]  /*17360*/  LOP3.LUT R19, R18, 0x30, RZ, 0xc0, !PT ;  /* 0x0000003012137812 */ /* 0x010fca00078ec0ff */
[----:B------:R-:W2:Y:S02]  /*17370*/  S2R R7, SR_TID.X ;  /* 0x0000000000077919 */ /* 0x000ea40000002100 */
[----:B-1----:R-:W1:Y:S01]  /*17380*/  @P2 LDC R15, c[0x0][0x454] ;  /* 0x00011500ff0f2b82 */ /* 0x002e620000000800 */
[----:B-----5:R-:W-:Y:S01]  /*17390*/  @P4 FFMA.FTZ R2, R102, R13, R5 ;  /* 0x0000000d66024223 */ /* 0x020fe20000010005 */
[C---:B---3--:R-:W-:Y:S01]  /*173a0*/  @!P1 IMAD.WIDE.U32 R20, R159.reuse, R16, RZ ;  /* 0x000000109f149225 */ /* 0x048fe200078e00ff */
[----:B------:R-:W-:Y:S01]  /*173b0*/  SHF.R.U32.HI R16, RZ, 0x2, R157 ;  /* 0x00000002ff107819 */ /* 0x000fe2000001169d */
[----:B------:R3:W4:Y:S02]  /*173c0*/  LDS.128 R8, [R166+0x1800] ;  /* 0x00180000a6087984 */ /* 0x0007240000000c00 */
[----:B------:R-:W-:Y:S01]  /*173d0*/  @!P1 IMAD R17, R159, R17, R21 ;  /* 0x000000119f119224 */ /* 0x000fe200078e0215 */
[----:B------:R-:W-:Y:S01]  /*173e0*/  LOP3.LUT R16, R19, 0x7, R16, 0xf8, !PT ;  /* 0x0000000713107812 */ /* 0x000fe200078ef810 */
[----:B------:R-:W-:-:S02]  /*173f0*/  @P1 IMAD R17, R156, R3, R23 ;  /* 0x000000039c111224 */ /* 0x000fc400078e0217 */
[C---:B------:R-:W-:Y:S01]  /*17400*/  @!P2 IMAD R3, R159.reuse, R6, R0 ;  /* 0x000000069f03a224 */ /* 0x040fe200078e0200 */
[----:B------:R-:W-:Y:S01]  /*17410*/  MOV R6, 0x7f800000 ;  /* 0x7f80000000067802 */ /* 0x000fe20000000f00 */
[----:B------:R-:W-:Y:S02]  /*17420*/  @!P0 IMAD R156, R159, R12, RZ ;  /* 0x0000000c9f9c8224 */ /* 0x000fe400078e02ff */
[----:B------:R-:W-:Y:S01]  /*17430*/  @P3 FFMA.FTZ R6, R101, R14, R4 ;  /* 0x0000000e65063223 */ /* 0x000fe20000010004 */
[----:B------:R-:W-:Y:S02]  /*17440*/  @!P2 IMAD R3, R3, R12, RZ ;  /* 0x0000000c0303a224 */ /* 0x000fe400078e02ff */
[----:B-1----:R-:W-:Y:S01]  /*17450*/  @P2 IMAD R3, R0, R15, R156 ;  /* 0x0000000f00032224 */ /* 0x002fe200078e029c */
[----:B--23--:R-:W-:Y:S06]  /*17460*/  @P5 BRA `(.L_x_6155) ;  /* 0x0000000000305947 */ /* 0x00cfec0003800000 */
        /* <DEDUP_REMOVED lines=12> */
.L_x_6155:
[----:B------:R-:W-:Y:S05]  /*17530*/  BSYNC.RECONVERGENT B0 ;  /* 0x0000000000007941 */ /* 0x000fea0003800200 */
.L_x_6154:
[----:B------:R-:W-:Y:S01]  /*17540*/  IMAD.MOV.U32 R169, RZ, RZ, RZ ;  /* 0x000000ffffa97224 */ /* 0x000fe200078e00ff */
[----:B-1----:R1:W2:Y:S01]  /*17550*/  LDS.128 R12, [R166] ;  /* 0x00000000a60c7984 */ /* 0x0022a20000000c00 */
[----:B------:R-:W-:Y:S01]  /*17560*/  @P1 IMAD.MOV.U32 R20, RZ, RZ, R22 ;  /* 0x000000ffff141224 */ /* 0x000fe200078e0016 */
[----:B------:R-:W3:Y:S01]  /*17570*/  LDCU.64 UR4, c[0x0][0x410] ;  /* 0x00008200ff0477ac */ /* 0x000ee20008000a00 */
        /* <DEDUP_REMOVED lines=12> */
[----:B---3--:R-:W-:-:S04]  /*17640*/  IMAD.WIDE.U32 R16, R0, UR4, R16 ;  /* 0x0000000400107c25 */ /* 0x008fc8000f8e0010 */
[----:B------:R-:W-:-:S08]  /*17650*/  IMAD R19, R0, UR5, R17 ;  /* 0x0000000500137c24 */ /* 0x000fd0000f8e0211 */
[----:B------:R-:W-:Y:S05]  /*17660*/  @P0 BRA `(.L_x_6157) ;  /* 0x00000000002c0947 */ /* 0x000fea0003800000 */
[----:B------:R-:W3:Y:S01]  /*17670*/  LDCU UR10, c[0x0][0x440] ;  /* 0x00008800ff0a77ac */ /* 0x000ee20008000800 */
[----:B------:R-:W-:Y:S01]  /*17680*/  IMAD.MOV.U32 R18, RZ, RZ, R16 ;  /* 0x000000ffff127224 */ /* 0x000fe200078e0010 */
[----:B------:R-:W5:Y:S03]  /*17690*/  LDCU.64 UR4, c[0x0][0x3f0] ;  /* 0x00007e00ff0477ac */ /* 0x000f660008000a00 */
[----:B------:R-:W-:-:S04]  /*176a0*/  IMAD.WIDE.U32 R22, R2, UR8, R18 ;  /* 0x0000000802167c25 */ /* 0x000fc8000f8e0012 */
[----:B------:R-:W-:Y:S01]  /*176b0*/  IMAD R0, R2, UR9, R23 ;  /* 0x0000000902007c24 */ /* 0x000fe2000f8e0217 */
[----:B---3--:R-:W-:Y:S02]  /*176c0*/  ISETP.GE.AND P1, PT, R168, UR10, PT ;  /* 0x0000000aa8007c0c */ /* 0x008fe4000bf26270 */
[----:B------:R-:W-:Y:S02]  /*176d0*/  ISETP.GE.AND P0, PT, R100, UR10, PT ;  /* 0x0000000a64007c0c */ /* 0x000fe4000bf06270 */
[----:B-----5:R-:W-:-:S04]  /*176e0*/  LEA R20, P2, R22, UR4, 0x1 ;  /* 0x0000000416147c11 */ /* 0x020fc8000f8408ff */
[----:B------:R-:W-:-:S05]  /*176f0*/  LEA.HI.X R21, R22, UR5, R0, 0x1, P2 ;  /* 0x0000000516157c11 */ /* 0x000fca00090f0c00 */
[----:B--2---:R3:W-:Y:S04]  /*17700*/  @!P1 STG.E.128 desc[UR6][R20.64], R12 ;  /* 0x0000000c14009986 */ /* 0x0047e8000c101d06 */
[----:B-1----:R3:W-:Y:S02]  /*17710*/  @!P0 STG.E.128 desc[UR6][R20.64+0x80], R4 ;  /* 0x0000800414008986 */ /* 0x0027e4000c101d06 */
.L_x_6157:
[----:B------:R-:W-:Y:S05]  /*17720*/  BSYNC.RECONVERGENT B0 ;  /* 0x0000000000007941 */ /* 0x000fea0003800200 */
.L_x_6156:
[----:B--23--:R2:W3:Y:S01]  /*17730*/  LDS.128 R12, [R166+0x800] ;  /* 0x00080000a60c7984 */ /* 0x00c4e20000000c00 */
[----:B------:R-:W-:Y:S03]  /*17740*/  BSSY.RECONVERGENT B0, `(.L_x_6158) ;  /* 0x0000013000007945 */ /* 0x000fe60003800200 */
[----:B-1----:R2:W1:Y:S01]  /*17750*/  LDS.128 R4, [R166+0x2800] ;  /* 0x00280000a6047984 */ /* 0x0024620000000c00 */
[----:B------:R-:W-:Y:S05]  /*17760*/  @P5 BRA `(.L_x_6159) ;  /* 0x0000000000405947 */ /* 0x000fea0003800000 */
[----:B------:R-:W5:Y:S01]  /*17770*/  LDCU UR10, c[0x0][0x440] ;  /* 0x00008800ff0a77ac */ /* 0x000f620008000800 */
[----:B------:R-:W-:Y:S01]  /*17780*/  IADD3 R3, P0, PT, R2, 0x10, RZ ;  /* 0x0000001002037810 */ /* 0x000fe20007f1e0ff */
[----:B------:R-:W-:Y:S01]  /*17790*/  IMAD.MOV.U32 R20, RZ, RZ, R16 ;  /* 0x000000ffff147224 */ /* 0x000fe200078e0010 */
[----:B------:R-:W-:Y:S01]  /*177a0*/  MOV R21, R19 ;  /* 0x0000001300157202 */ /* 0x000fe20000000f00 */
[----:B------:R-:W4:Y:S02]  /*177b0*/  LDCU.64 UR4, c[0x0][0x3f0] ;  /* 0x00007e00ff0477ac */ /* 0x000f240008000a00 */
[----:B------:R-:W-:Y:S02]  /*177c0*/  IMAD.X R0, RZ, RZ, RZ, P0 ;  /* 0x000000ffff007224 */ /* 0x000fe400000e06ff */
[----:B------:R-:W-:-:S04]  /*177d0*/  IMAD.WIDE.U32 R20, R3, UR8, R20 ;  /* 0x0000000803147c25 */ /* 0x000fc8000f8e0014 */
[----:B------:R-:W-:-:S04]  /*177e0*/  IMAD R0, R0, UR8, RZ ;  /* 0x0000000800007c24 */ /* 0x000fc8000f8e02ff */
[----:B------:R-:W-:Y:S01]  /*177f0*/  IMAD R0, R3, UR9, R0 ;  /* 0x0000000903007c24 */ /* 0x000fe2000f8e0200 */
[----:B-----5:R-:W-:Y:S02]  /*17800*/  ISETP.GE.AND P1, PT, R168, UR10, PT ;  /* 0x0000000aa8007c0c */ /* 0x020fe4000bf26270 */
[----:B------:R-:W-:Y:S01]  /*17810*/  ISETP.GE.AND P0, PT, R100, UR10, PT ;  /* 0x0000000a64007c0c */ /* 0x000fe2000bf06270 */
[----:B------:R-:W-:Y:S01]  /*17820*/  IMAD.IADD R0, R0, 0x1, R21 ;  /* 0x0000000100007824 */ /* 0x000fe200078e0215 */
[----:B----4-:R-:W-:-:S04]  /*17830*/  LEA R22, P2, R20, UR4, 0x1 ;  /* 0x0000000414167c11 */ /* 0x010fc8000f8408ff */
[----:B------:R-:W-:-:S05]  /*17840*/  LEA.HI.X R23, R20, UR5, R0, 0x1, P2 ;  /* 0x0000000514177c11 */ /* 0x000fca00090f0c00 */
[----:B---3--:R3:W-:Y:S04]  /*17850*/  @!P1 STG.E.128 desc[UR6][R22.64], R12 ;  /* 0x0000000c16009986 */ /* 0x0087e8000c101d06 */
[----:B-1----:R3:W-:Y:S02]  /*17860*/  @!P0 STG.E.128 desc[UR6][R22.64+0x80], R4 ;  /* 0x0000800416008986 */ /* 0x0027e4000c101d06 */
.L_x_6159:
[----:B------:R-:W-:Y:S05]  /*17870*/  BSYNC.RECONVERGENT B0 ;  /* 0x0000000000007941 */ /* 0x000fea0003800200 */
.L_x_6158:
[----:B---3--:R3:W2:Y:S01]  /*17880*/  LDS.128 R12, [R166+0x1000] ;  /* 0x00100000a60c7984 */ /* 0x0086a20000000c00 */
        /* <DEDUP_REMOVED lines=17> */
[----:B--2---:R2:W-:Y:S04]  /*179a0*/  @!P1 STG.E.128 desc[UR6][R22.64], R12 ;  /* 0x0000000c16009986 */ /* 0x0045e8000c101d06 */
[----:B-1----:R2:W-:Y:S02]  /*179b0*/  @!P0 STG.E.128 desc[UR6][R22.64+0x80], R4 ;  /* 0x0000800416008986 */ /* 0x0025e4000c101d06 */
.L_x_6161:
[----:B------:R-:W-:Y:S05]  /*179c0*/  BSYNC.RECONVERGENT B0 ;  /* 0x0000000000007941 */ /* 0x000fea0003800200 */
.L_x_6160:
[----:B------:R-:W-:Y:S05]  /*179d0*/  @P3 EXIT ;  /* 0x000000000000394d */ /* 0x000fea0003800000 */
[----:B------:R-:W5:Y:S01]  /*179e0*/  LDCU.64 UR4, c[0x0][0x3f0] ;  /* 0x00007e00ff0477ac */ /* 0x000f620008000a00 */
[----:B------:R-:W-:Y:S01]  /*179f0*/  IADD3 R3, P0, PT, R2, 0x30, RZ ;  /* 0x0000003002037810 */ /* 0x000fe20007f1e0ff */
[----:B--23--:R-:W2:Y:S01]  /*17a00*/  LDS.128 R164, [R166+0x3800] ;  /* 0x00380000a6a47984 */ /* 0x00cea20000000c00 */
[----:B-1----:R-:W-:Y:S01]  /*17a10*/  MOV R5, R19 ;  /* 0x0000001300057202 */ /* 0x002fe20000000f00 */
[----:B------:R-:W1:Y:S01]  /*17a20*/  LDCU UR10, c[0x0][0x440] ;  /* 0x00008800ff0a77ac */ /* 0x000e620008000800 */
[----:B------:R-:W-:Y:S02]  /*17a30*/  IMAD.MOV.U32 R4, RZ, RZ, R16 ;  /* 0x000000ffff047224 */ /* 0x000fe400078e0010 */
[----:B------:R-:W-:Y:S02]  /*17a40*/  IMAD.X R0, RZ, RZ, RZ, P0 ;  /* 0x000000ffff007224 */ /* 0x000fe400000e06ff */
[----:B------:R-:W-:-:S04]  /*17a50*/  IMAD.WIDE.U32 R4, R3, UR8, R4 ;  /* 0x0000000803047c25 */ /* 0x000fc8000f8e0004 */
[----:B------:R-:W-:-:S04]  /*17a60*/  IMAD R0, R0, UR8, RZ ;  /* 0x0000000800007c24 */ /* 0x000fc8000f8e02ff */
[----:B------:R-:W-:Y:S01]  /*17a70*/  IMAD R0, R3, UR9, R0 ;  /* 0x0000000903007c24 */ /* 0x000fe2000f8e0200 */
[----:B-----5:R-:W-:-:S03]  /*17a80*/  LEA R2, P0, R4, UR4, 0x1 ;  /* 0x0000000404027c11 */ /* 0x020fc6000f8008ff */
[----:B------:R-:W-:Y:S01]  /*17a90*/  IMAD.IADD R0, R0, 0x1, R5 ;  /* 0x0000000100007824 */ /* 0x000fe200078e0205 */
[----:B-1----:R-:W-:-:S04]  /*17aa0*/  ISETP.GE.AND P1, PT, R168, UR10, PT ;  /* 0x0000000aa8007c0c */ /* 0x002fc8000bf26270 */
[----:B------:R-:W-:Y:S02]  /*17ab0*/  LEA.HI.X R3, R4, UR5, R0, 0x1, P0 ;  /* 0x0000000504037c11 */ /* 0x000fe400080f0c00 */
[----:B------:R-:W-:-:S07]  /*17ac0*/  ISETP.GE.AND P0, PT, R100, UR10, PT ;  /* 0x0000000a64007c0c */ /* 0x000fce000bf06270 */
[----:B----4-:R1:W-:Y:S06]  /*17ad0*/  @!P1 STG.E.128 desc[UR6][R2.64], R8 ;  /* 0x0000000802009986 */ /* 0x0103ec000c101d06 */
[----:B------:R-:W-:Y:S05]  /*17ae0*/  @P0 EXIT ;  /* 0x000000000000094d */ /* 0x000fea0003800000 */
[----:B--2---:R-:W-:Y:S01]  /*17af0*/  STG.E.128 desc[UR6][R2.64+0x80], R164 ;  /* 0x000080a402007986 */ /* 0x004fe2000c101d06 */
[----:B------:R-:W-:Y:S05]  /*17b00*/  EXIT ;  /* 0x000000000000794d */ /* 0x000fea0003800000 */
.L_x_6162:
        /* <DEDUP_REMOVED lines=15> */
.L_x_7254:


//--------------------- .text._ZN5flash24flash_fwd_splitkv_kernelI23Flash_fwd_kernel_traitsILi128ELi64ELi64ELi4ELb0ELb0EN7cutlass10bfloat16_tE19Flash_kernel_traitsILi128ELi64ELi64ELi4ES3_EELb1ELb0ELb1ELb0ELb0ELb1ELb0ELb1EEEvNS_16Flash_fwd_paramsE --------------------------
	.section	.text._ZN5flash24flash_fwd_splitkv_kernelI23Flash_fwd_kernel_traitsILi128ELi64ELi64ELi4ELb0ELb0EN7cutlass10bfloat16_tE19Flash_kernel_traitsILi128ELi64ELi64ELi4ES3_EELb1ELb0ELb1ELb0ELb0ELb1ELb0ELb1EEEvNS_16Flash_fwd_paramsE,"ax",@progbits
	.align	128
        .global         _ZN5flash24flash_fwd_splitkv_kernelI23Flash_fwd_kernel_traitsILi128ELi64ELi64ELi4ELb0ELb0EN7cutlass10bfloat16_tE19Flash_kernel_traitsILi128ELi64ELi64ELi4ES3_EELb1ELb0ELb1ELb0ELb0ELb1ELb0ELb1EEEvNS_16Flash_fwd_paramsE
        .type           _ZN5flash24flash_fwd_splitkv_kernelI23Flash_fwd_kernel_traitsILi128ELi64ELi64ELi4ELb0ELb0EN7cutlass10bfloat16_tE19Flash_kernel_traitsILi128ELi64ELi64ELi4ES3_EELb1ELb0ELb1ELb0ELb0ELb1ELb0ELb1EEEvNS_16Flash_fwd_paramsE,@function
        .size           _ZN5flash24flash_fwd_splitkv_kernelI23Flash_fwd_kernel_traitsILi128ELi64ELi64ELi4ELb0ELb0EN7cutlass10bfloat16_tE19Flash_kernel_traitsILi128ELi64ELi64ELi4ES3_EELb1ELb0ELb1ELb0ELb0ELb1ELb0ELb1EEEvNS_16Flash_fwd_paramsE,(.L_x_7255 - _ZN5flash24flash_fwd_splitkv_kernelI23Flash_fwd_kernel_traitsILi128ELi64ELi64ELi4ELb0ELb0EN7cutlass10bfloat16_tE19Flash_kernel_traitsILi128ELi64ELi64ELi4ES3_EELb1ELb0ELb1ELb0ELb0ELb1ELb0ELb1EEEvNS_16Flash_fwd_paramsE)
        .other          _ZN5flash24flash_fwd_splitkv_kernelI23Flash_fwd_kernel_traitsILi128ELi64ELi64ELi4ELb0ELb0EN7cutlass10bfloat16_tE19Flash_kernel_traitsILi128ELi64ELi64ELi4ES3_EELb1ELb0ELb1ELb0ELb0ELb1ELb0ELb1EEEvNS_16Flash_fwd_paramsE,@"STO_CUDA_ENTRY STV_DEFAULT"
_ZN5flash24flash_fwd_splitkv_kernelI23Flash_fwd_kernel_traitsILi128ELi64ELi64ELi4ELb0ELb0EN7cutlass10bfloat16_tE19Flash_kernel_traitsILi128ELi64ELi64ELi4ES3_EELb1ELb0ELb1ELb0ELb0ELb1ELb0ELb1EEEvNS_16Flash_fwd_paramsE:
.text._ZN5flash24flash_fwd_splitkv_kernelI23Flash_fwd_kernel_traitsILi128ELi64ELi64ELi4ELb0ELb0EN7cutlass10bfloat16_tE19Flash_kernel_traitsILi128ELi64ELi64ELi4ES3_EELb1ELb0ELb1ELb0ELb0ELb1ELb0ELb1EEEvNS_16Flash_fwd_paramsE:
        /* <DEDUP_REMOVED lines=51> */
.L_x_6163:
        /* <DEDUP_REMOVED lines=73> */
.L_x_6166:
[----:B------:R-:W-:Y:S05]  /*07c0*/  BSYNC.RECONVERGENT B0 ;  /* 0x0000000000007941 */ /* 0x000fea0003800200 */
.L_x_6165:
        /* <DEDUP_REMOVED lines=18> */
.L_x_6168:
[----:B------:R-:W-:Y:S05]  /*08f0*/  BSYNC.RECONVERGENT B0 ;  /* 0x0000000000007941 */ /* 0x000fea0003800200 */
.L_x_6167:
        /* <DEDUP_REMOVED lines=18> */
.L_x_6170:
[----:B------:R-:W-:Y:S05]  /*0a20*/  BSYNC.RECONVERGENT B0 ;  /* 0x0000000000007941 */ /* 0x000fea0003800200 */
.L_x_6169:
        /* <DEDUP_REMOVED lines=17> */
.L_x_6172:
[----:B------:R-:W-:Y:S05]  /*0b40*/  BSYNC.RECONVERGENT B0 ;  /* 0x0000000000007941 */ /* 0x000fea0003800200 */
.L_x_6171:
        /* <DEDUP_REMOVED lines=20> */
.L_x_6164:
        /* <DEDUP_REMOVED lines=11> */
.L_x_6173:
        /* <DEDUP_REMOVED lines=100> */
.L_x_6174:
        /* <DEDUP_REMOVED lines=15> */
.L_x_6176:
[----:B------:R-:W1:Y:S01]  /*1470*/  LDC.64 R4, c[0x0][0x3b8] ;  /* 0x0000ee00ff047b82 */ /* 0x000e620000000a00 */
[----:B------:R-:W-:-:S05]  /*1480*/  IADD3 R2, PT, PT, R0, R9, RZ ;  /* 0x0000000900027210 */ /* 0x000fca0007ffe0ff */
[C---:B-1----:R-:W-:Y:S02]  /*1490*/  IMAD R7, R2.reuse, R5, RZ ;  /* 0x0000000502077224 */ /* 0x042fe400078e02ff */
[----:B------:R-:W-:-:S05]  /*14a0*/  IMAD.WIDE.U32 R14, R2, R4, RZ ;  /* 0x00000004020e7225 */ /* 0x000fca00078e00ff */
[----:B------:R-:W-:Y:S02]  /*14b0*/  IADD3 R7, PT, PT, R15, R7, RZ ;  /* 0x000000070f077210 */ /* 0x000fe40007ffe0ff */
.L_x_6177:
        /* <DEDUP_REMOVED lines=14> */
.L_x_6178:
[----:B------:R-:W1:Y:S01]  /*15a0*/  LDC.64 R2, c[0x0][0x3c0] ;  /* 0x0000f000ff027b82 */ /* 0x000e620000000a00 */
[----:B------:R-:W-:-:S05]  /*15b0*/  IADD3 R0, PT, PT, R0, R9, RZ ;  /* 0x0000000900007210 */ /* 0x000fca0007ffe0ff */
[C---:B-1----:R-:W-:Y:S02]  /*15c0*/  IMAD R15, R0.reuse, R3, RZ ;  /* 0x00000003000f7224 */ /* 0x042fe400078e02ff */
[----:B------:R-:W-:-:S05]  /*15d0*/  IMAD.WIDE.U32 R16, R0, R2, RZ ;  /* 0x0000000200107225 */ /* 0x000fca00078e00ff */
[----:B------:R-:W-:-:S07]  /*15e0*/  IADD3 R15, PT, PT, R17, R15, RZ ;  /* 0x0000000f110f7210 */ /* 0x000fce0007ffe0ff */
.L_x_6179:
        /* <DEDUP_REMOVED lines=50> */
.L_x_6175:
        /* <DEDUP_REMOVED lines=170> */
.L_x_6232:
        /* <DEDUP_REMOVED lines=18> */
.L_x_6182:
[----:B---34-:R-:W-:Y:S05]  /*24d0*/  BSYNC.RECONVERGENT B0 ;  /* 0x0000000000007941 */ /* 0x018fea0003800200 */
.L_x_6181:
        /* <DEDUP_REMOVED lines=13> */
.L_x_6184:
[----:B------:R-:W-:Y:S05]  /*25b0*/  BSYNC.RECONVERGENT B0 ;  /* 0x0000000000007941 */ /* 0x000fea0003800200 */
.L_x_6183:
        /* <DEDUP_REMOVED lines=14> */
.L_x_6186:
[----:B------:R-:W-:Y:S05]  /*26a0*/  BSYNC.RECONVERGENT B0 ;  /* 0x0000000000007941 */ /* 0x000fea0003800200 */
.L_x_6185:
        /* <DEDUP_REMOVED lines=18> */
.L_x_6188:
[----:B------:R-:W-:Y:S05]  /*27d0*/  BSYNC.RECONVERGENT B0 ;  /* 0x0000000000007941 */ /* 0x000fea0003800200 */
.L_x_6187:
        /* <DEDUP_REMOVED lines=15> */
.L_x_6192:
[----:B------:R-:W-:Y:S05]  /*28d0*/  BSYNC.RECONVERGENT B0 ;  /* 0x0000000000007941 */ /* 0x000fea0003800200 */
.L_x_6191:
        /* <DEDUP_REMOVED lines=12> */
.L_x_6194:
[----:B------:R-:W-:Y:S05]  /*29a0*/  BSYNC.RECONVERGENT B0 ;  /* 0x0000000000007941 */ /* 0x000fea0003800200 */
.L_x_6193:
        /* <DEDUP_REMOVED lines=14> */
.L_x_6196:
[----:B------:R-:W-:Y:S05]  /*2a90*/  BSYNC.RECONVERGENT B0 ;  /* 0x0000000000007941 */ /* 0x000fea0003800200 */
.L_x_6195:
        /* <DEDUP_REMOVED lines=20> */
.L_x_6190:
        /* <DEDUP_REMOVED lines=54> */
.L_x_6202:
[----:B------:R-:W-:Y:S05]  /*2f40*/  BSYNC.RECONVERGENT B0 ;  /* 0x0000000000007941 */ /* 0x000fea0003800200 */
.L_x_6201:
        /* <DEDUP_REMOVED lines=47> */
.L_x_6200:
[----:B------:R-:W-:Y:S05]  /*3240*/  BSYNC.RECONVERGENT B1 ;  /* 0x0000000000017941 */ /* 0x000fea0003800200 */
.L_x_6199:
        /* <DEDUP_REMOVED lines=63> */
.L_x_6206:
[----:B------:R-:W-:Y:S05]  /*3640*/  BSYNC.RECONVERGENT B0 ;  /* 0x0000000000007941 */ /* 0x000fea0003800200 */
.L_x_6205:
        /* <DEDUP_REMOVED lines=47> */
.L_x_6204:
[----:B------:R-:W-:Y:S05]  /*3940*/  BSYNC.RECONVERGENT B1 ;  /* 0x0000000000017941 */ /* 0x000fea0003800200 */
.L_x_6203:
        /* <DEDUP_REMOVED lines=63> */
.L_x_6210:
[----:B------:R-:W-:Y:S05]  /*3d40*/  BSYNC.RECONVERGENT B0 ;  /* 0x0000000000007941 */ /* 0x000fea0003800200 */
.L_x_6209:
        /* <DEDUP_REMOVED lines=47> */
.L_x_6208:
[----:B------:R-:W-:Y:S05]  /*4040*/  BSYNC.RECONVERGENT B1 ;  /* 0x0000000000017941 */ /* 0x000fea0003800200 */
.L_x_6207:
        /* <DEDUP_REMOVED lines=66> */
.L_x_6214:
[----:B------:R-:W-:Y:S05]  /*4470*/  BSYNC.RECONVERGENT B0 ;  /* 0x0000000000007941 */ /* 0x000fea0003800200 */
.L_x_6213:
        /* <DEDUP_REMOVED lines=47> */
.L_x_6212:
[----:B------:R-:W-:Y:S05]  /*4770*/  BSYNC.RECONVERGENT B1 ;  /* 0x0000000000017941 */ /* 0x000fea0003800200 */
.L_x_6211:
        /* <DEDUP_REMOVED lines=8> */
.L_x_6198:
        /* <DEDUP_REMOVED lines=95> */
.L_x_6218:
[----:B------:R-:W-:Y:S05]  /*4df0*/  BSYNC.RECONVERGENT B0 ;  /* 0x0000000000007941 */ /* 0x000fea0003800200 */
.L_x_6217:
        /* <DEDUP_REMOVED lines=88> */
.L_x_6216:
[----:B------:R-:W-:Y:S05]  /*5380*/  BSYNC.RECONVERGENT B1 ;  /* 0x0000000000017941 */ /* 0x000fea0003800200 */
.L_x_6215:
        /* <DEDUP_REMOVED lines=96> */
.L_x_6222:
[----:B------:R-:W-:Y:S05]  /*5990*/  BSYNC.RECONVERGENT B0 ;  /* 0x0000000000007941 */ /* 0x000fea0003800200 */
.L_x_6221:
        /* <DEDUP_REMOVED lines=88> */
.L_x_6220:
[----:B------:R-:W-:Y:S05]  /*5f20*/  BSYNC.RECONVERGENT B1 ;  /* 0x0000000000017941 */ /* 0x000fea0003800200 */
.L_x_6219:
        /* <DEDUP_REMOVED lines=98> */
.L_x_6226:
[----:B------:R-:W-:Y:S05]  /*6550*/  BSYNC.RECONVERGENT B0 ;  /* 0x0000000000007941 */ /* 0x000fea0003800200 */
.L_x_6225:
        /* <DEDUP_REMOVED lines=86> */
.L_x_6224:
[----:B------:R-:W-:Y:S05]  /*6ac0*/  BSYNC.RECONVERGENT B1 ;  /* 0x0000000000017941 */ /* 0x000fea0003800200 */
.L_x_6223:
        /* <DEDUP_REMOVED lines=101> */
.L_x_6230:
[----:B------:R-:W-:Y:S05]  /*7120*/  BSYNC.RECONVERGENT B0 ;  /* 0x0000000000007941 */ /* 0x000fea0003800200 */
.L_x_6229:
        /* <DEDUP_REMOVED lines=86> */
.L_x_6228:
[----:B------:R-:W-:Y:S05]  /*7690*/  BSYNC.RECONVERGENT B1 ;  /* 0x0000000000017941 */ /* 0x000fea0003800200 */
.L_x_6227:
[----:B------:R-:W5:Y:S08]  /*76a0*/  LDC R3, c[0x0][0x450] ;  /* 0x00011400ff037b82 */ /* 0x000f700000000800 */
[----:B------:R-:W1:Y:S01]  /*76b0*/  LDC R13, c[0x0][0x450] ;  /* 0x00011400ff0d7b82 */ /* 0x000e620000000800 */
[----:B-----5:R-:W-:Y:S05]  /*76c0*/  IMAD.U32 R3, R3, -0x20, RZ ;  /* 0xffffffe003037824 */ /* 0x020fea00078e00ff */
[C---:B------:R-:W-:Y:S02]  /*76d0*/  LEA R84, P1, R3.reuse, R84, 0x1 ;  /* 0x0000005403547211 */ /* 0x040fe400078208ff */
[C---:B------:R-:W-:Y:S02]  /*76e0*/  LEA R82, P0, R3.reuse, R82, 0x1 ;  /* 0x0000005203527211 */ /* 0x040fe400078008ff */
[C---:B------:R-:W-:Y:S02]  /*76f0*/  LEA.HI.X.SX32 R85, R3.reuse, R85, 0x1, P1 ;  /* 0x0000005503557211 */ /* 0x040fe400008f0eff */
[----:B-1----:R-:W-:Y:S09]  /*7700*/  LEA.HI.X.SX32 R83, R3, R83, 0x1, P0 ;  /* 0x0000005303537211 */ /* 0x002ff200000f0eff */
.L_x_6197:
[----:B------:R-:W-:Y:S05]  /*7710*/  BSYNC.RECONVERGENT B2 ;  /* 0x0000000000027941 */ /* 0x000fea0003800200 */
.L_x_6189:
        /* <DEDUP_REMOVED lines=91> */
.L_x_6231:
[----:B------:R-:W-:Y:S02]  /*7cd0*/  IADD3 R80, P1, PT, R80, R87, RZ ;  /* 0x0000005750507210 */ /* 0x000fe40007f3e0ff */
[----:B------:R-:W-:Y:S03]  /*7ce0*/  IADD3 R12, P0, PT, R12, R89, RZ ;  /* 0x000000590c0c7210 */ /* 0x000fe60007f1e0ff */
[----:B------:R-:W-:Y:S02]  /*7cf0*/  IMAD.X R81, R81, 0x1, R86, P1 ;  /* 0x0000000151517824 */ /* 0x000fe400008e0656 */
[----:B------:R-:W-:Y:S01]  /*7d00*/  IMAD.X R9, R9, 0x1, R88, P0 ;  /* 0x0000000109097824 */ /* 0x000fe200000e0658 */
[----:B------:R-:W-:Y:S07]  /*7d10*/  @P2 BRA `(.L_x_6232) ;  /* 0xffffffa400a42947 */ /* 0x000fee000383ffff */
.L_x_6180:
        /* <DEDUP_REMOVED lines=43> */
.L_x_6236:
[----:B------:R-:W-:Y:S05]  /*7fd0*/  BSYNC.RECONVERGENT B0 ;  /* 0x0000000000007941 */ /* 0x000fea0003800200 */
.L_x_6235:
        /* <DEDUP_REMOVED lines=17> */
.L_x_6238:
[----:B------:R-:W-:Y:S05]  /*80f0*/  BSYNC.RECONVERGENT B0 ;  /* 0x0000000000007941 */ /* 0x000fea0003800200 */
.L_x_6237:
        /* <DEDUP_REMOVED lines=17> */
.L_x_6240:
[----:B------:R-:W-:Y:S05]  /*8210*/  BSYNC.RECONVERGENT B0 ;  /* 0x0000000000007941 */ /* 0x000fea0003800200 */
.L_x_6239:
        /* <DEDUP_REMOVED lines=17> */
.L_x_6234:
        /* <DEDUP_REMOVED lines=79> */
.L_x_6248:
[----:B------:R-:W-:Y:S05]  /*8820*/  BSYNC.RECONVERGENT B0 ;  /* 0x0000000000007941 */ /* 0x000fea0003800200 */
.L_x_6247:
[----:B-----5:R-:W-:Y:S01]  /*8830*/  IMAD.MOV.U32 R6, RZ, RZ, R14 ;  /* 0x000000ffff067224 */ /* 0x020fe200078e000e */
[----:B------:R-:W-:Y:S01]  /*8840*/  MOV R4, R12 ;  /* 0x0000000c00047202 */ /* 0x000fe20000000f00 */
[----:B------:R-:W-:Y:S01]  /*8850*/  IMAD.MOV.U32 R7, RZ, RZ, R15 ;  /* 0x000000ffff077224 */ /* 0x000fe200078e000f */
[----:B------:R-:W-:Y:S02]  /*8860*/  MOV R5, R13 ;  /* 0x0000000d00057202 */ /* 0x000fe40000000f00 */
.L_x_6246:
[----:B------:R-:W-:Y:S05]  /*8870*/  BSYNC.RECONVERGENT B1 ;  /* 0x0000000000017941 */ /* 0x000fea0003800200 */
.L_x_6245:
        /* <DEDUP_REMOVED lines=49> */
.L_x_6250:
[----:B------:R-:W-:Y:S05]  /*8b90*/  BSYNC.RECONVERGENT B0 ;  /* 0x0000000000007941 */ /* 0x000fea0003800200 */
.L_x_6249:
[----:B-----5:R3:W-:Y:S02]  /*8ba0*/  STS.128 [R163+0x2000], R12 ;  /* 0x0020000ca3007388 */ /* 0x0207e40000000c00 */
.L_x_6244:
[----:B------:R-:W-:Y:S05]  /*8bb0*/  BSYNC.RECONVERGENT B2 ;  /* 0x0000000000027941 */ /* 0x000fea0003800200 */
.L_x_6243:
        /* <DEDUP_REMOVED lines=63> */
.L_x_6256:
[----:B------:R-:W-:Y:S05]  /*8fb0*/  BSYNC.RECONVERGENT B0 ;  /* 0x0000000000007941 */ /* 0x000fea0003800200 */
.L_x_6255:
[----:B-----5:R1:W-:Y:S02]  /*8fc0*/  STS.128 [R163+0x800], R12 ;  /* 0x0008000ca3007388 */ /* 0x0203e40000000c00 */
.L_x_6254:
[----:B------:R-:W-:Y:S05]  /*8fd0*/  BSYNC.RECONVERGENT B1 ;  /* 0x0000000000017941 */ /* 0x000fea0003800200 */
.L_x_6253:
        /* <DEDUP_REMOVED lines=55> */
.L_x_6258:
[----:B------:R-:W-:Y:S05]  /*9350*/  BSYNC.RECONVERGENT B0 ;  /* 0x0000000000007941 */ /* 0x000fea0003800200 */
.L_x_6257:
[----:B-----5:R3:W-:Y:S02]  /*9360*/  STS.128 [R163+0x2800], R12 ;  /* 0x0028000ca3007388 */ /* 0x0207e40000000c00 */
.L_x_6252:
[----:B------:R-:W-:Y:S05]  /*9370*/  BSYNC.RECONVERGENT B2 ;  /* 0x0000000000027941 */ /* 0x000fea0003800200 */
.L_x_6251:
        /* <DEDUP_REMOVED lines=64> */
.L_x_6264:
[----:B------:R-:W-:Y:S05]  /*9780*/  BSYNC.RECONVERGENT B0 ;  /* 0x0000000000007941 */ /* 0x000fea0003800200 */
.L_x_6263:
[----:B-----5:R3:W-:Y:S02]  /*9790*/  STS.128 [R163+0x1000], R12 ;  /* 0x0010000ca3007388 */ /* 0x0207e40000000c00 */
.L_x_6262:
[----:B------:R-:W-:Y:S05]  /*97a0*/  BSYNC.RECONVERGENT B1 ;  /* 0x0000000000017941 */ /* 0x000fea0003800200 */
.L_x_6261:
        /* <DEDUP_REMOVED lines=55> */
.L_x_6266:
[----:B------:R-:W-:Y:S05]  /*9b20*/  BSYNC.RECONVERGENT B0 ;  /* 0x0000000000007941 */ /* 0x000fea0003800200 */
.L_x_6265:
[----:B-----5:R1:W-:Y:S02]  /*9b30*/  STS.128 [R163+0x3000], R12 ;  /* 0x0030000ca3007388 */ /* 0x0203e40000000c00 */
.L_x_6260:
[----:B------:R-:W-:Y:S05]  /*9b40*/  BSYNC.RECONVERGENT B2 ;  /* 0x0000000000027941 */ /* 0x000fea0003800200 */
.L_x_6259:
        /* <DEDUP_REMOVED lines=65> */
.L_x_6270:
[----:B------:R-:W-:Y:S05]  /*9f60*/  BSYNC.RECONVERGENT B0 ;  /* 0x0000000000007941 */ /* 0x000fea0003800200 */
.L_x_6269:
[----:B-----5:R3:W-:Y:S02]  /*9f70*/  STS.128 [R163+0x1800], R12 ;  /* 0x0018000ca3007388 */ /* 0x0207e40000000c00 */
.L_x_6268:
[----:B------:R-:W-:Y:S05]  /*9f80*/  BSYNC.RECONVERGENT B1 ;  /* 0x0000000000017941 */ /* 0x000fea0003800200 */
.L_x_6267:
        /* <DEDUP_REMOVED lines=57> */
.L_x_6272:
[----:B------:R-:W-:Y:S05]  /*a320*/  BSYNC.RECONVERGENT B0 ;  /* 0x0000000000007941 */ /* 0x000fea0003800200 */
.L_x_6271:
[----:B-----5:R3:W-:Y:S01]  /*a330*/  STS.128 [R163+0x3800], R12 ;  /* 0x0038000ca3007388 */ /* 0x0207e20000000c00 */
[----:B------:R-:W-:Y:S05]  /*a340*/  BRA `(.L_x_6241) ;  /* 0x0000002c00cc7947 */ /* 0x000fea0003800000 */
.L_x_6242:
        /* <DEDUP_REMOVED lines=100> */
.L_x_6277:
[----:B------:R-:W-:Y:S05]  /*a990*/  BSYNC.RECONVERGENT B0 ;  /* 0x0000000000007941 */ /* 0x000fea0003800200 */
.L_x_6276:
[----:B------:R-:W-:Y:S05]  /*a9a0*/  BSYNC.RECONVERGENT B1 ;  /* 0x0000000000017941 */ /* 0x000fea0003800200 */
.L_x_6275:
        /* <DEDUP_REMOVED lines=89> */
.L_x_6279:
[----:B------:R-:W-:Y:S05]  /*af40*/  BSYNC.RECONVERGENT B0 ;  /* 0x0000000000007941 */ /* 0x000fea0003800200 */
.L_x_6278:
[----:B-----5:R3:W-:Y:S02]  /*af50*/  STS.128 [R163+0x2000], R20 ;  /* 0x00200014a3007388 */ /* 0x0207e40000000c00 */
.L_x_6274:
[----:B------:R-:W-:Y:S05]  /*af60*/  BSYNC.RECONVERGENT B2 ;  /* 0x0000000000027941 */ /* 0x000fea0003800200 */
.L_x_6273:
        /* <DEDUP_REMOVED lines=94> */
.L_x_6285:
[----:B------:R-:W-:Y:S05]  /*b550*/  BSYNC.RECONVERGENT B0 ;  /* 0x0000000000007941 */ /* 0x000fea0003800200 */
.L_x_6284:
[----:B-----5:R3:W-:Y:S02]  /*b560*/  STS.128 [R163+0x800], R20 ;  /* 0x00080014a3007388 */ /* 0x0207e40000000c00 */
.L_x_6283:
[----:B------:R-:W-:Y:S05]  /*b570*/  BSYNC.RECONVERGENT B1 ;  /* 0x0000000000017941 */ /* 0x000fea0003800200 */
.L_x_6282:
        /* <DEDUP_REMOVED lines=87> */
.L_x_6287:
[----:B------:R-:W-:Y:S05]  /*baf0*/  BSYNC.RECONVERGENT B0 ;  /* 0x0000000000007941 */ /* 0x000fea0003800200 */
.L_x_6286:
[----:B-----5:R1:W-:Y:S02]  /*bb00*/  STS.128 [R163+0x2800], R4 ;  /* 0x00280004a3007388 */ /* 0x0203e40000000c00 */
.L_x_6281:
[----:B------:R-:W-:Y:S05]  /*bb10*/  BSYNC.RECONVERGENT B2 ;  /* 0x0000000000027941 */ /* 0x000fea0003800200 */
.L_x_6280:
        /* <DEDUP_REMOVED lines=95> */
.L_x_6293:
[----:B------:R-:W-:Y:S05]  /*c110*/  BSYNC.RECONVERGENT B0 ;  /* 0x0000000000007941 */ /* 0x000fea0003800200 */
.L_x_6292:
[----:B-----5:R3:W-:Y:S02]  /*c120*/  STS.128 [R163+0x1000], R20 ;  /* 0x00100014a3007388 */ /* 0x0207e40000000c00 */
.L_x_6291:
[----:B------:R-:W-:Y:S05]  /*c130*/  BSYNC.RECONVERGENT B1 ;  /* 0x0000000000017941 */ /* 0x000fea0003800200 */
.L_x_6290:
        /* <DEDUP_REMOVED lines=86> */
.L_x_6295:
[----:B------:R-:W-:Y:S05]  /*c6a0*/  BSYNC.RECONVERGENT B0 ;  /* 0x0000000000007941 */ /* 0x000fea0003800200 */
.L_x_6294:
[----:B-----5:R3:W-:Y:S02]  /*c6b0*/  STS.128 [R163+0x3000], R20 ;  /* 0x00300014a3007388 */ /* 0x0207e40000000c00 */
.L_x_6289:
[----:B------:R-:W-:Y:S05]  /*c6c0*/  BSYNC.RECONVERGENT B2 ;  /* 0x0000000000027941 */ /* 0x000fea0003800200 */
.L_x_6288:
        /* <DEDUP_REMOVED lines=95> */
.L_x_6299:
[----:B------:R-:W-:Y:S05]  /*ccc0*/  BSYNC.RECONVERGENT B0 ;  /* 0x0000000000007941 */ /* 0x000fea0003800200 */
.L_x_6298:
[----:B-----5:R1:W-:Y:S02]  /*ccd0*/  STS.128 [R163+0x1800], R20 ;  /* 0x00180014a3007388 */ /* 0x0203e40000000c00 */
.L_x_6297:
[----:B------:R-:W-:Y:S05]  /*cce0*/  BSYNC.RECONVERGENT B1 ;  /* 0x0000000000017941 */ /* 0x000fea0003800200 */
.L_x_6296:
        /* <DEDUP_REMOVED lines=87> */
.L_x_6301:
[----:B------:R-:W-:Y:S05]  /*d260*/  BSYNC.RECONVERGENT B0 ;  /* 0x0000000000007941 */ /* 0x000fea0003800200 */
.L_x_6300:
[----:B-----5:R1:W-:Y:S02]  /*d270*/  STS.128 [R163+0x3800], R4 ;  /* 0x00380004a3007388 */ /* 0x0203e40000000c00 */
.L_x_6241:
[----:B------:R-:W-:Y:S05]  /*d280*/  BSYNC.RECONVERGENT B3 ;  /* 0x0000000000037941 */ /* 0x000fea0003800200 */
.L_x_6233:
        /* <DEDUP_REMOVED lines=28> */
.L_x_6303:
[----:B------:R-:W-:Y:S05]  /*d450*/  BSYNC.RECONVERGENT B0 ;  /* 0x0000000000007941 */ /* 0x000fea0003800200 */
.L_x_6302:
        /* <DEDUP_REMOVED lines=17> */
.L_x_6305:
[----:B------:R-:W-:Y:S05]  /*d570*/  BSYNC.RECONVERGENT B0 ;  /* 0x0000000000007941 */ /* 0x000fea0003800200 */
.L_x_6304:
        /* <DEDUP_REMOVED lines=19> */
.L_x_6307:
[----:B------:R-:W-:Y:S05]  /*d6b0*/  BSYNC.RECONVERGENT B0 ;  /* 0x0000000000007941 */ /* 0x000fea0003800200 */
.L_x_6306:
        /* <DEDUP_REMOVED lines=17> */
.L_x_6309:
[----:B------:R-:W-:Y:S05]  /*d7d0*/  BSYNC.RECONVERGENT B0 ;  /* 0x0000000000007941 */ /* 0x000fea0003800200 */
.L_x_6308:
        /* <DEDUP_REMOVED lines=42> */
.L_x_6311:
[----:B------:R2:W-:Y:S04]  /*da80*/  STS.128 [R163+0x8000], RZ ;  /* 0x008000ffa3007388 */ /* 0x0005e80000000c00 */
[----:B------:R2:W-:Y:S02]  /*da90*/  STS.128 [R163+0xa000], RZ ;  /* 0x00a000ffa3007388 */ /* 0x0005e40000000c00 */
.L_x_6312:
[----:B------:R-:W-:Y:S05]  /*daa0*/  BSYNC.RECONVERGENT B0 ;  /* 0x0000000000007941 */ /* 0x000fea0003800200 */
.L_x_6310:
        /* <DEDUP_REMOVED lines=30> */
.L_x_6314:
[----:B------:R-:W-:Y:S05]  /*dc90*/  BSYNC.RECONVERGENT B0 ;  /* 0x0000000000007941 */ /* 0x000fea0003800200 */
.L_x_6313:
        /* <DEDUP_REMOVED lines=21> */
.L_x_6316:
[----:B------:R-:W-:Y:S05]  /*ddf0*/  BSYNC.RECONVERGENT B0 ;  /* 0x0000000000007941 */ /* 0x000fea0003800200 */
.L_x_6315:
        /* <DEDUP_REMOVED lines=19> */
.L_x_6318:
[----:B------:R-:W-:Y:S05]  /*df30*/  BSYNC.RECONVERGENT B0 ;  /* 0x0000000000007941 */ /* 0x000fea0003800200 */
.L_x_6317:
[----:B-1----:R-:W-:Y:S01]  /*df40*/  LDSM.16.M88.4 R12, [R143] ;  /* 0x000000008f0c783b */ /* 0x002fe20000000200 */
[----:B------:R-:W-:Y:S01]  /*df50*/  R2P PR, R153, 0x6 ;  /* 0x0000000699007804 */ /* 0x000fe20000000000 */
[----:B------:R-:W-:Y:S01]  /*df60*/  IMAD.MOV.U32 R2, RZ, RZ, 0x20 ;  /* 0x00000020ff027424 */ /* 0x000fe200078e00ff */
[----:B------:R-:W1:Y:S01]  /*df70*/  LDCU UR10, c[0x0][0x50c] ;  /* 0x0000a180ff0a77ac */ /* 0x000e620008000800 */
[----:B------:R-:W5:Y:S01]  /*df80*/  LDSM.16.M88.4 R36, [R142+UR5+0x4000] ;  /* 0x004000058e24783b */ /* 0x000f620008000200 */
[----:B------:R-:W-:Y:S01]  /*df90*/  VIADD R3, R142, UR5 ;  /* 0x000000058e037c36 */ /* 0x000fe20008000000 */
[----:B------:R-:W-:Y:S01]  /*dfa0*/  VIADDMNMX R130, R27, 0x8, R56, PT ;  /* 0x000000081b827846 */ /* 0x000fe20003800138 */
[----:B------:R-:W-:Y:S01]  /*dfb0*/  IMAD.MOV.U32 R4, RZ, RZ, 0x40 ;  /* 0x00000040ff047424 */ /* 0x000fe200078e00ff */
[----:B------:R-:W-:Y:S01]  /*dfc0*/  SEL R2, R2, 0xffffffe0, !P1 ;  /* 0xffffffe002027807 */ /* 0x000fe20004800000 */
[----:B------:R-:W2:Y:S01]  /*dfd0*/  LDSM.16.M88.4 R80, [R142+UR5+0x4800] ;  /* 0x004800058e50783b */ /* 0x000ea20008000200 */
[----:B------:R-:W-:-:S02]  /*dfe0*/  IMAD.SHL.U32 R8, R153, 0x2, RZ ;  /* 0x0000000299087824 */ /* 0x000fc400078e00ff */
[----:B------:R-:W-:Y:S01]  /*dff0*/  SEL R4, R4, 0xffffffc0, !P2 ;  /* 0xffffffc004047807 */ /* 0x000fe20005000000 */
[--C-:B------:R-:W-:Y:S01]  /*e000*/  IMAD.IADD R141, R143, 0x1, R2.reuse ;  /* 0x000000018f8d7824 */ /* 0x100fe200078e0202 */
[----:B------:R-:W3:Y:S01]  /*e010*/  LDSM.16.M88.4 R72, [R142+UR5+0x5000] ;  /* 0x005000058e48783b */ /* 0x000ee20008000200 */
[----:B------:R-:W-:Y:S02]  /*e020*/  IMAD.IADD R138, R3, 0x1, R2 ;  /* 0x00000001038a7824 */ /* 0x000fe400078e0202 */
[--C-:B------:R-:W-:Y:S01]  /*e030*/  IMAD.IADD R140, R143, 0x1, R4.reuse ;  /* 0x000000018f8c7824 */ /* 0x100fe200078e0204 */
[----:B------:R-:W4:Y:S01]  /*e040*/  LDSM.16.M88.4 R52, [R142+UR5+0x5800] ;  /* 0x005800058e34783b */ /* 0x000f220008000200 */
[----:B------:R-:W-:Y:S01]  /*e050*/  IMAD.IADD R137, R3, 0x1, R4 ;  /* 0x0000000103897824 */ /* 0x000fe200078e0204 */
[----:B------:R-:W-:Y:S01]  /*e060*/  VIMNMX R3, PT, PT, R27, R56, PT ;  /* 0x000000381b037248 */ /* 0x000fe20003fe0100 */
[C---:B------:R-:W-:Y:S01]  /*e070*/  IMAD.IADD R139, R2.reuse, 0x1, R140 ;  /* 0x00000001028b7824 */ /* 0x040fe200078e028c */
[----:B------:R-:W-:Y:S02]  /*e080*/  LDSM.16.M88.4 R64, [R141] ;  /* 0x000000008d40783b */ /* 0x000fe40000000200 */
[----:B------:R-:W-:-:S02]  /*e090*/  IADD3 R136, PT, PT, R2, R137, RZ ;  /* 0x0000008902887210 */ /* 0x000fc40007ffe0ff */
[----:B------:R-:W1:Y:S04]  /*e0a0*/  LDSM.16.M88.4 R44, [R138+0x4000] ;  /* 0x004000008a2c783b */ /* 0x000e680000000200 */
[----:B------:R-:W1:Y:S04]  /*e0b0*/  LDSM.16.M88.4 R32, [R138+0x4800] ;  /* 0x004800008a20783b */ /* 0x000e680000000200 */
[----:B------:R-:W1:Y:S04]  /*e0c0*/  LDSM.16.M88.4 R28, [R138+0x5000] ;  /* 0x005000008a1c783b */ /* 0x000e680000000200 */
[----:B------:R-:W1:Y:S04]  /*e0d0*/  LDSM.16.M88.4 R40, [R138+0x5800] ;  /* 0x005800008a28783b */ /* 0x000e680000000200 */
[----:B------:R-:W-:Y:S01]  /*e0e0*/  LDSM.16.M88.4 R104, [R140] ;  /* 0x000000008c68783b */ /* 0x000fe20000000200 */
[C---:B-----5:R-:W-:Y:S03]  /*e0f0*/  HMMA.16816.F32.BF16 R20, R12.reuse, R36, RZ ;  /* 0x000000240c14723c */ /* 0x060fe600000418ff */
[----:B------:R-:W5:Y:S04]  /*e100*/  LDSM.16.M88.4 R16, [R137+0x4000] ;  /* 0x004000008910783b */ /* 0x000f680000000200 */
[----:B------:R-:W-:Y:S01]  /*e110*/  LDSM.16.M88.4 R60, [R139] ;  /* 0x000000008b3c783b */ /* 0x000fe20000000200 */
[C---:B------:R-:W-:Y:S03]  /*e120*/  HMMA.16816.F32.BF16 R36, R12.reuse, R38, RZ ;  /* 0x000000260c24723c */ /* 0x040fe600000418ff */
[----:B------:R-:W-:Y:S04]  /*e130*/  LDSM.16.M88.4 R108, [R136+0x4000] ;  /* 0x00400000886c783b */ /* 0x000fe80000000200 */
[----:B------:R-:W5:Y:S01]  /*e140*/  LDSM.16.M88.4 R88, [R137+0x5800] ;  /* 0x005800008958783b */ /* 0x000f620000000200 */
[C---:B--2---:R-:W-:Y:S03]  /*e150*/  HMMA.16816.F32.BF16 R84, R12.reuse, R80, RZ ;  /* 0x000000500c54723c */ /* 0x044fe600000418ff */
[----:B------:R-:W2:Y:S04]  /*e160*/  LDSM.16.M88.4 R96, [R137+0x4800] ;  /* 0x004800008960783b */ /* 0x000ea80000000200 */
[----:B------:R-:W2:Y:S01]  /*e170*/  LDSM.16.M88.4 R92, [R137+0x5000] ;  /* 0x00500000895c783b */ /* 0x000ea20000000200 */
[C---:B---3--:R-:W-:Y:S03]  /*e180*/  HMMA.16816.F32.BF16 R76, R12.reuse, R72, RZ ;  /* 0x000000480c4c723c */ /* 0x048fe600000418ff */
[----:B------:R-:W0:Y:S05]  /*e190*/  LDGDEPBAR ;  /* 0x00000000000079af */ /* 0x000e2a0000000000 */
[C---:B------:R-:W-:Y:S08]  /*e1a0*/  HMMA.16816.F32.BF16 R80, R12.reuse, R82, RZ ;  /* 0x000000520c50723c */ /* 0x040ff000000418ff */
[C---:B------:R-:W-:Y:S08]  /*e1b0*/  HMMA.16816.F32.BF16 R72, R12.reuse, R74, RZ ;  /* 0x0000004a0c48723c */ /* 0x040ff000000418ff */
[C---:B----4-:R-:W-:Y:S08]  /*e1c0*/  HMMA.16816.F32.BF16 R68, R12.reuse, R52, RZ ;  /* 0x000000340c44723c */ /* 0x050ff000000418ff */
[----:B------:R-:W-:Y:S01]  /*e1d0*/  HMMA.16816.F32.BF16 R12, R12, R54, RZ ;  /* 0x000000360c0c723c */ /* 0x000fe200000418ff */
        /* <DEDUP_REMOVED lines=9> */
[----:B------:R-:W1:Y:S07]  /*e270*/  LDSM.16.M88.4 R28, [R142+UR5+0x6000] ;  /* 0x006000058e1c783b */ /* 0x000e6e0008000200 */
[C---:B------:R-:W-:Y:S08]  /*e280*/  HMMA.16816.F32.BF16 R68, R64.reuse, R40, R68 ;  /* 0x000000284044723c */ /* 0x040ff00000041844 */
[----:B------:R-:W-:Y:S01]  /*e290*/  HMMA.16816.F32.BF16 R64, R64, R42, R12 ;  /* 0x0000002a4040723c */ /* 0x000fe2000004180c */
[----:B------:R-:W3:Y:S04]  /*e2a0*/  LDSM.16.M88.4 R40, [R136+0x5800] ;  /* 0x005800008828783b */ /* 0x000ee80000000200 */
[----:B------:R-:W-:Y:S03]  /*e2b0*/  LDSM.16.M88.4 R12, [R138+0x6000] ;  /* 0x006000008a0c783b */ /* 0x000fe60000000200 */
[C---:B-----5:R-:W-:Y:S08]  /*e2c0*/  HMMA.16816.F32.BF16 R20, R104.reuse, R16, R20 ;  /* 0x000000106814723c */ /* 0x060ff00000041814 */
[C---:B------:R-:W-:Y:S01]  /*e2d0*/  HMMA.16816.F32.BF16 R36, R104.reuse, R18, R36 ;  /* 0x000000126824723c */ /* 0x040fe20000041824 */
[----:B------:R-:W4:Y:S07]  /*e2e0*/  LDSM.16.M88.4 R16, [R141+0x2000] ;  /* 0x002000008d10783b */ /* 0x000f2e0000000200 */
[----:B------:R-:W-:Y:S08]  /*e2f0*/  HMMA.16816.F32.BF16 R68, R104, R88, R68 ;  /* 0x000000586844723c */ /* 0x000ff00000041844 */
[----:B------:R-:W-:Y:S08]  /*e300*/  HMMA.16816.F32.BF16 R20, R60, R108, R20 ;  /* 0x0000006c3c14723c */ /* 0x000ff00000041814 */
[----:B------:R-:W-:Y:S01]  /*e310*/  HMMA.16816.F32.BF16 R64, R104, R90, R64 ;  /* 0x0000005a6840723c */ /* 0x000fe20000041840 */
[----:B------:R-:W5:Y:S07]  /*e320*/  LDSM.16.M88.4 R88, [R142+UR5+0x7000] ;  /* 0x007000058e58783b */ /* 0x000f6e0008000200 */
[----:B------:R-:W-:Y:S08]  /*e330*/  HMMA.16816.F32.BF16 R36, R60, R110, R36 ;  /* 0x0000006e3c24723c */ /* 0x000ff00000041824 */
[C---:B--2---:R-:W-:Y:S08]  /*e340*/  HMMA.16816.F32.BF16 R84, R104.reuse, R96, R84 ;  /* 0x000000606854723c */ /* 0x044ff00000041854 */
[C---:B------:R-:W-:Y:S01]  /*e350*/  HMMA.16816.F32.BF16 R80, R104.reuse, R98, R80 ;  /* 0x000000626850723c */ /* 0x040fe20000041850 */
[----:B------:R-:W-:Y:S07]  /*e360*/  LDSM.16.M88.4 R96, [R140+0x2000] ;  /* 0x002000008c60783b */ /* 0x000fee0000000200 */
[C---:B------:R-:W-:Y:S08]  /*e370*/  HMMA.16816.F32.BF16 R76, R104.reuse, R92, R76 ;  /* 0x0000005c684c723c */ /* 0x040ff0000004184c */
[----:B------:R-:W-:Y:S01]  /*e380*/  HMMA.16816.F32.BF16 R72, R104, R94, R72 ;  /* 0x0000005e6848723c */ /* 0x000fe20000041848 */
[----:B------:R-:W2:Y:S07]  /*e390*/  LDSM.16.M88.4 R92, [R142+UR5+0x6800] ;  /* 0x006800058e5c783b */ /* 0x000eae0008000200 */
[----:B-1----:R-:W-:Y:S01]  /*e3a0*/  HMMA.16816.F32.BF16 R104, R32, R28, R20 ;  /* 0x0000001c2068723c */ /* 0x002fe20000041814 */
[----:B------:R-:W-:Y:S07]  /*e3b0*/  LDSM.16.M88.4 R20, [R137+0x6000] ;  /* 0x006000008914783b */ /* 0x000fee0000000200 */
[C---:B---3--:R-:W-:Y:S08]  /*e3c0*/  HMMA.16816.F32.BF16 R68, R60.reuse, R40, R68 ;  /* 0x000000283c44723c */ /* 0x048ff00000041844 */
[----:B------:R-:W-:Y:S01]  /*e3d0*/  HMMA.16816.F32.BF16 R64, R60, R42, R64 ;  /* 0x0000002a3c40723c */ /* 0x000fe20000041840 */
[----:B------:R-:W1:Y:S07]  /*e3e0*/  LDSM.16.M88.4 R40, [R142+UR5+0x7800] ;  /* 0x007800058e28783b */ /* 0x000e6e0008000200 */
[----:B------:R-:W-:Y:S01]  /*e3f0*/  HMMA.16816.F32.BF16 R36, R32, R30, R36 ;  /* 0x0000001e2024723c */ /* 0x000fe20000041824 */
[----:B------:R-:W3:Y:S07]  /*e400*/  LDSM.16.M88.4 R28, [R138+0x7000] ;  /* 0x007000008a1c783b */ /* 0x000eee0000000200 */
[C---:B------:R-:W-:Y:S08]  /*e410*/  HMMA.16816.F32.BF16 R76, R60.reuse, R44, R76 ;  /* 0x0000002c3c4c723c */ /* 0x040ff0000004184c */
[----:B------:R-:W-:Y:S01]  /*e420*/  HMMA.16816.F32.BF16 R72, R60, R46, R72 ;  /* 0x0000002e3c48723c */ /* 0x000fe20000041848 */
[----:B------:R-:W-:Y:S07]  /*e430*/  LDSM.16.M88.4 R44, [R139+0x2000] ;  /* 0x002000008b2c783b */ /* 0x000fee0000000200 */
[C---:B----4-:R-:W-:Y:S08]  /*e440*/  HMMA.16816.F32.BF16 R104, R16.reuse, R12, R104 ;  /* 0x0000000c1068723c */ /* 0x050ff00000041868 */
[----:B------:R-:W-:Y:S01]  /*e450*/  HMMA.16816.F32.BF16 R36, R16, R14, R36 ;  /* 0x0000000e1024723c */ /* 0x000fe20000041824 */
[----:B------:R-:W4:Y:S07]  /*e460*/  LDSM.16.M88.4 R12, [R138+0x7800] ;  /* 0x007800008a0c783b */ /* 0x000f2e0000000200 */
[C---:B------:R-:W-:Y:S08]  /*e470*/  HMMA.16816.F32.BF16 R84, R60.reuse, R52, R84 ;  /* 0x000000343c54723c */ /* 0x040ff00000041854 */
[----:B------:R-:W-:Y:S01]  /*e480*/  HMMA.16816.F32.BF16 R80, R60, R54, R80 ;  /* 0x000000363c50723c */ /* 0x000fe20000041850 */
[----:B------:R-:W4:Y:S04]  /*e490*/  LDSM.16.M88.4 R60, [R138+0x6800] ;  /* 0x006800008a3c783b */ /* 0x000f280000000200 */
[----:B------:R-:W-:Y:S03]  /*e4a0*/  LDSM.16.M88.4 R52, [R136+0x6000] ;  /* 0x006000008834783b */ /* 0x000fe60000000200 */
[C---:B-----5:R-:W-:Y:S08]  /*e4b0*/  HMMA.16816.F32.BF16 R76, R32.reuse, R88, R76 ;  /* 0x00000058204c723c */ /* 0x060ff0000004184c */
[C---:B------:R-:W-:Y:S01]  /*e4c0*/  HMMA.16816.F32.BF16 R72, R32.reuse, R90, R72 ;  /* 0x0000005a2048723c */ /* 0x040fe20000041848 */
[----:B------:R-:W-:Y:S07]  /*e4d0*/  LDSM.16.M88.4 R88, [R137+0x6800] ;  /* 0x006800008958783b */ /* 0x000fee0000000200 */
[C---:B--2---:R-:W-:Y:S08]  /*e4e0*/  HMMA.16816.F32.BF16 R84, R32.reuse, R92, R84 ;  /* 0x0000005c2054723c */ /* 0x044ff00000041854 */
[C---:B------:R-:W-:Y:S08]  /*e4f0*/  HMMA.16816.F32.BF16 R80, R32.reuse, R94, R80 ;  /* 0x0000005e2050723c */ /* 0x040ff00000041850 */
        /* <DEDUP_REMOVED lines=9> */
[C---:B------:R-:W-:Y:S08]  /*e590*/  HMMA.16816.F32.BF16 R84, R16.reuse, R60, R84 ;  /* 0x0000003c1054723c */ /* 0x040ff00000041854 */
[----:B------:R-:W-:Y:S01]  /*e5a0*/  HMMA.16816.F32.BF16 R80, R16, R62, R80 ;  /* 0x0000003e1050723c */ /* 0x000fe20000041850 */
[----:B------:R-:W4:Y:S07]  /*e5b0*/  LDSM.16.M88.4 R16, [R136+0x7000] ;  /* 0x007000008810783b */ /* 0x000f2e0000000200 */
[C---:B------:R-:W-:Y:S08]  /*e5c0*/  HMMA.16816.F32.BF16 R104, R96.reuse, R20, R104 ;  /* 0x000000146068723c */ /* 0x040ff00000041868 */
[----:B------:R-:W-:Y:S01]  /*e5d0*/  HMMA.16816.F32.BF16 R36, R96, R22, R36 ;  /* 0x000000166024723c */ /* 0x000fe20000041824 */
[----:B------:R-:W5:Y:S01]  /*e5e0*/  LDSM.16.M88.4 R20, [R136+0x6800] ;  /* 0x006800008814783b */ /* 0x000f620000000200 */
[----:B------:R-:W-:-:S06]  /*e5f0*/  DEPBAR.LE SB0, 0x0 ;  /* 0x000080000000791a */ /* 0x000fcc0000000000 */
[C---:B-1----:R-:W-:Y:S08]  /*e600*/  HMMA.16816.F32.BF16 R64, R96.reuse, R34, R64 ;  /* 0x000000226040723c */ /* 0x042ff00000041840 */
[C---:B--2---:R-:W-:Y:S08]  /*e610*/  HMMA.16816.F32.BF16 R76, R96.reuse, R28, R76 ;  /* 0x0000001c604c723c */ /* 0x044ff0000004184c */
[----:B------:R-:W-:Y:S08]  /*e620*/  HMMA.16816.F32.BF16 R72, R96, R30, R72 ;  /* 0x0000001e6048723c */ /* 0x000ff00000041848 */
[----:B---3--:R-:W-:Y:S08]  /*e630*/  HMMA.16816.F32.BF16 R64, R44, R14, R64 ;  /* 0x0000000e2c40723c */ /* 0x008ff00000041840 */
[----:B------:R-:W-:Y:S08]  /*e640*/  HMMA.16816.F32.BF16 R84, R96, R88, R84 ;  /* 0x000000586054723c */ /* 0x000ff00000041854 */
[----:B------:R-:W-:Y:S03]  /*e650*/  HMMA.16816.F32.BF16 R104, R44, R52, R104 ;  /* 0x000000342c68723c */ /* 0x000fe60000041868 */
[----:B------:R-:W-:Y:S01]  /*e660*/  FMUL.FTZ R66, R66, UR10 ;  /* 0x0000000a42427c20 */ /* 0x000fe20008410000 */
[----:B------:R-:W-:Y:S01]  /*e670*/  FMUL.FTZ R65, R65, UR10 ;  /* 0x0000000a41417c20 */ /* 0x000fe20008410000 */
[----:B------:R-:W-:-:S03]  /*e680*/  FMUL.FTZ R67, R67, UR10 ;  /* 0x0000000a43437c20 */ /* 0x000fc60008410000 */
[C---:B------:R-:W-:Y:S02]  /*e690*/  HMMA.16816.F32.BF16 R80, R96.reuse, R90, R80 ;  /* 0x0000005a6050723c */ /* 0x040fe40000041850 */
[----:B------:R-:W-:Y:S06]  /*e6a0*/  MUFU.TANH R65, R65 ;  /* 0x0000004100417308 */ /* 0x000fec0000002400 */
[----:B------:R-:W-:Y:S02]  /*e6b0*/  HMMA.16816.F32.BF16 R68, R96, R32, R68 ;  /* 0x000000206044723c */ /* 0x000fe40000041844 */
[----:B------:R-:W-:Y:S01]  /*e6c0*/  MUFU.TANH R67, R67 ;  /* 0x0000004300437308 */ /* 0x000fe20000002400 */
[----:B------:R-:W-:Y:S01]  /*e6d0*/  FMUL.FTZ R49, R105, UR10 ;  /* 0x0000000a69317c20 */ /* 0x000fe20008410000 */
[----:B------:R-:W-:Y:S01]  /*e6e0*/  FMUL.FTZ R53, R107, UR10 ;  /* 0x0000000a6b357c20 */ /* 0x000fe20008410000 */
[----:B------:R-:W-:Y:S01]  /*e6f0*/  FMUL.FTZ R41, R104, UR10 ;  /* 0x0000000a68297c20 */ /* 0x000fe20008410000 */
[----:B------:R-:W-:-:S02]  /*e700*/  FMUL.FTZ R43, R106, UR10 ;  /* 0x0000000a6a2b7c20 */ /* 0x000fc40008410000 */
[C---:B------:R-:W-:Y:S02]  /*e710*/  HMMA.16816.F32.BF16 R36, R44.reuse, R54, R36 ;  /* 0x000000362c24723c */ /* 0x040fe40000041824 */
[----:B------:R-:W-:Y:S06]  /*e720*/  MUFU.TANH R49, R49 ;  /* 0x0000003100317308 */ /* 0x000fec0000002400 */
[C---:B----4-:R-:W-:Y:S01]  /*e730*/  HMMA.16816.F32.BF16 R76, R44.reuse, R16, R76 ;  /* 0x000000102c4c723c */ /* 0x050fe2000004184c */
[----:B------:R-:W-:Y:S01]  /*e740*/  FMUL.FTZ R17, R64, UR10 ;  /* 0x0000000a40117c20 */ /* 0x000fe20008410000 */
[----:B------:R-:W-:Y:S06]  /*e750*/  MUFU.TANH R53, R53 ;  /* 0x0000003500357308 */ /* 0x000fec0000002400 */
[----:B------:R-:W-:Y:S01]  /*e760*/  HMMA.16816.F32.BF16 R72, R44, R18, R72 ;  /* 0x000000122c48723c */ /* 0x000fe20000041848 */
[----:B------:R-:W-:Y:S01]  /*e770*/  LOP3.LUT R19, R8, 0x6, RZ, 0xc0, !PT ;  /* 0x0000000608137812 */ /* 0x000fe200078ec0ff */
[----:B------:R-:W1:Y:S01]  /*e780*/  MUFU.TANH R17, R17 ;  /* 0x0000001100117308 */ /* 0x000e620000002400 */
[----:B------:R-:W-:Y:S01]  /*e790*/  FMUL.FTZ R36, R36, UR10 ;  /* 0x0000000a24247c20 */ /* 0x000fe20008410000 */
[----:B------:R-:W-:Y:S01]  /*e7a0*/  FMUL.FTZ R37, R37, UR10 ;  /* 0x0000000a25257c20 */ /* 0x000fe20008410000 */
[----:B------:R-:W-:Y:S01]  /*e7b0*/  FMUL.FTZ R29, R39, UR10 ;  /* 0x0000000a271d7c20 */ /* 0x000fe20008410000 */
[----:B------:R-:W-:-:S02]  /*e7c0*/  IMAD.IADD R16, R50, 0x1, R19 ;  /* 0x0000000132107824 */ /* 0x000fc400078e0213 */
[C---:B-----5:R-:W-:Y:S01]  /*e7d0*/  HMMA.16816.F32.BF16 R84, R44.reuse, R20, R84 ;  /* 0x000000142c54723c */ /* 0x060fe20000041854 */
[----:B------:R-:W-:Y:S01]  /*e7e0*/  FMUL.FTZ R21, R38, UR10 ;  /* 0x0000000a26157c20 */ /* 0x000fe20008410000 */
[----:B------:R-:W2:Y:S01]  /*e7f0*/  MUFU.TANH R19, R66 ;  /* 0x0000004200137308 */ /* 0x000ea20000002400 */
[C---:B------:R-:W-:Y:S01]  /*e800*/  VIADD R8, R16.reuse, 0x38 ;  /* 0x0000003810087836 */ /* 0x040fe20000000000 */
[C---:B------:R-:W-:Y:S01]  /*e810*/  IADD3 R18, PT, PT, R16.reuse, 0x10, RZ ;  /* 0x0000001010127810 */ /* 0x040fe20007ffe0ff */
[----:B------:R-:W-:Y:S02]  /*e820*/  VIADD R26, R16, 0x11 ;  /* 0x00000011101a7836 */ /* 0x000fe40000000000 */
[----:B------:R-:W-:Y:S01]  /*e830*/  FMUL.FTZ R76, R76, UR10 ;  /* 0x0000000a4c4c7c20 */ /* 0x000fe20008410000 */
[----:B------:R-:W-:Y:S01]  /*e840*/  FMUL.FTZ R78, R78, UR10 ;  /* 0x0000000a4e4e7c20 */ /* 0x000fe20008410000 */
[----:B------:R-:W-:Y:S01]  /*e850*/  HMMA.16816.F32.BF16 R80, R44, R22, R80 ;  /* 0x000000162c50723c */ /* 0x000fe20000041850 */
[C---:B------:R-:W-:Y:S01]  /*e860*/  ISETP.GE.AND P5, PT, R8.reuse, R3, PT ;  /* 0x000000030800720c */ /* 0x040fe20003fa6270 */
[----:B------:R-:W3:Y:S01]  /*e870*/  MUFU.TANH R55, R36 ;  /* 0x0000002400377308 */ /* 0x000ee20000002400 */
[----:B------:R-:W-:Y:S01]  /*e880*/  ISETP.GE.AND P2, PT, R8, R130, PT ;  /* 0x000000820800720c */ /* 0x000fe20003f46270 */
[C---:B------:R-:W-:Y:S01]  /*e890*/  VIADD R22, R16.reuse, 0x18 ;  /* 0x0000001810167836 */ /* 0x040fe20000000000 */
[----:B------:R-:W-:Y:S01]  /*e8a0*/  I2FP.F32.U32 R8, R8 ;  /* 0x0000000800087245 */ /* 0x000fe20000201000 */
[----:B------:R-:W-:-:S02]  /*e8b0*/  VIADD R20, R16, 0x19 ;  /* 0x0000001910147836 */ /* 0x000fc40000000000 */
[----:B------:R-:W-:Y:S01]  /*e8c0*/  FMUL.FTZ R72, R72, UR10 ;  /* 0x0000000a48487c20 */ /* 0x000fe20008410000 */
[----:B------:R-:W-:Y:S01]  /*e8d0*/  HMMA.16816.F32.BF16 R68, R44, R12, R68 ;  /* 0x0000000c2c44723c */ /* 0x000fe20000041844 */
[----:B------:R-:W-:Y:S01]  /*e8e0*/  VIADD R12, R16, 0x1 ;  /* 0x00000001100c7836 */ /* 0x000fe20000000000 */
[----:B------:R-:W-:Y:S01]  /*e8f0*/  MUFU.TANH R37, R37 ;  /* 0x0000002500257308 */ /* 0x000fe20000002400 */
[----:B------:R-:W-:Y:S01]  /*e900*/  FMUL.FTZ R35, R84, UR10 ;  /* 0x0000000a54237c20 */ /* 0x000fe20008410000 */
[----:B------:R-:W-:Y:S01]  /*e910*/  FMUL.FTZ R31, R86, UR10 ;  /* 0x0000000a561f7c20 */ /* 0x000fe20008410000 */
[----:B------:R-:W-:Y:S01]  /*e920*/  FMUL.FTZ R23, R85, UR10 ;  /* 0x0000000a55177c20 */ /* 0x000fe20008410000 */
[----:B------:R-:W-:Y:S01]  /*e930*/  ISETP.GE.AND P4, PT, R12, R3, PT ;  /* 0x000000030c00720c */ /* 0x000fe20003f86270 */
[----:B-1----:R-:W-:Y:S01]  /*e940*/  FFMA.FTZ R17, R0, R8, R17 ;  /* 0x0000000800117223 */ /* 0x002fe20000010011 */
[----:B------:R-:W-:Y:S01]  /*e950*/  ISETP.GE.AND P1, PT, R12, R130, PT ;  /* 0x000000820c00720c */ /* 0x000fe20003f26270 */
[----:B--2---:R-:W-:Y:S01]  /*e960*/  FFMA.FTZ R19, R0, R8, R19 ;  /* 0x0000000800137223 */ /* 0x004fe20000010013 */
[----:B------:R-:W1:Y:S01]  /*e970*/  MUFU.TANH R21, R21 ;  /* 0x0000001500157308 */ /* 0x000e620000002400 */
[----:B------:R-:W-:Y:S01]  /*e980*/  I2FP.F32.U32 R12, R12 ;  /* 0x0000000c000c7245 */ /* 0x000fe20000201000 */
[----:B------:R-:W-:Y:S01]  /*e990*/  FMUL.FTZ R15, R87, UR10 ;  /* 0x0000000a570f7c20 */ /* 0x000fe20008410000 */
[----:B------:R-:W-:-:S02]  /*e9a0*/  VIADD R8, R16, 0x8 ;  /* 0x0000000810087836 */ /* 0x000fc40000000000 */
[----:B------:R-:W-:Y:S01]  /*e9b0*/  FMUL.FTZ R33, R80, UR10 ;  /* 0x0000000a50217c20 */ /* 0x000fe20008410000 */
[----:B------:R-:W-:Y:S01]  /*e9c0*/  FMUL.FTZ R13, R82, UR10 ;  /* 0x0000000a520d7c20 */ /* 0x000fe20008410000 */
[CC--:B------:R-:W-:Y:S01]  /*e9d0*/  FFMA.FTZ R27, R0.reuse, R12.reuse, R49 ;  /* 0x0000000c001b7223 */ /* 0x0c0fe20000010031 */
[----:B------:R-:W-:Y:S01]  /*e9e0*/  FFMA.FTZ R14, R0, R12, R53 ;  /* 0x0000000c000e7223 */ /* 0x000fe20000010035 */
[----:B------:R-:W2:Y:S01]  /*e9f0*/  MUFU.TANH R29, R29 ;  /* 0x0000001d001d7308 */ /* 0x000ea20000002400 */
[----:B------:R-:W-:Y:S01]  /*ea00*/  VIADD R12, R16, 0x9 ;  /* 0x00000009100c7836 */ /* 0x000fe20000000000 */
[CC--:B------:R-:W-:Y:S01]  /*ea10*/  ISETP.GE.AND P0, PT, R8.reuse, R3.reuse, PT ;  /* 0x000000030800720c */ /* 0x0c0fe20003f06270 */
[----:B------:R-:W-:Y:S01]  /*ea20*/  FMUL.FTZ R39, R81, UR10 ;  /* 0x0000000a51277c20 */ /* 0x000fe20008410000 */
[----:B------:R-:W-:Y:S01]  /*ea30*/  ISETP.GE.AND P6, PT, R8, R130, PT ;  /* 0x000000820800720c */ /* 0x000fe20003fc6270 */
[----:B------:R-:W-:Y:S01]  /*ea40*/  FMUL.FTZ R47, R77, UR10 ;  /* 0x0000000a4d2f7c20 */ /* 0x000fe20008410000 */
[----:B------:R-:W-:Y:S01]  /*ea50*/  I2FP.F32.U32 R8, R8 ;  /* 0x0000000800087245 */ /* 0x000fe20000201000 */
[----:B------:R-:W-:Y:S01]  /*ea60*/  FMUL.FTZ R74, R74, UR10 ;  /* 0x0000000a4a4a7c20 */ /* 0x000fe20008410000 */
[----:B------:R-:W4:Y:S01]  /*ea70*/  MUFU.TANH R35, R35 ;  /* 0x0000002300237308 */ /* 0x000f220000002400 */
[----:B------:R-:W-:Y:S01]  /*ea80*/  FSEL R119, R17, -INF , !P5 ;  /* 0xff80000011777808 */ /* 0x000fe20006800000 */
[----:B------:R-:W-:Y:S01]  /*ea90*/  FMUL.FTZ R45, R83, UR10 ;  /* 0x0000000a532d7c20 */ /* 0x000fe20008410000 */
[-C--:B------:R-:W-:Y:S01]  /*eaa0*/  ISETP.GE.AND P3, PT, R12, R3.reuse, PT ;  /* 0x000000030c00720c */ /* 0x080fe20003f66270 */
[----:B---3--:R-:W-:Y:S01]  /*eab0*/  FFMA.FTZ R55, R0, R8, R55 ;  /* 0x0000000800377223 */ /* 0x008fe20000010037 */
[----:B------:R-:W-:Y:S01]  /*eac0*/  ISETP.GE.AND P5, PT, R12, R130, PT ;  /* 0x000000820c00720c */ /* 0x000fe20003fa6270 */
[C---:B-1----:R-:W-:Y:S01]  /*ead0*/  FFMA.FTZ R8, R0.reuse, R8, R21 ;  /* 0x0000000800087223 */ /* 0x042fe20000010015 */
[----:B------:R-:W-:Y:S01]  /*eae0*/  I2FP.F32.U32 R12, R12 ;  /* 0x0000000c000c7245 */ /* 0x000fe20000201000 */
[----:B------:R-:W1:Y:S01]  /*eaf0*/  MUFU.TANH R31, R31 ;  /* 0x0000001f001f7308 */ /* 0x000e620000002400 */
[----:B------:R-:W-:Y:S01]  /*eb00*/  FSEL R114, R19, -INF , !P2 ;  /* 0xff80000013727808 */ /* 0x000fe20005000000 */
[----:B------:R-:W-:Y:S01]  /*eb10*/  FMUL.FTZ R79, R79, UR10 ;  /* 0x0000000a4f4f7c20 */ /* 0x000fe20008410000 */
[----:B------:R-:W-:Y:S01]  /*eb20*/  FSEL R27, R27, -INF , !P4 ;  /* 0xff8000001b1b7808 */ /* 0x000fe20006000000 */
[-C--:B------:R-:W-:Y:S01]  /*eb30*/  FFMA.FTZ R17, R0, R12.reuse, R37 ;  /* 0x0000000c00117223 */ /* 0x080fe20000010025 */
[-C--:B------:R-:W-:Y:S01]  /*eb40*/  ISETP.GE.AND P2, PT, R18, R3.reuse, PT ;  /* 0x000000031200720c */ /* 0x080fe20003f46270 */
[----:B--2---:R-:W-:Y:S01]  /*eb50*/  FFMA.FTZ R12, R0, R12, R29 ;  /* 0x0000000c000c7223 */ /* 0x004fe2000001001d */
[----:B------:R-:W-:Y:S01]  /*eb60*/  ISETP.GE.AND P4, PT, R18, R130, PT ;  /* 0x000000821200720c */ /* 0x000fe20003f86270 */
[----:B------:R-:W2:Y:S01]  /*eb70*/  MUFU.TANH R23, R23 ;  /* 0x0000001700177308 */ /* 0x000ea20000002400 */
[----:B------:R-:W-:Y:S01]  /*eb80*/  I2FP.F32.U32 R18, R18 ;  /* 0x0000001200127245 */ /* 0x000fe20000201000 */
[----:B------:R-:W-:Y:S01]  /*eb90*/  VIADD R162, R16, 0x20 ;  /* 0x0000002010a27836 */ /* 0x000fe20000000000 */
[----:B------:R-:W-:Y:S01]  /*eba0*/  FSEL R14, R14, -INF , !P1 ;  /* 0xff8000000e0e7808 */ /* 0x000fe20004800000 */
[----:B------:R-:W-:Y:S01]  /*ebb0*/  VIADD R28, R16, 0x21 ;  /* 0x00000021101c7836 */ /* 0x000fe20000000000 */
[----:B------:R-:W-:Y:S01]  /*ebc0*/  FSEL R19, R55, -INF , !P0 ;  /* 0xff80000037137808 */ /* 0x000fe20004000000 */
[----:B----4-:R-:W-:Y:S01]  /*ebd0*/  FFMA.FTZ R35, R0, R18, R35 ;  /* 0x0000001200237223 */ /* 0x010fe20000010023 */
[CC--:B------:R-:W-:Y:S01]  /*ebe0*/  ISETP.GE.AND P1, PT, R26.reuse, R3.reuse, PT ;  /* 0x000000031a00720c */ /* 0x0c0fe20003f26270 */
[----:B------:R-:W3:Y:S01]  /*ebf0*/  MUFU.TANH R15, R15 ;  /* 0x0000000f000f7308 */ /* 0x000ee20000002400 */
[----:B------:R-:W-:Y:S01]  /*ec00*/  ISETP.GE.AND P0, PT, R26, R130, PT ;  /* 0x000000821a00720c */ /* 0x000fe20003f06270 */
[----:B-1----:R-:W-:Y:S01]  /*ec10*/  FFMA.FTZ R31, R0, R18, R31 ;  /* 0x00000012001f7223 */ /* 0x002fe2000001001f */
[----:B------:R-:W-:Y:S01]  /*ec20*/  I2FP.F32.U32 R26, R26 ;  /* 0x0000001a001a7245 */ /* 0x000fe20000201000 */
[----:B------:R-:W-:Y:S01]  /*ec30*/  FMUL.FTZ R70, R70, UR10 ;  /* 0x0000000a46467c20 */ /* 0x000fe20008410000 */
[----:B------:R-:W-:Y:S01]  /*ec40*/  FSEL R8, R8, -INF , !P6 ;  /* 0xff80000008087808 */ /* 0x000fe20007000000 */
[----:B------:R-:W-:Y:S01]  /*ec50*/  FMUL.FTZ R73, R73, UR10 ;  /* 0x0000000a49497c20 */ /* 0x000fe20008410000 */
[----:B------:R-:W-:Y:S01]  /*ec60*/  FSEL R17, R17, -INF , !P3 ;  /* 0xff80000011117808 */ /* 0x000fe20005800000 */
[----:B------:R-:W1:Y:S01]  /*ec70*/  MUFU.TANH R33, R33 ;  /* 0x0000002100217308 */ /* 0x000e620000002400 */
[-C--:B------:R-:W-:Y:S01]  /*ec80*/  ISETP.GE.AND P6, PT, R22, R3.reuse, PT ;  /* 0x000000031600720c */ /* 0x080fe20003fc6270 */
[----:B--2---:R-:W-:Y:S01]  /*ec90*/  FFMA.FTZ R18, R0, R26, R23 ;  /* 0x0000001a00127223 */ /* 0x004fe20000010017 */
[----:B------:R-:W-:Y:S01]  /*eca0*/  ISETP.GE.AND P3, PT, R22, R130, PT ;  /* 0x000000821600720c */ /* 0x000fe20003f66270 */
[----:B------:R-:W-:Y:S01]  /*ecb0*/  FMUL.FTZ R75, R75, UR10 ;  /* 0x0000000a4b4b7c20 */ /* 0x000fe20008410000 */
[----:B------:R-:W-:Y:S01]  /*ecc0*/  I2FP.F32.U32 R22, R22 ;  /* 0x0000001600167245 */ /* 0x000fe20000201000 */
[----:B------:R-:W-:Y:S01]  /*ecd0*/  FMUL.FTZ R68, R68, UR10 ;  /* 0x0000000a44447c20 */ /* 0x000fe20008410000 */
[----:B------:R-:W-:Y:S01]  /*ece0*/  FSEL R12, R12, -INF , !P5 ;  /* 0xff8000000c0c7808 */ /* 0x000fe20006800000 */
[----:B------:R-:W2:Y:S01]  /*ecf0*/  MUFU.TANH R13, R13 ;  /* 0x0000000d000d7308 */ /* 0x000ea20000002400 */
[-C--:B------:R-:W-:Y:S01]  /*ed00*/  ISETP.GE.AND P5, PT, R20, R3.reuse, PT ;  /* 0x000000031400720c */ /* 0x080fe20003fa6270 */
[----:B---3--:R-:W-:Y:S01]  /*ed10*/  FFMA.FTZ R26, R0, R26, R15 ;  /* 0x0000001a001a7223 */ /* 0x008fe2000001000f */
[----:B------:R-:W-:Y:S01]  /*ed20*/  FSEL R15, R35, -INF , !P2 ;  /* 0xff800000230f7808 */ /* 0x000fe20005000000 */
[----:B------:R-:W-:Y:S01]  /*ed30*/  FMUL.FTZ R69, R69, UR10 ;  /* 0x0000000a45457c20 */ /* 0x000fe20008410000 */
[----:B------:R-:W-:Y:S01]  /*ed40*/  ISETP.GE.AND P2, PT, R20, R130, PT ;  /* 0x000000821400720c */ /* 0x000fe20003f46270 */
[----:B------:R-:W-:Y:S01]  /*ed50*/  FMUL.FTZ R71, R71, UR10 ;  /* 0x0000000a47477c20 */ /* 0x000fe20008410000 */
[----:B------:R-:W-:Y:S01]  /*ed60*/  I2FP.F32.U32 R20, R20 ;  /* 0x0000001400147245 */ /* 0x000fe20000201000 */
[----:B------:R-:W3:Y:S01]  /*ed70*/  MUFU.TANH R39, R39 ;  /* 0x0000002700277308 */ /* 0x000ee20000002400 */
[----:B------:R-:W-:Y:S01]  /*ed80*/  FSEL R32, R31, -INF , !P4 ;  /* 0xff8000001f207808 */ /* 0x000fe20006000000 */
[----:B-1----:R-:W-:Y:S01]  /*ed90*/  FFMA.FTZ R23, R0, R22, R33 ;  /* 0x0000001600177223 */ /* 0x002fe20000010021 */
[----:B------:R-:W-:-:S02]  /*eda0*/  ISETP.GE.AND P4, PT, R162, R3, PT ;  /* 0x00000003a200720c */ /* 0x000fc40003f86270 */
[----:B------:R-:W-:Y:S02]  /*edb0*/  FSEL R26, R26, -INF , !P0 ;  /* 0xff8000001a1a7808 */ /* 0x000fe40004000000 */
[----:B------:R-:W-:Y:S01]  /*edc0*/  FSEL R23, R23, -INF , !P6 ;  /* 0xff80000017177808 */ /* 0x000fe20007000000 */
[----:B------:R-:W1:Y:S01]  /*edd0*/  MUFU.TANH R57, R76 ;  /* 0x0000004c00397308 */ /* 0x000e620000002400 */
[----:B------:R-:W-:Y:S01]  /*ede0*/  ISETP.GE.AND P0, PT, R28, R3, PT ;  /* 0x000000031c00720c */ /* 0x000fe20003f06270 */
[----:B--2---:R-:W-:Y:S01]  /*edf0*/  FFMA.FTZ R22, R0, R22, R13 ;  /* 0x0000001600167223 */ /* 0x004fe2000001000d */
[----:B------:R-:W-:Y:S02]  /*ee00*/  FSEL R13, R18, -INF , !P1 ;  /* 0xff800000120d7808 */ /* 0x000fe40004800000 */
[----:B------:R-:W-:Y:S02]  /*ee10*/  ISETP.GE.AND P1, PT, R162, R130, PT ;  /* 0x00000082a200720c */ /* 0x000fe40003f26270 */
[----:B------:R-:W-:Y:S01]  /*ee20*/  I2FP.F32.U32 R162, R162 ;  /* 0x000000a200a27245 */ /* 0x000fe20000201000 */
[----:B------:R-:W2:Y:S01]  /*ee30*/  MUFU.TANH R21, R78 ;  /* 0x0000004e00157308 */ /* 0x000ea20000002400 */
[----:B------:R-:W-:Y:S01]  /*ee40*/  IADD3 R18, PT, PT, R16, 0x28, RZ ;  /* 0x0000002810127810 */ /* 0x000fe20007ffe0ff */
[----:B---3--:R-:W-:Y:S01]  /*ee50*/  FFMA.FTZ R39, R0, R20, R39 ;  /* 0x0000001400277223 */ /* 0x008fe20000010027 */
[----:B------:R-:W-:-:S02]  /*ee60*/  FSEL R22, R22, -INF , !P3 ;  /* 0xff80000016167808 */ /* 0x000fc40005800000 */
[----:B------:R-:W-:Y:S02]  /*ee70*/  ISETP.GE.AND P6, PT, R28, R130, PT ;  /* 0x000000821c00720c */ /* 0x000fe40003fc6270 */
[----:B------:R-:W-:Y:S01]  /*ee80*/  ISETP.GE.AND P3, PT, R18, R3, PT ;  /* 0x000000031200720c */ /* 0x000fe20003f66270 */
[----:B------:R-:W3:Y:S01]  /*ee90*/  MUFU.TANH R47, R47 ;  /* 0x0000002f002f7308 */ /* 0x000ee20000002400 */
[----:B------:R-:W-:Y:S01]  /*eea0*/  I2FP.F32.U32 R28, R28 ;  /* 0x0000001c001c7245 */ /* 0x000fe20000201000 */
[----:B-1----:R-:W-:-:S05]  /*eeb0*/  FFMA.FTZ R57, R0, R162, R57 ;  /* 0x000000a200397223 */ /* 0x002fca0000010039 */
[----:B------:R-:W-:Y:S01]  /*eec0*/  FSEL R131, R57, -INF , !P4 ;  /* 0xff80000039837808 */ /* 0x000fe20006000000 */
[----:B------:R-:W1:Y:S01]  /*eed0*/  MUFU.TANH R29, R72 ;  /* 0x00000048001d7308 */ /* 0x000e620000002400 */
[----:B--2---:R-:W-:Y:S01]  /*eee0*/  FFMA.FTZ R162, R0, R162, R21 ;  /* 0x000000a200a27223 */ /* 0x004fe20000010015 */
[----:B------:R-:W-:Y:S02]  /*eef0*/  FSEL R21, R39, -INF , !P5 ;  /* 0xff80000027157808 */ /* 0x000fe40006800000 */
[----:B------:R-:W-:Y:S02]  /*ef00*/  ISETP.GE.AND P5, PT, R18, R130, PT ;  /* 0x000000821200720c */ /* 0x000fe40003fa6270 */
[----:B------:R-:W-:Y:S02]  /*ef10*/  I2FP.F32.U32 R18, R18 ;  /* 0x0000001200127245 */ /* 0x000fe40000201000 */
[----:B------:R-:W2:Y:S01]  /*ef20*/  MUFU.TANH R33, R74 ;  /* 0x0000004a00217308 */ /* 0x000ea20000002400 */
[----:B------:R-:W-:Y:S01]  /*ef30*/  FSEL R162, R162, -INF , !P1 ;  /* 0xff800000a2a27808 */ /* 0x000fe20004800000 */
[----:B---3--:R-:W-:-:S05]  /*ef40*/  FFMA.FTZ R47, R0, R28, R47 ;  /* 0x0000001c002f7223 */ /* 0x008fca000001002f */
[----:B------:R-:W-:Y:S01]  /*ef50*/  FSEL R127, R47, -INF , !P0 ;  /* 0xff8000002f7f7808 */ /* 0x000fe20004000000 */
[----:B------:R-:W3:Y:S01]  /*ef60*/  MUFU.TANH R45, R45 ;  /* 0x0000002d002d7308 */ /* 0x000ee20000002400 */
[----:B-1----:R-:W-:-:S05]  /*ef70*/  FFMA.FTZ R29, R0, R18, R29 ;  /* 0x00000012001d7223 */ /* 0x002fca000001001d */
[----:B------:R-:W-:Y:S02]  /*ef80*/  FSEL R125, R29, -INF , !P3 ;  /* 0xff8000001d7d7808 */ /* 0x000fe40005800000 */
[----:B------:R-:W1:Y:S01]  /*ef90*/  MUFU.TANH R79, R79 ;  /* 0x0000004f004f7308 */ /* 0x000e620000002400 */
[----:B------:R-:W-:Y:S01]  /*efa0*/  ISETP.GE.AND P3, PT, R16, R130, PT ;  /* 0x000000821000720c */ /* 0x000fe20003f66270 */
[----:B--2---:R-:W-:Y:S01]  /*efb0*/  FFMA.FTZ R33, R0, R18, R33 ;  /* 0x0000001200217223 */ /* 0x004fe20000010021 */
[----:B------:R-:W-:-:S04]  /*efc0*/  VIADD R18, R16, 0x30 ;  /* 0x0000003010127836 */ /* 0x000fc80000000000 */
[----:B------:R-:W-:Y:S01]  /*efd0*/  FSEL R134, R33, -INF , !P5 ;  /* 0xff80000021867808 */ /* 0x000fe20006800000 */
[----:B------:R-:W2:Y:S01]  /*efe0*/  MUFU.TANH R35, R70 ;  /* 0x0000004600237308 */ /* 0x000ea20000002400 */
[----:B------:R-:W-:Y:S01]  /*eff0*/  ISETP.GE.AND P1, PT, R18, R3, PT ;  /* 0x000000031200720c */ /* 0x000fe20003f26270 */
[----:B---3--:R-:W-:Y:S01]  /*f000*/  FFMA.FTZ R20, R0, R20, R45 ;  /* 0x0000001400147223 */ /* 0x008fe2000001002d */
[----:B------:R-:W-:Y:S02]  /*f010*/  ISETP.GE.AND P0, PT, R18, R130, PT ;  /* 0x000000821200720c */ /* 0x000fe40003f06270 */
[----:B------:R-:W-:Y:S02]  /*f020*/  I2FP.F32.U32 R18, R18 ;  /* 0x0000001200127245 */ /* 0x000fe40000201000 */
[----:B------:R-:W-:Y:S01]  /*f030*/  FSEL R20, R20, -INF , !P2 ;  /* 0xff80000014147808 */ /* 0x000fe20005000000 */
[----:B------:R-:W3:Y:S01]  /*f040*/  MUFU.TANH R73, R73 ;  /* 0x0000004900497308 */ /* 0x000ee20000002400 */
[----:B-1----:R-:W-:Y:S01]  /*f050*/  FFMA.FTZ R79, R0, R28, R79 ;  /* 0x0000001c004f7223 */ /* 0x002fe2000001004f */
[----:B------:R-:W-:-:S04]  /*f060*/  VIADD R28, R16, 0x29 ;  /* 0x00000029101c7836 */ /* 0x000fc80000000000 */
[----:B------:R-:W-:Y:S02]  /*f070*/  FSEL R126, R79, -INF , !P6 ;  /* 0xff8000004f7e7808 */ /* 0x000fe40007000000 */
[----:B------:R-:W1:Y:S01]  /*f080*/  MUFU.TANH R75, R75 ;  /* 0x0000004b004b7308 */ /* 0x000e620000002400 */
[-C--:B------:R-:W-:Y:S01]  /*f090*/  ISETP.GE.AND P2, PT, R28, R3.reuse, PT ;  /* 0x000000031c00720c */ /* 0x080fe20003f46270 */
[----:B--2---:R-:W-:Y:S01]  /*f0a0*/  FFMA.FTZ R35, R0, R18, R35 ;  /* 0x0000001200237223 */ /* 0x004fe20000010023 */
[----:B------:R-:W-:Y:S02]  /*f0b0*/  ISETP.GE.AND P4, PT, R28, R130, PT ;  /* 0x000000821c00720c */ /* 0x000fe40003f86270 */
[----:B------:R-:W-:Y:S02]  /*f0c0*/  I2FP.F32.U32 R28, R28 ;  /* 0x0000001c001c7245 */ /* 0x000fe40000201000 */
[----:B------:R-:W-:Y:S01]  /*f0d0*/  ISETP.GE.AND P6, PT, R16, R3, PT ;  /* 0x000000031000720c */ /* 0x000fe20003fc6270 */
[----:B------:R-:W2:Y:S01]  /*f0e0*/  MUFU.TANH R31, R68 ;  /* 0x00000044001f7308 */ /* 0x000ea20000002400 */
[----:B------:R-:W-:Y:S01]  /*f0f0*/  FSEL R116, R35, -INF , !P0 ;  /* 0xff80000023747808 */ /* 0x000fe20004000000 */
[----:B---3--:R-:W-:Y:S01]  /*f100*/  FFMA.FTZ R73, R0, R28, R73 ;  /* 0x0000001c00497223 */ /* 0x008fe20000010049 */
[----:B------:R-:W-:-:S04]  /*f110*/  ISETP.NE.AND P0, PT, R103, 0x1, PT ;  /* 0x000000016700780c */ /* 0x000fc80003f05270 */
[----:B------:R-:W-:Y:S01]  /*f120*/  FSEL R123, R73, -INF , !P2 ;  /* 0xff800000497b7808 */ /* 0x000fe20005000000 */
[----:B------:R-:W3:Y:S01]  /*f130*/  MUFU.TANH R41, R41 ;  /* 0x0000002900297308 */ /* 0x000ee20000002400 */
[----:B-1----:R-:W-:Y:S01]  /*f140*/  FFMA.FTZ R75, R0, R28, R75 ;  /* 0x0000001c004b7223 */ /* 0x002fe2000001004b */
[----:B------:R-:W-:-:S04]  /*f150*/  VIADD R28, R16, 0x31 ;  /* 0x00000031101c7836 */ /* 0x000fc80000000000 */
[----:B------:R-:W-:Y:S02]  /*f160*/  FSEL R132, R75, -INF , !P4 ;  /* 0xff8000004b847808 */ /* 0x000fe40006000000 */
[----:B------:R-:W1:Y:S01]  /*f170*/  MUFU.TANH R43, R43 ;  /* 0x0000002b002b7308 */ /* 0x000e620000002400 */
[----:B------:R-:W-:Y:S01]  /*f180*/  BAR.SYNC.DEFER_BLOCKING 0x0 ;  /* 0x0000000000007b1d */ /* 0x000fe20000010000 */
[----:B--2---:R-:W-:Y:S01]  /*f190*/  FFMA.FTZ R31, R0, R18, R31 ;  /* 0x00000012001f7223 */ /* 0x004fe2000001001f */
[----:B------:R-:W-:Y:S01]  /*f1a0*/  I2FP.F32.U32 R18, R16 ;  /* 0x0000001000127245 */ /* 0x000fe20000201000 */
[----:B------:R-:W-:Y:S01]  /*f1b0*/  VIADD R16, R16, 0x39 ;  /* 0x0000003910107836 */ /* 0x000fe20000000000 */
[CC--:B------:R-:W-:Y:S02]  /*f1c0*/  ISETP.GE.AND P5, PT, R28.reuse, R3.reuse, PT ;  /* 0x000000031c00720c */ /* 0x0c0fe40003fa6270 */
[----:B------:R-:W-:Y:S01]  /*f1d0*/  FSEL R121, R31, -INF , !P1 ;  /* 0xff8000001f797808 */ /* 0x000fe20004800000 */
[----:B------:R-:W2:Y:S01]  /*f1e0*/  MUFU.TANH R69, R69 ;  /* 0x0000004500457308 */ /* 0x000ea20000002400 */
[----:B------:R-:W-:Y:S01]  /*f1f0*/  ISETP.GE.AND P2, PT, R28, R130, PT ;  /* 0x000000821c00720c */ /* 0x000fe20003f46270 */
[----:B---3--:R-:W-:Y:S01]  /*f200*/  FFMA.FTZ R29, R0, R18, R41 ;  /* 0x00000012001d7223 */ /* 0x008fe20000010029 */
[----:B------:R-:W-:-:S02]  /*f210*/  ISETP.GE.AND P4, PT, R16, R3, PT ;  /* 0x000000031000720c */ /* 0x000fc40003f86270 */
[----:B------:R-:W-:Y:S02]  /*f220*/  ISETP.GE.AND P1, PT, R16, R130, PT ;  /* 0x000000821000720c */ /* 0x000fe40003f26270 */
[----:B------:R-:W-:Y:S01]  /*f230*/  I2FP.F32.U32 R28, R28 ;  /* 0x0000001c001c7245 */ /* 0x000fe20000201000 */
[----:B------:R-:W3:Y:S01]  /*f240*/  MUFU.TANH R71, R71 ;  /* 0x0000004700477308 */ /* 0x000ee20000002400 */
[----:B------:R-:W-:Y:S01]  /*f250*/  I2FP.F32.U32 R16, R16 ;  /* 0x0000001000107245 */ /* 0x000fe20000201000 */
[----:B-1----:R-:W-:Y:S01]  /*f260*/  FFMA.FTZ R43, R0, R18, R43 ;  /* 0x00000012002b7223 */ /* 0x002fe2000001002b */
[----:B------:R-:W-:-:S03]  /*f270*/  FSEL R29, R29, -INF , !P6 ;  /* 0xff8000001d1d7808 */ /* 0x000fc60007000000 */
[CC--:B------:R-:W-:Y:S01]  /*f280*/  FFMA.FTZ R65, R0.reuse, R16.reuse, R65 ;  /* 0x0000001000417223 */ /* 0x0c0fe20000010041 */
[C---:B------:R-:W-:Y:S01]  /*f290*/  FFMA.FTZ R67, R0.reuse, R16, R67 ;  /* 0x0000001000437223 */ /* 0x040fe20000010043 */
[----:B------:R-:W-:Y:S01]  /*f2a0*/  FSEL R16, R43, -INF , !P3 ;  /* 0xff8000002b107808 */ /* 0x000fe20005800000 */
[CC--:B--2---:R-:W-:Y:S02]  /*f2b0*/  FFMA.FTZ R69, R0.reuse, R28.reuse, R69 ;  /* 0x0000001c00457223 */ /* 0x0c4fe40000010045 */
[----:B------:R-:W-:Y:S02]  /*f2c0*/  FSEL R118, R65, -INF , !P4 ;  /* 0xff80000041767808 */ /* 0x000fe40006000000 */
[----:B------:R-:W-:Y:S02]  /*f2d0*/  FSEL R112, R67, -INF , !P1 ;  /* 0xff80000043707808 */ /* 0x000fe40004800000 */
[----:B------:R-:W-:Y:S01]  /*f2e0*/  FSEL R120, R69, -INF , !P5 ;  /* 0xff80000045787808 */ /* 0x000fe20006800000 */
[----:B---3--:R-:W-:-:S05]  /*f2f0*/  FFMA.FTZ R71, R0, R28, R71 ;  /* 0x0000001c00477223 */ /* 0x008fca0000010047 */
        /* <DEDUP_REMOVED lines=13> */
.L_x_6320:
        /* <DEDUP_REMOVED lines=59> */
.L_x_6321:
        /* <DEDUP_REMOVED lines=52> */
.L_x_6319:
        /* <DEDUP_REMOVED lines=18> */
[----:B------:R-:W1:Y:S01]  /*fbe0*/  SHFL.BFLY PT, R5, R10, 0x2, 0x1f ;  /* 0x0c401f000a057f89 */ /* 0x000e6200000e0000 */
[----:B------:R-:W-:-:S02]  /*fbf0*/  MOV R167, 0xffffffff ;  /* 0xffffffff00a77802 */ /* 0x000fc40000000f00 */
[----:B------:R-:W-:Y:S01]  /*fc00*/  LOP3.LUT R164, R164, 0x38, RZ, 0xc0, !PT ;  /* 0x00000038a4a47812 */ /* 0x000fe200078ec0ff */
[----:B------:R-:W3:Y:S03]  /*fc10*/  SHFL.BFLY PT, R6, R11, 0x2, 0x1f ;  /* 0x0c401f000b067f89 */ /* 0x000ee600000e0000 */
[----:B------:R-:W-:Y:S02]  /*fc20*/  LOP3.LUT R9, R164, 0x1c0, R9, 0xf8, !PT ;  /* 0x000001c0a4097812 */ /* 0x000fe400078ef809 */
[----:B-1----:R-:W-:Y:S02]  /*fc30*/  FMNMX.FTZ R5, R10, R5, !PT ;  /* 0x000000050a057209 */ /* 0x002fe40007810000 */
[----:B------:R-:W-:Y:S02]  /*fc40*/  SHF.R.U32.HI R10, RZ, 0x1, R153 ;  /* 0x00000001ff0a7819 */ /* 0x000fe40000011699 */
[----:B---3--:R-:W-:Y:S01]  /*fc50*/  FMNMX.FTZ R6, R11, R6, !PT ;  /* 0x000000060b067209 */ /* 0x008fe20007810000 */
[----:B------:R-:W1:Y:S01]  /*fc60*/  SHFL.BFLY PT, R102, R5, 0x1, 0x1f ;  /* 0x0c201f0005667f89 */ /* 0x000e6200000e0000 */
[----:B------:R-:W-:-:S03]  /*fc70*/  LOP3.LUT R10, R9, 0x8, R10, 0x78, !PT ;  /* 0x00000008090a7812 */ /* 0x000fc600078e780a */
[----:B------:R-:W3:Y:S01]  /*fc80*/  SHFL.BFLY PT, R101, R6, 0x1, 0x1f ;  /* 0x0c201f0006657f89 */ /* 0x000ee200000e0000 */
[----:B------:R-:W-:-:S04]  /*fc90*/  IADD3 R147, PT, PT, R7, R10, RZ ;  /* 0x0000000a07937210 */ /* 0x000fc80007ffe0ff */
[----:B------:R-:W-:-:S04]  /*fca0*/  LEA R147, R147, UR5, 0x1 ;  /* 0x0000000593937c11 */ /* 0x000fc8000f8e08ff */
[-C--:B------:R-:W-:Y:S01]  /*fcb0*/  IADD3 R146, PT, PT, R2, R147.reuse, RZ ;  /* 0x0000009302927210 */ /* 0x080fe20007ffe0ff */
[----:B------:R-:W-:Y:S01]  /*fcc0*/  LDSM.16.MT88.4 R92, [R147+0x8000] ;  /* 0x00800000935c783b */ /* 0x000fe20000004200 */
[----:B------:R-:W-:-:S03]  /*fcd0*/  IADD3 R145, PT, PT, R4, R147, RZ ;  /* 0x0000009304917210 */ /* 0x000fc60007ffe0ff */
[----:B------:R-:W4:Y:S01]  /*fce0*/  LDSM.16.MT88.4 R84, [R146+0x8000] ;  /* 0x008000009254783b */ /* 0x000f220000004200 */
[----:B------:R-:W-:-:S03]  /*fcf0*/  IADD3 R144, PT, PT, R2, R145, RZ ;  /* 0x0000009102907210 */ /* 0x000fc60007ffe0ff */
[----:B------:R-:W5:Y:S01]  /*fd00*/  LDSM.16.MT88.4 R76, [R145+0x8000] ;  /* 0x00800000914c783b */ /* 0x000f620000004200 */
[----:B-1----:R-:W-:-:S03]  /*fd10*/  FMNMX.FTZ R102, R5, R102, !PT ;  /* 0x0000006605667209 */ /* 0x002fc60007810000 */
[----:B------:R-:W1:Y:S01]  /*fd20*/  LDSM.16.MT88.4 R68, [R144+0x8000] ;  /* 0x008000009044783b */ /* 0x000e620000004200 */
[----:B---3--:R-:W-:Y:S01]  /*fd30*/  FMNMX.FTZ R101, R6, R101, !PT ;  /* 0x0000006506657209 */ /* 0x008fe20007810000 */
[C---:B--2---:R-:W-:Y:S01]  /*fd40*/  FMUL.FTZ R122, R102.reuse, UR4 ;  /* 0x00000004667a7c20 */ /* 0x044fe20008410000 */
[----:B------:R-:W-:Y:S01]  /*fd50*/  FSETP.NEU.FTZ.AND P1, PT, R102, -INF , PT ;  /* 0xff8000006600780b */ /* 0x000fe20003f3d000 */
[----:B------:R-:W2:Y:S02]  /*fd60*/  LDSM.16.MT88.4 R40, [R147+0xa000] ;  /* 0x00a000009328783b */ /* 0x000ea40000004200 */
[C---:B------:R-:W-:Y:S01]  /*fd70*/  FMUL.FTZ R117, R101.reuse, UR4 ;  /* 0x0000000465757c20 */ /* 0x040fe20008410000 */
[----:B------:R-:W-:Y:S01]  /*fd80*/  FSEL R122, R122, RZ, P1 ;  /* 0x000000ff7a7a7208 */ /* 0x000fe20000800000 */
[----:B------:R-:W3:Y:S01]  /*fd90*/  LDSM.16.MT88.4 R48, [R146+0xa000] ;  /* 0x00a000009230783b */ /* 0x000ee20000004200 */
[----:B------:R-:W-:-:S03]  /*fda0*/  FSETP.NEU.FTZ.AND P1, PT, R101, -INF , PT ;  /* 0xff8000006500780b */ /* 0x000fc60003f3d000 */
[----:B------:R-:W3:Y:S01]  /*fdb0*/  LDSM.16.MT88.4 R56, [R145+0xa000] ;  /* 0x00a000009138783b */ /* 0x000ee20000004200 */
[----:B------:R-:W-:Y:S01]  /*fdc0*/  FSEL R117, R117, RZ, P1 ;  /* 0x000000ff75757208 */ /* 0x000fe20000800000 */
[--C-:B------:R-:W-:Y:S01]  /*fdd0*/  FFMA.FTZ R113, R29, UR4, -R122.reuse ;  /* 0x000000041d717c23 */ /* 0x100fe2000801087a */
[--C-:B------:R-:W-:Y:S01]  /*fde0*/  FFMA.FTZ R110, R27, UR4, -R122.reuse ;  /* 0x000000041b6e7c23 */ /* 0x100fe2000801087a */
[----:B------:R-:W3:Y:S01]  /*fdf0*/  LDSM.16.MT88.4 R4, [R144+0xa000] ;  /* 0x00a000009004783b */ /* 0x000ee20000004200 */
        /* <DEDUP_REMOVED lines=16> */
[--C-:B------:R-:W-:Y:S01]  /*ff00*/  FFMA.FTZ R32, R32, UR4, -R117.reuse ;  /* 0x0000000420207c23 */ /* 0x100fe20008010875 */
[--C-:B------:R-:W-:Y:S01]  /*ff10*/  FFMA.FTZ R26, R22, UR4, -R117.reuse ;  /* 0x00000004161a7c23 */ /* 0x100fe20008010875 */
[----:B------:R-:W5:Y:S01]  /*ff20*/  MUFU.EX2 R106, R106 ;  /* 0x0000006a006a7308 */ /* 0x000f620000000800 */
[--C-:B------:R-:W-:Y:S01]  /*ff30*/  FFMA.FTZ R33, R20, UR4, -R117.reuse ;  /* 0x0000000414217c23 */ /* 0x100fe20008010875 */
[----:B------:R-:W3:Y:S01]  /*ff40*/  LDSM.16.MT88.4 R8, [R145+0x8800] ;  /* 0x008800009108783b */ /* 0x000ee20000004200 */
[--C-:B------:R-:W-:Y:S01]  /*ff50*/  FFMA.FTZ R124, R125, UR4, -R122.reuse ;  /* 0x000000047d7c7c23 */ /* 0x100fe2000801087a */
[----:B------:R-:W-:Y:S01]  /*ff60*/  MUFU.EX2 R111, R111 ;  /* 0x0000006f006f7308 */ /* 0x000fe20000000800 */
[----:B------:R-:W-:Y:S01]  /*ff70*/  FFMA.FTZ R127, R127, UR4, -R122 ;  /* 0x000000047f7f7c23 */ /* 0x000fe2000801087a */
[----:B----4-:R-:W-:Y:S01]  /*ff80*/  F2FP.BF16.F32.PACK_AB R64, R110, R113 ;  /* 0x000000716e40723e */ /* 0x010fe200000010ff */
[----:B------:R-:W4:Y:S01]  /*ff90*/  LDSM.16.MT88.4 R28, [R144+0x8800] ;  /* 0x00880000901c783b */ /* 0x000f220000004200 */
[----:B------:R-:W1:Y:S01]  /*ffa0*/  MUFU.EX2 R108, R108 ;  /* 0x0000006c006c7308 */ /* 0x000e620000000800 */
[--C-:B------:R-:W-:Y:S01]  /*ffb0*/  FFMA.FTZ R162, R162, UR4, -R117.reuse ;  /* 0x00000004a2a27c23 */ /* 0x100fe20008010875 */
[--C-:B------:R-:W-:Y:S01]  /*ffc0*/  FFMA.FTZ R169, R112, UR4, -R117.reuse ;  /* 0x0000000470a97c23 */ /* 0x100fe20008010875 */
[----:B------:R-:W-:Y:S01]  /*ffd0*/  LDSM.16.MT88.4 R20, [R147+0xa800] ;  /* 0x00a800009314783b */ /* 0x000fe20000004200 */
[----:B------:R-:W-:Y:S01]  /*ffe0*/  MUFU.EX2 R105, R105 ;  /* 0x0000006900697308 */ /* 0x000fe20000000800 */
[----:B------:R-:W-:Y:S01]  /*fff0*/  FFMA.FTZ R116, R116, UR4, -R117 ;  /* 0x0000000474747c23 */ /* 0x000fe20008010875 */
[----:B-----5:R-:W-:Y:S01]  /*10000*/  F2FP.BF16.F32.PACK_AB R66, R106, R107 ;  /* 0x0000006b6a42723e */ /* 0x020fe200000010ff */
[----:B------:R-:W-:Y:S01]  /*10010*/  FADD.FTZ R110, R113, R110 ;  /* 0x0000006e716e7221 */ /* 0x000fe20000010000 */
[----:B------:R-:W5:Y:S03]  /*10020*/  MUFU.EX2 R104, R104 ;  /* 0x0000006800687308 */ /* 0x000f660000000800 */
[----:B------:R-:W-:Y:S01]  /*10030*/  FADD.FTZ R107, R107, R110 ;  /* 0x0000006e6b6b7221 */ /* 0x000fe20000010000 */
[----:B------:R-:W-:Y:S01]  /*10040*/  MUFU.EX2 R35, R35 ;  /* 0x0000002300237308 */ /* 0x000fe20000000800 */
[----:B-1----:R-:W-:Y:S01]  /*10050*/  F2FP.BF16.F32.PACK_AB R65, R108, R111 ;  /* 0x0000006f6c41723e */ /* 0x002fe200000010ff */
[----:B------:R-:W-:-:S02]  /*10060*/  FADD.FTZ R108, R111, R108 ;  /* 0x0000006c6f6c7221 */ /* 0x000fc40000010000 */
[----:B------:R-:W1:Y:S01]  /*10070*/  MUFU.EX2 R34, R34 ;  /* 0x0000002200227308 */ /* 0x000e620000000800 */
[----:B------:R-:W-:-:S03]  /*10080*/  FADD.FTZ R106, R106, R107 ;  /* 0x0000006b6a6a7221 */ /* 0x000fc60000010000 */
[----:B------:R-:W-:Y:S01]  /*10090*/  MUFU.EX2 R27, R27 ;  /* 0x0000001b001b7308 */ /* 0x000fe20000000800 */
[----:B-----5:R-:W-:-:S03]  /*100a0*/  F2FP.BF16.F32.PACK_AB R67, R104, R105 ;  /* 0x000000696843723e */ /* 0x020fc600000010ff */
[----:B------:R-:W-:Y:S04]  /*100b0*/  MUFU.EX2 R2, R2 ;  /* 0x0000000200027308 */ /* 0x000fe80000000800 */
[----:B------:R-:W-:Y:S01]  /*100c0*/  MUFU.EX2 R32, R32 ;  /* 0x0000002000207308 */ /* 0x000fe20000000800 */
[C---:B------:R-:W-:Y:S03]  /*100d0*/  HMMA.16816.F32.BF16 R88, R64.reuse, R84, RZ ;  /* 0x000000544058723c */ /* 0x040fe600000418ff */
[----:B------:R-:W5:Y:S04]  /*100e0*/  MUFU.EX2 R109, R109 ;  /* 0x0000006d006d7308 */ /* 0x000f680000000800 */
[----:B------:R-:W-:Y:S01]  /*100f0*/  MUFU.EX2 R26, R26 ;  /* 0x0000001a001a7308 */ /* 0x000fe20000000800 */
[C---:B------:R-:W-:Y:S03]  /*10100*/  HMMA.16816.F32.BF16 R84, R64.reuse, R86, RZ ;  /* 0x000000564054723c */ /* 0x040fe600000418ff */
[----:B------:R-:W4:Y:S04]  /*10110*/  MUFU.EX2 R33, R33 ;  /* 0x0000002100217308 */ /* 0x000f280000000800 */
[----:B------:R2:W-:Y:S01]  /*10120*/  MUFU.EX2 R125, R127 ;  /* 0x0000007f007d7308 */ /* 0x0005e20000000800 */
[C---:B------:R-:W-:Y:S03]  /*10130*/  HMMA.16816.F32.BF16 R96, R64.reuse, R92, RZ ;  /* 0x0000005c4060723c */ /* 0x040fe600000418ff */
[----:B------:R-:W-:Y:S04]  /*10140*/  MUFU.EX2 R124, R124 ;  /* 0x0000007c007c7308 */ /* 0x000fe80000000800 */
[----:B------:R-:W-:Y:S01]  /*10150*/  MUFU.EX2 R169, R169 ;  /* 0x000000a900a97308 */ /* 0x000fe20000000800 */
[----:B------:R-:W-:Y:S01]  /*10160*/  HMMA.16816.F32.BF16 R80, R64, R76, RZ ;  /* 0x0000004c4050723c */ /* 0x000fe200000418ff */
[----:B--2---:R-:W-:-:S02]  /*10170*/  FFMA.FTZ R127, R115, UR4, -R117 ;  /* 0x00000004737f7c23 */ /* 0x004fc40008010875 */
[----:B------:R-:W-:Y:S05]  /*10180*/  MUFU.EX2 R115, R116 ;  /* 0x0000007400737308 */ /* 0x000fea0000000800 */
[C---:B------:R-:W-:Y:S08]  /*10190*/  HMMA.16816.F32.BF16 R72, R64.reuse, R68, RZ ;  /* 0x000000444048723c */ /* 0x040ff000000418ff */
[C---:B------:R-:W-:Y:S08]  /*101a0*/  HMMA.16816.F32.BF16 R36, R64.reuse, R40, RZ ;  /* 0x000000284024723c */ /* 0x040ff000000418ff */
        /* <DEDUP_REMOVED lines=29> */
[----:B------:R-:W-:Y:S04]  /*10380*/  MUFU.EX2 R126, R162 ;  /* 0x000000a2007e7308 */ /* 0x000fe80000000800 */
[C---:B-1----:R-:W-:Y:S01]  /*10390*/  HMMA.16816.F32.BF16 R52, R4.reuse, R12, R52 ;  /* 0x0000000c0434723c */ /* 0x042fe20000041834 */
[----:B------:R-:W-:Y:S04]  /*103a0*/  MUFU.EX2 R31, R31 ;  /* 0x0000001f001f7308 */ /* 0x000fe80000000800 */
[----:B------:R-:W-:Y:S03]  /*103b0*/  MUFU.EX2 R123, R123 ;  /* 0x0000007b007b7308 */ /* 0x000fe60000000800 */
[C---:B------:R-:W-:Y:S01]  /*103c0*/  HMMA.16816.F32.BF16 R56, R4.reuse, R14, R56 ;  /* 0x0000000e0438723c */ /* 0x040fe20000041838 */
[----:B------:R-:W1:Y:S01]  /*103d0*/  LDSM.16.MT88.4 R12, [R145+0x9000] ;  /* 0x00900000910c783b */ /* 0x000e620000004200 */
[----:B------:R-:W-:Y:S06]  /*103e0*/  MUFU.EX2 R30, R30 ;  /* 0x0000001e001e7308 */ /* 0x000fec0000000800 */
[C---:B--2---:R-:W-:Y:S08]  /*103f0*/  HMMA.16816.F32.BF16 R44, R4.reuse, R16, R44 ;  /* 0x00000010042c723c */ /* 0x044ff0000004182c */
[C---:B------:R-:W-:Y:S01]  /*10400*/  HMMA.16816.F32.BF16 R48, R4.reuse, R18, R48 ;  /* 0x000000120430723c */ /* 0x040fe20000041830 */
[----:B------:R-:W2:Y:S07]  /*10410*/  LDSM.16.MT88.4 R16, [R146+0x9000] ;  /* 0x009000009210783b */ /* 0x000eae0000004200 */
[----:B------:R-:W-:Y:S01]  /*10420*/  HMMA.16816.F32.BF16 R72, R4, R28, R72 ;  /* 0x0000001c0448723c */ /* 0x000fe20000041848 */
[----:B------:R-:W-:Y:S01]  /*10430*/  FFMA.FTZ R28, R131, UR4, -R122 ;  /* 0x00000004831c7c23 */ /* 0x000fe2000801087a */
[----:B------:R-:W-:-:S05]  /*10440*/  FFMA.FTZ R29, R132, UR4, -R117 ;  /* 0x00000004841d7c23 */ /* 0x000fca0008010875 */
[----:B------:R-:W4:Y:S01]  /*10450*/  MUFU.EX2 R28, R28 ;  /* 0x0000001c001c7308 */ /* 0x000f220000000800 */
[C---:B------:R-:W-:Y:S03]  /*10460*/  HMMA.16816.F32.BF16 R36, R4.reuse, R20, R36 ;  /* 0x000000140424723c */ /* 0x040fe60000041824 */
[----:B------:R-:W5:Y:S05]  /*10470*/  MUFU.EX2 R29, R29 ;  /* 0x0000001d001d7308 */ /* 0x000f6a0000000800 */
[C---:B------:R-:W-:Y:S01]  /*10480*/  HMMA.16816.F32.BF16 R40, R4.reuse, R22, R40 ;  /* 0x000000160428723c */ /* 0x040fe20000041828 */
[----:B------:R-:W2:Y:S07]  /*10490*/  LDSM.16.MT88.4 R20, [R147+0x9000] ;  /* 0x009000009314783b */ /* 0x000eae0000004200 */
[C---:B---3--:R-:W-:Y:S08]  /*104a0*/  HMMA.16816.F32.BF16 R60, R4.reuse, R8, R60 ;  /* 0x00000008043c723c */ /* 0x048ff0000004183c */
[----:B------:R-:W-:Y:S01]  /*104b0*/  HMMA.16816.F32.BF16 R64, R4, R10, R64 ;  /* 0x0000000a0440723c */ /* 0x000fe20000041840 */
[----:B------:R-:W3:Y:S01]  /*104c0*/  LDSM.16.MT88.4 R8, [R144+0x9000] ;  /* 0x009000009008783b */ /* 0x000ee20000004200 */
[----:B----4-:R-:W-:-:S02]  /*104d0*/  F2FP.BF16.F32.PACK_AB R4, R125, R28 ;  /* 0x0000001c7d04723e */ /* 0x010fc400000010ff */
[----:B------:R-:W-:Y:S02]  /*104e0*/  F2FP.BF16.F32.PACK_AB R5, R123, R126 ;  /* 0x0000007e7b05723e */ /* 0x000fe400000010ff */
[----:B------:R-:W-:Y:S02]  /*104f0*/  F2FP.BF16.F32.PACK_AB R6, R31, R124 ;  /* 0x0000007c1f06723e */ /* 0x000fe400000010ff */
[----:B-----5:R-:W-:-:S07]  /*10500*/  F2FP.BF16.F32.PACK_AB R7, R29, R30 ;  /* 0x0000001e1d07723e */ /* 0x020fce00000010ff */
        /* <DEDUP_REMOVED lines=8> */
[----:B------:R-:W-:Y:S07]  /*10590*/  LDSM.16.MT88.4 R20, [R144+0xb000] ;  /* 0x00b000009014783b */ /* 0x000fee0000004200 */
[C---:B---3--:R-:W-:Y:S08]  /*105a0*/  HMMA.16816.F32.BF16 R72, R4.reuse, R8, R72 ;  /* 0x000000080448723c */ /* 0x048ff00000041848 */
[C---:B------:R-:W-:Y:S01]  /*105b0*/  HMMA.16816.F32.BF16 R68, R4.reuse, R10, R68 ;  /* 0x0000000a0444723c */ /* 0x040fe20000041844 */
[----:B------:R-:W3:Y:S07]  /*105c0*/  LDSM.16.MT88.4 R8, [R145+0xb000] ;  /* 0x00b000009108783b */ /* 0x000eee0000004200 */
        /* <DEDUP_REMOVED lines=9> */
[----:B------:R-:W-:Y:S01]  /*10660*/  FFMA.FTZ R122, R114, UR4, -R117 ;  /* 0x00000004727a7c23 */ /* 0x000fe20008010875 */
[----:B------:R-:W-:Y:S04]  /*10670*/  MUFU.EX2 R120, R18 ;  /* 0x0000001200787308 */ /* 0x000fe80000000800 */
[----:B------:R-:W2:Y:S01]  /*10680*/  MUFU.EX2 R119, R17 ;  /* 0x0000001100777308 */ /* 0x000ea20000000800 */
[C---:B---3--:R-:W-:Y:S03]  /*10690*/  HMMA.16816.F32.BF16 R52, R4.reuse, R8, R52 ;  /* 0x000000080434723c */ /* 0x048fe60000041834 */
[----:B------:R3:W-:Y:S04]  /*106a0*/  MUFU.EX2 R118, R16 ;  /* 0x0000001000767308 */ /* 0x0007e80000000800 */
[----:B------:R-:W-:Y:S01]  /*106b0*/  MUFU.EX2 R121, R121 ;  /* 0x0000007900797308 */ /* 0x000fe20000000800 */
[C---:B------:R-:W-:Y:S01]  /*106c0*/  HMMA.16816.F32.BF16 R56, R4.reuse, R10, R56 ;  /* 0x0000000a0438723c */ /* 0x040fe20000041838 */
[----:B------:R-:W4:Y:S02]  /*106d0*/  LDSM.16.MT88.4 R8, [R146+0x9800] ;  /* 0x009800009208783b */ /* 0x000f240000004200 */
[----:B------:R-:W5:Y:S04]  /*106e0*/  MUFU.EX2 R114, R127 ;  /* 0x0000007f00727308 */ /* 0x000f680000000800 */
[----:B------:R-:W1:Y:S01]  /*106f0*/  MUFU.EX2 R112, R122 ;  /* 0x0000007a00707308 */ /* 0x000e620000000800 */
[C---:B------:R-:W-:Y:S01]  /*10700*/  HMMA.16816.F32.BF16 R60, R4.reuse, R20, R60 ;  /* 0x00000014043c723c */ /* 0x040fe2000004183c */
[----:B---3--:R-:W3:Y:S07]  /*10710*/  LDSM.16.MT88.4 R16, [R145+0x9800] ;  /* 0x009800009110783b */ /* 0x008eee0000004200 */
[----:B------:R-:W-:Y:S01]  /*10720*/  HMMA.16816.F32.BF16 R64, R4, R22, R64 ;  /* 0x000000160440723c */ /* 0x000fe20000041840 */
[----:B--2---:R-:W-:-:S02]  /*10730*/  F2FP.BF16.F32.PACK_AB R4, R119, R120 ;  /* 0x000000787704723e */ /* 0x004fc400000010ff */
[----:B-----5:R-:W-:Y:S02]  /*10740*/  F2FP.BF16.F32.PACK_AB R5, R114, R115 ;  /* 0x000000737205723e */ /* 0x020fe400000010ff */
[----:B------:R-:W-:Y:S02]  /*10750*/  F2FP.BF16.F32.PACK_AB R6, R121, R118 ;  /* 0x000000767906723e */ /* 0x000fe400000010ff */
[----:B-1----:R-:W-:-:S07]  /*10760*/  F2FP.BF16.F32.PACK_AB R7, R169, R112 ;  /* 0x00000070a907723e */ /* 0x002fce00000010ff */
[C---:B------:R-:W-:Y:S08]  /*10770*/  HMMA.16816.F32.BF16 R96, R4.reuse, R12, R96 ;  /* 0x0000000c0460723c */ /* 0x040ff00000041860 */
[C---:B------:R-:W-:Y:S01]  /*10780*/  HMMA.16816.F32.BF16 R92, R4.reuse, R14, R92 ;  /* 0x0000000e045c723c */ /* 0x040fe2000004185c */
[----:B------:R-:W1:Y:S07]  /*10790*/  LDSM.16.MT88.4 R12, [R144+0x9800] ;  /* 0x00980000900c783b */ /* 0x000e6e0000004200 */
[C---:B----4-:R-:W-:Y:S08]  /*107a0*/  HMMA.16816.F32.BF16 R88, R4.reuse, R8, R88 ;  /* 0x000000080458723c */ /* 0x050ff00000041858 */
[C---:B---3--:R-:W-:Y:S08]  /*107b0*/  HMMA.16816.F32.BF16 R80, R4.reuse, R16, R80 ;  /* 0x000000100450723c */ /* 0x048ff00000041850 */
[C---:B------:R-:W-:Y:S01]  /*107c0*/  HMMA.16816.F32.BF16 R76, R4.reuse, R18, R76 ;  /* 0x00000012044c723c */ /* 0x040fe2000004184c */
[----:B------:R-:W2:Y:S07]  /*107d0*/  LDSM.16.MT88.4 R16, [R146+0xb800] ;  /* 0x00b800009210783b */ /* 0x000eae0000004200 */
        /* <DEDUP_REMOVED lines=8> */
[----:B---3--:R-:W-:Y:S01]  /*10860*/  HMMA.16816.F32.BF16 R36, R4, R8, R36 ;  /* 0x000000080424723c */ /* 0x008fe20000041824 */
[----:B------:R-:W-:-:S04]  /*10870*/  FADD.FTZ R32, R32, R17 ;  /* 0x0000001120207221 */ /* 0x000fc80000010000 */
[----:B------:R-:W-:-:S03]  /*10880*/  FADD.FTZ R109, R109, R32 ;  /* 0x000000206d6d7221 */ /* 0x000fc60000010000 */
[----:B------:R-:W-:Y:S01]  /*10890*/  HMMA.16816.F32.BF16 R40, R4, R10, R40 ;  /* 0x0000000a0428723c */ /* 0x000fe20000041828 */
[----:B------:R-:W2:Y:S01]  /*108a0*/  LDSM.16.MT88.4 R8, [R144+0xb800] ;  /* 0x00b800009008783b */ /* 0x000ea20000004200 */
[----:B------:R-:W-:-:S04]  /*108b0*/  FADD.FTZ R26, R26, R109 ;  /* 0x0000006d1a1a7221 */ /* 0x000fc80000010000 */
[----:B------:R-:W-:Y:S02]  /*108c0*/  FADD.FTZ R33, R33, R26 ;  /* 0x0000001a21217221 */ /* 0x000fe40000010000 */
[----:B------:R-:W-:Y:S02]  /*108d0*/  HMMA.16816.F32.BF16 R48, R4, R18, R48 ;  /* 0x000000120430723c */ /* 0x000fe40000041830 */
[----:B------:R-:W-:-:S04]  /*108e0*/  FADD.FTZ R126, R126, R33 ;  /* 0x000000217e7e7221 */ /* 0x000fc80000010000 */
[----:B------:R-:W-:Y:S02]  /*108f0*/  FADD.FTZ R123, R123, R126 ;  /* 0x0000007e7b7b7221 */ /* 0x000fe40000010000 */
        /* <DEDUP_REMOVED lines=14> */
[----:B--2---:R-:W-:Y:S01]  /*109e0*/  HMMA.16816.F32.BF16 R60, R4, R8, R60 ;  /* 0x00000008043c723c */ /* 0x004fe2000004183c */
[----:B------:R-:W-:Y:S02]  /*109f0*/  FADD.FTZ R169, R169, R112 ;  /* 0x00000070a9a97221 */ /* 0x000fe40000010000 */
        /* <DEDUP_REMOVED lines=73> */
.L_x_6323:
[----:B------:R-:W-:Y:S01]  /*10e90*/  UMOV UR8, URZ ;  /* 0x000000ff00087c82 */ /* 0x000fe20008000000 */
[----:B------:R-:W-:Y:S01]  /*10ea0*/  IMAD.SHL.U32 R2, R24, 0x40, RZ ;  /* 0x0000004018027824 */ /* 0x000fe200078e00ff */
[----:B------:R-:W-:-:S05]  /*10eb0*/  IADD3 R4, P0, PT, RZ, -UR8, RZ ;  /* 0x80000008ff047c10 */ /* 0x000fca000ff1e0ff */
[----:B------:R-:W-:-:S05]  /*10ec0*/  IMAD.X R2, RZ, RZ, ~R2, P0 ;  /* 0x000000ffff027224 */ /* 0x000fca00000e0e02 */
[----:B------:R-:W-:-:S04]  /*10ed0*/  SHF.R.S64 R5, R4, 0x1f, R2 ;  /* 0x0000001f04057819 */ /* 0x000fc80000001002 */
[----:B------:R-:W-:-:S04]  /*10ee0*/  IADD3 R150, P0, PT, R5, R150, RZ ;  /* 0x0000009605967210 */ /* 0x000fc80007f1e0ff */
[----:B------:R-:W-:-:S09]  /*10ef0*/  LEA.HI.X.SX32 R151, R2, R151, 0x1, P0 ;  /* 0x0000009702977211 */ /* 0x000fd200000f0eff */
.L_x_6324:
        /* <DEDUP_REMOVED lines=10> */
[----:B------:R-:W-:Y:S01]  /*10fa0*/  IMAD.SHL.U32 R2, R103, 0x40, RZ ;  /* 0x0000004067027824 */ /* 0x000fe200078e00ff */
        /* <DEDUP_REMOVED lines=55> */
[----:B------:R-:W0:Y:S01]  /*11320*/  LDGDEPBAR ;  /* 0x00000000000079af */ /* 0x000e220000000000 */
[C---:B---3--:R-:W-:Y:S08]  /*11330*/  HMMA.16816.F32.BF16 R108, R12.reuse, R104, RZ ;  /* 0x000000680c6c723c */ /* 0x048ff000000418ff */
[C---:B----4-:R-:W-:Y:S08]  /*11340*/  HMMA.16816.F32.BF16 R32, R12.reuse, R28, RZ ;  /* 0x0000001c0c20723c */ /* 0x050ff000000418ff */
[C---:B-----5:R-:W-:Y:S08]  /*11350*/  HMMA.16816.F32.BF16 R24, R12.reuse, R20, RZ ;  /* 0x000000140c18723c */ /* 0x060ff000000418ff */
[C---:B------:R-:W-:Y:S08]  /*11360*/  HMMA.16816.F32.BF16 R104, R12.reuse, R106, RZ ;  /* 0x0000006a0c68723c */ /* 0x040ff000000418ff */
[C---:B------:R-:W-:Y:S08]  /*11370*/  HMMA.16816.F32.BF16 R28, R12.reuse, R30, RZ ;  /* 0x0000001e0c1c723c */ /* 0x040ff000000418ff */
[C---:B------:R-:W-:Y:S08]  /*11380*/  HMMA.16816.F32.BF16 R20, R12.reuse, R22, RZ ;  /* 0x000000160c14723c */ /* 0x040ff000000418ff */
[C---:B--2---:R-:W-:Y:S08]  /*11390*/  HMMA.16816.F32.BF16 R16, R12.reuse, R124, RZ ;  /* 0x0000007c0c10723c */ /* 0x044ff000000418ff */
        /* <DEDUP_REMOVED lines=10> */
[----:B------:R-:W1:Y:S07]  /*11440*/  LDSM.16.M88.4 R8, [R140] ;  /* 0x000000008c08783b */ /* 0x000e6e0000000200 */
[C---:B------:R-:W-:Y:S08]  /*11450*/  HMMA.16816.F32.BF16 R16, R4.reuse, R112, R16 ;  /* 0x000000700410723c */ /* 0x040ff00000041810 */
        /* <DEDUP_REMOVED lines=11> */
[----:B------:R-:W1:Y:S07]  /*11510*/  LDSM.16.M88.4 R4, [R139] ;  /* 0x000000008b04783b */ /* 0x000e6e0000000200 */
[C---:B---3--:R-:W-:Y:S08]  /*11520*/  HMMA.16816.F32.BF16 R16, R8.reuse, R112, R16 ;  /* 0x000000700810723c */ /* 0x048ff00000041810 */
[----:B------:R-:W-:Y:S01]  /*11530*/  HMMA.16816.F32.BF16 R12, R8, R114, R12 ;  /* 0x00000072080c723c */ /* 0x000fe2000004180c */
[----:B------:R-:W2:Y:S04]  /*11540*/  LDSM.16.M88.4 R8, [R136+0x5000] ;  /* 0x005000008808783b */ /* 0x000ea80000000200 */
[----:B------:R-:W3:Y:S03]  /*11550*/  LDSM.16.M88.4 R112, [R136+0x5800] ;  /* 0x005800008870783b */ /* 0x000ee60000000200 */
[C---:B-1----:R-:W-:Y:S08]  /*11560*/  HMMA.16816.F32.BF16 R108, R4.reuse, R120, R108 ;  /* 0x00000078046c723c */ /* 0x042ff0000004186c */
[C---:B------:R-:W-:Y:S01]  /*11570*/  HMMA.16816.F32.BF16 R104, R4.reuse, R122, R104 ;  /* 0x0000007a0468723c */ /* 0x040fe20000041868 */
[----:B------:R-:W-:Y:S07]  /*11580*/  LDSM.16.M88.4 R120, [R142+UR5+0x6000] ;  /* 0x006000058e78783b */ /* 0x000fee0008000200 */
[C---:B------:R-:W-:Y:S08]  /*11590*/  HMMA.16816.F32.BF16 R32, R4.reuse, R116, R32 ;  /* 0x000000740420723c */ /* 0x040ff00000041820 */
[C---:B------:R-:W-:Y:S01]  /*115a0*/  HMMA.16816.F32.BF16 R28, R4.reuse, R118, R28 ;  /* 0x00000076041c723c */ /* 0x040fe2000004181c */
[----:B------:R-:W-:Y:S07]  /*115b0*/  LDSM.16.M88.4 R116, [R142+UR5+0x6800] ;  /* 0x006800058e74783b */ /* 0x000fee0008000200 */
[C---:B--2---:R-:W-:Y:S08]  /*115c0*/  HMMA.16816.F32.BF16 R24, R4.reuse, R8, R24 ;  /* 0x000000080418723c */ /* 0x044ff00000041818 */
[C---:B------:R-:W-:Y:S01]  /*115d0*/  HMMA.16816.F32.BF16 R20, R4.reuse, R10, R20 ;  /* 0x0000000a0414723c */ /* 0x040fe20000041814 */
[----:B------:R-:W1:Y:S07]  /*115e0*/  LDSM.16.M88.4 R8, [R143+0x2000] ;  /* 0x002000008f08783b */ /* 0x000e6e0000000200 */
[C---:B---3--:R-:W-:Y:S08]  /*115f0*/  HMMA.16816.F32.BF16 R16, R4.reuse, R112, R16 ;  /* 0x000000700410723c */ /* 0x048ff00000041810 */
        /* <DEDUP_REMOVED lines=30> */
[C---:B------:R-:W-:Y:S08]  /*117e0*/  HMMA.16816.F32.BF16 R104, R124.reuse, R122, R104 ;  /* 0x0000007a7c68723c */ /* 0x040ff00000041868 */
[C---:B----4-:R-:W-:Y:S08]  /*117f0*/  HMMA.16816.F32.BF16 R32, R124.reuse, R116, R32 ;  /* 0x000000747c20723c */ /* 0x050ff00000041820 */
        /* <DEDUP_REMOVED lines=11> */
[----:B------:R-:W-:-:S02]  /*118b0*/  FMUL.FTZ R119, R111, UR10 ;  /* 0x0000000a6f777c20 */ /* 0x000fc40008410000 */
[----:B------:R1:W4:Y:S01]  /*118c0*/  MUFU.TANH R121, R108 ;  /* 0x0000006c00797308 */ /* 0x0003220000002400 */
[----:B------:R-:W-:Y:S01]  /*118d0*/  HMMA.16816.F32.BF16 R16, R124, R116, R16 ;  /* 0x000000747c10723c */ /* 0x000fe20000041810 */
[----:B------:R-:W-:Y:S02]  /*118e0*/  FMUL.FTZ R117, R109, UR10 ;  /* 0x0000000a6d757c20 */ /* 0x000fe40008410000 */
[----:B------:R-:W-:Y:S01]  /*118f0*/  FMUL.FTZ R105, R105, UR10 ;  /* 0x0000000a69697c20 */ /* 0x000fe20008410000 */
[----:B------:R-:W-:Y:S01]  /*11900*/  FMUL.FTZ R107, R107, UR10 ;  /* 0x0000000a6b6b7c20 */ /* 0x000fe20008410000 */
[----:B------:R-:W-:Y:S01]  /*11910*/  FMUL.FTZ R106, R106, UR10 ;  /* 0x0000000a6a6a7c20 */ /* 0x000fe20008410000 */
[----:B------:R-:W-:Y:S01]  /*11920*/  FMUL.FTZ R104, R104, UR10 ;  /* 0x0000000a68687c20 */ /* 0x000fe20008410000 */
[----:B------:R5:W-:Y:S01]  /*11930*/  MUFU.TANH R125, R105 ;  /* 0x00000069007d7308 */ /* 0x000be20000002400 */
[C---:B--2---:R-:W-:Y:S07]  /*11940*/  HMMA.16816.F32.BF16 R32, R8.reuse, R112, R32 ;  /* 0x000000700820723c */ /* 0x044fee0000041820 */
[----:B------:R-:W2:Y:S01]  /*11950*/  MUFU.TANH R123, R123 ;  /* 0x0000007b007b7308 */ /* 0x000ea20000002400 */
[----:B-1----:R-:W1:Y:S01]  /*11960*/  LDSM.16.M88.4 R108, [R136+0x7000] ;  /* 0x00700000886c783b */ /* 0x002e620000000200 */
[----:B------:R-:W-:Y:S01]  /*11970*/  HMMA.16816.F32.BF16 R28, R8, R114, R28 ;  /* 0x00000072081c723c */ /* 0x000fe2000004181c */
[----:B------:R-:W-:-:S05]  /*11980*/  DEPBAR.LE SB0, 0x0 ;  /* 0x000080000000791a */ /* 0x000fca0000000000 */
[----:B------:R-:W-:Y:S01]  /*11990*/  MUFU.TANH R117, R117 ;  /* 0x0000007500757308 */ /* 0x000fe20000002400 */
[----:B-----5:R-:W-:Y:S01]  /*119a0*/  IMAD.SHL.U32 R105, R153, 0x2, RZ ;  /* 0x0000000299697824 */ /* 0x020fe200078e00ff */
[C---:B---3--:R-:W-:Y:S01]  /*119b0*/  HMMA.16816.F32.BF16 R12, R8.reuse, R6, R12 ;  /* 0x00000006080c723c */ /* 0x048fe2000004180c */
[----:B------:R-:W-:Y:S02]  /*119c0*/  VIADD R6, R2, 0xffffffc0 ;  /* 0xffffffc002067836 */ /* 0x000fe40000000000 */
[----:B------:R-:W-:Y:S01]  /*119d0*/  FMUL.FTZ R32, R32, UR10 ;  /* 0x0000000a20207c20 */ /* 0x000fe20008410000 */
[----:B------:R-:W-:Y:S01]  /*119e0*/  FMUL.FTZ R34, R34, UR10 ;  /* 0x0000000a22227c20 */ /* 0x000fe20008410000 */
[----:B------:R-:W-:Y:S01]  /*119f0*/  LOP3.LUT R105, R105, 0x6, RZ, 0xc0, !PT ;  /* 0x0000000669697812 */ /* 0x000fe200078ec0ff */
[----:B------:R-:W-:Y:S01]  /*11a00*/  MUFU.TANH R119, R119 ;  /* 0x0000007700777308 */ /* 0x000fe20000002400 */
[----:B------:R-:W-:Y:S01]  /*11a10*/  FMUL.FTZ R33, R33, UR10 ;  /* 0x0000000a21217c20 */ /* 0x000fe20008410000 */
[----:B------:R-:W-:Y:S01]  /*11a20*/  FMUL.FTZ R7, R35, UR10 ;  /* 0x0000000a23077c20 */ /* 0x000fe20008410000 */
[----:B------:R-:W-:Y:S01]  /*11a30*/  HMMA.16816.F32.BF16 R16, R8, R4, R16 ;  /* 0x000000040810723c */ /* 0x000fe20000041810 */
[----:B------:R-:W-:-:S02]  /*11a40*/  IMAD.IADD R6, R6, 0x1, R105 ;  /* 0x0000000106067824 */ /* 0x000fc400078e0269 */
[----:B------:R-:W-:Y:S01]  /*11a50*/  FMUL.FTZ R4, R31, UR10 ;  /* 0x0000000a1f047c20 */ /* 0x000fe20008410000 */
[----:B------:R-:W-:Y:S01]  /*11a60*/  FMUL.FTZ R28, R28, UR10 ;  /* 0x0000000a1c1c7c20 */ /* 0x000fe20008410000 */
[----:B------:R3:W-:Y:S01]  /*11a70*/  MUFU.TANH R131, R32 ;  /* 0x0000002000837308 */ /* 0x0007e20000002400 */
[----:B------:R-:W-:Y:S01]  /*11a80*/  FMUL.FTZ R30, R30, UR10 ;  /* 0x0000000a1e1e7c20 */ /* 0x000fe20008410000 */
[----:B------:R-:W-:-:S03]  /*11a90*/  FMUL.FTZ R29, R29, UR10 ;  /* 0x0000000a1d1d7c20 */ /* 0x000fc60008410000 */
[----:B------:R-:W-:Y:S01]  /*11aa0*/  FMUL.FTZ R5, R14, UR10 ;  /* 0x0000000a0e057c20 */ /* 0x000fe20008410000 */
[----:B------:R-:W-:Y:S02]  /*11ab0*/  VIADD R14, R6, 0xffffffc9 ;  /* 0xffffffc9060e7836 */ /* 0x000fe40000000000 */
[----:B------:R-:W-:Y:S01]  /*11ac0*/  MUFU.TANH R127, R106 ;  /* 0x0000006a007f7308 */ /* 0x000fe20000002400 */
[----:B------:R-:W-:Y:S01]  /*11ad0*/  FMUL.FTZ R13, R13, UR10 ;  /* 0x0000000a0d0d7c20 */ /* 0x000fe20008410000 */
[----:B------:R-:W-:-:S04]  /*11ae0*/  FMUL.FTZ R15, R15, UR10 ;  /* 0x0000000a0f0f7c20 */ /* 0x000fc80008410000 */
[----:B------:R-:W-:Y:S01]  /*11af0*/  FMUL.FTZ R18, R18, UR10 ;  /* 0x0000000a12127c20 */ /* 0x000fe20008410000 */
[----:B------:R-:W-:Y:S01]  /*11b00*/  FMUL.FTZ R16, R16, UR10 ;  /* 0x0000000a10107c20 */ /* 0x000fe20008410000 */
[----:B------:R-:W-:Y:S01]  /*11b10*/  MUFU.TANH R5, R5 ;  /* 0x0000000500057308 */ /* 0x000fe20000002400 */
[----:B---3--:R-:W-:Y:S01]  /*11b20*/  FMUL.FTZ R32, R12, UR10 ;  /* 0x0000000a0c207c20 */ /* 0x008fe20008410000 */
[----:B------:R-:W-:Y:S01]  /*11b30*/  VIADD R12, R6, 0xffffffc0 ;  /* 0xffffffc0060c7836 */ /* 0x000fe20000000000 */
[----:B-1----:R-:W-:Y:S05]  /*11b40*/  HMMA.16816.F32.BF16 R24, R8, R108, R24 ;  /* 0x0000006c0818723c */ /* 0x002fea0000041818 */
[----:B------:R-:W1:Y:S01]  /*11b50*/  MUFU.TANH R105, R32 ;  /* 0x0000002000697308 */ /* 0x000e620000002400 */
[----:B------:R-:W-:-:S02]  /*11b60*/  ISETP.GE.AND P2, PT, R12, R3, PT ;  /* 0x000000030c00720c */ /* 0x000fc40003f46270 */
[----:B------:R-:W-:Y:S01]  /*11b70*/  ISETP.GE.AND P1, PT, R12, R130, PT ;  /* 0x000000820c00720c */ /* 0x000fe20003f26270 */
[----:B------:R-:W-:Y:S01]  /*11b80*/  HMMA.16816.F32.BF16 R20, R8, R110, R20 ;  /* 0x0000006e0814723c */ /* 0x000fe20000041814 */
[----:B------:R-:W-:Y:S01]  /*11b90*/  I2FP.F32.U32 R12, R12 ;  /* 0x0000000c000c7245 */ /* 0x000fe20000201000 */
[C---:B------:R-:W-:Y:S01]  /*11ba0*/  VIADD R10, R6.reuse, 0xfffffff8 ;  /* 0xfffffff8060a7836 */ /* 0x040fe20000000000 */
[----:B------:R-:W-:Y:S01]  /*11bb0*/  IADD3 R8, PT, PT, R6, -0x3f, RZ ;  /* 0xffffffc106087810 */ /* 0x000fe20007ffe0ff */
[----:B------:R-:W3:Y:S02]  /*11bc0*/  MUFU.TANH R115, R34 ;  /* 0x0000002200737308 */ /* 0x000ee40000002400 */
[-C--:B----4-:R-:W-:Y:S01]  /*11bd0*/  FFMA.FTZ R9, R0, R12.reuse, R121 ;  /* 0x0000000c00097223 */ /* 0x090fe20000010079 */
[-C--:B------:R-:W-:Y:S01]  /*11be0*/  ISETP.GE.AND P6, PT, R10, R3.reuse, PT ;  /* 0x000000030a00720c */ /* 0x080fe20003fc6270 */
[----:B--2---:R-:W-:Y:S01]  /*11bf0*/  FFMA.FTZ R11, R0, R12, R123 ;  /* 0x0000000c000b7223 */ /* 0x004fe2000001007b */
[----:B------:R-:W-:Y:S01]  /*11c00*/  ISETP.GE.AND P5, PT, R10, R130, PT ;  /* 0x000000820a00720c */ /* 0x000fe20003fa6270 */
[----:B------:R-:W-:Y:S01]  /*11c10*/  VIADD R12, R6, 0xffffffc8 ;  /* 0xffffffc8060c7836 */ /* 0x000fe20000000000 */
[----:B------:R-:W-:Y:S01]  /*11c20*/  FSEL R9, R9, -INF , !P2 ;  /* 0xff80000009097808 */ /* 0x000fe20005000000 */
[----:B------:R2:W-:Y:S01]  /*11c30*/  MUFU.TANH R113, R104 ;  /* 0x0000006800717308 */ /* 0x0005e20000002400 */
[----:B------:R-:W-:Y:S01]  /*11c40*/  I2FP.F32.U32 R10, R10 ;  /* 0x0000000a000a7245 */ /* 0x000fe20000201000 */
[----:B------:R-:W-:Y:S01]  /*11c50*/  FMUL.FTZ R109, R25, UR10 ;  /* 0x0000000a196d7c20 */ /* 0x000fe20008410000 */
[-C--:B------:R-:W-:Y:S01]  /*11c60*/  ISETP.GE.AND P0, PT, R8, R3.reuse, PT ;  /* 0x000000030800720c */ /* 0x080fe20003f06270 */
[----:B------:R-:W-:Y:S01]  /*11c70*/  FMUL.FTZ R24, R24, UR10 ;  /* 0x0000000a18187c20 */ /* 0x000fe20008410000 */
[----:B------:R-:W-:Y:S01]  /*11c80*/  ISETP.GE.AND P2, PT, R8, R130, PT ;  /* 0x000000820800720c */ /* 0x000fe20003f46270 */
[C---:B-1----:R-:W-:Y:S01]  /*11c90*/  FFMA.FTZ R105, R0.reuse, R10, R105 ;  /* 0x0000000a00697223 */ /* 0x042fe20000010069 */
[----:B------:R-:W-:Y:S01]  /*11ca0*/  I2FP.F32.U32 R8, R8 ;  /* 0x0000000800087245 */ /* 0x000fe20000201000 */
[----:B------:R-:W1:Y:S01]  /*11cb0*/  MUFU.TANH R107, R107 ;  /* 0x0000006b006b7308 */ /* 0x000e620000002400 */
[----:B------:R-:W-:Y:S01]  /*11cc0*/  FFMA.FTZ R5, R0, R10, R5 ;  /* 0x0000000a00057223 */ /* 0x000fe20000010005 */
[----:B------:R-:W-:Y:S01]  /*11cd0*/  FSEL R11, R11, -INF , !P1 ;  /* 0xff8000000b0b7808 */ /* 0x000fe20004800000 */
[----:B------:R-:W-:Y:S01]  /*11ce0*/  FMUL.FTZ R26, R26, UR10 ;  /* 0x0000000a1a1a7c20 */ /* 0x000fe20008410000 */
[CC--:B------:R-:W-:Y:S01]  /*11cf0*/  FFMA.FTZ R117, R0.reuse, R8.reuse, R117 ;  /* 0x0000000800757223 */ /* 0x0c0fe20000010075 */
[----:B------:R-:W-:Y:S01]  /*11d00*/  FFMA.FTZ R10, R0, R8, R119 ;  /* 0x00000008000a7223 */ /* 0x000fe20000010077 */
[----:B------:R-:W-:Y:S01]  /*11d10*/  VIADD R8, R6, 0xffffffd0 ;  /* 0xffffffd006087836 */ /* 0x000fe20000000000 */
[----:B------:R-:W-:Y:S01]  /*11d20*/  FSEL R105, R105, -INF , !P6 ;  /* 0xff80000069697808 */ /* 0x000fe20007000000 */
[----:B------:R-:W4:Y:S01]  /*11d30*/  MUFU.TANH R33, R33 ;  /* 0x0000002100217308 */ /* 0x000f220000002400 */
[----:B------:R-:W-:Y:S01]  /*11d40*/  ISETP.GE.AND P1, PT, R12, R3, PT ;  /* 0x000000030c00720c */ /* 0x000fe20003f26270 */
[----:B------:R-:W-:Y:S01]  /*11d50*/  FMUL.FTZ R27, R27, UR10 ;  /* 0x0000000a1b1b7c20 */ /* 0x000fe20008410000 */
[----:B--2---:R-:W-:Y:S01]  /*11d60*/  FSEL R104, R5, -INF , !P5 ;  /* 0xff80000005687808 */ /* 0x004fe20006800000 */
[----:B------:R-:W-:Y:S01]  /*11d70*/  FMUL.FTZ R22, R22, UR10 ;  /* 0x0000000a16167c20 */ /* 0x000fe20008410000 */
[----:B------:R-:W-:Y:S01]  /*11d80*/  ISETP.GE.AND P6, PT, R12, R130, PT ;  /* 0x000000820c00720c */ /* 0x000fe20003fc6270 */
[----:B------:R-:W-:Y:S01]  /*11d90*/  FMUL.FTZ R21, R21, UR10 ;  /* 0x0000000a15157c20 */ /* 0x000fe20008410000 */
[----:B------:R-:W-:Y:S01]  /*11da0*/  FSEL R5, R10, -INF , !P2 ;  /* 0xff8000000a057808 */ /* 0x000fe20005000000 */
[----:B------:R2:W-:Y:S01]  /*11db0*/  MUFU.TANH R119, R4 ;  /* 0x0000000400777308 */ /* 0x0005e20000002400 */
[----:B------:R-:W-:Y:S01]  /*11dc0*/  I2FP.F32.U32 R12, R12 ;  /* 0x0000000c000c7245 */ /* 0x000fe20000201000 */
[----:B------:R-:W-:Y:S01]  /*11dd0*/  FMUL.FTZ R20, R20, UR10 ;  /* 0x0000000a14147c20 */ /* 0x000fe20008410000 */
[----:B------:R-:W-:-:S02]  /*11de0*/  I2FP.F32.U32 R10, R8 ;  /* 0x00000008000a7245 */ /* 0x000fc40000201000 */
[----:B------:R-:W-:Y:S01]  /*11df0*/  FSEL R179, R117, -INF , !P0 ;  /* 0xff80000075b37808 */ /* 0x000fe20004000000 */
[----:B------:R-:W-:Y:S01]  /*11e00*/  FFMA.FTZ R127, R0, R12, R127 ;  /* 0x0000000c007f7223 */ /* 0x000fe2000001007f */
[CC--:B------:R-:W-:Y:S01]  /*11e10*/  ISETP.GE.AND P5, PT, R14.reuse, R3.reuse, PT ;  /* 0x000000030e00720c */ /* 0x0c0fe20003fa6270 */
[----:B------:R-:W5:Y:S01]  /*11e20*/  MUFU.TANH R7, R7 ;  /* 0x0000000700077308 */ /* 0x000f620000002400 */
[----:B------:R-:W-:Y:S01]  /*11e30*/  ISETP.GE.AND P0, PT, R14, R130, PT ;  /* 0x000000820e00720c */ /* 0x000fe20003f06270 */
[----:B------:R-:W-:Y:S01]  /*11e40*/  FFMA.FTZ R123, R0, R10, R131 ;  /* 0x0000000a007b7223 */ /* 0x000fe20000010083 */
[----:B------:R-:W-:Y:S02]  /*11e50*/  ISETP.GE.AND P2, PT, R8, R3, PT ;  /* 0x000000030800720c */ /* 0x000fe40003f46270 */
[----:B------:R-:W-:Y:S02]  /*11e60*/  FSEL R177, R127, -INF , !P6 ;  /* 0xff8000007fb17808 */ /* 0x000fe40007000000 */
[----:B------:R-:W-:Y:S01]  /*11e70*/  FSEL R123, R123, -INF , !P2 ;  /* 0xff8000007b7b7808 */ /* 0x000fe20005000000 */
[----:B------:R-:W5:Y:S01]  /*11e80*/  MUFU.TANH R35, R28 ;  /* 0x0000001c00237308 */ /* 0x000f620000002400 */
[----:B--2---:R-:W-:Y:S01]  /*11e90*/  I2FP.F32.U32 R4, R14 ;  /* 0x0000000e00047245 */ /* 0x004fe20000201000 */
[----:B---3--:R-:W-:Y:S01]  /*11ea0*/  FFMA.FTZ R14, R0, R10, R115 ;  /* 0x0000000a000e7223 */ /* 0x008fe20000010073 */
[----:B------:R-:W-:-:S03]  /*11eb0*/  VIADD R10, R6, 0xffffffd1 ;  /* 0xffffffd1060a7836 */ /* 0x000fc60000000000 */
[CC--:B------:R-:W-:Y:S02]  /*11ec0*/  FFMA.FTZ R125, R0.reuse, R4.reuse, R125 ;  /* 0x00000004007d7223 */ /* 0x0c0fe4000001007d */
[----:B------:R-:W2:Y:S01]  /*11ed0*/  MUFU.TANH R25, R30 ;  /* 0x0000001e00197308 */ /* 0x000ea20000002400 */
[----:B-1----:R-:W-:Y:S01]  /*11ee0*/  FFMA.FTZ R175, R0, R4, R107 ;  /* 0x0000000400af7223 */ /* 0x002fe2000001006b */
[----:B------:R-:W-:Y:S01]  /*11ef0*/  ISETP.GE.AND P6, PT, R10, R3, PT ;  /* 0x000000030a00720c */ /* 0x000fe20003fc6270 */
[----:B------:R-:W-:Y:S01]  /*11f00*/  VIADD R4, R6, 0xffffffd9 ;  /* 0xffffffd906047836 */ /* 0x000fe20000000000 */
[----:B------:R-:W-:Y:S02]  /*11f10*/  FSEL R181, R125, -INF , !P5 ;  /* 0xff8000007db57808 */ /* 0x000fe40006800000 */
[----:B------:R-:W-:Y:S02]  /*11f20*/  ISETP.GE.AND P5, PT, R10, R130, PT ;  /* 0x000000820a00720c */ /* 0x000fe40003fa6270 */
[----:B------:R1:W-:Y:S01]  /*11f30*/  MUFU.TANH R31, R29 ;  /* 0x0000001d001f7308 */ /* 0x0003e20000002400 */
[----:B------:R-:W-:-:S02]  /*11f40*/  FSEL R175, R175, -INF , !P0 ;  /* 0xff800000afaf7808 */ /* 0x000fc40004000000 */
[----:B------:R-:W-:-:S05]  /*11f50*/  I2FP.F32.U32 R10, R10 ;  /* 0x0000000a000a7245 */ /* 0x000fca0000201000 */
[----:B------:R-:W3:Y:S01]  /*11f60*/  MUFU.TANH R111, R24 ;  /* 0x00000018006f7308 */ /* 0x000ee20000002400 */
[CC--:B----4-:R-:W-:Y:S01]  /*11f70*/  FFMA.FTZ R117, R0.reuse, R10.reuse, R33 ;  /* 0x0000000a00757223 */ /* 0x0d0fe20000010021 */
[----:B-----5:R-:W-:Y:S01]  /*11f80*/  FFMA.FTZ R10, R0, R10, R7 ;  /* 0x0000000a000a7223 */ /* 0x020fe20000010007 */
[----:B------:R-:W-:-:S03]  /*11f90*/  IADD3 R7, PT, PT, R6, -0x1f, RZ ;  /* 0xffffffe106077810 */ /* 0x000fc60007ffe0ff */
[----:B------:R-:W-:Y:S02]  /*11fa0*/  FSEL R117, R117, -INF , !P6 ;  /* 0xff80000075757808 */ /* 0x000fe40007000000 */
[----:B------:R-:W-:Y:S01]  /*11fb0*/  MUFU.TANH R109, R109 ;  /* 0x0000006d006d7308 */ /* 0x000fe20000002400 */
[----:B------:R-:W-:Y:S01]  /*11fc0*/  ISETP.GE.AND P6, PT, R4, R130, PT ;  /* 0x000000820400720c */ /* 0x000fe20003fc6270 */
[----:B-1----:R-:W-:Y:S01]  /*11fd0*/  FFMA.FTZ R29, R0, R12, R113 ;  /* 0x0000000c001d7223 */ /* 0x002fe20000010071 */
[----:B------:R-:W-:-:S04]  /*11fe0*/  VIADD R12, R6, 0xffffffd8 ;  /* 0xffffffd8060c7836 */ /* 0x000fc80000000000 */
[----:B------:R-:W-:Y:S01]  /*11ff0*/  FSEL R29, R29, -INF , !P1 ;  /* 0xff8000001d1d7808 */ /* 0x000fe20004800000 */
[----:B------:R-:W1:Y:S01]  /*12000*/  MUFU.TANH R113, R26 ;  /* 0x0000001a00717308 */ /* 0x000e620000002400 */
[C---:B------:R-:W-:Y:S02]  /*12010*/  ISETP.GE.AND P0, PT, R12.reuse, R3, PT ;  /* 0x000000030c00720c */ /* 0x040fe40003f06270 */
[----:B------:R-:W-:Y:S02]  /*12020*/  ISETP.GE.AND P2, PT, R12, R130, PT ;  /* 0x000000820c00720c */ /* 0x000fe40003f46270 */
[----:B------:R-:W-:Y:S02]  /*12030*/  I2FP.F32.U32 R12, R12 ;  /* 0x0000000c000c7245 */ /* 0x000fe40000201000 */
[----:B------:R-:W-:Y:S01]  /*12040*/  ISETP.GE.AND P1, PT, R8, R130, PT ;  /* 0x000000820800720c */ /* 0x000fe20003f26270 */
[----:B------:R-:W-:Y:S01]  /*12050*/  FMUL.FTZ R8, R23, UR10 ;  /* 0x0000000a17087c20 */ /* 0x000fe20008410000 */
[----:B------:R4:W5:Y:S01]  /*12060*/  MUFU.TANH R107, R27 ;  /* 0x0000001b006b7308 */ /* 0x0009620000002400 */
[CC--:B------:R-:W-:Y:S01]  /*12070*/  FFMA.FTZ R121, R0.reuse, R12.reuse, R35 ;  /* 0x0000000c00797223 */ /* 0x0c0fe20000010023 */
[----:B--2---:R-:W-:Y:S01]  /*12080*/  FFMA.FTZ R23, R0, R12, R25 ;  /* 0x0000000c00177223 */ /* 0x004fe20000010019 */
[----:B------:R-:W-:Y:S01]  /*12090*/  VIADD R12, R6, 0xffffffe0 ;  /* 0xffffffe0060c7836 */ /* 0x000fe20000000000 */
[----:B------:R-:W-:-:S02]  /*120a0*/  FSEL R25, R10, -INF , !P5 ;  /* 0xff8000000a197808 */ /* 0x000fc40006800000 */
[----:B------:R-:W-:Y:S02]  /*120b0*/  FSEL R121, R121, -INF , !P0 ;  /* 0xff80000079797808 */ /* 0x000fe40004000000 */
[----:B------:R-:W2:Y:S01]  /*120c0*/  MUFU.TANH R125, R22 ;  /* 0x00000016007d7308 */ /* 0x000ea20000002400 */
[----:B------:R-:W-:Y:S02]  /*120d0*/  I2FP.F32.U32 R10, R12 ;  /* 0x0000000c000a7245 */ /* 0x000fe40000201000 */
[-C--:B------:R-:W-:Y:S02]  /*120e0*/  ISETP.GE.AND P5, PT, R12, R3.reuse, PT ;  /* 0x000000030c00720c */ /* 0x080fe40003fa6270 */
[----:B------:R-:W-:Y:S01]  /*120f0*/  FSEL R23, R23, -INF , !P2 ;  /* 0xff80000017177808 */ /* 0x000fe20005000000 */
[CC--:B---3--:R-:W-:Y:S01]  /*12100*/  FFMA.FTZ R111, R0.reuse, R10.reuse, R111 ;  /* 0x0000000a006f7223 */ /* 0x0c8fe2000001006f */
[----:B-1----:R-:W-:Y:S01]  /*12110*/  FFMA.FTZ R113, R0, R10, R113 ;  /* 0x0000000a00717223 */ /* 0x002fe20000010071 */
[----:B------:R1:W-:Y:S01]  /*12120*/  MUFU.TANH R33, R21 ;  /* 0x0000001500217308 */ /* 0x0003e20000002400 */
[----:B------:R-:W-:Y:S01]  /*12130*/  ISETP.GE.AND P0, PT, R12, R130, PT ;  /* 0x000000820c00720c */ /* 0x000fe20003f06270 */
[----:B------:R-:W-:Y:S01]  /*12140*/  VIADD R10, R6, 0xffffffe9 ;  /* 0xffffffe9060a7836 */ /* 0x000fe20000000000 */
[----:B----4-:R-:W-:Y:S01]  /*12150*/  FSEL R27, R14, -INF , !P1 ;  /* 0xff8000000e1b7808 */ /* 0x010fe20004800000 */
[----:B------:R-:W-:Y:S01]  /*12160*/  BAR.SYNC.DEFER_BLOCKING 0x0 ;  /* 0x0000000000007b1d */ /* 0x000fe20000010000 */
[----:B------:R-:W-:-:S02]  /*12170*/  ISETP.GE.AND P1, PT, R4, R3, PT ;  /* 0x000000030400720c */ /* 0x000fc40003f26270 */
[----:B------:R-:W-:Y:S02]  /*12180*/  I2FP.F32.U32 R4, R4 ;  /* 0x0000000400047245 */ /* 0x000fe40000201000 */
[----:B------:R-:W-:Y:S01]  /*12190*/  FSEL R167, R111, -INF , !P5 ;  /* 0xff8000006fa77808 */ /* 0x000fe20006800000 */
[----:B------:R3:W-:Y:S01]  /*121a0*/  MUFU.TANH R35, R8 ;  /* 0x0000000800237308 */ /* 0x0007e20000002400 */
[----:B------:R-:W-:Y:S01]  /*121b0*/  ISETP.GE.AND P2, PT, R7, R3, PT ;  /* 0x000000030700720c */ /* 0x000fe20003f46270 */
[CC--:B------:R-:W-:Y:S01]  /*121c0*/  FFMA.FTZ R31, R0.reuse, R4.reuse, R31 ;  /* 0x00000004001f7223 */ /* 0x0c0fe2000001001f */
[----:B-1----:R-:W-:Y:S01]  /*121d0*/  FFMA.FTZ R21, R0, R4, R119 ;  /* 0x0000000400157223 */ /* 0x002fe20000010077 */
[----:B------:R-:W-:-:S03]  /*121e0*/  VIADD R4, R6, 0xffffffe8 ;  /* 0xffffffe806047836 */ /* 0x000fc60000000000 */
[----:B------:R-:W-:Y:S01]  /*121f0*/  FSEL R119, R31, -INF , !P1 ;  /* 0xff8000001f777808 */ /* 0x000fe20004800000 */
[----:B------:R-:W1:Y:S01]  /*12200*/  MUFU.TANH R115, R20 ;  /* 0x0000001400737308 */ /* 0x000e620000002400 */
[-C--:B------:R-:W-:Y:S02]  /*12210*/  ISETP.GE.AND P1, PT, R7, R130.reuse, PT ;  /* 0x000000820700720c */ /* 0x080fe40003f26270 */
[----:B------:R-:W-:Y:S02]  /*12220*/  FSEL R21, R21, -INF , !P6 ;  /* 0xff80000015157808 */ /* 0x000fe40007000000 */
[C---:B------:R-:W-:Y:S02]  /*12230*/  ISETP.GE.AND P6, PT, R4.reuse, R3, PT ;  /* 0x000000030400720c */ /* 0x040fe40003fc6270 */
[----:B---3--:R-:W-:Y:S01]  /*12240*/  I2FP.F32.U32 R8, R7 ;  /* 0x0000000700087245 */ /* 0x008fe20000201000 */
[----:B------:R-:W-:Y:S01]  /*12250*/  FMUL.FTZ R7, R17, UR10 ;  /* 0x0000000a11077c20 */ /* 0x000fe20008410000 */
[----:B------:R-:W-:Y:S01]  /*12260*/  ISETP.GE.AND P5, PT, R4, R130, PT ;  /* 0x000000820400720c */ /* 0x000fe20003fa6270 */
[----:B------:R-:W-:Y:S01]  /*12270*/  FMUL.FTZ R17, R19, UR10 ;  /* 0x0000000a13117c20 */ /* 0x000fe20008410000 */
[----:B------:R-:W-:Y:S01]  /*12280*/  I2FP.F32.U32 R4, R4 ;  /* 0x0000000400047245 */ /* 0x000fe20000201000 */
[CC--:B------:R-:W-:Y:S01]  /*12290*/  FFMA.FTZ R109, R0.reuse, R8.reuse, R109 ;  /* 0x00000008006d7223 */ /* 0x0c0fe2000001006d */
[----:B------:R-:W3:Y:S01]  /*122a0*/  MUFU.TANH R19, R18 ;  /* 0x0000001200137308 */ /* 0x000ee20000002400 */
[----:B-----5:R-:W-:Y:S01]  /*122b0*/  FFMA.FTZ R107, R0, R8, R107 ;  /* 0x00000008006b7223 */ /* 0x020fe2000001006b */
[----:B------:R-:W-:-:S02]  /*122c0*/  VIADD R8, R6, 0xfffffff0 ;  /* 0xfffffff006087836 */ /* 0x000fc40000000000 */
[CC--:B--2---:R-:W-:Y:S01]  /*122d0*/  FFMA.FTZ R127, R0.reuse, R4.reuse, R125 ;  /* 0x00000004007f7223 */ /* 0x0c4fe2000001007d */
[----:B------:R-:W-:Y:S01]  /*122e0*/  FSEL R125, R113, -INF , !P0 ;  /* 0xff800000717d7808 */ /* 0x000fe20004000000 */
[----:B-1----:R-:W-:Y:S01]  /*122f0*/  FFMA.FTZ R115, R0, R4, R115 ;  /* 0x0000000400737223 */ /* 0x002fe20000010073 */
[----:B------:R-:W-:Y:S01]  /*12300*/  FSEL R171, R109, -INF , !P2 ;  /* 0xff8000006dab7808 */ /* 0x000fe20005000000 */
[----:B------:R-:W-:Y:S01]  /*12310*/  VIADD R4, R6, 0xfffffff1 ;  /* 0xfffffff106047836 */ /* 0x000fe20000000000 */
[C---:B------:R-:W-:Y:S01]  /*12320*/  ISETP.GE.AND P0, PT, R10.reuse, R3, PT ;  /* 0x000000030a00720c */ /* 0x040fe20003f06270 */
[----:B------:R-:W1:Y:S01]  /*12330*/  MUFU.TANH R31, R16 ;  /* 0x00000010001f7308 */ /* 0x000e620000002400 */
[----:B------:R-:W-:Y:S01]  /*12340*/  ISETP.GE.AND P2, PT, R10, R130, PT ;  /* 0x000000820a00720c */ /* 0x000fe20003f46270 */
[----:B------:R-:W-:Y:S01]  /*12350*/  VIADD R6, R6, 0xfffffff9 ;  /* 0xfffffff906067836 */ /* 0x000fe20000000000 */
[----:B------:R-:W-:Y:S02]  /*12360*/  I2FP.F32.U32 R10, R10 ;  /* 0x0000000a000a7245 */ /* 0x000fe40000201000 */
[----:B------:R-:W-:-:S02]  /*12370*/  FSEL R131, R107, -INF , !P1 ;  /* 0xff8000006b837808 */ /* 0x000fc40004800000 */
[----:B------:R-:W-:Y:S01]  /*12380*/  ISETP.GE.AND P1, PT, R8, R3, PT ;  /* 0x000000030800720c */ /* 0x000fe20003f26270 */
[CC--:B------:R-:W-:Y:S01]  /*12390*/  FFMA.FTZ R33, R0.reuse, R10.reuse, R33 ;  /* 0x0000000a00217223 */ /* 0x0c0fe20000010021 */
[----:B------:R-:W2:Y:S01]  /*123a0*/  MUFU.TANH R7, R7 ;  /* 0x0000000700077308 */ /* 0x000ea20000002400 */
[----:B------:R-:W-:Y:S01]  /*123b0*/  FFMA.FTZ R35, R0, R10, R35 ;  /* 0x0000000a00237223 */ /* 0x000fe20000010023 */
[----:B------:R-:W-:Y:S02]  /*123c0*/  FSEL R173, R115, -INF , !P6 ;  /* 0xff80000073ad7808 */ /* 0x000fe40007000000 */
[----:B------:R-:W-:Y:S02]  /*123d0*/  FSEL R135, R33, -INF , !P0 ;  /* 0xff80000021877808 */ /* 0x000fe40004000000 */
[----:B------:R-:W-:Y:S02]  /*123e0*/  ISETP.GE.AND P0, PT, R8, R130, PT ;  /* 0x000000820800720c */ /* 0x000fe40003f06270 */
[----:B------:R-:W-:Y:S01]  /*123f0*/  I2FP.F32.U32 R8, R8 ;  /* 0x0000000800087245 */ /* 0x000fe20000201000 */
[----:B------:R-:W4:Y:S01]  /*12400*/  MUFU.TANH R17, R17 ;  /* 0x0000001100117308 */ /* 0x000f220000002400 */
[----:B------:R-:W-:-:S02]  /*12410*/  FSEL R127, R127, -INF , !P5 ;  /* 0xff8000007f7f7808 */ /* 0x000fc40006800000 */
[----:B------:R-:W-:Y:S01]  /*12420*/  FSEL R133, R35, -INF , !P2 ;  /* 0xff80000023857808 */ /* 0x000fe20005000000 */
[CC--:B---3--:R-:W-:Y:S01]  /*12430*/  FFMA.FTZ R19, R0.reuse, R8.reuse, R19 ;  /* 0x0000000800137223 */ /* 0x0c8fe20000010013 */
[----:B-1----:R-:W-:Y:S01]  /*12440*/  FFMA.FTZ R31, R0, R8, R31 ;  /* 0x00000008001f7223 */ /* 0x002fe2000001001f */
[----:B------:R-:W-:Y:S02]  /*12450*/  ISETP.GE.AND P6, PT, R4, R3, PT ;  /* 0x000000030400720c */ /* 0x000fe40003fc6270 */
[----:B------:R-:W1:Y:S01]  /*12460*/  MUFU.TANH R13, R13 ;  /* 0x0000000d000d7308 */ /* 0x000e620000002400 */
[----:B------:R-:W-:Y:S02]  /*12470*/  FSEL R111, R19, -INF , !P0 ;  /* 0xff800000136f7808 */ /* 0x000fe40004000000 */
[----:B------:R-:W-:Y:S02]  /*12480*/  ISETP.GE.AND P0, PT, R103, 0x3, PT ;  /* 0x000000036700780c */ /* 0x000fe40003f06270 */
[----:B------:R-:W-:-:S02]  /*12490*/  FSEL R115, R31, -INF , !P1 ;  /* 0xff8000001f737808 */ /* 0x000fc40004800000 */
[----:B------:R-:W-:Y:S01]  /*124a0*/  ISETP.GE.AND P5, PT, R6, R3, PT ;  /* 0x000000030600720c */ /* 0x000fe20003fa6270 */
[----:B------:R-:W3:Y:S01]  /*124b0*/  MUFU.TANH R15, R15 ;  /* 0x0000000f000f7308 */ /* 0x000ee20000002400 */
[-C--:B------:R-:W-:Y:S02]  /*124c0*/  ISETP.GE.AND P2, PT, R4, R130.reuse, PT ;  /* 0x000000820400720c */ /* 0x080fe40003f46270 */
[----:B------:R-:W-:Y:S02]  /*124d0*/  ISETP.GE.AND P1, PT, R6, R130, PT ;  /* 0x000000820600720c */ /* 0x000fe40003f26270 */
[----:B------:R-:W-:Y:S02]  /*124e0*/  I2FP.F32.U32 R4, R4 ;  /* 0x0000000400047245 */ /* 0x000fe40000201000 */
[----:B------:R-:W-:-:S03]  /*124f0*/  I2FP.F32.U32 R6, R6 ;  /* 0x0000000600067245 */ /* 0x000fc60000201000 */
[CC--:B--2---:R-:W-:Y:S01]  /*12500*/  FFMA.FTZ R7, R0.reuse, R4.reuse, R7 ;  /* 0x0000000400077223 */ /* 0x0c4fe20000010007 */
[C---:B----4-:R-:W-:Y:S01]  /*12510*/  FFMA.FTZ R17, R0.reuse, R4, R17 ;  /* 0x0000000400117223 */ /* 0x050fe20000010011 */
[----:B-1----:R-:W-:-:S03]  /*12520*/  FFMA.FTZ R13, R0, R6, R13 ;  /* 0x00000006000d7223 */ /* 0x002fc6000001000d */
[----:B------:R-:W-:Y:S02]  /*12530*/  FSEL R113, R7, -INF , !P6 ;  /* 0xff80000007717808 */ /* 0x000fe40007000000 */
[----:B------:R-:W-:Y:S01]  /*12540*/  FSEL R109, R17, -INF , !P2 ;  /* 0xff800000116d7808 */ /* 0x000fe20005000000 */
[----:B---3--:R-:W-:Y:S01]  /*12550*/  FFMA.FTZ R15, R0, R6, R15 ;  /* 0x00000006000f7223 */ /* 0x008fe2000001000f */
[----:B------:R-:W-:-:S04]  /*12560*/  FSEL R108, R13, -INF , !P5 ;  /* 0xff8000000d6c7808 */ /* 0x000fc80006800000 */
[----:B------:R-:W-:Y:S01]  /*12570*/  FSEL R107, R15, -INF , !P1 ;  /* 0xff8000000f6b7808 */ /* 0x000fe20004800000 */
[----:B------:R-:W-:Y:S06]  /*12580*/  @!P0 BRA `(.L_x_6325) ;  /* 0x0000000400dc8947 */ /* 0x000fec0003800000 */
[----:B------:R-:W-:Y:S05]  /*12590*/  BRA.U !UP0, `(.L_x_6326) ;  /* 0x0000000108f87547 */ /* 0x000fea000b800000 */
[----:B------:R-:W1:Y:S01]  /*125a0*/  LDC R4, c[0x0][0x4f0] ;  /* 0x00013c00ff047b82 */ /* 0x000e620000000800 */
[C---:B------:R-:W-:Y:S01]  /*125b0*/  VIADD R13, R2.reuse, 0xffffff80 ;  /* 0xffffff80020d7836 */ /* 0x040fe20000000000 */
[----:B------:R-:W-:Y:S01]  /*125c0*/  IADD3 R7, PT, PT, R2, -0xc0, RZ ;  /* 0xffffff4002077810 */ /* 0x000fe20007ffe0ff */
[----:B------:R-:W2:Y:S03]  /*125d0*/  LDCU.64 UR8, c[0x0][0x3a0] ;  /* 0x00007400ff0877ac */ /* 0x000ea60008000a00 */
[----:B------:R-:W-:Y:S02]  /*125e0*/  IABS R8, R13 ;  /* 0x0000000d00087213 */ /* 0x000fe40000000000 */
[----:B------:R-:W-:Y:S02]  /*125f0*/  IABS R12, R7 ;  /* 0x00000007000c7213 */ /* 0x000fe40000000000 */
[----:B-1----:R-:W-:-:S02]  /*12600*/  IABS R3, R4 ;  /* 0x0000000400037213 */ /* 0x002fc40000000000 */
        /* <DEDUP_REMOVED lines=27> */
[----:B------:R-:W-:Y:S01]  /*127c0*/  @P1 VIADD R6, R6, 0x1 ;  /* 0x0000000106061836 */ /* 0x000fe20000000000 */
[----:B------:R-:W-:Y:S02]  /*127d0*/  ISETP.NE.AND P1, PT, R4, RZ, PT ;  /* 0x000000ff0400720c */ /* 0x000fe40003f25270 */
[----:B------:R-:W-:Y:S02]  /*127e0*/  @P6 IADD3 R14, PT, PT, R14, 0x1, RZ ;  /* 0x000000010e0e6810 */ /* 0x000fe40007ffe0ff */
[----:B------:R-:W-:-:S03]  /*127f0*/  MOV R2, R6 ;  /* 0x0000000600027202 */ /* 0x000fc60000000f00 */
[----:B------:R-:W-:Y:S01]  /*12800*/  @!P2 IMAD.MOV R14, RZ, RZ, -R14 ;  /* 0x000000ffff0ea224 */ /* 0x000fe200078e0a0e */
[----:B------:R-:W-:-:S04]  /*12810*/  @!P0 IADD3 R2, PT, PT, -R2, RZ, RZ ;  /* 0x000000ff02028210 */ /* 0x000fc80007ffe1ff */
        /* <DEDUP_REMOVED lines=22> */
.L_x_6326:
[----:B------:R-:W-:Y:S01]  /*12980*/  UMOV UR8, URZ ;  /* 0x000000ff00087c82 */ /* 0x000fe20008000000 */
[----:B------:R-:W-:Y:S01]  /*12990*/  IMAD.SHL.U32 R2, R128, 0x40, RZ ;  /* 0x0000004080027824 */ /* 0x000fe200078e00ff */
[----:B------:R-:W-:-:S05]  /*129a0*/  IADD3 R3, P0, PT, RZ, -UR8, RZ ;  /* 0x80000008ff037c10 */ /* 0x000fca000ff1e0ff */
[----:B------:R-:W-:-:S05]  /*129b0*/  IMAD.X R2, RZ, RZ, ~R2, P0 ;  /* 0x000000ffff027224 */ /* 0x000fca00000e0e02 */
[----:B------:R-:W-:-:S04]  /*129c0*/  SHF.R.S64 R3, R3, 0x1f, R2 ;  /* 0x0000001f03037819 */ /* 0x000fc80000001002 */
[----:B------:R-:W-:-:S04]  /*129d0*/  IADD3 R148, P0, PT, R3, R148, RZ ;  /* 0x0000009403947210 */ /* 0x000fc80007f1e0ff */
[----:B------:R-:W-:-:S09]  /*129e0*/  LEA.HI.X.SX32 R149, R2, R149, 0x1, P0 ;  /* 0x0000009502957211 */ /* 0x000fd200000f0eff */
.L_x_6327:
        /* <DEDUP_REMOVED lines=49> */
.L_x_6325:
        /* <DEDUP_REMOVED lines=38> */
[----:B------:R-:W-:Y:S01]  /*12f60*/  FFMA.FTZ R34, R11, UR4, -R106 ;  /* 0x000000040b227c23 */ /* 0x000fe2000801086a */
[----:B------:R-:W-:Y:S01]  /*12f70*/  FFMA.FTZ R3, R181, UR4, -R110 ;  /* 0x00000004b5037c23 */ /* 0x000fe2000801086e */
[----:B------:R-:W1:Y:S01]  /*12f80*/  LDSM.16.MT88.4 R8, [R147+0x8000] ;  /* 0x008000009308783b */ /* 0x000e620000004200 */
[----:B------:R-:W-:Y:S01]  /*12f90*/  FADD.FTZ R4, R101, -R4 ;  /* 0x8000000465047221 */ /* 0x000fe20000010000 */
[--C-:B------:R-:W-:Y:S01]  /*12fa0*/  FFMA.FTZ R2, R5, UR4, -R106.reuse ;  /* 0x0000000405027c23 */ /* 0x100fe2000801086a */
[--C-:B------:R-:W-:Y:S01]  /*12fb0*/  FFMA.FTZ R32, R177, UR4, -R106.reuse ;  /* 0x00000004b1207c23 */ /* 0x100fe2000801086a */
[----:B------:R-:W-:Y:S01]  /*12fc0*/  FFMA.FTZ R33, R175, UR4, -R106 ;  /* 0x00000004af217c23 */ /* 0x000fe2000801086a */
[----:B------:R-:W-:Y:S01]  /*12fd0*/  FMUL.FTZ R102, R7, UR4 ;  /* 0x0000000407667c20 */ /* 0x000fe20008410000 */
[----:B------:R-:W-:Y:S01]  /*12fe0*/  FMUL.FTZ R101, R4, UR4 ;  /* 0x0000000404657c20 */ /* 0x000fe20008410000 */
[--C-:B------:R-:W-:Y:S01]  /*12ff0*/  FFMA.FTZ R179, R179, UR4, -R110.reuse ;  /* 0x00000004b3b37c23 */ /* 0x100fe2000801086e */
[----:B------:R-:W-:Y:S01]  /*13000*/  MUFU.EX2 R35, R35 ;  /* 0x0000002300237308 */ /* 0x000fe20000000800 */
[--C-:B------:R-:W-:Y:S01]  /*13010*/  FFMA.FTZ R123, R123, UR4, -R110.reuse ;  /* 0x000000047b7b7c23 */ /* 0x100fe2000801086e */
[--C-:B------:R-:W-:Y:S01]  /*13020*/  FFMA.FTZ R112, R117, UR4, -R110.reuse ;  /* 0x0000000475707c23 */ /* 0x100fe2000801086e */
[--C-:B------:R-:W-:Y:S01]  /*13030*/  FFMA.FTZ R20, R121, UR4, -R110.reuse ;  /* 0x0000000479147c23 */ /* 0x100fe2000801086e */
[----:B------:R-:W2:Y:S01]  /*13040*/  MUFU.EX2 R29, R179 ;  /* 0x000000b3001d7308 */ /* 0x000ea20000000800 */
[----:B------:R-:W-:Y:S01]  /*13050*/  FFMA.FTZ R114, R119, UR4, -R110 ;  /* 0x0000000477727c23 */ /* 0x000fe2000801086e */
[--C-:B------:R-:W-:Y:S01]  /*13060*/  FFMA.FTZ R121, R27, UR4, -R106.reuse ;  /* 0x000000041b797c23 */ /* 0x100fe2000801086a */
[--C-:B------:R-:W-:Y:S01]  /*13070*/  FFMA.FTZ R118, R25, UR4, -R106.reuse ;  /* 0x0000000419767c23 */ /* 0x100fe2000801086a */
[----:B------:R-:W-:Y:S01]  /*13080*/  MUFU.EX2 R28, R28 ;  /* 0x0000001c001c7308 */ /* 0x000fe20000000800 */
[--C-:B------:R-:W-:Y:S01]  /*13090*/  FFMA.FTZ R116, R23, UR4, -R106.reuse ;  /* 0x0000000417747c23 */ /* 0x100fe2000801086a */
[----:B------:R-:W-:Y:S01]  /*130a0*/  LDSM.16.MT88.4 R24, [R145+0x8800] ;  /* 0x008800009118783b */ /* 0x000fe20000004200 */
[--C-:B------:R-:W-:Y:S01]  /*130b0*/  FFMA.FTZ R129, R125, UR4, -R106.reuse ;  /* 0x000000047d817c23 */ /* 0x100fe2000801086a */
[----:B------:R-:W3:Y:S01]  /*130c0*/  MUFU.EX2 R3, R3 ;  /* 0x0000000300037308 */ /* 0x000ee20000000800 */
        /* <DEDUP_REMOVED lines=8> */
[----:B------:R-:W-:Y:S01]  /*13150*/  FFMA.FTZ R126, R108, UR4, -R110 ;  /* 0x000000046c7e7c23 */ /* 0x000fe2000801086e */
[----:B------:R-:W-:-:S02]  /*13160*/  FFMA.FTZ R115, R111, UR4, -R106 ;  /* 0x000000046f737c23 */ /* 0x000fc4000801086a */
[----:B------:R-:W-:Y:S01]  /*13170*/  MUFU.EX2 R32, R32 ;  /* 0x0000002000207308 */ /* 0x000fe20000000800 */
[----:B---3--:R-:W-:-:S03]  /*13180*/  F2FP.BF16.F32.PACK_AB R6, R3, R28 ;  /* 0x0000001c0306723e */ /* 0x008fc600000010ff */
[----:B------:R-:W3:Y:S04]  /*13190*/  MUFU.EX2 R33, R33 ;  /* 0x0000002100217308 */ /* 0x000ee80000000800 */
[----:B------:R-:W4:Y:S01]  /*131a0*/  MUFU.EX2 R102, R102 ;  /* 0x0000006600667308 */ /* 0x000f220000000800 */
[----:B--2---:R-:W-:-:S03]  /*131b0*/  F2FP.BF16.F32.PACK_AB R5, R2, R34 ;  /* 0x000000220205723e */ /* 0x004fc600000010ff */
[----:B------:R-:W2:Y:S04]  /*131c0*/  MUFU.EX2 R101, R101 ;  /* 0x0000006500657308 */ /* 0x000ea80000000800 */
[----:B------:R5:W-:Y:S01]  /*131d0*/  MUFU.EX2 R117, R123 ;  /* 0x0000007b00757308 */ /* 0x000be20000000800 */
[----:B---3--:R-:W-:-:S03]  /*131e0*/  F2FP.BF16.F32.PACK_AB R7, R33, R32 ;  /* 0x000000202107723e */ /* 0x008fc600000010ff */
[----:B------:R3:W-:Y:S01]  /*131f0*/  MUFU.EX2 R119, R20 ;  /* 0x0000001400777308 */ /* 0x0007e20000000800 */
[-C--:B----4-:R-:W-:Y:S01]  /*13200*/  FMUL.FTZ R96, R96, R102.reuse ;  /* 0x0000006660607220 */ /* 0x090fe20000410000 */
        /* <DEDUP_REMOVED lines=75> */
[----:B-----5:R-:W-:Y:S01]  /*136c0*/  FFMA.FTZ R123, R21, UR4, -R106 ;  /* 0x00000004157b7c23 */ /* 0x020fe2000801086a */
[----:B------:R-:W5:Y:S01]  /*136d0*/  MUFU.EX2 R112, R112 ;  /* 0x0000007000707308 */ /* 0x000f620000000800 */
[----:B--2---:R-:W-:Y:S01]  /*136e0*/  HMMA.16816.F32.BF16 R36, R4, R16, R36 ;  /* 0x000000100424723c */ /* 0x004fe20000041824 */
[----:B---3--:R-:W-:Y:S01]  /*136f0*/  LDSM.16.MT88.4 R20, [R144+0x8800] ;  /* 0x008800009014783b */ /* 0x008fe20000004200 */
[----:B------:R-:W-:Y:S01]  /*13700*/  FFMA.FTZ R102, R170, R102, R35 ;  /* 0x00000066aa667223 */ /* 0x000fe20000010023 */
[----:B------:R-:W-:Y:S01]  /*13710*/  MUFU.EX2 R114, R114 ;  /* 0x0000007200727308 */ /* 0x000fe20000000800 */
[----:B------:R-:W-:-:S02]  /*13720*/  FFMA.FTZ R101, R169, R101, R34 ;  /* 0x00000065a9657223 */ /* 0x000fc40000010022 */
[----:B------:R-:W-:Y:S01]  /*13730*/  FADD.FTZ R29, R29, R102 ;  /* 0x000000661d1d7221 */ /* 0x000fe20000010000 */
[----:B------:R-:W-:Y:S01]  /*13740*/  MUFU.EX2 R121, R121 ;  /* 0x0000007900797308 */ /* 0x000fe20000000800 */
[C---:B------:R-:W-:Y:S01]  /*13750*/  HMMA.16816.F32.BF16 R40, R4.reuse, R18, R40 ;  /* 0x000000120428723c */ /* 0x040fe20000041828 */
[----:B------:R-:W2:Y:S01]  /*13760*/  LDSM.16.MT88.4 R16, [R144+0xa000] ;  /* 0x00a000009010783b */ /* 0x000ea20000004200 */
[----:B------:R-:W-:Y:S01]  /*13770*/  FADD.FTZ R101, R2, R101 ;  /* 0x0000006502657221 */ /* 0x000fe20000010000 */
[----:B------:R-:W3:Y:S01]  /*13780*/  MUFU.EX2 R118, R118 ;  /* 0x0000007600767308 */ /* 0x000ee20000000800 */
[----:B------:R-:W-:Y:S01]  /*13790*/  FADD.FTZ R28, R28, R29 ;  /* 0x0000001d1c1c7221 */ /* 0x000fe20000010000 */
[----:B------:R-:W-:Y:S01]  /*137a0*/  MOV R102, R31 ;  /* 0x0000001f00667202 */ /* 0x000fe20000000f00 */
[----:B------:R-:W-:Y:S01]  /*137b0*/  FADD.FTZ R32, R32, R101 ;  /* 0x0000006520207221 */ /* 0x000fe20000010000 */
[----:B------:R-:W-:Y:S01]  /*137c0*/  MUFU.EX2 R116, R116 ;  /* 0x0000007400747308 */ /* 0x000fe20000000800 */
[----:B------:R-:W-:Y:S01]  /*137d0*/  FADD.FTZ R28, R3, R28 ;  /* 0x0000001c031c7221 */ /* 0x000fe20000010000 */
[----:B----4-:R-:W-:Y:S01]  /*137e0*/  HMMA.16816.F32.BF16 R44, R4, R12, R44 ;  /* 0x0000000c042c723c */ /* 0x010fe2000004182c */
[----:B------:R-:W-:Y:S01]  /*137f0*/  FADD.FTZ R32, R33, R32 ;  /* 0x0000002021207221 */ /* 0x000fe20000010000 */
[----:B------:R-:W4:Y:S01]  /*13800*/  MUFU.EX2 R123, R123 ;  /* 0x0000007b007b7308 */ /* 0x000f220000000800 */
[----:B------:R-:W-:-:S03]  /*13810*/  MOV R101, R30 ;  /* 0x0000001e00657202 */ /* 0x000fc60000000f00 */
        /* <DEDUP_REMOVED lines=12> */
[C---:B--2---:R-:W-:Y:S08]  /*138e0*/  HMMA.16816.F32.BF16 R60, R4.reuse, R16, R60 ;  /* 0x00000010043c723c */ /* 0x044ff0000004183c */
[----:B------:R-:W-:Y:S01]  /*138f0*/  HMMA.16816.F32.BF16 R64, R4, R18, R64 ;  /* 0x000000120440723c */ /* 0x000fe20000041840 */
[----:B------:R-:W2:Y:S01]  /*13900*/  LDSM.16.MT88.4 R16, [R147+0xa800] ;  /* 0x00a800009310783b */ /* 0x000ea20000004200 */
[----:B-----5:R-:W-:Y:S01]  /*13910*/  F2FP.BF16.F32.PACK_AB R4, R112, R117 ;  /* 0x000000757004723e */ /* 0x020fe200000010ff */
[----:B------:R-:W-:Y:S01]  /*13920*/  FADD.FTZ R117, R117, R28 ;  /* 0x0000001c75757221 */ /* 0x000fe20000010000 */
[----:B---3--:R-:W-:Y:S01]  /*13930*/  F2FP.BF16.F32.PACK_AB R5, R118, R121 ;  /* 0x000000797605723e */ /* 0x008fe200000010ff */
        /* <DEDUP_REMOVED lines=21> */
[----:B------:R-:W-:Y:S01]  /*13a90*/  HMMA.16816.F32.BF16 R80, R4, R24, R80 ;  /* 0x000000180450723c */ /* 0x000fe20000041850 */
[--C-:B------:R-:W-:Y:S01]  /*13aa0*/  FFMA.FTZ R25, R167, UR4, -R110.reuse ;  /* 0x00000004a7197c23 */ /* 0x100fe2000801086e */
[----:B------:R-:W-:Y:S01]  /*13ab0*/  FFMA.FTZ R24, R171, UR4, -R110 ;  /* 0x00000004ab187c23 */ /* 0x000fe2000801086e */
[----:B------:R-:W-:-:S04]  /*13ac0*/  IADD3 R167, PT, PT, R103, -0x3, RZ ;  /* 0xfffffffd67a77810 */ /* 0x000fc80007ffe0ff */
[----:B------:R-:W-:Y:S01]  /*13ad0*/  MUFU.EX2 R25, R25 ;  /* 0x0000001900197308 */ /* 0x000fe20000000800 */
[C---:B------:R-:W-:Y:S01]  /*13ae0*/  HMMA.16816.F32.BF16 R76, R4.reuse, R26, R76 ;  /* 0x0000001a044c723c */ /* 0x040fe2000004184c */
[--C-:B------:R-:W-:Y:S01]  /*13af0*/  FFMA.FTZ R27, R173, UR4, -R110.reuse ;  /* 0x00000004ad1b7c23 */ /* 0x100fe2000801086e */
[----:B------:R-:W-:Y:S01]  /*13b00*/  FFMA.FTZ R26, R135, UR4, -R110 ;  /* 0x00000004871a7c23 */ /* 0x000fe2000801086e */
[----:B------:R-:W4:Y:S04]  /*13b10*/  MUFU.EX2 R24, R24 ;  /* 0x0000001800187308 */ /* 0x000f280000000800 */
        /* <DEDUP_REMOVED lines=38> */
[C---:B---3--:R-:W-:Y:S01]  /*13d80*/  HMMA.16816.F32.BF16 R52, R4.reuse, R8, R52 ;  /* 0x000000080434723c */ /* 0x048fe20000041834 */
[--C-:B------:R-:W-:Y:S01]  /*13d90*/  FFMA.FTZ R8, R113, UR4, -R110.reuse ;  /* 0x0000000471087c23 */ /* 0x100fe2000801086e */
[----:B------:R-:W-:Y:S01]  /*13da0*/  FFMA.FTZ R9, R105, UR4, -R110 ;  /* 0x0000000469097c23 */ /* 0x000fe2000801086e */
[--C-:B------:R-:W-:Y:S01]  /*13db0*/  FFMA.FTZ R110, R109, UR4, -R106.reuse ;  /* 0x000000046d6e7c23 */ /* 0x100fe2000801086a */
[----:B------:R-:W-:Y:S01]  /*13dc0*/  FFMA.FTZ R113, R104, UR4, -R106 ;  /* 0x0000000468717c23 */ /* 0x000fe2000801086a */
[----:B------:R-:W3:Y:S03]  /*13dd0*/  MUFU.EX2 R105, R8 ;  /* 0x0000000800697308 */ /* 0x000ee60000000800 */
[C---:B----4-:R-:W-:Y:S01]  /*13de0*/  HMMA.16816.F32.BF16 R44, R4.reuse, R12, R44 ;  /* 0x0000000c042c723c */ /* 0x050fe2000004182c */
[----:B------:R4:W-:Y:S04]  /*13df0*/  MUFU.EX2 R108, R9 ;  /* 0x00000009006c7308 */ /* 0x0009e80000000800 */
[----:B------:R-:W-:Y:S03]  /*13e00*/  MUFU.EX2 R109, R115 ;  /* 0x00000073006d7308 */ /* 0x000fe60000000800 */
[C---:B------:R-:W-:Y:S01]  /*13e10*/  HMMA.16816.F32.BF16 R48, R4.reuse, R14, R48 ;  /* 0x0000000e0430723c */ /* 0x040fe20000041830 */
[----:B------:R-:W5:Y:S01]  /*13e20*/  MUFU.EX2 R104, R110 ;  /* 0x0000006e00687308 */ /* 0x000f620000000800 */
[----:B------:R-:W2:Y:S03]  /*13e30*/  LDSM.16.MT88.4 R12, [R146+0x9800] ;  /* 0x00980000920c783b */ /* 0x000ea60000004200 */
[----:B------:R-:W5:Y:S03]  /*13e40*/  MUFU.EX2 R106, R113 ;  /* 0x00000071006a7308 */ /* 0x000f660000000800 */
        /* <DEDUP_REMOVED lines=38> */
.L_x_6322:
        /* <DEDUP_REMOVED lines=16> */
[----:B------:R-:W3:Y:S01]  /*141b0*/  LDCU UR4, c[0x0][0x45c] ;  /* 0x00008b80ff0477ac */ /* 0x000ee20008000800 */
[----:B------:R-:W4:Y:S01]  /*141c0*/  LDCU.64 UR8, c[0x0][0x3a0] ;  /* 0x00007400ff0877ac */ /* 0x000f220008000a00 */
[----:B------:R-:W1:Y:S10]  /*141d0*/  LDCU.64 UR10, c[0x0][0x3a8] ;  /* 0x00007500ff0a77ac */ /* 0x000e740008000a00 */
.L_x_6332:
        /* <DEDUP_REMOVED lines=75> */
.L_x_6329:
        /* <DEDUP_REMOVED lines=57> */
[----:B-1----:R-:W-:Y:S01]  /*14a20*/  LDSM.16.M88.4 R104, [R137+0x4000] ;  /* 0x004000008968783b */ /* 0x002fe20000000200 */
[C---:B--2---:R-:W-:Y:S08]  /*14a30*/  HMMA.16816.F32.BF16 R4, R108.reuse, R112, RZ ;  /* 0x000000706c04723c */ /* 0x044ff000000418ff */
[C---:B------:R-:W-:Y:S01]  /*14a40*/  HMMA.16816.F32.BF16 R8, R108.reuse, R114, RZ ;  /* 0x000000726c08723c */ /* 0x040fe200000418ff */
[----:B------:R-:W1:Y:S07]  /*14a50*/  LDSM.16.M88.4 R112, [R138+0x4800] ;  /* 0x004800008a70783b */ /* 0x000e6e0000000200 */
[C---:B---3--:R-:W-:Y:S08]  /*14a60*/  HMMA.16816.F32.BF16 R12, R108.reuse, R116, RZ ;  /* 0x000000746c0c723c */ /* 0x048ff000000418ff */
[C---:B------:R-:W-:Y:S01]  /*14a70*/  HMMA.16816.F32.BF16 R16, R108.reuse, R118, RZ ;  /* 0x000000766c10723c */ /* 0x040fe200000418ff */
[----:B------:R-:W2:Y:S07]  /*14a80*/  LDSM.16.M88.4 R116, [R138+0x5000] ;  /* 0x005000008a74783b */ /* 0x000eae0000000200 */
[C---:B----4-:R-:W-:Y:S08]  /*14a90*/  HMMA.16816.F32.BF16 R20, R108.reuse, R120, RZ ;  /* 0x000000786c14723c */ /* 0x050ff000000418ff */
[C---:B------:R-:W-:Y:S01]  /*14aa0*/  HMMA.16816.F32.BF16 R24, R108.reuse, R122, RZ ;  /* 0x0000007a6c18723c */ /* 0x040fe200000418ff */
[----:B------:R-:W-:Y:S07]  /*14ab0*/  LDSM.16.M88.4 R120, [R140] ;  /* 0x000000008c78783b */ /* 0x000fee0000000200 */
[C---:B-----5:R-:W-:Y:S08]  /*14ac0*/  HMMA.16816.F32.BF16 R28, R108.reuse, R124, RZ ;  /* 0x0000007c6c1c723c */ /* 0x060ff000000418ff */
[----:B------:R-:W-:Y:S01]  /*14ad0*/  HMMA.16816.F32.BF16 R32, R108, R126, RZ ;  /* 0x0000007e6c20723c */ /* 0x000fe200000418ff */
[----:B------:R-:W3:Y:S05]  /*14ae0*/  LDSM.16.M88.4 R108, [R138+0x5800] ;  /* 0x005800008a6c783b */ /* 0x000eea0000000200 */
[----:B------:R-:W-:Y:S02]  /*14af0*/  LDSM.16.M88.4 R124, [R137+0x5800] ;  /* 0x00580000897c783b */ /* 0x000fe40000000200 */
[C---:B------:R-:W-:Y:S08]  /*14b00*/  HMMA.16816.F32.BF16 R4, R128.reuse, R132, R4 ;  /* 0x000000848004723c */ /* 0x040ff00000041804 */
[C---:B------:R-:W-:Y:S08]  /*14b10*/  HMMA.16816.F32.BF16 R8, R128.reuse, R134, R8 ;  /* 0x000000868008723c */ /* 0x040ff00000041808 */
        /* <DEDUP_REMOVED lines=8> */
[----:B------:R-:W-:Y:S05]  /*14ba0*/  LDSM.16.M88.4 R108, [R139] ;  /* 0x000000008b6c783b */ /* 0x000fea0000000200 */
[----:B------:R-:W3:Y:S02]  /*14bb0*/  LDSM.16.M88.4 R128, [R136+0x4000] ;  /* 0x004000008880783b */ /* 0x000ee40000000200 */
        /* <DEDUP_REMOVED lines=11> */
[----:B------:R-:W-:Y:S05]  /*14c70*/  LDSM.16.M88.4 R120, [R143+0x2000] ;  /* 0x002000008f78783b */ /* 0x000fea0000000200 */
[----:B------:R-:W5:Y:S02]  /*14c80*/  LDSM.16.M88.4 R124, [R142+UR5+0x6000] ;  /* 0x006000058e7c783b */ /* 0x000f640008000200 */
[C---:B---3--:R-:W-:Y:S08]  /*14c90*/  HMMA.16816.F32.BF16 R4, R108.reuse, R128, R4 ;  /* 0x000000806c04723c */ /* 0x048ff00000041804 */
[C---:B------:R-:W-:Y:S01]  /*14ca0*/  HMMA.16816.F32.BF16 R8, R108.reuse, R130, R8 ;  /* 0x000000826c08723c */ /* 0x040fe20000041808 */
[----:B------:R-:W-:Y:S07]  /*14cb0*/  LDSM.16.M88.4 R128, [R138+0x6000] ;  /* 0x006000008a80783b */ /* 0x000fee0000000200 */
[C---:B----4-:R-:W-:Y:S08]  /*14cc0*/  HMMA.16816.F32.BF16 R12, R108.reuse, R104, R12 ;  /* 0x000000686c0c723c */ /* 0x050ff0000004180c */
[C---:B------:R-:W-:Y:S01]  /*14cd0*/  HMMA.16816.F32.BF16 R16, R108.reuse, R106, R16 ;  /* 0x0000006a6c10723c */ /* 0x040fe20000041810 */
[----:B------:R-:W3:Y:S07]  /*14ce0*/  LDSM.16.M88.4 R104, [R142+UR5+0x6800] ;  /* 0x006800058e68783b */ /* 0x000eee0008000200 */
[C---:B-1----:R-:W-:Y:S08]  /*14cf0*/  HMMA.16816.F32.BF16 R20, R108.reuse, R112, R20 ;  /* 0x000000706c14723c */ /* 0x042ff00000041814 */
[C---:B------:R-:W-:Y:S01]  /*14d00*/  HMMA.16816.F32.BF16 R24, R108.reuse, R114, R24 ;  /* 0x000000726c18723c */ /* 0x040fe20000041818 */
[----:B------:R-:W1:Y:S07]  /*14d10*/  LDSM.16.M88.4 R112, [R142+UR5+0x7000] ;  /* 0x007000058e70783b */ /* 0x000e6e0008000200 */
[C---:B--2---:R-:W-:Y:S08]  /*14d20*/  HMMA.16816.F32.BF16 R28, R108.reuse, R116, R28 ;  /* 0x000000746c1c723c */ /* 0x044ff0000004181c */
[----:B------:R-:W-:Y:S01]  /*14d30*/  HMMA.16816.F32.BF16 R32, R108, R118, R32 ;  /* 0x000000766c20723c */ /* 0x000fe20000041820 */
[----:B------:R-:W2:Y:S05]  /*14d40*/  LDSM.16.M88.4 R108, [R142+UR5+0x7800] ;  /* 0x007800058e6c783b */ /* 0x000eaa0008000200 */
[----:B------:R-:W4:Y:S02]  /*14d50*/  LDSM.16.M88.4 R116, [R141+0x2000] ;  /* 0x002000008d74783b */ /* 0x000f240000000200 */
[C---:B-----5:R-:W-:Y:S08]  /*14d60*/  HMMA.16816.F32.BF16 R4, R120.reuse, R124, R4 ;  /* 0x0000007c7804723c */ /* 0x060ff00000041804 */
[C---:B------:R-:W-:Y:S01]  /*14d70*/  HMMA.16816.F32.BF16 R8, R120.reuse, R126, R8 ;  /* 0x0000007e7808723c */ /* 0x040fe20000041808 */
[----:B------:R-:W-:Y:S07]  /*14d80*/  LDSM.16.M88.4 R124, [R137+0x6000] ;  /* 0x00600000897c783b */ /* 0x000fee0000000200 */
[C---:B---3--:R-:W-:Y:S08]  /*14d90*/  HMMA.16816.F32.BF16 R12, R120.reuse, R104, R12 ;  /* 0x00000068780c723c */ /* 0x048ff0000004180c */
[C---:B------:R-:W-:Y:S01]  /*14da0*/  HMMA.16816.F32.BF16 R16, R120.reuse, R106, R16 ;  /* 0x0000006a7810723c */ /* 0x040fe20000041810 */
[----:B------:R-:W3:Y:S07]  /*14db0*/  LDSM.16.M88.4 R104, [R138+0x6800] ;  /* 0x006800008a68783b */ /* 0x000eee0000000200 */
[C---:B-1----:R-:W-:Y:S08]  /*14dc0*/  HMMA.16816.F32.BF16 R20, R120.reuse, R112, R20 ;  /* 0x000000707814723c */ /* 0x042ff00000041814 */
[C---:B------:R-:W-:Y:S01]  /*14dd0*/  HMMA.16816.F32.BF16 R24, R120.reuse, R114, R24 ;  /* 0x000000727818723c */ /* 0x040fe20000041818 */
[----:B------:R-:W-:Y:S07]  /*14de0*/  LDSM.16.M88.4 R112, [R138+0x7800] ;  /* 0x007800008a70783b */ /* 0x000fee0000000200 */
[C---:B--2---:R-:W-:Y:S08]  /*14df0*/  HMMA.16816.F32.BF16 R28, R120.reuse, R108, R28 ;  /* 0x0000006c781c723c */ /* 0x044ff0000004181c */
[----:B------:R-:W-:Y:S01]  /*14e00*/  HMMA.16816.F32.BF16 R32, R120, R110, R32 ;  /* 0x0000006e7820723c */ /* 0x000fe20000041820 */
[----:B------:R-:W1:Y:S05]  /*14e10*/  LDSM.16.M88.4 R108, [R138+0x7000] ;  /* 0x007000008a6c783b */ /* 0x000e6a0000000200 */
[----:B------:R-:W2:Y:S02]  /*14e20*/  LDSM.16.M88.4 R120, [R140+0x2000] ;  /* 0x002000008c78783b */ /* 0x000ea40000000200 */
[C---:B----4-:R-:W-:Y:S08]  /*14e30*/  HMMA.16816.F32.BF16 R4, R116.reuse, R128, R4 ;  /* 0x000000807404723c */ /* 0x050ff00000041804 */
[C---:B------:R-:W-:Y:S01]  /*14e40*/  HMMA.16816.F32.BF16 R8, R116.reuse, R130, R8 ;  /* 0x000000827408723c */ /* 0x040fe20000041808 */
[----:B------:R-:W-:Y:S07]  /*14e50*/  LDSM.16.M88.4 R128, [R136+0x6000] ;  /* 0x006000008880783b */ /* 0x000fee0000000200 */
[C---:B---3--:R-:W-:Y:S08]  /*14e60*/  HMMA.16816.F32.BF16 R12, R116.reuse, R104, R12 ;  /* 0x00000068740c723c */ /* 0x048ff0000004180c */
[C---:B------:R-:W-:Y:S01]  /*14e70*/  HMMA.16816.F32.BF16 R16, R116.reuse, R106, R16 ;  /* 0x0000006a7410723c */ /* 0x040fe20000041810 */
[----:B------:R-:W3:Y:S07]  /*14e80*/  LDSM.16.M88.4 R104, [R137+0x6800] ;  /* 0x006800008968783b */ /* 0x000eee0000000200 */
[C---:B-1----:R-:W-:Y:S08]  /*14e90*/  HMMA.16816.F32.BF16 R20, R116.reuse, R108, R20 ;  /* 0x0000006c7414723c */ /* 0x042ff00000041814 */
[C---:B------:R-:W-:Y:S01]  /*14ea0*/  HMMA.16816.F32.BF16 R24, R116.reuse, R110, R24 ;  /* 0x0000006e7418723c */ /* 0x040fe20000041818 */
[----:B------:R-:W1:Y:S07]  /*14eb0*/  LDSM.16.M88.4 R108, [R137+0x7000] ;  /* 0x00700000896c783b */ /* 0x000e6e0000000200 */
[C---:B------:R-:W-:Y:S08]  /*14ec0*/  HMMA.16816.F32.BF16 R28, R116.reuse, R112, R28 ;  /* 0x00000070741c723c */ /* 0x040ff0000004181c */
[----:B------:R-:W-:Y:S01]  /*14ed0*/  HMMA.16816.F32.BF16 R32, R116, R114, R32 ;  /* 0x000000727420723c */ /* 0x000fe20000041820 */
[----:B------:R-:W4:Y:S05]  /*14ee0*/  LDSM.16.M88.4 R112, [R137+0x7800] ;  /* 0x007800008970783b */ /* 0x000f2a0000000200 */
[----:B------:R-:W5:Y:S02]  /*14ef0*/  LDSM.16.M88.4 R116, [R139+0x2000] ;  /* 0x002000008b74783b */ /* 0x000f640000000200 */
[C---:B--2---:R-:W-:Y:S08]  /*14f00*/  HMMA.16816.F32.BF16 R4, R120.reuse, R124, R4 ;  /* 0x0000007c7804723c */ /* 0x044ff00000041804 */
[C---:B------:R-:W-:Y:S08]  /*14f10*/  HMMA.16816.F32.BF16 R8, R120.reuse, R126, R8 ;  /* 0x0000007e7808723c */ /* 0x040ff00000041808 */
[C---:B---3--:R-:W-:Y:S08]  /*14f20*/  HMMA.16816.F32.BF16 R12, R120.reuse, R104, R12 ;  /* 0x00000068780c723c */ /* 0x048ff0000004180c */
[C---:B------:R-:W-:Y:S01]  /*14f30*/  HMMA.16816.F32.BF16 R16, R120.reuse, R106, R16 ;  /* 0x0000006a7810723c */ /* 0x040fe20000041810 */
[----:B------:R-:W2:Y:S07]  /*14f40*/  LDSM.16.M88.4 R104, [R136+0x6800] ;  /* 0x006800008868783b */ /* 0x000eae0000000200 */
[C---:B-1----:R-:W-:Y:S08]  /*14f50*/  HMMA.16816.F32.BF16 R20, R120.reuse, R108, R20 ;  /* 0x0000006c7814723c */ /* 0x042ff00000041814 */
[C---:B------:R-:W-:Y:S01]  /*14f60*/  HMMA.16816.F32.BF16 R24, R120.reuse, R110, R24 ;  /* 0x0000006e7818723c */ /* 0x040fe20000041818 */
[----:B------:R-:W1:Y:S07]  /*14f70*/  LDSM.16.M88.4 R108, [R136+0x7000] ;  /* 0x00700000886c783b */ /* 0x000e6e0000000200 */
[C---:B----4-:R-:W-:Y:S08]  /*14f80*/  HMMA.16816.F32.BF16 R28, R120.reuse, R112, R28 ;  /* 0x00000070781c723c */ /* 0x050ff0000004181c */
[----:B------:R-:W-:Y:S08]  /*14f90*/  HMMA.16816.F32.BF16 R32, R120, R114, R32 ;  /* 0x000000727820723c */ /* 0x000ff00000041820 */
[C---:B-----5:R-:W-:Y:S08]  /*14fa0*/  HMMA.16816.F32.BF16 R4, R116.reuse, R128, R4 ;  /* 0x000000807404723c */ /* 0x060ff00000041804 */
[C---:B------:R-:W-:Y:S08]  /*14fb0*/  HMMA.16816.F32.BF16 R8, R116.reuse, R130, R8 ;  /* 0x000000827408723c */ /* 0x040ff00000041808 */
[C---:B--2---:R-:W-:Y:S03]  /*14fc0*/  HMMA.16816.F32.BF16 R12, R116.reuse, R104, R12 ;  /* 0x00000068740c723c */ /* 0x044fe6000004180c */
[----:B------:R-:W-:Y:S01]  /*14fd0*/  FMUL.FTZ R101, R4, UR12 ;  /* 0x0000000c04657c20 */ /* 0x000fe20008410000 */
[----:B------:R-:W-:Y:S01]  /*14fe0*/  FMUL.FTZ R171, R5, UR12 ;  /* 0x0000000c05ab7c20 */ /* 0x000fe20008410000 */
[----:B------:R-:W-:Y:S01]  /*14ff0*/  FMUL.FTZ R173, R6, UR12 ;  /* 0x0000000c06ad7c20 */ /* 0x000fe20008410000 */
[----:B------:R-:W-:Y:S02]  /*15000*/  FMUL.FTZ R175, R7, UR12 ;  /* 0x0000000c07af7c20 */ /* 0x000fe40008410000 */
[C---:B------:R-:W-:Y:S01]  /*15010*/  HMMA.16816.F32.BF16 R16, R116.reuse, R106, R16 ;  /* 0x0000006a7410723c */ /* 0x040fe20000041810 */
[----:B------:R-:W2:Y:S01]  /*15020*/  MUFU.TANH R101, R101 ;  /* 0x0000006500657308 */ /* 0x000ea20000002400 */
[----:B------:R-:W3:Y:S01]  /*15030*/  LDSM.16.M88.4 R104, [R136+0x7800] ;  /* 0x007800008868783b */ /* 0x000ee20000000200 */
[----:B------:R-:W-:Y:S04]  /*15040*/  DEPBAR.LE SB0, 0x0 ;  /* 0x000080000000791a */ /* 0x000fe80000000000 */
[----:B------:R-:W-:Y:S01]  /*15050*/  FMUL.FTZ R177, R8, UR12 ;  /* 0x0000000c08b17c20 */ /* 0x000fe20008410000 */
[C---:B-1----:R-:W-:Y:S03]  /*15060*/  HMMA.16816.F32.BF16 R20, R116.reuse, R108, R20 ;  /* 0x0000006c7414723c */ /* 0x042fe60000041814 */
[----:B------:R-:W1:Y:S01]  /*15070*/  MUFU.TANH R171, R171 ;  /* 0x000000ab00ab7308 */ /* 0x000e620000002400 */
[----:B------:R-:W-:Y:S01]  /*15080*/  BAR.SYNC.DEFER_BLOCKING 0x0 ;  /* 0x0000000000007b1d */ /* 0x000fe20000010000 */
[----:B------:R-:W-:Y:S01]  /*15090*/  FMUL.FTZ R103, R14, UR12 ;  /* 0x0000000c0e677c20 */ /* 0x000fe20008410000 */
[----:B------:R-:W-:Y:S01]  /*150a0*/  FMUL.FTZ R102, R12, UR12 ;  /* 0x0000000c0c667c20 */ /* 0x000fe20008410000 */
[----:B------:R-:W-:Y:S01]  /*150b0*/  FMUL.FTZ R174, R13, UR12 ;  /* 0x0000000c0dae7c20 */ /* 0x000fe20008410000 */
[C---:B------:R-:W-:Y:S05]  /*150c0*/  HMMA.16816.F32.BF16 R24, R116.reuse, R110, R24 ;  /* 0x0000006e7418723c */ /* 0x040fea0000041818 */
[----:B------:R4:W1:Y:S01]  /*150d0*/  MUFU.TANH R129, R103 ;  /* 0x0000006700817308 */ /* 0x0008620000002400 */
[----:B------:R-:W-:Y:S01]  /*150e0*/  FMUL.FTZ R178, R17, UR12 ;  /* 0x0000000c11b27c20 */ /* 0x000fe20008410000 */
[----:B------:R-:W-:Y:S01]  /*150f0*/  FMUL.FTZ R172, R15, UR12 ;  /* 0x0000000c0fac7c20 */ /* 0x000fe20008410000 */
[----:B------:R-:W-:Y:S01]  /*15100*/  FMUL.FTZ R179, R9, UR12 ;  /* 0x0000000c09b37c20 */ /* 0x000fe20008410000 */
[----:B------:R-:W-:Y:S01]  /*15110*/  FMUL.FTZ R181, R10, UR12 ;  /* 0x0000000c0ab57c20 */ /* 0x000fe20008410000 */
[----:B------:R-:W-:Y:S01]  /*15120*/  FMUL.FTZ R183, R11, UR12 ;  /* 0x0000000c0bb77c20 */ /* 0x000fe20008410000 */
[----:B------:R-:W-:Y:S04]  /*15130*/  FMUL.FTZ R176, R16, UR12 ;  /* 0x0000000c10b07c20 */ /* 0x000fe80008410000 */
[----:B------:R5:W1:Y:S01]  /*15140*/  MUFU.TANH R130, R102 ;  /* 0x0000006600827308 */ /* 0x000a620000002400 */
[----:B------:R-:W-:Y:S09]  /*15150*/  FMUL.FTZ R180, R22, UR12 ;  /* 0x0000000c16b47c20 */ /* 0x000ff20008410000 */
[----:B------:R2:W1:Y:S01]  /*15160*/  MUFU.TANH R132, R178 ;  /* 0x000000b200847308 */ /* 0x0004620000002400 */
[----:B----4-:R-:W-:Y:S01]  /*15170*/  FMUL.FTZ R103, R19, UR12 ;  /* 0x0000000c13677c20 */ /* 0x010fe20008410000 */
[----:B------:R-:W-:Y:S08]  /*15180*/  FMUL.FTZ R182, R25, UR12 ;  /* 0x0000000c19b67c20 */ /* 0x000ff00008410000 */
[----:B------:R4:W1:Y:S01]  /*15190*/  MUFU.TANH R125, R103 ;  /* 0x00000067007d7308 */ /* 0x0008620000002400 */
[C---:B---3--:R-:W-:Y:S03]  /*151a0*/  HMMA.16816.F32.BF16 R28, R116.reuse, R104, R28 ;  /* 0x00000068741c723c */ /* 0x048fe6000004181c */
[----:B-----5:R-:W-:Y:S01]  /*151b0*/  FMUL.FTZ R102, R18, UR12 ;  /* 0x0000000c12667c20 */ /* 0x020fe20008410000 */
[----:B------:R-:W-:Y:S01]  /*151c0*/  FMUL.FTZ R105, R26, UR12 ;  /* 0x0000000c1a697c20 */ /* 0x000fe20008410000 */
[----:B------:R-:W-:Y:S04]  /*151d0*/  FMUL.FTZ R104, R27, UR12 ;  /* 0x0000000c1b687c20 */ /* 0x000fe80008410000 */
[----:B------:R3:W1:Y:S01]  /*151e0*/  MUFU.TANH R127, R102 ;  /* 0x00000066007f7308 */ /* 0x0006620000002400 */
[----:B------:R-:W-:Y:S03]  /*151f0*/  HMMA.16816.F32.BF16 R32, R116, R106, R32 ;  /* 0x0000006a7420723c */ /* 0x000fe60000041820 */
[----:B--2---:R-:W-:Y:S06]  /*15200*/  FMUL.FTZ R178, R23, UR12 ;  /* 0x0000000c17b27c20 */ /* 0x004fec0008410000 */
[----:B------:R2:W1:Y:S01]  /*15210*/  MUFU.TANH R126, R174 ;  /* 0x000000ae007e7308 */ /* 0x0004620000002400 */
[----:B----4-:R-:W-:Y:S01]  /*15220*/  FMUL.FTZ R103, R28, UR12 ;  /* 0x0000000c1c677c20 */ /* 0x010fe20008410000 */
[----:B------:R-:W-:Y:S08]  /*15230*/  FMUL.FTZ R106, R30, UR12 ;  /* 0x0000000c1e6a7c20 */ /* 0x000ff00008410000 */
[----:B------:R4:W1:Y:S01]  /*15240*/  MUFU.TANH R123, R172 ;  /* 0x000000ac007b7308 */ /* 0x0008620000002400 */
[----:B---3--:R-:W-:Y:S01]  /*15250*/  FMUL.FTZ R102, R24, UR12 ;  /* 0x0000000c18667c20 */ /* 0x008fe20008410000 */
[----:B------:R-:W-:Y:S08]  /*15260*/  FMUL.FTZ R107, R33, UR12 ;  /* 0x0000000c216b7c20 */ /* 0x000ff00008410000 */
[----:B------:R3:W1:Y:S01]  /*15270*/  MUFU.TANH R115, R105 ;  /* 0x0000006900737308 */ /* 0x0006620000002400 */
[----:B--2---:R-:W-:Y:S09]  /*15280*/  FMUL.FTZ R174, R20, UR12 ;  /* 0x0000000c14ae7c20 */ /* 0x004ff20008410000 */
[----:B------:R2:W1:Y:S01]  /*15290*/  MUFU.TANH R113, R104 ;  /* 0x0000006800717308 */ /* 0x0004620000002400 */
[----:B----4-:R-:W-:Y:S09]  /*152a0*/  FMUL.FTZ R172, R21, UR12 ;  /* 0x0000000c15ac7c20 */ /* 0x010ff20008410000 */
[----:B------:R4:W1:Y:S01]  /*152b0*/  MUFU.TANH R109, R103 ;  /* 0x00000067006d7308 */ /* 0x0008620000002400 */
[----:B---3--:R-:W-:Y:S09]  /*152c0*/  FMUL.FTZ R105, R31, UR12 ;  /* 0x0000000c1f697c20 */ /* 0x008ff20008410000 */
[----:B------:R3:W1:Y:S01]  /*152d0*/  MUFU.TANH R131, R178 ;  /* 0x000000b200837308 */ /* 0x0006620000002400 */
[----:B--2---:R-:W-:Y:S09]  /*152e0*/  FMUL.FTZ R104, R34, UR12 ;  /* 0x0000000c22687c20 */ /* 0x004ff20008410000 */
[----:B------:R2:W1:Y:S01]  /*152f0*/  MUFU.TANH R134, R102 ;  /* 0x0000006600867308 */ /* 0x0004620000002400 */
[----:B----4-:R-:W-:Y:S09]  /*15300*/  FMUL.FTZ R103, R35, UR12 ;  /* 0x0000000c23677c20 */ /* 0x010ff20008410000 */
[----:B------:R-:W4:Y:S01]  /*15310*/  MUFU.TANH R173, R173 ;  /* 0x000000ad00ad7308 */ /* 0x000f220000002400 */
[----:B---3--:R-:W-:Y:S09]  /*15320*/  FMUL.FTZ R178, R29, UR12 ;  /* 0x0000000c1db27c20 */ /* 0x008ff20008410000 */
[----:B------:R-:W3:Y:S01]  /*15330*/  MUFU.TANH R175, R175 ;  /* 0x000000af00af7308 */ /* 0x000ee20000002400 */
[----:B--2---:R-:W-:Y:S09]  /*15340*/  FMUL.FTZ R102, R32, UR12 ;  /* 0x0000000c20667c20 */ /* 0x004ff20008410000 */
[----:B------:R-:W2:Y:S10]  /*15350*/  MUFU.TANH R177, R177 ;  /* 0x000000b100b17308 */ /* 0x000eb40000002400 */
        /* <DEDUP_REMOVED lines=9> */
[----:B------:R-:W1:Y:S10]  /*153f0*/  MUFU.TANH R106, R106 ;  /* 0x0000006a006a7308 */ /* 0x000e740000002400 */
[----:B------:R-:W1:Y:S10]  /*15400*/  MUFU.TANH R105, R105 ;  /* 0x0000006900697308 */ /* 0x000e740000002400 */
[----:B------:R1:W1:Y:S10]  /*15410*/  MUFU.TANH R110, R102 ;  /* 0x00000066006e7308 */ /* 0x0002740000002400 */
[----:B------:R-:W1:Y:S10]  /*15420*/  MUFU.TANH R107, R107 ;  /* 0x0000006b006b7308 */ /* 0x000e740000002400 */
        /* <DEDUP_REMOVED lines=75> */
.L_x_6331:
        /* <DEDUP_REMOVED lines=49> */
.L_x_6330:
[C---:B--2---:R-:W-:Y:S01]  /*15bf0*/  IADD3 R4, PT, PT, R166.reuse, -0x17, RZ ;  /* 0xffffffe9a6047810 */ /* 0x044fe20007ffe0ff */
[----:B------:R-:W-:Y:S01]  /*15c00*/  LDSM.16.MT88.4 R12, [R147+0x8000] ;  /* 0x00800000930c783b */ /* 0x000fe20000004200 */
[----:B------:R-:W-:Y:S02]  /*15c10*/  I2FP.F32.U32 R5, R166 ;  /* 0x000000a600057245 */ /* 0x000fe40000201000 */
[----:B------:R-:W-:Y:S02]  /*15c20*/  I2FP.F32.U32 R4, R4 ;  /* 0x0000000400047245 */ /* 0x000fe40000201000 */
[----:B------:R-:W-:Y:S01]  /*15c30*/  IADD3 R6, PT, PT, R166, -0x1f, RZ ;  /* 0xffffffe1a6067810 */ /* 0x000fe20007ffe0ff */
[-C--:B-1----:R-:W-:Y:S01]  /*15c40*/  FFMA.FTZ R133, R0, R5.reuse, R133 ;  /* 0x0000000500857223 */ /* 0x082fe20000010085 */
[----:B------:R-:W-:Y:S01]  /*15c50*/  IADD3 R8, PT, PT, R166, -0x20, RZ ;  /* 0xffffffe0a6087810 */ /* 0x000fe20007ffe0ff */
[CC--:B------:R-:W-:Y:S01]  /*15c60*/  FFMA.FTZ R179, R0.reuse, R4.reuse, R179 ;  /* 0x0000000400b37223 */ /* 0x0c0fe200000100b3 */
[----:B------:R-:W-:Y:S01]  /*15c70*/  FFMA.FTZ R183, R0, R4, R183 ;  /* 0x0000000400b77223 */ /* 0x000fe200000100b7 */
[----:B------:R-:W-:Y:S01]  /*15c80*/  IADD3 R4, PT, PT, R166, -0x8, RZ ;  /* 0xfffffff8a6047810 */ /* 0x000fe20007ffe0ff */
[----:B------:R-:W-:Y:S01]  /*15c90*/  FFMA.FTZ R174, R0, R5, R174 ;  /* 0x0000000500ae7223 */ /* 0x000fe200000100ae */
[----:B------:R-:W-:Y:S01]  /*15ca0*/  I2FP.F32.U32 R6, R6 ;  /* 0x0000000600067245 */ /* 0x000fe20000201000 */
[----:B------:R-:W-:Y:S01]  /*15cb0*/  LDSM.16.MT88.4 R20, [R146+0x8000] ;  /* 0x008000009214783b */ /* 0x000fe20000004200 */
[----:B------:R-:W-:Y:S02]  /*15cc0*/  I2FP.F32.U32 R4, R4 ;  /* 0x0000000400047245 */ /* 0x000fe40000201000 */
[----:B------:R-:W-:Y:S01]  /*15cd0*/  IADD3 R5, PT, PT, R166, -0xf, RZ ;  /* 0xfffffff1a6057810 */ /* 0x000fe20007ffe0ff */
[C---:B------:R-:W-:Y:S01]  /*15ce0*/  FFMA.FTZ R175, R0.reuse, R6, R175 ;  /* 0x0000000600af7223 */ /* 0x040fe200000100af */
[----:B------:R-:W-:Y:S01]  /*15cf0*/  I2FP.F32.U32 R8, R8 ;  /* 0x0000000800087245 */ /* 0x000fe20000201000 */
[CC--:B------:R-:W-:Y:S01]  /*15d00*/  FFMA.FTZ R127, R0.reuse, R4.reuse, R127 ;  /* 0x00000004007f7223 */ /* 0x0c0fe2000001007f */
[----:B------:R-:W-:Y:S01]  /*15d10*/  FFMA.FTZ R176, R0, R4, R176 ;  /* 0x0000000400b07223 */ /* 0x000fe200000100b0 */
[----:B------:R-:W-:Y:S01]  /*15d20*/  IADD3 R4, PT, PT, R166, 0x9, RZ ;  /* 0x00000009a6047810 */ /* 0x000fe20007ffe0ff */
[----:B------:R-:W-:Y:S01]  /*15d30*/  FFMA.FTZ R171, R0, R6, R171 ;  /* 0x0000000600ab7223 */ /* 0x000fe200000100ab */
[----:B------:R-:W-:Y:S01]  /*15d40*/  IADD3 R10, PT, PT, R166, -0x18, RZ ;  /* 0xffffffe8a60a7810 */ /* 0x000fe20007ffe0ff */
[CC--:B------:R-:W-:Y:S01]  /*15d50*/  FFMA.FTZ R173, R0.reuse, R8.reuse, R173 ;  /* 0x0000000800ad7223 */ /* 0x0c0fe200000100ad */
[----:B------:R-:W-:Y:S01]  /*15d60*/  I2FP.F32.U32 R5, R5 ;  /* 0x0000000500057245 */ /* 0x000fe20000201000 */
[C---:B------:R-:W-:Y:S01]  /*15d70*/  FFMA.FTZ R8, R0.reuse, R8, R101 ;  /* 0x0000000800087223 */ /* 0x040fe20000010065 */
[----:B------:R-:W-:Y:S01]  /*15d80*/  I2FP.F32.U32 R4, R4 ;  /* 0x0000000400047245 */ /* 0x000fe20000201000 */
[----:B------:R-:W-:Y:S01]  /*15d90*/  LDSM.16.MT88.4 R28, [R145+0x8000] ;  /* 0x00800000911c783b */ /* 0x000fe20000004200 */
[----:B------:R-:W-:Y:S01]  /*15da0*/  I2FP.F32.U32 R10, R10 ;  /* 0x0000000a000a7245 */ /* 0x000fe20000201000 */
[-C--:B------:R-:W-:Y:S01]  /*15db0*/  FFMA.FTZ R123, R0, R5.reuse, R123 ;  /* 0x00000005007b7223 */ /* 0x080fe2000001007b */
[----:B------:R-:W-:Y:S01]  /*15dc0*/  IADD3 R6, PT, PT, R166, -0x10, RZ ;  /* 0xfffffff0a6067810 */ /* 0x000fe20007ffe0ff */
[----:B------:R-:W-:Y:S01]  /*15dd0*/  FFMA.FTZ R126, R0, R5, R126 ;  /* 0x00000005007e7223 */ /* 0x000fe2000001007e */
[----:B------:R-:W-:Y:S01]  /*15de0*/  IADD3 R7, PT, PT, R166, -0x7, RZ ;  /* 0xfffffff9a6077810 */ /* 0x000fe20007ffe0ff */
[C---:B------:R-:W-:Y:S01]  /*15df0*/  FFMA.FTZ R114, R0.reuse, R4, R114 ;  /* 0x0000000400727223 */ /* 0x040fe20000010072 */
[----:B------:R-:W-:Y:S01]  /*15e00*/  I2FP.F32.U32 R6, R6 ;  /* 0x0000000600067245 */ /* 0x000fe20000201000 */
[C---:B------:R-:W-:Y:S01]  /*15e10*/  FFMA.FTZ R113, R0.reuse, R4, R113 ;  /* 0x0000000400717223 */ /* 0x040fe20000010071 */
[----:B------:R-:W-:Y:S01]  /*15e20*/  I2FP.F32.U32 R7, R7 ;  /* 0x0000000700077245 */ /* 0x000fe20000201000 */
[----:B------:R-:W-:Y:S01]  /*15e30*/  FFMA.FTZ R181, R0, R10, R181 ;  /* 0x0000000a00b57223 */ /* 0x000fe200000100b5 */
[----:B------:R-:W-:Y:S01]  /*15e40*/  IADD3 R5, PT, PT, R166, 0x1, RZ ;  /* 0x00000001a6057810 */ /* 0x000fe20007ffe0ff */
[-C--:B------:R-:W-:Y:S01]  /*15e50*/  FFMA.FTZ R129, R0, R6.reuse, R129 ;  /* 0x0000000600817223 */ /* 0x080fe20000010081 */
[----:B------:R-:W-:Y:S01]  /*15e60*/  FMNMX3.FTZ R4, R2, R173, R175, !PT ;  /* 0x000000ad02047276 */ /* 0x000fe200078100af */
[C---:B------:R-:W-:Y:S01]  /*15e70*/  FFMA.FTZ R130, R0.reuse, R6, R130 ;  /* 0x0000000600827223 */ /* 0x040fe20000010082 */
[----:B------:R-:W-:Y:S01]  /*15e80*/  I2FP.F32.U32 R5, R5 ;  /* 0x0000000500057245 */ /* 0x000fe20000201000 */
[CC--:B------:R-:W-:Y:S01]  /*15e90*/  FFMA.FTZ R132, R0.reuse, R7.reuse, R132 ;  /* 0x0000000700847223 */ /* 0x0c0fe20000010084 */
[C---:B------:R-:W-:Y:S01]  /*15ea0*/  FFMA.FTZ R125, R0.reuse, R7, R125 ;  /* 0x00000007007d7223 */ /* 0x040fe2000001007d */
[----:B------:R-:W-:Y:S01]  /*15eb0*/  FFMA.FTZ R177, R0, R10, R177 ;  /* 0x0000000a00b17223 */ /* 0x000fe200000100b1 */
[----:B------:R-:W-:Y:S01]  /*15ec0*/  IADD3 R6, PT, PT, R166, 0x8, RZ ;  /* 0x00000008a6067810 */ /* 0x000fe20007ffe0ff */
[-C--:B------:R-:W-:Y:S01]  /*15ed0*/  FFMA.FTZ R131, R0, R5.reuse, R131 ;  /* 0x0000000500837223 */ /* 0x080fe20000010083 */
[----:B------:R-:W-:Y:S01]  /*15ee0*/  IADD3 R7, PT, PT, R166, 0x10, RZ ;  /* 0x00000010a6077810 */ /* 0x000fe20007ffe0ff */
[----:B------:R-:W-:Y:S01]  /*15ef0*/  FFMA.FTZ R172, R0, R5, R172 ;  /* 0x0000000500ac7223 */ /* 0x000fe200000100ac */
[----:B------:R-:W-:Y:S02]  /*15f00*/  FMNMX3.FTZ R4, R4, R181, R183, !PT ;  /* 0x000000b504047276 */ /* 0x000fe400078100b7 */
[----:B------:R-:W-:Y:S02]  /*15f10*/  FMNMX3.FTZ R10, R3, R8, R171, !PT ;  /* 0x00000008030a7276 */ /* 0x000fe400078100ab */
[----:B------:R-:W-:Y:S02]  /*15f20*/  I2FP.F32.U32 R6, R6 ;  /* 0x0000000600067245 */ /* 0x000fe40000201000 */
[----:B------:R-:W-:Y:S02]  /*15f30*/  I2FP.F32.U32 R5, R7 ;  /* 0x0000000700057245 */ /* 0x000fe40000201000 */
[----:B------:R-:W-:Y:S01]  /*15f40*/  FMNMX3.FTZ R4, R4, R129, R123, !PT ;  /* 0x0000008104047276 */ /* 0x000fe2000781007b */
[-C--:B------:R-:W-:Y:S01]  /*15f50*/  FFMA.FTZ R115, R0, R6.reuse, R115 ;  /* 0x0000000600737223 */ /* 0x080fe20000010073 */
[----:B------:R-:W-:Y:S01]  /*15f60*/  FMNMX3.FTZ R7, R10, R177, R179, !PT ;  /* 0x000000b10a077276 */ /* 0x000fe200078100b3 */
[----:B------:R-:W-:Y:S01]  /*15f70*/  FFMA.FTZ R109, R0, R5, R109 ;  /* 0x00000005006d7223 */ /* 0x000fe2000001006d */
[----:B------:R-:W-:Y:S01]  /*15f80*/  IADD3 R9, PT, PT, R166, 0x11, RZ ;  /* 0x00000011a6097810 */ /* 0x000fe20007ffe0ff */
[----:B------:R-:W-:Y:S01]  /*15f90*/  FFMA.FTZ R134, R0, R6, R134 ;  /* 0x0000000600867223 */ /* 0x000fe20000010086 */
[----:B------:R-:W-:Y:S01]  /*15fa0*/  FMNMX3.FTZ R4, R4, R127, R125, !PT ;  /* 0x0000007f04047276 */ /* 0x000fe2000781007d */
[----:B------:R-:W-:Y:S01]  /*15fb0*/  FFMA.FTZ R106, R0, R5, R106 ;  /* 0x00000005006a7223 */ /* 0x000fe2000001006a */
        /* <DEDUP_REMOVED lines=13> */
[----:B------:R-:W-:Y:S01]  /*16090*/  FFMA.FTZ R103, R0, R6, R103 ;  /* 0x0000000600677223 */ /* 0x000fe20000010067 */
[----:B------:R-:W-:Y:S01]  /*160a0*/  FMNMX3.FTZ R4, R4, R106, R105, !PT ;  /* 0x0000006a04047276 */ /* 0x000fe20007810069 */
[C---:B------:R-:W-:Y:S01]  /*160b0*/  FFMA.FTZ R110, R0.reuse, R5, R110 ;  /* 0x00000005006e7223 */ /* 0x040fe2000001006e */
        /* <DEDUP_REMOVED lines=30> */
[--C-:B------:R-:W-:Y:S04]  /*162a0*/  FFMA.FTZ R116, R183, UR4, -R112.reuse ;  /* 0x00000004b7747c23 */ /* 0x100fe80008010870 */
[----:B------:R-:W2:Y:S01]  /*162b0*/  MUFU.EX2 R2, R2 ;  /* 0x0000000200027308 */ /* 0x000ea20000000800 */
[--C-:B------:R-:W-:Y:S01]  /*162c0*/  FFMA.FTZ R124, R8, UR4, -R111.reuse ;  /* 0x00000004087c7c23 */ /* 0x100fe2000801086f */
[--C-:B------:R-:W-:Y:S01]  /*162d0*/  FFMA.FTZ R122, R171, UR4, -R111.reuse ;  /* 0x00000004ab7a7c23 */ /* 0x100fe2000801086f */
[--C-:B------:R-:W-:Y:S01]  /*162e0*/  FFMA.FTZ R119, R177, UR4, -R111.reuse ;  /* 0x00000004b1777c23 */ /* 0x100fe2000801086f */
[--C-:B------:R-:W-:Y:S06]  /*162f0*/  FFMA.FTZ R118, R179, UR4, -R111.reuse ;  /* 0x00000004b3767c23 */ /* 0x100fec000801086f */
        /* <DEDUP_REMOVED lines=33> */
[--C-:B------:R-:W-:Y:S01]  /*16510*/  FFMA.FTZ R84, R129, UR4, -R112.reuse ;  /* 0x0000000481547c23 */ /* 0x100fe20008010870 */
[----:B-1----:R-:W-:Y:S01]  /*16520*/  F2FP.BF16.F32.PACK_AB R96, R122, R124 ;  /* 0x0000007c7a60723e */ /* 0x002fe200000010ff */
[----:B------:R-:W-:Y:S01]  /*16530*/  LDSM.16.MT88.4 R68, [R145+0xa000] ;  /* 0x00a000009144783b */ /* 0x000fe20000004200 */
[--C-:B------:R-:W-:Y:S01]  /*16540*/  FFMA.FTZ R129, R126, UR4, -R111.reuse ;  /* 0x000000047e817c23 */ /* 0x100fe2000801086f */
[--C-:B------:R-:W-:Y:S01]  /*16550*/  FFMA.FTZ R132, R132, UR4, -R111.reuse ;  /* 0x0000000484847c23 */ /* 0x100fe2000801086f */
[--C-:B------:R-:W-:Y:S01]  /*16560*/  FFMA.FTZ R135, R174, UR4, -R111.reuse ;  /* 0x00000004ae877c23 */ /* 0x100fe2000801086f */
[--C-:B------:R-:W-:Y:S01]  /*16570*/  FFMA.FTZ R172, R172, UR4, -R111.reuse ;  /* 0x00000004acac7c23 */ /* 0x100fe2000801086f */
[--C-:B------:R-:W-:Y:S01]  /*16580*/  FFMA.FTZ R134, R134, UR4, -R111.reuse ;  /* 0x0000000486867c23 */ /* 0x100fe2000801086f */
[--C-:B------:R-:W-:Y:S01]  /*16590*/  FFMA.FTZ R171, R114, UR4, -R111.reuse ;  /* 0x0000000472ab7c23 */ /* 0x100fe2000801086f */
[----:B--2---:R-:W-:Y:S01]  /*165a0*/  F2FP.BF16.F32.PACK_AB R98, R118, R119 ;  /* 0x000000777662723e */ /* 0x004fe200000010ff */
[--C-:B------:R-:W-:Y:S01]  /*165b0*/  FFMA.FTZ R113, R113, UR4, -R112.reuse ;  /* 0x0000000471717c23 */ /* 0x100fe20008010870 */
[--C-:B------:R-:W-:Y:S01]  /*165c0*/  FFMA.FTZ R175, R109, UR4, -R111.reuse ;  /* 0x000000046daf7c23 */ /* 0x100fe2000801086f */
[--C-:B------:R-:W-:Y:S01]  /*165d0*/  FFMA.FTZ R182, R108, UR4, -R111.reuse ;  /* 0x000000046cb67c23 */ /* 0x100fe2000801086f */
[--C-:B------:R-:W-:Y:S01]  /*165e0*/  FFMA.FTZ R177, R110, UR4, -R111.reuse ;  /* 0x000000046eb17c23 */ /* 0x100fe2000801086f */
[----:B------:R-:W-:Y:S01]  /*165f0*/  MUFU.EX2 R174, R113 ;  /* 0x0000007100ae7308 */ /* 0x000fe20000000800 */
[----:B------:R-:W-:Y:S01]  /*16600*/  FFMA.FTZ R184, R107, UR4, -R111 ;  /* 0x000000046bb87c23 */ /* 0x000fe2000801086f */
[C---:B------:R-:W-:Y:S08]  /*16610*/  HMMA.16816.F32.BF16 R4, R96.reuse, R12, R4 ;  /* 0x0000000c6004723c */ /* 0x040ff00000041804 */
[----:B------:R-:W-:Y:S01]  /*16620*/  MUFU.EX2 R130, R130 ;  /* 0x0000008200827308 */ /* 0x000fe20000000800 */
[C---:B------:R-:W-:Y:S01]  /*16630*/  FMUL.FTZ R12, R3.reuse, R88 ;  /* 0x00000058030c7220 */ /* 0x040fe20000410000 */
[C---:B------:R-:W-:Y:S01]  /*16640*/  FMUL.FTZ R13, R3.reuse, R89 ;  /* 0x00000059030d7220 */ /* 0x040fe20000410000 */
[C---:B------:R-:W-:Y:S01]  /*16650*/  FMUL.FTZ R38, R2.reuse, R38 ;  /* 0x0000002602267220 */ /* 0x040fe20000410000 */
[C---:B------:R-:W-:Y:S06]  /*16660*/  HMMA.16816.F32.BF16 R8, R96.reuse, R14, R8 ;  /* 0x0000000e6008723c */ /* 0x040fec0000041808 */
[----:B------:R-:W-:Y:S01]  /*16670*/  MUFU.EX2 R129, R129 ;  /* 0x0000008100817308 */ /* 0x000fe20000000800 */
[C---:B------:R-:W-:Y:S01]  /*16680*/  FMUL.FTZ R14, R2.reuse, R90 ;  /* 0x0000005a020e7220 */ /* 0x040fe20000410000 */
[C---:B------:R-:W-:Y:S01]  /*16690*/  FMUL.FTZ R15, R2.reuse, R91 ;  /* 0x0000005b020f7220 */ /* 0x040fe20000410000 */
[C---:B------:R-:W-:Y:S01]  /*166a0*/  FMUL.FTZ R39, R2.reuse, R39 ;  /* 0x0000002702277220 */ /* 0x040fe20000410000 */
[----:B------:R-:W1:Y:S01]  /*166b0*/  LDSM.16.MT88.4 R88, [R144+0x8000] ;  /* 0x008000009058783b */ /* 0x000e620000004200 */
[C---:B------:R-:W-:Y:S01]  /*166c0*/  FMUL.FTZ R36, R3.reuse, R36 ;  /* 0x0000002403247220 */ /* 0x040fe20000410000 */
[C---:B------:R-:W-:Y:S01]  /*166d0*/  FMUL.FTZ R37, R3.reuse, R37 ;  /* 0x0000002503257220 */ /* 0x040fe20000410000 */
[C---:B------:R-:W-:Y:S01]  /*166e0*/  FMUL.FTZ R42, R2.reuse, R42 ;  /* 0x0000002a022a7220 */ /* 0x040fe20000410000 */
[C---:B------:R-:W-:Y:S01]  /*166f0*/  FMUL.FTZ R43, R2.reuse, R43 ;  /* 0x0000002b022b7220 */ /* 0x040fe20000410000 */
[C---:B------:R-:W-:Y:S01]  /*16700*/  HMMA.16816.F32.BF16 R12, R96.reuse, R20, R12 ;  /* 0x00000014600c723c */ /* 0x040fe2000004180c */
[----:B------:R-:W-:Y:S02]  /*16710*/  MUFU.EX2 R132, R132 ;  /* 0x0000008400847308 */ /* 0x000fe40000000800 */
        /* <DEDUP_REMOVED lines=10> */
[----:B------:R-:W2:Y:S01]  /*167c0*/  LDSM.16.MT88.4 R80, [R147+0xa000] ;  /* 0x00a000009350783b */ /* 0x000ea20000004200 */
        /* <DEDUP_REMOVED lines=9> */
[----:B------:R-:W-:Y:S01]  /*16860*/  FMUL.FTZ R49, R3, R49 ;  /* 0x0000003103317220 */ /* 0x000fe20000410000 */
[--C-:B------:R-:W-:Y:S01]  /*16870*/  FFMA.FTZ R128, R123, UR4, -R112.reuse ;  /* 0x000000047b807c23 */ /* 0x100fe20008010870 */
[C---:B------:R-:W-:Y:S03]  /*16880*/  HMMA.16816.F32.BF16 R24, R96.reuse, R30, R24 ;  /* 0x0000001e6018723c */ /* 0x040fe60000041818 */
[----:B------:R3:W-:Y:S01]  /*16890*/  MUFU.EX2 R123, R84 ;  /* 0x00000054007b7308 */ /* 0x0007e20000000800 */
[C---:B------:R-:W-:Y:S01]  /*168a0*/  FMUL.FTZ R30, R2.reuse, R74 ;  /* 0x0000004a021e7220 */ /* 0x040fe20000410000 */
[C---:B------:R-:W-:Y:S01]  /*168b0*/  FMUL.FTZ R31, R2.reuse, R75 ;  /* 0x0000004b021f7220 */ /* 0x040fe20000410000 */
[C---:B------:R-:W-:Y:S01]  /*168c0*/  FMUL.FTZ R62, R2.reuse, R62 ;  /* 0x0000003e023e7220 */ /* 0x040fe20000410000 */
[----:B------:R-:W4:Y:S01]  /*168d0*/  LDSM.16.MT88.4 R72, [R146+0xa000] ;  /* 0x00a000009248783b */ /* 0x000f220000004200 */
[C---:B------:R-:W-:Y:S01]  /*168e0*/  FMUL.FTZ R63, R2.reuse, R63 ;  /* 0x0000003f023f7220 */ /* 0x040fe20000410000 */
[C---:B------:R-:W-:Y:S01]  /*168f0*/  FMUL.FTZ R60, R3.reuse, R60 ;  /* 0x0000003c033c7220 */ /* 0x040fe20000410000 */
[C---:B------:R-:W-:Y:S01]  /*16900*/  FMUL.FTZ R61, R3.reuse, R61 ;  /* 0x0000003d033d7220 */ /* 0x040fe20000410000 */
[C---:B------:R-:W-:Y:S01]  /*16910*/  FMUL.FTZ R66, R2.reuse, R66 ;  /* 0x0000004202427220 */ /* 0x040fe20000410000 */
[C---:B-1----:R-:W-:Y:S01]  /*16920*/  HMMA.16816.F32.BF16 R28, R96.reuse, R88, R28 ;  /* 0x00000058601c723c */ /* 0x042fe2000004181c */
[----:B------:R-:W-:Y:S02]  /*16930*/  MUFU.EX2 R128, R128 ;  /* 0x0000008000807308 */ /* 0x000fe40000000800 */
[----:B------:R-:W-:Y:S01]  /*16940*/  FMUL.FTZ R67, R2, R67 ;  /* 0x0000004302437220 */ /* 0x000fe20000410000 */
[----:B---3--:R-:W-:Y:S01]  /*16950*/  LDSM.16.MT88.4 R84, [R145+0x8800] ;  /* 0x008800009154783b */ /* 0x008fe20000004200 */
[C---:B------:R-:W-:Y:S01]  /*16960*/  FMUL.FTZ R64, R3.reuse, R64 ;  /* 0x0000004003407220 */ /* 0x040fe20000410000 */
[----:B------:R-:W-:Y:S01]  /*16970*/  FMUL.FTZ R65, R3, R65 ;  /* 0x0000004103417220 */ /* 0x000fe20000410000 */
[--C-:B------:R-:W-:Y:S01]  /*16980*/  FFMA.FTZ R173, R106, UR4, -R112.reuse ;  /* 0x000000046aad7c23 */ /* 0x100fe20008010870 */
[C---:B------:R-:W-:Y:S03]  /*16990*/  HMMA.16816.F32.BF16 R32, R96.reuse, R90, R32 ;  /* 0x0000005a6020723c */ /* 0x040fe60000041820 */
[----:B------:R-:W-:Y:S01]  /*169a0*/  MUFU.EX2 R134, R134 ;  /* 0x0000008600867308 */ /* 0x000fe20000000800 */
[--C-:B------:R-:W-:Y:S01]  /*169b0*/  FFMA.FTZ R178, R105, UR4, -R112.reuse ;  /* 0x0000000469b27c23 */ /* 0x100fe20008010870 */
[----:B------:R-:W-:Y:S01]  /*169c0*/  LDSM.16.MT88.4 R88, [R146+0xa800] ;  /* 0x00a800009258783b */ /* 0x000fe20000004200 */
[----:B------:R-:W-:Y:S01]  /*169d0*/  FFMA.FTZ R104, R104, UR4, -R112 ;  /* 0x0000000468687c23 */ /* 0x000fe20008010870 */
[C---:B------:R-:W-:Y:S01]  /*169e0*/  FMUL.FTZ R54, R2.reuse, R54 ;  /* 0x0000003602367220 */ /* 0x040fe20000410000 */
[C---:B------:R-:W-:Y:S01]  /*169f0*/  FMUL.FTZ R55, R2.reuse, R55 ;  /* 0x0000003702377220 */ /* 0x040fe20000410000 */
[C---:B--2---:R-:W-:Y:S04]  /*16a00*/  HMMA.16816.F32.BF16 R36, R96.reuse, R80, R36 ;  /* 0x000000506024723c */ /* 0x044fe80000041824 */
        /* <DEDUP_REMOVED lines=9> */
[----:B------:R-:W-:Y:S01]  /*16aa0*/  FMUL.FTZ R57, R3, R57 ;  /* 0x0000003903397220 */ /* 0x000fe20000410000 */
[----:B------:R-:W-:Y:S01]  /*16ab0*/  FFMA.FTZ R121, R2, R169, R121 ;  /* 0x000000a902797223 */ /* 0x000fe20000010079 */
[----:B------:R-:W-:Y:S07]  /*16ac0*/  ISETP.NE.AND P0, PT, R167, RZ, PT ;  /* 0x000000ffa700720c */ /* 0x000fee0003f05270 */
[----:B------:R-:W1:Y:S01]  /*16ad0*/  MUFU.EX2 R178, R178 ;  /* 0x000000b200b27308 */ /* 0x000e620000000800 */
[----:B------:R-:W-:Y:S01]  /*16ae0*/  FFMA.FTZ R124, R3, R170, R124 ;  /* 0x000000aa037c7223 */ /* 0x000fe2000001007c */
[----:B------:R-:W-:Y:S08]  /*16af0*/  FADD.FTZ R120, R120, R121 ;  /* 0x0000007978787221 */ /* 0x000ff00000010000 */
[----:B------:R-:W-:Y:S01]  /*16b00*/  MUFU.EX2 R175, R175 ;  /* 0x000000af00af7308 */ /* 0x000fe20000000800 */
[C---:B----4-:R-:W-:Y:S09]  /*16b10*/  HMMA.16816.F32.BF16 R44, R96.reuse, R72, R44 ;  /* 0x00000048602c723c */ /* 0x050ff2000004182c */
[----:B------:R-:W-:Y:S01]  /*16b20*/  MUFU.EX2 R182, R182 ;  /* 0x000000b600b67308 */ /* 0x000fe20000000800 */
[----:B------:R-:W-:Y:S01]  /*16b30*/  FADD.FTZ R124, R122, R124 ;  /* 0x0000007c7a7c7221 */ /* 0x000fe20000010000 */
[----:B------:R-:W-:Y:S08]  /*16b40*/  FADD.FTZ R117, R117, R120 ;  /* 0x0000007875757221 */ /* 0x000ff00000010000 */
[----:B------:R-:W-:Y:S01]  /*16b50*/  MUFU.EX2 R177, R177 ;  /* 0x000000b100b17308 */ /* 0x000fe20000000800 */
[C---:B------:R-:W-:Y:S01]  /*16b60*/  HMMA.16816.F32.BF16 R48, R96.reuse, R74, R48 ;  /* 0x0000004a6030723c */ /* 0x040fe20000041830 */
[----:B------:R-:W2:Y:S02]  /*16b70*/  LDSM.16.MT88.4 R72, [R147+0x8800] ;  /* 0x008800009348783b */ /* 0x000ea40000004200 */
[----:B-1----:R-:W-:Y:S06]  /*16b80*/  F2FP.BF16.F32.PACK_AB R105, R178, R173 ;  /* 0x000000adb269723e */ /* 0x002fec00000010ff */
[----:B------:R-:W1:Y:S01]  /*16b90*/  MUFU.EX2 R184, R184 ;  /* 0x000000b800b87308 */ /* 0x000e620000000800 */
[----:B------:R-:W-:Y:S01]  /*16ba0*/  FADD.FTZ R3, R119, R124 ;  /* 0x0000007c77037221 */ /* 0x000fe20000010000 */
[----:B------:R-:W-:Y:S01]  /*16bb0*/  FADD.FTZ R116, R116, R117 ;  /* 0x0000007574747221 */ /* 0x000fe20000010000 */
[C---:B------:R-:W-:Y:S03]  /*16bc0*/  HMMA.16816.F32.BF16 R52, R96.reuse, R68, R52 ;  /* 0x000000446034723c */ /* 0x040fe60000041834 */
[--C-:B------:R-:W-:Y:S01]  /*16bd0*/  FFMA.FTZ R69, R127, UR4, -R112.reuse ;  /* 0x000000047f457c23 */ /* 0x100fe20008010870 */
[----:B------:R-:W-:Y:S01]  /*16be0*/  FFMA.FTZ R127, R176, UR4, -R111 ;  /* 0x00000004b07f7c23 */ /* 0x000fe2000801086f */
[--C-:B------:R-:W-:Y:S01]  /*16bf0*/  FFMA.FTZ R68, R125, UR4, -R112.reuse ;  /* 0x000000047d447c23 */ /* 0x100fe20008010870 */
[----:B------:R-:W-:Y:S01]  /*16c00*/  LDSM.16.MT88.4 R108, [R144+0x9800] ;  /* 0x00980000906c783b */ /* 0x000fe20000004200 */
[----:B------:R-:W-:Y:S01]  /*16c10*/  FFMA.FTZ R176, R131, UR4, -R112 ;  /* 0x0000000483b07c23 */ /* 0x000fe20008010870 */
[C---:B------:R-:W-:Y:S01]  /*16c20*/  HMMA.16816.F32.BF16 R56, R96.reuse, R70, R56 ;  /* 0x000000466038723c */ /* 0x040fe20000041838 */
[----:B------:R3:W-:Y:S02]  /*16c30*/  MUFU.EX2 R125, R69 ;  /* 0x00000045007d7308 */ /* 0x0007e40000000800 */
[----:B-1----:R-:W-:Y:S01]  /*16c40*/  F2FP.BF16.F32.PACK_AB R106, R184, R177 ;  /* 0x000000b1b86a723e */ /* 0x002fe200000010ff */
[----:B------:R-:W-:Y:S07]  /*16c50*/  FADD.FTZ R3, R118, R3 ;  /* 0x0000000376037221 */ /* 0x000fee0000010000 */
[----:B------:R-:W1:Y:S01]  /*16c60*/  MUFU.EX2 R126, R68 ;  /* 0x00000044007e7308 */ /* 0x000e620000000800 */
[C---:B------:R-:W-:Y:S09]  /*16c70*/  HMMA.16816.F32.BF16 R60, R96.reuse, R76, R60 ;  /* 0x0000004c603c723c */ /* 0x040ff2000004183c */
[----:B------:R-:W4:Y:S01]  /*16c80*/  MUFU.EX2 R127, R127 ;  /* 0x0000007f007f7308 */ /* 0x000f220000000800 */
[----:B------:R-:W-:Y:S09]  /*16c90*/  FADD.FTZ R2, R130, R3 ;  /* 0x0000000382027221 */ /* 0x000ff20000010000 */
[----:B------:R-:W-:Y:S01]  /*16ca0*/  MUFU.EX2 R176, R176 ;  /* 0x000000b000b07308 */ /* 0x000fe20000000800 */
[----:B---3--:R-:W-:Y:S01]  /*16cb0*/  F2FP.BF16.F32.PACK_AB R69, R128, R123 ;  /* 0x0000007b8045723e */ /* 0x008fe200000010ff */
[----:B------:R-:W-:Y:S01]  /*16cc0*/  HMMA.16816.F32.BF16 R64, R96, R78, R64 ;  /* 0x0000004e6040723c */ /* 0x000fe20000041840 */
[----:B------:R-:W3:Y:S02]  /*16cd0*/  LDSM.16.MT88.4 R76, [R144+0x8800] ;  /* 0x00880000904c783b */ /* 0x000ee40000004200 */
[----:B-1----:R-:W-:Y:S01]  /*16ce0*/  F2FP.BF16.F32.PACK_AB R71, R126, R125 ;  /* 0x0000007d7e47723e */ /* 0x002fe200000010ff */
[----:B------:R-:W-:Y:S01]  /*16cf0*/  FADD.FTZ R123, R123, R116 ;  /* 0x000000747b7b7221 */ /* 0x000fe20000010000 */
[C---:B------:R-:W-:Y:S01]  /*16d00*/  F2FP.BF16.F32.PACK_AB R68, R129.reuse, R130 ;  /* 0x000000828144723e */ /* 0x040fe200000010ff */
[----:B------:R-:W-:Y:S01]  /*16d10*/  FADD.FTZ R2, R129, R2 ;  /* 0x0000000281027221 */ /* 0x000fe20000010000 */
[----:B----4-:R-:W-:Y:S01]  /*16d20*/  F2FP.BF16.F32.PACK_AB R70, R132, R127 ;  /* 0x0000007f8446723e */ /* 0x010fe200000010ff */
[----:B------:R-:W-:Y:S02]  /*16d30*/  FADD.FTZ R128, R128, R123 ;  /* 0x0000007b80807221 */ /* 0x000fe40000010000 */
[----:B------:R-:W-:Y:S02]  /*16d40*/  FADD.FTZ R127, R127, R2 ;  /* 0x000000027f7f7221 */ /* 0x000fe40000010000 */
[----:B------:R-:W-:Y:S02]  /*16d50*/  FADD.FTZ R125, R125, R128 ;  /* 0x000000807d7d7221 */ /* 0x000fe40000010000 */
[C---:B--2---:R-:W-:Y:S05]  /*16d60*/  HMMA.16816.F32.BF16 R4, R68.reuse, R72, R4 ;  /* 0x000000484404723c */ /* 0x044fea0000041804 */
[----:B------:R-:W-:Y:S01]  /*16d70*/  FADD.FTZ R126, R126, R125 ;  /* 0x0000007d7e7e7221 */ /* 0x000fe20000010000 */
[----:B------:R-:W-:Y:S02]  /*16d80*/  FADD.FTZ R132, R132, R127 ;  /* 0x0000007f84847221 */ /* 0x000fe40000010000 */
[C---:B------:R-:W-:Y:S01]  /*16d90*/  HMMA.16816.F32.BF16 R8, R68.reuse, R74, R8 ;  /* 0x0000004a4408723c */ /* 0x040fe20000041808 */
[----:B------:R-:W1:Y:S02]  /*16da0*/  LDSM.16.MT88.4 R72, [R147+0xa800] ;  /* 0x00a800009348783b */ /* 0x000e640000004200 */
[----:B------:R-:W-:Y:S04]  /*16db0*/  FADD.FTZ R3, R135, R132 ;  /* 0x0000008487037221 */ /* 0x000fe80000010000 */
[----:B------:R-:W-:Y:S01]  /*16dc0*/  FADD.FTZ R3, R172, R3 ;  /* 0x00000003ac037221 */ /* 0x000fe20000010000 */
[C---:B------:R-:W-:Y:S03]  /*16dd0*/  HMMA.16816.F32.BF16 R12, R68.reuse, R80, R12 ;  /* 0x00000050440c723c */ /* 0x040fe6000004180c */
[----:B------:R-:W-:Y:S01]  /*16de0*/  FADD.FTZ R2, R134, R3 ;  /* 0x0000000386027221 */ /* 0x000fe20000010000 */
[----:B------:R-:W-:Y:S03]  /*16df0*/  MOV R3, R102 ;  /* 0x0000006600037202 */ /* 0x000fe60000000f00 */
[----:B------:R-:W-:Y:S01]  /*16e00*/  FADD.FTZ R2, R171, R2 ;  /* 0x00000002ab027221 */ /* 0x000fe20000010000 */
[C---:B------:R-:W-:Y:S01]  /*16e10*/  HMMA.16816.F32.BF16 R16, R68.reuse, R82, R16 ;  /* 0x000000524410723c */ /* 0x040fe20000041810 */
[----:B------:R-:W2:Y:S07]  /*16e20*/  LDSM.16.MT88.4 R80, [R145+0xa800] ;  /* 0x00a800009150783b */ /* 0x000eae0000004200 */
        /* <DEDUP_REMOVED lines=9> */
[C---:B------:R-:W-:Y:S03]  /*16ec0*/  HMMA.16816.F32.BF16 R44, R68.reuse, R88, R44 ;  /* 0x00000058442c723c */ /* 0x040fe6000004182c */
[--C-:B------:R-:W-:Y:S01]  /*16ed0*/  FFMA.FTZ R88, R133, UR4, -R112.reuse ;  /* 0x0000000485587c23 */ /* 0x100fe20008010870 */
[--C-:B------:R-:W-:Y:S01]  /*16ee0*/  FFMA.FTZ R133, R115, UR4, -R112.reuse ;  /* 0x0000000473857c23 */ /* 0x100fe20008010870 */
[----:B------:R-:W-:Y:S02]  /*16ef0*/  FFMA.FTZ R112, R103, UR4, -R112 ;  /* 0x0000000467707c23 */ /* 0x000fe40008010870 */
[----:B------:R3:W-:Y:S01]  /*16f00*/  MUFU.EX2 R131, R88 ;  /* 0x0000005800837308 */ /* 0x0007e20000000800 */
[C---:B------:R-:W-:Y:S09]  /*16f10*/  HMMA.16816.F32.BF16 R48, R68.reuse, R90, R48 ;  /* 0x0000005a4430723c */ /* 0x040ff20000041830 */
[----:B------:R-:W-:Y:S10]  /*16f20*/  MUFU.EX2 R180, R112 ;  /* 0x0000007000b47308 */ /* 0x000ff40000000800 */
[----:B------:R-:W-:Y:S01]  /*16f30*/  MUFU.EX2 R133, R133 ;  /* 0x0000008500857308 */ /* 0x000fe20000000800 */
[C---:B--2---:R-:W-:Y:S09]  /*16f40*/  HMMA.16816.F32.BF16 R52, R68.reuse, R80, R52 ;  /* 0x000000504434723c */ /* 0x044ff20000041834 */
[----:B------:R-:W2:Y:S01]  /*16f50*/  MUFU.EX2 R103, R104 ;  /* 0x0000006800677308 */ /* 0x000ea20000000800 */
[----:B---3--:R-:W3:Y:S01]  /*16f60*/  LDSM.16.MT88.4 R88, [R145+0x9000] ;  /* 0x009000009158783b */ /* 0x008ee20000004200 */
[C---:B------:R-:W-:Y:S07]  /*16f70*/  HMMA.16816.F32.BF16 R56, R68.reuse, R82, R56 ;  /* 0x000000524438723c */ /* 0x040fee0000041838 */
[----:B------:R-:W-:Y:S01]  /*16f80*/  LDSM.16.MT88.4 R80, [R146+0xb000] ;  /* 0x00b000009250783b */ /* 0x000fe20000004200 */
[C---:B-1----:R-:W-:Y:S03]  /*16f90*/  HMMA.16816.F32.BF16 R60, R68.reuse, R72, R60 ;  /* 0x00000048443c723c */ /* 0x042fe6000004183c */
[----:B--2---:R-:W-:Y:S04]  /*16fa0*/  F2FP.BF16.F32.PACK_AB R107, R180, R103 ;  /* 0x00000067b46b723e */ /* 0x004fe800000010ff */
[----:B------:R-:W-:Y:S01]  /*16fb0*/  LDSM.16.MT88.4 R112, [R147+0xb800] ;  /* 0x00b800009370783b */ /* 0x000fe20000004200 */
[----:B------:R-:W-:Y:S01]  /*16fc0*/  F2FP.BF16.F32.PACK_AB R104, R182, R175 ;  /* 0x000000afb668723e */ /* 0x000fe200000010ff */
[----:B------:R-:W-:Y:S01]  /*16fd0*/  FADD.FTZ R175, R175, R2 ;  /* 0x00000002afaf7221 */ /* 0x000fe20000010000 */
[----:B------:R-:W-:Y:S01]  /*16fe0*/  MOV R2, R101 ;  /* 0x0000006500027202 */ /* 0x000fe20000000f00 */
[----:B------:R-:W-:Y:S03]  /*16ff0*/  HMMA.16816.F32.BF16 R64, R68, R74, R64 ;  /* 0x0000004a4440723c */ /* 0x000fe60000041840 */
[----:B------:R-:W-:Y:S01]  /*17000*/  F2FP.BF16.F32.PACK_AB R69, R176, R131 ;  /* 0x00000083b045723e */ /* 0x000fe200000010ff */
[----:B------:R-:W1:Y:S01]  /*17010*/  LDSM.16.MT88.4 R72, [R144+0x9000] ;  /* 0x009000009048783b */ /* 0x000e620000004200 */
        /* <DEDUP_REMOVED lines=10> */
[----:B------:R-:W-:Y:S03]  /*170c0*/  FADD.FTZ R170, R184, R177 ;  /* 0x000000b1b8aa7221 */ /* 0x000fe60000010000 */
        /* <DEDUP_REMOVED lines=8> */
[----:B------:R-:W4:Y:S07]  /*17150*/  LDSM.16.MT88.4 R84, [R145+0xb000] ;  /* 0x00b000009154783b */ /* 0x000f2e0000004200 */
[C---:B---3--:R-:W-:Y:S08]  /*17160*/  HMMA.16816.F32.BF16 R20, R68.reuse, R88, R20 ;  /* 0x000000584414723c */ /* 0x048ff00000041814 */
[C---:B------:R-:W-:Y:S01]  /*17170*/  HMMA.16816.F32.BF16 R24, R68.reuse, R90, R24 ;  /* 0x0000005a4418723c */ /* 0x040fe20000041818 */
[----:B------:R-:W3:Y:S07]  /*17180*/  LDSM.16.MT88.4 R88, [R144+0xb000] ;  /* 0x00b000009058783b */ /* 0x000eee0000004200 */
[C---:B-1----:R-:W-:Y:S08]  /*17190*/  HMMA.16816.F32.BF16 R28, R68.reuse, R72, R28 ;  /* 0x00000048441c723c */ /* 0x042ff0000004181c */
[C---:B------:R-:W-:Y:S08]  /*171a0*/  HMMA.16816.F32.BF16 R32, R68.reuse, R74, R32 ;  /* 0x0000004a4420723c */ /* 0x040ff00000041820 */
[C---:B--2---:R-:W-:Y:S08]  /*171b0*/  HMMA.16816.F32.BF16 R36, R68.reuse, R76, R36 ;  /* 0x0000004c4424723c */ /* 0x044ff00000041824 */
[C---:B------:R-:W-:Y:S01]  /*171c0*/  HMMA.16816.F32.BF16 R40, R68.reuse, R78, R40 ;  /* 0x0000004e4428723c */ /* 0x040fe20000041828 */
[----:B------:R-:W-:Y:S07]  /*171d0*/  LDSM.16.MT88.4 R76, [R145+0x9800] ;  /* 0x00980000914c783b */ /* 0x000fee0000004200 */
[C---:B------:R-:W-:Y:S08]  /*171e0*/  HMMA.16816.F32.BF16 R44, R68.reuse, R80, R44 ;  /* 0x00000050442c723c */ /* 0x040ff0000004182c */
[C---:B------:R-:W-:Y:S08]  /*171f0*/  HMMA.16816.F32.BF16 R48, R68.reuse, R82, R48 ;  /* 0x000000524430723c */ /* 0x040ff00000041830 */
[C---:B----4-:R-:W-:Y:S08]  /*17200*/  HMMA.16816.F32.BF16 R52, R68.reuse, R84, R52 ;  /* 0x000000544434723c */ /* 0x050ff00000041834 */
[C---:B------:R-:W-:Y:S01]  /*17210*/  HMMA.16816.F32.BF16 R56, R68.reuse, R86, R56 ;  /* 0x000000564438723c */ /* 0x040fe20000041838 */
[----:B------:R-:W1:Y:S07]  /*17220*/  LDSM.16.MT88.4 R84, [R146+0x9800] ;  /* 0x009800009254783b */ /* 0x000e6e0000004200 */
[C---:B---3--:R-:W-:Y:S08]  /*17230*/  HMMA.16816.F32.BF16 R60, R68.reuse, R88, R60 ;  /* 0x00000058443c723c */ /* 0x048ff0000004183c */
[----:B------:R-:W-:Y:S08]  /*17240*/  HMMA.16816.F32.BF16 R64, R68, R90, R64 ;  /* 0x0000005a4440723c */ /* 0x000ff00000041840 */
[C---:B------:R-:W-:Y:S01]  /*17250*/  HMMA.16816.F32.BF16 R96, R104.reuse, R92, R4 ;  /* 0x0000005c6860723c */ /* 0x040fe20000041804 */
[----:B------:R-:W2:Y:S07]  /*17260*/  LDSM.16.MT88.4 R4, [R146+0xb800] ;  /* 0x00b800009204783b */ /* 0x000eae0000004200 */
[C---:B------:R-:W-:Y:S01]  /*17270*/  HMMA.16816.F32.BF16 R92, R104.reuse, R94, R8 ;  /* 0x0000005e685c723c */ /* 0x040fe20000041808 */
[----:B------:R-:W3:Y:S07]  /*17280*/  LDSM.16.MT88.4 R8, [R145+0xb800] ;  /* 0x00b800009108783b */ /* 0x000eee0000004200 */
[C---:B-1----:R-:W-:Y:S01]  /*17290*/  HMMA.16816.F32.BF16 R88, R104.reuse, R84, R12 ;  /* 0x000000546858723c */ /* 0x042fe2000004180c */
[----:B------:R-:W1:Y:S07]  /*172a0*/  LDSM.16.MT88.4 R12, [R144+0xb800] ;  /* 0x00b80000900c783b */ /* 0x000e6e0000004200 */
        /* <DEDUP_REMOVED lines=12> */
[----:B------:R-:W-:Y:S01]  /*17370*/  HMMA.16816.F32.BF16 R64, R104, R14, R64 ;  /* 0x0000000e6840723c */ /* 0x000fe20000041840 */
[----:B------:R-:W-:Y:S08]  /*17380*/  @!UPT UIADD3 URZ, UPT, UPT, URZ, URZ, URZ ;  /* 0x000000fffffff290 */ /* 0x000ff0000fffe0ff */
[----:B------:R-:W-:Y:S11]  /*17390*/  @P0 BRA `(.L_x_6332) ;  /* 0xffffffcc00900947 */ /* 0x000ff6000383ffff */
.L_x_6328:
        /* <DEDUP_REMOVED lines=220> */
.L_x_6334:
[----:B------:R-:W-:Y:S05]  /*18160*/  BSYNC.RECONVERGENT B0 ;  /* 0x0000000000007941 */ /* 0x000fea0003800200 */
.L_x_6333:
        /* <DEDUP_REMOVED lines=30> */
.L_x_6336:
[----:B------:R-:W-:Y:S05]  /*18350*/  BSYNC.RECONVERGENT B0 ;  /* 0x0000000000007941 */ /* 0x000fea0003800200 */
.L_x_6335:
        /* <DEDUP_REMOVED lines=20> */
.L_x_6338:
[----:B------:R-:W-:Y:S05]  /*184a0*/  BSYNC.RECONVERGENT B0 ;  /* 0x0000000000007941 */ /* 0x000fea0003800200 */
.L_x_6337:
        /* <DEDUP_REMOVED lines=20> */
.L_x_6340:
[----:B------:R-:W-:Y:S05]  /*185f0*/  BSYNC.RECONVERGENT B0 ;  /* 0x0000000000007941 */ /* 0x000fea0003800200 */
.L_x_6339:
[----:B------:R-:W-:Y:S05]  /*18600*/  @P3 EXIT ;  /* 0x000000000000394d */ /* 0x000fea0003800000 */
[----:B------:R-:W5:Y:S01]  /*18610*/  LDCU.64 UR4, c[0x0][0x3f0] ;  /* 0x00007e00ff0477ac */ /* 0x000f620008000a00 */
[----:B------:R-:W-:Y:S01]  /*18620*/  IADD3 R3, P0, PT, R2, 0x30, RZ ;  /* 0x0000003002037810 */ /* 0x000fe20007f1e0ff */
[----:B-12---:R1:W2:Y:S01]  /*18630*/  LDS.128 R4, [R163+0x3800] ;  /* 0x00380000a3047984 */ /* 0x0062a20000000c00 */
[----:B------:R-:W-:Y:S01]  /*18640*/  MOV R13, R19 ;  /* 0x00000013000d7202 */ /* 0x000fe20000000f00 */
        /* <DEDUP_REMOVED lines=13> */
[----:B--2---:R-:W-:Y:S01]  /*18720*/  STG.E.128 desc[UR6][R2.64+0x80], R4 ;  /* 0x0000800402007986 */ /* 0x004fe2000c101d06 */
[----:B------:R-:W-:Y:S05]  /*18730*/  EXIT ;  /* 0x000000000000794d */ /* 0x000fea0003800000 */
.L_x_6341:
        /* <DEDUP_REMOVED lines=12> */
.L_x_7255:


//--------------------- .text._ZN5flash24flash_fwd_splitkv_kernelI23Flash_fwd_kernel_traitsILi128ELi64ELi64ELi4ELb0ELb0EN7cutlass10bfloat16_tE19Flash_kernel_traitsILi128ELi64ELi64ELi4ES3_EELb1ELb0ELb0ELb0ELb1ELb0ELb1ELb0EEEvNS_16Flash_fwd_paramsE --------------------------
	.section	.text._ZN5flash24flash_fwd_splitkv_kernelI23Flash_fwd_kernel_traitsILi128ELi64ELi64ELi4ELb0ELb0EN7cutlass10bfloat16_tE19Flash_kernel_traitsILi128ELi64ELi64ELi4ES3_EELb1ELb0ELb0ELb0ELb1ELb0ELb1ELb0EEEvNS_16Flash_fwd_paramsE,"ax",@progbits
	.align	128
        .global         _ZN5flash24flash_fwd_splitkv_kernelI23Flash_fwd_kernel_traitsILi128ELi64ELi64ELi4ELb0ELb0EN7cutlass10bfloat16_tE19Flash_kernel_traitsILi128ELi64ELi64ELi4ES3_EELb1ELb0ELb0ELb0ELb1ELb0ELb1ELb0EEEvNS_16Flash_fwd_paramsE
        .type           _ZN5flash24flash_fwd_splitkv_kernelI23Flash_fwd_kernel_traitsILi128ELi64ELi64ELi4ELb0ELb0EN7cutlass10bfloat16_tE19Flash_kernel_traitsILi128ELi64ELi64ELi4ES3_EELb1ELb0ELb0ELb0ELb1ELb0ELb1ELb0EEEvNS_16Flash_fwd_paramsE,@function
        .size           _ZN5flash24flash_fwd_splitkv_kernelI23Flash_fwd_kernel_traitsILi128ELi64ELi64ELi4ELb0ELb0EN7cutlass10bfloat16_tE19Flash_kernel_traitsILi128ELi64ELi64ELi4ES3_EELb1ELb0ELb0ELb0ELb1ELb0ELb1ELb0EEEvNS_16Flash_fwd_paramsE,(.L_x_7256 - _ZN5flash24flash_fwd_splitkv_kernelI23Flash_fwd_kernel_traitsILi128ELi64ELi64ELi4ELb0ELb0EN7cutlass10bfloat16_tE19Flash_kernel_traitsILi128ELi64ELi64ELi4ES3_EELb1ELb0ELb0ELb0ELb1ELb0ELb1ELb0EEEvNS_16Flash_fwd_paramsE)
        .other          _ZN5flash24flash_fwd_splitkv_kernelI23Flash_fwd_kernel_traitsILi128ELi64ELi64ELi4ELb0ELb0EN7cutlass10bfloat16_tE19Flash_kernel_traitsILi128ELi64ELi64ELi4ES3_EELb1ELb0ELb0ELb0ELb1ELb0ELb1ELb0EEEvNS_16Flash_fwd_paramsE,@"STO_CUDA_ENTRY STV_DEFAULT"
_ZN5flash24flash_fwd_splitkv_kernelI23Flash_fwd_kernel_traitsILi128ELi64ELi64ELi4ELb0ELb0EN7cutlass10bfloat16_tE19Flash_kernel_traitsILi128ELi64ELi64ELi4ES3_EELb1ELb0ELb0ELb0ELb1ELb0ELb1ELb0EEEvNS_16Flash_fwd_paramsE:
.text._ZN5flash24flash_fwd_splitkv_kernelI23Flash_fwd_kernel_traitsILi128ELi64ELi64ELi4ELb0ELb0EN7cutlass10bfloat16_tE19Flash_kernel_traitsILi128ELi64ELi64ELi4ES3_EELb1ELb0ELb0ELb0ELb1ELb0ELb1ELb0EEEvNS_16Flash_fwd_paramsE:
[----:B------:R-:W-:Y:S08]  /*0000*/  LDC R1, c[0x0][0x37c] ;  /* 0x0000df00ff017b82 */ /* 0x000ff00000000800 */
[----:B------:R-:W1:Y:S01]  /*0010*/  LDC R9, c[0x0][0x3e0] ;  /* 0x0000f800ff097b82 */ /* 0x000e620000000800 */
[----:B------:R-:W2:Y:S01]  /*0020*/  S2R R34, SR_CTAID.Z ;  /* 0x0000000000227919 */ /* 0x000ea20000002700 */
[----:B------:R-:W3:Y:S01]  /*0030*/  LDCU.64 UR16, c[0x0][0x358] ;  /* 0x00006b00ff1077ac */ /* 0x000ee20008000a00 */
[----:B------:R-:W4:Y:S05]  /*0040*/  LDCU.64 UR4, c[0x0][0x470] ;  /* 0x00008e00ff0477ac */ /* 0x000f2a0008000a00 */
[----:B------:R-:W3:Y:S01]  /*0050*/  LDC.64 R6, c[0x0][0x468] ;  /* 0x00011a00ff067b82 */ /* 0x000ee20000000a00 */
[----:B-1----:R-:W1:Y:S01]  /*0060*/  I2F.U32.RP R4, R9 ;  /* 0x0000000900047306 */ /* 0x002e620000209000 */
[----:B------:R-:W4:Y:S01]  /*0070*/  LDCU.U8 UR6, c[0x0][0x532] ;  /* 0x0000a640ff0677ac */ /* 0x000f220008000000 */
[----:B------:R-:W-:-:S06]  /*0080*/  ISETP.NE.U32.AND P1, PT, R9, RZ, PT ;  /* 0x000000ff0900720c */ /* 0x000fcc0003f25070 */
        /* <DEDUP_REMOVED lines=19> */
[----:B------:R-:W-:Y:S01]  /*01c0*/  ISETP.NE.AND.EX P0, PT, R3, RZ, PT, P0 ;  /* 0x000000ff0300720c */ /* 0x000fe20003f05300 */
[----:B------:R-:W-:Y:S01]  /*01d0*/  IMAD.MOV.U32 R3, RZ, RZ, -0x1 ;  /* 0xffffffffff037424 */ /* 0x000fe200078e00ff */
[----:B----4-:R-:W-:Y:S02]  /*01e0*/  ISETP.NE.AND P5, PT, RZ, UR6, PT ;  /* 0x00000006ff007c0c */ /* 0x010fe4000bfa5270 */
[----:B---3--:R-:W-:-:S07]  /*01f0*/  ISETP.EQ.U32.AND P6, PT, R6, RZ, PT ;  /* 0x000000ff0600720c */ /* 0x008fce0003fc2070 */
[----:B------:R-:W-:Y:S01]  /*0200*/  @P2 VIADD R161, R161, 0x1 ;  /* 0x00000001a1a12836 */ /* 0x000fe20000000000 */
[----:B------:R-:W-:Y:S02]  /*0210*/  @!P1 LOP3.LUT R161, RZ, R9, RZ, 0x33, !PT ;  /* 0x00000009ffa19212 */ /* 0x000fe400078e33ff */
[----:B------:R-:W-:-:S03]  /*0220*/  ISETP.EQ.OR.EX P6, PT, R7, RZ, !P5, P6 ;  /* 0x000000ff0700720c */ /* 0x000fc60006fc2760 */
[----:B--2---:R-:W-:-:S04]  /*0230*/  IMAD.WIDE.U32 R4, R161, 0x4, R4 ;  /* 0x00000004a1047825 */ /* 0x004fc800078e0004 */
[----:B------:R-:W-:Y:S01]  /*0240*/  IMAD.SHL.U32 R11, R161, 0x4, RZ ;  /* 0x00000004a10b7824 */ /* 0x000fe200078e00ff */
[----:B------:R-:W5:Y:S04]  /*0250*/  @P0 LDG.E R3, desc[UR16][R4.64] ;  /* 0x0000001004030981 */ /* 0x000f68000c1e1900 */
[----:B------:R1:W5:Y:S01]  /*0260*/  @P4 LDG.E R2, desc[UR16][R4.64+0x4] ;  /* 0x0000041004024981 */ /* 0x000362000c1e1900 */
[----:B------:R-:W-:Y:S02]  /*0270*/  IADD3 R14, P1, PT, R11, R6, RZ ;  /* 0x000000060b0e7210 */ /* 0x000fe40007f3e0ff */
[----:B------:R-:W-:Y:S01]  /*0280*/  ISETP.NE.U32.AND P2, PT, R6, RZ, PT ;  /* 0x000000ff0600720c */ /* 0x000fe20003f45070 */
[----:B------:R-:W2:Y:S01]  /*0290*/  S2R R33, SR_CTAID.X ;  /* 0x0000000000217919 */ /* 0x000ea20000002500 */
[----:B------:R-:W-:-:S02]  /*02a0*/  ISETP.NE.U32.AND P3, PT, RZ, UR4, PT ;  /* 0x00000004ff007c0c */ /* 0x000fc4000bf65070 */
[----:B------:R-:W-:Y:S02]  /*02b0*/  ISETP.NE.AND.EX P2, PT, R7, RZ, PT, P2 ;  /* 0x000000ff0700720c */ /* 0x000fe40003f45320 */
[----:B------:R-:W-:-:S11]  /*02c0*/  ISETP.NE.AND.EX P3, PT, RZ, UR5, PT, P3 ;  /* 0x00000005ff007c0c */ /* 0x000fd6000bf65330 */
[----:B------:R-:W3:Y:S02]  /*02d0*/  @!P2 LDC R13, c[0x0][0x438] ;  /* 0x00010e00ff0dab82 */ /* 0x000ee40000000800 */
[----:B------:R-:W-:Y:S02]  /*02e0*/  @P3 IADD3 R6, P0, PT, R11, UR4, RZ ;  /* 0x000000040b063c10 */ /* 0x000fe4000ff1e0ff */
[----:B-1----:R-:W-:Y:S01]  /*02f0*/  SHF.R.U32.HI R4, RZ, 0x1e, R161 ;  /* 0x0000001eff047819 */ /* 0x002fe200000116a1 */
[----:B------:R-:W-:-:S04]  /*0300*/  IMAD.MOV.U32 R5, RZ, RZ, -0x1 ;  /* 0xffffffffff057424 */ /* 0x000fc800078e00ff */
[C---:B------:R-:W-:Y:S01]  /*0310*/  IMAD.X R15, R4.reuse, 0x1, R7, P1 ;  /* 0x00000001040f7824 */ /* 0x040fe200008e0607 */
[----:B------:R-:W-:-:S04]  /*0320*/  @P3 IADD3.X R7, PT, PT, R4, UR5, RZ, P0, !PT ;  /* 0x0000000504073c10 */ /* 0x000fc800087fe4ff */
[----:B------:R1:W5:Y:S01]  /*0330*/  @!P6 LDG.E R5, desc[UR16][R14.64] ;  /* 0x000000100e05e981 */ /* 0x000362000c1e1900 */
[----:B--2---:R-:W-:Y:S05]  /*0340*/  @!P2 BRA `(.L_x_6342) ;  /* 0x00000000000ca947 */ /* 0x004fea0003800000 */
[----:B------:R-:W3:Y:S02]  /*0350*/  @P5 LDG.E R0, desc[UR16][R14.64+0x4] ;  /* 0x000004100e005981 */ /* 0x000ee4000c1e1900 */
[----:B---3-5:R-:W-:-:S06]  /*0360*/  @P5 IADD3 R13, PT, PT, R0, -R5, RZ ;  /* 0x80000005000d5210 */ /* 0x028fcc0007ffe0ff */
[----:B------:R2:W5:Y:S02]  /*0370*/  @!P5 LDG.E R13, desc[UR16][R14.64] ;  /* 0x000000100e0dd981 */ /* 0x000564000c1e1900 */
.L_x_6342:
[----:B------:R-:W4:Y:S01]  /*0380*/  LDCU.64 UR4, c[0x0][0x478] ;  /* 0x00008f00ff0477ac */ /* 0x000f220008000a00 */
[----:B------:R-:W-:-:S06]  /*0390*/  IMAD.MOV.U32 R0, RZ, RZ, RZ ;  /* 0x000000ffff007224 */ /* 0x000fcc00078e00ff */
[----:B------:R1:W5:Y:S01]  /*03a0*/  @P3 LDG.E R0, desc[UR16][R6.64] ;  /* 0x0000001006003981 */ /* 0x000362000c1e1900 */
[----:B----4-:R-:W-:-:S04]  /*03b0*/  ISETP.NE.U32.AND P0, PT, RZ, UR4, PT ;  /* 0x00000004ff007c0c */ /* 0x010fc8000bf05070 */
[----:B------:R-:W-:-:S13]  /*03c0*/  ISETP.NE.AND.EX P0, PT, RZ, UR5, PT, P0 ;  /* 0x00000005ff007c0c */ /* 0x000fda000bf05300 */
[----:B-12---:R-:W-:-:S04]  /*03d0*/  @P0 IADD3 R14, P1, PT, R11, UR4, RZ ;  /* 0x000000040b0e0c10 */ /* 0x006fc8000ff3e0ff */
[----:B------:R-:W-:-:S05]  /*03e0*/  @P0 IADD3.X R15, PT, PT, R4, UR5, RZ, P1, !PT ;  /* 0x00000005040f0c10 */ /* 0x000fca0008ffe4ff */
[----:B------:R1:W5:Y:S01]  /*03f0*/  @P0 LDG.E R93, desc[UR16][R14.64] ;  /* 0x000000100e5d0981 */ /* 0x000362000c1e1900 */
[----:B------:R-:W2:Y:S01]  /*0400*/  @!P4 LDC R95, c[0x0][0x434] ;  /* 0x00010d00ff5fcb82 */ /* 0x000ea20000000800 */
[----:B------:R-:W-:Y:S02]  /*0410*/  IMAD.SHL.U32 R162, R33, 0x40, RZ ;  /* 0x0000004021a27824 */ /* 0x000fe400078e00ff */
[----:B-----5:R-:W-:-:S05]  /*0420*/  @P4 IMAD.IADD R95, R2, 0x1, -R3 ;  /* 0x00000001025f4824 */ /* 0x020fca00078e0a03 */
[----:B--2---:R-:W-:-:S13]  /*0430*/  ISETP.GT.AND P1, PT, R95, R162, PT ;  /* 0x000000a25f00720c */ /* 0x004fda0003f24270 */
[----:B-1----:R-:W-:Y:S05]  /*0440*/  @!P1 EXIT ;  /* 0x000000000000994d */ /* 0x002fea0003800000 */
[----:B------:R-:W1:Y:S01]  /*0450*/  LDC R2, c[0x0][0x374] ;  /* 0x0000dd00ff027b82 */ /* 0x000e620000000800 */
[----:B------:R-:W2:Y:S01]  /*0460*/  LDCU UR14, c[0x0][0x508] ;  /* 0x0000a100ff0e77ac */ /* 0x000ea20008000800 */
[----:B------:R-:W-:Y:S01]  /*0470*/  @P0 IMAD.IADD R93, R93, 0x1, -R0 ;  /* 0x000000015d5d0824 */ /* 0x000fe200078e0a00 */
[----:B------:R-:W4:Y:S05]  /*0480*/  S2R R160, SR_TID.X ;  /* 0x0000000000a07919 */ /* 0x000f2a0000002100 */
[----:B------:R-:W5:Y:S01]  /*0490*/  LDC R6, c[0x0][0x438] ;  /* 0x00010e00ff067b82 */ /* 0x000f620000000800 */
[-C--:B-1----:R-:W-:Y:S02]  /*04a0*/  IABS R10, R2.reuse ;  /* 0x00000002000a7213 */ /* 0x082fe40000000000 */
[----:B------:R-:W-:-:S02]  /*04b0*/  IABS R15, R2 ;  /* 0x00000002000f7213 */ /* 0x000fc40000000000 */
[----:B------:R-:W1:Y:S03]  /*04c0*/  I2F.RP R8, R10 ;  /* 0x0000000a00087306 */ /* 0x000e660000209400 */
[----:B------:R-:W-:Y:S02]  /*04d0*/  IMAD.MOV R15, RZ, RZ, -R15 ;  /* 0x000000ffff0f7224 */ /* 0x000fe400078e0a0f */
[----:B-----5:R-:W-:-:S05]  /*04e0*/  VIADD R6, R6, 0x3f ;  /* 0x0000003f06067836 */ /* 0x020fca0000000000 */
[----:B------:R-:W-:-:S04]  /*04f0*/  SHF.R.S32.HI R17, RZ, 0x1f, R6 ;  /* 0x0000001fff117819 */ /* 0x000fc80000011406 */
[----:B------:R-:W-:Y:S01]  /*0500*/  LEA.HI R17, R17, R6, RZ, 0x6 ;  /* 0x0000000611117211 */ /* 0x000fe200078f30ff */
[----:B-1----:R-:W1:Y:S01]  /*0510*/  MUFU.RCP R7, R8 ;  /* 0x0000000800077308 */ /* 0x002e620000001000 */
[----:B------:R-:W-:Y:S02]  /*0520*/  IMAD.MOV.U32 R6, RZ, RZ, RZ ;  /* 0x000000ffff067224 */ /* 0x000fe400078e00ff */
[----:B------:R-:W-:-:S05]  /*0530*/  LEA.HI.SX32 R17, R17, R2, 0x1a ;  /* 0x0000000211117211 */ /* 0x000fca00078fd2ff */
[----:B------:R-:W-:-:S05]  /*0540*/  VIADD R17, R17, 0xffffffff ;  /* 0xffffffff11117836 */ /* 0x000fca0000000000 */
[----:B------:R-:W-:Y:S02]  /*0550*/  IABS R12, R17 ;  /* 0x00000011000c7213 */ /* 0x000fe40000000000 */
[----:B------:R-:W-:Y:S01]  /*0560*/  LOP3.LUT R17, R17, R2, RZ, 0x3c, !PT ;  /* 0x0000000211117212 */ /* 0x000fe200078e3cff */
[----:B-1----:R-:W-:-:S03]  /*0570*/  VIADD R7, R7, 0xffffffe ;  /* 0x0ffffffe07077836 */ /* 0x002fc60000000000 */
[----:B------:R-:W-:-:S03]  /*0580*/  ISETP.GE.AND P1, PT, R17, RZ, PT ;  /* 0x000000ff1100720c */ /* 0x000fc60003f26270 */
[----:B------:R-:W1:Y:S02]  /*0590*/  F2I.FTZ.U32.TRUNC.NTZ R7, R7 ;  /* 0x0000000700077305 */ /* 0x000e64000021f000 */
[----:B-1----:R-:W-:-:S04]  /*05a0*/  IMAD.MOV R19, RZ, RZ, -R7 ;  /* 0x000000ffff137224 */ /* 0x002fc800078e0a07 */
[----:B------:R-:W-:-:S04]  /*05b0*/  IMAD R19, R19, R10, RZ ;  /* 0x0000000a13137224 */ /* 0x000fc800078e02ff */
[----:B------:R-:W-:Y:S02]  /*05c0*/  IMAD.HI.U32 R19, R7, R19, R6 ;  /* 0x0000001307137227 */ /* 0x000fe400078e0006 */
[----:B------:R-:W1:Y:S04]  /*05d0*/  @!P0 LDC.64 R6, c[0x0][0x488] ;  /* 0x00012200ff068b82 */ /* 0x000e680000000a00 */
[----:B------:R-:W-:-:S04]  /*05e0*/  IMAD.HI.U32 R8, R19, R12, RZ ;  /* 0x0000000c13087227 */ /* 0x000fc800078e00ff */
[----:B------:R-:W-:Y:S02]  /*05f0*/  IMAD R15, R8, R15, R12 ;  /* 0x0000000f080f7224 */ /* 0x000fe400078e020c */
[----:B------:R-:W5:Y:S03]  /*0600*/  @!P0 LDC R12, c[0x0][0x43c] ;  /* 0x00010f00ff0c8b82 */ /* 0x000f660000000800 */
[----:B------:R-:W-:Y:S02]  /*0610*/  ISETP.GT.U32.AND P2, PT, R10, R15, PT ;  /* 0x0000000f0a00720c */ /* 0x000fe40003f44070 */
[----:B-1----:R-:W-:Y:S02]  /*0620*/  @!P0 ISETP.NE.U32.AND P3, PT, R6, RZ, PT ;  /* 0x000000ff0600820c */ /* 0x002fe40003f65070 */
[----:B------:R-:W1:Y:S09]  /*0630*/  S2R R6, SR_CTAID.Y ;  /* 0x0000000000067919 */ /* 0x000e720000002600 */
[----:B------:R-:W-:Y:S01]  /*0640*/  @!P2 IMAD.IADD R15, R15, 0x1, -R10 ;  /* 0x000000010f0fa824 */ /* 0x000fe200078e0a0a */
[----:B------:R-:W-:Y:S01]  /*0650*/  @!P0 ISETP.NE.AND.EX P3, PT, R7, RZ, PT, P3 ;  /* 0x000000ff0700820c */ /* 0x000fe20003f65330 */
[----:B------:R-:W-:Y:S01]  /*0660*/  @!P2 VIADD R8, R8, 0x1 ;  /* 0x000000010808a836 */ /* 0x000fe20000000000 */
[----:B------:R-:W-:-:S02]  /*0670*/  ISETP.NE.AND P2, PT, R2, RZ, PT ;  /* 0x000000ff0200720c */ /* 0x000fc40003f45270 */
[----:B------:R-:W-:Y:S01]  /*0680*/  ISETP.GE.U32.AND P4, PT, R15, R10, PT ;  /* 0x0000000a0f00720c */ /* 0x000fe20003f86070 */
[----:B------:R-:W-:Y:S01]  /*0690*/  VIADD R10, R33, 0x1 ;  /* 0x00000001210a7836 */ /* 0x000fe20000000000 */
[----:B-----5:R-:W-:-:S03]  /*06a0*/  @!P0 SEL R12, R12, RZ, P3 ;  /* 0x000000ff0c0c8207 */ /* 0x020fc60001800000 */
[----:B------:R-:W-:Y:S01]  /*06b0*/  IMAD R10, R10, 0x40, -R95 ;  /* 0x000000400a0a7824 */ /* 0x000fe200078e0a5f */
[----:B---3--:R-:W-:-:S05]  /*06c0*/  @!P0 IADD3 R93, PT, PT, R12, R13, -R0 ;  /* 0x0000000d0c5d8210 */ /* 0x008fca0007ffe800 */
[----:B------:R-:W-:Y:S02]  /*06d0*/  VIADD R13, R93, 0x3f ;  /* 0x0000003f5d0d7836 */ /* 0x000fe40000000000 */
[----:B------:R-:W-:-:S03]  /*06e0*/  @P4 VIADD R8, R8, 0x1 ;  /* 0x0000000108084836 */ /* 0x000fc60000000000 */
[----:B--2---:R-:W-:Y:S01]  /*06f0*/  IADD3 R7, PT, PT, R13, UR14, R10 ;  /* 0x0000000e0d077c10 */ /* 0x004fe2000fffe00a */
[----:B------:R-:W-:Y:S01]  /*0700*/  @!P1 IMAD.MOV R8, RZ, RZ, -R8 ;  /* 0x000000ffff089224 */ /* 0x000fe200078e0a08 */
[----:B------:R-:W-:Y:S02]  /*0710*/  SHF.R.S32.HI R10, RZ, 0x1f, R13 ;  /* 0x0000001fff0a7819 */ /* 0x000fe4000001140d */
        /* <DEDUP_REMOVED lines=15> */
[C---:B------:R-:W-:Y:S01]  /*0810*/  IMAD.SHL.U32 R4, R160.reuse, 0x8, RZ ;  /* 0x00000008a0047824 */ /* 0x040fe200078e00ff */
[----:B------:R-:W-:Y:S01]  /*0820*/  SHF.R.U32.HI R0, RZ, 0x4, R160 ;  /* 0x00000004ff007819 */ /* 0x000fe200000116a0 */
[----:B------:R-:W-:Y:S01]  /*0830*/  IMAD.SHL.U32 R5, R160, 0x4, RZ ;  /* 0x00000004a0057824 */ /* 0x000fe200078e00ff */
[----:B------:R-:W3:Y:S01]  /*0840*/  LDCU.64 UR6, c[0x0][0x3f8] ;  /* 0x00007f00ff0677ac */ /* 0x000ee20008000a00 */
[----:B------:R-:W-:Y:S01]  /*0850*/  IMAD.IADD R95, R95, 0x1, -R162 ;  /* 0x000000015f5f7824 */ /* 0x000fe200078e0aa2 */
[----:B------:R-:W-:Y:S01]  /*0860*/  LOP3.LUT R4, R4, 0x1f80, RZ, 0xc0, !PT ;  /* 0x00001f8004047812 */ /* 0x000fe200078ec0ff */
[----:B------:R-:W-:Y:S01]  /*0870*/  VIADD R8, R0, 0x10 ;  /* 0x0000001000087836 */ /* 0x000fe20000000000 */
[----:B------:R-:W-:Y:S02]  /*0880*/  LOP3.LUT P6, R160, R160, 0xf, RZ, 0xc0, !PT ;  /* 0x0000000fa0a07812 */ /* 0x000fe400078cc0ff */
[----:B------:R-:W-:Y:S01]  /*0890*/  LOP3.LUT R5, R4, 0x3c, R5, 0xf8, !PT ;  /* 0x0000003c04057812 */ /* 0x000fe200078ef805 */
[C---:B------:R-:W-:Y:S01]  /*08a0*/  VIADD R4, R0.reuse, 0x20 ;  /* 0x0000002000047836 */ /* 0x040fe20000000000 */
[----:B------:R-:W-:-:S02]  /*08b0*/  ISETP.GE.AND P2, PT, R0, R95, PT ;  /* 0x0000005f0000720c */ /* 0x000fc40003f46270 */
[-C--:B------:R-:W-:Y:S02]  /*08c0*/  ISETP.GE.AND P5, PT, R8, R95.reuse, PT ;  /* 0x0000005f0800720c */ /* 0x080fe40003fa6270 */
[----:B------:R-:W-:Y:S01]  /*08d0*/  ISETP.GE.AND P3, PT, R4, R95, PT ;  /* 0x0000005f0400720c */ /* 0x000fe20003f66270 */
[----:B------:R-:W-:Y:S02]  /*08e0*/  VIADD R4, R0, 0x28 ;  /* 0x0000002800047836 */ /* 0x000fe40000000000 */
[----:B-1----:R-:W-:Y:S02]  /*08f0*/  IMAD R2, R6, R2, R161 ;  /* 0x0000000206027224 */ /* 0x002fe400078e02a1 */
[----:B------:R-:W-:Y:S02]  /*0900*/  VIADD R6, R0, 0x8 ;  /* 0x0000000800067836 */ /* 0x000fe40000000000 */
[----:B------:R-:W-:-:S03]  /*0910*/  IMAD R2, R2, R9, R34 ;  /* 0x0000000902027224 */ /* 0x000fc600078e0222 */
[----:B------:R-:W-:Y:S01]  /*0920*/  ISETP.GE.AND P1, PT, R6, R95, PT ;  /* 0x0000005f0600720c */ /* 0x000fe20003f26270 */
[----:B------:R-:W-:Y:S02]  /*0930*/  IMAD R3, R2, R3, R162 ;  /* 0x0000000302037224 */ /* 0x000fe400078e02a2 */
[----:B------:R-:W-:Y:S02]  /*0940*/  VIADD R6, R0, 0x18 ;  /* 0x0000001800067836 */ /* 0x000fe40000000000 */
[----:B--2---:R-:W-:Y:S01]  /*0950*/  IMAD R2, R3, UR4, RZ ;  /* 0x0000000403027c24 */ /* 0x004fe2000f8e02ff */
[----:B------:R-:W1:Y:S02]  /*0960*/  LDCU.64 UR4, c[0x0][0x428] ;  /* 0x00008500ff0477ac */ /* 0x000e640008000a00 */
[----:B------:R-:W-:Y:S01]  /*0970*/  ISETP.GE.AND P4, PT, R6, R95, PT ;  /* 0x0000005f0600720c */ /* 0x000fe20003f86270 */
[----:B------:R-:W-:Y:S01]  /*0980*/  VIADD R6, R0, 0x30 ;  /* 0x0000003000067836 */ /* 0x000fe20000000000 */
[----:B------:R-:W-:-:S04]  /*0990*/  IADD3 R5, P0, PT, R2, R5, RZ ;  /* 0x0000000502057210 */ /* 0x000fc80007f1e0ff */
        /* <DEDUP_REMOVED lines=12> */
[----:B------:R-:W-:Y:S01]  /*0a60*/  @!P1 STG.E.128 desc[UR16][R10.64+0x1000], RZ ;  /* 0x001000ff0a009986 */ /* 0x000fe2000c101d10 */
[----:B------:R-:W-:-:S03]  /*0a70*/  ISETP.GE.AND P2, PT, R4, R95, PT ;  /* 0x0000005f0400720c */ /* 0x000fc60003f46270 */
[----:B------:R-:W-:Y:S01]  /*0a80*/  @!P1 STG.E.128 desc[UR16][R10.64+0x1100], RZ ;  /* 0x001100ff0a009986 */ /* 0x000fe2000c101d10 */
[-C--:B------:R-:W-:Y:S02]  /*0a90*/  ISETP.GE.AND P1, PT, R6, R95.reuse, PT ;  /* 0x0000005f0600720c */ /* 0x080fe40003f26270 */
[----:B------:R-:W-:Y:S01]  /*0aa0*/  ISETP.GE.AND P0, PT, R2, R95, PT ;  /* 0x0000005f0200720c */ /* 0x000fe20003f06270 */
[----:B------:R-:W-:Y:S01]  /*0ab0*/  @!P5 STG.E.128 desc[UR16][R10.64+0x2000], RZ ;  /* 0x002000ff0a00d986 */ /* 0x000fe2000c101d10 */
[----:B------:R-:W-:-:S03]  /*0ac0*/  @!P6 IMAD.MOV.U32 R3, RZ, RZ, -0x800000 ;  /* 0xff800000ff03e424 */ /* 0x000fc600078e00ff */
        /* <DEDUP_REMOVED lines=36> */
.L_x_6343:
        /* <DEDUP_REMOVED lines=8> */
.L_x_6344:
        /* <DEDUP_REMOVED lines=100> */
.L_x_6345:
        /* <DEDUP_REMOVED lines=15> */
.L_x_6347:
[----:B------:R-:W2:Y:S01]  /*14c0*/  LDC.64 R102, c[0x0][0x3b8] ;  /* 0x0000ee00ff667b82 */ /* 0x000ea20000000a00 */
[----:B------:R-:W-:-:S05]  /*14d0*/  IADD3 R8, PT, PT, R0, R5, RZ ;  /* 0x0000000500087210 */ /* 0x000fca0007ffe0ff */
[C---:B--2---:R-:W-:Y:S02]  /*14e0*/  IMAD R13, R8.reuse, R103, RZ ;  /* 0x00000067080d7224 */ /* 0x044fe400078e02ff */
[----:B------:R-:W-:-:S05]  /*14f0*/  IMAD.WIDE.U32 R8, R8, R102, RZ ;  /* 0x0000006608087225 */ /* 0x000fca00078e00ff */
[----:B------:R-:W-:Y:S02]  /*1500*/  IADD3 R13, PT, PT, R9, R13, RZ ;  /* 0x0000000d090d7210 */ /* 0x000fe40007ffe0ff */
[----:B------:R-:W-:Y:S02]  /*1510*/  MOV R12, R8 ;  /* 0x00000008000c7202 */ /* 0x000fe40000000f00 */
.L_x_6348:
        /* <DEDUP_REMOVED lines=14> */
.L_x_6349:
[----:B------:R-:W2:Y:S01]  /*1600*/  LDC.64 R24, c[0x0][0x3c0] ;  /* 0x0000f000ff187b82 */ /* 0x000ea20000000a00 */
[----:B------:R-:W-:-:S05]  /*1610*/  IADD3 R5, PT, PT, R0, R5, RZ ;  /* 0x0000000500057210 */ /* 0x000fca0007ffe0ff */
[C---:B--2---:R-:W-:Y:S02]  /*1620*/  IMAD R15, R5.reuse, R25, RZ ;  /* 0x00000019050f7224 */ /* 0x044fe400078e02ff */
[----:B------:R-:W-:-:S05]  /*1630*/  IMAD.WIDE.U32 R4, R5, R24, RZ ;  /* 0x0000001805047225 */ /* 0x000fca00078e00ff */
[----:B------:R-:W-:Y:S02]  /*1640*/  IADD3 R15, PT, PT, R5, R15, RZ ;  /* 0x0000000f050f7210 */ /* 0x000fe40007ffe0ff */
[----:B------:R-:W-:-:S07]  /*1650*/  MOV R14, R4 ;  /* 0x00000004000e7202 */ /* 0x000fce0000000f00 */
.L_x_6350:
        /* <DEDUP_REMOVED lines=29> */
[----:B------:R-:W-:Y:S02]  /*1830*/  IMAD R11, R11, R102, RZ ;  /* 0x000000660b0b7224 */ /* 0x000fe400078e02ff */
[----:B------:R-:W-:Y:S01]  /*1840*/  IMAD.WIDE.U32 R14, R0, R24, R14 ;  /* 0x00000018000e7225 */ /* 0x000fe200078e000e */
[----:B------:R-:W-:Y:S02]  /*1850*/  @!P1 IADD3 R10, PT, PT, -R10, RZ, RZ ;  /* 0x000000ff0a0a9210 */ /* 0x000fe40007ffe1ff */
[----:B------:R-:W-:Y:S01]  /*1860*/  @!P0 LOP3.LUT R10, RZ, R9, RZ, 0x33, !PT ;  /* 0x00000009ff0a8212 */ /* 0x000fe200078e33ff */
[----:B------:R-:W-:-:S02]  /*1870*/  IMAD R13, R0, R25, R8 ;  /* 0x00000019000d7224 */ /* 0x000fc400078e0208 */
[----:B------:R-:W-:Y:S01]  /*1880*/  IMAD R11, R0, R103, R11 ;  /* 0x00000067000b7224 */ /* 0x000fe200078e020b */
[----:B------:R-:W-:Y:S02]  /*1890*/  SHF.R.S32.HI R9, RZ, 0x1f, R10 ;  /* 0x0000001fff097819 */ /* 0x000fe4000001140a */
[----:B------:R-:W-:Y:S01]  /*18a0*/  IADD3 R15, PT, PT, R15, R13, RZ ;  /* 0x0000000d0f0f7210 */ /* 0x000fe20007ffe0ff */
        /* <DEDUP_REMOVED lines=9> */
.L_x_6346:
        /* <DEDUP_REMOVED lines=10> */
[----:B------:R-:W-:Y:S01]  /*19e0*/  SHF.R.S32.HI R11, RZ, 0x1f, R34 ;  /* 0x0000001fff0b7819 */ /* 0x000fe20000011422 */
[----:B------:R-:W2:Y:S01]  /*19f0*/  S2UR UR6, SR_CgaCtaId ;  /* 0x00000000000679c3 */ /* 0x000ea20000008800 */
[----:B------:R-:W-:Y:S01]  /*1a00*/  ISETP.GE.AND P3, PT, R21, R152, PT ;  /* 0x000000981500720c */ /* 0x000fe20003f66270 */
[----:B------:R-:W-:Y:S01]  /*1a10*/  VIADD R17, R16, 0x20 ;  /* 0x0000002010117836 */ /* 0x000fe20000000000 */
[----:B------:R-:W-:Y:S01]  /*1a20*/  LOP3.LUT R101, R154, 0x1f8, RZ, 0xc0, !PT ;  /* 0x000001f89a657812 */ /* 0x000fe200078ec0ff */
[----:B------:R-:W3:Y:S01]  /*1a30*/  LDCU.64 UR10, c[0x0][0x388] ;  /* 0x00007100ff0a77ac */ /* 0x000ee20008000a00 */
[----:B------:R-:W-:-:S02]  /*1a40*/  SHF.L.U64.HI R92, R102, 0x4, R103 ;  /* 0x00000004665c7819 */ /* 0x000fc40000010267 */
[----:B------:R-:W-:Y:S01]  /*1a50*/  ISETP.GE.AND P1, PT, R17, R152, PT ;  /* 0x000000981100720c */ /* 0x000fe20003f26270 */
[----:B------:R-:W4:Y:S01]  /*1a60*/  @P0 LDC.64 R4, c[0x0][0x3b0] ;  /* 0x0000ec00ff040b82 */ /* 0x000f220000000a00 */
[--C-:B------:R-:W-:Y:S01]  /*1a70*/  LOP3.LUT R101, R101, 0x38, R160.reuse, 0x78, !PT ;  /* 0x0000003865657812 */ /* 0x100fe200078e78a0 */
[----:B-1----:R-:W-:Y:S01]  /*1a80*/  IMAD R11, R11, UR4, RZ ;  /* 0x000000040b0b7c24 */ /* 0x002fe2000f8e02ff */
[----:B------:R-:W-:-:S03]  /*1a90*/  SHF.R.U32.HI R153, RZ, 0x4, R160 ;  /* 0x00000004ff997819 */ /* 0x000fc600000116a0 */
[----:B------:R-:W-:Y:S01]  /*1aa0*/  @!P3 IADD3 R26, P5, PT, R32, 0x10, RZ ;  /* 0x00000010201ab810 */ /* 0x000fe20007fbe0ff */
[----:B------:R-:W-:Y:S01]  /*1ab0*/  IMAD R11, R34, UR5, R11 ;  /* 0x00000005220b7c24 */ /* 0x000fe2000f8e020b */
[----:B------:R-:W1:Y:S01]  /*1ac0*/  @!P0 LDC.64 R6, c[0x0][0x398] ;  /* 0x0000e600ff068b82 */ /* 0x000e620000000a00 */
[----:B------:R-:W-:Y:S01]  /*1ad0*/  UMOV UR5, 0x400 ;  /* 0x0000040000057882 */ /* 0x000fe20000000000 */
[----:B------:R-:W-:Y:S01]  /*1ae0*/  SHF.R.U32.HI R94, RZ, 0x1, R160 ;  /* 0x00000001ff5e7819 */ /* 0x000fe200000116a0 */
[----:B------:R-:W-:Y:S01]  /*1af0*/  @!P3 IMAD.X R29, RZ, RZ, R33, P5 ;  /* 0x000000ffff1db224 */ /* 0x000fe200028e0621 */
[----:B------:R-:W-:-:S04]  /*1b00*/  @!P1 IADD3 R27, P4, PT, R32, 0x20, RZ ;  /* 0x00000020201b9810 */ /* 0x000fc80007f9e0ff */
[----:B------:R-:W5:Y:S01]  /*1b10*/  @!P3 LDC.64 R14, c[0x0][0x3b0] ;  /* 0x0000ec00ff0ebb82 */ /* 0x000f620000000a00 */
[----:B--2---:R-:W-:Y:S01]  /*1b20*/  ULEA UR5, UR6, UR5, 0x18 ;  /* 0x0000000506057291 */ /* 0x004fe2000f8ec0ff */
[----:B------:R-:W2:Y:S01]  /*1b30*/  LDCU.64 UR6, c[0x0][0x390] ;  /* 0x00007200ff0677ac */ /* 0x000ea20008000a00 */
[----:B----4-:R-:W-:-:S04]  /*1b40*/  @P0 IMAD.WIDE.U32 R12, R3, R4, RZ ;  /* 0x00000004030c0225 */ /* 0x010fc800078e00ff */
[----:B-1----:R-:W-:-:S04]  /*1b50*/  @!P0 IMAD.WIDE.U32 R8, R161, R6, RZ ;  /* 0x00000006a1088225 */ /* 0x002fc800078e00ff */
[----:B------:R-:W-:Y:S02]  /*1b60*/  @P0 IMAD.MOV.U32 R8, RZ, RZ, R12 ;  /* 0x000000ffff080224 */ /* 0x000fe400078e000c */
[----:B------:R-:W-:Y:S02]  /*1b70*/  @!P0 IMAD R4, R161, R7, R9 ;  /* 0x00000007a1048224 */ /* 0x000fe400078e0209 */
[----:B------:R-:W1:Y:S01]  /*1b80*/  @!P6 LDC.64 R6, c[0x0][0x3b0] ;  /* 0x0000ec00ff06eb82 */ /* 0x000e620000000a00 */
[----:B------:R-:W-:Y:S01]  /*1b90*/  @P0 IMAD R4, R3, R5, R13 ;  /* 0x0000000503040224 */ /* 0x000fe200078e020d */
[----:B------:R-:W-:Y:S01]  /*1ba0*/  IADD3 R8, P0, PT, R0, R8, RZ ;  /* 0x0000000800087210 */ /* 0x000fe20007f1e0ff */
[----:B------:R-:W-:Y:S02]  /*1bb0*/  VIADD R3, R16, 0x30 ;  /* 0x0000003010037836 */ /* 0x000fe40000000000 */
[----:B-----5:R-:W-:Y:S02]  /*1bc0*/  @!P3 IMAD R29, R29, R14, RZ ;  /* 0x0000000e1d1db224 */ /* 0x020fe400078e02ff */
[----:B------:R-:W-:Y:S01]  /*1bd0*/  IMAD.X R9, RZ, RZ, R4, P0 ;  /* 0x000000ffff097224 */ /* 0x000fe200000e0604 */
[----:B------:R-:W-:Y:S01]  /*1be0*/  ISETP.GE.AND P0, PT, R3, R152, PT ;  /* 0x000000980300720c */ /* 0x000fe20003f06270 */
[----:B------:R-:W4:Y:S01]  /*1bf0*/  @!P6 LDC.64 R4, c[0x0][0x380] ;  /* 0x0000e000ff04eb82 */ /* 0x000f220000000a00 */
[----:B------:R-:W-:-:S02]  /*1c00*/  @!P3 IMAD R15, R26, R15, R29 ;  /* 0x0000000f1a0fb224 */ /* 0x000fc400078e021d */
[----:B------:R-:W-:Y:S01]  /*1c10*/  IMAD.WIDE.U32 R34, R34, UR4, R8 ;  /* 0x0000000422227c25 */ /* 0x000fe2000f8e0008 */
[----:B------:R-:W-:-:S03]  /*1c20*/  LOP3.LUT R8, R154, 0x1e00, RZ, 0xc0, !PT ;  /* 0x00001e009a087812 */ /* 0x000fc600078ec0ff */
[----:B------:R-:W-:Y:S01]  /*1c30*/  IMAD.IADD R35, R35, 0x1, R11 ;  /* 0x0000000123237824 */ /* 0x000fe200078e020b */
[----:B------:R-:W-:Y:S01]  /*1c40*/  LOP3.LUT R101, R101, R8, RZ, 0xfc, !PT ;  /* 0x0000000865657212 */ /* 0x000fe200078efcff */
[----:B------:R-:W5:Y:S01]  /*1c50*/  @!P3 LDC.64 R10, c[0x0][0x380] ;  /* 0x0000e000ff0abb82 */ /* 0x000f620000000a00 */
[--C-:B------:R-:W-:Y:S01]  /*1c60*/  @!P3 IMAD.MOV.U32 R38, RZ, RZ, R34.reuse ;  /* 0x000000ffff26b224 */ /* 0x100fe200078e0022 */
[----:B------:R-:W-:Y:S01]  /*1c70*/  @!P1 MOV R36, R34 ;  /* 0x0000002200249202 */ /* 0x000fe20000000f00 */
[--C-:B------:R-:W-:Y:S01]  /*1c80*/  @!P3 IMAD.MOV.U32 R39, RZ, RZ, R35.reuse ;  /* 0x000000ffff27b224 */ /* 0x100fe200078e0023 */
[C---:B------:R-:W-:Y:S01]  /*1c90*/  @!P0 IADD3 R23, P2, PT, R32.reuse, 0x30, RZ ;  /* 0x0000003020178810 */ /* 0x040fe20007f5e0ff */
[--C-:B------:R-:W-:Y:S01]  /*1ca0*/  @!P1 IMAD.MOV.U32 R37, RZ, RZ, R35.reuse ;  /* 0x000000ffff259224 */ /* 0x100fe200078e0023 */
[----:B------:R-:W-:Y:S01]  /*1cb0*/  LEA R101, R101, UR5, 0x1 ;  /* 0x0000000565657c11 */ /* 0x000fe2000f8e08ff */
[-C--:B-1----:R-:W-:Y:S01]  /*1cc0*/  @!P6 IMAD R9, R33, R6.reuse, RZ ;  /* 0x000000062109e224 */ /* 0x082fe200078e02ff */
[----:B------:R-:W1:Y:S01]  /*1cd0*/  @!P0 LDC.64 R12, c[0x0][0x3b0] ;  /* 0x0000ec00ff0c8b82 */ /* 0x000e620000000a00 */
[----:B------:R-:W-:-:S04]  /*1ce0*/  @!P6 IMAD.WIDE.U32 R30, R32, R6, R34 ;  /* 0x00000006201ee225 */ /* 0x000fc800078e0022 */
[----:B------:R-:W-:Y:S01]  /*1cf0*/  @!P6 IMAD R9, R32, R7, R9 ;  /* 0x000000072009e224 */ /* 0x000fe200078e0209 */
[C---:B----4-:R-:W-:Y:S02]  /*1d00*/  @!P6 LEA R40, P5, R30.reuse, R4, 0x1 ;  /* 0x000000041e28e211 */ /* 0x050fe400078a08ff */
[----:B------:R-:W4:Y:S01]  /*1d10*/  @!P1 LDC.64 R6, c[0x0][0x3b0] ;  /* 0x0000ec00ff069b82 */ /* 0x000f220000000a00 */
[----:B------:R-:W-:Y:S02]  /*1d20*/  @!P6 IMAD.IADD R8, R31, 0x1, R9 ;  /* 0x000000011f08e824 */ /* 0x000fe400078e0209 */
[--C-:B------:R-:W-:Y:S02]  /*1d30*/  @!P1 IMAD.X R31, RZ, RZ, R33.reuse, P4 ;  /* 0x000000ffff1f9224 */ /* 0x100fe400020e0621 */
[----:B------:R-:W-:Y:S01]  /*1d40*/  @!P0 IMAD.X R33, RZ, RZ, R33, P2 ;  /* 0x000000ffff218224 */ /* 0x000fe200010e0621 */
[----:B------:R-:W-:Y:S01]  /*1d50*/  @!P6 LEA.HI.X R41, R30, R5, R8, 0x1, P5 ;  /* 0x000000051e29e211 */ /* 0x000fe200028f0c08 */
[----:B------:R-:W-:Y:S01]  /*1d60*/  @!P3 IMAD.WIDE.U32 R38, R26, R14, R38 ;  /* 0x0000000e1a26b225 */ /* 0x000fe200078e0026 */
[----:B------:R-:W3:Y:S03]  /*1d70*/  @!P1 LDC.64 R8, c[0x0][0x380] ;  /* 0x0000e000ff089b82 */ /* 0x000ee60000000a00 */
[----:B------:R-:W-:Y:S01]  /*1d80*/  @!P3 IMAD.IADD R15, R39, 0x1, R15 ;  /* 0x00000001270fb824 */ /* 0x000fe200078e020f */
[----:B------:R-:W-:Y:S01]  /*1d90*/  @!PT LDS RZ, [RZ] ;  /* 0x00000000fffff984 */ /* 0x000fe20000000800 */
[----:B------:R-:W-:Y:S01]  /*1da0*/  @!PT LDS RZ, [RZ] ;  /* 0x00000000fffff984 */ /* 0x000fe20000000800 */
[----:B------:R-:W-:Y:S01]  /*1db0*/  @!PT LDS RZ, [RZ] ;  /* 0x00000000fffff984 */ /* 0x000fe20000000800 */
[----:B------:R-:W-:Y:S01]  /*1dc0*/  @!P6 LDGSTS.E.BYPASS.LTC128B.128 [R101], desc[UR16][R40.64] ;  /* 0x000000002865efae */ /* 0x000fe2000b981a10 */
[----:B------:R-:W-:-:S03]  /*1dd0*/  VIADD R26, R2, 0xffffffff ;  /* 0xffffffff021a7836 */ /* 0x000fc60000000000 */
[----:B------:R-:W2:Y:S01]  /*1de0*/  @!P0 LDC.64 R4, c[0x0][0x380] ;  /* 0x0000e000ff048b82 */ /* 0x000ea20000000a00 */
[-C--:B-1----:R-:W-:Y:S01]  /*1df0*/  @!P0 IMAD R14, R33, R12.reuse, RZ ;  /* 0x0000000c210e8224 */ /* 0x082fe200078e02ff */
[----:B------:R-:W-:Y:S01]  /*1e00*/  @!P6 LDGSTS.E.BYPASS.LTC128B.128 [R101+0x2000], desc[UR16][R40.64+0x80] ;  /* 0x020000802865efae */ /* 0x000fe2000b981a10 */
[----:B------:R-:W-:-:S04]  /*1e10*/  @!P0 IMAD.WIDE.U32 R34, R23, R12, R34 ;  /* 0x0000000c17228225 */ /* 0x000fc800078e0022 */
[----:B------:R-:W-:Y:S01]  /*1e20*/  @!P0 IMAD R13, R23, R13, R14 ;  /* 0x0000000d170d8224 */ /* 0x000fe200078e020e */
[C---:B-----5:R-:W-:Y:S01]  /*1e30*/  @!P3 LEA R14, P2, R38.reuse, R10, 0x1 ;  /* 0x0000000a260eb211 */ /* 0x060fe200078408ff */
[-C--:B----4-:R-:W-:Y:S02]  /*1e40*/  @!P1 IMAD R28, R31, R6.reuse, RZ ;  /* 0x000000061f1c9224 */ /* 0x090fe400078e02ff */
[----:B------:R-:W-:Y:S01]  /*1e50*/  @!P1 IMAD.WIDE.U32 R36, R27, R6, R36 ;  /* 0x000000061b249225 */ /* 0x000fe200078e0024 */
[----:B------:R-:W-:-:S03]  /*1e60*/  @!P3 LEA.HI.X R15, R38, R11, R15, 0x1, P2 ;  /* 0x0000000b260fb211 */ /* 0x000fc600010f0c0f */
[----:B------:R-:W-:Y:S01]  /*1e70*/  @!P1 IMAD R7, R27, R7, R28 ;  /* 0x000000071b079224 */ /* 0x000fe200078e021c */
[----:B---3--:R-:W-:Y:S01]  /*1e80*/  @!P1 LEA R8, P4, R36, R8, 0x1 ;  /* 0x0000000824089211 */ /* 0x008fe200078808ff */
[----:B------:R-:W-:Y:S01]  /*1e90*/  IMAD.SHL.U32 R6, R26, 0x40, RZ ;  /* 0x000000401a067824 */ /* 0x000fe200078e00ff */
[----:B------:R-:W-:Y:S01]  /*1ea0*/  @!P3 LDGSTS.E.BYPASS.LTC128B.128 [R101+0x800], desc[UR16][R14.64] ;  /* 0x008000000e65bfae */ /* 0x000fe2000b981a10 */
[----:B------:R-:W-:Y:S02]  /*1eb0*/  @!P1 IMAD.IADD R7, R37, 0x1, R7 ;  /* 0x0000000125079824 */ /* 0x000fe400078e0207 */
[----:B------:R-:W-:Y:S01]  /*1ec0*/  IMAD.IADD R10, R93, 0x1, -R6 ;  /* 0x000000015d0a7824 */ /* 0x000fe200078e0a06 */
[----:B------:R-:W-:Y:S01]  /*1ed0*/  @!P3 LDGSTS.E.BYPASS.LTC128B.128 [R101+0x2800], desc[UR16][R14.64+0x80] ;  /* 0x028000800e65bfae */ /* 0x000fe2000b981a10 */
[----:B------:R-:W-:Y:S01]  /*1ee0*/  IADD3 R20, P3, PT, R0, R20, RZ ;  /* 0x0000001400147210 */ /* 0x000fe20007f7e0ff */
[----:B------:R-:W-:Y:S01]  /*1ef0*/  @!P0 IMAD.IADD R13, R35, 0x1, R13 ;  /* 0x00000001230d8824 */ /* 0x000fe200078e020d */
[----:B------:R-:W-:Y:S01]  /*1f00*/  @!P1 LEA.HI.X R9, R36, R9, R7, 0x1, P4 ;  /* 0x0000000924099211 */ /* 0x000fe200020f0c07 */
[----:B------:R-:W-:Y:S01]  /*1f10*/  IMAD.SHL.U32 R27, R102, 0x10, RZ ;  /* 0x00000010661b7824 */ /* 0x000fe200078e00ff */
[----:B--2---:R-:W-:Y:S01]  /*1f20*/  @!P0 LEA R4, P4, R34, R4, 0x1 ;  /* 0x0000000422048211 */ /* 0x004fe200078808ff */
[----:B------:R-:W-:Y:S01]  /*1f30*/  IMAD.SHL.U32 R7, R160, 0x40, RZ ;  /* 0x00000040a0077824 */ /* 0x000fe200078e00ff */
[CC--:B------:R-:W-:Y:S01]  /*1f40*/  ISETP.GE.AND P5, PT, R21.reuse, R10.reuse, PT ;  /* 0x0000000a1500720c */ /* 0x0c0fe20003fa6270 */
[----:B------:R-:W-:Y:S01]  /*1f50*/  @!P1 LDGSTS.E.BYPASS.LTC128B.128 [R101+0x1000], desc[UR16][R8.64] ;  /* 0x0100000008659fae */ /* 0x000fe2000b981a10 */
[----:B------:R-:W-:Y:S01]  /*1f60*/  ISETP.GE.AND P2, PT, R21, R10, PT ;  /* 0x0000000a1500720c */ /* 0x000fe20003f46270 */
[----:B------:R-:W-:Y:S01]  /*1f70*/  IMAD.X R21, RZ, RZ, R19, P3 ;  /* 0x000000ffff157224 */ /* 0x000fe200018e0613 */
[----:B------:R-:W-:Y:S01]  /*1f80*/  @!P0 LEA.HI.X R5, R34, R5, R13, 0x1, P4 ;  /* 0x0000000522058211 */ /* 0x000fe200020f0c0d */
[----:B------:R1:W-:Y:S01]  /*1f90*/  @!P1 LDGSTS.E.BYPASS.LTC128B.128 [R101+0x3000], desc[UR16][R8.64+0x80] ;  /* 0x0300008008659fae */ /* 0x0003e2000b981a10 */
[----:B------:R-:W-:Y:S01]  /*1fa0*/  IADD3 R12, P1, PT, R0, R22, RZ ;  /* 0x00000016000c7210 */ /* 0x000fe20007f3e0ff */
[C---:B------:R-:W-:Y:S01]  /*1fb0*/  IMAD.WIDE.U32 R20, R16.reuse, R102, R20 ;  /* 0x0000006610147225 */ /* 0x040fe200078e0014 */
[-C--:B------:R-:W-:Y:S01]  /*1fc0*/  ISETP.GE.AND P4, PT, R17, R10.reuse, PT ;  /* 0x0000000a1100720c */ /* 0x080fe20003f86270 */
[----:B------:R-:W-:Y:S01]  /*1fd0*/  @!P0 LDGSTS.E.BYPASS.LTC128B.128 [R101+0x1800], desc[UR16][R4.64] ;  /* 0x0180000004658fae */ /* 0x000fe2000b981a10 */
[-C--:B------:R-:W-:Y:S01]  /*1fe0*/  ISETP.GE.AND P3, PT, R3, R10.reuse, PT ;  /* 0x0000000a0300720c */ /* 0x080fe20003f66270 */
[----:B------:R-:W-:Y:S01]  /*1ff0*/  IMAD.X R13, RZ, RZ, R18, P1 ;  /* 0x000000ffff0d7224 */ /* 0x000fe200008e0612 */
[C---:B------:R-:W-:Y:S01]  /*2000*/  ISETP.GE.AND P6, PT, R16.reuse, R10, PT ;  /* 0x0000000a1000720c */ /* 0x040fe20003fc6270 */
[----:B------:R2:W-:Y:S01]  /*2010*/  @!P0 LDGSTS.E.BYPASS.LTC128B.128 [R101+0x3800], desc[UR16][R4.64+0x80] ;  /* 0x0380008004658fae */ /* 0x0005e2000b981a10 */
[----:B------:R-:W-:Y:S01]  /*2020*/  IMAD R157, R16, R103, R21 ;  /* 0x00000067109d7224 */ /* 0x000fe200078e0215 */
[----:B------:R-:W-:Y:S01]  /*2030*/  LEA R156, P0, R20, UR10, 0x1 ;  /* 0x0000000a149c7c11 */ /* 0x000fe2000f8008ff */
[----:B------:R-:W-:-:S03]  /*2040*/  IMAD.WIDE.U32 R12, R16, R24, R12 ;  /* 0x00000018100c7225 */ /* 0x000fc600078e000c */
[----:B------:R-:W-:Y:S01]  /*2050*/  LEA.HI.X R157, R20, UR11, R157, 0x1, P0 ;  /* 0x0000000b149d7c11 */ /* 0x000fe200080f0c9d */
[----:B------:R-:W-:Y:S01]  /*2060*/  IMAD R16, R16, R25, R13 ;  /* 0x0000001910107224 */ /* 0x000fe200078e020d */
[----:B------:R-:W-:-:S04]  /*2070*/  LEA R158, P1, R12, UR6, 0x1 ;  /* 0x000000060c9e7c11 */ /* 0x000fc8000f8208ff */
[----:B------:R-:W-:Y:S01]  /*2080*/  LEA.HI.X R159, R12, UR7, R16, 0x1, P1 ;  /* 0x000000070c9f7c11 */ /* 0x000fe200088f0c10 */
[----:B------:R-:W-:Y:S01]  /*2090*/  @!P3 IMAD.WIDE.U32 R12, R102, 0x60, R156 ;  /* 0x00000060660cb825 */ /* 0x000fe200078e009c */
[----:B------:R-:W-:Y:S01]  /*20a0*/  ISETP.GE.AND P1, PT, R17, R10, PT ;  /* 0x0000000a1100720c */ /* 0x000fe20003f26270 */
[----:B------:R-:W-:Y:S02]  /*20b0*/  @!P6 LDGSTS.E.BYPASS.LTC128B.128 [R101+0x4000], desc[UR16][R156.64] ;  /* 0x040000009c65efae */ /* 0x000fe4000b981a10 */
[----:B------:R-:W-:Y:S01]  /*20c0*/  @!P3 IMAD.MOV.U32 R16, RZ, RZ, R12 ;  /* 0x000000ffff10b224 */ /* 0x000fe200078e000c */
[C---:B-1----:R-:W-:Y:S01]  /*20d0*/  @!P5 LEA R8, P0, R27.reuse, R156, 0x1 ;  /* 0x0000009c1b08d211 */ /* 0x042fe200078008ff */
[----:B------:R-:W-:Y:S03]  /*20e0*/  @!P6 LDGSTS.E.BYPASS.LTC128B.128 [R101+0x6000], desc[UR16][R156.64+0x80] ;  /* 0x060000809c65efae */ /* 0x000fe6000b981a10 */
[----:B------:R-:W-:-:S02]  /*20f0*/  @!P5 LEA.HI.X R9, R27, R157, R92, 0x1, P0 ;  /* 0x0000009d1b09d211 */ /* 0x000fc400000f0c5c */
[C---:B------:R-:W-:Y:S01]  /*2100*/  @!P4 LEA R14, P0, R102.reuse, R156, 0x6 ;  /* 0x0000009c660ec211 */ /* 0x040fe200078030ff */
[----:B--2---:R-:W-:Y:S02]  /*2110*/  @!P3 IMAD R4, R103, 0x60, RZ ;  /* 0x000000606704b824 */ /* 0x004fe400078e02ff */
[----:B------:R-:W-:Y:S01]  /*2120*/  @!P5 LDGSTS.E.BYPASS.LTC128B.128 [R101+0x4800], desc[UR16][R8.64] ;  /* 0x048000000865dfae */ /* 0x000fe2000b981a10 */
[----:B------:R-:W-:Y:S02]  /*2130*/  @!P4 LEA.HI.X R15, R102, R157, R103, 0x6, P0 ;  /* 0x0000009d660fc211 */ /* 0x000fe400000f3467 */
[----:B------:R-:W-:Y:S01]  /*2140*/  ISETP.GE.AND P0, PT, R3, R10, PT ;  /* 0x0000000a0300720c */ /* 0x000fe20003f06270 */
[----:B------:R1:W-:Y:S01]  /*2150*/  @!P5 LDGSTS.E.BYPASS.LTC128B.128 [R101+0x6800], desc[UR16][R8.64+0x80] ;  /* 0x068000800865dfae */ /* 0x0003e2000b981a10 */
[----:B------:R-:W-:Y:S01]  /*2160*/  @!P3 IADD3 R17, PT, PT, R13, R4, RZ ;  /* 0x000000040d11b210 */ /* 0x000fe20007ffe0ff */
[C---:B------:R-:W-:Y:S01]  /*2170*/  IMAD.SHL.U32 R4, R24.reuse, 0x10, RZ ;  /* 0x0000001018047824 */ /* 0x040fe200078e00ff */
[----:B------:R-:W-:Y:S01]  /*2180*/  SHF.L.U64.HI R5, R24, 0x4, R25 ;  /* 0x0000000418057819 */ /* 0x000fe20000010219 */
[----:B------:R-:W-:Y:S01]  /*2190*/  @!P4 LDGSTS.E.BYPASS.LTC128B.128 [R101+0x5000], desc[UR16][R14.64] ;  /* 0x050000000e65cfae */ /* 0x000fe2000b981a10 */
[----:B------:R-:W-:-:S02]  /*21a0*/  LOP3.LUT R10, R160, 0x8, RZ, 0xc0, !PT ;  /* 0x00000008a00a7812 */ /* 0x000fc400078ec0ff */
[----:B------:R-:W-:Y:S01]  /*21b0*/  LOP3.LUT R3, R0, 0x1c0, R7, 0xf8, !PT ;  /* 0x000001c000037812 */ /* 0x000fe200078ef807 */
[----:B------:R2:W-:Y:S03]  /*21c0*/  @!P4 LDGSTS.E.BYPASS.LTC128B.128 [R101+0x7000], desc[UR16][R14.64+0x80] ;  /* 0x070000800e65cfae */ /* 0x0005e6000b981a10 */
[C---:B------:R-:W-:Y:S01]  /*21d0*/  LOP3.LUT R11, R3.reuse, R10, RZ, 0x3c, !PT ;  /* 0x0000000a030b7212 */ /* 0x040fe200078e3cff */
[----:B------:R-:W-:Y:S01]  /*21e0*/  @!P3 LDGSTS.E.BYPASS.LTC128B.128 [R101+0x5800], desc[UR16][R16.64] ;  /* 0x058000001065bfae */ /* 0x000fe2000b981a10 */
[----:B------:R-:W-:Y:S01]  /*21f0*/  @!P0 IMAD.WIDE.U32 R12, R24, 0x60, R158 ;  /* 0x00000060180c8825 */ /* 0x000fe200078e009e */
[----:B------:R-:W-:Y:S02]  /*2200*/  LOP3.LUT R3, R3, 0x8, R94, 0x78, !PT ;  /* 0x0000000803037812 */ /* 0x000fe400078e785e */
[----:B------:R-:W-:Y:S04]  /*2210*/  @!P3 LDGSTS.E.BYPASS.LTC128B.128 [R101+0x7800], desc[UR16][R16.64+0x80] ;  /* 0x078000801065bfae */ /* 0x000fe8000b981a10 */
[----:B------:R-:W0:Y:S01]  /*2220*/  LDGDEPBAR ;  /* 0x00000000000079af */ /* 0x000e220000000000 */
[----:B-1----:R-:W-:-:S02]  /*2230*/  IMAD.SHL.U32 R9, R153, 0x400, RZ ;  /* 0x0000040099097824 */ /* 0x002fc400078e00ff */
[----:B------:R-:W-:-:S03]  /*2240*/  @!P0 IMAD R8, R25, 0x60, RZ ;  /* 0x0000006019088824 */ /* 0x000fc600078e02ff */
[----:B------:R-:W-:Y:S01]  /*2250*/  LOP3.LUT R0, R9, 0x400, RZ, 0xc0, !PT ;  /* 0x0000040009007812 */ /* 0x000fe200078ec0ff */
[----:B------:R-:W-:Y:S01]  /*2260*/  @!P0 IMAD.IADD R9, R13, 0x1, R8 ;  /* 0x000000010d098824 */ /* 0x000fe200078e0208 */
[CC--:B--2---:R-:W-:Y:S01]  /*2270*/  @!P2 LEA R14, P3, R4.reuse, R158.reuse, 0x1 ;  /* 0x0000009e040ea211 */ /* 0x0c4fe200078608ff */
[----:B------:R-:W-:Y:S02]  /*2280*/  @!P0 IMAD.MOV.U32 R8, RZ, RZ, R12 ;  /* 0x000000ffff088224 */ /* 0x000fe400078e000c */
[----:B------:R-:W-:Y:S01]  /*2290*/  IMAD R0, R11, 0x2, R0 ;  /* 0x000000020b007824 */ /* 0x000fe200078e0200 */
[----:B------:R-:W-:Y:S01]  /*22a0*/  @!P2 LEA.HI.X R15, R4, R159, R5, 0x1, P3 ;  /* 0x0000009f040fa211 */ /* 0x000fe200018f0c05 */
[----:B------:R-:W-:Y:S01]  /*22b0*/  IMAD.SHL.U32 R5, R160, 0x20, RZ ;  /* 0x00000020a0057824 */ /* 0x000fe200078e00ff */
[----:B------:R-:W-:Y:S01]  /*22c0*/  LOP3.LUT R4, R7, 0x200, RZ, 0xc0, !PT ;  /* 0x0000020007047812 */ /* 0x000fe200078ec0ff */
[----:B------:R-:W-:Y:S01]  /*22d0*/  VIADD R150, R0, UR5 ;  /* 0x0000000500967c36 */ /* 0x000fe20008000000 */
[----:B------:R-:W-:Y:S01]  /*22e0*/  @!P1 LEA R12, P3, R24, R158, 0x6 ;  /* 0x0000009e180c9211 */ /* 0x000fe200078630ff */
[----:B------:R-:W-:-:S04]  /*22f0*/  DEPBAR.LE SB0, 0x0 ;  /* 0x000080000000791a */ /* 0x000fc80000000000 */
[----:B------:R-:W-:Y:S01]  /*2300*/  BAR.SYNC.DEFER_BLOCKING 0x0 ;  /* 0x0000000000007b1d */ /* 0x000fe20000010000 */
[----:B------:R-:W-:Y:S01]  /*2310*/  LOP3.LUT R10, R4, 0x7c00, R5, 0xf8, !PT ;  /* 0x00007c00040a7812 */ /* 0x000fe200078ef805 */
[----:B------:R-:W-:Y:S01]  /*2320*/  IMAD.MOV.U32 R7, RZ, RZ, 0x40 ;  /* 0x00000040ff077424 */ /* 0x000fe200078e00ff */
[----:B------:R-:W-:Y:S02]  /*2330*/  @!P1 LEA.HI.X R13, R24, R159, R25, 0x6, P3 ;  /* 0x0000009f180d9211 */ /* 0x000fe400018f3419 */
[----:B------:R-:W-:Y:S01]  /*2340*/  MOV R5, 0x20 ;  /* 0x0000002000057802 */ /* 0x000fe20000000f00 */
[----:B------:R-:W-:-:S05]  /*2350*/  IMAD.IADD R151, R3, 0x1, R10 ;  /* 0x0000000103977824 */ /* 0x000fca00078e020a */
        /* <DEDUP_REMOVED lines=22> */
[----:B------:R-:W-:-:S03]  /*24c0*/  R2P PR, R160, 0x6 ;  /* 0x00000006a0007804 */ /* 0x000fc60000000000 */
[----:B------:R-:W-:Y:S02]  /*24d0*/  @P0 STS.128 [R101+0x9800], RZ ;  /* 0x009800ff65000388 */ /* 0x000fe40000000c00 */
[----:B------:R-:W-:Y:S02]  /*24e0*/  SEL R5, R5, 0xffffffe0, !P1 ;  /* 0xffffffe005057807 */ /* 0x000fe40004800000 */
[----:B------:R-:W-:Y:S01]  /*24f0*/  @P0 STS.128 [R101+0xb800], RZ ;  /* 0x00b800ff65000388 */ /* 0x000fe20000000c00 */
[----:B------:R-:W-:Y:S02]  /*2500*/  SEL R7, R7, 0xffffffc0, !P2 ;  /* 0xffffffc007077807 */ /* 0x000fe40005000000 */
[C-C-:B------:R-:W-:Y:S01]  /*2510*/  IMAD.IADD R149, R151.reuse, 0x1, R5.reuse ;  /* 0x0000000197957824 */ /* 0x140fe200078e0205 */
[----:B------:R-:W-:Y:S01]  /*2520*/  @!PT LDS RZ, [RZ] ;  /* 0x00000000fffff984 */ /* 0x000fe20000000800 */
[----:B------:R-:W-:Y:S01]  /*2530*/  @!PT LDS RZ, [RZ] ;  /* 0x00000000fffff984 */ /* 0x000fe20000000800 */
[----:B------:R-:W-:Y:S01]  /*2540*/  @!PT LDS RZ, [RZ] ;  /* 0x00000000fffff984 */ /* 0x000fe20000000800 */
[----:B------:R-:W-:Y:S01]  /*2550*/  @!P0 LDGSTS.E.BYPASS.LTC128B.128 [R101+0x9800], desc[UR16][R8.64] ;  /* 0x0980000008658fae */ /* 0x000fe2000b981a10 */
[C---:B------:R-:W-:Y:S02]  /*2560*/  IMAD.IADD R145, R150.reuse, 0x1, R5 ;  /* 0x0000000196917824 */ /* 0x040fe400078e0205 */
[--C-:B------:R-:W-:Y:S01]  /*2570*/  IMAD.IADD R148, R151, 0x1, R7.reuse ;  /* 0x0000000197947824 */ /* 0x100fe200078e0207 */
[----:B------:R2:W-:Y:S01]  /*2580*/  @!P0 LDGSTS.E.BYPASS.LTC128B.128 [R101+0xb800], desc[UR16][R8.64+0x80] ;  /* 0x0b80008008658fae */ /* 0x0005e2000b981a10 */
[----:B------:R-:W-:Y:S01]  /*2590*/  IMAD.IADD R144, R150, 0x1, R7 ;  /* 0x0000000196907824 */ /* 0x000fe200078e0207 */
[----:B------:R-:W-:Y:S01]  /*25a0*/  ISETP.GT.AND P0, PT, R26, R155, PT ;  /* 0x0000009b1a00720c */ /* 0x000fe20003f04270 */
[C---:B------:R-:W-:Y:S01]  /*25b0*/  IMAD.IADD R147, R5.reuse, 0x1, R148 ;  /* 0x0000000105937824 */ /* 0x040fe200078e0294 */
[----:B------:R-:W-:Y:S01]  /*25c0*/  LDSM.16.M88.4 R20, [R151] ;  /* 0x000000009714783b */ /* 0x000fe20000000200 */
[----:B------:R-:W-:-:S03]  /*25d0*/  IMAD.IADD R143, R5, 0x1, R144 ;  /* 0x00000001058f7824 */ /* 0x000fc600078e0290 */
        /* <DEDUP_REMOVED lines=39> */
[----:B------:R-:W-:Y:S04]  /*2850*/  LDSM.16.M88.4 R80, [R151+0x2000] ;  /* 0x002000009750783b */ /* 0x000fe80000000200 */
[----:B------:R-:W-:Y:S03]  /*2860*/  LDSM.16.M88.4 R84, [R149+0x2000] ;  /* 0x002000009554783b */ /* 0x000fe60000000200 */
[C---:B------:R-:W-:Y:S08]  /*2870*/  HMMA.16816.F32.BF16 R56, R64.reuse, R68, R56 ;  /* 0x000000444038723c */ /* 0x040ff00000041838 */
[C---:B------:R-:W-:Y:S01]  /*2880*/  HMMA.16816.F32.BF16 R52, R64.reuse, R70, R52 ;  /* 0x000000464034723c */ /* 0x040fe20000041834 */
[----:B------:R-:W-:Y:S07]  /*2890*/  LDSM.16.M88.4 R68, [R0+UR5+0x6000] ;  /* 0x006000050044783b */ /* 0x000fee0008000200 */
        /* <DEDUP_REMOVED lines=12> */
[----:B------:R4:W5:Y:S07]  /*2960*/  LDSM.16.M88.4 R28, [R0+UR5+0x7800] ;  /* 0x00780005001c783b */ /* 0x00096e0008000200 */
[C---:B---3--:R-:W-:Y:S08]  /*2970*/  HMMA.16816.F32.BF16 R40, R8.reuse, R16, R40 ;  /* 0x000000100828723c */ /* 0x048ff00000041828 */
[C---:B------:R-:W-:Y:S01]  /*2980*/  HMMA.16816.F32.BF16 R36, R8.reuse, R18, R36 ;  /* 0x000000120824723c */ /* 0x040fe20000041824 */
[----:B------:R-:W-:Y:S07]  /*2990*/  LDSM.16.M88.4 R16, [R145+0x6000] ;  /* 0x006000009110783b */ /* 0x000fee0000000200 */
[----:B-1----:R-:W-:Y:S01]  /*29a0*/  HMMA.16816.F32.BF16 R32, R8, R12, R32 ;  /* 0x0000000c0820723c */ /* 0x002fe20000041820 */
[----:B----4-:R-:W-:-:S04]  /*29b0*/  SHF.R.U32.HI R0, RZ, 0x2, R160 ;  /* 0x00000002ff007819 */ /* 0x010fc800000116a0 */
[----:B------:R-:W-:-:S03]  /*29c0*/  LOP3.LUT R0, R0, 0x7, RZ, 0xc0, !PT ;  /* 0x0000000700007812 */ /* 0x000fc600078ec0ff */
[----:B------:R-:W-:Y:S01]  /*29d0*/  HMMA.16816.F32.BF16 R20, R8, R14, R20 ;  /* 0x0000000e0814723c */ /* 0x000fe20000041814 */
[----:B------:R-:W1:Y:S04]  /*29e0*/  LDSM.16.M88.4 R8, [R145+0x7000] ;  /* 0x007000009108783b */ /* 0x000e680000000200 */
[----:B------:R-:W3:Y:S03]  /*29f0*/  LDSM.16.M88.4 R12, [R145+0x6800] ;  /* 0x00680000910c783b */ /* 0x000ee60000000200 */
[C---:B--2---:R-:W-:Y:S08]  /*2a00*/  HMMA.16816.F32.BF16 R40, R80.reuse, R60, R40 ;  /* 0x0000003c5028723c */ /* 0x044ff00000041828 */
[C---:B------:R-:W-:Y:S01]  /*2a10*/  HMMA.16816.F32.BF16 R36, R80.reuse, R62, R36 ;  /* 0x0000003e5024723c */ /* 0x040fe20000041824 */
[----:B------:R-:W2:Y:S07]  /*2a20*/  LDSM.16.M88.4 R60, [R144+0x7800] ;  /* 0x00780000903c783b */ /* 0x000eae0000000200 */
[C---:B-----5:R-:W-:Y:S08]  /*2a30*/  HMMA.16816.F32.BF16 R32, R80.reuse, R28, R32 ;  /* 0x0000001c5020723c */ /* 0x060ff00000041820 */
        /* <DEDUP_REMOVED lines=56> */
.L_x_6352:
        /* <DEDUP_REMOVED lines=59> */
.L_x_6353:
[C---:B------:R-:W-:Y:S01]  /*3170*/  IMAD.SHL.U32 R8, R102.reuse, 0x20, RZ ;  /* 0x0000002066087824 */ /* 0x040fe200078e00ff */
[C---:B------:R-:W-:Y:S01]  /*3180*/  LEA R10, P0, R27.reuse, R156, 0x1 ;  /* 0x0000009c1b0a7211 */ /* 0x040fe200078008ff */
[----:B------:R-:W-:Y:S01]  /*3190*/  @!PT LDS RZ, [RZ] ;  /* 0x00000000fffff984 */ /* 0x000fe20000000800 */
[----:B------:R-:W-:Y:S01]  /*31a0*/  @!PT LDS RZ, [RZ] ;  /* 0x00000000fffff984 */ /* 0x000fe20000000800 */
[----:B------:R-:W-:Y:S01]  /*31b0*/  @!PT LDS RZ, [RZ] ;  /* 0x00000000fffff984 */ /* 0x000fe20000000800 */
[----:B------:R1:W-:Y:S01]  /*31c0*/  LDGSTS.E.BYPASS.LTC128B.128 [R101+0x4000], desc[UR16][R156.64] ;  /* 0x040000009c657fae */ /* 0x0003e2000b981a10 */
[----:B------:R-:W-:Y:S02]  /*31d0*/  SHF.L.U64.HI R0, R102, 0x5, R103 ;  /* 0x0000000566007819 */ /* 0x000fe40000010267 */
[----:B------:R-:W-:Y:S01]  /*31e0*/  IADD3 R12, P1, PT, R8, R10, RZ ;  /* 0x0000000a080c7210 */ /* 0x000fe20007f3e0ff */
[----:B------:R1:W-:Y:S01]  /*31f0*/  LDGSTS.E.BYPASS.LTC128B.128 [R101+0x6000], desc[UR16][R156.64+0x80] ;  /* 0x060000809c657fae */ /* 0x0003e2000b981a10 */
[----:B------:R-:W-:Y:S02]  /*3200*/  LEA.HI.X R11, R27, R157, R92, 0x1, P0 ;  /* 0x0000009d1b0b7211 */ /* 0x000fe400000f0c5c */
        /* <DEDUP_REMOVED lines=10> */
.L_x_6351:
[----:B------:R-:W-:Y:S01]  /*32b0*/  IMAD.SHL.U32 R135, R160, 0x2, RZ ;  /* 0x00000002a0877824 */ /* 0x000fe200078e00ff */
[----:B------:R-:W2:Y:S01]  /*32c0*/  LDCU UR4, c[0x0][0x45c] ;  /* 0x00008b80ff0477ac */ /* 0x000ea20008000800 */
[----:B------:R-:W-:-:S03]  /*32d0*/  IMAD.IADD R146, R4, 0x1, R3 ;  /* 0x0000000104927824 */ /* 0x000fc600078e0203 */
[----:B------:R-:W-:Y:S02]  /*32e0*/  LOP3.LUT R135, R135, 0x6, RZ, 0xc0, !PT ;  /* 0x0000000687877812 */ /* 0x000fe400078ec0ff */
[----:B------:R-:W-:Y:S02]  /*32f0*/  LEA R146, R146, UR5, 0x1 ;  /* 0x0000000592927c11 */ /* 0x000fe4000f8e08ff */
[C---:B-1----:R-:W-:Y:S02]  /*3300*/  LOP3.LUT R8, R6.reuse, R135, RZ, 0xfc, !PT ;  /* 0x0000008706087212 */ /* 0x042fe400078efcff */
[--C-:B------:R-:W-:Y:S01]  /*3310*/  LOP3.LUT R0, R6, 0x1, R135.reuse, 0xfe, !PT ;  /* 0x0000000106007812 */ /* 0x100fe200078efe87 */
[--C-:B------:R-:W-:Y:S01]  /*3320*/  IMAD.IADD R142, R5, 0x1, R146.reuse ;  /* 0x00000001058e7824 */ /* 0x100fe200078e0292 */
[CC--:B------:R-:W-:Y:S01]  /*3330*/  ISETP.GE.AND P5, PT, R8.reuse, R133.reuse, PT ;  /* 0x000000850800720c */ /* 0x0c0fe20003fa6270 */
[----:B------:R-:W-:Y:S01]  /*3340*/  LDSM.16.MT88.4 R68, [R146+0xa000] ;  /* 0x00a000009244783b */ /* 0x000fe20000004200 */
[-C--:B------:R-:W-:Y:S01]  /*3350*/  ISETP.GE.AND P0, PT, R8, R132.reuse, PT ;  /* 0x000000840800720c */ /* 0x080fe20003f06270 */
[----:B------:R-:W-:Y:S01]  /*3360*/  IMAD.IADD R141, R7, 0x1, R146 ;  /* 0x00000001078d7824 */ /* 0x000fe200078e0292 */
[----:B------:R-:W-:Y:S01]  /*3370*/  LOP3.LUT R8, R6, 0x8, R135, 0xfe, !PT ;  /* 0x0000000806087812 */ /* 0x000fe200078efe87 */
[----:B------:R-:W-:Y:S01]  /*3380*/  LDSM.16.MT88.4 R76, [R142+0xa000] ;  /* 0x00a000008e4c783b */ /* 0x000fe20000004200 */
[CC--:B------:R-:W-:Y:S01]  /*3390*/  ISETP.GE.AND P4, PT, R0.reuse, R133.reuse, PT ;  /* 0x000000850000720c */ /* 0x0c0fe20003f86270 */
[----:B------:R-:W-:Y:S01]  /*33a0*/  IMAD.IADD R140, R5, 0x1, R141 ;  /* 0x00000001058c7824 */ /* 0x000fe200078e028d */
[----:B------:R-:W-:Y:S01]  /*33b0*/  ISETP.GE.AND P1, PT, R0, R132, PT ;  /* 0x000000840000720c */ /* 0x000fe20003f26270 */
[----:B------:R-:W-:Y:S01]  /*33c0*/  LDSM.16.MT88.4 R84, [R141+0xa000] ;  /* 0x00a000008d54783b */ /* 0x000fe20000004200 */
[----:B------:R-:W-:-:S02]  /*33d0*/  ISETP.GE.AND P3, PT, R8, R133, PT ;  /* 0x000000850800720c */ /* 0x000fc40003f66270 */
[----:B------:R-:W-:Y:S01]  /*33e0*/  ISETP.GE.AND P6, PT, R8, R132, PT ;  /* 0x000000840800720c */ /* 0x000fe20003fc6270 */
[----:B------:R-:W-:Y:S01]  /*33f0*/  LDSM.16.MT88.4 R60, [R140+0x8000] ;  /* 0x008000008c3c783b */ /* 0x000fe20000004200 */
[C-C-:B------:R-:W-:Y:S02]  /*3400*/  LOP3.LUT R0, R6.reuse, 0x9, R135.reuse, 0xfe, !PT ;  /* 0x0000000906007812 */ /* 0x140fe400078efe87 */
[----:B------:R-:W-:Y:S02]  /*3410*/  LOP3.LUT R8, R6, 0x10, R135, 0xfe, !PT ;  /* 0x0000001006087812 */ /* 0x000fe400078efe87 */
[----:B------:R-:W-:Y:S02]  /*3420*/  FSEL R27, R56, -INF , !P5 ;  /* 0xff800000381b7808 */ /* 0x000fe40006800000 */
[----:B------:R-:W-:Y:S02]  /*3430*/  FSEL R13, R58, -INF , !P0 ;  /* 0xff8000003a0d7808 */ /* 0x000fe40004000000 */
[----:B------:R-:W-:-:S02]  /*3440*/  FSEL R57, R57, -INF , !P4 ;  /* 0xff80000039397808 */ /* 0x000fc40006000000 */
[CC--:B------:R-:W-:Y:S02]  /*3450*/  ISETP.GE.AND P2, PT, R0.reuse, R133.reuse, PT ;  /* 0x000000850000720c */ /* 0x0c0fe40003f46270 */
[-C--:B------:R-:W-:Y:S02]  /*3460*/  ISETP.GE.AND P5, PT, R0, R132.reuse, PT ;  /* 0x000000840000720c */ /* 0x080fe40003fa6270 */
[C---:B------:R-:W-:Y:S02]  /*3470*/  ISETP.GE.AND P0, PT, R8.reuse, R133, PT ;  /* 0x000000850800720c */ /* 0x040fe40003f06270 */
[----:B------:R-:W-:Y:S02]  /*3480*/  ISETP.GE.AND P4, PT, R8, R132, PT ;  /* 0x000000840800720c */ /* 0x000fe40003f86270 */
[C-C-:B------:R-:W-:Y:S02]  /*3490*/  LOP3.LUT R0, R6.reuse, 0x11, R135.reuse, 0xfe, !PT ;  /* 0x0000001106007812 */ /* 0x140fe400078efe87 */
[----:B------:R-:W-:-:S02]  /*34a0*/  LOP3.LUT R8, R6, 0x18, R135, 0xfe, !PT ;  /* 0x0000001806087812 */ /* 0x000fc400078efe87 */
        /* <DEDUP_REMOVED lines=8> */
[C-C-:B------:R-:W-:Y:S02]  /*3530*/  LOP3.LUT R0, R6.reuse, 0x19, R135.reuse, 0xfe, !PT ;  /* 0x0000001906007812 */ /* 0x140fe400078efe87 */
[----:B------:R-:W-:Y:S02]  /*3540*/  LOP3.LUT R8, R6, 0x20, R135, 0xfe, !PT ;  /* 0x0000002006087812 */ /* 0x000fe400078efe87 */
[----:B------:R-:W-:Y:S02]  /*3550*/  FSEL R55, R55, -INF , !P5 ;  /* 0xff80000037377808 */ /* 0x000fe40006800000 */
[----:B------:R-:W-:-:S02]  /*3560*/  FSEL R23, R48, -INF , !P0 ;  /* 0xff80000030177808 */ /* 0x000fc40004000000 */
[----:B------:R-:W-:Y:S02]  /*3570*/  FSEL R9, R50, -INF , !P4 ;  /* 0xff80000032097808 */ /* 0x000fe40006000000 */
[----:B------:R-:W-:Y:S02]  /*3580*/  FSEL R49, R49, -INF , !P1 ;  /* 0xff80000031317808 */ /* 0x000fe40004800000 */
[CC--:B------:R-:W-:Y:S02]  /*3590*/  ISETP.GE.AND P5, PT, R0.reuse, R133.reuse, PT ;  /* 0x000000850000720c */ /* 0x0c0fe40003fa6270 */
[-C--:B------:R-:W-:Y:S02]  /*35a0*/  ISETP.GE.AND P0, PT, R0, R132.reuse, PT ;  /* 0x000000840000720c */ /* 0x080fe40003f06270 */
[C---:B------:R-:W-:Y:S02]  /*35b0*/  ISETP.GE.AND P4, PT, R8.reuse, R133, PT ;  /* 0x000000850800720c */ /* 0x040fe40003f86270 */
[----:B------:R-:W-:-:S02]  /*35c0*/  ISETP.GE.AND P1, PT, R8, R132, PT ;  /* 0x000000840800720c */ /* 0x000fc40003f26270 */
[C-C-:B------:R-:W-:Y:S02]  /*35d0*/  LOP3.LUT R0, R6.reuse, 0x21, R135.reuse, 0xfe, !PT ;  /* 0x0000002106007812 */ /* 0x140fe400078efe87 */
[----:B------:R-:W-:Y:S02]  /*35e0*/  LOP3.LUT R8, R6, 0x28, R135, 0xfe, !PT ;  /* 0x0000002806087812 */ /* 0x000fe400078efe87 */
[----:B------:R-:W-:Y:S02]  /*35f0*/  FSEL R51, R51, -INF , !P3 ;  /* 0xff80000033337808 */ /* 0x000fe40005800000 */
[----:B------:R-:W-:Y:S02]  /*3600*/  FSEL R19, R46, -INF , !P2 ;  /* 0xff8000002e137808 */ /* 0x000fe40005000000 */
[----:B------:R-:W-:Y:S02]  /*3610*/  FSEL R11, R45, -INF , !P5 ;  /* 0xff8000002d0b7808 */ /* 0x000fe40006800000 */
[----:B------:R-:W-:-:S02]  /*3620*/  ISETP.GE.AND P3, PT, R0, R133, PT ;  /* 0x000000850000720c */ /* 0x000fc40003f66270 */
[CC--:B------:R-:W-:Y:S02]  /*3630*/  ISETP.GE.AND P2, PT, R8.reuse, R133.reuse, PT ;  /* 0x000000850800720c */ /* 0x0c0fe40003f46270 */
[----:B------:R-:W-:Y:S02]  /*3640*/  ISETP.GE.AND P5, PT, R8, R132, PT ;  /* 0x000000840800720c */ /* 0x000fe40003fa6270 */
[----:B------:R-:W-:Y:S02]  /*3650*/  LOP3.LUT R8, R6, 0x30, R135, 0xfe, !PT ;  /* 0x0000003006087812 */ /* 0x000fe400078efe87 */
[----:B------:R-:W-:Y:S02]  /*3660*/  FSEL R131, R42, -INF , !P1 ;  /* 0xff8000002a837808 */ /* 0x000fe40004800000 */
[----:B------:R-:W-:Y:S02]  /*3670*/  FSEL R171, R41, -INF , !P3 ;  /* 0xff80000029ab7808 */ /* 0x000fe40005800000 */
[----:B------:R-:W-:-:S02]  /*3680*/  ISETP.GE.AND P1, PT, R8, R133, PT ;  /* 0x000000850800720c */ /* 0x000fc40003f26270 */
[-C--:B------:R-:W-:Y:S02]  /*3690*/  ISETP.GE.AND P3, PT, R8, R132.reuse, PT ;  /* 0x000000840800720c */ /* 0x080fe40003f66270 */
[----:B------:R-:W-:Y:S02]  /*36a0*/  FMNMX3.FTZ R8, R27, R57, R29, !PT ;  /* 0x000000391b087276 */ /* 0x000fe4000781001d */
[----:B------:R-:W-:Y:S02]  /*36b0*/  FSEL R21, R44, -INF , !P6 ;  /* 0xff8000002c157808 */ /* 0x000fe40007000000 */
[----:B------:R-:W-:Y:S02]  /*36c0*/  FMNMX3.FTZ R8, R8, R53, R23, !PT ;  /* 0x0000003508087276 */ /* 0x000fe40007810017 */
[----:B------:R-:W-:Y:S02]  /*36d0*/  ISETP.GE.AND P6, PT, R0, R132, PT ;  /* 0x000000840000720c */ /* 0x000fe40003fc6270 */
[----:B------:R-:W-:-:S02]  /*36e0*/  LOP3.LUT R0, R6, 0x29, R135, 0xfe, !PT ;  /* 0x0000002906007812 */ /* 0x000fc400078efe87 */
[----:B------:R-:W-:Y:S02]  /*36f0*/  LOP3.LUT R10, R6, 0x31, R135, 0xfe, !PT ;  /* 0x00000031060a7812 */ /* 0x000fe400078efe87 */
[----:B------:R-:W-:Y:S02]  /*3700*/  FSEL R169, R40, -INF , !P4 ;  /* 0xff80000028a97808 */ /* 0x000fe40006000000 */
[----:B------:R-:W-:Y:S02]  /*3710*/  FMNMX3.FTZ R8, R8, R49, R21, !PT ;  /* 0x0000003108087276 */ /* 0x000fe40007810015 */
[----:B------:R-:W-:Y:S02]  /*3720*/  FSEL R17, R47, -INF , !P0 ;  /* 0xff8000002f117808 */ /* 0x000fe40004000000 */
[C---:B------:R-:W-:Y:S01]  /*3730*/  ISETP.GE.AND P0, PT, R0.reuse, R133, PT ;  /* 0x000000850000720c */ /* 0x040fe20003f06270 */
[----:B------:R-:W-:Y:S01]  /*3740*/  LDSM.16.MT88.4 R44, [R142+0x8000] ;  /* 0x008000008e2c783b */ /* 0x000fe20000004200 */
[----:B------:R-:W-:-:S02]  /*3750*/  ISETP.GE.AND P4, PT, R0, R132, PT ;  /* 0x000000840000720c */ /* 0x000fc40003f86270 */
[----:B------:R-:W-:Y:S02]  /*3760*/  FSEL R137, R43, -INF , !P6 ;  /* 0xff8000002b897808 */ /* 0x000fe40007000000 */
[----:B------:R-:W-:Y:S02]  /*3770*/  FSEL R173, R36, -INF , !P2 ;  /* 0xff80000024ad7808 */ /* 0x000fe40005000000 */
[----:B------:R-:W-:Y:S02]  /*3780*/  LOP3.LUT R0, R6, 0x38, R135, 0xfe, !PT ;  /* 0x0000003806007812 */ /* 0x000fe400078efe87 */
[C---:B------:R-:W-:Y:S02]  /*3790*/  ISETP.GE.AND P6, PT, R10.reuse, R133, PT ;  /* 0x000000850a00720c */ /* 0x040fe40003fc6270 */
[----:B------:R-:W-:Y:S02]  /*37a0*/  ISETP.GE.AND P2, PT, R10, R132, PT ;  /* 0x000000840a00720c */ /* 0x000fe40003f46270 */
[----:B------:R-:W-:-:S02]  /*37b0*/  FMNMX3.FTZ R10, R8, R11, R169, !PT ;  /* 0x0000000b080a7276 */ /* 0x000fc400078100a9 */
[----:B------:R-:W-:Y:S02]  /*37c0*/  FMNMX3.FTZ R8, R13, R59, R15, !PT ;  /* 0x0000003b0d087276 */ /* 0x000fe4000781000f */
[----:B------:R-:W-:Y:S02]  /*37d0*/  FSEL R167, R37, -INF , !P0 ;  /* 0xff80000025a77808 */ /* 0x000fe40004000000 */
[----:B------:R-:W-:Y:S02]  /*37e0*/  FSEL R129, R32, -INF , !P1 ;  /* 0xff80000020817808 */ /* 0x000fe40004800000 */
[C---:B------:R-:W-:Y:S02]  /*37f0*/  ISETP.GE.AND P0, PT, R0.reuse, R133, PT ;  /* 0x000000850000720c */ /* 0x040fe40003f06270 */
[----:B------:R-:W-:Y:S02]  /*3800*/  ISETP.GE.AND P1, PT, R0, R132, PT ;  /* 0x000000840000720c */ /* 0x000fe40003f26270 */
[----:B------:R-:W-:-:S02]  /*3810*/  LOP3.LUT R0, R6, 0x39, R135, 0xfe, !PT ;  /* 0x0000003906007812 */ /* 0x000fc400078efe87 */
[----:B------:R-:W-:Y:S02]  /*3820*/  FMNMX3.FTZ R8, R8, R55, R9, !PT ;  /* 0x0000003708087276 */ /* 0x000fe40007810009 */
[----:B------:R-:W-:Y:S02]  /*3830*/  FSEL R127, R33, -INF , !P6 ;  /* 0xff800000217f7808 */ /* 0x000fe40007000000 */
[----:B------:R-:W-:Y:S02]  /*3840*/  FSEL R125, R80, -INF , !P0 ;  /* 0xff800000507d7808 */ /* 0x000fe40004000000 */
[C---:B------:R-:W-:Y:S02]  /*3850*/  ISETP.GE.AND P6, PT, R0.reuse, R133, PT ;  /* 0x000000850000720c */ /* 0x040fe40003fc6270 */
[----:B------:R-:W-:Y:S02]  /*3860*/  ISETP.GE.AND P0, PT, R0, R132, PT ;  /* 0x000000840000720c */ /* 0x000fe40003f06270 */
[----:B------:R-:W-:-:S02]  /*3870*/  FMNMX3.FTZ R0, R8, R51, R19, !PT ;  /* 0x0000003308007276 */ /* 0x000fc40007810013 */
[----:B------:R-:W-:Y:S02]  /*3880*/  FMNMX3.FTZ R6, R10, R171, R173, !PT ;  /* 0x000000ab0a067276 */ /* 0x000fe400078100ad */
[----:B------:R-:W-:Y:S02]  /*3890*/  FSEL R163, R38, -INF , !P5 ;  /* 0xff80000026a37808 */ /* 0x000fe40006800000 */
[----:B------:R-:W-:Y:S02]  /*38a0*/  FMNMX3.FTZ R0, R0, R17, R131, !PT ;  /* 0x0000001100007276 */ /* 0x000fe40007810083 */
[----:B------:R-:W-:Y:S02]  /*38b0*/  FMNMX3.FTZ R6, R6, R167, R129, !PT ;  /* 0x000000a706067276 */ /* 0x000fe40007810081 */
[----:B------:R-:W-:Y:S02]  /*38c0*/  FSEL R139, R39, -INF , !P4 ;  /* 0xff800000278b7808 */ /* 0x000fe40006000000 */
[----:B------:R-:W-:Y:S01]  /*38d0*/  FSEL R122, R34, -INF , !P3 ;  /* 0xff800000227a7808 */ /* 0x000fe20005800000 */
[----:B------:R-:W-:Y:S01]  /*38e0*/  LDSM.16.MT88.4 R36, [R146+0x8000] ;  /* 0x008000009224783b */ /* 0x000fe20000004200 */
[----:B------:R-:W-:-:S02]  /*38f0*/  FMNMX3.FTZ R0, R0, R137, R163, !PT ;  /* 0x0000008900007276 */ /* 0x000fc400078100a3 */
[----:B------:R-:W-:Y:S02]  /*3900*/  FSEL R123, R81, -INF , !P6 ;  /* 0xff800000517b7808 */ /* 0x000fe40007000000 */
        /* <DEDUP_REMOVED lines=14> */
[----:B-1----:R-:W-:-:S03]  /*39f0*/  FMNMX.FTZ R100, R33, R100, !PT ;  /* 0x0000006421647209 */ /* 0x002fc60007810000 */
[----:B------:R-:W-:Y:S01]  /*3a00*/  LDSM.16.MT88.4 R32, [R140+0xa000] ;  /* 0x00a000008c20783b */ /* 0x000fe20000004200 */
        /* <DEDUP_REMOVED lines=18> */
[----:B------:R-:W1:Y:S01]  /*3b30*/  MUFU.EX2 R116, R116 ;  /* 0x0000007400747308 */ /* 0x000e620000000800 */
[----:B------:R-:W-:Y:S01]  /*3b40*/  FFMA.FTZ R107, R9, UR4, -R124 ;  /* 0x00000004096b7c23 */ /* 0x000fe2000801087c */
[----:B------:R-:W-:Y:S01]  /*3b50*/  LDSM.16.MT88.4 R12, [R146+0x8800] ;  /* 0x00880000920c783b */ /* 0x000fe20000004200 */
[--C-:B------:R-:W-:Y:S01]  /*3b60*/  FFMA.FTZ R108, R49, UR4, -R118.reuse ;  /* 0x00000004316c7c23 */ /* 0x100fe20008010876 */
[----:B------:R-:W-:Y:S01]  /*3b70*/  MUFU.EX2 R113, R113 ;  /* 0x0000007100717308 */ /* 0x000fe20000000800 */
[----:B------:R-:W-:Y:S01]  /*3b80*/  FFMA.FTZ R27, R21, UR4, -R118 ;  /* 0x00000004151b7c23 */ /* 0x000fe20008010876 */
[----:B------:R-:W2:Y:S01]  /*3b90*/  LDSM.16.MT88.4 R8, [R142+0x8800] ;  /* 0x008800008e08783b */ /* 0x000ea20000004200 */
[--C-:B------:R-:W-:Y:S01]  /*3ba0*/  FFMA.FTZ R106, R51, UR4, -R124.reuse ;  /* 0x00000004336a7c23 */ /* 0x100fe2000801087c */
[----:B------:R-:W3:Y:S01]  /*3bb0*/  MUFU.EX2 R112, R112 ;  /* 0x0000007000707308 */ /* 0x000ee20000000800 */
[--C-:B------:R-:W-:Y:S01]  /*3bc0*/  FFMA.FTZ R104, R19, UR4, -R124.reuse ;  /* 0x0000000413687c23 */ /* 0x100fe2000801087c */
[--C-:B------:R-:W-:Y:S01]  /*3bd0*/  FFMA.FTZ R105, R17, UR4, -R124.reuse ;  /* 0x0000000411697c23 */ /* 0x100fe2000801087c */
[----:B------:R-:W-:Y:S01]  /*3be0*/  LDSM.16.MT88.4 R52, [R141+0x8000] ;  /* 0x008000008d34783b */ /* 0x000fe20000004200 */
[----:B------:R-:W-:Y:S01]  /*3bf0*/  MUFU.EX2 R115, R115 ;  /* 0x0000007300737308 */ /* 0x000fe20000000800 */
[----:B------:R-:W-:Y:S01]  /*3c00*/  FFMA.FTZ R128, R137, UR4, -R124 ;  /* 0x0000000489807c23 */ /* 0x000fe2000801087c */
[----:B-1----:R-:W-:Y:S01]  /*3c10*/  F2FP.BF16.F32.PACK_AB R88, R116, R117 ;  /* 0x000000757458723e */ /* 0x002fe200000010ff */
[----:B------:R-:W1:Y:S01]  /*3c20*/  LDSM.16.MT88.4 R16, [R146+0xa800] ;  /* 0x00a800009210783b */ /* 0x000e620000004200 */
[----:B------:R-:W4:Y:S01]  /*3c30*/  MUFU.EX2 R114, R114 ;  /* 0x0000007200727308 */ /* 0x000f220000000800 */
[----:B------:R-:W-:Y:S01]  /*3c40*/  FFMA.FTZ R126, R173, UR4, -R118 ;  /* 0x00000004ad7e7c23 */ /* 0x000fe20008010876 */
[--C-:B------:R-:W-:Y:S01]  /*3c50*/  FFMA.FTZ R131, R131, UR4, -R124.reuse ;  /* 0x0000000483837c23 */ /* 0x100fe2000801087c */
[----:B------:R-:W-:Y:S01]  /*3c60*/  LDSM.16.MT88.4 R20, [R140+0x8800] ;  /* 0x008800008c14783b */ /* 0x000fe20000004200 */
[----:B------:R-:W-:Y:S01]  /*3c70*/  MUFU.EX2 R111, R111 ;  /* 0x0000006f006f7308 */ /* 0x000fe20000000800 */
[--C-:B------:R-:W-:Y:S01]  /*3c80*/  FFMA.FTZ R137, R139, UR4, -R124.reuse ;  /* 0x000000048b897c23 */ /* 0x100fe2000801087c */
[----:B---3--:R-:W-:Y:S01]  /*3c90*/  F2FP.BF16.F32.PACK_AB R90, R112, R113 ;  /* 0x00000071705a723e */ /* 0x008fe200000010ff */
[----:B------:R-:W-:Y:S01]  /*3ca0*/  LDSM.16.MT88.4 R28, [R141+0x8800] ;  /* 0x008800008d1c783b */ /* 0x000fe20000004200 */
[----:B------:R-:W3:Y:S01]  /*3cb0*/  MUFU.EX2 R110, R110 ;  /* 0x0000006e006e7308 */ /* 0x000ee20000000800 */
[----:B------:R-:W-:Y:S01]  /*3cc0*/  FFMA.FTZ R122, R122, UR4, -R124 ;  /* 0x000000047a7a7c23 */ /* 0x000fe2000801087c */
[----:B------:R-:W-:Y:S01]  /*3cd0*/  FADD.FTZ R116, R117, R116 ;  /* 0x0000007475747221 */ /* 0x000fe20000010000 */
[----:B------:R-:W-:Y:S01]  /*3ce0*/  ISETP.GT.AND P0, PT, R26, R155, PT ;  /* 0x0000009b1a00720c */ /* 0x000fe20003f04270 */
[----:B------:R-:W-:Y:S01]  /*3cf0*/  MUFU.EX2 R109, R109 ;  /* 0x0000006d006d7308 */ /* 0x000fe20000000800 */
[----:B----4-:R-:W-:Y:S01]  /*3d00*/  F2FP.BF16.F32.PACK_AB R89, R114, R115 ;  /* 0x000000737259723e */ /* 0x010fe200000010ff */
[----:B------:R-:W-:-:S02]  /*3d10*/  FADD.FTZ R114, R115, R114 ;  /* 0x0000007273727221 */ /* 0x000fc40000010000 */
[----:B------:R-:W4:Y:S01]  /*3d20*/  MUFU.EX2 R108, R108 ;  /* 0x0000006c006c7308 */ /* 0x000f220000000800 */
[----:B------:R-:W-:-:S03]  /*3d30*/  FADD.FTZ R113, R113, R116 ;  /* 0x0000007471717221 */ /* 0x000fc60000010000 */
[----:B------:R-:W-:Y:S01]  /*3d40*/  MUFU.EX2 R27, R27 ;  /* 0x0000001b001b7308 */ /* 0x000fe20000000800 */
[----:B------:R-:W-:Y:S01]  /*3d50*/  FADD.FTZ R112, R112, R113 ;  /* 0x0000007170707221 */ /* 0x000fe20000010000 */
[C---:B---3--:R-:W-:Y:S01]  /*3d60*/  F2FP.BF16.F32.PACK_AB R91, R110.reuse, R111 ;  /* 0x0000006f6e5b723e */ /* 0x048fe200000010ff */
[----:B------:R-:W-:Y:S01]  /*3d70*/  FADD.FTZ R111, R111, R114 ;  /* 0x000000726f6f7221 */ /* 0x000fe20000010000 */
[----:B------:R-:W3:Y:S03]  /*3d80*/  MUFU.EX2 R0, R0 ;  /* 0x0000000000007308 */ /* 0x000ee60000000800 */
[----:B------:R-:W-:Y:S01]  /*3d90*/  FADD.FTZ R110, R110, R111 ;  /* 0x0000006f6e6e7221 */ /* 0x000fe20000010000 */
[----:B------:R-:W-:Y:S01]  /*3da0*/  MUFU.EX2 R107, R107 ;  /* 0x0000006b006b7308 */ /* 0x000fe20000000800 */
[C---:B------:R-:W-:Y:S01]  /*3db0*/  HMMA.16816.F32.BF16 R40, R88.reuse, R44, RZ ;  /* 0x0000002c5828723c */ /* 0x040fe200000418ff */
[C---:B----4-:R-:W-:Y:S01]  /*3dc0*/  F2FP.BF16.F32.PACK_AB R4, R108.reuse, R109 ;  /* 0x0000006d6c04723e */ /* 0x050fe200000010ff */
[----:B------:R-:W-:Y:S01]  /*3dd0*/  FADD.FTZ R109, R109, R112 ;  /* 0x000000706d6d7221 */ /* 0x000fe20000010000 */
[----:B------:R-:W4:Y:S03]  /*3de0*/  MUFU.EX2 R106, R106 ;  /* 0x0000006a006a7308 */ /* 0x000f260000000800 */
        /* <DEDUP_REMOVED lines=9> */
[----:B----4-:R-:W-:-:S02]  /*3e80*/  F2FP.BF16.F32.PACK_AB R5, R106, R107 ;  /* 0x0000006b6a05723e */ /* 0x010fc400000010ff */
[----:B------:R-:W-:Y:S04]  /*3e90*/  MUFU.EX2 R131, R131 ;  /* 0x0000008300837308 */ /* 0x000fe80000000800 */
[----:B------:R-:W-:Y:S01]  /*3ea0*/  MUFU.EX2 R128, R128 ;  /* 0x0000008000807308 */ /* 0x000fe20000000800 */
[----:B------:R-:W-:Y:S01]  /*3eb0*/  HMMA.16816.F32.BF16 R36, R88, R38, RZ ;  /* 0x000000265824723c */ /* 0x000fe200000418ff */
[----:B---3--:R-:W-:Y:S02]  /*3ec0*/  F2FP.BF16.F32.PACK_AB R7, R105, R104 ;  /* 0x000000686907723e */ /* 0x008fe400000010ff */
[----:B------:R-:W-:Y:S05]  /*3ed0*/  MUFU.EX2 R137, R137 ;  /* 0x0000008900897308 */ /* 0x000fea0000000800 */
[C---:B--2---:R-:W-:Y:S08]  /*3ee0*/  HMMA.16816.F32.BF16 R40, R4.reuse, R8, R40 ;  /* 0x000000080428723c */ /* 0x044ff00000041828 */
[C---:B------:R-:W-:Y:S01]  /*3ef0*/  HMMA.16816.F32.BF16 R44, R4.reuse, R10, R44 ;  /* 0x0000000a042c723c */ /* 0x040fe2000004182c */
[----:B------:R-:W2:Y:S07]  /*3f00*/  LDSM.16.MT88.4 R8, [R141+0xa800] ;  /* 0x00a800008d08783b */ /* 0x000eae0000004200 */
[C---:B------:R-:W-:Y:S08]  /*3f10*/  HMMA.16816.F32.BF16 R96, R4.reuse, R12, R96 ;  /* 0x0000000c0460723c */ /* 0x040ff00000041860 */
[----:B------:R-:W-:Y:S01]  /*3f20*/  HMMA.16816.F32.BF16 R36, R4, R14, R36 ;  /* 0x0000000e0424723c */ /* 0x000fe20000041824 */
[----:B------:R-:W3:Y:S07]  /*3f30*/  LDSM.16.MT88.4 R12, [R142+0xa800] ;  /* 0x00a800008e0c783b */ /* 0x000eee0000004200 */
[C---:B------:R-:W-:Y:S08]  /*3f40*/  HMMA.16816.F32.BF16 R64, R88.reuse, R68, RZ ;  /* 0x000000445840723c */ /* 0x040ff000000418ff */
[C---:B------:R-:W-:Y:S08]  /*3f50*/  HMMA.16816.F32.BF16 R68, R88.reuse, R70, RZ ;  /* 0x000000465844723c */ /* 0x040ff000000418ff */
[C---:B------:R-:W-:Y:S08]  /*3f60*/  HMMA.16816.F32.BF16 R80, R88.reuse, R84, RZ ;  /* 0x000000545850723c */ /* 0x040ff000000418ff */
[C---:B------:R-:W-:Y:S08]  /*3f70*/  HMMA.16816.F32.BF16 R84, R88.reuse, R86, RZ ;  /* 0x000000565854723c */ /* 0x040ff000000418ff */
[C---:B------:R-:W-:Y:S08]  /*3f80*/  HMMA.16816.F32.BF16 R72, R88.reuse, R76, RZ ;  /* 0x0000004c5848723c */ /* 0x040ff000000418ff */
[----:B------:R-:W-:Y:S08]  /*3f90*/  HMMA.16816.F32.BF16 R76, R88, R78, RZ ;  /* 0x0000004e584c723c */ /* 0x000ff000000418ff */
[C---:B-1----:R-:W-:Y:S08]  /*3fa0*/  HMMA.16816.F32.BF16 R64, R4.reuse, R16, R64 ;  /* 0x000000100440723c */ /* 0x042ff00000041840 */
[C---:B------:R-:W-:Y:S01]  /*3fb0*/  HMMA.16816.F32.BF16 R68, R4.reuse, R18, R68 ;  /* 0x000000120444723c */ /* 0x040fe20000041844 */
[----:B------:R-:W1:Y:S07]  /*3fc0*/  LDSM.16.MT88.4 R16, [R140+0xa800] ;  /* 0x00a800008c10783b */ /* 0x000e6e0000004200 */
[C---:B--2---:R-:W-:Y:S08]  /*3fd0*/  HMMA.16816.F32.BF16 R80, R4.reuse, R8, R80 ;  /* 0x000000080450723c */ /* 0x044ff00000041850 */
[C---:B------:R-:W-:Y:S01]  /*3fe0*/  HMMA.16816.F32.BF16 R84, R4.reuse, R10, R84 ;  /* 0x0000000a0454723c */ /* 0x040fe20000041854 */
[----:B------:R-:W2:Y:S07]  /*3ff0*/  LDSM.16.MT88.4 R8, [R142+0x9000] ;  /* 0x009000008e08783b */ /* 0x000eae0000004200 */
[C---:B---3--:R-:W-:Y:S08]  /*4000*/  HMMA.16816.F32.BF16 R72, R4.reuse, R12, R72 ;  /* 0x0000000c0448723c */ /* 0x048ff00000041848 */
[----:B------:R-:W-:Y:S01]  /*4010*/  HMMA.16816.F32.BF16 R76, R4, R14, R76 ;  /* 0x0000000e044c723c */ /* 0x000fe2000004184c */
[----:B------:R-:W3:Y:S07]  /*4020*/  LDSM.16.MT88.4 R12, [R146+0x9000] ;  /* 0x00900000920c783b */ /* 0x000eee0000004200 */
[C---:B------:R-:W-:Y:S08]  /*4030*/  HMMA.16816.F32.BF16 R48, R88.reuse, R52, RZ ;  /* 0x000000345830723c */ /* 0x040ff000000418ff */
[C---:B------:R-:W-:Y:S08]  /*4040*/  HMMA.16816.F32.BF16 R56, R88.reuse, R60, RZ ;  /* 0x0000003c5838723c */ /* 0x040ff000000418ff */
[C---:B------:R-:W-:Y:S08]  /*4050*/  HMMA.16816.F32.BF16 R52, R88.reuse, R54, RZ ;  /* 0x000000365834723c */ /* 0x040ff000000418ff */
[C---:B------:R-:W-:Y:S08]  /*4060*/  HMMA.16816.F32.BF16 R60, R88.reuse, R62, RZ ;  /* 0x0000003e583c723c */ /* 0x040ff000000418ff */
[----:B------:R-:W-:Y:S01]  /*4070*/  HMMA.16816.F32.BF16 R92, R88, R32, RZ ;  /* 0x00000020585c723c */ /* 0x000fe200000418ff */
[--C-:B------:R-:W-:Y:S01]  /*4080*/  FFMA.FTZ R33, R169, UR4, -R118.reuse ;  /* 0x00000004a9217c23 */ /* 0x100fe20008010876 */
[--C-:B------:R-:W-:Y:S01]  /*4090*/  FFMA.FTZ R32, R171, UR4, -R118.reuse ;  /* 0x00000004ab207c23 */ /* 0x100fe20008010876 */
[----:B------:R-:W-:Y:S01]  /*40a0*/  FFMA.FTZ R171, R123, UR4, -R118 ;  /* 0x000000047bab7c23 */ /* 0x000fe20008010876 */
[----:B------:R-:W-:-:S03]  /*40b0*/  FFMA.FTZ R169, R119, UR4, -R124 ;  /* 0x0000000477a97c23 */ /* 0x000fc6000801087c */
[----:B------:R-:W-:Y:S01]  /*40c0*/  MUFU.EX2 R33, R33 ;  /* 0x0000002100217308 */ /* 0x000fe20000000800 */
[----:B------:R-:W-:Y:S01]  /*40d0*/  HMMA.16816.F32.BF16 R88, R88, R34, RZ ;  /* 0x000000225858723c */ /* 0x000fe200000418ff */
[----:B------:R-:W-:Y:S01]  /*40e0*/  FFMA.FTZ R35, R167, UR4, -R118 ;  /* 0x00000004a7237c23 */ /* 0x000fe20008010876 */
[----:B------:R-:W-:Y:S01]  /*40f0*/  FFMA.FTZ R34, R163, UR4, -R124 ;  /* 0x00000004a3227c23 */ /* 0x000fe2000801087c */
[----:B------:R-:W4:Y:S04]  /*4100*/  MUFU.EX2 R32, R32 ;  /* 0x0000002000207308 */ /* 0x000f280000000800 */
[----:B------:R-:W5:Y:S01]  /*4110*/  MUFU.EX2 R35, R35 ;  /* 0x0000002300237308 */ /* 0x000f620000000800 */
[C---:B------:R-:W-:Y:S03]  /*4120*/  HMMA.16816.F32.BF16 R56, R4.reuse, R20, R56 ;  /* 0x000000140438723c */ /* 0x040fe60000041838 */
[----:B------:R-:W2:Y:S04]  /*4130*/  MUFU.EX2 R34, R34 ;  /* 0x0000002200227308 */ /* 0x000ea80000000800 */
[----:B------:R-:W-:Y:S01]  /*4140*/  MUFU.EX2 R171, R171 ;  /* 0x000000ab00ab7308 */ /* 0x000fe20000000800 */
[C---:B------:R-:W-:Y:S01]  /*4150*/  HMMA.16816.F32.BF16 R60, R4.reuse, R22, R60 ;  /* 0x00000016043c723c */ /* 0x040fe2000004183c */
[----:B------:R-:W3:Y:S02]  /*4160*/  LDSM.16.MT88.4 R20, [R140+0x9000] ;  /* 0x009000008c14783b */ /* 0x000ee40000004200 */
[----:B------:R-:W-:Y:S05]  /*4170*/  MUFU.EX2 R169, R169 ;  /* 0x000000a900a97308 */ /* 0x000fea0000000800 */
[C---:B------:R-:W-:Y:S08]  /*4180*/  HMMA.16816.F32.BF16 R48, R4.reuse, R28, R48 ;  /* 0x0000001c0430723c */ /* 0x040ff00000041830 */
[C---:B------:R-:W-:Y:S01]  /*4190*/  HMMA.16816.F32.BF16 R52, R4.reuse, R30, R52 ;  /* 0x0000001e0434723c */ /* 0x040fe20000041834 */
[----:B------:R-:W-:Y:S07]  /*41a0*/  LDSM.16.MT88.4 R28, [R141+0x9000] ;  /* 0x009000008d1c783b */ /* 0x000fee0000004200 */
[C---:B-1----:R-:W-:Y:S08]  /*41b0*/  HMMA.16816.F32.BF16 R92, R4.reuse, R16, R92 ;  /* 0x00000010045c723c */ /* 0x042ff0000004185c */
[----:B------:R-:W-:Y:S01]  /*41c0*/  HMMA.16816.F32.BF16 R88, R4, R18, R88 ;  /* 0x000000120458723c */ /* 0x000fe20000041858 */
[----:B----4-:R-:W-:Y:S01]  /*41d0*/  F2FP.BF16.F32.PACK_AB R4, R32, R33 ;  /* 0x000000212004723e */ /* 0x010fe200000010ff */
[----:B------:R-:W1:Y:S01]  /*41e0*/  LDSM.16.MT88.4 R16, [R146+0xb000] ;  /* 0x00b000009210783b */ /* 0x000e620000004200 */
[----:B-----5:R-:W-:-:S02]  /*41f0*/  F2FP.BF16.F32.PACK_AB R6, R35, R126 ;  /* 0x0000007e2306723e */ /* 0x020fc400000010ff */
[----:B------:R-:W-:Y:S02]  /*4200*/  F2FP.BF16.F32.PACK_AB R5, R128, R131 ;  /* 0x000000838005723e */ /* 0x000fe400000010ff */
[----:B--2---:R-:W-:-:S07]  /*4210*/  F2FP.BF16.F32.PACK_AB R7, R137, R34 ;  /* 0x000000228907723e */ /* 0x004fce00000010ff */
        /* <DEDUP_REMOVED lines=18> */
[----:B------:R-:W-:Y:S01]  /*4340*/  HMMA.16816.F32.BF16 R48, R4, R28, R48 ;  /* 0x0000001c0430723c */ /* 0x000fe20000041830 */
[--C-:B------:R-:W-:Y:S01]  /*4350*/  FFMA.FTZ R28, R129, UR4, -R118.reuse ;  /* 0x00000004811c7c23 */ /* 0x100fe20008010876 */
[----:B------:R-:W-:-:S05]  /*4360*/  FFMA.FTZ R29, R127, UR4, -R118 ;  /* 0x000000047f1d7c23 */ /* 0x000fca0008010876 */
[----:B------:R-:W-:Y:S01]  /*4370*/  MUFU.EX2 R28, R28 ;  /* 0x0000001c001c7308 */ /* 0x000fe20000000800 */
[C---:B------:R-:W-:Y:S01]  /*4380*/  HMMA.16816.F32.BF16 R52, R4.reuse, R30, R52 ;  /* 0x0000001e0434723c */ /* 0x040fe20000041834 */
[----:B------:R-:W-:Y:S01]  /*4390*/  FFMA.FTZ R30, R125, UR4, -R118 ;  /* 0x000000047d1e7c23 */ /* 0x000fe20008010876 */
[--C-:B------:R-:W-:Y:S01]  /*43a0*/  FFMA.FTZ R31, R121, UR4, -R124.reuse ;  /* 0x00000004791f7c23 */ /* 0x100fe2000801087c */
[----:B------:R-:W-:Y:S01]  /*43b0*/  FFMA.FTZ R118, R120, UR4, -R124 ;  /* 0x0000000478767c23 */ /* 0x000fe2000801087c */
[----:B------:R-:W5:Y:S04]  /*43c0*/  MUFU.EX2 R29, R29 ;  /* 0x0000001d001d7308 */ /* 0x000f680000000800 */
[----:B------:R-:W1:Y:S01]  /*43d0*/  MUFU.EX2 R30, R30 ;  /* 0x0000001e001e7308 */ /* 0x000e620000000800 */
[C---:B----4-:R-:W-:Y:S03]  /*43e0*/  HMMA.16816.F32.BF16 R92, R4.reuse, R20, R92 ;  /* 0x00000014045c723c */ /* 0x050fe6000004185c */
[----:B------:R-:W-:Y:S04]  /*43f0*/  MUFU.EX2 R120, R122 ;  /* 0x0000007a00787308 */ /* 0x000fe80000000800 */
[----:B------:R-:W4:Y:S01]  /*4400*/  MUFU.EX2 R31, R31 ;  /* 0x0000001f001f7308 */ /* 0x000f220000000800 */
[----:B------:R-:W-:Y:S01]  /*4410*/  HMMA.16816.F32.BF16 R88, R4, R22, R88 ;  /* 0x000000160458723c */ /* 0x000fe20000041858 */
[----:B-----5:R-:W-:Y:S01]  /*4420*/  F2FP.BF16.F32.PACK_AB R4, R29, R28 ;  /* 0x0000001c1d04723e */ /* 0x020fe200000010ff */
[----:B------:R-:W5:Y:S01]  /*4430*/  LDSM.16.MT88.4 R20, [R140+0x9800] ;  /* 0x009800008c14783b */ /* 0x000f620000004200 */
[----:B------:R-:W2:Y:S01]  /*4440*/  MUFU.EX2 R118, R118 ;  /* 0x0000007600767308 */ /* 0x000ea20000000800 */
[----:B-1----:R-:W-:-:S02]  /*4450*/  F2FP.BF16.F32.PACK_AB R6, R171, R30 ;  /* 0x0000001eab06723e */ /* 0x002fc400000010ff */
[----:B----4-:R-:W-:Y:S02]  /*4460*/  F2FP.BF16.F32.PACK_AB R5, R31, R120 ;  /* 0x000000781f05723e */ /* 0x010fe400000010ff */
[----:B--2---:R-:W-:-:S07]  /*4470*/  F2FP.BF16.F32.PACK_AB R7, R169, R118 ;  /* 0x00000076a907723e */ /* 0x004fce00000010ff */
[C---:B------:R-:W-:Y:S08]  /*4480*/  HMMA.16816.F32.BF16 R96, R4.reuse, R16, R96 ;  /* 0x000000100460723c */ /* 0x040ff00000041860 */
[C---:B------:R-:W-:Y:S01]  /*4490*/  HMMA.16816.F32.BF16 R36, R4.reuse, R18, R36 ;  /* 0x000000120424723c */ /* 0x040fe20000041824 */
[----:B------:R-:W1:Y:S07]  /*44a0*/  LDSM.16.MT88.4 R16, [R142+0xb800] ;  /* 0x00b800008e10783b */ /* 0x000e6e0000004200 */
[C---:B------:R-:W-:Y:S08]  /*44b0*/  HMMA.16816.F32.BF16 R40, R4.reuse, R8, R40 ;  /* 0x000000080428723c */ /* 0x040ff00000041828 */
[C---:B------:R-:W-:Y:S01]  /*44c0*/  HMMA.16816.F32.BF16 R44, R4.reuse, R10, R44 ;  /* 0x0000000a042c723c */ /* 0x040fe2000004182c */
[----:B------:R-:W2:Y:S07]  /*44d0*/  LDSM.16.MT88.4 R8, [R146+0xb800] ;  /* 0x00b800009208783b */ /* 0x000eae0000004200 */
[C---:B---3--:R-:W-:Y:S08]  /*44e0*/  HMMA.16816.F32.BF16 R48, R4.reuse, R12, R48 ;  /* 0x0000000c0430723c */ /* 0x048ff00000041830 */
[C---:B------:R-:W-:Y:S01]  /*44f0*/  HMMA.16816.F32.BF16 R52, R4.reuse, R14, R52 ;  /* 0x0000000e0434723c */ /* 0x040fe20000041834 */
[----:B------:R-:W3:Y:S07]  /*4500*/  LDSM.16.MT88.4 R12, [R141+0xb800] ;  /* 0x00b800008d0c783b */ /* 0x000eee0000004200 */
[C---:B-----5:R-:W-:Y:S08]  /*4510*/  HMMA.16816.F32.BF16 R56, R4.reuse, R20, R56 ;  /* 0x000000140438723c */ /* 0x060ff00000041838 */
[----:B-1----:R-:W-:Y:S01]  /*4520*/  HMMA.16816.F32.BF16 R72, R4, R16, R72 ;  /* 0x000000100448723c */ /* 0x002fe20000041848 */
[----:B------:R-:W-:-:S04]  /*4530*/  FADD.FTZ R17, R107, R110 ;  /* 0x0000006e6b117221 */ /* 0x000fc80000010000 */
[----:B------:R-:W-:-:S03]  /*4540*/  FADD.FTZ R17, R106, R17 ;  /* 0x000000116a117221 */ /* 0x000fc60000010000 */
[C---:B------:R-:W-:Y:S08]  /*4550*/  HMMA.16816.F32.BF16 R60, R4.reuse, R22, R60 ;  /* 0x00000016043c723c */ /* 0x040ff0000004183c */
[C---:B--2---:R-:W-:Y:S08]  /*4560*/  HMMA.16816.F32.BF16 R64, R4.reuse, R8, R64 ;  /* 0x000000080440723c */ /* 0x044ff00000041840 */
[C---:B------:R-:W-:Y:S01]  /*4570*/  HMMA.16816.F32.BF16 R68, R4.reuse, R10, R68 ;  /* 0x0000000a0444723c */ /* 0x040fe20000041844 */
[----:B------:R-:W1:Y:S07]  /*4580*/  LDSM.16.MT88.4 R8, [R140+0xb800] ;  /* 0x00b800008c08783b */ /* 0x000e6e0000004200 */
        /* <DEDUP_REMOVED lines=20> */
[----:B-1----:R-:W-:Y:S03]  /*46d0*/  HMMA.16816.F32.BF16 R92, R4, R8, R92 ;  /* 0x00000008045c723c */ /* 0x002fe6000004185c */
[----:B------:R-:W-:-:S05]  /*46e0*/  FADD.FTZ R169, R169, R118 ;  /* 0x00000076a9a97221 */ /* 0x000fca0000010000 */
[----:B------:R-:W-:Y:S01]  /*46f0*/  HMMA.16816.F32.BF16 R88, R4, R10, R88 ;  /* 0x0000000a0458723c */ /* 0x000fe20000041858 */
[----:B------:R-:W-:-:S04]  /*4700*/  NOP ;  /* 0x0000000000007918 */ /* 0x000fc80000000000 */
[----:B------:R-:W-:-:S15]  /*4710*/  @!P0 BRA `(.L_x_6354) ;  /* 0x0000002800cc8947 */ /* 0x000fde0003800000 */
        /* <DEDUP_REMOVED lines=66> */
.L_x_6355:
[----:B------:R-:W-:Y:S01]  /*4b40*/  UMOV UR6, URZ ;  /* 0x000000ff00067c82 */ /* 0x000fe20008000000 */
[----:B------:R-:W-:Y:S01]  /*4b50*/  IMAD.SHL.U32 R4, R24, 0x40, RZ ;  /* 0x0000004018047824 */ /* 0x000fe200078e00ff */
[----:B------:R-:W-:-:S05]  /*4b60*/  IADD3 R5, P0, PT, RZ, -UR6, RZ ;  /* 0x80000006ff057c10 */ /* 0x000fca000ff1e0ff */
[----:B------:R-:W-:-:S05]  /*4b70*/  IMAD.X R4, RZ, RZ, ~R4, P0 ;  /* 0x000000ffff047224 */ /* 0x000fca00000e0e04 */
[----:B------:R-:W-:-:S04]  /*4b80*/  SHF.R.S64 R5, R5, 0x1f, R4 ;  /* 0x0000001f05057819 */ /* 0x000fc80000001004 */
[----:B------:R-:W-:-:S04]  /*4b90*/  IADD3 R158, P0, PT, R5, R158, RZ ;  /* 0x0000009e059e7210 */ /* 0x000fc80007f1e0ff */
[----:B------:R-:W-:-:S09]  /*4ba0*/  LEA.HI.X.SX32 R159, R4, R159, 0x1, P0 ;  /* 0x0000009f049f7211 */ /* 0x000fd200000f0eff */
.L_x_6356:
[C---:B------:R-:W-:Y:S01]  /*4bb0*/  IMAD.SHL.U32 R5, R24.reuse, 0x20, RZ ;  /* 0x0000002018057824 */ /* 0x040fe200078e00ff */
[----:B------:R-:W-:Y:S01]  /*4bc0*/  SHF.L.U64.HI R24, R24, 0x5, R25 ;  /* 0x0000000518187819 */ /* 0x000fe20000010219 */
[----:B------:R-:W-:Y:S01]  /*4bd0*/  @!PT LDS RZ, [RZ] ;  /* 0x00000000fffff984 */ /* 0x000fe20000000800 */
[----:B------:R-:W-:Y:S01]  /*4be0*/  @!PT LDS RZ, [RZ] ;  /* 0x00000000fffff984 */ /* 0x000fe20000000800 */
[----:B------:R-:W-:Y:S01]  /*4bf0*/  @!PT LDS RZ, [RZ] ;  /* 0x00000000fffff984 */ /* 0x000fe20000000800 */
[----:B------:R-:W-:Y:S01]  /*4c00*/  LDGSTS.E.BYPASS.LTC128B.128 [R101+0x8000], desc[UR16][R158.64] ;  /* 0x080000009e657fae */ /* 0x000fe2000b981a10 */
[----:B------:R-:W-:Y:S02]  /*4c10*/  IMAD R135, R2, 0x40, R135 ;  /* 0x0000004002877824 */ /* 0x000fe400078e0287 */
        /* <DEDUP_REMOVED lines=8> */
[----:B------:R-:W-:Y:S04]  /*4ca0*/  LDGSTS.E.BYPASS.LTC128B.128 [R101+0xa800], desc[UR16][R8.64+0x80] ;  /* 0x0a80008008657fae */ /* 0x000fe8000b981a10 */
[----:B------:R-:W-:Y:S04]  /*4cb0*/  LDGSTS.E.BYPASS.LTC128B.128 [R101+0x9000], desc[UR16][R10.64] ;  /* 0x090000000a657fae */ /* 0x000fe8000b981a10 */
[----:B------:R1:W-:Y:S04]  /*4cc0*/  LDGSTS.E.BYPASS.LTC128B.128 [R101+0xb000], desc[UR16][R10.64+0x80] ;  /* 0x0b0000800a657fae */ /* 0x0003e8000b981a10 */
[----:B------:R-:W-:Y:S04]  /*4cd0*/  LDGSTS.E.BYPASS.LTC128B.128 [R101+0x9800], desc[UR16][R26.64] ;  /* 0x098000001a657fae */ /* 0x000fe8000b981a10 */
[----:B------:R2:W-:Y:S04]  /*4ce0*/  LDGSTS.E.BYPASS.LTC128B.128 [R101+0xb800], desc[UR16][R26.64+0x80] ;  /* 0x0b8000801a657fae */ /* 0x0005e8000b981a10 */
[----:B------:R-:W-:Y:S04]  /*4cf0*/  LDSM.16.M88.4 R20, [R151] ;  /* 0x000000009714783b */ /* 0x000fe80000000200 */
[----:B------:R-:W1:Y:S04]  /*4d00*/  LDSM.16.M88.4 R4, [R150+0x4000] ;  /* 0x004000009604783b */ /* 0x000e680000000200 */
[----:B------:R-:W3:Y:S04]  /*4d10*/  LDSM.16.M88.4 R104, [R150+0x4800] ;  /* 0x004800009668783b */ /* 0x000ee80000000200 */
[----:B------:R-:W4:Y:S04]  /*4d20*/  LDSM.16.M88.4 R28, [R150+0x5000] ;  /* 0x00500000961c783b */ /* 0x000f280000000200 */
[----:B------:R-:W2:Y:S04]  /*4d30*/  LDSM.16.M88.4 R116, [R150+0x5800] ;  /* 0x005800009674783b */ /* 0x000ea80000000200 */
        /* <DEDUP_REMOVED lines=9> */
[C---:B----4-:R-:W-:Y:S08]  /*4dd0*/  HMMA.16816.F32.BF16 R32, R20.reuse, R28, RZ ;  /* 0x0000001c1420723c */ /* 0x050ff000000418ff */
[C---:B------:R-:W-:Y:S08]  /*4de0*/  HMMA.16816.F32.BF16 R4, R20.reuse, R6, RZ ;  /* 0x000000061404723c */ /* 0x040ff000000418ff */
[C---:B------:R-:W-:Y:S08]  /*4df0*/  HMMA.16816.F32.BF16 R104, R20.reuse, R106, RZ ;  /* 0x0000006a1468723c */ /* 0x040ff000000418ff */
[C---:B------:R-:W-:Y:S08]  /*4e00*/  HMMA.16816.F32.BF16 R28, R20.reuse, R30, RZ ;  /* 0x0000001e141c723c */ /* 0x040ff000000418ff */
[C---:B--2---:R-:W-:Y:S08]  /*4e10*/  HMMA.16816.F32.BF16 R24, R20.reuse, R116, RZ ;  /* 0x000000741418723c */ /* 0x044ff000000418ff */
        /* <DEDUP_REMOVED lines=29> */
[C---:B--2---:R-:W-:Y:S08]  /*4ff0*/  HMMA.16816.F32.BF16 R8, R116.reuse, R16, R8 ;  /* 0x000000107408723c */ /* 0x044ff00000041808 */
[C---:B------:R-:W-:Y:S01]  /*5000*/  HMMA.16816.F32.BF16 R4, R116.reuse, R18, R4 ;  /* 0x000000127404723c */ /* 0x040fe20000041804 */
[----:B------:R-:W1:Y:S07]  /*5010*/  LDSM.16.M88.4 R16, [R150+0x6000] ;  /* 0x006000009610783b */ /* 0x000e6e0000000200 */
[C---:B---3--:R-:W-:Y:S08]  /*5020*/  HMMA.16816.F32.BF16 R108, R116.reuse, R12, R108 ;  /* 0x0000000c746c723c */ /* 0x048ff0000004186c */
[C---:B------:R-:W-:Y:S01]  /*5030*/  HMMA.16816.F32.BF16 R104, R116.reuse, R14, R104 ;  /* 0x0000000e7468723c */ /* 0x040fe20000041868 */
[----:B------:R-:W2:Y:S07]  /*5040*/  LDSM.16.M88.4 R12, [R150+0x6800] ;  /* 0x00680000960c783b */ /* 0x000eae0000000200 */
[C---:B------:R-:W-:Y:S08]  /*5050*/  HMMA.16816.F32.BF16 R28, R116.reuse, R130, R28 ;  /* 0x00000082741c723c */ /* 0x040ff0000004181c */
        /* <DEDUP_REMOVED lines=16> */
[----:B------:R-:W4:Y:S03]  /*5160*/  LDSM.16.M88.4 R112, [R145+0x7800] ;  /* 0x007800009170783b */ /* 0x000f260000000200 */
[C---:B-1----:R-:W-:Y:S08]  /*5170*/  HMMA.16816.F32.BF16 R8, R16.reuse, R120, R8 ;  /* 0x000000781008723c */ /* 0x042ff00000041808 */
[C---:B--2---:R-:W-:Y:S08]  /*5180*/  HMMA.16816.F32.BF16 R108, R16.reuse, R12, R108 ;  /* 0x0000000c106c723c */ /* 0x044ff0000004186c */
[C---:B------:R-:W-:Y:S01]  /*5190*/  HMMA.16816.F32.BF16 R104, R16.reuse, R14, R104 ;  /* 0x0000000e1068723c */ /* 0x040fe20000041868 */
[----:B------:R-:W1:Y:S07]  /*51a0*/  LDSM.16.M88.4 R12, [R144+0x6000] ;  /* 0x00600000900c783b */ /* 0x000e6e0000000200 */
        /* <DEDUP_REMOVED lines=10> */
[C---:B------:R-:W-:Y:S01]  /*5250*/  HMMA.16816.F32.BF16 R4, R124.reuse, R14, R4 ;  /* 0x0000000e7c04723c */ /* 0x040fe20000041804 */
[----:B------:R-:W1:Y:S07]  /*5260*/  LDSM.16.M88.4 R12, [R143+0x6000] ;  /* 0x006000008f0c783b */ /* 0x000e6e0000000200 */
[C---:B--2---:R-:W-:Y:S08]  /*5270*/  HMMA.16816.F32.BF16 R108, R124.reuse, R120, R108 ;  /* 0x000000787c6c723c */ /* 0x044ff0000004186c */
[C---:B---3--:R-:W-:Y:S08]  /*5280*/  HMMA.16816.F32.BF16 R32, R124.reuse, R116, R32 ;  /* 0x000000747c20723c */ /* 0x048ff00000041820 */
[C---:B------:R-:W-:Y:S01]  /*5290*/  HMMA.16816.F32.BF16 R28, R124.reuse, R118, R28 ;  /* 0x000000767c1c723c */ /* 0x040fe2000004181c */
[----:B------:R-:W2:Y:S07]  /*52a0*/  LDSM.16.M88.4 R116, [R143+0x6800] ;  /* 0x006800008f74783b */ /* 0x000eae0000000200 */
[C---:B----4-:R-:W-:Y:S08]  /*52b0*/  HMMA.16816.F32.BF16 R24, R124.reuse, R112, R24 ;  /* 0x000000707c18723c */ /* 0x050ff00000041818 */
[----:B------:R-:W-:Y:S01]  /*52c0*/  HMMA.16816.F32.BF16 R20, R124, R114, R20 ;  /* 0x000000727c14723c */ /* 0x000fe20000041814 */
[----:B------:R-:W3:Y:S07]  /*52d0*/  LDSM.16.M88.4 R112, [R143+0x7000] ;  /* 0x007000008f70783b */ /* 0x000eee0000000200 */
[----:B-1----:R-:W-:Y:S01]  /*52e0*/  HMMA.16816.F32.BF16 R8, R16, R12, R8 ;  /* 0x0000000c1008723c */ /* 0x002fe20000041808 */
[----:B------:R-:W-:-:S02]  /*52f0*/  VIADD R12, R135, 0xffffff80 ;  /* 0xffffff80870c7836 */ /* 0x000fc40000000000 */
[----:B------:R-:W-:-:S03]  /*5300*/  VIADD R13, R135, 0xffffff89 ;  /* 0xffffff89870d7836 */ /* 0x000fc60000000000 */
[CC--:B------:R-:W-:Y:S02]  /*5310*/  ISETP.GE.AND P5, PT, R12.reuse, R133.reuse, PT ;  /* 0x000000850c00720c */ /* 0x0c0fe40003fa6270 */
[-C--:B------:R-:W-:Y:S01]  /*5320*/  ISETP.GE.AND P4, PT, R12, R132.reuse, PT ;  /* 0x000000840c00720c */ /* 0x080fe20003f86270 */
[C---:B------:R-:W-:Y:S01]  /*5330*/  VIADD R12, R135.reuse, 0xffffff81 ;  /* 0xffffff81870c7836 */ /* 0x040fe20000000000 */
[----:B------:R-:W-:Y:S01]  /*5340*/  HMMA.16816.F32.BF16 R4, R16, R14, R4 ;  /* 0x0000000e1004723c */ /* 0x000fe20000041804 */
[----:B------:R-:W-:Y:S01]  /*5350*/  VIADD R14, R135, 0xffffff88 ;  /* 0xffffff88870e7836 */ /* 0x000fe20000000000 */
[-C--:B------:R-:W-:Y:S02]  /*5360*/  ISETP.GE.AND P3, PT, R13, R133.reuse, PT ;  /* 0x000000850d00720c */ /* 0x080fe40003f66270 */
[CC--:B------:R-:W-:Y:S02]  /*5370*/  ISETP.GE.AND P2, PT, R12.reuse, R133.reuse, PT ;  /* 0x000000850c00720c */ /* 0x0c0fe40003f46270 */
[----:B------:R-:W-:Y:S01]  /*5380*/  ISETP.GE.AND P1, PT, R12, R132, PT ;  /* 0x000000840c00720c */ /* 0x000fe20003f26270 */
[----:B------:R-:W-:Y:S01]  /*5390*/  VIADD R12, R135, 0xffffff90 ;  /* 0xffffff90870c7836 */ /* 0x000fe20000000000 */
[----:B------:R-:W-:Y:S01]  /*53a0*/  ISETP.GE.AND P0, PT, R14, R133, PT ;  /* 0x000000850e00720c */ /* 0x000fe20003f06270 */
[----:B------:R-:W-:Y:S01]  /*53b0*/  HMMA.16816.F32.BF16 R104, R124, R122, R104 ;  /* 0x0000007a7c68723c */ /* 0x000fe20000041868 */
[----:B------:R-:W-:-:S02]  /*53c0*/  FSEL R131, R10, -INF , !P4 ;  /* 0xff8000000a837808 */ /* 0x000fc40006000000 */
[----:B------:R-:W-:Y:S02]  /*53d0*/  FSEL R8, R8, -INF , !P5 ;  /* 0xff80000008087808 */ /* 0x000fe40006800000 */
[----:B------:R-:W-:Y:S01]  /*53e0*/  FSEL R10, R9, -INF , !P2 ;  /* 0xff800000090a7808 */ /* 0x000fe20005000000 */
[----:B------:R-:W-:Y:S01]  /*53f0*/  VIADD R9, R135, 0xffffff98 ;  /* 0xffffff9887097836 */ /* 0x000fe20000000000 */
[-C--:B------:R-:W-:Y:S01]  /*5400*/  ISETP.GE.AND P6, PT, R14, R132.reuse, PT ;  /* 0x000000840e00720c */ /* 0x080fe20003fc6270 */
[----:B--2---:R-:W-:Y:S01]  /*5410*/  HMMA.16816.F32.BF16 R108, R16, R116, R108 ;  /* 0x00000074106c723c */ /* 0x004fe2000004186c */
[-C--:B------:R-:W-:Y:S01]  /*5420*/  ISETP.GE.AND P5, PT, R13, R132.reuse, PT ;  /* 0x000000840d00720c */ /* 0x080fe20003fa6270 */
[----:B------:R-:W-:Y:S01]  /*5430*/  VIADD R116, R135, 0xffffff91 ;  /* 0xffffff9187747836 */ /* 0x000fe20000000000 */
[C---:B------:R-:W-:Y:S02]  /*5440*/  ISETP.GE.AND P4, PT, R12.reuse, R133, PT ;  /* 0x000000850c00720c */ /* 0x040fe40003f86270 */
[----:B------:R-:W-:-:S02]  /*5450*/  ISETP.GE.AND P2, PT, R12, R132, PT ;  /* 0x000000840c00720c */ /* 0x000fc40003f46270 */
[----:B------:R-:W1:Y:S01]  /*5460*/  LDSM.16.M88.4 R12, [R143+0x7800] ;  /* 0x007800008f0c783b */ /* 0x000e620000000200 */
[----:B---3--:R-:W-:Y:S01]  /*5470*/  HMMA.16816.F32.BF16 R32, R16, R112, R32 ;  /* 0x000000701020723c */ /* 0x008fe20000041820 */
[----:B------:R-:W-:Y:S01]  /*5480*/  FSEL R137, R6, -INF , !P6 ;  /* 0xff80000006897808 */ /* 0x000fe20007000000 */
[----:B------:R-:W-:-:S04]  /*5490*/  DEPBAR.LE SB0, 0x0 ;  /* 0x000080000000791a */ /* 0x000fc80000000000 */
[----:B------:R-:W-:Y:S01]  /*54a0*/  FSEL R129, R11, -INF , !P1 ;  /* 0xff8000000b817808 */ /* 0x000fe20004800000 */
[----:B------:R-:W-:Y:S01]  /*54b0*/  VIADD R11, R135, 0xffffff99 ;  /* 0xffffff99870b7836 */ /* 0x000fe20000000000 */
[C---:B------:R-:W-:Y:S01]  /*54c0*/  HMMA.16816.F32.BF16 R104, R16.reuse, R118, R104 ;  /* 0x000000761068723c */ /* 0x040fe20000041868 */
[----:B------:R-:W-:Y:S01]  /*54d0*/  FSEL R6, R5, -INF , !P3 ;  /* 0xff80000005067808 */ /* 0x000fe20005800000 */
[----:B------:R-:W-:Y:S01]  /*54e0*/  VIADD R5, R135, 0xffffffa0 ;  /* 0xffffffa087057836 */ /* 0x000fe20000000000 */
[----:B------:R-:W-:Y:S02]  /*54f0*/  ISETP.GE.AND P1, PT, R116, R133, PT ;  /* 0x000000857400720c */ /* 0x000fe40003f26270 */
[----:B------:R-:W-:Y:S02]  /*5500*/  FSEL R4, R4, -INF , !P0 ;  /* 0xff80000004047808 */ /* 0x000fe40004000000 */
[----:B------:R-:W-:Y:S01]  /*5510*/  ISETP.GE.AND P0, PT, R116, R132, PT ;  /* 0x000000847400720c */ /* 0x000fe20003f06270 */
[----:B------:R-:W-:Y:S01]  /*5520*/  HMMA.16816.F32.BF16 R28, R16, R114, R28 ;  /* 0x00000072101c723c */ /* 0x000fe2000004181c */
[----:B------:R-:W-:-:S02]  /*5530*/  FSEL R113, R110, -INF , !P2 ;  /* 0xff8000006e717808 */ /* 0x000fc40005000000 */
[----:B------:R-:W-:Y:S02]  /*5540*/  FSEL R122, R109, -INF , !P1 ;  /* 0xff8000006d7a7808 */ /* 0x000fe40004800000 */
[----:B------:R-:W-:Y:S02]  /*5550*/  FSEL R116, R108, -INF , !P4 ;  /* 0xff8000006c747808 */ /* 0x000fe40006000000 */
[CC--:B------:R-:W-:Y:S02]  /*5560*/  ISETP.GE.AND P2, PT, R5.reuse, R133.reuse, PT ;  /* 0x000000850500720c */ /* 0x0c0fe40003f46270 */
[-C--:B------:R-:W-:Y:S01]  /*5570*/  ISETP.GE.AND P1, PT, R5, R132.reuse, PT ;  /* 0x000000840500720c */ /* 0x080fe20003f26270 */
[----:B------:R-:W-:Y:S01]  /*5580*/  VIADD R5, R135, 0xffffffa9 ;  /* 0xffffffa987057836 */ /* 0x000fe20000000000 */
[C---:B------:R-:W-:Y:S02]  /*5590*/  ISETP.GE.AND P6, PT, R9.reuse, R133, PT ;  /* 0x000000850900720c */ /* 0x040fe40003fc6270 */
[-C--:B------:R-:W-:Y:S01]  /*55a0*/  ISETP.GE.AND P3, PT, R9, R132.reuse, PT ;  /* 0x000000840900720c */ /* 0x080fe20003f66270 */
[----:B------:R-:W-:Y:S01]  /*55b0*/  VIADD R9, R135, 0xffffffa1 ;  /* 0xffffffa187097836 */ /* 0x000fe20000000000 */
[----:B------:R-:W-:-:S02]  /*55c0*/  ISETP.GE.AND P4, PT, R11, R132, PT ;  /* 0x000000840b00720c */ /* 0x000fc40003f86270 */
[----:B------:R-:W-:Y:S02]  /*55d0*/  FSEL R126, R32, -INF , !P2 ;  /* 0xff800000207e7808 */ /* 0x000fe40005000000 */
[----:B------:R-:W-:Y:S02]  /*55e0*/  FSEL R127, R107, -INF , !P4 ;  /* 0xff8000006b7f7808 */ /* 0x000fe40006000000 */
[----:B------:R-:W-:Y:S01]  /*55f0*/  FSEL R117, R111, -INF , !P0 ;  /* 0xff8000006f757808 */ /* 0x000fe20004000000 */
[----:B-1----:R-:W-:Y:S01]  /*5600*/  HMMA.16816.F32.BF16 R24, R16, R12, R24 ;  /* 0x0000000c1018723c */ /* 0x002fe20000041818 */
[CC--:B------:R-:W-:Y:S02]  /*5610*/  ISETP.GE.AND P4, PT, R5.reuse, R133.reuse, PT ;  /* 0x000000850500720c */ /* 0x0c0fe40003f86270 */
[----:B------:R-:W-:Y:S01]  /*5620*/  ISETP.GE.AND P2, PT, R5, R132, PT ;  /* 0x000000840500720c */ /* 0x000fe20003f46270 */
[----:B------:R-:W-:Y:S01]  /*5630*/  VIADD R5, R135, 0xffffffb0 ;  /* 0xffffffb087057836 */ /* 0x000fe20000000000 */
[----:B------:R-:W-:-:S02]  /*5640*/  ISETP.GE.AND P0, PT, R9, R133, PT ;  /* 0x000000850900720c */ /* 0x000fc40003f06270 */
[----:B------:R-:W-:Y:S01]  /*5650*/  FSEL R118, R104, -INF , !P6 ;  /* 0xff80000068767808 */ /* 0x000fe20007000000 */
[----:B------:R-:W-:Y:S01]  /*5660*/  HMMA.16816.F32.BF16 R20, R16, R14, R20 ;  /* 0x0000000e1014723c */ /* 0x000fe20000041814 */
[----:B------:R-:W-:Y:S01]  /*5670*/  FSEL R128, R33, -INF , !P0 ;  /* 0xff80000021807808 */ /* 0x000fe20004000000 */
[----:B------:R-:W-:Y:S01]  /*5680*/  BAR.SYNC.DEFER_BLOCKING 0x0 ;  /* 0x0000000000007b1d */ /* 0x000fe20000010000 */
[-C--:B------:R-:W-:Y:S02]  /*5690*/  ISETP.GE.AND P0, PT, R5, R132.reuse, PT ;  /* 0x000000840500720c */ /* 0x080fe40003f06270 */
[----:B------:R-:W-:Y:S02]  /*56a0*/  FSEL R7, R7, -INF , !P5 ;  /* 0xff80000007077808 */ /* 0x000fe40006800000 */
[----:B------:R-:W-:Y:S01]  /*56b0*/  ISETP.GE.AND P6, PT, R9, R132, PT ;  /* 0x000000840900720c */ /* 0x000fe20003fc6270 */
[----:B------:R-:W-:Y:S01]  /*56c0*/  VIADD R9, R135, 0xffffffa8 ;  /* 0xffffffa887097836 */ /* 0x000fe20000000000 */
[----:B------:R-:W-:-:S02]  /*56d0*/  ISETP.GE.AND P5, PT, R11, R133, PT ;  /* 0x000000850b00720c */ /* 0x000fc40003fa6270 */
[----:B------:R-:W-:Y:S02]  /*56e0*/  FSEL R109, R26, -INF , !P0 ;  /* 0xff8000001a6d7808 */ /* 0x000fe40004000000 */
[----:B------:R-:W-:Y:S02]  /*56f0*/  ISETP.GT.AND P0, PT, R0, R155, PT ;  /* 0x0000009b0000720c */ /* 0x000fe40003f04270 */
[----:B------:R-:W-:Y:S02]  /*5700*/  FSEL R115, R106, -INF , !P3 ;  /* 0xff8000006a737808 */ /* 0x000fe40005800000 */
[----:B------:R-:W-:Y:S02]  /*5710*/  FSEL R120, R105, -INF , !P5 ;  /* 0xff80000069787808 */ /* 0x000fe40006800000 */
[----:B------:R-:W-:Y:S02]  /*5720*/  FSEL R119, R34, -INF , !P1 ;  /* 0xff80000022777808 */ /* 0x000fe40004800000 */
[----:B------:R-:W-:-:S02]  /*5730*/  ISETP.GE.AND P3, PT, R9, R133, PT ;  /* 0x000000850900720c */ /* 0x000fc40003f66270 */
[----:B------:R-:W-:Y:S01]  /*5740*/  ISETP.GE.AND P5, PT, R9, R132, PT ;  /* 0x000000840900720c */ /* 0x000fe20003fa6270 */
[----:B------:R-:W-:Y:S01]  /*5750*/  VIADD R9, R135, 0xffffffb1 ;  /* 0xffffffb187097836 */ /* 0x000fe20000000000 */
[----:B------:R-:W-:Y:S01]  /*5760*/  ISETP.GE.AND P1, PT, R5, R133, PT ;  /* 0x000000850500720c */ /* 0x000fe20003f26270 */
[----:B------:R-:W-:Y:S01]  /*5770*/  VIADD R5, R135, 0xffffffb8 ;  /* 0xffffffb887057836 */ /* 0x000fe20000000000 */
[----:B------:R-:W-:Y:S01]  /*5780*/  FSEL R121, R35, -INF , !P6 ;  /* 0xff80000023797808 */ /* 0x000fe20007000000 */
[----:B------:R-:W-:Y:S01]  /*5790*/  VIADD R135, R135, 0xffffffb9 ;  /* 0xffffffb987877836 */ /* 0x000fe20000000000 */
[----:B------:R-:W-:Y:S02]  /*57a0*/  FSEL R124, R28, -INF , !P3 ;  /* 0xff8000001c7c7808 */ /* 0x000fe40005800000 */
        /* <DEDUP_REMOVED lines=27> */
[----:B------:R-:W1:Y:S02]  /*5960*/  I2F.RP R13, R5 ;  /* 0x00000005000d7306 */ /* 0x000e640000209400 */
[----:B------:R-:W-:-:S06]  /*5970*/  ISETP.GE.AND P1, PT, R18, RZ, PT ;  /* 0x000000ff1200720c */ /* 0x000fcc0003f26270 */
[----:B-1----:R-:W1:Y:S02]  /*5980*/  MUFU.RCP R16, R13 ;  /* 0x0000000d00107308 */ /* 0x002e640000001000 */
[----:B-1----:R-:W-:Y:S01]  /*5990*/  VIADD R16, R16, 0xffffffe ;  /* 0x0ffffffe10107836 */ /* 0x002fe20000000000 */
[----:B------:R-:W-:Y:S02]  /*59a0*/  IABS R13, R12 ;  /* 0x0000000c000d7213 */ /* 0x000fe40000000000 */
[----:B------:R-:W-:-:S03]  /*59b0*/  LOP3.LUT R12, R12, R9, RZ, 0x3c, !PT ;  /* 0x000000090c0c7212 */ /* 0x000fc600078e3cff */
[----:B------:R-:W1:Y:S01]  /*59c0*/  F2I.FTZ.U32.TRUNC.NTZ R17, R16 ;  /* 0x0000001000117305 */ /* 0x000e62000021f000 */
[----:B------:R-:W-:Y:S02]  /*59d0*/  ISETP.GE.AND P3, PT, R12, RZ, PT ;  /* 0x000000ff0c00720c */ /* 0x000fe40003f66270 */
        /* <DEDUP_REMOVED lines=46> */
.L_x_6358:
[----:B------:R-:W-:Y:S01]  /*5cc0*/  UMOV UR6, URZ ;  /* 0x000000ff00067c82 */ /* 0x000fe20008000000 */
[----:B------:R-:W-:Y:S01]  /*5cd0*/  IMAD.SHL.U32 R5, R102, 0x40, RZ ;  /* 0x0000004066057824 */ /* 0x000fe200078e00ff */
[----:B------:R-:W-:-:S05]  /*5ce0*/  IADD3 R9, P1, PT, RZ, -UR6, RZ ;  /* 0x80000006ff097c10 */ /* 0x000fca000ff3e0ff */
[----:B------:R-:W-:-:S05]  /*5cf0*/  IMAD.X R12, RZ, RZ, ~R5, P1 ;  /* 0x000000ffff0c7224 */ /* 0x000fca00008e0e05 */
[----:B------:R-:W-:-:S04]  /*5d00*/  SHF.R.S64 R9, R9, 0x1f, R12 ;  /* 0x0000001f09097819 */ /* 0x000fc8000000100c */
[----:B------:R-:W-:-:S04]  /*5d10*/  IADD3 R156, P1, PT, R9, R156, RZ ;  /* 0x0000009c099c7210 */ /* 0x000fc80007f3e0ff */
[----:B------:R-:W-:-:S09]  /*5d20*/  LEA.HI.X.SX32 R157, R12, R157, 0x1, P1 ;  /* 0x0000009d0c9d7211 */ /* 0x000fd200008f0eff */
.L_x_6359:
        /* <DEDUP_REMOVED lines=20> */
.L_x_6357:
        /* <DEDUP_REMOVED lines=36> */
[--C-:B------:R-:W-:Y:S01]  /*60b0*/  FFMA.FTZ R32, R4, UR4, -R101.reuse ;  /* 0x0000000404207c23 */ /* 0x100fe20008010865 */
[----:B------:R-:W1:Y:S01]  /*60c0*/  LDSM.16.MT88.4 R8, [R146+0x8000] ;  /* 0x008000009208783b */ /* 0x000e620000004200 */
[----:B------:R-:W-:Y:S01]  /*60d0*/  FSEL R4, R28, RZ, P1 ;  /* 0x000000ff1c047208 */ /* 0x000fe20000800000 */
[--C-:B------:R-:W-:Y:S01]  /*60e0*/  FFMA.FTZ R31, R6, UR4, -R101.reuse ;  /* 0x00000004061f7c23 */ /* 0x100fe20008010865 */
[----:B------:R-:W-:Y:S01]  /*60f0*/  FSEL R106, R106, RZ, P1 ;  /* 0x000000ff6a6a7208 */ /* 0x000fe20000800000 */
[----:B------:R-:W-:Y:S01]  /*6100*/  FMUL.FTZ R100, R5, UR4 ;  /* 0x0000000405647c20 */ /* 0x000fe20008410000 */
[----:B------:R-:W-:Y:S01]  /*6110*/  MUFU.EX2 R104, R104 ;  /* 0x0000006800687308 */ /* 0x000fe20000000800 */
[----:B------:R-:W-:Y:S01]  /*6120*/  FADD.FTZ R4, R3, -R4 ;  /* 0x8000000403047221 */ /* 0x000fe20000010000 */
[--C-:B------:R-:W-:Y:S01]  /*6130*/  FFMA.FTZ R103, R116, UR4, -R101.reuse ;  /* 0x0000000474677c23 */ /* 0x100fe20008010865 */
[--C-:B------:R-:W-:Y:S01]  /*6140*/  FFMA.FTZ R102, R131, UR4, -R106.reuse ;  /* 0x0000000483667c23 */ /* 0x100fe2000801086a */
[--C-:B------:R-:W-:Y:S01]  /*6150*/  FFMA.FTZ R30, R129, UR4, -R106.reuse ;  /* 0x00000004811e7c23 */ /* 0x100fe2000801086a */
[--C-:B------:R-:W-:Y:S01]  /*6160*/  FFMA.FTZ R34, R137, UR4, -R106.reuse ;  /* 0x0000000489227c23 */ /* 0x100fe2000801086a */
[----:B------:R-:W-:Y:S01]  /*6170*/  FMUL.FTZ R35, R4, UR4 ;  /* 0x0000000404237c20 */ /* 0x000fe20008410000 */
        /* <DEDUP_REMOVED lines=27> */
[--C-:B------:R-:W-:Y:S01]  /*6330*/  FFMA.FTZ R108, R108, UR4, -R101.reuse ;  /* 0x000000046c6c7c23 */ /* 0x100fe20008010865 */
[----:B------:R-:W-:Y:S01]  /*6340*/  FFMA.FTZ R114, R114, UR4, -R101 ;  /* 0x0000000472727c23 */ /* 0x000fe20008010865 */
[----:B------:R-:W4:Y:S01]  /*6350*/  MUFU.EX2 R100, R100 ;  /* 0x0000006400647308 */ /* 0x000f220000000800 */
[----:B--2---:R-:W-:-:S03]  /*6360*/  F2FP.BF16.F32.PACK_AB R5, R30, R102 ;  /* 0x000000661e05723e */ /* 0x004fc600000010ff */
[----:B------:R-:W2:Y:S04]  /*6370*/  MUFU.EX2 R35, R35 ;  /* 0x0000002300237308 */ /* 0x000ea80000000800 */
[----:B------:R-:W-:Y:S01]  /*6380*/  MUFU.EX2 R103, R103 ;  /* 0x0000006700677308 */ /* 0x000fe20000000800 */
[----:B---3--:R-:W-:Y:S01]  /*6390*/  F2FP.BF16.F32.PACK_AB R7, R3, R34 ;  /* 0x000000220307723e */ /* 0x008fe200000010ff */
[----:B------:R-:W3:Y:S02]  /*63a0*/  LDSM.16.MT88.4 R12, [R141+0x8000] ;  /* 0x008000008d0c783b */ /* 0x000ee40000004200 */
[----:B------:R-:W5:Y:S01]  /*63b0*/  MUFU.EX2 R116, R116 ;  /* 0x0000007400747308 */ /* 0x000f620000000800 */
        /* <DEDUP_REMOVED lines=71> */
[----:B------:R4:W-:Y:S01]  /*6830*/  MUFU.EX2 R113, R20 ;  /* 0x0000001400717308 */ /* 0x0009e20000000800 */
[-C--:B------:R-:W-:Y:S01]  /*6840*/  FMUL.FTZ R94, R94, R35.reuse ;  /* 0x000000235e5e7220 */ /* 0x080fe20000410000 */
[-C--:B------:R-:W-:Y:S01]  /*6850*/  FMUL.FTZ R95, R95, R35.reuse ;  /* 0x000000235f5f7220 */ /* 0x080fe20000410000 */
[-C--:B------:R-:W-:Y:S01]  /*6860*/  FMUL.FTZ R88, R88, R100.reuse ;  /* 0x0000006458587220 */ /* 0x080fe20000410000 */
[----:B------:R-:W-:Y:S01]  /*6870*/  MUFU.EX2 R120, R120 ;  /* 0x0000007800787308 */ /* 0x000fe20000000800 */
[-C--:B------:R-:W-:Y:S01]  /*6880*/  FMUL.FTZ R89, R89, R100.reuse ;  /* 0x0000006459597220 */ /* 0x080fe20000410000 */
[C---:B--2---:R-:W-:Y:S01]  /*6890*/  HMMA.16816.F32.BF16 R64, R4.reuse, R16, R64 ;  /* 0x000000100440723c */ /* 0x044fe20000041840 */
[-C--:B------:R-:W-:Y:S01]  /*68a0*/  FMUL.FTZ R90, R90, R35.reuse ;  /* 0x000000235a5a7220 */ /* 0x080fe20000410000 */
[----:B------:R-:W2:Y:S01]  /*68b0*/  MUFU.EX2 R117, R117 ;  /* 0x0000007500757308 */ /* 0x000ea20000000800 */
[-C--:B------:R-:W-:Y:S01]  /*68c0*/  FMUL.FTZ R91, R91, R35.reuse ;  /* 0x000000235b5b7220 */ /* 0x080fe20000410000 */
[----:B------:R-:W-:Y:S01]  /*68d0*/  FFMA.FTZ R100, R171, R100, R104 ;  /* 0x00000064ab647223 */ /* 0x000fe20000010068 */
[----:B------:R-:W-:Y:S01]  /*68e0*/  FFMA.FTZ R35, R169, R35, R102 ;  /* 0x00000023a9237223 */ /* 0x000fe20000010066 */
[----:B------:R-:W-:Y:S02]  /*68f0*/  MUFU.EX2 R115, R115 ;  /* 0x0000007300737308 */ /* 0x000fe40000000800 */
[C---:B------:R-:W-:Y:S01]  /*6900*/  HMMA.16816.F32.BF16 R68, R4.reuse, R18, R68 ;  /* 0x000000120444723c */ /* 0x040fe20000041844 */
[----:B------:R-:W5:Y:S01]  /*6910*/  LDSM.16.MT88.4 R16, [R140+0xa000] ;  /* 0x00a000008c10783b */ /* 0x000f620000004200 */
[----:B------:R-:W2:Y:S01]  /*6920*/  MUFU.EX2 R122, R122 ;  /* 0x0000007a007a7308 */ /* 0x000ea20000000800 */
[----:B------:R-:W-:Y:S01]  /*6930*/  FADD.FTZ R33, R33, R100 ;  /* 0x0000006421217221 */ /* 0x000fe20000010000 */
[----:B------:R-:W-:Y:S01]  /*6940*/  FADD.FTZ R35, R30, R35 ;  /* 0x000000231e237221 */ /* 0x000fe20000010000 */
[----:B----4-:R-:W-:Y:S01]  /*6950*/  LDSM.16.MT88.4 R20, [R140+0x8800] ;  /* 0x008800008c14783b */ /* 0x010fe20000004200 */
[----:B------:R-:W-:Y:S01]  /*6960*/  MUFU.EX2 R126, R126 ;  /* 0x0000007e007e7308 */ /* 0x000fe20000000800 */
[----:B------:R-:W-:Y:S01]  /*6970*/  FADD.FTZ R32, R32, R33 ;  /* 0x0000002120207221 */ /* 0x000fe20000010000 */
[C---:B---3--:R-:W-:Y:S01]  /*6980*/  HMMA.16816.F32.BF16 R72, R4.reuse, R12, R72 ;  /* 0x0000000c0448723c */ /* 0x048fe20000041848 */
[----:B------:R-:W-:Y:S01]  /*6990*/  FADD.FTZ R34, R34, R35 ;  /* 0x0000002322227221 */ /* 0x000fe20000010000 */
[----:B------:R-:W3:Y:S01]  /*69a0*/  MUFU.EX2 R127, R127 ;  /* 0x0000007f007f7308 */ /* 0x000ee20000000800 */
[----:B------:R-:W-:Y:S01]  /*69b0*/  FADD.FTZ R32, R31, R32 ;  /* 0x000000201f207221 */ /* 0x000fe20000010000 */
[-C--:B------:R-:W-:Y:S01]  /*69c0*/  MOV R100, R29.reuse ;  /* 0x0000001d00647202 */ /* 0x080fe20000000f00 */
[----:B------:R-:W-:Y:S01]  /*69d0*/  FADD.FTZ R3, R3, R34 ;  /* 0x0000002203037221 */ /* 0x000fe20000010000 */
[----:B------:R-:W-:Y:S01]  /*69e0*/  MUFU.EX2 R124, R124 ;  /* 0x0000007c007c7308 */ /* 0x000fe20000000800 */
[----:B------:R-:W-:Y:S01]  /*69f0*/  @P0 MOV R100, R29 ;  /* 0x0000001d00640202 */ /* 0x000fe20000000f00 */
        /* <DEDUP_REMOVED lines=11> */
[C---:B-----5:R-:W-:Y:S02]  /*6ab0*/  HMMA.16816.F32.BF16 R92, R4.reuse, R16, R92 ;  /* 0x00000010045c723c */ /* 0x060fe4000004185c */
[----:B------:R-:W-:Y:S06]  /*6ac0*/  MUFU.EX2 R112, R112 ;  /* 0x0000007000707308 */ /* 0x000fec0000000800 */
[----:B------:R-:W-:Y:S01]  /*6ad0*/  HMMA.16816.F32.BF16 R88, R4, R18, R88 ;  /* 0x000000120458723c */ /* 0x000fe20000041858 */
[----:B------:R-:W-:Y:S01]  /*6ae0*/  F2FP.BF16.F32.PACK_AB R4, R116, R103 ;  /* 0x000000677404723e */ /* 0x000fe200000010ff */
[----:B------:R-:W5:Y:S01]  /*6af0*/  LDSM.16.MT88.4 R16, [R146+0xa800] ;  /* 0x00a800009210783b */ /* 0x000f620000004200 */
        /* <DEDUP_REMOVED lines=24> */
[----:B------:R-:W3:Y:S07]  /*6c80*/  LDSM.16.MT88.4 R20, [R146+0x9000] ;  /* 0x009000009214783b */ /* 0x000eee0000004200 */
[C---:B-----5:R-:W-:Y:S08]  /*6c90*/  HMMA.16816.F32.BF16 R64, R4.reuse, R16, R64 ;  /* 0x000000100440723c */ /* 0x060ff00000041840 */
[C---:B------:R-:W-:Y:S01]  /*6ca0*/  HMMA.16816.F32.BF16 R68, R4.reuse, R18, R68 ;  /* 0x000000120444723c */ /* 0x040fe20000041844 */
[----:B------:R-:W-:Y:S07]  /*6cb0*/  LDSM.16.MT88.4 R16, [R141+0x9000] ;  /* 0x009000008d10783b */ /* 0x000fee0000004200 */
[C---:B--2---:R-:W-:Y:S08]  /*6cc0*/  HMMA.16816.F32.BF16 R72, R4.reuse, R12, R72 ;  /* 0x0000000c0448723c */ /* 0x044ff00000041848 */
[C---:B------:R-:W-:Y:S01]  /*6cd0*/  HMMA.16816.F32.BF16 R76, R4.reuse, R14, R76 ;  /* 0x0000000e044c723c */ /* 0x040fe2000004184c */
[----:B------:R-:W2:Y:S07]  /*6ce0*/  LDSM.16.MT88.4 R12, [R142+0x9000] ;  /* 0x009000008e0c783b */ /* 0x000eae0000004200 */
[----:B-1----:R-:W-:Y:S01]  /*6cf0*/  HMMA.16816.F32.BF16 R80, R4, R8, R80 ;  /* 0x000000080450723c */ /* 0x002fe20000041850 */
[----:B------:R-:W-:Y:S01]  /*6d00*/  FFMA.FTZ R8, R130, UR4, -R101 ;  /* 0x0000000482087c23 */ /* 0x000fe20008010865 */
[--C-:B------:R-:W-:Y:S01]  /*6d10*/  FFMA.FTZ R130, R119, UR4, -R106.reuse ;  /* 0x0000000477827c23 */ /* 0x100fe2000801086a */
[----:B------:R-:W-:-:S02]  /*6d20*/  FFMA.FTZ R106, R105, UR4, -R106 ;  /* 0x00000004696a7c23 */ /* 0x000fc4000801086a */
[----:B------:R1:W-:Y:S03]  /*6d30*/  MUFU.EX2 R119, R8 ;  /* 0x0000000800777308 */ /* 0x0003e60000000800 */
[C---:B------:R-:W-:Y:S01]  /*6d40*/  HMMA.16816.F32.BF16 R84, R4.reuse, R10, R84 ;  /* 0x0000000a0454723c */ /* 0x040fe20000041854 */
[----:B------:R-:W5:Y:S04]  /*6d50*/  MUFU.EX2 R130, R130 ;  /* 0x0000008200827308 */ /* 0x000f680000000800 */
[----:B------:R-:W-:Y:S03]  /*6d60*/  MUFU.EX2 R105, R107 ;  /* 0x0000006b00697308 */ /* 0x000fe60000000800 */
[C---:B----4-:R-:W-:Y:S01]  /*6d70*/  HMMA.16816.F32.BF16 R92, R4.reuse, R24, R92 ;  /* 0x00000018045c723c */ /* 0x050fe2000004185c */
[----:B------:R-:W-:Y:S01]  /*6d80*/  FFMA.FTZ R24, R110, UR4, -R101 ;  /* 0x000000046e187c23 */ /* 0x000fe20008010865 */
[----:B------:R-:W-:Y:S01]  /*6d90*/  MUFU.EX2 R106, R106 ;  /* 0x0000006a006a7308 */ /* 0x000fe20000000800 */
[----:B-1----:R-:W1:Y:S03]  /*6da0*/  LDSM.16.MT88.4 R8, [R146+0xb000] ;  /* 0x00b000009208783b */ /* 0x002e660000004200 */
[----:B------:R-:W4:Y:S02]  /*6db0*/  MUFU.EX2 R110, R114 ;  /* 0x00000072006e7308 */ /* 0x000f240000000800 */
[----:B------:R-:W-:Y:S01]  /*6dc0*/  HMMA.16816.F32.BF16 R88, R4, R26, R88 ;  /* 0x0000001a0458723c */ /* 0x000fe20000041858 */
[----:B---3--:R-:W-:Y:S01]  /*6dd0*/  F2FP.BF16.F32.PACK_AB R4, R127, R126 ;  /* 0x0000007e7f04723e */ /* 0x008fe200000010ff */
[----:B------:R3:W4:Y:S01]  /*6de0*/  MUFU.EX2 R101, R24 ;  /* 0x0000001800657308 */ /* 0x0007220000000800 */
        /* <DEDUP_REMOVED lines=10> */
[----:B---3--:R-:W-:Y:S01]  /*6e90*/  LDSM.16.MT88.4 R24, [R141+0x9800] ;  /* 0x009800008d18783b */ /* 0x008fe20000004200 */
[----:B------:R-:W-:Y:S02]  /*6ea0*/  FADD.FTZ R124, R119, R124 ;  /* 0x0000007c777c7221 */ /* 0x000fe40000010000 */
        /* <DEDUP_REMOVED lines=8> */
[----:B------:R-:W5:Y:S07]  /*6f30*/  LDSM.16.MT88.4 R16, [R141+0xb000] ;  /* 0x00b000008d10783b */ /* 0x000f6e0000004200 */
[C---:B-1----:R-:W-:Y:S08]  /*6f40*/  HMMA.16816.F32.BF16 R64, R4.reuse, R8, R64 ;  /* 0x000000080440723c */ /* 0x042ff00000041840 */
[C---:B---3--:R-:W-:Y:S08]  /*6f50*/  HMMA.16816.F32.BF16 R56, R4.reuse, R20, R56 ;  /* 0x000000140438723c */ /* 0x048ff00000041838 */
[C---:B------:R-:W-:Y:S01]  /*6f60*/  HMMA.16816.F32.BF16 R60, R4.reuse, R22, R60 ;  /* 0x00000016043c723c */ /* 0x040fe2000004183c */
[----:B------:R-:W1:Y:S07]  /*6f70*/  LDSM.16.MT88.4 R20, [R140+0xb000] ;  /* 0x00b000008c14783b */ /* 0x000e6e0000004200 */
[C---:B------:R-:W-:Y:S01]  /*6f80*/  HMMA.16816.F32.BF16 R68, R4.reuse, R10, R68 ;  /* 0x0000000a0444723c */ /* 0x040fe20000041844 */
[----:B------:R-:W3:Y:S07]  /*6f90*/  LDSM.16.MT88.4 R8, [R146+0x9800] ;  /* 0x009800009208783b */ /* 0x000eee0000004200 */
        /* <DEDUP_REMOVED lines=8> */
[----:B----4-:R-:W-:Y:S01]  /*7020*/  F2FP.BF16.F32.PACK_AB R4, R110, R125 ;  /* 0x0000007d6e04723e */ /* 0x010fe200000010ff */
        /* <DEDUP_REMOVED lines=34> */
.L_x_6354:
[----:B------:R-:W-:-:S07]  /*7250*/  IADD3 R2, PT, PT, R26, -0x1, RZ ;  /* 0xffffffff1a027810 */ /* 0x000fce0007ffe0ff */
.L_x_6360:
        /* <DEDUP_REMOVED lines=12> */
[----:B------:R-:W3:Y:S01]  /*7320*/  LDCU.64 UR6, c[0x0][0x3a0] ;  /* 0x00007400ff0677ac */ /* 0x000ee20008000a00 */
[----:B------:R-:W4:Y:S07]  /*7330*/  LDCU.64 UR8, c[0x0][0x3a8] ;  /* 0x00007500ff0877ac */ /* 0x000f2e0008000a00 */
[----:B------:R-:W-:Y:S01]  /*7340*/  @!P0 IADD3 R163, P1, PT, RZ, -R163, RZ ;  /* 0x800000a3ffa38210 */ /* 0x000fe20007f3e0ff */
[----:B-1----:R-:W-:-:S12]  /*7350*/  ULEA UR5, UR5, UR10, 0x18 ;  /* 0x0000000a05057291 */ /* 0x002fd8000f8ec0ff */
.L_x_6365:
[----:B------:R-:W1:Y:S01]  /*7360*/  S2R R160, SR_TID.X ;  /* 0x0000000000a07919 */ /* 0x000e620000002100 */
[----:B------:R-:W-:Y:S01]  /*7370*/  MOV R5, R158 ;  /* 0x0000009e00057202 */ /* 0x000fe20000000f00 */
[----:B------:R-:W5:Y:S01]  /*7380*/  @!P0 LDC R2, c[0x0][0x3c0] ;  /* 0x0000f000ff028b82 */ /* 0x000f620000000800 */
[----:B------:R-:W-:Y:S07]  /*7390*/  DEPBAR.LE SB0, 0x0 ;  /* 0x000080000000791a */ /* 0x000fee0000000000 */
[----:B------:R-:W-:Y:S01]  /*73a0*/  BAR.SYNC.DEFER_BLOCKING 0x0 ;  /* 0x0000000000007b1d */ /* 0x000fe20000010000 */
[----:B------:R-:W-:Y:S01]  /*73b0*/  IMAD.MOV.U32 R4, RZ, RZ, R159 ;  /* 0x000000ffff047224 */ /* 0x000fe200078e009f */
[----:B-1----:R-:W-:Y:S06]  /*73c0*/  SHF.L.U32 R154, R160, 0x3, RZ ;  /* 0x00000003a09a7819 */ /* 0x002fec00000006ff */
[----:B------:R-:W1:Y:S01]  /*73d0*/  LDC R103, c[0x0][0x3c4] ;  /* 0x0000f100ff677b82 */ /* 0x000e620000000800 */
[----:B-----5:R-:W-:Y:S04]  /*73e0*/  @!P0 IMAD.SHL.U32 R6, R2, 0x40, RZ ;  /* 0x0000004002068824 */ /* 0x020fe800078e00ff */
[----:B------:R-:W-:Y:S05]  /*73f0*/  @!P0 IMAD.X R6, RZ, RZ, ~R6, P1 ;  /* 0x000000ffff068224 */ /* 0x000fea00008e0e06 */
        /* <DEDUP_REMOVED lines=65> */
.L_x_6362:
[----:B------:R-:W-:Y:S01]  /*7810*/  LOP3.LUT R102, R154, 0x1f8, RZ, 0xc0, !PT ;  /* 0x000001f89a667812 */ /* 0x000fe200078ec0ff */
[----:B------:R-:W-:Y:S01]  /*7820*/  IMAD.SHL.U32 R173, R2, 0x20, RZ ;  /* 0x0000002002ad7824 */ /* 0x000fe200078e00ff */
[----:B------:R-:W-:Y:S01]  /*7830*/  LOP3.LUT R3, R154, 0x1e00, RZ, 0xc0, !PT ;  /* 0x00001e009a037812 */ /* 0x000fe200078ec0ff */
[----:B------:R-:W-:Y:S01]  /*7840*/  VIADD R166, R166, 0xffffffff ;  /* 0xffffffffa6a67836 */ /* 0x000fe20000000000 */
[----:B------:R-:W-:Y:S02]  /*7850*/  LOP3.LUT R100, R160, 0x38, RZ, 0xc0, !PT ;  /* 0x00000038a0647812 */ /* 0x000fe400078ec0ff */
[----:B------:R-:W-:Y:S02]  /*7860*/  IADD3 R174, P2, PT, R173, R158, RZ ;  /* 0x0000009eadae7210 */ /* 0x000fe40007f5e0ff */
[----:B------:R-:W-:Y:S02]  /*7870*/  LOP3.LUT R100, R3, R102, R100, 0xf6, !PT ;  /* 0x0000006603647212 */ /* 0x000fe400078ef664 */
[----:B-1----:R-:W-:Y:S02]  /*7880*/  SHF.L.U64.HI R103, R2, 0x5, R103 ;  /* 0x0000000502677819 */ /* 0x002fe40000010267 */
[----:B------:R-:W-:Y:S02]  /*7890*/  LEA R3, R100, UR5, 0x1 ;  /* 0x0000000564037c11 */ /* 0x000fe4000f8e08ff */
[-C--:B------:R-:W-:Y:S01]  /*78a0*/  IADD3 R172, P3, PT, R174, R173.reuse, RZ ;  /* 0x000000adaeac7210 */ /* 0x080fe20007f7e0ff */
[----:B------:R-:W-:Y:S02]  /*78b0*/  IMAD.X R175, R103, 0x1, R159, P2 ;  /* 0x0000000167af7824 */ /* 0x000fe400010e069f */
[----:B------:R-:W-:Y:S01]  /*78c0*/  @!PT LDS RZ, [RZ] ;  /* 0x00000000fffff984 */ /* 0x000fe20000000800 */
[----:B------:R-:W-:Y:S01]  /*78d0*/  @!PT LDS RZ, [RZ] ;  /* 0x00000000fffff984 */ /* 0x000fe20000000800 */
[----:B------:R-:W-:Y:S01]  /*78e0*/  @!PT LDS RZ, [RZ] ;  /* 0x00000000fffff984 */ /* 0x000fe20000000800 */
[----:B------:R1:W-:Y:S01]  /*78f0*/  LDGSTS.E.BYPASS.LTC128B.128 [R3+0x8000], desc[UR16][R158.64] ;  /* 0x080000009e037fae */ /* 0x0003e2000b981a10 */
[----:B------:R-:W-:Y:S01]  /*7900*/  IADD3 R102, P2, PT, R172, R173, RZ ;  /* 0x000000adac667210 */ /* 0x000fe20007f5e0ff */
[--C-:B------:R-:W-:Y:S02]  /*7910*/  IMAD.X R173, R175, 0x1, R103.reuse, P3 ;  /* 0x00000001afad7824 */ /* 0x100fe400018e0667 */
[----:B------:R1:W-:Y:S02]  /*7920*/  LDGSTS.E.BYPASS.LTC128B.128 [R3+0xa000], desc[UR16][R158.64+0x80] ;  /* 0x0a0000809e037fae */ /* 0x0003e4000b981a10 */
[----:B------:R-:W-:Y:S01]  /*7930*/  IMAD.X R103, R173, 0x1, R103, P2 ;  /* 0x00000001ad677824 */ /* 0x000fe200010e0667 */
[----:B------:R-:W-:Y:S01]  /*7940*/  ISETP.GT.AND P2, PT, R166, R155, PT ;  /* 0x0000009ba600720c */ /* 0x000fe20003f44270 */
[----:B------:R1:W-:Y:S04]  /*7950*/  LDGSTS.E.BYPASS.LTC128B.128 [R3+0x8800], desc[UR16][R174.64] ;  /* 0x08800000ae037fae */ /* 0x0003e8000b981a10 */
[----:B------:R1:W-:Y:S04]  /*7960*/  LDGSTS.E.BYPASS.LTC128B.128 [R3+0xa800], desc[UR16][R174.64+0x80] ;  /* 0x0a800080ae037fae */ /* 0x0003e8000b981a10 */
[----:B------:R1:W-:Y:S04]  /*7970*/  LDGSTS.E.BYPASS.LTC128B.128 [R3+0x9000], desc[UR16][R172.64] ;  /* 0x09000000ac037fae */ /* 0x0003e8000b981a10 */
[----:B------:R1:W-:Y:S04]  /*7980*/  LDGSTS.E.BYPASS.LTC128B.128 [R3+0xb000], desc[UR16][R172.64+0x80] ;  /* 0x0b000080ac037fae */ /* 0x0003e8000b981a10 */
[----:B------:R1:W-:Y:S04]  /*7990*/  LDGSTS.E.BYPASS.LTC128B.128 [R3+0x9800], desc[UR16][R102.64] ;  /* 0x0980000066037fae */ /* 0x0003e8000b981a10 */
[----:B------:R1:W-:Y:S04]  /*79a0*/  LDGSTS.E.BYPASS.LTC128B.128 [R3+0xb800], desc[UR16][R102.64+0x80] ;  /* 0x0b80008066037fae */ /* 0x0003e8000b981a10 */
[----:B------:R-:W-:Y:S04]  /*79b0*/  LDSM.16.M88.4 R104, [R151] ;  /* 0x000000009768783b */ /* 0x000fe80000000200 */
[----:B------:R-:W5:Y:S04]  /*79c0*/  LDSM.16.M88.4 R108, [R150+0x4000] ;  /* 0x00400000966c783b */ /* 0x000f680000000200 */
[----:B------:R-:W2:Y:S04]  /*79d0*/  LDSM.16.M88.4 R112, [R150+0x4800] ;  /* 0x004800009670783b */ /* 0x000ea80000000200 */
[----:B------:R-:W3:Y:S04]  /*79e0*/  LDSM.16.M88.4 R116, [R150+0x5000] ;  /* 0x005000009674783b */ /* 0x000ee80000000200 */
[----:B------:R-:W0:Y:S04]  /*79f0*/  LDGDEPBAR ;  /* 0x00000000000079af */ /* 0x000e280000000000 */
[----:B------:R-:W4:Y:S04]  /*7a00*/  LDSM.16.M88.4 R120, [R150+0x5800] ;  /* 0x005800009678783b */ /* 0x000f280000000200 */
[----:B------:R-:W-:Y:S04]  /*7a10*/  LDSM.16.M88.4 R124, [R149] ;  /* 0x00000000957c783b */ /* 0x000fe80000000200 */
[----:B------:R-:W1:Y:S04]  /*7a20*/  LDSM.16.M88.4 R128, [R145+0x4000] ;  /* 0x004000009180783b */ /* 0x000e680000000200 */
[----:B------:R-:W1:Y:S04]  /*7a30*/  LDSM.16.M88.4 R132, [R145+0x4800] ;  /* 0x004800009184783b */ /* 0x000e680000000200 */
[----:B------:R-:W-:Y:S01]  /*7a40*/  LDSM.16.M88.4 R136, [R148] ;  /* 0x000000009488783b */ /* 0x000fe20000000200 */
[C---:B-----5:R-:W-:Y:S08]  /*7a50*/  HMMA.16816.F32.BF16 R4, R104.reuse, R108, RZ ;  /* 0x0000006c6804723c */ /* 0x060ff000000418ff */
[C---:B------:R-:W-:Y:S01]  /*7a60*/  HMMA.16816.F32.BF16 R8, R104.reuse, R110, RZ ;  /* 0x0000006e6808723c */ /* 0x040fe200000418ff */
[----:B------:R-:W5:Y:S07]  /*7a70*/  LDSM.16.M88.4 R108, [R145+0x5000] ;  /* 0x00500000916c783b */ /* 0x000f6e0000000200 */
[C---:B--2---:R-:W-:Y:S08]  /*7a80*/  HMMA.16816.F32.BF16 R12, R104.reuse, R112, RZ ;  /* 0x00000070680c723c */ /* 0x044ff000000418ff */
[C---:B------:R-:W-:Y:S01]  /*7a90*/  HMMA.16816.F32.BF16 R16, R104.reuse, R114, RZ ;  /* 0x000000726810723c */ /* 0x040fe200000418ff */
[----:B------:R-:W2:Y:S07]  /*7aa0*/  LDSM.16.M88.4 R112, [R145+0x5800] ;  /* 0x005800009170783b */ /* 0x000eae0000000200 */
[C---:B---3--:R-:W-:Y:S08]  /*7ab0*/  HMMA.16816.F32.BF16 R20, R104.reuse, R116, RZ ;  /* 0x000000746814723c */ /* 0x048ff000000418ff */
[C---:B------:R-:W-:Y:S01]  /*7ac0*/  HMMA.16816.F32.BF16 R24, R104.reuse, R118, RZ ;  /* 0x000000766818723c */ /* 0x040fe200000418ff */
[----:B------:R-:W3:Y:S07]  /*7ad0*/  LDSM.16.M88.4 R116, [R144+0x4000] ;  /* 0x004000009074783b */ /* 0x000eee0000000200 */
[C---:B----4-:R-:W-:Y:S08]  /*7ae0*/  HMMA.16816.F32.BF16 R28, R104.reuse, R120, RZ ;  /* 0x00000078681c723c */ /* 0x050ff000000418ff */
[----:B------:R-:W-:Y:S01]  /*7af0*/  HMMA.16816.F32.BF16 R32, R104, R122, RZ ;  /* 0x0000007a6820723c */ /* 0x000fe200000418ff */
[----:B------:R-:W4:Y:S04]  /*7b00*/  LDSM.16.M88.4 R104, [R144+0x4800] ;  /* 0x004800009068783b */ /* 0x000f280000000200 */
[----:B------:R-:W4:Y:S03]  /*7b10*/  LDSM.16.M88.4 R120, [R144+0x5000] ;  /* 0x005000009078783b */ /* 0x000f260000000200 */
        /* <DEDUP_REMOVED lines=9> */
[C---:B--2---:R-:W-:Y:S08]  /*7bb0*/  HMMA.16816.F32.BF16 R28, R124.reuse, R112, R28 ;  /* 0x000000707c1c723c */ /* 0x044ff0000004181c */
[----:B------:R-:W-:Y:S01]  /*7bc0*/  HMMA.16816.F32.BF16 R32, R124, R114, R32 ;  /* 0x000000727c20723c */ /* 0x000fe20000041820 */
[----:B------:R-:W-:Y:S04]  /*7bd0*/  LDSM.16.M88.4 R112, [R143+0x4000] ;  /* 0x004000008f70783b */ /* 0x000fe80000000200 */
[----:B------:R-:W-:Y:S03]  /*7be0*/  LDSM.16.M88.4 R124, [R143+0x5000] ;  /* 0x005000008f7c783b */ /* 0x000fe60000000200 */
[C---:B---3--:R-:W-:Y:S08]  /*7bf0*/  HMMA.16816.F32.BF16 R4, R136.reuse, R116, R4 ;  /* 0x000000748804723c */ /* 0x048ff00000041804 */
[C---:B------:R-:W-:Y:S01]  /*7c00*/  HMMA.16816.F32.BF16 R8, R136.reuse, R118, R8 ;  /* 0x000000768808723c */ /* 0x040fe20000041808 */
[----:B------:R-:W-:Y:S07]  /*7c10*/  LDSM.16.M88.4 R116, [R143+0x4800] ;  /* 0x004800008f74783b */ /* 0x000fee0000000200 */
[C---:B----4-:R-:W-:Y:S08]  /*7c20*/  HMMA.16816.F32.BF16 R12, R136.reuse, R104, R12 ;  /* 0x00000068880c723c */ /* 0x050ff0000004180c */
[C---:B------:R-:W-:Y:S01]  /*7c30*/  HMMA.16816.F32.BF16 R16, R136.reuse, R106, R16 ;  /* 0x0000006a8810723c */ /* 0x040fe20000041810 */
[----:B------:R-:W2:Y:S07]  /*7c40*/  LDSM.16.M88.4 R104, [R147] ;  /* 0x000000009368783b */ /* 0x000eae0000000200 */
        /* <DEDUP_REMOVED lines=79> */
[----:B------:R-:W-:Y:S04]  /*8140*/  IADD3 R103, PT, PT, R167, -0x40, RZ ;  /* 0xffffffc0a7677810 */ /* 0x000fe80007ffe0ff */
[----:B------:R-:W-:Y:S02]  /*8150*/  IABS R104, R103 ;  /* 0x0000006700687213 */ /* 0x000fe40000000000 */
[-C--:B-1----:R-:W-:Y:S02]  /*8160*/  IABS R100, R2.reuse ;  /* 0x0000000200647213 */ /* 0x082fe40000000000 */
[-C--:B------:R-:W-:Y:S02]  /*8170*/  LOP3.LUT R103, R103, R2.reuse, RZ, 0x3c, !PT ;  /* 0x0000000267677212 */ /* 0x080fe400078e3cff */
[----:B------:R-:W1:Y:S10]  /*8180*/  I2F.RP R108, R100 ;  /* 0x00000064006c7306 */ /* 0x000e740000209400 */
[----:B-1----:R-:W1:Y:S02]  /*8190*/  MUFU.RCP R102, R108 ;  /* 0x0000006c00667308 */ /* 0x002e640000001000 */
[----:B-1----:R-:W-:Y:S01]  /*81a0*/  VIADD R106, R102, 0xffffffe ;  /* 0x0ffffffe666a7836 */ /* 0x002fe20000000000 */
[----:B------:R-:W-:Y:S02]  /*81b0*/  IABS R102, R111 ;  /* 0x0000006f00667213 */ /* 0x000fe40000000000 */
[----:B------:R-:W-:Y:S05]  /*81c0*/  LOP3.LUT R111, R111, R2, RZ, 0x3c, !PT ;  /* 0x000000026f6f7212 */ /* 0x000fea00078e3cff */
[----:B------:R-:W1:Y:S01]  /*81d0*/  F2I.FTZ.U32.TRUNC.NTZ R107, R106 ;  /* 0x0000006a006b7305 */ /* 0x000e62000021f000 */
        /* <DEDUP_REMOVED lines=43> */
[C---:B------:R-:W-:Y:S01]  /*8490*/  IMAD.WIDE.U32 R110, R107.reuse, UR6, R110 ;  /* 0x000000066b6e7c25 */ /* 0x040fe2000f8e006e */
[----:B------:R-:W-:Y:S02]  /*84a0*/  SHF.R.S32.HI R100, RZ, 0x1f, R107 ;  /* 0x0000001fff647819 */ /* 0x000fe4000001146b */
[----:B------:R-:W-:Y:S03]  /*84b0*/  LEA R156, P2, R110, R156, 0x1 ;  /* 0x0000009c6e9c7211 */ /* 0x000fe600078408ff */
[----:B------:R-:W-:Y:S04]  /*84c0*/  IMAD R100, R100, UR6, RZ ;  /* 0x0000000664647c24 */ /* 0x000fe8000f8e02ff */
[----:B------:R-:W-:Y:S05]  /*84d0*/  IMAD R100, R107, UR7, R100 ;  /* 0x000000076b647c24 */ /* 0x000fea000f8e0264 */
[----:B------:R-:W-:Y:S04]  /*84e0*/  IADD3 R100, PT, PT, R111, R100, RZ ;  /* 0x000000646f647210 */ /* 0x000fe80007ffe0ff */
[----:B------:R-:W-:Y:S07]  /*84f0*/  LEA.HI.X R157, R110, R157, R100, 0x1, P2 ;  /* 0x0000009d6e9d7211 */ /* 0x000fee00010f0c64 */
.L_x_6364:
        /* <DEDUP_REMOVED lines=20> */
.L_x_6363:
        /* <DEDUP_REMOVED lines=255> */
[----:B------:R-:W-:Y:S01]  /*9630*/  FADD.FTZ R7, R119, R0 ;  /* 0x0000000077077221 */ /* 0x000fe20000010000 */
[----:B------:R-:W-:Y:S02]  /*9640*/  MOV R0, R3 ;  /* 0x0000000300007202 */ /* 0x000fe40000000f00 */
[----:B------:R-:W-:Y:S01]  /*9650*/  FADD.FTZ R137, R137, R118 ;  /* 0x0000007689897221 */ /* 0x000fe20000010000 */
[----:B------:R-:W4:Y:S01]  /*9660*/  LDSM.16.MT88.4 R92, [R141+0xb000] ;  /* 0x00b000008d5c783b */ /* 0x000f220000004200 */
[C---:B------:R-:W-:Y:S05]  /*9670*/  HMMA.16816.F32.BF16 R8, R20.reuse, R96, R8 ;  /* 0x000000601408723c */ /* 0x040fea0000041808 */
[----:B------:R-:W-:Y:S01]  /*9680*/  FADD.FTZ R7, R136, R7 ;  /* 0x0000000788077221 */ /* 0x000fe20000010000 */
[----:B------:R-:W-:Y:S02]  /*9690*/  FADD.FTZ R134, R134, R137 ;  /* 0x0000008986867221 */ /* 0x000fe40000010000 */
[C---:B------:R-:W-:Y:S08]  /*96a0*/  HMMA.16816.F32.BF16 R36, R20.reuse, R98, R36 ;  /* 0x000000621424723c */ /* 0x040ff00000041824 */
        /* <DEDUP_REMOVED lines=13> */
[----:B------:R-:W-:Y:S01]  /*9780*/  F2FP.BF16.F32.PACK_AB R88, R139, R138 ;  /* 0x0000008a8b58723e */ /* 0x000fe200000010ff */
[----:B------:R-:W-:Y:S01]  /*9790*/  FADD.FTZ R138, R138, R7 ;  /* 0x000000078a8a7221 */ /* 0x000fe20000010000 */
[C---:B------:R-:W-:Y:S01]  /*97a0*/  F2FP.BF16.F32.PACK_AB R89, R168.reuse, R173 ;  /* 0x000000ada859723e */ /* 0x040fe200000010ff */
[----:B------:R-:W-:Y:S02]  /*97b0*/  FADD.FTZ R173, R173, R134 ;  /* 0x00000086adad7221 */ /* 0x000fe40000010000 */
[C---:B------:R-:W-:Y:S03]  /*97c0*/  HMMA.16816.F32.BF16 R76, R20.reuse, R90, R76 ;  /* 0x0000005a144c723c */ /* 0x040fe6000004184c */
[----:B------:R-:W-:Y:S01]  /*97d0*/  F2FP.BF16.F32.PACK_AB R90, R125, R170 ;  /* 0x000000aa7d5a723e */ /* 0x000fe200000010ff */
[----:B------:R-:W-:Y:S01]  /*97e0*/  FADD.FTZ R139, R139, R138 ;  /* 0x0000008a8b8b7221 */ /* 0x000fe20000010000 */
[----:B---3--:R-:W-:Y:S01]  /*97f0*/  F2FP.BF16.F32.PACK_AB R91, R175, R172 ;  /* 0x000000acaf5b723e */ /* 0x008fe200000010ff */
[----:B------:R-:W-:Y:S02]  /*9800*/  FADD.FTZ R173, R168, R173 ;  /* 0x000000ada8ad7221 */ /* 0x000fe40000010000 */
[C---:B----4-:R-:W-:Y:S03]  /*9810*/  HMMA.16816.F32.BF16 R80, R20.reuse, R92, R80 ;  /* 0x0000005c1450723c */ /* 0x050fe60000041850 */
        /* <DEDUP_REMOVED lines=28> */
.L_x_6361:
[----:B------:R-:W1:Y:S01]  /*99e0*/  SHFL.BFLY PT, R0, R171, 0x2, 0x1f ;  /* 0x0c401f00ab007f89 */ /* 0x000e6200000e0000 */
[C---:B------:R-:W-:Y:S01]  /*99f0*/  SHF.L.U32 R7, R160.reuse, 0x1, RZ ;  /* 0x00000001a0077819 */ /* 0x040fe200000006ff */
[----:B------:R-:W2:Y:S01]  /*9a00*/  S2UR UR7, SR_CTAID.Y ;  /* 0x00000000000779c3 */ /* 0x000ea20000002600 */
[C---:B------:R-:W-:Y:S01]  /*9a10*/  SHF.L.U32 R10, R160.reuse, 0x5, RZ ;  /* 0x00000005a00a7819 */ /* 0x040fe200000006ff */
[----:B------:R-:W3:Y:S01]  /*9a20*/  SHFL.BFLY PT, R2, R169, 0x2, 0x1f ;  /* 0x0c401f00a9027f89 */ /* 0x000ee200000e0000 */
[----:B------:R-:W-:Y:S01]  /*9a30*/  LOP3.LUT R9, R7, 0x6, RZ, 0xc0, !PT ;  /* 0x0000000607097812 */ /* 0x000fe200078ec0ff */
[----:B------:R-:W4:Y:S01]  /*9a40*/  LDCU UR4, c[0x0][0x44c] ;  /* 0x00008980ff0477ac */ /* 0x000f220008000800 */
[----:B------:R-:W-:Y:S01]  /*9a50*/  R2P PR, R160, 0x1c ;  /* 0x0000001ca0007804 */ /* 0x000fe20000000000 */
[----:B------:R-:W-:Y:S01]  /*9a60*/  BSSY.RECONVERGENT B0, `(.L_x_6366) ;  /* 0x00000b9000007945 */ /* 0x000fe20003800200 */
[----:B------:R-:W-:Y:S01]  /*9a70*/  LOP3.LUT R10, R9, 0x7c00, R10, 0xf8, !PT ;  /* 0x00007c00090a7812 */ /* 0x000fe200078ef80a */
[----:B------:R-:W5:Y:S01]  /*9a80*/  S2UR UR6, SR_CTAID.Z ;  /* 0x00000000000679c3 */ /* 0x000f620000002700 */
[----:B------:R-:W-:-:S07]  /*9a90*/  SHF.R.U32.HI R101, RZ, 0x2, R160 ;  /* 0x00000002ff657819 */ /* 0x000fce00000116a0 */
[----:B------:R-:W-:Y:S01]  /*9aa0*/  BAR.SYNC.DEFER_BLOCKING 0x0 ;  /* 0x0000000000007b1d */ /* 0x000fe20000010000 */
[----:B------:R-:W-:-:S07]  /*9ab0*/  LOP3.LUT P5, RZ, R160, 0x3, RZ, 0xc0, !PT ;  /* 0x00000003a0ff7812 */ /* 0x000fce00078ac0ff */
[----:B------:R-:W5:Y:S01]  /*9ac0*/  LDC R15, c[0x0][0x3e0] ;  /* 0x0000f800ff0f7b82 */ /* 0x000f620000000800 */
[----:B-1----:R-:W-:Y:S01]  /*9ad0*/  FADD.FTZ R0, R0, R171 ;  /* 0x000000ab00007221 */ /* 0x002fe20000010000 */
[----:B---3--:R-:W-:-:S04]  /*9ae0*/  FADD.FTZ R11, R2, R169 ;  /* 0x000000a9020b7221 */ /* 0x008fc80000010000 */
[----:B------:R-:W1:Y:S01]  /*9af0*/  SHFL.BFLY PT, R5, R0, 0x1, 0x1f ;  /* 0x0c201f0000057f89 */ /* 0x000e6200000e0000 */
[----:B------:R-:W-:-:S03]  /*9b00*/  SHF.L.U32 R2, R160, 0x4, RZ ;  /* 0x00000004a0027819 */ /* 0x000fc600000006ff */
[----:B------:R-:W3:Y:S01]  /*9b10*/  SHFL.BFLY PT, R4, R11, 0x1, 0x1f ;  /* 0x0c201f000b047f89 */ /* 0x000ee200000e0000 */
[C---:B------:R-:W-:Y:S02]  /*9b20*/  LOP3.LUT R12, R2.reuse, 0x1c0, RZ, 0xc0, !PT ;  /* 0x000001c0020c7812 */ /* 0x040fe400078ec0ff */
[----:B------:R-:W-:Y:S02]  /*9b30*/  LOP3.LUT R2, R2, 0x10, RZ, 0xc0, !PT ;  /* 0x0000001002027812 */ /* 0x000fe400078ec0ff */
[----:B------:R-:W-:Y:S02]  /*9b40*/  LOP3.LUT R7, R12, 0x38, R7, 0xf8, !PT ;  /* 0x000000380c077812 */ /* 0x000fe400078ef807 */
[----:B------:R-:W-:Y:S02]  /*9b50*/  SHF.R.U32.HI R12, RZ, 0x1, R160 ;  /* 0x00000001ff0c7819 */ /* 0x000fe400000116a0 */
[----:B------:R-:W-:Y:S01]  /*9b60*/  LOP3.LUT R7, R10, R7, RZ, 0xfc, !PT ;  /* 0x000000070a077212 */ /* 0x000fe200078efcff */
[----:B-1----:R-:W-:Y:S01]  /*9b70*/  FADD.FTZ R5, R0, R5 ;  /* 0x0000000500057221 */ /* 0x002fe20000010000 */
[----:B------:R-:W-:-:S03]  /*9b80*/  SHF.L.U32 R0, R160, 0x2, RZ ;  /* 0x00000002a0007819 */ /* 0x000fc600000006ff */
[----:B------:R-:W1:Y:S01]  /*9b90*/  MUFU.RCP R8, R5 ;  /* 0x0000000500087308 */ /* 0x000e620000001000 */
[----:B---3--:R-:W-:Y:S01]  /*9ba0*/  FADD.FTZ R4, R11, R4 ;  /* 0x000000040b047221 */ /* 0x008fe20000010000 */
[----:B------:R-:W-:Y:S02]  /*9bb0*/  LOP3.LUT R9, R0, 0x1f8, RZ, 0xc0, !PT ;  /* 0x000001f800097812 */ /* 0x000fe400078ec0ff */
[----:B------:R-:W-:Y:S02]  /*9bc0*/  FSETP.NE.FTZ.AND P1, PT, R5, RZ, PT ;  /* 0x000000ff0500720b */ /* 0x000fe40003f35000 */
[----:B------:R-:W-:Y:S02]  /*9bd0*/  LOP3.LUT R9, R9, 0x38, R12, 0x78, !PT ;  /* 0x0000003809097812 */ /* 0x000fe400078e780c */
[----:B------:R-:W3:Y:S01]  /*9be0*/  MUFU.RCP R6, R4 ;  /* 0x0000000400067308 */ /* 0x000ee20000001000 */
[----:B------:R-:W-:Y:S02]  /*9bf0*/  FSETP.NE.FTZ.AND P0, PT, R4, RZ, PT ;  /* 0x000000ff0400720b */ /* 0x000fe40003f15000 */
[----:B------:R-:W-:-:S02]  /*9c00*/  LEA R2, R9, R2, 0x2 ;  /* 0x0000000209027211 */ /* 0x000fc400078e10ff */
[----:B------:R-:W-:Y:S02]  /*9c10*/  MOV R9, 0x40 ;  /* 0x0000004000097802 */ /* 0x000fe40000000f00 */
[----:B------:R-:W-:Y:S02]  /*9c20*/  MOV R11, 0x20 ;  /* 0x00000020000b7802 */ /* 0x000fe40000000f00 */
[----:B------:R-:W-:Y:S01]  /*9c30*/  LOP3.LUT R12, R12, 0x30, RZ, 0xc0, !PT ;  /* 0x000000300c0c7812 */ /* 0x000fe200078ec0ff */
[----:B------:R-:W4:Y:S01]  /*9c40*/  @P1 LDC R17, c[0x0][0x458] ;  /* 0x00011600ff111b82 */ /* 0x000f220000000800 */
[----:B-1----:R-:W-:Y:S01]  /*9c50*/  FSEL R8, R8, 1, P1 ;  /* 0x3f80000008087808 */ /* 0x002fe20000800000 */
[----:B------:R-:W1:Y:S01]  /*9c60*/  @P1 MUFU.LG2 R5, R5 ;  /* 0x0000000500051308 */ /* 0x000e620000000c00 */
[----:B------:R-:W-:Y:S02]  /*9c70*/  SEL R11, R11, 0xffffffe0, !P2 ;  /* 0xffffffe00b0b7807 */ /* 0x000fe40005000000 */
[----:B------:R-:W-:Y:S01]  /*9c80*/  LOP3.LUT R101, R12, 0x7, R101, 0xf8, !PT ;  /* 0x000000070c657812 */ /* 0x000fe200078ef865 */
        /* <DEDUP_REMOVED lines=33> */
[----:B------:R-:W4:Y:S01]  /*9ea0*/  @P0 LDC R18, c[0x0][0x458] ;  /* 0x00011600ff120b82 */ /* 0x000f220000000800 */
[----:B---3--:R-:W-:Y:S01]  /*9eb0*/  FSEL R6, R6, 1, P0 ;  /* 0x3f80000006067808 */ /* 0x008fe20000000000 */
[----:B------:R-:W3:Y:S01]  /*9ec0*/  @P0 MUFU.LG2 R4, R4 ;  /* 0x0000000400040308 */ /* 0x000ee20000000c00 */
        /* <DEDUP_REMOVED lines=49> */
[----:B-1----:R-:W-:Y:S01]  /*a1e0*/  @P1 FMUL.FTZ R5, R5, 0.69314718246459960938 ;  /* 0x3f31721805051820 */ /* 0x002fe20000410000 */
[----:B---3--:R-:W-:Y:S01]  /*a1f0*/  @P0 FMUL.FTZ R4, R4, 0.69314718246459960938 ;  /* 0x3f31721804040820 */ /* 0x008fe20000410000 */
[----:B------:R-:W-:Y:S04]  /*a200*/  STS.64 [R13+0x800], R46 ;  /* 0x0008002e0d007388 */ /* 0x000fe80000000a00 */
[----:B------:R-:W-:Y:S04]  /*a210*/  STS.64 [R10], R48 ;  /* 0x000000300a007388 */ /* 0x000fe80000000a00 */
[----:B------:R-:W-:Y:S04]  /*a220*/  STS.64 [R10+0x800], R50 ;  /* 0x000800320a007388 */ /* 0x000fe80000000a00 */
[----:B------:R-:W-:Y:S04]  /*a230*/  STS.64 [R14], R52 ;  /* 0x000000340e007388 */ /* 0x000fe80000000a00 */
        /* <DEDUP_REMOVED lines=15> */
[----:B------:R3:W-:Y:S01]  /*a330*/  STS.64 [R10+0x4000], R80 ;  /* 0x004000500a007388 */ /* 0x0007e20000000a00 */
[----:B--2---:R-:W-:-:S03]  /*a340*/  MOV R69, 0xff800000 ;  /* 0xff80000000457802 */ /* 0x004fc60000000f00 */
[----:B------:R3:W-:Y:S01]  /*a350*/  STS.64 [R10+0x4800], R82 ;  /* 0x004800520a007388 */ /* 0x0007e20000000a00 */
[----:B-----5:R-:W-:Y:S01]  /*a360*/  IMAD R8, R15, R8, UR6 ;  /* 0x000000060f087e24 */ /* 0x020fe2000f8e0208 */
[----:B------:R-:W-:Y:S01]  /*a370*/  MOV R68, 0xff800000 ;  /* 0xff80000000447802 */ /* 0x000fe20000000f00 */
[----:B----4-:R-:W-:Y:S01]  /*a380*/  @P1 FFMA.FTZ R69, R100, R17, R5 ;  /* 0x0000001164451223 */ /* 0x010fe20000010005 */
[----:B------:R3:W-:Y:S01]  /*a390*/  STS.64 [R14+0x4000], R84 ;  /* 0x004000540e007388 */ /* 0x0007e20000000a00 */
[----:B------:R-:W-:Y:S02]  /*a3a0*/  IMAD R6, R6, R15, R8 ;  /* 0x0000000f06067224 */ /* 0x000fe400078e0208 */
[----:B------:R-:W-:Y:S01]  /*a3b0*/  @P0 FFMA.FTZ R68, R3, R18, R4 ;  /* 0x0000001203440223 */ /* 0x000fe20000010004 */
[----:B------:R3:W-:Y:S01]  /*a3c0*/  STS.64 [R14+0x4800], R86 ;  /* 0x004800560e007388 */ /* 0x0007e20000000a00 */
[----:B------:R-:W-:-:S03]  /*a3d0*/  IMAD R162, R6, R7, R162 ;  /* 0x0000000706a27224 */ /* 0x000fc600078e02a2 */
        /* <DEDUP_REMOVED lines=24> */
[C---:B---3--:R-:W-:Y:S01]  /*a560*/  VIADD R71, R101.reuse, 0x8 ;  /* 0x0000000865477836 */ /* 0x048fe20000000000 */
        /* <DEDUP_REMOVED lines=8> */
.L_x_6367:
[----:B------:R-:W-:Y:S05]  /*a5f0*/  BSYNC.RECONVERGENT B0 ;  /* 0x0000000000007941 */ /* 0x000fea0003800200 */
.L_x_6366:
[----:B------:R-:W4:Y:S01]  /*a600*/  LDCU.64 UR4, c[0x0][0x3f8] ;  /* 0x00007f00ff0477ac */ /* 0x000f220008000a00 */
[----:B--23--:R-:W-:Y:S01]  /*a610*/  LOP3.LUT R71, R154, 0x1f80, RZ, 0xc0, !PT ;  /* 0x00001f809a477812 */ /* 0x00cfe200078ec0ff */
[C---:B------:R-:W-:Y:S01]  /*a620*/  VIADD R69, R153.reuse, 0x8 ;  /* 0x0000000899457836 */ /* 0x040fe20000000000 */
[-C--:B------:R-:W-:Y:S02]  /*a630*/  ISETP.GE.AND P0, PT, R153, R152.reuse, PT ;  /* 0x000000989900720c */ /* 0x080fe40003f06270 */
[----:B------:R-:W-:Y:S01]  /*a640*/  LOP3.LUT R0, R71, 0x3c, R0, 0xf8, !PT ;  /* 0x0000003c47007812 */ /* 0x000fe200078ef800 */
[----:B------:R-:W-:Y:S01]  /*a650*/  VIADD R71, R153, 0x10 ;  /* 0x0000001099477836 */ /* 0x000fe20000000000 */
[----:B------:R-:W-:Y:S01]  /*a660*/  ISETP.GE.AND P6, PT, R69, R152, PT ;  /* 0x000000984500720c */ /* 0x000fe20003fc6270 */
[----:B------:R-:W-:Y:S01]  /*a670*/  VIADD R69, R153, 0x18 ;  /* 0x0000001899457836 */ /* 0x000fe20000000000 */
[----:B------:R-:W-:Y:S02]  /*a680*/  IADD3 R0, P1, PT, R3, R0, RZ ;  /* 0x0000000003007210 */ /* 0x000fe40007f3e0ff */
[-C--:B------:R-:W-:Y:S01]  /*a690*/  ISETP.GE.AND P5, PT, R71, R152.reuse, PT ;  /* 0x000000984700720c */ /* 0x080fe20003fa6270 */
[----:B------:R-:W-:Y:S01]  /*a6a0*/  VIADD R71, R153, 0x20 ;  /* 0x0000002099477836 */ /* 0x000fe20000000000 */
[----:B------:R-:W-:Y:S01]  /*a6b0*/  LEA.HI.X.SX32 R73, R3, RZ, 0x1, P1 ;  /* 0x000000ff03497211 */ /* 0x000fe200008f0eff */
[----:B------:R-:W-:Y:S01]  /*a6c0*/  VIADD R3, R153, 0x30 ;  /* 0x0000003099037836 */ /* 0x000fe20000000000 */
[-C--:B------:R-:W-:Y:S01]  /*a6d0*/  ISETP.GE.AND P4, PT, R69, R152.reuse, PT ;  /* 0x000000984500720c */ /* 0x080fe20003f86270 */
[----:B------:R-:W-:Y:S01]  /*a6e0*/  VIADD R69, R153, 0x28 ;  /* 0x0000002899457836 */ /* 0x000fe20000000000 */
[----:B------:R-:W-:Y:S01]  /*a6f0*/  ISETP.GE.AND P3, PT, R71, R152, PT ;  /* 0x000000984700720c */ /* 0x000fe20003f66270 */
[----:B------:R-:W-:Y:S01]  /*a700*/  VIADD R153, R153, 0x38 ;  /* 0x0000003899997836 */ /* 0x000fe20000000000 */
[----:B----4-:R-:W-:-:S02]  /*a710*/  LEA R72, P1, R0, UR4, 0x2 ;  /* 0x0000000400487c11 */ /* 0x010fc4000f8210ff */
[-C--:B------:R-:W-:Y:S02]  /*a720*/  ISETP.GE.AND P2, PT, R69, R152.reuse, PT ;  /* 0x000000984500720c */ /* 0x080fe40003f46270 */
[----:B------:R-:W-:Y:S02]  /*a730*/  LEA.HI.X R73, R0, UR5, R73, 0x2, P1 ;  /* 0x0000000500497c11 */ /* 0x000fe400088f1449 */
[----:B------:R-:W-:-:S03]  /*a740*/  ISETP.GE.AND P1, PT, R3, R152, PT ;  /* 0x000000980300720c */ /* 0x000fc60003f26270 */
[----:B-1----:R1:W-:Y:S04]  /*a750*/  @!P0 STG.E.128 desc[UR16][R72.64], R64 ;  /* 0x0000004048008986 */ /* 0x0023e8000c101d10 */
        /* <DEDUP_REMOVED lines=18> */
.L_x_6368:
        /* <DEDUP_REMOVED lines=16> */
.L_x_7256:


//--------------------- .text._ZN5flash24flash_fwd_splitkv_kernelI23Flash_fwd_kernel_traitsILi128ELi64ELi64ELi4ELb0ELb0EN7cutlass10bfloat16_tE19Flash_kernel_traitsILi128ELi64ELi64ELi4ES3_EELb1ELb0ELb0ELb0ELb1ELb1ELb1ELb0EEEvNS_16Flash_fwd_paramsE --------------------------
	.section	.text._ZN5flash24flash_fwd_splitkv_kernelI23Flash_fwd_kernel_traitsILi128ELi64ELi64ELi4ELb0ELb0EN7cutlass10bfloat16_tE19Flash_kernel_traitsILi128ELi64ELi64ELi4ES3_EELb1ELb0ELb0ELb0ELb1ELb1ELb1ELb0EEEvNS_16Flash_fwd_paramsE,"ax",@progbits
	.align	128
        .global         _ZN5flash24flash_fwd_splitkv_kernelI23Flash_fwd_kernel_traitsILi128ELi64ELi64ELi4ELb0ELb0EN7cutlass10bfloat16_tE19Flash_kernel_traitsILi128ELi64ELi64ELi4ES3_EELb1ELb0ELb0ELb0ELb1ELb1ELb1ELb0EEEvNS_16Flash_fwd_paramsE
        .type           _ZN5flash24flash_fwd_splitkv_kernelI23Flash_fwd_kernel_traitsILi128ELi64ELi64ELi4ELb0ELb0EN7cutlass10bfloat16_tE19Flash_kernel_traitsILi128ELi64ELi64ELi4ES3_EELb1ELb0ELb0ELb0ELb1ELb1ELb1ELb0EEEvNS_16Flash_fwd_paramsE,@function
        .size           _ZN5flash24flash_fwd_splitkv_kernelI23Flash_fwd_kernel_traitsILi128ELi64ELi64ELi4ELb0ELb0EN7cutlass10bfloat16_tE19Flash_kernel_traitsILi128ELi64ELi64ELi4ES3_EELb1ELb0ELb0ELb0ELb1ELb1ELb1ELb0EEEvNS_16Flash_fwd_paramsE,(.L_x_7257 - _ZN5flash24flash_fwd_splitkv_kernelI23Flash_fwd_kernel_traitsILi128ELi64ELi64ELi4ELb0ELb0EN7cutlass10bfloat16_tE19Flash_kernel_traitsILi128ELi64ELi64ELi4ES3_EELb1ELb0ELb0ELb0ELb1ELb1ELb1ELb0EEEvNS_16Flash_fwd_paramsE)
        .other          _ZN5flash24flash_fwd_splitkv_kernelI23Flash_fwd_kernel_traitsILi128ELi64ELi64ELi4ELb0ELb0EN7cutlass10bfloat16_tE19Flash_kernel_traitsILi128ELi64ELi64ELi4ES3_EELb1ELb0ELb0ELb0ELb1ELb1ELb1ELb0EEEvNS_16Flash_fwd_paramsE,@"STO_CUDA_ENTRY STV_DEFAULT"
_ZN5flash24flash_fwd_splitkv_kernelI23Flash_fwd_kernel_traitsILi128ELi64ELi64ELi4ELb0ELb0EN7cutlass10bfloat16_tE19Flash_kernel_traitsILi128ELi64ELi64ELi4ES3_EELb1ELb0ELb0ELb0ELb1ELb1ELb1ELb0EEEvNS_16Flash_fwd_paramsE:
.text._ZN5flash24flash_fwd_splitkv_kernelI23Flash_fwd_kernel_traitsILi128ELi64ELi64ELi4ELb0ELb0EN7cutlass10bfloat16_tE19Flash_kernel_traitsILi128ELi64ELi64ELi4ES3_EELb1ELb0ELb0ELb0ELb1ELb1ELb1ELb0EEEvNS_16Flash_fwd_paramsE:
        /* <DEDUP_REMOVED lines=56> */
.L_x_6369:
        /* <DEDUP_REMOVED lines=153> */
.L_x_6370:
        /* <DEDUP_REMOVED lines=8> */
.L_x_6371:
        /* <DEDUP_REMOVED lines=100> */
.L_x_6372:
        /* <DEDUP_REMOVED lines=15> */
.L_x_6374:
[----:B------:R-:W2:Y:S01]  /*14c0*/  LDC.64 R102, c[0x0][0x3b8] ;  /* 0x0000ee00ff667b82 */ /* 0x000ea20000000a00 */
[----:B------:R-:W-:-:S05]  /*14d0*/  IADD3 R8, PT, PT, R0, R5, RZ ;  /* 0x0000000500087210 */ /* 0x000fca0007ffe0ff */
[C---:B--2---:R-:W-:Y:S02]  /*14e0*/  IMAD R13, R8.reuse, R103, RZ ;  /* 0x00000067080d7224 */ /* 0x044fe400078e02ff */
[----:B------:R-:W-:-:S05]  /*14f0*/  IMAD.WIDE.U32 R8, R8, R102, RZ ;  /* 0x0000006608087225 */ /* 0x000fca00078e00ff */
[----:B------:R-:W-:Y:S02]  /*1500*/  IADD3 R13, PT, PT, R9, R13, RZ ;  /* 0x0000000d090d7210 */ /* 0x000fe40007ffe0ff */
[----:B------:R-:W-:Y:S02]  /*1510*/  MOV R12, R8 ;  /* 0x00000008000c7202 */ /* 0x000fe40000000f00 */
.L_x_6375:
        /* <DEDUP_REMOVED lines=14> */
.L_x_6376:
[----:B------:R-:W2:Y:S01]  /*1600*/  LDC.64 R24, c[0x0][0x3c0] ;  /* 0x0000f000ff187b82 */ /* 0x000ea20000000a00 */
[----:B------:R-:W-:-:S05]  /*1610*/  IADD3 R5, PT, PT, R0, R5, RZ ;  /* 0x0000000500057210 */ /* 0x000fca0007ffe0ff */
[C---:B--2---:R-:W-:Y:S02]  /*1620*/  IMAD R15, R5.reuse, R25, RZ ;  /* 0x00000019050f7224 */ /* 0x044fe400078e02ff */
[----:B------:R-:W-:-:S05]  /*1630*/  IMAD.WIDE.U32 R4, R5, R24, RZ ;  /* 0x0000001805047225 */ /* 0x000fca00078e00ff */
[----:B------:R-:W-:Y:S02]  /*1640*/  IADD3 R15, PT, PT, R5, R15, RZ ;  /* 0x0000000f050f7210 */ /* 0x000fe40007ffe0ff */
[----:B------:R-:W-:-:S07]  /*1650*/  MOV R14, R4 ;  /* 0x00000004000e7202 */ /* 0x000fce0000000f00 */
.L_x_6377:
        /* <DEDUP_REMOVED lines=46> */
.L_x_6373:
[----:B------:R-:W-:Y:S01]  /*1940*/  ISETP.NE.AND P0, PT, R3, -0x1, PT ;  /* 0xffffffff0300780c */ /* 0x000fe20003f05270 */
[----:B------:R-:W-:Y:S01]  /*1950*/  IMAD.IADD R158, R87, 0x1, -R168 ;  /* 0x00000001579e7824 */ /* 0x000fe200078e0aa8 */
[----:B------:R-:W-:Y:S01]  /*1960*/  SHF.R.U32.HI R16, RZ, 0x3, R166 ;  /* 0x00000003ff107819 */ /* 0x000fe200000116a6 */
[----:B------:R-:W-:Y:S01]  /*1970*/  IMAD.SHL.U32 R160, R166, 0x8, RZ ;  /* 0x00000008a6a07824 */ /* 0x000fe200078e00ff */
[----:B------:R-:W1:Y:S01]  /*1980*/  LDCU.64 UR4, c[0x0][0x3c8] ;  /* 0x00007900ff0477ac */ /* 0x000e620008000a00 */
[----:B------:R-:W-:Y:S01]  /*1990*/  IMAD.MOV.U32 R17, RZ, RZ, RZ ;  /* 0x000000ffff117224 */ /* 0x000fe200078e00ff */
[-C--:B------:R-:W-:Y:S01]  /*19a0*/  ISETP.GE.AND P6, PT, R16, R158.reuse, PT ;  /* 0x0000009e1000720c */ /* 0x080fe20003fc6270 */
[----:B------:R-:W2:Y:S01]  /*19b0*/  S2UR UR6, SR_CgaCtaId ;  /* 0x00000000000679c3 */ /* 0x000ea20000008800 */
[----:B------:R-:W-:Y:S01]  /*19c0*/  LOP3.LUT R0, R160, 0x38, RZ, 0xc0, !PT ;  /* 0x00000038a0007812 */ /* 0x000fe200078ec0ff */
[----:B------:R-:W-:Y:S01]  /*19d0*/  IMAD.WIDE.U32 R32, R33, 0x40, R16 ;  /* 0x0000004021207825 */ /* 0x000fe200078e0010 */
[C---:B------:R-:W-:Y:S01]  /*19e0*/  IADD3 R21, PT, PT, R16.reuse, 0x10, RZ ;  /* 0x0000001010157810 */ /* 0x040fe20007ffe0ff */
[----:B------:R-:W3:Y:S01]  /*19f0*/  LDCU.64 UR10, c[0x0][0x388] ;  /* 0x00007100ff0a77ac */ /* 0x000ee20008000a00 */
[----:B------:R-:W-:Y:S01]  /*1a00*/  SHF.R.S32.HI R11, RZ, 0x1f, R34 ;  /* 0x0000001fff0b7819 */ /* 0x000fe20000011422 */
[----:B------:R-:W-:Y:S01]  /*1a10*/  VIADD R17, R16, 0x20 ;  /* 0x0000002010117836 */ /* 0x000fe20000000000 */
[----:B------:R-:W-:Y:S01]  /*1a20*/  ISETP.GE.AND P3, PT, R21, R158, PT ;  /* 0x0000009e1500720c */ /* 0x000fe20003f66270 */
[----:B------:R-:W4:Y:S01]  /*1a30*/  @P0 LDC.64 R4, c[0x0][0x3b0] ;  /* 0x0000ec00ff040b82 */ /* 0x000f220000000a00 */
[----:B------:R-:W-:-:S02]  /*1a40*/  LOP3.LUT R101, R160, 0x1f8, RZ, 0xc0, !PT ;  /* 0x000001f8a0657812 */ /* 0x000fc400078ec0ff */
[----:B------:R-:W-:Y:S02]  /*1a50*/  ISETP.GE.AND P1, PT, R17, R158, PT ;  /* 0x0000009e1100720c */ /* 0x000fe40003f26270 */
[--C-:B------:R-:W-:Y:S01]  /*1a60*/  LOP3.LUT R101, R101, 0x38, R166.reuse, 0x78, !PT ;  /* 0x0000003865657812 */ /* 0x100fe200078e78a6 */
[----:B-1----:R-:W-:Y:S02]  /*1a70*/  IMAD R11, R11, UR4, RZ ;  /* 0x000000040b0b7c24 */ /* 0x002fe4000f8e02ff */
[----:B------:R-:W1:Y:S01]  /*1a80*/  @!P0 LDC.64 R6, c[0x0][0x398] ;  /* 0x0000e600ff068b82 */ /* 0x000e620000000a00 */
[----:B------:R-:W-:Y:S01]  /*1a90*/  SHF.L.U64.HI R84, R102, 0x4, R103 ;  /* 0x0000000466547819 */ /* 0x000fe20000010267 */
[----:B------:R-:W-:Y:S02]  /*1aa0*/  IMAD R11, R34, UR5, R11 ;  /* 0x00000005220b7c24 */ /* 0x000fe4000f8e020b */
[----:B------:R-:W-:Y:S01]  /*1ab0*/  @!P3 IADD3 R26, P5, PT, R32, 0x10, RZ ;  /* 0x00000010201ab810 */ /* 0x000fe20007fbe0ff */
[----:B------:R-:W-:Y:S01]  /*1ac0*/  UMOV UR5, 0x400 ;  /* 0x0000040000057882 */ /* 0x000fe20000000000 */
[----:B------:R-:W-:-:S02]  /*1ad0*/  SHF.R.U32.HI R159, RZ, 0x4, R166 ;  /* 0x00000004ff9f7819 */ /* 0x000fc400000116a6 */
[----:B------:R-:W5:Y:S01]  /*1ae0*/  @!P3 LDC.64 R14, c[0x0][0x3b0] ;  /* 0x0000ec00ff0ebb82 */ /* 0x000f620000000a00 */
[----:B------:R-:W-:Y:S01]  /*1af0*/  @!P3 IMAD.X R29, RZ, RZ, R33, P5 ;  /* 0x000000ffff1db224 */ /* 0x000fe200028e0621 */
[----:B------:R-:W-:Y:S01]  /*1b00*/  @!P1 IADD3 R27, P4, PT, R32, 0x20, RZ ;  /* 0x00000020201b9810 */ /* 0x000fe20007f9e0ff */
[----:B--2---:R-:W-:Y:S01]  /*1b10*/  ULEA UR5, UR6, UR5, 0x18 ;  /* 0x0000000506057291 */ /* 0x004fe2000f8ec0ff */
[----:B------:R-:W-:Y:S01]  /*1b20*/  SHF.R.U32.HI R86, RZ, 0x1, R166 ;  /* 0x00000001ff567819 */ /* 0x000fe200000116a6 */
[----:B------:R-:W2:Y:S01]  /*1b30*/  LDCU.64 UR6, c[0x0][0x390] ;  /* 0x00007200ff0677ac */ /* 0x000ea20008000a00 */
[----:B----4-:R-:W-:-:S04]  /*1b40*/  @P0 IMAD.WIDE.U32 R12, R3, R4, RZ ;  /* 0x00000004030c0225 */ /* 0x010fc800078e00ff */
[----:B-1----:R-:W-:Y:S01]  /*1b50*/  @!P0 IMAD.WIDE.U32 R8, R167, R6, RZ ;  /* 0x00000006a7088225 */ /* 0x002fe200078e00ff */
[----:B------:R-:W-:-:S03]  /*1b60*/  @P0 MOV R8, R12 ;  /* 0x0000000c00080202 */ /* 0x000fc60000000f00 */
        /* <DEDUP_REMOVED lines=11> */
[----:B------:R-:W-:Y:S01]  /*1c20*/  LOP3.LUT R8, R160, 0x1e00, RZ, 0xc0, !PT ;  /* 0x00001e00a0087812 */ /* 0x000fe200078ec0ff */
[----:B------:R-:W5:Y:S02]  /*1c30*/  LDCU UR4, c[0x0][0x50c] ;  /* 0x0000a180ff0477ac */ /* 0x000f640008000800 */
[--C-:B------:R-:W-:Y:S01]  /*1c40*/  @!P3 IMAD.MOV.U32 R38, RZ, RZ, R34.reuse ;  /* 0x000000ffff26b224 */ /* 0x100fe200078e0022 */
[----:B------:R-:W-:Y:S01]  /*1c50*/  IADD3 R35, PT, PT, R35, R11, RZ ;  /* 0x0000000b23237210 */ /* 0x000fe20007ffe0ff */
[--C-:B------:R-:W-:Y:S01]  /*1c60*/  @!P1 IMAD.MOV.U32 R36, RZ, RZ, R34.reuse ;  /* 0x000000ffff249224 */ /* 0x100fe200078e0022 */
[----:B------:R-:W-:Y:S01]  /*1c70*/  LOP3.LUT R101, R101, R8, RZ, 0xfc, !PT ;  /* 0x0000000865657212 */ /* 0x000fe200078efcff */
[----:B------:R-:W3:Y:S01]  /*1c80*/  @!P3 LDC.64 R10, c[0x0][0x380] ;  /* 0x0000e000ff0abb82 */ /* 0x000ee20000000a00 */
[C---:B------:R-:W-:Y:S01]  /*1c90*/  @!P0 IADD3 R23, P2, PT, R32.reuse, 0x30, RZ ;  /* 0x0000003020178810 */ /* 0x040fe20007f5e0ff */
[--C-:B------:R-:W-:Y:S01]  /*1ca0*/  @!P1 IMAD.MOV.U32 R37, RZ, RZ, R35.reuse ;  /* 0x000000ffff259224 */ /* 0x100fe200078e0023 */
[----:B------:R-:W-:Y:S01]  /*1cb0*/  @!P3 MOV R39, R35 ;  /* 0x000000230027b202 */ /* 0x000fe20000000f00 */
[-C--:B-1----:R-:W-:Y:S01]  /*1cc0*/  @!P6 IMAD R9, R33, R6.reuse, RZ ;  /* 0x000000062109e224 */ /* 0x082fe200078e02ff */
[----:B------:R-:W-:Y:S01]  /*1cd0*/  LEA R101, R101, UR5, 0x1 ;  /* 0x0000000565657c11 */ /* 0x000fe2000f8e08ff */
[----:B------:R-:W-:-:S02]  /*1ce0*/  @!P6 IMAD.WIDE.U32 R30, R32, R6, R34 ;  /* 0x00000006201ee225 */ /* 0x000fc400078e0022 */
[----:B------:R-:W1:Y:S02]  /*1cf0*/  @!P0 LDC.64 R12, c[0x0][0x3b0] ;  /* 0x0000ec00ff0c8b82 */ /* 0x000e640000000a00 */
[----:B------:R-:W-:Y:S02]  /*1d00*/  @!P6 IMAD R9, R32, R7, R9 ;  /* 0x000000072009e224 */ /* 0x000fe400078e0209 */
[----:B------:R-:W-:Y:S01]  /*1d10*/  @!P3 IMAD.WIDE.U32 R38, R26, R14, R38 ;  /* 0x0000000e1a26b225 */ /* 0x000fe200078e0026 */
[----:B----4-:R-:W-:Y:S02]  /*1d20*/  @!P6 LEA R40, P5, R30, R4, 0x1 ;  /* 0x000000041e28e211 */ /* 0x010fe400078a08ff */
[----:B------:R-:W-:Y:S01]  /*1d30*/  IADD3 R26, PT, PT, R2, -0x1, RZ ;  /* 0xffffffff021a7810 */ /* 0x000fe20007ffe0ff */
[----:B------:R-:W4:Y:S01]  /*1d40*/  @!P1 LDC.64 R6, c[0x0][0x3b0] ;  /* 0x0000ec00ff069b82 */ /* 0x000f220000000a00 */
[----:B------:R-:W-:Y:S01]  /*1d50*/  @!P6 IMAD.IADD R8, R31, 0x1, R9 ;  /* 0x000000011f08e824 */ /* 0x000fe200078e0209 */
[----:B------:R-:W-:Y:S01]  /*1d60*/  @!P1 IADD3.X R31, PT, PT, RZ, R33, RZ, P4, !PT ;  /* 0x00000021ff1f9210 */ /* 0x000fe200027fe4ff */
[----:B------:R-:W-:-:S02]  /*1d70*/  @!P0 IMAD.X R33, RZ, RZ, R33, P2 ;  /* 0x000000ffff218224 */ /* 0x000fc400010e0621 */
[----:B------:R-:W-:Y:S01]  /*1d80*/  @!P3 IMAD.IADD R15, R39, 0x1, R15 ;  /* 0x00000001270fb824 */ /* 0x000fe200078e020f */
[----:B------:R-:W-:Y:S02]  /*1d90*/  @!P6 LEA.HI.X R41, R30, R5, R8, 0x1, P5 ;  /* 0x000000051e29e211 */ /* 0x000fe400028f0c08 */
[----:B------:R-:W2:Y:S03]  /*1da0*/  @!P1 LDC.64 R8, c[0x0][0x380] ;  /* 0x0000e000ff089b82 */ /* 0x000ea60000000a00 */
[----:B------:R-:W-:Y:S01]  /*1db0*/  @!PT LDS RZ, [RZ] ;  /* 0x00000000fffff984 */ /* 0x000fe20000000800 */
[----:B------:R-:W-:Y:S01]  /*1dc0*/  @!PT LDS RZ, [RZ] ;  /* 0x00000000fffff984 */ /* 0x000fe20000000800 */
[----:B------:R-:W-:Y:S01]  /*1dd0*/  @!PT LDS RZ, [RZ] ;  /* 0x00000000fffff984 */ /* 0x000fe20000000800 */
[----:B------:R-:W-:Y:S04]  /*1de0*/  @!P6 LDGSTS.E.BYPASS.LTC128B.128 [R101], desc[UR16][R40.64] ;  /* 0x000000002865efae */ /* 0x000fe8000b981a10 */
[----:B------:R-:W-:Y:S01]  /*1df0*/  @!P6 LDGSTS.E.BYPASS.LTC128B.128 [R101+0x2000], desc[UR16][R40.64+0x80] ;  /* 0x020000802865efae */ /* 0x000fe2000b981a10 */
[----:B------:R-:W5:Y:S01]  /*1e00*/  @!P0 LDC.64 R4, c[0x0][0x380] ;  /* 0x0000e000ff048b82 */ /* 0x000f620000000a00 */
[----:B-1----:R-:W-:-:S02]  /*1e10*/  @!P0 IMAD R14, R33, R12, RZ ;  /* 0x0000000c210e8224 */ /* 0x002fc400078e02ff */
[----:B------:R-:W-:-:S04]  /*1e20*/  @!P0 IMAD.WIDE.U32 R34, R23, R12, R34 ;  /* 0x0000000c17228225 */ /* 0x000fc800078e0022 */
[----:B------:R-:W-:Y:S01]  /*1e30*/  @!P0 IMAD R13, R23, R13, R14 ;  /* 0x0000000d170d8224 */ /* 0x000fe200078e020e */
[C---:B---3--:R-:W-:Y:S01]  /*1e40*/  @!P3 LEA R14, P2, R38.reuse, R10, 0x1 ;  /* 0x0000000a260eb211 */ /* 0x048fe200078408ff */
[-C--:B----4-:R-:W-:Y:S02]  /*1e50*/  @!P1 IMAD R28, R31, R6.reuse, RZ ;  /* 0x000000061f1c9224 */ /* 0x090fe400078e02ff */
[----:B------:R-:W-:Y:S01]  /*1e60*/  @!P1 IMAD.WIDE.U32 R36, R27, R6, R36 ;  /* 0x000000061b249225 */ /* 0x000fe200078e0024 */
[----:B------:R-:W-:Y:S02]  /*1e70*/  @!P3 LEA.HI.X R15, R38, R11, R15, 0x1, P2 ;  /* 0x0000000b260fb211 */ /* 0x000fe400010f0c0f */
[----:B------:R-:W-:Y:S01]  /*1e80*/  @!P0 IADD3 R13, PT, PT, R35, R13, RZ ;  /* 0x0000000d230d8210 */ /* 0x000fe20007ffe0ff */
[----:B------:R-:W-:Y:S01]  /*1e90*/  @!P1 IMAD R7, R27, R7, R28 ;  /* 0x000000071b079224 */ /* 0x000fe200078e021c */
[----:B--2---:R-:W-:Y:S01]  /*1ea0*/  @!P1 LEA R8, P4, R36, R8, 0x1 ;  /* 0x0000000824089211 */ /* 0x004fe200078808ff */
[----:B------:R-:W-:Y:S01]  /*1eb0*/  IMAD.SHL.U32 R6, R26, 0x40, RZ ;  /* 0x000000401a067824 */ /* 0x000fe200078e00ff */
[----:B------:R-:W-:Y:S01]  /*1ec0*/  @!P3 LDGSTS.E.BYPASS.LTC128B.128 [R101+0x800], desc[UR16][R14.64] ;  /* 0x008000000e65bfae */ /* 0x000fe2000b981a10 */
[----:B------:R-:W-:Y:S01]  /*1ed0*/  @!P1 IMAD.IADD R7, R37, 0x1, R7 ;  /* 0x0000000125079824 */ /* 0x000fe200078e0207 */
[----:B------:R-:W-:-:S02]  /*1ee0*/  SHF.L.U32 R27, R102, 0x4, RZ ;  /* 0x00000004661b7819 */ /* 0x000fc400000006ff */
[----:B------:R-:W-:Y:S01]  /*1ef0*/  @!P3 LDGSTS.E.BYPASS.LTC128B.128 [R101+0x2800], desc[UR16][R14.64+0x80] ;  /* 0x028000800e65bfae */ /* 0x000fe2000b981a10 */
[----:B------:R-:W-:Y:S02]  /*1f00*/  IADD3 R10, PT, PT, -R6, R85, RZ ;  /* 0x00000055060a7210 */ /* 0x000fe40007ffe1ff */
[----:B------:R-:W-:Y:S02]  /*1f10*/  @!P1 LEA.HI.X R9, R36, R9, R7, 0x1, P4 ;  /* 0x0000000924099211 */ /* 0x000fe400020f0c07 */
[----:B------:R-:W-:Y:S02]  /*1f20*/  IADD3 R20, P3, PT, R0, R20, RZ ;  /* 0x0000001400147210 */ /* 0x000fe40007f7e0ff */
[----:B-----5:R-:W-:Y:S01]  /*1f30*/  @!P0 LEA R4, P4, R34, R4, 0x1 ;  /* 0x0000000422048211 */ /* 0x020fe200078808ff */
[----:B------:R-:W-:Y:S01]  /*1f40*/  @!P1 LDGSTS.E.BYPASS.LTC128B.128 [R101+0x1000], desc[UR16][R8.64] ;  /* 0x0100000008659fae */ /* 0x000fe2000b981a10 */
[CC--:B------:R-:W-:Y:S02]  /*1f50*/  ISETP.GE.AND P5, PT, R21.reuse, R10.reuse, PT ;  /* 0x0000000a1500720c */ /* 0x0c0fe40003fa6270 */
[----:B------:R-:W-:Y:S01]  /*1f60*/  ISETP.GE.AND P2, PT, R21, R10, PT ;  /* 0x0000000a1500720c */ /* 0x000fe20003f46270 */
[----:B------:R1:W-:Y:S01]  /*1f70*/  @!P1 LDGSTS.E.BYPASS.LTC128B.128 [R101+0x3000], desc[UR16][R8.64+0x80] ;  /* 0x0300008008659fae */ /* 0x0003e2000b981a10 */
[----:B------:R-:W-:Y:S01]  /*1f80*/  IMAD.X R21, RZ, RZ, R19, P3 ;  /* 0x000000ffff157224 */ /* 0x000fe200018e0613 */
[----:B------:R-:W-:-:S02]  /*1f90*/  IADD3 R12, P1, PT, R0, R22, RZ ;  /* 0x00000016000c7210 */ /* 0x000fc40007f3e0ff */
[----:B------:R-:W-:Y:S01]  /*1fa0*/  @!P0 LEA.HI.X R5, R34, R5, R13, 0x1, P4 ;  /* 0x0000000522058211 */ /* 0x000fe200020f0c0d */
[C---:B------:R-:W-:Y:S01]  /*1fb0*/  IMAD.WIDE.U32 R20, R16.reuse, R102, R20 ;  /* 0x0000006610147225 */ /* 0x040fe200078e0014 */
[-C--:B------:R-:W-:Y:S02]  /*1fc0*/  ISETP.GE.AND P4, PT, R17, R10.reuse, PT ;  /* 0x0000000a1100720c */ /* 0x080fe40003f86270 */
[-C--:B------:R-:W-:Y:S01]  /*1fd0*/  ISETP.GE.AND P3, PT, R3, R10.reuse, PT ;  /* 0x0000000a0300720c */ /* 0x080fe20003f66270 */
[----:B------:R-:W-:Y:S01]  /*1fe0*/  IMAD.X R13, RZ, RZ, R18, P1 ;  /* 0x000000ffff0d7224 */ /* 0x000fe200008e0612 */
[----:B------:R-:W-:Y:S01]  /*1ff0*/  @!P0 LDGSTS.E.BYPASS.LTC128B.128 [R101+0x1800], desc[UR16][R4.64] ;  /* 0x0180000004658fae */ /* 0x000fe2000b981a10 */
[C---:B------:R-:W-:Y:S01]  /*2000*/  IMAD R163, R16.reuse, R103, R21 ;  /* 0x0000006710a37224 */ /* 0x040fe200078e0215 */
[C---:B------:R-:W-:Y:S01]  /*2010*/  ISETP.GE.AND P6, PT, R16.reuse, R10, PT ;  /* 0x0000000a1000720c */ /* 0x040fe20003fc6270 */
[----:B------:R-:W-:Y:S01]  /*2020*/  IMAD.WIDE.U32 R12, R16, R24, R12 ;  /* 0x00000018100c7225 */ /* 0x000fe200078e000c */
[----:B------:R2:W-:Y:S01]  /*2030*/  @!P0 LDGSTS.E.BYPASS.LTC128B.128 [R101+0x3800], desc[UR16][R4.64+0x80] ;  /* 0x0380008004658fae */ /* 0x0005e2000b981a10 */
[----:B------:R-:W-:-:S02]  /*2040*/  LEA R162, P0, R20, UR10, 0x1 ;  /* 0x0000000a14a27c11 */ /* 0x000fc4000f8008ff */
[----:B------:R-:W-:Y:S01]  /*2050*/  IMAD R16, R16, R25, R13 ;  /* 0x0000001910107224 */ /* 0x000fe200078e020d */
[----:B------:R-:W-:Y:S02]  /*2060*/  LEA R164, P1, R12, UR6, 0x1 ;  /* 0x000000060ca47c11 */ /* 0x000fe4000f8208ff */
[----:B------:R-:W-:Y:S02]  /*2070*/  LEA.HI.X R163, R20, UR11, R163, 0x1, P0 ;  /* 0x0000000b14a37c11 */ /* 0x000fe400080f0ca3 */
[----:B------:R-:W-:Y:S02]  /*2080*/  LEA.HI.X R165, R12, UR7, R16, 0x1, P1 ;  /* 0x000000070ca57c11 */ /* 0x000fe400088f0c10 */
[----:B------:R-:W-:Y:S01]  /*2090*/  ISETP.GE.AND P1, PT, R17, R10, PT ;  /* 0x0000000a1100720c */ /* 0x000fe20003f26270 */
[----:B------:R-:W-:Y:S01]  /*20a0*/  @!P3 IMAD.WIDE.U32 R12, R102, 0x60, R162 ;  /* 0x00000060660cb825 */ /* 0x000fe200078e00a2 */
[----:B------:R-:W-:Y:S01]  /*20b0*/  @!P6 LDGSTS.E.BYPASS.LTC128B.128 [R101+0x4000], desc[UR16][R162.64] ;  /* 0x04000000a265efae */ /* 0x000fe2000b981a10 */
[----:B-1----:R-:W-:-:S02]  /*20c0*/  @!P5 LEA R8, P0, R27, R162, 0x1 ;  /* 0x000000a21b08d211 */ /* 0x002fc400078008ff */
[----:B------:R-:W-:Y:S01]  /*20d0*/  @!P3 IMAD.MOV.U32 R16, RZ, RZ, R12 ;  /* 0x000000ffff10b224 */ /* 0x000fe200078e000c */
[----:B------:R-:W-:Y:S01]  /*20e0*/  @!P6 LDGSTS.E.BYPASS.LTC128B.128 [R101+0x6000], desc[UR16][R162.64+0x80] ;  /* 0x06000080a265efae */ /* 0x000fe2000b981a10 */
[-C--:B------:R-:W-:Y:S02]  /*20f0*/  @!P5 LEA.HI.X R9, R27, R163.reuse, R84, 0x1, P0 ;  /* 0x000000a31b09d211 */ /* 0x080fe400000f0c54 */
[----:B------:R-:W-:Y:S02]  /*2100*/  @!P4 LEA R14, P0, R102, R162, 0x6 ;  /* 0x000000a2660ec211 */ /* 0x000fe400078030ff */
[----:B------:R-:W-:Y:S01]  /*2110*/  SHF.L.U32 R7, R166, 0x6, RZ ;  /* 0x00000006a6077819 */ /* 0x000fe200000006ff */
[----:B------:R-:W-:Y:S01]  /*2120*/  @!P5 LDGSTS.E.BYPASS.LTC128B.128 [R101+0x4800], desc[UR16][R8.64] ;  /* 0x048000000865dfae */ /* 0x000fe2000b981a10 */
[----:B------:R-:W-:Y:S02]  /*2130*/  @!P4 LEA.HI.X R15, R102, R163, R103, 0x6, P0 ;  /* 0x000000a3660fc211 */ /* 0x000fe400000f3467 */
[----:B------:R-:W-:Y:S01]  /*2140*/  ISETP.GE.AND P0, PT, R3, R10, PT ;  /* 0x0000000a0300720c */ /* 0x000fe20003f06270 */
[----:B------:R1:W-:Y:S01]  /*2150*/  @!P5 LDGSTS.E.BYPASS.LTC128B.128 [R101+0x6800], desc[UR16][R8.64+0x80] ;  /* 0x068000800865dfae */ /* 0x0003e2000b981a10 */
[----:B--2---:R-:W-:Y:S01]  /*2160*/  @!P3 IMAD R4, R103, 0x60, RZ ;  /* 0x000000606704b824 */ /* 0x004fe200078e02ff */
[----:B------:R-:W-:-:S02]  /*2170*/  SHF.L.U64.HI R5, R24, 0x4, R25 ;  /* 0x0000000418057819 */ /* 0x000fc40000010219 */
[----:B------:R-:W-:Y:S01]  /*2180*/  @!P4 LDGSTS.E.BYPASS.LTC128B.128 [R101+0x5000], desc[UR16][R14.64] ;  /* 0x050000000e65cfae */ /* 0x000fe2000b981a10 */
[----:B------:R-:W-:Y:S02]  /*2190*/  LOP3.LUT R10, R166, 0x8, RZ, 0xc0, !PT ;  /* 0x00000008a60a7812 */ /* 0x000fe400078ec0ff */
[----:B------:R-:W-:Y:S01]  /*21a0*/  @!P3 IADD3 R17, PT, PT, R13, R4, RZ ;  /* 0x000000040d11b210 */ /* 0x000fe20007ffe0ff */
[----:B------:R2:W-:Y:S01]  /*21b0*/  @!P4 LDGSTS.E.BYPASS.LTC128B.128 [R101+0x7000], desc[UR16][R14.64+0x80] ;  /* 0x070000800e65cfae */ /* 0x0005e2000b981a10 */
[----:B------:R-:W-:Y:S01]  /*21c0*/  IMAD.SHL.U32 R4, R24, 0x10, RZ ;  /* 0x0000001018047824 */ /* 0x000fe200078e00ff */
[----:B------:R-:W-:Y:S02]  /*21d0*/  LOP3.LUT R3, R0, 0x1c0, R7, 0xf8, !PT ;  /* 0x000001c000037812 */ /* 0x000fe400078ef807 */
[----:B------:R-:W-:Y:S01]  /*21e0*/  @!P3 LDGSTS.E.BYPASS.LTC128B.128 [R101+0x5800], desc[UR16][R16.64] ;  /* 0x058000001065bfae */ /* 0x000fe2000b981a10 */
[----:B------:R-:W-:Y:S01]  /*21f0*/  @!P0 IMAD.WIDE.U32 R12, R24, 0x60, R164 ;  /* 0x00000060180c8825 */ /* 0x000fe200078e00a4 */
[----:B------:R-:W-:-:S02]  /*2200*/  LOP3.LUT R11, R3, R10, RZ, 0x3c, !PT ;  /* 0x0000000a030b7212 */ /* 0x000fc400078e3cff */
[----:B------:R-:W-:Y:S01]  /*2210*/  @!P3 LDGSTS.E.BYPASS.LTC128B.128 [R101+0x7800], desc[UR16][R16.64+0x80] ;  /* 0x078000801065bfae */ /* 0x000fe2000b981a10 */
[----:B------:R-:W-:-:S03]  /*2220*/  LOP3.LUT R3, R3, 0x8, R86, 0x78, !PT ;  /* 0x0000000803037812 */ /* 0x000fc600078e7856 */
[----:B------:R-:W0:Y:S01]  /*2230*/  LDGDEPBAR ;  /* 0x00000000000079af */ /* 0x000e220000000000 */
[----:B-1----:R-:W-:Y:S01]  /*2240*/  SHF.L.U32 R9, R159, 0xa, RZ ;  /* 0x0000000a9f097819 */ /* 0x002fe200000006ff */
[----:B------:R-:W-:-:S03]  /*2250*/  @!P0 IMAD R8, R25, 0x60, RZ ;  /* 0x0000006019088824 */ /* 0x000fc600078e02ff */
[----:B------:R-:W-:Y:S01]  /*2260*/  LOP3.LUT R0, R9, 0x400, RZ, 0xc0, !PT ;  /* 0x0000040009007812 */ /* 0x000fe200078ec0ff */
[----:B------:R-:W-:Y:S02]  /*2270*/  @!P0 IMAD.IADD R9, R13, 0x1, R8 ;  /* 0x000000010d098824 */ /* 0x000fe400078e0208 */
[----:B------:R-:W-:Y:S01]  /*2280*/  @!P0 IMAD.MOV.U32 R8, RZ, RZ, R12 ;  /* 0x000000ffff088224 */ /* 0x000fe200078e000c */
[C---:B--2---:R-:W-:Y:S02]  /*2290*/  @!P2 LEA R14, P3, R4.reuse, R164, 0x1 ;  /* 0x000000a4040ea211 */ /* 0x044fe400078608ff */
[----:B------:R-:W-:Y:S02]  /*22a0*/  LEA R0, R11, R0, 0x1 ;  /* 0x000000000b007211 */ /* 0x000fe400078e08ff */
[----:B------:R-:W-:Y:S02]  /*22b0*/  @!P2 LEA.HI.X R15, R4, R165, R5, 0x1, P3 ;  /* 0x000000a5040fa211 */ /* 0x000fe400018f0c05 */
[----:B------:R-:W-:Y:S01]  /*22c0*/  SHF.L.U32 R5, R166, 0x5, RZ ;  /* 0x00000005a6057819 */ /* 0x000fe200000006ff */
[----:B------:R-:W-:Y:S01]  /*22d0*/  VIADD R156, R0, UR5 ;  /* 0x00000005009c7c36 */ /* 0x000fe20008000000 */
[----:B------:R-:W-:Y:S01]  /*22e0*/  LOP3.LUT R4, R7, 0x200, RZ, 0xc0, !PT ;  /* 0x0000020007047812 */ /* 0x000fe200078ec0ff */
[----:B------:R-:W-:-:S04]  /*22f0*/  DEPBAR.LE SB0, 0x0 ;  /* 0x000080000000791a */ /* 0x000fc80000000000 */
[----:B------:R-:W-:Y:S01]  /*2300*/  BAR.SYNC.DEFER_BLOCKING 0x0 ;  /* 0x0000000000007b1d */ /* 0x000fe20000010000 */
[----:B------:R-:W-:Y:S02]  /*2310*/  LOP3.LUT R10, R4, 0x7c00, R5, 0xf8, !PT ;  /* 0x00007c00040a7812 */ /* 0x000fe400078ef805 */
[C---:B------:R-:W-:Y:S02]  /*2320*/  @!P1 LEA R12, P3, R24.reuse, R164, 0x6 ;  /* 0x000000a4180c9211 */ /* 0x040fe400078630ff */
[----:B------:R-:W-:Y:S01]  /*2330*/  MOV R5, 0x20 ;  /* 0x0000002000057802 */ /* 0x000fe20000000f00 */
[----:B------:R-:W-:Y:S01]  /*2340*/  IMAD.IADD R157, R3, 0x1, R10 ;  /* 0x00000001039d7824 */ /* 0x000fe200078e020a */
[----:B------:R-:W-:Y:S02]  /*2350*/  @!P1 LEA.HI.X R13, R24, R165, R25, 0x6, P3 ;  /* 0x000000a5180d9211 */ /* 0x000fe400018f3419 */
[----:B------:R-:W-:Y:S02]  /*2360*/  MOV R7, 0x40 ;  /* 0x0000004000077802 */ /* 0x000fe40000000f00 */
        /* <DEDUP_REMOVED lines=36> */
[----:B------:R-:W-:-:S02]  /*25b0*/  ISETP.GT.AND P0, PT, R26, R161, PT ;  /* 0x000000a11a00720c */ /* 0x000fc40003f04270 */
        /* <DEDUP_REMOVED lines=82> */
[----:B-1----:R-:W-:-:S02]  /*2ae0*/  FMUL.FTZ R0, R18, UR4 ;  /* 0x0000000412007c20 */ /* 0x002fc40008410000 */
[----:B------:R1:W1:Y:S01]  /*2af0*/  MUFU.TANH R68, R16 ;  /* 0x0000001000447308 */ /* 0x0002620000002400 */
[----:B------:R-:W-:Y:S01]  /*2b00*/  HMMA.16816.F32.BF16 R56, R72, R70, R56 ;  /* 0x000000464838723c */ /* 0x000fe20000041838 */
[----:B------:R-:W-:-:S06]  /*2b10*/  FMUL.FTZ R70, R19, UR4 ;  /* 0x0000000413467c20 */ /* 0x000fcc0008410000 */
[----:B------:R-:W2:Y:S01]  /*2b20*/  MUFU.TANH R69, R69 ;  /* 0x0000004500457308 */ /* 0x000ea20000002400 */
[C---:B------:R-:W-:Y:S01]  /*2b30*/  HMMA.16816.F32.BF16 R80, R44.reuse, R40, R32 ;  /* 0x000000282c50723c */ /* 0x040fe20000041820 */
[----:B------:R-:W-:Y:S06]  /*2b40*/  LDSM.16.M88.4 R32, [R149+0x6800] ;  /* 0x006800009520783b */ /* 0x000fec0000000200 */
[----:B------:R-:W4:Y:S01]  /*2b50*/  MUFU.TANH R0, R0 ;  /* 0x0000000000007308 */ /* 0x000f220000002400 */
[----:B------:R-:W-:Y:S01]  /*2b60*/  HMMA.16816.F32.BF16 R64, R44, R42, R64 ;  /* 0x0000002a2c40723c */ /* 0x000fe20000041840 */
[----:B-1----:R-:W1:Y:S04]  /*2b70*/  LDSM.16.M88.4 R16, [R150+0x7000] ;  /* 0x007000009610783b */ /* 0x002e680000000200 */
[----:B------:R-:W5:Y:S02]  /*2b80*/  LDSM.16.M88.4 R40, [R151+0x7800] ;  /* 0x007800009728783b */ /* 0x000f640000000200 */
        /* <DEDUP_REMOVED lines=17> */
[C---:B-----5:R-:W-:Y:S08]  /*2ca0*/  HMMA.16816.F32.BF16 R52, R44.reuse, R40, R52 ;  /* 0x000000282c34723c */ /* 0x060ff00000041834 */
[----:B------:R-:W-:Y:S08]  /*2cb0*/  HMMA.16816.F32.BF16 R48, R44, R42, R48 ;  /* 0x0000002a2c30723c */ /* 0x000ff00000041830 */
[----:B------:R-:W-:Y:S01]  /*2cc0*/  HMMA.16816.F32.BF16 R80, R12, R32, R80 ;  /* 0x000000200c50723c */ /* 0x000fe20000041850 */
[----:B------:R-:W-:Y:S01]  /*2cd0*/  FMUL.FTZ R32, R38, UR4 ;  /* 0x0000000426207c20 */ /* 0x000fe20008410000 */
[----:B------:R-:W-:-:S05]  /*2ce0*/  FMUL.FTZ R33, R39, UR4 ;  /* 0x0000000427217c20 */ /* 0x000fca0008410000 */
[----:B------:R-:W1:Y:S01]  /*2cf0*/  MUFU.TANH R32, R32 ;  /* 0x0000002000207308 */ /* 0x000e620000002400 */
[----:B---3--:R-:W-:Y:S01]  /*2d00*/  HMMA.16816.F32.BF16 R52, R28, R8, R52 ;  /* 0x000000081c34723c */ /* 0x008fe20000041834 */
[----:B------:R-:W-:-:S06]  /*2d10*/  SHF.R.U32.HI R9, RZ, 0x2, R166 ;  /* 0x00000002ff097819 */ /* 0x000fcc00000116a6 */
[----:B------:R-:W3:Y:S01]  /*2d20*/  MUFU.TANH R33, R33 ;  /* 0x0000002100217308 */ /* 0x000ee20000002400 */
[----:B------:R-:W-:Y:S01]  /*2d30*/  HMMA.16816.F32.BF16 R48, R28, R10, R48 ;  /* 0x0000000a1c30723c */ /* 0x000fe20000041830 */
[----:B------:R-:W-:Y:S02]  /*2d40*/  LOP3.LUT R11, R86, 0x1f0, RZ, 0xc0, !PT ;  /* 0x000001f0560b7812 */ /* 0x000fe400078ec0ff */
[----:B------:R-:W-:Y:S01]  /*2d50*/  FMUL.FTZ R36, R80, UR4 ;  /* 0x0000000450247c20 */ /* 0x000fe20008410000 */
[----:B------:R-:W-:Y:S01]  /*2d60*/  FMUL.FTZ R37, R83, UR4 ;  /* 0x0000000453257c20 */ /* 0x000fe20008410000 */
[----:B------:R-:W-:Y:S02]  /*2d70*/  LOP3.LUT R10, R9, 0x7, RZ, 0xc0, !PT ;  /* 0x00000007090a7812 */ /* 0x000fe400078ec0ff */
[----:B------:R-:W-:Y:S01]  /*2d80*/  IADD3 R11, PT, PT, R11, 0x1, R168 ;  /* 0x000000010b0b7810 */ /* 0x000fe20007ffe0a8 */
[----:B------:R-:W-:Y:S01]  /*2d90*/  HMMA.16816.F32.BF16 R64, R12, R34, R64 ;  /* 0x000000220c40723c */ /* 0x000fe20000041840 */
[----:B------:R-:W-:Y:S01]  /*2da0*/  FMUL.FTZ R34, R81, UR4 ;  /* 0x0000000451227c20 */ /* 0x000fe20008410000 */
[----:B------:R-:W-:Y:S01]  /*2db0*/  FMUL.FTZ R35, R82, UR4 ;  /* 0x0000000452237c20 */ /* 0x000fe20008410000 */
[----:B------:R-:W1:Y:S01]  /*2dc0*/  MUFU.TANH R36, R36 ;  /* 0x0000002400247308 */ /* 0x000e620000002400 */
[----:B------:R-:W-:-:S04]  /*2dd0*/  IADD3 R10, PT, PT, -R87, R11, R10 ;  /* 0x0000000b570a7210 */ /* 0x000fc80007ffe10a */
[C---:B----4-:R-:W-:Y:S01]  /*2de0*/  HMMA.16816.F32.BF16 R76, R12.reuse, R60, R76 ;  /* 0x0000003c0c4c723c */ /* 0x050fe2000004184c */
[--C-:B------:R-:W-:Y:S02]  /*2df0*/  IADD3 R104, PT, PT, R10, UR14, R85.reuse ;  /* 0x0000000e0a687c10 */ /* 0x100fe4000fffe055 */
[----:B------:R-:W4:Y:S02]  /*2e00*/  MUFU.TANH R34, R34 ;  /* 0x0000002200227308 */ /* 0x000f240000002400 */
[C---:B------:R-:W-:Y:S02]  /*2e10*/  VIMNMX R105, PT, PT, R104.reuse, R85, PT ;  /* 0x0000005568697248 */ /* 0x040fe40003fe0100 */
[----:B------:R-:W-:Y:S01]  /*2e20*/  VIADDMNMX R104, R104, 0x8, R85, PT ;  /* 0x0000000868687846 */ /* 0x000fe20003800155 */
        /* <DEDUP_REMOVED lines=58> */
.L_x_6379:
        /* <DEDUP_REMOVED lines=59> */
.L_x_6380:
        /* <DEDUP_REMOVED lines=20> */
.L_x_6378:
[----:B------:R-:W-:Y:S01]  /*36c0*/  IMAD.SHL.U32 R137, R166, 0x2, RZ ;  /* 0x00000002a6897824 */ /* 0x000fe200078e00ff */
[----:B------:R-:W3:Y:S01]  /*36d0*/  LDCU UR10, c[0x0][0x45c] ;  /* 0x00008b80ff0a77ac */ /* 0x000ee20008000800 */
[----:B------:R-:W-:-:S03]  /*36e0*/  IMAD.IADD R152, R4, 0x1, R3 ;  /* 0x0000000104987824 */ /* 0x000fc600078e0203 */
[----:B------:R-:W-:Y:S02]  /*36f0*/  LOP3.LUT R137, R137, 0x6, RZ, 0xc0, !PT ;  /* 0x0000000689897812 */ /* 0x000fe400078ec0ff */
[----:B------:R-:W-:Y:S02]  /*3700*/  LEA R152, R152, UR5, 0x1 ;  /* 0x0000000598987c11 */ /* 0x000fe4000f8e08ff */
[C---:B------:R-:W-:Y:S02]  /*3710*/  LOP3.LUT R9, R6.reuse, R137, RZ, 0xfc, !PT ;  /* 0x0000008906097212 */ /* 0x040fe400078efcff */
[C-C-:B--2---:R-:W-:Y:S01]  /*3720*/  LOP3.LUT R10, R6.reuse, 0x1, R137.reuse, 0xfe, !PT ;  /* 0x00000001060a7812 */ /* 0x144fe200078efe89 */
[--C-:B------:R-:W-:Y:S01]  /*3730*/  IMAD.IADD R148, R5, 0x1, R152.reuse ;  /* 0x0000000105947824 */ /* 0x100fe200078e0298 */
[CC--:B------:R-:W-:Y:S01]  /*3740*/  ISETP.GE.AND P5, PT, R9.reuse, R105.reuse, PT ;  /* 0x000000690900720c */ /* 0x0c0fe20003fa6270 */
[----:B------:R-:W-:Y:S01]  /*3750*/  LDSM.16.MT88.4 R92, [R152+0x8000] ;  /* 0x00800000985c783b */ /* 0x000fe20000004200 */
[-C--:B------:R-:W-:Y:S01]  /*3760*/  ISETP.GE.AND P0, PT, R9, R104.reuse, PT ;  /* 0x000000680900720c */ /* 0x080fe20003f06270 */
[----:B------:R-:W-:Y:S01]  /*3770*/  IMAD.IADD R107, R7, 0x1, R152 ;  /* 0x00000001076b7824 */ /* 0x000fe200078e0298 */
[----:B------:R-:W-:Y:S01]  /*3780*/  LOP3.LUT R9, R6, 0x8, R137, 0xfe, !PT ;  /* 0x0000000806097812 */ /* 0x000fe200078efe89 */
[----:B------:R-:W-:Y:S01]  /*3790*/  LDSM.16.MT88.4 R84, [R148+0x8000] ;  /* 0x008000009454783b */ /* 0x000fe20000004200 */
[C---:B------:R-:W-:Y:S01]  /*37a0*/  ISETP.GE.AND P4, PT, R10.reuse, R105, PT ;  /* 0x000000690a00720c */ /* 0x040fe20003f86270 */
[----:B------:R-:W-:Y:S01]  /*37b0*/  IMAD.IADD R106, R5, 0x1, R107 ;  /* 0x00000001056a7824 */ /* 0x000fe200078e026b */
[----:B------:R-:W-:Y:S01]  /*37c0*/  ISETP.GE.AND P1, PT, R10, R104, PT ;  /* 0x000000680a00720c */ /* 0x000fe20003f26270 */
[----:B-1----:R-:W-:Y:S01]  /*37d0*/  LDSM.16.MT88.4 R56, [R107+0xa000] ;  /* 0x00a000006b38783b */ /* 0x002fe20000004200 */
[----:B------:R-:W-:-:S02]  /*37e0*/  LOP3.LUT R10, R6, 0x9, R137, 0xfe, !PT ;  /* 0x00000009060a7812 */ /* 0x000fc400078efe89 */
[CC--:B------:R-:W-:Y:S01]  /*37f0*/  ISETP.GE.AND P3, PT, R9.reuse, R105.reuse, PT ;  /* 0x000000690900720c */ /* 0x0c0fe20003f66270 */
[----:B------:R-:W-:Y:S01]  /*3800*/  LDSM.16.MT88.4 R48, [R148+0xa000] ;  /* 0x00a000009430783b */ /* 0x000fe20000004200 */
[-C--:B------:R-:W-:Y:S02]  /*3810*/  ISETP.GE.AND P6, PT, R9, R104.reuse, PT ;  /* 0x000000680900720c */ /* 0x080fe40003fc6270 */
[----:B------:R-:W-:Y:S01]  /*3820*/  LOP3.LUT R9, R6, 0x10, R137, 0xfe, !PT ;  /* 0x0000001006097812 */ /* 0x000fe200078efe89 */
[----:B------:R-:W-:Y:S01]  /*3830*/  LDSM.16.MT88.4 R76, [R107+0x8000] ;  /* 0x008000006b4c783b */ /* 0x000fe20000004200 */
[----:B------:R-:W-:Y:S02]  /*3840*/  FSEL R29, R68, -INF , !P5 ;  /* 0xff800000441d7808 */ /* 0x000fe40006800000 */
[C---:B------:R-:W-:Y:S02]  /*3850*/  ISETP.GE.AND P2, PT, R10.reuse, R105, PT ;  /* 0x000000690a00720c */ /* 0x040fe40003f46270 */
[----:B------:R-:W-:-:S02]  /*3860*/  ISETP.GE.AND P5, PT, R10, R104, PT ;  /* 0x000000680a00720c */ /* 0x000fc40003fa6270 */
[----:B------:R-:W-:Y:S02]  /*3870*/  LOP3.LUT R10, R6, 0x11, R137, 0xfe, !PT ;  /* 0x00000011060a7812 */ /* 0x000fe400078efe89 */
[----:B------:R-:W-:Y:S02]  /*3880*/  FSEL R11, R0, -INF , !P0 ;  /* 0xff800000000b7808 */ /* 0x000fe40004000000 */
[----:B------:R-:W-:Y:S02]  /*3890*/  FSEL R69, R69, -INF , !P4 ;  /* 0xff80000045457808 */ /* 0x000fe40006000000 */
[C---:B------:R-:W-:Y:S02]  /*38a0*/  ISETP.GE.AND P0, PT, R9.reuse, R105, PT ;  /* 0x000000690900720c */ /* 0x040fe40003f06270 */
[----:B------:R-:W-:Y:S02]  /*38b0*/  ISETP.GE.AND P4, PT, R9, R104, PT ;  /* 0x000000680900720c */ /* 0x000fe40003f86270 */
[----:B------:R-:W-:-:S02]  /*38c0*/  FSEL R9, R70, -INF , !P1 ;  /* 0xff80000046097808 */ /* 0x000fc40004800000 */
[----:B------:R-:W-:Y:S02]  /*38d0*/  FSEL R31, R20, -INF , !P3 ;  /* 0xff800000141f7808 */ /* 0x000fe40005800000 */
[C---:B------:R-:W-:Y:S02]  /*38e0*/  ISETP.GE.AND P1, PT, R10.reuse, R105, PT ;  /* 0x000000690a00720c */ /* 0x040fe40003f26270 */
[----:B------:R-:W-:Y:S02]  /*38f0*/  ISETP.GE.AND P3, PT, R10, R104, PT ;  /* 0x000000680a00720c */ /* 0x000fe40003f66270 */
[C-C-:B------:R-:W-:Y:S02]  /*3900*/  LOP3.LUT R0, R6.reuse, 0x18, R137.reuse, 0xfe, !PT ;  /* 0x0000001806007812 */ /* 0x140fe400078efe89 */
[----:B------:R-:W-:Y:S02]  /*3910*/  LOP3.LUT R10, R6, 0x19, R137, 0xfe, !PT ;  /* 0x00000019060a7812 */ /* 0x000fe400078efe89 */
[----:B------:R-:W-:-:S02]  /*3920*/  FSEL R15, R32, -INF , !P6 ;  /* 0xff800000200f7808 */ /* 0x000fc40007000000 */
[----:B------:R-:W-:Y:S02]  /*3930*/  FSEL R23, R21, -INF , !P2 ;  /* 0xff80000015177808 */ /* 0x000fe40005000000 */
[----:B------:R-:W-:Y:S02]  /*3940*/  FSEL R27, R36, -INF , !P0 ;  /* 0xff800000241b7808 */ /* 0x000fe40004000000 */
[C---:B------:R-:W-:Y:S02]  /*3950*/  ISETP.GE.AND P6, PT, R0.reuse, R105, PT ;  /* 0x000000690000720c */ /* 0x040fe40003fc6270 */
[-C--:B------:R-:W-:Y:S02]  /*3960*/  ISETP.GE.AND P2, PT, R0, R104.reuse, PT ;  /* 0x000000680000720c */ /* 0x080fe40003f46270 */
[----:B------:R-:W-:Y:S02]  /*3970*/  FSEL R33, R33, -INF , !P5 ;  /* 0xff80000021217808 */ /* 0x000fe40006800000 */
[----:B------:R-:W-:-:S02]  /*3980*/  ISETP.GE.AND P0, PT, R10, R104, PT ;  /* 0x000000680a00720c */ /* 0x000fc40003f06270 */
[--C-:B------:R-:W-:Y:S02]  /*3990*/  LOP3.LUT R0, R6, 0x20, R137.reuse, 0xfe, !PT ;  /* 0x0000002006007812 */ /* 0x100fe400078efe89 */
[----:B------:R-:W-:Y:S02]  /*39a0*/  ISETP.GE.AND P5, PT, R10, R105, PT ;  /* 0x000000690a00720c */ /* 0x000fe40003fa6270 */
[----:B------:R-:W-:Y:S02]  /*39b0*/  LOP3.LUT R10, R6, 0x21, R137, 0xfe, !PT ;  /* 0x00000021060a7812 */ /* 0x000fe400078efe89 */
[----:B------:R-:W-:Y:S02]  /*39c0*/  FSEL R35, R35, -INF , !P4 ;  /* 0xff80000023237808 */ /* 0x000fe40006000000 */
[----:B------:R-:W-:Y:S02]  /*39d0*/  FSEL R13, R34, -INF , !P1 ;  /* 0xff800000220d7808 */ /* 0x000fe40004800000 */
[----:B------:R-:W-:-:S02]  /*39e0*/  FSEL R17, R8, -INF , !P0 ;  /* 0xff80000008117808 */ /* 0x000fc40004000000 */
[C---:B------:R-:W-:Y:S02]  /*39f0*/  ISETP.GE.AND P4, PT, R0.reuse, R105, PT ;  /* 0x000000690000720c */ /* 0x040fe40003f86270 */
[----:B------:R-:W-:Y:S02]  /*3a00*/  ISETP.GE.AND P1, PT, R0, R104, PT ;  /* 0x000000680000720c */ /* 0x000fe40003f26270 */
[----:B------:R-:W-:Y:S02]  /*3a10*/  FSEL R37, R37, -INF , !P3 ;  /* 0xff80000025257808 */ /* 0x000fe40005800000 */
[----:B------:R-:W-:Y:S02]  /*3a20*/  FSEL R21, R38, -INF , !P6 ;  /* 0xff80000026157808 */ /* 0x000fe40007000000 */
[----:B------:R-:W-:Y:S02]  /*3a30*/  FMNMX3.FTZ R8, R29, R69, R31, !PT ;  /* 0x000000451d087276 */ /* 0x000fe4000781001f */
[----:B------:R-:W-:-:S02]  /*3a40*/  LOP3.LUT R0, R6, 0x28, R137, 0xfe, !PT ;  /* 0x0000002806007812 */ /* 0x000fc400078efe89 */
[C---:B------:R-:W-:Y:S02]  /*3a50*/  ISETP.GE.AND P3, PT, R10.reuse, R105, PT ;  /* 0x000000690a00720c */ /* 0x040fe40003f66270 */
[----:B------:R-:W-:Y:S02]  /*3a60*/  ISETP.GE.AND P6, PT, R10, R104, PT ;  /* 0x000000680a00720c */ /* 0x000fe40003fc6270 */
[----:B------:R-:W-:Y:S02]  /*3a70*/  LOP3.LUT R10, R6, 0x29, R137, 0xfe, !PT ;  /* 0x00000029060a7812 */ /* 0x000fe400078efe89 */
[----:B------:R-:W-:Y:S02]  /*3a80*/  FSEL R19, R22, -INF , !P2 ;  /* 0xff80000016137808 */ /* 0x000fe40005000000 */
[----:B------:R-:W-:Y:S02]  /*3a90*/  FSEL R39, R39, -INF , !P5 ;  /* 0xff80000027277808 */ /* 0x000fe40006800000 */
[----:B------:R-:W-:-:S02]  /*3aa0*/  FMNMX3.FTZ R8, R8, R23, R27, !PT ;  /* 0x0000001708087276 */ /* 0x000fc4000781001b */
[CC--:B------:R-:W-:Y:S02]  /*3ab0*/  ISETP.GE.AND P2, PT, R0.reuse, R105.reuse, PT ;  /* 0x000000690000720c */ /* 0x0c0fe40003f46270 */
[-C--:B------:R-:W-:Y:S02]  /*3ac0*/  ISETP.GE.AND P5, PT, R0, R104.reuse, PT ;  /* 0x000000680000720c */ /* 0x080fe40003fa6270 */
[----:B------:R-:W-:Y:S02]  /*3ad0*/  FSEL R173, R173, -INF , !P4 ;  /* 0xff800000adad7808 */ /* 0x000fe40006000000 */
[----:B------:R-:W-:Y:S02]  /*3ae0*/  LOP3.LUT R0, R6, 0x30, R137, 0xfe, !PT ;  /* 0x0000003006007812 */ /* 0x000fe400078efe89 */
[C---:B------:R-:W-:Y:S02]  /*3af0*/  ISETP.GE.AND P0, PT, R10.reuse, R105, PT ;  /* 0x000000690a00720c */ /* 0x040fe40003f06270 */
[----:B------:R-:W-:-:S02]  /*3b00*/  ISETP.GE.AND P4, PT, R10, R104, PT ;  /* 0x000000680a00720c */ /* 0x000fc40003f86270 */
[----:B------:R-:W-:Y:S02]  /*3b10*/  LOP3.LUT R10, R6, 0x31, R137, 0xfe, !PT ;  /* 0x00000031060a7812 */ /* 0x000fe400078efe89 */
[----:B------:R-:W-:Y:S02]  /*3b20*/  FMNMX3.FTZ R8, R8, R13, R21, !PT ;  /* 0x0000000d08087276 */ /* 0x000fe40007810015 */
[----:B------:R-:W-:Y:S02]  /*3b30*/  FSEL R143, R143, -INF , !P1 ;  /* 0xff8000008f8f7808 */ /* 0x000fe40004800000 */
[----:B------:R-:W-:Y:S02]  /*3b40*/  FSEL R169, R169, -INF , !P3 ;  /* 0xff800000a9a97808 */ /* 0x000fe40005800000 */
[C---:B------:R-:W-:Y:S02]  /*3b50*/  ISETP.GE.AND P1, PT, R0.reuse, R105, PT ;  /* 0x000000690000720c */ /* 0x040fe40003f26270 */
        /* <DEDUP_REMOVED lines=24> */
[----:B------:R-:W-:-:S02]  /*3ce0*/  FSEL R126, R126, -INF , !P3 ;  /* 0xff8000007e7e7808 */ /* 0x000fc40005800000 */
[----:B------:R-:W-:Y:S02]  /*3cf0*/  FMNMX3.FTZ R0, R0, R135, R141, !PT ;  /* 0x0000008700007276 */ /* 0x000fe4000781008d */
[----:B------:R-:W-:Y:S02]  /*3d00*/  FSEL R127, R127, -INF , !P6 ;  /* 0xff8000007f7f7808 */ /* 0x000fe40007000000 */
[----:B------:R-:W-:Y:S02]  /*3d10*/  FMNMX3.FTZ R6, R6, R131, R129, !PT ;  /* 0x0000008306067276 */ /* 0x000fe40007810081 */
        /* <DEDUP_REMOVED lines=33> */
[----:B------:R-:W1:Y:S01]  /*3f30*/  MUFU.EX2 R120, R120 ;  /* 0x0000007800787308 */ /* 0x000e620000000800 */
[----:B------:R-:W2:Y:S01]  /*3f40*/  LDSM.16.MT88.4 R8, [R148+0x8800] ;  /* 0x008800009408783b */ /* 0x000ea20000004200 */
[--C-:B------:R-:W-:Y:S01]  /*3f50*/  FFMA.FTZ R27, R21, UR10, -R122.reuse ;  /* 0x0000000a151b7c23 */ /* 0x100fe2000801087a */
[----:B------:R-:W-:Y:S01]  /*3f60*/  FFMA.FTZ R0, R39, UR10, -R122 ;  /* 0x0000000a27007c23 */ /* 0x000fe2000801087a */
[----:B------:R-:W-:Y:S01]  /*3f70*/  MUFU.EX2 R117, R117 ;  /* 0x0000007500757308 */ /* 0x000fe20000000800 */
[----:B------:R-:W3:Y:S01]  /*3f80*/  LDSM.16.MT88.4 R12, [R152+0x8800] ;  /* 0x00880000980c783b */ /* 0x000ee20000004200 */
[--C-:B------:R-:W-:Y:S01]  /*3f90*/  FFMA.FTZ R111, R35, UR10, -R128.reuse ;  /* 0x0000000a236f7c23 */ /* 0x100fe20008010880 */
[--C-:B------:R-:W-:Y:S01]  /*3fa0*/  FFMA.FTZ R110, R37, UR10, -R128.reuse ;  /* 0x0000000a256e7c23 */ /* 0x100fe20008010880 */
[----:B------:R-:W4:Y:S01]  /*3fb0*/  MUFU.EX2 R116, R116 ;  /* 0x0000007400747308 */ /* 0x000f220000000800 */
[--C-:B------:R-:W-:Y:S01]  /*3fc0*/  FFMA.FTZ R108, R19, UR10, -R128.reuse ;  /* 0x0000000a136c7c23 */ /* 0x100fe20008010880 */
[----:B------:R-:W-:Y:S01]  /*3fd0*/  FFMA.FTZ R109, R17, UR10, -R128 ;  /* 0x0000000a116d7c23 */ /* 0x000fe20008010880 */
[----:B------:R-:W-:Y:S01]  /*3fe0*/  LDSM.16.MT88.4 R68, [R106+0x8000] ;  /* 0x008000006a44783b */ /* 0x000fe20000004200 */
[----:B------:R-:W-:Y:S01]  /*3ff0*/  MUFU.EX2 R119, R119 ;  /* 0x0000007700777308 */ /* 0x000fe20000000800 */
[----:B------:R-:W-:Y:S01]  /*4000*/  FFMA.FTZ R130, R147, UR10, -R122 ;  /* 0x0000000a93827c23 */ /* 0x000fe2000801087a */
[----:B-1----:R-:W-:Y:S01]  /*4010*/  F2FP.BF16.F32.PACK_AB R64, R120, R121 ;  /* 0x000000797840723e */ /* 0x002fe200000010ff */
[----:B------:R-:W1:Y:S01]  /*4020*/  LDSM.16.MT88.4 R16, [R152+0xa800] ;  /* 0x00a800009810783b */ /* 0x000e620000004200 */
[----:B------:R-:W5:Y:S01]  /*4030*/  MUFU.EX2 R118, R118 ;  /* 0x0000007600767308 */ /* 0x000f620000000800 */
[--C-:B------:R-:W-:Y:S01]  /*4040*/  FFMA.FTZ R132, R135, UR10, -R128.reuse ;  /* 0x0000000a87847c23 */ /* 0x100fe20008010880 */
[--C-:B------:R-:W-:Y:S01]  /*4050*/  FFMA.FTZ R139, R139, UR10, -R128.reuse ;  /* 0x0000000a8b8b7c23 */ /* 0x100fe20008010880 */
[----:B------:R-:W-:Y:S01]  /*4060*/  LDSM.16.MT88.4 R32, [R106+0xa000] ;  /* 0x00a000006a20783b */ /* 0x000fe20000004200 */
[----:B------:R-:W-:Y:S01]  /*4070*/  MUFU.EX2 R115, R115 ;  /* 0x0000007300737308 */ /* 0x000fe20000000800 */
[----:B------:R-:W-:Y:S01]  /*4080*/  FFMA.FTZ R143, R143, UR10, -R128 ;  /* 0x0000000a8f8f7c23 */ /* 0x000fe20008010880 */
        /* <DEDUP_REMOVED lines=9> */
[----:B------:R-:W-:Y:S01]  /*4120*/  FADD.FTZ R120, R121, R120 ;  /* 0x0000007879787221 */ /* 0x000fe20000010000 */
[----:B------:R-:W5:Y:S01]  /*4130*/  MUFU.EX2 R112, R112 ;  /* 0x0000007000707308 */ /* 0x000f620000000800 */
[----:B------:R-:W-:Y:S01]  /*4140*/  FADD.FTZ R118, R119, R118 ;  /* 0x0000007677767221 */ /* 0x000fe20000010000 */
[----:B------:R-:W-:Y:S01]  /*4150*/  ISETP.GT.AND P0, PT, R26, R161, PT ;  /* 0x000000a11a00720c */ /* 0x000fe20003f04270 */
[----:B------:R-:W-:Y:S01]  /*4160*/  FADD.FTZ R117, R117, R120 ;  /* 0x0000007875757221 */ /* 0x000fe20000010000 */
[----:B------:R-:W-:Y:S01]  /*4170*/  MUFU.EX2 R27, R27 ;  /* 0x0000001b001b7308 */ /* 0x000fe20000000800 */
[----:B----4-:R-:W-:Y:S01]  /*4180*/  F2FP.BF16.F32.PACK_AB R67, R114, R115 ;  /* 0x000000737243723e */ /* 0x010fe200000010ff */
[----:B------:R-:W-:-:S02]  /*4190*/  FADD.FTZ R115, R115, R118 ;  /* 0x0000007673737221 */ /* 0x000fc40000010000 */
[----:B------:R-:W4:Y:S01]  /*41a0*/  MUFU.EX2 R0, R0 ;  /* 0x0000000000007308 */ /* 0x000f220000000800 */
[----:B------:R-:W-:Y:S01]  /*41b0*/  FADD.FTZ R116, R116, R117 ;  /* 0x0000007574747221 */ /* 0x000fe20000010000 */
[----:B------:R-:W-:Y:S02]  /*41c0*/  FADD.FTZ R114, R114, R115 ;  /* 0x0000007372727221 */ /* 0x000fe40000010000 */
[----:B------:R-:W-:Y:S01]  /*41d0*/  MUFU.EX2 R111, R111 ;  /* 0x0000006f006f7308 */ /* 0x000fe20000000800 */
[C---:B------:R-:W-:Y:S01]  /*41e0*/  HMMA.16816.F32.BF16 R88, R64.reuse, R84, RZ ;  /* 0x000000544058723c */ /* 0x040fe200000418ff */
[C---:B-----5:R-:W-:Y:S01]  /*41f0*/  F2FP.BF16.F32.PACK_AB R4, R112.reuse, R113 ;  /* 0x000000717004723e */ /* 0x060fe200000010ff */
[----:B------:R-:W-:Y:S01]  /*4200*/  FADD.FTZ R113, R113, R116 ;  /* 0x0000007471717221 */ /* 0x000fe20000010000 */
[----:B------:R-:W5:Y:S03]  /*4210*/  MUFU.EX2 R110, R110 ;  /* 0x0000006e006e7308 */ /* 0x000f660000000800 */
        /* <DEDUP_REMOVED lines=8> */
[----:B------:R-:W-:Y:S01]  /*42a0*/  HMMA.16816.F32.BF16 R96, R64, R92, RZ ;  /* 0x0000005c4060723c */ /* 0x000fe200000418ff */
[----:B-----5:R-:W-:-:S02]  /*42b0*/  F2FP.BF16.F32.PACK_AB R5, R110, R111 ;  /* 0x0000006f6e05723e */ /* 0x020fc400000010ff */
[----:B------:R-:W-:Y:S04]  /*42c0*/  MUFU.EX2 R135, R143 ;  /* 0x0000008f00877308 */ /* 0x000fe80000000800 */
[----:B------:R-:W-:Y:S01]  /*42d0*/  MUFU.EX2 R132, R132 ;  /* 0x0000008400847308 */ /* 0x000fe20000000800 */
[----:B------:R-:W-:Y:S01]  /*42e0*/  HMMA.16816.F32.BF16 R92, R64, R94, RZ ;  /* 0x0000005e405c723c */ /* 0x000fe200000418ff */
[----:B----4-:R-:W-:Y:S02]  /*42f0*/  F2FP.BF16.F32.PACK_AB R7, R109, R108 ;  /* 0x0000006c6d07723e */ /* 0x010fe400000010ff */
[----:B------:R-:W-:Y:S04]  /*4300*/  MUFU.EX2 R139, R139 ;  /* 0x0000008b008b7308 */ /* 0x000fe80000000800 */
[----:B------:R-:W-:Y:S01]  /*4310*/  MUFU.EX2 R177, R177 ;  /* 0x000000b100b17308 */ /* 0x000fe20000000800 */
[C---:B--2---:R-:W-:Y:S03]  /*4320*/  HMMA.16816.F32.BF16 R88, R4.reuse, R8, R88 ;  /* 0x000000080458723c */ /* 0x044fe60000041858 */
[----:B------:R-:W-:Y:S05]  /*4330*/  MUFU.EX2 R175, R175 ;  /* 0x000000af00af7308 */ /* 0x000fea0000000800 */
        /* <DEDUP_REMOVED lines=28> */
[----:B------:R-:W-:Y:S01]  /*4500*/  HMMA.16816.F32.BF16 R64, R64, R34, RZ ;  /* 0x000000224040723c */ /* 0x000fe200000418ff */
[----:B------:R-:W-:Y:S01]  /*4510*/  FFMA.FTZ R35, R145, UR10, -R122 ;  /* 0x0000000a91237c23 */ /* 0x000fe2000801087a */
[----:B------:R-:W-:Y:S01]  /*4520*/  FFMA.FTZ R34, R141, UR10, -R128 ;  /* 0x0000000a8d227c23 */ /* 0x000fe20008010880 */
[----:B------:R-:W4:Y:S04]  /*4530*/  MUFU.EX2 R32, R32 ;  /* 0x0000002000207308 */ /* 0x000f280000000800 */
[----:B------:R-:W5:Y:S01]  /*4540*/  MUFU.EX2 R35, R35 ;  /* 0x0000002300237308 */ /* 0x000f620000000800 */
[C---:B------:R-:W-:Y:S03]  /*4550*/  HMMA.16816.F32.BF16 R72, R4.reuse, R20, R72 ;  /* 0x000000140448723c */ /* 0x040fe60000041848 */
[----:B------:R-:W2:Y:S05]  /*4560*/  MUFU.EX2 R34, R34 ;  /* 0x0000002200227308 */ /* 0x000eaa0000000800 */
[C---:B------:R-:W-:Y:S01]  /*4570*/  HMMA.16816.F32.BF16 R68, R4.reuse, R22, R68 ;  /* 0x000000160444723c */ /* 0x040fe20000041844 */
[----:B------:R-:W3:Y:S07]  /*4580*/  LDSM.16.MT88.4 R20, [R106+0x9000] ;  /* 0x009000006a14783b */ /* 0x000eee0000004200 */
        /* <DEDUP_REMOVED lines=156> */
.L_x_6382:
[----:B------:R-:W-:Y:S01]  /*4f50*/  UMOV UR6, URZ ;  /* 0x000000ff00067c82 */ /* 0x000fe20008000000 */
[----:B------:R-:W-:Y:S01]  /*4f60*/  IMAD.SHL.U32 R4, R24, 0x40, RZ ;  /* 0x0000004018047824 */ /* 0x000fe200078e00ff */
[----:B------:R-:W-:-:S05]  /*4f70*/  IADD3 R5, P0, PT, RZ, -UR6, RZ ;  /* 0x80000006ff057c10 */ /* 0x000fca000ff1e0ff */
[----:B------:R-:W-:-:S05]  /*4f80*/  IMAD.X R4, RZ, RZ, ~R4, P0 ;  /* 0x000000ffff047224 */ /* 0x000fca00000e0e04 */
[----:B------:R-:W-:-:S04]  /*4f90*/  SHF.R.S64 R5, R5, 0x1f, R4 ;  /* 0x0000001f05057819 */ /* 0x000fc80000001004 */
[----:B------:R-:W-:-:S04]  /*4fa0*/  IADD3 R164, P0, PT, R5, R164, RZ ;  /* 0x000000a405a47210 */ /* 0x000fc80007f1e0ff */
[----:B------:R-:W-:-:S09]  /*4fb0*/  LEA.HI.X.SX32 R165, R4, R165, 0x1, P0 ;  /* 0x000000a504a57211 */ /* 0x000fd200000f0eff */
.L_x_6383:
        /* <DEDUP_REMOVED lines=23> */
[----:B------:R-:W2:Y:S04]  /*5130*/  LDSM.16.M88.4 R12, [R156+0x5000] ;  /* 0x005000009c0c783b */ /* 0x000ea80000000200 */
[----:B------:R-:W5:Y:S04]  /*5140*/  LDSM.16.M88.4 R112, [R156+0x5800] ;  /* 0x005800009c70783b */ /* 0x000f680000000200 */
[----:B------:R-:W-:Y:S04]  /*5150*/  LDSM.16.M88.4 R108, [R155] ;  /* 0x000000009b6c783b */ /* 0x000fe80000000200 */
[----:B------:R-:W5:Y:S04]  /*5160*/  LDSM.16.M88.4 R8, [R151+0x4000] ;  /* 0x004000009708783b */ /* 0x000f680000000200 */
[----:B-1----:R-:W1:Y:S04]  /*5170*/  LDSM.16.M88.4 R4, [R151+0x4800] ;  /* 0x004800009704783b */ /* 0x002e680000000200 */
[----:B------:R-:W1:Y:S04]  /*5180*/  LDSM.16.M88.4 R124, [R151+0x5800] ;  /* 0x00580000977c783b */ /* 0x000e680000000200 */
[----:B------:R-:W1:Y:S04]  /*5190*/  LDSM.16.M88.4 R128, [R151+0x5000] ;  /* 0x005000009780783b */ /* 0x000e680000000200 */
[----:B------:R-:W-:Y:S01]  /*51a0*/  LDSM.16.M88.4 R132, [R150+0x5000] ;  /* 0x005000009684783b */ /* 0x000fe20000000200 */
[C---:B---3--:R-:W-:Y:S03]  /*51b0*/  HMMA.16816.F32.BF16 R32, R116.reuse, R28, RZ ;  /* 0x0000001c7420723c */ /* 0x048fe600000418ff */
[----:B------:R-:W0:Y:S05]  /*51c0*/  LDGDEPBAR ;  /* 0x00000000000079af */ /* 0x000e2a0000000000 */
[C---:B------:R-:W-:Y:S08]  /*51d0*/  HMMA.16816.F32.BF16 R28, R116.reuse, R30, RZ ;  /* 0x0000001e741c723c */ /* 0x040ff000000418ff */
[C---:B----4-:R-:W-:Y:S08]  /*51e0*/  HMMA.16816.F32.BF16 R24, R116.reuse, R20, RZ ;  /* 0x000000147418723c */ /* 0x050ff000000418ff */
[C---:B------:R-:W-:Y:S08]  /*51f0*/  HMMA.16816.F32.BF16 R20, R116.reuse, R22, RZ ;  /* 0x000000167414723c */ /* 0x040ff000000418ff */
[C---:B--2---:R-:W-:Y:S08]  /*5200*/  HMMA.16816.F32.BF16 R16, R116.reuse, R12, RZ ;  /* 0x0000000c7410723c */ /* 0x044ff000000418ff */
[C---:B------:R-:W-:Y:S08]  /*5210*/  HMMA.16816.F32.BF16 R12, R116.reuse, R14, RZ ;  /* 0x0000000e740c723c */ /* 0x040ff000000418ff */
[C---:B-----5:R-:W-:Y:S08]  /*5220*/  HMMA.16816.F32.BF16 R120, R116.reuse, R112, RZ ;  /* 0x000000707478723c */ /* 0x060ff000000418ff */
[----:B------:R-:W-:Y:S01]  /*5230*/  HMMA.16816.F32.BF16 R116, R116, R114, RZ ;  /* 0x000000727474723c */ /* 0x000fe200000418ff */
[----:B------:R-:W-:Y:S07]  /*5240*/  LDSM.16.M88.4 R112, [R154] ;  /* 0x000000009a70783b */ /* 0x000fee0000000200 */
        /* <DEDUP_REMOVED lines=37> */
[----:B------:R-:W3:Y:S04]  /*54a0*/  LDSM.16.M88.4 R124, [R156+0x7800] ;  /* 0x007800009c7c783b */ /* 0x000ee80000000200 */
[----:B------:R-:W4:Y:S03]  /*54b0*/  LDSM.16.M88.4 R108, [R151+0x6000] ;  /* 0x00600000976c783b */ /* 0x000f260000000200 */
[C---:B--2---:R-:W-:Y:S08]  /*54c0*/  HMMA.16816.F32.BF16 R32, R112.reuse, R8, R32 ;  /* 0x000000087020723c */ /* 0x044ff00000041820 */
[C---:B------:R-:W-:Y:S01]  /*54d0*/  HMMA.16816.F32.BF16 R28, R112.reuse, R10, R28 ;  /* 0x0000000a701c723c */ /* 0x040fe2000004181c */
[----:B------:R-:W2:Y:S07]  /*54e0*/  LDSM.16.M88.4 R8, [R151+0x6800] ;  /* 0x006800009708783b */ /* 0x000eae0000000200 */
[C---:B-1----:R-:W-:Y:S08]  /*54f0*/  HMMA.16816.F32.BF16 R24, R112.reuse, R4, R24 ;  /* 0x000000047018723c */ /* 0x042ff00000041818 */
[C---:B------:R-:W-:Y:S01]  /*5500*/  HMMA.16816.F32.BF16 R20, R112.reuse, R6, R20 ;  /* 0x000000067014723c */ /* 0x040fe20000041814 */
[----:B------:R-:W1:Y:S07]  /*5510*/  LDSM.16.M88.4 R4, [R151+0x7000] ;  /* 0x007000009704783b */ /* 0x000e6e0000000200 */
[C---:B------:R-:W-:Y:S08]  /*5520*/  HMMA.16816.F32.BF16 R16, R112.reuse, R132, R16 ;  /* 0x000000847010723c */ /* 0x040ff00000041810 */
[C---:B------:R-:W-:Y:S08]  /*5530*/  HMMA.16816.F32.BF16 R12, R112.reuse, R134, R12 ;  /* 0x00000086700c723c */ /* 0x040ff0000004180c */
[C---:B---3--:R-:W-:Y:S08]  /*5540*/  HMMA.16816.F32.BF16 R120, R112.reuse, R124, R120 ;  /* 0x0000007c7078723c */ /* 0x048ff00000041878 */
[----:B------:R-:W-:Y:S01]  /*5550*/  HMMA.16816.F32.BF16 R116, R112, R126, R116 ;  /* 0x0000007e7074723c */ /* 0x000fe20000041874 */
[----:B------:R-:W-:Y:S04]  /*5560*/  LDSM.16.M88.4 R112, [R154+0x2000] ;  /* 0x002000009a70783b */ /* 0x000fe80000000200 */
[----:B------:R-:W3:Y:S03]  /*5570*/  LDSM.16.M88.4 R124, [R151+0x7800] ;  /* 0x00780000977c783b */ /* 0x000ee60000000200 */
        /* <DEDUP_REMOVED lines=9> */
[----:B---3--:R-:W-:Y:S08]  /*5610*/  HMMA.16816.F32.BF16 R120, R128, R124, R120 ;  /* 0x0000007c8078723c */ /* 0x008ff00000041878 */
[C---:B----4-:R-:W-:Y:S08]  /*5620*/  HMMA.16816.F32.BF16 R32, R112.reuse, R108, R32 ;  /* 0x0000006c7020723c */ /* 0x050ff00000041820 */
[----:B------:R-:W-:Y:S01]  /*5630*/  HMMA.16816.F32.BF16 R28, R112, R110, R28 ;  /* 0x0000006e701c723c */ /* 0x000fe2000004181c */
[----:B------:R-:W2:Y:S07]  /*5640*/  LDSM.16.M88.4 R108, [R150+0x6800] ;  /* 0x00680000966c783b */ /* 0x000eae0000000200 */
[----:B------:R-:W-:Y:S01]  /*5650*/  HMMA.16816.F32.BF16 R124, R128, R126, R116 ;  /* 0x0000007e807c723c */ /* 0x000fe20000041874 */
[----:B------:R-:W3:Y:S07]  /*5660*/  LDSM.16.M88.4 R116, [R149+0x6800] ;  /* 0x006800009574783b */ /* 0x000eee0000000200 */
[C---:B-1----:R-:W-:Y:S08]  /*5670*/  HMMA.16816.F32.BF16 R32, R8.reuse, R4, R32 ;  /* 0x000000040820723c */ /* 0x042ff00000041820 */
[----:B------:R-:W-:Y:S01]  /*5680*/  HMMA.16816.F32.BF16 R28, R8, R6, R28 ;  /* 0x00000006081c723c */ /* 0x000fe2000004181c */
[----:B------:R-:W1:Y:S10]  /*5690*/  LDSM.16.M88.4 R4, [R150+0x7000] ;  /* 0x007000009604783b */ /* 0x000e740000000200 */
[----:B------:R-:W-:Y:S01]  /*56a0*/  FMUL.FTZ R32, R32, UR4 ;  /* 0x0000000420207c20 */ /* 0x000fe20008410000 */
[----:B------:R-:W-:Y:S01]  /*56b0*/  FMUL.FTZ R33, R33, UR4 ;  /* 0x0000000421217c20 */ /* 0x000fe20008410000 */
[----:B------:R-:W-:-:S02]  /*56c0*/  FMUL.FTZ R34, R34, UR4 ;  /* 0x0000000422227c20 */ /* 0x000fc40008410000 */
[----:B------:R-:W4:Y:S01]  /*56d0*/  MUFU.TANH R129, R32 ;  /* 0x0000002000817308 */ /* 0x000f220000002400 */
[C---:B--2---:R-:W-:Y:S01]  /*56e0*/  HMMA.16816.F32.BF16 R24, R112.reuse, R108, R24 ;  /* 0x0000006c7018723c */ /* 0x044fe20000041818 */
[----:B------:R-:W-:Y:S02]  /*56f0*/  FMUL.FTZ R109, R35, UR4 ;  /* 0x00000004236d7c20 */ /* 0x000fe40008410000 */
[----:B------:R-:W-:Y:S01]  /*5700*/  FMUL.FTZ R28, R28, UR4 ;  /* 0x000000041c1c7c20 */ /* 0x000fe20008410000 */
[----:B------:R-:W-:Y:S01]  /*5710*/  FMUL.FTZ R29, R29, UR4 ;  /* 0x000000041d1d7c20 */ /* 0x000fe20008410000 */
[----:B------:R-:W-:Y:S02]  /*5720*/  FMUL.FTZ R31, R31, UR4 ;  /* 0x000000041f1f7c20 */ /* 0x000fe40008410000 */
[----:B------:R-:W-:Y:S01]  /*5730*/  MUFU.TANH R128, R33 ;  /* 0x0000002100807308 */ /* 0x000fe20000002400 */
[----:B------:R-:W-:Y:S01]  /*5740*/  HMMA.16816.F32.BF16 R20, R112, R110, R20 ;  /* 0x0000006e7014723c */ /* 0x000fe20000041814 */
[----:B------:R-:W-:-:S06]  /*5750*/  FMUL.FTZ R111, R30, UR4 ;  /* 0x000000041e6f7c20 */ /* 0x000fcc0008410000 */
[----:B------:R2:W5:Y:S05]  /*5760*/  MUFU.TANH R108, R34 ;  /* 0x00000022006c7308 */ /* 0x00056a0000002400 */
[----:B---3--:R-:W-:Y:S03]  /*5770*/  HMMA.16816.F32.BF16 R24, R8, R116, R24 ;  /* 0x000000740818723c */ /* 0x008fe60000041818 */
[----:B------:R-:W3:Y:S05]  /*5780*/  MUFU.TANH R109, R109 ;  /* 0x0000006d006d7308 */ /* 0x000eea0000002400 */
[C---:B-1----:R-:W-:Y:S03]  /*5790*/  HMMA.16816.F32.BF16 R16, R112.reuse, R4, R16 ;  /* 0x000000047010723c */ /* 0x042fe60000041810 */
[----:B------:R-:W-:Y:S01]  /*57a0*/  MUFU.TANH R28, R28 ;  /* 0x0000001c001c7308 */ /* 0x000fe20000002400 */
[----:B--2---:R-:W1:Y:S04]  /*57b0*/  LDSM.16.M88.4 R32, [R149+0x7000] ;  /* 0x007000009520783b */ /* 0x004e680000000200 */
[----:B------:R-:W-:Y:S01]  /*57c0*/  HMMA.16816.F32.BF16 R12, R112, R6, R12 ;  /* 0x00000006700c723c */ /* 0x000fe2000004180c */
[----:B------:R-:W2:Y:S02]  /*57d0*/  LDSM.16.M88.4 R4, [R150+0x7800] ;  /* 0x007800009604783b */ /* 0x000ea40000000200 */
[----:B------:R-:W-:Y:S01]  /*57e0*/  FMUL.FTZ R24, R24, UR4 ;  /* 0x0000000418187c20 */ /* 0x000fe20008410000 */
[----:B------:R-:W-:Y:S01]  /*57f0*/  FMUL.FTZ R25, R25, UR4 ;  /* 0x0000000419197c20 */ /* 0x000fe20008410000 */
[----:B------:R-:W-:Y:S01]  /*5800*/  FMUL.FTZ R26, R26, UR4 ;  /* 0x000000041a1a7c20 */ /* 0x000fe20008410000 */
[----:B------:R-:W-:Y:S01]  /*5810*/  FMUL.FTZ R117, R27, UR4 ;  /* 0x000000041b757c20 */ /* 0x000fe20008410000 */
[----:B------:R-:W-:Y:S01]  /*5820*/  MUFU.TANH R110, R24 ;  /* 0x00000018006e7308 */ /* 0x000fe20000002400 */
[C---:B------:R-:W-:Y:S07]  /*5830*/  HMMA.16816.F32.BF16 R20, R8.reuse, R118, R20 ;  /* 0x000000760814723c */ /* 0x040fee0000041814 */
[----:B------:R-:W-:Y:S08]  /*5840*/  MUFU.TANH R30, R25 ;  /* 0x00000019001e7308 */ /* 0x000ff00000002400 */
[----:B------:R4:W-:Y:S04]  /*5850*/  MUFU.TANH R116, R26 ;  /* 0x0000001a00747308 */ /* 0x0009e80000002400 */
[----:B------:R-:W-:Y:S01]  /*5860*/  FMUL.FTZ R20, R20, UR4 ;  /* 0x0000000414147c20 */ /* 0x000fe20008410000 */
[----:B------:R-:W-:Y:S01]  /*5870*/  FMUL.FTZ R21, R21, UR4 ;  /* 0x0000000415157c20 */ /* 0x000fe20008410000 */
[----:B------:R-:W-:Y:S01]  /*5880*/  FMUL.FTZ R22, R22, UR4 ;  /* 0x0000000416167c20 */ /* 0x000fe20008410000 */
[----:B------:R-:W-:Y:S01]  /*5890*/  FMUL.FTZ R23, R23, UR4 ;  /* 0x0000000417177c20 */ /* 0x000fe20008410000 */
[----:B------:R-:W3:Y:S01]  /*58a0*/  MUFU.TANH R29, R29 ;  /* 0x0000001d001d7308 */ /* 0x000ee20000002400 */
[----:B-1----:R-:W-:Y:S07]  /*58b0*/  HMMA.16816.F32.BF16 R16, R8, R32, R16 ;  /* 0x000000200810723c */ /* 0x002fee0000041810 */
[----:B------:R-:W-:Y:S01]  /*58c0*/  MUFU.TANH R111, R111 ;  /* 0x0000006f006f7308 */ /* 0x000fe20000002400 */
[----:B----4-:R-:W1:Y:S01]  /*58d0*/  LDSM.16.M88.4 R24, [R149+0x7800] ;  /* 0x007800009518783b */ /* 0x010e620000000200 */
[----:B------:R-:W-:-:S04]  /*58e0*/  DEPBAR.LE SB0, 0x0 ;  /* 0x000080000000791a */ /* 0x000fc80000000000 */
[----:B--2---:R-:W-:Y:S01]  /*58f0*/  HMMA.16816.F32.BF16 R120, R112, R4, R120 ;  /* 0x000000047078723c */ /* 0x004fe20000041878 */
[C---:B------:R-:W-:Y:S01]  /*5900*/  VIADD R4, R137.reuse, 0xffffff81 ;  /* 0xffffff8189047836 */ /* 0x040fe20000000000 */
[----:B------:R-:W-:Y:S01]  /*5910*/  MUFU.TANH R31, R31 ;  /* 0x0000001f001f7308 */ /* 0x000fe20000002400 */
[----:B------:R-:W-:-:S03]  /*5920*/  VIADD R5, R137, 0xffffff80 ;  /* 0xffffff8089057836 */ /* 0x000fc60000000000 */
[CC--:B------:R-:W-:Y:S02]  /*5930*/  ISETP.GE.AND P2, PT, R4.reuse, R105.reuse, PT ;  /* 0x000000690400720c */ /* 0x0c0fe40003f46270 */
[----:B------:R-:W-:Y:S01]  /*5940*/  HMMA.16816.F32.BF16 R12, R8, R34, R12 ;  /* 0x00000022080c723c */ /* 0x000fe2000004180c */
[-C--:B------:R-:W-:Y:S01]  /*5950*/  ISETP.GE.AND P1, PT, R4, R104.reuse, PT ;  /* 0x000000680400720c */ /* 0x080fe20003f26270 */
[----:B------:R-:W-:Y:S01]  /*5960*/  VIADD R4, R137, 0xffffff88 ;  /* 0xffffff8889047836 */ /* 0x000fe20000000000 */
[CC--:B------:R-:W-:Y:S01]  /*5970*/  ISETP.GE.AND P5, PT, R5.reuse, R105.reuse, PT ;  /* 0x000000690500720c */ /* 0x0c0fe20003fa6270 */
[----:B------:R-:W-:Y:S01]  /*5980*/  MUFU.TANH R20, R20 ;  /* 0x0000001400147308 */ /* 0x000fe20000002400 */
[-C--:B------:R-:W-:Y:S01]  /*5990*/  ISETP.GE.AND P4, PT, R5, R104.reuse, PT ;  /* 0x000000680500720c */ /* 0x080fe20003f86270 */
[----:B------:R-:W-:Y:S01]  /*59a0*/  VIADD R5, R137, 0xffffff89 ;  /* 0xffffff8989057836 */ /* 0x000fe20000000000 */
[CC--:B------:R-:W-:Y:S01]  /*59b0*/  ISETP.GE.AND P0, PT, R4.reuse, R105.reuse, PT ;  /* 0x000000690400720c */ /* 0x0c0fe20003f06270 */
[----:B------:R-:W-:Y:S01]  /*59c0*/  HMMA.16816.F32.BF16 R124, R112, R6, R124 ;  /* 0x00000006707c723c */ /* 0x000fe2000004187c */
[-C--:B------:R-:W-:Y:S01]  /*59d0*/  ISETP.GE.AND P6, PT, R4, R104.reuse, PT ;  /* 0x000000680400720c */ /* 0x080fe20003fc6270 */
[----:B------:R-:W-:Y:S01]  /*59e0*/  FMUL.FTZ R132, R16, UR4 ;  /* 0x0000000410847c20 */ /* 0x000fe20008410000 */
[----:B------:R-:W-:Y:S01]  /*59f0*/  FSEL R4, R129, -INF , !P5 ;  /* 0xff80000081047808 */ /* 0x000fe20006800000 */
[----:B------:R-:W-:Y:S01]  /*5a00*/  MUFU.TANH R21, R21 ;  /* 0x0000001500157308 */ /* 0x000fe20000002400 */
[----:B------:R-:W-:Y:S01]  /*5a10*/  ISETP.GE.AND P3, PT, R5, R105, PT ;  /* 0x000000690500720c */ /* 0x000fe20003f66270 */
[----:B------:R-:W-:Y:S01]  /*5a20*/  FMUL.FTZ R130, R17, UR4 ;  /* 0x0000000411827c20 */ /* 0x000fe20008410000 */
[----:B------:R-:W-:Y:S01]  /*5a30*/  ISETP.GE.AND P5, PT, R5, R104, PT ;  /* 0x000000680500720c */ /* 0x000fe20003fa6270 */
[----:B------:R-:W-:-:S02]  /*5a40*/  VIADD R5, R137, 0xffffff90 ;  /* 0xffffff9089057836 */ /* 0x000fc40000000000 */
[----:B------:R-:W-:Y:S01]  /*5a50*/  FMUL.FTZ R17, R18, UR4 ;  /* 0x0000000412117c20 */ /* 0x000fe20008410000 */
[----:B------:R-:W-:Y:S02]  /*5a60*/  VIADD R7, R137, 0xffffff91 ;  /* 0xffffff9189077836 */ /* 0x000fe40000000000 */
[----:B------:R-:W-:Y:S01]  /*5a70*/  FMUL.FTZ R18, R13, UR4 ;  /* 0x000000040d127c20 */ /* 0x000fe20008410000 */
[----:B------:R-:W2:Y:S01]  /*5a80*/  MUFU.TANH R33, R22 ;  /* 0x0000001600217308 */ /* 0x000ea20000002400 */
[----:B------:R-:W-:Y:S01]  /*5a90*/  FMUL.FTZ R14, R14, UR4 ;  /* 0x000000040e0e7c20 */ /* 0x000fe20008410000 */
[----:B-----5:R-:W-:Y:S01]  /*5aa0*/  FSEL R13, R108, -INF , !P4 ;  /* 0xff8000006c0d7808 */ /* 0x020fe20006000000 */
[----:B------:R-:W-:Y:S01]  /*5ab0*/  FMUL.FTZ R16, R19, UR4 ;  /* 0x0000000413107c20 */ /* 0x000fe20008410000 */
[----:B------:R-:W-:Y:S01]  /*5ac0*/  FSEL R6, R128, -INF , !P2 ;  /* 0xff80000080067808 */ /* 0x000fe20005000000 */
[----:B------:R-:W-:Y:S01]  /*5ad0*/  FMUL.FTZ R12, R12, UR4 ;  /* 0x000000040c0c7c20 */ /* 0x000fe20008410000 */
[----:B------:R-:W-:Y:S01]  /*5ae0*/  FMUL.FTZ R35, R15, UR4 ;  /* 0x000000040f237c20 */ /* 0x000fe20008410000 */
[----:B-1----:R-:W-:Y:S01]  /*5af0*/  HMMA.16816.F32.BF16 R120, R8, R24, R120 ;  /* 0x000000180878723c */ /* 0x002fe20000041878 */
[----:B------:R2:W-:Y:S01]  /*5b00*/  MUFU.TANH R32, R23 ;  /* 0x0000001700207308 */ /* 0x0005e20000002400 */
[----:B------:R-:W-:Y:S01]  /*5b10*/  ISETP.GE.AND P4, PT, R5, R105, PT ;  /* 0x000000690500720c */ /* 0x000fe20003f86270 */
[----:B------:R-:W-:Y:S01]  /*5b20*/  VIADD R15, R137, 0xffffff98 ;  /* 0xffffff98890f7836 */ /* 0x000fe20000000000 */
[----:B------:R-:W-:-:S02]  /*5b30*/  ISETP.GE.AND P2, PT, R5, R104, PT ;  /* 0x000000680500720c */ /* 0x000fc40003f46270 */
[----:B---3--:R-:W-:Y:S02]  /*5b40*/  FSEL R5, R109, -INF , !P1 ;  /* 0xff8000006d057808 */ /* 0x008fe40004800000 */
[----:B------:R-:W-:Y:S01]  /*5b50*/  HMMA.16816.F32.BF16 R124, R8, R26, R124 ;  /* 0x0000001a087c723c */ /* 0x000fe2000004187c */
[----:B------:R-:W1:Y:S01]  /*5b60*/  MUFU.TANH R132, R132 ;  /* 0x0000008400847308 */ /* 0x000e620000002400 */
[-C--:B------:R-:W-:Y:S01]  /*5b70*/  ISETP.GE.AND P1, PT, R7, R105.reuse, PT ;  /* 0x000000690700720c */ /* 0x080fe20003f26270 */
[----:B------:R-:W-:Y:S01]  /*5b80*/  VIADD R9, R137, 0xffffffa0 ;  /* 0xffffffa089097836 */ /* 0x000fe20000000000 */
[----:B------:R-:W-:Y:S01]  /*5b90*/  FSEL R34, R29, -INF , !P3 ;  /* 0xff8000001d227808 */ /* 0x000fe20005800000 */
[----:B------:R-:W-:Y:S01]  /*5ba0*/  VIADD R10, R137, 0xffffff99 ;  /* 0xffffff99890a7836 */ /* 0x000fe20000000000 */
[-C--:B------:R-:W-:Y:S02]  /*5bb0*/  ISETP.GE.AND P3, PT, R15, R104.reuse, PT ;  /* 0x000000680f00720c */ /* 0x080fe40003f66270 */
[----:B------:R-:W-:Y:S01]  /*5bc0*/  FSEL R27, R116, -INF , !P2 ;  /* 0xff800000741b7808 */ /* 0x000fe20005000000 */
[----:B------:R3:W-:Y:S01]  /*5bd0*/  MUFU.TANH R19, R14 ;  /* 0x0000000e00137308 */ /* 0x0007e20000002400 */
[----:B------:R-:W-:Y:S01]  /*5be0*/  FSEL R26, R30, -INF , !P1 ;  /* 0xff8000001e1a7808 */ /* 0x000fe20004800000 */
[----:B------:R-:W-:Y:S01]  /*5bf0*/  FMUL.FTZ R113, R122, UR4 ;  /* 0x000000047a717c20 */ /* 0x000fe20008410000 */
[CC--:B------:R-:W-:Y:S01]  /*5c00*/  ISETP.GE.AND P2, PT, R9.reuse, R105.reuse, PT ;  /* 0x000000690900720c */ /* 0x0c0fe20003f46270 */
[----:B------:R-:W-:Y:S01]  /*5c10*/  FMUL.FTZ R114, R120, UR4 ;  /* 0x0000000478727c20 */ /* 0x000fe20008410000 */
[-C--:B------:R-:W-:Y:S01]  /*5c20*/  ISETP.GE.AND P1, PT, R9, R104.reuse, PT ;  /* 0x000000680900720c */ /* 0x080fe20003f26270 */
[----:B------:R-:W-:Y:S01]  /*5c30*/  VIADD R9, R137, 0xffffffa8 ;  /* 0xffffffa889097836 */ /* 0x000fe20000000000 */
[----:B--2---:R-:W-:Y:S01]  /*5c40*/  FSEL R23, R33, -INF , !P3 ;  /* 0xff80000021177808 */ /* 0x004fe20005800000 */
[----:B------:R-:W2:Y:S01]  /*5c50*/  MUFU.TANH R117, R117 ;  /* 0x0000007500757308 */ /* 0x000ea20000002400 */
[----:B------:R-:W-:Y:S01]  /*5c60*/  FSEL R24, R110, -INF , !P4 ;  /* 0xff8000006e187808 */ /* 0x000fe20006000000 */
[----:B------:R-:W-:Y:S01]  /*5c70*/  FMUL.FTZ R109, R126, UR4 ;  /* 0x000000047e6d7c20 */ /* 0x000fe20008410000 */
[----:B------:R-:W-:Y:S01]  /*5c80*/  ISETP.GE.AND P3, PT, R9, R105, PT ;  /* 0x000000690900720c */ /* 0x000fe20003f66270 */
[----:B------:R-:W-:Y:S01]  /*5c90*/  FMUL.FTZ R8, R121, UR4 ;  /* 0x0000000479087c20 */ /* 0x000fe20008410000 */
[----:B------:R-:W-:Y:S01]  /*5ca0*/  ISETP.GE.AND P4, PT, R10, R104, PT ;  /* 0x000000680a00720c */ /* 0x000fe20003f86270 */
[----:B------:R-:W-:Y:S01]  /*5cb0*/  FMUL.FTZ R112, R124, UR4 ;  /* 0x000000047c707c20 */ /* 0x000fe20008410000 */
[----:B-1----:R-:W-:Y:S01]  /*5cc0*/  FSEL R132, R132, -INF , !P2 ;  /* 0xff80000084847808 */ /* 0x002fe20005000000 */
[----:B------:R-:W1:Y:S01]  /*5cd0*/  MUFU.TANH R16, R16 ;  /* 0x0000001000107308 */ /* 0x000e620000002400 */
[----:B------:R-:W-:Y:S01]  /*5ce0*/  FMUL.FTZ R110, R125, UR4 ;  /* 0x000000047d6e7c20 */ /* 0x000fe20008410000 */
[----:B---3--:R-:W-:-:S02]  /*5cf0*/  FSEL R14, R28, -INF , !P0 ;  /* 0xff8000001c0e7808 */ /* 0x008fc40004000000 */
[----:B------:R-:W-:Y:S02]  /*5d00*/  ISETP.GE.AND P0, PT, R7, R104, PT ;  /* 0x000000680700720c */ /* 0x000fe40003f06270 */
[----:B------:R-:W-:Y:S01]  /*5d10*/  FSEL R7, R111, -INF , !P6 ;  /* 0xff8000006f077808 */ /* 0x000fe20007000000 */
[----:B------:R-:W-:Y:S01]  /*5d20*/  FMUL.FTZ R111, R123, UR4 ;  /* 0x000000047b6f7c20 */ /* 0x000fe20008410000 */
[----:B------:R-:W3:Y:S01]  /*5d30*/  MUFU.TANH R12, R12 ;  /* 0x0000000c000c7308 */ /* 0x000ee20000002400 */
[-C--:B------:R-:W-:Y:S02]  /*5d40*/  ISETP.GE.AND P6, PT, R15, R105.reuse, PT ;  /* 0x000000690f00720c */ /* 0x080fe40003fc6270 */
[----:B------:R-:W-:Y:S02]  /*5d50*/  FSEL R15, R31, -INF , !P5 ;  /* 0xff8000001f0f7808 */ /* 0x000fe40006800000 */
[----:B------:R-:W-:Y:S01]  /*5d60*/  ISETP.GE.AND P5, PT, R10, R105, PT ;  /* 0x000000690a00720c */ /* 0x000fe20003fa6270 */
[----:B------:R-:W-:Y:S01]  /*5d70*/  VIADD R10, R137, 0xffffffa1 ;  /* 0xffffffa1890a7836 */ /* 0x000fe20000000000 */
[----:B------:R-:W-:Y:S01]  /*5d80*/  FSEL R22, R20, -INF , !P6 ;  /* 0xff80000014167808 */ /* 0x000fe20007000000 */
[----:B------:R-:W4:Y:S01]  /*5d90*/  MUFU.TANH R130, R130 ;  /* 0x0000008200827308 */ /* 0x000f220000002400 */
[----:B------:R-:W-:-:S02]  /*5da0*/  FSEL R20, R21, -INF , !P5 ;  /* 0xff80000015147808 */ /* 0x000fc40006800000 */
[-C--:B------:R-:W-:Y:S01]  /*5db0*/  ISETP.GE.AND P5, PT, R9, R104.reuse, PT ;  /* 0x000000680900720c */ /* 0x080fe20003fa6270 */
[----:B------:R-:W-:Y:S01]  /*5dc0*/  VIADD R9, R137, 0xffffffa9 ;  /* 0xffffffa989097836 */ /* 0x000fe20000000000 */
[----:B------:R-:W-:Y:S02]  /*5dd0*/  FSEL R21, R32, -INF , !P4 ;  /* 0xff80000020157808 */ /* 0x000fe40006000000 */
[-C--:B------:R-:W-:Y:S01]  /*5de0*/  ISETP.GE.AND P6, PT, R10, R104.reuse, PT ;  /* 0x000000680a00720c */ /* 0x080fe20003fc6270 */
[----:B------:R-:W5:Y:S01]  /*5df0*/  MUFU.TANH R113, R113 ;  /* 0x0000007100717308 */ /* 0x000f620000002400 */
[C---:B------:R-:W-:Y:S02]  /*5e00*/  ISETP.GE.AND P4, PT, R9.reuse, R105, PT ;  /* 0x000000690900720c */ /* 0x040fe40003f86270 */
[----:B------:R-:W-:Y:S01]  /*5e10*/  ISETP.GE.AND P2, PT, R9, R104, PT ;  /* 0x000000680900720c */ /* 0x000fe20003f46270 */
[----:B------:R-:W-:Y:S01]  /*5e20*/  VIADD R9, R137, 0xffffffb1 ;  /* 0xffffffb189097836 */ /* 0x000fe20000000000 */
[----:B--2---:R-:W-:-:S02]  /*5e30*/  FSEL R25, R117, -INF , !P0 ;  /* 0xff80000075197808 */ /* 0x004fc40004000000 */
[-C--:B------:R-:W-:Y:S01]  /*5e40*/  ISETP.GE.AND P0, PT, R10, R105.reuse, PT ;  /* 0x000000690a00720c */ /* 0x080fe20003f06270 */
[----:B------:R-:W2:Y:S01]  /*5e50*/  MUFU.TANH R17, R17 ;  /* 0x0000001100117308 */ /* 0x000ea20000002400 */
[----:B-1----:R-:W-:Y:S01]  /*5e60*/  FSEL R123, R16, -INF , !P6 ;  /* 0xff800000107b7808 */ /* 0x002fe20007000000 */
[----:B------:R-:W-:Y:S01]  /*5e70*/  VIADD R10, R137, 0xffffffb0 ;  /* 0xffffffb0890a7836 */ /* 0x000fe20000000000 */
[----:B---3--:R-:W-:Y:S02]  /*5e80*/  FSEL R126, R12, -INF , !P3 ;  /* 0xff8000000c7e7808 */ /* 0x008fe40005800000 */
[C---:B------:R-:W-:Y:S02]  /*5e90*/  ISETP.GE.AND P6, PT, R9.reuse, R105, PT ;  /* 0x000000690900720c */ /* 0x040fe40003fc6270 */
[----:B------:R-:W-:Y:S01]  /*5ea0*/  ISETP.GE.AND P3, PT, R9, R104, PT ;  /* 0x000000680900720c */ /* 0x000fe20003f66270 */
[----:B------:R-:W-:Y:S01]  /*5eb0*/  FMUL.FTZ R9, R127, UR4 ;  /* 0x000000047f097c20 */ /* 0x000fe20008410000 */
[----:B------:R-:W1:Y:S01]  /*5ec0*/  MUFU.TANH R18, R18 ;  /* 0x0000001200127308 */ /* 0x000e620000002400 */
[----:B----4-:R-:W-:-:S02]  /*5ed0*/  FSEL R130, R130, -INF , !P0 ;  /* 0xff80000082827808 */ /* 0x010fc40004000000 */
[----:B------:R-:W-:Y:S02]  /*5ee0*/  ISETP.GE.AND P0, PT, R10, R104, PT ;  /* 0x000000680a00720c */ /* 0x000fe40003f06270 */
[----:B------:R-:W-:Y:S02]  /*5ef0*/  FSEL R125, R19, -INF , !P5 ;  /* 0xff800000137d7808 */ /* 0x000fe40006800000 */
[----:B-----5:R-:W-:Y:S01]  /*5f00*/  FSEL R113, R113, -INF , !P0 ;  /* 0xff80000071717808 */ /* 0x020fe20004000000 */
[----:B------:R-:W3:Y:S01]  /*5f10*/  MUFU.TANH R35, R35 ;  /* 0x0000002300237308 */ /* 0x000ee20000002400 */
[----:B------:R-:W-:Y:S02]  /*5f20*/  ISETP.GT.AND P0, PT, R0, R161, PT ;  /* 0x000000a10000720c */ /* 0x000fe40003f04270 */
[----:B--2---:R-:W-:Y:S02]  /*5f30*/  FSEL R121, R17, -INF , !P1 ;  /* 0xff80000011797808 */ /* 0x004fe40004800000 */
[----:B------:R-:W-:Y:S01]  /*5f40*/  ISETP.GE.AND P1, PT, R10, R105, PT ;  /* 0x000000690a00720c */ /* 0x000fe20003f26270 */
[----:B------:R-:W-:-:S02]  /*5f50*/  VIADD R10, R137, 0xffffffb8 ;  /* 0xffffffb8890a7836 */ /* 0x000fc40000000000 */
[----:B------:R-:W2:Y:S01]  /*5f60*/  MUFU.TANH R114, R114 ;  /* 0x0000007200727308 */ /* 0x000ea20000002400 */
[----:B------:R-:W-:Y:S01]  /*5f70*/  VIADD R137, R137, 0xffffffb9 ;  /* 0xffffffb989897836 */ /* 0x000fe20000000000 */
[----:B-1----:R-:W-:Y:S02]  /*5f80*/  FSEL R128, R18, -INF , !P4 ;  /* 0xff80000012807808 */ /* 0x002fe40006000000 */
[CC--:B------:R-:W-:Y:S02]  /*5f90*/  ISETP.GE.AND P5, PT, R10.reuse, R105.reuse, PT ;  /* 0x000000690a00720c */ /* 0x0c0fe40003fa6270 */
[----:B------:R-:W-:Y:S02]  /*5fa0*/  ISETP.GE.AND P4, PT, R137, R105, PT ;  /* 0x000000698900720c */ /* 0x000fe40003f86270 */
[----:B------:R-:W1:Y:S01]  /*5fb0*/  MUFU.TANH R8, R8 ;  /* 0x0000000800087308 */ /* 0x000e620000002400 */
[----:B---3--:R-:W-:Y:S02]  /*5fc0*/  FSEL R127, R35, -INF , !P2 ;  /* 0xff800000237f7808 */ /* 0x008fe40005000000 */
[----:B------:R-:W-:-:S05]  /*5fd0*/  ISETP.GE.AND P2, PT, R10, R104, PT ;  /* 0x000000680a00720c */ /* 0x000fca0003f46270 */
[----:B------:R-:W3:Y:S01]  /*5fe0*/  MUFU.TANH R111, R111 ;  /* 0x0000006f006f7308 */ /* 0x000ee20000002400 */
[----:B--2---:R-:W-:Y:S01]  /*5ff0*/  FSEL R114, R114, -INF , !P1 ;  /* 0xff80000072727808 */ /* 0x004fe20004800000 */
[----:B------:R-:W-:Y:S01]  /*6000*/  BAR.SYNC.DEFER_BLOCKING 0x0 ;  /* 0x0000000000007b1d */ /* 0x000fe20000010000 */
[----:B------:R-:W-:-:S05]  /*6010*/  ISETP.GE.AND P1, PT, R137, R104, PT ;  /* 0x000000688900720c */ /* 0x000fca0003f26270 */
[----:B------:R-:W2:Y:S01]  /*6020*/  MUFU.TANH R112, R112 ;  /* 0x0000007000707308 */ /* 0x000ea20000002400 */
[----:B-1----:R-:W-:-:S07]  /*6030*/  FSEL R116, R8, -INF , !P6 ;  /* 0xff80000008747808 */ /* 0x002fce0007000000 */
[----:B------:R-:W1:Y:S01]  /*6040*/  MUFU.TANH R110, R110 ;  /* 0x0000006e006e7308 */ /* 0x000e620000002400 */
[----:B---3--:R-:W-:-:S07]  /*6050*/  FSEL R111, R111, -INF , !P3 ;  /* 0xff8000006f6f7808 */ /* 0x008fce0005800000 */
[----:B------:R-:W3:Y:S01]  /*6060*/  MUFU.TANH R109, R109 ;  /* 0x0000006d006d7308 */ /* 0x000ee20000002400 */
[----:B--2---:R-:W-:-:S07]  /*6070*/  FSEL R112, R112, -INF , !P5 ;  /* 0xff80000070707808 */ /* 0x004fce0006800000 */
[----:B------:R-:W2:Y:S01]  /*6080*/  MUFU.TANH R9, R9 ;  /* 0x0000000900097308 */ /* 0x000ea20000002400 */
[----:B-1----:R-:W-:Y:S02]  /*6090*/  FSEL R110, R110, -INF , !P4 ;  /* 0xff8000006e6e7808 */ /* 0x002fe40006000000 */
[----:B---3--:R-:W-:Y:S02]  /*60a0*/  FSEL R109, R109, -INF , !P2 ;  /* 0xff8000006d6d7808 */ /* 0x008fe40005000000 */
[----:B--2---:R-:W-:Y:S01]  /*60b0*/  FSEL R105, R9, -INF , !P1 ;  /* 0xff80000009697808 */ /* 0x004fe20004800000 */
        /* <DEDUP_REMOVED lines=65> */
.L_x_6385:
[----:B------:R-:W-:Y:S01]  /*64d0*/  UMOV UR4, URZ ;  /* 0x000000ff00047c82 */ /* 0x000fe20008000000 */
[----:B------:R-:W-:Y:S01]  /*64e0*/  IMAD.SHL.U32 R8, R102, 0x40, RZ ;  /* 0x0000004066087824 */ /* 0x000fe200078e00ff */
[----:B------:R-:W-:-:S05]  /*64f0*/  IADD3 R9, P1, PT, RZ, -UR4, RZ ;  /* 0x80000004ff097c10 */ /* 0x000fca000ff3e0ff */
[----:B------:R-:W-:-:S05]  /*6500*/  IMAD.X R8, RZ, RZ, ~R8, P1 ;  /* 0x000000ffff087224 */ /* 0x000fca00008e0e08 */
[----:B------:R-:W-:-:S04]  /*6510*/  SHF.R.S64 R9, R9, 0x1f, R8 ;  /* 0x0000001f09097819 */ /* 0x000fc80000001008 */
[----:B------:R-:W-:-:S04]  /*6520*/  IADD3 R162, P1, PT, R9, R162, RZ ;  /* 0x000000a209a27210 */ /* 0x000fc80007f3e0ff */
[----:B------:R-:W-:-:S09]  /*6530*/  LEA.HI.X.SX32 R163, R8, R163, 0x1, P1 ;  /* 0x000000a308a37211 */ /* 0x000fd200008f0eff */
.L_x_6386:
        /* <DEDUP_REMOVED lines=20> */
.L_x_6384:
[----:B-1----:R-:W-:Y:S01]  /*6680*/  FMNMX3.FTZ R11, R100, R4, R6, !PT ;  /* 0x00000004640b7276 */ /* 0x002fe20007810006 */
        /* <DEDUP_REMOVED lines=26> */
[----:B------:R-:W-:Y:S01]  /*6830*/  FSETP.NEU.FTZ.AND P2, PT, R29, -INF , PT ;  /* 0xff8000001d00780b */ /* 0x000fe20003f5d000 */
[----:B------:R-:W1:Y:S01]  /*6840*/  LDSM.16.MT88.4 R8, [R152+0x8000] ;  /* 0x008000009808783b */ /* 0x000e620000004200 */
[C---:B------:R-:W-:Y:S01]  /*6850*/  FSETP.NEU.FTZ.AND P1, PT, R28.reuse, -INF , PT ;  /* 0xff8000001c00780b */ /* 0x040fe20003f3d000 */
[----:B------:R-:W-:Y:S01]  /*6860*/  FMUL.FTZ R108, R28, UR10 ;  /* 0x0000000a1c6c7c20 */ /* 0x000fe20008410000 */
[----:B------:R-:W-:-:S04]  /*6870*/  FSEL R101, R101, RZ, P2 ;  /* 0x000000ff65657208 */ /* 0x000fc80001000000 */
[----:B------:R-:W-:Y:S01]  /*6880*/  FSEL R108, R108, RZ, P1 ;  /* 0x000000ff6c6c7208 */ /* 0x000fe20000800000 */
[--C-:B------:R-:W-:Y:S01]  /*6890*/  FFMA.FTZ R104, R4, UR10, -R101.reuse ;  /* 0x0000000a04687c23 */ /* 0x100fe20008010865 */
[----:B------:R-:W-:Y:S01]  /*68a0*/  FSEL R4, R28, RZ, P1 ;  /* 0x000000ff1c047208 */ /* 0x000fe20000800000 */
[--C-:B------:R-:W-:Y:S01]  /*68b0*/  FFMA.FTZ R31, R34, UR10, -R101.reuse ;  /* 0x0000000a221f7c23 */ /* 0x100fe20008010865 */
[--C-:B------:R-:W-:Y:S01]  /*68c0*/  FFMA.FTZ R33, R6, UR10, -R101.reuse ;  /* 0x0000000a06217c23 */ /* 0x100fe20008010865 */
[----:B------:R-:W-:Y:S01]  /*68d0*/  FFMA.FTZ R102, R13, UR10, -R108 ;  /* 0x0000000a0d667c23 */ /* 0x000fe2000801086c */
[----:B------:R-:W-:Y:S01]  /*68e0*/  FSEL R13, R29, RZ, P2 ;  /* 0x000000ff1d0d7208 */ /* 0x000fe20001000000 */
[----:B------:R-:W-:Y:S01]  /*68f0*/  FADD.FTZ R4, R3, -R4 ;  /* 0x8000000403047221 */ /* 0x000fe20000010000 */
[----:B------:R-:W-:Y:S01]  /*6900*/  FFMA.FTZ R32, R14, UR10, -R101 ;  /* 0x0000000a0e207c23 */ /* 0x000fe20008010865 */
[--C-:B------:R-:W-:Y:S01]  /*6910*/  FFMA.FTZ R30, R5, UR10, -R108.reuse ;  /* 0x0000000a051e7c23 */ /* 0x100fe2000801086c */
[--C-:B------:R-:W-:Y:S01]  /*6920*/  FFMA.FTZ R34, R7, UR10, -R108.reuse ;  /* 0x0000000a07227c23 */ /* 0x100fe2000801086c */
[----:B------:R-:W-:Y:S01]  /*6930*/  FADD.FTZ R13, R100, -R13 ;  /* 0x8000000d640d7221 */ /* 0x000fe20000010000 */
[----:B------:R-:W-:Y:S01]  /*6940*/  FMUL.FTZ R35, R4, UR10 ;  /* 0x0000000a04237c20 */ /* 0x000fe20008410000 */
[--C-:B------:R-:W-:Y:S01]  /*6950*/  FFMA.FTZ R15, R15, UR10, -R108.reuse ;  /* 0x0000000a0f0f7c23 */ /* 0x100fe2000801086c */
[----:B------:R-:W-:Y:S01]  /*6960*/  MUFU.EX2 R104, R104 ;  /* 0x0000006800687308 */ /* 0x000fe20000000800 */
[----:B------:R-:W-:Y:S01]  /*6970*/  FMUL.FTZ R13, R13, UR10 ;  /* 0x0000000a0d0d7c20 */ /* 0x000fe20008410000 */
        /* <DEDUP_REMOVED lines=11> */
[----:B------:R-:W-:Y:S01]  /*6a30*/  LDSM.16.MT88.4 R24, [R107+0x8800] ;  /* 0x008800006b18783b */ /* 0x000fe20000004200 */
        /* <DEDUP_REMOVED lines=13> */
[----:B------:R-:W-:Y:S01]  /*6b10*/  FFMA.FTZ R109, R109, UR10, -R108 ;  /* 0x0000000a6d6d7c23 */ /* 0x000fe2000801086c */
[----:B------:R-:W3:Y:S01]  /*6b20*/  MUFU.EX2 R3, R15 ;  /* 0x0000000f00037308 */ /* 0x000ee20000000800 */
[--C-:B------:R-:W-:Y:S01]  /*6b30*/  FFMA.FTZ R110, R110, UR10, -R101.reuse ;  /* 0x0000000a6e6e7c23 */ /* 0x100fe20008010865 */
[----:B------:R-:W-:-:S02]  /*6b40*/  FFMA.FTZ R116, R116, UR10, -R101 ;  /* 0x0000000a74747c23 */ /* 0x000fc40008010865 */
[----:B------:R-:W4:Y:S01]  /*6b50*/  MUFU.EX2 R100, R13 ;  /* 0x0000000d00647308 */ /* 0x000f220000000800 */
[----:B--2---:R-:W-:-:S03]  /*6b60*/  F2FP.BF16.F32.PACK_AB R5, R30, R102 ;  /* 0x000000661e05723e */ /* 0x004fc600000010ff */
[----:B------:R-:W2:Y:S04]  /*6b70*/  MUFU.EX2 R35, R35 ;  /* 0x0000002300237308 */ /* 0x000ea80000000800 */
[----:B------:R-:W-:Y:S01]  /*6b80*/  MUFU.EX2 R103, R103 ;  /* 0x0000006700677308 */ /* 0x000fe20000000800 */
[----:B---3--:R-:W-:-:S03]  /*6b90*/  F2FP.BF16.F32.PACK_AB R7, R3, R34 ;  /* 0x000000220307723e */ /* 0x008fc600000010ff */
[----:B------:R-:W3:Y:S01]  /*6ba0*/  MUFU.EX2 R118, R118 ;  /* 0x0000007600767308 */ /* 0x000ee20000000800 */
        /* <DEDUP_REMOVED lines=8> */
[----:B------:R-:W2:Y:S01]  /*6c30*/  LDSM.16.MT88.4 R12, [R107+0x8000] ;  /* 0x008000006b0c783b */ /* 0x000ea20000004200 */
        /* <DEDUP_REMOVED lines=64> */
[----:B------:R-:W1:Y:S01]  /*7040*/  LDSM.16.MT88.4 R8, [R107+0xa000] ;  /* 0x00a000006b08783b */ /* 0x000e620000004200 */
[-C--:B------:R-:W-:Y:S01]  /*7050*/  FMUL.FTZ R63, R63, R35.reuse ;  /* 0x000000233f3f7220 */ /* 0x080fe20000410000 */
[----:B------:R-:W-:Y:S01]  /*7060*/  MUFU.EX2 R122, R122 ;  /* 0x0000007a007a7308 */ /* 0x000fe20000000800 */
[-C--:B------:R-:W-:Y:S01]  /*7070*/  FMUL.FTZ R64, R64, R100.reuse ;  /* 0x0000006440407220 */ /* 0x080fe20000410000 */
[-C--:B------:R-:W-:Y:S01]  /*7080*/  FMUL.FTZ R65, R65, R100.reuse ;  /* 0x0000006441417220 */ /* 0x080fe20000410000 */
[-C--:B------:R-:W-:Y:S01]  /*7090*/  FMUL.FTZ R66, R66, R35.reuse ;  /* 0x0000002342427220 */ /* 0x080fe20000410000 */
[----:B------:R-:W5:Y:S01]  /*70a0*/  MUFU.EX2 R119, R119 ;  /* 0x0000007700777308 */ /* 0x000f620000000800 */
[----:B----4-:R-:W-:Y:S01]  /*70b0*/  HMMA.16816.F32.BF16 R36, R4, R16, R36 ;  /* 0x000000100424723c */ /* 0x010fe20000041824 */
[-C--:B------:R-:W-:Y:S01]  /*70c0*/  FMUL.FTZ R67, R67, R35.reuse ;  /* 0x0000002343437220 */ /* 0x080fe20000410000 */
[----:B------:R-:W-:Y:S01]  /*70d0*/  FFMA.FTZ R100, R177, R100, R104 ;  /* 0x00000064b1647223 */ /* 0x000fe20000010068 */
[----:B------:R-:W-:Y:S01]  /*70e0*/  MUFU.EX2 R117, R117 ;  /* 0x0000007500757308 */ /* 0x000fe20000000800 */
[----:B------:R-:W-:-:S02]  /*70f0*/  FFMA.FTZ R35, R175, R35, R102 ;  /* 0x00000023af237223 */ /* 0x000fc40000010066 */
[----:B------:R-:W-:Y:S01]  /*7100*/  FADD.FTZ R33, R33, R100 ;  /* 0x0000006421217221 */ /* 0x000fe20000010000 */
[----:B------:R-:W4:Y:S01]  /*7110*/  MUFU.EX2 R124, R124 ;  /* 0x0000007c007c7308 */ /* 0x000f220000000800 */
[C---:B------:R-:W-:Y:S01]  /*7120*/  HMMA.16816.F32.BF16 R40, R4.reuse, R18, R40 ;  /* 0x000000120428723c */ /* 0x040fe20000041828 */
[----:B------:R-:W3:Y:S01]  /*7130*/  LDSM.16.MT88.4 R16, [R106+0xa000] ;  /* 0x00a000006a10783b */ /* 0x000ee20000004200 */
[----:B------:R-:W-:Y:S01]  /*7140*/  FADD.FTZ R35, R30, R35 ;  /* 0x000000231e237221 */ /* 0x000fe20000010000 */
[----:B------:R-:W-:Y:S01]  /*7150*/  MUFU.EX2 R129, R129 ;  /* 0x0000008100817308 */ /* 0x000fe20000000800 */
[----:B------:R-:W-:Y:S01]  /*7160*/  FADD.FTZ R32, R32, R33 ;  /* 0x0000002120207221 */ /* 0x000fe20000010000 */
[-C--:B------:R-:W-:Y:S01]  /*7170*/  MOV R100, R29.reuse ;  /* 0x0000001d00647202 */ /* 0x080fe20000000f00 */
[----:B------:R-:W-:Y:S01]  /*7180*/  FADD.FTZ R34, R34, R35 ;  /* 0x0000002322227221 */ /* 0x000fe20000010000 */
[----:B------:R-:W-:Y:S01]  /*7190*/  MUFU.EX2 R132, R132 ;  /* 0x0000008400847308 */ /* 0x000fe20000000800 */
[----:B------:R-:W-:Y:S01]  /*71a0*/  FADD.FTZ R32, R31, R32 ;  /* 0x000000201f207221 */ /* 0x000fe20000010000 */
[----:B--2---:R-:W-:Y:S01]  /*71b0*/  HMMA.16816.F32.BF16 R44, R4, R12, R44 ;  /* 0x0000000c042c723c */ /* 0x004fe2000004182c */
[----:B------:R-:W-:Y:S01]  /*71c0*/  FADD.FTZ R3, R3, R34 ;  /* 0x0000002203037221 */ /* 0x000fe20000010000 */
[----:B------:R-:W-:Y:S01]  /*71d0*/  MUFU.EX2 R123, R123 ;  /* 0x0000007b007b7308 */ /* 0x000fe20000000800 */
[----:B------:R-:W-:-:S03]  /*71e0*/  @P0 MOV R100, R29 ;  /* 0x0000001d00640202 */ /* 0x000fc60000000f00 */
[----:B------:R-:W-:Y:S02]  /*71f0*/  MUFU.EX2 R125, R125 ;  /* 0x0000007d007d7308 */ /* 0x000fe40000000800 */
[C---:B------:R-:W-:Y:S01]  /*7200*/  HMMA.16816.F32.BF16 R48, R4.reuse, R14, R48 ;  /* 0x0000000e0430723c */ /* 0x040fe20000041830 */
[----:B------:R-:W2:Y:S01]  /*7210*/  LDSM.16.MT88.4 R12, [R152+0x8800] ;  /* 0x00880000980c783b */ /* 0x000ea20000004200 */
[----:B------:R-:W-:Y:S06]  /*7220*/  MUFU.EX2 R110, R110 ;  /* 0x0000006e006e7308 */ /* 0x000fec0000000800 */
[C---:B-1----:R-:W-:Y:S08]  /*7230*/  HMMA.16816.F32.BF16 R52, R4.reuse, R8, R52 ;  /* 0x000000080434723c */ /* 0x042ff00000041834 */
[C---:B------:R-:W-:Y:S01]  /*7240*/  HMMA.16816.F32.BF16 R56, R4.reuse, R10, R56 ;  /* 0x0000000a0438723c */ /* 0x040fe20000041838 */
[----:B------:R-:W1:Y:S07]  /*7250*/  LDSM.16.MT88.4 R8, [R148+0x8800] ;  /* 0x008800009408783b */ /* 0x000e6e0000004200 */
[C---:B---3--:R-:W-:Y:S08]  /*7260*/  HMMA.16816.F32.BF16 R60, R4.reuse, R16, R60 ;  /* 0x00000010043c723c */ /* 0x048ff0000004183c */
[----:B------:R-:W-:Y:S01]  /*7270*/  HMMA.16816.F32.BF16 R64, R4, R18, R64 ;  /* 0x000000120440723c */ /* 0x000fe20000041840 */
[----:B------:R-:W-:Y:S01]  /*7280*/  F2FP.BF16.F32.PACK_AB R4, R118, R103 ;  /* 0x000000677604723e */ /* 0x000fe200000010ff */
[----:B------:R-:W3:Y:S01]  /*7290*/  LDSM.16.MT88.4 R16, [R152+0xa800] ;  /* 0x00a800009810783b */ /* 0x000ee20000004200 */
[----:B-----5:R-:W-:Y:S01]  /*72a0*/  F2FP.BF16.F32.PACK_AB R5, R119, R122 ;  /* 0x0000007a7705723e */ /* 0x020fe200000010ff */
[----:B------:R-:W-:Y:S01]  /*72b0*/  FADD.FTZ R103, R103, R32 ;  /* 0x0000002067677221 */ /* 0x000fe20000010000 */
[----:B------:R-:W-:Y:S01]  /*72c0*/  F2FP.BF16.F32.PACK_AB R6, R115, R120 ;  /* 0x000000787306723e */ /* 0x000fe200000010ff */
[----:B------:R-:W-:Y:S01]  /*72d0*/  FADD.FTZ R122, R122, R3 ;  /* 0x000000037a7a7221 */ /* 0x000fe20000010000 */
[----:B----4-:R-:W-:Y:S01]  /*72e0*/  F2FP.BF16.F32.PACK_AB R7, R124, R117 ;  /* 0x000000757c07723e */ /* 0x010fe200000010ff */
[----:B------:R-:W-:Y:S01]  /*72f0*/  FADD.FTZ R103, R118, R103 ;  /* 0x0000006776677221 */ /* 0x000fe20000010000 */
[-C--:B------:R-:W-:Y:S01]  /*7300*/  MOV R3, R28.reuse ;  /* 0x0000001c00037202 */ /* 0x080fe20000000f00 */
[----:B------:R-:W-:Y:S01]  /*7310*/  FADD.FTZ R122, R119, R122 ;  /* 0x0000007a777a7221 */ /* 0x000fe20000010000 */
[----:B------:R-:W-:Y:S01]  /*7320*/  @P0 MOV R3, R28 ;  /* 0x0000001c00030202 */ /* 0x000fe20000000f00 */
[----:B------:R-:W-:-:S02]  /*7330*/  FADD.FTZ R120, R120, R103 ;  /* 0x0000006778787221 */ /* 0x000fc40000010000 */
        /* <DEDUP_REMOVED lines=15> */
[C---:B---3--:R-:W-:Y:S08]  /*7430*/  HMMA.16816.F32.BF16 R36, R4.reuse, R16, R36 ;  /* 0x000000100424723c */ /* 0x048ff00000041824 */
        /* <DEDUP_REMOVED lines=13> */
[----:B----4-:R-:W-:Y:S01]  /*7510*/  HMMA.16816.F32.BF16 R60, R4, R24, R60 ;  /* 0x00000018043c723c */ /* 0x010fe2000004183c */
[----:B------:R-:W-:-:S02]  /*7520*/  FFMA.FTZ R24, R112, UR10, -R101 ;  /* 0x0000000a70187c23 */ /* 0x000fc40008010865 */
[----:B------:R-:W-:Y:S05]  /*7530*/  MUFU.EX2 R112, R116 ;  /* 0x0000007400707308 */ /* 0x000fea0000000800 */
[----:B------:R-:W-:Y:S01]  /*7540*/  HMMA.16816.F32.BF16 R64, R4, R26, R64 ;  /* 0x0000001a0440723c */ /* 0x000fe20000041840 */
[----:B-1----:R-:W-:Y:S01]  /*7550*/  F2FP.BF16.F32.PACK_AB R4, R126, R129 ;  /* 0x000000817e04723e */ /* 0x002fe200000010ff */
[----:B---3--:R-:W1:Y:S01]  /*7560*/  LDSM.16.MT88.4 R8, [R152+0xb000] ;  /* 0x00b000009808783b */ /* 0x008e620000004200 */
        /* <DEDUP_REMOVED lines=14> */
[----:B------:R-:W-:Y:S01]  /*7650*/  MUFU.EX2 R111, R113 ;  /* 0x00000071006f7308 */ /* 0x000fe20000000800 */
[----:B------:R-:W-:Y:S01]  /*7660*/  FADD.FTZ R125, R125, R132 ;  /* 0x000000847d7d7221 */ /* 0x000fe20000010000 */
[----:B------:R-:W-:Y:S01]  /*7670*/  FADD.FTZ R128, R121, R128 ;  /* 0x0000008079807221 */ /* 0x000fe20000010000 */
[----:B------:R-:W-:Y:S01]  /*7680*/  HMMA.16816.F32.BF16 R92, R4, R22, R92 ;  /* 0x00000016045c723c */ /* 0x000fe2000004185c */
[----:B------:R-:W5:Y:S01]  /*7690*/  LDSM.16.MT88.4 R20, [R106+0x9000] ;  /* 0x009000006a14783b */ /* 0x000f620000004200 */
[----:B------:R-:W4:Y:S01]  /*76a0*/  MUFU.EX2 R114, R114 ;  /* 0x0000007200727308 */ /* 0x000f220000000800 */
[----:B------:R-:W-:-:S02]  /*76b0*/  FADD.FTZ R130, R130, R125 ;  /* 0x0000007d82827221 */ /* 0x000fc40000010000 */
[----:B---3--:R-:W-:Y:S01]  /*76c0*/  LDSM.16.MT88.4 R24, [R107+0x9800] ;  /* 0x009800006b18783b */ /* 0x008fe20000004200 */
[----:B------:R-:W-:Y:S02]  /*76d0*/  MUFU.EX2 R105, R109 ;  /* 0x0000006d00697308 */ /* 0x000fe40000000800 */
[C---:B--2---:R-:W-:Y:S02]  /*76e0*/  HMMA.16816.F32.BF16 R88, R4.reuse, R12, R88 ;  /* 0x0000000c0458723c */ /* 0x044fe40000041858 */
[----:B------:R-:W2:Y:S06]  /*76f0*/  MUFU.EX2 R108, R108 ;  /* 0x0000006c006c7308 */ /* 0x000eac0000000800 */
[C---:B------:R-:W-:Y:S01]  /*7700*/  HMMA.16816.F32.BF16 R84, R4.reuse, R14, R84 ;  /* 0x0000000e0454723c */ /* 0x040fe20000041854 */
[----:B------:R-:W3:Y:S07]  /*7710*/  LDSM.16.MT88.4 R12, [R148+0xb000] ;  /* 0x00b00000940c783b */ /* 0x000eee0000004200 */
[C---:B------:R-:W-:Y:S08]  /*7720*/  HMMA.16816.F32.BF16 R80, R4.reuse, R16, R80 ;  /* 0x000000100450723c */ /* 0x040ff00000041850 */
[C---:B------:R-:W-:Y:S01]  /*7730*/  HMMA.16816.F32.BF16 R76, R4.reuse, R18, R76 ;  /* 0x00000012044c723c */ /* 0x040fe2000004184c */
[----:B------:R-:W4:Y:S07]  /*7740*/  LDSM.16.MT88.4 R16, [R107+0xb000] ;  /* 0x00b000006b10783b */ /* 0x000f2e0000004200 */
[C---:B-1----:R-:W-:Y:S08]  /*7750*/  HMMA.16816.F32.BF16 R36, R4.reuse, R8, R36 ;  /* 0x000000080424723c */ /* 0x042ff00000041824 */
[C---:B-----5:R-:W-:Y:S08]  /*7760*/  HMMA.16816.F32.BF16 R72, R4.reuse, R20, R72 ;  /* 0x000000140448723c */ /* 0x060ff00000041848 */
[C---:B------:R-:W-:Y:S01]  /*7770*/  HMMA.16816.F32.BF16 R68, R4.reuse, R22, R68 ;  /* 0x000000160444723c */ /* 0x040fe20000041844 */
[----:B------:R-:W1:Y:S07]  /*7780*/  LDSM.16.MT88.4 R20, [R106+0xb000] ;  /* 0x00b000006a14783b */ /* 0x000e6e0000004200 */
        /* <DEDUP_REMOVED lines=16> */
[----:B--2---:R-:W-:Y:S01]  /*7890*/  F2FP.BF16.F32.PACK_AB R7, R108, R105 ;  /* 0x000000696c07723e */ /* 0x004fe200000010ff */
        /* <DEDUP_REMOVED lines=28> */
.L_x_6381:
[----:B------:R-:W-:-:S07]  /*7a60*/  IADD3 R2, PT, PT, R26, -0x1, RZ ;  /* 0xffffffff1a027810 */ /* 0x000fce0007ffe0ff */
.L_x_6387:
        /* <DEDUP_REMOVED lines=17> */
.L_x_6392:
        /* <DEDUP_REMOVED lines=75> */
.L_x_6389:
[C---:B------:R-:W-:Y:S02]  /*8030*/  LOP3.LUT R102, R160.reuse, 0x1f8, RZ, 0xc0, !PT ;  /* 0x000001f8a0667812 */ /* 0x040fe400078ec0ff */
[----:B------:R-:W-:Y:S02]  /*8040*/  LOP3.LUT R3, R160, 0x1e00, RZ, 0xc0, !PT ;  /* 0x00001e00a0037812 */ /* 0x000fe400078ec0ff */
[----:B------:R-:W-:Y:S02]  /*8050*/  LOP3.LUT R100, R166, 0x38, RZ, 0xc0, !PT ;  /* 0x00000038a6647812 */ /* 0x000fe400078ec0ff */
[----:B------:R-:W-:Y:S02]  /*8060*/  SHF.L.U32 R103, R2, 0x5, RZ ;  /* 0x0000000502677819 */ /* 0x000fe400000006ff */
[----:B------:R-:W-:Y:S02]  /*8070*/  LOP3.LUT R100, R3, R102, R100, 0xf6, !PT ;  /* 0x0000006603647212 */ /* 0x000fe400078ef664 */
[----:B------:R-:W-:Y:S02]  /*8080*/  IADD3 R178, P2, PT, R103, R164, RZ ;  /* 0x000000a467b27210 */ /* 0x000fe40007f5e0ff */
[----:B------:R-:W-:Y:S02]  /*8090*/  LEA R3, R100, UR5, 0x1 ;  /* 0x0000000564037c11 */ /* 0x000fe4000f8e08ff */
[----:B-1----:R-:W-:Y:S02]  /*80a0*/  SHF.L.U64.HI R101, R2, 0x5, R101 ;  /* 0x0000000502657819 */ /* 0x002fe40000010265 */
[----:B------:R-:W-:Y:S01]  /*80b0*/  IADD3 R102, P3, PT, R178, R103, RZ ;  /* 0x00000067b2667210 */ /* 0x000fe20007f7e0ff */
[----:B------:R-:W-:Y:S01]  /*80c0*/  @!PT LDS RZ, [RZ] ;  /* 0x00000000fffff984 */ /* 0x000fe20000000800 */
[----:B------:R-:W-:Y:S01]  /*80d0*/  @!PT LDS RZ, [RZ] ;  /* 0x00000000fffff984 */ /* 0x000fe20000000800 */
[----:B------:R-:W-:Y:S01]  /*80e0*/  @!PT LDS RZ, [RZ] ;  /* 0x00000000fffff984 */ /* 0x000fe20000000800 */
[----:B------:R-:W-:Y:S01]  /*80f0*/  LDGSTS.E.BYPASS.LTC128B.128 [R3+0x8000], desc[UR16][R164.64] ;  /* 0x08000000a4037fae */ /* 0x000fe2000b981a10 */
[----:B------:R-:W-:Y:S02]  /*8100*/  IADD3.X R179, PT, PT, R101, R165, RZ, P2, !PT ;  /* 0x000000a565b37210 */ /* 0x000fe400017fe4ff */
[----:B------:R-:W-:Y:S03]  /*8110*/  IADD3 R100, P2, PT, R102, R103, RZ ;  /* 0x0000006766647210 */ /* 0x000fe60007f5e0ff */
[----:B------:R-:W-:Y:S01]  /*8120*/  LDGSTS.E.BYPASS.LTC128B.128 [R3+0xa000], desc[UR16][R164.64+0x80] ;  /* 0x0a000080a4037fae */ /* 0x000fe2000b981a10 */
[-C--:B------:R-:W-:Y:S02]  /*8130*/  IADD3.X R103, PT, PT, R179, R101.reuse, RZ, P3, !PT ;  /* 0x00000065b3677210 */ /* 0x080fe40001ffe4ff */
[----:B------:R-:W-:Y:S03]  /*8140*/  IADD3 R172, PT, PT, R172, -0x1, RZ ;  /* 0xffffffffacac7810 */ /* 0x000fe60007ffe0ff */
[----:B------:R-:W-:Y:S01]  /*8150*/  LDGSTS.E.BYPASS.LTC128B.128 [R3+0x8800], desc[UR16][R178.64] ;  /* 0x08800000b2037fae */ /* 0x000fe2000b981a10 */
[----:B------:R-:W-:Y:S02]  /*8160*/  IADD3.X R101, PT, PT, R103, R101, RZ, P2, !PT ;  /* 0x0000006567657210 */ /* 0x000fe400017fe4ff */
[----:B------:R-:W-:Y:S03]  /*8170*/  ISETP.GT.AND P2, PT, R172, R161, PT ;  /* 0x000000a1ac00720c */ /* 0x000fe60003f44270 */
[----:B------:R-:W-:Y:S06]  /*8180*/  LDGSTS.E.BYPASS.LTC128B.128 [R3+0xa800], desc[UR16][R178.64+0x80] ;  /* 0x0a800080b2037fae */ /* 0x000fec000b981a10 */
[----:B------:R-:W-:Y:S06]  /*8190*/  LDGSTS.E.BYPASS.LTC128B.128 [R3+0x9000], desc[UR16][R102.64] ;  /* 0x0900000066037fae */ /* 0x000fec000b981a10 */
[----:B------:R-:W-:Y:S06]  /*81a0*/  LDGSTS.E.BYPASS.LTC128B.128 [R3+0xb000], desc[UR16][R102.64+0x80] ;  /* 0x0b00008066037fae */ /* 0x000fec000b981a10 */
[----:B------:R-:W-:Y:S06]  /*81b0*/  LDGSTS.E.BYPASS.LTC128B.128 [R3+0x9800], desc[UR16][R100.64] ;  /* 0x0980000064037fae */ /* 0x000fec000b981a10 */
[----:B------:R1:W-:Y:S06]  /*81c0*/  LDGSTS.E.BYPASS.LTC128B.128 [R3+0xb800], desc[UR16][R100.64+0x80] ;  /* 0x0b80008064037fae */ /* 0x0003ec000b981a10 */
[----:B------:R-:W-:Y:S06]  /*81d0*/  LDSM.16.M88.4 R108, [R157] ;  /* 0x000000009d6c783b */ /* 0x000fec0000000200 */
[----:B------:R-:W5:Y:S06]  /*81e0*/  LDSM.16.M88.4 R112, [R156+0x4000] ;  /* 0x004000009c70783b */ /* 0x000f6c0000000200 */
[----:B------:R-:W2:Y:S06]  /*81f0*/  LDSM.16.M88.4 R116, [R156+0x4800] ;  /* 0x004800009c74783b */ /* 0x000eac0000000200 */
[----:B------:R-:W3:Y:S06]  /*8200*/  LDSM.16.M88.4 R120, [R156+0x5000] ;  /* 0x005000009c78783b */ /* 0x000eec0000000200 */
[----:B------:R-:W0:Y:S06]  /*8210*/  LDGDEPBAR ;  /* 0x00000000000079af */ /* 0x000e2c0000000000 */
[----:B------:R-:W4:Y:S06]  /*8220*/  LDSM.16.M88.4 R124, [R156+0x5800] ;  /* 0x005800009c7c783b */ /* 0x000f2c0000000200 */
[----:B------:R-:W-:Y:S06]  /*8230*/  LDSM.16.M88.4 R128, [R155] ;  /* 0x000000009b80783b */ /* 0x000fec0000000200 */
[----:B------:R-:W4:Y:S01]  /*8240*/  LDSM.16.M88.4 R132, [R151+0x4000] ;  /* 0x004000009784783b */ /* 0x000f220000000200 */
[C---:B-----5:R-:W-:Y:S05]  /*8250*/  HMMA.16816.F32.BF16 R4, R108.reuse, R112, RZ ;  /* 0x000000706c04723c */ /* 0x060fea00000418ff */
[----:B------:R-:W5:Y:S06]  /*8260*/  LDSM.16.M88.4 R136, [R151+0x4800] ;  /* 0x004800009788783b */ /* 0x000f6c0000000200 */
[----:B------:R-:W5:Y:S01]  /*8270*/  LDSM.16.M88.4 R140, [R151+0x5000] ;  /* 0x00500000978c783b */ /* 0x000f620000000200 */
[C---:B------:R-:W-:Y:S05]  /*8280*/  HMMA.16816.F32.BF16 R8, R108.reuse, R114, RZ ;  /* 0x000000726c08723c */ /* 0x040fea00000418ff */
[----:B------:R-:W5:Y:S03]  /*8290*/  LDSM.16.M88.4 R112, [R151+0x5800] ;  /* 0x005800009770783b */ /* 0x000f660000000200 */
[C---:B--2---:R-:W-:Y:S03]  /*82a0*/  HMMA.16816.F32.BF16 R12, R108.reuse, R116, RZ ;  /* 0x000000746c0c723c */ /* 0x044fe600000418ff */
[----:B------:R-:W-:Y:S05]  /*82b0*/  LDSM.16.M88.4 R144, [R150+0x4000] ;  /* 0x004000009690783b */ /* 0x000fea0000000200 */
[C---:B------:R-:W-:Y:S01]  /*82c0*/  HMMA.16816.F32.BF16 R16, R108.reuse, R118, RZ ;  /* 0x000000766c10723c */ /* 0x040fe200000418ff */
[----:B------:R-:W2:Y:S06]  /*82d0*/  LDSM.16.M88.4 R116, [R154] ;  /* 0x000000009a74783b */ /* 0x000eac0000000200 */
[----:B-1----:R-:W-:Y:S01]  /*82e0*/  LDSM.16.M88.4 R100, [R156+0x6800] ;  /* 0x006800009c64783b */ /* 0x002fe20000000200 */
[C---:B---3--:R-:W-:Y:S08]  /*82f0*/  HMMA.16816.F32.BF16 R20, R108.reuse, R120, RZ ;  /* 0x000000786c14723c */ /* 0x048ff000000418ff */
[C---:B------:R-:W-:Y:S01]  /*8300*/  HMMA.16816.F32.BF16 R24, R108.reuse, R122, RZ ;  /* 0x0000007a6c18723c */ /* 0x040fe200000418ff */
[----:B------:R-:W-:Y:S07]  /*8310*/  LDSM.16.M88.4 R120, [R150+0x5000] ;  /* 0x005000009678783b */ /* 0x000fee0000000200 */
[C---:B----4-:R-:W-:Y:S08]  /*8320*/  HMMA.16816.F32.BF16 R28, R108.reuse, R124, RZ ;  /* 0x0000007c6c1c723c */ /* 0x050ff000000418ff */
[----:B------:R-:W-:Y:S01]  /*8330*/  HMMA.16816.F32.BF16 R32, R108, R126, RZ ;  /* 0x0000007e6c20723c */ /* 0x000fe200000418ff */
[----:B------:R-:W1:Y:S06]  /*8340*/  LDSM.16.M88.4 R108, [R150+0x4800] ;  /* 0x00480000966c783b */ /* 0x000e6c0000000200 */
[----:B------:R-:W3:Y:S01]  /*8350*/  LDSM.16.M88.4 R124, [R150+0x5800] ;  /* 0x00580000967c783b */ /* 0x000ee20000000200 */
[C---:B------:R-:W-:Y:S08]  /*8360*/  HMMA.16816.F32.BF16 R4, R128.reuse, R132, R4 ;  /* 0x000000848004723c */ /* 0x040ff00000041804 */
[C---:B------:R-:W-:Y:S01]  /*8370*/  HMMA.16816.F32.BF16 R8, R128.reuse, R134, R8 ;  /* 0x000000868008723c */ /* 0x040fe20000041808 */
[----:B------:R-:W-:Y:S07]  /*8380*/  LDSM.16.M88.4 R132, [R149+0x4800] ;  /* 0x004800009584783b */ /* 0x000fee0000000200 */
[C---:B-----5:R-:W-:Y:S08]  /*8390*/  HMMA.16816.F32.BF16 R12, R128.reuse, R136, R12 ;  /* 0x00000088800c723c */ /* 0x060ff0000004180c */
[C---:B------:R-:W-:Y:S08]  /*83a0*/  HMMA.16816.F32.BF16 R16, R128.reuse, R138, R16 ;  /* 0x0000008a8010723c */ /* 0x040ff00000041810 */
[C---:B------:R-:W-:Y:S08]  /*83b0*/  HMMA.16816.F32.BF16 R20, R128.reuse, R140, R20 ;  /* 0x0000008c8014723c */ /* 0x040ff00000041814 */
[C---:B------:R-:W-:Y:S08]  /*83c0*/  HMMA.16816.F32.BF16 R24, R128.reuse, R142, R24 ;  /* 0x0000008e8018723c */ /* 0x040ff00000041818 */
[C---:B------:R-:W-:Y:S08]  /*83d0*/  HMMA.16816.F32.BF16 R28, R128.reuse, R112, R28 ;  /* 0x00000070801c723c */ /* 0x040ff0000004181c */
[----:B------:R-:W-:Y:S01]  /*83e0*/  HMMA.16816.F32.BF16 R32, R128, R114, R32 ;  /* 0x000000728020723c */ /* 0x000fe20000041820 */
[----:B------:R-:W-:Y:S06]  /*83f0*/  LDSM.16.M88.4 R112, [R153] ;  /* 0x000000009970783b */ /* 0x000fec0000000200 */
[----:B------:R-:W4:Y:S01]  /*8400*/  LDSM.16.M88.4 R128, [R149+0x4000] ;  /* 0x004000009580783b */ /* 0x000f220000000200 */
[C---:B--2---:R-:W-:Y:S08]  /*8410*/  HMMA.16816.F32.BF16 R4, R116.reuse, R144, R4 ;  /* 0x000000907404723c */ /* 0x044ff00000041804 */
[C---:B------:R-:W-:Y:S08]  /*8420*/  HMMA.16816.F32.BF16 R8, R116.reuse, R146, R8 ;  /* 0x000000927408723c */ /* 0x040ff00000041808 */
[C---:B-1----:R-:W-:Y:S08]  /*8430*/  HMMA.16816.F32.BF16 R12, R116.reuse, R108, R12 ;  /* 0x0000006c740c723c */ /* 0x042ff0000004180c */
[C---:B------:R-:W-:Y:S01]  /*8440*/  HMMA.16816.F32.BF16 R16, R116.reuse, R110, R16 ;  /* 0x0000006e7410723c */ /* 0x040fe20000041810 */
[----:B------:R-:W1:Y:S07]  /*8450*/  LDSM.16.M88.4 R108, [R149+0x5000] ;  /* 0x00500000956c783b */ /* 0x000e6e0000000200 */
[C---:B------:R-:W-:Y:S08]  /*8460*/  HMMA.16816.F32.BF16 R20, R116.reuse, R120, R20 ;  /* 0x000000787414723c */ /* 0x040ff00000041814 */
[C---:B------:R-:W-:Y:S01]  /*8470*/  HMMA.16816.F32.BF16 R24, R116.reuse, R122, R24 ;  /* 0x0000007a7418723c */ /* 0x040fe20000041818 */
[----:B------:R-:W2:Y:S07]  /*8480*/  LDSM.16.M88.4 R120, [R149+0x5800] ;  /* 0x005800009578783b */ /* 0x000eae0000000200 */
[C---:B---3--:R-:W-:Y:S08]  /*8490*/  HMMA.16816.F32.BF16 R28, R116.reuse, R124, R28 ;  /* 0x0000007c741c723c */ /* 0x048ff0000004181c */
[----:B------:R-:W-:Y:S01]  /*84a0*/  HMMA.16816.F32.BF16 R32, R116, R126, R32 ;  /* 0x0000007e7420723c */ /* 0x000fe20000041820 */
[----:B------:R-:W-:Y:S06]  /*84b0*/  LDSM.16.M88.4 R116, [R157+0x2000] ;  /* 0x002000009d74783b */ /* 0x000fec0000000200 */
[----:B------:R-:W3:Y:S01]  /*84c0*/  LDSM.16.M88.4 R124, [R156+0x6000] ;  /* 0x006000009c7c783b */ /* 0x000ee20000000200 */
        /* <DEDUP_REMOVED lines=11> */
[----:B------:R-:W-:Y:S06]  /*8580*/  LDSM.16.M88.4 R112, [R155+0x2000] ;  /* 0x002000009b70783b */ /* 0x000fec0000000200 */
[----:B------:R-:W2:Y:S01]  /*8590*/  LDSM.16.M88.4 R120, [R151+0x6000] ;  /* 0x006000009778783b */ /* 0x000ea20000000200 */
        /* <DEDUP_REMOVED lines=8> */
[----:B------:R-:W-:Y:S07]  /*8620*/  LDSM.16.M88.4 R128, [R149+0x6000] ;  /* 0x006000009580783b */ /* 0x000fee0000000200 */
[C---:B-1----:R-:W-:Y:S08]  /*8630*/  HMMA.16816.F32.BF16 R28, R116.reuse, R108, R28 ;  /* 0x0000006c741c723c */ /* 0x042ff0000004181c */
[----:B------:R-:W-:Y:S01]  /*8640*/  HMMA.16816.F32.BF16 R32, R116, R110, R32 ;  /* 0x0000006e7420723c */ /* 0x000fe20000041820 */
[----:B------:R-:W-:Y:S06]  /*8650*/  LDSM.16.M88.4 R108, [R154+0x2000] ;  /* 0x002000009a6c783b */ /* 0x000fec0000000200 */
[----:B------:R-:W1:Y:S01]  /*8660*/  LDSM.16.M88.4 R116, [R150+0x6000] ;  /* 0x006000009674783b */ /* 0x000e620000000200 */
        /* <DEDUP_REMOVED lines=58> */
[----:B------:R-:W-:Y:S05]  /*8a10*/  FMUL.FTZ R185, R26, UR10 ;  /* 0x0000000a1ab97c20 */ /* 0x000fea0008410000 */
[----:B------:R-:W1:Y:S01]  /*8a20*/  MUFU.TANH R200, R200 ;  /* 0x000000c800c87308 */ /* 0x000e620000002400 */
[C---:B---3--:R-:W-:Y:S03]  /*8a30*/  HMMA.16816.F32.BF16 R28, R124.reuse, R100, R28 ;  /* 0x000000647c1c723c */ /* 0x048fe6000004181c */
[----:B------:R-:W-:Y:S06]  /*8a40*/  FMUL.FTZ R181, R27, UR10 ;  /* 0x0000000a1bb57c20 */ /* 0x000fec0008410000 */
[----:B------:R-:W3:Y:S01]  /*8a50*/  MUFU.TANH R203, R203 ;  /* 0x000000cb00cb7308 */ /* 0x000ee20000002400 */
[----:B------:R-:W-:Y:S09]  /*8a60*/  HMMA.16816.F32.BF16 R32, R124, R102, R32 ;  /* 0x000000667c20723c */ /* 0x000ff20000041820 */
        /* <DEDUP_REMOVED lines=106> */
.L_x_6391:
        /* <DEDUP_REMOVED lines=20> */
.L_x_6390:
[----:B-1----:R-:W-:Y:S01]  /*9250*/  FMNMX3.FTZ R2, R0, R199, R197, !PT ;  /* 0x000000c700027276 */ /* 0x002fe200078100c5 */
[----:B------:R-:W-:Y:S01]  /*9260*/  LDSM.16.MT88.4 R12, [R152+0x8000] ;  /* 0x00800000980c783b */ /* 0x000fe20000004200 */
[----:B--2---:R-:W-:Y:S02]  /*9270*/  FMNMX3.FTZ R3, R105, R198, R196, !PT ;  /* 0x000000c669037276 */ /* 0x004fe400078100c4 */
        /* <DEDUP_REMOVED lines=35> */
[----:B------:R-:W-:Y:S01]  /*94b0*/  FSEL R108, R108, RZ, P2 ;  /* 0x000000ff6c6c7208 */ /* 0x000fe20001000000 */
[----:B------:R-:W-:Y:S01]  /*94c0*/  FMUL.FTZ R0, R4, UR4 ;  /* 0x0000000404007c20 */ /* 0x000fe20008410000 */
[----:B------:R-:W-:Y:S01]  /*94d0*/  ISETP.GT.AND P2, PT, R172, R161, PT ;  /* 0x000000a1ac00720c */ /* 0x000fe20003f44270 */
[----:B------:R-:W-:Y:S01]  /*94e0*/  FMUL.FTZ R2, R5, UR4 ;  /* 0x0000000405027c20 */ /* 0x000fe20008410000 */
        /* <DEDUP_REMOVED lines=126> */
[--C-:B------:R-:W-:Y:S01]  /*9cd0*/  FFMA.FTZ R187, R187, UR4, -R108.reuse ;  /* 0x00000004bbbb7c23 */ /* 0x100fe2000801086c */
[--C-:B------:R-:W-:Y:S07]  /*9ce0*/  FFMA.FTZ R185, R185, UR4, -R108.reuse ;  /* 0x00000004b9b97c23 */ /* 0x100fee000801086c */
[----:B------:R-:W-:Y:S01]  /*9cf0*/  MUFU.EX2 R145, R145 ;  /* 0x0000009100917308 */ /* 0x000fe20000000800 */
[----:B------:R-:W-:Y:S01]  /*9d00*/  FFMA.FTZ R176, R176, UR4, -R109 ;  /* 0x00000004b0b07c23 */ /* 0x000fe2000801086d */
[C---:B----4-:R-:W-:Y:S08]  /*9d10*/  HMMA.16816.F32.BF16 R36, R96.reuse, R80, R36 ;  /* 0x000000506024723c */ /* 0x050ff00000041824 */
[----:B------:R-:W-:Y:S01]  /*9d20*/  MUFU.EX2 R183, R187 ;  /* 0x000000bb00b77308 */ /* 0x000fe20000000800 */
[----:B------:R-:W-:Y:S01]  /*9d30*/  FFMA.FTZ R103, R103, UR4, -R108 ;  /* 0x0000000467677c23 */ /* 0x000fe2000801086c */
[----:B------:R-:W-:Y:S01]  /*9d40*/  FFMA.FTZ R135, R2, R177, R135 ;  /* 0x000000b102877223 */ /* 0x000fe20000010087 */
[----:B------:R-:W-:Y:S07]  /*9d50*/  MOV R105, R100 ;  /* 0x0000006400697202 */ /* 0x000fee0000000f00 */
[----:B------:R-:W-:Y:S01]  /*9d60*/  MUFU.EX2 R146, R146 ;  /* 0x0000009200927308 */ /* 0x000fe20000000800 */
[----:B------:R-:W-:Y:S01]  /*9d70*/  FFMA.FTZ R133, R0, R175, R133 ;  /* 0x000000af00857223 */ /* 0x000fe20000010085 */
[C---:B------:R-:W-:Y:S01]  /*9d80*/  HMMA.16816.F32.BF16 R40, R96.reuse, R82, R40 ;  /* 0x000000526028723c */ /* 0x040fe20000041828 */
[----:B------:R-:W-:Y:S07]  /*9d90*/  LDSM.16.MT88.4 R80, [R148+0x8800] ;  /* 0x008800009450783b */ /* 0x000fee0000004200 */
[----:B------:R-:W-:Y:S01]  /*9da0*/  MUFU.EX2 R147, R147 ;  /* 0x0000009300937308 */ /* 0x000fe20000000800 */
[----:B------:R-:W-:Y:S01]  /*9db0*/  FADD.FTZ R135, R134, R135 ;  /* 0x0000008786877221 */ /* 0x000fe20000010000 */
[----:B------:R-:W-:Y:S08]  /*9dc0*/  FADD.FTZ R130, R130, R133 ;  /* 0x0000008582827221 */ /* 0x000ff00000010000 */
[----:B------:R-:W-:Y:S01]  /*9dd0*/  MUFU.EX2 R182, R182 ;  /* 0x000000b600b67308 */ /* 0x000fe20000000800 */
[----:B------:R-:W-:Y:S01]  /*9de0*/  FADD.FTZ R0, R132, R135 ;  /* 0x0000008784007221 */ /* 0x000fe20000010000 */
[----:B------:R-:W-:Y:S08]  /*9df0*/  FADD.FTZ R129, R129, R130 ;  /* 0x0000008281817221 */ /* 0x000ff00000010000 */
[----:B------:R4:W-:Y:S01]  /*9e00*/  MUFU.EX2 R181, R185 ;  /* 0x000000b900b57308 */ /* 0x0009e20000000800 */
[C---:B-1----:R-:W-:Y:S09]  /*9e10*/  HMMA.16816.F32.BF16 R44, R96.reuse, R72, R44 ;  /* 0x00000048602c723c */ /* 0x042ff2000004182c */
[----:B------:R-:W-:Y:S01]  /*9e20*/  MUFU.EX2 R180, R180 ;  /* 0x000000b400b47308 */ /* 0x000fe20000000800 */
[----:B------:R-:W-:Y:S01]  /*9e30*/  FADD.FTZ R0, R131, R0 ;  /* 0x0000000083007221 */ /* 0x000fe20000010000 */
[----:B------:R-:W-:Y:S08]  /*9e40*/  FADD.FTZ R128, R128, R129 ;  /* 0x0000008180807221 */ /* 0x000ff00000010000 */
[----:B------:R-:W-:Y:S01]  /*9e50*/  MUFU.EX2 R176, R176 ;  /* 0x000000b000b07308 */ /* 0x000fe20000000800 */
[C---:B------:R-:W-:Y:S01]  /*9e60*/  HMMA.16816.F32.BF16 R48, R96.reuse, R74, R48 ;  /* 0x0000004a6030723c */ /* 0x040fe20000041830 */
[----:B------:R-:W1:Y:S08]  /*9e70*/  LDSM.16.MT88.4 R72, [R152+0x8800] ;  /* 0x008800009848783b */ /* 0x000e700000004200 */
[----:B------:R-:W-:Y:S01]  /*9e80*/  MUFU.EX2 R103, R103 ;  /* 0x0000006700677308 */ /* 0x000fe20000000800 */
[--C-:B----4-:R-:W-:Y:S01]  /*9e90*/  FFMA.FTZ R185, R178, UR4, -R109.reuse ;  /* 0x00000004b2b97c23 */ /* 0x110fe2000801086d */
[----:B------:R-:W-:Y:S01]  /*9ea0*/  FFMA.FTZ R178, R104, UR4, -R108 ;  /* 0x0000000468b27c23 */ /* 0x000fe2000801086c */
[--C-:B------:R-:W-:Y:S01]  /*9eb0*/  FFMA.FTZ R104, R179, UR4, -R109.reuse ;  /* 0x00000004b3687c23 */ /* 0x100fe2000801086d */
[C---:B------:R-:W-:Y:S03]  /*9ec0*/  HMMA.16816.F32.BF16 R52, R96.reuse, R68, R52 ;  /* 0x000000446034723c */ /* 0x040fe60000041834 */
[----:B------:R-:W-:Y:S01]  /*9ed0*/  F2FP.BF16.F32.PACK_AB R68, R136, R137 ;  /* 0x000000898844723e */ /* 0x000fe200000010ff */
[----:B------:R-:W-:Y:S01]  /*9ee0*/  FFMA.FTZ R109, R174, UR4, -R109 ;  /* 0x00000004ae6d7c23 */ /* 0x000fe2000801086d */
[----:B---3--:R-:W-:Y:S01]  /*9ef0*/  F2FP.BF16.F32.PACK_AB R69, R138, R141 ;  /* 0x0000008d8a45723e */ /* 0x008fe200000010ff */
[----:B------:R-:W-:Y:S01]  /*9f00*/  MUFU.EX2 R185, R185 ;  /* 0x000000b900b97308 */ /* 0x000fe20000000800 */
[----:B------:R-:W-:Y:S01]  /*9f10*/  FADD.FTZ R137, R137, R0 ;  /* 0x0000000089897221 */ /* 0x000fe20000010000 */
[C---:B------:R-:W-:Y:S08]  /*9f20*/  HMMA.16816.F32.BF16 R56, R96.reuse, R70, R56 ;  /* 0x000000466038723c */ /* 0x040ff00000041838 */
[----:B------:R-:W3:Y:S01]  /*9f30*/  MUFU.EX2 R178, R178 ;  /* 0x000000b200b27308 */ /* 0x000ee20000000800 */
[----:B-----5:R-:W-:Y:S01]  /*9f40*/  F2FP.BF16.F32.PACK_AB R70, R140, R143 ;  /* 0x0000008f8c46723e */ /* 0x020fe200000010ff */
[----:B------:R-:W-:Y:S01]  /*9f50*/  FADD.FTZ R141, R141, R128 ;  /* 0x000000808d8d7221 */ /* 0x000fe20000010000 */
[----:B--2---:R-:W-:Y:S07]  /*9f60*/  F2FP.BF16.F32.PACK_AB R71, R142, R139 ;  /* 0x0000008b8e47723e */ /* 0x004fee00000010ff */
[----:B------:R-:W-:Y:S01]  /*9f70*/  MUFU.EX2 R104, R104 ;  /* 0x0000006800687308 */ /* 0x000fe20000000800 */
[----:B------:R-:W-:Y:S01]  /*9f80*/  FADD.FTZ R136, R136, R137 ;  /* 0x0000008988887221 */ /* 0x000fe20000010000 */
[C---:B------:R-:W-:Y:S08]  /*9f90*/  HMMA.16816.F32.BF16 R60, R96.reuse, R76, R60 ;  /* 0x0000004c603c723c */ /* 0x040ff0000004183c */
[----:B------:R3:W2:Y:S01]  /*9fa0*/  MUFU.EX2 R179, R109 ;  /* 0x0000006d00b37308 */ /* 0x0006a20000000800 */
[----:B------:R-:W-:Y:S04]  /*9fb0*/  FADD.FTZ R138, R138, R141 ;  /* 0x0000008d8a8a7221 */ /* 0x000fe80000010000 */
[----:B------:R-:W-:Y:S01]  /*9fc0*/  FADD.FTZ R139, R139, R138 ;  /* 0x0000008a8b8b7221 */ /* 0x000fe20000010000 */
[----:B------:R-:W-:Y:S01]  /*9fd0*/  HMMA.16816.F32.BF16 R64, R96, R78, R64 ;  /* 0x0000004e6040723c */ /* 0x000fe20000041840 */
[----:B------:R-:W4:Y:S02]  /*9fe0*/  LDSM.16.MT88.4 R76, [R107+0x8800] ;  /* 0x008800006b4c783b */ /* 0x000f240000004200 */
[----:B------:R-:W-:Y:S01]  /*9ff0*/  FADD.FTZ R142, R142, R139 ;  /* 0x0000008b8e8e7221 */ /* 0x000fe20000010000 */
[----:B---3--:R-:W-:Y:S04]  /*a000*/  F2FP.BF16.F32.PACK_AB R109, R103, R178 ;  /* 0x000000b2676d723e */ /* 0x008fe800000010ff */
[C---:B-1----:R-:W-:Y:S05]  /*a010*/  HMMA.16816.F32.BF16 R4, R68.reuse, R72, R4 ;  /* 0x000000484404723c */ /* 0x042fea0000041804 */
[----:B--2---:R-:W-:Y:S03]  /*a020*/  F2FP.BF16.F32.PACK_AB R110, R179, R104 ;  /* 0x00000068b36e723e */ /* 0x004fe600000010ff */
[C---:B------:R-:W-:Y:S01]  /*a030*/  HMMA.16816.F32.BF16 R8, R68.reuse, R74, R8 ;  /* 0x0000004a4408723c */ /* 0x040fe20000041808 */
[----:B------:R-:W1:Y:S07]  /*a040*/  LDSM.16.MT88.4 R72, [R107+0xa800] ;  /* 0x00a800006b48783b */ /* 0x000e6e0000004200 */
[C---:B------:R-:W-:Y:S08]  /*a050*/  HMMA.16816.F32.BF16 R12, R68.reuse, R80, R12 ;  /* 0x00000050440c723c */ /* 0x040ff0000004180c */
        /* <DEDUP_REMOVED lines=27> */
[C---:B---3--:R-:W-:Y:S03]  /*a210*/  HMMA.16816.F32.BF16 R4, R68.reuse, R76, R4 ;  /* 0x0000004c4404723c */ /* 0x048fe60000041804 */
[----:B------:R-:W-:Y:S04]  /*a220*/  FADD.FTZ R181, R180, R181 ;  /* 0x000000b5b4b57221 */ /* 0x000fe80000010000 */
[----:B------:R-:W-:Y:S01]  /*a230*/  FADD.FTZ R178, R178, R181 ;  /* 0x000000b5b2b27221 */ /* 0x000fe20000010000 */
[C---:B------:R-:W-:Y:S01]  /*a240*/  HMMA.16816.F32.BF16 R8, R68.reuse, R78, R8 ;  /* 0x0000004e4408723c */ /* 0x040fe20000041808 */
[----:B------:R-:W3:Y:S02]  /*a250*/  LDSM.16.MT88.4 R76, [R107+0xb000] ;  /* 0x00b000006b4c783b */ /* 0x000ee40000004200 */
        /* <DEDUP_REMOVED lines=12> */
[C---:B--2---:R-:W-:Y:S08]  /*a320*/  HMMA.16816.F32.BF16 R44, R68.reuse, R80, R44 ;  /* 0x00000050442c723c */ /* 0x044ff0000004182c */
[C---:B------:R-:W-:Y:S08]  /*a330*/  HMMA.16816.F32.BF16 R48, R68.reuse, R82, R48 ;  /* 0x000000524430723c */ /* 0x040ff00000041830 */
[C---:B---3--:R-:W-:Y:S03]  /*a340*/  HMMA.16816.F32.BF16 R52, R68.reuse, R76, R52 ;  /* 0x0000004c4434723c */ /* 0x048fe60000041834 */
        /* <DEDUP_REMOVED lines=42> */
.L_x_6388:
[----:B------:R-:W1:Y:S01]  /*a5f0*/  SHFL.BFLY PT, R0, R177, 0x2, 0x1f ;  /* 0x0c401f00b1007f89 */ /* 0x000e6200000e0000 */
[C---:B------:R-:W-:Y:S01]  /*a600*/  SHF.L.U32 R4, R166.reuse, 0x1, RZ ;  /* 0x00000001a6047819 */ /* 0x040fe200000006ff */
[----:B------:R-:W2:Y:S01]  /*a610*/  S2UR UR7, SR_CTAID.Y ;  /* 0x00000000000779c3 */ /* 0x000ea20000002600 */
[----:B------:R-:W-:Y:S01]  /*a620*/  SHF.L.U32 R11, R166, 0x5, RZ ;  /* 0x00000005a60b7819 */ /* 0x000fe200000006ff */
[----:B------:R-:W3:Y:S01]  /*a630*/  SHFL.BFLY PT, R2, R175, 0x2, 0x1f ;  /* 0x0c401f00af027f89 */ /* 0x000ee200000e0000 */
[----:B------:R-:W-:Y:S01]  /*a640*/  LOP3.LUT R10, R4, 0x6, RZ, 0xc0, !PT ;  /* 0x00000006040a7812 */ /* 0x000fe200078ec0ff */
[----:B------:R-:W4:Y:S01]  /*a650*/  LDCU UR4, c[0x0][0x44c] ;  /* 0x00008980ff0477ac */ /* 0x000f220008000800 */
[----:B------:R-:W-:Y:S01]  /*a660*/  R2P PR, R166, 0x1c ;  /* 0x0000001ca6007804 */ /* 0x000fe20000000000 */
[----:B------:R-:W-:Y:S01]  /*a670*/  BSSY.RECONVERGENT B0, `(.L_x_6393) ;  /* 0x00000b9000007945 */ /* 0x000fe20003800200 */
[----:B------:R-:W-:Y:S01]  /*a680*/  LOP3.LUT R11, R10, 0x7c00, R11, 0xf8, !PT ;  /* 0x00007c000a0b7812 */ /* 0x000fe200078ef80b */
[----:B------:R-:W5:Y:S01]  /*a690*/  S2UR UR6, SR_CTAID.Z ;  /* 0x00000000000679c3 */ /* 0x000f620000002700 */
[----:B------:R-:W-:-:S02]  /*a6a0*/  SHF.R.U32.HI R10, RZ, 0x1, R166 ;  /* 0x00000001ff0a7819 */ /* 0x000fc400000116a6 */
[----:B------:R-:W-:-:S05]  /*a6b0*/  SHF.R.U32.HI R101, RZ, 0x2, R166 ;  /* 0x00000002ff657819 */ /* 0x000fca00000116a6 */
        /* <DEDUP_REMOVED lines=10> */
[----:B------:R-:W-:-:S04]  /*a760*/  LOP3.LUT R4, R9, 0x38, R4, 0xf8, !PT ;  /* 0x0000003809047812 */ /* 0x000fc800078ef804 */
[----:B------:R-:W-:Y:S01]  /*a770*/  LOP3.LUT R4, R11, R4, RZ, 0xfc, !PT ;  /* 0x000000040b047212 */ /* 0x000fe200078efcff */
[----:B-1----:R-:W-:Y:S01]  /*a780*/  FADD.FTZ R7, R0, R7 ;  /* 0x0000000700077221 */ /* 0x002fe20000010000 */
[----:B------:R-:W-:-:S03]  /*a790*/  SHF.L.U32 R0, R166, 0x2, RZ ;  /* 0x00000002a6007819 */ /* 0x000fc600000006ff */
[----:B------:R-:W1:Y:S01]  /*a7a0*/  MUFU.RCP R8, R7 ;  /* 0x0000000700087308 */ /* 0x000e620000001000 */
[----:B---3--:R-:W-:Y:S01]  /*a7b0*/  FADD.FTZ R6, R13, R6 ;  /* 0x000000060d067221 */ /* 0x008fe20000010000 */
[----:B------:R-:W-:Y:S02]  /*a7c0*/  FSETP.NE.FTZ.AND P1, PT, R7, RZ, PT ;  /* 0x000000ff0700720b */ /* 0x000fe40003f35000 */
[----:B------:R-:W-:Y:S02]  /*a7d0*/  LOP3.LUT R9, R0, 0x1f8, RZ, 0xc0, !PT ;  /* 0x000001f800097812 */ /* 0x000fe400078ec0ff */
[----:B------:R-:W-:Y:S02]  /*a7e0*/  FSETP.NE.FTZ.AND P0, PT, R6, RZ, PT ;  /* 0x000000ff0600720b */ /* 0x000fe40003f15000 */
[----:B------:R-:W3:Y:S01]  /*a7f0*/  MUFU.RCP R5, R6 ;  /* 0x0000000600057308 */ /* 0x000ee20000001000 */
[----:B------:R-:W-:Y:S02]  /*a800*/  LOP3.LUT R9, R9, 0x38, R10, 0x78, !PT ;  /* 0x0000003809097812 */ /* 0x000fe400078e780a */
[----:B------:R-:W-:-:S02]  /*a810*/  LOP3.LUT R10, R10, 0x30, RZ, 0xc0, !PT ;  /* 0x000000300a0a7812 */ /* 0x000fc400078ec0ff */
[----:B------:R-:W-:Y:S02]  /*a820*/  LEA R2, R9, R2, 0x2 ;  /* 0x0000000209027211 */ /* 0x000fe400078e10ff */
[----:B------:R-:W-:Y:S01]  /*a830*/  LOP3.LUT R101, R10, 0x7, R101, 0xf8, !PT ;  /* 0x000000070a657812 */ /* 0x000fe200078ef865 */
[----:B------:R-:W4:Y:S01]  /*a840*/  @P1 LDC R19, c[0x0][0x458] ;  /* 0x00011600ff131b82 */ /* 0x000f220000000800 */
[----:B------:R-:W-:Y:S01]  /*a850*/  MOV R9, 0x20 ;  /* 0x0000002000097802 */ /* 0x000fe20000000f00 */
[----:B------:R-:W2:Y:S01]  /*a860*/  @P1 MUFU.LG2 R7, R7 ;  /* 0x0000000700071308 */ /* 0x000ea20000000c00 */
[----:B-1----:R-:W-:Y:S02]  /*a870*/  FSEL R8, R8, 1, P1 ;  /* 0x3f80000008087808 */ /* 0x002fe40000800000 */
[----:B------:R-:W-:Y:S02]  /*a880*/  LEA R10, R4, UR5, 0x2 ;  /* 0x00000005040a7c11 */ /* 0x000fe4000f8e10ff */
[----:B------:R-:W-:Y:S01]  /*a890*/  SEL R9, R9, 0xffffffe0, !P2 ;  /* 0xffffffe009097807 */ /* 0x000fe20005000000 */
        /* <DEDUP_REMOVED lines=33> */
[----:B------:R-:W-:Y:S01]  /*aab0*/  STS.64 [R10], R96 ;  /* 0x000000600a007388 */ /* 0x000fe20000000a00 */
[----:B---3--:R-:W-:Y:S01]  /*aac0*/  FSEL R5, R5, 1, P0 ;  /* 0x3f80000005057808 */ /* 0x008fe20000000000 */
[----:B------:R-:W1:Y:S01]  /*aad0*/  @P0 LDC R20, c[0x0][0x458] ;  /* 0x00011600ff140b82 */ /* 0x000e620000000800 */
[----:B------:R-:W-:Y:S01]  /*aae0*/  SEL R13, R8, 0xffffffc0, !P3 ;  /* 0xffffffc0080d7807 */ /* 0x000fe20005800000 */
[----:B------:R-:W3:Y:S01]  /*aaf0*/  @P0 MUFU.LG2 R6, R6 ;  /* 0x0000000600060308 */ /* 0x000ee20000000c00 */
[C---:B------:R-:W-:Y:S01]  /*ab00*/  IADD3 R12, PT, PT, R10.reuse, 0x80, RZ ;  /* 0x000000800a0c7810 */ /* 0x040fe20007ffe0ff */
[----:B------:R-:W-:Y:S01]  /*ab10*/  FMUL.FTZ R98, R5, R98 ;  /* 0x0000006205627220 */ /* 0x000fe20000410000 */
[----:B------:R-:W-:Y:S01]  /*ab20*/  IADD3 R14, PT, PT, R13, R10, RZ ;  /* 0x0000000a0d0e7210 */ /* 0x000fe20007ffe0ff */
[C---:B------:R-:W-:Y:S01]  /*ab30*/  FMUL.FTZ R99, R5.reuse, R99 ;  /* 0x0000006305637220 */ /* 0x040fe20000410000 */
[----:B------:R-:W-:Y:S01]  /*ab40*/  @P4 IADD3 R12, PT, PT, R10, -0x80, RZ ;  /* 0xffffff800a0c4810 */ /* 0x000fe20007ffe0ff */
        /* <DEDUP_REMOVED lines=25> */
[----:B------:R-:W-:Y:S01]  /*ace0*/  STS.64 [R14], R88 ;  /* 0x000000580e007388 */ /* 0x000fe20000000a00 */
[C---:B------:R-:W-:Y:S01]  /*acf0*/  FMUL.FTZ R43, R5.reuse, R43 ;  /* 0x0000002b052b7220 */ /* 0x040fe20000410000 */
[----:B------:R-:W5:Y:S01]  /*ad00*/  LDC.64 R8, c[0x0][0x430] ;  /* 0x00010c00ff087b82 */ /* 0x000f620000000a00 */
        /* <DEDUP_REMOVED lines=16> */
[----:B--2---:R-:W-:Y:S01]  /*ae10*/  @P1 FMUL.FTZ R7, R7, 0.69314718246459960938 ;  /* 0x3f31721807071820 */ /* 0x004fe20000410000 */
[----:B------:R-:W-:Y:S01]  /*ae20*/  STS.64 [R12+0x800], R82 ;  /* 0x000800520c007388 */ /* 0x000fe20000000a00 */
[----:B---3--:R-:W-:-:S03]  /*ae30*/  @P0 FMUL.FTZ R6, R6, 0.69314718246459960938 ;  /* 0x3f31721806060820 */ /* 0x008fc60000410000 */
[----:B------:R-:W-:Y:S01]  /*ae40*/  STS.64 [R16], R76 ;  /* 0x0000004c10007388 */ /* 0x000fe20000000a00 */
[----:B-----5:R-:W-:-:S03]  /*ae50*/  IMAD R8, R8, UR7, R167 ;  /* 0x0000000708087c24 */ /* 0x020fc6000f8e02a7 */
[----:B------:R-:W-:Y:S04]  /*ae60*/  STS.64 [R16+0x800], R78 ;  /* 0x0008004e10007388 */ /* 0x000fe80000000a00 */
[----:B------:R-:W-:Y:S04]  /*ae70*/  STS.64 [R18], R72 ;  /* 0x0000004812007388 */ /* 0x000fe80000000a00 */
[----:B------:R-:W-:Y:S04]  /*ae80*/  STS.64 [R18+0x800], R74 ;  /* 0x0008004a12007388 */ /* 0x000fe80000000a00 */
[----:B------:R2:W-:Y:S04]  /*ae90*/  STS.64 [R13], R68 ;  /* 0x000000440d007388 */ /* 0x0005e80000000a00 */
[----:B------:R-:W-:Y:S04]  /*aea0*/  STS.64 [R13+0x800], R70 ;  /* 0x000800460d007388 */ /* 0x000fe80000000a00 */
[----:B------:R-:W-:Y:S04]  /*aeb0*/  STS.64 [R10+0x4000], R36 ;  /* 0x004000240a007388 */ /* 0x000fe80000000a00 */
[----:B------:R3:W-:Y:S04]  /*aec0*/  STS.64 [R10+0x4800], R38 ;  /* 0x004800260a007388 */ /* 0x0007e80000000a00 */
[----:B------:R3:W-:Y:S04]  /*aed0*/  STS.64 [R11+0x4000], R40 ;  /* 0x004000280b007388 */ /* 0x0007e80000000a00 */
[----:B------:R3:W-:Y:S04]  /*aee0*/  STS.64 [R11+0x4800], R42 ;  /* 0x0048002a0b007388 */ /* 0x0007e80000000a00 */
[----:B------:R3:W-:Y:S01]  /*aef0*/  STS.64 [R14+0x4000], R44 ;  /* 0x0040002c0e007388 */ /* 0x0007e20000000a00 */
[----:B--2---:R-:W-:-:S03]  /*af00*/  MOV R69, 0xff800000 ;  /* 0xff80000000457802 */ /* 0x004fc60000000f00 */
[----:B------:R2:W-:Y:S01]  /*af10*/  STS.64 [R14+0x4800], R46 ;  /* 0x0048002e0e007388 */ /* 0x0005e20000000a00 */
[----:B------:R-:W-:Y:S01]  /*af20*/  MOV R68, 0xff800000 ;  /* 0xff80000000447802 */ /* 0x000fe20000000f00 */
[----:B----4-:R-:W-:Y:S01]  /*af30*/  @P1 FFMA.FTZ R69, R100, R19, R7 ;  /* 0x0000001364451223 */ /* 0x010fe20000010007 */
[----:B-1----:R-:W-:Y:S01]  /*af40*/  @P0 FFMA.FTZ R68, R3, R20, R6 ;  /* 0x0000001403440223 */ /* 0x002fe20000010006 */
        /* <DEDUP_REMOVED lines=43> */
.L_x_6394:
[----:B------:R-:W-:Y:S05]  /*b200*/  BSYNC.RECONVERGENT B0 ;  /* 0x0000000000007941 */ /* 0x000fea0003800200 */
.L_x_6393:
[----:B------:R-:W4:Y:S01]  /*b210*/  LDCU.64 UR4, c[0x0][0x3f8] ;  /* 0x00007f00ff0477ac */ /* 0x000f220008000a00 */
[----:B---3--:R-:W-:Y:S01]  /*b220*/  LOP3.LUT R71, R160, 0x1f80, RZ, 0xc0, !PT ;  /* 0x00001f80a0477812 */ /* 0x008fe200078ec0ff */
        /* <DEDUP_REMOVED lines=38> */
.L_x_6395:
        /* <DEDUP_REMOVED lines=15> */
.L_x_7257:


//--------------------- .text._ZN5flash24flash_fwd_splitkv_kernelI23Flash_fwd_kernel_traitsILi128ELi64ELi64ELi4ELb0ELb0EN7cutlass10bfloat16_tE19Flash_kernel_traitsILi128ELi64ELi64ELi4ES3_EELb1ELb0ELb1ELb0ELb0ELb0ELb1ELb0EEEvNS_16Flash_fwd_paramsE --------------------------
	.section	.text._ZN5flash24flash_fwd_splitkv_kernelI23Flash_fwd_kernel_traitsILi128ELi64ELi64ELi4ELb0ELb0EN7cutlass10bfloat16_tE19Flash_kernel_traitsILi128ELi64ELi64ELi4ES3_EELb1ELb0ELb1ELb0ELb0ELb0ELb1ELb0EEEvNS_16Flash_fwd_paramsE,"ax",@progbits
	.align	128
        .global         _ZN5flash24flash_fwd_splitkv_kernelI23Flash_fwd_kernel_traitsILi128ELi64ELi64ELi4ELb0ELb0EN7cutlass10bfloat16_tE19Flash_kernel_traitsILi128ELi64ELi64ELi4ES3_EELb1ELb0ELb1ELb0ELb0ELb0ELb1ELb0EEEvNS_16Flash_fwd_paramsE
        .type           _ZN5flash24flash_fwd_splitkv_kernelI23Flash_fwd_kernel_traitsILi128ELi64ELi64ELi4ELb0ELb0EN7cutlass10bfloat16_tE19Flash_kernel_traitsILi128ELi64ELi64ELi4ES3_EELb1ELb0ELb1ELb0ELb0ELb0ELb1ELb0EEEvNS_16Flash_fwd_paramsE,@function
        .size           _ZN5flash24flash_fwd_splitkv_kernelI23Flash_fwd_kernel_traitsILi128ELi64ELi64ELi4ELb0ELb0EN7cutlass10bfloat16_tE19Flash_kernel_traitsILi128ELi64ELi64ELi4ES3_EELb1ELb0ELb1ELb0ELb0ELb0ELb1ELb0EEEvNS_16Flash_fwd_paramsE,(.L_x_7258 - _ZN5flash24flash_fwd_splitkv_kernelI23Flash_fwd_kernel_traitsILi128ELi64ELi64ELi4ELb0ELb0EN7cutlass10bfloat16_tE19Flash_kernel_traitsILi128ELi64ELi64ELi4ES3_EELb1ELb0ELb1ELb0ELb0ELb0ELb1ELb0EEEvNS_16Flash_fwd_paramsE)
        .other          _ZN5flash24flash_fwd_splitkv_kernelI23Flash_fwd_kernel_traitsILi128ELi64ELi64ELi4ELb0ELb0EN7cutlass10bfloat16_tE19Flash_kernel_traitsILi128ELi64ELi64ELi4ES3_EELb1ELb0ELb1ELb0ELb0ELb0ELb1ELb0EEEvNS_16Flash_fwd_paramsE,@"STO_CUDA_ENTRY STV_DEFAULT"
_ZN5flash24flash_fwd_splitkv_kernelI23Flash_fwd_kernel_traitsILi128ELi64ELi64ELi4ELb0ELb0EN7cutlass10bfloat16_tE19Flash_kernel_traitsILi128ELi64ELi64ELi4ES3_EELb1ELb0ELb1ELb0ELb0ELb0ELb1ELb0EEEvNS_16Flash_fwd_paramsE:
.text._ZN5flash24flash_fwd_splitkv_kernelI23Flash_fwd_kernel_traitsILi128ELi64ELi64ELi4ELb0ELb0EN7cutlass10bfloat16_tE19Flash_kernel_traitsILi128ELi64ELi64ELi4ES3_EELb1ELb0ELb1ELb0ELb0ELb0ELb1ELb0EEEvNS_16Flash_fwd_paramsE:
[----:B------:R-:W-:Y:S08]  /*0000*/  LDC R1, c[0x0][0x37c] ;  /* 0x0000df00ff017b82 */ /* 0x000ff00000000800 */
[----:B------:R-:W1:Y:S01]  /*0010*/  LDC R11, c[0x0][0x3e0] ;  /* 0x0000f800ff0b7b82 */ /* 0x000e620000000800 */
[----:B------:R-:W2:Y:S01]  /*0020*/  S2R R16, SR_CTAID.Z ;  /* 0x0000000000107919 */ /* 0x000ea20000002700 */
[----:B------:R-:W3:Y:S01]  /*0030*/  LDCU.64 UR4, c[0x0][0x478] ;  /* 0x00008f00ff0477ac */ /* 0x000ee20008000a00 */
        /* <DEDUP_REMOVED lines=24> */
[-C--:B------:R-:W-:Y:S01]  /*01c0*/  ISETP.GE.U32.AND P2, PT, R0, R11.reuse, PT ;  /* 0x0000000b0000720c */ /* 0x080fe20003f46070 */
[----:B------:R-:W-:Y:S01]  /*01d0*/  IMAD.MOV.U32 R0, RZ, RZ, -0x1 ;  /* 0xffffffffff007424 */ /* 0x000fe200078e00ff */
[----:B------:R-:W-:Y:S02]  /*01e0*/  ISETP.NE.AND.EX P0, PT, R3, RZ, PT, P0 ;  /* 0x000000ff0300720c */ /* 0x000fe40003f05300 */
[----:B------:R-:W1:Y:S09]  /*01f0*/  LDC.64 R2, c[0x0][0x468] ;  /* 0x00011a00ff027b82 */ /* 0x000e720000000a00 */
[----:B------:R-:W-:Y:S01]  /*0200*/  @P2 VIADD R157, R157, 0x1 ;  /* 0x000000019d9d2836 */ /* 0x000fe20000000000 */
[----:B------:R-:W-:-:S02]  /*0210*/  @!P1 LOP3.LUT R157, RZ, R11, RZ, 0x33, !PT ;  /* 0x0000000bff9d9212 */ /* 0x000fc400078e33ff */
[----:B------:R-:W-:-:S03]  /*0220*/  ISETP.NE.U32.AND P2, PT, RZ, UR4, PT ;  /* 0x00000004ff007c0c */ /* 0x000fc6000bf45070 */
[----:B--2---:R-:W-:Y:S01]  /*0230*/  IMAD.WIDE.U32 R14, R157, 0x4, R4 ;  /* 0x000000049d0e7825 */ /* 0x004fe200078e0004 */
[----:B------:R-:W-:-:S04]  /*0240*/  ISETP.NE.AND.EX P2, PT, RZ, UR5, PT, P2 ;  /* 0x00000005ff007c0c */ /* 0x000fc8000bf45320 */
[----:B----4-:R-:W2:Y:S04]  /*0250*/  @P0 LDG.E R0, desc[UR16][R14.64] ;  /* 0x000000100e000981 */ /* 0x010ea8000c1e1900 */
[----:B------:R1:W2:Y:S01]  /*0260*/  @P4 LDG.E R13, desc[UR16][R14.64+0x4] ;  /* 0x000004100e0d4981 */ /* 0x0002a2000c1e1900 */
[----:B------:R-:W-:Y:S01]  /*0270*/  IMAD.SHL.U32 R9, R157, 0x4, RZ ;  /* 0x000000049d097824 */ /* 0x000fe200078e00ff */
[----:B------:R-:W-:Y:S01]  /*0280*/  SHF.R.U32.HI R6, RZ, 0x1e, R157 ;  /* 0x0000001eff067819 */ /* 0x000fe2000001169d */
[----:B------:R-:W3:Y:S01]  /*0290*/  @!P4 LDC R7, c[0x0][0x434] ;  /* 0x00010d00ff07cb82 */ /* 0x000ee20000000800 */
[----:B------:R-:W-:Y:S02]  /*02a0*/  IMAD.MOV.U32 R4, RZ, RZ, RZ ;  /* 0x000000ffff047224 */ /* 0x000fe400078e00ff */
[----:B------:R-:W-:-:S02]  /*02b0*/  @P2 IADD3 R18, P0, PT, R9, UR4, RZ ;  /* 0x0000000409122c10 */ /* 0x000fc4000ff1e0ff */
        /* <DEDUP_REMOVED lines=24> */
.L_x_6396:
[----:B------:R-:W-:Y:S05]  /*0440*/  @!P3 EXIT ;  /* 0x000000000000b94d */ /* 0x000fea0003800000 */
[----:B------:R-:W2:Y:S01]  /*0450*/  LDC R8, c[0x0][0x374] ;  /* 0x0000dd00ff087b82 */ /* 0x000ea20000000800 */
[----:B------:R-:W3:Y:S01]  /*0460*/  LDCU UR14, c[0x0][0x508] ;  /* 0x0000a100ff0e77ac */ /* 0x000ee20008000800 */
[----:B-----5:R-:W-:-:S06]  /*0470*/  @P2 IMAD.IADD R97, R97, 0x1, -R4 ;  /* 0x0000000161612824 */ /* 0x020fcc00078e0a04 */
[----:B------:R-:W4:Y:S01]  /*0480*/  LDC R2, c[0x0][0x438] ;  /* 0x00010e00ff027b82 */ /* 0x000f220000000800 */
[-C--:B--2---:R-:W-:Y:S02]  /*0490*/  IABS R14, R8.reuse ;  /* 0x00000008000e7213 */ /* 0x084fe40000000000 */
[----:B------:R-:W-:Y:S02]  /*04a0*/  IABS R17, R8 ;  /* 0x0000000800117213 */ /* 0x000fe40000000000 */
[----:B------:R-:W2:Y:S03]  /*04b0*/  I2F.RP R10, R14 ;  /* 0x0000000e000a7306 */ /* 0x000ea60000209400 */
[----:B------:R-:W-:Y:S02]  /*04c0*/  IMAD.MOV R17, RZ, RZ, -R17 ;  /* 0x000000ffff117224 */ /* 0x000fe400078e0a11 */
[----:B----4-:R-:W-:-:S05]  /*04d0*/  VIADD R2, R2, 0x3f ;  /* 0x0000003f02027836 */ /* 0x010fca0000000000 */
        /* <DEDUP_REMOVED lines=17> */
[----:B------:R-:W4:Y:S03]  /*05f0*/  S2R R10, SR_CTAID.Y ;  /* 0x00000000000a7919 */ /* 0x000f260000002600 */
[----:B------:R-:W-:Y:S01]  /*0600*/  ISETP.GT.U32.AND P1, PT, R14, R19, PT ;  /* 0x000000130e00720c */ /* 0x000fe20003f24070 */
[----:B------:R-:W3:-:S12]  /*0610*/  @!P2 LDC R17, c[0x0][0x43c] ;  /* 0x00010f00ff11ab82 */ /* 0x000ed80000000800 */
[----:B------:R-:W-:Y:S02]  /*0620*/  @!P1 IMAD.IADD R19, R19, 0x1, -R14 ;  /* 0x0000000113139824 */ /* 0x000fe400078e0a0e */
[----:B------:R-:W-:Y:S01]  /*0630*/  @!P1 VIADD R12, R12, 0x1 ;  /* 0x000000010c0c9836 */ /* 0x000fe20000000000 */
[----:B------:R-:W-:Y:S02]  /*0640*/  ISETP.NE.AND P1, PT, R8, RZ, PT ;  /* 0x000000ff0800720c */ /* 0x000fe40003f25270 */
[----:B--2---:R-:W-:Y:S01]  /*0650*/  @!P2 ISETP.NE.U32.AND P3, PT, R2, RZ, PT ;  /* 0x000000ff0200a20c */ /* 0x004fe20003f65070 */
[----:B------:R-:W-:Y:S01]  /*0660*/  VIADD R2, R21, 0x1 ;  /* 0x0000000115027836 */ /* 0x000fe20000000000 */
[----:B------:R-:W-:Y:S02]  /*0670*/  ISETP.GE.U32.AND P4, PT, R19, R14, PT ;  /* 0x0000000e1300720c */ /* 0x000fe40003f86070 */
[----:B------:R-:W-:Y:S01]  /*0680*/  @!P2 ISETP.NE.AND.EX P3, PT, R3, RZ, PT, P3 ;  /* 0x000000ff0300a20c */ /* 0x000fe20003f65330 */
[----:B------:R-:W-:-:S03]  /*0690*/  IMAD R2, R2, 0x40, -R7 ;  /* 0x0000004002027824 */ /* 0x000fc600078e0a07 */
[----:B---3--:R-:W-:-:S04]  /*06a0*/  @!P2 SEL R17, R17, RZ, P3 ;  /* 0x000000ff1111a207 */ /* 0x008fc80001800000 */
[----:B-1----:R-:W-:Y:S01]  /*06b0*/  @!P2 IADD3 R97, PT, PT, R17, R13, -R4 ;  /* 0x0000000d1161a210 */ /* 0x002fe20007ffe804 */
[----:B------:R-:W-:Y:S02]  /*06c0*/  IMAD.MOV R17, RZ, RZ, -R157 ;  /* 0x000000ffff117224 */ /* 0x000fe400078e0a9d */
[----:B------:R-:W-:Y:S02]  /*06d0*/  @P4 VIADD R12, R12, 0x1 ;  /* 0x000000010c0c4836 */ /* 0x000fe40000000000 */
[----:B------:R-:W-:Y:S02]  /*06e0*/  VIADD R13, R97, 0x3f ;  /* 0x0000003f610d7836 */ /* 0x000fe40000000000 */
[----:B------:R-:W-:Y:S01]  /*06f0*/  @!P0 IMAD.MOV R12, RZ, RZ, -R12 ;  /* 0x000000ffff0c8224 */ /* 0x000fe200078e0a0c */
[----:B------:R-:W-:Y:S01]  /*0700*/  @!P1 LOP3.LUT R12, RZ, R8, RZ, 0x33, !PT ;  /* 0x00000008ff0c9212 */ /* 0x000fe200078e33ff */
[----:B------:R-:W-:Y:S01]  /*0710*/  IMAD R16, R11, R17, R16 ;  /* 0x000000110b107224 */ /* 0x000fe200078e0210 */
[----:B------:R-:W-:-:S02]  /*0720*/  IADD3 R3, PT, PT, R13, UR14, R2 ;  /* 0x0000000e0d037c10 */ /* 0x000fc4000fffe002 */
[----:B------:R-:W-:Y:S01]  /*0730*/  SHF.R.S32.HI R8, RZ, 0x1f, R13 ;  /* 0x0000001fff087819 */ /* 0x000fe2000001140d */
[----:B----4-:R-:W-:Y:S01]  /*0740*/  IMAD R149, R12, R10, RZ ;  /* 0x0000000a0c957224 */ /* 0x010fe200078e02ff */
[----:B------:R-:W-:Y:S01]  /*0750*/  SHF.R.S32.HI R14, RZ, 0x1f, R3 ;  /* 0x0000001fff0e7819 */ /* 0x000fe20000011403 */
[----:B------:R-:W1:Y:S01]  /*0760*/  S2R R2, SR_TID.X ;  /* 0x0000000000027919 */ /* 0x000e620000002100 */
[----:B------:R-:W-:Y:S02]  /*0770*/  LEA.HI R8, R8, R13, RZ, 0x6 ;  /* 0x0000000d08087211 */ /* 0x000fe400078f30ff */
[----:B------:R-:W-:Y:S02]  /*0780*/  LEA.HI R14, R14, R3, RZ, 0x6 ;  /* 0x000000030e0e7211 */ /* 0x000fe400078f30ff */
[----:B------:R-:W-:Y:S02]  /*0790*/  SHF.R.S32.HI R8, RZ, 0x6, R8 ;  /* 0x00000006ff087819 */ /* 0x000fe40000011408 */
[----:B------:R-:W-:-:S02]  /*07a0*/  SHF.R.S32.HI R14, RZ, 0x6, R14 ;  /* 0x00000006ff0e7819 */ /* 0x000fc4000001140e */
[----:B------:R-:W-:-:S04]  /*07b0*/  VIADDMNMX R3, R149, R12, R8, PT ;  /* 0x0000000c95037246 */ /* 0x000fc80003800108 */
[----:B------:R-:W-:-:S04]  /*07c0*/  VIMNMX R132, PT, PT, R3, R14, PT ;  /* 0x0000000e03847248 */ /* 0x000fc80003fe0100 */
[----:B------:R-:W-:-:S13]  /*07d0*/  ISETP.GE.AND P0, PT, R149, R132, PT ;  /* 0x000000849500720c */ /* 0x000fda0003f06270 */
[----:B------:R-:W-:Y:S05]  /*07e0*/  @!P0 BRA `(.L_x_6397) ;  /* 0x0000000800ac8947 */ /* 0x000fea0003800000 */
[----:B------:R-:W2:Y:S01]  /*07f0*/  LDC.64 R8, c[0x0][0x430] ;  /* 0x00010c00ff087b82 */ /* 0x000ea20000000a00 */
[----:B------:R-:W3:Y:S01]  /*0800*/  LDCU UR4, c[0x0][0x44c] ;  /* 0x00008980ff0477ac */ /* 0x000ee20008000800 */
[----:B------:R-:W-:Y:S01]  /*0810*/  IMAD.IADD R7, R7, 0x1, -R158 ;  /* 0x0000000107077824 */ /* 0x000fe200078e0a9e */
[----:B-1----:R-:W-:Y:S01]  /*0820*/  SHF.R.U32.HI R0, RZ, 0x4, R2 ;  /* 0x00000004ff007819 */ /* 0x002fe20000011602 */
[C---:B------:R-:W-:Y:S01]  /*0830*/  IMAD.SHL.U32 R13, R2.reuse, 0x4, RZ ;  /* 0x00000004020d7824 */ /* 0x040fe200078e00ff */
[----:B------:R-:W-:Y:S01]  /*0840*/  BSSY.RECONVERGENT B0, `(.L_x_6398) ;  /* 0x000001e000007945 */ /* 0x000fe20003800200 */
[----:B------:R-:W-:Y:S01]  /*0850*/  IMAD.SHL.U32 R2, R2, 0x8, RZ ;  /* 0x0000000802027824 */ /* 0x000fe200078e00ff */
[C---:B------:R-:W-:Y:S01]  /*0860*/  ISETP.GE.AND P5, PT, R0.reuse, R7, PT ;  /* 0x000000070000720c */ /* 0x040fe20003fa6270 */
[C---:B------:R-:W-:Y:S01]  /*0870*/  VIADD R20, R0.reuse, 0x8 ;  /* 0x0000000800147836 */ /* 0x040fe20000000000 */
[----:B------:R-:W-:Y:S01]  /*0880*/  LOP3.LUT R13, R13, 0x3c, RZ, 0xc0, !PT ;  /* 0x0000003c0d0d7812 */ /* 0x000fe200078ec0ff */
[C---:B------:R-:W-:Y:S01]  /*0890*/  VIADD R14, R0.reuse, 0x20 ;  /* 0x00000020000e7836 */ /* 0x040fe20000000000 */
[----:B------:R-:W-:-:S02]  /*08a0*/  IADD3 R18, PT, PT, R0, 0x10, RZ ;  /* 0x0000001000127810 */ /* 0x000fc40007ffe0ff */
[-C--:B------:R-:W-:Y:S02]  /*08b0*/  ISETP.GE.AND P2, PT, R20, R7.reuse, PT ;  /* 0x000000071400720c */ /* 0x080fe40003f46270 */
[-C--:B------:R-:W-:Y:S02]  /*08c0*/  ISETP.GE.AND P1, PT, R18, R7.reuse, PT ;  /* 0x000000071200720c */ /* 0x080fe40003f26270 */
[----:B------:R-:W-:Y:S02]  /*08d0*/  ISETP.GE.AND P3, PT, R14, R7, PT ;  /* 0x000000070e00720c */ /* 0x000fe40003f66270 */
[----:B------:R-:W-:Y:S02]  /*08e0*/  IADD3 R12, PT, PT, R0, 0x28, RZ ;  /* 0x00000028000c7810 */ /* 0x000fe40007ffe0ff */
[----:B------:R-:W-:Y:S01]  /*08f0*/  LOP3.LUT R15, R13, 0x40, RZ, 0xfc, !PT ;  /* 0x000000400d0f7812 */ /* 0x000fe200078efcff */
[----:B--2---:R-:W-:-:S04]  /*0900*/  IMAD R8, R10, R8, R157 ;  /* 0x000000080a087224 */ /* 0x004fc800078e029d */
[----:B------:R-:W-:Y:S02]  /*0910*/  IMAD R11, R8, R11, R16 ;  /* 0x0000000b080b7224 */ /* 0x000fe400078e0210 */
[----:B------:R-:W-:Y:S02]  /*0920*/  VIADD R16, R0, 0x18 ;  /* 0x0000001800107836 */ /* 0x000fe40000000000 */
[----:B------:R-:W-:Y:S01]  /*0930*/  IMAD R9, R11, R9, R158 ;  /* 0x000000090b097224 */ /* 0x000fe200078e029e */
[----:B------:R-:W-:Y:S02]  /*0940*/  LOP3.LUT R11, R13, 0x1f80, R2, 0xf8, !PT ;  /* 0x00001f800d0b7812 */ /* 0x000fe400078ef802 */
[----:B------:R-:W-:Y:S01]  /*0950*/  ISETP.GE.AND P0, PT, R16, R7, PT ;  /* 0x000000071000720c */ /* 0x000fe20003f06270 */
[----:B---3--:R-:W-:-:S05]  /*0960*/  IMAD R6, R9, UR4, RZ ;  /* 0x0000000409067c24 */ /* 0x008fca000f8e02ff */
        /* <DEDUP_REMOVED lines=11> */
.L_x_6399:
[----:B------:R-:W-:Y:S05]  /*0a20*/  BSYNC.RECONVERGENT B0 ;  /* 0x0000000000007941 */ /* 0x000fea0003800200 */
.L_x_6398:
        /* <DEDUP_REMOVED lines=15> */
.L_x_6401:
[----:B------:R-:W-:Y:S05]  /*0b20*/  BSYNC.RECONVERGENT B0 ;  /* 0x0000000000007941 */ /* 0x000fea0003800200 */
.L_x_6400:
        /* <DEDUP_REMOVED lines=15> */
.L_x_6403:
[----:B------:R-:W-:Y:S05]  /*0c20*/  BSYNC.RECONVERGENT B0 ;  /* 0x0000000000007941 */ /* 0x000fea0003800200 */
.L_x_6402:
        /* <DEDUP_REMOVED lines=14> */
.L_x_6405:
[----:B------:R-:W-:Y:S05]  /*0d10*/  BSYNC.RECONVERGENT B0 ;  /* 0x0000000000007941 */ /* 0x000fea0003800200 */
.L_x_6404:
        /* <DEDUP_REMOVED lines=13> */
.L_x_6407:
[----:B------:R-:W-:Y:S05]  /*0df0*/  BSYNC.RECONVERGENT B0 ;  /* 0x0000000000007941 */ /* 0x000fea0003800200 */
.L_x_6406:
        /* <DEDUP_REMOVED lines=13> */
.L_x_6409:
[----:B------:R-:W-:Y:S05]  /*0ed0*/  BSYNC.RECONVERGENT B0 ;  /* 0x0000000000007941 */ /* 0x000fea0003800200 */
.L_x_6408:
        /* <DEDUP_REMOVED lines=13> */
.L_x_6411:
[----:B------:R-:W-:Y:S05]  /*0fb0*/  BSYNC.RECONVERGENT B0 ;  /* 0x0000000000007941 */ /* 0x000fea0003800200 */
.L_x_6410:
        /* <DEDUP_REMOVED lines=13> */
.L_x_6413:
[----:B------:R-:W-:Y:S05]  /*1090*/  BSYNC.RECONVERGENT B0 ;  /* 0x0000000000007941 */ /* 0x000fea0003800200 */
.L_x_6412:
        /* <DEDUP_REMOVED lines=32> */
.L_x_6397:
[----:B------:R-:W2:Y:S01]  /*12a0*/  LDCU.64 UR4, c[0x0][0x4d8] ;  /* 0x00009b00ff0477ac */ /* 0x000ea20008000a00 */
[----:B------:R-:W-:Y:S01]  /*12b0*/  MOV R3, R157 ;  /* 0x0000009d00037202 */ /* 0x000fe20000000f00 */
[----:B------:R-:W3:Y:S01]  /*12c0*/  LDCU.64 UR12, c[0x0][0x4e0] ;  /* 0x00009c00ff0c77ac */ /* 0x000ee20008000a00 */
[----:B--2---:R-:W-:-:S04]  /*12d0*/  UISETP.NE.U32.AND UP0, UPT, UR4, URZ, UPT ;  /* 0x000000ff0400728c */ /* 0x004fc8000bf05070 */
[----:B------:R-:W-:Y:S02]  /*12e0*/  UISETP.NE.AND.EX UP0, UPT, UR5, URZ, UPT, UP0 ;  /* 0x000000ff0500728c */ /* 0x000fe4000bf05300 */
[----:B---3--:R-:W-:-:S04]  /*12f0*/  UISETP.NE.U32.AND UP1, UPT, UR12, URZ, UPT ;  /* 0x000000ff0c00728c */ /* 0x008fc8000bf25070 */
[----:B------:R-:W-:-:S03]  /*1300*/  UISETP.NE.AND.EX UP1, UPT, UR13, URZ, UPT, UP1 ;  /* 0x000000ff0d00728c */ /* 0x000fc6000bf25310 */
[----:B------:R-:W-:Y:S08]  /*1310*/  BRA.U !UP0, `(.L_x_6414) ;  /* 0x00000001080c7547 */ /* 0x000ff0000b800000 */
[----:B------:R-:W-:-:S04]  /*1320*/  IADD3 R8, P0, PT, R9, UR4, RZ ;  /* 0x0000000409087c10 */ /* 0x000fc8000ff1e0ff */
[----:B------:R-:W-:-:S05]  /*1330*/  IADD3.X R9, PT, PT, R6, UR5, RZ, P0, !PT ;  /* 0x0000000506097c10 */ /* 0x000fca00087fe4ff */
[----:B------:R2:W5:Y:S04]  /*1340*/  LDG.E R3, desc[UR16][R8.64] ;  /* 0x0000001008037981 */ /* 0x000568000c1e1900 */
.L_x_6414:
[----:B------:R-:W-:Y:S05]  /*1350*/  BRA.U !UP1, `(.L_x_6415) ;  /* 0x00000005098c7547 */ /* 0x000fea000b800000 */
[----:B------:R-:W3:Y:S01]  /*1360*/  LDC R11, c[0x0][0x4f0] ;  /* 0x00013c00ff0b7b82 */ /* 0x000ee20000000800 */
[----:B------:R-:W-:Y:S01]  /*1370*/  LEA R14, R132, 0xffffffc0, 0x6 ;  /* 0xffffffc0840e7811 */ /* 0x000fe200078e30ff */
[----:B------:R-:W4:Y:S03]  /*1380*/  LDCU.64 UR4, c[0x0][0x4e8] ;  /* 0x00009d00ff0477ac */ /* 0x000f260008000a00 */
[----:B-----5:R-:W-:Y:S01]  /*1390*/  IABS R3, R14 ;  /* 0x0000000e00037213 */ /* 0x020fe20000000000 */
[----:B------:R-:W1:Y:S01]  /*13a0*/  LDCU.64 UR6, c[0x0][0x3a0] ;  /* 0x00007400ff0677ac */ /* 0x000e620008000a00 */
[----:B------:R-:W1:Y:S01]  /*13b0*/  LDCU.64 UR10, c[0x0][0x3b8] ;  /* 0x00007700ff0a77ac */ /* 0x000e620008000a00 */
[----:B------:R-:W1:Y:S01]  /*13c0*/  LDCU.64 UR8, c[0x0][0x3c0] ;  /* 0x00007800ff0877ac */ /* 0x000e620008000a00 */
[----:B---3--:R-:W-:-:S04]  /*13d0*/  IABS R5, R11 ;  /* 0x0000000b00057213 */ /* 0x008fc80000000000 */
        /* <DEDUP_REMOVED lines=13> */
[----:B------:R-:W-:Y:S02]  /*14b0*/  ISETP.GE.AND P1, PT, R3, RZ, PT ;  /* 0x000000ff0300720c */ /* 0x000fe40003f26270 */
[----:B------:R-:W2:Y:S09]  /*14c0*/  LDC R3, c[0x0][0x3e8] ;  /* 0x0000fa00ff037b82 */ /* 0x000eb20000000800 */
[----:B------:R-:W-:Y:S01]  /*14d0*/  @!P2 IADD3 R4, PT, PT, R4, -R5, RZ ;  /* 0x800000050404a210 */ /* 0x000fe20007ffe0ff */
[----:B------:R-:W-:Y:S01]  /*14e0*/  @!P2 VIADD R9, R9, 0x1 ;  /* 0x000000010909a836 */ /* 0x000fe20000000000 */
[----:B------:R-:W-:-:S02]  /*14f0*/  ISETP.NE.AND P2, PT, R11, RZ, PT ;  /* 0x000000ff0b00720c */ /* 0x000fc40003f45270 */
[----:B------:R-:W-:Y:S01]  /*1500*/  ISETP.GE.U32.AND P0, PT, R4, R5, PT ;  /* 0x000000050400720c */ /* 0x000fe20003f06070 */
[----:B----4-:R-:W-:-:S04]  /*1510*/  IMAD.WIDE.U32 R4, R157, UR4, RZ ;  /* 0x000000049d047c25 */ /* 0x010fc8000f8e00ff */
[----:B------:R-:W-:Y:S01]  /*1520*/  IMAD R161, R157, UR5, R5 ;  /* 0x000000059da17c24 */ /* 0x000fe2000f8e0205 */
[----:B------:R-:W3:Y:S07]  /*1530*/  LDCU.64 UR4, c[0x0][0x3a8] ;  /* 0x00007500ff0477ac */ /* 0x000eee0008000a00 */
        /* <DEDUP_REMOVED lines=9> */
[----:B-1----:R-:W-:Y:S02]  /*15d0*/  MOV R102, UR10 ;  /* 0x0000000a00667c02 */ /* 0x002fe40008000f00 */
        /* <DEDUP_REMOVED lines=28> */
[----:B------:R-:W-:-:S04]  /*17a0*/  IMAD R8, R3, R24, RZ ;  /* 0x0000001803087224 */ /* 0x000fc800078e02ff */
        /* <DEDUP_REMOVED lines=30> */
.L_x_6415:
[----:B------:R-:W-:-:S13]  /*1990*/  ISETP.NE.AND P0, PT, R5, -0x1, PT ;  /* 0xffffffff0500780c */ /* 0x000fda0003f05270 */
[----:B------:R-:W-:Y:S05]  /*19a0*/  @P0 BRA `(.L_x_6417) ;  /* 0x0000000000340947 */ /* 0x000fea0003800000 */
[----:B------:R-:W3:Y:S01]  /*19b0*/  LDC.64 R102, c[0x0][0x3b8] ;  /* 0x0000ee00ff667b82 */ /* 0x000ee20000000a00 */
[----:B------:R-:W4:Y:S01]  /*19c0*/  LDCU.64 UR4, c[0x0][0x3a0] ;  /* 0x00007400ff0477ac */ /* 0x000f220008000a00 */
[----:B--2---:R-:W-:Y:S02]  /*19d0*/  SHF.R.S32.HI R9, RZ, 0x1f, R4 ;  /* 0x0000001fff097819 */ /* 0x004fe40000011404 */
[----:B-----5:R-:W-:-:S05]  /*19e0*/  SHF.R.S32.HI R6, RZ, 0x1f, R3 ;  /* 0x0000001fff067819 */ /* 0x020fca0000011403 */
[----:B----4-:R-:W-:-:S04]  /*19f0*/  IMAD R6, R6, UR4, RZ ;  /* 0x0000000406067c24 */ /* 0x010fc8000f8e02ff */
[----:B------:R-:W-:Y:S02]  /*1a00*/  IMAD R6, R3, UR5, R6 ;  /* 0x0000000503067c24 */ /* 0x000fe4000f8e0206 */
[-C--:B---3--:R-:W-:Y:S02]  /*1a10*/  IMAD R8, R9, R102.reuse, RZ ;  /* 0x0000006609087224 */ /* 0x088fe400078e02ff */
[----:B------:R-:W-:-:S04]  /*1a20*/  IMAD.WIDE.U32 R10, R4, R102, RZ ;  /* 0x00000066040a7225 */ /* 0x000fc800078e00ff */
[----:B------:R-:W-:-:S05]  /*1a30*/  IMAD R8, R4, R103, R8 ;  /* 0x0000006704087224 */ /* 0x000fca00078e0208 */
[----:B------:R-:W-:-:S03]  /*1a40*/  IADD3 R11, PT, PT, R11, R8, RZ ;  /* 0x000000080b0b7210 */ /* 0x000fc60007ffe0ff */
[----:B------:R-:W-:-:S05]  /*1a50*/  IMAD.WIDE.U32 R14, R3, UR4, R10 ;  /* 0x00000004030e7c25 */ /* 0x000fca000f8e000a */
[----:B------:R-:W-:Y:S01]  /*1a60*/  IADD3 R15, PT, PT, R15, R6, RZ ;  /* 0x000000060f0f7210 */ /* 0x000fe20007ffe0ff */
[----:B------:R-:W-:Y:S05]  /*1a70*/  BRA `(.L_x_6418) ;  /* 0x0000000000187947 */ /* 0x000fea0003800000 */
.L_x_6417:
[----:B------:R-:W3:Y:S01]  /*1a80*/  LDC.64 R102, c[0x0][0x3b8] ;  /* 0x0000ee00ff667b82 */ /* 0x000ee20000000a00 */
[----:B--2---:R-:W-:-:S05]  /*1a90*/  IADD3 R8, PT, PT, R4, R5, RZ ;  /* 0x0000000504087210 */ /* 0x004fca0007ffe0ff */
[C---:B---3--:R-:W-:Y:S02]  /*1aa0*/  IMAD R15, R8.reuse, R103, RZ ;  /* 0x00000067080f7224 */ /* 0x048fe400078e02ff */
[----:B------:R-:W-:-:S05]  /*1ab0*/  IMAD.WIDE.U32 R8, R8, R102, RZ ;  /* 0x0000006608087225 */ /* 0x000fca00078e00ff */
[----:B------:R-:W-:Y:S02]  /*1ac0*/  IADD3 R15, PT, PT, R9, R15, RZ ;  /* 0x0000000f090f7210 */ /* 0x000fe40007ffe0ff */
[----:B------:R-:W-:Y:S02]  /*1ad0*/  MOV R14, R8 ;  /* 0x00000008000e7202 */ /* 0x000fe40000000f00 */
.L_x_6418:
        /* <DEDUP_REMOVED lines=14> */
.L_x_6419:
[----:B------:R-:W2:Y:S01]  /*1bc0*/  LDC.64 R24, c[0x0][0x3c0] ;  /* 0x0000f000ff187b82 */ /* 0x000ea20000000a00 */
[----:B------:R-:W-:-:S05]  /*1bd0*/  IADD3 R4, PT, PT, R4, R5, RZ ;  /* 0x0000000504047210 */ /* 0x000fca0007ffe0ff */
[C---:B--2---:R-:W-:Y:S02]  /*1be0*/  IMAD R19, R4.reuse, R25, RZ ;  /* 0x0000001904137224 */ /* 0x044fe400078e02ff */
[----:B------:R-:W-:-:S05]  /*1bf0*/  IMAD.WIDE.U32 R4, R4, R24, RZ ;  /* 0x0000001804047225 */ /* 0x000fca00078e00ff */
[----:B------:R-:W-:Y:S02]  /*1c00*/  IADD3 R19, PT, PT, R5, R19, RZ ;  /* 0x0000001305137210 */ /* 0x000fe40007ffe0ff */
[----:B------:R-:W-:-:S07]  /*1c10*/  MOV R18, R4 ;  /* 0x0000000400127202 */ /* 0x000fce0000000f00 */
.L_x_6420:
[----:B-----5:R-:W2:Y:S01]  /*1c20*/  LDC R3, c[0x0][0x3e8] ;  /* 0x0000fa00ff037b82 */ /* 0x020ea20000000800 */
[----:B------:R-:W-:Y:S02]  /*1c30*/  CS2R R160, SRZ ;  /* 0x0000000000a07805 */ /* 0x000fe4000001ff00 */
[----:B--2---:R-:W-:-:S04]  /*1c40*/  IABS R4, R3 ;  /* 0x0000000300047213 */ /* 0x004fc80000000000 */
[----:B------:R-:W2:Y:S08]  /*1c50*/  I2F.RP R10, R4 ;  /* 0x00000004000a7306 */ /* 0x000eb00000209400 */
        /* <DEDUP_REMOVED lines=9> */
[----:B------:R-:W-:Y:S02]  /*1cf0*/  IMAD.HI.U32 R12, R9, R6, RZ ;  /* 0x00000006090c7227 */ /* 0x000fe400078e00ff */
[----:B------:R-:W2:Y:S02]  /*1d00*/  LDC.64 R8, c[0x0][0x3d8] ;  /* 0x0000f600ff087b82 */ /* 0x000ea40000000a00 */
[----:B------:R-:W-:-:S04]  /*1d10*/  IMAD.MOV R5, RZ, RZ, -R12 ;  /* 0x000000ffff057224 */ /* 0x000fc800078e0a0c */
        /* <DEDUP_REMOVED lines=8> */
[-C--:B------:R-:W-:Y:S01]  /*1da0*/  @!P0 IADD3 R5, PT, PT, R5, -R4.reuse, RZ ;  /* 0x8000000405058210 */ /* 0x080fe20007ffe0ff */
[----:B------:R-:W-:Y:S01]  /*1db0*/  IMAD R11, R6, R25, R11 ;  /* 0x00000019060b7224 */ /* 0x000fe200078e020b */
[----:B------:R-:W-:Y:S01]  /*1dc0*/  @!P0 IADD3 R12, PT, PT, R12, 0x1, RZ ;  /* 0x000000010c0c8810 */ /* 0x000fe20007ffe0ff */
[----:B------:R-:W-:Y:S01]  /*1dd0*/  IMAD R13, R6, R103, R10 ;  /* 0x00000067060d7224 */ /* 0x000fe200078e020a */
[----:B------:R-:W-:Y:S02]  /*1de0*/  ISETP.GE.U32.AND P2, PT, R5, R4, PT ;  /* 0x000000040500720c */ /* 0x000fe40003f46070 */
[----:B------:R-:W-:Y:S01]  /*1df0*/  LOP3.LUT R4, R16, R3, RZ, 0x3c, !PT ;  /* 0x0000000310047212 */ /* 0x000fe200078e3cff */
[----:B------:R-:W-:Y:S01]  /*1e00*/  IMAD.IADD R15, R15, 0x1, R13 ;  /* 0x000000010f0f7824 */ /* 0x000fe200078e020d */
[----:B------:R-:W-:-:S02]  /*1e10*/  ISETP.NE.AND P0, PT, R3, RZ, PT ;  /* 0x000000ff0300720c */ /* 0x000fc40003f05270 */
[----:B------:R-:W-:Y:S02]  /*1e20*/  ISETP.GE.AND P1, PT, R4, RZ, PT ;  /* 0x000000ff0400720c */ /* 0x000fe40003f26270 */
[----:B------:R-:W3:Y:S01]  /*1e30*/  LDC.64 R4, c[0x0][0x3d0] ;  /* 0x0000f400ff047b82 */ /* 0x000ee20000000a00 */
[----:B------:R-:W-:-:S04]  /*1e40*/  IADD3 R19, PT, PT, R19, R11, RZ ;  /* 0x0000000b13137210 */ /* 0x000fc80007ffe0ff */
[----:B------:R-:W-:-:S06]  /*1e50*/  @P2 VIADD R12, R12, 0x1 ;  /* 0x000000010c0c2836 */ /* 0x000fcc0000000000 */
[----:B------:R-:W-:Y:S02]  /*1e60*/  @!P1 IADD3 R12, PT, PT, -R12, RZ, RZ ;  /* 0x000000ff0c0c9210 */ /* 0x000fe40007ffe1ff */
[----:B------:R-:W-:-:S04]  /*1e70*/  @!P0 LOP3.LUT R12, RZ, R3, RZ, 0x33, !PT ;  /* 0x00000003ff0c8212 */ /* 0x000fc800078e33ff */
[----:B------:R-:W-:Y:S01]  /*1e80*/  SHF.R.S32.HI R3, RZ, 0x1f, R12 ;  /* 0x0000001fff037819 */ /* 0x000fe2000001140c */
[----:B--2---:R-:W-:-:S04]  /*1e90*/  IMAD.WIDE.U32 R18, R12, R8, R18 ;  /* 0x000000080c127225 */ /* 0x004fc800078e0012 */
[C---:B------:R-:W-:Y:S02]  /*1ea0*/  IMAD R6, R3.reuse, R8, RZ ;  /* 0x0000000803067224 */ /* 0x040fe400078e02ff */
[-C--:B---3--:R-:W-:Y:S02]  /*1eb0*/  IMAD R3, R3, R4.reuse, RZ ;  /* 0x0000000403037224 */ /* 0x088fe400078e02ff */
[C---:B------:R-:W-:Y:S02]  /*1ec0*/  IMAD R6, R12.reuse, R9, R6 ;  /* 0x000000090c067224 */ /* 0x040fe400078e0206 */
[----:B------:R-:W-:-:S03]  /*1ed0*/  IMAD.WIDE.U32 R14, R12, R4, R14 ;  /* 0x000000040c0e7225 */ /* 0x000fc600078e000e */
[----:B------:R-:W-:Y:S01]  /*1ee0*/  IADD3 R11, PT, PT, R19, R6, RZ ;  /* 0x00000006130b7210 */ /* 0x000fe20007ffe0ff */
[----:B------:R-:W-:-:S05]  /*1ef0*/  IMAD R3, R12, R5, R3 ;  /* 0x000000050c037224 */ /* 0x000fca00078e0203 */
[----:B------:R-:W-:-:S07]  /*1f00*/  IADD3 R3, PT, PT, R15, R3, RZ ;  /* 0x000000030f037210 */ /* 0x000fce0007ffe0ff */
.L_x_6416:
[----:B------:R-:W-:Y:S01]  /*1f10*/  ISETP.NE.AND P0, PT, R0, -0x1, PT ;  /* 0xffffffff0000780c */ /* 0x000fe20003f05270 */
[----:B------:R-:W2:Y:S01]  /*1f20*/  S2UR UR5, SR_CgaCtaId ;  /* 0x00000000000579c3 */ /* 0x000ea20000008800 */
[----:B------:R-:W3:Y:S01]  /*1f30*/  LDCU.64 UR6, c[0x0][0x3c8] ;  /* 0x00007900ff0677ac */ /* 0x000ee20008000a00 */
[----:B------:R-:W-:Y:S01]  /*1f40*/  IMAD.IADD R148, R7, 0x1, -R158 ;  /* 0x0000000107947824 */ /* 0x000fe200078e0a9e */
[----:B-1----:R-:W-:Y:S01]  /*1f50*/  SHF.R.U32.HI R22, RZ, 0x3, R2 ;  /* 0x00000003ff167819 */ /* 0x002fe20000011602 */
[----:B------:R-:W-:Y:S01]  /*1f60*/  IMAD.MOV.U32 R23, RZ, RZ, RZ ;  /* 0x000000ffff177224 */ /* 0x000fe200078e00ff */
[----:B------:R-:W1:Y:S01]  /*1f70*/  LDCU.64 UR10, c[0x0][0x388] ;  /* 0x00007100ff0a77ac */ /* 0x000e620008000a00 */
[----:B------:R-:W-:Y:S01]  /*1f80*/  SHF.R.S32.HI R17, RZ, 0x1f, R16 ;  /* 0x0000001fff117819 */ /* 0x000fe20000011410 */
[----:B------:R-:W-:Y:S01]  /*1f90*/  BSSY.RECONVERGENT B0, `(.L_x_6421) ;  /* 0x0000049000007945 */ /* 0x000fe20003800200 */
[----:B------:R-:W-:Y:S01]  /*1fa0*/  ISETP.GE.AND P5, PT, R22, R148, PT ;  /* 0x000000941600720c */ /* 0x000fe20003fa6270 */
[----:B------:R-:W4:Y:S01]  /*1fb0*/  LDCU.64 UR8, c[0x0][0x390] ;  /* 0x00007200ff0877ac */ /* 0x000f220008000a00 */
[----:B------:R-:W-:-:S02]  /*1fc0*/  IMAD.WIDE.U32 R20, R21, 0x40, R22 ;  /* 0x0000004015147825 */ /* 0x000fc400078e0016 */
[----:B------:R-:W5:Y:S01]  /*1fd0*/  @!P0 LDC.64 R8, c[0x0][0x398] ;  /* 0x0000e600ff088b82 */ /* 0x000f620000000a00 */
[----:B------:R-:W-:Y:S01]  /*1fe0*/  UMOV UR4, 0x400 ;  /* 0x0000040000047882 */ /* 0x000fe20000000000 */
[C---:B------:R-:W-:Y:S02]  /*1ff0*/  VIADD R10, R22.reuse, 0x10 ;  /* 0x00000010160a7836 */ /* 0x040fe40000000000 */
[----:B------:R-:W-:Y:S02]  /*2000*/  VIADD R6, R22, 0x30 ;  /* 0x0000003016067836 */ /* 0x000fe40000000000 */
[----:B---3--:R-:W-:Y:S02]  /*2010*/  IMAD R19, R17, UR6, RZ ;  /* 0x0000000611137c24 */ /* 0x008fe4000f8e02ff */
[----:B------:R-:W3:Y:S01]  /*2020*/  @P0 LDC.64 R4, c[0x0][0x3b0] ;  /* 0x0000ec00ff040b82 */ /* 0x000ee20000000a00 */
[----:B------:R-:W-:Y:S01]  /*2030*/  ISETP.GE.AND P2, PT, R10, R148, PT ;  /* 0x000000940a00720c */ /* 0x000fe20003f46270 */
[----:B------:R-:W-:Y:S01]  /*2040*/  IMAD R19, R16, UR7, R19 ;  /* 0x0000000710137c24 */ /* 0x000fe2000f8e0213 */
[----:B--2---:R-:W-:Y:S01]  /*2050*/  ULEA UR5, UR5, UR4, 0x18 ;  /* 0x0000000405057291 */ /* 0x004fe2000f8ec0ff */
[----:B-----5:R-:W-:-:S04]  /*2060*/  @!P0 IMAD.WIDE.U32 R26, R157, R8, RZ ;  /* 0x000000089d1a8225 */ /* 0x020fc800078e00ff */
[----:B------:R-:W-:Y:S02]  /*2070*/  @!P0 IMAD R12, R157, R9, R27 ;  /* 0x000000099d0c8224 */ /* 0x000fe400078e021b */
[----:B------:R-:W-:Y:S02]  /*2080*/  @!P0 IMAD.MOV.U32 R13, RZ, RZ, R26 ;  /* 0x000000ffff0d8224 */ /* 0x000fe400078e001a */
[----:B---3--:R-:W-:-:S04]  /*2090*/  @P0 IMAD.WIDE.U32 R8, R0, R4, RZ ;  /* 0x0000000400080225 */ /* 0x008fc800078e00ff */
[----:B------:R-:W-:Y:S01]  /*20a0*/  @P0 IMAD R12, R0, R5, R9 ;  /* 0x00000005000c0224 */ /* 0x000fe200078e0209 */
[----:B------:R-:W-:Y:S01]  /*20b0*/  SHF.L.U32 R0, R2, 0x3, RZ ;  /* 0x0000000302007819 */ /* 0x000fe200000006ff */
[----:B------:R-:W-:Y:S01]  /*20c0*/  @P0 IMAD.MOV.U32 R13, RZ, RZ, R8 ;  /* 0x000000ffff0d0224 */ /* 0x000fe200078e0008 */
[----:B------:R-:W2:Y:S01]  /*20d0*/  LDC.64 R4, c[0x0][0x538] ;  /* 0x00014e00ff047b82 */ /* 0x000ea20000000a00 */
[----:B------:R-:W-:Y:S01]  /*20e0*/  VIADD R26, R132, 0xffffffff ;  /* 0xffffffff841a7836 */ /* 0x000fe20000000000 */
[C---:B------:R-:W-:Y:S02]  /*20f0*/  LOP3.LUT R156, R0.reuse, 0x38, RZ, 0xc0, !PT ;  /* 0x00000038009c7812 */ /* 0x040fe400078ec0ff */
[----:B------:R-:W-:Y:S01]  /*2100*/  LOP3.LUT R9, R0, 0x1f8, RZ, 0xc0, !PT ;  /* 0x000001f800097812 */ /* 0x000fe200078ec0ff */
[----:B------:R-:W-:Y:S01]  /*2110*/  IMAD.SHL.U32 R93, R26, 0x40, RZ ;  /* 0x000000401a5d7824 */ /* 0x000fe200078e00ff */
[C---:B------:R-:W-:Y:S02]  /*2120*/  IADD3 R28, P1, PT, R156.reuse, R14, RZ ;  /* 0x0000000e9c1c7210 */ /* 0x040fe40007f3e0ff */
[----:B------:R-:W-:-:S02]  /*2130*/  IADD3 R14, P0, PT, R156, R18, RZ ;  /* 0x000000129c0e7210 */ /* 0x000fc40007f1e0ff */
[----:B------:R-:W-:Y:S01]  /*2140*/  IADD3.X R29, PT, PT, RZ, R3, RZ, P1, !PT ;  /* 0x00000003ff1d7210 */ /* 0x000fe20000ffe4ff */
[----:B------:R-:W-:Y:S01]  /*2150*/  IMAD.IADD R3, R97, 0x1, -R93 ;  /* 0x0000000161037824 */ /* 0x000fe200078e0a5d */
[----:B------:R-:W-:Y:S01]  /*2160*/  IADD3 R30, P3, PT, R156, R13, RZ ;  /* 0x0000000d9c1e7210 */ /* 0x000fe20007f7e0ff */
[----:B------:R-:W-:Y:S01]  /*2170*/  IMAD.X R15, RZ, RZ, R11, P0 ;  /* 0x000000ffff0f7224 */ /* 0x000fe200000e060b */
[C---:B------:R-:W-:Y:S01]  /*2180*/  IADD3 R8, PT, PT, R22.reuse, 0x20, RZ ;  /* 0x0000002016087810 */ /* 0x040fe20007ffe0ff */
[C---:B------:R-:W-:Y:S01]  /*2190*/  IMAD.WIDE.U32 R28, R22.reuse, R102, R28 ;  /* 0x00000066161c7225 */ /* 0x040fe200078e001c */
[C---:B------:R-:W-:Y:S02]  /*21a0*/  ISETP.GE.AND P6, PT, R22.reuse, R3, PT ;  /* 0x000000031600720c */ /* 0x040fe40003fc6270 */
[----:B------:R-:W-:Y:S01]  /*21b0*/  IADD3.X R31, PT, PT, RZ, R12, RZ, P3, !PT ;  /* 0x0000000cff1f7210 */ /* 0x000fe20001ffe4ff */
[----:B------:R-:W-:Y:S01]  /*21c0*/  IMAD.WIDE.U32 R14, R22, R24, R14 ;  /* 0x00000018160e7225 */ /* 0x000fe200078e000e */
[----:B------:R-:W-:-:S02]  /*21d0*/  LOP3.LUT R9, R9, 0x38, R2, 0x78, !PT ;  /* 0x0000003809097812 */ /* 0x000fc400078e7802 */
[----:B-1----:R-:W-:Y:S01]  /*21e0*/  LEA R150, P4, R28, UR10, 0x1 ;  /* 0x0000000a1c967c11 */ /* 0x002fe2000f8808ff */
[----:B------:R-:W-:Y:S01]  /*21f0*/  IMAD R151, R22, R103, R29 ;  /* 0x0000006716977224 */ /* 0x000fe200078e021d */
[----:B----4-:R-:W-:Y:S01]  /*2200*/  LEA R152, P3, R14, UR8, 0x1 ;  /* 0x000000080e987c11 */ /* 0x010fe2000f8608ff */
[----:B------:R-:W-:Y:S01]  /*2210*/  IMAD R22, R22, R25, R15 ;  /* 0x0000001916167224 */ /* 0x000fe200078e020f */
[----:B------:R-:W-:Y:S01]  /*2220*/  LOP3.LUT R9, R9, 0x1e00, R0, 0xf8, !PT ;  /* 0x00001e0009097812 */ /* 0x000fe200078ef800 */
[----:B------:R-:W-:Y:S01]  /*2230*/  IMAD.WIDE.U32 R12, R16, UR6, R30 ;  /* 0x00000006100c7c25 */ /* 0x000fe2000f8e001e */
[----:B------:R-:W-:Y:S02]  /*2240*/  LEA.HI.X R151, R28, UR11, R151, 0x1, P4 ;  /* 0x0000000b1c977c11 */ /* 0x000fe4000a0f0c97 */
[----:B------:R-:W-:Y:S01]  /*2250*/  LEA.HI.X R153, R14, UR9, R22, 0x1, P3 ;  /* 0x000000090e997c11 */ /* 0x000fe200098f0c16 */
[----:B------:R-:W-:Y:S01]  /*2260*/  IMAD.IADD R19, R13, 0x1, R19 ;  /* 0x000000010d137824 */ /* 0x000fe200078e0213 */
[----:B------:R-:W-:-:S02]  /*2270*/  ISETP.GE.AND P1, PT, R8, R148, PT ;  /* 0x000000940800720c */ /* 0x000fc40003f26270 */
[----:B------:R-:W-:Y:S02]  /*2280*/  ISETP.GE.AND P0, PT, R6, R148, PT ;  /* 0x000000940600720c */ /* 0x000fe40003f06270 */
[----:B------:R-:W-:Y:S02]  /*2290*/  LOP3.LUT R154, R156, 0x40, RZ, 0xfc, !PT ;  /* 0x000000409c9a7812 */ /* 0x000fe400078efcff */
[----:B------:R-:W-:Y:S01]  /*22a0*/  LEA R155, R9, UR5, 0x1 ;  /* 0x00000005099b7c11 */ /* 0x000fe2000f8e08ff */
[----:B------:R-:W-:Y:S08]  /*22b0*/  @P5 BRA `(.L_x_6422) ;  /* 0x0000000000585947 */ /* 0x000ff00003800000 */
[----:B------:R-:W1:Y:S01]  /*22c0*/  LDCU.64 UR6, c[0x0][0x3b0] ;  /* 0x00007600ff0677ac */ /* 0x000e620008000a00 */
[----:B------:R-:W-:Y:S01]  /*22d0*/  IMAD.MOV.U32 R18, RZ, RZ, R12 ;  /* 0x000000ffff127224 */ /* 0x000fe200078e000c */
[----:B------:R-:W3:Y:S01]  /*22e0*/  LDCU UR4, c[0x0][0x440] ;  /* 0x00008800ff0477ac */ /* 0x000ee20008000800 */
[----:B------:R-:W4:Y:S01]  /*22f0*/  LDCU.64 UR8, c[0x0][0x380] ;  /* 0x00007000ff0877ac */ /* 0x000f220008000a00 */
[----:B-1----:R-:W-:Y:S02]  /*2300*/  IMAD R9, R21, UR6, RZ ;  /* 0x0000000615097c24 */ /* 0x002fe4000f8e02ff */
        /* <DEDUP_REMOVED lines=17> */
.L_x_6422:
[----:B------:R-:W-:Y:S05]  /*2420*/  BSYNC.RECONVERGENT B0 ;  /* 0x0000000000007941 */ /* 0x000fea0003800200 */
.L_x_6421:
[----:B------:R-:W-:Y:S01]  /*2430*/  BSSY.RECONVERGENT B0, `(.L_x_6423) ;  /* 0x000001c000007945 */ /* 0x000fe20003800200 */
[----:B------:R-:W-:-:S03]  /*2440*/  ISETP.GE.AND P5, PT, R10, R3, PT ;  /* 0x000000030a00720c */ /* 0x000fc60003fa6270 */
[----:B------:R-:W-:Y:S10]  /*2450*/  @P2 BRA `(.L_x_6424) ;  /* 0x0000000000642947 */ /* 0x000ff40003800000 */
[----:B------:R-:W3:Y:S01]  /*2460*/  LDCU.64 UR8, c[0x0][0x3b0] ;  /* 0x00007600ff0877ac */ /* 0x000ee20008000a00 */
[----:B------:R-:W-:Y:S01]  /*2470*/  IADD3 R14, P2, PT, R20, 0x10, RZ ;  /* 0x00000010140e7810 */ /* 0x000fe20007f5e0ff */
[----:B-1----:R-:W-:Y:S01]  /*2480*/  IMAD.MOV.U32 R22, RZ, RZ, R12 ;  /* 0x000000ffff167224 */ /* 0x002fe200078e000c */
[----:B------:R-:W-:Y:S01]  /*2490*/  MOV R23, R19 ;  /* 0x0000001300177202 */ /* 0x000fe20000000f00 */
[----:B------:R-:W1:Y:S02]  /*24a0*/  LDCU UR4, c[0x0][0x440] ;  /* 0x00008800ff0477ac */ /* 0x000e640008000800 */
[----:B------:R-:W-:Y:S01]  /*24b0*/  IMAD.X R9, RZ, RZ, R21, P2 ;  /* 0x000000ffff097224 */ /* 0x000fe200010e0615 */
[----:B------:R-:W4:Y:S03]  /*24c0*/  LDCU.64 UR6, c[0x0][0x380] ;  /* 0x00007000ff0677ac */ /* 0x000f260008000a00 */
[----:B---3--:R-:W-:-:S02]  /*24d0*/  IMAD R9, R9, UR8, RZ ;  /* 0x0000000809097c24 */ /* 0x008fc4000f8e02ff */
[----:B------:R-:W-:Y:S01]  /*24e0*/  IMAD.WIDE.U32 R22, R14, UR8, R22 ;  /* 0x000000080e167c25 */ /* 0x000fe2000f8e0016 */
[----:B-1----:R-:W-:-:S03]  /*24f0*/  ISETP.GE.AND P3, PT, R156, UR4, PT ;  /* 0x000000049c007c0c */ /* 0x002fc6000bf66270 */
        /* <DEDUP_REMOVED lines=15> */
.L_x_6424:
[----:B------:R-:W-:Y:S05]  /*25f0*/  BSYNC.RECONVERGENT B0 ;  /* 0x0000000000007941 */ /* 0x000fea0003800200 */
.L_x_6423:
[----:B------:R-:W-:Y:S01]  /*2600*/  IMAD.SHL.U32 R11, R102, 0x10, RZ ;  /* 0x00000010660b7824 */ /* 0x000fe200078e00ff */
[----:B------:R-:W-:Y:S01]  /*2610*/  BSSY.RECONVERGENT B0, `(.L_x_6425) ;  /* 0x000001e000007945 */ /* 0x000fe20003800200 */
[----:B------:R-:W-:Y:S02]  /*2620*/  ISETP.GE.AND P4, PT, R8, R3, PT ;  /* 0x000000030800720c */ /* 0x000fe40003f86270 */
[----:B------:R-:W-:Y:S01]  /*2630*/  SHF.L.U64.HI R94, R102, 0x4, R103 ;  /* 0x00000004665e7819 */ /* 0x000fe20000010267 */
[----:B------:R-:W-:Y:S01]  /*2640*/  IMAD.SHL.U32 R95, R11, 0x2, RZ ;  /* 0x000000020b5f7824 */ /* 0x000fe200078e00ff */
[----:B------:R-:W-:Y:S05]  /*2650*/  @P1 BRA `(.L_x_6426) ;  /* 0x0000000000641947 */ /* 0x000fea0003800000 */
[----:B------:R-:W4:Y:S01]  /*2660*/  LDCU.64 UR8, c[0x0][0x3b0] ;  /* 0x00007600ff0877ac */ /* 0x000f220008000a00 */
[----:B---3--:R-:W-:Y:S01]  /*2670*/  IADD3 R14, P1, PT, R20, 0x20, RZ ;  /* 0x00000020140e7810 */ /* 0x008fe20007f3e0ff */
[----:B-1----:R-:W-:Y:S01]  /*2680*/  IMAD.MOV.U32 R22, RZ, RZ, R12 ;  /* 0x000000ffff167224 */ /* 0x002fe200078e000c */
[----:B------:R-:W-:Y:S01]  /*2690*/  MOV R23, R19 ;  /* 0x0000001300177202 */ /* 0x000fe20000000f00 */
[----:B------:R-:W1:Y:S02]  /*26a0*/  LDCU UR4, c[0x0][0x440] ;  /* 0x00008800ff0477ac */ /* 0x000e640008000800 */
[----:B------:R-:W-:Y:S01]  /*26b0*/  IMAD.X R9, RZ, RZ, R21, P1 ;  /* 0x000000ffff097224 */ /* 0x000fe200008e0615 */
[----:B------:R-:W3:Y:S03]  /*26c0*/  LDCU.64 UR6, c[0x0][0x380] ;  /* 0x00007000ff0677ac */ /* 0x000ee60008000a00 */
[----:B----4-:R-:W-:-:S02]  /*26d0*/  IMAD R9, R9, UR8, RZ ;  /* 0x0000000809097c24 */ /* 0x010fc4000f8e02ff */
        /* <DEDUP_REMOVED lines=17> */
.L_x_6426:
[----:B------:R-:W-:Y:S05]  /*27f0*/  BSYNC.RECONVERGENT B0 ;  /* 0x0000000000007941 */ /* 0x000fea0003800200 */
.L_x_6425:
[----:B------:R-:W-:Y:S01]  /*2800*/  SHF.L.U64.HI R94, R11, 0x1, R94 ;  /* 0x000000010b5e7819 */ /* 0x000fe2000001025e */
[----:B------:R-:W-:Y:S01]  /*2810*/  BSSY.RECONVERGENT B0, `(.L_x_6427) ;  /* 0x000001d000007945 */ /* 0x000fe20003800200 */
[----:B-1----:R-:W-:Y:S02]  /*2820*/  IADD3 R22, P1, PT, R95, R150, RZ ;  /* 0x000000965f167210 */ /* 0x002fe40007f3e0ff */
[----:B------:R-:W-:-:S03]  /*2830*/  ISETP.GE.AND P3, PT, R6, R3, PT ;  /* 0x000000030600720c */ /* 0x000fc60003f66270 */
[----:B------:R-:W-:Y:S01]  /*2840*/  IMAD.X R23, R94, 0x1, R151, P1 ;  /* 0x000000015e177824 */ /* 0x000fe200008e0697 */
[----:B------:R-:W-:Y:S09]  /*2850*/  @P0 BRA `(.L_x_6428) ;  /* 0x0000000000600947 */ /* 0x000ff20003800000 */
[----:B------:R-:W1:Y:S01]  /*2860*/  LDCU.64 UR8, c[0x0][0x3b0] ;  /* 0x00007600ff0877ac */ /* 0x000e620008000a00 */
[----:B------:R-:W-:Y:S02]  /*2870*/  IADD3 R9, P0, PT, R20, 0x30, RZ ;  /* 0x0000003014097810 */ /* 0x000fe40007f1e0ff */
[----:B------:R-:W-:Y:S01]  /*2880*/  MOV R13, R19 ;  /* 0x00000013000d7202 */ /* 0x000fe20000000f00 */
[----:B------:R-:W5:Y:S02]  /*2890*/  LDCU UR4, c[0x0][0x440] ;  /* 0x00008800ff0477ac */ /* 0x000f640008000800 */
[----:B---34-:R-:W-:Y:S01]  /*28a0*/  IMAD.X R14, RZ, RZ, R21, P0 ;  /* 0x000000ffff0e7224 */ /* 0x018fe200000e0615 */
[----:B------:R-:W3:Y:S03]  /*28b0*/  LDCU.64 UR6, c[0x0][0x380] ;  /* 0x00007000ff0677ac */ /* 0x000ee60008000a00 */
[----:B-1----:R-:W-:-:S02]  /*28c0*/  IMAD R14, R14, UR8, RZ ;  /* 0x000000080e0e7c24 */ /* 0x002fc4000f8e02ff */
[----:B------:R-:W-:Y:S01]  /*28d0*/  IMAD.WIDE.U32 R12, R9, UR8, R12 ;  /* 0x00000008090c7c25 */ /* 0x000fe2000f8e000c */
[----:B-----5:R-:W-:-:S03]  /*28e0*/  ISETP.GE.AND P1, PT, R156, UR4, PT ;  /* 0x000000049c007c0c */ /* 0x020fc6000bf26270 */
        /* <DEDUP_REMOVED lines=15> */
.L_x_6428:
[----:B------:R-:W-:Y:S05]  /*29e0*/  BSYNC.RECONVERGENT B0 ;  /* 0x0000000000007941 */ /* 0x000fea0003800200 */
.L_x_6427:
        /* <DEDUP_REMOVED lines=17> */
.L_x_6430:
[----:B------:R-:W-:Y:S05]  /*2b00*/  BSYNC.RECONVERGENT B0 ;  /* 0x0000000000007941 */ /* 0x000fea0003800200 */
.L_x_6429:
        /* <DEDUP_REMOVED lines=17> */
.L_x_6432:
[----:B------:R-:W-:Y:S05]  /*2c20*/  BSYNC.RECONVERGENT B0 ;  /* 0x0000000000007941 */ /* 0x000fea0003800200 */
.L_x_6431:
        /* <DEDUP_REMOVED lines=19> */
.L_x_6434:
[----:B------:R-:W-:Y:S05]  /*2d60*/  BSYNC.RECONVERGENT B0 ;  /* 0x0000000000007941 */ /* 0x000fea0003800200 */
.L_x_6433:
        /* <DEDUP_REMOVED lines=17> */
.L_x_6436:
[----:B------:R-:W-:Y:S05]  /*2e80*/  BSYNC.RECONVERGENT B0 ;  /* 0x0000000000007941 */ /* 0x000fea0003800200 */
.L_x_6435:
[----:B------:R-:W5:Y:S01]  /*2e90*/  LDCU.64 UR6, c[0x0][0x540] ;  /* 0x0000a800ff0677ac */ /* 0x000f620008000a00 */
[----:B------:R-:W0:Y:S01]  /*2ea0*/  LDGDEPBAR ;  /* 0x00000000000079af */ /* 0x000e220000000000 */
[----:B------:R-:W3:Y:S01]  /*2eb0*/  LDCU UR4, c[0x0][0x458] ;  /* 0x00008b00ff0477ac */ /* 0x000ee20008000800 */
[----:B-----5:R-:W-:-:S04]  /*2ec0*/  IMAD.WIDE.U32 R16, R157, UR6, R16 ;  /* 0x000000069d107c25 */ /* 0x020fc8000f8e0010 */
[----:B-1----:R-:W-:Y:S01]  /*2ed0*/  IMAD R12, R157, UR7, R17 ;  /* 0x000000079d0c7c24 */ /* 0x002fe2000f8e0211 */
[----:B--2---:R-:W-:Y:S02]  /*2ee0*/  LEA R18, P0, R16, R4, 0x2 ;  /* 0x0000000410127211 */ /* 0x004fe400078010ff */
[----:B---34-:R-:W-:Y:S01]  /*2ef0*/  SHF.R.U32.HI R14, RZ, 0x1, R2 ;  /* 0x00000001ff0e7819 */ /* 0x018fe20000011602 */
[----:B------:R-:W-:Y:S01]  /*2f00*/  IMAD.SHL.U32 R92, R2, 0x40, RZ ;  /* 0x00000040025c7824 */ /* 0x000fe200078e00ff */
[----:B------:R-:W-:Y:S02]  /*2f10*/  LEA.HI.X R19, R16, R5, R12, 0x2, P0 ;  /* 0x0000000510137211 */ /* 0x000fe400000f140c */
[----:B------:R-:W-:Y:S01]  /*2f20*/  SHF.R.U32.HI R11, RZ, 0x2, R2 ;  /* 0x00000002ff0b7819 */ /* 0x000fe20000011602 */
[----:B------:R-:W-:Y:S01]  /*2f30*/  IMAD.SHL.U32 R98, R2, 0x2, RZ ;  /* 0x0000000202627824 */ /* 0x000fe200078e00ff */
[----:B------:R-:W-:-:S04]  /*2f40*/  DEPBAR.LE SB0, 0x0 ;  /* 0x000080000000791a */ /* 0x000fc80000000000 */
[----:B------:R-:W2:Y:S01]  /*2f50*/  LDG.E R5, desc[UR16][R18.64] ;  /* 0x0000001012057981 */ /* 0x000ea2000c1e1900 */
[----:B------:R-:W2:Y:S01]  /*2f60*/  MUFU.RCP R4, UR4 ;  /* 0x0000000400047d08 */ /* 0x000ea20008001000 */
[----:B------:R-:W-:Y:S01]  /*2f70*/  LOP3.LUT R13, R14, 0x1f0, RZ, 0xc0, !PT ;  /* 0x000001f00e0d7812 */ /* 0x000fe200078ec0ff */
[----:B------:R-:W-:Y:S01]  /*2f80*/  BSSY.RECONVERGENT B0, `(.L_x_6437) ;  /* 0x0000024000007945 */ /* 0x000fe20003800200 */
[----:B------:R-:W-:Y:S02]  /*2f90*/  LOP3.LUT R11, R11, 0x7, RZ, 0xc0, !PT ;  /* 0x000000070b0b7812 */ /* 0x000fe400078ec0ff */
[----:B------:R-:W-:Y:S02]  /*2fa0*/  IADD3 R96, PT, PT, R13, 0x1, R158 ;  /* 0x000000010d607810 */ /* 0x000fe40007ffe09e */
[----:B------:R-:W-:Y:S02]  /*2fb0*/  LOP3.LUT R9, R92, 0x1c0, RZ, 0xc0, !PT ;  /* 0x000001c05c097812 */ /* 0x000fe400078ec0ff */
[----:B------:R-:W-:Y:S01]  /*2fc0*/  IADD3 R96, PT, PT, -R7, R96, R11 ;  /* 0x0000006007607210 */ /* 0x000fe20007ffe10b */
[----:B------:R-:W-:Y:S01]  /*2fd0*/  IMAD.SHL.U32 R11, R2, 0x20, RZ ;  /* 0x00000020020b7824 */ /* 0x000fe200078e00ff */
[----:B------:R-:W-:-:S02]  /*2fe0*/  LOP3.LUT R9, R9, 0x38, R0, 0xf8, !PT ;  /* 0x0000003809097812 */ /* 0x000fc400078ef800 */
[----:B------:R-:W-:Y:S02]  /*2ff0*/  LOP3.LUT R92, R92, 0x200, RZ, 0xc0, !PT ;  /* 0x000002005c5c7812 */ /* 0x000fe400078ec0ff */
[----:B------:R-:W-:Y:S02]  /*3000*/  SHF.R.U32.HI R7, RZ, 0x4, R2 ;  /* 0x00000004ff077819 */ /* 0x000fe40000011602 */
[----:B------:R-:W-:Y:S02]  /*3010*/  LOP3.LUT R98, R98, 0x6, RZ, 0xc0, !PT ;  /* 0x0000000662627812 */ /* 0x000fe400078ec0ff */
[----:B------:R-:W-:Y:S02]  /*3020*/  LOP3.LUT R12, R92, 0x7c00, R11, 0xf8, !PT ;  /* 0x00007c005c0c7812 */ /* 0x000fe400078ef80b */
[----:B------:R-:W-:Y:S02]  /*3030*/  LOP3.LUT R27, R9, 0x8, R14, 0x78, !PT ;  /* 0x00000008091b7812 */ /* 0x000fe400078e780e */
[----:B------:R-:W-:Y:S01]  /*3040*/  IADD3 R96, PT, PT, R96, UR14, R97 ;  /* 0x0000000e60607c10 */ /* 0x000fe2000fffe061 */
[----:B------:R-:W-:Y:S01]  /*3050*/  BAR.SYNC.DEFER_BLOCKING 0x0 ;  /* 0x0000000000007b1d */ /* 0x000fe20000010000 */
[----:B--2---:R-:W-:Y:S01]  /*3060*/  FMUL.FTZ R0, R5, R4 ;  /* 0x0000000405007220 */ /* 0x004fe20000410000 */
        /* <DEDUP_REMOVED lines=19> */
.L_x_6438:
[----:B------:R2:W-:Y:S04]  /*31a0*/  STS.128 [R155+0x8000], RZ ;  /* 0x008000ff9b007388 */ /* 0x0005e80000000c00 */
[----:B------:R2:W-:Y:S02]  /*31b0*/  STS.128 [R155+0xa000], RZ ;  /* 0x00a000ff9b007388 */ /* 0x0005e40000000c00 */
.L_x_6439:
[----:B------:R-:W-:Y:S05]  /*31c0*/  BSYNC.RECONVERGENT B0 ;  /* 0x0000000000007941 */ /* 0x000fea0003800200 */
.L_x_6437:
[-C--:B------:R-:W-:Y:S01]  /*31d0*/  ISETP.GE.AND P1, PT, R10, R3.reuse, PT ;  /* 0x000000030a00720c */ /* 0x080fe20003f26270 */
[----:B------:R-:W-:Y:S01]  /*31e0*/  IMAD.SHL.U32 R7, R7, 0x400, RZ ;  /* 0x0000040007077824 */ /* 0x000fe200078e00ff */
[-C--:B------:R-:W-:Y:S01]  /*31f0*/  ISETP.GE.AND P2, PT, R8, R3.reuse, PT ;  /* 0x000000030800720c */ /* 0x080fe20003f46270 */
[----:B------:R-:W-:Y:S01]  /*3200*/  IMAD.IADD R147, R27, 0x1, R12 ;  /* 0x000000011b937824 */ /* 0x000fe200078e020c */
[----:B------:R-:W-:Y:S01]  /*3210*/  ISETP.GE.AND P3, PT, R6, R3, PT ;  /* 0x000000030600720c */ /* 0x000fe20003f66270 */
[----:B------:R-:W-:Y:S01]  /*3220*/  BSSY.RECONVERGENT B0, `(.L_x_6440) ;  /* 0x0000019000007945 */ /* 0x000fe20003800200 */
        /* <DEDUP_REMOVED lines=24> */
.L_x_6441:
[----:B------:R-:W-:Y:S05]  /*33b0*/  BSYNC.RECONVERGENT B0 ;  /* 0x0000000000007941 */ /* 0x000fea0003800200 */
.L_x_6440:
        /* <DEDUP_REMOVED lines=21> */
.L_x_6443:
[----:B------:R-:W-:Y:S05]  /*3510*/  BSYNC.RECONVERGENT B0 ;  /* 0x0000000000007941 */ /* 0x000fea0003800200 */
.L_x_6442:
        /* <DEDUP_REMOVED lines=19> */
.L_x_6445:
[----:B------:R-:W-:Y:S05]  /*3650*/  BSYNC.RECONVERGENT B0 ;  /* 0x0000000000007941 */ /* 0x000fea0003800200 */
.L_x_6444:
        /* <DEDUP_REMOVED lines=9> */
[----:B------:R-:W4:Y:S01]  /*36f0*/  LDSM.16.M88.4 R32, [R146+UR5+0x5000] ;  /* 0x005000059220783b */ /* 0x000f220008000200 */
[----:B------:R-:W-:-:S02]  /*3700*/  IMAD.IADD R135, R93, 0x1, R98 ;  /* 0x000000015d877824 */ /* 0x000fc400078e0262 */
[----:B------:R-:W-:Y:S01]  /*3710*/  SEL R2, R2, 0xffffffc0, !P2 ;  /* 0xffffffc002027807 */ /* 0x000fe20005000000 */
[C-C-:B------:R-:W-:Y:S01]  /*3720*/  IMAD.IADD R145, R147.reuse, 0x1, R3.reuse ;  /* 0x0000000193917824 */ /* 0x140fe200078e0203 */
[----:B------:R-:W-:Y:S01]  /*3730*/  LDSM.16.M88.4 R40, [R146+UR5+0x4800] ;  /* 0x004800059228783b */ /* 0x000fe20008000200 */
[C---:B------:R-:W-:Y:S02]  /*3740*/  IMAD.IADD R141, R4.reuse, 0x1, R3 ;  /* 0x00000001048d7824 */ /* 0x040fe400078e0203 */
[--C-:B------:R-:W-:Y:S01]  /*3750*/  IMAD.IADD R144, R147, 0x1, R2.reuse ;  /* 0x0000000193907824 */ /* 0x100fe200078e0202 */
[----:B------:R-:W-:Y:S01]  /*3760*/  LDSM.16.M88.4 R16, [R145] ;  /* 0x000000009110783b */ /* 0x000fe20000000200 */
[----:B------:R-:W-:Y:S02]  /*3770*/  IMAD.IADD R140, R4, 0x1, R2 ;  /* 0x00000001048c7824 */ /* 0x000fe400078e0202 */
[C---:B------:R-:W-:Y:S01]  /*3780*/  IMAD.IADD R143, R3.reuse, 0x1, R144 ;  /* 0x00000001038f7824 */ /* 0x040fe200078e0290 */
[----:B-1----:R-:W1:Y:S01]  /*3790*/  LDSM.16.M88.4 R12, [R141+0x4000] ;  /* 0x004000008d0c783b */ /* 0x002e620000000200 */
[----:B------:R-:W-:-:S03]  /*37a0*/  IMAD.IADD R139, R3, 0x1, R140 ;  /* 0x00000001038b7824 */ /* 0x000fc600078e028c */
[----:B------:R-:W2:Y:S04]  /*37b0*/  LDSM.16.M88.4 R56, [R146+UR5+0x5800] ;  /* 0x005800059238783b */ /* 0x000ea80008000200 */
[----:B------:R-:W3:Y:S04]  /*37c0*/  LDSM.16.M88.4 R8, [R141+0x5000] ;  /* 0x005000008d08783b */ /* 0x000ee80000000200 */
[----:B------:R-:W3:Y:S04]  /*37d0*/  LDSM.16.M88.4 R20, [R141+0x4800] ;  /* 0x004800008d14783b */ /* 0x000ee80000000200 */
[----:B------:R-:W3:Y:S04]  /*37e0*/  LDSM.16.M88.4 R72, [R141+0x5800] ;  /* 0x005800008d48783b */ /* 0x000ee80000000200 */
        /* <DEDUP_REMOVED lines=12> */
[C---:B-1----:R-:W-:Y:S08]  /*38b0*/  HMMA.16816.F32.BF16 R52, R16.reuse, R12, R52 ;  /* 0x0000000c1034723c */ /* 0x042ff00000041834 */
[----:B------:R-:W-:Y:S01]  /*38c0*/  HMMA.16816.F32.BF16 R48, R16, R14, R48 ;  /* 0x0000000e1030723c */ /* 0x000fe20000041830 */
[----:B------:R-:W1:Y:S07]  /*38d0*/  LDSM.16.M88.4 R12, [R144] ;  /* 0x00000000900c783b */ /* 0x000e6e0000000200 */
[C---:B------:R-:W-:Y:S08]  /*38e0*/  HMMA.16816.F32.BF16 R44, R28.reuse, R40, RZ ;  /* 0x000000281c2c723c */ /* 0x040ff000000418ff */
[C---:B------:R-:W-:Y:S08]  /*38f0*/  HMMA.16816.F32.BF16 R40, R28.reuse, R42, RZ ;  /* 0x0000002a1c28723c */ /* 0x040ff000000418ff */
[C---:B--2---:R-:W-:Y:S08]  /*3900*/  HMMA.16816.F32.BF16 R76, R28.reuse, R56, RZ ;  /* 0x000000381c4c723c */ /* 0x044ff000000418ff */
[----:B------:R-:W-:Y:S01]  /*3910*/  HMMA.16816.F32.BF16 R28, R28, R58, RZ ;  /* 0x0000003a1c1c723c */ /* 0x000fe200000418ff */
[----:B------:R-:W2:Y:S07]  /*3920*/  LDSM.16.M88.4 R56, [R140+0x5800] ;  /* 0x005800008c38783b */ /* 0x000eae0000000200 */
[C---:B---3--:R-:W-:Y:S08]  /*3930*/  HMMA.16816.F32.BF16 R36, R16.reuse, R8, R36 ;  /* 0x000000081024723c */ /* 0x048ff00000041824 */
[C---:B------:R-:W-:Y:S01]  /*3940*/  HMMA.16816.F32.BF16 R32, R16.reuse, R10, R32 ;  /* 0x0000000a1020723c */ /* 0x040fe20000041820 */
[----:B------:R-:W3:Y:S07]  /*3950*/  LDSM.16.M88.4 R8, [R143] ;  /* 0x000000008f08783b */ /* 0x000eee0000000200 */
        /* <DEDUP_REMOVED lines=18> */
[----:B------:R-:W-:Y:S04]  /*3a80*/  LDSM.16.M88.4 R12, [R147+0x2000] ;  /* 0x00200000930c783b */ /* 0x000fe80000000200 */
[----:B------:R-:W-:Y:S03]  /*3a90*/  LDSM.16.M88.4 R56, [R146+UR5+0x6800] ;  /* 0x006800059238783b */ /* 0x000fe60008000200 */
[C---:B---3--:R-:W-:Y:S08]  /*3aa0*/  HMMA.16816.F32.BF16 R52, R8.reuse, R4, R52 ;  /* 0x000000040834723c */ /* 0x048ff00000041834 */
[C---:B------:R-:W-:Y:S01]  /*3ab0*/  HMMA.16816.F32.BF16 R48, R8.reuse, R6, R48 ;  /* 0x000000060830723c */ /* 0x040fe20000041830 */
[----:B------:R-:W2:Y:S07]  /*3ac0*/  LDSM.16.M88.4 R4, [R146+UR5+0x6000] ;  /* 0x006000059204783b */ /* 0x000eae0008000200 */
[C---:B----4-:R-:W-:Y:S08]  /*3ad0*/  HMMA.16816.F32.BF16 R36, R8.reuse, R16, R36 ;  /* 0x000000100824723c */ /* 0x050ff00000041824 */
[C---:B------:R-:W-:Y:S01]  /*3ae0*/  HMMA.16816.F32.BF16 R32, R8.reuse, R18, R32 ;  /* 0x000000120820723c */ /* 0x040fe20000041820 */
[----:B------:R-:W3:Y:S07]  /*3af0*/  LDSM.16.M88.4 R16, [R146+UR5+0x7800] ;  /* 0x007800059210783b */ /* 0x000eee0008000200 */
[C---:B------:R-:W-:Y:S08]  /*3b00*/  HMMA.16816.F32.BF16 R44, R8.reuse, R20, R44 ;  /* 0x00000014082c723c */ /* 0x040ff0000004182c */
[C---:B------:R-:W-:Y:S01]  /*3b10*/  HMMA.16816.F32.BF16 R40, R8.reuse, R22, R40 ;  /* 0x000000160828723c */ /* 0x040fe20000041828 */
[----:B------:R-:W4:Y:S07]  /*3b20*/  LDSM.16.M88.4 R20, [R146+UR5+0x7000] ;  /* 0x007000059214783b */ /* 0x000f2e0008000200 */
[C---:B-1----:R-:W-:Y:S08]  /*3b30*/  HMMA.16816.F32.BF16 R76, R8.reuse, R60, R76 ;  /* 0x0000003c084c723c */ /* 0x042ff0000004184c */
        /* <DEDUP_REMOVED lines=36> */
[----:B------:R-:W-:-:S05]  /*3d80*/  VIADD R10, R135, 0x38 ;  /* 0x00000038870a7836 */ /* 0x000fca0000000000 */
[----:B------:R-:W-:Y:S02]  /*3d90*/  I2FP.F32.S32 R11, R10 ;  /* 0x0000000a000b7245 */ /* 0x000fe40000201400 */
[----:B------:R-:W-:Y:S01]  /*3da0*/  HMMA.16816.F32.BF16 R52, R4, R20, R52 ;  /* 0x000000140434723c */ /* 0x000fe20000041834 */
[C---:B------:R-:W-:Y:S01]  /*3db0*/  ISETP.GE.AND P4, PT, R10.reuse, R134, PT ;  /* 0x000000860a00720c */ /* 0x040fe20003f86270 */
[----:B------:R-:W-:Y:S01]  /*3dc0*/  VIADD R20, R135, 0x9 ;  /* 0x0000000987147836 */ /* 0x000fe20000000000 */
[----:B------:R-:W-:-:S04]  /*3dd0*/  ISETP.GE.AND P1, PT, R10, R133, PT ;  /* 0x000000850a00720c */ /* 0x000fc80003f26270 */
[-C--:B------:R-:W-:Y:S01]  /*3de0*/  ISETP.GE.AND P2, PT, R20, R134.reuse, PT ;  /* 0x000000861400720c */ /* 0x080fe20003f46270 */
[C---:B------:R-:W-:Y:S01]  /*3df0*/  HMMA.16816.F32.BF16 R48, R4.reuse, R22, R48 ;  /* 0x000000160430723c */ /* 0x040fe20000041830 */
[----:B------:R-:W-:Y:S02]  /*3e00*/  VIADD R22, R135, 0x1 ;  /* 0x0000000187167836 */ /* 0x000fe40000000000 */
[CC--:B------:R-:W-:Y:S01]  /*3e10*/  FFMA.FTZ R28, R0.reuse, R11.reuse, R28 ;  /* 0x0000000b001c7223 */ /* 0x0c0fe2000001001c */
[----:B------:R-:W-:Y:S02]  /*3e20*/  FFMA.FTZ R30, R0, R11, R30 ;  /* 0x0000000b001e7223 */ /* 0x000fe4000001001e */
[C---:B------:R-:W-:Y:S02]  /*3e30*/  ISETP.GE.AND P0, PT, R22.reuse, R134, PT ;  /* 0x000000861600720c */ /* 0x040fe40003f06270 */
[----:B------:R-:W-:Y:S01]  /*3e40*/  HMMA.16816.F32.BF16 R44, R4, R16, R44 ;  /* 0x00000010042c723c */ /* 0x000fe2000004182c */
[----:B------:R-:W-:Y:S01]  /*3e50*/  BAR.SYNC.DEFER_BLOCKING 0x0 ;  /* 0x0000000000007b1d */ /* 0x000fe20000010000 */
[----:B------:R-:W-:-:S02]  /*3e60*/  ISETP.GE.AND P6, PT, R22, R133, PT ;  /* 0x000000851600720c */ /* 0x000fc40003fc6270 */
[----:B------:R-:W-:Y:S02]  /*3e70*/  FSEL R117, R28, -INF , !P4 ;  /* 0xff8000001c757808 */ /* 0x000fe40006000000 */
[----:B------:R-:W-:Y:S02]  /*3e80*/  I2FP.F32.S32 R22, R22 ;  /* 0x0000001600167245 */ /* 0x000fe40000201400 */
[----:B------:R-:W-:Y:S01]  /*3e90*/  HMMA.16816.F32.BF16 R40, R4, R18, R40 ;  /* 0x000000120428723c */ /* 0x000fe20000041828 */
[----:B------:R-:W-:Y:S02]  /*3ea0*/  ISETP.GE.AND P4, PT, R20, R133, PT ;  /* 0x000000851400720c */ /* 0x000fe40003f86270 */
[----:B------:R-:W-:Y:S01]  /*3eb0*/  I2FP.F32.S32 R20, R20 ;  /* 0x0000001400147245 */ /* 0x000fe20000201400 */
[CC--:B------:R-:W-:Y:S01]  /*3ec0*/  FFMA.FTZ R53, R0.reuse, R22.reuse, R53 ;  /* 0x0000001600357223 */ /* 0x0c0fe20000010035 */
[----:B------:R-:W-:Y:S01]  /*3ed0*/  FFMA.FTZ R22, R0, R22, R55 ;  /* 0x0000001600167223 */ /* 0x000fe20000010037 */
[----:B------:R-:W-:-:S02]  /*3ee0*/  FSEL R118, R30, -INF , !P1 ;  /* 0xff8000001e767808 */ /* 0x000fc40004800000 */
[----:B------:R-:W-:Y:S01]  /*3ef0*/  HMMA.16816.F32.BF16 R36, R4, R12, R36 ;  /* 0x0000000c0424723c */ /* 0x000fe20000041824 */
[-C--:B------:R-:W-:Y:S01]  /*3f00*/  FFMA.FTZ R28, R0, R20.reuse, R49 ;  /* 0x00000014001c7223 */ /* 0x080fe20000010031 */
[----:B------:R-:W-:Y:S01]  /*3f10*/  FSEL R22, R22, -INF , !P6 ;  /* 0xff80000016167808 */ /* 0x000fe20007000000 */
[----:B------:R-:W-:-:S03]  /*3f20*/  FFMA.FTZ R20, R0, R20, R51 ;  /* 0x0000001400147223 */ /* 0x000fc60000010033 */
[----:B------:R-:W-:Y:S02]  /*3f30*/  FSEL R28, R28, -INF , !P2 ;  /* 0xff8000001c1c7808 */ /* 0x000fe40005000000 */
[----:B------:R-:W-:Y:S01]  /*3f40*/  HMMA.16816.F32.BF16 R32, R4, R14, R32 ;  /* 0x0000000e0420723c */ /* 0x000fe20000041820 */
[----:B------:R-:W-:-:S07]  /*3f50*/  FSEL R20, R20, -INF , !P4 ;  /* 0xff80000014147808 */ /* 0x000fce0006000000 */
[----:B------:R-:W-:Y:S01]  /*3f60*/  HMMA.16816.F32.BF16 R76, R4, R8, R76 ;  /* 0x00000008044c723c */ /* 0x000fe2000004184c */
[C---:B------:R-:W-:Y:S02]  /*3f70*/  VIADD R5, R135.reuse, 0x8 ;  /* 0x0000000887057836 */ /* 0x040fe40000000000 */
[C---:B------:R-:W-:Y:S02]  /*3f80*/  VIADD R7, R135.reuse, 0x10 ;  /* 0x0000001087077836 */ /* 0x040fe40000000000 */
[----:B------:R-:W-:Y:S01]  /*3f90*/  VIADD R8, R135, 0x11 ;  /* 0x0000001187087836 */ /* 0x000fe20000000000 */
[----:B------:R-:W-:Y:S01]  /*3fa0*/  ISETP.GE.AND P3, PT, R5, R134, PT ;  /* 0x000000860500720c */ /* 0x000fe20003f66270 */
[----:B------:R-:W-:Y:S01]  /*3fb0*/  VIADD R4, R135, 0x19 ;  /* 0x0000001987047836 */ /* 0x000fe20000000000 */
[----:B------:R-:W-:Y:S01]  /*3fc0*/  ISETP.GE.AND P5, PT, R5, R133, PT ;  /* 0x000000850500720c */ /* 0x000fe20003fa6270 */
[----:B------:R-:W-:Y:S01]  /*3fd0*/  VIADD R9, R135, 0x29 ;  /* 0x0000002987097836 */ /* 0x000fe20000000000 */
[----:B------:R-:W-:-:S02]  /*3fe0*/  I2FP.F32.S32 R5, R5 ;  /* 0x0000000500057245 */ /* 0x000fc40000201400 */
[-C--:B------:R-:W-:Y:S02]  /*3ff0*/  ISETP.GE.AND P1, PT, R7, R134.reuse, PT ;  /* 0x000000860700720c */ /* 0x080fe40003f26270 */
[----:B------:R-:W-:Y:S01]  /*4000*/  ISETP.GE.AND P6, PT, R8, R134, PT ;  /* 0x000000860800720c */ /* 0x000fe20003fc6270 */
[CC--:B------:R-:W-:Y:S01]  /*4010*/  FFMA.FTZ R48, R0.reuse, R5.reuse, R48 ;  /* 0x0000000500307223 */ /* 0x0c0fe20000010030 */
[----:B------:R-:W-:Y:S01]  /*4020*/  FFMA.FTZ R14, R0, R5, R50 ;  /* 0x00000005000e7223 */ /* 0x000fe20000010032 */
[----:B------:R-:W-:Y:S01]  /*4030*/  VIADD R5, R135, 0x18 ;  /* 0x0000001887057836 */ /* 0x000fe20000000000 */
[----:B------:R-:W-:Y:S02]  /*4040*/  FSEL R50, R53, -INF , !P0 ;  /* 0xff80000035327808 */ /* 0x000fe40004000000 */
[----:B------:R-:W-:Y:S02]  /*4050*/  FSEL R48, R48, -INF , !P3 ;  /* 0xff80000030307808 */ /* 0x000fe40005800000 */
[----:B------:R-:W-:-:S02]  /*4060*/  FSEL R14, R14, -INF , !P5 ;  /* 0xff8000000e0e7808 */ /* 0x000fc40006800000 */
[-C--:B------:R-:W-:Y:S02]  /*4070*/  ISETP.GE.AND P0, PT, R7, R133.reuse, PT ;  /* 0x000000850700720c */ /* 0x080fe40003f06270 */
[-C--:B------:R-:W-:Y:S02]  /*4080*/  ISETP.GE.AND P3, PT, R8, R133.reuse, PT ;  /* 0x000000850800720c */ /* 0x080fe40003f66270 */
[C---:B------:R-:W-:Y:S02]  /*4090*/  ISETP.GE.AND P5, PT, R5.reuse, R134, PT ;  /* 0x000000860500720c */ /* 0x040fe40003fa6270 */
[----:B------:R-:W-:Y:S02]  /*40a0*/  ISETP.GE.AND P2, PT, R5, R133, PT ;  /* 0x000000850500720c */ /* 0x000fe40003f46270 */
[----:B------:R-:W-:Y:S02]  /*40b0*/  I2FP.F32.S32 R7, R7 ;  /* 0x0000000700077245 */ /* 0x000fe40000201400 */
[----:B------:R-:W-:-:S02]  /*40c0*/  I2FP.F32.S32 R8, R8 ;  /* 0x0000000800087245 */ /* 0x000fc40000201400 */
[----:B------:R-:W-:Y:S01]  /*40d0*/  I2FP.F32.S32 R5, R5 ;  /* 0x0000000500057245 */ /* 0x000fe20000201400 */
[CC--:B------:R-:W-:Y:S01]  /*40e0*/  FFMA.FTZ R10, R0.reuse, R7.reuse, R46 ;  /* 0x00000007000a7223 */ /* 0x0c0fe2000001002e */
[C---:B------:R-:W-:Y:S01]  /*40f0*/  FFMA.FTZ R30, R0.reuse, R7, R44 ;  /* 0x00000007001e7223 */ /* 0x040fe2000001002c */
[CC--:B------:R-:W-:Y:S01]  /*4100*/  FFMA.FTZ R18, R0.reuse, R8.reuse, R45 ;  /* 0x0000000800127223 */ /* 0x0c0fe2000001002d */
[C---:B------:R-:W-:Y:S01]  /*4110*/  FFMA.FTZ R8, R0.reuse, R8, R47 ;  /* 0x0000000800087223 */ /* 0x040fe2000001002f */
[CC--:B------:R-:W-:Y:S01]  /*4120*/  FFMA.FTZ R12, R0.reuse, R5.reuse, R40 ;  /* 0x00000005000c7223 */ /* 0x0c0fe20000010028 */
[----:B------:R-:W-:Y:S01]  /*4130*/  FFMA.FTZ R6, R0, R5, R42 ;  /* 0x0000000500067223 */ /* 0x000fe2000001002a */
[C---:B------:R-:W-:Y:S01]  /*4140*/  VIADD R5, R135.reuse, 0x20 ;  /* 0x0000002087057836 */ /* 0x040fe20000000000 */
[----:B------:R-:W-:Y:S01]  /*4150*/  FSEL R10, R10, -INF , !P0 ;  /* 0xff8000000a0a7808 */ /* 0x000fe20004000000 */
[C---:B------:R-:W-:Y:S01]  /*4160*/  VIADD R40, R135.reuse, 0x21 ;  /* 0x0000002187287836 */ /* 0x040fe20000000000 */
[----:B------:R-:W-:Y:S01]  /*4170*/  FSEL R18, R18, -INF , !P6 ;  /* 0xff80000012127808 */ /* 0x000fe20007000000 */
[----:B------:R-:W-:Y:S01]  /*4180*/  VIADD R7, R135, 0x28 ;  /* 0x0000002887077836 */ /* 0x000fe20000000000 */
[----:B------:R-:W-:-:S02]  /*4190*/  ISETP.GE.AND P0, PT, R5, R134, PT ;  /* 0x000000860500720c */ /* 0x000fc40003f06270 */
[----:B------:R-:W-:Y:S02]  /*41a0*/  ISETP.GE.AND P6, PT, R5, R133, PT ;  /* 0x000000850500720c */ /* 0x000fe40003fc6270 */
[----:B------:R-:W-:Y:S02]  /*41b0*/  I2FP.F32.S32 R5, R5 ;  /* 0x0000000500057245 */ /* 0x000fe40000201400 */
[----:B------:R-:W-:Y:S02]  /*41c0*/  FSEL R30, R30, -INF , !P1 ;  /* 0xff8000001e1e7808 */ /* 0x000fe40004800000 */
[----:B------:R-:W-:Y:S01]  /*41d0*/  ISETP.GE.AND P4, PT, R4, R134, PT ;  /* 0x000000860400720c */ /* 0x000fe20003f86270 */
[----:B------:R-:W-:Y:S01]  /*41e0*/  FFMA.FTZ R36, R0, R5, R36 ;  /* 0x0000000500247223 */ /* 0x000fe20000010024 */
[----:B------:R-:W-:Y:S01]  /*41f0*/  ISETP.GE.AND P1, PT, R4, R133, PT ;  /* 0x000000850400720c */ /* 0x000fe20003f26270 */
[----:B------:R-:W-:Y:S01]  /*4200*/  FFMA.FTZ R38, R0, R5, R38 ;  /* 0x0000000500267223 */ /* 0x000fe20000010026 */
[----:B------:R-:W-:Y:S01]  /*4210*/  I2FP.F32.S32 R4, R4 ;  /* 0x0000000400047245 */ /* 0x000fe20000201400 */
[----:B------:R-:W-:Y:S01]  /*4220*/  VIADD R5, R135, 0x30 ;  /* 0x0000003087057836 */ /* 0x000fe20000000000 */
[----:B------:R-:W-:-:S02]  /*4230*/  FSEL R8, R8, -INF , !P3 ;  /* 0xff80000008087808 */ /* 0x000fc40005800000 */
[----:B------:R-:W-:Y:S01]  /*4240*/  FSEL R12, R12, -INF , !P5 ;  /* 0xff8000000c0c7808 */ /* 0x000fe20006800000 */
[----:B------:R-:W-:Y:S01]  /*4250*/  FFMA.FTZ R16, R0, R4, R41 ;  /* 0x0000000400107223 */ /* 0x000fe20000010029 */
[----:B------:R-:W-:Y:S01]  /*4260*/  ISETP.GE.AND P3, PT, R40, R134, PT ;  /* 0x000000862800720c */ /* 0x000fe20003f66270 */
[----:B------:R-:W-:Y:S01]  /*4270*/  FFMA.FTZ R4, R0, R4, R43 ;  /* 0x0000000400047223 */ /* 0x000fe2000001002b */
[----:B------:R-:W-:Y:S02]  /*4280*/  ISETP.GE.AND P5, PT, R40, R133, PT ;  /* 0x000000852800720c */ /* 0x000fe40003fa6270 */
[----:B------:R-:W-:Y:S02]  /*4290*/  I2FP.F32.S32 R40, R40 ;  /* 0x0000002800287245 */ /* 0x000fe40000201400 */
[----:B------:R-:W-:Y:S02]  /*42a0*/  FSEL R170, R36, -INF , !P0 ;  /* 0xff80000024aa7808 */ /* 0x000fe40004000000 */
[----:B------:R-:W-:Y:S01]  /*42b0*/  I2FP.F32.S32 R36, R9 ;  /* 0x0000000900247245 */ /* 0x000fe20000201400 */
[-C--:B------:R-:W-:Y:S01]  /*42c0*/  FFMA.FTZ R37, R0, R40.reuse, R37 ;  /* 0x0000002800257223 */ /* 0x080fe20000010025 */
[----:B------:R-:W-:Y:S01]  /*42d0*/  FSEL R6, R6, -INF , !P2 ;  /* 0xff80000006067808 */ /* 0x000fe20005000000 */
[----:B------:R-:W-:Y:S01]  /*42e0*/  FFMA.FTZ R39, R0, R40, R39 ;  /* 0x0000002800277223 */ /* 0x000fe20000010027 */
[----:B------:R-:W-:Y:S01]  /*42f0*/  FSEL R16, R16, -INF , !P4 ;  /* 0xff80000010107808 */ /* 0x000fe20006000000 */
[C---:B------:R-:W-:Y:S01]  /*4300*/  FFMA.FTZ R35, R0.reuse, R36, R35 ;  /* 0x0000002400237223 */ /* 0x040fe20000010023 */
[C---:B------:R-:W-:Y:S01]  /*4310*/  ISETP.GE.AND P2, PT, R7.reuse, R134, PT ;  /* 0x000000860700720c */ /* 0x040fe20003f46270 */
[----:B------:R-:W-:Y:S01]  /*4320*/  FFMA.FTZ R33, R0, R36, R33 ;  /* 0x0000002400217223 */ /* 0x000fe20000010021 */
[----:B------:R-:W-:-:S02]  /*4330*/  ISETP.GE.AND P4, PT, R7, R133, PT ;  /* 0x000000850700720c */ /* 0x000fc40003f86270 */
[----:B------:R-:W-:Y:S02]  /*4340*/  I2FP.F32.S32 R7, R7 ;  /* 0x0000000700077245 */ /* 0x000fe40000201400 */
[----:B------:R-:W-:Y:S02]  /*4350*/  ISETP.GE.AND P0, PT, R9, R133, PT ;  /* 0x000000850900720c */ /* 0x000fe40003f06270 */
[----:B------:R-:W-:Y:S01]  /*4360*/  FSEL R4, R4, -INF , !P1 ;  /* 0xff80000004047808 */ /* 0x000fe20004800000 */
[-C--:B------:R-:W-:Y:S01]  /*4370*/  FFMA.FTZ R32, R0, R7.reuse, R32 ;  /* 0x0000000700207223 */ /* 0x080fe20000010020 */
[----:B------:R-:W-:Y:S01]  /*4380*/  FSEL R130, R38, -INF , !P6 ;  /* 0xff80000026827808 */ /* 0x000fe20007000000 */
[----:B------:R-:W-:Y:S01]  /*4390*/  FFMA.FTZ R34, R0, R7, R34 ;  /* 0x0000000700227223 */ /* 0x000fe20000010022 */
[----:B------:R-:W-:Y:S01]  /*43a0*/  FSEL R168, R37, -INF , !P3 ;  /* 0xff80000025a87808 */ /* 0x000fe20005800000 */
[----:B------:R-:W-:Y:S01]  /*43b0*/  VIADD R7, R135, 0x39 ;  /* 0x0000003987077836 */ /* 0x000fe20000000000 */
[-C--:B------:R-:W-:Y:S01]  /*43c0*/  ISETP.GE.AND P1, PT, R9, R134.reuse, PT ;  /* 0x000000860900720c */ /* 0x080fe20003f26270 */
[----:B------:R-:W-:Y:S01]  /*43d0*/  VIADD R9, R135, 0x31 ;  /* 0x0000003187097836 */ /* 0x000fe20000000000 */
[----:B------:R-:W-:-:S02]  /*43e0*/  ISETP.GE.AND P6, PT, R5, R134, PT ;  /* 0x000000860500720c */ /* 0x000fc40003fc6270 */
[----:B------:R-:W-:Y:S02]  /*43f0*/  ISETP.GE.AND P3, PT, R5, R133, PT ;  /* 0x000000850500720c */ /* 0x000fe40003f66270 */
[----:B------:R-:W-:Y:S02]  /*4400*/  I2FP.F32.S32 R5, R5 ;  /* 0x0000000500057245 */ /* 0x000fe40000201400 */
[----:B------:R-:W-:Y:S02]  /*4410*/  FSEL R166, R35, -INF , !P0 ;  /* 0xff80000023a67808 */ /* 0x000fe40004000000 */
[----:B------:R-:W-:Y:S01]  /*4420*/  ISETP.GT.AND P0, PT, R26, R149, PT ;  /* 0x000000951a00720c */ /* 0x000fe20003f04270 */
[CC--:B------:R-:W-:Y:S01]  /*4430*/  FFMA.FTZ R76, R0.reuse, R5.reuse, R76 ;  /* 0x00000005004c7223 */ /* 0x0c0fe2000001004c */
[----:B------:R-:W-:Y:S01]  /*4440*/  FSEL R164, R39, -INF , !P5 ;  /* 0xff80000027a47808 */ /* 0x000fe20006800000 */
[----:B------:R-:W-:Y:S01]  /*4450*/  FFMA.FTZ R78, R0, R5, R78 ;  /* 0x00000005004e7223 */ /* 0x000fe2000001004e */
[----:B------:R-:W-:-:S02]  /*4460*/  FSEL R172, R32, -INF , !P2 ;  /* 0xff80000020ac7808 */ /* 0x000fc40005000000 */
[C---:B------:R-:W-:Y:S02]  /*4470*/  ISETP.GE.AND P5, PT, R9.reuse, R134, PT ;  /* 0x000000860900720c */ /* 0x040fe40003fa6270 */
[----:B------:R-:W-:Y:S02]  /*4480*/  ISETP.GE.AND P2, PT, R9, R133, PT ;  /* 0x000000850900720c */ /* 0x000fe40003f46270 */
[----:B------:R-:W-:Y:S02]  /*4490*/  I2FP.F32.S32 R32, R7 ;  /* 0x0000000700207245 */ /* 0x000fe40000201400 */
[----:B------:R-:W-:Y:S02]  /*44a0*/  I2FP.F32.S32 R5, R135 ;  /* 0x0000008700057245 */ /* 0x000fe40000201400 */
[----:B------:R-:W-:Y:S01]  /*44b0*/  I2FP.F32.S32 R9, R9 ;  /* 0x0000000900097245 */ /* 0x000fe20000201400 */
[-C--:B------:R-:W-:Y:S01]  /*44c0*/  FFMA.FTZ R29, R0, R32.reuse, R29 ;  /* 0x00000020001d7223 */ /* 0x080fe2000001001d */
[----:B------:R-:W-:Y:S01]  /*44d0*/  FSEL R162, R34, -INF , !P4 ;  /* 0xff80000022a27808 */ /* 0x000fe20006000000 */
[C---:B------:R-:W-:Y:S01]  /*44e0*/  FFMA.FTZ R31, R0.reuse, R32, R31 ;  /* 0x00000020001f7223 */ /* 0x040fe2000001001f */
[----:B------:R-:W-:Y:S01]  /*44f0*/  FSEL R128, R33, -INF , !P1 ;  /* 0xff80000021807808 */ /* 0x000fe20004800000 */
[CC--:B------:R-:W-:Y:S01]  /*4500*/  FFMA.FTZ R77, R0.reuse, R9.reuse, R77 ;  /* 0x00000009004d7223 */ /* 0x0c0fe2000001004d */
[C---:B------:R-:W-:Y:S01]  /*4510*/  FFMA.FTZ R79, R0.reuse, R9, R79 ;  /* 0x00000009004f7223 */ /* 0x040fe2000001004f */
[CC--:B------:R-:W-:Y:S01]  /*4520*/  FFMA.FTZ R34, R0.reuse, R5.reuse, R52 ;  /* 0x0000000500227223 */ /* 0x0c0fe20000010034 */
[----:B------:R-:W-:Y:S01]  /*4530*/  FFMA.FTZ R32, R0, R5, R54 ;  /* 0x0000000500207223 */ /* 0x000fe20000010036 */
[----:B------:R-:W-:-:S02]  /*4540*/  FSEL R126, R76, -INF , !P6 ;  /* 0xff8000004c7e7808 */ /* 0x000fc40007000000 */
[----:B------:R-:W-:Y:S02]  /*4550*/  FSEL R120, R78, -INF , !P3 ;  /* 0xff8000004e787808 */ /* 0x000fe40005800000 */
[CC--:B------:R-:W-:Y:S02]  /*4560*/  ISETP.GE.AND P4, PT, R7.reuse, R134.reuse, PT ;  /* 0x000000860700720c */ /* 0x0c0fe40003f86270 */
[-C--:B------:R-:W-:Y:S02]  /*4570*/  ISETP.GE.AND P1, PT, R7, R133.reuse, PT ;  /* 0x000000850700720c */ /* 0x080fe40003f26270 */
[C---:B------:R-:W-:Y:S02]  /*4580*/  ISETP.GE.AND P6, PT, R135.reuse, R134, PT ;  /* 0x000000868700720c */ /* 0x040fe40003fc6270 */
[----:B------:R-:W-:Y:S02]  /*4590*/  ISETP.GE.AND P3, PT, R135, R133, PT ;  /* 0x000000858700720c */ /* 0x000fe40003f66270 */
[----:B------:R-:W-:-:S02]  /*45a0*/  FSEL R124, R77, -INF , !P5 ;  /* 0xff8000004d7c7808 */ /* 0x000fc40006800000 */
[----:B------:R-:W-:Y:S02]  /*45b0*/  FSEL R121, R79, -INF , !P2 ;  /* 0xff8000004f797808 */ /* 0x000fe40005000000 */
        /* <DEDUP_REMOVED lines=16> */
.L_x_6447:
        /* <DEDUP_REMOVED lines=59> */
.L_x_6448:
        /* <DEDUP_REMOVED lines=52> */
.L_x_6446:
        /* <DEDUP_REMOVED lines=12> */
[----:B-1----:R-:W-:-:S02]  /*4e70*/  FMNMX3.FTZ R38, R5, R166, R120, !PT ;  /* 0x000000a605267276 */ /* 0x002fc40007810078 */
[----:B------:R-:W-:Y:S02]  /*4e80*/  FMNMX3.FTZ R7, R7, R124, R117, !PT ;  /* 0x0000007c07077276 */ /* 0x000fe40007810075 */
[----:B------:R-:W-:Y:S02]  /*4e90*/  FMNMX3.FTZ R38, R38, R121, R118, !PT ;  /* 0x0000007926267276 */ /* 0x000fe40007810076 */
[----:B------:R-:W-:Y:S02]  /*4ea0*/  FMNMX.FTZ R7, R122, R7, !PT ;  /* 0x000000077a077209 */ /* 0x000fe40007810000 */
[----:B------:R-:W-:Y:S02]  /*4eb0*/  FMNMX.FTZ R38, R119, R38, !PT ;  /* 0x0000002677267209 */ /* 0x000fe40007810000 */
[----:B------:R-:W-:Y:S01]  /*4ec0*/  IADD3 R142, PT, PT, R92, R27, RZ ;  /* 0x0000001b5c8e7210 */ /* 0x000fe20007ffe0ff */
[----:B------:R-:W1:Y:S03]  /*4ed0*/  SHFL.BFLY PT, R36, R7, 0x2, 0x1f ;  /* 0x0c401f0007247f89 */ /* 0x000e6600000e0000 */
        /* <DEDUP_REMOVED lines=14> */
[----:B------:R-:W-:Y:S01]  /*4fc0*/  LDSM.16.MT88.4 R56, [R136+0x8000] ;  /* 0x008000008838783b */ /* 0x000fe20000004200 */
[----:B-1----:R-:W-:Y:S02]  /*4fd0*/  FMNMX.FTZ R101, R36, R101, !PT ;  /* 0x0000006524657209 */ /* 0x002fe40007810000 */
[----:B---3--:R-:W-:-:S03]  /*4fe0*/  FMNMX.FTZ R100, R5, R100, !PT ;  /* 0x0000006405647209 */ /* 0x008fc60007810000 */
[C---:B--2---:R-:W-:Y:S01]  /*4ff0*/  FMUL.FTZ R123, R101.reuse, UR4 ;  /* 0x00000004657b7c20 */ /* 0x044fe20008410000 */
        /* <DEDUP_REMOVED lines=13> */
[--C-:B------:R-:W-:Y:S01]  /*50d0*/  FFMA.FTZ R109, R20, UR4, -R125.reuse ;  /* 0x00000004146d7c23 */ /* 0x100fe2000801087d */
[----:B------:R-:W-:Y:S01]  /*50e0*/  MUFU.EX2 R116, R116 ;  /* 0x0000007400747308 */ /* 0x000fe20000000800 */
[--C-:B------:R-:W-:Y:S01]  /*50f0*/  FFMA.FTZ R106, R10, UR4, -R125.reuse ;  /* 0x000000040a6a7c23 */ /* 0x100fe2000801087d */
[----:B------:R-:W-:Y:S01]  /*5100*/  FFMA.FTZ R105, R8, UR4, -R125 ;  /* 0x0000000408697c23 */ /* 0x000fe2000801087d */
[----:B------:R-:W-:Y:S01]  /*5110*/  LDSM.16.MT88.4 R12, [R142+0x8800] ;  /* 0x008800008e0c783b */ /* 0x000fe20000004200 */
[----:B------:R-:W1:Y:S01]  /*5120*/  MUFU.EX2 R115, R115 ;  /* 0x0000007300737308 */ /* 0x000e620000000800 */
[--C-:B------:R-:W-:Y:S01]  /*5130*/  FFMA.FTZ R108, R30, UR4, -R123.reuse ;  /* 0x000000041e6c7c23 */ /* 0x100fe2000801087b */
[--C-:B------:R-:W-:Y:S01]  /*5140*/  FFMA.FTZ R107, R18, UR4, -R123.reuse ;  /* 0x00000004126b7c23 */ /* 0x100fe2000801087b */
[----:B------:R-:W2:Y:S01]  /*5150*/  LDSM.16.MT88.4 R8, [R138+0x8800] ;  /* 0x008800008a08783b */ /* 0x000ea20000004200 */
[----:B------:R-:W-:Y:S01]  /*5160*/  MUFU.EX2 R112, R112 ;  /* 0x0000007000707308 */ /* 0x000fe20000000800 */
[----:B------:R-:W-:Y:S01]  /*5170*/  FFMA.FTZ R27, R16, UR4, -R123 ;  /* 0x00000004101b7c23 */ /* 0x000fe2000801087b */
        /* <DEDUP_REMOVED lines=8> */
[----:B-1----:R-:W-:Y:S01]  /*5200*/  F2FP.BF16.F32.PACK_AB R84, R115, R116 ;  /* 0x000000747354723e */ /* 0x002fe200000010ff */
[----:B------:R-:W-:Y:S01]  /*5210*/  FFMA.FTZ R129, R166, UR4, -R125 ;  /* 0x00000004a6817c23 */ /* 0x000fe2000801087d */
[----:B------:R-:W1:Y:S01]  /*5220*/  MUFU.EX2 R113, R113 ;  /* 0x0000007100717308 */ /* 0x000e620000000800 */
[----:B------:R-:W-:Y:S01]  /*5230*/  LDSM.16.MT88.4 R28, [R137+0x8800] ;  /* 0x00880000891c783b */ /* 0x000fe20000004200 */
[----:B------:R-:W-:Y:S01]  /*5240*/  FFMA.FTZ R172, R172, UR4, -R123 ;  /* 0x00000004acac7c23 */ /* 0x000fe2000801087b */
[--C-:B------:R-:W-:Y:S01]  /*5250*/  FFMA.FTZ R120, R120, UR4, -R125.reuse ;  /* 0x0000000478787c23 */ /* 0x100fe2000801087d */
[----:B------:R-:W-:Y:S01]  /*5260*/  MUFU.EX2 R110, R110 ;  /* 0x0000006e006e7308 */ /* 0x000fe20000000800 */
[----:B------:R-:W-:Y:S01]  /*5270*/  LDSM.16.MT88.4 R20, [R136+0x8800] ;  /* 0x008800008814783b */ /* 0x000fe20000004200 */
[----:B---3--:R-:W-:Y:S01]  /*5280*/  F2FP.BF16.F32.PACK_AB R86, R111, R112 ;  /* 0x000000706f56723e */ /* 0x008fe200000010ff */
[--C-:B------:R-:W-:Y:S01]  /*5290*/  FFMA.FTZ R118, R118, UR4, -R125.reuse ;  /* 0x0000000476767c23 */ /* 0x100fe2000801087d */
[----:B------:R-:W3:Y:S01]  /*52a0*/  MUFU.EX2 R109, R109 ;  /* 0x0000006d006d7308 */ /* 0x000ee20000000800 */
[----:B------:R-:W-:Y:S01]  /*52b0*/  FFMA.FTZ R165, R119, UR4, -R125 ;  /* 0x0000000477a57c23 */ /* 0x000fe2000801087d */
[----:B------:R-:W-:Y:S01]  /*52c0*/  FADD.FTZ R115, R116, R115 ;  /* 0x0000007374737221 */ /* 0x000fe20000010000 */
[----:B------:R-:W-:Y:S01]  /*52d0*/  ISETP.GT.AND P0, PT, R26, R149, PT ;  /* 0x000000951a00720c */ /* 0x000fe20003f04270 */
[----:B------:R-:W-:Y:S01]  /*52e0*/  MUFU.EX2 R108, R108 ;  /* 0x0000006c006c7308 */ /* 0x000fe20000000800 */
[----:B-1----:R-:W-:Y:S01]  /*52f0*/  F2FP.BF16.F32.PACK_AB R85, R113, R114 ;  /* 0x000000727155723e */ /* 0x002fe200000010ff */
[----:B------:R-:W-:-:S02]  /*5300*/  FADD.FTZ R113, R114, R113 ;  /* 0x0000007172717221 */ /* 0x000fc40000010000 */
[----:B------:R-:W1:Y:S01]  /*5310*/  MUFU.EX2 R107, R107 ;  /* 0x0000006b006b7308 */ /* 0x000e620000000800 */
        /* <DEDUP_REMOVED lines=15> */
[----:B---3--:R-:W-:Y:S01]  /*5410*/  F2FP.BF16.F32.PACK_AB R6, R27, R104 ;  /* 0x000000681b06723e */ /* 0x008fe200000010ff */
[----:B------:R-:W-:Y:S01]  /*5420*/  FADD.FTZ R104, R104, R107 ;  /* 0x0000006b68687221 */ /* 0x000fe20000010000 */
[----:B------:R-:W3:Y:S04]  /*5430*/  MUFU.EX2 R3, R16 ;  /* 0x0000001000037308 */ /* 0x000ee80000000800 */
[----:B------:R-:W-:Y:S01]  /*5440*/  MUFU.EX2 R130, R130 ;  /* 0x0000008200827308 */ /* 0x000fe20000000800 */
[C---:B------:R-:W-:Y:S01]  /*5450*/  HMMA.16816.F32.BF16 R96, R84.reuse, R92, RZ ;  /* 0x0000005c5460723c */ /* 0x040fe200000418ff */
[C---:B-1----:R-:W-:Y:S01]  /*5460*/  F2FP.BF16.F32.PACK_AB R5, R105.reuse, R106 ;  /* 0x0000006a6905723e */ /* 0x042fe200000010ff */
[----:B------:R-:W-:Y:S01]  /*5470*/  FADD.FTZ R106, R106, R109 ;  /* 0x0000006d6a6a7221 */ /* 0x000fe20000010000 */
[----:B------:R-:W-:Y:S03]  /*5480*/  MUFU.EX2 R127, R127 ;  /* 0x0000007f007f7308 */ /* 0x000fe60000000800 */
[----:B------:R-:W-:Y:S01]  /*5490*/  FADD.FTZ R105, R105, R106 ;  /* 0x0000006a69697221 */ /* 0x000fe20000010000 */
[----:B------:R-:W-:Y:S01]  /*54a0*/  MUFU.EX2 R129, R129 ;  /* 0x0000008100817308 */ /* 0x000fe20000000800 */
[----:B------:R-:W-:Y:S01]  /*54b0*/  HMMA.16816.F32.BF16 R92, R84, R94, RZ ;  /* 0x0000005e545c723c */ /* 0x000fe200000418ff */
[----:B---3--:R-:W-:Y:S01]  /*54c0*/  F2FP.BF16.F32.PACK_AB R7, R3, R2 ;  /* 0x000000020307723e */ /* 0x008fe200000010ff */
[----:B------:R-:W1:Y:S01]  /*54d0*/  LDSM.16.MT88.4 R16, [R142+0xa800] ;  /* 0x00a800008e10783b */ /* 0x000e620000004200 */
[----:B------:R-:W-:Y:S04]  /*54e0*/  MUFU.EX2 R120, R120 ;  /* 0x0000007800787308 */ /* 0x000fe80000000800 */
[----:B------:R-:W-:Y:S01]  /*54f0*/  MUFU.EX2 R118, R118 ;  /* 0x0000007600767308 */ /* 0x000fe20000000800 */
[C---:B--2---:R-:W-:Y:S03]  /*5500*/  HMMA.16816.F32.BF16 R36, R4.reuse, R8, R36 ;  /* 0x000000080424723c */ /* 0x044fe60000041824 */
[----:B------:R-:W-:Y:S05]  /*5510*/  MUFU.EX2 R165, R165 ;  /* 0x000000a500a57308 */ /* 0x000fea0000000800 */
        /* <DEDUP_REMOVED lines=32> */
[----:B------:R-:W-:Y:S01]  /*5720*/  MUFU.EX2 R128, R172 ;  /* 0x000000ac00807308 */ /* 0x000fe20000000800 */
[C---:B------:R-:W-:Y:S03]  /*5730*/  HMMA.16816.F32.BF16 R44, R4.reuse, R28, R44 ;  /* 0x0000001c042c723c */ /* 0x040fe6000004182c */
[----:B------:R-:W5:Y:S04]  /*5740*/  MUFU.EX2 R35, R35 ;  /* 0x0000002300237308 */ /* 0x000f680000000800 */
[----:B------:R-:W2:Y:S01]  /*5750*/  MUFU.EX2 R34, R34 ;  /* 0x0000002200227308 */ /* 0x000ea20000000800 */
[C---:B------:R-:W-:Y:S01]  /*5760*/  HMMA.16816.F32.BF16 R48, R4.reuse, R30, R48 ;  /* 0x0000001e0430723c */ /* 0x040fe20000041830 */
[----:B------:R-:W-:Y:S07]  /*5770*/  LDSM.16.MT88.4 R28, [R137+0x9000] ;  /* 0x00900000891c783b */ /* 0x000fee0000004200 */
[C---:B------:R-:W-:Y:S08]  /*5780*/  HMMA.16816.F32.BF16 R52, R4.reuse, R20, R52 ;  /* 0x000000140434723c */ /* 0x040ff00000041834 */
[C---:B------:R-:W-:Y:S01]  /*5790*/  HMMA.16816.F32.BF16 R56, R4.reuse, R22, R56 ;  /* 0x000000160438723c */ /* 0x040fe20000041838 */
[----:B------:R-:W3:Y:S07]  /*57a0*/  LDSM.16.MT88.4 R20, [R136+0x9000] ;  /* 0x009000008814783b */ /* 0x000eee0000004200 */
[C---:B-1----:R-:W-:Y:S08]  /*57b0*/  HMMA.16816.F32.BF16 R88, R4.reuse, R16, R88 ;  /* 0x000000100458723c */ /* 0x042ff00000041858 */
[----:B------:R-:W-:Y:S01]  /*57c0*/  HMMA.16816.F32.BF16 R84, R4, R18, R84 ;  /* 0x000000120454723c */ /* 0x000fe20000041854 */
[----:B----4-:R-:W-:Y:S01]  /*57d0*/  F2FP.BF16.F32.PACK_AB R4, R32, R33 ;  /* 0x000000212004723e */ /* 0x010fe200000010ff */
[----:B------:R-:W-:Y:S01]  /*57e0*/  LDSM.16.MT88.4 R16, [R142+0xb000] ;  /* 0x00b000008e10783b */ /* 0x000fe20000004200 */
[----:B------:R-:W-:-:S02]  /*57f0*/  F2FP.BF16.F32.PACK_AB R5, R127, R130 ;  /* 0x000000827f05723e */ /* 0x000fc400000010ff */
[----:B-----5:R-:W-:Y:S02]  /*5800*/  F2FP.BF16.F32.PACK_AB R6, R35, R128 ;  /* 0x000000802306723e */ /* 0x020fe400000010ff */
[----:B--2---:R-:W-:-:S07]  /*5810*/  F2FP.BF16.F32.PACK_AB R7, R129, R34 ;  /* 0x000000228107723e */ /* 0x004fce00000010ff */
[C---:B------:R-:W-:Y:S08]  /*5820*/  HMMA.16816.F32.BF16 R36, R4.reuse, R8, R36 ;  /* 0x000000080424723c */ /* 0x040ff00000041824 */
        /* <DEDUP_REMOVED lines=22> */
[--C-:B------:R-:W-:Y:S01]  /*5990*/  FFMA.FTZ R28, R126, UR4, -R123.reuse ;  /* 0x000000047e1c7c23 */ /* 0x100fe2000801087b */
[----:B------:R-:W-:-:S05]  /*59a0*/  FFMA.FTZ R29, R124, UR4, -R123 ;  /* 0x000000047c1d7c23 */ /* 0x000fca000801087b */
[----:B------:R-:W-:Y:S01]  /*59b0*/  MUFU.EX2 R28, R28 ;  /* 0x0000001c001c7308 */ /* 0x000fe20000000800 */
[C---:B------:R-:W-:Y:S03]  /*59c0*/  HMMA.16816.F32.BF16 R60, R4.reuse, R16, R60 ;  /* 0x00000010043c723c */ /* 0x040fe6000004183c */
[----:B------:R-:W4:Y:S05]  /*59d0*/  MUFU.EX2 R29, R29 ;  /* 0x0000001d001d7308 */ /* 0x000f2a0000000800 */
[C---:B------:R-:W-:Y:S01]  /*59e0*/  HMMA.16816.F32.BF16 R64, R4.reuse, R18, R64 ;  /* 0x000000120440723c */ /* 0x040fe20000041840 */
[----:B------:R-:W5:Y:S07]  /*59f0*/  LDSM.16.MT88.4 R16, [R142+0x9800] ;  /* 0x009800008e10783b */ /* 0x000f6e0000004200 */
[C---:B---3--:R-:W-:Y:S08]  /*5a00*/  HMMA.16816.F32.BF16 R88, R4.reuse, R20, R88 ;  /* 0x000000140458723c */ /* 0x048ff00000041858 */
[----:B------:R-:W-:Y:S01]  /*5a10*/  HMMA.16816.F32.BF16 R84, R4, R22, R84 ;  /* 0x000000160454723c */ /* 0x000fe20000041854 */
[----:B----4-:R-:W-:Y:S01]  /*5a20*/  F2FP.BF16.F32.PACK_AB R4, R29, R28 ;  /* 0x0000001c1d04723e */ /* 0x010fe200000010ff */
[----:B------:R-:W3:Y:S01]  /*5a30*/  LDSM.16.MT88.4 R20, [R136+0x9800] ;  /* 0x009800008814783b */ /* 0x000ee20000004200 */
        /* <DEDUP_REMOVED lines=11> */
[----:B------:R-:W4:Y:S07]  /*5af0*/  LDSM.16.MT88.4 R16, [R138+0xb800] ;  /* 0x00b800008a10783b */ /* 0x000f2e0000004200 */
[C---:B---3--:R-:W-:Y:S08]  /*5b00*/  HMMA.16816.F32.BF16 R52, R4.reuse, R20, R52 ;  /* 0x000000140434723c */ /* 0x048ff00000041834 */
[C---:B-1----:R-:W-:Y:S08]  /*5b10*/  HMMA.16816.F32.BF16 R60, R4.reuse, R8, R60 ;  /* 0x00000008043c723c */ /* 0x042ff0000004183c */
[C---:B------:R-:W-:Y:S01]  /*5b20*/  HMMA.16816.F32.BF16 R64, R4.reuse, R10, R64 ;  /* 0x0000000a0440723c */ /* 0x040fe20000041840 */
[----:B------:R-:W1:Y:S07]  /*5b30*/  LDSM.16.MT88.4 R8, [R136+0xb800] ;  /* 0x00b800008808783b */ /* 0x000e6e0000004200 */
        /* <DEDUP_REMOVED lines=10> */
[----:B----4-:R-:W-:Y:S01]  /*5be0*/  HMMA.16816.F32.BF16 R68, R4, R16, R68 ;  /* 0x000000100444723c */ /* 0x010fe20000041844 */
        /* <DEDUP_REMOVED lines=13> */
[C---:B-1----:R-:W-:Y:S08]  /*5cc0*/  HMMA.16816.F32.BF16 R88, R4.reuse, R8, R88 ;  /* 0x000000080458723c */ /* 0x042ff00000041858 */
        /* <DEDUP_REMOVED lines=19> */
[----:B------:R-:W-:-:S02]  /*5e00*/  ISETP.GE.AND P2, PT, R3, RZ, PT ;  /* 0x000000ff0300720c */ /* 0x000fc40003f46270 */
        /* <DEDUP_REMOVED lines=49> */
.L_x_6450:
[----:B------:R-:W-:Y:S01]  /*6120*/  UMOV UR6, URZ ;  /* 0x000000ff00067c82 */ /* 0x000fe20008000000 */
[----:B------:R-:W-:Y:S01]  /*6130*/  IMAD.SHL.U32 R4, R24, 0x40, RZ ;  /* 0x0000004018047824 */ /* 0x000fe200078e00ff */
[----:B------:R-:W-:-:S05]  /*6140*/  IADD3 R3, P0, PT, RZ, -UR6, RZ ;  /* 0x80000006ff037c10 */ /* 0x000fca000ff1e0ff */
[----:B------:R-:W-:-:S05]  /*6150*/  IMAD.X R4, RZ, RZ, ~R4, P0 ;  /* 0x000000ffff047224 */ /* 0x000fca00000e0e04 */
[----:B------:R-:W-:-:S04]  /*6160*/  SHF.R.S64 R3, R3, 0x1f, R4 ;  /* 0x0000001f03037819 */ /* 0x000fc80000001004 */
[----:B------:R-:W-:-:S04]  /*6170*/  IADD3 R152, P0, PT, R3, R152, RZ ;  /* 0x0000009803987210 */ /* 0x000fc80007f1e0ff */
[----:B------:R-:W-:-:S09]  /*6180*/  LEA.HI.X.SX32 R153, R4, R153, 0x1, P0 ;  /* 0x0000009904997211 */ /* 0x000fd200000f0eff */
.L_x_6451:
        /* <DEDUP_REMOVED lines=10> */
[----:B------:R-:W-:Y:S01]  /*6230*/  VIADD R3, R135, 0xffffffc0 ;  /* 0xffffffc087037836 */ /* 0x000fe20000000000 */
[----:B------:R-:W-:-:S04]  /*6240*/  ISETP.GE.AND P0, PT, R154, UR6, PT ;  /* 0x000000069a007c0c */ /* 0x000fc8000bf06270 */
[C---:B------:R-:W-:Y:S02]  /*6250*/  ISETP.GE.AND P4, PT, R3.reuse, R134, PT ;  /* 0x000000860300720c */ /* 0x040fe40003f86270 */
[----:B------:R-:W-:Y:S02]  /*6260*/  ISETP.GE.AND P3, PT, R3, R133, PT ;  /* 0x000000850300720c */ /* 0x000fe40003f66270 */
[----:B------:R-:W-:-:S03]  /*6270*/  I2FP.F32.S32 R3, R3 ;  /* 0x0000000300037245 */ /* 0x000fc60000201400 */
        /* <DEDUP_REMOVED lines=41> */
[----:B-1----:R-:W1:Y:S04]  /*6510*/  LDSM.16.M88.4 R8, [R146+UR5+0x5000] ;  /* 0x005000059208783b */ /* 0x002e680008000200 */
[----:B------:R-:W3:Y:S04]  /*6520*/  LDSM.16.M88.4 R24, [R146+UR5+0x4000] ;  /* 0x004000059218783b */ /* 0x000ee80008000200 */
[----:B------:R-:W4:Y:S04]  /*6530*/  LDSM.16.M88.4 R16, [R146+UR5+0x4800] ;  /* 0x004800059210783b */ /* 0x000f280008000200 */
[----:B------:R-:W2:Y:S04]  /*6540*/  LDSM.16.M88.4 R124, [R146+UR5+0x5800] ;  /* 0x00580005927c783b */ /* 0x000ea80008000200 */
        /* <DEDUP_REMOVED lines=8> */
[C---:B------:R-:W-:Y:S08]  /*65d0*/  HMMA.16816.F32.BF16 R8, R120.reuse, R10, RZ ;  /* 0x0000000a7808723c */ /* 0x040ff000000418ff */
[C---:B---3--:R-:W-:Y:S08]  /*65e0*/  HMMA.16816.F32.BF16 R28, R120.reuse, R24, RZ ;  /* 0x00000018781c723c */ /* 0x048ff000000418ff */
[C---:B------:R-:W-:Y:S08]  /*65f0*/  HMMA.16816.F32.BF16 R24, R120.reuse, R26, RZ ;  /* 0x0000001a7818723c */ /* 0x040ff000000418ff */
[C---:B----4-:R-:W-:Y:S08]  /*6600*/  HMMA.16816.F32.BF16 R20, R120.reuse, R16, RZ ;  /* 0x000000107814723c */ /* 0x050ff000000418ff */
        /* <DEDUP_REMOVED lines=29> */
[----:B------:R-:W-:Y:S03]  /*67e0*/  LDSM.16.M88.4 R128, [R146+UR5+0x7800] ;  /* 0x007800059280783b */ /* 0x000fe60008000200 */
        /* <DEDUP_REMOVED lines=46> */
[----:B------:R-:W-:Y:S01]  /*6ad0*/  HMMA.16816.F32.BF16 R24, R124, R110, R24 ;  /* 0x0000006e7c18723c */ /* 0x000fe20000041818 */
[----:B------:R-:W3:Y:S01]  /*6ae0*/  LDSM.16.M88.4 R108, [R139+0x6800] ;  /* 0x006800008b6c783b */ /* 0x000ee20000000200 */
[----:B------:R-:W-:-:S06]  /*6af0*/  DEPBAR.LE SB0, 0x0 ;  /* 0x000080000000791a */ /* 0x000fcc0000000000 */
[----:B------:R-:W-:Y:S08]  /*6b00*/  HMMA.16816.F32.BF16 R4, R124, R130, R4 ;  /* 0x000000827c04723c */ /* 0x000ff00000041804 */
[C---:B----4-:R-:W-:Y:S08]  /*6b10*/  HMMA.16816.F32.BF16 R28, R116.reuse, R112, R28 ;  /* 0x00000070741c723c */ /* 0x050ff0000004181c */
[C---:B------:R-:W-:Y:S08]  /*6b20*/  HMMA.16816.F32.BF16 R24, R116.reuse, R114, R24 ;  /* 0x000000727418723c */ /* 0x040ff00000041818 */
[----:B-1----:R-:W-:Y:S01]  /*6b30*/  HMMA.16816.F32.BF16 R4, R116, R34, R4 ;  /* 0x000000227404723c */ /* 0x002fe20000041804 */
[----:B------:R-:W-:-:S02]  /*6b40*/  VIADD R35, R135, 0xfffffff8 ;  /* 0xfffffff887237836 */ /* 0x000fc40000000000 */
[CC--:B------:R-:W-:Y:S01]  /*6b50*/  FFMA.FTZ R28, R0.reuse, R3.reuse, R28 ;  /* 0x00000003001c7223 */ /* 0x0c0fe2000001001c */
[----:B------:R-:W-:Y:S02]  /*6b60*/  VIADD R34, R135, 0xffffffc1 ;  /* 0xffffffc187227836 */ /* 0x000fe40000000000 */
[----:B------:R-:W-:Y:S01]  /*6b70*/  FFMA.FTZ R3, R0, R3, R30 ;  /* 0x0000000300037223 */ /* 0x000fe2000001001e */
[CC--:B------:R-:W-:Y:S02]  /*6b80*/  ISETP.GE.AND P6, PT, R35.reuse, R134.reuse, PT ;  /* 0x000000862300720c */ /* 0x0c0fe40003fc6270 */
[----:B------:R-:W-:Y:S01]  /*6b90*/  ISETP.GE.AND P5, PT, R35, R133, PT ;  /* 0x000000852300720c */ /* 0x000fe20003fa6270 */
[----:B--2---:R-:W-:Y:S01]  /*6ba0*/  HMMA.16816.F32.BF16 R12, R116, R104, R12 ;  /* 0x00000068740c723c */ /* 0x004fe2000004180c */
[----:B------:R-:W-:Y:S01]  /*6bb0*/  I2FP.F32.S32 R35, R35 ;  /* 0x0000002300237245 */ /* 0x000fe20000201400 */
[----:B------:R-:W-:Y:S01]  /*6bc0*/  VIADD R105, R135, 0xffffffc8 ;  /* 0xffffffc887697836 */ /* 0x000fe20000000000 */
[----:B------:R-:W-:Y:S01]  /*6bd0*/  FSEL R30, R28, -INF , !P4 ;  /* 0xff8000001c1e7808 */ /* 0x000fe20006000000 */
[----:B------:R-:W-:Y:S01]  /*6be0*/  BAR.SYNC.DEFER_BLOCKING 0x0 ;  /* 0x0000000000007b1d */ /* 0x000fe20000010000 */
[----:B------:R-:W-:-:S02]  /*6bf0*/  ISETP.GE.AND P2, PT, R34, R134, PT ;  /* 0x000000862200720c */ /* 0x000fc40003f46270 */
[----:B------:R-:W-:Y:S01]  /*6c00*/  ISETP.GE.AND P4, PT, R34, R133, PT ;  /* 0x000000852200720c */ /* 0x000fe20003f86270 */
[----:B---3--:R-:W-:Y:S01]  /*6c10*/  HMMA.16816.F32.BF16 R20, R116, R108, R20 ;  /* 0x0000006c7414723c */ /* 0x008fe20000041814 */
[----:B------:R-:W-:Y:S01]  /*6c20*/  I2FP.F32.S32 R34, R34 ;  /* 0x0000002200227245 */ /* 0x000fe20000201400 */
[CC--:B------:R-:W-:Y:S01]  /*6c30*/  FFMA.FTZ R104, R0.reuse, R35.reuse, R4 ;  /* 0x0000002300687223 */ /* 0x0c0fe20000010004 */
[C---:B------:R-:W-:Y:S01]  /*6c40*/  FFMA.FTZ R35, R0.reuse, R35, R6 ;  /* 0x0000002300237223 */ /* 0x040fe20000010006 */
[----:B------:R-:W-:Y:S01]  /*6c50*/  FSEL R6, R3, -INF , !P3 ;  /* 0xff80000003067808 */ /* 0x000fe20005800000 */
[----:B------:R-:W-:Y:S01]  /*6c60*/  VIADD R4, R135, 0xffffffc9 ;  /* 0xffffffc987047836 */ /* 0x000fe20000000000 */
[----:B------:R-:W-:Y:S01]  /*6c70*/  I2FP.F32.S32 R3, R105 ;  /* 0x0000006900037245 */ /* 0x000fe20000201400 */
        /* <DEDUP_REMOVED lines=9> */
[C---:B------:R-:W-:Y:S01]  /*6d10*/  ISETP.GE.AND P5, PT, R4.reuse, R134, PT ;  /* 0x000000860400720c */ /* 0x040fe20003fa6270 */
[----:B------:R-:W-:Y:S01]  /*6d20*/  VIADD R3, R135, 0xffffffd8 ;  /* 0xffffffd887037836 */ /* 0x000fe20000000000 */
[----:B------:R-:W-:Y:S02]  /*6d30*/  ISETP.GE.AND P2, PT, R4, R133, PT ;  /* 0x000000850400720c */ /* 0x000fe40003f46270 */
[----:B------:R-:W-:Y:S01]  /*6d40*/  I2FP.F32.S32 R24, R4 ;  /* 0x0000000400187245 */ /* 0x000fe20000201400 */
[----:B------:R-:W-:Y:S01]  /*6d50*/  HMMA.16816.F32.BF16 R120, R124, R128, R120 ;  /* 0x000000807c78723c */ /* 0x000fe20000041878 */
[----:B------:R-:W-:-:S02]  /*6d60*/  FSEL R4, R31, -INF , !P4 ;  /* 0xff8000001f047808 */ /* 0x000fc40006000000 */
[----:B------:R-:W-:Y:S01]  /*6d70*/  FSEL R34, R34, -INF , !P3 ;  /* 0xff80000022227808 */ /* 0x000fe20005800000 */
[C---:B------:R-:W-:Y:S01]  /*6d80*/  FFMA.FTZ R25, R0.reuse, R24, R25 ;  /* 0x0000001800197223 */ /* 0x040fe20000010019 */
[C---:B------:R-:W-:Y:S01]  /*6d90*/  ISETP.GE.AND P4, PT, R29.reuse, R134, PT ;  /* 0x000000861d00720c */ /* 0x040fe20003f86270 */
[----:B------:R-:W-:Y:S01]  /*6da0*/  FFMA.FTZ R27, R0, R24, R27 ;  /* 0x00000018001b7223 */ /* 0x000fe2000001001b */
[----:B------:R-:W-:Y:S01]  /*6db0*/  ISETP.GE.AND P3, PT, R29, R133, PT ;  /* 0x000000851d00720c */ /* 0x000fe20003f66270 */
[----:B------:R-:W-:Y:S01]  /*6dc0*/  VIADD R24, R135, 0xffffffd1 ;  /* 0xffffffd187187836 */ /* 0x000fe20000000000 */
[----:B------:R-:W-:Y:S01]  /*6dd0*/  I2FP.F32.S32 R29, R29 ;  /* 0x0000001d001d7245 */ /* 0x000fe20000201400 */
[C---:B------:R-:W-:Y:S01]  /*6de0*/  HMMA.16816.F32.BF16 R8, R116.reuse, R106, R8 ;  /* 0x0000006a7408723c */ /* 0x040fe20000041808 */
[----:B------:R-:W-:Y:S02]  /*6df0*/  FSEL R104, R104, -INF , !P6 ;  /* 0xff80000068687808 */ /* 0x000fe40007000000 */
[----:B------:R-:W-:Y:S01]  /*6e00*/  ISETP.GE.AND P6, PT, R105, R133, PT ;  /* 0x000000856900720c */ /* 0x000fe20003fc6270 */
[CC--:B------:R-:W-:Y:S01]  /*6e10*/  FFMA.FTZ R172, R0.reuse, R29.reuse, R20 ;  /* 0x0000001d00ac7223 */ /* 0x0c0fe20000010014 */
[----:B------:R-:W-:Y:S01]  /*6e20*/  FSEL R180, R25, -INF , !P5 ;  /* 0xff80000019b47808 */ /* 0x000fe20006800000 */
[----:B------:R-:W-:Y:S01]  /*6e30*/  FFMA.FTZ R22, R0, R29, R22 ;  /* 0x0000001d00167223 */ /* 0x000fe20000010016 */
[----:B------:R-:W-:Y:S01]  /*6e40*/  FSEL R178, R26, -INF , !P6 ;  /* 0xff8000001ab27808 */ /* 0x000fe20007000000 */
[----:B------:R-:W-:Y:S01]  /*6e50*/  VIADD R20, R135, 0xffffffd9 ;  /* 0xffffffd987147836 */ /* 0x000fe20000000000 */
[C---:B------:R-:W-:Y:S01]  /*6e60*/  ISETP.GE.AND P6, PT, R24.reuse, R134, PT ;  /* 0x000000861800720c */ /* 0x040fe20003fc6270 */
[----:B------:R-:W-:Y:S01]  /*6e70*/  HMMA.16816.F32.BF16 R120, R116, R32, R120 ;  /* 0x000000207478723c */ /* 0x000fe20000041878 */
[----:B------:R-:W-:-:S02]  /*6e80*/  ISETP.GE.AND P5, PT, R24, R133, PT ;  /* 0x000000851800720c */ /* 0x000fc40003fa6270 */
[----:B------:R-:W-:Y:S02]  /*6e90*/  I2FP.F32.S32 R24, R24 ;  /* 0x0000001800187245 */ /* 0x000fe40000201400 */
[----:B------:R-:W-:Y:S02]  /*6ea0*/  FSEL R176, R27, -INF , !P2 ;  /* 0xff8000001bb07808 */ /* 0x000fe40005000000 */
[----:B------:R-:W-:Y:S01]  /*6eb0*/  FSEL R172, R172, -INF , !P4 ;  /* 0xff800000acac7808 */ /* 0x000fe20006000000 */
[C---:B------:R-:W-:Y:S01]  /*6ec0*/  FFMA.FTZ R112, R0.reuse, R24, R21 ;  /* 0x0000001800707223 */ /* 0x040fe20000010015 */
[C---:B------:R-:W-:Y:S01]  /*6ed0*/  ISETP.GE.AND P2, PT, R3.reuse, R134, PT ;  /* 0x000000860300720c */ /* 0x040fe20003f46270 */
[----:B------:R-:W-:Y:S01]  /*6ee0*/  FFMA.FTZ R23, R0, R24, R23 ;  /* 0x0000001800177223 */ /* 0x000fe20000010017 */
[----:B------:R-:W-:Y:S01]  /*6ef0*/  ISETP.GE.AND P4, PT, R3, R133, PT ;  /* 0x000000850300720c */ /* 0x000fe20003f86270 */
[----:B------:R-:W-:Y:S01]  /*6f00*/  VIADD R21, R135, 0xffffffe0 ;  /* 0xffffffe087157836 */ /* 0x000fe20000000000 */
[----:B------:R-:W-:-:S02]  /*6f10*/  I2FP.F32.S32 R3, R3 ;  /* 0x0000000300037245 */ /* 0x000fc40000201400 */
[----:B------:R-:W-:Y:S02]  /*6f20*/  FSEL R114, R22, -INF , !P3 ;  /* 0xff80000016727808 */ /* 0x000fe40005800000 */
[----:B------:R-:W-:Y:S01]  /*6f30*/  FSEL R112, R112, -INF , !P6 ;  /* 0xff80000070707808 */ /* 0x000fe20007000000 */
[CC--:B------:R-:W-:Y:S01]  /*6f40*/  FFMA.FTZ R22, R0.reuse, R3.reuse, R16 ;  /* 0x0000000300167223 */ /* 0x0c0fe20000010010 */
[----:B------:R-:W-:Y:S01]  /*6f50*/  I2FP.F32.S32 R16, R20 ;  /* 0x0000001400107245 */ /* 0x000fe20000201400 */
[----:B------:R-:W-:Y:S01]  /*6f60*/  FFMA.FTZ R18, R0, R3, R18 ;  /* 0x0000000300127223 */ /* 0x000fe20000010012 */
[C---:B------:R-:W-:Y:S01]  /*6f70*/  ISETP.GE.AND P3, PT, R20.reuse, R134, PT ;  /* 0x000000861400720c */ /* 0x040fe20003f66270 */
[----:B------:R-:W-:Y:S01]  /*6f80*/  VIADD R3, R135, 0xffffffe1 ;  /* 0xffffffe187037836 */ /* 0x000fe20000000000 */
[----:B------:R-:W-:Y:S01]  /*6f90*/  ISETP.GE.AND P6, PT, R20, R133, PT ;  /* 0x000000851400720c */ /* 0x000fe20003fc6270 */
[----:B------:R-:W-:Y:S01]  /*6fa0*/  FFMA.FTZ R19, R0, R16, R19 ;  /* 0x0000001000137223 */ /* 0x000fe20000010013 */
[----:B------:R-:W-:-:S02]  /*6fb0*/  FSEL R116, R23, -INF , !P5 ;  /* 0xff80000017747808 */ /* 0x000fc40006800000 */
[----:B------:R-:W-:Y:S01]  /*6fc0*/  FSEL R20, R22, -INF , !P2 ;  /* 0xff80000016147808 */ /* 0x000fe20005000000 */
[----:B------:R-:W-:Y:S01]  /*6fd0*/  FFMA.FTZ R22, R0, R16, R17 ;  /* 0x0000001000167223 */ /* 0x000fe20000010011 */
[-C--:B------:R-:W-:Y:S01]  /*6fe0*/  ISETP.GE.AND P5, PT, R21, R134.reuse, PT ;  /* 0x000000861500720c */ /* 0x080fe20003fa6270 */
[----:B------:R-:W-:Y:S01]  /*6ff0*/  VIADD R17, R135, 0xffffffe8 ;  /* 0xffffffe887117836 */ /* 0x000fe20000000000 */
[----:B------:R-:W-:Y:S02]  /*7000*/  ISETP.GE.AND P2, PT, R21, R133, PT ;  /* 0x000000851500720c */ /* 0x000fe40003f46270 */
[----:B------:R-:W-:Y:S02]  /*7010*/  I2FP.F32.S32 R21, R21 ;  /* 0x0000001500157245 */ /* 0x000fe40000201400 */
[----:B------:R-:W-:Y:S02]  /*7020*/  FSEL R170, R18, -INF , !P4 ;  /* 0xff80000012aa7808 */ /* 0x000fe40006000000 */
[----:B------:R-:W-:Y:S01]  /*7030*/  FSEL R22, R22, -INF , !P3 ;  /* 0xff80000016167808 */ /* 0x000fe20005800000 */
[CC--:B------:R-:W-:Y:S01]  /*7040*/  FFMA.FTZ R12, R0.reuse, R21.reuse, R12 ;  /* 0x00000015000c7223 */ /* 0x0c0fe2000001000c */
[C---:B------:R-:W-:Y:S01]  /*7050*/  ISETP.GE.AND P4, PT, R3.reuse, R134, PT ;  /* 0x000000860300720c */ /* 0x040fe20003f86270 */
[----:B------:R-:W-:Y:S01]  /*7060*/  FFMA.FTZ R14, R0, R21, R14 ;  /* 0x00000015000e7223 */ /* 0x000fe2000001000e */
[----:B------:R-:W-:-:S02]  /*7070*/  ISETP.GE.AND P3, PT, R3, R133, PT ;  /* 0x000000850300720c */ /* 0x000fc40003f66270 */
[----:B------:R-:W-:Y:S02]  /*7080*/  I2FP.F32.S32 R3, R3 ;  /* 0x0000000300037245 */ /* 0x000fe40000201400 */
[----:B------:R-:W-:Y:S02]  /*7090*/  FSEL R118, R19, -INF , !P6 ;  /* 0xff80000013767808 */ /* 0x000fe40007000000 */
[----:B------:R-:W-:Y:S01]  /*70a0*/  FSEL R164, R12, -INF , !P5 ;  /* 0xff8000000ca47808 */ /* 0x000fe20006800000 */
[CC--:B------:R-:W-:Y:S01]  /*70b0*/  FFMA.FTZ R13, R0.reuse, R3.reuse, R13 ;  /* 0x00000003000d7223 */ /* 0x0c0fe2000001000d */
[C---:B------:R-:W-:Y:S01]  /*70c0*/  ISETP.GE.AND P6, PT, R17.reuse, R134, PT ;  /* 0x000000861100720c */ /* 0x040fe20003fc6270 */
[----:B------:R-:W-:Y:S01]  /*70d0*/  FFMA.FTZ R15, R0, R3, R15 ;  /* 0x00000003000f7223 */ /* 0x000fe2000001000f */
[----:B------:R-:W-:Y:S01]  /*70e0*/  ISETP.GE.AND P5, PT, R17, R133, PT ;  /* 0x000000851100720c */ /* 0x000fe20003fa6270 */
[----:B------:R-:W-:Y:S01]  /*70f0*/  VIADD R3, R135, 0xffffffe9 ;  /* 0xffffffe987037836 */ /* 0x000fe20000000000 */
[----:B------:R-:W-:-:S02]  /*7100*/  I2FP.F32.S32 R17, R17 ;  /* 0x0000001100117245 */ /* 0x000fc40000201400 */
[----:B------:R-:W-:Y:S02]  /*7110*/  FSEL R124, R14, -INF , !P2 ;  /* 0xff8000000e7c7808 */ /* 0x000fe40005000000 */
[----:B------:R-:W-:Y:S01]  /*7120*/  ISETP.GE.AND P2, PT, R3, R134, PT ;  /* 0x000000860300720c */ /* 0x000fe20003f46270 */
[C---:B------:R-:W-:Y:S01]  /*7130*/  FFMA.FTZ R128, R0.reuse, R17, R10 ;  /* 0x0000001100807223 */ /* 0x040fe2000001000a */
[----:B------:R-:W-:Y:S01]  /*7140*/  I2FP.F32.S32 R10, R3 ;  /* 0x00000003000a7245 */ /* 0x000fe20000201400 */
[C---:B------:R-:W-:Y:S01]  /*7150*/  FFMA.FTZ R162, R0.reuse, R17, R8 ;  /* 0x0000001100a27223 */ /* 0x040fe20000010008 */
[----:B------:R-:W-:Y:S01]  /*7160*/  VIADD R8, R135, 0xfffffff0 ;  /* 0xfffffff087087836 */ /* 0x000fe20000000000 */
[----:B------:R-:W-:Y:S02]  /*7170*/  FSEL R168, R13, -INF , !P4 ;  /* 0xff8000000da87808 */ /* 0x000fe40006000000 */
[CC--:B------:R-:W-:Y:S01]  /*7180*/  FFMA.FTZ R9, R0.reuse, R10.reuse, R9 ;  /* 0x0000000a00097223 */ /* 0x0c0fe20000010009 */
[----:B------:R-:W-:Y:S01]  /*7190*/  ISETP.GE.AND P4, PT, R3, R133, PT ;  /* 0x000000850300720c */ /* 0x000fe20003f86270 */
[----:B------:R-:W-:Y:S01]  /*71a0*/  FFMA.FTZ R11, R0, R10, R11 ;  /* 0x0000000a000b7223 */ /* 0x000fe2000001000b */
[----:B------:R-:W-:Y:S01]  /*71b0*/  VIADD R3, R135, 0xfffffff1 ;  /* 0xfffffff187037836 */ /* 0x000fe20000000000 */
[----:B------:R-:W-:Y:S01]  /*71c0*/  FSEL R126, R15, -INF , !P3 ;  /* 0xff8000000f7e7808 */ /* 0x000fe20005800000 */
[----:B------:R-:W-:Y:S01]  /*71d0*/  VIADD R135, R135, 0xfffffff9 ;  /* 0xfffffff987877836 */ /* 0x000fe20000000000 */
[----:B------:R-:W-:-:S02]  /*71e0*/  FSEL R130, R9, -INF , !P2 ;  /* 0xff80000009827808 */ /* 0x000fc40005000000 */
[----:B------:R-:W-:Y:S02]  /*71f0*/  I2FP.F32.S32 R9, R8 ;  /* 0x0000000800097245 */ /* 0x000fe40000201400 */
[----:B------:R-:W-:Y:S02]  /*7200*/  ISETP.GE.AND P2, PT, R8, R133, PT ;  /* 0x000000850800720c */ /* 0x000fe40003f46270 */
[----:B------:R-:W-:Y:S01]  /*7210*/  FSEL R162, R162, -INF , !P6 ;  /* 0xff800000a2a27808 */ /* 0x000fe20007000000 */
[CC--:B------:R-:W-:Y:S01]  /*7220*/  FFMA.FTZ R26, R0.reuse, R9.reuse, R122 ;  /* 0x00000009001a7223 */ /* 0x0c0fe2000001007a */
[----:B------:R-:W-:Y:S01]  /*7230*/  FFMA.FTZ R108, R0, R9, R120 ;  /* 0x00000009006c7223 */ /* 0x000fe20000010078 */
[----:B------:R-:W-:Y:S02]  /*7240*/  FSEL R120, R11, -INF , !P4 ;  /* 0xff8000000b787808 */ /* 0x000fe40006000000 */
[----:B------:R-:W-:Y:S02]  /*7250*/  ISETP.GE.AND P3, PT, R8, R134, PT ;  /* 0x000000860800720c */ /* 0x000fe40003f66270 */
[----:B------:R-:W-:-:S02]  /*7260*/  FSEL R26, R26, -INF , !P2 ;  /* 0xff8000001a1a7808 */ /* 0x000fc40005000000 */
[----:B------:R-:W-:Y:S02]  /*7270*/  ISETP.GT.AND P2, PT, R2, R149, PT ;  /* 0x000000950200720c */ /* 0x000fe40003f44270 */
[C---:B------:R-:W-:Y:S02]  /*7280*/  ISETP.GE.AND P6, PT, R3.reuse, R134, PT ;  /* 0x000000860300720c */ /* 0x040fe40003fc6270 */
        /* <DEDUP_REMOVED lines=80> */
.L_x_6453:
[----:B------:R-:W-:Y:S01]  /*7790*/  UMOV UR6, URZ ;  /* 0x000000ff00067c82 */ /* 0x000fe20008000000 */
[----:B------:R-:W-:Y:S01]  /*77a0*/  IMAD.SHL.U32 R3, R102, 0x40, RZ ;  /* 0x0000004066037824 */ /* 0x000fe200078e00ff */
[----:B------:R-:W-:-:S05]  /*77b0*/  IADD3 R5, P2, PT, RZ, -UR6, RZ ;  /* 0x80000006ff057c10 */ /* 0x000fca000ff5e0ff */
[----:B------:R-:W-:-:S05]  /*77c0*/  IMAD.X R8, RZ, RZ, ~R3, P2 ;  /* 0x000000ffff087224 */ /* 0x000fca00010e0e03 */
[----:B------:R-:W-:-:S04]  /*77d0*/  SHF.R.S64 R5, R5, 0x1f, R8 ;  /* 0x0000001f05057819 */ /* 0x000fc80000001008 */
[----:B------:R-:W-:-:S04]  /*77e0*/  IADD3 R150, P2, PT, R5, R150, RZ ;  /* 0x0000009605967210 */ /* 0x000fc80007f5e0ff */
[----:B------:R-:W-:-:S09]  /*77f0*/  LEA.HI.X.SX32 R151, R8, R151, 0x1, P2 ;  /* 0x0000009708977211 */ /* 0x000fd200010f0eff */
.L_x_6454:
        /* <DEDUP_REMOVED lines=49> */
.L_x_6452:
        /* <DEDUP_REMOVED lines=17> */
[----:B------:R-:W-:-:S03]  /*7c20*/  FMNMX3.FTZ R10, R10, R104, R27, !PT ;  /* 0x000000680a0a7276 */ /* 0x000fc6000781001b */
[----:B------:R-:W1:Y:S04]  /*7c30*/  SHFL.BFLY PT, R8, R7, 0x2, 0x1f ;  /* 0x0c401f0007087f89 */ /* 0x000e6800000e0000 */
[----:B------:R-:W2:Y:S01]  /*7c40*/  SHFL.BFLY PT, R5, R10, 0x2, 0x1f ;  /* 0x0c401f000a057f89 */ /* 0x000ea200000e0000 */
[----:B-1----:R-:W-:Y:S02]  /*7c50*/  FMNMX.FTZ R8, R7, R8, !PT ;  /* 0x0000000807087209 */ /* 0x002fe40007810000 */
[----:B--2---:R-:W-:-:S03]  /*7c60*/  FMNMX.FTZ R5, R10, R5, !PT ;  /* 0x000000050a057209 */ /* 0x004fc60007810000 */
[----:B------:R-:W1:Y:S04]  /*7c70*/  SHFL.BFLY PT, R3, R8, 0x1, 0x1f ;  /* 0x0c201f0008037f89 */ /* 0x000e6800000e0000 */
[----:B------:R-:W2:Y:S01]  /*7c80*/  SHFL.BFLY PT, R28, R5, 0x1, 0x1f ;  /* 0x0c201f00051c7f89 */ /* 0x000ea200000e0000 */
[----:B-1----:R-:W-:-:S03]  /*7c90*/  FMNMX.FTZ R3, R8, R3, !PT ;  /* 0x0000000308037209 */ /* 0x002fc60007810000 */
[----:B------:R-:W1:Y:S01]  /*7ca0*/  LDSM.16.MT88.4 R8, [R138+0x8000] ;  /* 0x008000008a08783b */ /* 0x000e620000004200 */
        /* <DEDUP_REMOVED lines=8> */
[----:B------:R-:W-:Y:S01]  /*7d30*/  ISETP.GT.AND P0, PT, R2, R149, PT ;  /* 0x000000950200720c */ /* 0x000fe20003f04270 */
[--C-:B------:R-:W-:Y:S01]  /*7d40*/  FFMA.FTZ R102, R6, UR4, -R25.reuse ;  /* 0x0000000406667c23 */ /* 0x100fe20008010819 */
[----:B------:R-:W-:Y:S01]  /*7d50*/  FSEL R6, R28, RZ, P1 ;  /* 0x000000ff1c067208 */ /* 0x000fe20000800000 */
[--C-:B------:R-:W-:Y:S01]  /*7d60*/  FFMA.FTZ R29, R4, UR4, -R25.reuse ;  /* 0x00000004041d7c23 */ /* 0x100fe20008010819 */
[----:B------:R-:W-:Y:S01]  /*7d70*/  FSEL R105, R105, RZ, P1 ;  /* 0x000000ff69697208 */ /* 0x000fe20000800000 */
[----:B------:R-:W-:Y:S01]  /*7d80*/  FFMA.FTZ R33, R178, UR4, -R25 ;  /* 0x00000004b2217c23 */ /* 0x000fe20008010819 */
[----:B------:R-:W-:Y:S01]  /*7d90*/  FMUL.FTZ R100, R5, UR4 ;  /* 0x0000000405647c20 */ /* 0x000fe20008410000 */
[----:B------:R-:W-:Y:S01]  /*7da0*/  FADD.FTZ R6, R101, -R6 ;  /* 0x8000000665067221 */ /* 0x000fe20000010000 */
[----:B------:R-:W-:Y:S01]  /*7db0*/  MUFU.EX2 R102, R102 ;  /* 0x0000006600667308 */ /* 0x000fe20000000800 */
[--C-:B------:R-:W-:Y:S01]  /*7dc0*/  FFMA.FTZ R103, R30, UR4, -R105.reuse ;  /* 0x000000041e677c23 */ /* 0x100fe20008010869 */
[--C-:B------:R-:W-:Y:S01]  /*7dd0*/  FFMA.FTZ R31, R34, UR4, -R105.reuse ;  /* 0x00000004221f7c23 */ /* 0x100fe20008010869 */
[--C-:B------:R-:W-:Y:S01]  /*7de0*/  FFMA.FTZ R32, R174, UR4, -R105.reuse ;  /* 0x00000004ae207c23 */ /* 0x100fe20008010869 */
[----:B------:R-:W-:Y:S01]  /*7df0*/  FFMA.FTZ R30, R180, UR4, -R105 ;  /* 0x00000004b41e7c23 */ /* 0x000fe20008010869 */
[----:B------:R-:W-:Y:S01]  /*7e00*/  FFMA.FTZ R34, R176, UR4, -R25 ;  /* 0x00000004b0227c23 */ /* 0x000fe20008010819 */
[----:B------:R-:W-:Y:S01]  /*7e10*/  FMUL.FTZ R101, R6, UR4 ;  /* 0x0000000406657c20 */ /* 0x000fe20008410000 */
[----:B------:R-:W-:Y:S01]  /*7e20*/  MUFU.EX2 R103, R103 ;  /* 0x0000006700677308 */ /* 0x000fe20000000800 */
[----:B------:R-:W-:Y:S01]  /*7e30*/  FFMA.FTZ R107, R20, UR4, -R105 ;  /* 0x00000004146b7c23 */ /* 0x000fe20008010869 */
[----:B------:R-:W-:Y:S01]  /*7e40*/  FFMA.FTZ R115, R114, UR4, -R25 ;  /* 0x0000000472737c23 */ /* 0x000fe20008010819 */
[----:B------:R-:W-:Y:S01]  /*7e50*/  FFMA.FTZ R109, R112, UR4, -R105 ;  /* 0x00000004706d7c23 */ /* 0x000fe20008010869 */
[----:B------:R-:W2:Y:S01]  /*7e60*/  MUFU.EX2 R32, R32 ;  /* 0x0000002000207308 */ /* 0x000ea20000000800 */
[--C-:B------:R-:W-:Y:S01]  /*7e70*/  FFMA.FTZ R111, R116, UR4, -R25.reuse ;  /* 0x00000004746f7c23 */ /* 0x100fe20008010819 */
[----:B------:R-:W-:Y:S01]  /*7e80*/  FFMA.FTZ R113, R118, UR4, -R25 ;  /* 0x0000000476717c23 */ /* 0x000fe20008010819 */
[----:B------:R-:W-:Y:S01]  /*7e90*/  FFMA.FTZ R172, R172, UR4, -R105 ;  /* 0x00000004acac7c23 */ /* 0x000fe20008010869 */
[----:B------:R-:W-:Y:S01]  /*7ea0*/  MUFU.EX2 R31, R31 ;  /* 0x0000001f001f7308 */ /* 0x000fe20000000800 */
[----:B------:R-:W-:Y:S01]  /*7eb0*/  FFMA.FTZ R170, R170, UR4, -R25 ;  /* 0x00000004aaaa7c23 */ /* 0x000fe20008010819 */
[--C-:B------:R-:W-:Y:S01]  /*7ec0*/  FFMA.FTZ R122, R168, UR4, -R105.reuse ;  /* 0x00000004a87a7c23 */ /* 0x100fe20008010869 */
[----:B------:R-:W-:Y:S01]  /*7ed0*/  FFMA.FTZ R117, R162, UR4, -R105 ;  /* 0x00000004a2757c23 */ /* 0x000fe20008010869 */
[----:B------:R-:W3:Y:S01]  /*7ee0*/  MUFU.EX2 R30, R30 ;  /* 0x0000001e001e7308 */ /* 0x000ee20000000800 */
[--C-:B------:R-:W-:Y:S01]  /*7ef0*/  FFMA.FTZ R119, R126, UR4, -R25.reuse ;  /* 0x000000047e777c23 */ /* 0x100fe20008010819 */
[----:B------:R-:W-:Y:S01]  /*7f00*/  FFMA.FTZ R121, R120, UR4, -R25 ;  /* 0x0000000478797c23 */ /* 0x000fe20008010819 */
[----:B------:R-:W-:Y:S01]  /*7f10*/  FFMA.FTZ R130, R130, UR4, -R105 ;  /* 0x0000000482827c23 */ /* 0x000fe20008010869 */
[----:B------:R-:W4:Y:S01]  /*7f20*/  MUFU.EX2 R29, R29 ;  /* 0x0000001d001d7308 */ /* 0x000f220000000800 */
[--C-:B------:R-:W-:Y:S01]  /*7f30*/  FFMA.FTZ R123, R124, UR4, -R25.reuse ;  /* 0x000000047c7b7c23 */ /* 0x100fe20008010819 */
[----:B--2---:R-:W-:Y:S01]  /*7f40*/  F2FP.BF16.F32.PACK_AB R4, R32, R103 ;  /* 0x000000672004723e */ /* 0x004fe200000010ff */
[--C-:B------:R-:W-:Y:S01]  /*7f50*/  FFMA.FTZ R128, R128, UR4, -R25.reuse ;  /* 0x0000000480807c23 */ /* 0x100fe20008010819 */
[----:B------:R-:W-:Y:S01]  /*7f60*/  MUFU.EX2 R33, R33 ;  /* 0x0000002100217308 */ /* 0x000fe20000000800 */
[--C-:B------:R-:W-:Y:S01]  /*7f70*/  FFMA.FTZ R125, R106, UR4, -R25.reuse ;  /* 0x000000046a7d7c23 */ /* 0x100fe20008010819 */
[--C-:B------:R-:W-:Y:S01]  /*7f80*/  FFMA.FTZ R35, R35, UR4, -R25.reuse ;  /* 0x0000000423237c23 */ /* 0x100fe20008010819 */
[----:B------:R-:W-:Y:S01]  /*7f90*/  FFMA.FTZ R26, R26, UR4, -R25 ;  /* 0x000000041a1a7c23 */ /* 0x000fe20008010819 */
[----:B------:R-:W2:Y:S01]  /*7fa0*/  MUFU.EX2 R34, R34 ;  /* 0x0000002200227308 */ /* 0x000ea20000000800 */
[----:B------:R-:W-:-:S02]  /*7fb0*/  @P0 IADD3 R132, PT, PT, R132, -0x3, RZ ;  /* 0xfffffffd84840810 */ /* 0x000fc40007ffe0ff */
[----:B---3--:R-:W-:Y:S01]  /*7fc0*/  F2FP.BF16.F32.PACK_AB R6, R30, R31 ;  /* 0x0000001f1e06723e */ /* 0x008fe200000010ff */
[----:B------:R-:W3:Y:S01]  /*7fd0*/  MUFU.EX2 R101, R101 ;  /* 0x0000006500657308 */ /* 0x000ee20000000800 */
[----:B----4-:R-:W-:-:S03]  /*7fe0*/  F2FP.BF16.F32.PACK_AB R5, R29, R102 ;  /* 0x000000661d05723e */ /* 0x010fc600000010ff */
[----:B------:R-:W4:Y:S04]  /*7ff0*/  MUFU.EX2 R100, R100 ;  /* 0x0000006400647308 */ /* 0x000f280000000800 */
[----:B------:R-:W-:Y:S01]  /*8000*/  MUFU.EX2 R112, R172 ;  /* 0x000000ac00707308 */ /* 0x000fe20000000800 */
[----:B--2---:R-:W-:-:S03]  /*8010*/  F2FP.BF16.F32.PACK_AB R7, R34, R33 ;  /* 0x000000212207723e */ /* 0x004fc600000010ff */
[----:B------:R-:W2:Y:S01]  /*8020*/  MUFU.EX2 R109, R109 ;  /* 0x0000006d006d7308 */ /* 0x000ea20000000800 */
[-C--:B---3--:R-:W-:Y:S01]  /*8030*/  FMUL.FTZ R96, R96, R101.reuse ;  /* 0x0000006560607220 */ /* 0x088fe20000410000 */
[-C--:B------:R-:W-:Y:S01]  /*8040*/  FMUL.FTZ R97, R97, R101.reuse ;  /* 0x0000006561617220 */ /* 0x080fe20000410000 */
[-C--:B------:R-:W-:Y:S01]  /*8050*/  FMUL.FTZ R92, R92, R101.reuse ;  /* 0x000000655c5c7220 */ /* 0x080fe20000410000 */
[-C--:B------:R-:W-:Y:S01]  /*8060*/  FMUL.FTZ R93, R93, R101.reuse ;  /* 0x000000655d5d7220 */ /* 0x080fe20000410000 */
[-C--:B----4-:R-:W-:Y:S01]  /*8070*/  FMUL.FTZ R98, R98, R100.reuse ;  /* 0x0000006462627220 */ /* 0x090fe20000410000 */
        /* <DEDUP_REMOVED lines=66> */
[----:B------:R5:W-:Y:S01]  /*84a0*/  MUFU.EX2 R116, R115 ;  /* 0x0000007300747308 */ /* 0x000be20000000800 */
[-C--:B------:R-:W-:Y:S01]  /*84b0*/  FMUL.FTZ R90, R90, R100.reuse ;  /* 0x000000645a5a7220 */ /* 0x080fe20000410000 */
[-C--:B------:R-:W-:Y:S01]  /*84c0*/  FMUL.FTZ R91, R91, R100.reuse ;  /* 0x000000645b5b7220 */ /* 0x080fe20000410000 */
[-C--:B------:R-:W-:Y:S01]  /*84d0*/  FMUL.FTZ R84, R84, R101.reuse ;  /* 0x0000006554547220 */ /* 0x080fe20000410000 */
[----:B------:R-:W2:Y:S01]  /*84e0*/  MUFU.EX2 R111, R111 ;  /* 0x0000006f006f7308 */ /* 0x000ea20000000800 */
[-C--:B------:R-:W-:Y:S01]  /*84f0*/  FMUL.FTZ R85, R85, R101.reuse ;  /* 0x0000006555557220 */ /* 0x080fe20000410000 */
[C---:B-1----:R-:W-:Y:S01]  /*8500*/  HMMA.16816.F32.BF16 R60, R4.reuse, R8, R60 ;  /* 0x00000008043c723c */ /* 0x042fe2000004183c */
[-C--:B------:R-:W-:Y:S01]  /*8510*/  FMUL.FTZ R86, R86, R100.reuse ;  /* 0x0000006456567220 */ /* 0x080fe20000410000 */
[----:B------:R-:W-:Y:S01]  /*8520*/  MUFU.EX2 R118, R170 ;  /* 0x000000aa00767308 */ /* 0x000fe20000000800 */
[-C--:B------:R-:W-:Y:S01]  /*8530*/  FMUL.FTZ R87, R87, R100.reuse ;  /* 0x0000006457577220 */ /* 0x080fe20000410000 */
[----:B------:R-:W-:Y:S01]  /*8540*/  FFMA.FTZ R101, R166, R101, R103 ;  /* 0x00000065a6657223 */ /* 0x000fe20000010067 */
[----:B------:R-:W-:Y:S01]  /*8550*/  FFMA.FTZ R100, R165, R100, R102 ;  /* 0x00000064a5647223 */ /* 0x000fe20000010066 */
[----:B------:R-:W-:Y:S02]  /*8560*/  MUFU.EX2 R113, R113 ;  /* 0x0000007100717308 */ /* 0x000fe40000000800 */
[C---:B------:R-:W-:Y:S01]  /*8570*/  HMMA.16816.F32.BF16 R64, R4.reuse, R10, R64 ;  /* 0x0000000a0440723c */ /* 0x040fe20000041840 */
[----:B------:R-:W1:Y:S01]  /*8580*/  LDSM.16.MT88.4 R8, [R136+0xa000] ;  /* 0x00a000008808783b */ /* 0x000e620000004200 */
[----:B-----5:R-:W-:Y:S01]  /*8590*/  FFMA.FTZ R115, R164, UR4, -R105 ;  /* 0x00000004a4737c23 */ /* 0x020fe20008010869 */
[----:B------:R-:W-:Y:S01]  /*85a0*/  MUFU.EX2 R122, R122 ;  /* 0x0000007a007a7308 */ /* 0x000fe20000000800 */
[----:B------:R-:W-:Y:S01]  /*85b0*/  FADD.FTZ R32, R32, R101 ;  /* 0x0000006520207221 */ /* 0x000fe20000010000 */
[----:B------:R-:W-:Y:S01]  /*85c0*/  FADD.FTZ R100, R29, R100 ;  /* 0x000000641d647221 */ /* 0x000fe20000010000 */
[----:B------:R-:W-:Y:S01]  /*85d0*/  MOV R101, R28 ;  /* 0x0000001c00657202 */ /* 0x000fe20000000f00 */
[----:B------:R-:W-:Y:S01]  /*85e0*/  MUFU.EX2 R117, R117 ;  /* 0x0000007500757308 */ /* 0x000fe20000000800 */
[C---:B----4-:R-:W-:Y:S01]  /*85f0*/  HMMA.16816.F32.BF16 R68, R4.reuse, R16, R68 ;  /* 0x000000100444723c */ /* 0x050fe20000041844 */
[----:B------:R-:W-:Y:S01]  /*8600*/  FFMA.FTZ R16, R22, UR4, -R105 ;  /* 0x0000000416107c23 */ /* 0x000fe20008010869 */
[----:B------:R-:W-:Y:S01]  /*8610*/  FADD.FTZ R31, R31, R32 ;  /* 0x000000201f1f7221 */ /* 0x000fe20000010000 */
[----:B------:R-:W4:Y:S01]  /*8620*/  LDSM.16.MT88.4 R20, [R142+0x8800] ;  /* 0x008800008e14783b */ /* 0x000f220000004200 */
[----:B------:R-:W-:Y:S01]  /*8630*/  MUFU.EX2 R115, R115 ;  /* 0x0000007300737308 */ /* 0x000fe20000000800 */
[----:B------:R-:W-:Y:S01]  /*8640*/  FADD.FTZ R33, R33, R100 ;  /* 0x0000006421217221 */ /* 0x000fe20000010000 */
[----:B------:R-:W-:Y:S01]  /*8650*/  FADD.FTZ R31, R30, R31 ;  /* 0x0000001f1e1f7221 */ /* 0x000fe20000010000 */
[-C--:B------:R-:W-:Y:S01]  /*8660*/  MOV R100, R3.reuse ;  /* 0x0000000300647202 */ /* 0x080fe20000000f00 */
[----:B------:R-:W-:Y:S01]  /*8670*/  HMMA.16816.F32.BF16 R72, R4, R18, R72 ;  /* 0x000000120448723c */ /* 0x000fe20000041848 */
[----:B------:R5:W2:Y:S01]  /*8680*/  MUFU.EX2 R114, R16 ;  /* 0x0000001000727308 */ /* 0x000aa20000000800 */
[----:B------:R-:W-:Y:S01]  /*8690*/  FADD.FTZ R33, R34, R33 ;  /* 0x0000002122217221 */ /* 0x000fe20000010000 */
[----:B------:R-:W-:-:S02]  /*86a0*/  @P0 MOV R100, R3 ;  /* 0x0000000300640202 */ /* 0x000fc40000000f00 */
[----:B------:R-:W-:Y:S01]  /*86b0*/  MUFU.EX2 R124, R130 ;  /* 0x00000082007c7308 */ /* 0x000fe20000000800 */
[----:B------:R-:W-:Y:S02]  /*86c0*/  @P0 MOV R101, R28 ;  /* 0x0000001c00650202 */ /* 0x000fe40000000f00 */
[C---:B---3--:R-:W-:Y:S01]  /*86d0*/  HMMA.16816.F32.BF16 R76, R4.reuse, R12, R76 ;  /* 0x0000000c044c723c */ /* 0x048fe2000004184c */
[----:B------:R3:W-:Y:S04]  /*86e0*/  MUFU.EX2 R126, R123 ;  /* 0x0000007b007e7308 */ /* 0x0007e80000000800 */
[----:B------:R-:W4:Y:S01]  /*86f0*/  MUFU.EX2 R119, R119 ;  /* 0x0000007700777308 */ /* 0x000f220000000800 */
[----:B-----5:R-:W-:Y:S02]  /*8700*/  LDSM.16.MT88.4 R16, [R137+0x8800] ;  /* 0x008800008910783b */ /* 0x020fe40000004200 */
[----:B------:R-:W-:Y:S01]  /*8710*/  HMMA.16816.F32.BF16 R80, R4, R14, R80 ;  /* 0x0000000e0450723c */ /* 0x000fe20000041850 */
[----:B------:R-:W-:Y:S01]  /*8720*/  MUFU.EX2 R120, R128 ;  /* 0x0000008000787308 */ /* 0x000fe20000000800 */
[----:B------:R-:W5:Y:S03]  /*8730*/  LDSM.16.MT88.4 R12, [R138+0x8800] ;  /* 0x008800008a0c783b */ /* 0x000f660000004200 */
[----:B------:R-:W5:Y:S01]  /*8740*/  MUFU.EX2 R121, R121 ;  /* 0x0000007900797308 */ /* 0x000f620000000800 */
[----:B---3--:R-:W-:-:S02]  /*8750*/  FFMA.FTZ R123, R108, UR4, -R105 ;  /* 0x000000046c7b7c23 */ /* 0x008fc40008010869 */
[C---:B-1----:R-:W-:Y:S01]  /*8760*/  HMMA.16816.F32.BF16 R88, R4.reuse, R8, R88 ;  /* 0x000000080458723c */ /* 0x042fe20000041858 */
[----:B------:R-:W-:Y:S01]  /*8770*/  FFMA.FTZ R108, R27, UR4, -R105 ;  /* 0x000000041b6c7c23 */ /* 0x000fe20008010869 */
[----:B------:R1:W-:Y:S04]  /*8780*/  MUFU.EX2 R106, R26 ;  /* 0x0000001a006a7308 */ /* 0x0003e80000000800 */
[----:B------:R-:W-:Y:S02]  /*8790*/  MUFU.EX2 R123, R123 ;  /* 0x0000007b007b7308 */ /* 0x000fe40000000800 */
[----:B------:R-:W-:Y:S01]  /*87a0*/  HMMA.16816.F32.BF16 R84, R4, R10, R84 ;  /* 0x0000000a0454723c */ /* 0x000fe20000041854 */
[----:B--2---:R-:W-:Y:S01]  /*87b0*/  F2FP.BF16.F32.PACK_AB R4, R109, R112 ;  /* 0x000000706d04723e */ /* 0x004fe200000010ff */
[----:B------:R-:W2:Y:S01]  /*87c0*/  LDSM.16.MT88.4 R8, [R136+0x8800] ;  /* 0x008800008808783b */ /* 0x000ea20000004200 */
[----:B------:R-:W-:Y:S01]  /*87d0*/  F2FP.BF16.F32.PACK_AB R5, R111, R116 ;  /* 0x000000746f05723e */ /* 0x000fe200000010ff */
[----:B------:R-:W-:Y:S01]  /*87e0*/  MUFU.EX2 R108, R108 ;  /* 0x0000006c006c7308 */ /* 0x000fe20000000800 */
[----:B------:R-:W-:Y:S01]  /*87f0*/  F2FP.BF16.F32.PACK_AB R6, R114, R107 ;  /* 0x0000006b7206723e */ /* 0x000fe200000010ff */
[----:B------:R-:W-:Y:S01]  /*8800*/  FADD.FTZ R112, R112, R31 ;  /* 0x0000001f70707221 */ /* 0x000fe20000010000 */
[----:B------:R-:W-:Y:S01]  /*8810*/  F2FP.BF16.F32.PACK_AB R7, R113, R118 ;  /* 0x000000767107723e */ /* 0x000fe200000010ff */
[----:B------:R-:W-:Y:S01]  /*8820*/  MUFU.EX2 R125, R125 ;  /* 0x0000007d007d7308 */ /* 0x000fe20000000800 */
[----:B------:R-:W-:Y:S01]  /*8830*/  FADD.FTZ R116, R116, R33 ;  /* 0x0000002174747221 */ /* 0x000fe20000010000 */
[----:B------:R-:W-:-:S02]  /*8840*/  FADD.FTZ R112, R109, R112 ;  /* 0x000000706d707221 */ /* 0x000fc40000010000 */
[----:B------:R-:W-:Y:S01]  /*8850*/  MUFU.EX2 R35, R35 ;  /* 0x0000002300237308 */ /* 0x000fe20000000800 */
[----:B------:R-:W-:Y:S01]  /*8860*/  FADD.FTZ R111, R111, R116 ;  /* 0x000000746f6f7221 */ /* 0x000fe20000010000 */
[C---:B----4-:R-:W-:Y:S01]  /*8870*/  HMMA.16816.F32.BF16 R96, R4.reuse, R20, R96 ;  /* 0x000000140460723c */ /* 0x050fe20000041860 */
[----:B------:R-:W-:Y:S02]  /*8880*/  FADD.FTZ R107, R107, R112 ;  /* 0x000000706b6b7221 */ /* 0x000fe40000010000 */
[----:B------:R-:W-:Y:S02]  /*8890*/  FADD.FTZ R118, R118, R111 ;  /* 0x0000006f76767221 */ /* 0x000fe40000010000 */
[----:B------:R-:W-:Y:S02]  /*88a0*/  FADD.FTZ R114, R114, R107 ;  /* 0x0000006b72727221 */ /* 0x000fe40000010000 */
[----:B------:R-:W-:Y:S01]  /*88b0*/  FADD.FTZ R113, R113, R118 ;  /* 0x0000007671717221 */ /* 0x000fe20000010000 */
        /* <DEDUP_REMOVED lines=45> */
[C---:B---3--:R-:W-:Y:S08]  /*8b90*/  HMMA.16816.F32.BF16 R52, R4.reuse, R20, R52 ;  /* 0x000000140434723c */ /* 0x048ff00000041834 */
[C---:B------:R-:W-:Y:S01]  /*8ba0*/  HMMA.16816.F32.BF16 R56, R4.reuse, R22, R56 ;  /* 0x000000160438723c */ /* 0x040fe20000041838 */
[----:B------:R-:W2:Y:S07]  /*8bb0*/  LDSM.16.MT88.4 R20, [R136+0xb000] ;  /* 0x00b000008814783b */ /* 0x000eae0000004200 */
[----:B----4-:R-:W-:Y:S01]  /*8bc0*/  HMMA.16816.F32.BF16 R68, R4, R12, R68 ;  /* 0x0000000c0444723c */ /* 0x010fe20000041844 */
[--C-:B------:R-:W-:Y:S01]  /*8bd0*/  FFMA.FTZ R12, R110, UR4, -R105.reuse ;  /* 0x000000046e0c7c23 */ /* 0x100fe20008010869 */
[----:B------:R-:W-:-:S03]  /*8be0*/  FFMA.FTZ R110, R104, UR4, -R105 ;  /* 0x00000004686e7c23 */ /* 0x000fc60008010869 */
[----:B------:R3:W4:Y:S03]  /*8bf0*/  MUFU.EX2 R104, R12 ;  /* 0x0000000c00687308 */ /* 0x0007260000000800 */
[C---:B------:R-:W-:Y:S01]  /*8c00*/  HMMA.16816.F32.BF16 R64, R4.reuse, R10, R64 ;  /* 0x0000000a0440723c */ /* 0x040fe20000041840 */
[----:B------:R-:W4:Y:S01]  /*8c10*/  MUFU.EX2 R105, R110 ;  /* 0x0000006e00697308 */ /* 0x000f220000000800 */
[----:B------:R-:W4:Y:S06]  /*8c20*/  LDSM.16.MT88.4 R8, [R142+0x9800] ;  /* 0x009800008e08783b */ /* 0x000f2c0000004200 */
[----:B-----5:R-:W-:Y:S01]  /*8c30*/  HMMA.16816.F32.BF16 R76, R4, R16, R76 ;  /* 0x00000010044c723c */ /* 0x020fe2000004184c */
[----:B------:R-:W-:-:S02]  /*8c40*/  FFMA.FTZ R16, R24, UR4, -R25 ;  /* 0x0000000418107c23 */ /* 0x000fc40008010819 */
[----:B-1----:R-:W-:Y:S02]  /*8c50*/  LDSM.16.MT88.4 R24, [R137+0x9800] ;  /* 0x009800008918783b */ /* 0x002fe40000004200 */
[----:B------:R1:W5:Y:S03]  /*8c60*/  MUFU.EX2 R110, R16 ;  /* 0x00000010006e7308 */ /* 0x0003660000000800 */
[C---:B------:R-:W-:Y:S01]  /*8c70*/  HMMA.16816.F32.BF16 R72, R4.reuse, R14, R72 ;  /* 0x0000000e0448723c */ /* 0x040fe20000041848 */
[----:B---3--:R-:W3:Y:S07]  /*8c80*/  LDSM.16.MT88.4 R12, [R138+0x9800] ;  /* 0x009800008a0c783b */ /* 0x008eee0000004200 */
[C---:B------:R-:W-:Y:S01]  /*8c90*/  HMMA.16816.F32.BF16 R80, R4.reuse, R18, R80 ;  /* 0x000000120450723c */ /* 0x040fe20000041850 */
[----:B-1----:R-:W1:Y:S07]  /*8ca0*/  LDSM.16.MT88.4 R16, [R142+0xb800] ;  /* 0x00b800008e10783b */ /* 0x002e6e0000004200 */
[C---:B--2---:R-:W-:Y:S08]  /*8cb0*/  HMMA.16816.F32.BF16 R88, R4.reuse, R20, R88 ;  /* 0x000000140458723c */ /* 0x044ff00000041858 */
[----:B------:R-:W-:Y:S01]  /*8cc0*/  HMMA.16816.F32.BF16 R84, R4, R22, R84 ;  /* 0x000000160454723c */ /* 0x000fe20000041854 */
[----:B----4-:R-:W-:Y:S01]  /*8cd0*/  F2FP.BF16.F32.PACK_AB R4, R104, R123 ;  /* 0x0000007b6804723e */ /* 0x010fe200000010ff */
[----:B------:R-:W2:Y:S01]  /*8ce0*/  LDSM.16.MT88.4 R20, [R136+0x9800] ;  /* 0x009800008814783b */ /* 0x000ea20000004200 */
        /* <DEDUP_REMOVED lines=21> */
[----:B------:R-:W-:Y:S01]  /*8e40*/  HMMA.16816.F32.BF16 R48, R4, R26, R48 ;  /* 0x0000001a0430723c */ /* 0x000fe20000041830 */
[----:B------:R-:W-:-:S07]  /*8e50*/  MOV R26, R2 ;  /* 0x00000002001a7202 */ /* 0x000fce0000000f00 */
        /* <DEDUP_REMOVED lines=10> */
.L_x_6449:
[----:B------:R-:W-:-:S07]  /*8f00*/  IADD3 R132, PT, PT, R26, -0x1, RZ ;  /* 0xffffffff1a847810 */ /* 0x000fce0007ffe0ff */
.L_x_6455:
[----:B------:R-:W-:-:S13]  /*8f10*/  ISETP.GE.AND P0, PT, R132, R149, PT ;  /* 0x000000958400720c */ /* 0x000fda0003f06270 */
[----:B------:R-:W-:Y:S05]  /*8f20*/  @!P0 BRA `(.L_x_6456) ;  /* 0x0000002c00b88947 */ /* 0x000fea0003800000 */
[----:B------:R-:W1:Y:S01]  /*8f30*/  S2R R162, SR_TID.X ;  /* 0x0000000000a27919 */ /* 0x000e620000002100 */
[----:B------:R-:W-:Y:S01]  /*8f40*/  ISETP.NE.U32.AND P3, PT, RZ, UR12, PT ;  /* 0x0000000cff007c0c */ /* 0x000fe2000bf65070 */
[----:B------:R-:W-:Y:S01]  /*8f50*/  IMAD.MOV.U32 R159, RZ, RZ, RZ ;  /* 0x000000ffff9f7224 */ /* 0x000fe200078e00ff */
[C---:B------:R-:W-:Y:S01]  /*8f60*/  SHF.L.U32 R163, R132.reuse, 0x6, RZ ;  /* 0x0000000684a37819 */ /* 0x040fe200000006ff */
[----:B------:R-:W-:Y:S01]  /*8f70*/  IMAD.MOV.U32 R3, RZ, RZ, R100 ;  /* 0x000000ffff037224 */ /* 0x000fe200078e0064 */
[----:B------:R-:W-:Y:S01]  /*8f80*/  ISETP.NE.AND.EX P3, PT, RZ, UR13, PT, P3 ;  /* 0x0000000dff007c0c */ /* 0x000fe2000bf65330 */
[----:B------:R-:W-:Y:S01]  /*8f90*/  IMAD.MOV.U32 R2, RZ, RZ, R101 ;  /* 0x000000ffff027224 */ /* 0x000fe200078e0065 */
[----:B------:R-:W2:Y:S01]  /*8fa0*/  LDCU UR10, c[0x0][0x440] ;  /* 0x00008800ff0a77ac */ /* 0x000ea20008000800 */
[----:B------:R-:W-:Y:S01]  /*8fb0*/  VIADD R164, R132, 0x1 ;  /* 0x0000000184a47836 */ /* 0x000fe20000000000 */
[----:B------:R-:W3:Y:S01]  /*8fc0*/  LDCU UR4, c[0x0][0x45c] ;  /* 0x00008b80ff0477ac */ /* 0x000ee20008000800 */
[----:B------:R-:W4:Y:S08]  /*8fd0*/  LDCU.64 UR6, c[0x0][0x3a0] ;  /* 0x00007400ff0677ac */ /* 0x000f300008000a00 */
[----:B------:R-:W-:Y:S01]  /*8fe0*/  @!P3 IADD3 R159, P4, PT, RZ, -R159, RZ ;  /* 0x8000009fff9fb210 */ /* 0x000fe20007f9e0ff */
[----:B------:R-:W2:Y:S01]  /*8ff0*/  LDCU.64 UR8, c[0x0][0x3a8] ;  /* 0x00007500ff0877ac */ /* 0x000ea20008000a00 */
[----:B-1----:R-:W-:-:S05]  /*9000*/  IMAD.SHL.U32 R162, R162, 0x2, RZ ;  /* 0x00000002a2a27824 */ /* 0x002fca00078e00ff */
[----:B------:R-:W-:-:S04]  /*9010*/  LOP3.LUT R162, R162, 0x6, RZ, 0xc0, !PT ;  /* 0x00000006a2a27812 */ /* 0x000fc800078ec0ff */
[C---:B------:R-:W-:Y:S02]  /*9020*/  LOP3.LUT R162, R163.reuse, 0x20, R162, 0xfe, !PT ;  /* 0x00000020a3a27812 */ /* 0x040fe400078efea2 */
[----:B--234-:R-:W-:-:S07]  /*9030*/  IADD3 R163, PT, PT, R163, 0x40, RZ ;  /* 0x00000040a3a37810 */ /* 0x01cfce0007ffe0ff */
.L_x_6460:
[----:B------:R-:W-:Y:S01]  /*9040*/  ISETP.GE.AND P2, PT, R156, UR10, PT ;  /* 0x0000000a9c007c0c */ /* 0x000fe2000bf46270 */
        /* <DEDUP_REMOVED lines=14> */
[----:B------:R-:W2:Y:S01]  /*9130*/  LDC R6, c[0x0][0x4f0] ;  /* 0x00013c00ff067b82 */ /* 0x000ea20000000800 */
[----:B------:R-:W-:Y:S03]  /*9140*/  MOV R12, RZ ;  /* 0x000000ff000c7202 */ /* 0x000fe60000000f00 */
[----:B------:R-:W-:Y:S04]  /*9150*/  IABS R10, R9 ;  /* 0x00000009000a7213 */ /* 0x000fe80000000000 */
[----:B------:R-:W3:Y:S01]  /*9160*/  LDC.64 R168, c[0x0][0x3c0] ;  /* 0x0000f000ffa87b82 */ /* 0x000ee20000000a00 */
        /* <DEDUP_REMOVED lines=38> */
[----:B------:R-:W2:Y:S01]  /*93d0*/  LDG.E R8, desc[UR16][R16.64] ;  /* 0x0000001010087981 */ /* 0x000ea2000c1e1900 */
[C---:B------:R-:W-:Y:S01]  /*93e0*/  LEA.HI.X.SX32 R15, R9.reuse, R161, 0x2, P0 ;  /* 0x000000a1090f7211 */ /* 0x040fe200000f16ff */
[----:B------:R-:W-:Y:S04]  /*93f0*/  IMAD.IADD R9, R9, 0x1, -R13 ;  /* 0x0000000109097824 */ /* 0x000fe800078e0a0d */
[----:B------:R-:W-:Y:S01]  /*9400*/  IMAD R9, R9, R6, -0x40 ;  /* 0xffffffc009097424 */ /* 0x000fe200078e0206 */
[----:B------:R-:W2:Y:S04]  /*9410*/  LDG.E R7, desc[UR16][R14.64] ;  /* 0x000000100e077981 */ /* 0x000ea8000c1e1900 */
[----:B------:R-:W-:Y:S05]  /*9420*/  SHF.R.S32.HI R11, RZ, 0x1f, R9 ;  /* 0x0000001fff0b7819 */ /* 0x000fea0000011409 */
[-C--:B---3--:R-:W-:Y:S02]  /*9430*/  IMAD R6, R11, R168.reuse, RZ ;  /* 0x000000a80b067224 */ /* 0x088fe400078e02ff */
[C---:B------:R-:W-:Y:S04]  /*9440*/  IMAD.WIDE.U32 R10, R9.reuse, R168, RZ ;  /* 0x000000a8090a7225 */ /* 0x040fe800078e00ff */
[----:B------:R-:W-:Y:S05]  /*9450*/  IMAD R6, R9, R169, R6 ;  /* 0x000000a909067224 */ /* 0x000fea00078e0206 */
[----:B------:R-:W-:Y:S01]  /*9460*/  IADD3 R11, PT, PT, R11, R6, RZ ;  /* 0x000000060b0b7210 */ /* 0x000fe20007ffe0ff */
[----:B--2---:R-:W-:Y:S04]  /*9470*/  IMAD.IADD R7, R8, 0x1, -R7 ;  /* 0x0000000108077824 */ /* 0x004fe800078e0a07 */
[C---:B------:R-:W-:Y:S01]  /*9480*/  IMAD.WIDE.U32 R10, R7.reuse, UR8, R10 ;  /* 0x00000008070a7c25 */ /* 0x040fe2000f8e000a */
[----:B------:R-:W-:Y:S02]  /*9490*/  SHF.R.S32.HI R8, RZ, 0x1f, R7 ;  /* 0x0000001fff087819 */ /* 0x000fe40000011407 */
[----:B------:R-:W-:Y:S03]  /*94a0*/  LEA R152, P0, R10, R5, 0x1 ;  /* 0x000000050a987211 */ /* 0x000fe600078008ff */
[----:B------:R-:W-:Y:S04]  /*94b0*/  IMAD R8, R8, UR8, RZ ;  /* 0x0000000808087c24 */ /* 0x000fe8000f8e02ff */
[----:B------:R-:W-:Y:S04]  /*94c0*/  IMAD R8, R7, UR9, R8 ;  /* 0x0000000907087c24 */ /* 0x000fe8000f8e0208 */
[----:B------:R-:W-:Y:S05]  /*94d0*/  IMAD.IADD R153, R11, 0x1, R8 ;  /* 0x000000010b997824 */ /* 0x000fea00078e0208 */
[----:B------:R-:W-:Y:S07]  /*94e0*/  LEA.HI.X R153, R10, R4, R153, 0x1, P0 ;  /* 0x000000040a997211 */ /* 0x000fee00000f0c99 */
.L_x_6457:
        /* <DEDUP_REMOVED lines=53> */
[----:B------:R-:W4:Y:S04]  /*9840*/  LDSM.16.M88.4 R112, [R146+UR5+0x5000] ;  /* 0x005000059270783b */ /* 0x000f280008000200 */
[----:B------:R-:W0:Y:S04]  /*9850*/  LDGDEPBAR ;  /* 0x00000000000079af */ /* 0x000e280000000000 */
[----:B------:R-:W5:Y:S04]  /*9860*/  LDSM.16.M88.4 R116, [R146+UR5+0x5800] ;  /* 0x005800059274783b */ /* 0x000f680008000200 */
[----:B------:R-:W-:Y:S04]  /*9870*/  LDSM.16.M88.4 R120, [R145] ;  /* 0x000000009178783b */ /* 0x000fe80000000200 */
[----:B------:R-:W2:Y:S04]  /*9880*/  LDSM.16.M88.4 R124, [R141+0x4000] ;  /* 0x004000008d7c783b */ /* 0x000ea80000000200 */
[----:B------:R-:W2:Y:S04]  /*9890*/  LDSM.16.M88.4 R128, [R141+0x4800] ;  /* 0x004800008d80783b */ /* 0x000ea80000000200 */
[----:B------:R-:W-:Y:S01]  /*98a0*/  LDSM.16.M88.4 R132, [R144] ;  /* 0x000000009084783b */ /* 0x000fe20000000200 */
[C---:B-1----:R-:W-:Y:S08]  /*98b0*/  HMMA.16816.F32.BF16 R4, R100.reuse, R104, RZ ;  /* 0x000000686404723c */ /* 0x042ff000000418ff */
[C---:B------:R-:W-:Y:S01]  /*98c0*/  HMMA.16816.F32.BF16 R8, R100.reuse, R106, RZ ;  /* 0x0000006a6408723c */ /* 0x040fe200000418ff */
[----:B------:R-:W1:Y:S07]  /*98d0*/  LDSM.16.M88.4 R104, [R141+0x5000] ;  /* 0x005000008d68783b */ /* 0x000e6e0000000200 */
[C---:B---3--:R-:W-:Y:S08]  /*98e0*/  HMMA.16816.F32.BF16 R12, R100.reuse, R108, RZ ;  /* 0x0000006c640c723c */ /* 0x048ff000000418ff */
[C---:B------:R-:W-:Y:S01]  /*98f0*/  HMMA.16816.F32.BF16 R16, R100.reuse, R110, RZ ;  /* 0x0000006e6410723c */ /* 0x040fe200000418ff */
[----:B------:R-:W3:Y:S07]  /*9900*/  LDSM.16.M88.4 R108, [R141+0x5800] ;  /* 0x005800008d6c783b */ /* 0x000eee0000000200 */
[C---:B----4-:R-:W-:Y:S08]  /*9910*/  HMMA.16816.F32.BF16 R20, R100.reuse, R112, RZ ;  /* 0x000000706414723c */ /* 0x050ff000000418ff */
[C---:B------:R-:W-:Y:S01]  /*9920*/  HMMA.16816.F32.BF16 R24, R100.reuse, R114, RZ ;  /* 0x000000726418723c */ /* 0x040fe200000418ff */
[----:B------:R-:W4:Y:S07]  /*9930*/  LDSM.16.M88.4 R112, [R140+0x4000] ;  /* 0x004000008c70783b */ /* 0x000f2e0000000200 */
[C---:B-----5:R-:W-:Y:S08]  /*9940*/  HMMA.16816.F32.BF16 R28, R100.reuse, R116, RZ ;  /* 0x00000074641c723c */ /* 0x060ff000000418ff */
[----:B------:R-:W-:Y:S01]  /*9950*/  HMMA.16816.F32.BF16 R32, R100, R118, RZ ;  /* 0x000000766420723c */ /* 0x000fe200000418ff */
[----:B------:R-:W5:Y:S04]  /*9960*/  LDSM.16.M88.4 R100, [R140+0x4800] ;  /* 0x004800008c64783b */ /* 0x000f680000000200 */
[----:B------:R-:W5:Y:S03]  /*9970*/  LDSM.16.M88.4 R116, [R140+0x5000] ;  /* 0x005000008c74783b */ /* 0x000f660000000200 */
        /* <DEDUP_REMOVED lines=16> */
[C---:B-----5:R-:W-:Y:S08]  /*9a80*/  HMMA.16816.F32.BF16 R12, R132.reuse, R100, R12 ;  /* 0x00000064840c723c */ /* 0x060ff0000004180c */
        /* <DEDUP_REMOVED lines=141> */
.L_x_6459:
        /* <DEDUP_REMOVED lines=49> */
.L_x_6458:
[C---:B-1----:R-:W-:Y:S01]  /*a670*/  IADD3 R100, PT, PT, R162.reuse, -0x1f, RZ ;  /* 0xffffffe1a2647810 */ /* 0x042fe20007ffe0ff */
[----:B------:R-:W-:Y:S01]  /*a680*/  LDSM.16.MT88.4 R108, [R138+0x8000] ;  /* 0x008000008a6c783b */ /* 0x000fe20000004200 */
[----:B------:R-:W-:Y:S02]  /*a690*/  I2FP.F32.S32 R103, R162 ;  /* 0x000000a200677245 */ /* 0x000fe40000201400 */
[----:B------:R-:W-:Y:S02]  /*a6a0*/  I2FP.F32.S32 R100, R100 ;  /* 0x0000006400647245 */ /* 0x000fe40000201400 */
[----:B------:R-:W-:Y:S01]  /*a6b0*/  IADD3 R101, PT, PT, R162, -0x20, RZ ;  /* 0xffffffe0a2657810 */ /* 0x000fe20007ffe0ff */
[CC--:B------:R-:W-:Y:S01]  /*a6c0*/  FFMA.FTZ R22, R0.reuse, R103.reuse, R22 ;  /* 0x0000006700167223 */ /* 0x0c0fe20000010016 */
[C---:B------:R-:W-:Y:S01]  /*a6d0*/  FFMA.FTZ R20, R0.reuse, R103, R20 ;  /* 0x0000006700147223 */ /* 0x040fe20000010014 */
[CC--:B------:R-:W-:Y:S01]  /*a6e0*/  FFMA.FTZ R7, R0.reuse, R100.reuse, R7 ;  /* 0x0000006400077223 */ /* 0x0c0fe20000010007 */
[----:B------:R-:W-:Y:S01]  /*a6f0*/  FFMA.FTZ R5, R0, R100, R5 ;  /* 0x0000006400057223 */ /* 0x000fe20000010005 */
[C---:B------:R-:W-:Y:S01]  /*a700*/  IADD3 R103, PT, PT, R162.reuse, -0x18, RZ ;  /* 0xffffffe8a2677810 */ /* 0x040fe20007ffe0ff */
[----:B------:R-:W-:Y:S01]  /*a710*/  LDSM.16.MT88.4 R112, [R137+0x8000] ;  /* 0x008000008970783b */ /* 0x000fe20000004200 */
[----:B------:R-:W-:Y:S02]  /*a720*/  IADD3 R100, PT, PT, R162, -0xf, RZ ;  /* 0xfffffff1a2647810 */ /* 0x000fe40007ffe0ff */
[----:B------:R-:W-:Y:S02]  /*a730*/  I2FP.F32.S32 R101, R101 ;  /* 0x0000006500657245 */ /* 0x000fe40000201400 */
[----:B------:R-:W-:Y:S02]  /*a740*/  I2FP.F32.S32 R103, R103 ;  /* 0x0000006700677245 */ /* 0x000fe40000201400 */
[----:B------:R-:W-:Y:S01]  /*a750*/  I2FP.F32.S32 R100, R100 ;  /* 0x0000006400647245 */ /* 0x000fe20000201400 */
[-C--:B------:R-:W-:Y:S01]  /*a760*/  FFMA.FTZ R6, R0, R101.reuse, R6 ;  /* 0x0000006500067223 */ /* 0x080fe20000010006 */
[----:B------:R-:W-:Y:S01]  /*a770*/  IADD3 R102, PT, PT, R162, -0x17, RZ ;  /* 0xffffffe9a2667810 */ /* 0x000fe20007ffe0ff */
[----:B------:R-:W-:Y:S01]  /*a780*/  FFMA.FTZ R4, R0, R101, R4 ;  /* 0x0000006500047223 */ /* 0x000fe20000010004 */
[----:B------:R-:W-:Y:S01]  /*a790*/  IADD3 R101, PT, PT, R162, -0x10, RZ ;  /* 0xfffffff0a2657810 */ /* 0x000fe20007ffe0ff */
[CC--:B------:R-:W-:Y:S01]  /*a7a0*/  FFMA.FTZ R10, R0.reuse, R103.reuse, R10 ;  /* 0x00000067000a7223 */ /* 0x0c0fe2000001000a */
[----:B------:R-:W-:Y:S01]  /*a7b0*/  I2FP.F32.S32 R102, R102 ;  /* 0x0000006600667245 */ /* 0x000fe20000201400 */
[C---:B------:R-:W-:Y:S01]  /*a7c0*/  FFMA.FTZ R8, R0.reuse, R103, R8 ;  /* 0x0000006700087223 */ /* 0x040fe20000010008 */
[CC--:B------:R-:W-:Y:S01]  /*a7d0*/  FFMA.FTZ R15, R0.reuse, R100.reuse, R15 ;  /* 0x00000064000f7223 */ /* 0x0c0fe2000001000f */
[----:B------:R-:W-:Y:S01]  /*a7e0*/  FFMA.FTZ R13, R0, R100, R13 ;  /* 0x00000064000d7223 */ /* 0x000fe2000001000d */
[----:B------:R-:W-:Y:S01]  /*a7f0*/  IADD3 R100, PT, PT, R162, 0x9, RZ ;  /* 0x00000009a2647810 */ /* 0x000fe20007ffe0ff */
[-C--:B------:R-:W-:Y:S01]  /*a800*/  FFMA.FTZ R11, R0, R102.reuse, R11 ;  /* 0x00000066000b7223 */ /* 0x080fe2000001000b */
[----:B------:R-:W-:Y:S01]  /*a810*/  IADD3 R103, PT, PT, R162, -0x8, RZ ;  /* 0xfffffff8a2677810 */ /* 0x000fe20007ffe0ff */
[C---:B------:R-:W-:Y:S01]  /*a820*/  FFMA.FTZ R9, R0.reuse, R102, R9 ;  /* 0x0000006600097223 */ /* 0x040fe20000010009 */
[----:B------:R-:W-:Y:S02]  /*a830*/  I2FP.F32.S32 R101, R101 ;  /* 0x0000006500657245 */ /* 0x000fe40000201400 */
[----:B------:R-:W-:Y:S02]  /*a840*/  I2FP.F32.S32 R100, R100 ;  /* 0x0000006400647245 */ /* 0x000fe40000201400 */
[----:B------:R-:W-:Y:S01]  /*a850*/  I2FP.F32.S32 R103, R103 ;  /* 0x0000006700677245 */ /* 0x000fe20000201400 */
[-C--:B------:R-:W-:Y:S01]  /*a860*/  FFMA.FTZ R14, R0, R101.reuse, R14 ;  /* 0x00000065000e7223 */ /* 0x080fe2000001000e */
[----:B------:R-:W-:Y:S01]  /*a870*/  IADD3 R102, PT, PT, R162, -0x7, RZ ;  /* 0xfffffff9a2667810 */ /* 0x000fe20007ffe0ff */
[----:B------:R-:W-:Y:S01]  /*a880*/  FFMA.FTZ R12, R0, R101, R12 ;  /* 0x00000065000c7223 */ /* 0x000fe2000001000c */
[----:B------:R-:W-:Y:S01]  /*a890*/  IADD3 R101, PT, PT, R162, 0x1, RZ ;  /* 0x00000001a2657810 */ /* 0x000fe20007ffe0ff */
[C---:B------:R-:W-:Y:S01]  /*a8a0*/  FFMA.FTZ R27, R0.reuse, R100, R27 ;  /* 0x00000064001b7223 */ /* 0x040fe2000001001b */
[----:B------:R-:W-:Y:S01]  /*a8b0*/  I2FP.F32.S32 R102, R102 ;  /* 0x0000006600667245 */ /* 0x000fe20000201400 */
[C---:B------:R-:W-:Y:S01]  /*a8c0*/  FFMA.FTZ R25, R0.reuse, R100, R25 ;  /* 0x0000006400197223 */ /* 0x040fe20000010019 */
[CC--:B------:R-:W-:Y:S01]  /*a8d0*/  FFMA.FTZ R18, R0.reuse, R103.reuse, R18 ;  /* 0x0000006700127223 */ /* 0x0c0fe20000010012 */
[----:B------:R-:W-:Y:S01]  /*a8e0*/  FFMA.FTZ R16, R0, R103, R16 ;  /* 0x0000006700107223 */ /* 0x000fe20000010010 */
[----:B------:R-:W-:Y:S01]  /*a8f0*/  IADD3 R103, PT, PT, R162, 0x8, RZ ;  /* 0x00000008a2677810 */ /* 0x000fe20007ffe0ff */
[C---:B------:R-:W-:Y:S01]  /*a900*/  FFMA.FTZ R19, R0.reuse, R102, R19 ;  /* 0x0000006600137223 */ /* 0x040fe20000010013 */
[----:B------:R-:W-:Y:S01]  /*a910*/  FMNMX3.FTZ R100, R3, R6, R7, !PT ;  /* 0x0000000603647276 */ /* 0x000fe20007810007 */
[----:B------:R-:W-:Y:S01]  /*a920*/  FFMA.FTZ R17, R0, R102, R17 ;  /* 0x0000006600117223 */ /* 0x000fe20000010011 */
[----:B------:R-:W-:Y:S02]  /*a930*/  I2FP.F32.S32 R101, R101 ;  /* 0x0000006500657245 */ /* 0x000fe40000201400 */
[----:B------:R-:W-:Y:S02]  /*a940*/  I2FP.F32.S32 R103, R103 ;  /* 0x0000006700677245 */ /* 0x000fe40000201400 */
[----:B------:R-:W-:Y:S01]  /*a950*/  FMNMX3.FTZ R100, R100, R10, R11, !PT ;  /* 0x0000000a64647276 */ /* 0x000fe2000781000b */
[-C--:B------:R-:W-:Y:S01]  /*a960*/  FFMA.FTZ R23, R0, R101.reuse, R23 ;  /* 0x0000006500177223 */ /* 0x080fe20000010017 */
[----:B------:R-:W-:Y:S01]  /*a970*/  IADD3 R102, PT, PT, R162, 0x10, RZ ;  /* 0x00000010a2667810 */ /* 0x000fe20007ffe0ff */
[----:B------:R-:W-:Y:S01]  /*a980*/  FFMA.FTZ R21, R0, R101, R21 ;  /* 0x0000006500157223 */ /* 0x000fe20000010015 */
[----:B------:R-:W-:Y:S01]  /*a990*/  FMNMX3.FTZ R104, R2, R4, R5, !PT ;  /* 0x0000000402687276 */ /* 0x000fe20007810005 */
[CC--:B------:R-:W-:Y:S01]  /*a9a0*/  FFMA.FTZ R26, R0.reuse, R103.reuse, R26 ;  /* 0x00000067001a7223 */ /* 0x0c0fe2000001001a */
[----:B------:R-:W-:Y:S01]  /*a9b0*/  I2FP.F32.S32 R101, R102 ;  /* 0x0000006600657245 */ /* 0x000fe20000201400 */
[----:B------:R-:W-:Y:S01]  /*a9c0*/  FFMA.FTZ R24, R0, R103, R24 ;  /* 0x0000006700187223 */ /* 0x000fe20000010018 */
        /* <DEDUP_REMOVED lines=8> */
[C---:B------:R-:W-:Y:S02]  /*aa50*/  IADD3 R101, PT, PT, R162.reuse, 0x18, RZ ;  /* 0x00000018a2657810 */ /* 0x040fe40007ffe0ff */
[----:B------:R-:W-:Y:S01]  /*aa60*/  IADD3 R102, PT, PT, R162, 0x19, RZ ;  /* 0x00000019a2667810 */ /* 0x000fe20007ffe0ff */
[-C--:B------:R-:W-:Y:S01]  /*aa70*/  FFMA.FTZ R31, R0, R103.reuse, R31 ;  /* 0x00000067001f7223 */ /* 0x080fe2000001001f */
[----:B------:R-:W-:Y:S01]  /*aa80*/  FMNMX3.FTZ R100, R100, R22, R23, !PT ;  /* 0x0000001664647276 */ /* 0x000fe20007810017 */
[----:B------:R-:W-:Y:S01]  /*aa90*/  FFMA.FTZ R29, R0, R103, R29 ;  /* 0x00000067001d7223 */ /* 0x000fe2000001001d */
[----:B------:R-:W-:Y:S02]  /*aaa0*/  FMNMX3.FTZ R104, R104, R16, R17, !PT ;  /* 0x0000001068687276 */ /* 0x000fe40007810011 */
[----:B------:R-:W-:Y:S02]  /*aab0*/  I2FP.F32.S32 R101, R101 ;  /* 0x0000006500657245 */ /* 0x000fe40000201400 */
[----:B------:R-:W-:Y:S02]  /*aac0*/  I2FP.F32.S32 R102, R102 ;  /* 0x0000006600667245 */ /* 0x000fe40000201400 */
        /* <DEDUP_REMOVED lines=183> */
[----:B------:R-:W-:Y:S01]  /*b640*/  ISETP.GT.AND P0, PT, R164, R149, PT ;  /* 0x00000095a400720c */ /* 0x000fe20003f04270 */
        /* <DEDUP_REMOVED lines=29> */
[----:B------:R-:W-:Y:S04]  /*b820*/  FADD.FTZ R135, R135, R134 ;  /* 0x0000008687877221 */ /* 0x000fe80000010000 */
[----:B------:R-:W-:Y:S01]  /*b830*/  FADD.FTZ R132, R132, R135 ;  /* 0x0000008784847221 */ /* 0x000fe20000010000 */
        /* <DEDUP_REMOVED lines=64> */
[----:B------:R-:W-:Y:S04]  /*bc40*/  FADD.FTZ R2, R169, R2 ;  /* 0x00000002a9027221 */ /* 0x000fe80000010000 */
        /* <DEDUP_REMOVED lines=28> */
.L_x_6456:
        /* <DEDUP_REMOVED lines=47> */
[----:B------:R-:W4:Y:S01]  /*c100*/  @P6 LDC R18, c[0x0][0x458] ;  /* 0x00011600ff126b82 */ /* 0x000f220000000800 */
[----:B------:R-:W-:Y:S01]  /*c110*/  IADD3 R15, PT, PT, R3, 0x10, RZ ;  /* 0x00000010030f7810 */ /* 0x000fe20007ffe0ff */
[----:B------:R-:W5:Y:S01]  /*c120*/  @P6 MUFU.LG2 R6, R6 ;  /* 0x0000000600066308 */ /* 0x000f620000000c00 */
        /* <DEDUP_REMOVED lines=90> */
[----:B------:R-:W-:Y:S01]  /*c6d0*/  STS.64 [R14+0x800], R42 ;  /* 0x0008002a0e007388 */ /* 0x000fe20000000a00 */
[----:B-----5:R-:W-:-:S03]  /*c6e0*/  @P6 FMUL.FTZ R6, R6, 0.69314718246459960938 ;  /* 0x3f31721806066820 */ /* 0x020fc60000410000 */
[----:B------:R-:W-:Y:S01]  /*c6f0*/  STS.64 [R13], R44 ;  /* 0x0000002c0d007388 */ /* 0x000fe20000000a00 */
[----:B------:R-:W5:Y:S03]  /*c700*/  LDC R7, c[0x0][0x3e0] ;  /* 0x0000f800ff077b82 */ /* 0x000f660000000800 */
[----:B------:R-:W-:Y:S04]  /*c710*/  STS.64 [R13+0x800], R46 ;  /* 0x0008002e0d007388 */ /* 0x000fe80000000a00 */
[----:B------:R-:W-:Y:S01]  /*c720*/  STS.64 [R15], R48 ;  /* 0x000000300f007388 */ /* 0x000fe20000000a00 */
[----:B------:R-:W1:Y:S03]  /*c730*/  @P3 LDC R19, c[0x0][0x458] ;  /* 0x00011600ff133b82 */ /* 0x000e660000000800 */
[----:B------:R-:W-:Y:S01]  /*c740*/  STS.64 [R15+0x800], R50 ;  /* 0x000800320f007388 */ /* 0x000fe20000000a00 */
[----:B---3--:R-:W-:-:S03]  /*c750*/  @P3 FMUL.FTZ R5, R5, 0.69314718246459960938 ;  /* 0x3f31721805053820 */ /* 0x008fc60000410000 */
[----:B------:R-:W-:Y:S01]  /*c760*/  STS.64 [R16], R52 ;  /* 0x0000003410007388 */ /* 0x000fe20000000a00 */
[----:B--2---:R-:W-:-:S03]  /*c770*/  IMAD R8, R8, UR6, R157 ;  /* 0x0000000608087c24 */ /* 0x004fc6000f8e029d */
[----:B------:R-:W-:Y:S04]  /*c780*/  STS.64 [R16+0x800], R54 ;  /* 0x0008003610007388 */ /* 0x000fe80000000a00 */
[----:B------:R-:W-:Y:S04]  /*c790*/  STS.64 [R17], R56 ;  /* 0x0000003811007388 */ /* 0x000fe80000000a00 */
[----:B------:R-:W-:Y:S04]  /*c7a0*/  STS.64 [R17+0x800], R58 ;  /* 0x0008003a11007388 */ /* 0x000fe80000000a00 */
[----:B------:R-:W-:Y:S04]  /*c7b0*/  STS.64 [R10+0x4000], R60 ;  /* 0x0040003c0a007388 */ /* 0x000fe80000000a00 */
[----:B------:R2:W-:Y:S04]  /*c7c0*/  STS.64 [R10+0x4800], R62 ;  /* 0x0048003e0a007388 */ /* 0x0005e80000000a00 */
[----:B------:R-:W-:Y:S04]  /*c7d0*/  STS.64 [R11+0x4000], R64 ;  /* 0x004000400b007388 */ /* 0x000fe80000000a00 */
[----:B------:R-:W-:Y:S04]  /*c7e0*/  STS.64 [R11+0x4800], R66 ;  /* 0x004800420b007388 */ /* 0x000fe80000000a00 */
[----:B------:R3:W-:Y:S04]  /*c7f0*/  STS.64 [R12+0x4000], R68 ;  /* 0x004000440c007388 */ /* 0x0007e80000000a00 */
[----:B------:R1:W-:Y:S04]  /*c800*/  STS.64 [R12+0x4800], R70 ;  /* 0x004800460c007388 */ /* 0x0003e80000000a00 */
[----:B------:R1:W-:Y:S04]  /*c810*/  STS.64 [R14+0x4000], R72 ;  /* 0x004000480e007388 */ /* 0x0003e80000000a00 */
[----:B------:R1:W-:Y:S01]  /*c820*/  STS.64 [R14+0x4800], R74 ;  /* 0x0048004a0e007388 */ /* 0x0003e20000000a00 */
[----:B--2---:R-:W-:-:S03]  /*c830*/  IADD3 R10, PT, PT, -R157, RZ, RZ ;  /* 0x000000ff9d0a7210 */ /* 0x004fc60007ffe1ff */
[----:B------:R2:W-:Y:S04]  /*c840*/  STS.64 [R13+0x4000], R76 ;  /* 0x0040004c0d007388 */ /* 0x0005e80000000a00 */
[----:B------:R2:W-:Y:S01]  /*c850*/  STS.64 [R13+0x4800], R78 ;  /* 0x0048004e0d007388 */ /* 0x0005e20000000a00 */
[----:B-----5:R-:W-:-:S03]  /*c860*/  IMAD R10, R7, R10, UR5 ;  /* 0x00000005070a7e24 */ /* 0x020fc6000f8e020a */
[----:B------:R2:W-:Y:S01]  /*c870*/  STS.64 [R15+0x4000], R80 ;  /* 0x004000500f007388 */ /* 0x0005e20000000a00 */
[----:B------:R-:W-:Y:S01]  /*c880*/  IMAD R8, R8, R7, R10 ;  /* 0x0000000708087224 */ /* 0x000fe200078e020a */
[----:B---3--:R-:W-:Y:S02]  /*c890*/  MOV R69, 0xff800000 ;  /* 0xff80000000457802 */ /* 0x008fe40000000f00 */
[----:B------:R2:W-:Y:S01]  /*c8a0*/  STS.64 [R15+0x4800], R82 ;  /* 0x004800520f007388 */ /* 0x0005e20000000a00 */
[----:B------:R-:W-:Y:S01]  /*c8b0*/  IMAD R158, R8, R9, R158 ;  /* 0x00000009089e7224 */ /* 0x000fe200078e029e */
[----:B------:R-:W-:Y:S01]  /*c8c0*/  MOV R68, 0xff800000 ;  /* 0xff80000000447802 */ /* 0x000fe20000000f00 */
[----:B----4-:R-:W-:Y:S01]  /*c8d0*/  @P6 FFMA.FTZ R69, R101, R18, R6 ;  /* 0x0000001265456223 */ /* 0x010fe20000010006 */
[----:B------:R2:W-:Y:S01]  /*c8e0*/  STS.64 [R16+0x4000], R88 ;  /* 0x0040005810007388 */ /* 0x0005e20000000a00 */
[----:B-1----:R-:W-:Y:S01]  /*c8f0*/  @P3 FFMA.FTZ R68, R100, R19, R5 ;  /* 0x0000001364443223 */ /* 0x002fe20000010005 */
[----:B------:R-:W-:Y:S01]  /*c900*/  IMAD R71, R158, UR4, RZ ;  /* 0x000000049e477c24 */ /* 0x000fe2000f8e02ff */
[----:B------:R-:W-:Y:S01]  /*c910*/  IADD3 R73, PT, PT, R3, 0x28, RZ ;  /* 0x0000002803497810 */ /* 0x000fe20007ffe0ff */
[----:B------:R2:W-:Y:S01]  /*c920*/  STS.64 [R16+0x4800], R90 ;  /* 0x0048005a10007388 */ /* 0x0005e20000000a00 */
[----:B------:R-:W-:-:S03]  /*c930*/  SHF.L.U32 R75, R4, 0x3, RZ ;  /* 0x00000003044b7819 */ /* 0x000fc600000006ff */
[----:B------:R2:W-:Y:S01]  /*c940*/  STS.64 [R17+0x4000], R84 ;  /* 0x0040005411007388 */ /* 0x0005e20000000a00 */
[----:B------:R-:W-:-:S03]  /*c950*/  LOP3.LUT R75, R75, 0x1f80, RZ, 0xc0, !PT ;  /* 0x00001f804b4b7812 */ /* 0x000fc600078ec0ff */
        /* <DEDUP_REMOVED lines=29> */
.L_x_6462:
[----:B------:R-:W-:Y:S05]  /*cb30*/  BSYNC.RECONVERGENT B0 ;  /* 0x0000000000007941 */ /* 0x000fea0003800200 */
.L_x_6461:
        /* <DEDUP_REMOVED lines=18> */
.L_x_6464:
[----:B------:R-:W-:Y:S05]  /*cc60*/  BSYNC.RECONVERGENT B0 ;  /* 0x0000000000007941 */ /* 0x000fea0003800200 */
.L_x_6463:
        /* <DEDUP_REMOVED lines=17> */
.L_x_6466:
[----:B------:R-:W-:Y:S05]  /*cd80*/  BSYNC.RECONVERGENT B0 ;  /* 0x0000000000007941 */ /* 0x000fea0003800200 */
.L_x_6465:
        /* <DEDUP_REMOVED lines=16> */
.L_x_6468:
[----:B------:R-:W-:Y:S05]  /*ce90*/  BSYNC.RECONVERGENT B0 ;  /* 0x0000000000007941 */ /* 0x000fea0003800200 */
.L_x_6467:
        /* <DEDUP_REMOVED lines=13> */
.L_x_6470:
[----:B------:R-:W-:Y:S05]  /*cf70*/  BSYNC.RECONVERGENT B0 ;  /* 0x0000000000007941 */ /* 0x000fea0003800200 */
.L_x_6469:
        /* <DEDUP_REMOVED lines=13> */
.L_x_6472:
[----:B------:R-:W-:Y:S05]  /*d050*/  BSYNC.RECONVERGENT B0 ;  /* 0x0000000000007941 */ /* 0x000fea0003800200 */
.L_x_6471:
        /* <DEDUP_REMOVED lines=13> */
.L_x_6474:
[----:B------:R-:W-:Y:S05]  /*d130*/  BSYNC.RECONVERGENT B0 ;  /* 0x0000000000007941 */ /* 0x000fea0003800200 */
.L_x_6473:
        /* <DEDUP_REMOVED lines=13> */
.L_x_6476:
[----:B------:R-:W-:Y:S05]  /*d210*/  BSYNC.RECONVERGENT B0 ;  /* 0x0000000000007941 */ /* 0x000fea0003800200 */
.L_x_6475:
        /* <DEDUP_REMOVED lines=14> */
.L_x_6477:
        /* <DEDUP_REMOVED lines=16> */
.L_x_7258:


//--------------------- .text._ZN5flash24flash_fwd_splitkv_kernelI23Flash_fwd_kernel_traitsILi128ELi64ELi64ELi4ELb0ELb0EN7cutlass10bfloat16_tE19Flash_kernel_traitsILi128ELi64ELi64ELi4ES3_EELb1ELb0ELb1ELb0ELb0ELb1ELb1ELb0EEEvNS_16Flash_fwd_paramsE --------------------------
	.section	.text._ZN5flash24flash_fwd_splitkv_kernelI23Flash_fwd_kernel_traitsILi128ELi64ELi64ELi4ELb0ELb0EN7cutlass10bfloat16_tE19Flash_kernel_traitsILi128ELi64ELi64ELi4ES3_EELb1ELb0ELb1ELb0ELb0ELb1ELb1ELb0EEEvNS_16Flash_fwd_paramsE,"ax",@progbits
	.align	128
        .global         _ZN5flash24flash_fwd_splitkv_kernelI23Flash_fwd_kernel_traitsILi128ELi64ELi64ELi4ELb0ELb0EN7cutlass10bfloat16_tE19Flash_kernel_traitsILi128ELi64ELi64ELi4ES3_EELb1ELb0ELb1ELb0ELb0ELb1ELb1ELb0EEEvNS_16Flash_fwd_paramsE
        .type           _ZN5flash24flash_fwd_splitkv_kernelI23Flash_fwd_kernel_traitsILi128ELi64ELi64ELi4ELb0ELb0EN7cutlass10bfloat16_tE19Flash_kernel_traitsILi128ELi64ELi64ELi4ES3_EELb1ELb0ELb1ELb0ELb0ELb1ELb1ELb0EEEvNS_16Flash_fwd_paramsE,@function
        .size           _ZN5flash24flash_fwd_splitkv_kernelI23Flash_fwd_kernel_traitsILi128ELi64ELi64ELi4ELb0ELb0EN7cutlass10bfloat16_tE19Flash_kernel_traitsILi128ELi64ELi64ELi4ES3_EELb1ELb0ELb1ELb0ELb0ELb1ELb1ELb0EEEvNS_16Flash_fwd_paramsE,(.L_x_7259 - _ZN5flash24flash_fwd_splitkv_kernelI23Flash_fwd_kernel_traitsILi128ELi64ELi64ELi4ELb0ELb0EN7cutlass10bfloat16_tE19Flash_kernel_traitsILi128ELi64ELi64ELi4ES3_EELb1ELb0ELb1ELb0ELb0ELb1ELb1ELb0EEEvNS_16Flash_fwd_paramsE)
        .other          _ZN5flash24flash_fwd_splitkv_kernelI23Flash_fwd_kernel_traitsILi128ELi64ELi64ELi4ELb0ELb0EN7cutlass10bfloat16_tE19Flash_kernel_traitsILi128ELi64ELi64ELi4ES3_EELb1ELb0ELb1ELb0ELb0ELb1ELb1ELb0EEEvNS_16Flash_fwd_paramsE,@"STO_CUDA_ENTRY STV_DEFAULT"
_ZN5flash24flash_fwd_splitkv_kernelI23Flash_fwd_kernel_traitsILi128ELi64ELi64ELi4ELb0ELb0EN7cutlass10bfloat16_tE19Flash_kernel_traitsILi128ELi64ELi64ELi4ES3_EELb1ELb0ELb1ELb0ELb0ELb1ELb1ELb0EEEvNS_16Flash_fwd_paramsE:
.text._ZN5flash24flash_fwd_splitkv_kernelI23Flash_fwd_kernel_traitsILi128ELi64ELi64ELi4ELb0ELb0EN7cutlass10bfloat16_tE19Flash_kernel_traitsILi128ELi64ELi64ELi4ES3_EELb1ELb0ELb1ELb0ELb0ELb1ELb1ELb0EEEvNS_16Flash_fwd_paramsE:
        /* <DEDUP_REMOVED lines=46> */
[----:B------:R-:W-:-:S04]  /*02e0*/  @P3 IADD3.X R21, PT, PT, R6, UR7, RZ, P1, !PT ;  /* 0x0000000706153c10 */ /* 0x000fc80008ffe4ff */
        /* <DEDUP_REMOVED lines=21> */
.L_x_6478:
[----:B------:R-:W-:Y:S05]  /*0440*/  @!P3 EXIT ;  /* 0x000000000000b94d */ /* 0x000fea0003800000 */
[----:B------:R-:W3:Y:S01]  /*0450*/  LDC R8, c[0x0][0x374] ;  /* 0x0000dd00ff087b82 */ /* 0x000ee20000000800 */
[----:B------:R-:W4:Y:S01]  /*0460*/  LDCU UR14, c[0x0][0x508] ;  /* 0x0000a100ff0e77ac */ /* 0x000f220008000800 */
[----:B-----5:R-:W-:-:S06]  /*0470*/  @P2 IMAD.IADD R104, R13, 0x1, -R4 ;  /* 0x000000010d682824 */ /* 0x020fcc00078e0a04 */
[----:B------:R-:W4:Y:S08]  /*0480*/  LDC R2, c[0x0][0x438] ;  /* 0x00010e00ff027b82 */ /* 0x000f300000000800 */
[----:B--2---:R-:W2:Y:S01]  /*0490*/  @!P2 LDC R18, c[0x0][0x43c] ;  /* 0x00010f00ff12ab82 */ /* 0x004ea20000000800 */
[-C--:B---3--:R-:W-:Y:S02]  /*04a0*/  IABS R14, R8.reuse ;  /* 0x00000008000e7213 */ /* 0x088fe40000000000 */
[----:B------:R-:W-:-:S02]  /*04b0*/  IABS R19, R8 ;  /* 0x0000000800137213 */ /* 0x000fc40000000000 */
[----:B------:R-:W3:Y:S03]  /*04c0*/  I2F.RP R10, R14 ;  /* 0x0000000e000a7306 */ /* 0x000ee60000209400 */
[----:B------:R-:W-:Y:S02]  /*04d0*/  IMAD.MOV R19, RZ, RZ, -R19 ;  /* 0x000000ffff137224 */ /* 0x000fe400078e0a13 */
[----:B----4-:R-:W-:-:S05]  /*04e0*/  VIADD R2, R2, 0x3f ;  /* 0x0000003f02027836 */ /* 0x010fca0000000000 */
[----:B------:R-:W-:-:S04]  /*04f0*/  SHF.R.S32.HI R17, RZ, 0x1f, R2 ;  /* 0x0000001fff117819 */ /* 0x000fc80000011402 */
[----:B------:R-:W-:Y:S01]  /*0500*/  LEA.HI R17, R17, R2, RZ, 0x6 ;  /* 0x0000000211117211 */ /* 0x000fe200078f30ff */
[----:B---3--:R-:W3:Y:S03]  /*0510*/  MUFU.RCP R22, R10 ;  /* 0x0000000a00167308 */ /* 0x008ee60000001000 */
[----:B------:R-:W-:-:S05]  /*0520*/  LEA.HI.SX32 R17, R17, R8, 0x1a ;  /* 0x0000000811117211 */ /* 0x000fca00078fd2ff */
[----:B------:R-:W-:Y:S02]  /*0530*/  VIADD R17, R17, 0xffffffff ;  /* 0xffffffff11117836 */ /* 0x000fe40000000000 */
[----:B---3--:R-:W-:-:S03]  /*0540*/  VIADD R22, R22, 0xffffffe ;  /* 0x0ffffffe16167836 */ /* 0x008fc60000000000 */
[----:B------:R-:W-:Y:S02]  /*0550*/  IABS R10, R17 ;  /* 0x00000011000a7213 */ /* 0x000fe40000000000 */
[----:B------:R-:W-:Y:S01]  /*0560*/  LOP3.LUT R17, R17, R8, RZ, 0x3c, !PT ;  /* 0x0000000811117212 */ /* 0x000fe200078e3cff */
[----:B------:R-:W3:Y:S03]  /*0570*/  F2I.FTZ.U32.TRUNC.NTZ R23, R22 ;  /* 0x0000001600177305 */ /* 0x000ee6000021f000 */
[----:B------:R-:W-:Y:S01]  /*0580*/  ISETP.GE.AND P0, PT, R17, RZ, PT ;  /* 0x000000ff1100720c */ /* 0x000fe20003f06270 */
[----:B------:R-:W-:-:S04]  /*0590*/  IMAD.MOV R17, RZ, RZ, -R169 ;  /* 0x000000ffff117224 */ /* 0x000fc800078e0aa9 */
[----:B------:R-:W-:Y:S02]  /*05a0*/  IMAD R16, R11, R17, R16 ;  /* 0x000000110b107224 */ /* 0x000fe400078e0210 */
[----:B---3--:R-:W-:Y:S02]  /*05b0*/  IMAD.MOV R3, RZ, RZ, -R23 ;  /* 0x000000ffff037224 */ /* 0x008fe400078e0a17 */
[----:B------:R-:W-:Y:S02]  /*05c0*/  IMAD.MOV.U32 R22, RZ, RZ, RZ ;  /* 0x000000ffff167224 */ /* 0x000fe400078e00ff */
[----:B------:R-:W-:-:S04]  /*05d0*/  IMAD R3, R3, R14, RZ ;  /* 0x0000000e03037224 */ /* 0x000fc800078e02ff */
[----:B------:R-:W-:-:S06]  /*05e0*/  IMAD.HI.U32 R3, R23, R3, R22 ;  /* 0x0000000317037227 */ /* 0x000fcc00078e0016 */
[----:B------:R-:W-:Y:S02]  /*05f0*/  IMAD.HI.U32 R12, R3, R10, RZ ;  /* 0x0000000a030c7227 */ /* 0x000fe400078e00ff */
[----:B------:R-:W3:Y:S02]  /*0600*/  @!P2 LDC.64 R2, c[0x0][0x488] ;  /* 0x00012200ff02ab82 */ /* 0x000ee40000000a00 */
[----:B------:R-:W-:Y:S02]  /*0610*/  IMAD R19, R12, R19, R10 ;  /* 0x000000130c137224 */ /* 0x000fe400078e020a */
[----:B------:R-:W4:Y:S03]  /*0620*/  S2R R10, SR_CTAID.Y ;  /* 0x00000000000a7919 */ /* 0x000f260000002600 */
[----:B------:R-:W-:-:S13]  /*0630*/  ISETP.GT.U32.AND P1, PT, R14, R19, PT ;  /* 0x000000130e00720c */ /* 0x000fda0003f24070 */
[----:B------:R-:W-:Y:S02]  /*0640*/  @!P1 IMAD.IADD R19, R19, 0x1, -R14 ;  /* 0x0000000113139824 */ /* 0x000fe400078e0a0e */
[----:B------:R-:W-:Y:S01]  /*0650*/  @!P1 VIADD R12, R12, 0x1 ;  /* 0x000000010c0c9836 */ /* 0x000fe20000000000 */
[----:B------:R-:W-:Y:S02]  /*0660*/  ISETP.NE.AND P1, PT, R8, RZ, PT ;  /* 0x000000ff0800720c */ /* 0x000fe40003f25270 */
[----:B---3--:R-:W-:Y:S01]  /*0670*/  @!P2 ISETP.NE.U32.AND P3, PT, R2, RZ, PT ;  /* 0x000000ff0200a20c */ /* 0x008fe20003f65070 */
[----:B------:R-:W-:Y:S01]  /*0680*/  VIADD R2, R21, 0x1 ;  /* 0x0000000115027836 */ /* 0x000fe20000000000 */
[----:B------:R-:W-:Y:S02]  /*0690*/  ISETP.GE.U32.AND P4, PT, R19, R14, PT ;  /* 0x0000000e1300720c */ /* 0x000fe40003f86070 */
[----:B------:R-:W-:Y:S01]  /*06a0*/  @!P2 ISETP.NE.AND.EX P3, PT, R3, RZ, PT, P3 ;  /* 0x000000ff0300a20c */ /* 0x000fe20003f65330 */
[----:B------:R-:W-:-:S03]  /*06b0*/  IMAD R2, R2, 0x40, -R7 ;  /* 0x0000004002027824 */ /* 0x000fc600078e0a07 */
[----:B--2---:R-:W-:-:S04]  /*06c0*/  @!P2 SEL R18, R18, RZ, P3 ;  /* 0x000000ff1212a207 */ /* 0x004fc80001800000 */
[----:B-1----:R-:W-:-:S03]  /*06d0*/  @!P2 IADD3 R104, PT, PT, R18, R15, -R4 ;  /* 0x0000000f1268a210 */ /* 0x002fc60007ffe804 */
[----:B------:R-:W-:Y:S02]  /*06e0*/  @P4 VIADD R12, R12, 0x1 ;  /* 0x000000010c0c4836 */ /* 0x000fe40000000000 */
[----:B------:R-:W-:Y:S02]  /*06f0*/  VIADD R13, R104, 0x3f ;  /* 0x0000003f680d7836 */ /* 0x000fe40000000000 */
[----:B------:R-:W-:Y:S01]  /*0700*/  @!P0 IMAD.MOV R12, RZ, RZ, -R12 ;  /* 0x000000ffff0c8224 */ /* 0x000fe200078e0a0c */
[----:B------:R-:W-:Y:S02]  /*0710*/  @!P1 LOP3.LUT R12, RZ, R8, RZ, 0x33, !PT ;  /* 0x00000008ff0c9212 */ /* 0x000fe400078e33ff */
[----:B------:R-:W-:Y:S02]  /*0720*/  IADD3 R3, PT, PT, R13, UR14, R2 ;  /* 0x0000000e0d037c10 */ /* 0x000fe4000fffe002 */
[----:B------:R-:W-:Y:S01]  /*0730*/  SHF.R.S32.HI R8, RZ, 0x1f, R13 ;  /* 0x0000001fff087819 */ /* 0x000fe2000001140d */
[----:B----4-:R-:W-:Y:S01]  /*0740*/  IMAD R161, R12, R10, RZ ;  /* 0x0000000a0ca17224 */ /* 0x010fe200078e02ff */
[----:B------:R-:W-:Y:S01]  /*0750*/  SHF.R.S32.HI R14, RZ, 0x1f, R3 ;  /* 0x0000001fff0e7819 */ /* 0x000fe20000011403 */
[----:B------:R-:W1:Y:S01]  /*0760*/  S2R R2, SR_TID.X ;  /* 0x0000000000027919 */ /* 0x000e620000002100 */
[----:B------:R-:W-:-:S02]  /*0770*/  LEA.HI R8, R8, R13, RZ, 0x6 ;  /* 0x0000000d08087211 */ /* 0x000fc400078f30ff */
[----:B------:R-:W-:Y:S02]  /*0780*/  LEA.HI R14, R14, R3, RZ, 0x6 ;  /* 0x000000030e0e7211 */ /* 0x000fe400078f30ff */
[----:B------:R-:W-:Y:S02]  /*0790*/  SHF.R.S32.HI R8, RZ, 0x6, R8 ;  /* 0x00000006ff087819 */ /* 0x000fe40000011408 */
[----:B------:R-:W-:Y:S02]  /*07a0*/  SHF.R.S32.HI R14, RZ, 0x6, R14 ;  /* 0x00000006ff0e7819 */ /* 0x000fe4000001140e */
        /* <DEDUP_REMOVED lines=39> */
.L_x_6481:
[----:B------:R-:W-:Y:S05]  /*0a20*/  BSYNC.RECONVERGENT B0 ;  /* 0x0000000000007941 */ /* 0x000fea0003800200 */
.L_x_6480:
        /* <DEDUP_REMOVED lines=15> */
.L_x_6483:
[----:B------:R-:W-:Y:S05]  /*0b20*/  BSYNC.RECONVERGENT B0 ;  /* 0x0000000000007941 */ /* 0x000fea0003800200 */
.L_x_6482:
        /* <DEDUP_REMOVED lines=15> */
.L_x_6485:
[----:B------:R-:W-:Y:S05]  /*0c20*/  BSYNC.RECONVERGENT B0 ;  /* 0x0000000000007941 */ /* 0x000fea0003800200 */
.L_x_6484:
        /* <DEDUP_REMOVED lines=14> */
.L_x_6487:
[----:B------:R-:W-:Y:S05]  /*0d10*/  BSYNC.RECONVERGENT B0 ;  /* 0x0000000000007941 */ /* 0x000fea0003800200 */
.L_x_6486:
        /* <DEDUP_REMOVED lines=13> */
.L_x_6489:
[----:B------:R-:W-:Y:S05]  /*0df0*/  BSYNC.RECONVERGENT B0 ;  /* 0x0000000000007941 */ /* 0x000fea0003800200 */
.L_x_6488:
        /* <DEDUP_REMOVED lines=13> */
.L_x_6491:
[----:B------:R-:W-:Y:S05]  /*0ed0*/  BSYNC.RECONVERGENT B0 ;  /* 0x0000000000007941 */ /* 0x000fea0003800200 */
.L_x_6490:
        /* <DEDUP_REMOVED lines=13> */
.L_x_6493:
[----:B------:R-:W-:Y:S05]  /*0fb0*/  BSYNC.RECONVERGENT B0 ;  /* 0x0000000000007941 */ /* 0x000fea0003800200 */
.L_x_6492:
        /* <DEDUP_REMOVED lines=13> */
.L_x_6495:
[----:B------:R-:W-:Y:S05]  /*1090*/  BSYNC.RECONVERGENT B0 ;  /* 0x0000000000007941 */ /* 0x000fea0003800200 */
.L_x_6494:
        /* <DEDUP_REMOVED lines=32> */
.L_x_6479:
        /* <DEDUP_REMOVED lines=11> */
.L_x_6496:
        /* <DEDUP_REMOVED lines=100> */
.L_x_6497:
        /* <DEDUP_REMOVED lines=15> */
.L_x_6499:
[----:B------:R-:W3:Y:S01]  /*1a80*/  LDC.64 R102, c[0x0][0x3b8] ;  /* 0x0000ee00ff667b82 */ /* 0x000ee20000000a00 */
[----:B--2---:R-:W-:-:S05]  /*1a90*/  IADD3 R8, PT, PT, R4, R5, RZ ;  /* 0x0000000504087210 */ /* 0x004fca0007ffe0ff */
[C---:B---3--:R-:W-:Y:S02]  /*1aa0*/  IMAD R15, R8.reuse, R103, RZ ;  /* 0x00000067080f7224 */ /* 0x048fe400078e02ff */
[----:B------:R-:W-:-:S05]  /*1ab0*/  IMAD.WIDE.U32 R8, R8, R102, RZ ;  /* 0x0000006608087225 */ /* 0x000fca00078e00ff */
[----:B------:R-:W-:Y:S02]  /*1ac0*/  IADD3 R15, PT, PT, R9, R15, RZ ;  /* 0x0000000f090f7210 */ /* 0x000fe40007ffe0ff */
[----:B------:R-:W-:Y:S02]  /*1ad0*/  MOV R14, R8 ;  /* 0x00000008000e7202 */ /* 0x000fe40000000f00 */
.L_x_6500:
        /* <DEDUP_REMOVED lines=14> */
.L_x_6501:
[----:B------:R-:W2:Y:S01]  /*1bc0*/  LDC.64 R24, c[0x0][0x3c0] ;  /* 0x0000f000ff187b82 */ /* 0x000ea20000000a00 */
[----:B------:R-:W-:-:S05]  /*1bd0*/  IADD3 R4, PT, PT, R4, R5, RZ ;  /* 0x0000000504047210 */ /* 0x000fca0007ffe0ff */
[C---:B--2---:R-:W-:Y:S02]  /*1be0*/  IMAD R19, R4.reuse, R25, RZ ;  /* 0x0000001904137224 */ /* 0x044fe400078e02ff */
[----:B------:R-:W-:-:S05]  /*1bf0*/  IMAD.WIDE.U32 R4, R4, R24, RZ ;  /* 0x0000001804047225 */ /* 0x000fca00078e00ff */
[----:B------:R-:W-:Y:S02]  /*1c00*/  IADD3 R19, PT, PT, R5, R19, RZ ;  /* 0x0000001305137210 */ /* 0x000fe40007ffe0ff */
[----:B------:R-:W-:-:S07]  /*1c10*/  MOV R18, R4 ;  /* 0x0000000400127202 */ /* 0x000fce0000000f00 */
.L_x_6502:
        /* <DEDUP_REMOVED lines=47> */
.L_x_6498:
        /* <DEDUP_REMOVED lines=81> */
.L_x_6504:
[----:B------:R-:W-:Y:S05]  /*2420*/  BSYNC.RECONVERGENT B0 ;  /* 0x0000000000007941 */ /* 0x000fea0003800200 */
.L_x_6503:
        /* <DEDUP_REMOVED lines=28> */
.L_x_6506:
[----:B------:R-:W-:Y:S05]  /*25f0*/  BSYNC.RECONVERGENT B0 ;  /* 0x0000000000007941 */ /* 0x000fea0003800200 */
.L_x_6505:
        /* <DEDUP_REMOVED lines=31> */
.L_x_6508:
[----:B------:R-:W-:Y:S05]  /*27f0*/  BSYNC.RECONVERGENT B0 ;  /* 0x0000000000007941 */ /* 0x000fea0003800200 */
.L_x_6507:
        /* <DEDUP_REMOVED lines=30> */
.L_x_6510:
[----:B------:R-:W-:Y:S05]  /*29e0*/  BSYNC.RECONVERGENT B0 ;  /* 0x0000000000007941 */ /* 0x000fea0003800200 */
.L_x_6509:
        /* <DEDUP_REMOVED lines=17> */
.L_x_6512:
[----:B------:R-:W-:Y:S05]  /*2b00*/  BSYNC.RECONVERGENT B0 ;  /* 0x0000000000007941 */ /* 0x000fea0003800200 */
.L_x_6511:
        /* <DEDUP_REMOVED lines=17> */
.L_x_6514:
[----:B------:R-:W-:Y:S05]  /*2c20*/  BSYNC.RECONVERGENT B0 ;  /* 0x0000000000007941 */ /* 0x000fea0003800200 */
.L_x_6513:
        /* <DEDUP_REMOVED lines=19> */
.L_x_6516:
[----:B------:R-:W-:Y:S05]  /*2d60*/  BSYNC.RECONVERGENT B0 ;  /* 0x0000000000007941 */ /* 0x000fea0003800200 */
.L_x_6515:
        /* <DEDUP_REMOVED lines=17> */
.L_x_6518:
[----:B------:R-:W-:Y:S05]  /*2e80*/  BSYNC.RECONVERGENT B0 ;  /* 0x0000000000007941 */ /* 0x000fea0003800200 */
.L_x_6517:
        /* <DEDUP_REMOVED lines=17> */
[----:B------:R-:W-:Y:S02]  /*2fa0*/  LOP3.LUT R9, R96, 0x1c0, RZ, 0xc0, !PT ;  /* 0x000001c060097812 */ /* 0x000fe400078ec0ff */
[----:B------:R-:W-:Y:S01]  /*2fb0*/  IADD3 R12, PT, PT, R11, 0x1, R170 ;  /* 0x000000010b0c7810 */ /* 0x000fe20007ffe0aa */
[----:B------:R-:W-:Y:S01]  /*2fc0*/  IMAD.SHL.U32 R11, R2, 0x20, RZ ;  /* 0x00000020020b7824 */ /* 0x000fe200078e00ff */
[----:B------:R-:W-:-:S02]  /*2fd0*/  LOP3.LUT R9, R9, 0x38, R0, 0xf8, !PT ;  /* 0x0000003809097812 */ /* 0x000fc400078ef800 */
[----:B------:R-:W-:Y:S02]  /*2fe0*/  IADD3 R101, PT, PT, -R7, R12, R101 ;  /* 0x0000000c07657210 */ /* 0x000fe40007ffe165 */
[----:B------:R-:W-:Y:S02]  /*2ff0*/  LOP3.LUT R96, R96, 0x200, RZ, 0xc0, !PT ;  /* 0x0000020060607812 */ /* 0x000fe400078ec0ff */
[----:B------:R-:W-:Y:S02]  /*3000*/  SHF.R.U32.HI R7, RZ, 0x4, R2 ;  /* 0x00000004ff077819 */ /* 0x000fe40000011602 */
[----:B------:R-:W-:Y:S02]  /*3010*/  LOP3.LUT R100, R100, 0x6, RZ, 0xc0, !PT ;  /* 0x0000000664647812 */ /* 0x000fe400078ec0ff */
[----:B------:R-:W-:Y:S02]  /*3020*/  LOP3.LUT R12, R96, 0x7c00, R11, 0xf8, !PT ;  /* 0x00007c00600c7812 */ /* 0x000fe400078ef80b */
[----:B------:R-:W-:-:S02]  /*3030*/  LOP3.LUT R27, R9, 0x8, R14, 0x78, !PT ;  /* 0x00000008091b7812 */ /* 0x000fc400078e780e */
        /* <DEDUP_REMOVED lines=22> */
.L_x_6520:
[----:B------:R2:W-:Y:S04]  /*31a0*/  STS.128 [R167+0x8000], RZ ;  /* 0x008000ffa7007388 */ /* 0x0005e80000000c00 */
[----:B------:R2:W-:Y:S02]  /*31b0*/  STS.128 [R167+0xa000], RZ ;  /* 0x00a000ffa7007388 */ /* 0x0005e40000000c00 */
.L_x_6521:
[----:B------:R-:W-:Y:S05]  /*31c0*/  BSYNC.RECONVERGENT B0 ;  /* 0x0000000000007941 */ /* 0x000fea0003800200 */
.L_x_6519:
        /* <DEDUP_REMOVED lines=30> */
.L_x_6523:
[----:B------:R-:W-:Y:S05]  /*33b0*/  BSYNC.RECONVERGENT B0 ;  /* 0x0000000000007941 */ /* 0x000fea0003800200 */
.L_x_6522:
        /* <DEDUP_REMOVED lines=21> */
.L_x_6525:
[----:B------:R-:W-:Y:S05]  /*3510*/  BSYNC.RECONVERGENT B0 ;  /* 0x0000000000007941 */ /* 0x000fea0003800200 */
.L_x_6524:
        /* <DEDUP_REMOVED lines=19> */
.L_x_6527:
[----:B------:R-:W-:Y:S05]  /*3650*/  BSYNC.RECONVERGENT B0 ;  /* 0x0000000000007941 */ /* 0x000fea0003800200 */
.L_x_6526:
[----:B------:R-:W-:Y:S01]  /*3660*/  LDSM.16.M88.4 R20, [R159] ;  /* 0x000000009f14783b */ /* 0x000fe20000000200 */
[----:B------:R-:W-:Y:S01]  /*3670*/  R2P PR, R2, 0x6 ;  /* 0x0000000602007804 */ /* 0x000fe20000000000 */
[----:B------:R-:W-:Y:S01]  /*3680*/  IMAD.MOV.U32 R3, RZ, RZ, 0x20 ;  /* 0x00000020ff037424 */ /* 0x000fe200078e00ff */
[----:B------:R-:W5:Y:S01]  /*3690*/  LDCU UR8, c[0x0][0x50c] ;  /* 0x0000a180ff0877ac */ /* 0x000f620008000800 */
[----:B-1----:R-:W1:Y:S01]  /*36a0*/  LDSM.16.M88.4 R12, [R158+UR5+0x4000] ;  /* 0x004000059e0c783b */ /* 0x002e620008000200 */
[----:B----4-:R-:W-:Y:S01]  /*36b0*/  VIADD R4, R158, UR5 ;  /* 0x000000059e047c36 */ /* 0x010fe20008000000 */
[----:B------:R-:W-:Y:S01]  /*36c0*/  VIMNMX R130, PT, PT, R101, R104, PT ;  /* 0x0000006865827248 */ /* 0x000fe20003fe0100 */
[----:B------:R-:W-:Y:S01]  /*36d0*/  IMAD.MOV.U32 R2, RZ, RZ, 0x40 ;  /* 0x00000040ff027424 */ /* 0x000fe200078e00ff */
[----:B------:R-:W4:Y:S01]  /*36e0*/  LDSM.16.M88.4 R52, [R158+UR5+0x5000] ;  /* 0x005000059e34783b */ /* 0x000f220008000200 */
[----:B------:R-:W-:Y:S01]  /*36f0*/  SEL R3, R3, 0xffffffe0, !P1 ;  /* 0xffffffe003037807 */ /* 0x000fe20004800000 */
[----:B------:R-:W-:Y:S01]  /*3700*/  IMAD.IADD R131, R97, 0x1, R100 ;  /* 0x0000000161837824 */ /* 0x000fe200078e0264 */
[----:B------:R-:W-:Y:S01]  /*3710*/  VIADDMNMX R129, R101, 0x8, R104, PT ;  /* 0x0000000865817846 */ /* 0x000fe20003800168 */
[----:B------:R-:W2:Y:S01]  /*3720*/  LDSM.16.M88.4 R60, [R158+UR5+0x4800] ;  /* 0x004800059e3c783b */ /* 0x000ea20008000200 */
[----:B------:R-:W-:Y:S01]  /*3730*/  SEL R2, R2, 0xffffffc0, !P2 ;  /* 0xffffffc002027807 */ /* 0x000fe20005000000 */
[----:B------:R-:W-:-:S02]  /*3740*/  IMAD.IADD R157, R159, 0x1, R3 ;  /* 0x000000019f9d7824 */ /* 0x000fc400078e0203 */
[C---:B------:R-:W-:Y:S01]  /*3750*/  IMAD.IADD R153, R4.reuse, 0x1, R3 ;  /* 0x0000000104997824 */ /* 0x040fe200078e0203 */
[----:B------:R-:W3:Y:S01]  /*3760*/  LDSM.16.M88.4 R64, [R158+UR5+0x5800] ;  /* 0x005800059e40783b */ /* 0x000ee20008000200 */
[--C-:B------:R-:W-:Y:S02]  /*3770*/  IMAD.IADD R156, R159, 0x1, R2.reuse ;  /* 0x000000019f9c7824 */ /* 0x100fe400078e0202 */
[----:B------:R-:W-:Y:S01]  /*3780*/  IMAD.IADD R152, R4, 0x1, R2 ;  /* 0x0000000104987824 */ /* 0x000fe200078e0202 */
[----:B------:R-:W-:Y:S01]  /*3790*/  LDSM.16.M88.4 R76, [R157] ;  /* 0x000000009d4c783b */ /* 0x000fe20000000200 */
[----:B------:R-:W-:-:S03]  /*37a0*/  IMAD.IADD R155, R3, 0x1, R156 ;  /* 0x00000001039b7824 */ /* 0x000fc600078e029c */
[----:B------:R-:W5:Y:S01]  /*37b0*/  LDSM.16.M88.4 R48, [R153+0x4000] ;  /* 0x004000009930783b */ /* 0x000f620000000200 */
[----:B------:R-:W-:-:S03]  /*37c0*/  IADD3 R151, PT, PT, R3, R152, RZ ;  /* 0x0000009803977210 */ /* 0x000fc60007ffe0ff */
[----:B------:R-:W5:Y:S04]  /*37d0*/  LDSM.16.M88.4 R28, [R153+0x5000] ;  /* 0x00500000991c783b */ /* 0x000f680000000200 */
[----:B------:R-:W5:Y:S04]  /*37e0*/  LDSM.16.M88.4 R32, [R153+0x4800] ;  /* 0x004800009920783b */ /* 0x000f680000000200 */
[----:B------:R-:W5:Y:S04]  /*37f0*/  LDSM.16.M88.4 R44, [R153+0x5800] ;  /* 0x00580000992c783b */ /* 0x000f680000000200 */
[----:B------:R-:W-:Y:S01]  /*3800*/  LDSM.16.M88.4 R8, [R156] ;  /* 0x000000009c08783b */ /* 0x000fe20000000200 */
[C---:B-1----:R-:W-:Y:S03]  /*3810*/  HMMA.16816.F32.BF16 R16, R20.reuse, R12, RZ ;  /* 0x0000000c1410723c */ /* 0x042fe600000418ff */
[----:B------:R-:W1:Y:S04]  /*3820*/  LDSM.16.M88.4 R4, [R152+0x4000] ;  /* 0x004000009804783b */ /* 0x000e680000000200 */
[----:B------:R-:W1:Y:S01]  /*3830*/  LDSM.16.M88.4 R40, [R152+0x4800] ;  /* 0x004800009828783b */ /* 0x000e620000000200 */
[C---:B----4-:R-:W-:Y:S03]  /*3840*/  HMMA.16816.F32.BF16 R56, R20.reuse, R52, RZ ;  /* 0x000000341438723c */ /* 0x050fe600000418ff */
[----:B------:R-:W-:Y:S04]  /*3850*/  LDSM.16.M88.4 R88, [R155] ;  /* 0x000000009b58783b */ /* 0x000fe80000000200 */
[----:B------:R-:W-:Y:S01]  /*3860*/  LDSM.16.M88.4 R72, [R159+0x2000] ;  /* 0x002000009f48783b */ /* 0x000fe20000000200 */
[C---:B------:R-:W-:Y:S03]  /*3870*/  HMMA.16816.F32.BF16 R12, R20.reuse, R14, RZ ;  /* 0x0000000e140c723c */ /* 0x040fe600000418ff */
[----:B------:R-:W-:Y:S04]  /*3880*/  LDSM.16.M88.4 R84, [R151+0x5800] ;  /* 0x005800009754783b */ /* 0x000fe80000000200 */
[----:B------:R-:W-:Y:S01]  /*3890*/  LDSM.16.M88.4 R92, [R158+UR5+0x6800] ;  /* 0x006800059e5c783b */ /* 0x000fe20008000200 */
[C---:B------:R-:W-:Y:S03]  /*38a0*/  HMMA.16816.F32.BF16 R52, R20.reuse, R54, RZ ;  /* 0x000000361434723c */ /* 0x040fe600000418ff */
[----:B------:R-:W-:Y:S04]  /*38b0*/  LDSM.16.M88.4 R68, [R158+UR5+0x7000] ;  /* 0x007000059e44783b */ /* 0x000fe80008000200 */
[----:B------:R-:W0:Y:S01]  /*38c0*/  LDGDEPBAR ;  /* 0x00000000000079af */ /* 0x000e220000000000 */
[C---:B--2---:R-:W-:Y:S08]  /*38d0*/  HMMA.16816.F32.BF16 R36, R20.reuse, R60, RZ ;  /* 0x0000003c1424723c */ /* 0x044ff000000418ff */
[C---:B------:R-:W-:Y:S08]  /*38e0*/  HMMA.16816.F32.BF16 R60, R20.reuse, R62, RZ ;  /* 0x0000003e143c723c */ /* 0x040ff000000418ff */
[C---:B---3--:R-:W-:Y:S08]  /*38f0*/  HMMA.16816.F32.BF16 R80, R20.reuse, R64, RZ ;  /* 0x000000401450723c */ /* 0x048ff000000418ff */
[----:B------:R-:W-:Y:S01]  /*3900*/  HMMA.16816.F32.BF16 R20, R20, R66, RZ ;  /* 0x000000421414723c */ /* 0x000fe200000418ff */
[----:B------:R-:W-:Y:S07]  /*3910*/  LDSM.16.M88.4 R64, [R151+0x4800] ;  /* 0x004800009740783b */ /* 0x000fee0000000200 */
[C---:B-----5:R-:W-:Y:S08]  /*3920*/  HMMA.16816.F32.BF16 R16, R76.reuse, R48, R16 ;  /* 0x000000304c10723c */ /* 0x060ff00000041810 */
[C---:B------:R-:W-:Y:S01]  /*3930*/  HMMA.16816.F32.BF16 R12, R76.reuse, R50, R12 ;  /* 0x000000324c0c723c */ /* 0x040fe2000004180c */
[----:B------:R-:W-:Y:S07]  /*3940*/  LDSM.16.M88.4 R48, [R157+0x2000] ;  /* 0x002000009d30783b */ /* 0x000fee0000000200 */
        /* <DEDUP_REMOVED lines=9> */
[----:B------:R-:W-:Y:S03]  /*39e0*/  LDSM.16.M88.4 R44, [R153+0x6800] ;  /* 0x00680000992c783b */ /* 0x000fe60000000200 */
[C---:B-1----:R-:W-:Y:S08]  /*39f0*/  HMMA.16816.F32.BF16 R16, R8.reuse, R4, R16 ;  /* 0x000000040810723c */ /* 0x042ff00000041810 */
[C---:B------:R-:W-:Y:S01]  /*3a00*/  HMMA.16816.F32.BF16 R12, R8.reuse, R6, R12 ;  /* 0x00000006080c723c */ /* 0x040fe2000004180c */
[----:B------:R-:W1:Y:S07]  /*3a10*/  LDSM.16.M88.4 R4, [R158+UR5+0x6000] ;  /* 0x006000059e04783b */ /* 0x000e6e0008000200 */
[C---:B------:R-:W-:Y:S08]  /*3a20*/  HMMA.16816.F32.BF16 R36, R8.reuse, R40, R36 ;  /* 0x000000280824723c */ /* 0x040ff00000041824 */
[----:B------:R-:W-:Y:S01]  /*3a30*/  HMMA.16816.F32.BF16 R60, R8, R42, R60 ;  /* 0x0000002a083c723c */ /* 0x000fe2000004183c */
[----:B------:R-:W4:Y:S07]  /*3a40*/  LDSM.16.M88.4 R40, [R153+0x6000] ;  /* 0x006000009928783b */ /* 0x000f2e0000000200 */
[C---:B--2---:R-:W-:Y:S08]  /*3a50*/  HMMA.16816.F32.BF16 R16, R88.reuse, R28, R16 ;  /* 0x0000001c5810723c */ /* 0x044ff00000041810 */
[----:B------:R-:W-:Y:S01]  /*3a60*/  HMMA.16816.F32.BF16 R12, R88, R30, R12 ;  /* 0x0000001e580c723c */ /* 0x000fe2000004180c */
        /* <DEDUP_REMOVED lines=8> */
[C---:B-1----:R-:W-:Y:S08]  /*3af0*/  HMMA.16816.F32.BF16 R16, R72.reuse, R4, R16 ;  /* 0x000000044810723c */ /* 0x042ff00000041810 */
[----:B------:R-:W-:Y:S01]  /*3b00*/  HMMA.16816.F32.BF16 R12, R72, R6, R12 ;  /* 0x00000006480c723c */ /* 0x000fe2000004180c */
[----:B------:R-:W1:Y:S07]  /*3b10*/  LDSM.16.M88.4 R4, [R155+0x2000] ;  /* 0x002000009b04783b */ /* 0x000e6e0000000200 */
[----:B------:R-:W-:Y:S08]  /*3b20*/  HMMA.16816.F32.BF16 R36, R88, R64, R36 ;  /* 0x000000405824723c */ /* 0x000ff00000041824 */
[----:B----4-:R-:W-:Y:S08]  /*3b30*/  HMMA.16816.F32.BF16 R16, R48, R40, R16 ;  /* 0x000000283010723c */ /* 0x010ff00000041810 */
[----:B------:R-:W-:Y:S01]  /*3b40*/  HMMA.16816.F32.BF16 R60, R88, R66, R60 ;  /* 0x00000042583c723c */ /* 0x000fe2000004183c */
[----:B------:R-:W4:Y:S07]  /*3b50*/  LDSM.16.M88.4 R64, [R158+UR5+0x7800] ;  /* 0x007800059e40783b */ /* 0x000f2e0008000200 */
[----:B------:R-:W-:Y:S01]  /*3b60*/  HMMA.16816.F32.BF16 R12, R48, R42, R12 ;  /* 0x0000002a300c723c */ /* 0x000fe2000004180c */
[----:B------:R-:W5:Y:S07]  /*3b70*/  LDSM.16.M88.4 R40, [R153+0x7000] ;  /* 0x007000009928783b */ /* 0x000f6e0000000200 */
[C---:B--2---:R-:W-:Y:S08]  /*3b80*/  HMMA.16816.F32.BF16 R56, R88.reuse, R20, R56 ;  /* 0x000000145838723c */ /* 0x044ff00000041838 */
[----:B------:R-:W-:Y:S01]  /*3b90*/  HMMA.16816.F32.BF16 R52, R88, R22, R52 ;  /* 0x000000165834723c */ /* 0x000fe20000041834 */
[----:B------:R-:W-:Y:S07]  /*3ba0*/  LDSM.16.M88.4 R20, [R152+0x6800] ;  /* 0x006800009814783b */ /* 0x000fee0000000200 */
[C---:B---3--:R-:W-:Y:S08]  /*3bb0*/  HMMA.16816.F32.BF16 R16, R32.reuse, R28, R16 ;  /* 0x0000001c2010723c */ /* 0x048ff00000041810 */
[----:B------:R-:W-:Y:S01]  /*3bc0*/  HMMA.16816.F32.BF16 R12, R32, R30, R12 ;  /* 0x0000001e200c723c */ /* 0x000fe2000004180c */
[----:B------:R-:W2:Y:S07]  /*3bd0*/  LDSM.16.M88.4 R28, [R153+0x7800] ;  /* 0x00780000991c783b */ /* 0x000eae0000000200 */
[C---:B------:R-:W-:Y:S08]  /*3be0*/  HMMA.16816.F32.BF16 R76, R88.reuse, R86, R76 ;  /* 0x00000056584c723c */ /* 0x040ff0000004184c */
[----:B------:R-:W-:Y:S01]  /*3bf0*/  HMMA.16816.F32.BF16 R80, R88, R84, R80 ;  /* 0x000000545850723c */ /* 0x000fe20000041850 */
[----:B------:R-:W-:Y:S07]  /*3c00*/  LDSM.16.M88.4 R84, [R151+0x6800] ;  /* 0x006800009754783b */ /* 0x000fee0000000200 */
[C---:B------:R-:W-:Y:S08]  /*3c10*/  HMMA.16816.F32.BF16 R60, R72.reuse, R94, R60 ;  /* 0x0000005e483c723c */ /* 0x040ff0000004183c */
[C---:B------:R-:W-:Y:S08]  /*3c20*/  HMMA.16816.F32.BF16 R56, R72.reuse, R68, R56 ;  /* 0x000000444838723c */ /* 0x040ff00000041838 */
[C---:B------:R-:W-:Y:S08]  /*3c30*/  HMMA.16816.F32.BF16 R52, R72.reuse, R70, R52 ;  /* 0x000000464834723c */ /* 0x040ff00000041834 */
[----:B------:R-:W-:Y:S08]  /*3c40*/  HMMA.16816.F32.BF16 R36, R72, R92, R36 ;  /* 0x0000005c4824723c */ /* 0x000ff00000041824 */
[C---:B-1----:R-:W-:Y:S08]  /*3c50*/  HMMA.16816.F32.BF16 R16, R4.reuse, R8, R16 ;  /* 0x000000080410723c */ /* 0x042ff00000041810 */
[----:B------:R-:W-:Y:S01]  /*3c60*/  HMMA.16816.F32.BF16 R12, R4, R10, R12 ;  /* 0x0000000a040c723c */ /* 0x000fe2000004180c */
[----:B------:R-:W1:Y:S07]  /*3c70*/  LDSM.16.M88.4 R8, [R152+0x7800] ;  /* 0x007800009808783b */ /* 0x000e6e0000000200 */
[----:B----4-:R-:W-:Y:S03]  /*3c80*/  HMMA.16816.F32.BF16 R76, R72, R66, R76 ;  /* 0x00000042484c723c */ /* 0x010fe6000004184c */
[----:B------:R-:W-:Y:S01]  /*3c90*/  FMUL.FTZ R17, R17, UR8 ;  /* 0x0000000811117c20 */ /* 0x000fe20008410000 */
[----:B------:R-:W-:Y:S01]  /*3ca0*/  FMUL.FTZ R19, R19, UR8 ;  /* 0x0000000813137c20 */ /* 0x000fe20008410000 */
[----:B------:R-:W-:Y:S01]  /*3cb0*/  FMUL.FTZ R16, R16, UR8 ;  /* 0x0000000810107c20 */ /* 0x000fe20008410000 */
[----:B------:R-:W-:-:S02]  /*3cc0*/  FMUL.FTZ R18, R18, UR8 ;  /* 0x0000000812127c20 */ /* 0x000fc40008410000 */
[----:B------:R-:W-:Y:S01]  /*3cd0*/  HMMA.16816.F32.BF16 R80, R72, R64, R80 ;  /* 0x000000404850723c */ /* 0x000fe20000041850 */
[----:B------:R-:W-:Y:S02]  /*3ce0*/  MUFU.TANH R17, R17 ;  /* 0x0000001100117308 */ /* 0x000fe40000002400 */
[----:B------:R-:W-:-:S05]  /*3cf0*/  FMUL.FTZ R65, R13, UR8 ;  /* 0x000000080d417c20 */ /* 0x000fca0008410000 */
[C---:B------:R-:W-:Y:S01]  /*3d00*/  HMMA.16816.F32.BF16 R60, R48.reuse, R46, R60 ;  /* 0x0000002e303c723c */ /* 0x040fe2000004183c */
[----:B------:R-:W-:Y:S07]  /*3d10*/  MUFU.TANH R19, R19 ;  /* 0x0000001300137308 */ /* 0x000fee0000002400 */
[C---:B-----5:R-:W-:Y:S01]  /*3d20*/  HMMA.16816.F32.BF16 R56, R48.reuse, R40, R56 ;  /* 0x000000283038723c */ /* 0x060fe20000041838 */
[----:B------:R-:W-:Y:S07]  /*3d30*/  MUFU.TANH R65, R65 ;  /* 0x0000004100417308 */ /* 0x000fee0000002400 */
[C---:B------:R-:W-:Y:S01]  /*3d40*/  HMMA.16816.F32.BF16 R52, R48.reuse, R42, R52 ;  /* 0x0000002a3034723c */ /* 0x040fe20000041834 */
[----:B------:R-:W3:Y:S07]  /*3d50*/  LDSM.16.M88.4 R40, [R152+0x7000] ;  /* 0x007000009828783b */ /* 0x000eee0000000200 */
[C---:B------:R-:W-:Y:S01]  /*3d60*/  HMMA.16816.F32.BF16 R36, R48.reuse, R44, R36 ;  /* 0x0000002c3024723c */ /* 0x040fe20000041824 */
[----:B------:R-:W4:Y:S07]  /*3d70*/  LDSM.16.M88.4 R44, [R151+0x7800] ;  /* 0x00780000972c783b */ /* 0x000f2e0000000200 */
[----:B--2---:R-:W-:Y:S01]  /*3d80*/  HMMA.16816.F32.BF16 R76, R48, R30, R76 ;  /* 0x0000001e304c723c */ /* 0x004fe2000004184c */
[----:B------:R-:W-:-:S06]  /*3d90*/  FMUL.FTZ R31, R12, UR8 ;  /* 0x000000080c1f7c20 */ /* 0x000fcc0008410000 */
[----:B------:R-:W-:Y:S01]  /*3da0*/  MUFU.TANH R31, R31 ;  /* 0x0000001f001f7308 */ /* 0x000fe20000002400 */
[----:B------:R-:W-:Y:S01]  /*3db0*/  HMMA.16816.F32.BF16 R60, R32, R22, R60 ;  /* 0x00000016203c723c */ /* 0x000fe2000004183c */
[----:B------:R-:W-:Y:S01]  /*3dc0*/  FMUL.FTZ R23, R14, UR8 ;  /* 0x000000080e177c20 */ /* 0x000fe20008410000 */
[----:B------:R-:W-:-:S05]  /*3dd0*/  VIADD R22, R131, 0x20 ;  /* 0x0000002083167836 */ /* 0x000fca0000000000 */
[----:B------:R-:W-:Y:S01]  /*3de0*/  MUFU.TANH R23, R23 ;  /* 0x0000001700177308 */ /* 0x000fe20000002400 */
[----:B------:R-:W-:Y:S01]  /*3df0*/  HMMA.16816.F32.BF16 R80, R48, R28, R80 ;  /* 0x0000001c3050723c */ /* 0x000fe20000041850 */
[----:B------:R-:W-:Y:S01]  /*3e00*/  FMUL.FTZ R29, R15, UR8 ;  /* 0x000000080f1d7c20 */ /* 0x000fe20008410000 */
[----:B------:R-:W-:Y:S01]  /*3e10*/  VIADD R28, R131, 0x19 ;  /* 0x00000019831c7836 */ /* 0x000fe20000000000 */
[----:B------:R-:W2:Y:S01]  /*3e20*/  LDSM.16.M88.4 R12, [R151+0x7000] ;  /* 0x00700000970c783b */ /* 0x000ea20000000200 */
[----:B------:R-:W-:-:S04]  /*3e30*/  DEPBAR.LE SB0, 0x0 ;  /* 0x000080000000791a */ /* 0x000fc80000000000 */
[----:B-1----:R-:W-:Y:S01]  /*3e40*/  HMMA.16816.F32.BF16 R76, R32, R10, R76 ;  /* 0x0000000a204c723c */ /* 0x002fe2000004184c */
[----:B------:R-:W-:Y:S01]  /*3e50*/  MUFU.TANH R29, R29 ;  /* 0x0000001d001d7308 */ /* 0x000fe20000002400 */
[----:B------:R-:W-:-:S06]  /*3e60*/  IADD3 R10, PT, PT, R131, 0x10, RZ ;  /* 0x00000010830a7810 */ /* 0x000fcc0007ffe0ff */
[C---:B---3--:R-:W-:Y:S08]  /*3e70*/  HMMA.16816.F32.BF16 R52, R32.reuse, R42, R52 ;  /* 0x0000002a2034723c */ /* 0x048ff00000041834 */
[----:B------:R-:W-:Y:S01]  /*3e80*/  HMMA.16816.F32.BF16 R36, R32, R20, R36 ;  /* 0x000000142024723c */ /* 0x000fe20000041824 */
[----:B------:R1:W-:Y:S07]  /*3e90*/  MUFU.TANH R21, R16 ;  /* 0x0000001000157308 */ /* 0x0003ee0000002400 */
[----:B----4-:R-:W-:Y:S08]  /*3ea0*/  HMMA.16816.F32.BF16 R76, R4, R46, R76 ;  /* 0x0000002e044c723c */ /* 0x010ff0000004184c */
[----:B------:R-:W-:Y:S01]  /*3eb0*/  HMMA.16816.F32.BF16 R56, R32, R40, R56 ;  /* 0x000000282038723c */ /* 0x000fe20000041838 */
[----:B-1----:R-:W-:-:S07]  /*3ec0*/  VIADD R16, R131, 0x1 ;  /* 0x0000000183107836 */ /* 0x002fce0000000000 */
[----:B------:R-:W-:Y:S01]  /*3ed0*/  HMMA.16816.F32.BF16 R80, R32, R8, R80 ;  /* 0x000000082050723c */ /* 0x000fe20000041850 */
[C---:B------:R-:W-:Y:S01]  /*3ee0*/  ISETP.GE.AND P0, PT, R16.reuse, R130, PT ;  /* 0x000000821000720c */ /* 0x040fe20003f06270 */
[----:B------:R-:W-:Y:S01]  /*3ef0*/  VIADD R8, R131, 0x11 ;  /* 0x0000001183087836 */ /* 0x000fe20000000000 */
[----:B------:R-:W-:Y:S01]  /*3f00*/  ISETP.GE.AND P6, PT, R16, R129, PT ;  /* 0x000000811000720c */ /* 0x000fe20003fc6270 */
[----:B------:R-:W-:Y:S01]  /*3f10*/  FMUL.FTZ R77, R77, UR8 ;  /* 0x000000084d4d7c20 */ /* 0x000fe20008410000 */
[----:B------:R-:W-:Y:S01]  /*3f20*/  I2FP.F32.S32 R16, R16 ;  /* 0x0000001000107245 */ /* 0x000fe20000201400 */
[----:B------:R-:W-:Y:S02]  /*3f30*/  FMUL.FTZ R79, R79, UR8 ;  /* 0x000000084f4f7c20 */ /* 0x000fe40008410000 */
[C---:B--2---:R-:W-:Y:S01]  /*3f40*/  HMMA.16816.F32.BF16 R52, R4.reuse, R14, R52 ;  /* 0x0000000e0434723c */ /* 0x044fe20000041834 */
[----:B------:R-:W-:Y:S01]  /*3f50*/  FMUL.FTZ R15, R76, UR8 ;  /* 0x000000084c0f7c20 */ /* 0x000fe20008410000 */
[----:B------:R-:W-:Y:S01]  /*3f60*/  VIADD R14, R131, 0x9 ;  /* 0x00000009830e7836 */ /* 0x000fe20000000000 */
[----:B------:R-:W-:Y:S04]  /*3f70*/  MUFU.TANH R77, R77 ;  /* 0x0000004d004d7308 */ /* 0x000fe80000002400 */
[----:B------:R-:W-:Y:S01]  /*3f80*/  ISETP.GE.AND P2, PT, R14, R130, PT ;  /* 0x000000820e00720c */ /* 0x000fe20003f46270 */
[C---:B------:R-:W-:Y:S03]  /*3f90*/  HMMA.16816.F32.BF16 R36, R4.reuse, R84, R36 ;  /* 0x000000540424723c */ /* 0x040fe60000041824 */
[----:B------:R-:W1:Y:S05]  /*3fa0*/  MUFU.TANH R15, R15 ;  /* 0x0000000f000f7308 */ /* 0x000e6a0000002400 */
[C---:B------:R-:W-:Y:S03]  /*3fb0*/  HMMA.16816.F32.BF16 R60, R4.reuse, R86, R60 ;  /* 0x00000056043c723c */ /* 0x040fe6000004183c */
[----:B------:R-:W-:Y:S01]  /*3fc0*/  FMUL.FTZ R52, R52, UR8 ;  /* 0x0000000834347c20 */ /* 0x000fe20008410000 */
[----:B------:R-:W-:Y:S01]  /*3fd0*/  FMUL.FTZ R54, R54, UR8 ;  /* 0x0000000836367c20 */ /* 0x000fe20008410000 */
[----:B------:R-:W-:Y:S01]  /*3fe0*/  FMUL.FTZ R55, R55, UR8 ;  /* 0x0000000837377c20 */ /* 0x000fe20008410000 */
[----:B------:R-:W-:Y:S01]  /*3ff0*/  FMUL.FTZ R53, R53, UR8 ;  /* 0x0000000835357c20 */ /* 0x000fe20008410000 */
[----:B------:R-:W-:Y:S01]  /*4000*/  MUFU.TANH R79, R79 ;  /* 0x0000004f004f7308 */ /* 0x000fe20000002400 */
[----:B------:R-:W-:Y:S01]  /*4010*/  HMMA.16816.F32.BF16 R56, R4, R12, R56 ;  /* 0x0000000c0438723c */ /* 0x000fe20000041838 */
[----:B------:R-:W-:-:S02]  /*4020*/  VIADD R12, R131, 0x8 ;  /* 0x00000008830c7836 */ /* 0x000fc40000000000 */
[----:B------:R-:W-:Y:S01]  /*4030*/  FMUL.FTZ R11, R36, UR8 ;  /* 0x00000008240b7c20 */ /* 0x000fe20008410000 */
[----:B------:R-:W-:Y:S01]  /*4040*/  FMUL.FTZ R37, R37, UR8 ;  /* 0x0000000825257c20 */ /* 0x000fe20008410000 */
[----:B------:R-:W-:Y:S01]  /*4050*/  FMUL.FTZ R39, R39, UR8 ;  /* 0x0000000827277c20 */ /* 0x000fe20008410000 */
[-C--:B------:R-:W-:Y:S01]  /*4060*/  ISETP.GE.AND P3, PT, R12, R130.reuse, PT ;  /* 0x000000820c00720c */ /* 0x080fe20003f66270 */
[----:B------:R-:W-:Y:S01]  /*4070*/  FMUL.FTZ R38, R38, UR8 ;  /* 0x0000000826267c20 */ /* 0x000fe20008410000 */
[----:B------:R-:W-:Y:S01]  /*4080*/  HMMA.16816.F32.BF16 R80, R4, R44, R80 ;  /* 0x0000002c0450723c */ /* 0x000fe20000041850 */
[----:B------:R-:W-:Y:S01]  /*4090*/  FMUL.FTZ R7, R78, UR8 ;  /* 0x000000084e077c20 */ /* 0x000fe20008410000 */
[----:B------:R-:W-:Y:S02]  /*40a0*/  VIADD R4, R131, 0x38 ;  /* 0x0000003883047836 */ /* 0x000fe40000000000 */
[----:B------:R-:W-:Y:S01]  /*40b0*/  FMUL.FTZ R43, R60, UR8 ;  /* 0x000000083c2b7c20 */ /* 0x000fe20008410000 */
[----:B------:R-:W-:Y:S01]  /*40c0*/  MUFU.TANH R11, R11 ;  /* 0x0000000b000b7308 */ /* 0x000fe20000002400 */
[----:B------:R-:W-:Y:S01]  /*40d0*/  FMUL.FTZ R13, R62, UR8 ;  /* 0x000000083e0d7c20 */ /* 0x000fe20008410000 */
[-C--:B------:R-:W-:Y:S01]  /*40e0*/  ISETP.GE.AND P5, PT, R12, R129.reuse, PT ;  /* 0x000000810c00720c */ /* 0x080fe20003fa6270 */
[----:B------:R-:W-:Y:S01]  /*40f0*/  FMUL.FTZ R9, R61, UR8 ;  /* 0x000000083d097c20 */ /* 0x000fe20008410000 */
[C---:B------:R-:W-:Y:S01]  /*4100*/  ISETP.GE.AND P4, PT, R4.reuse, R130, PT ;  /* 0x000000820400720c */ /* 0x040fe20003f86270 */
[----:B------:R-:W-:Y:S01]  /*4110*/  VIADD R6, R131, 0x18 ;  /* 0x0000001883067836 */ /* 0x000fe20000000000 */
[-C--:B------:R-:W-:Y:S01]  /*4120*/  ISETP.GE.AND P1, PT, R4, R129.reuse, PT ;  /* 0x000000810400720c */ /* 0x080fe20003f26270 */
[----:B------:R-:W-:Y:S01]  /*4130*/  FMUL.FTZ R57, R57, UR8 ;  /* 0x0000000839397c20 */ /* 0x000fe20008410000 */
[----:B------:R-:W2:Y:S01]  /*4140*/  MUFU.TANH R7, R7 ;  /* 0x0000000700077308 */ /* 0x000ea20000002400 */
[----:B------:R-:W-:Y:S01]  /*4150*/  I2FP.F32.S32 R4, R4 ;  /* 0x0000000400047245 */ /* 0x000fe20000201400 */
[----:B------:R-:W-:Y:S01]  /*4160*/  FMUL.FTZ R59, R59, UR8 ;  /* 0x000000083b3b7c20 */ /* 0x000fe20008410000 */
[----:B------:R-:W-:Y:S01]  /*4170*/  I2FP.F32.S32 R12, R12 ;  /* 0x0000000c000c7245 */ /* 0x000fe20000201400 */
[----:B------:R-:W-:Y:S01]  /*4180*/  FMUL.FTZ R5, R63, UR8 ;  /* 0x000000083f057c20 */ /* 0x000fe20008410000 */
[----:B------:R-:W-:Y:S01]  /*4190*/  FMUL.FTZ R33, R56, UR8 ;  /* 0x0000000838217c20 */ /* 0x000fe20008410000 */
[----:B-1----:R-:W-:Y:S01]  /*41a0*/  FFMA.FTZ R15, R0, R4, R15 ;  /* 0x00000004000f7223 */ /* 0x002fe2000001000f */
[----:B------:R-:W-:Y:S01]  /*41b0*/  FMUL.FTZ R58, R58, UR8 ;  /* 0x000000083a3a7c20 */ /* 0x000fe20008410000 */
[----:B------:R-:W1:Y:S01]  /*41c0*/  MUFU.TANH R37, R37 ;  /* 0x0000002500257308 */ /* 0x000e620000002400 */
[----:B------:R-:W-:Y:S01]  /*41d0*/  FMUL.FTZ R80, R80, UR8 ;  /* 0x0000000850507c20 */ /* 0x000fe20008410000 */
[----:B------:R-:W-:Y:S01]  /*41e0*/  FMUL.FTZ R82, R82, UR8 ;  /* 0x0000000852527c20 */ /* 0x000fe20008410000 */
[----:B------:R-:W-:Y:S01]  /*41f0*/  FSEL R122, R15, -INF , !P4 ;  /* 0xff8000000f7a7808 */ /* 0x000fe20006000000 */
[----:B------:R-:W-:Y:S01]  /*4200*/  FMUL.FTZ R81, R81, UR8 ;  /* 0x0000000851517c20 */ /* 0x000fe20008410000 */
[----:B------:R-:W-:Y:S01]  /*4210*/  ISETP.GE.AND P4, PT, R14, R129, PT ;  /* 0x000000810e00720c */ /* 0x000fe20003f86270 */
[----:B------:R-:W-:Y:S01]  /*4220*/  FMUL.FTZ R83, R83, UR8 ;  /* 0x0000000853537c20 */ /* 0x000fe20008410000 */
[----:B------:R-:W-:Y:S01]  /*4230*/  I2FP.F32.S32 R14, R14 ;  /* 0x0000000e000e7245 */ /* 0x000fe20000201400 */
[----:B------:R-:W3:Y:S01]  /*4240*/  MUFU.TANH R39, R39 ;  /* 0x0000002700277308 */ /* 0x000ee20000002400 */
[C---:B--2---:R-:W-:Y:S01]  /*4250*/  FFMA.FTZ R7, R0.reuse, R4, R7 ;  /* 0x0000000400077223 */ /* 0x044fe20000010007 */
[CC--:B------:R-:W-:Y:S01]  /*4260*/  FFMA.FTZ R4, R0.reuse, R16.reuse, R17 ;  /* 0x0000001000047223 */ /* 0x0c0fe20000010011 */
[C---:B------:R-:W-:Y:S01]  /*4270*/  FFMA.FTZ R16, R0.reuse, R16, R19 ;  /* 0x0000001000107223 */ /* 0x040fe20000010013 */
[CC--:B------:R-:W-:Y:S01]  /*4280*/  FFMA.FTZ R17, R0.reuse, R12.reuse, R31 ;  /* 0x0000000c00117223 */ /* 0x0c0fe2000001001f */
[C---:B------:R-:W-:Y:S01]  /*4290*/  FFMA.FTZ R12, R0.reuse, R12, R23 ;  /* 0x0000000c000c7223 */ /* 0x040fe20000010017 */
[----:B------:R-:W-:-:S02]  /*42a0*/  FFMA.FTZ R15, R0, R14, R65 ;  /* 0x0000000e000f7223 */ /* 0x000fc40000010041 */
[----:B------:R-:W2:Y:S01]  /*42b0*/  MUFU.TANH R43, R43 ;  /* 0x0000002b002b7308 */ /* 0x000ea20000002400 */
[----:B------:R-:W-:Y:S01]  /*42c0*/  FSEL R118, R7, -INF , !P1 ;  /* 0xff80000007767808 */ /* 0x000fe20004800000 */
[----:B------:R-:W-:Y:S01]  /*42d0*/  FFMA.FTZ R14, R0, R14, R29 ;  /* 0x0000000e000e7223 */ /* 0x000fe2000001001d */
[----:B------:R-:W-:Y:S01]  /*42e0*/  FSEL R19, R4, -INF , !P0 ;  /* 0xff80000004137808 */ /* 0x000fe20004000000 */
[----:B------:R-:W-:Y:S01]  /*42f0*/  VIADD R4, R131, 0x21 ;  /* 0x0000002183047836 */ /* 0x000fe20000000000 */
[C---:B------:R-:W-:Y:S02]  /*4300*/  ISETP.GE.AND P1, PT, R10.reuse, R130, PT ;  /* 0x000000820a00720c */ /* 0x040fe40003f26270 */
[----:B------:R-:W-:Y:S01]  /*4310*/  ISETP.GE.AND P0, PT, R10, R129, PT ;  /* 0x000000810a00720c */ /* 0x000fe20003f06270 */
[----:B------:R-:W4:Y:S01]  /*4320*/  MUFU.TANH R13, R13 ;  /* 0x0000000d000d7308 */ /* 0x000f220000002400 */
[----:B------:R-:W-:Y:S02]  /*4330*/  FSEL R16, R16, -INF , !P6 ;  /* 0xff80000010107808 */ /* 0x000fe40007000000 */
[----:B------:R-:W-:-:S02]  /*4340*/  FSEL R17, R17, -INF , !P3 ;  /* 0xff80000011117808 */ /* 0x000fc40005800000 */
[----:B------:R-:W-:Y:S02]  /*4350*/  I2FP.F32.S32 R10, R10 ;  /* 0x0000000a000a7245 */ /* 0x000fe40000201400 */
[C---:B------:R-:W-:Y:S01]  /*4360*/  ISETP.GE.AND P6, PT, R8.reuse, R130, PT ;  /* 0x000000820800720c */ /* 0x040fe20003fc6270 */
[----:B------:R-:W5:Y:S01]  /*4370*/  MUFU.TANH R41, R38 ;  /* 0x0000002600297308 */ /* 0x000f620000002400 */
[----:B------:R-:W-:Y:S01]  /*4380*/  ISETP.GE.AND P3, PT, R8, R129, PT ;  /* 0x000000810800720c */ /* 0x000fe20003f66270 */
[----:B------:R-:W-:Y:S01]  /*4390*/  FFMA.FTZ R20, R0, R10, R11 ;  /* 0x0000000a00147223 */ /* 0x000fe2000001000b */
[----:B------:R-:W-:Y:S02]  /*43a0*/  FSEL R12, R12, -INF , !P5 ;  /* 0xff8000000c0c7808 */ /* 0x000fe40006800000 */
[----:B------:R-:W-:Y:S02]  /*43b0*/  FSEL R15, R15, -INF , !P2 ;  /* 0xff8000000f0f7808 */ /* 0x000fe40005000000 */
[----:B------:R-:W-:Y:S01]  /*43c0*/  I2FP.F32.S32 R8, R8 ;  /* 0x0000000800087245 */ /* 0x000fe20000201400 */
[----:B------:R-:W5:Y:S01]  /*43d0*/  MUFU.TANH R9, R9 ;  /* 0x0000000900097308 */ /* 0x000f620000002400 */
[----:B------:R-:W-:-:S02]  /*43e0*/  ISETP.GE.AND P5, PT, R6, R130, PT ;  /* 0x000000820600720c */ /* 0x000fc40003fa6270 */
[----:B------:R-:W-:Y:S01]  /*43f0*/  ISETP.GE.AND P2, PT, R6, R129, PT ;  /* 0x000000810600720c */ /* 0x000fe20003f46270 */
[C---:B-1----:R-:W-:Y:S01]  /*4400*/  FFMA.FTZ R11, R0.reuse, R8, R37 ;  /* 0x00000008000b7223 */ /* 0x042fe20000010025 */
[----:B------:R-:W-:Y:S01]  /*4410*/  I2FP.F32.S32 R6, R6 ;  /* 0x0000000600067245 */ /* 0x000fe20000201400 */
[----:B---3--:R-:W-:Y:S01]  /*4420*/  FFMA.FTZ R8, R0, R8, R39 ;  /* 0x0000000800087223 */ /* 0x008fe20000010027 */
[----:B------:R-:W-:Y:S01]  /*4430*/  FSEL R14, R14, -INF , !P4 ;  /* 0xff8000000e0e7808 */ /* 0x000fe20006000000 */
[----:B------:R-:W1:Y:S01]  /*4440*/  MUFU.TANH R57, R57 ;  /* 0x0000003900397308 */ /* 0x000e620000002400 */
[----:B------:R-:W-:Y:S01]  /*4450*/  FSEL R11, R11, -INF , !P6 ;  /* 0xff8000000b0b7808 */ /* 0x000fe20007000000 */
[CC--:B--2---:R-:W-:Y:S01]  /*4460*/  FFMA.FTZ R7, R0.reuse, R6.reuse, R43 ;  /* 0x0000000600077223 */ /* 0x0c4fe2000001002b */
[C---:B----4-:R-:W-:Y:S01]  /*4470*/  FFMA.FTZ R6, R0.reuse, R6, R13 ;  /* 0x0000000600067223 */ /* 0x050fe2000001000d */
[----:B-----5:R-:W-:Y:S01]  /*4480*/  FFMA.FTZ R10, R0, R10, R41 ;  /* 0x0000000a000a7223 */ /* 0x020fe20000010029 */
[----:B------:R-:W-:-:S02]  /*4490*/  FSEL R13, R20, -INF , !P1 ;  /* 0xff800000140d7808 */ /* 0x000fc40004800000 */
[----:B------:R-:W-:Y:S01]  /*44a0*/  FSEL R8, R8, -INF , !P3 ;  /* 0xff80000008087808 */ /* 0x000fe20005800000 */
[----:B------:R-:W2:Y:S01]  /*44b0*/  MUFU.TANH R59, R59 ;  /* 0x0000003b003b7308 */ /* 0x000ea20000002400 */
[----:B------:R-:W-:Y:S02]  /*44c0*/  FSEL R7, R7, -INF , !P5 ;  /* 0xff80000007077808 */ /* 0x000fe40006800000 */
[----:B------:R-:W-:Y:S02]  /*44d0*/  I2FP.F32.S32 R20, R28 ;  /* 0x0000001c00147245 */ /* 0x000fe40000201400 */
[C---:B------:R-:W-:Y:S02]  /*44e0*/  ISETP.GE.AND P3, PT, R4.reuse, R130, PT ;  /* 0x000000820400720c */ /* 0x040fe40003f66270 */
[----:B------:R-:W-:Y:S01]  /*44f0*/  ISETP.GE.AND P5, PT, R4, R129, PT ;  /* 0x000000810400720c */ /* 0x000fe20003fa6270 */
[----:B------:R-:W3:Y:S01]  /*4500*/  MUFU.TANH R5, R5 ;  /* 0x0000000500057308 */ /* 0x000ee20000002400 */
[----:B------:R-:W-:Y:S01]  /*4510*/  I2FP.F32.S32 R4, R4 ;  /* 0x0000000400047245 */ /* 0x000fe20000201400 */
[----:B------:R-:W-:Y:S01]  /*4520*/  FFMA.FTZ R9, R0, R20, R9 ;  /* 0x0000001400097223 */ /* 0x000fe20000010009 */
[----:B------:R-:W-:-:S02]  /*4530*/  FSEL R10, R10, -INF , !P0 ;  /* 0xff8000000a0a7808 */ /* 0x000fc40004000000 */
[----:B------:R-:W-:Y:S01]  /*4540*/  ISETP.GE.AND P0, PT, R22, R130, PT ;  /* 0x000000821600720c */ /* 0x000fe20003f06270 */
[----:B-1----:R-:W-:Y:S01]  /*4550*/  FFMA.FTZ R57, R0, R4, R57 ;  /* 0x0000000400397223 */ /* 0x002fe20000010039 */
[-C--:B------:R-:W-:Y:S01]  /*4560*/  ISETP.GE.AND P6, PT, R22, R129.reuse, PT ;  /* 0x000000811600720c */ /* 0x080fe20003fc6270 */
[----:B------:R-:W1:Y:S01]  /*4570*/  MUFU.TANH R33, R33 ;  /* 0x0000002100217308 */ /* 0x000e620000002400 */
[----:B------:R-:W-:Y:S01]  /*4580*/  ISETP.GE.AND P4, PT, R28, R130, PT ;  /* 0x000000821c00720c */ /* 0x000fe20003f86270 */
[----:B--2---:R-:W-:Y:S01]  /*4590*/  FFMA.FTZ R59, R0, R4, R59 ;  /* 0x00000004003b7223 */ /* 0x004fe2000001003b */
[----:B------:R-:W-:Y:S02]  /*45a0*/  I2FP.F32.S32 R22, R22 ;  /* 0x0000001600167245 */ /* 0x000fe40000201400 */
[C---:B------:R-:W-:Y:S02]  /*45b0*/  IADD3 R4, PT, PT, R131.reuse, 0x28, RZ ;  /* 0x0000002883047810 */ /* 0x040fe40007ffe0ff */
[----:B------:R-:W-:Y:S01]  /*45c0*/  ISETP.GE.AND P1, PT, R28, R129, PT ;  /* 0x000000811c00720c */ /* 0x000fe20003f26270 */
[----:B------:R-:W2:Y:S01]  /*45d0*/  MUFU.TANH R35, R58 ;  /* 0x0000003a00237308 */ /* 0x000ea20000002400 */
[----:B------:R-:W-:-:S02]  /*45e0*/  VIADD R28, R131, 0x29 ;  /* 0x00000029831c7836 */ /* 0x000fc40000000000 */
[----:B---3--:R-:W-:Y:S01]  /*45f0*/  FFMA.FTZ R20, R0, R20, R5 ;  /* 0x0000001400147223 */ /* 0x008fe20000010005 */
[----:B------:R-:W-:Y:S02]  /*4600*/  FSEL R5, R9, -INF , !P4 ;  /* 0xff80000009057808 */ /* 0x000fe40006000000 */
[----:B------:R-:W-:Y:S02]  /*4610*/  FSEL R6, R6, -INF , !P2 ;  /* 0xff80000006067808 */ /* 0x000fe40005000000 */
[----:B------:R-:W-:Y:S01]  /*4620*/  I2FP.F32.S32 R9, R4 ;  /* 0x0000000400097245 */ /* 0x000fe20000201400 */
[----:B------:R-:W3:Y:S01]  /*4630*/  MUFU.TANH R23, R52 ;  /* 0x0000003400177308 */ /* 0x000ee20000002400 */
[----:B------:R-:W-:Y:S01]  /*4640*/  ISETP.GE.AND P2, PT, R4, R130, PT ;  /* 0x000000820400720c */ /* 0x000fe20003f46270 */
[----:B-1----:R-:W-:Y:S01]  /*4650*/  FFMA.FTZ R33, R0, R22, R33 ;  /* 0x0000001600217223 */ /* 0x002fe20000010021 */
[----:B------:R-:W-:Y:S02]  /*4660*/  ISETP.GE.AND P4, PT, R4, R129, PT ;  /* 0x000000810400720c */ /* 0x000fe40003f86270 */
[----:B------:R-:W-:-:S02]  /*4670*/  FSEL R4, R20, -INF , !P1 ;  /* 0xff80000014047808 */ /* 0x000fc40004800000 */
[----:B------:R-:W-:Y:S01]  /*4680*/  I2FP.F32.S32 R20, R28 ;  /* 0x0000001c00147245 */ /* 0x000fe20000201400 */
[----:B------:R-:W1:Y:S01]  /*4690*/  MUFU.TANH R29, R54 ;  /* 0x00000036001d7308 */ /* 0x000e620000002400 */
[----:B------:R-:W-:Y:S01]  /*46a0*/  FSEL R137, R57, -INF , !P3 ;  /* 0xff80000039897808 */ /* 0x000fe20005800000 */
[----:B--2---:R-:W-:Y:S01]  /*46b0*/  FFMA.FTZ R35, R0, R22, R35 ;  /* 0x0000001600237223 */ /* 0x004fe20000010023 */
[----:B------:R-:W-:Y:S01]  /*46c0*/  VIADD R22, R131, 0x30 ;  /* 0x0000003083167836 */ /* 0x000fe20000000000 */
[----:B------:R-:W-:Y:S02]  /*46d0*/  FSEL R139, R33, -INF , !P0 ;  /* 0xff800000218b7808 */ /* 0x000fe40004000000 */
[----:B------:R-:W-:Y:S02]  /*46e0*/  ISETP.GE.AND P0, PT, R28, R129, PT ;  /* 0x000000811c00720c */ /* 0x000fe40003f06270 */
[----:B------:R-:W2:Y:S01]  /*46f0*/  MUFU.TANH R55, R55 ;  /* 0x0000003700377308 */ /* 0x000ea20000002400 */
[----:B------:R-:W-:Y:S01]  /*4700*/  FSEL R138, R35, -INF , !P6 ;  /* 0xff800000238a7808 */ /* 0x000fe20007000000 */
[----:B---3--:R-:W-:Y:S01]  /*4710*/  FFMA.FTZ R23, R0, R9, R23 ;  /* 0x0000000900177223 */ /* 0x008fe20000010017 */
[----:B------:R-:W-:-:S02]  /*4720*/  ISETP.GE.AND P6, PT, R22, R130, PT ;  /* 0x000000821600720c */ /* 0x000fc40003fc6270 */
[----:B------:R-:W-:Y:S02]  /*4730*/  ISETP.GE.AND P3, PT, R22, R129, PT ;  /* 0x000000811600720c */ /* 0x000fe40003f66270 */
[----:B------:R-:W-:Y:S01]  /*4740*/  I2FP.F32.S32 R22, R22 ;  /* 0x0000001600167245 */ /* 0x000fe20000201400 */
[----:B------:R-:W3:Y:S01]  /*4750*/  MUFU.TANH R53, R53 ;  /* 0x0000003500357308 */ /* 0x000ee20000002400 */
[----:B------:R-:W-:Y:S01]  /*4760*/  ISETP.GE.AND P1, PT, R28, R130, PT ;  /* 0x000000821c00720c */ /* 0x000fe20003f26270 */
[C---:B-1----:R-:W-:Y:S01]  /*4770*/  FFMA.FTZ R29, R0.reuse, R9, R29 ;  /* 0x00000009001d7223 */ /* 0x042fe2000001001d */
[----:B------:R-:W-:Y:S01]  /*4780*/  VIADD R28, R131, 0x31 ;  /* 0x00000031831c7836 */ /* 0x000fe20000000000 */
[----:B------:R-:W-:Y:S02]  /*4790*/  FSEL R135, R23, -INF , !P2 ;  /* 0xff80000017877808 */ /* 0x000fe40005000000 */
[----:B------:R-:W-:Y:S02]  /*47a0*/  FSEL R136, R59, -INF , !P5 ;  /* 0xff8000003b887808 */ /* 0x000fe40006800000 */
[----:B------:R-:W1:Y:S01]  /*47b0*/  MUFU.TANH R31, R80 ;  /* 0x00000050001f7308 */ /* 0x000e620000002400 */
[----:B------:R-:W-:Y:S01]  /*47c0*/  FSEL R132, R29, -INF , !P4 ;  /* 0xff8000001d847808 */ /* 0x000fe20006000000 */
[----:B--2---:R-:W-:Y:S01]  /*47d0*/  FFMA.FTZ R55, R0, R20, R55 ;  /* 0x0000001400377223 */ /* 0x004fe20000010037 */
[----:B------:R-:W-:-:S02]  /*47e0*/  I2FP.F32.S32 R23, R28 ;  /* 0x0000001c00177245 */ /* 0x000fc40000201400 */
[----:B------:R-:W-:Y:S02]  /*47f0*/  ISETP.GE.AND P5, PT, R28, R130, PT ;  /* 0x000000821c00720c */ /* 0x000fe40003fa6270 */
[----:B------:R-:W-:Y:S01]  /*4800*/  FSEL R134, R55, -INF , !P0 ;  /* 0xff80000037867808 */ /* 0x000fe20004000000 */
[----:B------:R-:W2:Y:S01]  /*4810*/  MUFU.TANH R37, R82 ;  /* 0x0000005200257308 */ /* 0x000ea20000002400 */
[----:B------:R-:W-:Y:S01]  /*4820*/  ISETP.GT.AND P0, PT, R26, R161, PT ;  /* 0x000000a11a00720c */ /* 0x000fe20003f04270 */
[----:B---3--:R-:W-:Y:S01]  /*4830*/  FFMA.FTZ R53, R0, R20, R53 ;  /* 0x0000001400357223 */ /* 0x008fe20000010035 */
[----:B------:R-:W-:Y:S02]  /*4840*/  I2FP.F32.S32 R20, R131 ;  /* 0x0000008300147245 */ /* 0x000fe40000201400 */
[----:B------:R-:W-:Y:S02]  /*4850*/  ISETP.GE.AND P2, PT, R28, R129, PT ;  /* 0x000000811c00720c */ /* 0x000fe40003f46270 */
[----:B------:R-:W-:Y:S01]  /*4860*/  FSEL R133, R53, -INF , !P1 ;  /* 0xff80000035857808 */ /* 0x000fe20004800000 */
[----:B------:R-:W3:Y:S01]  /*4870*/  MUFU.TANH R81, R81 ;  /* 0x0000005100517308 */ /* 0x000ee20000002400 */
[C---:B------:R-:W-:Y:S01]  /*4880*/  FFMA.FTZ R21, R0.reuse, R20, R21 ;  /* 0x0000001400157223 */ /* 0x040fe20000010015 */
[----:B-1----:R-:W-:-:S05]  /*4890*/  FFMA.FTZ R31, R0, R22, R31 ;  /* 0x00000016001f7223 */ /* 0x002fca000001001f */
[----:B------:R-:W-:Y:S01]  /*48a0*/  FSEL R127, R31, -INF , !P6 ;  /* 0xff8000001f7f7808 */ /* 0x000fe20007000000 */
[----:B------:R-:W1:Y:S01]  /*48b0*/  MUFU.TANH R83, R83 ;  /* 0x0000005300537308 */ /* 0x000e620000002400 */
[----:B------:R-:W-:Y:S01]  /*48c0*/  BAR.SYNC.DEFER_BLOCKING 0x0 ;  /* 0x0000000000007b1d */ /* 0x000fe20000010000 */
[----:B--2---:R-:W-:Y:S01]  /*48d0*/  FFMA.FTZ R37, R0, R22, R37 ;  /* 0x0000001600257223 */ /* 0x004fe20000010025 */
[C---:B------:R-:W-:Y:S01]  /*48e0*/  VIADD R22, R131.reuse, 0x39 ;  /* 0x0000003983167836 */ /* 0x040fe20000000000 */
[----:B------:R-:W-:-:S03]  /*48f0*/  ISETP.GE.AND P6, PT, R131, R130, PT ;  /* 0x000000828300720c */ /* 0x000fc60003fc6270 */
[----:B------:R-:W-:Y:S01]  /*4900*/  FSEL R120, R37, -INF , !P3 ;  /* 0xff80000025787808 */ /* 0x000fe20005800000 */
[----:B------:R-:W2:Y:S01]  /*4910*/  MUFU.TANH R9, R18 ;  /* 0x0000001200097308 */ /* 0x000ea20000002400 */
[----:B------:R-:W-:Y:S01]  /*4920*/  ISETP.GE.AND P4, PT, R22, R130, PT ;  /* 0x000000821600720c */ /* 0x000fe20003f86270 */
[----:B---3--:R-:W-:Y:S01]  /*4930*/  FFMA.FTZ R81, R0, R23, R81 ;  /* 0x0000001700517223 */ /* 0x008fe20000010051 */
[-C--:B------:R-:W-:Y:S02]  /*4940*/  ISETP.GE.AND P1, PT, R22, R129.reuse, PT ;  /* 0x000000811600720c */ /* 0x080fe40003f26270 */
[----:B------:R-:W-:Y:S02]  /*4950*/  I2FP.F32.S32 R22, R22 ;  /* 0x0000001600167245 */ /* 0x000fe40000201400 */
[----:B------:R-:W-:Y:S02]  /*4960*/  ISETP.GE.AND P3, PT, R131, R129, PT ;  /* 0x000000818300720c */ /* 0x000fe40003f66270 */
[----:B------:R-:W-:Y:S01]  /*4970*/  FSEL R123, R81, -INF , !P5 ;  /* 0xff800000517b7808 */ /* 0x000fe20006800000 */
[C---:B-1----:R-:W-:Y:S01]  /*4980*/  FFMA.FTZ R83, R0.reuse, R23, R83 ;  /* 0x0000001700537223 */ /* 0x042fe20000010053 */
[CC--:B------:R-:W-:Y:S01]  /*4990*/  FFMA.FTZ R77, R0.reuse, R22.reuse, R77 ;  /* 0x00000016004d7223 */ /* 0x0c0fe2000001004d */
[----:B------:R-:W-:-:S03]  /*49a0*/  FFMA.FTZ R79, R0, R22, R79 ;  /* 0x00000016004f7223 */ /* 0x000fc6000001004f */
[----:B------:R-:W-:Y:S02]  /*49b0*/  FSEL R119, R83, -INF , !P2 ;  /* 0xff80000053777808 */ /* 0x000fe40005000000 */
[----:B------:R-:W-:Y:S01]  /*49c0*/  FSEL R121, R77, -INF , !P4 ;  /* 0xff8000004d797808 */ /* 0x000fe20006000000 */
[----:B--2---:R-:W-:Y:S01]  /*49d0*/  FFMA.FTZ R18, R0, R20, R9 ;  /* 0x0000001400127223 */ /* 0x004fe20000010009 */
        /* <DEDUP_REMOVED lines=15> */
.L_x_6529:
        /* <DEDUP_REMOVED lines=59> */
.L_x_6530:
        /* <DEDUP_REMOVED lines=54> */
.L_x_6528:
        /* <DEDUP_REMOVED lines=37> */
[----:B--2---:R-:W-:-:S02]  /*5430*/  FMNMX.FTZ R101, R20, R101, !PT ;  /* 0x0000006514657209 */ /* 0x004fc40007810000 */
[----:B---3--:R-:W-:-:S03]  /*5440*/  FMNMX.FTZ R100, R21, R100, !PT ;  /* 0x0000006415647209 */ /* 0x008fc60007810000 */
[C---:B-1----:R-:W-:Y:S01]  /*5450*/  FMUL.FTZ R124, R101.reuse, UR4 ;  /* 0x00000004657c7c20 */ /* 0x042fe20008410000 */
[----:B------:R-:W-:Y:S01]  /*5460*/  FSETP.NEU.FTZ.AND P0, PT, R101, -INF , PT ;  /* 0xff8000006500780b */ /* 0x000fe20003f1d000 */
[----:B------:R-:W-:Y:S01]  /*5470*/  LDSM.16.MT88.4 R20, [R148+0x8800] ;  /* 0x008800009414783b */ /* 0x000fe20000004200 */
[----:B------:R-:W-:Y:S02]  /*5480*/  FMUL.FTZ R125, R100, UR4 ;  /* 0x00000004647d7c20 */ /* 0x000fe40008410000 */
        /* <DEDUP_REMOVED lines=21> */
[----:B------:R-:W3:Y:S01]  /*55e0*/  LDSM.16.MT88.4 R12, [R154+0x8800] ;  /* 0x008800009a0c783b */ /* 0x000ee20000004200 */
        /* <DEDUP_REMOVED lines=13> */
[----:B------:R-:W-:Y:S01]  /*56c0*/  FADD.FTZ R115, R116, R115 ;  /* 0x0000007374737221 */ /* 0x000fe20000010000 */
[----:B------:R-:W-:Y:S01]  /*56d0*/  MUFU.EX2 R110, R110 ;  /* 0x0000006e006e7308 */ /* 0x000fe20000000800 */
[----:B------:R-:W-:-:S02]  /*56e0*/  ISETP.GT.AND P0, PT, R26, R161, PT ;  /* 0x000000a11a00720c */ /* 0x000fc40003f04270 */
[----:B----4-:R-:W-:Y:S01]  /*56f0*/  F2FP.BF16.F32.PACK_AB R66, R111, R112 ;  /* 0x000000706f42723e */ /* 0x010fe200000010ff */
[----:B------:R-:W4:Y:S01]  /*5700*/  MUFU.EX2 R109, R109 ;  /* 0x0000006d006d7308 */ /* 0x000f220000000800 */
[----:B------:R-:W-:-:S03]  /*5710*/  FADD.FTZ R112, R112, R115 ;  /* 0x0000007370707221 */ /* 0x000fc60000010000 */
[----:B------:R-:W-:Y:S01]  /*5720*/  MUFU.EX2 R108, R108 ;  /* 0x0000006c006c7308 */ /* 0x000fe20000000800 */
[----:B------:R-:W-:Y:S01]  /*5730*/  FADD.FTZ R111, R111, R112 ;  /* 0x000000706f6f7221 */ /* 0x000fe20000010000 */
[----:B-1----:R-:W-:Y:S01]  /*5740*/  F2FP.BF16.F32.PACK_AB R65, R113, R114 ;  /* 0x000000727141723e */ /* 0x002fe200000010ff */
[----:B------:R-:W-:Y:S01]  /*5750*/  FADD.FTZ R113, R114, R113 ;  /* 0x0000007172717221 */ /* 0x000fe20000010000 */
[----:B------:R-:W1:Y:S04]  /*5760*/  MUFU.EX2 R107, R107 ;  /* 0x0000006b006b7308 */ /* 0x000e680000000800 */
[----:B------:R-:W-:Y:S01]  /*5770*/  MUFU.EX2 R104, R104 ;  /* 0x0000006800687308 */ /* 0x000fe20000000800 */
[----:B----4-:R-:W-:Y:S01]  /*5780*/  F2FP.BF16.F32.PACK_AB R67, R109, R110 ;  /* 0x0000006e6d43723e */ /* 0x010fe200000010ff */
[----:B------:R-:W-:-:S02]  /*5790*/  FADD.FTZ R110, R110, R113 ;  /* 0x000000716e6e7221 */ /* 0x000fc40000010000 */
[----:B------:R-:W4:Y:S02]  /*57a0*/  MUFU.EX2 R27, R27 ;  /* 0x0000001b001b7308 */ /* 0x000f240000000800 */
        /* <DEDUP_REMOVED lines=9> */
[----:B----4-:R-:W-:Y:S01]  /*5840*/  F2FP.BF16.F32.PACK_AB R6, R27, R104 ;  /* 0x000000681b06723e */ /* 0x010fe200000010ff */
[----:B------:R-:W-:Y:S01]  /*5850*/  FADD.FTZ R104, R104, R107 ;  /* 0x0000006b68687221 */ /* 0x000fe20000010000 */
[----:B------:R-:W4:Y:S04]  /*5860*/  MUFU.EX2 R3, R16 ;  /* 0x0000001000037308 */ /* 0x000f280000000800 */
        /* <DEDUP_REMOVED lines=8> */
[----:B----4-:R-:W-:Y:S01]  /*58f0*/  F2FP.BF16.F32.PACK_AB R7, R3, R2 ;  /* 0x000000020307723e */ /* 0x010fe200000010ff */
[----:B------:R-:W1:Y:S01]  /*5900*/  LDSM.16.MT88.4 R16, [R154+0xa800] ;  /* 0x00a800009a10783b */ /* 0x000e620000004200 */
        /* <DEDUP_REMOVED lines=34> */
[--C-:B------:R-:W-:Y:S01]  /*5b30*/  FFMA.FTZ R133, R138, UR4, -R125.reuse ;  /* 0x000000048a857c23 */ /* 0x100fe2000801087d */
[----:B------:R-:W-:Y:S01]  /*5b40*/  FFMA.FTZ R34, R132, UR4, -R125 ;  /* 0x0000000484227c23 */ /* 0x000fe2000801087d */
[----:B------:R-:W4:Y:S04]  /*5b50*/  MUFU.EX2 R32, R32 ;  /* 0x0000002000207308 */ /* 0x000f280000000800 */
[----:B------:R-:W-:Y:S01]  /*5b60*/  MUFU.EX2 R35, R35 ;  /* 0x0000002300237308 */ /* 0x000fe20000000800 */
[C---:B------:R-:W-:Y:S03]  /*5b70*/  HMMA.16816.F32.BF16 R80, R4.reuse, R28, R80 ;  /* 0x0000001c0450723c */ /* 0x040fe60000041850 */
[----:B------:R-:W-:Y:S04]  /*5b80*/  MUFU.EX2 R133, R133 ;  /* 0x0000008500857308 */ /* 0x000fe80000000800 */
[----:B------:R-:W5:Y:S01]  /*5b90*/  MUFU.EX2 R132, R136 ;  /* 0x0000008800847308 */ /* 0x000f620000000800 */
[C---:B------:R-:W-:Y:S01]  /*5ba0*/  HMMA.16816.F32.BF16 R76, R4.reuse, R30, R76 ;  /* 0x0000001e044c723c */ /* 0x040fe2000004184c */
[----:B------:R-:W-:Y:S02]  /*5bb0*/  LDSM.16.MT88.4 R28, [R149+0x9000] ;  /* 0x00900000951c783b */ /* 0x000fe40000004200 */
[----:B------:R-:W2:Y:S05]  /*5bc0*/  MUFU.EX2 R34, R34 ;  /* 0x0000002200227308 */ /* 0x000eaa0000000800 */
[C---:B------:R-:W-:Y:S08]  /*5bd0*/  HMMA.16816.F32.BF16 R72, R4.reuse, R20, R72 ;  /* 0x000000140448723c */ /* 0x040ff00000041848 */
[C---:B------:R-:W-:Y:S01]  /*5be0*/  HMMA.16816.F32.BF16 R68, R4.reuse, R22, R68 ;  /* 0x000000160444723c */ /* 0x040fe20000041844 */
[----:B------:R-:W3:Y:S07]  /*5bf0*/  LDSM.16.MT88.4 R20, [R148+0x9000] ;  /* 0x009000009414783b */ /* 0x000eee0000004200 */
[C---:B-1----:R-:W-:Y:S08]  /*5c00*/  HMMA.16816.F32.BF16 R60, R4.reuse, R16, R60 ;  /* 0x00000010043c723c */ /* 0x042ff0000004183c */
[----:B------:R-:W-:Y:S01]  /*5c10*/  HMMA.16816.F32.BF16 R64, R4, R18, R64 ;  /* 0x000000120440723c */ /* 0x000fe20000041840 */
[----:B----4-:R-:W-:Y:S01]  /*5c20*/  F2FP.BF16.F32.PACK_AB R4, R32, R33 ;  /* 0x000000212004723e */ /* 0x010fe200000010ff */
[----:B------:R-:W-:Y:S01]  /*5c30*/  LDSM.16.MT88.4 R16, [R154+0xb000] ;  /* 0x00b000009a10783b */ /* 0x000fe20000004200 */
[----:B-----5:R-:W-:-:S02]  /*5c40*/  F2FP.BF16.F32.PACK_AB R5, R132, R133 ;  /* 0x000000858405723e */ /* 0x020fc400000010ff */
[----:B------:R-:W-:Y:S02]  /*5c50*/  F2FP.BF16.F32.PACK_AB R6, R35, R126 ;  /* 0x0000007e2306723e */ /* 0x000fe400000010ff */
        /* <DEDUP_REMOVED lines=14> */
[C---:B-1----:R-:W-:Y:S03]  /*5d40*/  HMMA.16816.F32.BF16 R52, R4.reuse, R8, R52 ;  /* 0x000000080434723c */ /* 0x042fe60000041834 */
[----:B------:R-:W1:Y:S05]  /*5d50*/  MUFU.EX2 R29, R29 ;  /* 0x0000001d001d7308 */ /* 0x000e6a0000000800 */
[C---:B------:R-:W-:Y:S01]  /*5d60*/  HMMA.16816.F32.BF16 R56, R4.reuse, R10, R56 ;  /* 0x0000000a0438723c */ /* 0x040fe20000041838 */
[----:B------:R-:W4:Y:S07]  /*5d70*/  LDSM.16.MT88.4 R8, [R150+0x9800] ;  /* 0x009800009608783b */ /* 0x000f2e0000004200 */
        /* <DEDUP_REMOVED lines=8> */
[----:B------:R-:W5:Y:S05]  /*5e00*/  MUFU.EX2 R31, R31 ;  /* 0x0000001f001f7308 */ /* 0x000f6a0000000800 */
[C---:B------:R-:W-:Y:S01]  /*5e10*/  HMMA.16816.F32.BF16 R40, R4.reuse, R18, R40 ;  /* 0x000000120428723c */ /* 0x040fe20000041828 */
[----:B------:R-:W2:Y:S07]  /*5e20*/  LDSM.16.MT88.4 R16, [R154+0x9800] ;  /* 0x009800009a10783b */ /* 0x000eae0000004200 */
[C---:B---3--:R-:W-:Y:S08]  /*5e30*/  HMMA.16816.F32.BF16 R60, R4.reuse, R20, R60 ;  /* 0x00000014043c723c */ /* 0x048ff0000004183c */
[----:B------:R-:W-:Y:S01]  /*5e40*/  HMMA.16816.F32.BF16 R64, R4, R22, R64 ;  /* 0x000000160440723c */ /* 0x000fe20000041840 */
[----:B-1----:R-:W-:Y:S01]  /*5e50*/  F2FP.BF16.F32.PACK_AB R4, R29, R28 ;  /* 0x0000001c1d04723e */ /* 0x002fe200000010ff */
[----:B------:R-:W1:Y:S01]  /*5e60*/  LDSM.16.MT88.4 R20, [R148+0x9800] ;  /* 0x009800009414783b */ /* 0x000e620000004200 */
[----:B------:R-:W-:-:S02]  /*5e70*/  F2FP.BF16.F32.PACK_AB R5, R117, R120 ;  /* 0x000000787505723e */ /* 0x000fc400000010ff */
[----:B-----5:R-:W-:Y:S02]  /*5e80*/  F2FP.BF16.F32.PACK_AB R6, R31, R30 ;  /* 0x0000001e1f06723e */ /* 0x020fe400000010ff */
[----:B------:R-:W-:-:S07]  /*5e90*/  F2FP.BF16.F32.PACK_AB R7, R177, R118 ;  /* 0x00000076b107723e */ /* 0x000fce00000010ff */
        /* <DEDUP_REMOVED lines=9> */
[C---:B-1----:R-:W-:Y:S08]  /*5f30*/  HMMA.16816.F32.BF16 R72, R4.reuse, R20, R72 ;  /* 0x000000140448723c */ /* 0x042ff00000041848 */
[C---:B---3--:R-:W-:Y:S08]  /*5f40*/  HMMA.16816.F32.BF16 R36, R4.reuse, R8, R36 ;  /* 0x000000080424723c */ /* 0x048ff00000041824 */
        /* <DEDUP_REMOVED lines=96> */
.L_x_6532:
[----:B------:R-:W-:Y:S01]  /*6550*/  UMOV UR6, URZ ;  /* 0x000000ff00067c82 */ /* 0x000fe20008000000 */
[----:B------:R-:W-:Y:S01]  /*6560*/  IMAD.SHL.U32 R4, R24, 0x40, RZ ;  /* 0x0000004018047824 */ /* 0x000fe200078e00ff */
[----:B------:R-:W-:-:S05]  /*6570*/  IADD3 R3, P0, PT, RZ, -UR6, RZ ;  /* 0x80000006ff037c10 */ /* 0x000fca000ff1e0ff */
[----:B------:R-:W-:-:S05]  /*6580*/  IMAD.X R4, RZ, RZ, ~R4, P0 ;  /* 0x000000ffff047224 */ /* 0x000fca00000e0e04 */
[----:B------:R-:W-:-:S04]  /*6590*/  SHF.R.S64 R3, R3, 0x1f, R4 ;  /* 0x0000001f03037819 */ /* 0x000fc80000001004 */
[----:B------:R-:W-:-:S04]  /*65a0*/  IADD3 R164, P0, PT, R3, R164, RZ ;  /* 0x000000a403a47210 */ /* 0x000fc80007f1e0ff */
[----:B------:R-:W-:-:S09]  /*65b0*/  LEA.HI.X.SX32 R165, R4, R165, 0x1, P0 ;  /* 0x000000a504a57211 */ /* 0x000fd200000f0eff */
.L_x_6533:
        /* <DEDUP_REMOVED lines=87> */
[----:B------:R-:W-:Y:S07]  /*6b30*/  LDSM.16.M88.4 R108, [R155] ;  /* 0x000000009b6c783b */ /* 0x000fee0000000200 */
        /* <DEDUP_REMOVED lines=59> */
[----:B------:R-:W-:Y:S08]  /*6ef0*/  HMMA.16816.F32.BF16 R20, R112, R110, R20 ;  /* 0x0000006e7014723c */ /* 0x000ff00000041814 */
[----:B-1----:R-:W-:Y:S03]  /*6f00*/  HMMA.16816.F32.BF16 R8, R104, R32, R8 ;  /* 0x000000206808723c */ /* 0x002fe60000041808 */
[----:B------:R-:W-:Y:S01]  /*6f10*/  FMUL.FTZ R25, R25, UR8 ;  /* 0x0000000819197c20 */ /* 0x000fe20008410000 */
[----:B------:R-:W-:Y:S01]  /*6f20*/  FMUL.FTZ R3, R24, UR8 ;  /* 0x0000000818037c20 */ /* 0x000fe20008410000 */
[----:B------:R-:W-:-:S02]  /*6f30*/  FMUL.FTZ R111, R27, UR8 ;  /* 0x000000081b6f7c20 */ /* 0x000fc40008410000 */
[----:B------:R1:W-:Y:S01]  /*6f40*/  MUFU.TANH R109, R25 ;  /* 0x00000019006d7308 */ /* 0x0003e20000002400 */
[C---:B------:R-:W-:Y:S01]  /*6f50*/  HMMA.16816.F32.BF16 R4, R104.reuse, R34, R4 ;  /* 0x000000226804723c */ /* 0x040fe20000041804 */
[----:B------:R-:W3:Y:S02]  /*6f60*/  LDSM.16.M88.4 R32, [R151+0x7800] ;  /* 0x007800009720783b */ /* 0x000ee40000000200 */
[----:B------:R-:W-:Y:S01]  /*6f70*/  FMUL.FTZ R20, R20, UR8 ;  /* 0x0000000814147c20 */ /* 0x000fe20008410000 */
[----:B------:R-:W-:Y:S01]  /*6f80*/  FMUL.FTZ R22, R22, UR8 ;  /* 0x0000000816167c20 */ /* 0x000fe20008410000 */
[----:B------:R-:W-:Y:S01]  /*6f90*/  FMUL.FTZ R21, R21, UR8 ;  /* 0x0000000815157c20 */ /* 0x000fe20008410000 */
[----:B------:R-:W-:Y:S01]  /*6fa0*/  FMUL.FTZ R23, R23, UR8 ;  /* 0x0000000817177c20 */ /* 0x000fe20008410000 */
[----:B------:R-:W4:Y:S01]  /*6fb0*/  MUFU.TANH R3, R3 ;  /* 0x0000000300037308 */ /* 0x000f220000002400 */
[----:B--2---:R-:W-:Y:S01]  /*6fc0*/  HMMA.16816.F32.BF16 R120, R104, R30, R120 ;  /* 0x0000001e6878723c */ /* 0x004fe20000041878 */
[----:B------:R-:W-:-:S06]  /*6fd0*/  FMUL.FTZ R31, R26, UR8 ;  /* 0x000000081a1f7c20 */ /* 0x000fcc0008410000 */
[----:B------:R-:W2:Y:S01]  /*6fe0*/  MUFU.TANH R31, R31 ;  /* 0x0000001f001f7308 */ /* 0x000ea20000002400 */
[----:B------:R-:W-:Y:S01]  /*6ff0*/  HMMA.16816.F32.BF16 R12, R112, R126, R12 ;  /* 0x0000007e700c723c */ /* 0x000fe2000004180c */
[----:B-1----:R-:W1:Y:S01]  /*7000*/  LDSM.16.M88.4 R24, [R151+0x7000] ;  /* 0x007000009718783b */ /* 0x002e620000000200 */
[----:B------:R-:W-:-:S05]  /*7010*/  DEPBAR.LE SB0, 0x0 ;  /* 0x000080000000791a */ /* 0x000fca0000000000 */
[----:B------:R-:W-:Y:S01]  /*7020*/  MUFU.TANH R111, R111 ;  /* 0x0000006f006f7308 */ /* 0x000fe20000002400 */
[----:B------:R-:W-:Y:S07]  /*7030*/  HMMA.16816.F32.BF16 R16, R112, R124, R16 ;  /* 0x0000007c7010723c */ /* 0x000fee0000041810 */
[----:B------:R5:W-:Y:S01]  /*7040*/  MUFU.TANH R125, R20 ;  /* 0x00000014007d7308 */ /* 0x000be20000002400 */
[----:B------:R-:W-:Y:S03]  /*7050*/  HMMA.16816.F32.BF16 R116, R104, R28, R116 ;  /* 0x0000001c6874723c */ /* 0x000fe60000041874 */
[----:B------:R-:W-:Y:S01]  /*7060*/  FMUL.FTZ R29, R12, UR8 ;  /* 0x000000080c1d7c20 */ /* 0x000fe20008410000 */
[----:B------:R-:W-:-:S03]  /*7070*/  VIADD R12, R131, 0xffffffc0 ;  /* 0xffffffc0830c7836 */ /* 0x000fc60000000000 */
[----:B------:R4:W-:Y:S01]  /*7080*/  MUFU.TANH R127, R22 ;  /* 0x00000016007f7308 */ /* 0x0009e20000002400 */
[----:B---3--:R-:W-:Y:S01]  /*7090*/  HMMA.16816.F32.BF16 R120, R112, R34, R120 ;  /* 0x000000227078723c */ /* 0x008fe20000041878 */
[----:B------:R-:W-:Y:S02]  /*70a0*/  ISETP.GE.AND P4, PT, R12, R130, PT ;  /* 0x000000820c00720c */ /* 0x000fe40003f86270 */
[----:B------:R-:W-:Y:S01]  /*70b0*/  FMUL.FTZ R18, R18, UR8 ;  /* 0x0000000812127c20 */ /* 0x000fe20008410000 */
[----:B------:R-:W-:Y:S01]  /*70c0*/  ISETP.GE.AND P3, PT, R12, R129, PT ;  /* 0x000000810c00720c */ /* 0x000fe20003f66270 */
[----:B------:R-:W-:Y:S01]  /*70d0*/  FMUL.FTZ R16, R16, UR8 ;  /* 0x0000000810107c20 */ /* 0x000fe20008410000 */
[----:B------:R-:W-:Y:S01]  /*70e0*/  FMUL.FTZ R17, R17, UR8 ;  /* 0x0000000811117c20 */ /* 0x000fe20008410000 */
[----:B------:R3:W-:Y:S01]  /*70f0*/  MUFU.TANH R35, R18 ;  /* 0x0000001200237308 */ /* 0x0007e20000002400 */
[----:B------:R-:W-:Y:S01]  /*7100*/  FMUL.FTZ R19, R19, UR8 ;  /* 0x0000000813137c20 */ /* 0x000fe20008410000 */
[----:B-----5:R-:W-:-:S03]  /*7110*/  VIADD R20, R131, 0xffffffc1 ;  /* 0xffffffc183147836 */ /* 0x020fc60000000000 */
[----:B------:R-:W-:Y:S01]  /*7120*/  HMMA.16816.F32.BF16 R116, R112, R32, R116 ;  /* 0x000000207074723c */ /* 0x000fe20000041874 */
[----:B------:R-:W-:Y:S01]  /*7130*/  FMUL.FTZ R33, R15, UR8 ;  /* 0x000000080f217c20 */ /* 0x000fe20008410000 */
[----:B------:R-:W-:Y:S01]  /*7140*/  ISETP.GE.AND P2, PT, R20, R130, PT ;  /* 0x000000821400720c */ /* 0x000fe20003f46270 */
[----:B------:R5:W-:Y:S01]  /*7150*/  MUFU.TANH R133, R16 ;  /* 0x0000001000857308 */ /* 0x000be20000002400 */
[----:B----4-:R-:W-:-:S04]  /*7160*/  VIADD R22, R131, 0xfffffff8 ;  /* 0xfffffff883167836 */ /* 0x010fc80000000000 */
[C---:B-1----:R-:W-:Y:S01]  /*7170*/  HMMA.16816.F32.BF16 R8, R112.reuse, R24, R8 ;  /* 0x000000187008723c */ /* 0x042fe20000041808 */
[----:B------:R-:W-:Y:S01]  /*7180*/  FMUL.FTZ R25, R120, UR8 ;  /* 0x0000000878197c20 */ /* 0x000fe20008410000 */
[C---:B------:R-:W-:Y:S01]  /*7190*/  ISETP.GE.AND P6, PT, R22.reuse, R130, PT ;  /* 0x000000821600720c */ /* 0x040fe20003fc6270 */
[----:B------:R-:W-:Y:S01]  /*71a0*/  FMUL.FTZ R24, R13, UR8 ;  /* 0x000000080d187c20 */ /* 0x000fe20008410000 */
[-C--:B------:R-:W-:Y:S01]  /*71b0*/  ISETP.GE.AND P5, PT, R22, R129.reuse, PT ;  /* 0x000000811600720c */ /* 0x080fe20003fa6270 */
[----:B------:R-:W-:Y:S01]  /*71c0*/  FMUL.FTZ R13, R14, UR8 ;  /* 0x000000080e0d7c20 */ /* 0x000fe20008410000 */
[----:B---3--:R-:W-:Y:S01]  /*71d0*/  I2FP.F32.S32 R18, R12 ;  /* 0x0000000c00127245 */ /* 0x008fe20000201400 */
[----:B------:R-:W1:Y:S01]  /*71e0*/  MUFU.TANH R25, R25 ;  /* 0x0000001900197308 */ /* 0x000e620000002400 */
[----:B------:R-:W-:Y:S01]  /*71f0*/  HMMA.16816.F32.BF16 R4, R112, R26, R4 ;  /* 0x0000001a7004723c */ /* 0x000fe20000041804 */
[----:B------:R-:W-:Y:S01]  /*7200*/  FMUL.FTZ R27, R122, UR8 ;  /* 0x000000087a1b7c20 */ /* 0x000fe20008410000 */
[----:B------:R-:W-:Y:S01]  /*7210*/  I2FP.F32.S32 R22, R22 ;  /* 0x0000001600167245 */ /* 0x000fe20000201400 */
[----:B------:R-:W-:Y:S01]  /*7220*/  FFMA.FTZ R12, R0, R18, R3 ;  /* 0x00000012000c7223 */ /* 0x000fe20000010003 */
[----:B------:R-:W-:Y:S01]  /*7230*/  FMUL.FTZ R117, R117, UR8 ;  /* 0x0000000875757c20 */ /* 0x000fe20008410000 */
[----:B------:R-:W-:Y:S01]  /*7240*/  FMUL.FTZ R118, R118, UR8 ;  /* 0x0000000876767c20 */ /* 0x000fe20008410000 */
[----:B------:R-:W-:Y:S01]  /*7250*/  FMUL.FTZ R116, R116, UR8 ;  /* 0x0000000874747c20 */ /* 0x000fe20008410000 */
[----:B------:R-:W3:Y:S01]  /*7260*/  MUFU.TANH R27, R27 ;  /* 0x0000001b001b7308 */ /* 0x000ee20000002400 */
[----:B------:R-:W-:Y:S01]  /*7270*/  FSEL R12, R12, -INF , !P4 ;  /* 0xff8000000c0c7808 */ /* 0x000fe20006000000 */
[----:B------:R-:W-:Y:S01]  /*7280*/  FMUL.FTZ R119, R119, UR8 ;  /* 0x0000000877777c20 */ /* 0x000fe20008410000 */
[-C--:B------:R-:W-:Y:S01]  /*7290*/  ISETP.GE.AND P4, PT, R20, R129.reuse, PT ;  /* 0x000000811400720c */ /* 0x080fe20003f86270 */
[----:B------:R-:W-:Y:S01]  /*72a0*/  FMUL.FTZ R15, R9, UR8 ;  /* 0x00000008090f7c20 */ /* 0x000fe20008410000 */
[----:B------:R-:W-:Y:S01]  /*72b0*/  I2FP.F32.S32 R20, R20 ;  /* 0x0000001400147245 */ /* 0x000fe20000201400 */
[----:B-----5:R-:W-:Y:S01]  /*72c0*/  FMUL.FTZ R16, R10, UR8 ;  /* 0x000000080a107c20 */ /* 0x020fe20008410000 */
[----:B------:R-:W-:Y:S01]  /*72d0*/  FMUL.FTZ R14, R11, UR8 ;  /* 0x000000080b0e7c20 */ /* 0x000fe20008410000 */
[C---:B--2---:R-:W-:Y:S01]  /*72e0*/  FFMA.FTZ R11, R0.reuse, R18, R31 ;  /* 0x00000012000b7223 */ /* 0x044fe2000001001f */
[----:B------:R-:W2:Y:S01]  /*72f0*/  MUFU.TANH R21, R21 ;  /* 0x0000001500157308 */ /* 0x000ea20000002400 */
[C---:B-1----:R-:W-:Y:S01]  /*7300*/  FFMA.FTZ R25, R0.reuse, R22, R25 ;  /* 0x0000001600197223 */ /* 0x042fe20000010019 */
[CC--:B------:R-:W-:Y:S01]  /*7310*/  FFMA.FTZ R10, R0.reuse, R20.reuse, R109 ;  /* 0x00000014000a7223 */ /* 0x0c0fe2000001006d */
[----:B------:R-:W-:Y:S01]  /*7320*/  FFMA.FTZ R9, R0, R20, R111 ;  /* 0x0000001400097223 */ /* 0x000fe2000001006f */
[----:B------:R-:W-:Y:S01]  /*7330*/  VIADD R20, R131, 0xffffffc8 ;  /* 0xffffffc883147836 */ /* 0x000fe20000000000 */
[----:B------:R-:W-:Y:S01]  /*7340*/  FSEL R11, R11, -INF , !P3 ;  /* 0xff8000000b0b7808 */ /* 0x000fe20005800000 */
[----:B------:R-:W-:Y:S01]  /*7350*/  FMUL.FTZ R8, R8, UR8 ;  /* 0x0000000808087c20 */ /* 0x000fe20008410000 */
[----:B------:R-:W-:Y:S01]  /*7360*/  FSEL R25, R25, -INF , !P6 ;  /* 0xff80000019197808 */ /* 0x000fe20007000000 */
[----:B------:R-:W1:Y:S01]  /*7370*/  MUFU.TANH R23, R23 ;  /* 0x0000001700177308 */ /* 0x000e620000002400 */
[C---:B------:R-:W-:Y:S01]  /*7380*/  ISETP.GE.AND P3, PT, R20.reuse, R130, PT ;  /* 0x000000821400720c */ /* 0x040fe20003f66270 */
[----:B------:R-:W-:Y:S01]  /*7390*/  VIADD R18, R131, 0xffffffd0 ;  /* 0xffffffd083127836 */ /* 0x000fe20000000000 */
[----:B------:R-:W-:Y:S01]  /*73a0*/  ISETP.GE.AND P6, PT, R20, R129, PT ;  /* 0x000000811400720c */ /* 0x000fe20003fc6270 */
[----:B------:R-:W-:Y:S01]  /*73b0*/  FMUL.FTZ R28, R4, UR8 ;  /* 0x00000008041c7c20 */ /* 0x000fe20008410000 */
[----:B------:R-:W-:Y:S01]  /*73c0*/  I2FP.F32.S32 R20, R20 ;  /* 0x0000001400147245 */ /* 0x000fe20000201400 */
[----:B------:R-:W-:Y:S01]  /*73d0*/  FMUL.FTZ R26, R5, UR8 ;  /* 0x00000008051a7c20 */ /* 0x000fe20008410000 */
[----:B------:R-:W-:Y:S01]  /*73e0*/  FSEL R10, R10, -INF , !P2 ;  /* 0xff8000000a0a7808 */ /* 0x000fe20005000000 */
[----:B------:R3:W-:Y:S01]  /*73f0*/  MUFU.TANH R3, R24 ;  /* 0x0000001800037308 */ /* 0x0007e20000002400 */
[----:B------:R-:W-:Y:S01]  /*7400*/  FSEL R9, R9, -INF , !P4 ;  /* 0xff80000009097808 */ /* 0x000fe20006000000 */
[----:B------:R-:W-:Y:S01]  /*7410*/  FFMA.FTZ R125, R0, R20, R125 ;  /* 0x00000014007d7223 */ /* 0x000fe2000001007d */
[----:B------:R-:W-:-:S02]  /*7420*/  ISETP.GE.AND P4, PT, R18, R130, PT ;  /* 0x000000821200720c */ /* 0x000fc40003f86270 */
[----:B------:R-:W-:-:S03]  /*7430*/  I2FP.F32.S32 R30, R18 ;  /* 0x00000012001e7245 */ /* 0x000fc60000201400 */
[----:B------:R-:W4:Y:S02]  /*7440*/  MUFU.TANH R17, R17 ;  /* 0x0000001100117308 */ /* 0x000f240000002400 */
[CC--:B------:R-:W-:Y:S01]  /*7450*/  FFMA.FTZ R112, R0.reuse, R30.reuse, R133 ;  /* 0x0000001e00707223 */ /* 0x0c0fe20000010085 */
[----:B------:R-:W-:Y:S01]  /*7460*/  FFMA.FTZ R35, R0, R30, R35 ;  /* 0x0000001e00237223 */ /* 0x000fe20000010023 */
[----:B------:R-:W-:-:S03]  /*7470*/  VIADD R30, R131, 0xffffffd8 ;  /* 0xffffffd8831e7836 */ /* 0x000fc60000000000 */
[----:B------:R-:W-:Y:S01]  /*7480*/  FSEL R112, R112, -INF , !P4 ;  /* 0xff80000070707808 */ /* 0x000fe20006000000 */
[----:B------:R-:W5:Y:S01]  /*7490*/  MUFU.TANH R19, R19 ;  /* 0x0000001300137308 */ /* 0x000f620000002400 */
[----:B------:R-:W-:Y:S01]  /*74a0*/  BAR.SYNC.DEFER_BLOCKING 0x0 ;  /* 0x0000000000007b1d */ /* 0x000fe20000010000 */
[----:B---3--:R-:W-:Y:S01]  /*74b0*/  FFMA.FTZ R24, R0, R22, R27 ;  /* 0x0000001600187223 */ /* 0x008fe2000001001b */
[----:B------:R-:W-:Y:S01]  /*74c0*/  VIADD R22, R131, 0xffffffc9 ;  /* 0xffffffc983167836 */ /* 0x000fe20000000000 */
[----:B------:R-:W-:-:S03]  /*74d0*/  ISETP.GE.AND P4, PT, R30, R129, PT ;  /* 0x000000811e00720c */ /* 0x000fc60003f86270 */
[----:B------:R-:W-:Y:S01]  /*74e0*/  FSEL R24, R24, -INF , !P5 ;  /* 0xff80000018187808 */ /* 0x000fe20006800000 */
[----:B------:R3:W-:Y:S01]  /*74f0*/  MUFU.TANH R27, R8 ;  /* 0x00000008001b7308 */ /* 0x0007e20000002400 */
[C---:B------:R-:W-:Y:S02]  /*7500*/  ISETP.GE.AND P5, PT, R22.reuse, R130, PT ;  /* 0x000000821600720c */ /* 0x040fe40003fa6270 */
[----:B------:R-:W-:Y:S02]  /*7510*/  ISETP.GE.AND P2, PT, R22, R129, PT ;  /* 0x000000811600720c */ /* 0x000fe40003f46270 */
[----:B------:R-:W-:-:S03]  /*7520*/  I2FP.F32.S32 R22, R22 ;  /* 0x0000001600167245 */ /* 0x000fc60000201400 */
[----:B------:R-:W5:Y:S02]  /*7530*/  MUFU.TANH R29, R29 ;  /* 0x0000001d001d7308 */ /* 0x000f640000002400 */
[CC--:B--2---:R-:W-:Y:S01]  /*7540*/  FFMA.FTZ R4, R0.reuse, R22.reuse, R21 ;  /* 0x0000001600047223 */ /* 0x0c4fe20000010015 */
[----:B-1----:R-:W-:Y:S01]  /*7550*/  FFMA.FTZ R5, R0, R22, R23 ;  /* 0x0000001600057223 */ /* 0x002fe20000010017 */
[----:B------:R-:W-:-:S03]  /*7560*/  VIADD R22, R131, 0xffffffd1 ;  /* 0xffffffd183167836 */ /* 0x000fc60000000000 */
[----:B------:R-:W-:Y:S01]  /*7570*/  FSEL R4, R4, -INF , !P5 ;  /* 0xff80000004047808 */ /* 0x000fe20006800000 */
[----:B------:R-:W-:Y:S01]  /*7580*/  MUFU.TANH R33, R33 ;  /* 0x0000002100217308 */ /* 0x000fe20000002400 */
[-C--:B------:R-:W-:Y:S02]  /*7590*/  ISETP.GE.AND P5, PT, R22, R129.reuse, PT ;  /* 0x000000811600720c */ /* 0x080fe40003fa6270 */
[----:B---3--:R-:W-:Y:S02]  /*75a0*/  FSEL R8, R125, -INF , !P3 ;  /* 0xff8000007d087808 */ /* 0x008fe40005800000 */
[----:B------:R-:W-:Y:S01]  /*75b0*/  ISETP.GE.AND P3, PT, R18, R129, PT ;  /* 0x000000811200720c */ /* 0x000fe20003f66270 */
[----:B------:R-:W-:Y:S01]  /*75c0*/  FMUL.FTZ R18, R6, UR8 ;  /* 0x0000000806127c20 */ /* 0x000fe20008410000 */
[----:B------:R-:W-:Y:S01]  /*75d0*/  FMUL.FTZ R6, R7, UR8 ;  /* 0x0000000807067c20 */ /* 0x000fe20008410000 */
[----:B------:R-:W-:Y:S01]  /*75e0*/  FFMA.FTZ R7, R0, R20, R127 ;  /* 0x0000001400077223 */ /* 0x000fe2000001007f */
[----:B------:R-:W1:Y:S01]  /*75f0*/  MUFU.TANH R13, R13 ;  /* 0x0000000d000d7308 */ /* 0x000e620000002400 */
[----:B------:R-:W-:Y:S01]  /*7600*/  VIADD R20, R131, 0xffffffd9 ;  /* 0xffffffd983147836 */ /* 0x000fe20000000000 */
[----:B------:R-:W-:-:S02]  /*7610*/  FSEL R127, R35, -INF , !P3 ;  /* 0xff800000237f7808 */ /* 0x000fc40005800000 */
[----:B------:R-:W-:Y:S02]  /*7620*/  FSEL R7, R7, -INF , !P6 ;  /* 0xff80000007077808 */ /* 0x000fe40007000000 */
[----:B------:R-:W-:Y:S02]  /*7630*/  ISETP.GE.AND P6, PT, R22, R130, PT ;  /* 0x000000821600720c */ /* 0x000fe40003fc6270 */
[----:B------:R-:W-:Y:S01]  /*7640*/  I2FP.F32.S32 R22, R22 ;  /* 0x0000001600167245 */ /* 0x000fe20000201400 */
[----:B------:R2:W3:Y:S01]  /*7650*/  MUFU.TANH R31, R16 ;  /* 0x00000010001f7308 */ /* 0x0004e20000002400 */
[----:B------:R-:W-:Y:S02]  /*7660*/  ISETP.GE.AND P3, PT, R20, R130, PT ;  /* 0x000000821400720c */ /* 0x000fe40003f66270 */
[----:B------:R-:W-:Y:S01]  /*7670*/  FSEL R5, R5, -INF , !P2 ;  /* 0xff80000005057808 */ /* 0x000fe20005000000 */
[CC--:B----4-:R-:W-:Y:S01]  /*7680*/  FFMA.FTZ R110, R0.reuse, R22.reuse, R17 ;  /* 0x00000016006e7223 */ /* 0x0d0fe20000010011 */
[----:B-----5:R-:W-:Y:S01]  /*7690*/  FFMA.FTZ R19, R0, R22, R19 ;  /* 0x0000001600137223 */ /* 0x020fe20000010013 */
[----:B------:R-:W-:-:S02]  /*76a0*/  ISETP.GE.AND P2, PT, R30, R130, PT ;  /* 0x000000821e00720c */ /* 0x000fc40003f46270 */
[----:B------:R4:W-:Y:S01]  /*76b0*/  MUFU.TANH R21, R14 ;  /* 0x0000000e00157308 */ /* 0x0009e20000002400 */
[----:B------:R-:W-:Y:S02]  /*76c0*/  FSEL R110, R110, -INF , !P6 ;  /* 0xff8000006e6e7808 */ /* 0x000fe40007000000 */
[----:B------:R-:W-:Y:S02]  /*76d0*/  ISETP.GE.AND P6, PT, R20, R129, PT ;  /* 0x000000811400720c */ /* 0x000fe40003fc6270 */
[----:B------:R-:W-:-:S03]  /*76e0*/  FSEL R125, R19, -INF , !P5 ;  /* 0xff800000137d7808 */ /* 0x000fc60006800000 */
[----:B------:R-:W5:Y:S01]  /*76f0*/  MUFU.TANH R15, R15 ;  /* 0x0000000f000f7308 */ /* 0x000f620000002400 */
[----:B--2---:R-:W-:-:S05]  /*7700*/  I2FP.F32.S32 R16, R30 ;  /* 0x0000001e00107245 */ /* 0x004fca0000201400 */
[CC--:B------:R-:W-:Y:S01]  /*7710*/  FFMA.FTZ R22, R0.reuse, R16.reuse, R29 ;  /* 0x0000001000167223 */ /* 0x0c0fe2000001001d */
[----:B-1----:R-:W-:Y:S01]  /*7720*/  FFMA.FTZ R13, R0, R16, R13 ;  /* 0x00000010000d7223 */ /* 0x002fe2000001000d */
[----:B------:R-:W-:Y:S01]  /*7730*/  VIADD R16, R131, 0xffffffe1 ;  /* 0xffffffe183107836 */ /* 0x000fe20000000000 */
[----:B----4-:R-:W-:Y:S01]  /*7740*/  I2FP.F32.S32 R14, R20 ;  /* 0x00000014000e7245 */ /* 0x010fe20000201400 */
[----:B------:R1:W-:Y:S01]  /*7750*/  MUFU.TANH R17, R26 ;  /* 0x0000001a00117308 */ /* 0x0003e20000002400 */
[----:B------:R-:W-:Y:S02]  /*7760*/  FSEL R22, R22, -INF , !P2 ;  /* 0xff80000016167808 */ /* 0x000fe40005000000 */
[----:B------:R-:W-:Y:S01]  /*7770*/  FSEL R113, R13, -INF , !P4 ;  /* 0xff8000000d717808 */ /* 0x000fe20006000000 */
[CC--:B------:R-:W-:Y:S01]  /*7780*/  FFMA.FTZ R20, R0.reuse, R14.reuse, R3 ;  /* 0x0000000e00147223 */ /* 0x0c0fe20000010003 */
[----:B------:R-:W-:Y:S01]  /*7790*/  FFMA.FTZ R33, R0, R14, R33 ;  /* 0x0000000e00217223 */ /* 0x000fe20000010021 */
[C---:B------:R-:W-:Y:S01]  /*77a0*/  VIADD R14, R131.reuse, 0xffffffe0 ;  /* 0xffffffe0830e7836 */ /* 0x040fe20000000000 */
[-C--:B------:R-:W-:Y:S01]  /*77b0*/  ISETP.GE.AND P4, PT, R16, R130.reuse, PT ;  /* 0x000000821000720c */ /* 0x080fe20003f86270 */
[----:B------:R-:W2:Y:S01]  /*77c0*/  MUFU.TANH R23, R28 ;  /* 0x0000001c00177308 */ /* 0x000ea20000002400 */
[----:B------:R-:W-:Y:S01]  /*77d0*/  FSEL R20, R20, -INF , !P3 ;  /* 0xff80000014147808 */ /* 0x000fe20005800000 */
[----:B------:R-:W-:Y:S01]  /*77e0*/  VIADD R3, R131, 0xffffffe8 ;  /* 0xffffffe883037836 */ /* 0x000fe20000000000 */
[----:B------:R-:W-:-:S02]  /*77f0*/  ISETP.GE.AND P5, PT, R14, R130, PT ;  /* 0x000000820e00720c */ /* 0x000fc40003fa6270 */
[-C--:B------:R-:W-:Y:S02]  /*7800*/  ISETP.GE.AND P2, PT, R14, R129.reuse, PT ;  /* 0x000000810e00720c */ /* 0x080fe40003f46270 */
[----:B------:R-:W-:Y:S01]  /*7810*/  I2FP.F32.S32 R14, R14 ;  /* 0x0000000e000e7245 */ /* 0x000fe20000201400 */
[----:B------:R4:W2:Y:S01]  /*7820*/  MUFU.TANH R29, R18 ;  /* 0x00000012001d7308 */ /* 0x0008a20000002400 */
[----:B------:R-:W-:Y:S01]  /*7830*/  ISETP.GE.AND P3, PT, R16, R129, PT ;  /* 0x000000811000720c */ /* 0x000fe20003f66270 */
[----:B-1----:R-:W-:Y:S01]  /*7840*/  FMUL.FTZ R26, R121, UR8 ;  /* 0x00000008791a7c20 */ /* 0x002fe20008410000 */
[----:B------:R-:W-:Y:S01]  /*7850*/  I2FP.F32.S32 R16, R16 ;  /* 0x0000001000107245 */ /* 0x000fe20000201400 */
[CC--:B------:R-:W-:Y:S01]  /*7860*/  FFMA.FTZ R27, R0.reuse, R14.reuse, R27 ;  /* 0x0000000e001b7223 */ /* 0x0c0fe2000001001b */
[----:B---3--:R-:W-:Y:S01]  /*7870*/  FFMA.FTZ R31, R0, R14, R31 ;  /* 0x0000000e001f7223 */ /* 0x008fe2000001001f */
[----:B------:R-:W-:Y:S01]  /*7880*/  FSEL R115, R33, -INF , !P6 ;  /* 0xff80000021737808 */ /* 0x000fe20007000000 */
[----:B------:R-:W-:-:S02]  /*7890*/  VIADD R14, R131, 0xfffffff0 ;  /* 0xfffffff0830e7836 */ /* 0x000fc40000000000 */
[CC--:B-----5:R-:W-:Y:S01]  /*78a0*/  FFMA.FTZ R124, R0.reuse, R16.reuse, R15 ;  /* 0x00000010007c7223 */ /* 0x0e0fe2000001000f */
[----:B------:R1:W3:Y:S01]  /*78b0*/  MUFU.TANH R19, R6 ;  /* 0x0000000600137308 */ /* 0x0002e20000002400 */
[----:B------:R-:W-:Y:S01]  /*78c0*/  FSEL R122, R27, -INF , !P5 ;  /* 0xff8000001b7a7808 */ /* 0x000fe20006800000 */
[----:B------:R-:W-:Y:S01]  /*78d0*/  FFMA.FTZ R16, R0, R16, R21 ;  /* 0x0000001000107223 */ /* 0x000fe20000010015 */
[CC--:B------:R-:W-:Y:S02]  /*78e0*/  ISETP.GE.AND P6, PT, R3.reuse, R130.reuse, PT ;  /* 0x000000820300720c */ /* 0x0c0fe40003fc6270 */
[----:B------:R-:W-:Y:S02]  /*78f0*/  ISETP.GE.AND P5, PT, R3, R129, PT ;  /* 0x000000810300720c */ /* 0x000fe40003fa6270 */
[----:B------:R-:W-:Y:S01]  /*7900*/  FSEL R124, R124, -INF , !P4 ;  /* 0xff8000007c7c7808 */ /* 0x000fe20006000000 */
[----:B------:R-:W5:Y:S01]  /*7910*/  MUFU.TANH R21, R118 ;  /* 0x0000007600157308 */ /* 0x000f620000002400 */
[----:B----4-:R-:W-:Y:S01]  /*7920*/  VIADD R18, R131, 0xffffffe9 ;  /* 0xffffffe983127836 */ /* 0x010fe20000000000 */
[----:B------:R-:W-:Y:S01]  /*7930*/  FSEL R121, R16, -INF , !P3 ;  /* 0xff80000010797808 */ /* 0x000fe20005800000 */
[----:B------:R-:W-:Y:S01]  /*7940*/  FMUL.FTZ R16, R123, UR8 ;  /* 0x000000087b107c20 */ /* 0x000fe20008410000 */
[----:B------:R-:W-:-:S02]  /*7950*/  ISETP.GE.AND P3, PT, R14, R130, PT ;  /* 0x000000820e00720c */ /* 0x000fc40003f66270 */
[----:B------:R-:W-:Y:S02]  /*7960*/  ISETP.GE.AND P4, PT, R18, R129, PT ;  /* 0x000000811200720c */ /* 0x000fe40003f86270 */
[----:B------:R-:W4:Y:S01]  /*7970*/  MUFU.TANH R13, R116 ;  /* 0x00000074000d7308 */ /* 0x000f220000002400 */
[----:B-1----:R-:W-:-:S05]  /*7980*/  I2FP.F32.S32 R6, R3 ;  /* 0x0000000300067245 */ /* 0x002fca0000201400 */
[CC--:B--2---:R-:W-:Y:S02]  /*7990*/  FFMA.FTZ R23, R0.reuse, R6.reuse, R23 ;  /* 0x0000000600177223 */ /* 0x0c4fe40000010017 */
[----:B------:R1:W2:Y:S01]  /*79a0*/  MUFU.TANH R3, R117 ;  /* 0x0000007500037308 */ /* 0x0002a20000002400 */
[----:B------:R-:W-:Y:S01]  /*79b0*/  FFMA.FTZ R29, R0, R6, R29 ;  /* 0x00000006001d7223 */ /* 0x000fe2000001001d */
[----:B------:R-:W-:Y:S01]  /*79c0*/  VIADD R6, R131, 0xfffffff1 ;  /* 0xfffffff183067836 */ /* 0x000fe20000000000 */
[----:B------:R-:W-:Y:S01]  /*79d0*/  FSEL R120, R23, -INF , !P6 ;  /* 0xff80000017787808 */ /* 0x000fe20007000000 */
[----:B------:R-:W-:-:S03]  /*79e0*/  VIADD R131, R131, 0xfffffff9 ;  /* 0xfffffff983837836 */ /* 0x000fc60000000000 */
[----:B------:R-:W-:Y:S01]  /*79f0*/  ISETP.GE.AND P6, PT, R6, R130, PT ;  /* 0x000000820600720c */ /* 0x000fe20003fc6270 */
[----:B------:R3:W2:Y:S08]  /*7a00*/  MUFU.TANH R15, R119 ;  /* 0x00000077000f7308 */ /* 0x0006b00000002400 */
[----:B------:R-:W2:Y:S01]  /*7a10*/  MUFU.TANH R23, R26 ;  /* 0x0000001a00177308 */ /* 0x000ea20000002400 */
[----:B-1----:R-:W-:-:S02]  /*7a20*/  FSEL R117, R31, -INF , !P2 ;  /* 0xff8000001f757808 */ /* 0x002fc40005000000 */
[----:B------:R-:W-:Y:S02]  /*7a30*/  ISETP.GE.AND P2, PT, R18, R130, PT ;  /* 0x000000821200720c */ /* 0x000fe40003f46270 */
[----:B------:R-:W-:Y:S02]  /*7a40*/  I2FP.F32.S32 R18, R18 ;  /* 0x0000001200127245 */ /* 0x000fe40000201400 */
[----:B---3--:R-:W-:-:S03]  /*7a50*/  FSEL R119, R29, -INF , !P5 ;  /* 0xff8000001d777808 */ /* 0x008fc60006800000 */
[CC--:B------:R-:W-:Y:S01]  /*7a60*/  FFMA.FTZ R17, R0.reuse, R18.reuse, R17 ;  /* 0x0000001200117223 */ /* 0x0c0fe20000010011 */
[----:B------:R-:W-:Y:S01]  /*7a70*/  FFMA.FTZ R19, R0, R18, R19 ;  /* 0x0000001200137223 */ /* 0x000fe20000010013 */
[----:B------:R-:W-:-:S03]  /*7a80*/  ISETP.GE.AND P5, PT, R131, R130, PT ;  /* 0x000000828300720c */ /* 0x000fc60003fa6270 */
[----:B------:R-:W-:Y:S02]  /*7a90*/  FSEL R118, R17, -INF , !P2 ;  /* 0xff80000011767808 */ /* 0x000fe40005000000 */
[-C--:B------:R-:W-:Y:S01]  /*7aa0*/  ISETP.GE.AND P2, PT, R14, R129.reuse, PT ;  /* 0x000000810e00720c */ /* 0x080fe20003f46270 */
[----:B------:R-:W1:Y:S01]  /*7ab0*/  MUFU.TANH R17, R16 ;  /* 0x0000001000117308 */ /* 0x000e620000002400 */
[----:B------:R-:W-:Y:S02]  /*7ac0*/  I2FP.F32.S32 R14, R14 ;  /* 0x0000000e000e7245 */ /* 0x000fe40000201400 */
[----:B------:R-:W-:Y:S02]  /*7ad0*/  FSEL R123, R19, -INF , !P4 ;  /* 0xff800000137b7808 */ /* 0x000fe40006000000 */
[----:B------:R-:W-:Y:S01]  /*7ae0*/  ISETP.GE.AND P4, PT, R6, R129, PT ;  /* 0x000000810600720c */ /* 0x000fe20003f86270 */
[CC--:B-----5:R-:W-:Y:S01]  /*7af0*/  FFMA.FTZ R21, R0.reuse, R14.reuse, R21 ;  /* 0x0000000e00157223 */ /* 0x0e0fe20000010015 */
[----:B----4-:R-:W-:Y:S01]  /*7b00*/  FFMA.FTZ R13, R0, R14, R13 ;  /* 0x0000000e000d7223 */ /* 0x010fe2000001000d */
[----:B------:R-:W-:-:S02]  /*7b10*/  I2FP.F32.S32 R6, R6 ;  /* 0x0000000600067245 */ /* 0x000fc40000201400 */
[----:B------:R-:W-:Y:S02]  /*7b20*/  I2FP.F32.S32 R14, R131 ;  /* 0x00000083000e7245 */ /* 0x000fe40000201400 */
[----:B------:R-:W-:Y:S01]  /*7b30*/  FSEL R107, R21, -INF , !P2 ;  /* 0xff800000156b7808 */ /* 0x000fe20005000000 */
[-C--:B--2---:R-:W-:Y:S01]  /*7b40*/  FFMA.FTZ R3, R0, R6.reuse, R3 ;  /* 0x0000000600037223 */ /* 0x084fe20000010003 */
[----:B------:R-:W-:Y:S01]  /*7b50*/  ISETP.GT.AND P2, PT, R2, R161, PT ;  /* 0x000000a10200720c */ /* 0x000fe20003f44270 */
[C---:B------:R-:W-:Y:S01]  /*7b60*/  FFMA.FTZ R15, R0.reuse, R6, R15 ;  /* 0x00000006000f7223 */ /* 0x040fe2000001000f */
[----:B------:R-:W-:Y:S01]  /*7b70*/  FSEL R106, R13, -INF , !P3 ;  /* 0xff8000000d6a7808 */ /* 0x000fe20005800000 */
[CC--:B------:R-:W-:Y:S01]  /*7b80*/  FFMA.FTZ R23, R0.reuse, R14.reuse, R23 ;  /* 0x0000000e00177223 */ /* 0x0c0fe20000010017 */
[----:B-1----:R-:W-:Y:S01]  /*7b90*/  FFMA.FTZ R17, R0, R14, R17 ;  /* 0x0000000e00117223 */ /* 0x002fe20000010011 */
        /* <DEDUP_REMOVED lines=70> */
.L_x_6535:
[----:B------:R-:W-:Y:S01]  /*8000*/  UMOV UR6, URZ ;  /* 0x000000ff00067c82 */ /* 0x000fe20008000000 */
[----:B------:R-:W-:Y:S01]  /*8010*/  IMAD.SHL.U32 R3, R102, 0x40, RZ ;  /* 0x0000004066037824 */ /* 0x000fe200078e00ff */
[----:B------:R-:W-:-:S05]  /*8020*/  IADD3 R6, P2, PT, RZ, -UR6, RZ ;  /* 0x80000006ff067c10 */ /* 0x000fca000ff5e0ff */
[----:B------:R-:W-:-:S05]  /*8030*/  IMAD.X R3, RZ, RZ, ~R3, P2 ;  /* 0x000000ffff037224 */ /* 0x000fca00010e0e03 */
[----:B------:R-:W-:-:S04]  /*8040*/  SHF.R.S64 R13, R6, 0x1f, R3 ;  /* 0x0000001f060d7819 */ /* 0x000fc80000001003 */
[----:B------:R-:W-:-:S04]  /*8050*/  IADD3 R162, P2, PT, R13, R162, RZ ;  /* 0x000000a20da27210 */ /* 0x000fc80007f5e0ff */
[----:B------:R-:W-:-:S09]  /*8060*/  LEA.HI.X.SX32 R163, R3, R163, 0x1, P2 ;  /* 0x000000a303a37211 */ /* 0x000fd200010f0eff */
.L_x_6536:
        /* <DEDUP_REMOVED lines=49> */
.L_x_6534:
        /* <DEDUP_REMOVED lines=33> */
[----:B------:R-:W1:Y:S01]  /*8590*/  LDSM.16.MT88.4 R12, [R154+0x8000] ;  /* 0x008000009a0c783b */ /* 0x000e620000004200 */
[----:B------:R-:W-:Y:S01]  /*85a0*/  FSEL R4, R28, RZ, P1 ;  /* 0x000000ff1c047208 */ /* 0x000fe20000800000 */
[----:B------:R-:W-:Y:S01]  /*85b0*/  FFMA.FTZ R29, R9, UR4, -R26 ;  /* 0x00000004091d7c23 */ /* 0x000fe2000801081a */
[----:B------:R-:W-:Y:S01]  /*85c0*/  FSEL R9, R3, RZ, P0 ;  /* 0x000000ff03097208 */ /* 0x000fe20000000000 */
[--C-:B------:R-:W-:Y:S01]  /*85d0*/  FFMA.FTZ R32, R10, UR4, -R103.reuse ;  /* 0x000000040a207c23 */ /* 0x100fe20008010867 */
[----:B------:R-:W-:Y:S01]  /*85e0*/  FFMA.FTZ R31, R8, UR4, -R103 ;  /* 0x00000004081f7c23 */ /* 0x000fe20008010867 */
[----:B------:R-:W-:Y:S01]  /*85f0*/  FADD.FTZ R4, R101, -R4 ;  /* 0x8000000465047221 */ /* 0x000fe20000010000 */
[--C-:B------:R-:W-:Y:S01]  /*8600*/  FFMA.FTZ R102, R11, UR4, -R26.reuse ;  /* 0x000000040b667c23 */ /* 0x100fe2000801081a */
[----:B------:R-:W-:Y:S01]  /*8610*/  FADD.FTZ R9, R100, -R9 ;  /* 0x8000000964097221 */ /* 0x000fe20000010000 */
[--C-:B------:R-:W-:Y:S01]  /*8620*/  FFMA.FTZ R33, R7, UR4, -R26.reuse ;  /* 0x0000000407217c23 */ /* 0x100fe2000801081a */
[--C-:B------:R-:W-:Y:S01]  /*8630*/  FFMA.FTZ R34, R5, UR4, -R26.reuse ;  /* 0x0000000405227c23 */ /* 0x100fe2000801081a */
[----:B------:R-:W-:Y:S01]  /*8640*/  FMUL.FTZ R101, R4, UR4 ;  /* 0x0000000404657c20 */ /* 0x000fe20008410000 */
[----:B------:R-:W-:Y:S01]  /*8650*/  FMUL.FTZ R100, R9, UR4 ;  /* 0x0000000409647c20 */ /* 0x000fe20008410000 */
        /* <DEDUP_REMOVED lines=25> */
[----:B------:R-:W-:Y:S01]  /*87f0*/  FFMA.FTZ R25, R25, UR4, -R103 ;  /* 0x0000000419197c23 */ /* 0x000fe20008010867 */
[----:B----4-:R-:W-:-:S02]  /*8800*/  F2FP.BF16.F32.PACK_AB R6, R30, R31 ;  /* 0x0000001f1e06723e */ /* 0x010fc400000010ff */
[----:B------:R-:W4:Y:S01]  /*8810*/  MUFU.EX2 R34, R34 ;  /* 0x0000002200227308 */ /* 0x000f220000000800 */
[----:B------:R-:W-:-:S03]  /*8820*/  ISETP.GT.AND P0, PT, R2, R161, PT ;  /* 0x000000a10200720c */ /* 0x000fc60003f04270 */
[----:B------:R-:W5:Y:S01]  /*8830*/  MUFU.EX2 R101, R101 ;  /* 0x0000006500657308 */ /* 0x000f620000000800 */
[----:B---3--:R-:W-:-:S03]  /*8840*/  F2FP.BF16.F32.PACK_AB R5, R29, R102 ;  /* 0x000000661d05723e */ /* 0x008fc600000010ff */
[----:B------:R-:W3:Y:S04]  /*8850*/  MUFU.EX2 R100, R100 ;  /* 0x0000006400647308 */ /* 0x000ee80000000800 */
[----:B------:R-:W-:Y:S01]  /*8860*/  MUFU.EX2 R111, R111 ;  /* 0x0000006f006f7308 */ /* 0x000fe20000000800 */
[----:B----4-:R-:W-:-:S03]  /*8870*/  F2FP.BF16.F32.PACK_AB R7, R34, R33 ;  /* 0x000000212207723e */ /* 0x010fc600000010ff */
[----:B------:R-:W4:Y:S01]  /*8880*/  MUFU.EX2 R110, R110 ;  /* 0x0000006e006e7308 */ /* 0x000f220000000800 */
[----:B------:R-:W-:Y:S01]  /*8890*/  @P0 IADD3 R128, PT, PT, R128, -0x3, RZ ;  /* 0xfffffffd80800810 */ /* 0x000fe20007ffe0ff */
        /* <DEDUP_REMOVED lines=79> */
[----:B------:R2:W5:Y:S01]  /*8d90*/  MUFU.EX2 R113, R126 ;  /* 0x0000007e00717308 */ /* 0x0005620000000800 */
[-C--:B------:R-:W-:Y:S01]  /*8da0*/  FMUL.FTZ R67, R67, R100.reuse ;  /* 0x0000006443437220 */ /* 0x080fe20000410000 */
[----:B------:R-:W-:Y:S01]  /*8db0*/  FFMA.FTZ R35, R178, R101, R35 ;  /* 0x00000065b2237223 */ /* 0x000fe20000010023 */
[----:B------:R-:W-:Y:S01]  /*8dc0*/  FFMA.FTZ R100, R177, R100, R102 ;  /* 0x00000064b1647223 */ /* 0x000fe20000010066 */
[----:B------:R4:W-:Y:S01]  /*8dd0*/  MUFU.EX2 R115, R125 ;  /* 0x0000007d00737308 */ /* 0x0009e20000000800 */
[-C--:B------:R-:W-:Y:S01]  /*8de0*/  MOV R101, R28.reuse ;  /* 0x0000001c00657202 */ /* 0x080fe20000000f00 */
[C---:B------:R-:W-:Y:S01]  /*8df0*/  HMMA.16816.F32.BF16 R40, R4.reuse, R10, R40 ;  /* 0x0000000a0428723c */ /* 0x040fe20000041828 */
[----:B------:R-:W5:Y:S01]  /*8e00*/  LDSM.16.MT88.4 R8, [R148+0xa000] ;  /* 0x00a000009408783b */ /* 0x000f620000004200 */
[----:B------:R-:W5:Y:S01]  /*8e10*/  MUFU.EX2 R114, R114 ;  /* 0x0000007200727308 */ /* 0x000f620000000800 */
[----:B------:R-:W-:Y:S01]  /*8e20*/  FADD.FTZ R32, R32, R35 ;  /* 0x0000002320207221 */ /* 0x000fe20000010000 */
[----:B------:R-:W-:Y:S01]  /*8e30*/  FADD.FTZ R100, R29, R100 ;  /* 0x000000641d647221 */ /* 0x000fe20000010000 */
[----:B------:R-:W-:Y:S01]  /*8e40*/  @P0 MOV R101, R28 ;  /* 0x0000001c00650202 */ /* 0x000fe20000000f00 */
[----:B------:R-:W-:Y:S01]  /*8e50*/  MUFU.EX2 R122, R122 ;  /* 0x0000007a007a7308 */ /* 0x000fe20000000800 */
[----:B------:R-:W-:Y:S01]  /*8e60*/  FADD.FTZ R31, R31, R32 ;  /* 0x000000201f1f7221 */ /* 0x000fe20000010000 */
[C---:B---3--:R-:W-:Y:S01]  /*8e70*/  HMMA.16816.F32.BF16 R44, R4.reuse, R16, R44 ;  /* 0x00000010042c723c */ /* 0x048fe2000004182c */
[--C-:B--2---:R-:W-:Y:S01]  /*8e80*/  FFMA.FTZ R126, R118, UR4, -R103.reuse ;  /* 0x00000004767e7c23 */ /* 0x104fe20008010867 */
[----:B------:R-:W-:Y:S01]  /*8e90*/  MUFU.EX2 R121, R121 ;  /* 0x0000007900797308 */ /* 0x000fe20000000800 */
[----:B------:R-:W-:Y:S01]  /*8ea0*/  FADD.FTZ R33, R33, R100 ;  /* 0x0000006421217221 */ /* 0x000fe20000010000 */
[----:B----4-:R-:W-:Y:S01]  /*8eb0*/  FFMA.FTZ R125, R124, UR4, -R103 ;  /* 0x000000047c7d7c23 */ /* 0x010fe20008010867 */
[----:B------:R-:W-:Y:S01]  /*8ec0*/  FFMA.FTZ R124, R117, UR4, -R26 ;  /* 0x00000004757c7c23 */ /* 0x000fe2000801081a */
[----:B------:R-:W-:Y:S01]  /*8ed0*/  MUFU.EX2 R123, R123 ;  /* 0x0000007b007b7308 */ /* 0x000fe20000000800 */
[----:B------:R-:W-:Y:S01]  /*8ee0*/  FADD.FTZ R30, R30, R31 ;  /* 0x0000001f1e1e7221 */ /* 0x000fe20000010000 */
[----:B------:R-:W-:Y:S01]  /*8ef0*/  HMMA.16816.F32.BF16 R48, R4, R18, R48 ;  /* 0x000000120430723c */ /* 0x000fe20000041830 */
[----:B------:R-:W2:Y:S01]  /*8f00*/  LDSM.16.MT88.4 R16, [R149+0x8800] ;  /* 0x008800009510783b */ /* 0x000ea20000004200 */
[----:B------:R-:W3:Y:S01]  /*8f10*/  MUFU.EX2 R125, R125 ;  /* 0x0000007d007d7308 */ /* 0x000ee20000000800 */
[----:B------:R-:W-:Y:S01]  /*8f20*/  FADD.FTZ R33, R34, R33 ;  /* 0x0000002122217221 */ /* 0x000fe20000010000 */
[----:B------:R-:W-:-:S02]  /*8f30*/  MOV R100, R3 ;  /* 0x0000000300647202 */ /* 0x000fc40000000f00 */
[----:B------:R4:W-:Y:S01]  /*8f40*/  MUFU.EX2 R117, R126 ;  /* 0x0000007e00757308 */ /* 0x0009e20000000800 */
[----:B------:R-:W-:Y:S01]  /*8f50*/  @P0 MOV R100, R3 ;  /* 0x0000000300640202 */ /* 0x000fe20000000f00 */
[C---:B-1----:R-:W-:Y:S02]  /*8f60*/  HMMA.16816.F32.BF16 R52, R4.reuse, R12, R52 ;  /* 0x0000000c0434723c */ /* 0x042fe40000041834 */
[----:B------:R-:W-:Y:S04]  /*8f70*/  MUFU.EX2 R124, R124 ;  /* 0x0000007c007c7308 */ /* 0x000fe80000000800 */
[----:B------:R-:W-:Y:S02]  /*8f80*/  MUFU.EX2 R106, R106 ;  /* 0x0000006a006a7308 */ /* 0x000fe40000000800 */
[----:B------:R-:W-:Y:S01]  /*8f90*/  HMMA.16816.F32.BF16 R56, R4, R14, R56 ;  /* 0x0000000e0438723c */ /* 0x000fe20000041838 */
[----:B------:R-:W1:Y:S01]  /*8fa0*/  LDSM.16.MT88.4 R12, [R150+0x8800] ;  /* 0x00880000960c783b */ /* 0x000e620000004200 */
[----:B------:R-:W-:Y:S01]  /*8fb0*/  MUFU.EX2 R104, R104 ;  /* 0x0000006800687308 */ /* 0x000fe20000000800 */
[----:B----4-:R-:W-:-:S03]  /*8fc0*/  FFMA.FTZ R126, R27, UR4, -R26 ;  /* 0x000000041b7e7c23 */ /* 0x010fc6000801081a */
[----:B------:R-:W-:Y:S02]  /*8fd0*/  MUFU.EX2 R108, R108 ;  /* 0x0000006c006c7308 */ /* 0x000fe40000000800 */
[C---:B-----5:R-:W-:Y:S02]  /*8fe0*/  HMMA.16816.F32.BF16 R60, R4.reuse, R8, R60 ;  /* 0x00000008043c723c */ /* 0x060fe4000004183c */
        /* <DEDUP_REMOVED lines=17> */
[----:B------:R-:W5:Y:S07]  /*9100*/  LDSM.16.MT88.4 R20, [R154+0xa800] ;  /* 0x00a800009a14783b */ /* 0x000f6e0000004200 */
        /* <DEDUP_REMOVED lines=12> */
[C---:B--2---:R-:W-:Y:S01]  /*91d0*/  HMMA.16816.F32.BF16 R52, R4.reuse, R16, R52 ;  /* 0x000000100434723c */ /* 0x044fe20000041834 */
[----:B------:R-:W-:Y:S01]  /*91e0*/  FFMA.FTZ R16, R120, UR4, -R103 ;  /* 0x0000000478107c23 */ /* 0x000fe20008010867 */
[--C-:B------:R-:W-:Y:S01]  /*91f0*/  FFMA.FTZ R120, R119, UR4, -R26.reuse ;  /* 0x0000000477787c23 */ /* 0x100fe2000801081a */
[----:B------:R-:W-:Y:S04]  /*9200*/  MUFU.EX2 R103, R25 ;  /* 0x0000001900677308 */ /* 0x000fe80000000800 */
[----:B------:R2:W-:Y:S01]  /*9210*/  MUFU.EX2 R118, R16 ;  /* 0x0000001000767308 */ /* 0x0005e20000000800 */
[C---:B-1----:R-:W-:Y:S03]  /*9220*/  HMMA.16816.F32.BF16 R44, R4.reuse, R12, R44 ;  /* 0x0000000c042c723c */ /* 0x042fe6000004182c */
[----:B------:R1:W3:Y:S04]  /*9230*/  MUFU.EX2 R119, R127 ;  /* 0x0000007f00777308 */ /* 0x0002e80000000800 */
[----:B------:R-:W5:Y:S01]  /*9240*/  MUFU.EX2 R120, R120 ;  /* 0x0000007800787308 */ /* 0x000f620000000800 */
[C---:B------:R-:W-:Y:S01]  /*9250*/  HMMA.16816.F32.BF16 R48, R4.reuse, R14, R48 ;  /* 0x0000000e0430723c */ /* 0x040fe20000041830 */
[----:B------:R-:W5:Y:S07]  /*9260*/  LDSM.16.MT88.4 R12, [R150+0x9000] ;  /* 0x00900000960c783b */ /* 0x000f6e0000004200 */
[----:B------:R-:W-:Y:S01]  /*9270*/  HMMA.16816.F32.BF16 R56, R4, R18, R56 ;  /* 0x000000120438723c */ /* 0x000fe20000041838 */
[----:B--2---:R-:W2:Y:S01]  /*9280*/  LDSM.16.MT88.4 R16, [R149+0x9000] ;  /* 0x009000009510783b */ /* 0x004ea20000004200 */
[--C-:B-1----:R-:W-:Y:S01]  /*9290*/  FFMA.FTZ R127, R107, UR4, -R26.reuse ;  /* 0x000000046b7f7c23 */ /* 0x102fe2000801081a */
[----:B------:R-:W-:-:S02]  /*92a0*/  FFMA.FTZ R107, R24, UR4, -R26 ;  /* 0x00000004186b7c23 */ /* 0x000fc4000801081a */
[----:B------:R-:W-:Y:S01]  /*92b0*/  LDSM.16.MT88.4 R24, [R149+0x9800] ;  /* 0x009800009518783b */ /* 0x000fe20000004200 */
[----:B------:R-:W1:Y:S02]  /*92c0*/  MUFU.EX2 R105, R127 ;  /* 0x0000007f00697308 */ /* 0x000e640000000800 */
[C---:B----4-:R-:W-:Y:S02]  /*92d0*/  HMMA.16816.F32.BF16 R60, R4.reuse, R8, R60 ;  /* 0x00000008043c723c */ /* 0x050fe4000004183c */
[----:B------:R-:W4:Y:S06]  /*92e0*/  MUFU.EX2 R107, R107 ;  /* 0x0000006b006b7308 */ /* 0x000f2c0000000800 */
[----:B------:R-:W-:Y:S01]  /*92f0*/  HMMA.16816.F32.BF16 R64, R4, R10, R64 ;  /* 0x0000000a0440723c */ /* 0x000fe20000041840 */
[----:B---3--:R-:W-:Y:S01]  /*9300*/  F2FP.BF16.F32.PACK_AB R4, R125, R122 ;  /* 0x0000007a7d04723e */ /* 0x008fe200000010ff */
[----:B------:R-:W3:Y:S01]  /*9310*/  LDSM.16.MT88.4 R8, [R154+0xb000] ;  /* 0x00b000009a08783b */ /* 0x000ee20000004200 */
        /* <DEDUP_REMOVED lines=20> */
[C---:B---3--:R-:W-:Y:S08]  /*9460*/  HMMA.16816.F32.BF16 R36, R4.reuse, R8, R36 ;  /* 0x000000080424723c */ /* 0x048ff00000041824 */
[C---:B-----5:R-:W-:Y:S08]  /*9470*/  HMMA.16816.F32.BF16 R72, R4.reuse, R20, R72 ;  /* 0x000000140448723c */ /* 0x060ff00000041848 */
[C---:B------:R-:W-:Y:S01]  /*9480*/  HMMA.16816.F32.BF16 R68, R4.reuse, R22, R68 ;  /* 0x000000160444723c */ /* 0x040fe20000041844 */
[----:B------:R-:W3:Y:S07]  /*9490*/  LDSM.16.MT88.4 R20, [R148+0xb000] ;  /* 0x00b000009414783b */ /* 0x000eee0000004200 */
        /* <DEDUP_REMOVED lines=33> */
[----:B------:R-:W-:Y:S01]  /*96b0*/  HMMA.16816.F32.BF16 R76, R4, R26, R76 ;  /* 0x0000001a044c723c */ /* 0x000fe2000004184c */
[----:B------:R-:W-:-:S07]  /*96c0*/  MOV R26, R2 ;  /* 0x00000002001a7202 */ /* 0x000fce0000000f00 */
[C---:B---3--:R-:W-:Y:S08]  /*96d0*/  HMMA.16816.F32.BF16 R72, R4.reuse, R20, R72 ;  /* 0x000000140448723c */ /* 0x048ff00000041848 */
[C---:B------:R-:W-:Y:S08]  /*96e0*/  HMMA.16816.F32.BF16 R68, R4.reuse, R22, R68 ;  /* 0x000000160444723c */ /* 0x040ff00000041844 */
[C---:B----4-:R-:W-:Y:S08]  /*96f0*/  HMMA.16816.F32.BF16 R44, R4.reuse, R8, R44 ;  /* 0x00000008042c723c */ /* 0x050ff0000004182c */
[C---:B------:R-:W-:Y:S08]  /*9700*/  HMMA.16816.F32.BF16 R48, R4.reuse, R10, R48 ;  /* 0x0000000a0430723c */ /* 0x040ff00000041830 */
[C---:B-1----:R-:W-:Y:S08]  /*9710*/  HMMA.16816.F32.BF16 R52, R4.reuse, R12, R52 ;  /* 0x0000000c0434723c */ /* 0x042ff00000041834 */
[C---:B------:R-:W-:Y:S08]  /*9720*/  HMMA.16816.F32.BF16 R56, R4.reuse, R14, R56 ;  /* 0x0000000e0438723c */ /* 0x040ff00000041838 */
[C---:B--2---:R-:W-:Y:S08]  /*9730*/  HMMA.16816.F32.BF16 R60, R4.reuse, R16, R60 ;  /* 0x00000010043c723c */ /* 0x044ff0000004183c */
[----:B------:R-:W-:Y:S01]  /*9740*/  HMMA.16816.F32.BF16 R64, R4, R18, R64 ;  /* 0x000000120440723c */ /* 0x000fe20000041840 */
[----:B------:R-:W-:-:S04]  /*9750*/  NOP ;  /* 0x0000000000007918 */ /* 0x000fc80000000000 */
[----:B------:R-:W-:-:S15]  /*9760*/  @P0 BRA `(.L_x_6537) ;  /* 0x0000000000040947 */ /* 0x000fde0003800000 */
.L_x_6531:
[----:B------:R-:W-:-:S07]  /*9770*/  IADD3 R128, PT, PT, R26, -0x1, RZ ;  /* 0xffffffff1a807810 */ /* 0x000fce0007ffe0ff */
.L_x_6537:
        /* <DEDUP_REMOVED lines=12> */
[----:B------:R-:W4:Y:S08]  /*9840*/  LDCU UR4, c[0x0][0x45c] ;  /* 0x00008b80ff0477ac */ /* 0x000f300008000800 */
[----:B------:R-:W-:Y:S01]  /*9850*/  @!P3 IADD3 R171, P4, PT, RZ, -R171, RZ ;  /* 0x800000abffabb210 */ /* 0x000fe20007f9e0ff */
[----:B------:R-:W2:Y:S01]  /*9860*/  LDCU.64 UR6, c[0x0][0x3a0] ;  /* 0x00007400ff0677ac */ /* 0x000ea20008000a00 */
[----:B------:R-:W2:Y:S01]  /*9870*/  LDCU.64 UR8, c[0x0][0x3a8] ;  /* 0x00007500ff0877ac */ /* 0x000ea20008000a00 */
[----:B-1----:R-:W-:-:S05]  /*9880*/  IMAD.SHL.U32 R174, R174, 0x2, RZ ;  /* 0x00000002aeae7824 */ /* 0x002fca00078e00ff */
[----:B------:R-:W-:-:S04]  /*9890*/  LOP3.LUT R174, R174, 0x6, RZ, 0xc0, !PT ;  /* 0x00000006aeae7812 */ /* 0x000fc800078ec0ff */
[C---:B------:R-:W-:Y:S02]  /*98a0*/  LOP3.LUT R174, R175.reuse, 0x20, R174, 0xfe, !PT ;  /* 0x00000020afae7812 */ /* 0x040fe400078efeae */
[----:B--234-:R-:W-:-:S07]  /*98b0*/  IADD3 R175, PT, PT, R175, 0x40, RZ ;  /* 0x00000040afaf7810 */ /* 0x01cfce0007ffe0ff */
.L_x_6542:
        /* <DEDUP_REMOVED lines=75> */
.L_x_6539:
        /* <DEDUP_REMOVED lines=61> */
[----:B------:R-:W-:Y:S04]  /*a140*/  LDSM.16.M88.4 R144, [R152+0x4000] ;  /* 0x004000009890783b */ /* 0x000fe80000000200 */
[C---:B------:R-:W-:Y:S01]  /*a150*/  HMMA.16816.F32.BF16 R8, R108.reuse, R114, RZ ;  /* 0x000000726c08723c */ /* 0x040fe200000418ff */
[----:B------:R-:W2:Y:S05]  /*a160*/  LDSM.16.M88.4 R112, [R153+0x5800] ;  /* 0x005800009970783b */ /* 0x000eaa0000000200 */
[----:B-1----:R-:W-:Y:S02]  /*a170*/  LDSM.16.M88.4 R100, [R158+UR5+0x6800] ;  /* 0x006800059e64783b */ /* 0x002fe40008000200 */
[C---:B---3--:R-:W-:Y:S03]  /*a180*/  HMMA.16816.F32.BF16 R12, R108.reuse, R116, RZ ;  /* 0x000000746c0c723c */ /* 0x048fe600000418ff */
[----:B------:R-:W-:Y:S05]  /*a190*/  LDSM.16.M88.4 R104, [R158+UR5+0x7000] ;  /* 0x007000059e68783b */ /* 0x000fea0008000200 */
[C---:B------:R-:W-:Y:S01]  /*a1a0*/  HMMA.16816.F32.BF16 R16, R108.reuse, R118, RZ ;  /* 0x000000766c10723c */ /* 0x040fe200000418ff */
[----:B------:R-:W1:Y:S07]  /*a1b0*/  LDSM.16.M88.4 R116, [R156] ;  /* 0x000000009c74783b */ /* 0x000e6e0000000200 */
[C---:B----4-:R-:W-:Y:S08]  /*a1c0*/  HMMA.16816.F32.BF16 R20, R108.reuse, R120, RZ ;  /* 0x000000786c14723c */ /* 0x050ff000000418ff */
[C---:B------:R-:W-:Y:S01]  /*a1d0*/  HMMA.16816.F32.BF16 R24, R108.reuse, R122, RZ ;  /* 0x0000007a6c18723c */ /* 0x040fe200000418ff */
[----:B------:R-:W-:Y:S07]  /*a1e0*/  LDSM.16.M88.4 R120, [R152+0x5000] ;  /* 0x005000009878783b */ /* 0x000fee0000000200 */
[C---:B-----5:R-:W-:Y:S08]  /*a1f0*/  HMMA.16816.F32.BF16 R28, R108.reuse, R124, RZ ;  /* 0x0000007c6c1c723c */ /* 0x060ff000000418ff */
[----:B------:R-:W-:Y:S01]  /*a200*/  HMMA.16816.F32.BF16 R32, R108, R126, RZ ;  /* 0x0000007e6c20723c */ /* 0x000fe200000418ff */
[----:B------:R-:W3:Y:S05]  /*a210*/  LDSM.16.M88.4 R108, [R152+0x4800] ;  /* 0x00480000986c783b */ /* 0x000eea0000000200 */
[----:B------:R-:W4:Y:S02]  /*a220*/  LDSM.16.M88.4 R124, [R152+0x5800] ;  /* 0x00580000987c783b */ /* 0x000f240000000200 */
[C---:B------:R-:W-:Y:S08]  /*a230*/  HMMA.16816.F32.BF16 R4, R128.reuse, R132, R4 ;  /* 0x000000848004723c */ /* 0x040ff00000041804 */
[C---:B------:R-:W-:Y:S01]  /*a240*/  HMMA.16816.F32.BF16 R8, R128.reuse, R134, R8 ;  /* 0x000000868008723c */ /* 0x040fe20000041808 */
[----:B------:R-:W-:Y:S07]  /*a250*/  LDSM.16.M88.4 R132, [R151+0x4800] ;  /* 0x004800009784783b */ /* 0x000fee0000000200 */
[C---:B------:R-:W-:Y:S08]  /*a260*/  HMMA.16816.F32.BF16 R12, R128.reuse, R136, R12 ;  /* 0x00000088800c723c */ /* 0x040ff0000004180c */
[C---:B------:R-:W-:Y:S08]  /*a270*/  HMMA.16816.F32.BF16 R16, R128.reuse, R138, R16 ;  /* 0x0000008a8010723c */ /* 0x040ff00000041810 */
[C---:B------:R-:W-:Y:S08]  /*a280*/  HMMA.16816.F32.BF16 R20, R128.reuse, R140, R20 ;  /* 0x0000008c8014723c */ /* 0x040ff00000041814 */
[C---:B------:R-:W-:Y:S08]  /*a290*/  HMMA.16816.F32.BF16 R24, R128.reuse, R142, R24 ;  /* 0x0000008e8018723c */ /* 0x040ff00000041818 */
[C---:B--2---:R-:W-:Y:S08]  /*a2a0*/  HMMA.16816.F32.BF16 R28, R128.reuse, R112, R28 ;  /* 0x00000070801c723c */ /* 0x044ff0000004181c */
[----:B------:R-:W-:Y:S01]  /*a2b0*/  HMMA.16816.F32.BF16 R32, R128, R114, R32 ;  /* 0x000000728020723c */ /* 0x000fe20000041820 */
[----:B------:R-:W-:Y:S05]  /*a2c0*/  LDSM.16.M88.4 R112, [R155] ;  /* 0x000000009b70783b */ /* 0x000fea0000000200 */
[----:B------:R-:W2:Y:S02]  /*a2d0*/  LDSM.16.M88.4 R128, [R151+0x4000] ;  /* 0x004000009780783b */ /* 0x000ea40000000200 */
[C---:B-1----:R-:W-:Y:S08]  /*a2e0*/  HMMA.16816.F32.BF16 R4, R116.reuse, R144, R4 ;  /* 0x000000907404723c */ /* 0x042ff00000041804 */
[C---:B------:R-:W-:Y:S08]  /*a2f0*/  HMMA.16816.F32.BF16 R8, R116.reuse, R146, R8 ;  /* 0x000000927408723c */ /* 0x040ff00000041808 */
[C---:B---3--:R-:W-:Y:S08]  /*a300*/  HMMA.16816.F32.BF16 R12, R116.reuse, R108, R12 ;  /* 0x0000006c740c723c */ /* 0x048ff0000004180c */
[C---:B------:R-:W-:Y:S01]  /*a310*/  HMMA.16816.F32.BF16 R16, R116.reuse, R110, R16 ;  /* 0x0000006e7410723c */ /* 0x040fe20000041810 */
[----:B------:R-:W1:Y:S07]  /*a320*/  LDSM.16.M88.4 R108, [R151+0x5000] ;  /* 0x00500000976c783b */ /* 0x000e6e0000000200 */
[C---:B------:R-:W-:Y:S08]  /*a330*/  HMMA.16816.F32.BF16 R20, R116.reuse, R120, R20 ;  /* 0x000000787414723c */ /* 0x040ff00000041814 */
[C---:B------:R-:W-:Y:S01]  /*a340*/  HMMA.16816.F32.BF16 R24, R116.reuse, R122, R24 ;  /* 0x0000007a7418723c */ /* 0x040fe20000041818 */
[----:B------:R-:W3:Y:S07]  /*a350*/  LDSM.16.M88.4 R120, [R151+0x5800] ;  /* 0x005800009778783b */ /* 0x000eee0000000200 */
[C---:B----4-:R-:W-:Y:S08]  /*a360*/  HMMA.16816.F32.BF16 R28, R116.reuse, R124, R28 ;  /* 0x0000007c741c723c */ /* 0x050ff0000004181c */
[----:B------:R-:W-:Y:S01]  /*a370*/  HMMA.16816.F32.BF16 R32, R116, R126, R32 ;  /* 0x0000007e7420723c */ /* 0x000fe20000041820 */
[----:B------:R-:W-:Y:S05]  /*a380*/  LDSM.16.M88.4 R116, [R159+0x2000] ;  /* 0x002000009f74783b */ /* 0x000fea0000000200 */
[----:B------:R-:W4:Y:S02]  /*a390*/  LDSM.16.M88.4 R124, [R158+UR5+0x6000] ;  /* 0x006000059e7c783b */ /* 0x000f240008000200 */
[C---:B--2---:R-:W-:Y:S08]  /*a3a0*/  HMMA.16816.F32.BF16 R4, R112.reuse, R128, R4 ;  /* 0x000000807004723c */ /* 0x044ff00000041804 */
[C---:B------:R-:W-:Y:S01]  /*a3b0*/  HMMA.16816.F32.BF16 R8, R112.reuse, R130, R8 ;  /* 0x000000827008723c */ /* 0x040fe20000041808 */
[----:B------:R-:W-:Y:S07]  /*a3c0*/  LDSM.16.M88.4 R128, [R153+0x7800] ;  /* 0x007800009980783b */ /* 0x000fee0000000200 */
[C---:B------:R-:W-:Y:S08]  /*a3d0*/  HMMA.16816.F32.BF16 R12, R112.reuse, R132, R12 ;  /* 0x00000084700c723c */ /* 0x040ff0000004180c */
[C---:B------:R-:W-:Y:S08]  /*a3e0*/  HMMA.16816.F32.BF16 R16, R112.reuse, R134, R16 ;  /* 0x000000867010723c */ /* 0x040ff00000041810 */
[C---:B-1----:R-:W-:Y:S08]  /*a3f0*/  HMMA.16816.F32.BF16 R20, R112.reuse, R108, R20 ;  /* 0x0000006c7014723c */ /* 0x042ff00000041814 */
[C---:B------:R-:W-:Y:S01]  /*a400*/  HMMA.16816.F32.BF16 R24, R112.reuse, R110, R24 ;  /* 0x0000006e7018723c */ /* 0x040fe20000041818 */
[----:B------:R-:W1:Y:S07]  /*a410*/  LDSM.16.M88.4 R108, [R158+UR5+0x7800] ;  /* 0x007800059e6c783b */ /* 0x000e6e0008000200 */
[C---:B---3--:R-:W-:Y:S08]  /*a420*/  HMMA.16816.F32.BF16 R28, R112.reuse, R120, R28 ;  /* 0x00000078701c723c */ /* 0x048ff0000004181c */
[----:B------:R-:W-:Y:S01]  /*a430*/  HMMA.16816.F32.BF16 R32, R112, R122, R32 ;  /* 0x0000007a7020723c */ /* 0x000fe20000041820 */
[----:B------:R-:W-:Y:S05]  /*a440*/  LDSM.16.M88.4 R112, [R157+0x2000] ;  /* 0x002000009d70783b */ /* 0x000fea0000000200 */
[----:B------:R-:W2:Y:S02]  /*a450*/  LDSM.16.M88.4 R120, [R153+0x6000] ;  /* 0x006000009978783b */ /* 0x000ea40000000200 */
[C---:B----4-:R-:W-:Y:S08]  /*a460*/  HMMA.16816.F32.BF16 R4, R116.reuse, R124, R4 ;  /* 0x0000007c7404723c */ /* 0x050ff00000041804 */
        /* <DEDUP_REMOVED lines=182> */
.L_x_6541:
        /* <DEDUP_REMOVED lines=49> */
.L_x_6540:
[C---:B------:R-:W-:Y:S01]  /*b2e0*/  IADD3 R6, PT, PT, R174.reuse, -0x20, RZ ;  /* 0xffffffe0ae067810 */ /* 0x040fe20007ffe0ff */
[----:B------:R-:W-:Y:S01]  /*b2f0*/  LDSM.16.MT88.4 R12, [R154+0x8000] ;  /* 0x008000009a0c783b */ /* 0x000fe20000004200 */
[C---:B--2---:R-:W-:Y:S02]  /*b300*/  IADD3 R4, PT, PT, R174.reuse, -0x18, RZ ;  /* 0xffffffe8ae047810 */ /* 0x044fe40007ffe0ff */
[----:B------:R-:W-:Y:S02]  /*b310*/  I2FP.F32.S32 R6, R6 ;  /* 0x0000000600067245 */ /* 0x000fe40000201400 */
[----:B------:R-:W-:Y:S02]  /*b320*/  I2FP.F32.S32 R4, R4 ;  /* 0x0000000400047245 */ /* 0x000fe40000201400 */
[----:B------:R-:W-:Y:S01]  /*b330*/  IADD3 R8, PT, PT, R174, -0x1f, RZ ;  /* 0xffffffe1ae087810 */ /* 0x000fe20007ffe0ff */
[CC--:B------:R-:W-:Y:S01]  /*b340*/  FFMA.FTZ R183, R0.reuse, R6.reuse, R183 ;  /* 0x0000000600b77223 */ /* 0x0c0fe200000100b7 */
[----:B-1----:R-:W-:Y:S01]  /*b350*/  FFMA.FTZ R179, R0, R6, R179 ;  /* 0x0000000600b37223 */ /* 0x002fe200000100b3 */
[----:B------:R-:W-:Y:S01]  /*b360*/  IADD3 R6, PT, PT, R174, -0x17, RZ ;  /* 0xffffffe9ae067810 */ /* 0x000fe20007ffe0ff */
[CC--:B------:R-:W-:Y:S01]  /*b370*/  FFMA.FTZ R191, R0.reuse, R4.reuse, R191 ;  /* 0x0000000400bf7223 */ /* 0x0c0fe200000100bf */
[----:B------:R-:W-:Y:S01]  /*b380*/  FFMA.FTZ R187, R0, R4, R187 ;  /* 0x0000000400bb7223 */ /* 0x000fe200000100bb */
[----:B------:R-:W-:Y:S01]  /*b390*/  IADD3 R4, PT, PT, R174, -0xf, RZ ;  /* 0xfffffff1ae047810 */ /* 0x000fe20007ffe0ff */
[----:B------:R-:W-:Y:S01]  /*b3a0*/  LDSM.16.MT88.4 R20, [R150+0x8000] ;  /* 0x008000009614783b */ /* 0x000fe20000004200 */
        /* <DEDUP_REMOVED lines=9> */
[C---:B------:R-:W-:Y:S01]  /*b440*/  FFMA.FTZ R131, R0.reuse, R4, R131 ;  /* 0x0000000400837223 */ /* 0x040fe20000010083 */
[----:B------:R-:W-:Y:S01]  /*b450*/  I2FP.F32.S32 R6, R6 ;  /* 0x0000000600067245 */ /* 0x000fe20000201400 */
[----:B------:R-:W-:Y:S01]  /*b460*/  FFMA.FTZ R141, R0, R4, R141 ;  /* 0x00000004008d7223 */ /* 0x000fe2000001008d */
[C---:B------:R-:W-:Y:S01]  /*b470*/  IADD3 R8, PT, PT, R174.reuse, -0x10, RZ ;  /* 0xfffffff0ae087810 */ /* 0x040fe20007ffe0ff */
[----:B------:R-:W-:Y:S01]  /*b480*/  LDSM.16.MT88.4 R28, [R149+0x8000] ;  /* 0x00800000951c783b */ /* 0x000fe20000004200 */
[----:B------:R-:W-:Y:S01]  /*b490*/  IADD3 R4, PT, PT, R174, 0x1, RZ ;  /* 0x00000001ae047810 */ /* 0x000fe20007ffe0ff */
[CC--:B------:R-:W-:Y:S01]  /*b4a0*/  FFMA.FTZ R145, R0.reuse, R6.reuse, R145 ;  /* 0x0000000600917223 */ /* 0x0c0fe20000010091 */
[----:B------:R-:W-:Y:S01]  /*b4b0*/  I2FP.F32.S32 R5, R5 ;  /* 0x0000000500057245 */ /* 0x000fe20000201400 */
[----:B------:R-:W-:Y:S01]  /*b4c0*/  FFMA.FTZ R137, R0, R6, R137 ;  /* 0x0000000600897223 */ /* 0x000fe20000010089 */
[----:B------:R-:W-:Y:S02]  /*b4d0*/  I2FP.F32.S32 R8, R8 ;  /* 0x0000000800087245 */ /* 0x000fe40000201400 */
[----:B------:R-:W-:Y:S01]  /*b4e0*/  IADD3 R6, PT, PT, R174, 0x9, RZ ;  /* 0x00000009ae067810 */ /* 0x000fe20007ffe0ff */
[CC--:B------:R-:W-:Y:S01]  /*b4f0*/  FFMA.FTZ R133, R0.reuse, R5.reuse, R133 ;  /* 0x0000000500857223 */ /* 0x0c0fe20000010085 */
[----:B------:R-:W-:Y:S01]  /*b500*/  I2FP.F32.S32 R4, R4 ;  /* 0x0000000400047245 */ /* 0x000fe20000201400 */
[C---:B------:R-:W-:Y:S01]  /*b510*/  FFMA.FTZ R135, R0.reuse, R5, R135 ;  /* 0x0000000500877223 */ /* 0x040fe20000010087 */
[CC--:B------:R-:W-:Y:S01]  /*b520*/  FFMA.FTZ R147, R0.reuse, R8.reuse, R147 ;  /* 0x0000000800937223 */ /* 0x0c0fe20000010093 */
[C---:B------:R-:W-:Y:S01]  /*b530*/  FFMA.FTZ R143, R0.reuse, R8, R143 ;  /* 0x00000008008f7223 */ /* 0x040fe2000001008f */
[----:B------:R-:W-:Y:S01]  /*b540*/  I2FP.F32.S32 R6, R6 ;  /* 0x0000000600067245 */ /* 0x000fe20000201400 */
[-C--:B------:R-:W-:Y:S01]  /*b550*/  FFMA.FTZ R123, R0, R4.reuse, R195 ;  /* 0x00000004007b7223 */ /* 0x080fe200000100c3 */
[----:B------:R-:W-:Y:S01]  /*b560*/  IADD3 R5, PT, PT, R174, 0x10, RZ ;  /* 0x00000010ae057810 */ /* 0x000fe20007ffe0ff */
[----:B------:R-:W-:Y:S01]  /*b570*/  FFMA.FTZ R113, R0, R4, R113 ;  /* 0x0000000400717223 */ /* 0x000fe20000010071 */
[----:B------:R-:W-:Y:S01]  /*b580*/  IADD3 R8, PT, PT, R174, 0x8, RZ ;  /* 0x00000008ae087810 */ /* 0x000fe20007ffe0ff */
[CC--:B------:R-:W-:Y:S01]  /*b590*/  FFMA.FTZ R115, R0.reuse, R6.reuse, R115 ;  /* 0x0000000600737223 */ /* 0x0c0fe20000010073 */
[----:B------:R-:W-:Y:S01]  /*b5a0*/  I2FP.F32.S32 R4, R5 ;  /* 0x0000000500047245 */ /* 0x000fe20000201400 */
[C---:B------:R-:W-:Y:S01]  /*b5b0*/  FFMA.FTZ R109, R0.reuse, R6, R109 ;  /* 0x00000006006d7223 */ /* 0x040fe2000001006d */
[----:B------:R-:W-:Y:S02]  /*b5c0*/  I2FP.F32.S32 R8, R8 ;  /* 0x0000000800087245 */ /* 0x000fe40000201400 */
[----:B------:R-:W-:Y:S01]  /*b5d0*/  FMNMX3.FTZ R6, R3, R183, R185, !PT ;  /* 0x000000b703067276 */ /* 0x000fe200078100b9 */
[CC--:B------:R-:W-:Y:S01]  /*b5e0*/  FFMA.FTZ R105, R0.reuse, R4.reuse, R105 ;  /* 0x0000000400697223 */ /* 0x0c0fe20000010069 */
[C---:B------:R-:W-:Y:S01]  /*b5f0*/  FFMA.FTZ R107, R0.reuse, R4, R107 ;  /* 0x00000004006b7223 */ /* 0x040fe2000001006b */
[CC--:B------:R-:W-:Y:S01]  /*b600*/  FFMA.FTZ R119, R0.reuse, R8.reuse, R119 ;  /* 0x0000000800777223 */ /* 0x0c0fe20000010077 */
[----:B------:R-:W-:Y:S01]  /*b610*/  FFMA.FTZ R111, R0, R8, R111 ;  /* 0x00000008006f7223 */ /* 0x000fe2000001006f */
[----:B------:R-:W-:Y:S02]  /*b620*/  FMNMX3.FTZ R4, R6, R191, R193, !PT ;  /* 0x000000bf06047276 */ /* 0x000fe400078100c1 */
[----:B------:R-:W-:Y:S02]  /*b630*/  FMNMX3.FTZ R8, R2, R179, R181, !PT ;  /* 0x000000b302087276 */ /* 0x000fe400078100b5 */
        /* <DEDUP_REMOVED lines=11> */
[----:B------:R-:W-:Y:S01]  /*b6f0*/  FFMA.FTZ R104, R0, R7, R104 ;  /* 0x0000000700687223 */ /* 0x000fe20000010068 */
[----:B------:R-:W-:Y:S01]  /*b700*/  FMNMX3.FTZ R4, R4, R139, R123, !PT ;  /* 0x0000008b04047276 */ /* 0x000fe2000781007b */
[----:B------:R-:W-:Y:S01]  /*b710*/  FFMA.FTZ R106, R0, R7, R106 ;  /* 0x00000007006a7223 */ /* 0x000fe2000001006a */
[----:B------:R-:W-:Y:S02]  /*b720*/  FMNMX3.FTZ R8, R8, R137, R135, !PT ;  /* 0x0000008908087276 */ /* 0x000fe40007810087 */
[----:B------:R-:W-:Y:S02]  /*b730*/  I2FP.F32.S32 R5, R5 ;  /* 0x0000000500057245 */ /* 0x000fe40000201400 */
[----:B------:R-:W-:Y:S02]  /*b740*/  I2FP.F32.S32 R6, R6 ;  /* 0x0000000600067245 */ /* 0x000fe40000201400 */
        /* <DEDUP_REMOVED lines=171> */
[----:B------:R-:W-:Y:S01]  /*c200*/  ISETP.GT.AND P0, PT, R176, R161, PT ;  /* 0x000000a1b000720c */ /* 0x000fe20003f04270 */
        /* <DEDUP_REMOVED lines=135> */
.L_x_6538:
        /* <DEDUP_REMOVED lines=149> */
[----:B------:R3:W-:Y:S01]  /*d3d0*/  STS.64 [R16], R72 ;  /* 0x0000004810007388 */ /* 0x0007e20000000a00 */
[----:B--2---:R-:W-:-:S03]  /*d3e0*/  IMAD R8, R8, UR6, R169 ;  /* 0x0000000608087c24 */ /* 0x004fc6000f8e02a9 */
[----:B------:R2:W-:Y:S04]  /*d3f0*/  STS.64 [R16+0x800], R74 ;  /* 0x0008004a10007388 */ /* 0x0005e80000000a00 */
[----:B------:R4:W-:Y:S04]  /*d400*/  STS.64 [R17], R68 ;  /* 0x0000004411007388 */ /* 0x0009e80000000a00 */
[----:B------:R-:W-:Y:S04]  /*d410*/  STS.64 [R17+0x800], R70 ;  /* 0x0008004611007388 */ /* 0x000fe80000000a00 */
[----:B------:R-:W-:Y:S04]  /*d420*/  STS.64 [R10+0x4000], R36 ;  /* 0x004000240a007388 */ /* 0x000fe80000000a00 */
[----:B------:R5:W-:Y:S04]  /*d430*/  STS.64 [R10+0x4800], R38 ;  /* 0x004800260a007388 */ /* 0x000be80000000a00 */
[----:B------:R5:W-:Y:S01]  /*d440*/  STS.64 [R11+0x4000], R40 ;  /* 0x004000280b007388 */ /* 0x000be20000000a00 */
[----:B---3--:R-:W-:-:S03]  /*d450*/  IADD3 R73, PT, PT, R3, 0x28, RZ ;  /* 0x0000002803497810 */ /* 0x008fc60007ffe0ff */
[----:B------:R3:W-:Y:S01]  /*d460*/  STS.64 [R11+0x4800], R42 ;  /* 0x0048002a0b007388 */ /* 0x0007e20000000a00 */
[----:B--2---:R-:W-:-:S03]  /*d470*/  SHF.L.U32 R75, R4, 0x3, RZ ;  /* 0x00000003044b7819 */ /* 0x004fc600000006ff */
[----:B------:R3:W-:Y:S01]  /*d480*/  STS.64 [R12+0x4000], R44 ;  /* 0x0040002c0c007388 */ /* 0x0007e20000000a00 */
[----:B----4-:R-:W-:-:S03]  /*d490*/  MOV R69, 0xff800000 ;  /* 0xff80000000457802 */ /* 0x010fc60000000f00 */
[----:B------:R3:W-:Y:S01]  /*d4a0*/  STS.64 [R12+0x4800], R46 ;  /* 0x0048002e0c007388 */ /* 0x0007e20000000a00 */
[----:B------:R-:W-:Y:S01]  /*d4b0*/  MOV R68, 0xff800000 ;  /* 0xff80000000447802 */ /* 0x000fe20000000f00 */
[----:B------:R-:W-:Y:S01]  /*d4c0*/  @P6 FFMA.FTZ R69, R101, R18, R6 ;  /* 0x0000001265456223 */ /* 0x000fe20000010006 */
[----:B-1----:R-:W-:Y:S01]  /*d4d0*/  @P3 FFMA.FTZ R68, R100, R19, R5 ;  /* 0x0000001364443223 */ /* 0x002fe20000010005 */
[----:B------:R3:W-:Y:S01]  /*d4e0*/  STS.64 [R14+0x4000], R48 ;  /* 0x004000300e007388 */ /* 0x0007e20000000a00 */
[----:B------:R-:W-:-:S03]  /*d4f0*/  LOP3.LUT R75, R75, 0x1f80, RZ, 0xc0, !PT ;  /* 0x00001f804b4b7812 */ /* 0x000fc600078ec0ff */
[----:B------:R3:W-:Y:S01]  /*d500*/  STS.64 [R14+0x4800], R50 ;  /* 0x004800320e007388 */ /* 0x0007e20000000a00 */
[----:B-----5:R-:W-:-:S03]  /*d510*/  IADD3 R10, PT, PT, -R169, RZ, RZ ;  /* 0x000000ffa90a7210 */ /* 0x020fc60007ffe1ff */
        /* <DEDUP_REMOVED lines=31> */
[C---:B------:R-:W-:Y:S01]  /*d710*/  VIADD R77, R103.reuse, 0x8 ;  /* 0x00000008674d7836 */ /* 0x040fe20000000000 */
[C---:B---3--:R-:W-:Y:S02]  /*d720*/  IADD3 R2, P3, PT, R170.reuse, R103, RZ ;  /* 0x00000067aa027210 */ /* 0x048fe40007f7e0ff */
[-C--:B------:R-:W-:Y:S02]  /*d730*/  ISETP.GE.AND P6, PT, R103, R160.reuse, PT ;  /* 0x000000a06700720c */ /* 0x080fe40003fc6270 */
[----:B------:R-:W-:Y:S02]  /*d740*/  ISETP.GE.AND P4, PT, R77, R160, PT ;  /* 0x000000a04d00720c */ /* 0x000fe40003f86270 */
[----:B------:R-:W-:Y:S02]  /*d750*/  LEA.HI.X.SX32 R77, R170, RZ, 0x1, P3 ;  /* 0x000000ffaa4d7211 */ /* 0x000fe400018f0eff */
[----:B--2---:R-:W-:-:S04]  /*d760*/  LEA R76, P3, R2, UR4, 0x2 ;  /* 0x00000004024c7c11 */ /* 0x004fc8000f8610ff */
[----:B------:R-:W-:-:S05]  /*d770*/  LEA.HI.X R77, R2, UR5, R77, 0x2, P3 ;  /* 0x00000005024d7c11 */ /* 0x000fca00098f144d */
[----:B------:R2:W-:Y:S04]  /*d780*/  @!P6 STG.E desc[UR16][R76.64], R69 ;  /* 0x000000454c00e986 */ /* 0x0005e8000c101910 */
[----:B------:R2:W-:Y:S02]  /*d790*/  @!P4 STG.E desc[UR16][R76.64+0x20], R68 ;  /* 0x000020444c00c986 */ /* 0x0005e4000c101910 */
.L_x_6544:
[----:B------:R-:W-:Y:S05]  /*d7a0*/  BSYNC.RECONVERGENT B0 ;  /* 0x0000000000007941 */ /* 0x000fea0003800200 */
.L_x_6543:
[----:B------:R-:W-:Y:S01]  /*d7b0*/  ISETP.GE.AND P6, PT, R3, R160, PT ;  /* 0x000000a00300720c */ /* 0x000fe20003fc6270 */
[----:B------:R-:W-:Y:S01]  /*d7c0*/  BSSY.RECONVERGENT B0, `(.L_x_6545) ;  /* 0x0000011000007945 */ /* 0x000fe20003800200 */
[----:B---3--:R-:W-:Y:S02]  /*d7d0*/  LOP3.LUT R2, R75, 0x3c, R0, 0xf8, !PT ;  /* 0x0000003c4b027812 */ /* 0x008fe400078ef800 */
        /* <DEDUP_REMOVED lines=15> */
.L_x_6546:
[----:B------:R-:W-:Y:S05]  /*d8d0*/  BSYNC.RECONVERGENT B0 ;  /* 0x0000000000007941 */ /* 0x000fea0003800200 */
.L_x_6545:
        /* <DEDUP_REMOVED lines=17> */
.L_x_6548:
[----:B------:R-:W-:Y:S05]  /*d9f0*/  BSYNC.RECONVERGENT B0 ;  /* 0x0000000000007941 */ /* 0x000fea0003800200 */
.L_x_6547:
        /* <DEDUP_REMOVED lines=16> */
.L_x_6550:
[----:B------:R-:W-:Y:S05]  /*db00*/  BSYNC.RECONVERGENT B0 ;  /* 0x0000000000007941 */ /* 0x000fea0003800200 */
.L_x_6549:
        /* <DEDUP_REMOVED lines=13> */
.L_x_6552:
[----:B------:R-:W-:Y:S05]  /*dbe0*/  BSYNC.RECONVERGENT B0 ;  /* 0x0000000000007941 */ /* 0x000fea0003800200 */
.L_x_6551:
        /* <DEDUP_REMOVED lines=13> */
.L_x_6554:
[----:B------:R-:W-:Y:S05]  /*dcc0*/  BSYNC.RECONVERGENT B0 ;  /* 0x0000000000007941 */ /* 0x000fea0003800200 */
.L_x_6553:
        /* <DEDUP_REMOVED lines=13> */
.L_x_6556:
[----:B------:R-:W-:Y:S05]  /*dda0*/  BSYNC.RECONVERGENT B0 ;  /* 0x0000000000007941 */ /* 0x000fea0003800200 */
.L_x_6555:
        /* <DEDUP_REMOVED lines=13> */
.L_x_6558:
[----:B------:R-:W-:Y:S05]  /*de80*/  BSYNC.RECONVERGENT B0 ;  /* 0x0000000000007941 */ /* 0x000fea0003800200 */
.L_x_6557:
        /* <DEDUP_REMOVED lines=14> */
.L_x_6559:
        /* <DEDUP_REMOVED lines=9> */
.L_x_7259:


//--------------------- .text._ZN5flash24flash_fwd_splitkv_kernelI23Flash_fwd_kernel_traitsILi128ELi64ELi64ELi4ELb0ELb0EN7cutlass10bfloat16_tE19Flash_kernel_traitsILi128ELi64ELi64ELi4ES3_EELb1ELb0ELb0ELb0ELb1ELb0ELb1ELb1EEEvNS_16Flash_fwd_paramsE --------------------------
	.section	.text._ZN5flash24flash_fwd_splitkv_kernelI23Flash_fwd_kernel_traitsILi128ELi64ELi64ELi4ELb0ELb0EN7cutlass10bfloat16_tE19Flash_kernel_traitsILi128ELi64ELi64ELi4ES3_EELb1ELb0ELb0ELb0ELb1ELb0ELb1ELb1EEEvNS_16Flash_fwd_paramsE,"ax",@progbits
	.align	128
        .global         _ZN5flash24flash_fwd_splitkv_kernelI23Flash_fwd_kernel_traitsILi128ELi64ELi64ELi4ELb0ELb0EN7cutlass10bfloat16_tE19Flash_kernel_traitsILi128ELi64ELi64ELi4ES3_EELb1ELb0ELb0ELb0ELb1ELb0ELb1ELb1EEEvNS_16Flash_fwd_paramsE
        .type           _ZN5flash24flash_fwd_splitkv_kernelI23Flash_fwd_kernel_traitsILi128ELi64ELi64ELi4ELb0ELb0EN7cutlass10bfloat16_tE19Flash_kernel_traitsILi128ELi64ELi64ELi4ES3_EELb1ELb0ELb0ELb0ELb1ELb0ELb1ELb1EEEvNS_16Flash_fwd_paramsE,@function
        .size           _ZN5flash24flash_fwd_splitkv_kernelI23Flash_fwd_kernel_traitsILi128ELi64ELi64ELi4ELb0ELb0EN7cutlass10bfloat16_tE19Flash_kernel_traitsILi128ELi64ELi64ELi4ES3_EELb1ELb0ELb0ELb0ELb1ELb0ELb1ELb1EEEvNS_16Flash_fwd_paramsE,(.L_x_7260 - _ZN5flash24flash_fwd_splitkv_kernelI23Flash_fwd_kernel_traitsILi128ELi64ELi64ELi4ELb0ELb0EN7cutlass10bfloat16_tE19Flash_kernel_traitsILi128ELi64ELi64ELi4ES3_EELb1ELb0ELb0ELb0ELb1ELb0ELb1ELb1EEEvNS_16Flash_fwd_paramsE)
        .other          _ZN5flash24flash_fwd_splitkv_kernelI23Flash_fwd_kernel_traitsILi128ELi64ELi64ELi4ELb0ELb0EN7cutlass10bfloat16_tE19Flash_kernel_traitsILi128ELi64ELi64ELi4ES3_EELb1ELb0ELb0ELb0ELb1ELb0ELb1ELb1EEEvNS_16Flash_fwd_paramsE,@"STO_CUDA_ENTRY STV_DEFAULT"
_ZN5flash24flash_fwd_splitkv_kernelI23Flash_fwd_kernel_traitsILi128ELi64ELi64ELi4ELb0ELb0EN7cutlass10bfloat16_tE19Flash_kernel_traitsILi128ELi64ELi64ELi4ES3_EELb1ELb0ELb0ELb0ELb1ELb0ELb1ELb1EEEvNS_16Flash_fwd_paramsE:
.text._ZN5flash24flash_fwd_splitkv_kernelI23Flash_fwd_kernel_traitsILi128ELi64ELi64ELi4ELb0ELb0EN7cutlass10bfloat16_tE19Flash_kernel_traitsILi128ELi64ELi64ELi4ES3_EELb1ELb0ELb0ELb0ELb1ELb0ELb1ELb1EEEvNS_16Flash_fwd_paramsE:
[----:B------:R-:W-:Y:S08]  /*0000*/  LDC R1, c[0x0][0x37c] ;  /* 0x0000df00ff017b82 */ /* 0x000ff00000000800 */
[----:B------:R-:W1:Y:S01]  /*0010*/  LDC R4, c[0x0][0x3e0] ;  /* 0x0000f800ff047b82 */ /* 0x000e620000000800 */
[----:B------:R-:W2:Y:S01]  /*0020*/  S2R R11, SR_CTAID.Z ;  /* 0x00000000000b7919 */ /* 0x000ea20000002700 */
[----:B------:R-:W-:Y:S01]  /*0030*/  IMAD.MOV.U32 R2, RZ, RZ, RZ ;  /* 0x000000ffff027224 */ /* 0x000fe200078e00ff */
[----:B------:R-:W3:Y:S01]  /*0040*/  LDCU.64 UR4, c[0x0][0x470] ;  /* 0x00008e00ff0477ac */ /* 0x000ee20008000a00 */
[----:B------:R-:W-:Y:S01]  /*0050*/  IMAD.MOV.U32 R12, RZ, RZ, -0x1 ;  /* 0xffffffffff0c7424 */ /* 0x000fe200078e00ff */
[----:B------:R-:W4:Y:S03]  /*0060*/  LDCU.64 UR6, c[0x0][0x358] ;  /* 0x00006b00ff0677ac */ /* 0x000f260008000a00 */
[----:B------:R-:W4:Y:S01]  /*0070*/  LDC.64 R8, c[0x0][0x460] ;  /* 0x00011800ff087b82 */ /* 0x000f220000000a00 */
[----:B-1----:R-:W1:Y:S01]  /*0080*/  I2F.U32.RP R6, R4 ;  /* 0x0000000400067306 */ /* 0x002e620000209000 */
[----:B------:R-:W-:-:S07]  /*0090*/  ISETP.NE.U32.AND P4, PT, R4, RZ, PT ;  /* 0x000000ff0400720c */ /* 0x000fce0003f85070 */
[----:B-1----:R-:W1:Y:S02]  /*00a0*/  MUFU.RCP R3, R6 ;  /* 0x0000000600037308 */ /* 0x002e640000001000 */
[----:B-1----:R-:W-:Y:S01]  /*00b0*/  VIADD R3, R3, 0xffffffe ;  /* 0x0ffffffe03037836 */ /* 0x002fe20000000000 */
[----:B------:R-:W1:Y:S05]  /*00c0*/  LDC.64 R6, c[0x0][0x460] ;  /* 0x00011800ff067b82 */ /* 0x000e6a0000000a00 */
[----:B------:R-:W3:Y:S02]  /*00d0*/  F2I.FTZ.U32.TRUNC.NTZ R3, R3 ;  /* 0x0000000300037305 */ /* 0x000ee4000021f000 */
[----:B---3--:R-:W-:-:S04]  /*00e0*/  IMAD.MOV R0, RZ, RZ, -R3 ;  /* 0x000000ffff007224 */ /* 0x008fc800078e0a03 */
[----:B------:R-:W-:Y:S01]  /*00f0*/  IMAD R5, R0, R4, RZ ;  /* 0x0000000400057224 */ /* 0x000fe200078e02ff */
[----:B-1----:R-:W-:-:S03]  /*0100*/  ISETP.NE.U32.AND P1, PT, R6, RZ, PT ;  /* 0x000000ff0600720c */ /* 0x002fc60003f25070 */
[----:B------:R-:W-:Y:S01]  /*0110*/  IMAD.HI.U32 R2, R3, R5, R2 ;  /* 0x0000000503027227 */ /* 0x000fe200078e0002 */
[----:B------:R-:W-:-:S05]  /*0120*/  ISETP.NE.AND.EX P1, PT, R7, RZ, PT, P1 ;  /* 0x000000ff0700720c */ /* 0x000fca0003f25310 */
        /* <DEDUP_REMOVED lines=15> */
[C---:B------:R-:W-:Y:S02]  /*0220*/  IMAD.SHL.U32 R5, R157.reuse, 0x4, RZ ;  /* 0x000000049d057824 */ /* 0x040fe400078e00ff */
[----:B----4-:R-:W-:Y:S01]  /*0230*/  IMAD.WIDE.U32 R16, R157, 0x4, R8 ;  /* 0x000000049d107825 */ /* 0x010fe200078e0008 */
[----:B------:R-:W-:Y:S02]  /*0240*/  ISETP.NE.AND.EX P5, PT, RZ, UR5, PT, P0 ;  /* 0x00000005ff007c0c */ /* 0x000fe4000bfa5300 */
[----:B------:R-:W-:Y:S02]  /*0250*/  SHF.R.U32.HI R6, RZ, 0x1e, R157 ;  /* 0x0000001eff067819 */ /* 0x000fe4000001169d */
[C---:B------:R-:W-:Y:S01]  /*0260*/  @P2 IADD3 R14, P0, PT, R5.reuse, R2, RZ ;  /* 0x00000002050e2210 */ /* 0x040fe20007f1e0ff */
[----:B------:R-:W2:Y:S01]  /*0270*/  @P1 LDG.E R12, desc[UR6][R16.64] ;  /* 0x00000006100c1981 */ /* 0x000ea2000c1e1900 */
[----:B------:R-:W-:-:S03]  /*0280*/  IADD3 R128, P1, PT, R5, UR4, RZ ;  /* 0x0000000405807c10 */ /* 0x000fc6000ff3e0ff */
[----:B------:R1:W2:Y:S01]  /*0290*/  @P3 LDG.E R9, desc[UR6][R16.64+0x4] ;  /* 0x0000040610093981 */ /* 0x0002a2000c1e1900 */
[C---:B------:R-:W-:Y:S01]  /*02a0*/  @P2 IMAD.X R15, R6.reuse, 0x1, R3, P0 ;  /* 0x00000001060f2824 */ /* 0x040fe200000e0603 */
[----:B------:R-:W-:Y:S01]  /*02b0*/  IADD3.X R129, PT, PT, R6, UR5, RZ, P1, !PT ;  /* 0x0000000506817c10 */ /* 0x000fe20008ffe4ff */
[----:B------:R-:W-:Y:S01]  /*02c0*/  IMAD.MOV.U32 R0, RZ, RZ, RZ ;  /* 0x000000ffff007224 */ /* 0x000fe200078e00ff */
[----:B------:R-:W3:Y:S03]  /*02d0*/  LDC.64 R2, c[0x0][0x468] ;  /* 0x00011a00ff027b82 */ /* 0x000ee60000000a00 */
[----:B------:R4:W5:Y:S04]  /*02e0*/  @P2 LDG.E R15, desc[UR6][R14.64] ;  /* 0x000000060e0f2981 */ /* 0x000968000c1e1900 */
[----:B------:R4:W5:Y:S01]  /*02f0*/  @P5 LDG.E R0, desc[UR6][R128.64] ;  /* 0x0000000680005981 */ /* 0x000962000c1e1900 */
[----:B------:R-:W1:Y:S01]  /*0300*/  LDCU.U8 UR4, c[0x0][0x532] ;  /* 0x0000a640ff0477ac */ /* 0x000e620008000000 */
[----:B------:R-:W-:Y:S01]  /*0310*/  IMAD.MOV.U32 R7, RZ, RZ, -0x1 ;  /* 0xffffffffff077424 */ /* 0x000fe200078e00ff */
[----:B------:R-:W4:Y:S01]  /*0320*/  S2R R13, SR_CTAID.X ;  /* 0x00000000000d7919 */ /* 0x000f220000002500 */
[----:B---3--:R-:W-:-:S02]  /*0330*/  ISETP.EQ.U32.AND P0, PT, R2, RZ, PT ;  /* 0x000000ff0200720c */ /* 0x008fc40003f02070 */
[----:B-1----:R-:W-:-:S04]  /*0340*/  ISETP.NE.AND P4, PT, RZ, UR4, PT ;  /* 0x00000004ff007c0c */ /* 0x002fc8000bf85270 */
[----:B------:R-:W-:Y:S02]  /*0350*/  ISETP.EQ.OR.EX P1, PT, R3, RZ, !P4, P0 ;  /* 0x000000ff0300720c */ /* 0x000fe40006722700 */
[----:B------:R-:W-:-:S05]  /*0360*/  IADD3 R16, P0, PT, R5, R2, RZ ;  /* 0x0000000205107210 */ /* 0x000fca0007f1e0ff */
[----:B------:R-:W-:Y:S01]  /*0370*/  IMAD.X R17, R6, 0x1, R3, P0 ;  /* 0x0000000106117824 */ /* 0x000fe200000e0603 */
[----:B------:R-:W-:-:S04]  /*0380*/  ISETP.NE.U32.AND P0, PT, R2, RZ, PT ;  /* 0x000000ff0200720c */ /* 0x000fc80003f05070 */
[----:B------:R-:W-:Y:S01]  /*0390*/  ISETP.NE.AND.EX P0, PT, R3, RZ, PT, P0 ;  /* 0x000000ff0300720c */ /* 0x000fe20003f05300 */
[----:B------:R-:W1:Y:S01]  /*03a0*/  @!P3 LDC R155, c[0x0][0x434] ;  /* 0x00010d00ff9bbb82 */ /* 0x000e620000000800 */
[----:B----4-:R-:W-:Y:S01]  /*03b0*/  IMAD.SHL.U32 R156, R13, 0x40, RZ ;  /* 0x000000400d9c7824 */ /* 0x010fe200078e00ff */
[----:B------:R3:W5:Y:S10]  /*03c0*/  @!P1 LDG.E R7, desc[UR6][R16.64] ;  /* 0x0000000610079981 */ /* 0x000774000c1e1900 */
[----:B------:R-:W4:Y:S01]  /*03d0*/  @!P0 LDC R83, c[0x0][0x438] ;  /* 0x00010e00ff538b82 */ /* 0x000f220000000800 */
[----:B--2---:R-:W-:-:S05]  /*03e0*/  @P3 IMAD.IADD R155, R9, 0x1, -R12 ;  /* 0x00000001099b3824 */ /* 0x004fca00078e0a0c */
[----:B-1----:R-:W-:Y:S01]  /*03f0*/  ISETP.GT.AND P1, PT, R155, R156, PT ;  /* 0x0000009c9b00720c */ /* 0x002fe20003f24270 */
[----:B---34-:R-:W-:-:S12]  /*0400*/  @!P0 BRA `(.L_x_6560) ;  /* 0x00000000000c8947 */ /* 0x018fd80003800000 */
[----:B------:R-:W2:Y:S02]  /*0410*/  @P4 LDG.E R2, desc[UR6][R16.64+0x4] ;  /* 0x0000040610024981 */ /* 0x000ea4000c1e1900 */
[----:B--2--5:R-:W-:-:S06]  /*0420*/  @P4 IADD3 R83, PT, PT, R2, -R7, RZ ;  /* 0x8000000702534210 */ /* 0x024fcc0007ffe0ff */
[----:B------:R1:W5:Y:S02]  /*0430*/  @!P4 LDG.E R83, desc[UR6][R16.64] ;  /* 0x000000061053c981 */ /* 0x000364000c1e1900 */
.L_x_6560:
        /* <DEDUP_REMOVED lines=9> */
[----:B------:R-:W-:-:S04]  /*04d0*/  SHF.R.S32.HI R19, RZ, 0x1f, R2 ;  /* 0x0000001fff137819 */ /* 0x000fc80000011402 */
[----:B------:R-:W-:Y:S01]  /*04e0*/  LEA.HI R19, R19, R2, RZ, 0x6 ;  /* 0x0000000213137211 */ /* 0x000fe200078f30ff */
[----:B------:R-:W-:Y:S01]  /*04f0*/  IMAD.MOV.U32 R2, RZ, RZ, RZ ;  /* 0x000000ffff027224 */ /* 0x000fe200078e00ff */
[----:B--2---:R-:W2:Y:S02]  /*0500*/  MUFU.RCP R3, R10 ;  /* 0x0000000a00037308 */ /* 0x004ea40000001000 */
[----:B------:R-:W-:-:S05]  /*0510*/  LEA.HI.SX32 R19, R19, R8, 0x1a ;  /* 0x0000000813137211 */ /* 0x000fca00078fd2ff */
[----:B------:R-:W-:-:S05]  /*0520*/  VIADD R19, R19, 0xffffffff ;  /* 0xffffffff13137836 */ /* 0x000fca0000000000 */
[----:B-1----:R-:W-:Y:S02]  /*0530*/  IABS R17, R19 ;  /* 0x0000001300117213 */ /* 0x002fe40000000000 */
[-C--:B------:R-:W-:Y:S01]  /*0540*/  LOP3.LUT R19, R19, R8.reuse, RZ, 0x3c, !PT ;  /* 0x0000000813137212 */ /* 0x080fe200078e3cff */
[----:B--2---:R-:W-:Y:S01]  /*0550*/  VIADD R3, R3, 0xffffffe ;  /* 0x0ffffffe03037836 */ /* 0x004fe20000000000 */
        /* <DEDUP_REMOVED lines=9> */
[----:B------:R-:W-:Y:S01]  /*05f0*/  IMAD R17, R9, R10, R17 ;  /* 0x0000000a09117224 */ /* 0x000fe200078e0211 */
[----:B------:R-:W2:Y:S04]  /*0600*/  @!P2 LDC R16, c[0x0][0x43c] ;  /* 0x00010f00ff10ab82 */ /* 0x000ea80000000800 */
[----:B------:R-:W-:-:S04]  /*0610*/  ISETP.GT.U32.AND P1, PT, R14, R17, PT ;  /* 0x000000110e00720c */ /* 0x000fc80003f24070 */
[----:B------:R-:W4:Y:S01]  /*0620*/  LDC R10, c[0x0][0x508] ;  /* 0x00014200ff0a7b82 */ /* 0x000f220000000800 */
[----:B-1----:R-:W-:Y:S02]  /*0630*/  @!P2 ISETP.NE.U32.AND P0, PT, R2, RZ, PT ;  /* 0x000000ff0200a20c */ /* 0x002fe40003f05070 */
[----:B------:R-:W1:Y:S06]  /*0640*/  S2R R2, SR_CTAID.Y ;  /* 0x0000000000027919 */ /* 0x000e6c0000002600 */
[----:B------:R-:W-:Y:S01]  /*0650*/  @!P1 IMAD.IADD R17, R17, 0x1, -R14 ;  /* 0x0000000111119824 */ /* 0x000fe200078e0a0e */
[----:B------:R-:W-:Y:S01]  /*0660*/  @!P2 ISETP.NE.AND.EX P0, PT, R3, RZ, PT, P0 ;  /* 0x000000ff0300a20c */ /* 0x000fe20003f05300 */
[----:B------:R-:W-:-:S03]  /*0670*/  @!P1 VIADD R9, R9, 0x1 ;  /* 0x0000000109099836 */ /* 0x000fc60000000000 */
[----:B------:R-:W-:Y:S01]  /*0680*/  ISETP.GE.U32.AND P4, PT, R17, R14, PT ;  /* 0x0000000e1100720c */ /* 0x000fe20003f86070 */
[----:B------:R-:W-:Y:S01]  /*0690*/  VIADD R14, R13, 0x1 ;  /* 0x000000010d0e7836 */ /* 0x000fe20000000000 */
[----:B--2---:R-:W-:Y:S02]  /*06a0*/  @!P2 SEL R16, R16, RZ, P0 ;  /* 0x000000ff1010a207 */ /* 0x004fe40000000000 */
[----:B------:R-:W-:Y:S01]  /*06b0*/  ISETP.NE.AND P0, PT, R8, RZ, PT ;  /* 0x000000ff0800720c */ /* 0x000fe20003f05270 */
[----:B------:R-:W-:Y:S02]  /*06c0*/  IMAD R14, R14, 0x40, -R155 ;  /* 0x000000400e0e7824 */ /* 0x000fe400078e0a9b */
[----:B------:R-:W-:-:S04]  /*06d0*/  @!P2 IMAD.IADD R76, R83, 0x1, R16 ;  /* 0x00000001534ca824 */ /* 0x000fc800078e0210 */
[----:B------:R-:W-:Y:S02]  /*06e0*/  VIADD R3, R76, 0x3f ;  /* 0x0000003f4c037836 */ /* 0x000fe40000000000 */
[----:B------:R-:W-:-:S03]  /*06f0*/  @P4 VIADD R9, R9, 0x1 ;  /* 0x0000000109094836 */ /* 0x000fc60000000000 */
[----:B----4-:R-:W-:Y:S01]  /*0700*/  IADD3 R10, PT, PT, R3, R10, R14 ;  /* 0x0000000a030a7210 */ /* 0x010fe20007ffe00e */
[----:B------:R-:W-:Y:S01]  /*0710*/  @!P3 IMAD.MOV R9, RZ, RZ, -R9 ;  /* 0x000000ffff09b224 */ /* 0x000fe200078e0a09 */
[----:B------:R-:W-:Y:S02]  /*0720*/  SHF.R.S32.HI R14, RZ, 0x1f, R3 ;  /* 0x0000001fff0e7819 */ /* 0x000fe40000011403 */
[----:B------:R-:W-:Y:S02]  /*0730*/  @!P0 LOP3.LUT R9, RZ, R8, RZ, 0x33, !PT ;  /* 0x00000008ff098212 */ /* 0x000fe400078e33ff */
[----:B------:R-:W-:Y:S02]  /*0740*/  SHF.R.S32.HI R15, RZ, 0x1f, R10 ;  /* 0x0000001fff0f7819 */ /* 0x000fe4000001140a */
[----:B------:R-:W-:Y:S01]  /*0750*/  LEA.HI R14, R14, R3, RZ, 0x6 ;  /* 0x000000030e0e7211 */ /* 0x000fe200078f30ff */
[----:B------:R-:W-:Y:S01]  /*0760*/  IMAD.MOV R3, RZ, RZ, -R157 ;  /* 0x000000ffff037224 */ /* 0x000fe200078e0a9d */
[----:B------:R-:W-:Y:S01]  /*0770*/  LEA.HI R15, R15, R10, RZ, 0x6 ;  /* 0x0000000a0f0f7211 */ /* 0x000fe200078f30ff */
[----:B-1----:R-:W-:Y:S01]  /*0780*/  IMAD R148, R9, R2, RZ ;  /* 0x0000000209947224 */ /* 0x002fe200078e02ff */
[----:B------:R-:W-:Y:S01]  /*0790*/  SHF.R.S32.HI R14, RZ, 0x6, R14 ;  /* 0x00000006ff0e7819 */ /* 0x000fe2000001140e */
[----:B------:R-:W-:Y:S01]  /*07a0*/  IMAD R11, R4, R3, R11 ;  /* 0x00000003040b7224 */ /* 0x000fe200078e020b */
[----:B------:R-:W-:-:S02]  /*07b0*/  SHF.R.S32.HI R15, RZ, 0x6, R15 ;  /* 0x00000006ff0f7819 */ /* 0x000fc4000001140f */
[----:B------:R-:W-:-:S04]  /*07c0*/  VIADDMNMX R14, R148, R9, R14, PT ;  /* 0x00000009940e7246 */ /* 0x000fc8000380010e */
[----:B------:R-:W-:-:S04]  /*07d0*/  VIMNMX R101, PT, PT, R14, R15, PT ;  /* 0x0000000f0e657248 */ /* 0x000fc80003fe0100 */
[----:B------:R-:W-:-:S13]  /*07e0*/  ISETP.GE.AND P0, PT, R148, R101, PT ;  /* 0x000000659400720c */ /* 0x000fda0003f06270 */
        /* <DEDUP_REMOVED lines=21> */
[----:B------:R-:W-:Y:S01]  /*0940*/  ISETP.GE.AND P1, PT, R6, R155, PT ;  /* 0x0000009b0600720c */ /* 0x000fe20003f26270 */
[----:B------:R-:W-:Y:S01]  /*0950*/  VIADD R6, R0, 0x18 ;  /* 0x0000001800067836 */ /* 0x000fe20000000000 */
[----:B------:R-:W-:-:S02]  /*0960*/  IADD3 R3, P0, PT, R2, R3, RZ ;  /* 0x0000000302037210 */ /* 0x000fc40007f1e0ff */
[-C--:B------:R-:W-:Y:S01]  /*0970*/  ISETP.GE.AND P3, PT, R4, R155.reuse, PT ;  /* 0x0000009b0400720c */ /* 0x080fe20003f66270 */
[----:B------:R-:W-:Y:S01]  /*0980*/  VIADD R4, R0, 0x28 ;  /* 0x0000002800047836 */ /* 0x000fe20000000000 */
[----:B------:R-:W-:Y:S02]  /*0990*/  LEA.HI.X.SX32 R2, R2, RZ, 0x1, P0 ;  /* 0x000000ff02027211 */ /* 0x000fe400000f0eff */
[C---:B---3--:R-:W-:Y:S02]  /*09a0*/  LEA R10, P0, R3.reuse, UR8, 0x2 ;  /* 0x00000008030a7c11 */ /* 0x048fe4000f8010ff */
[----:B------:R-:W-:Y:S01]  /*09b0*/  ISETP.GE.AND P4, PT, R6, R155, PT ;  /* 0x0000009b0600720c */ /* 0x000fe20003f86270 */
[----:B------:R-:W-:Y:S01]  /*09c0*/  VIADD R6, R0, 0x30 ;  /* 0x0000003000067836 */ /* 0x000fe20000000000 */
[----:B------:R-:W-:Y:S02]  /*09d0*/  LEA.HI.X R11, R3, UR9, R2, 0x2, P0 ;  /* 0x00000009030b7c11 */ /* 0x000fe400080f1402 */
[----:B------:R-:W-:-:S02]  /*09e0*/  IADD3 R2, P0, PT, R7, R0, RZ ;  /* 0x0000000007027210 */ /* 0x000fc40007f1e0ff */
[----:B------:R-:W-:Y:S01]  /*09f0*/  P2R R3, PR, RZ, 0x40 ;  /* 0x00000040ff037803 */ /* 0x000fe20000000000 */
[----:B------:R-:W-:Y:S01]  /*0a00*/  @!P2 STG.E.128 desc[UR6][R10.64], RZ ;  /* 0x000000ff0a00a986 */ /* 0x000fe2000c101d06 */
[----:B------:R-:W-:Y:S02]  /*0a10*/  LEA.HI.X.SX32 R7, R7, RZ, 0x1, P0 ;  /* 0x000000ff07077211 */ /* 0x000fe400000f0eff */
[----:B-1----:R-:W-:Y:S01]  /*0a20*/  LEA R8, P0, R2, UR4, 0x2 ;  /* 0x0000000402087c11 */ /* 0x002fe2000f8010ff */
[----:B------:R-:W-:Y:S01]  /*0a30*/  @!P2 STG.E.128 desc[UR6][R10.64+0x100], RZ ;  /* 0x000100ff0a00a986 */ /* 0x000fe2000c101d06 */
[----:B------:R-:W-:Y:S02]  /*0a40*/  ISETP.NE.OR P6, PT, R154, RZ, P1 ;  /* 0x000000ff9a00720c */ /* 0x000fe40000fc5670 */
        /* <DEDUP_REMOVED lines=45> */
.L_x_6561:
        /* <DEDUP_REMOVED lines=9> */
.L_x_6562:
[----:B------:R-:W-:-:S04]  /*0db0*/  UISETP.NE.U32.AND UP0, UPT, UR12, URZ, UPT ;  /* 0x000000ff0c00728c */ /* 0x000fc8000bf05070 */
[----:B------:R-:W-:-:S09]  /*0dc0*/  UISETP.NE.AND.EX UP0, UPT, UR13, URZ, UPT, UP0 ;  /* 0x000000ff0d00728c */ /* 0x000fd2000bf05300 */
[----:B------:R-:W-:Y:S05]  /*0dd0*/  BRA.U !UP0, `(.L_x_6563) ;  /* 0x0000000508a07547 */ /* 0x000fea000b800000 */
[----:B------:R-:W2:Y:S01]  /*0de0*/  LDC R5, c[0x0][0x4f0] ;  /* 0x00013c00ff057b82 */ /* 0x000ea20000000800 */
[----:B------:R-:W-:Y:S01]  /*0df0*/  LEA R6, R101, 0xffffffc0, 0x6 ;  /* 0xffffffc065067811 */ /* 0x000fe200078e30ff */
[----:B------:R-:W3:Y:S03]  /*0e00*/  LDCU.64 UR4, c[0x0][0x4e8] ;  /* 0x00009d00ff0477ac */ /* 0x000ee60008000a00 */
[----:B------:R-:W-:Y:S01]  /*0e10*/  IABS R0, R6 ;  /* 0x0000000600007213 */ /* 0x000fe20000000000 */
[----:B------:R-:W4:Y:S02]  /*0e20*/  LDCU.64 UR8, c[0x0][0x3a0] ;  /* 0x00007400ff0877ac */ /* 0x000f240008000a00 */
[----:B------:R-:W4:Y:S01]  /*0e30*/  LDC R10, c[0x0][0x3e8] ;  /* 0x0000fa00ff0a7b82 */ /* 0x000f220000000800 */
[----:B------:R-:W4:Y:S01]  /*0e40*/  LDCU.64 UR14, c[0x0][0x3b8] ;  /* 0x00007700ff0e77ac */ /* 0x000f220008000a00 */
[----:B--2---:R-:W-:-:S02]  /*0e50*/  IABS R3, R5 ;  /* 0x0000000500037213 */ /* 0x004fc40000000000 */
[----:B------:R-:W-:Y:S02]  /*0e60*/  ISETP.NE.AND P3, PT, R5, RZ, PT ;  /* 0x000000ff0500720c */ /* 0x000fe40003f65270 */
[----:B------:R-:W2:Y:S08]  /*0e70*/  I2F.RP R4, R3 ;  /* 0x0000000300047306 */ /* 0x000eb00000209400 */
[----:B--2--5:R-:W2:Y:S02]  /*0e80*/  MUFU.RCP R8, R4 ;  /* 0x0000000400087308 */ /* 0x024ea40000001000 */
[----:B--2---:R-:W-:-:S06]  /*0e90*/  IADD3 R8, PT, PT, R8, 0xffffffe, RZ ;  /* 0x0ffffffe08087810 */ /* 0x004fcc0007ffe0ff */
[----:B-1----:R-:W1:Y:S02]  /*0ea0*/  F2I.FTZ.U32.TRUNC.NTZ R9, R8 ;  /* 0x0000000800097305 */ /* 0x002e64000021f000 */
[----:B-1----:R-:W-:Y:S01]  /*0eb0*/  IMAD.MOV R2, RZ, RZ, -R9 ;  /* 0x000000ffff027224 */ /* 0x002fe200078e0a09 */
[----:B------:R-:W-:-:S03]  /*0ec0*/  MOV R8, RZ ;  /* 0x000000ff00087202 */ /* 0x000fc60000000f00 */
[----:B------:R-:W-:-:S04]  /*0ed0*/  IMAD R2, R2, R3, RZ ;  /* 0x0000000302027224 */ /* 0x000fc800078e02ff */
[----:B------:R-:W-:-:S04]  /*0ee0*/  IMAD.HI.U32 R9, R9, R2, R8 ;  /* 0x0000000209097227 */ /* 0x000fc800078e0008 */
[----:B------:R-:W-:-:S04]  /*0ef0*/  IMAD.MOV.U32 R2, RZ, RZ, R0 ;  /* 0x000000ffff027224 */ /* 0x000fc800078e0000 */
[----:B------:R-:W-:-:S04]  /*0f00*/  IMAD.HI.U32 R4, R9, R2, RZ ;  /* 0x0000000209047227 */ /* 0x000fc800078e00ff */
[----:B---3--:R-:W-:Y:S01]  /*0f10*/  IMAD.WIDE.U32 R8, R157, UR4, RZ ;  /* 0x000000049d087c25 */ /* 0x008fe2000f8e00ff */
        /* <DEDUP_REMOVED lines=17> */
[----:B------:R2:W3:Y:S01]  /*1030*/  LDG.E R8, desc[UR6][R8.64] ;  /* 0x0000000608087981 */ /* 0x0004e2000c1e1900 */
[----:B----4-:R-:W-:Y:S01]  /*1040*/  IABS R2, R10 ;  /* 0x0000000a00027213 */ /* 0x010fe20000000000 */
[----:B------:R-:W-:Y:S01]  /*1050*/  IMAD.MOV R3, RZ, RZ, -R3 ;  /* 0x000000ffff037224 */ /* 0x000fe200078e0a03 */
[----:B------:R-:W-:Y:S02]  /*1060*/  ISETP.NE.AND P2, PT, R10, RZ, PT ;  /* 0x000000ff0a00720c */ /* 0x000fe40003f45270 */
[----:B------:R-:W4:Y:S01]  /*1070*/  I2F.RP R7, R2 ;  /* 0x0000000200077306 */ /* 0x000f220000209400 */
[----:B------:R-:W-:Y:S01]  /*1080*/  IMAD R6, R5, R3, R6 ;  /* 0x0000000305067224 */ /* 0x000fe200078e0206 */
[----:B------:R-:W-:-:S06]  /*1090*/  MOV R5, UR15 ;  /* 0x0000000f00057c02 */ /* 0x000fcc0008000f00 */
[----:B----4-:R-:W4:Y:S02]  /*10a0*/  MUFU.RCP R14, R7 ;  /* 0x00000007000e7308 */ /* 0x010f240000001000 */
[----:B----4-:R-:W-:-:S06]  /*10b0*/  IADD3 R14, PT, PT, R14, 0xffffffe, RZ ;  /* 0x0ffffffe0e0e7810 */ /* 0x010fcc0007ffe0ff */
[----:B------:R-:W4:Y:S02]  /*10c0*/  F2I.FTZ.U32.TRUNC.NTZ R15, R14 ;  /* 0x0000000e000f7305 */ /* 0x000f24000021f000 */
[----:B----4-:R-:W-:Y:S01]  /*10d0*/  IMAD.MOV R0, RZ, RZ, -R15 ;  /* 0x000000ffff007224 */ /* 0x010fe200078e0a0f */
[----:B------:R-:W-:-:S03]  /*10e0*/  MOV R14, RZ ;  /* 0x000000ff000e7202 */ /* 0x000fc60000000f00 */
[----:B------:R-:W-:Y:S01]  /*10f0*/  IMAD R4, R0, R2, RZ ;  /* 0x0000000200047224 */ /* 0x000fe200078e02ff */
[----:B------:R-:W-:-:S03]  /*1100*/  IABS R0, R11 ;  /* 0x0000000b00007213 */ /* 0x000fc60000000000 */
[----:B------:R-:W-:-:S04]  /*1110*/  IMAD.HI.U32 R15, R15, R4, R14 ;  /* 0x000000040f0f7227 */ /* 0x000fc800078e000e */
[----:B------:R-:W-:-:S04]  /*1120*/  IMAD.MOV.U32 R4, RZ, RZ, R0 ;  /* 0x000000ffff047224 */ /* 0x000fc800078e0000 */
[----:B------:R-:W-:-:S05]  /*1130*/  IMAD.HI.U32 R0, R15, R4, RZ ;  /* 0x000000040f007227 */ /* 0x000fca00078e00ff */
[----:B------:R-:W-:-:S05]  /*1140*/  IADD3 R7, PT, PT, -R0, RZ, RZ ;  /* 0x000000ff00077210 */ /* 0x000fca0007ffe1ff */
[----:B--2---:R-:W-:Y:S02]  /*1150*/  IMAD R9, R2, R7, R4 ;  /* 0x0000000702097224 */ /* 0x004fe400078e0204 */
[----:B------:R-:W-:-:S03]  /*1160*/  IMAD.U32 R4, RZ, RZ, UR14 ;  /* 0x0000000eff047e24 */ /* 0x000fc6000f8e00ff */
[----:B------:R-:W-:-:S13]  /*1170*/  ISETP.GT.U32.AND P0, PT, R2, R9, PT ;  /* 0x000000090200720c */ /* 0x000fda0003f04070 */
[----:B------:R-:W-:Y:S01]  /*1180*/  @!P0 IMAD.IADD R9, R9, 0x1, -R2 ;  /* 0x0000000109098824 */ /* 0x000fe200078e0a02 */
[----:B------:R-:W-:-:S04]  /*1190*/  @!P0 IADD3 R0, PT, PT, R0, 0x1, RZ ;  /* 0x0000000100008810 */ /* 0x000fc80007ffe0ff */
[----:B------:R-:W-:Y:S02]  /*11a0*/  ISETP.GE.U32.AND P1, PT, R9, R2, PT ;  /* 0x000000020900720c */ /* 0x000fe40003f26070 */
[-C--:B------:R-:W-:Y:S02]  /*11b0*/  LOP3.LUT R2, R11, R10.reuse, RZ, 0x3c, !PT ;  /* 0x0000000a0b027212 */ /* 0x080fe400078e3cff */
[----:B------:R-:W-:Y:S02]  /*11c0*/  LOP3.LUT R10, RZ, R10, RZ, 0x33, !PT ;  /* 0x0000000aff0a7212 */ /* 0x000fe400078e33ff */
[----:B------:R-:W-:-:S07]  /*11d0*/  ISETP.GE.AND P3, PT, R2, RZ, PT ;  /* 0x000000ff0200720c */ /* 0x000fce0003f66270 */
[----:B------:R-:W-:Y:S01]  /*11e0*/  @P1 VIADD R0, R0, 0x1 ;  /* 0x0000000100001836 */ /* 0x000fe20000000000 */
[----:B---3--:R-:W-:Y:S01]  /*11f0*/  SHF.R.S32.HI R7, RZ, 0x1f, R8 ;  /* 0x0000001fff077819 */ /* 0x008fe20000011408 */
        /* <DEDUP_REMOVED lines=8> */
[----:B------:R-:W2:Y:S01]  /*1280*/  LDCU.64 UR4, c[0x0][0x3c0] ;  /* 0x00007800ff0477ac */ /* 0x000ea20008000a00 */
[----:B------:R-:W-:-:S02]  /*1290*/  IADD3 R17, PT, PT, R19, R16, RZ ;  /* 0x0000001013117210 */ /* 0x000fc40007ffe0ff */
[----:B------:R-:W-:Y:S02]  /*12a0*/  MOV R16, R18 ;  /* 0x0000001200107202 */ /* 0x000fe40000000f00 */
[----:B------:R-:W-:Y:S02]  /*12b0*/  IADD3 R15, PT, PT, R9, R14, RZ ;  /* 0x0000000e090f7210 */ /* 0x000fe40007ffe0ff */
[----:B------:R-:W-:Y:S01]  /*12c0*/  MOV R9, R0 ;  /* 0x0000000000097202 */ /* 0x000fe20000000f00 */
[----:B------:R-:W-:Y:S01]  /*12d0*/  IMAD.WIDE.U32 R16, R6, R4, R16 ;  /* 0x0000000406107225 */ /* 0x000fe200078e0010 */
[----:B------:R-:W-:Y:S02]  /*12e0*/  MOV R14, R8 ;  /* 0x00000008000e7202 */ /* 0x000fe40000000f00 */
[----:B------:R-:W-:Y:S01]  /*12f0*/  @!P3 IADD3 R9, PT, PT, -R9, RZ, RZ ;  /* 0x000000ff0909b210 */ /* 0x000fe20007ffe1ff */
[----:B------:R-:W-:-:S03]  /*1300*/  IMAD R8, R7, R4, RZ ;  /* 0x0000000407087224 */ /* 0x000fc600078e02ff */
[----:B------:R-:W-:Y:S01]  /*1310*/  SEL R9, R10, R9, !P2 ;  /* 0x000000090a097207 */ /* 0x000fe20005000000 */
[C---:B------:R-:W-:Y:S02]  /*1320*/  IMAD R8, R6.reuse, R5, R8 ;  /* 0x0000000506087224 */ /* 0x040fe400078e0208 */
[----:B--2---:R-:W-:Y:S01]  /*1330*/  IMAD.U32 R2, RZ, RZ, UR4 ;  /* 0x00000004ff027e24 */ /* 0x004fe2000f8e00ff */
[----:B------:R-:W-:Y:S01]  /*1340*/  MOV R3, UR5 ;  /* 0x0000000500037c02 */ /* 0x000fe20008000f00 */
[----:B------:R-:W-:Y:S02]  /*1350*/  IMAD.IADD R17, R17, 0x1, R8 ;  /* 0x0000000111117824 */ /* 0x000fe400078e0208 */
[-C--:B------:R-:W-:Y:S02]  /*1360*/  IMAD R7, R7, R2.reuse, RZ ;  /* 0x0000000207077224 */ /* 0x080fe400078e02ff */
[----:B------:R-:W-:-:S04]  /*1370*/  IMAD.WIDE.U32 R14, R6, R2, R14 ;  /* 0x00000002060e7225 */ /* 0x000fc800078e000e */
[----:B------:R-:W-:Y:S01]  /*1380*/  IMAD R7, R6, R3, R7 ;  /* 0x0000000306077224 */ /* 0x000fe200078e0207 */
[----:B------:R-:W-:Y:S01]  /*1390*/  SHF.R.S32.HI R6, RZ, 0x1f, R9 ;  /* 0x0000001fff067819 */ /* 0x000fe20000011409 */
[----:B-1----:R-:W-:-:S03]  /*13a0*/  IMAD.WIDE.U32 R16, R9, UR8, R16 ;  /* 0x0000000809107c25 */ /* 0x002fc6000f8e0010 */
[----:B------:R-:W-:Y:S01]  /*13b0*/  IADD3 R15, PT, PT, R15, R7, RZ ;  /* 0x000000070f0f7210 */ /* 0x000fe20007ffe0ff */
[C---:B------:R-:W-:Y:S02]  /*13c0*/  IMAD R8, R6.reuse, UR8, RZ ;  /* 0x0000000806087c24 */ /* 0x040fe4000f8e02ff */
[----:B------:R-:W-:Y:S02]  /*13d0*/  IMAD R6, R6, UR10, RZ ;  /* 0x0000000a06067c24 */ /* 0x000fe4000f8e02ff */
[C---:B------:R-:W-:Y:S02]  /*13e0*/  IMAD R8, R9.reuse, UR9, R8 ;  /* 0x0000000909087c24 */ /* 0x040fe4000f8e0208 */
[C---:B------:R-:W-:Y:S02]  /*13f0*/  IMAD R6, R9.reuse, UR11, R6 ;  /* 0x0000000b09067c24 */ /* 0x040fe4000f8e0206 */
[----:B------:R-:W-:Y:S01]  /*1400*/  IMAD.WIDE.U32 R18, R9, UR10, R14 ;  /* 0x0000000a09127c25 */ /* 0x000fe2000f8e000e */
[----:B------:R-:W-:-:S03]  /*1410*/  IADD3 R8, PT, PT, R17, R8, RZ ;  /* 0x0000000811087210 */ /* 0x000fc60007ffe0ff */
[----:B------:R-:W-:Y:S01]  /*1420*/  IMAD.MOV.U32 R14, RZ, RZ, R16 ;  /* 0x000000ffff0e7224 */ /* 0x000fe200078e0010 */
[----:B------:R-:W-:Y:S02]  /*1430*/  IADD3 R15, PT, PT, R19, R6, RZ ;  /* 0x00000006130f7210 */ /* 0x000fe40007ffe0ff */
[----:B------:R-:W-:Y:S01]  /*1440*/  MOV R16, R18 ;  /* 0x0000001200107202 */ /* 0x000fe20000000f00 */
[----:B------:R-:W-:Y:S06]  /*1450*/  BRA `(.L_x_6564) ;  /* 0x0000000400707947 */ /* 0x000fec0003800000 */
.L_x_6563:
        /* <DEDUP_REMOVED lines=15> */
.L_x_6565:
[----:B------:R-:W2:Y:S01]  /*1550*/  LDC.64 R4, c[0x0][0x3b8] ;  /* 0x0000ee00ff047b82 */ /* 0x000ea20000000a00 */
[----:B------:R-:W-:-:S05]  /*1560*/  IADD3 R2, PT, PT, R0, R7, RZ ;  /* 0x0000000700027210 */ /* 0x000fca0007ffe0ff */
[C---:B--2---:R-:W-:Y:S02]  /*1570*/  IMAD R19, R2.reuse, R5, RZ ;  /* 0x0000000502137224 */ /* 0x044fe400078e02ff */
[----:B------:R-:W-:-:S05]  /*1580*/  IMAD.WIDE.U32 R2, R2, R4, RZ ;  /* 0x0000000402027225 */ /* 0x000fca00078e00ff */
[----:B------:R-:W-:Y:S02]  /*1590*/  IADD3 R19, PT, PT, R3, R19, RZ ;  /* 0x0000001303137210 */ /* 0x000fe40007ffe0ff */
[----:B------:R-:W-:Y:S02]  /*15a0*/  MOV R18, R2 ;  /* 0x0000000200127202 */ /* 0x000fe40000000f00 */
.L_x_6566:
        /* <DEDUP_REMOVED lines=14> */
.L_x_6567:
[----:B------:R-:W2:Y:S01]  /*1690*/  LDC.64 R2, c[0x0][0x3c0] ;  /* 0x0000f000ff027b82 */ /* 0x000ea20000000a00 */
[----:B------:R-:W-:-:S05]  /*16a0*/  IADD3 R0, PT, PT, R0, R7, RZ ;  /* 0x0000000700007210 */ /* 0x000fca0007ffe0ff */
[C---:B--2---:R-:W-:Y:S02]  /*16b0*/  IMAD R21, R0.reuse, R3, RZ ;  /* 0x0000000300157224 */ /* 0x044fe400078e02ff */
[----:B------:R-:W-:-:S05]  /*16c0*/  IMAD.WIDE.U32 R6, R0, R2, RZ ;  /* 0x0000000200067225 */ /* 0x000fca00078e00ff */
[----:B------:R-:W-:Y:S02]  /*16d0*/  IADD3 R21, PT, PT, R7, R21, RZ ;  /* 0x0000001507157210 */ /* 0x000fe40007ffe0ff */
[----:B------:R-:W-:-:S07]  /*16e0*/  MOV R20, R6 ;  /* 0x0000000600147202 */ /* 0x000fce0000000f00 */
.L_x_6568:
[----:B------:R-:W2:Y:S01]  /*16f0*/  LDC R10, c[0x0][0x3e8] ;  /* 0x0000fa00ff0a7b82 */ /* 0x000ea20000000800 */
[----:B-----5:R-:W-:Y:S02]  /*1700*/  MOV R8, RZ ;  /* 0x000000ff00087202 */ /* 0x020fe40000000f00 */
[----:B------:R-:W-:Y:S02]  /*1710*/  CS2R R158, SRZ ;  /* 0x00000000009e7805 */ /* 0x000fe4000001ff00 */
[----:B--2---:R-:W-:Y:S02]  /*1720*/  IABS R6, R10 ;  /* 0x0000000a00067213 */ /* 0x004fe40000000000 */
[----:B------:R-:W-:Y:S02]  /*1730*/  ISETP.NE.AND P2, PT, R10, RZ, PT ;  /* 0x000000ff0a00720c */ /* 0x000fe40003f45270 */
        /* <DEDUP_REMOVED lines=12> */
[----:B------:R-:W-:Y:S02]  /*1800*/  IMAD R15, R14, R5, R15 ;  /* 0x000000050e0f7224 */ /* 0x000fe400078e020f */
[----:B------:R-:W-:Y:S01]  /*1810*/  IMAD R7, R0, R6, RZ ;  /* 0x0000000600077224 */ /* 0x000fe200078e02ff */
[----:B------:R-:W-:Y:S01]  /*1820*/  IABS R0, R11 ;  /* 0x0000000b00007213 */ /* 0x000fe20000000000 */
[----:B------:R-:W-:Y:S01]  /*1830*/  IMAD.IADD R21, R21, 0x1, R19 ;  /* 0x0000000115157824 */ /* 0x000fe200078e0213 */
        /* <DEDUP_REMOVED lines=11> */
[-C--:B------:R-:W-:Y:S02]  /*18f0*/  LOP3.LUT R6, R11, R10.reuse, RZ, 0x3c, !PT ;  /* 0x0000000a0b067212 */ /* 0x080fe400078e3cff */
[----:B------:R-:W-:Y:S02]  /*1900*/  LOP3.LUT R10, RZ, R10, RZ, 0x33, !PT ;  /* 0x0000000aff0a7212 */ /* 0x000fe400078e33ff */
[----:B------:R-:W-:Y:S02]  /*1910*/  ISETP.GE.AND P3, PT, R6, RZ, PT ;  /* 0x000000ff0600720c */ /* 0x000fe40003f66270 */
[----:B------:R-:W2:Y:S05]  /*1920*/  LDC.64 R6, c[0x0][0x3d0] ;  /* 0x0000f400ff067b82 */ /* 0x000eaa0000000a00 */
[----:B------:R-:W-:-:S05]  /*1930*/  @P1 VIADD R0, R0, 0x1 ;  /* 0x0000000100001836 */ /* 0x000fca0000000000 */
[----:B------:R-:W-:-:S04]  /*1940*/  MOV R17, R0 ;  /* 0x0000000000117202 */ /* 0x000fc80000000f00 */
[----:B------:R-:W-:-:S04]  /*1950*/  @!P3 IADD3 R17, PT, PT, -R17, RZ, RZ ;  /* 0x000000ff1111b210 */ /* 0x000fc80007ffe1ff */
[----:B------:R-:W-:-:S04]  /*1960*/  SEL R14, R10, R17, !P2 ;  /* 0x000000110a0e7207 */ /* 0x000fc80005000000 */
[----:B------:R-:W-:Y:S01]  /*1970*/  SHF.R.S32.HI R17, RZ, 0x1f, R14 ;  /* 0x0000001fff117819 */ /* 0x000fe2000001140e */
        /* <DEDUP_REMOVED lines=10> */
.L_x_6564:
        /* <DEDUP_REMOVED lines=11> */
[----:B------:R-:W3:Y:S01]  /*1ad0*/  LDCU.64 UR8, c[0x0][0x388] ;  /* 0x00007100ff0877ac */ /* 0x000ee20008000a00 */
[----:B------:R-:W-:Y:S01]  /*1ae0*/  IMAD.SHL.U32 R117, R154, 0x4, RZ ;  /* 0x000000049a757824 */ /* 0x000fe200078e00ff */
[----:B------:R-:W2:Y:S01]  /*1af0*/  @!P0 LDC.64 R6, c[0x0][0x398] ;  /* 0x0000e600ff068b82 */ /* 0x000ea20000000a00 */
[----:B------:R-:W-:-:S02]  /*1b00*/  MOV R127, RZ ;  /* 0x000000ff007f7202 */ /* 0x000fc40000000f00 */
[C---:B------:R-:W-:Y:S02]  /*1b10*/  SHF.L.U64.HI R74, R4.reuse, 0x4, R5 ;  /* 0x00000004044a7819 */ /* 0x040fe40000010205 */
[----:B------:R-:W-:Y:S02]  /*1b20*/  LOP3.LUT R117, R117, 0x1c, RZ, 0xc0, !PT ;  /* 0x0000001c75757812 */ /* 0x000fe400078ec0ff */
[----:B------:R-:W-:Y:S02]  /*1b30*/  IADD3 R103, PT, PT, R101, -0x1, RZ ;  /* 0xffffffff65677810 */ /* 0x000fe40007ffe0ff */
[--C-:B------:R-:W-:Y:S02]  /*1b40*/  SHF.R.U32.HI R75, RZ, 0x1, R154.reuse ;  /* 0x00000001ff4b7819 */ /* 0x100fe4000001169a */
[----:B------:R-:W-:Y:S01]  /*1b50*/  SHF.L.U32 R73, R4, 0x4, RZ ;  /* 0x0000000404497819 */ /* 0x000fe200000006ff */
[----:B-1----:R-:W-:Y:S01]  /*1b60*/  @P0 IMAD.WIDE.U32 R22, R12, R124, RZ ;  /* 0x0000007c0c160225 */ /* 0x002fe200078e00ff */
[----:B------:R-:W-:-:S03]  /*1b70*/  SHF.R.U32.HI R79, RZ, 0x4, R154 ;  /* 0x00000004ff4f7819 */ /* 0x000fc6000001169a */
[----:B------:R-:W-:Y:S02]  /*1b80*/  IMAD.SHL.U32 R72, R103, 0x40, RZ ;  /* 0x0000004067487824 */ /* 0x000fe400078e00ff */
[C---:B--2---:R-:W-:Y:S02]  /*1b90*/  @!P0 IMAD.WIDE.U32 R18, R157.reuse, R6, RZ ;  /* 0x000000069d128225 */ /* 0x044fe400078e00ff */
[----:B------:R-:W1:Y:S02]  /*1ba0*/  LDC R6, c[0x0][0x450] ;  /* 0x00011400ff067b82 */ /* 0x000e640000000800 */
[----:B------:R-:W-:Y:S02]  /*1bb0*/  @!P0 IMAD R7, R157, R7, R19 ;  /* 0x000000079d078224 */ /* 0x000fe400078e0213 */
[----:B------:R-:W-:Y:S02]  /*1bc0*/  @!P0 IMAD.MOV.U32 R17, RZ, RZ, R18 ;  /* 0x000000ffff118224 */ /* 0x000fe400078e0012 */
[----:B------:R-:W-:Y:S01]  /*1bd0*/  @P0 IMAD R7, R12, R125, R23 ;  /* 0x0000007d0c070224 */ /* 0x000fe200078e0217 */
[----:B------:R-:W-:Y:S01]  /*1be0*/  SHF.R.S32.HI R12, RZ, 0x1f, R11 ;  /* 0x0000001fff0c7819 */ /* 0x000fe2000001140b */
[----:B------:R-:W-:Y:S01]  /*1bf0*/  @P0 IMAD.MOV.U32 R17, RZ, RZ, R22 ;  /* 0x000000ffff110224 */ /* 0x000fe200078e0016 */
[C---:B------:R-:W-:Y:S01]  /*1c00*/  IADD3 R22, P0, PT, R20.reuse, R14, RZ ;  /* 0x0000000e14167210 */ /* 0x040fe20007f1e0ff */
[----:B------:R-:W-:Y:S01]  /*1c10*/  IMAD.WIDE.U32 R18, R13, 0x40, R126 ;  /* 0x000000400d127825 */ /* 0x000fe200078e007e */
[----:B------:R-:W-:-:S03]  /*1c20*/  IADD3 R14, P1, PT, R20, R16, RZ ;  /* 0x00000010140e7210 */ /* 0x000fc60007f3e0ff */
[----:B------:R-:W-:Y:S01]  /*1c30*/  IMAD.X R23, RZ, RZ, R8, P0 ;  /* 0x000000ffff177224 */ /* 0x000fe200000e0608 */
[----:B------:R-:W-:Y:S01]  /*1c40*/  IADD3 R16, P0, PT, R20, R17, RZ ;  /* 0x0000001114107210 */ /* 0x000fe20007f1e0ff */
[----:B------:R-:W-:Y:S02]  /*1c50*/  IMAD.X R15, RZ, RZ, R15, P1 ;  /* 0x000000ffff0f7224 */ /* 0x000fe400008e060f */
[----:B------:R-:W-:Y:S01]  /*1c60*/  IMAD.WIDE.U32 R22, R126, R4, R22 ;  /* 0x000000047e167225 */ /* 0x000fe200078e0016 */
[----:B------:R-:W-:-:S03]  /*1c70*/  IADD3.X R17, PT, PT, RZ, R7, RZ, P0, !PT ;  /* 0x00000007ff117210 */ /* 0x000fc600007fe4ff */
[----:B------:R-:W-:Y:S01]  /*1c80*/  IMAD.WIDE.U32 R14, R126, R2, R14 ;  /* 0x000000027e0e7225 */ /* 0x000fe200078e000e */
[----:B------:R-:W-:Y:S02]  /*1c90*/  SHF.R.S32.HI R2, RZ, 0x1f, R83 ;  /* 0x0000001fff027819 */ /* 0x000fe40000011453 */
[----:B-1----:R-:W-:Y:S01]  /*1ca0*/  LEA.HI R119, R6, R6, RZ, 0x1 ;  /* 0x0000000606777211 */ /* 0x002fe200078f08ff */
[----:B------:R-:W-:Y:S01]  /*1cb0*/  IMAD R85, R126, R3, R15 ;  /* 0x000000037e557224 */ /* 0x000fe200078e020f */
[----:B------:R-:W-:Y:S01]  /*1cc0*/  LEA.HI R3, R2, R83, RZ, 0x6 ;  /* 0x0000005302037211 */ /* 0x000fe200078f30ff */
[----:B------:R-:W-:Y:S01]  /*1cd0*/  IMAD.SHL.U32 R84, R14, 0x2, RZ ;  /* 0x000000020e547824 */ /* 0x000fe200078e00ff */
[----:B------:R-:W-:Y:S01]  /*1ce0*/  SHF.R.S32.HI R119, RZ, 0x1, R119 ;  /* 0x00000001ff777819 */ /* 0x000fe20000011477 */
[----:B----4-:R-:W-:Y:S01]  /*1cf0*/  IMAD R12, R12, UR10, RZ ;  /* 0x0000000a0c0c7c24 */ /* 0x010fe2000f8e02ff */
[----:B------:R-:W-:Y:S01]  /*1d00*/  SHF.R.S32.HI R3, RZ, 0x6, R3 ;  /* 0x00000006ff037819 */ /* 0x000fe20000011403 */
[----:B------:R-:W-:Y:S01]  /*1d10*/  IMAD R87, R126, R5, R23 ;  /* 0x000000057e577224 */ /* 0x000fe200078e0217 */
[----:B------:R-:W-:Y:S01]  /*1d20*/  SHF.L.U64.HI R85, R14, 0x1, R85 ;  /* 0x000000010e557819 */ /* 0x000fe20000010255 */
[----:B------:R-:W-:Y:S01]  /*1d30*/  IMAD.SHL.U32 R86, R22, 0x2, RZ ;  /* 0x0000000216567824 */ /* 0x000fe200078e00ff */
[----:B------:R-:W-:Y:S01]  /*1d40*/  IADD3 R84, P0, PT, R84, UR4, RZ ;  /* 0x0000000454547c10 */ /* 0x000fe2000ff1e0ff */
[----:B------:R-:W-:Y:S01]  /*1d50*/  IMAD R8, R11, UR11, R12 ;  /* 0x0000000b0b087c24 */ /* 0x000fe2000f8e020c */
[----:B------:R-:W-:Y:S01]  /*1d60*/  VIMNMX R82, PT, PT, R148, R3, !PT ;  /* 0x0000000394527248 */ /* 0x000fe20007fe0100 */
[----:B------:R-:W-:Y:S01]  /*1d70*/  IMAD.SHL.U32 R5, R154, 0x40, RZ ;  /* 0x000000409a057824 */ /* 0x000fe200078e00ff */
[----:B------:R-:W-:Y:S01]  /*1d80*/  IADD3.X R85, PT, PT, R85, UR5, RZ, P0, !PT ;  /* 0x0000000555557c10 */ /* 0x000fe200087fe4ff */
[----:B------:R-:W-:Y:S01]  /*1d90*/  IMAD.WIDE.U32 R12, R11, UR10, R16 ;  /* 0x0000000a0b0c7c25 */ /* 0x000fe2000f8e0010 */
[----:B------:R-:W-:-:S02]  /*1da0*/  ISETP.GT.AND P0, PT, R101, R82, PT ;  /* 0x000000526500720c */ /* 0x000fc40003f04270 */
[----:B------:R-:W-:Y:S01]  /*1db0*/  SHF.L.U64.HI R87, R22, 0x1, R87 ;  /* 0x0000000116577819 */ /* 0x000fe20000010257 */
[-C--:B------:R-:W-:Y:S01]  /*1dc0*/  IMAD R81, R19, R124.reuse, RZ ;  /* 0x0000007c13517224 */ /* 0x080fe200078e02ff */
[----:B---3--:R-:W-:Y:S01]  /*1dd0*/  IADD3 R86, P1, PT, R86, UR8, RZ ;  /* 0x0000000856567c10 */ /* 0x008fe2000ff3e0ff */
[----:B------:R-:W-:Y:S01]  /*1de0*/  IMAD R118, R126, R119, R117 ;  /* 0x000000777e767224 */ /* 0x000fe200078e0275 */
[----:B------:R-:W-:Y:S01]  /*1df0*/  LOP3.LUT R5, R5, 0x1c0, RZ, 0xc0, !PT ;  /* 0x000001c005057812 */ /* 0x000fe200078ec0ff */
[----:B------:R-:W-:Y:S01]  /*1e00*/  IMAD.IADD R13, R13, 0x1, R8 ;  /* 0x000000010d0d7824 */ /* 0x000fe200078e0208 */
[----:B------:R-:W-:Y:S01]  /*1e10*/  IADD3.X R87, PT, PT, R87, UR9, RZ, P1, !PT ;  /* 0x0000000957577c10 */ /* 0x000fe20008ffe4ff */
[C---:B------:R-:W-:Y:S01]  /*1e20*/  IMAD R81, R18.reuse, R125, R81 ;  /* 0x0000007d12517224 */ /* 0x040fe200078e0251 */
[----:B------:R-:W-:Y:S01]  /*1e30*/  LOP3.LUT R120, R5, 0x38, R80, 0xf8, !PT ;  /* 0x0000003805787812 */ /* 0x000fe200078ef850 */
[--C-:B------:R-:W-:Y:S01]  /*1e40*/  IMAD.IADD R117, R117, 0x1, R118.reuse ;  /* 0x0000000175757824 */ /* 0x100fe200078e0276 */
[----:B------:R-:W-:Y:S01]  /*1e50*/  SHF.R.S32.HI R106, RZ, 0x1f, R118 ;  /* 0x0000001fff6a7819 */ /* 0x000fe20000011476 */
[----:B------:R-:W-:Y:S01]  /*1e60*/  IMAD.WIDE.U32 R124, R18, R124, R12 ;  /* 0x0000007c127c7225 */ /* 0x000fe200078e000c */
[----:B------:R-:W-:-:S02]  /*1e70*/  LOP3.LUT R57, R120, 0x8, R75, 0x78, !PT ;  /* 0x0000000878397812 */ /* 0x000fc400078e784b */
[----:B------:R-:W-:Y:S01]  /*1e80*/  SHF.R.S32.HI R105, RZ, 0x1f, R117 ;  /* 0x0000001fff697819 */ /* 0x000fe20000011475 */
[----:B------:R-:W-:Y:S01]  /*1e90*/  IMAD.MOV.U32 R152, RZ, RZ, R84 ;  /* 0x000000ffff987224 */ /* 0x000fe200078e0054 */
[----:B------:R-:W-:Y:S01]  /*1ea0*/  MOV R150, R86 ;  /* 0x0000005600967202 */ /* 0x000fe20000000f00 */
[----:B------:R-:W-:Y:S01]  /*1eb0*/  IMAD.MOV.U32 R149, RZ, RZ, R87 ;  /* 0x000000ffff957224 */ /* 0x000fe200078e0057 */
[----:B------:R-:W-:Y:S01]  /*1ec0*/  MOV R153, R85 ;  /* 0x0000005500997202 */ /* 0x000fe20000000f00 */
        /* <DEDUP_REMOVED lines=8> */
[----:B-----5:R-:W-:Y:S01]  /*1f50*/  IADD3 R58, PT, PT, R72, R9, RZ ;  /* 0x00000009483a7210 */ /* 0x020fe20007ffe0ff */
[C---:B------:R-:W-:Y:S01]  /*1f60*/  IMAD R111, R119.reuse, 0x30, RZ ;  /* 0x00000030776f7824 */ /* 0x040fe200078e02ff */
[----:B------:R-:W4:Y:S01]  /*1f70*/  LDC.64 R2, c[0x0][0x4a8] ;  /* 0x00012a00ff027b82 */ /* 0x000f220000000a00 */
[----:B------:R-:W-:Y:S01]  /*1f80*/  SHF.R.S32.HI R7, RZ, 0x1f, R116 ;  /* 0x0000001fff077819 */ /* 0x000fe20000011474 */
[----:B------:R-:W3:Y:S01]  /*1f90*/  LDCU.128 UR8, c[0x0][0x490] ;  /* 0x00009200ff0877ac */ /* 0x000ee20008000c00 */
[----:B------:R-:W-:Y:S01]  /*1fa0*/  SEL R10, R10, R0, !P2 ;  /* 0x000000000a0a7207 */ /* 0x000fe20005000000 */
[----:B------:R-:W-:Y:S01]  /*1fb0*/  IMAD R58, R58, R119, RZ ;  /* 0x000000773a3a7224 */ /* 0x000fe200078e02ff */
[--C-:B------:R-:W-:Y:S01]  /*1fc0*/  SHF.R.S32.HI R17, RZ, 0x1f, R83.reuse ;  /* 0x0000001fff117819 */ /* 0x100fe20000011453 */
[----:B------:R-:W3:Y:S01]  /*1fd0*/  LDCU.64 UR4, c[0x0][0x488] ;  /* 0x00009100ff0477ac */ /* 0x000ee20008000a00 */
[C---:B------:R-:W-:Y:S01]  /*1fe0*/  SHF.L.U32 R115, R119.reuse, 0x4, RZ ;  /* 0x0000000477737819 */ /* 0x040fe200000006ff */
[C---:B------:R-:W-:Y:S01]  /*1ff0*/  VIADD R114, R126.reuse, 0x10 ;  /* 0x000000107e727836 */ /* 0x040fe20000000000 */
[----:B------:R-:W-:Y:S01]  /*2000*/  SHF.L.U32 R110, R119, 0x5, RZ ;  /* 0x00000005776e7819 */ /* 0x000fe200000006ff */
[C---:B------:R-:W-:Y:S01]  /*2010*/  VIADD R112, R126.reuse, 0x30 ;  /* 0x000000307e707836 */ /* 0x040fe20000000000 */
[----:B------:R-:W-:Y:S01]  /*2020*/  IADD3 R113, PT, PT, R126, 0x20, RZ ;  /* 0x000000207e717810 */ /* 0x000fe20007ffe0ff */
[C---:B------:R-:W-:Y:S01]  /*2030*/  IMAD R109, R101.reuse, -0x40, R83 ;  /* 0xffffffc0656d7824 */ /* 0x040fe200078e0253 */
[----:B------:R-:W-:Y:S01]  /*2040*/  LOP3.LUT R19, R20, 0x40, RZ, 0xfc, !PT ;  /* 0x0000004014137812 */ /* 0x000fe200078efcff */
[----:B------:R-:W-:Y:S01]  /*2050*/  IMAD R108, R101, -0x40, R76 ;  /* 0xffffffc0656c7824 */ /* 0x000fe200078e024c */
[----:B------:R-:W-:Y:S01]  /*2060*/  SHF.R.S32.HI R104, RZ, 0x1f, R115 ;  /* 0x0000001fff687819 */ /* 0x000fe20000011473 */
[----:B-1----:R-:W-:Y:S01]  /*2070*/  IMAD.WIDE.U32 R14, R157, R4, R20 ;  /* 0x000000049d0e7225 */ /* 0x002fe200078e0014 */
[----:B------:R-:W-:-:S02]  /*2080*/  IADD3 R4, P0, PT, -R83, R126, RZ ;  /* 0x0000007e53047210 */ /* 0x000fc40007f1e1ff */
[----:B------:R-:W-:Y:S01]  /*2090*/  SHF.R.S32.HI R102, RZ, 0x1f, R110 ;  /* 0x0000001fff667819 */ /* 0x000fe2000001146e */
[----:B------:R-:W-:Y:S01]  /*20a0*/  IMAD R15, R157, R5, R15 ;  /* 0x000000059d0f7224 */ /* 0x000fe200078e020f */
[----:B------:R-:W-:Y:S01]  /*20b0*/  IADD3.X R17, PT, PT, RZ, ~R17, RZ, P0, !PT ;  /* 0x80000011ff117210 */ /* 0x000fe200007fe4ff */
[----:B--2---:R-:W-:Y:S01]  /*20c0*/  IMAD R5, R7, UR16, RZ ;  /* 0x0000001007057c24 */ /* 0x004fe2000f8e02ff */
[----:B------:R-:W-:Y:S01]  /*20d0*/  IADD3 R90, P0, PT, R58, R117, RZ ;  /* 0x000000753a5a7210 */ /* 0x000fe20007f1e0ff */
[----:B------:R-:W-:Y:S01]  /*20e0*/  IMAD.WIDE.U32 R14, R116, UR16, R14 ;  /* 0x00000010740e7c25 */ /* 0x000fe2000f8e000e */
[C---:B----4-:R-:W-:Y:S02]  /*20f0*/  SHF.L.U64.HI R98, R2.reuse, 0x4, R3 ;  /* 0x0000000402627819 */ /* 0x050fe40000010203 */
[----:B------:R-:W-:Y:S01]  /*2100*/  SHF.L.U32 R99, R2, 0x4, RZ ;  /* 0x0000000402637819 */ /* 0x000fe200000006ff */
[----:B------:R-:W-:Y:S01]  /*2110*/  IMAD R0, R116, UR17, R5 ;  /* 0x0000001174007c24 */ /* 0x000fe2000f8e0205 */
[----:B------:R-:W-:Y:S01]  /*2120*/  SHF.R.S32.HI R5, RZ, 0x1f, R10 ;  /* 0x0000001fff057819 */ /* 0x000fe2000001140a */
[----:B---3--:R-:W-:Y:S01]  /*2130*/  IMAD.WIDE.U32 R12, R157, UR10, R20 ;  /* 0x0000000a9d0c7c25 */ /* 0x008fe2000f8e0014 */
[----:B------:R-:W-:-:S03]  /*2140*/  SHF.R.S32.HI R100, RZ, 0x1f, R111 ;  /* 0x0000001fff647819 */ /* 0x000fc6000001146f */
[C---:B------:R-:W-:Y:S02]  /*2150*/  IMAD R11, R5.reuse, UR12, RZ ;  /* 0x0000000c050b7c24 */ /* 0x040fe4000f8e02ff */
[----:B------:R-:W-:Y:S02]  /*2160*/  IMAD R5, R5, UR18, RZ ;  /* 0x0000001205057c24 */ /* 0x000fe4000f8e02ff */
[----:B------:R-:W-:Y:S02]  /*2170*/  IMAD.IADD R15, R15, 0x1, R0 ;  /* 0x000000010f0f7824 */ /* 0x000fe400078e0200 */
[----:B------:R-:W-:Y:S01]  /*2180*/  IMAD R8, R10, UR19, R5 ;  /* 0x000000130a087c24 */ /* 0x000fe2000f8e0205 */
[----:B------:R-:W-:Y:S01]  /*2190*/  SHF.R.S32.HI R5, RZ, 0x1f, R58 ;  /* 0x0000001fff057819 */ /* 0x000fe2000001143a */
[----:B------:R-:W-:Y:S01]  /*21a0*/  IMAD R13, R157, UR11, R13 ;  /* 0x0000000b9d0d7c24 */ /* 0x000fe2000f8e020d */
[----:B------:R-:W-:Y:S01]  /*21b0*/  IADD3 R58, P1, PT, R58, R118, RZ ;  /* 0x000000763a3a7210 */ /* 0x000fe20007f3e0ff */
[----:B------:R-:W-:Y:S01]  /*21c0*/  IMAD R0, R7, R2, RZ ;  /* 0x0000000207007224 */ /* 0x000fe200078e02ff */
[----:B------:R-:W1:Y:S01]  /*21d0*/  LDCU.64 UR10, c[0x0][0x4d0] ;  /* 0x00009a00ff0a77ac */ /* 0x000e620008000a00 */
[----:B------:R-:W-:-:S02]  /*21e0*/  IMAD.X R91, R5, 0x1, R105, P0 ;  /* 0x00000001055b7824 */ /* 0x000fc400000e0669 */
[C---:B------:R-:W-:Y:S01]  /*21f0*/  IMAD R0, R116.reuse, R3, R0 ;  /* 0x0000000374007224 */ /* 0x040fe200078e0200 */
[----:B------:R-:W-:Y:S01]  /*2200*/  UMOV UR19, URZ ;  /* 0x000000ff00137c82 */ /* 0x000fe20008000000 */
[----:B------:R-:W-:Y:S01]  /*2210*/  IMAD.WIDE.U32 R12, R116, R2, R12 ;  /* 0x00000002740c7225 */ /* 0x000fe200078e000c */
[----:B------:R-:W-:-:S03]  /*2220*/  SHF.L.U64.HI R91, R90, 0x1, R91 ;  /* 0x000000015a5b7819 */ /* 0x000fc6000001025b */
[----:B------:R-:W-:Y:S02]  /*2230*/  IMAD.X R5, R5, 0x1, R106, P1 ;  /* 0x0000000105057824 */ /* 0x000fe400008e066a */
[C---:B------:R-:W-:Y:S02]  /*2240*/  IMAD R6, R10.reuse, UR13, R11 ;  /* 0x0000000d0a067c24 */ /* 0x040fe4000f8e020b */
[----:B------:R-:W-:Y:S01]  /*2250*/  IMAD.WIDE.U32 R14, R10, UR12, R14 ;  /* 0x0000000c0a0e7c25 */ /* 0x000fe2000f8e000e */
[----:B------:R-:W2:Y:S03]  /*2260*/  LDCU.64 UR12, c[0x0][0x4e0] ;  /* 0x00009c00ff0c77ac */ /* 0x000ea60008000a00 */
[----:B------:R-:W-:Y:S01]  /*2270*/  IMAD.IADD R13, R13, 0x1, R0 ;  /* 0x000000010d0d7824 */ /* 0x000fe200078e0200 */
[C---:B------:R-:W-:Y:S01]  /*2280*/  SHF.L.U64.HI R0, R58.reuse, 0x1, R5 ;  /* 0x000000013a007819 */ /* 0x040fe20000010205 */
[----:B------:R-:W-:Y:S01]  /*2290*/  IMAD.IADD R7, R15, 0x1, R6 ;  /* 0x000000010f077824 */ /* 0x000fe200078e0206 */
[----:B------:R-:W-:Y:S01]  /*22a0*/  SHF.L.U32 R58, R58, 0x1, RZ ;  /* 0x000000013a3a7819 */ /* 0x000fe200000006ff */
[----:B------:R-:W-:-:S02]  /*22b0*/  IMAD.MOV.U32 R6, RZ, RZ, R14 ;  /* 0x000000ffff067224 */ /* 0x000fc400078e000e */
[----:B------:R-:W-:Y:S01]  /*22c0*/  IMAD.WIDE.U32 R10, R10, UR18, R12 ;  /* 0x000000120a0a7c25 */ /* 0x000fe2000f8e000c */
[----:B------:R-:W-:Y:S01]  /*22d0*/  IADD3 R22, P0, PT, R58, UR14, RZ ;  /* 0x0000000e3a167c10 */ /* 0x000fe2000ff1e0ff */
[----:B------:R-:W-:Y:S02]  /*22e0*/  USHF.L.U32 UR18, UR16, 0x6, URZ ;  /* 0x0000000610127899 */ /* 0x000fe400080006ff */
[----:B------:R-:W-:Y:S01]  /*22f0*/  IMAD R89, R17, UR16, RZ ;  /* 0x0000001011597c24 */ /* 0x000fe2000f8e02ff */
[----:B------:R-:W-:Y:S01]  /*2300*/  IADD3.X R23, PT, PT, R0, UR15, RZ, P0, !PT ;  /* 0x0000000f00177c10 */ /* 0x000fe200087fe4ff */
[----:B------:R-:W-:Y:S01]  /*2310*/  IMAD.WIDE.U32 R6, R4, UR16, R6 ;  /* 0x0000001004067c25 */ /* 0x000fe2000f8e0006 */
[----:B------:R-:W3:Y:S01]  /*2320*/  LDCU UR16, c[0x0][0x450] ;  /* 0x00008a00ff1077ac */ /* 0x000ee20008000800 */
[----:B-1----:R-:W-:Y:S02]  /*2330*/  IADD3 R58, P0, PT, R58, UR10, RZ ;  /* 0x0000000a3a3a7c10 */ /* 0x002fe4000ff1e0ff */
[----:B------:R-:W-:Y:S01]  /*2340*/  IMAD R89, R4, UR17, R89 ;  /* 0x0000001104597c24 */ /* 0x000fe2000f8e0259 */
[----:B------:R-:W1:Y:S01]  /*2350*/  LDCU.U8 UR17, c[0x0][0x533] ;  /* 0x0000a660ff1177ac */ /* 0x000e620008000000 */
[----:B------:R-:W-:Y:S01]  /*2360*/  IADD3 R9, PT, PT, R11, R8, RZ ;  /* 0x000000080b097210 */ /* 0x000fe20007ffe0ff */
[----:B------:R-:W-:Y:S01]  /*2370*/  IMAD.SHL.U32 R90, R90, 0x2, RZ ;  /* 0x000000025a5a7824 */ /* 0x000fe200078e00ff */
[----:B------:R-:W-:Y:S01]  /*2380*/  IADD3.X R59, PT, PT, R0, UR11, RZ, P0, !PT ;  /* 0x0000000b003b7c10 */ /* 0x000fe200087fe4ff */
[-C--:B------:R-:W-:Y:S01]  /*2390*/  IMAD R17, R17, R2.reuse, RZ ;  /* 0x0000000211117224 */ /* 0x080fe200078e02ff */
[----:B------:R-:W-:Y:S01]  /*23a0*/  IADD3 R97, P0, PT, RZ, -UR19, RZ ;  /* 0x80000013ff617c10 */ /* 0x000fe2000ff1e0ff */
[----:B------:R-:W-:Y:S01]  /*23b0*/  IMAD.MOV.U32 R8, RZ, RZ, R10 ;  /* 0x000000ffff087224 */ /* 0x000fe200078e000a */
[----:B------:R-:W-:Y:S01]  /*23c0*/  IADD3 R92, P1, PT, R90, UR14, RZ ;  /* 0x0000000e5a5c7c10 */ /* 0x000fe2000ff3e0ff */
[----:B------:R-:W-:Y:S01]  /*23d0*/  IMAD.SHL.U32 R96, R2, 0x40, RZ ;  /* 0x0000004002607824 */ /* 0x000fe200078e00ff */
[----:B------:R-:W-:Y:S01]  /*23e0*/  IADD3.X R94, PT, PT, RZ, ~UR18, RZ, P0, !PT ;  /* 0x80000012ff5e7c10 */ /* 0x000fe200087fe4ff */
[C---:B------:R-:W-:Y:S01]  /*23f0*/  IMAD R17, R4.reuse, R3, R17 ;  /* 0x0000000304117224 */ /* 0x040fe200078e0211 */
[----:B------:R-:W-:Y:S01]  /*2400*/  IADD3.X R93, PT, PT, R91, UR15, RZ, P1, !PT ;  /* 0x0000000f5b5d7c10 */ /* 0x000fe20008ffe4ff */
[----:B------:R-:W-:Y:S01]  /*2410*/  IMAD.WIDE.U32 R4, R4, R2, R8 ;  /* 0x0000000204047225 */ /* 0x000fe200078e0008 */
[----:B------:R-:W-:Y:S01]  /*2420*/  LEA R88, P3, R6, UR8, 0x1 ;  /* 0x0000000806587c11 */ /* 0x000fe2000f8608ff */
[----:B------:R-:W4:Y:S01]  /*2430*/  LDCU.64 UR14, c[0x0][0x3c0] ;  /* 0x00007800ff0e77ac */ /* 0x000f220008000a00 */
[----:B------:R-:W-:Y:S01]  /*2440*/  IADD3 R89, PT, PT, R7, R89, RZ ;  /* 0x0000005907597210 */ /* 0x000fe20007ffe0ff */
[----:B------:R-:W-:Y:S01]  /*2450*/  IMAD.X R96, RZ, RZ, ~R96, P0 ;  /* 0x000000ffff607224 */ /* 0x000fe200000e0e60 */
[----:B------:R-:W-:Y:S01]  /*2460*/  LEA R18, P2, R4, UR4, 0x1 ;  /* 0x0000000404127c11 */ /* 0x000fe2000f8408ff */
[----:B------:R-:W-:Y:S01]  /*2470*/  IMAD.IADD R17, R5, 0x1, R17 ;  /* 0x0000000105117824 */ /* 0x000fe200078e0211 */
[----:B------:R-:W-:Y:S01]  /*2480*/  IADD3 R90, P1, PT, R90, UR10, RZ ;  /* 0x0000000a5a5a7c10 */ /* 0x000fe2000ff3e0ff */
[----:B------:R-:W-:Y:S01]  /*2490*/  IMAD.MOV.U32 R107, RZ, RZ, R101 ;  /* 0x000000ffff6b7224 */ /* 0x000fe200078e0065 */
[C---:B------:R-:W-:Y:S01]  /*24a0*/  SHF.R.S64 R95, R97.reuse, 0x1f, R94 ;  /* 0x0000001f615f7819 */ /* 0x040fe2000000105e */
[----:B-1----:R-:W-:Y:S01]  /*24b0*/  UISETP.NE.AND UP0, UPT, UR17, URZ, UPT ;  /* 0x000000ff1100728c */ /* 0x002fe2000bf05270 */
[----:B------:R-:W-:-:S02]  /*24c0*/  SHF.R.S64 R97, R97, 0x1f, R96 ;  /* 0x0000001f61617819 */ /* 0x000fc40000001060 */
[----:B---3--:R-:W-:Y:S02]  /*24d0*/  MOV R24, UR16 ;  /* 0x0000001000187c02 */ /* 0x008fe40008000f00 */
[----:B------:R-:W-:Y:S02]  /*24e0*/  SHF.R.S32.HI R94, RZ, 0x1f, R94 ;  /* 0x0000001fff5e7819 */ /* 0x000fe4000001145e */
[----:B------:R-:W-:Y:S02]  /*24f0*/  SHF.R.S32.HI R96, RZ, 0x1f, R96 ;  /* 0x0000001fff607819 */ /* 0x000fe40000011460 */
[----:B------:R-:W-:Y:S02]  /*2500*/  LEA.HI.X R89, R6, UR9, R89, 0x1, P3 ;  /* 0x0000000906597c11 */ /* 0x000fe400098f0c59 */
[----:B------:R-:W-:Y:S01]  /*2510*/  LEA.HI.X R17, R4, UR5, R17, 0x1, P2 ;  /* 0x0000000504117c11 */ /* 0x000fe200090f0c11 */
[----:B------:R-:W1:Y:S01]  /*2520*/  LDCU.64 UR4, c[0x0][0x3b8] ;  /* 0x00007700ff0477ac */ /* 0x000e620008000a00 */
[----:B------:R-:W-:Y:S01]  /*2530*/  IADD3.X R91, PT, PT, R91, UR11, RZ, P1, !PT ;  /* 0x0000000b5b5b7c10 */ /* 0x000fe20008ffe4ff */
[----:B--2-4-:R-:W3:Y:S06]  /*2540*/  LDCU.128 UR8, c[0x0][0x3a0] ;  /* 0x00007400ff0877ac */ /* 0x014eec0008000c00 */
.L_x_6591:
        /* <DEDUP_REMOVED lines=9> */
[----:B------:R-:W-:Y:S02]  /*25e0*/  ISETP.GT.AND P2, PT, R107, R82, PT ;  /* 0x000000526b00720c */ /* 0x000fe40003f44270 */
[----:B------:R-:W-:Y:S02]  /*25f0*/  ISETP.GE.AND P4, PT, R114, R109, !P0 ;  /* 0x0000006d7200720c */ /* 0x000fe40004786270 */
[----:B------:R-:W-:Y:S05]  /*2600*/  P2R R121, PR, RZ, 0x4 ;  /* 0x00000004ff797803 */ /* 0x000fea0000000000 */
[----:B------:R-:W2:Y:S06]  /*2610*/  @P1 LDG.E.128 R12, desc[UR6][R88.64] ;  /* 0x00000006580c1981 */ /* 0x000eac000c1e1d00 */
[----:B------:R-:W4:Y:S01]  /*2620*/  @P4 LDC.64 R2, c[0x0][0x4b0] ;  /* 0x00012c00ff024b82 */ /* 0x000f220000000a00 */
[----:B--2---:R2:W-:Y:S01]  /*2630*/  @P1 STG.E.128 desc[UR6][R84.64], R12 ;  /* 0x0000000c54001986 */ /* 0x0045e2000c101d06 */
[C---:B----4-:R-:W-:Y:S03]  /*2640*/  @P4 LEA R32, P0, R2.reuse, R88, 0x5 ;  /* 0x0000005802204211 */ /* 0x050fe600078028ff */
[----:B------:R-:W4:Y:S01]  /*2650*/  @P1 LDG.E.128 R4, desc[UR6][R88.64+0x80] ;  /* 0x0000800658041981 */ /* 0x000f22000c1e1d00 */
[----:B------:R-:W-:Y:S02]  /*2660*/  @P4 LEA.HI.X R33, R2, R89, R3, 0x5, P0 ;  /* 0x0000005902214211 */ /* 0x000fe400000f2c03 */
[C---:B------:R-:W-:Y:S04]  /*2670*/  @P4 LEA R30, P0, R77.reuse, R84, 0x1 ;  /* 0x000000544d1e4211 */ /* 0x040fe800078008ff */
[----:B------:R-:W-:Y:S02]  /*2680*/  @P4 LEA.HI.X R31, R77, R85, R78, 0x1, P0 ;  /* 0x000000554d1f4211 */ /* 0x000fe400000f0c4e */
[C---:B------:R-:W-:Y:S04]  /*2690*/  ISETP.GE.AND P0, PT, R113.reuse, R108, PT ;  /* 0x0000006c7100720c */ /* 0x040fe80003f06270 */
[----:B------:R-:W-:Y:S11]  /*26a0*/  ISETP.GE.AND P5, PT, R113, R109, !P0 ;  /* 0x0000006d7100720c */ /* 0x000ff600047a6270 */
[----:B------:R-:W-:Y:S02]  /*26b0*/  @!UPT UIADD3 URZ, UPT, UPT, URZ, URZ, URZ ;  /* 0x000000fffffff290 */ /* 0x000fe4000fffe0ff */
[----:B------:R-:W5:Y:S02]  /*26c0*/  @P5 LDC.64 R2, c[0x0][0x4b0] ;  /* 0x00012c00ff025b82 */ /* 0x000f640000000a00 */
[C---:B-----5:R-:W-:Y:S04]  /*26d0*/  @P5 LEA R28, P0, R2.reuse, R88, 0x6 ;  /* 0x00000058021c5211 */ /* 0x060fe800078030ff */
[----:B------:R-:W-:Y:S02]  /*26e0*/  @P5 LEA.HI.X R29, R2, R89, R3, 0x6, P0 ;  /* 0x00000059021d5211 */ /* 0x000fe400000f3403 */
[----:B------:R-:W5:Y:S02]  /*26f0*/  @P5 LDC.64 R2, c[0x0][0x3c0] ;  /* 0x0000f000ff025b82 */ /* 0x000f640000000a00 */
[C---:B-----5:R-:W-:Y:S04]  /*2700*/  @P5 LEA R26, P0, R2.reuse, R84, 0x6 ;  /* 0x00000054021a5211 */ /* 0x060fe800078030ff */
[----:B------:R-:W-:Y:S02]  /*2710*/  @P5 LEA.HI.X R27, R2, R85, R3, 0x6, P0 ;  /* 0x00000055021b5211 */ /* 0x000fe400000f3403 */
[C---:B------:R-:W-:Y:S04]  /*2720*/  ISETP.GE.AND P0, PT, R112.reuse, R108, PT ;  /* 0x0000006c7000720c */ /* 0x040fe80003f06270 */
[----:B------:R-:W-:Y:S02]  /*2730*/  ISETP.GE.AND P6, PT, R112, R109, !P0 ;  /* 0x0000006d7000720c */ /* 0x000fe400047c6270 */
[----:B------:R-:W-:Y:S11]  /*2740*/  ISETP.NE.AND P0, PT, R24, RZ, PT ;  /* 0x000000ff1800720c */ /* 0x000ff60003f05270 */
[----:B------:R-:W5:Y:S02]  /*2750*/  @P6 LDC.64 R2, c[0x0][0x4b0] ;  /* 0x00012c00ff026b82 */ /* 0x000f640000000a00 */
[----:B-----5:R-:W-:Y:S01]  /*2760*/  @P6 IMAD R3, R3, 0x60, RZ ;  /* 0x0000006003036824 */ /* 0x020fe200078e02ff */
[----:B----4-:R4:W-:Y:S04]  /*2770*/  @P1 STG.E.128 desc[UR6][R84.64+0x80], R4 ;  /* 0x0000800454001986 */ /* 0x0109e8000c101d06 */
[----:B------:R-:W5:Y:S04]  /*2780*/  @P4 LDG.E.128 R8, desc[UR6][R32.64] ;  /* 0x0000000620084981 */ /* 0x000f68000c1e1d00 */
[----:B-----5:R-:W-:Y:S04]  /*2790*/  @P4 STG.E.128 desc[UR6][R30.64], R8 ;  /* 0x000000081e004986 */ /* 0x020fe8000c101d06 */
[----:B--2---:R-:W2:Y:S04]  /*27a0*/  @P4 LDG.E.128 R12, desc[UR6][R32.64+0x80] ;  /* 0x00008006200c4981 */ /* 0x004ea8000c1e1d00 */
[----:B--2---:R2:W-:Y:S04]  /*27b0*/  @P4 STG.E.128 desc[UR6][R30.64+0x80], R12 ;  /* 0x0000800c1e004986 */ /* 0x0045e8000c101d06 */
[----:B----4-:R-:W4:Y:S01]  /*27c0*/  @P5 LDG.E.128 R4, desc[UR6][R28.64] ;  /* 0x000000061c045981 */ /* 0x010f22000c1e1d00 */
[----:B--2---:R-:W-:Y:S04]  /*27d0*/  @P6 IMAD.WIDE.U32 R30, R2, 0x60, R88 ;  /* 0x00000060021e6825 */ /* 0x004fe800078e0058 */
[----:B------:R-:W-:Y:S02]  /*27e0*/  @P6 IMAD.IADD R31, R31, 0x1, R3 ;  /* 0x000000011f1f6824 */ /* 0x000fe400078e0203 */
[----:B------:R-:W2:Y:S02]  /*27f0*/  @P6 LDC.64 R2, c[0x0][0x3c0] ;  /* 0x0000f000ff026b82 */ /* 0x000ea40000000a00 */
[----:B--2---:R-:W-:Y:S01]  /*2800*/  @P6 IMAD R3, R3, 0x60, RZ ;  /* 0x0000006003036824 */ /* 0x004fe200078e02ff */
[----:B----4-:R2:W-:Y:S04]  /*2810*/  @P5 STG.E.128 desc[UR6][R26.64], R4 ;  /* 0x000000041a005986 */ /* 0x0105e8000c101d06 */
[----:B------:R4:W5:Y:S02]  /*2820*/  @P5 LDG.E.128 R8, desc[UR6][R28.64+0x80] ;  /* 0x000080061c085981 */ /* 0x000964000c1e1d00 */
[----:B----4-:R-:W-:Y:S04]  /*2830*/  @P6 IMAD.WIDE.U32 R28, R2, 0x60, R84 ;  /* 0x00000060021c6825 */ /* 0x010fe800078e0054 */
[----:B------:R-:W-:Y:S01]  /*2840*/  @P6 IMAD.IADD R29, R29, 0x1, R3 ;  /* 0x000000011d1d6824 */ /* 0x000fe200078e0203 */
[----:B-----5:R4:W-:Y:S04]  /*2850*/  @P5 STG.E.128 desc[UR6][R26.64+0x80], R8 ;  /* 0x000080081a005986 */ /* 0x0209e8000c101d06 */
[----:B--2---:R-:W2:Y:S04]  /*2860*/  @P6 LDG.E.128 R4, desc[UR6][R30.64] ;  /* 0x000000061e046981 */ /* 0x004ea8000c1e1d00 */
[----:B--2---:R4:W-:Y:S04]  /*2870*/  @P6 STG.E.128 desc[UR6][R28.64], R4 ;  /* 0x000000041c006986 */ /* 0x0049e8000c101d06 */
[----:B------:R-:W2:Y:S04]  /*2880*/  @P6 LDG.E.128 R12, desc[UR6][R30.64+0x80] ;  /* 0x000080061e0c6981 */ /* 0x000ea8000c1e1d00 */
[----:B--2---:R4:W-:Y:S01]  /*2890*/  @P6 STG.E.128 desc[UR6][R28.64+0x80], R12 ;  /* 0x0000800c1c006986 */ /* 0x0049e2000c101d06 */
[----:B------:R-:W-:Y:S05]  /*28a0*/  @P0 BRA `(.L_x_6571) ;  /* 0x00000000009c0947 */ /* 0x000fea0003800000 */
[----:B------:R-:W-:Y:S01]  /*28b0*/  @P1 IMAD.MOV.U32 R16, RZ, RZ, R18 ;  /* 0x000000ffff101224 */ /* 0x000fe200078e0012 */
[----:B------:R-:W2:Y:S01]  /*28c0*/  @P5 LDC.64 R2, c[0x0][0x4a8] ;  /* 0x00012a00ff025b82 */ /* 0x000ea20000000a00 */
[C---:B------:R-:W-:Y:S01]  /*28d0*/  @P4 LEA R34, P0, R99.reuse, R18, 0x1 ;  /* 0x0000001263224211 */ /* 0x040fe200078008ff */
[----:B------:R-:W-:Y:S02]  /*28e0*/  IMAD.MOV.U32 R24, RZ, RZ, RZ ;  /* 0x000000ffff187224 */ /* 0x000fe400078e00ff */
[----:B----4-:R-:W4:Y:S01]  /*28f0*/  @P1 LDG.E.128 R4, desc[UR6][R16.64] ;  /* 0x0000000610041981 */ /* 0x010f22000c1e1d00 */
[----:B------:R-:W-:Y:S02]  /*2900*/  @P4 LEA.HI.X R35, R99, R17, R98, 0x1, P0 ;  /* 0x0000001163234211 */ /* 0x000fe400000f0c62 */
[C---:B------:R-:W-:Y:S04]  /*2910*/  @P4 LEA R32, P0, R73.reuse, R86, 0x1 ;  /* 0x0000005649204211 */ /* 0x040fe800078008ff */
[----:B------:R-:W-:Y:S01]  /*2920*/  @P4 LEA.HI.X R33, R73, R87, R74, 0x1, P0 ;  /* 0x0000005749214211 */ /* 0x000fe200000f0c4a */
[----:B----4-:R-:W-:Y:S01]  /*2930*/  @P1 STG.E.128 desc[UR6][R86.64], R4 ;  /* 0x0000000456001986 */ /* 0x010fe2000c101d06 */
[C---:B--2---:R-:W-:Y:S03]  /*2940*/  @P5 LEA R26, P0, R2.reuse, R18, 0x6 ;  /* 0x00000012021a5211 */ /* 0x044fe600078030ff */
[----:B------:R-:W2:Y:S01]  /*2950*/  @P1 LDG.E.128 R28, desc[UR6][R16.64+0x80] ;  /* 0x00008006101c1981 */ /* 0x000ea2000c1e1d00 */
[----:B------:R-:W-:Y:S02]  /*2960*/  @P5 LEA.HI.X R27, R2, R17, R3, 0x6, P0 ;  /* 0x00000011021b5211 */ /* 0x000fe400000f3403 */
[----:B------:R-:W4:Y:S01]  /*2970*/  @P5 LDC.64 R2, c[0x0][0x3b8] ;  /* 0x0000ee00ff025b82 */ /* 0x000f220000000a00 */
[----:B--2---:R4:W-:Y:S04]  /*2980*/  @P1 STG.E.128 desc[UR6][R86.64+0x80], R28 ;  /* 0x0000801c56001986 */ /* 0x0049e8000c101d06 */
[----:B------:R-:W2:Y:S01]  /*2990*/  @P4 LDG.E.128 R12, desc[UR6][R34.64] ;  /* 0x00000006220c4981 */ /* 0x000ea2000c1e1d00 */
[C---:B----4-:R-:W-:Y:S04]  /*29a0*/  @P5 LEA R28, P0, R2.reuse, R86, 0x6 ;  /* 0x00000056021c5211 */ /* 0x050fe800078030ff */
[----:B------:R-:W-:Y:S01]  /*29b0*/  @P5 LEA.HI.X R29, R2, R87, R3, 0x6, P0 ;  /* 0x00000057021d5211 */ /* 0x000fe200000f3403 */
[----:B--2---:R2:W-:Y:S04]  /*29c0*/  @P4 STG.E.128 desc[UR6][R32.64], R12 ;  /* 0x0000000c20004986 */ /* 0x0045e8000c101d06 */
[----:B------:R-:W4:Y:S04]  /*29d0*/  @P4 LDG.E.128 R8, desc[UR6][R34.64+0x80] ;  /* 0x0000800622084981 */ /* 0x000f28000c1e1d00 */
[----:B----4-:R4:W-:Y:S04]  /*29e0*/  @P4 STG.E.128 desc[UR6][R32.64+0x80], R8 ;  /* 0x0000800820004986 */ /* 0x0109e8000c101d06 */
[----:B------:R-:W5:Y:S04]  /*29f0*/  @P5 LDG.E.128 R4, desc[UR6][R26.64] ;  /* 0x000000061a045981 */ /* 0x000f68000c1e1d00 */
[----:B-----5:R4:W-:Y:S04]  /*2a00*/  @P5 STG.E.128 desc[UR6][R28.64], R4 ;  /* 0x000000041c005986 */ /* 0x0209e8000c101d06 */
[----:B--2---:R-:W2:Y:S04]  /*2a10*/  @P5 LDG.E.128 R12, desc[UR6][R26.64+0x80] ;  /* 0x000080061a0c5981 */ /* 0x004ea8000c1e1d00 */
[----:B--2---:R4:W-:Y:S01]  /*2a20*/  @P5 STG.E.128 desc[UR6][R28.64+0x80], R12 ;  /* 0x0000800c1c005986 */ /* 0x0049e2000c101d06 */
[----:B------:R-:W-:Y:S05]  /*2a30*/  @!P6 BRA `(.L_x_6572) ;  /* 0x0000004400e4e947 */ /* 0x000fea0003800000 */
[----:B------:R-:W4:Y:S01]  /*2a40*/  LDC.64 R2, c[0x0][0x4a8] ;  /* 0x00012a00ff027b82 */ /* 0x000f220000000a00 */
[----:B------:R-:W-:Y:S05]  /*2a50*/  MOV R16, R18 ;  /* 0x0000001200107202 */ /* 0x000fea0000000f00 */
[----:B----4-:R-:W-:Y:S04]  /*2a60*/  IMAD.WIDE.U32 R12, R2, 0x60, R16 ;  /* 0x00000060020c7825 */ /* 0x010fe800078e0010 */
[----:B------:R-:W-:Y:S05]  /*2a70*/  IMAD R3, R3, 0x60, RZ ;  /* 0x0000006003037824 */ /* 0x000fea00078e02ff */
[----:B------:R-:W-:Y:S02]  /*2a80*/  IADD3 R13, PT, PT, R13, R3, RZ ;  /* 0x000000030d0d7210 */ /* 0x000fe40007ffe0ff */
[----:B------:R-:W2:Y:S03]  /*2a90*/  LDC.64 R2, c[0x0][0x3b8] ;  /* 0x0000ee00ff027b82 */ /* 0x000ea60000000a00 */
[----:B------:R-:W4:Y:S01]  /*2aa0*/  LDG.E.128 R4, desc[UR6][R12.64] ;  /* 0x000000060c047981 */ /* 0x000f22000c1e1d00 */
[----:B--2---:R-:W-:Y:S04]  /*2ab0*/  IMAD.WIDE.U32 R14, R2, 0x60, R86 ;  /* 0x00000060020e7825 */ /* 0x004fe800078e0056 */
[----:B------:R-:W-:Y:S05]  /*2ac0*/  IMAD R3, R3, 0x60, RZ ;  /* 0x0000006003037824 */ /* 0x000fea00078e02ff */
[----:B------:R-:W-:Y:S05]  /*2ad0*/  IADD3 R15, PT, PT, R15, R3, RZ ;  /* 0x000000030f0f7210 */ /* 0x000fea0007ffe0ff */
[----:B----4-:R2:W-:Y:S04]  /*2ae0*/  STG.E.128 desc[UR6][R14.64], R4 ;  /* 0x000000040e007986 */ /* 0x0105e8000c101d06 */
[----:B------:R-:W4:Y:S04]  /*2af0*/  LDG.E.128 R8, desc[UR6][R12.64+0x80] ;  /* 0x000080060c087981 */ /* 0x000f28000c1e1d00 */
[----:B----4-:R2:W-:Y:S01]  /*2b00*/  STG.E.128 desc[UR6][R14.64+0x80], R8 ;  /* 0x000080080e007986 */ /* 0x0105e2000c101d06 */
[----:B------:R-:W-:Y:S05]  /*2b10*/  BRA `(.L_x_6572) ;  /* 0x0000004400ac7947 */ /* 0x000fea0003800000 */
.L_x_6571:
[----:B------:R-:W-:Y:S05]  /*2b20*/  BRA.U !UP0, `(.L_x_6573) ;  /* 0x00000019087c7547 */ /* 0x000fea000b800000 */
[C---:B------:R-:W-:Y:S01]  /*2b30*/  SHF.L.U64.HI R3, R115.reuse, 0x1, R104 ;  /* 0x0000000173037819 */ /* 0x040fe20000010268 */
[----:B----4-:R-:W-:Y:S01]  /*2b40*/  IMAD.SHL.U32 R5, R115, 0x2, RZ ;  /* 0x0000000273057824 */ /* 0x010fe200078e00ff */
[----:B------:R-:W2:Y:S01]  /*2b50*/  LDC R46, c[0x0][0x450] ;  /* 0x00011400ff2e7b82 */ /* 0x000ea20000000800 */
        /* <DEDUP_REMOVED lines=11> */
[----:B------:R-:W3:Y:S01]  /*2c10*/  @!P0 LDG.E.64 R12, desc[UR6][R22.64] ;  /* 0x00000006160c8981 */ /* 0x000ee2000c1e1b00 */
        /* <DEDUP_REMOVED lines=10> */
[C---:B---3--:R-:W-:Y:S01]  /*2cc0*/  @!P0 SHF.L.U32 R9, R13.reuse, 0x10, RZ ;  /* 0x000000100d098819 */ /* 0x048fe200000006ff */
        /* <DEDUP_REMOVED lines=31> */
[----:B------:R-:W5:Y:S08]  /*2ec0*/  LDG.E.128 R28, desc[UR6][R16.64+0x80] ;  /* 0x00008006101c7981 */ /* 0x000f70000c1e1d00 */
[----:B------:R-:W2:Y:S01]  /*2ed0*/  @!P1 LDG.E.64 R12, desc[UR6][R22.64+0x40] ;  /* 0x00004006160c9981 */ /* 0x000ea2000c1e1b00 */
[C---:B---3--:R-:W-:Y:S02]  /*2ee0*/  @!P1 SHF.L.U32 R36, R38.reuse, 0x10, RZ ;  /* 0x0000001026249819 */ /* 0x048fe400000006ff */
        /* <DEDUP_REMOVED lines=40> */
.L_x_6575:
[----:B-1-3--:R-:W-:Y:S05]  /*3170*/  BSYNC.RECONVERGENT B0 ;  /* 0x0000000000007941 */ /* 0x00afea0003800200 */
.L_x_6574:
[----:B------:R-:W-:Y:S04]  /*3180*/  BSSY.RECONVERGENT B0, `(.L_x_6576) ;  /* 0x0000060000007945 */ /* 0x000fe80003800200 */
[----:B------:R-:W-:Y:S05]  /*3190*/  @!P4 BRA `(.L_x_6577) ;  /* 0x000000040078c947 */ /* 0x000fea0003800000 */
[----:B------:R-:W-:Y:S02]  /*31a0*/  ISETP.GE.AND P0, PT, R20, R24, PT ;  /* 0x000000181400720c */ /* 0x000fe40003f06270 */
[----:B------:R-:W-:Y:S02]  /*31b0*/  LEA R48, P1, R99, R18, 0x1 ;  /* 0x0000001263307211 */ /* 0x000fe400078208ff */
[----:B------:R-:W-:Y:S02]  /*31c0*/  LEA R44, P2, R73, R86, 0x1 ;  /* 0x00000056492c7211 */ /* 0x000fe400078408ff */
[----:B------:R-:W-:Y:S02]  /*31d0*/  LEA.HI.X R49, R99, R17, R98, 0x1, P1 ;  /* 0x0000001163317211 */ /* 0x000fe400008f0c62 */
[----:B------:R-:W-:Y:S03]  /*31e0*/  ISETP.GE.AND P1, PT, R19, R24, PT ;  /* 0x000000181300720c */ /* 0x000fe60003f26270 */
[----:B----4-:R-:W3:Y:S08]  /*31f0*/  LDG.E.128 R32, desc[UR6][R48.64] ;  /* 0x0000000630207981 */ /* 0x010ef0000c1e1d00 */
[----:B------:R-:W4:Y:S06]  /*3200*/  @!P0 LDG.E.64 R38, desc[UR6][R42.64] ;  /* 0x000000062a268981 */ /* 0x000f2c000c1e1b00 */
[----:B------:R-:W5:Y:S01]  /*3210*/  @!P0 LDG.E.64 R12, desc[UR6][R10.64] ;  /* 0x000000060a0c8981 */ /* 0x000f62000c1e1b00 */
[C---:B---3--:R-:W-:Y:S02]  /*3220*/  @!P0 LOP3.LUT R15, R32.reuse, 0xffff0000, RZ, 0xc0, !PT ;  /* 0xffff0000200f8812 */ /* 0x048fe400078ec0ff */
[----:B------:R-:W-:Y:S02]  /*3230*/  @!P0 SHF.L.U32 R27, R32, 0x10, RZ ;  /* 0x00000010201b8819 */ /* 0x000fe400000006ff */
[C---:B------:R-:W-:Y:S02]  /*3240*/  @!P0 LOP3.LUT R16, R34.reuse, 0xffff0000, RZ, 0xc0, !PT ;  /* 0xffff000022108812 */ /* 0x040fe400078ec0ff */
[----:B------:R-:W-:Y:S02]  /*3250*/  @!P0 SHF.L.U32 R36, R34, 0x10, RZ ;  /* 0x0000001022248819 */ /* 0x000fe400000006ff */
[C---:B----4-:R-:W-:Y:S01]  /*3260*/  @!P0 SHF.L.U32 R25, R38.reuse, 0x10, RZ ;  /* 0x0000001026198819 */ /* 0x050fe200000006ff */
[----:B------:R-:W-:Y:S01]  /*3270*/  @!P0 IMAD.U32 R26, R39, 0x10000, RZ ;  /* 0x00010000271a8824 */ /* 0x000fe200078e00ff */
[----:B------:R-:W-:Y:S01]  /*3280*/  @!P0 LOP3.LUT R37, R38, 0xffff0000, RZ, 0xc0, !PT ;  /* 0xffff000026258812 */ /* 0x000fe200078ec0ff */
[----:B------:R-:W-:Y:S01]  /*3290*/  @!P0 IMAD.U32 R38, R35, 0x10000, RZ ;  /* 0x0001000023268824 */ /* 0x000fe200078e00ff */
[----:B------:R-:W-:Y:S01]  /*32a0*/  @!P0 LOP3.LUT R39, R39, 0xffff0000, RZ, 0xc0, !PT ;  /* 0xffff000027278812 */ /* 0x000fe200078ec0ff */
[----:B------:R-:W-:Y:S01]  /*32b0*/  @!P0 FMUL.FTZ R40, R16, R26 ;  /* 0x0000001a10288220 */ /* 0x000fe20000410000 */
[C---:B-----5:R-:W-:Y:S01]  /*32c0*/  @!P0 SHF.L.U32 R14, R12.reuse, 0x10, RZ ;  /* 0x000000100c0e8819 */ /* 0x060fe200000006ff */
        /* <DEDUP_REMOVED lines=75> */
.L_x_6577:
[----:B------:R-:W-:Y:S05]  /*3780*/  BSYNC.RECONVERGENT B0 ;  /* 0x0000000000007941 */ /* 0x000fea0003800200 */
.L_x_6576:
[----:B------:R-:W-:Y:S04]  /*3790*/  BSSY.RECONVERGENT B0, `(.L_x_6578) ;  /* 0x0000066000007945 */ /* 0x000fe80003800200 */
[----:B------:R-:W-:Y:S05]  /*37a0*/  @!P5 BRA `(.L_x_6579) ;  /* 0x000000040090d947 */ /* 0x000fea0003800000 */
[C---:B------:R-:W-:Y:S01]  /*37b0*/  LEA R26, P1, R119.reuse, R10, 0x5 ;  /* 0x0000000a771a7211 */ /* 0x040fe200078228ff */
[----:B------:R-:W3:Y:S01]  /*37c0*/  LDC.64 R48, c[0x0][0x4a8] ;  /* 0x00012a00ff307b82 */ /* 0x000ee20000000a00 */
[----:B------:R-:W-:Y:S02]  /*37d0*/  ISETP.GE.AND P0, PT, R20, R24, PT ;  /* 0x000000181400720c */ /* 0x000fe40003f06270 */
[C---:B------:R-:W-:Y:S02]  /*37e0*/  LEA.HI.X.SX32 R27, R119.reuse, R11, 0x5, P1 ;  /* 0x0000000b771b7211 */ /* 0x040fe400008f2eff */
[C---:B-1----:R-:W-:Y:S04]  /*37f0*/  LEA R44, P2, R119.reuse, R42, 0x5 ;  /* 0x0000002a772c7211 */ /* 0x042fe800078428ff */
[----:B------:R-:W-:Y:S05]  /*3800*/  LEA.HI.X.SX32 R45, R119, R43, 0x5, P2 ;  /* 0x0000002b772d7211 */ /* 0x000fea00010f2eff */
[----:B------:R-:W5:Y:S06]  /*3810*/  @!P0 LDG.E.64 R40, desc[UR6][R44.64] ;  /* 0x000000062c288981 */ /* 0x000f6c000c1e1b00 */
[----:B------:R-:W2:Y:S01]  /*3820*/  @!P0 LDG.E.64 R12, desc[UR6][R26.64] ;  /* 0x000000061a0c8981 */ /* 0x000ea2000c1e1b00 */
[C---:B---3--:R-:W-:Y:S04]  /*3830*/  LEA R50, P1, R48.reuse, R18, 0x6 ;  /* 0x0000001230327211 */ /* 0x048fe800078230ff */
[----:B------:R-:W-:Y:S02]  /*3840*/  LEA.HI.X R51, R48, R17, R49, 0x6, P1 ;  /* 0x0000001130337211 */ /* 0x000fe400008f3431 */
[----:B------:R-:W-:Y:S01]  /*3850*/  ISETP.GE.AND P1, PT, R19, R24, PT ;  /* 0x000000181300720c */ /* 0x000fe20003f26270 */
[----:B------:R-:W1:Y:S02]  /*3860*/  LDC.64 R48, c[0x0][0x3b8] ;  /* 0x0000ee00ff307b82 */ /* 0x000e640000000a00 */
[----:B----4-:R-:W3:Y:S01]  /*3870*/  LDG.E.128 R32, desc[UR6][R50.64] ;  /* 0x0000000632207981 */ /* 0x010ee2000c1e1d00 */
[----:B-1----:R-:W-:Y:S02]  /*3880*/  LEA R52, P2, R48, R86, 0x6 ;  /* 0x0000005630347211 */ /* 0x002fe400078430ff */
[C---:B-----5:R-:W-:Y:S01]  /*3890*/  @!P0 SHF.L.U32 R25, R40.reuse, 0x10, RZ ;  /* 0x0000001028198819 */ /* 0x060fe200000006ff */
[C---:B------:R-:W-:Y:S01]  /*38a0*/  @!P0 IMAD.U32 R36, R41.reuse, 0x10000, RZ ;  /* 0x0001000029248824 */ /* 0x040fe200078e00ff */
[----:B------:R-:W-:Y:S02]  /*38b0*/  @!P0 LOP3.LUT R39, R40, 0xffff0000, RZ, 0xc0, !PT ;  /* 0xffff000028278812 */ /* 0x000fe400078ec0ff */
[----:B------:R-:W-:Y:S01]  /*38c0*/  @!P0 LOP3.LUT R41, R41, 0xffff0000, RZ, 0xc0, !PT ;  /* 0xffff000029298812 */ /* 0x000fe200078ec0ff */
[C---:B--2---:R-:W-:Y:S01]  /*38d0*/  @!P0 IMAD.U32 R14, R12.reuse, 0x10000, RZ ;  /* 0x000100000c0e8824 */ /* 0x044fe200078e00ff */
[----:B------:R-:W-:Y:S01]  /*38e0*/  @!P0 LOP3.LUT R12, R12, 0xffff0000, RZ, 0xc0, !PT ;  /* 0xffff00000c0c8812 */ /* 0x000fe200078ec0ff */
[C---:B------:R-:W-:Y:S01]  /*38f0*/  @!P0 IMAD.U32 R9, R13.reuse, 0x10000, RZ ;  /* 0x000100000d098824 */ /* 0x040fe200078e00ff */
        /* <DEDUP_REMOVED lines=79> */
.L_x_6579:
[----:B------:R-:W-:Y:S05]  /*3df0*/  BSYNC.RECONVERGENT B0 ;  /* 0x0000000000007941 */ /* 0x000fea0003800200 */
.L_x_6578:
[----:B------:R-:W-:Y:S04]  /*3e00*/  BSSY.RECONVERGENT B0, `(.L_x_6580) ;  /* 0x000006a000007945 */ /* 0x000fe80003800200 */
[----:B------:R-:W-:Y:S05]  /*3e10*/  @!P6 BRA `(.L_x_6581) ;  /* 0x0000000400a0e947 */ /* 0x000fea0003800000 */
[----:B------:R-:W-:Y:S01]  /*3e20*/  MOV R16, R18 ;  /* 0x0000001200107202 */ /* 0x000fe20000000f00 */
[----:B-1----:R-:W1:Y:S01]  /*3e30*/  LDC.64 R44, c[0x0][0x4a8] ;  /* 0x00012a00ff2c7b82 */ /* 0x002e620000000a00 */
        /* <DEDUP_REMOVED lines=9> */
[----:B-1----:R-:W-:Y:S01]  /*3ed0*/  IMAD.WIDE.U32 R48, R44, 0x60, R16 ;  /* 0x000000602c307825 */ /* 0x002fe200078e0010 */
[----:B------:R-:W-:Y:S03]  /*3ee0*/  @!P0 LOP3.LUT R37, R38, 0xffff0000, RZ, 0xc0, !PT ;  /* 0xffff000026258812 */ /* 0x000fe600078ec0ff */
[----:B------:R-:W-:Y:S01]  /*3ef0*/  IMAD R45, R45, 0x60, RZ ;  /* 0x000000602d2d7824 */ /* 0x000fe200078e02ff */
[C---:B----4-:R-:W-:Y:S01]  /*3f00*/  @!P0 SHF.L.U32 R24, R10.reuse, 0x10, RZ ;  /* 0x000000100a188819 */ /* 0x050fe200000006ff */
[----:B------:R-:W-:Y:S01]  /*3f10*/  @!P0 IMAD.U32 R9, R11, 0x10000, RZ ;  /* 0x000100000b098824 */ /* 0x000fe200078e00ff */
[----:B------:R-:W-:Y:S01]  /*3f20*/  @!P0 LOP3.LUT R10, R10, 0xffff0000, RZ, 0xc0, !PT ;  /* 0xffff00000a0a8812 */ /* 0x000fe200078ec0ff */
[----:B------:R-:W-:Y:S01]  /*3f30*/  IMAD.IADD R49, R49, 0x1, R45 ;  /* 0x0000000131317824 */ /* 0x000fe200078e022d */
[----:B------:R-:W-:Y:S01]  /*3f40*/  @!P0 LOP3.LUT R11, R11, 0xffff0000, RZ, 0xc0, !PT ;  /* 0xffff00000b0b8812 */ /* 0x000fe200078ec0ff */
[----:B------:R-:W1:Y:S01]  /*3f50*/  LDC.64 R44, c[0x0][0x3b8] ;  /* 0x0000ee00ff2c7b82 */ /* 0x000e620000000a00 */
[C---:B------:R-:W-:Y:S01]  /*3f60*/  @!P0 IMAD.U32 R32, R39.reuse, 0x10000, RZ ;  /* 0x0001000027208824 */ /* 0x040fe200078e00ff */
[----:B------:R-:W-:Y:S01]  /*3f70*/  @!P0 LOP3.LUT R39, R39, 0xffff0000, RZ, 0xc0, !PT ;  /* 0xffff000027278812 */ /* 0x000fe200078ec0ff */
[----:B------:R-:W3:Y:S01]  /*3f80*/  LDG.E.128 R12, desc[UR6][R48.64] ;  /* 0x00000006300c7981 */ /* 0x000ee2000c1e1d00 */
[----:B-1----:R-:W-:Y:S04]  /*3f90*/  IMAD.WIDE.U32 R54, R44, 0x60, R86 ;  /* 0x000000602c367825 */ /* 0x002fe800078e0056 */
        /* <DEDUP_REMOVED lines=45> */
[----:B-1----:R-:W-:Y:S01]  /*4270*/  @!P1 LOP3.LUT R13, R25, 0xffff0000, RZ, 0xc0, !PT ;  /* 0xffff0000190d9812 */ /* 0x002fe200078ec0ff */
        /* <DEDUP_REMOVED lines=34> */
.L_x_6581:
[----:B------:R-:W-:Y:S05]  /*44a0*/  BSYNC.RECONVERGENT B0 ;  /* 0x0000000000007941 */ /* 0x000fea0003800200 */
.L_x_6580:
[----:B-1----:R-:W1:Y:S01]  /*44b0*/  LDC R24, c[0x0][0x450] ;  /* 0x00011400ff187b82 */ /* 0x002e620000000800 */
[----:B--2---:R-:W-:Y:S05]  /*44c0*/  IMAD.U32 R3, R46, -0x20, RZ ;  /* 0xffffffe02e037824 */ /* 0x004fea00078e00ff */
[C---:B------:R-:W-:Y:S02]  /*44d0*/  LEA R22, P1, R3.reuse, R22, 0x1 ;  /* 0x0000001603167211 */ /* 0x040fe400078208ff */
[C---:B------:R-:W-:Y:S02]  /*44e0*/  LEA R58, P0, R3.reuse, R58, 0x1 ;  /* 0x0000003a033a7211 */ /* 0x040fe400078008ff */
[C---:B------:R-:W-:Y:S02]  /*44f0*/  LEA.HI.X.SX32 R23, R3.reuse, R23, 0x1, P1 ;  /* 0x0000001703177211 */ /* 0x040fe400008f0eff */
[----:B------:R-:W-:Y:S01]  /*4500*/  LEA.HI.X.SX32 R59, R3, R59, 0x1, P0 ;  /* 0x0000003b033b7211 */ /* 0x000fe200000f0eff */
[----:B------:R-:W-:Y:S05]  /*4510*/  BRA `(.L_x_6572) ;  /* 0x0000002c002c7947 */ /* 0x000fea0003800000 */
.L_x_6573:
[----:B----4-:R-:W-:Y:S01]  /*4520*/  LEA.HI R26, R24, R24, RZ, 0x1 ;  /* 0x00000018181a7211 */ /* 0x010fe200078f08ff */
[----:B------:R-:W2:Y:S01]  /*4530*/  LDC R123, c[0x0][0x450] ;  /* 0x00011400ff7b7b82 */ /* 0x000ea20000000800 */
        /* <DEDUP_REMOVED lines=26> */
[----:B------:R4:W3:Y:S01]  /*46e0*/  @!P0 LDG.E.128 R64, desc[UR6][R46.64] ;  /* 0x000000062e408981 */ /* 0x0008e2000c1e1d00 */
[----:B------:R-:W-:Y:S03]  /*46f0*/  @!P1 SEL R136, R131, RZ, P2 ;  /* 0x000000ff83889207 */ /* 0x000fe60001000000 */
[C---:B------:R-:W-:Y:S01]  /*4700*/  @!P1 IMAD.SHL.U32 R131, R133.reuse, 0x2, RZ ;  /* 0x0000000285839824 */ /* 0x040fe200078e00ff */
[----:B------:R-:W-:Y:S03]  /*4710*/  @!P1 SHF.L.U64.HI R136, R133, 0x1, R136 ;  /* 0x0000000185889819 */ /* 0x000fe60000010288 */
[----:B------:R-:W2:Y:S01]  /*4720*/  @!P0 LDG.E.128 R132, desc[UR6][R140.64] ;  /* 0x000000068c848981 */ /* 0x000ea2000c1e1d00 */
        /* <DEDUP_REMOVED lines=21> */
[C---:B--2---:R-:W-:Y:S01]  /*4880*/  @!P0 LOP3.LUT R38, R132.reuse, 0xffff0000, RZ, 0xc0, !PT ;  /* 0xffff000084268812 */ /* 0x044fe200078ec0ff */
        /* <DEDUP_REMOVED lines=120> */
.L_x_6583:
[----:B-1-3--:R-:W-:Y:S05]  /*5010*/  BSYNC.RECONVERGENT B0 ;  /* 0x0000000000007941 */ /* 0x00afea0003800200 */
.L_x_6582:
[----:B------:R-:W-:Y:S04]  /*5020*/  BSSY.RECONVERGENT B0, `(.L_x_6584) ;  /* 0x00000ae000007945 */ /* 0x000fe80003800200 */
[----:B------:R-:W-:Y:S05]  /*5030*/  @!P4 BRA `(.L_x_6585) ;  /* 0x0000000800b0c947 */ /* 0x000fea0003800000 */
[C---:B------:R-:W-:Y:S02]  /*5040*/  ISETP.GE.AND P0, PT, R20.reuse, R24, PT ;  /* 0x000000181400720c */ /* 0x040fe40003f06270 */
[C---:B------:R-:W-:Y:S04]  /*5050*/  LEA R40, P2, R99.reuse, R18, 0x1 ;  /* 0x0000001263287211 */ /* 0x040fe800078408ff */
[----:B------:R-:W-:Y:S05]  /*5060*/  LEA.HI.X R41, R99, R17, R98, 0x1, P2 ;  /* 0x0000001163297211 */ /* 0x000fea00010f0c62 */
[----:B------:R-:W3:Y:S02]  /*5070*/  LDG.E.128 R60, desc[UR6][R40.64] ;  /* 0x00000006283c7981 */ /* 0x000ee4000c1e1d00 */
[-C--:B------:R-:W-:Y:S04]  /*5080*/  @!P0 ISETP.GE.U32.AND P1, PT, R20, R25.reuse, PT ;  /* 0x000000191400820c */ /* 0x080fe80003f26070 */
[----:B------:R-:W-:Y:S02]  /*5090*/  @!P0 SEL R56, R26, RZ, P1 ;  /* 0x000000ff1a388207 */ /* 0x000fe40000800000 */
[----:B------:R-:W-:Y:S02]  /*50a0*/  @!P0 SEL R71, R130, RZ, P1 ;  /* 0x000000ff82478207 */ /* 0x000fe40000800000 */
[----:B------:R-:W-:Y:S02]  /*50b0*/  @!P0 IADD3 R69, P2, PT, R115, R56, RZ ;  /* 0x0000003873458210 */ /* 0x000fe40007f5e0ff */
[----:B------:R-:W-:Y:S03]  /*50c0*/  @!P0 SEL R27, R25, R26, !P1 ;  /* 0x0000001a191b8207 */ /* 0x000fe60004800000 */
[----:B------:R-:W-:Y:S01]  /*50d0*/  @!P0 IMAD.X R56, R104, 0x1, R71, P2 ;  /* 0x0000000168388824 */ /* 0x000fe200010e0647 */
[----:B------:R-:W-:Y:S01]  /*50e0*/  ISETP.GE.U32.OR P2, PT, R20, R25, P0 ;  /* 0x000000191400720c */ /* 0x000fe20000746470 */
[----:B------:R-:W-:Y:S02]  /*50f0*/  @!P0 IMAD.SHL.U32 R131, R69, 0x2, RZ ;  /* 0x0000000245838824 */ /* 0x000fe400078e00ff */
[----:B------:R-:W-:Y:S01]  /*5100*/  @!P0 IMAD.WIDE R28, R27, 0x2, R40 ;  /* 0x000000021b1c8825 */ /* 0x000fe200078e0228 */
[----:B------:R-:W-:Y:S02]  /*5110*/  @!P0 SHF.L.U64.HI R56, R69, 0x1, R56 ;  /* 0x0000000145388819 */ /* 0x000fe40000010238 */
[C---:B------:R-:W-:Y:S03]  /*5120*/  @!P0 IADD3 R132, P1, PT, R131.reuse, R90, RZ ;  /* 0x0000005a83848210 */ /* 0x040fe60007f3e0ff */
[----:B------:R-:W5:Y:S01]  /*5130*/  @!P0 LDG.E.128 R28, desc[UR6][R28.64] ;  /* 0x000000061c1c8981 */ /* 0x000f62000c1e1d00 */
[C---:B------:R-:W-:Y:S02]  /*5140*/  @!P0 IADD3.X R133, PT, PT, R56.reuse, R91, RZ, P1, !PT ;  /* 0x0000005b38858210 */ /* 0x040fe40000ffe4ff */
[----:B------:R-:W-:Y:S05]  /*5150*/  @!P0 IADD3 R46, P1, PT, R131, R92, RZ ;  /* 0x0000005c832e8210 */ /* 0x000fea0007f3e0ff */
[----:B------:R-:W2:Y:S01]  /*5160*/  @!P0 LDG.E.128 R68, desc[UR6][R132.64] ;  /* 0x0000000684448981 */ /* 0x000ea2000c1e1d00 */
[----:B------:R-:W-:Y:S01]  /*5170*/  @!P0 IMAD.X R47, R56, 0x1, R93, P1 ;  /* 0x00000001382f8824 */ /* 0x000fe200008e065d */
[----:B------:R-:W-:Y:S06]  /*5180*/  ISETP.GE.AND P1, PT, R19, R24, PT ;  /* 0x000000181300720c */ /* 0x000fec0003f26270 */
[----:B------:R3:W4:Y:S02]  /*5190*/  @!P0 LDG.E.128 R52, desc[UR6][R46.64] ;  /* 0x000000062e348981 */ /* 0x000724000c1e1d00 */
[C---:B---3--:R-:W-:Y:S01]  /*51a0*/  @!P0 LOP3.LUT R47, R60.reuse, 0xffff0000, RZ, 0xc0, !PT ;  /* 0xffff00003c2f8812 */ /* 0x048fe200078ec0ff */
[----:B------:R-:W-:Y:S01]  /*51b0*/  @!P0 IMAD.U32 R45, R60, 0x10000, RZ ;  /* 0x000100003c2d8824 */ /* 0x000fe200078e00ff */
[C---:B-----5:R-:W-:Y:S01]  /*51c0*/  @!P0 SHF.L.U32 R33, R29.reuse, 0x10, RZ ;  /* 0x000000101d218819 */ /* 0x060fe200000006ff */
[----:B------:R-:W-:Y:S01]  /*51d0*/  @!P0 IMAD.U32 R38, R28, 0x10000, RZ ;  /* 0x000100001c268824 */ /* 0x000fe200078e00ff */
[----:B------:R-:W-:Y:S01]  /*51e0*/  @!P0 LOP3.LUT R35, R29, 0xffff0000, RZ, 0xc0, !PT ;  /* 0xffff00001d238812 */ /* 0x000fe200078ec0ff */
[----:B------:R-:W-:Y:S01]  /*51f0*/  @!P0 IMAD.U32 R32, R30, 0x10000, RZ ;  /* 0x000100001e208824 */ /* 0x000fe200078e00ff */
[----:B------:R-:W-:Y:S01]  /*5200*/  @!P0 LOP3.LUT R36, R28, 0xffff0000, RZ, 0xc0, !PT ;  /* 0xffff00001c248812 */ /* 0x000fe200078ec0ff */
[----:B------:R-:W-:Y:S01]  /*5210*/  @!P0 IMAD.U32 R27, R31, 0x10000, RZ ;  /* 0x000100001f1b8824 */ /* 0x000fe200078e00ff */
[----:B------:R-:W-:Y:S02]  /*5220*/  @!P0 LOP3.LUT R29, R30, 0xffff0000, RZ, 0xc0, !PT ;  /* 0xffff00001e1d8812 */ /* 0x000fe400078ec0ff */
[----:B--2---:R-:W-:Y:S01]  /*5230*/  @!P0 SHF.L.U32 R43, R68, 0x10, RZ ;  /* 0x00000010442b8819 */ /* 0x004fe200000006ff */
[----:B------:R-:W-:Y:S01]  /*5240*/  @!P0 IMAD.U32 R37, R70, 0x10000, RZ ;  /* 0x0001000046258824 */ /* 0x000fe200078e00ff */
        /* <DEDUP_REMOVED lines=70> */
[----:B------:R-:W2:Y:S08]  /*56b0*/  @!P1 LDG.E.128 R68, desc[UR6][R136.64+0x80] ;  /* 0x0000800688449981 */ /* 0x000eb0000c1e1d00 */
[----:B------:R-:W3:Y:S08]  /*56c0*/  @!P1 LDG.E.128 R28, desc[UR6][R28.64+0x80] ;  /* 0x000080061c1c9981 */ /* 0x000ef0000c1e1d00 */
[----:B------:R-:W4:Y:S08]  /*56d0*/  @!P1 LDG.E.128 R52, desc[UR6][R46.64+0x80] ;  /* 0x000080062e349981 */ /* 0x000f30000c1e1d00 */
[----:B------:R5:W4:Y:S01]  /*56e0*/  LDG.E.128 R64, desc[UR6][R40.64+0x80] ;  /* 0x0000800628407981 */ /* 0x000b22000c1e1d00 */
        /* <DEDUP_REMOVED lines=8> */
[C---:B---3--:R-:W-:Y:S01]  /*5770*/  @!P1 SHF.L.U32 R43, R28.reuse, 0x10, RZ ;  /* 0x000000101c2b9819 */ /* 0x048fe200000006ff */
[----:B------:R-:W-:Y:S01]  /*5780*/  @!P1 IMAD.U32 R39, R29, 0x10000, RZ ;  /* 0x000100001d279824 */ /* 0x000fe200078e00ff */
[----:B-----5:R-:W-:Y:S01]  /*5790*/  @!P1 LOP3.LUT R41, R28, 0xffff0000, RZ, 0xc0, !PT ;  /* 0xffff00001c299812 */ /* 0x020fe200078ec0ff */
[----:B------:R-:W-:Y:S01]  /*57a0*/  @!P1 IMAD.U32 R34, R70, 0x10000, RZ ;  /* 0x0001000046229824 */ /* 0x000fe200078e00ff */
[----:B------:R-:W-:Y:S01]  /*57b0*/  @!P1 LOP3.LUT R27, R71, 0xffff0000, RZ, 0xc0, !PT ;  /* 0xffff0000471b9812 */ /* 0x000fe200078ec0ff */
[----:B------:R-:W-:Y:S01]  /*57c0*/  @!P1 FMUL.FTZ R9, R43, R42 ;  /* 0x0000002a2b099220 */ /* 0x000fe20000410000 */
[----:B------:R-:W-:Y:S01]  /*57d0*/  @!P1 LOP3.LUT R40, R29, 0xffff0000, RZ, 0xc0, !PT ;  /* 0xffff00001d289812 */ /* 0x000fe200078ec0ff */
[----:B------:R-:W-:Y:S01]  /*57e0*/  @!P0 FADD.FTZ R36, -R36, -RZ ;  /* 0x800000ff24248221 */ /* 0x000fe20000010100 */
[C---:B----4-:R-:W-:Y:S01]  /*57f0*/  @!P1 LOP3.LUT R48, R52.reuse, 0xffff0000, RZ, 0xc0, !PT ;  /* 0xffff000034309812 */ /* 0x050fe200078ec0ff */
[----:B------:R-:W-:Y:S01]  /*5800*/  @!P1 IMAD.U32 R45, R52, 0x10000, RZ ;  /* 0x00010000342d9824 */ /* 0x000fe200078e00ff */
[----:B------:R-:W-:Y:S01]  /*5810*/  @!P1 LOP3.LUT R28, R30, 0xffff0000, RZ, 0xc0, !PT ;  /* 0xffff00001e1c9812 */ /* 0x000fe200078ec0ff */
[----:B------:R-:W-:Y:S01]  /*5820*/  @!P1 FMUL.FTZ R10, R41, R38 ;  /* 0x00000026290a9220 */ /* 0x000fe20000410000 */
[----:B------:R-:W-:Y:S01]  /*5830*/  @!P1 SHF.L.U32 R49, R53, 0x10, RZ ;  /* 0x0000001035319819 */ /* 0x000fe200000006ff */
[----:B------:R-:W-:Y:S01]  /*5840*/  @!P1 FMUL.FTZ R11, R39, R36 ;  /* 0x00000024270b9220 */ /* 0x000fe20000410000 */
[----:B------:R-:W-:Y:S01]  /*5850*/  @!P1 SHF.L.U32 R29, R31, 0x10, RZ ;  /* 0x000000101f1d9819 */ /* 0x000fe200000006ff */
[----:B------:R-:W-:Y:S01]  /*5860*/  @!P1 IMAD.U32 R52, R54, 0x10000, RZ ;  /* 0x0001000036349824 */ /* 0x000fe200078e00ff */
[C---:B------:R-:W-:Y:S01]  /*5870*/  @!P1 LOP3.LUT R47, R64.reuse, 0xffff0000, RZ, 0xc0, !PT ;  /* 0xffff0000402f9812 */ /* 0x040fe200078ec0ff */
        /* <DEDUP_REMOVED lines=40> */
.L_x_6585:
[----:B------:R-:W-:Y:S05]  /*5b00*/  BSYNC.RECONVERGENT B0 ;  /* 0x0000000000007941 */ /* 0x000fea0003800200 */
.L_x_6584:
[----:B------:R-:W-:Y:S04]  /*5b10*/  BSSY.RECONVERGENT B0, `(.L_x_6586) ;  /* 0x00000b1000007945 */ /* 0x000fe80003800200 */
[----:B------:R-:W-:Y:S05]  /*5b20*/  @!P5 BRA `(.L_x_6587) ;  /* 0x0000000800bcd947 */ /* 0x000fea0003800000 */
[C---:B------:R-:W-:Y:S01]  /*5b30*/  ISETP.GE.AND P0, PT, R20.reuse, R24, PT ;  /* 0x000000181400720c */ /* 0x040fe20003f06270 */
[----:B------:R-:W3:Y:S11]  /*5b40*/  LDC.64 R68, c[0x0][0x4a8] ;  /* 0x00012a00ff447b82 */ /* 0x000ef60000000a00 */
[----:B------:R-:W-:Y:S01]  /*5b50*/  @!UPT UIADD3 URZ, UPT, UPT, URZ, URZ, URZ ;  /* 0x000000fffffff290 */ /* 0x000fe2000fffe0ff */
[----:B------:R-:W-:Y:S04]  /*5b60*/  @!P0 ISETP.GE.U32.AND P1, PT, R20, R25, PT ;  /* 0x000000191400820c */ /* 0x000fe80003f26070 */
[----:B------:R-:W-:Y:S02]  /*5b70*/  @!P0 SEL R131, R26, RZ, P1 ;  /* 0x000000ff1a838207 */ /* 0x000fe40000800000 */
[----:B------:R-:W-:Y:S02]  /*5b80*/  @!P0 SEL R71, R130, RZ, P1 ;  /* 0x000000ff82478207 */ /* 0x000fe40000800000 */
[----:B------:R-:W-:Y:S02]  /*5b90*/  @!P0 SEL R27, R25, R26, !P1 ;  /* 0x0000001a191b8207 */ /* 0x000fe40004800000 */
[C---:B---3--:R-:W-:Y:S04]  /*5ba0*/  LEA R40, P2, R68.reuse, R18, 0x6 ;  /* 0x0000001244287211 */ /* 0x048fe800078430ff */
[----:B------:R-:W-:Y:S02]  /*5bb0*/  LEA.HI.X R41, R68, R17, R69, 0x6, P2 ;  /* 0x0000001144297211 */ /* 0x000fe400010f3445 */
[----:B------:R-:W-:Y:S01]  /*5bc0*/  @!P0 IADD3 R69, P2, PT, R110, R131, RZ ;  /* 0x000000836e458210 */ /* 0x000fe20007f5e0ff */
[----:B------:R-:W-:Y:S02]  /*5bd0*/  @!P0 IMAD.WIDE R28, R27, 0x2, R40 ;  /* 0x000000021b1c8825 */ /* 0x000fe400078e0228 */
[----:B-1----:R-:W3:Y:S02]  /*5be0*/  LDG.E.128 R60, desc[UR6][R40.64] ;  /* 0x00000006283c7981 */ /* 0x002ee4000c1e1d00 */
[----:B------:R-:W-:Y:S01]  /*5bf0*/  @!P0 IMAD.X R56, R102, 0x1, R71, P2 ;  /* 0x0000000166388824 */ /* 0x000fe200010e0647 */
[----:B------:R-:W-:Y:S01]  /*5c00*/  ISETP.GE.U32.OR P2, PT, R20, R25, P0 ;  /* 0x000000191400720c */ /* 0x000fe20000746470 */
[C---:B------:R-:W-:Y:S03]  /*5c10*/  @!P0 IMAD.SHL.U32 R131, R69.reuse, 0x2, RZ ;  /* 0x0000000245838824 */ /* 0x040fe600078e00ff */
[----:B------:R-:W-:Y:S01]  /*5c20*/  @!P0 SHF.L.U64.HI R56, R69, 0x1, R56 ;  /* 0x0000000145388819 */ /* 0x000fe20000010238 */
[----:B------:R-:W5:Y:S01]  /*5c30*/  @!P0 LDG.E.128 R28, desc[UR6][R28.64] ;  /* 0x000000061c1c8981 */ /* 0x000f62000c1e1d00 */
[C---:B------:R-:W-:Y:S04]  /*5c40*/  @!P0 IADD3 R132, P1, PT, R131.reuse, R90, RZ ;  /* 0x0000005a83848210 */ /* 0x040fe80007f3e0ff */
[C---:B------:R-:W-:Y:S02]  /*5c50*/  @!P0 IADD3.X R133, PT, PT, R56.reuse, R91, RZ, P1, !PT ;  /* 0x0000005b38858210 */ /* 0x040fe40000ffe4ff */
[----:B------:R-:W-:Y:S03]  /*5c60*/  @!P0 IADD3 R46, P1, PT, R131, R92, RZ ;  /* 0x0000005c832e8210 */ /* 0x000fe60007f3e0ff */
[----:B------:R-:W2:Y:S02]  /*5c70*/  @!P0 LDG.E.128 R68, desc[UR6][R132.64] ;  /* 0x0000000684448981 */ /* 0x000ea4000c1e1d00 */
[----:B------:R-:W-:Y:S01]  /*5c80*/  @!P0 IMAD.X R47, R56, 0x1, R93, P1 ;  /* 0x00000001382f8824 */ /* 0x000fe200008e065d */
[----:B------:R-:W-:Y:S05]  /*5c90*/  ISETP.GE.AND P1, PT, R19, R24, PT ;  /* 0x000000181300720c */ /* 0x000fea0003f26270 */
[----:B------:R3:W4:Y:S02]  /*5ca0*/  @!P0 LDG.E.128 R52, desc[UR6][R46.64] ;  /* 0x000000062e348981 */ /* 0x000724000c1e1d00 */
[C---:B---3--:R-:W-:Y:S01]  /*5cb0*/  @!P0 LOP3.LUT R47, R60.reuse, 0xffff0000, RZ, 0xc0, !PT ;  /* 0xffff00003c2f8812 */ /* 0x048fe200078ec0ff */
[----:B------:R-:W-:Y:S01]  /*5cc0*/  @!P0 IMAD.U32 R45, R60, 0x10000, RZ ;  /* 0x000100003c2d8824 */ /* 0x000fe200078e00ff */
[C---:B-----5:R-:W-:Y:S01]  /*5cd0*/  @!P0 LOP3.LUT R36, R28.reuse, 0xffff0000, RZ, 0xc0, !PT ;  /* 0xffff00001c248812 */ /* 0x060fe200078ec0ff */
[----:B------:R-:W-:Y:S01]  /*5ce0*/  @!P0 IMAD.U32 R38, R28, 0x10000, RZ ;  /* 0x000100001c268824 */ /* 0x000fe200078e00ff */
[C---:B------:R-:W-:Y:S01]  /*5cf0*/  @!P0 SHF.L.U32 R33, R29.reuse, 0x10, RZ ;  /* 0x000000101d218819 */ /* 0x040fe200000006ff */
[C---:B------:R-:W-:Y:S01]  /*5d00*/  @!P0 IMAD.U32 R32, R30.reuse, 0x10000, RZ ;  /* 0x000100001e208824 */ /* 0x040fe200078e00ff */
[----:B------:R-:W-:Y:S01]  /*5d10*/  @!P0 LOP3.LUT R35, R29, 0xffff0000, RZ, 0xc0, !PT ;  /* 0xffff00001d238812 */ /* 0x000fe200078ec0ff */
[C---:B------:R-:W-:Y:S01]  /*5d20*/  @!P0 IMAD.U32 R27, R31.reuse, 0x10000, RZ ;  /* 0x000100001f1b8824 */ /* 0x040fe200078e00ff */
[----:B------:R-:W-:Y:S02]  /*5d30*/  @!P0 LOP3.LUT R29, R30, 0xffff0000, RZ, 0xc0, !PT ;  /* 0xffff00001e1d8812 */ /* 0x000fe400078ec0ff */
[----:B------:R-:W-:Y:S02]  /*5d40*/  @!P0 LOP3.LUT R31, R31, 0xffff0000, RZ, 0xc0, !PT ;  /* 0xffff00001f1f8812 */ /* 0x000fe400078ec0ff */
[C---:B--2---:R-:W-:Y:S01]  /*5d50*/  @!P0 SHF.L.U32 R43, R68.reuse, 0x10, RZ ;  /* 0x00000010442b8819 */ /* 0x044fe200000006ff */
[C---:B------:R-:W-:Y:S01]  /*5d60*/  @!P0 IMAD.U32 R44, R69.reuse, 0x10000, RZ ;  /* 0x00010000452c8824 */ /* 0x040fe200078e00ff */
[----:B------:R-:W-:Y:S01]  /*5d70*/  @!P0 LOP3.LUT R39, R68, 0xffff0000, RZ, 0xc0, !PT ;  /* 0xffff000044278812 */ /* 0x000fe200078ec0ff */
[C---:B------:R-:W-:Y:S01]  /*5d80*/  @!P0 IMAD.U32 R37, R70.reuse, 0x10000, RZ ;  /* 0x0001000046258824 */ /* 0x040fe200078e00ff */
[----:B------:R-:W-:Y:S01]  /*5d90*/  @!P0 LOP3.LUT R42, R69, 0xffff0000, RZ, 0xc0, !PT ;  /* 0xffff0000452a8812 */ /* 0x000fe200078ec0ff */
[----:B------:R-:W-:Y:S01]  /*5da0*/  @!P2 FADD.FTZ R43, -R43, -RZ ;  /* 0x800000ff2b2ba221 */ /* 0x000fe20000010100 */
[----:B------:R-:W-:Y:S01]  /*5db0*/  @!P0 LOP3.LUT R34, R70, 0xffff0000, RZ, 0xc0, !PT ;  /* 0xffff000046228812 */ /* 0x000fe200078ec0ff */
[----:B------:R-:W1:Y:S01]  /*5dc0*/  LDC.64 R68, c[0x0][0x3b8] ;  /* 0x0000ee00ff447b82 */ /* 0x000e620000000a00 */
        /* <DEDUP_REMOVED lines=42> */
[----:B-1----:R-:W-:Y:S01]  /*6070*/  LEA R132, P3, R68, R86, 0x6 ;  /* 0x0000005644847211 */ /* 0x002fe200078630ff */
        /* <DEDUP_REMOVED lines=90> */
.L_x_6587:
[----:B------:R-:W-:Y:S05]  /*6620*/  BSYNC.RECONVERGENT B0 ;  /* 0x0000000000007941 */ /* 0x000fea0003800200 */
.L_x_6586:
[----:B------:R-:W-:Y:S04]  /*6630*/  BSSY.RECONVERGENT B0, `(.L_x_6588) ;  /* 0x00000b3000007945 */ /* 0x000fe80003800200 */
[----:B------:R-:W-:Y:S05]  /*6640*/  @!P6 BRA `(.L_x_6589) ;  /* 0x0000000800c4e947 */ /* 0x000fea0003800000 */
[C---:B------:R-:W-:Y:S01]  /*6650*/  ISETP.GE.AND P0, PT, R20.reuse, R24, PT ;  /* 0x000000181400720c */ /* 0x040fe20003f06270 */
[----:B------:R-:W5:Y:S01]  /*6660*/  LDC.64 R68, c[0x0][0x4a8] ;  /* 0x00012a00ff447b82 */ /* 0x000f620000000a00 */
[----:B------:R-:W-:Y:S11]  /*6670*/  IMAD.MOV.U32 R16, RZ, RZ, R18 ;  /* 0x000000ffff107224 */ /* 0x000ff600078e0012 */
[----:B------:R-:W-:Y:S04]  /*6680*/  @!P0 ISETP.GE.U32.AND P1, PT, R20, R25, PT ;  /* 0x000000191400820c */ /* 0x000fe80003f26070 */
[----:B------:R-:W-:Y:S02]  /*6690*/  @!P0 SEL R56, R26, RZ, P1 ;  /* 0x000000ff1a388207 */ /* 0x000fe40000800000 */
[----:B------:R-:W-:Y:S02]  /*66a0*/  @!P0 SEL R71, R130, RZ, P1 ;  /* 0x000000ff82478207 */ /* 0x000fe40000800000 */
[----:B------:R-:W-:Y:S01]  /*66b0*/  @!P0 SEL R27, R25, R26, !P1 ;  /* 0x0000001a191b8207 */ /* 0x000fe20004800000 */
[----:B-----5:R-:W-:Y:S04]  /*66c0*/  IMAD.WIDE.U32 R36, R68, 0x60, R16 ;  /* 0x0000006044247825 */ /* 0x020fe800078e0010 */
[----:B------:R-:W-:Y:S04]  /*66d0*/  IMAD R69, R69, 0x60, RZ ;  /* 0x0000006045457824 */ /* 0x000fe800078e02ff */
[----:B------:R-:W-:Y:S01]  /*66e0*/  IMAD.IADD R37, R37, 0x1, R69 ;  /* 0x0000000125257824 */ /* 0x000fe200078e0245 */
[----:B------:R-:W-:Y:S01]  /*66f0*/  @!P0 IADD3 R69, P2, PT, R111, R56, RZ ;  /* 0x000000386f458210 */ /* 0x000fe20007f5e0ff */
[----:B------:R-:W-:Y:S03]  /*6700*/  @!P0 IMAD.WIDE R28, R27, 0x2, R36 ;  /* 0x000000021b1c8825 */ /* 0x000fe600078e0224 */
[----:B------:R-:W-:Y:S01]  /*6710*/  @!P0 IADD3.X R56, PT, PT, R100, R71, RZ, P2, !PT ;  /* 0x0000004764388210 */ /* 0x000fe200017fe4ff */
[----:B------:R-:W5:Y:S01]  /*6720*/  LDG.E.128 R52, desc[UR6][R36.64] ;  /* 0x0000000624347981 */ /* 0x000f62000c1e1d00 */
[----:B------:R-:W-:Y:S01]  /*6730*/  ISETP.GE.U32.OR P2, PT, R20, R25, P0 ;  /* 0x000000191400720c */ /* 0x000fe20000746470 */
[C---:B------:R-:W-:Y:S01]  /*6740*/  @!P0 IMAD.SHL.U32 R131, R69.reuse, 0x2, RZ ;  /* 0x0000000245838824 */ /* 0x040fe200078e00ff */
[----:B------:R-:W-:Y:S04]  /*6750*/  @!P0 SHF.L.U64.HI R56, R69, 0x1, R56 ;  /* 0x0000000145388819 */ /* 0x000fe80000010238 */
[C---:B------:R-:W-:Y:S01]  /*6760*/  @!P0 IADD3 R70, P1, PT, R131.reuse, R90, RZ ;  /* 0x0000005a83468210 */ /* 0x040fe20007f3e0ff */
[----:B------:R-:W2:Y:S04]  /*6770*/  @!P0 LDG.E.128 R28, desc[UR6][R28.64] ;  /* 0x000000061c1c8981 */ /* 0x000ea8000c1e1d00 */
[C---:B------:R-:W-:Y:S01]  /*6780*/  @!P0 IMAD.X R71, R56.reuse, 0x1, R91, P1 ;  /* 0x0000000138478824 */ /* 0x040fe200008e065b */
[----:B------:R-:W-:Y:S04]  /*6790*/  @!P0 IADD3 R44, P1, PT, R131, R92, RZ ;  /* 0x0000005c832c8210 */ /* 0x000fe80007f3e0ff */
[----:B------:R-:W-:Y:S01]  /*67a0*/  @!P0 IADD3.X R45, PT, PT, R56, R93, RZ, P1, !PT ;  /* 0x0000005d382d8210 */ /* 0x000fe20000ffe4ff */
[----:B------:R-:W4:Y:S01]  /*67b0*/  @!P0 LDG.E.128 R68, desc[UR6][R70.64] ;  /* 0x0000000646448981 */ /* 0x000f22000c1e1d00 */
[----:B------:R-:W-:Y:S07]  /*67c0*/  ISETP.GE.AND P1, PT, R19, R24, PT ;  /* 0x000000181300720c */ /* 0x000fee0003f26270 */
[----:B------:R5:W3:Y:S02]  /*67d0*/  @!P0 LDG.E.128 R48, desc[UR6][R44.64] ;  /* 0x000000062c308981 */ /* 0x000ae4000c1e1d00 */
[C---:B-----5:R-:W-:Y:S02]  /*67e0*/  @!P0 SHF.L.U32 R45, R52.reuse, 0x10, RZ ;  /* 0x00000010342d8819 */ /* 0x060fe400000006ff */
[----:B------:R-:W-:Y:S02]  /*67f0*/  @!P0 LOP3.LUT R47, R52, 0xffff0000, RZ, 0xc0, !PT ;  /* 0xffff0000342f8812 */ /* 0x000fe400078ec0ff */
[C---:B--2---:R-:W-:Y:S01]  /*6800*/  @!P0 LOP3.LUT R35, R28.reuse, 0xffff0000, RZ, 0xc0, !PT ;  /* 0xffff00001c238812 */ /* 0x044fe200078ec0ff */
[----:B------:R-:W-:Y:S01]  /*6810*/  @!P0 IMAD.U32 R38, R28, 0x10000, RZ ;  /* 0x000100001c268824 */ /* 0x000fe200078e00ff */
[C---:B------:R-:W-:Y:S01]  /*6820*/  @!P0 SHF.L.U32 R32, R30.reuse, 0x10, RZ ;  /* 0x000000101e208819 */ /* 0x040fe200000006ff */
[----:B------:R-:W-:Y:S01]  /*6830*/  @!P0 IMAD.U32 R24, R31, 0x10000, RZ ;  /* 0x000100001f188824 */ /* 0x000fe200078e00ff */
[----:B------:R-:W-:Y:S01]  /*6840*/  @!P0 LOP3.LUT R28, R30, 0xffff0000, RZ, 0xc0, !PT ;  /* 0xffff00001e1c8812 */ /* 0x000fe200078ec0ff */
[----:B------:R-:W-:Y:S01]  /*6850*/  @!P0 IMAD.U32 R33, R29, 0x10000, RZ ;  /* 0x000100001d218824 */ /* 0x000fe200078e00ff */
[----:B------:R-:W-:Y:S02]  /*6860*/  @!P0 LOP3.LUT R30, R31, 0xffff0000, RZ, 0xc0, !PT ;  /* 0xffff00001f1e8812 */ /* 0x000fe400078ec0ff */
[----:B------:R-:W-:Y:S02]  /*6870*/  @!P0 LOP3.LUT R34, R29, 0xffff0000, RZ, 0xc0, !PT ;  /* 0xffff00001d228812 */ /* 0x000fe400078ec0ff */
[C---:B----4-:R-:W-:Y:S01]  /*6880*/  @!P0 SHF.L.U32 R43, R68.reuse, 0x10, RZ ;  /* 0x00000010442b8819 */ /* 0x050fe200000006ff */
[----:B------:R-:W-:Y:S01]  /*6890*/  @!P0 IMAD.U32 R40, R69, 0x10000, RZ ;  /* 0x0001000045288824 */ /* 0x000fe200078e00ff */
[----:B------:R-:W-:Y:S01]  /*68a0*/  @!P0 LOP3.LUT R42, R68, 0xffff0000, RZ, 0xc0, !PT ;  /* 0xffff0000442a8812 */ /* 0x000fe200078ec0ff */
[----:B------:R-:W-:Y:S01]  /*68b0*/  @!P0 IMAD.U32 R29, R71, 0x10000, RZ ;  /* 0x00010000471d8824 */ /* 0x000fe200078e00ff */
[----:B------:R-:W-:Y:S01]  /*68c0*/  @!P0 LOP3.LUT R41, R69, 0xffff0000, RZ, 0xc0, !PT ;  /* 0xffff000045298812 */ /* 0x000fe200078ec0ff */
[----:B------:R-:W-:Y:S01]  /*68d0*/  @!P2 FADD.FTZ R43, -R43, -RZ ;  /* 0x800000ff2b2ba221 */ /* 0x000fe20000010100 */
[C---:B------:R-:W-:Y:S01]  /*68e0*/  @!P0 SHF.L.U32 R39, R70.reuse, 0x10, RZ ;  /* 0x0000001046278819 */ /* 0x040fe200000006ff */
[----:B------:R-:W2:Y:S01]  /*68f0*/  LDC.64 R68, c[0x0][0x3b8] ;  /* 0x0000ee00ff447b82 */ /* 0x000ea20000000a00 */
[----:B------:R-:W-:Y:S01]  /*6900*/  @!P0 LOP3.LUT R31, R70, 0xffff0000, RZ, 0xc0, !PT ;  /* 0xffff0000461f8812 */ /* 0x000fe200078ec0ff */
[----:B------:R-:W-:Y:S01]  /*6910*/  @!P0 FMUL.FTZ R0, R38, R43 ;  /* 0x0000002b26008220 */ /* 0x000fe20000410000 */
[----:B------:R-:W-:Y:S01]  /*6920*/  @!P0 LOP3.LUT R27, R71, 0xffff0000, RZ, 0xc0, !PT ;  /* 0xffff0000471b8812 */ /* 0x000fe200078ec0ff */
[C---:B---3--:R-:W-:Y:S01]  /*6930*/  @!P0 IMAD.U32 R44, R48.reuse, 0x10000, RZ ;  /* 0x00010000302c8824 */ /* 0x048fe200078e00ff */
[----:B------:R-:W-:Y:S01]  /*6940*/  @!P0 LOP3.LUT R46, R48, 0xffff0000, RZ, 0xc0, !PT ;  /* 0xffff0000302e8812 */ /* 0x000fe200078ec0ff */
[----:B------:R-:W-:Y:S01]  /*6950*/  @!P2 FADD.FTZ R42, -R42, -RZ ;  /* 0x800000ff2a2aa221 */ /* 0x000fe20000010100 */
[C---:B------:R-:W-:Y:S01]  /*6960*/  @!P0 SHF.L.U32 R48, R49.reuse, 0x10, RZ ;  /* 0x0000001031308819 */ /* 0x040fe200000006ff */
[----:B------:R-:W-:Y:S01]  /*6970*/  @!P2 FADD.FTZ R40, -R40, -RZ ;  /* 0x800000ff2828a221 */ /* 0x000fe20000010100 */
[----:B------:R-:W-:Y:S01]  /*6980*/  @!P0 LOP3.LUT R49, R49, 0xffff0000, RZ, 0xc0, !PT ;  /* 0xffff000031318812 */ /* 0x000fe200078ec0ff */
[----:B------:R-:W-:Y:S01]  /*6990*/  @!P2 FADD.FTZ R41, -R41, -RZ ;  /* 0x800000ff2929a221 */ /* 0x000fe20000010100 */
[----:B------:R-:W-:Y:S01]  /*69a0*/  @!P0 FMUL.FTZ R2, R35, R42 ;  /* 0x0000002a23028220 */ /* 0x000fe20000410000 */
[----:B------:R-:W-:Y:S01]  /*69b0*/  @!P0 FFMA.FTZ R0, R45, R44, R0 ;  /* 0x0000002c2d008223 */ /* 0x000fe20000010000 */
[----:B------:R-:W-:Y:S01]  /*69c0*/  @!P0 LOP3.LUT R45, R53, 0xffff0000, RZ, 0xc0, !PT ;  /* 0xffff0000352d8812 */ /* 0x000fe200078ec0ff */
[----:B------:R-:W-:Y:S01]  /*69d0*/  @!P2 FADD.FTZ R31, -R31, -RZ ;  /* 0x800000ff1f1fa221 */ /* 0x000fe20000010100 */
[----:B------:R-:W-:Y:S01]  /*69e0*/  @!P0 FMUL.FTZ R3, R33, R40 ;  /* 0x0000002821038220 */ /* 0x000fe20000410000 */
[----:B------:R-:W-:Y:S01]  /*69f0*/  @!P2 FADD.FTZ R29, -R29, -RZ ;  /* 0x800000ff1d1da221 */ /* 0x000fe20000010100 */
[----:B------:R-:W-:Y:S01]  /*6a00*/  @!P2 FADD.FTZ R27, -R27, -RZ ;  /* 0x800000ff1b1ba221 */ /* 0x000fe20000010100 */
[----:B------:R-:W-:Y:S02]  /*6a10*/  @!P0 IMAD.U32 R44, R53, 0x10000, RZ ;  /* 0x00010000352c8824 */ /* 0x000fe400078e00ff */
[----:B------:R-:W-:Y:S01]  /*6a20*/  @!P2 FADD.FTZ R39, -R39, -RZ ;  /* 0x800000ff2727a221 */ /* 0x000fe20000010100 */
[----:B------:R-:W-:Y:S01]  /*6a30*/  @!P1 ISETP.GE.U32.AND P2, PT, R19, R25, PT ;  /* 0x000000191300920c */ /* 0x000fe20003f46070 */
[----:B------:R-:W-:Y:S01]  /*6a40*/  @!P0 FMUL.FTZ R4, R34, R41 ;  /* 0x0000002922048220 */ /* 0x000fe20000410000 */
[----:B------:R-:W-:Y:S01]  /*6a50*/  @!P0 FFMA.FTZ R2, R47, R46, R2 ;  /* 0x0000002e2f028223 */ /* 0x000fe20000010002 */
[----:B------:R-:W-:Y:S01]  /*6a60*/  @!P0 SHF.L.U32 R46, R50, 0x10, RZ ;  /* 0x00000010322e8819 */ /* 0x000fe200000006ff */
[----:B------:R-:W-:Y:S01]  /*6a70*/  @!P0 FFMA.FTZ R3, R44, R48, R3 ;  /* 0x000000302c038223 */ /* 0x000fe20000010003 */
[----:B------:R-:W-:Y:S01]  /*6a80*/  @!P1 SEL R70, R26, RZ, P2 ;  /* 0x000000ff1a469207 */ /* 0x000fe20001000000 */
[----:B------:R-:W-:Y:S01]  /*6a90*/  @!P0 FMUL.FTZ R6, R28, R31 ;  /* 0x0000001f1c068220 */ /* 0x000fe20000410000 */
[----:B------:R-:W-:Y:S01]  /*6aa0*/  @!P0 SHF.L.U32 R44, R54, 0x10, RZ ;  /* 0x00000010362c8819 */ /* 0x000fe200000006ff */
[----:B------:R-:W-:Y:S01]  /*6ab0*/  @!P0 FFMA.FTZ R4, R45, R49, R4 ;  /* 0x000000312d048223 */ /* 0x000fe20000010004 */
[----:B------:R-:W-:Y:S01]  /*6ac0*/  @!P0 LOP3.LUT R47, R50, 0xffff0000, RZ, 0xc0, !PT ;  /* 0xffff0000322f8812 */ /* 0x000fe200078ec0ff */
[----:B------:R-:W-:Y:S01]  /*6ad0*/  @!P0 FMUL.FTZ R8, R30, R27 ;  /* 0x0000001b1e088220 */ /* 0x000fe20000410000 */
[----:B------:R-:W-:Y:S01]  /*6ae0*/  @!P0 LOP3.LUT R45, R54, 0xffff0000, RZ, 0xc0, !PT ;  /* 0xffff0000362d8812 */ /* 0x000fe200078ec0ff */
[----:B------:R-:W-:Y:S01]  /*6af0*/  @!P0 FMUL.FTZ R5, R32, R39 ;  /* 0x0000002720058220 */ /* 0x000fe20000410000 */
[----:B------:R-:W-:Y:S01]  /*6b00*/  @!P0 LOP3.LUT R49, R55, 0xffff0000, RZ, 0xc0, !PT ;  /* 0xffff000037318812 */ /* 0x000fe200078ec0ff */
[C---:B------:R-:W-:Y:S01]  /*6b10*/  @!P0 IMAD.U32 R50, R51.reuse, 0x10000, RZ ;  /* 0x0001000033328824 */ /* 0x040fe200078e00ff */
        /* <DEDUP_REMOVED lines=10> */
[----:B------:R-:W-:Y:S01]  /*6bc0*/  @!P0 MOV R52, R56 ;  /* 0x0000003800348202 */ /* 0x000fe20000000f00 */
[----:B------:R-:W-:Y:S01]  /*6bd0*/  @!P0 FFMA.FTZ R8, R49, R51, R8 ;  /* 0x0000003331088223 */ /* 0x000fe20000010008 */
[----:B-1----:R-:W-:Y:S01]  /*6be0*/  @!P1 SHF.L.U64.HI R132, R70, 0x1, R71 ;  /* 0x0000000146849819 */ /* 0x002fe20000010247 */
[----:B--2---:R-:W-:Y:S01]  /*6bf0*/  IMAD.WIDE.U32 R130, R68, 0x60, R86 ;  /* 0x0000006044827825 */ /* 0x004fe200078e0056 */
[----:B------:R-:W-:Y:S02]  /*6c00*/  @!P0 F2FP.BF16.F32.PACK_AB R71, R4, R3 ;  /* 0x000000030447823e */ /* 0x000fe400000010ff */
[----:B------:R-:W-:Y:S01]  /*6c10*/  @!P0 F2FP.BF16.F32.PACK_AB R135, R8, R7 ;  /* 0x000000070887823e */ /* 0x000fe200000010ff */
[----:B------:R-:W-:Y:S01]  /*6c20*/  IMAD R69, R69, 0x60, RZ ;  /* 0x0000006045457824 */ /* 0x000fe200078e02ff */
[----:B------:R-:W-:Y:S01]  /*6c30*/  @!P0 F2FP.BF16.F32.PACK_AB R68, R6, R5 ;  /* 0x000000050644823e */ /* 0x000fe200000010ff */
[----:B------:R-:W-:Y:S01]  /*6c40*/  @!P1 IMAD.SHL.U32 R133, R70, 0x2, RZ ;  /* 0x0000000246859824 */ /* 0x000fe200078e00ff */
[----:B------:R-:W-:Y:S01]  /*6c50*/  @!P1 SEL R27, R25, R26, !P2 ;  /* 0x0000001a191b9207 */ /* 0x000fe20005000000 */
[----:B------:R-:W-:Y:S01]  /*6c60*/  @!P0 IMAD.MOV.U32 R53, RZ, RZ, R71 ;  /* 0x000000ffff358224 */ /* 0x000fe200078e0047 */
[----:B------:R-:W-:Y:S01]  /*6c70*/  IADD3 R131, PT, PT, R131, R69, RZ ;  /* 0x0000004583837210 */ /* 0x000fe20007ffe0ff */
[----:B------:R-:W-:Y:S01]  /*6c80*/  @!P0 IMAD.MOV.U32 R55, RZ, RZ, R135 ;  /* 0x000000ffff378224 */ /* 0x000fe200078e0087 */
[----:B------:R-:W-:Y:S01]  /*6c90*/  @!P0 MOV R54, R68 ;  /* 0x0000004400368202 */ /* 0x000fe20000000f00 */
        /* <DEDUP_REMOVED lines=10> */
[----:B------:R5:W4:Y:S01]  /*6d40*/  LDG.E.128 R60, desc[UR6][R36.64+0x80] ;  /* 0x00008006243c7981 */ /* 0x000b22000c1e1d00 */
[C---:B--2---:R-:W-:Y:S01]  /*6d50*/  @!P1 LOP3.LUT R35, R68.reuse, 0xffff0000, RZ, 0xc0, !PT ;  /* 0xffff000044239812 */ /* 0x044fe200078ec0ff */
[----:B------:R-:W-:Y:S01]  /*6d60*/  @!P1 IMAD.U32 R39, R68, 0x10000, RZ ;  /* 0x0001000044279824 */ /* 0x000fe200078e00ff */
[C---:B------:R-:W-:Y:S01]  /*6d70*/  @!P1 SHF.L.U32 R33, R69.reuse, 0x10, RZ ;  /* 0x0000001045219819 */ /* 0x040fe200000006ff */
[C---:B------:R-:W-:Y:S01]  /*6d80*/  @!P1 IMAD.U32 R27, R70.reuse, 0x10000, RZ ;  /* 0x00010000461b9824 */ /* 0x040fe200078e00ff */
[----:B------:R-:W-:Y:S01]  /*6d90*/  @!P1 LOP3.LUT R32, R69, 0xffff0000, RZ, 0xc0, !PT ;  /* 0xffff000045209812 */ /* 0x000fe200078ec0ff */
[----:B------:R-:W-:Y:S01]  /*6da0*/  @!P0 FADD.FTZ R39, -R39, -RZ ;  /* 0x800000ff27278221 */ /* 0x000fe20000010100 */
[----:B------:R-:W-:Y:S01]  /*6db0*/  @!P1 LOP3.LUT R26, R70, 0xffff0000, RZ, 0xc0, !PT ;  /* 0xffff0000461a9812 */ /* 0x000fe200078ec0ff */
[----:B------:R-:W-:Y:S01]  /*6dc0*/  @!P0 FADD.FTZ R35, -R35, -RZ ;  /* 0x800000ff23238221 */ /* 0x000fe20000010100 */
[C---:B---3--:R-:W-:Y:S01]  /*6dd0*/  @!P1 LOP3.LUT R38, R28.reuse, 0xffff0000, RZ, 0xc0, !PT ;  /* 0xffff00001c269812 */ /* 0x048fe200078ec0ff */
[----:B------:R-:W-:Y:S01]  /*6de0*/  @!P1 IMAD.U32 R40, R28, 0x10000, RZ ;  /* 0x000100001c289824 */ /* 0x000fe200078e00ff */
[----:B-----5:R-:W-:Y:S01]  /*6df0*/  @!P1 SHF.L.U32 R36, R29, 0x10, RZ ;  /* 0x000000101d249819 */ /* 0x020fe200000006ff */
[----:B------:R-:W-:Y:S01]  /*6e00*/  @!P0 FADD.FTZ R33, -R33, -RZ ;  /* 0x800000ff21218221 */ /* 0x000fe20000010100 */
[C---:B------:R-:W-:Y:S01]  /*6e10*/  @!P1 SHF.L.U32 R25, R71.reuse, 0x10, RZ ;  /* 0x0000001047199819 */ /* 0x040fe200000006ff */
[----:B------:R-:W-:Y:S01]  /*6e20*/  @!P1 FMUL.FTZ R9, R40, R39 ;  /* 0x0000002728099220 */ /* 0x000fe20000410000 */
[----:B------:R-:W-:Y:S01]  /*6e30*/  @!P1 LOP3.LUT R24, R71, 0xffff0000, RZ, 0xc0, !PT ;  /* 0xffff000047189812 */ /* 0x000fe200078ec0ff */
[----:B------:R-:W-:Y:S01]  /*6e40*/  @!P1 FMUL.FTZ R10, R38, R35 ;  /* 0x00000023260a9220 */ /* 0x000fe20000410000 */
[----:B------:R-:W-:Y:S01]  /*6e50*/  @!P1 LOP3.LUT R37, R29, 0xffff0000, RZ, 0xc0, !PT ;  /* 0xffff00001d259812 */ /* 0x000fe200078ec0ff */
[C---:B----4-:R-:W-:Y:S01]  /*6e60*/  @!P1 IMAD.U32 R45, R64.reuse, 0x10000, RZ ;  /* 0x00010000402d9824 */ /* 0x050fe200078e00ff */
[----:B------:R-:W-:Y:S01]  /*6e70*/  @!P1 LOP3.LUT R46, R64, 0xffff0000, RZ, 0xc0, !PT ;  /* 0xffff0000402e9812 */ /* 0x000fe200078ec0ff */
[----:B------:R-:W-:Y:S01]  /*6e80*/  @!P1 FMUL.FTZ R11, R36, R33 ;  /* 0x00000021240b9220 */ /* 0x000fe20000410000 */
[----:B------:R-:W-:Y:S01]  /*6e90*/  @!P1 LOP3.LUT R29, R30, 0xffff0000, RZ, 0xc0, !PT ;  /* 0xffff00001e1d9812 */ /* 0x000fe200078ec0ff */
[----:B------:R-:W-:Y:S01]  /*6ea0*/  @!P1 IMAD.U32 R51, R66, 0x10000, RZ ;  /* 0x0001000042339824 */ /* 0x000fe200078e00ff */
[----:B------:R-:W-:Y:S01]  /*6eb0*/  @!P1 SHF.L.U32 R49, R65, 0x10, RZ ;  /* 0x0000001041319819 */ /* 0x000fe200000006ff */
[----:B------:R-:W-:Y:S01]  /*6ec0*/  @!P0 FADD.FTZ R32, -R32, -RZ ;  /* 0x800000ff20208221 */ /* 0x000fe20000010100 */
[C---:B------:R-:W-:Y:S01]  /*6ed0*/  @!P1 LOP3.LUT R47, R60.reuse, 0xffff0000, RZ, 0xc0, !PT ;  /* 0xffff00003c2f9812 */ /* 0x040fe200078ec0ff */
        /* <DEDUP_REMOVED lines=11> */
[----:B-1----:R-:W-:Y:S01]  /*6f90*/  @!P1 LOP3.LUT R52, R66, 0xffff0000, RZ, 0xc0, !PT ;  /* 0xffff000042349812 */ /* 0x002fe200078ec0ff */
        /* <DEDUP_REMOVED lines=28> */
.L_x_6589:
[----:B------:R-:W-:Y:S05]  /*7160*/  BSYNC.RECONVERGENT B0 ;  /* 0x0000000000007941 */ /* 0x000fea0003800200 */
.L_x_6588:
[----:B------:R-:W1:Y:S01]  /*7170*/  LDC R24, c[0x0][0x450] ;  /* 0x00011400ff187b82 */ /* 0x000e620000000800 */
[----:B--2---:R-:W-:Y:S05]  /*7180*/  IMAD.U32 R123, R123, -0x20, RZ ;  /* 0xffffffe07b7b7824 */ /* 0x004fea00078e00ff */
[C---:B------:R-:W-:Y:S02]  /*7190*/  LEA R92, P1, R123.reuse, R92, 0x1 ;  /* 0x0000005c7b5c7211 */ /* 0x040fe400078208ff */
[C---:B------:R-:W-:Y:S02]  /*71a0*/  LEA R90, P0, R123.reuse, R90, 0x1 ;  /* 0x0000005a7b5a7211 */ /* 0x040fe400078008ff */
[C---:B------:R-:W-:Y:S02]  /*71b0*/  LEA.HI.X.SX32 R93, R123.reuse, R93, 0x1, P1 ;  /* 0x0000005d7b5d7211 */ /* 0x040fe400008f0eff */
[----:B------:R-:W-:Y:S09]  /*71c0*/  LEA.HI.X.SX32 R91, R123, R91, 0x1, P0 ;  /* 0x0000005b7b5b7211 */ /* 0x000ff200000f0eff */
.L_x_6572:
[----:B-1-3--:R-:W-:Y:S05]  /*71d0*/  BSYNC.RECONVERGENT B1 ;  /* 0x0000000000017941 */ /* 0x00afea0003800200 */
.L_x_6570:
[----:B------:R-:W-:Y:S04]  /*71e0*/  ISETP.NE.U32.AND P0, PT, RZ, UR12, PT ;  /* 0x0000000cff007c0c */ /* 0x000fe8000bf05070 */
[----:B------:R-:W-:Y:S11]  /*71f0*/  ISETP.NE.AND.EX P0, PT, RZ, UR13, PT, P0 ;  /* 0x0000000dff007c0c */ /* 0x000ff6000bf05300 */
[----:B------:R-:W-:Y:S02]  /*7200*/  @!UPT UIADD3 URZ, UPT, UPT, URZ, URZ, URZ ;  /* 0x000000fffffff290 */ /* 0x000fe4000fffe0ff */
[----:B------:R-:W1:Y:S01]  /*7210*/  @!P0 LDC R2, c[0x0][0x3c0] ;  /* 0x0000f000ff028b82 */ /* 0x000e620000000800 */
[----:B------:R-:W-:Y:S07]  /*7220*/  @!P0 IMAD.MOV.U32 R3, RZ, RZ, RZ ;  /* 0x000000ffff038224 */ /* 0x000fee00078e00ff */
[----:B------:R-:W3:Y:S01]  /*7230*/  @!P0 LDC R0, c[0x0][0x3b8] ;  /* 0x0000ee00ff008b82 */ /* 0x000ee20000000800 */
[----:B------:R-:W-:Y:S01]  /*7240*/  @!P0 IADD3 R3, P1, PT, RZ, -R3, RZ ;  /* 0x80000003ff038210 */ /* 0x000fe20007f3e0ff */
[----:B---3--:R-:W-:Y:S02]  /*7250*/  @!P0 IMAD.SHL.U32 R0, R0, 0x40, RZ ;  /* 0x0000004000008824 */ /* 0x008fe400078e00ff */
[----:B-1----:R-:W-:Y:S02]  /*7260*/  @!P0 IMAD.SHL.U32 R2, R2, 0x40, RZ ;  /* 0x0000004002028824 */ /* 0x002fe400078e00ff */
[----:B------:R-:W-:Y:S02]  /*7270*/  @!P0 IMAD.X R0, RZ, RZ, ~R0, P1 ;  /* 0x000000ffff008224 */ /* 0x000fe400008e0e00 */
[----:B------:R-:W-:Y:S05]  /*7280*/  @!P0 IMAD.X R2, RZ, RZ, ~R2, P1 ;  /* 0x000000ffff028224 */ /* 0x000fea00008e0e02 */
[C---:B--2-4-:R-:W-:Y:S02]  /*7290*/  @!P0 SHF.R.S64 R5, R3.reuse, 0x1f, R2 ;  /* 0x0000001f03058819 */ /* 0x054fe40000001002 */
        /* <DEDUP_REMOVED lines=78> */
.L_x_6590:
[----:B------:R-:W-:Y:S02]  /*7780*/  ISETP.NE.AND P2, PT, R121, RZ, PT ;  /* 0x000000ff7900720c */ /* 0x000fe40003f45270 */
[----:B------:R-:W-:Y:S02]  /*7790*/  IADD3 R88, P1, PT, R88, R95, RZ ;  /* 0x0000005f58587210 */ /* 0x000fe40007f3e0ff */
[----:B------:R-:W-:Y:S03]  /*77a0*/  IADD3 R18, P0, PT, R18, R97, RZ ;  /* 0x0000006112127210 */ /* 0x000fe60007f1e0ff */
[----:B------:R-:W-:Y:S02]  /*77b0*/  IMAD.X R89, R89, 0x1, R94, P1 ;  /* 0x0000000159597824 */ /* 0x000fe400008e065e */
[----:B------:R-:W-:Y:S04]  /*77c0*/  IMAD.X R17, R17, 0x1, R96, P0 ;  /* 0x0000000111117824 */ /* 0x000fe800000e0660 */
[----:B------:R-:W-:Y:S05]  /*77d0*/  @P2 BRA `(.L_x_6591) ;  /* 0xffffffac005c2947 */ /* 0x000fea000383ffff */
.L_x_6569:
        /* <DEDUP_REMOVED lines=30> */
[----:B-----5:R-:W-:Y:S02]  /*79c0*/  @!P0 LEA.HI.X R9, R41, R7, R39, 0x1, P1 ;  /* 0x0000000729098211 */ /* 0x020fe400008f0c27 */
[-C--:B------:R-:W-:Y:S01]  /*79d0*/  ISETP.GE.AND P1, PT, R40, R3.reuse, PT ;  /* 0x000000032800720c */ /* 0x080fe20003f26270 */
[----:B------:R1:W-:Y:S04]  /*79e0*/  @!P2 LDGSTS.E.BYPASS.LTC128B.128 [R2+0x2000], desc[UR6][R6.64+0x80] ;  /* 0x020000800602afae */ /* 0x0003e8000b981a06 */
        /* <DEDUP_REMOVED lines=11> */
.L_x_6595:
[----:B------:R-:W-:Y:S05]  /*7aa0*/  BSYNC.RECONVERGENT B0 ;  /* 0x0000000000007941 */ /* 0x000fea0003800200 */
.L_x_6594:
        /* <DEDUP_REMOVED lines=10> */
.L_x_6593:
        /* <DEDUP_REMOVED lines=37> */
[----:B-----5:R-:W3:Y:S01]  /*7da0*/  LDG.E.64 R8, desc[UR6][R42.64] ;  /* 0x000000062a087981 */ /* 0x020ee2000c1e1b00 */
[C---:B------:R-:W-:Y:S01]  /*7db0*/  LOP3.LUT R0, R17.reuse, 0xffff0000, RZ, 0xc0, !PT ;  /* 0xffff000011007812 */ /* 0x040fe200078ec0ff */
        /* <DEDUP_REMOVED lines=36> */
.L_x_6601:
[----:B------:R-:W-:Y:S05]  /*8000*/  BSYNC.RECONVERGENT B0 ;  /* 0x0000000000007941 */ /* 0x000fea0003800200 */
.L_x_6600:
        /* <DEDUP_REMOVED lines=9> */
[----:B--2---:R-:W-:Y:S02]  /*80a0*/  SHF.L.U32 R16, R13, 0x10, RZ ;  /* 0x000000100d107819 */ /* 0x004fe400000006ff */
[C---:B------:R-:W-:Y:S02]  /*80b0*/  SHF.L.U32 R13, R12.reuse, 0x10, RZ ;  /* 0x000000100c0d7819 */ /* 0x040fe400000006ff */
[----:B------:R-:W-:-:S02]  /*80c0*/  LOP3.LUT R26, R12, 0xffff0000, RZ, 0xc0, !PT ;  /* 0xffff00000c1a7812 */ /* 0x000fc400078ec0ff */
[C---:B------:R-:W-:Y:S02]  /*80d0*/  SHF.L.U32 R25, R15.reuse, 0x10, RZ ;  /* 0x000000100f197819 */ /* 0x040fe400000006ff */
[----:B------:R-:W-:Y:S02]  /*80e0*/  LOP3.LUT R23, R15, 0xffff0000, RZ, 0xc0, !PT ;  /* 0xffff00000f177812 */ /* 0x000fe400078ec0ff */
[----:B------:R-:W-:Y:S02]  /*80f0*/  LOP3.LUT R27, R14, 0xffff0000, RZ, 0xc0, !PT ;  /* 0xffff00000e1b7812 */ /* 0x000fe400078ec0ff */
[----:B---3--:R-:W-:Y:S02]  /*8100*/  LOP3.LUT R17, R6, 0xffff0000, RZ, 0xc0, !PT ;  /* 0xffff000006117812 */ /* 0x008fe400078ec0ff */
        /* <DEDUP_REMOVED lines=27> */
.L_x_6603:
[----:B------:R-:W-:Y:S05]  /*82c0*/  BSYNC.RECONVERGENT B0 ;  /* 0x0000000000007941 */ /* 0x000fea0003800200 */
.L_x_6602:
[----:B------:R3:W-:Y:S02]  /*82d0*/  STS.128 [R2+0x2000], R12 ;  /* 0x0020000c02007388 */ /* 0x0007e40000000c00 */
.L_x_6599:
[----:B------:R-:W-:Y:S05]  /*82e0*/  BSYNC.RECONVERGENT B1 ;  /* 0x0000000000017941 */ /* 0x000fea0003800200 */
.L_x_6598:
        /* <DEDUP_REMOVED lines=19> */
[C---:B-----5:R-:W-:Y:S02]  /*8420*/  IADD3.X R9, PT, PT, R0.reuse, UR11, RZ, P1, !PT ;  /* 0x0000000b00097c10 */ /* 0x060fe40008ffe4ff */
[----:B------:R-:W-:-:S04]  /*8430*/  IADD3.X R7, PT, PT, R0, UR9, RZ, P0, !PT ;  /* 0x0000000900077c10 */ /* 0x000fc800087fe4ff */
[----:B------:R-:W2:Y:S04]  /*8440*/  LDG.E.64 R8, desc[UR6][R8.64] ;  /* 0x0000000608087981 */ /* 0x000ea8000c1e1b00 */
[----:B------:R-:W3:Y:S01]  /*8450*/  LDG.E.64 R6, desc[UR6][R6.64] ;  /* 0x0000000606067981 */ /* 0x000ee2000c1e1b00 */
        /* <DEDUP_REMOVED lines=37> */
.L_x_6607:
[----:B------:R-:W-:Y:S05]  /*86b0*/  BSYNC.RECONVERGENT B0 ;  /* 0x0000000000007941 */ /* 0x000fea0003800200 */
.L_x_6606:
        /* <DEDUP_REMOVED lines=18> */
[----:B--2---:R-:W-:Y:S01]  /*87e0*/  IMAD.U32 R16, R13, 0x10000, RZ ;  /* 0x000100000d107824 */ /* 0x004fe200078e00ff */
        /* <DEDUP_REMOVED lines=34> */
.L_x_6609:
[----:B------:R-:W-:Y:S05]  /*8a10*/  BSYNC.RECONVERGENT B0 ;  /* 0x0000000000007941 */ /* 0x000fea0003800200 */
.L_x_6608:
[----:B------:R4:W-:Y:S02]  /*8a20*/  STS.128 [R2+0x2800], R12 ;  /* 0x0028000c02007388 */ /* 0x0009e40000000c00 */
.L_x_6605:
[----:B------:R-:W-:Y:S05]  /*8a30*/  BSYNC.RECONVERGENT B1 ;  /* 0x0000000000017941 */ /* 0x000fea0003800200 */
.L_x_6604:
        /* <DEDUP_REMOVED lines=60> */
.L_x_6613:
[----:B------:R-:W-:Y:S05]  /*8e00*/  BSYNC.RECONVERGENT B0 ;  /* 0x0000000000007941 */ /* 0x000fea0003800200 */
.L_x_6612:
        /* <DEDUP_REMOVED lines=53> */
.L_x_6615:
[----:B------:R-:W-:Y:S05]  /*9160*/  BSYNC.RECONVERGENT B0 ;  /* 0x0000000000007941 */ /* 0x000fea0003800200 */
.L_x_6614:
[----:B------:R4:W-:Y:S02]  /*9170*/  STS.128 [R2+0x3000], R12 ;  /* 0x0030000c02007388 */ /* 0x0009e40000000c00 */
.L_x_6611:
[----:B------:R-:W-:Y:S05]  /*9180*/  BSYNC.RECONVERGENT B1 ;  /* 0x0000000000017941 */ /* 0x000fea0003800200 */
.L_x_6610:
        /* <DEDUP_REMOVED lines=33> */
[----:B--2---:R-:W-:Y:S02]  /*93a0*/  LOP3.LUT R23, R6, 0xffff0000, RZ, 0xc0, !PT ;  /* 0xffff000006177812 */ /* 0x004fe400078ec0ff */
[----:B---3--:R-:W-:Y:S02]  /*93b0*/  LOP3.LUT R17, R4, 0xffff0000, RZ, 0xc0, !PT ;  /* 0xffff000004117812 */ /* 0x008fe400078ec0ff */
[C---:B------:R-:W-:Y:S01]  /*93c0*/  LOP3.LUT R16, R5.reuse, 0xffff0000, RZ, 0xc0, !PT ;  /* 0xffff000005107812 */ /* 0x040fe200078ec0ff */
[----:B------:R-:W-:Y:S01]  /*93d0*/  IMAD.U32 R5, R5, 0x10000, RZ ;  /* 0x0001000005057824 */ /* 0x000fe200078e00ff */
[C---:B------:R-:W-:Y:S01]  /*93e0*/  LOP3.LUT R19, R7.reuse, 0xffff0000, RZ, 0xc0, !PT ;  /* 0xffff000007137812 */ /* 0x040fe200078ec0ff */
[C---:B------:R-:W-:Y:S01]  /*93f0*/  FMUL.FTZ R11, R0.reuse, R17 ;  /* 0x00000011000b7220 */ /* 0x040fe20000410000 */
[----:B------:R-:W-:Y:S01]  /*9400*/  FMUL.FTZ R0, R0, R23 ;  /* 0x0000001700007220 */ /* 0x000fe20000410000 */
[----:B------:R-:W-:Y:S01]  /*9410*/  SHF.L.U32 R7, R7, 0x10, RZ ;  /* 0x0000001007077819 */ /* 0x000fe200000006ff */
[----:B------:R-:W-:Y:S01]  /*9420*/  IMAD.U32 R4, R4, 0x10000, RZ ;  /* 0x0001000004047824 */ /* 0x000fe200078e00ff */
[----:B------:R-:W-:Y:S01]  /*9430*/  SHF.L.U32 R6, R6, 0x10, RZ ;  /* 0x0000001006067819 */ /* 0x000fe200000006ff */
[----:B------:R-:W-:Y:S01]  /*9440*/  FMUL.FTZ R18, R24, R16 ;  /* 0x0000001018127220 */ /* 0x000fe20000410000 */
        /* <DEDUP_REMOVED lines=18> */
.L_x_6617:
[----:B------:R-:W-:Y:S05]  /*9570*/  BSYNC.RECONVERGENT B0 ;  /* 0x0000000000007941 */ /* 0x000fea0003800200 */
.L_x_6616:
        /* <DEDUP_REMOVED lines=17> */
[C---:B------:R-:W-:Y:S01]  /*9690*/  IMAD.U32 R3, R13.reuse, 0x10000, RZ ;  /* 0x000100000d037824 */ /* 0x040fe200078e00ff */
[----:B------:R-:W-:Y:S01]  /*96a0*/  LOP3.LUT R0, R13, 0xffff0000, RZ, 0xc0, !PT ;  /* 0xffff00000d007812 */ /* 0x000fe200078ec0ff */
[----:B--2---:R-:W-:Y:S01]  /*96b0*/  IMAD.U32 R16, R15, 0x10000, RZ ;  /* 0x000100000f107824 */ /* 0x004fe200078e00ff */
[C---:B------:R-:W-:Y:S02]  /*96c0*/  SHF.L.U32 R8, R12.reuse, 0x10, RZ ;  /* 0x000000100c087819 */ /* 0x040fe400000006ff */
[----:B------:R-:W-:-:S02]  /*96d0*/  LOP3.LUT R18, R12, 0xffff0000, RZ, 0xc0, !PT ;  /* 0xffff00000c127812 */ /* 0x000fc400078ec0ff */
[----:B------:R-:W-:Y:S02]  /*96e0*/  LOP3.LUT R15, R15, 0xffff0000, RZ, 0xc0, !PT ;  /* 0xffff00000f0f7812 */ /* 0x000fe400078ec0ff */
[C---:B------:R-:W-:Y:S02]  /*96f0*/  SHF.L.U32 R17, R14.reuse, 0x10, RZ ;  /* 0x000000100e117819 */ /* 0x040fe400000006ff */
[----:B------:R-:W-:Y:S02]  /*9700*/  LOP3.LUT R14, R14, 0xffff0000, RZ, 0xc0, !PT ;  /* 0xffff00000e0e7812 */ /* 0x000fe400078ec0ff */
[----:B---3--:R-:W-:Y:S02]  /*9710*/  LOP3.LUT R11, R4, 0xffff0000, RZ, 0xc0, !PT ;  /* 0xffff0000040b7812 */ /* 0x008fe400078ec0ff */
        /* <DEDUP_REMOVED lines=9> */
[----:B------:R-:W-:Y:S01]  /*97b0*/  FMUL.FTZ R15, R15, R12 ;  /* 0x0000000c0f0f7220 */ /* 0x000fe20000410000 */
[----:B------:R-:W-:Y:S01]  /*97c0*/  SHF.L.U32 R13, R6, 0x10, RZ ;  /* 0x00000010060d7819 */ /* 0x000fe200000006ff */
[----:B------:R-:W-:Y:S01]  /*97d0*/  FFMA.FTZ R3, R3, R11, R0 ;  /* 0x0000000b03037223 */ /* 0x000fe20000010000 */
[----:B------:R-:W-:-:S02]  /*97e0*/  IMAD.U32 R11, R4, 0x10000, RZ ;  /* 0x00010000040b7824 */ /* 0x000fc400078e00ff */
[C---:B------:R-:W-:Y:S01]  /*97f0*/  FFMA.FTZ R19, R16.reuse, R12, -R19 ;  /* 0x0000000c10137223 */ /* 0x040fe20000010813 */
[----:B------:R-:W-:Y:S01]  /*9800*/  FFMA.FTZ R16, R16, R9, R15 ;  /* 0x0000000910107223 */ /* 0x000fe2000001000f */
[----:B------:R-:W-:Y:S01]  /*9810*/  FMUL.FTZ R0, R14, R5 ;  /* 0x000000050e007220 */ /* 0x000fe20000410000 */
[C---:B------:R-:W-:Y:S01]  /*9820*/  FMUL.FTZ R9, R18.reuse, R11 ;  /* 0x0000000b12097220 */ /* 0x040fe20000410000 */
[----:B------:R-:W-:Y:S01]  /*9830*/  FMUL.FTZ R18, R18, R13 ;  /* 0x0000000d12127220 */ /* 0x000fe20000410000 */
        /* <DEDUP_REMOVED lines=9> */
.L_x_6619:
[----:B------:R-:W-:Y:S05]  /*98d0*/  BSYNC.RECONVERGENT B0 ;  /* 0x0000000000007941 */ /* 0x000fea0003800200 */
.L_x_6618:
[----:B------:R3:W-:Y:S01]  /*98e0*/  STS.128 [R2+0x3800], R12 ;  /* 0x0038000c02007388 */ /* 0x0007e20000000c00 */
[----:B------:R-:W-:Y:S05]  /*98f0*/  BRA `(.L_x_6596) ;  /* 0x0000002c00447947 */ /* 0x000fea0003800000 */
.L_x_6597:
        /* <DEDUP_REMOVED lines=9> */
[----:B-----5:R1:W5:Y:S04]  /*9990*/  LDG.E.128 R8, desc[UR6][R36.64+0x80] ;  /* 0x0000800624087981 */ /* 0x020368000c1e1d00 */
        /* <DEDUP_REMOVED lines=82> */
.L_x_6623:
[----:B------:R-:W-:Y:S05]  /*9ec0*/  BSYNC.RECONVERGENT B0 ;  /* 0x0000000000007941 */ /* 0x000fea0003800200 */
.L_x_6622:
        /* <DEDUP_REMOVED lines=84> */
.L_x_6625:
[----:B------:R-:W-:Y:S05]  /*a410*/  BSYNC.RECONVERGENT B0 ;  /* 0x0000000000007941 */ /* 0x000fea0003800200 */
.L_x_6624:
[----:B------:R3:W-:Y:S02]  /*a420*/  STS.128 [R2+0x2000], R8 ;  /* 0x0020000802007388 */ /* 0x0007e40000000c00 */
.L_x_6621:
[----:B------:R-:W-:Y:S05]  /*a430*/  BSYNC.RECONVERGENT B1 ;  /* 0x0000000000017941 */ /* 0x000fea0003800200 */
.L_x_6620:
        /* <DEDUP_REMOVED lines=91> */
.L_x_6629:
[----:B------:R-:W-:Y:S05]  /*a9f0*/  BSYNC.RECONVERGENT B0 ;  /* 0x0000000000007941 */ /* 0x000fea0003800200 */
.L_x_6628:
        /* <DEDUP_REMOVED lines=57> */
[----:B----4-:R-:W-:Y:S01]  /*ad90*/  SHF.L.U32 R14, R16, 0x10, RZ ;  /* 0x00000010100e7819 */ /* 0x010fe200000006ff */
        /* <DEDUP_REMOVED lines=27> */
.L_x_6631:
[----:B------:R-:W-:Y:S05]  /*af50*/  BSYNC.RECONVERGENT B0 ;  /* 0x0000000000007941 */ /* 0x000fea0003800200 */
.L_x_6630:
[----:B------:R4:W-:Y:S02]  /*af60*/  STS.128 [R2+0x2800], R8 ;  /* 0x0028000802007388 */ /* 0x0009e40000000c00 */
.L_x_6627:
[----:B------:R-:W-:Y:S05]  /*af70*/  BSYNC.RECONVERGENT B1 ;  /* 0x0000000000017941 */ /* 0x000fea0003800200 */
.L_x_6626:
[----:B------:R-:W-:Y:S01]  /*af80*/  IADD3 R38, PT, PT, R126, 0x20, RZ ;  /* 0x000000207e267810 */ /* 0x000fe20007ffe0ff */
[----:B------:R-:W-:Y:S03]  /*af90*/  BSSY.RECONVERGENT B1, `(.L_x_6632) ;  /* 0x00000b3000017945 */ /* 0x000fe60003800200 */
[----:B------:R-:W-:-:S13]  /*afa0*/  ISETP.GE.AND P0, PT, R38, R23, PT ;  /* 0x000000172600720c */ /* 0x000fda0003f06270 */
[----:B------:R-:W-:Y:S05]  /*afb0*/  @P0 BRA `(.L_x_6633) ;  /* 0x0000000800c00947 */ /* 0x000fea0003800000 */
[----:B------:R-:W-:-:S04]  /*afc0*/  LEA R54, P0, R4, R36, 0x6 ;  /* 0x0000002404367211 */ /* 0x000fc800078030ff */
[----:B------:R-:W-:-:S05]  /*afd0*/  LEA.HI.X R55, R4, R37, R5, 0x6, P0 ;  /* 0x0000002504377211 */ /* 0x000fca00000f3405 */
[----:B---345:R3:W5:Y:S04]  /*afe0*/  LDG.E.128 R8, desc[UR6][R54.64+0x80] ;  /* 0x0000800636087981 */ /* 0x038768000c1e1d00 */
        /* <DEDUP_REMOVED lines=84> */
.L_x_6635:
[----:B------:R-:W-:Y:S05]  /*b530*/  BSYNC.RECONVERGENT B0 ;  /* 0x0000000000007941 */ /* 0x000fea0003800200 */
.L_x_6634:
        /* <DEDUP_REMOVED lines=58> */
[----:B----4-:R-:W-:Y:S01]  /*b8e0*/  LOP3.LUT R12, R16, 0xffff0000, RZ, 0xc0, !PT ;  /* 0xffff0000100c7812 */ /* 0x010fe200078ec0ff */
        /* <DEDUP_REMOVED lines=27> */
.L_x_6637:
[----:B------:R-:W-:Y:S05]  /*baa0*/  BSYNC.RECONVERGENT B0 ;  /* 0x0000000000007941 */ /* 0x000fea0003800200 */
.L_x_6636:
[----:B------:R4:W-:Y:S02]  /*bab0*/  STS.128 [R2+0x3000], R8 ;  /* 0x0030000802007388 */ /* 0x0009e40000000c00 */
.L_x_6633:
[----:B------:R-:W-:Y:S05]  /*bac0*/  BSYNC.RECONVERGENT B1 ;  /* 0x0000000000017941 */ /* 0x000fea0003800200 */
.L_x_6632:
[----:B------:R-:W-:-:S04]  /*bad0*/  IADD3 R40, PT, PT, R126, 0x30, RZ ;  /* 0x000000307e287810 */ /* 0x000fc80007ffe0ff */
[----:B------:R-:W-:-:S13]  /*bae0*/  ISETP.GE.AND P0, PT, R40, R23, PT ;  /* 0x000000172800720c */ /* 0x000fda0003f06270 */
[----:B------:R-:W-:Y:S05]  /*baf0*/  @P0 BRA `(.L_x_6596) ;  /* 0x0000000800c40947 */ /* 0x000fea0003800000 */
[----:B------:R-:W-:Y:S02]  /*bb00*/  IMAD R5, R5, 0x60, RZ ;  /* 0x0000006005057824 */ /* 0x000fe400078e02ff */
[----:B------:R-:W-:-:S05]  /*bb10*/  IMAD.WIDE.U32 R48, R4, 0x60, R36 ;  /* 0x0000006004307825 */ /* 0x000fca00078e0024 */
[----:B------:R-:W-:-:S05]  /*bb20*/  IADD3 R49, PT, PT, R5, R49, RZ ;  /* 0x0000003105317210 */ /* 0x000fca0007ffe0ff */
[----:B---345:R3:W5:Y:S04]  /*bb30*/  LDG.E.128 R8, desc[UR6][R48.64+0x80] ;  /* 0x0000800630087981 */ /* 0x038768000c1e1d00 */
        /* <DEDUP_REMOVED lines=24> */
[C---:B-----5:R-:W-:Y:S01]  /*bcc0*/  IMAD.U32 R23, R12.reuse, 0x10000, RZ ;  /* 0x000100000c177824 */ /* 0x060fe200078e00ff */
[----:B------:R-:W-:Y:S01]  /*bcd0*/  LOP3.LUT R5, R12, 0xffff0000, RZ, 0xc0, !PT ;  /* 0xffff00000c057812 */ /* 0x000fe200078ec0ff */
[C---:B------:R-:W-:Y:S01]  /*bce0*/  IMAD.U32 R35, R14.reuse, 0x10000, RZ ;  /* 0x000100000e237824 */ /* 0x040fe200078e00ff */
[----:B------:R-:W-:Y:S01]  /*bcf0*/  LOP3.LUT R4, R13, 0xffff0000, RZ, 0xc0, !PT ;  /* 0xffff00000d047812 */ /* 0x000fe200078ec0ff */
[----:B------:R-:W-:Y:S01]  /*bd00*/  IMAD.U32 R39, R15, 0x10000, RZ ;  /* 0x000100000f277824 */ /* 0x000fe200078e00ff */
[----:B-1----:R-:W-:Y:S02]  /*bd10*/  SHF.L.U32 R36, R13, 0x10, RZ ;  /* 0x000000100d247819 */ /* 0x002fe400000006ff */
[----:B------:R-:W-:Y:S02]  /*bd20*/  LOP3.LUT R13, R14, 0xffff0000, RZ, 0xc0, !PT ;  /* 0xffff00000e0d7812 */ /* 0x000fe400078ec0ff */
[----:B------:R-:W-:-:S02]  /*bd30*/  LOP3.LUT R12, R15, 0xffff0000, RZ, 0xc0, !PT ;  /* 0xffff00000f0c7812 */ /* 0x000fc400078ec0ff */
[C---:B--2---:R-:W-:Y:S01]  /*bd40*/  SHF.L.U32 R37, R16.reuse, 0x10, RZ ;  /* 0x0000001010257819 */ /* 0x044fe200000006ff */
        /* <DEDUP_REMOVED lines=51> */
.L_x_6639:
[----:B------:R-:W-:Y:S05]  /*c080*/  BSYNC.RECONVERGENT B0 ;  /* 0x0000000000007941 */ /* 0x000fea0003800200 */
.L_x_6638:
        /* <DEDUP_REMOVED lines=17> */
[----:B------:R-:W5:Y:S01]  /*c1a0*/  LDG.E.128 R16, desc[UR6][R16.64+0x80] ;  /* 0x0000800610107981 */ /* 0x000f62000c1e1d00 */
[----:B------:R-:W-:Y:S01]  /*c1b0*/  IADD3.X R5, PT, PT, R3, UR9, RZ, P1, !PT ;  /* 0x0000000903057c10 */ /* 0x000fe20008ffe4ff */
[----:B------:R-:W4:Y:S05]  /*c1c0*/  LDCU.64 UR8, c[0x0][0x4c8] ;  /* 0x00009900ff0877ac */ /* 0x000f2a0008000a00 */
[----:B------:R-:W2:Y:S01]  /*c1d0*/  LDG.E.128 R4, desc[UR6][R4.64+0x80] ;  /* 0x0000800604047981 */ /* 0x000ea2000c1e1d00 */
[----:B----4-:R-:W-:-:S04]  /*c1e0*/  IADD3 R12, P1, PT, R0, UR8, RZ ;  /* 0x00000008000c7c10 */ /* 0x010fc8000ff3e0ff */
[----:B------:R-:W-:-:S06]  /*c1f0*/  IADD3.X R13, PT, PT, R3, UR9, RZ, P1, !PT ;  /* 0x00000009030d7c10 */ /* 0x000fcc0008ffe4ff */
[----:B------:R-:W4:Y:S01]  /*c200*/  LDG.E.128 R12, desc[UR6][R12.64+0x80] ;  /* 0x000080060c0c7981 */ /* 0x000f22000c1e1d00 */
        /* <DEDUP_REMOVED lines=8> */
[C---:B-----5:R-:W-:Y:S01]  /*c290*/  IMAD.U32 R10, R17.reuse, 0x10000, RZ ;  /* 0x00010000110a7824 */ /* 0x060fe200078e00ff */
[----:B------:R-:W-:Y:S01]  /*c2a0*/  LOP3.LUT R26, R17, 0xffff0000, RZ, 0xc0, !PT ;  /* 0xffff0000111a7812 */ /* 0x000fe200078ec0ff */
[----:B------:R-:W-:Y:S01]  /*c2b0*/  IMAD.U32 R25, R18, 0x10000, RZ ;  /* 0x0001000012197824 */ /* 0x000fe200078e00ff */
[----:B------:R-:W-:-:S02]  /*c2c0*/  SHF.L.U32 R23, R16, 0x10, RZ ;  /* 0x0000001010177819 */ /* 0x000fc400000006ff */
[----:B------:R-:W-:Y:S02]  /*c2d0*/  LOP3.LUT R11, R16, 0xffff0000, RZ, 0xc0, !PT ;  /* 0xffff0000100b7812 */ /* 0x000fe400078ec0ff */
[----:B------:R-:W-:Y:S01]  /*c2e0*/  LOP3.LUT R17, R18, 0xffff0000, RZ, 0xc0, !PT ;  /* 0xffff000012117812 */ /* 0x000fe200078ec0ff */
[----:B--2---:R-:W-:Y:S01]  /*c2f0*/  IMAD.U32 R18, R4, 0x10000, RZ ;  /* 0x0001000004127824 */ /* 0x004fe200078e00ff */
[C---:B------:R-:W-:Y:S02]  /*c300*/  SHF.L.U32 R16, R19.reuse, 0x10, RZ ;  /* 0x0000001013107819 */ /* 0x040fe400000006ff */
[----:B------:R-:W-:Y:S01]  /*c310*/  LOP3.LUT R27, R19, 0xffff0000, RZ, 0xc0, !PT ;  /* 0xffff0000131b7812 */ /* 0x000fe200078ec0ff */
[----:B------:R-:W-:Y:S01]  /*c320*/  IMAD.U32 R19, R5, 0x10000, RZ ;  /* 0x0001000005137824 */ /* 0x000fe200078e00ff */
[----:B------:R-:W-:Y:S01]  /*c330*/  SHF.L.U32 R28, R6, 0x10, RZ ;  /* 0x00000010061c7819 */ /* 0x000fe200000006ff */
[----:B------:R-:W-:Y:S01]  /*c340*/  @!P0 FADD.FTZ R18, -R18, -RZ ;  /* 0x800000ff12128221 */ /* 0x000fe20000010100 */
[----:B------:R-:W-:Y:S01]  /*c350*/  LOP3.LUT R4, R4, 0xffff0000, RZ, 0xc0, !PT ;  /* 0xffff000004047812 */ /* 0x000fe200078ec0ff */
[----:B------:R-:W-:Y:S01]  /*c360*/  @!P0 FADD.FTZ R19, -R19, -RZ ;  /* 0x800000ff13138221 */ /* 0x000fe20000010100 */
        /* <DEDUP_REMOVED lines=14> */
[C---:B----4-:R-:W-:Y:S01]  /*c450*/  LOP3.LUT R10, R12.reuse, 0xffff0000, RZ, 0xc0, !PT ;  /* 0xffff00000c0a7812 */ /* 0x050fe200078ec0ff */
        /* <DEDUP_REMOVED lines=25> */
.L_x_6641:
[----:B------:R-:W-:Y:S05]  /*c5f0*/  BSYNC.RECONVERGENT B0 ;  /* 0x0000000000007941 */ /* 0x000fea0003800200 */
.L_x_6640:
[----:B------:R1:W-:Y:S02]  /*c600*/  STS.128 [R2+0x3800], R8 ;  /* 0x0038000802007388 */ /* 0x0003e40000000c00 */
.L_x_6596:
[----:B------:R-:W-:Y:S05]  /*c610*/  BSYNC.RECONVERGENT B2 ;  /* 0x0000000000027941 */ /* 0x000fea0003800200 */
.L_x_6592:
[----:B------:R-:W-:Y:S01]  /*c620*/  IMAD.IADD R3, R76, 0x1, -R72 ;  /* 0x000000014c037824 */ /* 0x000fe200078e0a48 */
[----:B------:R-:W2:Y:S01]  /*c630*/  LDCU UR4, c[0x0][0x508] ;  /* 0x0000a100ff0477ac */ /* 0x000ea20008000800 */
[----:B------:R-:W-:Y:S01]  /*c640*/  IMAD.SHL.U32 R0, R79, 0x400, RZ ;  /* 0x000004004f007824 */ /* 0x000fe200078e00ff */
[----:B------:R-:W-:Y:S02]  /*c650*/  LOP3.LUT R75, R75, 0x1f0, RZ, 0xc0, !PT ;  /* 0x000001f04b4b7812 */ /* 0x000fe400078ec0ff */
[-C--:B------:R-:W-:Y:S02]  /*c660*/  ISETP.GE.AND P5, PT, R38, R3.reuse, PT ;  /* 0x000000032600720c */ /* 0x080fe40003fa6270 */
[-C--:B------:R-:W-:Y:S02]  /*c670*/  ISETP.GE.AND P1, PT, R40, R3.reuse, PT ;  /* 0x000000032800720c */ /* 0x080fe40003f26270 */
[-C--:B------:R-:W-:Y:S02]  /*c680*/  ISETP.GE.AND P2, PT, R126, R3.reuse, PT ;  /* 0x000000037e00720c */ /* 0x080fe40003f46270 */
[----:B------:R-:W-:-:S02]  /*c690*/  ISETP.GE.AND P0, PT, R34, R3, PT ;  /* 0x000000032200720c */ /* 0x000fc40003f06270 */
[-C--:B------:R-:W-:Y:S02]  /*c6a0*/  ISETP.GE.AND P3, PT, R38, R3.reuse, PT ;  /* 0x000000032600720c */ /* 0x080fe40003f66270 */
[----:B------:R-:W-:Y:S02]  /*c6b0*/  ISETP.GE.AND P4, PT, R34, R3, PT ;  /* 0x000000032200720c */ /* 0x000fe40003f86270 */
[----:B------:R-:W-:Y:S01]  /*c6c0*/  LOP3.LUT R0, R0, 0x400, RZ, 0xc0, !PT ;  /* 0x0000040000007812 */ /* 0x000fe200078ec0ff */
[----:B-1-3--:R-:W1:Y:S04]  /*c6d0*/  @!P5 LDC.64 R6, c[0x0][0x3b8] ;  /* 0x0000ee00ff06db82 */ /* 0x00ae680000000a00 */
[----:B------:R-:W-:Y:S02]  /*c6e0*/  @!P2 IMAD.MOV.U32 R151, RZ, RZ, R149 ;  /* 0x000000ffff97a224 */ /* 0x000fe400078e0095 */
[----:B--2-4-:R-:W-:-:S02]  /*c6f0*/  @!P0 LEA R8, P6, R73, R150, 0x1 ;  /* 0x0000009649088211 */ /* 0x014fc400078c08ff */
[----:B------:R-:W2:Y:S01]  /*c700*/  @!P1 LDC.64 R4, c[0x0][0x3b8] ;  /* 0x0000ee00ff049b82 */ /* 0x000ea20000000a00 */
[----:B------:R-:W-:Y:S01]  /*c710*/  @!PT LDS RZ, [RZ] ;  /* 0x00000000fffff984 */ /* 0x000fe20000000800 */
[----:B------:R-:W-:Y:S01]  /*c720*/  @!PT LDS RZ, [RZ] ;  /* 0x00000000fffff984 */ /* 0x000fe20000000800 */
[----:B------:R-:W-:Y:S01]  /*c730*/  @!PT LDS RZ, [RZ] ;  /* 0x00000000fffff984 */ /* 0x000fe20000000800 */
[----:B------:R-:W-:Y:S01]  /*c740*/  @!P2 LDGSTS.E.BYPASS.LTC128B.128 [R2+0x4000], desc[UR6][R150.64] ;  /* 0x040000009602afae */ /* 0x000fe2000b981a06 */
[----:B-----5:R-:W-:-:S03]  /*c750*/  @!P0 LEA.HI.X R9, R73, R149, R74, 0x1, P6 ;  /* 0x0000009549098211 */ /* 0x020fc600030f0c4a */
[----:B------:R3:W-:Y:S04]  /*c760*/  @!P2 LDGSTS.E.BYPASS.LTC128B.128 [R2+0x6000], desc[UR6][R150.64+0x80] ;  /* 0x060000809602afae */ /* 0x0007e8000b981a06 */
[----:B------:R-:W-:Y:S04]  /*c770*/  @!P0 LDGSTS.E.BYPASS.LTC128B.128 [R2+0x4800], desc[UR6][R8.64] ;  /* 0x0480000008028fae */ /* 0x000fe8000b981a06 */
[----:B------:R4:W-:Y:S01]  /*c780*/  @!P0 LDGSTS.E.BYPASS.LTC128B.128 [R2+0x6800], desc[UR6][R8.64+0x80] ;  /* 0x0680008008028fae */ /* 0x0009e2000b981a06 */
[----:B------:R-:W-:Y:S02]  /*c790*/  ISETP.GE.AND P0, PT, R40, R3, PT ;  /* 0x000000032800720c */ /* 0x000fe40003f06270 */
[----:B-1----:R-:W-:-:S02]  /*c7a0*/  @!P5 LEA R10, P6, R6, R150, 0x6 ;  /* 0x00000096060ad211 */ /* 0x002fc400078c30ff */
[----:B------:R-:W-:Y:S02]  /*c7b0*/  LOP3.LUT R3, R120, 0x8, R154, 0x78, !PT ;  /* 0x0000000878037812 */ /* 0x000fe400078e789a */
[----:B------:R-:W-:-:S03]  /*c7c0*/  @!P5 LEA.HI.X R11, R6, R149, R7, 0x6, P6 ;  /* 0x00000095060bd211 */ /* 0x000fc600030f3407 */
[----:B------:R-:W-:Y:S02]  /*c7d0*/  IMAD R0, R3, 0x2, R0 ;  /* 0x0000000203007824 */ /* 0x000fe400078e0200 */
[----:B--2---:R-:W-:Y:S01]  /*c7e0*/  @!P1 IMAD R5, R5, 0x60, RZ ;  /* 0x0000006005059824 */ /* 0x004fe200078e02ff */
[----:B------:R-:W-:Y:S01]  /*c7f0*/  @!P5 LDGSTS.E.BYPASS.LTC128B.128 [R2+0x5000], desc[UR6][R10.64] ;  /* 0x050000000a02dfae */ /* 0x000fe2000b981a06 */
[----:B------:R-:W-:Y:S02]  /*c800*/  IMAD.SHL.U32 R3, R154, 0x40, RZ ;  /* 0x000000409a037824 */ /* 0x000fe400078e00ff */
[----:B------:R-:W-:Y:S01]  /*c810*/  VIADD R146, R0, UR5 ;  /* 0x0000000500927c36 */ /* 0x000fe20008000000 */
[----:B------:R1:W-:Y:S01]  /*c820*/  @!P5 LDGSTS.E.BYPASS.LTC128B.128 [R2+0x7000], desc[UR6][R10.64+0x80] ;  /* 0x070000800a02dfae */ /* 0x0003e2000b981a06 */
[----:B---3--:R-:W-:Y:S02]  /*c830*/  @!P1 IMAD.MOV.U32 R151, RZ, RZ, R149 ;  /* 0x000000ffff979224 */ /* 0x008fe400078e0095 */
[----:B------:R-:W-:-:S04]  /*c840*/  @!P1 IMAD.WIDE.U32 R6, R4, 0x60, R150 ;  /* 0x0000006004069825 */ /* 0x000fc800078e0096 */
[----:B------:R-:W-:Y:S02]  /*c850*/  @!P1 IMAD.IADD R13, R5, 0x1, R7 ;  /* 0x00000001050d9824 */ /* 0x000fe400078e0207 */
[----:B------:R-:W-:Y:S01]  /*c860*/  @!P1 IMAD.MOV.U32 R12, RZ, RZ, R6 ;  /* 0x000000ffff0c9224 */ /* 0x000fe200078e0006 */
[----:B------:R-:W1:Y:S04]  /*c870*/  @!P3 LDC.64 R4, c[0x0][0x3c0] ;  /* 0x0000f000ff04bb82 */ /* 0x000e680000000a00 */
[----:B------:R-:W-:Y:S04]  /*c880*/  @!P1 LDGSTS.E.BYPASS.LTC128B.128 [R2+0x5800], desc[UR6][R12.64] ;  /* 0x058000000c029fae */ /* 0x000fe8000b981a06 */
[----:B------:R2:W-:Y:S01]  /*c890*/  @!P1 LDGSTS.E.BYPASS.LTC128B.128 [R2+0x7800], desc[UR6][R12.64+0x80] ;  /* 0x078000800c029fae */ /* 0x0005e2000b981a06 */
[----:B------:R-:W3:Y:S01]  /*c8a0*/  @!P0 LDC.64 R6, c[0x0][0x3c0] ;  /* 0x0000f000ff068b82 */ /* 0x000ee20000000a00 */
[----:B----4-:R-:W-:-:S02]  /*c8b0*/  @!P4 LEA R8, P1, R77, R152, 0x1 ;  /* 0x000000984d08c211 */ /* 0x010fc400078208ff */
[----:B------:R-:W0:Y:S02]  /*c8c0*/  LDGDEPBAR ;  /* 0x00000000000079af */ /* 0x000e240000000000 */
[----:B------:R-:W-:Y:S02]  /*c8d0*/  @!P4 LEA.HI.X R9, R77, R153, R78, 0x1, P1 ;  /* 0x000000994d09c211 */ /* 0x000fe400008f0c4e */
[----:B-1----:R-:W-:-:S04]  /*c8e0*/  @!P3 LEA R10, P1, R4, R152, 0x6 ;  /* 0x00000098040ab211 */ /* 0x002fc800078230ff */
[----:B------:R-:W-:Y:S01]  /*c8f0*/  @!P3 LEA.HI.X R11, R4, R153, R5, 0x6, P1 ;  /* 0x00000099040bb211 */ /* 0x000fe200008f3405 */
[----:B------:R-:W-:Y:S01]  /*c900*/  IMAD.SHL.U32 R5, R154, 0x20, RZ ;  /* 0x000000209a057824 */ /* 0x000fe200078e00ff */
[----:B------:R-:W-:Y:S01]  /*c910*/  LOP3.LUT R4, R3, 0x200, RZ, 0xc0, !PT ;  /* 0x0000020003047812 */ /* 0x000fe200078ec0ff */
[----:B---3--:R-:W-:Y:S02]  /*c920*/  @!P0 IMAD R7, R7, 0x60, RZ ;  /* 0x0000006007078824 */ /* 0x008fe400078e02ff */
[----:B--2---:R-:W-:Y:S01]  /*c930*/  @!P0 IMAD.WIDE.U32 R12, R6, 0x60, R152 ;  /* 0x00000060060c8825 */ /* 0x004fe200078e0098 */
[----:B------:R-:W-:-:S04]  /*c940*/  DEPBAR.LE SB0, 0x0 ;  /* 0x000080000000791a */ /* 0x000fc80000000000 */
[----:B------:R-:W-:Y:S01]  /*c950*/  BAR.SYNC.DEFER_BLOCKING 0x0 ;  /* 0x0000000000007b1d */ /* 0x000fe20000010000 */
[----:B------:R-:W-:Y:S01]  /*c960*/  LOP3.LUT R6, R4, 0x7c00, R5, 0xf8, !PT ;  /* 0x00007c0004067812 */ /* 0x000fe200078ef805 */
[----:B------:R-:W-:Y:S02]  /*c970*/  @!P0 IMAD.IADD R7, R7, 0x1, R13 ;  /* 0x0000000107078824 */ /* 0x000fe400078e020d */
[----:B------:R-:W-:Y:S02]  /*c980*/  IMAD.MOV.U32 R5, RZ, RZ, 0x20 ;  /* 0x00000020ff057424 */ /* 0x000fe400078e00ff */
[----:B------:R-:W-:Y:S02]  /*c990*/  IMAD.IADD R147, R57, 0x1, R6 ;  /* 0x0000000139937824 */ /* 0x000fe400078e0206 */
[----:B------:R-:W-:-:S03]  /*c9a0*/  @!P0 IMAD.MOV.U32 R6, RZ, RZ, R12 ;  /* 0x000000ffff068224 */ /* 0x000fc600078e000c */
[----:B------:R-:W-:Y:S01]  /*c9b0*/  LEA R147, R147, UR5, 0x1 ;  /* 0x0000000593937c11 */ /* 0x000fe2000f8e08ff */
[----:B------:R-:W-:Y:S01]  /*c9c0*/  @!PT LDS RZ, [RZ] ;  /* 0x00000000fffff984 */ /* 0x000fe20000000800 */
[----:B------:R-:W-:Y:S01]  /*c9d0*/  @!PT LDS RZ, [RZ] ;  /* 0x00000000fffff984 */ /* 0x000fe20000000800 */
[----:B------:R-:W-:Y:S01]  /*c9e0*/  @!PT LDS RZ, [RZ] ;  /* 0x00000000fffff984 */ /* 0x000fe20000000800 */
[----:B------:R-:W-:Y:S04]  /*c9f0*/  @!P2 LDGSTS.E.BYPASS.LTC128B.128 [R2+0x8000], desc[UR6][R152.64] ;  /* 0x080000009802afae */ /* 0x000fe8000b981a06 */
[----:B------:R-:W-:Y:S04]  /*ca00*/  @!P2 LDGSTS.E.BYPASS.LTC128B.128 [R2+0xa000], desc[UR6][R152.64+0x80] ;  /* 0x0a0000809802afae */ /* 0x000fe8000b981a06 */
[----:B------:R-:W-:Y:S04]  /*ca10*/  @P2 STS.128 [R2+0x8000], RZ ;  /* 0x008000ff02002388 */ /* 0x000fe80000000c00 */
[----:B------:R-:W-:Y:S01]  /*ca20*/  @P2 STS.128 [R2+0xa000], RZ ;  /* 0x00a000ff02002388 */ /* 0x000fe20000000c00 */
[----:B------:R-:W-:-:S03]  /*ca30*/  R2P PR, R154, 0x6 ;  /* 0x000000069a007804 */ /* 0x000fc60000000000 */
[----:B------:R-:W-:Y:S02]  /*ca40*/  @P4 STS.128 [R2+0x8800], RZ ;  /* 0x008800ff02004388 */ /* 0x000fe40000000c00 */
[----:B------:R-:W-:Y:S02]  /*ca50*/  SEL R5, R5, 0xffffffe0, !P1 ;  /* 0xffffffe005057807 */ /* 0x000fe40004800000 */
[----:B------:R-:W-:Y:S03]  /*ca60*/  @P4 STS.128 [R2+0xa800], RZ ;  /* 0x00a800ff02004388 */ /* 0x000fe60000000c00 */
[--C-:B------:R-:W-:Y:S01]  /*ca70*/  IMAD.IADD R145, R147, 0x1, R5.reuse ;  /* 0x0000000193917824 */ /* 0x100fe200078e0205 */
        /* <DEDUP_REMOVED lines=22> */
[----:B------:R-:W2:Y:S04]  /*cbe0*/  LDSM.16.M88.4 R48, [R0+UR5+0x4000] ;  /* 0x004000050030783b */ /* 0x000ea80008000200 */
[----:B------:R-:W3:Y:S04]  /*cbf0*/  LDSM.16.M88.4 R40, [R0+UR5+0x4800] ;  /* 0x004800050028783b */ /* 0x000ee80008000200 */
[----:B------:R-:W4:Y:S04]  /*cc00*/  LDSM.16.M88.4 R32, [R0+UR5+0x5000] ;  /* 0x005000050020783b */ /* 0x000f280008000200 */
[----:B------:R-:W4:Y:S04]  /*cc10*/  LDSM.16.M88.4 R12, [R0+UR5+0x5800] ;  /* 0x00580005000c783b */ /* 0x000f280008000200 */
[----:B------:R-:W-:Y:S01]  /*cc20*/  LDSM.16.M88.4 R88, [R145] ;  /* 0x000000009158783b */ /* 0x000fe20000000200 */
[----:B-1----:R-:W-:-:S03]  /*cc30*/  IMAD.MOV.U32 R7, RZ, RZ, 0x40 ;  /* 0x00000040ff077424 */ /* 0x002fc600078e00ff */
[----:B------:R-:W1:Y:S01]  /*cc40*/  LDSM.16.M88.4 R8, [R141+0x4800] ;  /* 0x004800008d08783b */ /* 0x000e620000000200 */
[----:B------:R-:W-:-:S03]  /*cc50*/  IADD3 R6, PT, PT, R75, 0x1, R156 ;  /* 0x000000014b067810 */ /* 0x000fc60007ffe09c */
[----:B------:R-:W1:Y:S01]  /*cc60*/  LDSM.16.M88.4 R16, [R141+0x4000] ;  /* 0x004000008d10783b */ /* 0x000e620000000200 */
[----:B------:R-:W-:-:S03]  /*cc70*/  SEL R7, R7, 0xffffffc0, !P2 ;  /* 0xffffffc007077807 */ /* 0x000fc60005000000 */
[----:B------:R-:W1:Y:S02]  /*cc80*/  LDSM.16.M88.4 R96, [R141+0x5000] ;  /* 0x005000008d60783b */ /* 0x000e640000000200 */
[--C-:B------:R-:W-:Y:S02]  /*cc90*/  IMAD.IADD R144, R147, 0x1, R7.reuse ;  /* 0x0000000193907824 */ /* 0x100fe400078e0207 */
[----:B------:R-:W-:Y:S01]  /*cca0*/  IMAD.IADD R140, R146, 0x1, R7 ;  /* 0x00000001928c7824 */ /* 0x000fe200078e0207 */
[----:B------:R-:W-:Y:S01]  /*ccb0*/  LDSM.16.M88.4 R92, [R141+0x5800] ;  /* 0x005800008d5c783b */ /* 0x000fe20000000200 */
[C---:B------:R-:W-:Y:S02]  /*ccc0*/  IMAD.IADD R143, R5.reuse, 0x1, R144 ;  /* 0x00000001058f7824 */ /* 0x040fe400078e0290 */
[----:B------:R-:W-:Y:S01]  /*ccd0*/  IMAD.IADD R139, R5, 0x1, R140 ;  /* 0x00000001058b7824 */ /* 0x000fe200078e028c */
[----:B------:R-:W-:Y:S01]  /*cce0*/  LDSM.16.M88.4 R64, [R144] ;  /* 0x000000009040783b */ /* 0x000fe20000000200 */
[C---:B--2---:R-:W-:Y:S03]  /*ccf0*/  HMMA.16816.F32.BF16 R52, R20.reuse, R48, RZ ;  /* 0x000000301434723c */ /* 0x044fe600000418ff */
        /* <DEDUP_REMOVED lines=16> */
[----:B------:R-:W1:Y:S07]  /*ce00*/  LDSM.16.M88.4 R8, [R143] ;  /* 0x000000008f08783b */ /* 0x000e6e0000000200 */
[C---:B------:R-:W-:Y:S08]  /*ce10*/  HMMA.16816.F32.BF16 R52, R88.reuse, R16, R52 ;  /* 0x000000105834723c */ /* 0x040ff00000041834 */
[C---:B------:R-:W-:Y:S01]  /*ce20*/  HMMA.16816.F32.BF16 R48, R88.reuse, R18, R48 ;  /* 0x000000125830723c */ /* 0x040fe20000041830 */
[----:B------:R-:W3:Y:S07]  /*ce30*/  LDSM.16.M88.4 R16, [R139+0x5000] ;  /* 0x005000008b10783b */ /* 0x000eee0000000200 */
[----:B------:R-:W-:Y:S08]  /*ce40*/  HMMA.16816.F32.BF16 R36, R88, R96, R36 ;  /* 0x000000605824723c */ /* 0x000ff00000041824 */
[C---:B--2---:R-:W-:Y:S08]  /*ce50*/  HMMA.16816.F32.BF16 R44, R64.reuse, R12, R44 ;  /* 0x0000000c402c723c */ /* 0x044ff0000004182c */
[----:B------:R-:W-:Y:S01]  /*ce60*/  HMMA.16816.F32.BF16 R40, R64, R14, R40 ;  /* 0x0000000e4028723c */ /* 0x000fe20000041828 */
[----:B------:R-:W2:Y:S07]  /*ce70*/  LDSM.16.M88.4 R12, [R139+0x5800] ;  /* 0x005800008b0c783b */ /* 0x000eae0000000200 */
        /* <DEDUP_REMOVED lines=8> */
[----:B------:R-:W4:Y:S07]  /*cf00*/  LDSM.16.M88.4 R68, [R0+UR5+0x6000] ;  /* 0x006000050044783b */ /* 0x000f2e0008000200 */
[C---:B------:R-:W-:Y:S08]  /*cf10*/  HMMA.16816.F32.BF16 R36, R64.reuse, R84, R36 ;  /* 0x000000544024723c */ /* 0x040ff00000041824 */
[C---:B------:R-:W-:Y:S01]  /*cf20*/  HMMA.16816.F32.BF16 R32, R64.reuse, R86, R32 ;  /* 0x000000564020723c */ /* 0x040fe20000041820 */
[----:B------:R-:W-:Y:S07]  /*cf30*/  LDSM.16.M88.4 R84, [R144+0x2000] ;  /* 0x002000009054783b */ /* 0x000fee0000000200 */
[C---:B------:R-:W-:Y:S08]  /*cf40*/  HMMA.16816.F32.BF16 R28, R64.reuse, R80, R28 ;  /* 0x00000050401c723c */ /* 0x040ff0000004181c */
[----:B------:R-:W-:Y:S01]  /*cf50*/  HMMA.16816.F32.BF16 R20, R64, R82, R20 ;  /* 0x000000524014723c */ /* 0x000fe20000041814 */
[----:B------:R-:W4:Y:S04]  /*cf60*/  LDSM.16.M88.4 R64, [R0+UR5+0x6800] ;  /* 0x006800050040783b */ /* 0x000f280008000200 */
[----:B------:R-:W-:Y:S03]  /*cf70*/  LDSM.16.M88.4 R80, [R140+0x6000] ;  /* 0x006000008c50783b */ /* 0x000fe60000000200 */
[C---:B-1----:R-:W-:Y:S08]  /*cf80*/  HMMA.16816.F32.BF16 R52, R8.reuse, R60, R52 ;  /* 0x0000003c0834723c */ /* 0x042ff00000041834 */
[C---:B------:R-:W-:Y:S01]  /*cf90*/  HMMA.16816.F32.BF16 R48, R8.reuse, R62, R48 ;  /* 0x0000003e0830723c */ /* 0x040fe20000041830 */
[----:B------:R-:W1:Y:S07]  /*cfa0*/  LDSM.16.M88.4 R60, [R0+UR5+0x7000] ;  /* 0x00700005003c783b */ /* 0x000e6e0008000200 */
[C---:B------:R-:W-:Y:S08]  /*cfb0*/  HMMA.16816.F32.BF16 R44, R8.reuse, R24, R44 ;  /* 0x00000018082c723c */ /* 0x040ff0000004182c */
[C---:B------:R-:W-:Y:S01]  /*cfc0*/  HMMA.16816.F32.BF16 R40, R8.reuse, R26, R40 ;  /* 0x0000001a0828723c */ /* 0x040fe20000041828 */
[----:B------:R4:W1:Y:S07]  /*cfd0*/  LDSM.16.M88.4 R24, [R0+UR5+0x7800] ;  /* 0x007800050018783b */ /* 0x00086e0008000200 */
[C---:B---3--:R-:W-:Y:S08]  /*cfe0*/  HMMA.16816.F32.BF16 R36, R8.reuse, R16, R36 ;  /* 0x000000100824723c */ /* 0x048ff00000041824 */
[C---:B------:R-:W-:Y:S01]  /*cff0*/  HMMA.16816.F32.BF16 R32, R8.reuse, R18, R32 ;  /* 0x000000120820723c */ /* 0x040fe20000041820 */
[----:B------:R-:W3:Y:S07]  /*d000*/  LDSM.16.M88.4 R16, [R141+0x6000] ;  /* 0x006000008d10783b */ /* 0x000eee0000000200 */
[----:B--2---:R-:W-:Y:S01]  /*d010*/  HMMA.16816.F32.BF16 R28, R8, R12, R28 ;  /* 0x0000000c081c723c */ /* 0x004fe2000004181c */
[----:B----4-:R-:W-:-:S04]  /*d020*/  SHF.R.U32.HI R0, RZ, 0x2, R154 ;  /* 0x00000002ff007819 */ /* 0x010fc8000001169a */
[----:B------:R-:W-:-:S03]  /*d030*/  LOP3.LUT R0, R0, 0x7, RZ, 0xc0, !PT ;  /* 0x0000000700007812 */ /* 0x000fc600078ec0ff */
[----:B------:R-:W-:Y:S01]  /*d040*/  HMMA.16816.F32.BF16 R20, R8, R14, R20 ;  /* 0x0000000e0814723c */ /* 0x000fe20000041814 */
[----:B------:R-:W2:Y:S01]  /*d050*/  LDSM.16.M88.4 R12, [R141+0x6800] ;  /* 0x006800008d0c783b */ /* 0x000ea20000000200 */
[----:B------:R-:W-:-:S03]  /*d060*/  IADD3 R3, PT, PT, -R155, R6, R0 ;  /* 0x000000069b037210 */ /* 0x000fc60007ffe100 */
[----:B------:R-:W4:Y:S01]  /*d070*/  LDSM.16.M88.4 R8, [R141+0x7000] ;  /* 0x007000008d08783b */ /* 0x000f220000000200 */
[--C-:B------:R-:W-:Y:S02]  /*d080*/  IADD3 R3, PT, PT, R3, UR4, R76.reuse ;  /* 0x0000000403037c10 */ /* 0x100fe4000fffe04c */
[----:B------:R-:W-:Y:S02]  /*d090*/  HMMA.16816.F32.BF16 R52, R88, R68, R52 ;  /* 0x000000445834723c */ /* 0x000fe40000041834 */
[C---:B------:R-:W-:Y:S02]  /*d0a0*/  VIMNMX R0, PT, PT, R3.reuse, R76, PT ;  /* 0x0000004c03007248 */ /* 0x040fe40003fe0100 */
[----:B------:R-:W-:-:S04]  /*d0b0*/  VIADDMNMX R102, R3, 0x8, R76, PT ;  /* 0x0000000803667846 */ /* 0x000fc8000380014c */
[C---:B------:R-:W-:Y:S01]  /*d0c0*/  HMMA.16816.F32.BF16 R48, R88.reuse, R70, R48 ;  /* 0x000000465830723c */ /* 0x040fe20000041830 */
[----:B------:R-:W4:Y:S07]  /*d0d0*/  LDSM.16.M88.4 R68, [R140+0x6800] ;  /* 0x006800008c44783b */ /* 0x000f2e0000000200 */
        /* <DEDUP_REMOVED lines=8> */
[----:B------:R-:W-:Y:S04]  /*d160*/  LDSM.16.M88.4 R24, [R143+0x2000] ;  /* 0x002000008f18783b */ /* 0x000fe80000000200 */
[----:B------:R-:W1:Y:S03]  /*d170*/  LDSM.16.M88.4 R20, [R139+0x6000] ;  /* 0x006000008b14783b */ /* 0x000e660000000200 */
        /* <DEDUP_REMOVED lines=22> */
[C---:B---3--:R-:W-:Y:S08]  /*d2e0*/  HMMA.16816.F32.BF16 R44, R24.reuse, R16, R44 ;  /* 0x00000010182c723c */ /* 0x048ff0000004182c */
        /* <DEDUP_REMOVED lines=19> */
.L_x_6643:
        /* <DEDUP_REMOVED lines=60> */
.L_x_6644:
[----:B------:R-:W1:Y:S01]  /*d7e0*/  LDCU UR4, c[0x0][0x3bc] ;  /* 0x00007780ff0477ac */ /* 0x000e620008000800 */
[C---:B------:R-:W-:Y:S01]  /*d7f0*/  LEA R8, P0, R73.reuse, R150, 0x1 ;  /* 0x0000009649087211 */ /* 0x040fe200078008ff */
[----:B------:R-:W-:Y:S01]  /*d800*/  IMAD.MOV.U32 R151, RZ, RZ, R149 ;  /* 0x000000ffff977224 */ /* 0x000fe200078e0095 */
[----:B------:R-:W-:Y:S02]  /*d810*/  USHF.L.U32 UR8, UR10, 0x5, URZ ;  /* 0x000000050a087899 */ /* 0x000fe400080006ff */
[----:B------:R-:W-:Y:S02]  /*d820*/  LEA.HI.X R9, R73, R149, R74, 0x1, P0 ;  /* 0x0000009549097211 */ /* 0x000fe400000f0c4a */
[----:B------:R-:W-:Y:S01]  /*d830*/  @!PT LDS RZ, [RZ] ;  /* 0x00000000fffff984 */ /* 0x000fe20000000800 */
[----:B------:R-:W-:Y:S01]  /*d840*/  @!PT LDS RZ, [RZ] ;  /* 0x00000000fffff984 */ /* 0x000fe20000000800 */
[----:B------:R-:W-:Y:S01]  /*d850*/  @!PT LDS RZ, [RZ] ;  /* 0x00000000fffff984 */ /* 0x000fe20000000800 */
[----:B------:R2:W-:Y:S02]  /*d860*/  LDGSTS.E.BYPASS.LTC128B.128 [R2+0x4000], desc[UR6][R150.64] ;  /* 0x0400000096027fae */ /* 0x0005e4000b981a06 */
[----:B------:R-:W-:Y:S02]  /*d870*/  IADD3 R10, P0, PT, R8, UR8, RZ ;  /* 0x00000008080a7c10 */ /* 0x000fe4000ff1e0ff */
[----:B------:R2:W-:Y:S04]  /*d880*/  LDGSTS.E.BYPASS.LTC128B.128 [R2+0x6000], desc[UR6][R150.64+0x80] ;  /* 0x0600008096027fae */ /* 0x0005e8000b981a06 */
[----:B------:R2:W-:Y:S01]  /*d890*/  LDGSTS.E.BYPASS.LTC128B.128 [R2+0x4800], desc[UR6][R8.64] ;  /* 0x0480000008027fae */ /* 0x0005e2000b981a06 */
[----:B-1----:R-:W-:-:S03]  /*d8a0*/  USHF.L.U64.HI UR4, UR10, 0x5, UR4 ;  /* 0x000000050a047899 */ /* 0x002fc60008010204 */
[----:B------:R2:W-:Y:S03]  /*d8b0*/  LDGSTS.E.BYPASS.LTC128B.128 [R2+0x6800], desc[UR6][R8.64+0x80] ;  /* 0x0680008008027fae */ /* 0x0005e6000b981a06 */
        /* <DEDUP_REMOVED lines=8> */
.L_x_6642:
[----:B------:R-:W-:Y:S01]  /*d940*/  IMAD.SHL.U32 R6, R154, 0x2, RZ ;  /* 0x000000029a067824 */ /* 0x000fe200078e00ff */
[----:B------:R-:W1:Y:S01]  /*d950*/  LDCU UR4, c[0x0][0x45c] ;  /* 0x00008b80ff0477ac */ /* 0x000e620008000800 */
[----:B------:R-:W-:-:S03]  /*d960*/  IMAD.IADD R142, R4, 0x1, R57 ;  /* 0x00000001048e7824 */ /* 0x000fc600078e0239 */
[----:B------:R-:W-:Y:S02]  /*d970*/  LOP3.LUT R6, R6, 0x6, RZ, 0xc0, !PT ;  /* 0x0000000606067812 */ /* 0x000fe400078ec0ff */
[----:B------:R-:W-:-:S03]  /*d980*/  LEA R142, R142, UR5, 0x1 ;  /* 0x000000058e8e7c11 */ /* 0x000fc6000f8e08ff */
[----:B------:R-:W-:Y:S02]  /*d990*/  IMAD R3, R103, 0x40, R6 ;  /* 0x0000004067037824 */ /* 0x000fe400078e0206 */
[--C-:B------:R-:W-:Y:S01]  /*d9a0*/  IMAD.IADD R137, R7, 0x1, R142.reuse ;  /* 0x0000000107897824 */ /* 0x100fe200078e028e */
[----:B------:R-:W-:Y:S01]  /*d9b0*/  LDSM.16.MT88.4 R68, [R142+0xa000] ;  /* 0x00a000008e44783b */ /* 0x000fe20000004200 */
[C---:B--2---:R-:W-:Y:S02]  /*d9c0*/  VIADD R11, R3.reuse, 0x1 ;  /* 0x00000001030b7836 */ /* 0x044fe40000000000 */
[C---:B------:R-:W-:Y:S01]  /*d9d0*/  VIADD R9, R3.reuse, 0x8 ;  /* 0x0000000803097836 */ /* 0x040fe20000000000 */
[----:B------:R-:W-:Y:S01]  /*d9e0*/  LDSM.16.MT88.4 R84, [R137+0xa000] ;  /* 0x00a000008954783b */ /* 0x000fe20000004200 */
[----:B------:R-:W-:Y:S01]  /*d9f0*/  VIADD R13, R3, 0x9 ;  /* 0x00000009030d7836 */ /* 0x000fe20000000000 */
[----:B------:R-:W-:Y:S01]  /*da00*/  ISETP.GE.AND P0, PT, R11, R102, PT ;  /* 0x000000660b00720c */ /* 0x000fe20003f06270 */
[----:B------:R-:W-:Y:S01]  /*da10*/  VIADD R15, R3, 0x11 ;  /* 0x00000011030f7836 */ /* 0x000fe20000000000 */
[----:B------:R-:W-:Y:S01]  /*da20*/  ISETP.GE.AND P2, PT, R9, R0, PT ;  /* 0x000000000900720c */ /* 0x000fe20003f46270 */
[C---:B------:R-:W-:Y:S01]  /*da30*/  IMAD.IADD R138, R5.reuse, 0x1, R142 ;  /* 0x00000001058a7824 */ /* 0x040fe200078e028e */
[----:B------:R-:W-:Y:S01]  /*da40*/  P2R R12, PR, RZ, 0x1 ;  /* 0x00000001ff0c7803 */ /* 0x000fe20000000000 */
[----:B------:R-:W-:Y:S01]  /*da50*/  IMAD.IADD R136, R5, 0x1, R137 ;  /* 0x0000000105887824 */ /* 0x000fe200078e0289 */
[----:B------:R-:W-:Y:S01]  /*da60*/  ISETP.GE.AND P0, PT, R9, R102, PT ;  /* 0x000000660900720c */ /* 0x000fe20003f06270 */
[----:B------:R-:W-:Y:S01]  /*da70*/  VIADD R9, R3, 0x10 ;  /* 0x0000001003097836 */ /* 0x000fe20000000000 */
[----:B------:R-:W-:Y:S01]  /*da80*/  ISETP.GE.AND P1, PT, R11, R0, PT ;  /* 0x000000000b00720c */ /* 0x000fe20003f26270 */
[----:B------:R-:W-:Y:S01]  /*da90*/  LDSM.16.MT88.4 R76, [R138+0xa000] ;  /* 0x00a000008a4c783b */ /* 0x000fe20000004200 */
[----:B------:R-:W-:-:S02]  /*daa0*/  ISETP.GE.AND P3, PT, R13, R102, PT ;  /* 0x000000660d00720c */ /* 0x000fc40003f66270 */
[C---:B------:R-:W-:Y:S01]  /*dab0*/  ISETP.GE.AND P6, PT, R9.reuse, R0, PT ;  /* 0x000000000900720c */ /* 0x040fe20003fc6270 */
[----:B------:R-:W-:Y:S01]  /*dac0*/  LDSM.16.MT88.4 R60, [R136+0x8000] ;  /* 0x00800000883c783b */ /* 0x000fe20000004200 */
[----:B------:R-:W-:Y:S02]  /*dad0*/  ISETP.GE.AND P5, PT, R9, R102, PT ;  /* 0x000000660900720c */ /* 0x000fe40003fa6270 */
[----:B------:R-:W-:Y:S02]  /*dae0*/  P2R R11, PR, RZ, 0x2 ;  /* 0x00000002ff0b7803 */ /* 0x000fe40000000000 */
[----:B------:R-:W-:Y:S02]  /*daf0*/  FSEL R9, R50, -INF , !P0 ;  /* 0xff80000032097808 */ /* 0x000fe40004000000 */
[-C--:B------:R-:W-:Y:S01]  /*db00*/  ISETP.GE.AND P1, PT, R13, R0.reuse, PT ;  /* 0x000000000d00720c */ /* 0x080fe20003f26270 */
        /* <DEDUP_REMOVED lines=16> */
[----:B------:R-:W-:-:S02]  /*dc10*/  ISETP.GE.AND P3, PT, R13, R0, PT ;  /* 0x000000000d00720c */ /* 0x000fc40003f66270 */
[-C--:B------:R-:W-:Y:S02]  /*dc20*/  ISETP.GE.AND P0, PT, R15, R102.reuse, PT ;  /* 0x000000660f00720c */ /* 0x080fe40003f06270 */
[----:B------:R-:W-:Y:S02]  /*dc30*/  FSEL R18, R40, -INF , !P1 ;  /* 0xff80000028127808 */ /* 0x000fe40004800000 */
[----:B------:R-:W-:Y:S02]  /*dc40*/  FSEL R124, R36, -INF , !P3 ;  /* 0xff800000247c7808 */ /* 0x000fe40005800000 */
[----:B------:R-:W-:Y:S02]  /*dc50*/  FSEL R29, R39, -INF , !P0 ;  /* 0xff800000271d7808 */ /* 0x000fe40004000000 */
[----:B------:R-:W-:Y:S01]  /*dc60*/  ISETP.GE.AND P1, PT, R13, R102, PT ;  /* 0x000000660d00720c */ /* 0x000fe20003f26270 */
[----:B------:R-:W-:Y:S01]  /*dc70*/  VIADD R13, R3, 0x28 ;  /* 0x00000028030d7836 */ /* 0x000fe20000000000 */
[----:B------:R-:W-:Y:S01]  /*dc80*/  ISETP.NE.AND P3, PT, R11, RZ, PT ;  /* 0x000000ff0b00720c */ /* 0x000fe20003f65270 */
[C---:B------:R-:W-:Y:S01]  /*dc90*/  VIADD R11, R3.reuse, 0x30 ;  /* 0x00000030030b7836 */ /* 0x040fe20000000000 */
[----:B------:R-:W-:-:S02]  /*dca0*/  ISETP.GE.AND P0, PT, R3, R0, PT ;  /* 0x000000000300720c */ /* 0x000fc40003f06270 */
[----:B------:R-:W-:Y:S02]  /*dcb0*/  FSEL R16, R41, -INF , !P5 ;  /* 0xff80000029107808 */ /* 0x000fe40006800000 */
[----:B------:R-:W-:Y:S02]  /*dcc0*/  ISETP.NE.AND P5, PT, R12, RZ, PT ;  /* 0x000000ff0c00720c */ /* 0x000fe40003fa5270 */
[----:B------:R-:W-:Y:S02]  /*dcd0*/  FSEL R17, R42, -INF , !P2 ;  /* 0xff8000002a117808 */ /* 0x000fe40005000000 */
[----:B------:R-:W-:Y:S02]  /*dce0*/  FSEL R52, R52, -INF , !P0 ;  /* 0xff80000034347808 */ /* 0x000fe40004000000 */
[----:B------:R-:W-:Y:S02]  /*dcf0*/  FSEL R12, R53, -INF , !P3 ;  /* 0xff800000350c7808 */ /* 0x000fe40005800000 */
[----:B------:R-:W-:-:S02]  /*dd00*/  FSEL R10, R44, -INF , !P6 ;  /* 0xff8000002c0a7808 */ /* 0x000fc40007000000 */
[----:B------:R-:W-:Y:S01]  /*dd10*/  ISETP.GE.AND P2, PT, R15, R0, PT ;  /* 0x000000000f00720c */ /* 0x000fe20003f46270 */
[----:B------:R-:W-:Y:S01]  /*dd20*/  VIADD R15, R3, 0x29 ;  /* 0x00000029030f7836 */ /* 0x000fe20000000000 */
[----:B------:R-:W-:Y:S01]  /*dd30*/  ISETP.GE.AND P6, PT, R13, R102, PT ;  /* 0x000000660d00720c */ /* 0x000fe20003fc6270 */
[----:B------:R-:W-:Y:S01]  /*dd40*/  LDSM.16.MT88.4 R44, [R138+0x8000] ;  /* 0x008000008a2c783b */ /* 0x000fe20000004200 */
[----:B------:R-:W-:Y:S02]  /*dd50*/  FSEL R31, R38, -INF , !P1 ;  /* 0xff800000261f7808 */ /* 0x000fe40004800000 */
[----:B------:R-:W-:Y:S02]  /*dd60*/  FSEL R55, R55, -INF , !P5 ;  /* 0xff80000037377808 */ /* 0x000fe40006800000 */
[C---:B------:R-:W-:Y:S02]  /*dd70*/  ISETP.GE.AND P1, PT, R11.reuse, R0, PT ;  /* 0x000000000b00720c */ /* 0x040fe40003f26270 */
[----:B------:R-:W-:-:S02]  /*dd80*/  ISETP.GE.AND P5, PT, R11, R102, PT ;  /* 0x000000660b00720c */ /* 0x000fc40003fa6270 */
[----:B------:R-:W-:Y:S02]  /*dd90*/  FSEL R19, R43, -INF , !P4 ;  /* 0xff8000002b137808 */ /* 0x000fe40006000000 */
[----:B------:R-:W-:Y:S02]  /*dda0*/  FMNMX3.FTZ R11, R52, R12, R48, !PT ;  /* 0x0000000c340b7276 */ /* 0x000fe40007810030 */
[----:B------:R-:W-:Y:S02]  /*ddb0*/  ISETP.GE.AND P4, PT, R13, R0, PT ;  /* 0x000000000d00720c */ /* 0x000fe40003f86270 */
[----:B------:R-:W-:Y:S02]  /*ddc0*/  ISETP.GE.AND P0, PT, R3, R102, PT ;  /* 0x000000660300720c */ /* 0x000fe40003f06270 */
[----:B------:R-:W-:Y:S02]  /*ddd0*/  P2R R13, PR, RZ, 0x40 ;  /* 0x00000040ff0d7803 */ /* 0x000fe40000000000 */
[----:B------:R-:W-:-:S02]  /*dde0*/  FSEL R130, R37, -INF , !P2 ;  /* 0xff80000025827808 */ /* 0x000fc40005000000 */
[C---:B------:R-:W-:Y:S01]  /*ddf0*/  ISETP.GE.AND P2, PT, R15.reuse, R0, PT ;  /* 0x000000000f00720c */ /* 0x040fe20003f46270 */
[----:B------:R-:W-:Y:S01]  /*de00*/  LDSM.16.MT88.4 R36, [R142+0x8000] ;  /* 0x008000008e24783b */ /* 0x000fe20000004200 */
[----:B------:R-:W-:Y:S01]  /*de10*/  ISETP.GE.AND P6, PT, R15, R102, PT ;  /* 0x000000660f00720c */ /* 0x000fe20003fc6270 */
[----:B------:R-:W-:Y:S01]  /*de20*/  VIADD R15, R3, 0x31 ;  /* 0x00000031030f7836 */ /* 0x000fe20000000000 */
[----:B------:R-:W-:Y:S02]  /*de30*/  FMNMX3.FTZ R25, R11, R6, R10, !PT ;  /* 0x000000060b197276 */ /* 0x000fe4000781000a */
[----:B------:R-:W-:Y:S02]  /*de40*/  FSEL R11, R54, -INF , !P0 ;  /* 0xff800000360b7808 */ /* 0x000fe40004000000 */
[----:B------:R-:W-:Y:S02]  /*de50*/  FSEL R128, R32, -INF , !P4 ;  /* 0xff80000020807808 */ /* 0x000fe40006000000 */
[----:B------:R-:W-:-:S02]  /*de60*/  ISETP.GE.AND P3, PT, R15, R0, PT ;  /* 0x000000000f00720c */ /* 0x000fc40003f66270 */
[----:B------:R-:W-:Y:S01]  /*de70*/  ISETP.GE.AND P4, PT, R15, R102, PT ;  /* 0x000000660f00720c */ /* 0x000fe20003f86270 */
[----:B------:R-:W-:Y:S01]  /*de80*/  VIADD R15, R3, 0x38 ;  /* 0x00000038030f7836 */ /* 0x000fe20000000000 */
[----:B------:R-:W-:Y:S01]  /*de90*/  FMNMX3.FTZ R14, R11, R55, R9, !PT ;  /* 0x000000370b0e7276 */ /* 0x000fe20007810009 */
[----:B------:R-:W-:Y:S01]  /*dea0*/  VIADD R3, R3, 0x39 ;  /* 0x0000003903037836 */ /* 0x000fe20000000000 */
[----:B------:R-:W-:Y:S02]  /*deb0*/  FMNMX3.FTZ R25, R25, R8, R18, !PT ;  /* 0x0000000819197276 */ /* 0x000fe40007810012 */
[----:B------:R-:W-:Y:S02]  /*dec0*/  FMNMX3.FTZ R14, R14, R51, R21, !PT ;  /* 0x000000330e0e7276 */ /* 0x000fe40007810015 */
[----:B------:R-:W-:Y:S02]  /*ded0*/  FSEL R30, R116, -INF , !P1 ;  /* 0xff800000741e7808 */ /* 0x000fe40004800000 */
[----:B------:R-:W-:-:S02]  /*dee0*/  ISETP.GE.AND P0, PT, R15, R0, PT ;  /* 0x000000000f00720c */ /* 0x000fc40003f06270 */
[----:B------:R-:W-:Y:S02]  /*def0*/  ISETP.GE.AND P1, PT, R15, R102, PT ;  /* 0x000000660f00720c */ /* 0x000fe40003f26270 */
[----:B------:R-:W-:Y:S02]  /*df00*/  FMNMX3.FTZ R15, R25, R16, R124, !PT ;  /* 0x00000010190f7276 */ /* 0x000fe4000781007c */
[----:B------:R-:W-:Y:S02]  /*df10*/  FSEL R28, R117, -INF , !P3 ;  /* 0xff800000751c7808 */ /* 0x000fe40005800000 */
[----:B------:R-:W-:Y:S02]  /*df20*/  ISETP.NE.AND P3, PT, R13, RZ, PT ;  /* 0x000000ff0d00720c */ /* 0x000fe40003f65270 */
[----:B------:R-:W-:Y:S02]  /*df30*/  FMNMX3.FTZ R14, R14, R23, R17, !PT ;  /* 0x000000170e0e7276 */ /* 0x000fe40007810011 */
[----:B------:R-:W-:-:S02]  /*df40*/  FSEL R126, R33, -INF , !P2 ;  /* 0xff800000217e7808 */ /* 0x000fc40005000000 */
[----:B------:R-:W-:Y:S02]  /*df50*/  FMNMX3.FTZ R13, R15, R130, R128, !PT ;  /* 0x000000820f0d7276 */ /* 0x000fe40007810080 */
[----:B------:R-:W-:Y:S02]  /*df60*/  FSEL R129, R34, -INF , !P3 ;  /* 0xff80000022817808 */ /* 0x000fe40005800000 */
[----:B------:R-:W-:Y:S02]  /*df70*/  FMNMX3.FTZ R14, R14, R19, R31, !PT ;  /* 0x000000130e0e7276 */ /* 0x000fe4000781001f */
[----:B------:R-:W-:Y:S02]  /*df80*/  ISETP.GE.AND P2, PT, R3, R0, PT ;  /* 0x000000000300720c */ /* 0x000fe40003f46270 */
[----:B------:R-:W-:Y:S02]  /*df90*/  FSEL R122, R88, -INF , !P0 ;  /* 0xff800000587a7808 */ /* 0x000fe40004000000 */
        /* <DEDUP_REMOVED lines=13> */
[----:B------:R-:W2:Y:S03]  /*e070*/  SHFL.BFLY PT, R20, R13, 0x2, 0x1f ;  /* 0x0c401f000d147f89 */ /* 0x000ea600000e0000 */
[----:B------:R-:W-:-:S05]  /*e080*/  FMNMX.FTZ R25, R116, R25, !PT ;  /* 0x0000001974197209 */ /* 0x000fca0007810000 */
        /* <DEDUP_REMOVED lines=43> */
[----:B------:R-:W4:Y:S01]  /*e340*/  LDSM.16.MT88.4 R16, [R142+0xa800] ;  /* 0x00a800008e10783b */ /* 0x000f220000004200 */
        /* <DEDUP_REMOVED lines=11> */
[--C-:B------:R-:W-:Y:S01]  /*e400*/  FFMA.FTZ R165, R116, UR4, -R118.reuse ;  /* 0x0000000474a57c23 */ /* 0x100fe20008010876 */
[----:B--2---:R-:W-:Y:S01]  /*e410*/  F2FP.BF16.F32.PACK_AB R89, R114, R115 ;  /* 0x000000737259723e */ /* 0x004fe200000010ff */
[----:B------:R-:W-:Y:S01]  /*e420*/  FFMA.FTZ R117, R117, UR4, -R118 ;  /* 0x0000000475757c23 */ /* 0x000fe20008010876 */
[----:B------:R-:W2:Y:S01]  /*e430*/  MUFU.EX2 R105, R105 ;  /* 0x0000006900697308 */ /* 0x000ea20000000800 */
[----:B------:R-:W-:Y:S01]  /*e440*/  FADD.FTZ R112, R113, R112 ;  /* 0x0000007071707221 */ /* 0x000fe20000010000 */
[----:B------:R-:W-:Y:S01]  /*e450*/  FADD.FTZ R114, R115, R114 ;  /* 0x0000007273727221 */ /* 0x000fe20000010000 */
[----:B------:R-:W-:Y:S01]  /*e460*/  ISETP.GT.AND P0, PT, R103, R148, PT ;  /* 0x000000946700720c */ /* 0x000fe20003f04270 */
        /* <DEDUP_REMOVED lines=31> */
[----:B--2---:R-:W-:-:S02]  /*e660*/  F2FP.BF16.F32.PACK_AB R4, R105, R106 ;  /* 0x0000006a6904723e */ /* 0x004fc400000010ff */
[----:B-----5:R-:W-:-:S05]  /*e670*/  F2FP.BF16.F32.PACK_AB R5, R107, R104 ;  /* 0x000000686b05723e */ /* 0x020fca00000010ff */
        /* <DEDUP_REMOVED lines=19> */
[----:B------:R2:W-:Y:S04]  /*e7b0*/  MUFU.EX2 R129, R29 ;  /* 0x0000001d00817308 */ /* 0x0005e80000000800 */
[C---:B------:R-:W-:Y:S01]  /*e7c0*/  HMMA.16816.F32.BF16 R68, R4.reuse, R18, R68 ;  /* 0x000000120444723c */ /* 0x040fe20000041844 */
[----:B------:R-:W4:Y:S01]  /*e7d0*/  LDSM.16.MT88.4 R16, [R142+0x9000] ;  /* 0x009000008e10783b */ /* 0x000f220000004200 */
[----:B------:R5:W1:Y:S04]  /*e7e0*/  MUFU.EX2 R126, R8 ;  /* 0x00000008007e7308 */ /* 0x000a680000000800 */
[----:B------:R-:W1:Y:S02]  /*e7f0*/  MUFU.EX2 R128, R128 ;  /* 0x0000008000807308 */ /* 0x000e640000000800 */
[C---:B------:R-:W-:Y:S01]  /*e800*/  HMMA.16816.F32.BF16 R84, R4.reuse, R10, R84 ;  /* 0x0000000a0454723c */ /* 0x040fe20000041854 */
[----:B--2---:R-:W-:Y:S04]  /*e810*/  LDSM.16.MT88.4 R28, [R142+0x9800] ;  /* 0x009800008e1c783b */ /* 0x004fe80000004200 */
[----:B-----5:R-:W2:Y:S03]  /*e820*/  LDSM.16.MT88.4 R8, [R137+0x9000] ;  /* 0x009000008908783b */ /* 0x020ea60000004200 */
[C---:B------:R-:W-:Y:S08]  /*e830*/  HMMA.16816.F32.BF16 R56, R4.reuse, R24, R56 ;  /* 0x000000180438723c */ /* 0x040ff00000041838 */
[C---:B------:R-:W-:Y:S01]  /*e840*/  HMMA.16816.F32.BF16 R60, R4.reuse, R26, R60 ;  /* 0x0000001a043c723c */ /* 0x040fe2000004183c */
[----:B------:R-:W-:Y:S07]  /*e850*/  LDSM.16.MT88.4 R24, [R136+0x9000] ;  /* 0x009000008818783b */ /* 0x000fee0000004200 */
[C---:B---3--:R-:W-:Y:S08]  /*e860*/  HMMA.16816.F32.BF16 R92, R4.reuse, R20, R92 ;  /* 0x00000014045c723c */ /* 0x048ff0000004185c */
[----:B------:R-:W-:Y:S01]  /*e870*/  HMMA.16816.F32.BF16 R88, R4, R22, R88 ;  /* 0x000000160458723c */ /* 0x000fe20000041858 */
[----:B------:R-:W-:Y:S01]  /*e880*/  F2FP.BF16.F32.PACK_AB R4, R127, R124 ;  /* 0x0000007c7f04723e */ /* 0x000fe200000010ff */
[----:B------:R-:W3:Y:S01]  /*e890*/  LDSM.16.MT88.4 R20, [R142+0xb000] ;  /* 0x00b000008e14783b */ /* 0x000ee20000004200 */
[----:B-1----:R-:W-:-:S02]  /*e8a0*/  F2FP.BF16.F32.PACK_AB R6, R125, R126 ;  /* 0x0000007e7d06723e */ /* 0x002fc400000010ff */
[----:B------:R-:W-:Y:S02]  /*e8b0*/  F2FP.BF16.F32.PACK_AB R5, R129, R130 ;  /* 0x000000828105723e */ /* 0x000fe400000010ff */
[----:B------:R-:W-:-:S07]  /*e8c0*/  F2FP.BF16.F32.PACK_AB R7, R131, R128 ;  /* 0x000000808307723e */ /* 0x000fce00000010ff */
        /* <DEDUP_REMOVED lines=14> */
[--C-:B------:R-:W-:Y:S01]  /*e9b0*/  FFMA.FTZ R16, R122, UR4, -R123.reuse ;  /* 0x000000047a107c23 */ /* 0x100fe2000801087b */
[--C-:B------:R-:W-:Y:S01]  /*e9c0*/  FFMA.FTZ R122, R119, UR4, -R118.reuse ;  /* 0x00000004777a7c23 */ /* 0x100fe20008010876 */
[----:B------:R-:W-:Y:S01]  /*e9d0*/  FFMA.FTZ R123, R120, UR4, -R123 ;  /* 0x00000004787b7c23 */ /* 0x000fe2000801087b */
[----:B------:R-:W-:Y:S01]  /*e9e0*/  FFMA.FTZ R17, R121, UR4, -R118 ;  /* 0x0000000479117c23 */ /* 0x000fe20008010876 */
[----:B------:R-:W-:Y:S03]  /*e9f0*/  MUFU.EX2 R120, R16 ;  /* 0x0000001000787308 */ /* 0x000fe60000000800 */
[C---:B------:R-:W-:Y:S01]  /*ea00*/  HMMA.16816.F32.BF16 R68, R4.reuse, R22, R68 ;  /* 0x000000160444723c */ /* 0x040fe20000041844 */
[----:B------:R-:W3:Y:S01]  /*ea10*/  MUFU.EX2 R121, R123 ;  /* 0x0000007b00797308 */ /* 0x000ee20000000800 */
[----:B------:R-:W-:Y:S03]  /*ea20*/  LDSM.16.MT88.4 R20, [R136+0x9800] ;  /* 0x009800008814783b */ /* 0x000fe60000004200 */
[----:B------:R4:W-:Y:S03]  /*ea30*/  MUFU.EX2 R119, R17 ;  /* 0x0000001100777308 */ /* 0x0009e60000000800 */
[C---:B--2---:R-:W-:Y:S01]  /*ea40*/  HMMA.16816.F32.BF16 R92, R4.reuse, R8, R92 ;  /* 0x00000008045c723c */ /* 0x044fe2000004185c */
[----:B------:R-:W2:Y:S07]  /*ea50*/  MUFU.EX2 R122, R122 ;  /* 0x0000007a007a7308 */ /* 0x000eae0000000800 */
[C---:B------:R-:W-:Y:S01]  /*ea60*/  HMMA.16816.F32.BF16 R88, R4.reuse, R10, R88 ;  /* 0x0000000a0458723c */ /* 0x040fe20000041858 */
[----:B------:R-:W5:Y:S07]  /*ea70*/  LDSM.16.MT88.4 R8, [R142+0xb800] ;  /* 0x00b800008e08783b */ /* 0x000f6e0000004200 */
[C---:B------:R-:W-:Y:S01]  /*ea80*/  HMMA.16816.F32.BF16 R76, R4.reuse, R18, R76 ;  /* 0x00000012044c723c */ /* 0x040fe2000004184c */
[----:B----4-:R-:W4:Y:S07]  /*ea90*/  LDSM.16.MT88.4 R16, [R138+0xb800] ;  /* 0x00b800008a10783b */ /* 0x010f2e0000004200 */
[C---:B------:R-:W-:Y:S08]  /*eaa0*/  HMMA.16816.F32.BF16 R56, R4.reuse, R24, R56 ;  /* 0x000000180438723c */ /* 0x040ff00000041838 */
[----:B------:R-:W-:Y:S01]  /*eab0*/  HMMA.16816.F32.BF16 R60, R4, R26, R60 ;  /* 0x0000001a043c723c */ /* 0x000fe2000004183c */
[----:B------:R-:W-:Y:S01]  /*eac0*/  F2FP.BF16.F32.PACK_AB R4, R133, R132 ;  /* 0x000000848504723e */ /* 0x000fe200000010ff */
[----:B------:R-:W-:Y:S01]  /*ead0*/  LDSM.16.MT88.4 R24, [R137+0x9800] ;  /* 0x009800008918783b */ /* 0x000fe20000004200 */
[----:B---3--:R-:W-:-:S02]  /*eae0*/  F2FP.BF16.F32.PACK_AB R6, R121, R120 ;  /* 0x000000787906723e */ /* 0x008fc400000010ff */
[----:B--2---:R-:W-:Y:S02]  /*eaf0*/  F2FP.BF16.F32.PACK_AB R5, R122, R119 ;  /* 0x000000777a05723e */ /* 0x004fe400000010ff */
[----:B------:R-:W-:-:S07]  /*eb00*/  F2FP.BF16.F32.PACK_AB R7, R165, R116 ;  /* 0x00000074a507723e */ /* 0x000fce00000010ff */
[C---:B-1----:R-:W-:Y:S08]  /*eb10*/  HMMA.16816.F32.BF16 R40, R4.reuse, R12, R40 ;  /* 0x0000000c0428723c */ /* 0x042ff00000041828 */
[C---:B------:R-:W-:Y:S01]  /*eb20*/  HMMA.16816.F32.BF16 R44, R4.reuse, R14, R44 ;  /* 0x0000000e042c723c */ /* 0x040fe2000004182c */
[----:B------:R-:W1:Y:S07]  /*eb30*/  LDSM.16.MT88.4 R12, [R137+0xb800] ;  /* 0x00b80000890c783b */ /* 0x000e6e0000004200 */
[C---:B-----5:R-:W-:Y:S08]  /*eb40*/  HMMA.16816.F32.BF16 R64, R4.reuse, R8, R64 ;  /* 0x000000080440723c */ /* 0x060ff00000041840 */
[C---:B------:R-:W-:Y:S01]  /*eb50*/  HMMA.16816.F32.BF16 R68, R4.reuse, R10, R68 ;  /* 0x0000000a0444723c */ /* 0x040fe20000041844 */
[----:B------:R-:W2:Y:S07]  /*eb60*/  LDSM.16.MT88.4 R8, [R136+0xb800] ;  /* 0x00b800008808783b */ /* 0x000eae0000004200 */
[----:B------:R-:W-:Y:S01]  /*eb70*/  HMMA.16816.F32.BF16 R56, R4, R20, R56 ;  /* 0x000000140438723c */ /* 0x000fe20000041838 */
[----:B------:R-:W-:-:S04]  /*eb80*/  FADD.FTZ R21, R111, R114 ;  /* 0x000000726f157221 */ /* 0x000fc80000010000 */
[----:B------:R-:W-:-:S03]  /*eb90*/  FADD.FTZ R21, R110, R21 ;  /* 0x000000156e157221 */ /* 0x000fc60000010000 */
        /* <DEDUP_REMOVED lines=34> */
[C---:B------:R-:W-:Y:S08]  /*edc0*/  HMMA.16816.F32.BF16 R76, R4.reuse, R18, R76 ;  /* 0x00000012044c723c */ /* 0x040ff0000004184c */
[C---:B------:R-:W-:Y:S08]  /*edd0*/  HMMA.16816.F32.BF16 R84, R4.reuse, R14, R84 ;  /* 0x0000000e0454723c */ /* 0x040ff00000041854 */
        /* <DEDUP_REMOVED lines=14> */
[----:B------:R-:W-:Y:S01]  /*eec0*/  IABS R9, R6 ;  /* 0x0000000600097213 */ /* 0x000fe20000000000 */
[----:B------:R-:W3:Y:S03]  /*eed0*/  LDCU.64 UR8, c[0x0][0x3a8] ;  /* 0x00007500ff0877ac */ /* 0x000ee60008000a00 */
[----:B------:R-:W-:-:S02]  /*eee0*/  IABS R11, R4 ;  /* 0x00000004000b7213 */ /* 0x000fc40000000000 */
        /* <DEDUP_REMOVED lines=55> */
.L_x_6646:
        /* <DEDUP_REMOVED lines=8> */
.L_x_6647:
[----:B------:R-:W1:Y:S01]  /*f2e0*/  LDCU UR8, c[0x0][0x3c4] ;  /* 0x00007880ff0877ac */ /* 0x000e620008000800 */
[----:B------:R-:W-:Y:S01]  /*f2f0*/  @!PT LDS RZ, [RZ] ;  /* 0x00000000fffff984 */ /* 0x000fe20000000800 */
[----:B------:R-:W-:Y:S01]  /*f300*/  @!PT LDS RZ, [RZ] ;  /* 0x00000000fffff984 */ /* 0x000fe20000000800 */
[----:B------:R-:W-:Y:S01]  /*f310*/  @!PT LDS RZ, [RZ] ;  /* 0x00000000fffff984 */ /* 0x000fe20000000800 */
[----:B------:R-:W-:Y:S01]  /*f320*/  LDGSTS.E.BYPASS.LTC128B.128 [R2+0x8000], desc[UR6][R152.64] ;  /* 0x0800000098027fae */ /* 0x000fe2000b981a06 */
[----:B------:R-:W-:Y:S01]  /*f330*/  IMAD.SHL.U32 R103, R154, 0x2, RZ ;  /* 0x000000029a677824 */ /* 0x000fe200078e00ff */
[----:B------:R-:W-:Y:S02]  /*f340*/  USHF.L.U32 UR9, UR10, 0x5, URZ ;  /* 0x000000050a097899 */ /* 0x000fe400080006ff */
[----:B------:R-:W-:Y:S04]  /*f350*/  LDGSTS.E.BYPASS.LTC128B.128 [R2+0xa000], desc[UR6][R152.64+0x80] ;  /* 0x0a00008098027fae */ /* 0x000fe8000b981a06 */
        /* <DEDUP_REMOVED lines=59> */
[----:B------:R-:W4:Y:S03]  /*f710*/  LDSM.16.M88.4 R112, [R146+0x6000] ;  /* 0x006000009270783b */ /* 0x000f260000000200 */
[C---:B-----5:R-:W-:Y:S08]  /*f720*/  HMMA.16816.F32.BF16 R108, R116.reuse, R8, R108 ;  /* 0x00000008746c723c */ /* 0x060ff0000004186c */
        /* <DEDUP_REMOVED lines=17> */
[----:B------:R-:W2:Y:S07]  /*f840*/  LDSM.16.M88.4 R4, [R145+0x2000] ;  /* 0x002000009104783b */ /* 0x000eae0000000200 */
[C---:B------:R-:W-:Y:S08]  /*f850*/  HMMA.16816.F32.BF16 R24, R124.reuse, R8, R24 ;  /* 0x000000087c18723c */ /* 0x040ff00000041818 */
[C---:B------:R-:W-:Y:S01]  /*f860*/  HMMA.16816.F32.BF16 R20, R124.reuse, R10, R20 ;  /* 0x0000000a7c14723c */ /* 0x040fe20000041814 */
[----:B------:R-:W3:Y:S07]  /*f870*/  LDSM.16.M88.4 R8, [R141+0x7800] ;  /* 0x007800008d08783b */ /* 0x000eee0000000200 */
        /* <DEDUP_REMOVED lines=12> */
[----:B------:R-:W4:Y:S07]  /*f940*/  LDSM.16.M88.4 R112, [R140+0x7800] ;  /* 0x007800008c70783b */ /* 0x000f2e0000000200 */
[C---:B---3--:R-:W-:Y:S08]  /*f950*/  HMMA.16816.F32.BF16 R16, R4.reuse, R8, R16 ;  /* 0x000000080410723c */ /* 0x048ff00000041810 */
[----:B------:R-:W-:Y:S01]  /*f960*/  HMMA.16816.F32.BF16 R12, R4, R10, R12 ;  /* 0x0000000a040c723c */ /* 0x000fe2000004180c */
[----:B------:R-:W-:Y:S04]  /*f970*/  LDSM.16.M88.4 R8, [R143+0x2000] ;  /* 0x002000008f08783b */ /* 0x000fe80000000200 */
[----:B------:R-:W3:Y:S03]  /*f980*/  LDSM.16.M88.4 R4, [R139+0x6000] ;  /* 0x006000008b04783b */ /* 0x000ee60000000200 */
[C---:B-1----:R-:W-:Y:S08]  /*f990*/  HMMA.16816.F32.BF16 R108, R128.reuse, R124, R108 ;  /* 0x0000007c806c723c */ /* 0x042ff0000004186c */
[C---:B------:R-:W-:Y:S08]  /*f9a0*/  HMMA.16816.F32.BF16 R104, R128.reuse, R126, R104 ;  /* 0x0000007e8068723c */ /* 0x040ff00000041868 */
[C---:B--2---:R-:W-:Y:S08]  /*f9b0*/  HMMA.16816.F32.BF16 R32, R128.reuse, R120, R32 ;  /* 0x000000788020723c */ /* 0x044ff00000041820 */
[C---:B------:R-:W-:Y:S01]  /*f9c0*/  HMMA.16816.F32.BF16 R28, R128.reuse, R122, R28 ;  /* 0x0000007a801c723c */ /* 0x040fe2000004181c */
[----:B------:R-:W1:Y:S07]  /*f9d0*/  LDSM.16.M88.4 R120, [R139+0x6800] ;  /* 0x006800008b78783b */ /* 0x000e6e0000000200 */
[----:B----4-:R-:W-:Y:S08]  /*f9e0*/  HMMA.16816.F32.BF16 R16, R128, R112, R16 ;  /* 0x000000708010723c */ /* 0x010ff00000041810 */
[----:B---3--:R-:W-:Y:S01]  /*f9f0*/  HMMA.16816.F32.BF16 R108, R8, R4, R108 ;  /* 0x00000004086c723c */ /* 0x008fe2000004186c */
[----:B------:R-:W-:-:S05]  /*fa00*/  LOP3.LUT R4, R103, 0x6, RZ, 0xc0, !PT ;  /* 0x0000000667047812 */ /* 0x000fca00078ec0ff */
[----:B------:R-:W-:Y:S02]  /*fa10*/  IMAD R103, R101, 0x40, R4 ;  /* 0x0000004065677824 */ /* 0x000fe400078e0204 */
[----:B------:R-:W-:Y:S01]  /*fa20*/  HMMA.16816.F32.BF16 R12, R128, R114, R12 ;  /* 0x00000072800c723c */ /* 0x000fe2000004180c */
[----:B------:R-:W2:Y:S01]  /*fa30*/  LDSM.16.M88.4 R112, [R139+0x7000] ;  /* 0x007000008b70783b */ /* 0x000ea20000000200 */
[----:B------:R-:W-:-:S05]  /*fa40*/  VIADD R5, R103, 0xffffff80 ;  /* 0xffffff8067057836 */ /* 0x000fca0000000000 */
[C---:B------:R-:W-:Y:S01]  /*fa50*/  ISETP.GE.AND P2, PT, R5.reuse, R0, PT ;  /* 0x000000000500720c */ /* 0x040fe20003f46270 */
[----:B------:R-:W-:Y:S01]  /*fa60*/  HMMA.16816.F32.BF16 R104, R8, R6, R104 ;  /* 0x000000060868723c */ /* 0x000fe20000041868 */
[----:B------:R-:W-:Y:S01]  /*fa70*/  ISETP.GE.AND P0, PT, R5, R102, PT ;  /* 0x000000660500720c */ /* 0x000fe20003f06270 */
[C---:B------:R-:W-:Y:S02]  /*fa80*/  VIADD R5, R103.reuse, 0xffffff81 ;  /* 0xffffff8167057836 */ /* 0x040fe40000000000 */
[----:B------:R-:W-:Y:S01]  /*fa90*/  VIADD R7, R103, 0xffffff89 ;  /* 0xffffff8967077836 */ /* 0x000fe20000000000 */
[----:B------:R-:W-:Y:S02]  /*faa0*/  FSEL R135, R110, -INF , !P0 ;  /* 0xff8000006e877808 */ /* 0x000fe40004000000 */
[C---:B------:R-:W-:Y:S01]  /*fab0*/  ISETP.GE.AND P1, PT, R5.reuse, R0, PT ;  /* 0x000000000500720c */ /* 0x040fe20003f26270 */
[----:B------:R-:W-:Y:S01]  /*fac0*/  HMMA.16816.F32.BF16 R24, R128, R116, R24 ;  /* 0x000000748018723c */ /* 0x000fe20000041818 */
[----:B------:R-:W-:Y:S01]  /*fad0*/  ISETP.GE.AND P3, PT, R5, R102, PT ;  /* 0x000000660500720c */ /* 0x000fe20003f66270 */
[----:B------:R-:W-:Y:S01]  /*fae0*/  VIADD R5, R103, 0xffffff90 ;  /* 0xffffff9067057836 */ /* 0x000fe20000000000 */
[----:B------:R-:W-:Y:S01]  /*faf0*/  FSEL R134, R109, -INF , !P1 ;  /* 0xff8000006d867808 */ /* 0x000fe20004800000 */
[----:B------:R-:W-:Y:S01]  /*fb00*/  VIADD R117, R103, 0xffffff88 ;  /* 0xffffff8867757836 */ /* 0x000fe20000000000 */
[----:B------:R-:W-:-:S02]  /*fb10*/  ISETP.GE.AND P6, PT, R7, R0, PT ;  /* 0x000000000700720c */ /* 0x000fc40003fc6270 */
[----:B------:R-:W-:Y:S01]  /*fb20*/  ISETP.GE.AND P0, PT, R5, R0, PT ;  /* 0x000000000500720c */ /* 0x000fe20003f06270 */
[----:B------:R-:W-:Y:S01]  /*fb30*/  HMMA.16816.F32.BF16 R20, R128, R118, R20 ;  /* 0x000000768014723c */ /* 0x000fe20000041814 */
[----:B------:R-:W-:Y:S02]  /*fb40*/  FSEL R130, R108, -INF , !P2 ;  /* 0xff8000006c827808 */ /* 0x000fe40005000000 */
[-C--:B------:R-:W-:Y:S02]  /*fb50*/  ISETP.GE.AND P2, PT, R7, R102.reuse, PT ;  /* 0x000000660700720c */ /* 0x080fe40003f46270 */
[----:B------:R-:W-:Y:S02]  /*fb60*/  ISETP.GE.AND P1, PT, R5, R102, PT ;  /* 0x000000660500720c */ /* 0x000fe40003f26270 */
[----:B------:R-:W3:Y:S01]  /*fb70*/  LDSM.16.M88.4 R4, [R139+0x7800] ;  /* 0x007800008b04783b */ /* 0x000ee20000000200 */
[----:B-1----:R-:W-:Y:S01]  /*fb80*/  HMMA.16816.F32.BF16 R32, R8, R120, R32 ;  /* 0x000000780820723c */ /* 0x002fe20000041820 */
[----:B------:R-:W-:Y:S01]  /*fb90*/  P2R R109, PR, RZ, 0x1 ;  /* 0x00000001ff6d7803 */ /* 0x000fe20000000000 */
[----:B------:R-:W-:-:S04]  /*fba0*/  DEPBAR.LE SB0, 0x0 ;  /* 0x000080000000791a */ /* 0x000fc80000000000 */
[----:B------:R-:W-:Y:S02]  /*fbb0*/  ISETP.GE.AND P5, PT, R117, R102, PT ;  /* 0x000000667500720c */ /* 0x000fe40003fa6270 */
[C---:B------:R-:W-:Y:S01]  /*fbc0*/  HMMA.16816.F32.BF16 R28, R8.reuse, R122, R28 ;  /* 0x0000007a081c723c */ /* 0x040fe2000004181c */
[----:B------:R-:W-:Y:S02]  /*fbd0*/  P2R R108, PR, RZ, 0x4 ;  /* 0x00000004ff6c7803 */ /* 0x000fe40000000000 */
[----:B------:R-:W-:Y:S01]  /*fbe0*/  FSEL R133, R111, -INF , !P3 ;  /* 0xff8000006f857808 */ /* 0x000fe20005800000 */
[----:B------:R-:W-:Y:S01]  /*fbf0*/  VIADD R111, R103, 0xffffff99 ;  /* 0xffffff99676f7836 */ /* 0x000fe20000000000 */
[----:B------:R-:W-:Y:S01]  /*fc00*/  ISETP.NE.AND P3, PT, R109, RZ, PT ;  /* 0x000000ff6d00720c */ /* 0x000fe20003f65270 */
[----:B------:R-:W-:Y:S01]  /*fc10*/  VIADD R109, R103, 0xffffff98 ;  /* 0xffffff98676d7836 */ /* 0x000fe20000000000 */
[----:B------:R-:W-:Y:S01]  /*fc20*/  ISETP.GE.AND P4, PT, R117, R0, PT ;  /* 0x000000007500720c */ /* 0x000fe20003f86270 */
[----:B--2---:R-:W-:Y:S01]  /*fc30*/  HMMA.16816.F32.BF16 R24, R8, R112, R24 ;  /* 0x000000700818723c */ /* 0x004fe20000041818 */
[----:B------:R-:W-:Y:S01]  /*fc40*/  VIADD R117, R103, 0xffffff91 ;  /* 0xffffff9167757836 */ /* 0x000fe20000000000 */
[----:B------:R-:W-:-:S02]  /*fc50*/  FSEL R151, R106, -INF , !P5 ;  /* 0xff8000006a977808 */ /* 0x000fc40006800000 */
[----:B------:R-:W-:Y:S01]  /*fc60*/  FSEL R160, R105, -INF , !P6 ;  /* 0xff80000069a07808 */ /* 0x000fe20007000000 */
[----:B------:R-:W-:Y:S01]  /*fc70*/  VIADD R105, R103, 0xffffffa0 ;  /* 0xffffffa067697836 */ /* 0x000fe20000000000 */
[----:B------:R-:W-:Y:S02]  /*fc80*/  ISETP.NE.AND P5, PT, R108, RZ, PT ;  /* 0x000000ff6c00720c */ /* 0x000fe40003fa5270 */
[----:B------:R-:W-:Y:S01]  /*fc90*/  FSEL R116, R32, -INF , !P3 ;  /* 0xff80000020747808 */ /* 0x000fe20005800000 */
[----:B------:R-:W-:Y:S01]  /*fca0*/  HMMA.16816.F32.BF16 R20, R8, R114, R20 ;  /* 0x000000720814723c */ /* 0x000fe20000041814 */
[----:B------:R-:W-:Y:S02]  /*fcb0*/  ISETP.GE.AND P3, PT, R111, R102, PT ;  /* 0x000000666f00720c */ /* 0x000fe40003f66270 */
[----:B------:R-:W-:Y:S02]  /*fcc0*/  ISETP.GE.AND P2, PT, R117, R0, PT ;  /* 0x000000007500720c */ /* 0x000fe40003f46270 */
[----:B------:R-:W-:Y:S01]  /*fcd0*/  FSEL R161, R107, -INF , !P5 ;  /* 0xff8000006ba17808 */ /* 0x000fe20006800000 */
[----:B------:R-:W-:Y:S01]  /*fce0*/  VIADD R107, R103, 0xffffffa1 ;  /* 0xffffffa1676b7836 */ /* 0x000fe20000000000 */
[----:B------:R-:W-:-:S02]  /*fcf0*/  FSEL R131, R34, -INF , !P1 ;  /* 0xff80000022837808 */ /* 0x000fc40004800000 */
[----:B------:R-:W-:Y:S02]  /*fd00*/  ISETP.GE.AND P6, PT, R109, R102, PT ;  /* 0x000000666d00720c */ /* 0x000fe40003fc6270 */
[-C--:B------:R-:W-:Y:S01]  /*fd10*/  ISETP.GE.AND P5, PT, R111, R0.reuse, PT ;  /* 0x000000006f00720c */ /* 0x080fe20003fa6270 */
[----:B------:R-:W-:Y:S01]  /*fd20*/  BAR.SYNC.DEFER_BLOCKING 0x0 ;  /* 0x0000000000007b1d */ /* 0x000fe20000010000 */
[----:B------:R-:W-:Y:S01]  /*fd30*/  ISETP.GE.AND P1, PT, R105, R0, PT ;  /* 0x000000006900720c */ /* 0x000fe20003f26270 */
[----:B---3--:R-:W-:Y:S01]  /*fd40*/  HMMA.16816.F32.BF16 R16, R8, R4, R16 ;  /* 0x000000040810723c */ /* 0x008fe20000041810 */
[----:B------:R-:W-:Y:S02]  /*fd50*/  P2R R32, PR, RZ, 0x8 ;  /* 0x00000008ff207803 */ /* 0x000fe40000000000 */
[----:B------:R-:W-:Y:S02]  /*fd60*/  FSEL R132, R104, -INF , !P4 ;  /* 0xff80000068847808 */ /* 0x000fe40006000000 */
[----:B------:R-:W-:-:S02]  /*fd70*/  ISETP.GE.AND P0, PT, R117, R102, PT ;  /* 0x000000667500720c */ /* 0x000fc40003f06270 */
[----:B------:R-:W-:Y:S01]  /*fd80*/  ISETP.GE.AND P4, PT, R109, R0, PT ;  /* 0x000000006d00720c */ /* 0x000fe20003f86270 */
[----:B------:R-:W-:Y:S01]  /*fd90*/  HMMA.16816.F32.BF16 R12, R8, R6, R12 ;  /* 0x00000006080c723c */ /* 0x000fe2000004180c */
[----:B------:R-:W-:Y:S01]  /*fda0*/  FSEL R120, R33, -INF , !P2 ;  /* 0xff80000021787808 */ /* 0x000fe20005000000 */
[C---:B------:R-:W-:Y:S01]  /*fdb0*/  VIADD R9, R103.reuse, 0xffffffb8 ;  /* 0xffffffb867097836 */ /* 0x040fe20000000000 */
[----:B------:R-:W-:Y:S01]  /*fdc0*/  P2R R104, PR, RZ, 0x20 ;  /* 0x00000020ff687803 */ /* 0x000fe20000000000 */
[----:B------:R-:W-:Y:S01]  /*fdd0*/  VIADD R7, R103, 0xffffffb9 ;  /* 0xffffffb967077836 */ /* 0x000fe20000000000 */
[----:B------:R-:W-:Y:S02]  /*fde0*/  P2R R33, PR, RZ, 0x2 ;  /* 0x00000002ff217803 */ /* 0x000fe40000000000 */
[----:B------:R-:W-:Y:S02]  /*fdf0*/  FSEL R117, R30, -INF , !P6 ;  /* 0xff8000001e757808 */ /* 0x000fe40007000000 */
[----:B------:R-:W-:-:S02]  /*fe00*/  ISETP.NE.AND P6, PT, R32, RZ, PT ;  /* 0x000000ff2000720c */ /* 0x000fc40003fc5270 */
[----:B------:R-:W-:Y:S01]  /*fe10*/  FSEL R119, R35, -INF , !P0 ;  /* 0xff80000023777808 */ /* 0x000fe20004000000 */
[----:B------:R-:W-:Y:S01]  /*fe20*/  VIADD R35, R103, 0xffffffa9 ;  /* 0xffffffa967237836 */ /* 0x000fe20000000000 */
[----:B------:R-:W-:Y:S02]  /*fe30*/  FSEL R118, R28, -INF , !P4 ;  /* 0xff8000001c767808 */ /* 0x000fe40006000000 */
[----:B------:R-:W-:Y:S02]  /*fe40*/  ISETP.NE.AND P0, PT, R104, RZ, PT ;  /* 0x000000ff6800720c */ /* 0x000fe40003f05270 */
[----:B------:R-:W-:Y:S01]  /*fe50*/  ISETP.NE.AND P4, PT, R33, RZ, PT ;  /* 0x000000ff2100720c */ /* 0x000fe20003f85270 */
[----:B------:R-:W-:Y:S01]  /*fe60*/  VIADD R33, R103, 0xffffffa8 ;  /* 0xffffffa867217836 */ /* 0x000fe20000000000 */
[----:B------:R-:W-:Y:S01]  /*fe70*/  FSEL R129, R31, -INF , !P6 ;  /* 0xff8000001f817808 */ /* 0x000fe20007000000 */
[----:B------:R-:W-:Y:S01]  /*fe80*/  VIADD R31, R103, 0xffffffb1 ;  /* 0xffffffb1671f7836 */ /* 0x000fe20000000000 */
[----:B------:R-:W-:-:S02]  /*fe90*/  ISETP.GE.AND P5, PT, R105, R102, PT ;  /* 0x000000666900720c */ /* 0x000fc40003fa6270 */
[----:B------:R-:W-:Y:S01]  /*fea0*/  FSEL R114, R29, -INF , !P0 ;  /* 0xff8000001d727808 */ /* 0x000fe20004000000 */
[----:B------:R-:W-:Y:S01]  /*feb0*/  VIADD R29, R103, 0xffffffb0 ;  /* 0xffffffb0671d7836 */ /* 0x000fe20000000000 */
[----:B------:R-:W-:Y:S01]  /*fec0*/  FSEL R122, R24, -INF , !P4 ;  /* 0xff800000187a7808 */ /* 0x000fe20006000000 */
[----:B------:R-:W-:Y:S01]  /*fed0*/  VIADD R103, R101, 0xfffffffe ;  /* 0xfffffffe65677836 */ /* 0x000fe20000000000 */
[----:B------:R-:W-:Y:S02]  /*fee0*/  ISETP.GE.AND P4, PT, R35, R102, PT ;  /* 0x000000662300720c */ /* 0x000fe40003f86270 */
[----:B------:R-:W-:Y:S02]  /*fef0*/  FSEL R121, R26, -INF , !P5 ;  /* 0xff8000001a797808 */ /* 0x000fe40006800000 */
[----:B------:R-:W-:Y:S02]  /*ff00*/  ISETP.GE.AND P5, PT, R31, R0, PT ;  /* 0x000000001f00720c */ /* 0x000fe40003fa6270 */
[----:B------:R-:W-:-:S02]  /*ff10*/  P2R R4, PR, RZ, 0x10 ;  /* 0x00000010ff047803 */ /* 0x000fc40000000000 */
[-C--:B------:R-:W-:Y:S02]  /*ff20*/  ISETP.GE.AND P3, PT, R107, R0.reuse, PT ;  /* 0x000000006b00720c */ /* 0x080fe40003f66270 */
[----:B------:R-:W-:Y:S02]  /*ff30*/  ISETP.GE.AND P4, PT, R29, R0, PT ;  /* 0x000000001d00720c */ /* 0x000fe40003f86270 */
[----:B------:R-:W-:Y:S02]  /*ff40*/  FSEL R112, R17, -INF , !P5 ;  /* 0xff80000011707808 */ /* 0x000fe40006800000 */
[----:B------:R-:W-:Y:S02]  /*ff50*/  ISETP.GT.AND P5, PT, R103, R148, PT ;  /* 0x000000946700720c */ /* 0x000fe40003fa4270 */
[-C--:B------:R-:W-:Y:S02]  /*ff60*/  ISETP.GE.AND P1, PT, R107, R102.reuse, PT ;  /* 0x000000666b00720c */ /* 0x080fe40003f26270 */
[----:B------:R-:W-:-:S02]  /*ff70*/  ISETP.GE.AND P0, PT, R33, R102, PT ;  /* 0x000000662100720c */ /* 0x000fc40003f06270 */
[----:B------:R-:W-:Y:S02]  /*ff80*/  FSEL R126, R25, -INF , !P3 ;  /* 0xff800000197e7808 */ /* 0x000fe40005800000 */
[----:B------:R-:W-:Y:S02]  /*ff90*/  P2R R5, PR, RZ, 0x10 ;  /* 0x00000010ff057803 */ /* 0x000fe40000000000 */
[----:B------:R-:W-:Y:S02]  /*ffa0*/  ISETP.GE.AND P3, PT, R29, R102, PT ;  /* 0x000000661d00720c */ /* 0x000fe40003f66270 */
[----:B------:R-:W-:Y:S02]  /*ffb0*/  FSEL R123, R27, -INF , !P1 ;  /* 0xff8000001b7b7808 */ /* 0x000fe40004800000 */
[----:B------:R-:W-:Y:S02]  /*ffc0*/  FSEL R125, R22, -INF , !P0 ;  /* 0xff800000167d7808 */ /* 0x000fe40004000000 */
[----:B------:R-:W-:-:S02]  /*ffd0*/  ISETP.GE.AND P2, PT, R33, R0, PT ;  /* 0x000000002100720c */ /* 0x000fc40003f46270 */
[----:B------:R-:W-:Y:S02]  /*ffe0*/  ISETP.GE.AND P6, PT, R35, R0, PT ;  /* 0x000000002300720c */ /* 0x000fe40003fc6270 */
[----:B------:R-:W-:Y:S02]  /*fff0*/  ISETP.NE.AND P1, PT, R4, RZ, PT ;  /* 0x000000ff0400720c */ /* 0x000fe40003f25270 */
[----:B------:R-:W-:Y:S02]  /*10000*/  ISETP.NE.AND P0, PT, R5, RZ, PT ;  /* 0x000000ff0500720c */ /* 0x000fe40003f05270 */
[----:B------:R-:W-:Y:S02]  /*10010*/  P2R R4, PR, RZ, 0x8 ;  /* 0x00000008ff047803 */ /* 0x000fe40000000000 */
[----:B------:R-:W-:Y:S02]  /*10020*/  FSEL R124, R20, -INF , !P2 ;  /* 0xff800000147c7808 */ /* 0x000fe40005000000 */
[----:B------:R-:W-:-:S02]  /*10030*/  FSEL R128, R21, -INF , !P6 ;  /* 0xff80000015807808 */ /* 0x000fc40007000000 */
[----:B------:R-:W-:Y:S02]  /*10040*/  FSEL R127, R23, -INF , !P1 ;  /* 0xff800000177f7808 */ /* 0x000fe40004800000 */
[----:B------:R-:W-:Y:S02]  /*10050*/  FSEL R110, R16, -INF , !P0 ;  /* 0xff800000106e7808 */ /* 0x000fe40004000000 */
[----:B------:R-:W-:Y:S02]  /*10060*/  ISETP.GE.AND P4, PT, R31, R102, PT ;  /* 0x000000661f00720c */ /* 0x000fe40003f86270 */
[-C--:B------:R-:W-:Y:S02]  /*10070*/  ISETP.GE.AND P3, PT, R9, R0.reuse, PT ;  /* 0x000000000900720c */ /* 0x080fe40003f66270 */
[----:B------:R-:W-:Y:S02]  /*10080*/  ISETP.NE.AND P6, PT, R4, RZ, PT ;  /* 0x000000ff0400720c */ /* 0x000fe40003fc5270 */
        /* <DEDUP_REMOVED lines=15> */
[----:B------:R-:W-:Y:S01]  /*10180*/  IMAD.SHL.U32 R11, R11, 0x40, RZ ;  /* 0x000000400b0b7824 */ /* 0x000fe200078e00ff */
[----:B------:R-:W3:Y:S04]  /*10190*/  LDCU.64 UR8, c[0x0][0x3a0] ;  /* 0x00007400ff0877ac */ /* 0x000ee80008000a00 */
        /* <DEDUP_REMOVED lines=12> */
[----:B------:R-:W-:Y:S02]  /*10260*/  LOP3.LUT R5, RZ, R4, RZ, 0x33, !PT ;  /* 0x00000004ff057212 */ /* 0x000fe400078e33ff */
        /* <DEDUP_REMOVED lines=45> */
.L_x_6649:
        /* <DEDUP_REMOVED lines=8> */
.L_x_6650:
[----:B------:R-:W1:Y:S01]  /*105c0*/  LDCU UR9, c[0x0][0x3bc] ;  /* 0x00007780ff0977ac */ /* 0x000e620008000800 */
[----:B------:R-:W-:Y:S02]  /*105d0*/  IMAD.MOV.U32 R4, RZ, RZ, R150 ;  /* 0x000000ffff047224 */ /* 0x000fe400078e0096 */
        /* <DEDUP_REMOVED lines=21> */
.L_x_6648:
[----:B--2---:R-:W-:Y:S01]  /*10730*/  FMNMX3.FTZ R5, R100, R130, R134, !PT ;  /* 0x0000008264057276 */ /* 0x004fe20007810086 */
        /* <DEDUP_REMOVED lines=63> */
[----:B------:R-:W-:Y:S01]  /*10b30*/  FFMA.FTZ R126, R121, UR4, -R104 ;  /* 0x00000004797e7c23 */ /* 0x000fe20008010868 */
[----:B------:R-:W-:Y:S01]  /*10b40*/  MUFU.EX2 R34, R34 ;  /* 0x0000002200227308 */ /* 0x000fe20000000800 */
[----:B------:R-:W-:Y:S01]  /*10b50*/  FFMA.FTZ R112, R112, UR4, -R111 ;  /* 0x0000000470707c23 */ /* 0x000fe2000801086f */
[----:B-1----:R-:W-:-:S02]  /*10b60*/  F2FP.BF16.F32.PACK_AB R4, R31, R33 ;  /* 0x000000211f04723e */ /* 0x002fc400000010ff */
[----:B------:R-:W1:Y:S04]  /*10b70*/  MUFU.EX2 R28, R28 ;  /* 0x0000001c001c7308 */ /* 0x000e680000000800 */
        /* <DEDUP_REMOVED lines=9> */
[----:B------:R-:W-:Y:S01]  /*10c10*/  @P5 IADD3 R161, PT, PT, R101, -0x3, RZ ;  /* 0xfffffffd65a15810 */ /* 0x000fe20007ffe0ff */
[-C--:B---3--:R-:W-:Y:S01]  /*10c20*/  FMUL.FTZ R96, R96, R100.reuse ;  /* 0x0000006460607220 */ /* 0x088fe20000410000 */
        /* <DEDUP_REMOVED lines=76> */
[C---:B---3--:R-:W-:Y:S01]  /*110f0*/  HMMA.16816.F32.BF16 R64, R4.reuse, R16, R64 ;  /* 0x000000100440723c */ /* 0x048fe20000041840 */
[-C--:B------:R-:W-:Y:S01]  /*11100*/  FMUL.FTZ R90, R90, R35.reuse ;  /* 0x000000235a5a7220 */ /* 0x080fe20000410000 */
[----:B------:R-:W3:Y:S01]  /*11110*/  MUFU.EX2 R118, R118 ;  /* 0x0000007600767308 */ /* 0x000ee20000000800 */
[-C--:B------:R-:W-:Y:S01]  /*11120*/  FMUL.FTZ R91, R91, R35.reuse ;  /* 0x000000235b5b7220 */ /* 0x080fe20000410000 */
[----:B------:R-:W-:Y:S01]  /*11130*/  FFMA.FTZ R100, R164, R100, R33 ;  /* 0x00000064a4647223 */ /* 0x000fe20000010021 */
[----:B------:R-:W-:Y:S01]  /*11140*/  FFMA.FTZ R35, R165, R35, R34 ;  /* 0x00000023a5237223 */ /* 0x000fe20000010022 */
[----:B------:R-:W-:Y:S02]  /*11150*/  MUFU.EX2 R117, R117 ;  /* 0x0000007500757308 */ /* 0x000fe40000000800 */
[C---:B------:R-:W-:Y:S01]  /*11160*/  HMMA.16816.F32.BF16 R68, R4.reuse, R18, R68 ;  /* 0x000000120444723c */ /* 0x040fe20000041844 */
[----:B------:R-:W5:Y:S01]  /*11170*/  LDSM.16.MT88.4 R16, [R136+0xa000] ;  /* 0x00a000008810783b */ /* 0x000f620000004200 */
[----:B------:R-:W3:Y:S01]  /*11180*/  MUFU.EX2 R120, R120 ;  /* 0x0000007800787308 */ /* 0x000ee20000000800 */
[----:B------:R-:W-:Y:S01]  /*11190*/  FADD.FTZ R31, R31, R100 ;  /* 0x000000641f1f7221 */ /* 0x000fe20000010000 */
[----:B------:R-:W-:Y:S01]  /*111a0*/  FADD.FTZ R35, R28, R35 ;  /* 0x000000231c237221 */ /* 0x000fe20000010000 */
[-C--:B------:R-:W-:Y:S01]  /*111b0*/  MOV R100, R2.reuse ;  /* 0x0000000200647202 */ /* 0x080fe20000000f00 */
[----:B------:R-:W-:Y:S01]  /*111c0*/  MUFU.EX2 R129, R129 ;  /* 0x0000008100817308 */ /* 0x000fe20000000800 */
[----:B------:R-:W-:Y:S01]  /*111d0*/  FADD.FTZ R30, R30, R31 ;  /* 0x0000001f1e1e7221 */ /* 0x000fe20000010000 */
[C---:B----4-:R-:W-:Y:S01]  /*111e0*/  HMMA.16816.F32.BF16 R72, R4.reuse, R8, R72 ;  /* 0x000000080448723c */ /* 0x050fe20000041848 */
[----:B------:R-:W-:Y:S01]  /*111f0*/  FADD.FTZ R32, R32, R35 ;  /* 0x0000002320207221 */ /* 0x000fe20000010000 */
[----:B------:R-:W4:Y:S01]  /*11200*/  MUFU.EX2 R122, R122 ;  /* 0x0000007a007a7308 */ /* 0x000f220000000800 */
[----:B------:R-:W-:Y:S01]  /*11210*/  FADD.FTZ R30, R29, R30 ;  /* 0x0000001e1d1e7221 */ /* 0x000fe20000010000 */
[----:B------:R-:W-:Y:S01]  /*11220*/  @P5 MOV R100, R2 ;  /* 0x0000000200645202 */ /* 0x000fe20000000f00 */
[----:B------:R-:W-:Y:S01]  /*11230*/  FADD.FTZ R32, R3, R32 ;  /* 0x0000002003207221 */ /* 0x000fe20000010000 */
[----:B------:R-:W-:Y:S01]  /*11240*/  MUFU.EX2 R124, R124 ;  /* 0x0000007c007c7308 */ /* 0x000fe20000000800 */
[-C--:B------:R-:W-:Y:S01]  /*11250*/  MOV R3, R0.reuse ;  /* 0x0000000000037202 */ /* 0x080fe20000000f00 */
[----:B------:R-:W-:Y:S01]  /*11260*/  HMMA.16816.F32.BF16 R76, R4, R10, R76 ;  /* 0x0000000a044c723c */ /* 0x000fe2000004184c */
[----:B------:R-:W4:Y:S01]  /*11270*/  LDSM.16.MT88.4 R8, [R142+0x8800] ;  /* 0x008800008e08783b */ /* 0x000f220000004200 */
[----:B------:R-:W-:Y:S01]  /*11280*/  MUFU.EX2 R126, R126 ;  /* 0x0000007e007e7308 */ /* 0x000fe20000000800 */
[----:B------:R-:W-:-:S05]  /*11290*/  @P5 MOV R3, R0 ;  /* 0x0000000000035202 */ /* 0x000fca0000000f00 */
[C---:B-1----:R-:W-:Y:S08]  /*112a0*/  HMMA.16816.F32.BF16 R80, R4.reuse, R12, R80 ;  /* 0x0000000c0450723c */ /* 0x042ff00000041850 */
[C---:B------:R-:W-:Y:S01]  /*112b0*/  HMMA.16816.F32.BF16 R84, R4.reuse, R14, R84 ;  /* 0x0000000e0454723c */ /* 0x040fe20000041854 */
[----:B------:R-:W1:Y:S07]  /*112c0*/  LDSM.16.MT88.4 R12, [R138+0x8800] ;  /* 0x008800008a0c783b */ /* 0x000e6e0000004200 */
[C---:B-----5:R-:W-:Y:S08]  /*112d0*/  HMMA.16816.F32.BF16 R92, R4.reuse, R16, R92 ;  /* 0x00000010045c723c */ /* 0x060ff0000004185c */
[----:B------:R-:W-:Y:S01]  /*112e0*/  HMMA.16816.F32.BF16 R88, R4, R18, R88 ;  /* 0x000000120458723c */ /* 0x000fe20000041858 */
[----:B--2---:R-:W-:Y:S01]  /*112f0*/  F2FP.BF16.F32.PACK_AB R4, R116, R113 ;  /* 0x000000717404723e */ /* 0x004fe200000010ff */
[----:B------:R-:W2:Y:S01]  /*11300*/  LDSM.16.MT88.4 R16, [R142+0xa800] ;  /* 0x00a800008e10783b */ /* 0x000ea20000004200 */
        /* <DEDUP_REMOVED lines=31> */
[--C-:B------:R-:W-:Y:S01]  /*11500*/  FFMA.FTZ R24, R123, UR4, -R104.reuse ;  /* 0x000000047b187c23 */ /* 0x100fe20008010868 */
[--C-:B------:R-:W-:Y:S01]  /*11510*/  FFMA.FTZ R128, R125, UR4, -R104.reuse ;  /* 0x000000047d807c23 */ /* 0x100fe20008010868 */
[--C-:B------:R-:W-:Y:S01]  /*11520*/  FFMA.FTZ R123, R127, UR4, -R104.reuse ;  /* 0x000000047f7b7c23 */ /* 0x100fe20008010868 */
[----:B------:R-:W-:Y:S01]  /*11530*/  MUFU.EX2 R121, R25 ;  /* 0x0000001900797308 */ /* 0x000fe20000000800 */
[----:B------:R-:W-:Y:S01]  /*11540*/  FFMA.FTZ R127, R110, UR4, -R111 ;  /* 0x000000046e7f7c23 */ /* 0x000fe2000801086f */
[----:B------:R-:W-:Y:S01]  /*11550*/  FFMA.FTZ R110, R109, UR4, -R104 ;  /* 0x000000046d6e7c23 */ /* 0x000fe20008010868 */
[C---:B------:R-:W-:Y:S01]  /*11560*/  HMMA.16816.F32.BF16 R52, R4.reuse, R26, R52 ;  /* 0x0000001a0434723c */ /* 0x040fe20000041834 */
[----:B------:R5:W2:Y:S04]  /*11570*/  MUFU.EX2 R125, R24 ;  /* 0x00000018007d7308 */ /* 0x000aa80000000800 */
[----:B------:R-:W-:Y:S03]  /*11580*/  MUFU.EX2 R128, R128 ;  /* 0x0000008000807308 */ /* 0x000fe60000000800 */
[C---:B----4-:R-:W-:Y:S01]  /*11590*/  HMMA.16816.F32.BF16 R92, R4.reuse, R20, R92 ;  /* 0x00000014045c723c */ /* 0x050fe2000004185c */
[----:B------:R-:W4:Y:S04]  /*115a0*/  MUFU.EX2 R123, R123 ;  /* 0x0000007b007b7308 */ /* 0x000f280000000800 */
[----:B------:R-:W-:Y:S01]  /*115b0*/  MUFU.EX2 R127, R127 ;  /* 0x0000007f007f7308 */ /* 0x000fe20000000800 */
[----:B-----5:R-:W-:Y:S02]  /*115c0*/  LDSM.16.MT88.4 R24, [R142+0xb000] ;  /* 0x00b000008e18783b */ /* 0x020fe40000004200 */
[----:B------:R-:W-:Y:S01]  /*115d0*/  HMMA.16816.F32.BF16 R88, R4, R22, R88 ;  /* 0x000000160458723c */ /* 0x000fe20000041858 */
[----:B------:R-:W-:Y:S01]  /*115e0*/  F2FP.BF16.F32.PACK_AB R4, R122, R129 ;  /* 0x000000817a04723e */ /* 0x000fe200000010ff */
[----:B------:R-:W-:Y:S01]  /*115f0*/  MUFU.EX2 R110, R110 ;  /* 0x0000006e006e7308 */ /* 0x000fe20000000800 */
[----:B--2---:R-:W-:Y:S01]  /*11600*/  F2FP.BF16.F32.PACK_AB R5, R125, R126 ;  /* 0x0000007e7d05723e */ /* 0x004fe200000010ff */
[----:B------:R-:W2:Y:S01]  /*11610*/  LDSM.16.MT88.4 R20, [R136+0x9000] ;  /* 0x009000008814783b */ /* 0x000ea20000004200 */
        /* <DEDUP_REMOVED lines=22> */
[C---:B----4-:R-:W-:Y:S08]  /*11780*/  HMMA.16816.F32.BF16 R80, R4.reuse, R16, R80 ;  /* 0x000000100450723c */ /* 0x050ff00000041850 */
        /* <DEDUP_REMOVED lines=8> */
[C---:B------:R-:W-:Y:S01]  /*11810*/  HMMA.16816.F32.BF16 R64, R4.reuse, R24, R64 ;  /* 0x000000180440723c */ /* 0x040fe20000041840 */
[----:B------:R-:W-:Y:S01]  /*11820*/  FFMA.FTZ R25, R106, UR4, -R111 ;  /* 0x000000046a197c23 */ /* 0x000fe2000801086f */
[--C-:B------:R-:W-:Y:S01]  /*11830*/  FFMA.FTZ R111, R105, UR4, -R104.reuse ;  /* 0x00000004696f7c23 */ /* 0x100fe20008010868 */
[--C-:B------:R-:W-:Y:S01]  /*11840*/  FFMA.FTZ R105, R102, UR4, -R104.reuse ;  /* 0x0000000466697c23 */ /* 0x100fe20008010868 */
[----:B------:R-:W-:Y:S01]  /*11850*/  FFMA.FTZ R24, R107, UR4, -R104 ;  /* 0x000000046b187c23 */ /* 0x000fe20008010868 */
[----:B------:R4:W-:Y:S03]  /*11860*/  MUFU.EX2 R106, R20 ;  /* 0x00000014006a7308 */ /* 0x0009e60000000800 */
[C---:B------:R-:W-:Y:S01]  /*11870*/  HMMA.16816.F32.BF16 R68, R4.reuse, R26, R68 ;  /* 0x0000001a0444723c */ /* 0x040fe20000041844 */
[----:B------:R-:W5:Y:S04]  /*11880*/  MUFU.EX2 R107, R25 ;  /* 0x00000019006b7308 */ /* 0x000f680000000800 */
[----:B------:R-:W3:Y:S03]  /*11890*/  MUFU.EX2 R109, R24 ;  /* 0x00000018006d7308 */ /* 0x000ee60000000800 */
[----:B------:R-:W-:Y:S01]  /*118a0*/  HMMA.16816.F32.BF16 R60, R4, R22, R60 ;  /* 0x00000016043c723c */ /* 0x000fe2000004183c */
[----:B------:R-:W-:Y:S01]  /*118b0*/  MUFU.EX2 R102, R111 ;  /* 0x0000006f00667308 */ /* 0x000fe20000000800 */
[----:B--2---:R-:W-:Y:S01]  /*118c0*/  F2FP.BF16.F32.PACK_AB R4, R108, R127 ;  /* 0x0000007f6c04723e */ /* 0x004fe200000010ff */
[----:B----4-:R-:W2:Y:S01]  /*118d0*/  LDSM.16.MT88.4 R20, [R137+0x9800] ;  /* 0x009800008914783b */ /* 0x010ea20000004200 */
[----:B------:R-:W-:Y:S01]  /*118e0*/  FADD.FTZ R127, R127, R124 ;  /* 0x0000007c7f7f7221 */ /* 0x000fe20000010000 */
[----:B------:R-:W4:Y:S01]  /*118f0*/  MUFU.EX2 R105, R105 ;  /* 0x0000006900697308 */ /* 0x000f220000000800 */
[----:B-----5:R-:W-:-:S02]  /*11900*/  F2FP.BF16.F32.PACK_AB R6, R107, R106 ;  /* 0x0000006a6b06723e */ /* 0x020fc400000010ff */
[----:B------:R-:W-:Y:S01]  /*11910*/  FADD.FTZ R127, R108, R127 ;  /* 0x0000007f6c7f7221 */ /* 0x000fe20000010000 */
[----:B---3--:R-:W-:Y:S01]  /*11920*/  F2FP.BF16.F32.PACK_AB R5, R110, R109 ;  /* 0x0000006d6e05723e */ /* 0x008fe200000010ff */
[----:B------:R-:W3:Y:S01]  /*11930*/  LDSM.16.MT88.4 R24, [R136+0x9800] ;  /* 0x009800008818783b */ /* 0x000ee20000004200 */
[----:B------:R-:W-:Y:S01]  /*11940*/  FADD.FTZ R109, R109, R128 ;  /* 0x000000806d6d7221 */ /* 0x000fe20000010000 */
[----:B------:R-:W-:-:S03]  /*11950*/  FADD.FTZ R106, R106, R127 ;  /* 0x0000007f6a6a7221 */ /* 0x000fc60000010000 */
[----:B------:R-:W-:Y:S01]  /*11960*/  FADD.FTZ R109, R110, R109 ;  /* 0x0000006d6e6d7221 */ /* 0x000fe20000010000 */
[----:B------:R-:W-:Y:S01]  /*11970*/  FADD.FTZ R164, R107, R106 ;  /* 0x0000006a6ba47221 */ /* 0x000fe20000010000 */
[----:B----4-:R-:W-:Y:S02]  /*11980*/  F2FP.BF16.F32.PACK_AB R7, R105, R102 ;  /* 0x000000666907723e */ /* 0x010fe400000010ff */
[----:B------:R-:W-:-:S04]  /*11990*/  FADD.FTZ R102, R102, R109 ;  /* 0x0000006d66667221 */ /* 0x000fc80000010000 */
        /* <DEDUP_REMOVED lines=10> */
[C---:B--2---:R-:W-:Y:S08]  /*11a40*/  HMMA.16816.F32.BF16 R48, R4.reuse, R20, R48 ;  /* 0x000000140430723c */ /* 0x044ff00000041830 */
[C---:B------:R-:W-:Y:S08]  /*11a50*/  HMMA.16816.F32.BF16 R52, R4.reuse, R22, R52 ;  /* 0x000000160434723c */ /* 0x040ff00000041834 */
[C---:B---3--:R-:W-:Y:S08]  /*11a60*/  HMMA.16816.F32.BF16 R56, R4.reuse, R24, R56 ;  /* 0x000000180438723c */ /* 0x048ff00000041838 */
[C---:B------:R-:W-:Y:S08]  /*11a70*/  HMMA.16816.F32.BF16 R60, R4.reuse, R26, R60 ;  /* 0x0000001a043c723c */ /* 0x040ff0000004183c */
[C---:B----4-:R-:W-:Y:S08]  /*11a80*/  HMMA.16816.F32.BF16 R72, R4.reuse, R8, R72 ;  /* 0x000000080448723c */ /* 0x050ff00000041848 */
[C---:B------:R-:W-:Y:S08]  /*11a90*/  HMMA.16816.F32.BF16 R76, R4.reuse, R10, R76 ;  /* 0x0000000a044c723c */ /* 0x040ff0000004184c */
[C---:B-----5:R-:W-:Y:S08]  /*11aa0*/  HMMA.16816.F32.BF16 R80, R4.reuse, R16, R80 ;  /* 0x000000100450723c */ /* 0x060ff00000041850 */
[C---:B------:R-:W-:Y:S08]  /*11ab0*/  HMMA.16816.F32.BF16 R84, R4.reuse, R18, R84 ;  /* 0x000000120454723c */ /* 0x040ff00000041854 */
[C---:B-1----:R-:W-:Y:S08]  /*11ac0*/  HMMA.16816.F32.BF16 R92, R4.reuse, R12, R92 ;  /* 0x0000000c045c723c */ /* 0x042ff0000004185c */
[----:B------:R-:W-:Y:S01]  /*11ad0*/  HMMA.16816.F32.BF16 R88, R4, R14, R88 ;  /* 0x0000000e0458723c */ /* 0x000fe20000041858 */
[----:B------:R-:W-:-:S04]  /*11ae0*/  NOP ;  /* 0x0000000000007918 */ /* 0x000fc80000000000 */
[----:B------:R-:W-:-:S15]  /*11af0*/  @P5 BRA `(.L_x_6651) ;  /* 0x0000000000045947 */ /* 0x000fde0003800000 */
.L_x_6645:
[----:B------:R-:W-:-:S07]  /*11b00*/  IADD3 R161, PT, PT, R103, -0x1, RZ ;  /* 0xffffffff67a17810 */ /* 0x000fce0007ffe0ff */
.L_x_6651:
        /* <DEDUP_REMOVED lines=14> */
[----:B------:R-:W-:-:S04]  /*11bf0*/  @!P3 IADD3 R160, P0, PT, RZ, -R160, RZ ;  /* 0x800000a0ffa0b210 */ /* 0x000fc80007f1e0ff */
[----:B------:R-:W-:Y:S01]  /*11c00*/  P2R R163, PR, RZ, 0x1 ;  /* 0x00000001ffa37803 */ /* 0x000fe20000000000 */
[----:B-1----:R-:W-:-:S12]  /*11c10*/  ULEA UR5, UR5, UR12, 0x18 ;  /* 0x0000000c05057291 */ /* 0x002fd8000f8ec0ff */
.L_x_6656:
[----:B------:R-:W-:Y:S01]  /*11c20*/  IMAD.MOV.U32 R8, RZ, RZ, R152 ;  /* 0x000000ffff087224 */ /* 0x000fe200078e0098 */
[----:B------:R-:W-:Y:S01]  /*11c30*/  ISETP.NE.AND P0, PT, R163, RZ, PT ;  /* 0x000000ffa300720c */ /* 0x000fe20003f05270 */
[----:B------:R-:W1:Y:S01]  /*11c40*/  @!P3 LDC R2, c[0x0][0x3c0] ;  /* 0x0000f000ff02bb82 */ /* 0x000e620000000800 */
[----:B------:R-:W-:Y:S07]  /*11c50*/  DEPBAR.LE SB0, 0x0 ;  /* 0x000080000000791a */ /* 0x000fee0000000000 */
[----:B------:R-:W-:Y:S01]  /*11c60*/  BAR.SYNC.DEFER_BLOCKING 0x0 ;  /* 0x0000000000007b1d */ /* 0x000fe20000010000 */
[----:B------:R-:W-:Y:S02]  /*11c70*/  IMAD.SHL.U32 R4, R154, 0x8, RZ ;  /* 0x000000089a047824 */ /* 0x000fe400078e00ff */
[----:B------:R-:W-:Y:S02]  /*11c80*/  IMAD.MOV.U32 R6, RZ, RZ, R153 ;  /* 0x000000ffff067224 */ /* 0x000fe400078e0099 */
[----:B-1----:R-:W-:Y:S04]  /*11c90*/  @!P3 IMAD.SHL.U32 R3, R2, 0x40, RZ ;  /* 0x000000400203b824 */ /* 0x002fe800078e00ff */
[----:B------:R-:W-:Y:S01]  /*11ca0*/  @!P3 IMAD.X R3, RZ, RZ, ~R3, P0 ;  /* 0x000000ffff03b224 */ /* 0x000fe200000e0e03 */
[----:B------:R-:W1:Y:S04]  /*11cb0*/  LDC R5, c[0x0][0x3c4] ;  /* 0x0000f100ff057b82 */ /* 0x000e680000000800 */
[----:B------:R-:W-:Y:S04]  /*11cc0*/  @!P3 SHF.R.S64 R7, R160, 0x1f, R3 ;  /* 0x0000001fa007b819 */ /* 0x000fe80000001003 */
[----:B------:R-:W-:Y:S02]  /*11cd0*/  @!P3 IADD3 R152, P0, PT, R152, R7, RZ ;  /* 0x000000079898b210 */ /* 0x000fe40007f1e0ff */
[----:B------:R-:W-:Y:S02]  /*11ce0*/  LOP3.LUT R7, R4, 0x1f8, RZ, 0xc0, !PT ;  /* 0x000001f804077812 */ /* 0x000fe400078ec0ff */
        /* <DEDUP_REMOVED lines=63> */
.L_x_6653:
[----:B------:R-:W-:Y:S01]  /*120e0*/  LOP3.LUT R7, R7, 0x38, R154, 0x78, !PT ;  /* 0x0000003807077812 */ /* 0x000fe200078e789a */
[C---:B------:R-:W-:Y:S01]  /*120f0*/  IMAD.SHL.U32 R9, R2.reuse, 0x20, RZ ;  /* 0x0000002002097824 */ /* 0x040fe200078e00ff */
[----:B-1----:R-:W-:Y:S01]  /*12100*/  SHF.L.U64.HI R5, R2, 0x5, R5 ;  /* 0x0000000502057819 */ /* 0x002fe20000010205 */
[----:B------:R-:W-:Y:S01]  /*12110*/  VIADD R161, R161, 0xffffffff ;  /* 0xffffffffa1a17836 */ /* 0x000fe20000000000 */
[----:B------:R-:W-:Y:S02]  /*12120*/  LOP3.LUT R4, R7, 0x1e00, R4, 0xf8, !PT ;  /* 0x00001e0007047812 */ /* 0x000fe400078ef804 */
[----:B------:R-:W-:Y:S02]  /*12130*/  IADD3 R6, P0, PT, R9, R152, RZ ;  /* 0x0000009809067210 */ /* 0x000fe40007f1e0ff */
[----:B------:R-:W-:Y:S02]  /*12140*/  LEA R3, R4, UR5, 0x1 ;  /* 0x0000000504037c11 */ /* 0x000fe4000f8e08ff */
[-C--:B------:R-:W-:Y:S01]  /*12150*/  IADD3 R12, P1, PT, R6, R9.reuse, RZ ;  /* 0x00000009060c7210 */ /* 0x080fe20007f3e0ff */
[----:B------:R-:W-:Y:S02]  /*12160*/  IMAD.X R7, R5, 0x1, R153, P0 ;  /* 0x0000000105077824 */ /* 0x000fe400000e0699 */
[----:B------:R-:W-:Y:S01]  /*12170*/  @!PT LDS RZ, [RZ] ;  /* 0x00000000fffff984 */ /* 0x000fe20000000800 */
[----:B------:R-:W-:Y:S01]  /*12180*/  @!PT LDS RZ, [RZ] ;  /* 0x00000000fffff984 */ /* 0x000fe20000000800 */
[----:B------:R-:W-:Y:S01]  /*12190*/  @!PT LDS RZ, [RZ] ;  /* 0x00000000fffff984 */ /* 0x000fe20000000800 */
[----:B------:R-:W-:Y:S01]  /*121a0*/  LDGSTS.E.BYPASS.LTC128B.128 [R3+0x8000], desc[UR6][R152.64] ;  /* 0x0800000098037fae */ /* 0x000fe2000b981a06 */
[----:B------:R-:W-:Y:S01]  /*121b0*/  IADD3 R4, P0, PT, R12, R9, RZ ;  /* 0x000000090c047210 */ /* 0x000fe20007f1e0ff */
[--C-:B------:R-:W-:Y:S02]  /*121c0*/  IMAD.X R13, R7, 0x1, R5.reuse, P1 ;  /* 0x00000001070d7824 */ /* 0x100fe400008e0605 */
[----:B------:R-:W-:Y:S02]  /*121d0*/  LDGSTS.E.BYPASS.LTC128B.128 [R3+0xa000], desc[UR6][R152.64+0x80] ;  /* 0x0a00008098037fae */ /* 0x000fe4000b981a06 */
[----:B------:R-:W-:Y:S01]  /*121e0*/  IMAD.X R5, R13, 0x1, R5, P0 ;  /* 0x000000010d057824 */ /* 0x000fe200000e0605 */
[----:B------:R-:W-:Y:S01]  /*121f0*/  ISETP.GT.AND P0, PT, R161, R148, PT ;  /* 0x00000094a100720c */ /* 0x000fe20003f04270 */
[----:B------:R-:W-:Y:S04]  /*12200*/  LDGSTS.E.BYPASS.LTC128B.128 [R3+0x8800], desc[UR6][R6.64] ;  /* 0x0880000006037fae */ /* 0x000fe8000b981a06 */
[----:B------:R-:W-:Y:S04]  /*12210*/  LDGSTS.E.BYPASS.LTC128B.128 [R3+0xa800], desc[UR6][R6.64+0x80] ;  /* 0x0a80008006037fae */ /* 0x000fe8000b981a06 */
[----:B------:R-:W-:Y:S04]  /*12220*/  LDGSTS.E.BYPASS.LTC128B.128 [R3+0x9000], desc[UR6][R12.64] ;  /* 0x090000000c037fae */ /* 0x000fe8000b981a06 */
[----:B------:R-:W-:Y:S04]  /*12230*/  LDGSTS.E.BYPASS.LTC128B.128 [R3+0xb000], desc[UR6][R12.64+0x80] ;  /* 0x0b0000800c037fae */ /* 0x000fe8000b981a06 */
[----:B------:R-:W-:Y:S04]  /*12240*/  LDGSTS.E.BYPASS.LTC128B.128 [R3+0x9800], desc[UR6][R4.64] ;  /* 0x0980000004037fae */ /* 0x000fe8000b981a06 */
[----:B------:R1:W-:Y:S04]  /*12250*/  LDGSTS.E.BYPASS.LTC128B.128 [R3+0xb800], desc[UR6][R4.64+0x80] ;  /* 0x0b80008004037fae */ /* 0x0003e8000b981a06 */
[----:B------:R-:W-:Y:S04]  /*12260*/  LDSM.16.M88.4 R32, [R147] ;  /* 0x000000009320783b */ /* 0x000fe80000000200 */
[----:B------:R-:W1:Y:S04]  /*12270*/  LDSM.16.M88.4 R8, [R146+0x4000] ;  /* 0x004000009208783b */ /* 0x000e680000000200 */
[----:B------:R-:W5:Y:S04]  /*12280*/  LDSM.16.M88.4 R16, [R146+0x4800] ;  /* 0x004800009210783b */ /* 0x000f680000000200 */
[----:B------:R-:W2:Y:S04]  /*12290*/  LDSM.16.M88.4 R24, [R146+0x5000] ;  /* 0x005000009218783b */ /* 0x000ea80000000200 */
[----:B------:R-:W0:Y:S04]  /*122a0*/  LDGDEPBAR ;  /* 0x00000000000079af */ /* 0x000e280000000000 */
[----:B------:R-:W3:Y:S04]  /*122b0*/  LDSM.16.M88.4 R104, [R146+0x5800] ;  /* 0x005800009268783b */ /* 0x000ee80000000200 */
[----:B------:R-:W-:Y:S04]  /*122c0*/  LDSM.16.M88.4 R108, [R145] ;  /* 0x00000000916c783b */ /* 0x000fe80000000200 */
[----:B------:R-:W4:Y:S04]  /*122d0*/  LDSM.16.M88.4 R112, [R141+0x4000] ;  /* 0x004000008d70783b */ /* 0x000f280000000200 */
[----:B------:R-:W4:Y:S04]  /*122e0*/  LDSM.16.M88.4 R116, [R141+0x4800] ;  /* 0x004800008d74783b */ /* 0x000f280000000200 */
[----:B------:R-:W4:Y:S04]  /*122f0*/  LDSM.16.M88.4 R120, [R141+0x5000] ;  /* 0x005000008d78783b */ /* 0x000f280000000200 */
[----:B------:R-:W4:Y:S01]  /*12300*/  LDSM.16.M88.4 R124, [R141+0x5800] ;  /* 0x005800008d7c783b */ /* 0x000f220000000200 */
[C---:B-1----:R-:W-:Y:S03]  /*12310*/  HMMA.16816.F32.BF16 R4, R32.reuse, R8, RZ ;  /* 0x000000082004723c */ /* 0x042fe600000418ff */
[----:B------:R-:W-:Y:S04]  /*12320*/  LDSM.16.M88.4 R128, [R140+0x4000] ;  /* 0x004000008c80783b */ /* 0x000fe80000000200 */
[----:B------:R-:W-:Y:S01]  /*12330*/  LDSM.16.M88.4 R132, [R140+0x4800] ;  /* 0x004800008c84783b */ /* 0x000fe20000000200 */
[C---:B------:R-:W-:Y:S08]  /*12340*/  HMMA.16816.F32.BF16 R8, R32.reuse, R10, RZ ;  /* 0x0000000a2008723c */ /* 0x040ff000000418ff */
[C---:B-----5:R-:W-:Y:S08]  /*12350*/  HMMA.16816.F32.BF16 R12, R32.reuse, R16, RZ ;  /* 0x00000010200c723c */ /* 0x060ff000000418ff */
[C---:B------:R-:W-:Y:S08]  /*12360*/  HMMA.16816.F32.BF16 R16, R32.reuse, R18, RZ ;  /* 0x000000122010723c */ /* 0x040ff000000418ff */
[C---:B--2---:R-:W-:Y:S08]  /*12370*/  HMMA.16816.F32.BF16 R20, R32.reuse, R24, RZ ;  /* 0x000000182014723c */ /* 0x044ff000000418ff */
[C---:B------:R-:W-:Y:S08]  /*12380*/  HMMA.16816.F32.BF16 R24, R32.reuse, R26, RZ ;  /* 0x0000001a2018723c */ /* 0x040ff000000418ff */
[C---:B---3--:R-:W-:Y:S08]  /*12390*/  HMMA.16816.F32.BF16 R28, R32.reuse, R104, RZ ;  /* 0x00000068201c723c */ /* 0x048ff000000418ff */
[----:B------:R-:W-:Y:S01]  /*123a0*/  HMMA.16816.F32.BF16 R32, R32, R106, RZ ;  /* 0x0000006a2020723c */ /* 0x000fe200000418ff */
[----:B------:R-:W1:Y:S07]  /*123b0*/  LDSM.16.M88.4 R104, [R144] ;  /* 0x000000009068783b */ /* 0x000e6e0000000200 */
[C---:B----4-:R-:W-:Y:S08]  /*123c0*/  HMMA.16816.F32.BF16 R4, R108.reuse, R112, R4 ;  /* 0x000000706c04723c */ /* 0x050ff00000041804 */
[C---:B------:R-:W-:Y:S01]  /*123d0*/  HMMA.16816.F32.BF16 R8, R108.reuse, R114, R8 ;  /* 0x000000726c08723c */ /* 0x040fe20000041808 */
[----:B------:R-:W2:Y:S07]  /*123e0*/  LDSM.16.M88.4 R112, [R140+0x5000] ;  /* 0x005000008c70783b */ /* 0x000eae0000000200 */
        /* <DEDUP_REMOVED lines=9> */
[----:B------:R-:W4:Y:S03]  /*12480*/  LDSM.16.M88.4 R124, [R139+0x4800] ;  /* 0x004800008b7c783b */ /* 0x000f260000000200 */
        /* <DEDUP_REMOVED lines=8> */
[----:B------:R-:W-:Y:S07]  /*12510*/  LDSM.16.M88.4 R112, [R146+0x6000] ;  /* 0x006000009270783b */ /* 0x000fee0000000200 */
[C---:B---3--:R-:W-:Y:S08]  /*12520*/  HMMA.16816.F32.BF16 R28, R104.reuse, R108, R28 ;  /* 0x0000006c681c723c */ /* 0x048ff0000004181c */
[----:B------:R-:W-:Y:S01]  /*12530*/  HMMA.16816.F32.BF16 R32, R104, R110, R32 ;  /* 0x0000006e6820723c */ /* 0x000fe20000041820 */
[----:B------:R-:W2:Y:S04]  /*12540*/  LDSM.16.M88.4 R104, [R139+0x5800] ;  /* 0x005800008b68783b */ /* 0x000ea80000000200 */
[----:B------:R-:W3:Y:S03]  /*12550*/  LDSM.16.M88.4 R108, [R147+0x2000] ;  /* 0x00200000936c783b */ /* 0x000ee60000000200 */
        /* <DEDUP_REMOVED lines=8> */
[----:B------:R-:W-:Y:S07]  /*125e0*/  LDSM.16.M88.4 R128, [R140+0x6000] ;  /* 0x006000008c80783b */ /* 0x000fee0000000200 */
[C---:B--2---:R-:W-:Y:S08]  /*125f0*/  HMMA.16816.F32.BF16 R28, R116.reuse, R104, R28 ;  /* 0x00000068741c723c */ /* 0x044ff0000004181c */
[----:B------:R-:W-:Y:S01]  /*12600*/  HMMA.16816.F32.BF16 R32, R116, R106, R32 ;  /* 0x0000006a7420723c */ /* 0x000fe20000041820 */
[----:B------:R-:W-:Y:S04]  /*12610*/  LDSM.16.M88.4 R104, [R145+0x2000] ;  /* 0x002000009168783b */ /* 0x000fe80000000200 */
[----:B------:R-:W-:Y:S03]  /*12620*/  LDSM.16.M88.4 R116, [R141+0x6800] ;  /* 0x006800008d74783b */ /* 0x000fe60000000200 */
[C---:B---3--:R-:W-:Y:S08]  /*12630*/  HMMA.16816.F32.BF16 R4, R108.reuse, R112, R4 ;  /* 0x000000706c04723c */ /* 0x048ff00000041804 */
[C---:B------:R-:W-:Y:S01]  /*12640*/  HMMA.16816.F32.BF16 R8, R108.reuse, R114, R8 ;  /* 0x000000726c08723c */ /* 0x040fe20000041808 */
[----:B------:R-:W1:Y:S07]  /*12650*/  LDSM.16.M88.4 R112, [R141+0x6000] ;  /* 0x006000008d70783b */ /* 0x000e6e0000000200 */
[C---:B------:R-:W-:Y:S08]  /*12660*/  HMMA.16816.F32.BF16 R12, R108.reuse, R132, R12 ;  /* 0x000000846c0c723c */ /* 0x040ff0000004180c */
[C---:B------:R-:W-:Y:S01]  /*12670*/  HMMA.16816.F32.BF16 R16, R108.reuse, R134, R16 ;  /* 0x000000866c10723c */ /* 0x040fe20000041810 */
[----:B------:R-:W-:Y:S07]  /*12680*/  LDSM.16.M88.4 R132, [R140+0x6800] ;  /* 0x006800008c84783b */ /* 0x000fee0000000200 */
[C---:B-----5:R-:W-:Y:S08]  /*12690*/  HMMA.16816.F32.BF16 R20, R108.reuse, R120, R20 ;  /* 0x000000786c14723c */ /* 0x060ff00000041814 */
        /* <DEDUP_REMOVED lines=14> */
[----:B------:R-:W-:Y:S07]  /*12780*/  LDSM.16.M88.4 R120, [R139+0x6800] ;  /* 0x006800008b78783b */ /* 0x000fee0000000200 */
[C---:B---3--:R-:W-:Y:S08]  /*12790*/  HMMA.16816.F32.BF16 R28, R104.reuse, R108, R28 ;  /* 0x0000006c681c723c */ /* 0x048ff0000004181c */
[----:B------:R-:W-:Y:S01]  /*127a0*/  HMMA.16816.F32.BF16 R32, R104, R110, R32 ;  /* 0x0000006e6820723c */ /* 0x000fe20000041820 */
[----:B------:R-:W-:Y:S04]  /*127b0*/  LDSM.16.M88.4 R104, [R143+0x2000] ;  /* 0x002000008f68783b */ /* 0x000fe80000000200 */
[----:B------:R-:W2:Y:S03]  /*127c0*/  LDSM.16.M88.4 R108, [R139+0x6000] ;  /* 0x006000008b6c783b */ /* 0x000ea60000000200 */
[C---:B----4-:R-:W-:Y:S08]  /*127d0*/  HMMA.16816.F32.BF16 R4, R124.reuse, R128, R4 ;  /* 0x000000807c04723c */ /* 0x050ff00000041804 */
[C---:B------:R-:W-:Y:S01]  /*127e0*/  HMMA.16816.F32.BF16 R8, R124.reuse, R130, R8 ;  /* 0x000000827c08723c */ /* 0x040fe20000041808 */
[----:B------:R-:W3:Y:S07]  /*127f0*/  LDSM.16.M88.4 R128, [R139+0x7000] ;  /* 0x007000008b80783b */ /* 0x000eee0000000200 */
[C---:B------:R-:W-:Y:S08]  /*12800*/  HMMA.16816.F32.BF16 R12, R124.reuse, R132, R12 ;  /* 0x000000847c0c723c */ /* 0x040ff0000004180c */
[C---:B------:R-:W-:Y:S01]  /*12810*/  HMMA.16816.F32.BF16 R16, R124.reuse, R134, R16 ;  /* 0x000000867c10723c */ /* 0x040fe20000041810 */
[----:B------:R-:W4:Y:S01]  /*12820*/  LDSM.16.M88.4 R132, [R139+0x7800] ;  /* 0x007800008b84783b */ /* 0x000f220000000200 */
[----:B------:R-:W-:Y:S04]  /*12830*/  DEPBAR.LE SB0, 0x0 ;  /* 0x000080000000791a */ /* 0x000fe80000000000 */
[----:B------:R-:W-:Y:S02]  /*12840*/  BAR.SYNC.DEFER_BLOCKING 0x0 ;  /* 0x0000000000007b1d */ /* 0x000fe40000010000 */
        /* <DEDUP_REMOVED lines=30> */
[----:B------:R-:W1:Y:S02]  /*12a30*/  I2F.RP R108, R100 ;  /* 0x00000064006c7306 */ /* 0x000e640000209400 */
[----:B------:R-:W-:Y:S08]  /*12a40*/  ISETP.GE.AND P2, PT, R103, RZ, PT ;  /* 0x000000ff6700720c */ /* 0x000ff00003f46270 */
        /* <DEDUP_REMOVED lines=54> */
.L_x_6655:
        /* <DEDUP_REMOVED lines=21> */
.L_x_6654:
        /* <DEDUP_REMOVED lines=22> */
[----:B------:R-:W2:Y:S01]  /*13060*/  SHFL.BFLY PT, R3, R106, 0x2, 0x1f ;  /* 0x0c401f006a037f89 */ /* 0x000ea200000e0000 */
        /* <DEDUP_REMOVED lines=35> */
[----:B------:R-:W-:Y:S01]  /*132a0*/  FFMA.FTZ R169, R16, UR4, -R133 ;  /* 0x0000000410a97c23 */ /* 0x000fe20008010885 */
[----:B------:R-:W-:Y:S08]  /*132b0*/  FFMA.FTZ R167, R19, UR4, -R132 ;  /* 0x0000000413a77c23 */ /* 0x000ff00008010884 */
        /* <DEDUP_REMOVED lines=34> */
[----:B------:R3:W-:Y:S01]  /*134e0*/  MUFU.EX2 R5, R120 ;  /* 0x0000007800057308 */ /* 0x0007e20000000800 */
[----:B------:R-:W-:Y:S01]  /*134f0*/  LDSM.16.MT88.4 R92, [R137+0x8800] ;  /* 0x00880000895c783b */ /* 0x000fe20000004200 */
        /* <DEDUP_REMOVED lines=9> */
[----:B------:R-:W-:Y:S01]  /*13590*/  MUFU.EX2 R134, R134 ;  /* 0x0000008600867308 */ /* 0x000fe20000000800 */
[----:B---3--:R-:W-:Y:S03]  /*135a0*/  LDSM.16.MT88.4 R120, [R142+0xa800] ;  /* 0x00a800008e78783b */ /* 0x008fe60000004200 */
[----:B------:R-:W-:Y:S01]  /*135b0*/  FMUL.FTZ R59, R0, R59 ;  /* 0x0000003b003b7220 */ /* 0x000fe20000410000 */
[C---:B------:R-:W-:Y:S01]  /*135c0*/  FMUL.FTZ R60, R2.reuse, R60 ;  /* 0x0000003c023c7220 */ /* 0x040fe20000410000 */
[----:B------:R-:W-:Y:S01]  /*135d0*/  FMUL.FTZ R61, R2, R61 ;  /* 0x0000003d023d7220 */ /* 0x000fe20000410000 */
[C---:B------:R-:W-:Y:S03]  /*135e0*/  HMMA.16816.F32.BF16 R36, R96.reuse, R106, R36 ;  /* 0x0000006a6024723c */ /* 0x040fe60000041824 */
[----:B------:R-:W1:Y:S01]  /*135f0*/  MUFU.EX2 R135, R135 ;  /* 0x0000008700877308 */ /* 0x000e620000000800 */
[C---:B------:R-:W-:Y:S01]  /*13600*/  FMUL.FTZ R62, R0.reuse, R62 ;  /* 0x0000003e003e7220 */ /* 0x040fe20000410000 */
[----:B------:R-:W2:Y:S01]  /*13610*/  LDSM.16.MT88.4 R104, [R136+0x8000] ;  /* 0x008000008868783b */ /* 0x000ea20000004200 */
[----:B------:R-:W-:Y:S01]  /*13620*/  FMUL.FTZ R63, R0, R63 ;  /* 0x0000003f003f7220 */ /* 0x000fe20000410000 */
[C---:B------:R-:W-:Y:S01]  /*13630*/  FMUL.FTZ R64, R2.reuse, R64 ;  /* 0x0000004002407220 */ /* 0x040fe20000410000 */
[----:B------:R-:W-:Y:S01]  /*13640*/  FMUL.FTZ R65, R2, R65 ;  /* 0x0000004102417220 */ /* 0x000fe20000410000 */
[C---:B------:R-:W-:Y:S04]  /*13650*/  HMMA.16816.F32.BF16 R40, R96.reuse, R108, R40 ;  /* 0x0000006c6028723c */ /* 0x040fe80000041828 */
[----:B------:R-:W3:Y:S01]  /*13660*/  MUFU.EX2 R151, R151 ;  /* 0x0000009700977308 */ /* 0x000ee20000000800 */
[C---:B------:R-:W-:Y:S01]  /*13670*/  FMUL.FTZ R66, R0.reuse, R66 ;  /* 0x0000004200427220 */ /* 0x040fe20000410000 */
[----:B------:R-:W-:Y:S01]  /*13680*/  FMUL.FTZ R67, R0, R67 ;  /* 0x0000004300437220 */ /* 0x000fe20000410000 */
[C---:B------:R-:W-:Y:S01]  /*13690*/  FMUL.FTZ R68, R2.reuse, R68 ;  /* 0x0000004402447220 */ /* 0x040fe20000410000 */
[----:B------:R-:W-:Y:S01]  /*136a0*/  FMUL.FTZ R69, R2, R69 ;  /* 0x0000004502457220 */ /* 0x000fe20000410000 */
[C---:B------:R-:W-:Y:S01]  /*136b0*/  FMUL.FTZ R70, R0.reuse, R70 ;  /* 0x0000004600467220 */ /* 0x040fe20000410000 */
[C---:B------:R-:W-:Y:S01]  /*136c0*/  HMMA.16816.F32.BF16 R44, R96.reuse, R110, R44 ;  /* 0x0000006e602c723c */ /* 0x040fe2000004182c */
[----:B------:R-:W4:Y:S03]  /*136d0*/  LDSM.16.MT88.4 R108, [R142+0xa000] ;  /* 0x00a000008e6c783b */ /* 0x000f260000004200 */
[----:B------:R-:W-:Y:S01]  /*136e0*/  MUFU.EX2 R4, R169 ;  /* 0x000000a900047308 */ /* 0x000fe20000000800 */
[----:B------:R-:W-:Y:S01]  /*136f0*/  FMUL.FTZ R71, R0, R71 ;  /* 0x0000004700477220 */ /* 0x000fe20000410000 */
[C---:B------:R-:W-:Y:S01]  /*13700*/  FMUL.FTZ R72, R2.reuse, R72 ;  /* 0x0000004802487220 */ /* 0x040fe20000410000 */
[----:B------:R-:W-:Y:S01]  /*13710*/  FMUL.FTZ R73, R2, R73 ;  /* 0x0000004902497220 */ /* 0x000fe20000410000 */
[C---:B------:R-:W-:Y:S01]  /*13720*/  FMUL.FTZ R74, R0.reuse, R74 ;  /* 0x0000004a004a7220 */ /* 0x040fe20000410000 */
[----:B------:R-:W-:Y:S01]  /*13730*/  FMUL.FTZ R75, R0, R75 ;  /* 0x0000004b004b7220 */ /* 0x000fe20000410000 */
[C---:B------:R-:W-:Y:S04]  /*13740*/  HMMA.16816.F32.BF16 R48, R96.reuse, R112, R48 ;  /* 0x000000706030723c */ /* 0x040fe80000041830 */
[----:B------:R-:W5:Y:S01]  /*13750*/  MUFU.EX2 R166, R166 ;  /* 0x000000a600a67308 */ /* 0x000f620000000800 */
        /* <DEDUP_REMOVED lines=13> */
[C---:B------:R-:W-:Y:S01]  /*13830*/  FMUL.FTZ R86, R0.reuse, R86 ;  /* 0x0000005600567220 */ /* 0x040fe20000410000 */
[----:B------:R-:W-:Y:S03]  /*13840*/  FMUL.FTZ R87, R0, R87 ;  /* 0x0000005700577220 */ /* 0x000fe60000410000 */
[----:B------:R-:W4:Y:S01]  /*13850*/  MUFU.EX2 R101, R167 ;  /* 0x000000a700657308 */ /* 0x000f220000000800 */
[C---:B------:R-:W-:Y:S01]  /*13860*/  FMUL.FTZ R16, R2.reuse, R88 ;  /* 0x0000005802107220 */ /* 0x040fe20000410000 */
[C---:B--2---:R-:W-:Y:S03]  /*13870*/  HMMA.16816.F32.BF16 R56, R96.reuse, R104, R56 ;  /* 0x000000686038723c */ /* 0x044fe60000041838 */
[----:B-1----:R-:W-:Y:S01]  /*13880*/  F2FP.BF16.F32.PACK_AB R88, R135, R134 ;  /* 0x000000868758723e */ /* 0x002fe200000010ff */
[----:B------:R-:W-:Y:S01]  /*13890*/  FMUL.FTZ R17, R2, R89 ;  /* 0x0000005902117220 */ /* 0x000fe20000410000 */
[----:B---3--:R-:W-:Y:S01]  /*138a0*/  F2FP.BF16.F32.PACK_AB R89, R151, R5 ;  /* 0x000000059759723e */ /* 0x008fe200000010ff */
[----:B------:R-:W-:Y:S01]  /*138b0*/  FMUL.FTZ R18, R0, R90 ;  /* 0x0000005a00127220 */ /* 0x000fe20000410000 */
[----:B-----5:R-:W-:Y:S01]  /*138c0*/  F2FP.BF16.F32.PACK_AB R90, R166, R4 ;  /* 0x00000004a65a723e */ /* 0x020fe200000010ff */
[C---:B------:R-:W-:Y:S01]  /*138d0*/  HMMA.16816.F32.BF16 R60, R96.reuse, R106, R60 ;  /* 0x0000006a603c723c */ /* 0x040fe2000004183c */
[----:B------:R-:W1:Y:S02]  /*138e0*/  LDSM.16.MT88.4 R104, [R137+0xa000] ;  /* 0x00a000008968783b */ /* 0x000e640000004200 */
[----:B------:R-:W-:Y:S01]  /*138f0*/  FMUL.FTZ R19, R0, R91 ;  /* 0x0000005b00137220 */ /* 0x000fe20000410000 */
[----:B----4-:R-:W-:Y:S01]  /*13900*/  F2FP.BF16.F32.PACK_AB R91, R101, R168 ;  /* 0x000000a8655b723e */ /* 0x010fe200000010ff */
[----:B------:R-:W-:Y:S01]  /*13910*/  FFMA.FTZ R103, R2, R164, R103 ;  /* 0x000000a402677223 */ /* 0x000fe20000010067 */
[----:B------:R-:W-:Y:S02]  /*13920*/  FFMA.FTZ R131, R0, R165, R131 ;  /* 0x000000a500837223 */ /* 0x000fe40000010083 */
[C---:B------:R-:W-:Y:S03]  /*13930*/  HMMA.16816.F32.BF16 R64, R96.reuse, R108, R64 ;  /* 0x0000006c6040723c */ /* 0x040fe60000041840 */
        /* <DEDUP_REMOVED lines=18> */
[C---:B-1----:R-:W-:Y:S03]  /*13a60*/  HMMA.16816.F32.BF16 R80, R96.reuse, R104, R80 ;  /* 0x000000686050723c */ /* 0x042fe60000041850 */
[----:B------:R-:W-:Y:S01]  /*13a70*/  FADD.FTZ R168, R101, R168 ;  /* 0x000000a865a87221 */ /* 0x000fe20000010000 */
[----:B------:R-:W-:Y:S04]  /*13a80*/  MOV R101, R100 ;  /* 0x0000006400657202 */ /* 0x000fe80000000f00 */
[C---:B------:R-:W-:Y:S01]  /*13a90*/  HMMA.16816.F32.BF16 R84, R96.reuse, R106, R84 ;  /* 0x0000006a6054723c */ /* 0x040fe20000041854 */
[----:B------:R-:W1:Y:S07]  /*13aa0*/  LDSM.16.MT88.4 R104, [R142+0x8800] ;  /* 0x008800008e68783b */ /* 0x000e6e0000004200 */
[C---:B--2---:R-:W-:Y:S08]  /*13ab0*/  HMMA.16816.F32.BF16 R12, R96.reuse, R108, R12 ;  /* 0x0000006c600c723c */ /* 0x044ff0000004180c */
        /* <DEDUP_REMOVED lines=36> */
[C---:B--2---:R-:W-:Y:S08]  /*13d00*/  HMMA.16816.F32.BF16 R80, R88.reuse, R96, R80 ;  /* 0x000000605850723c */ /* 0x044ff00000041850 */
[----:B------:R-:W2:Y:S01]  /*13d10*/  MUFU.EX2 R126, R126 ;  /* 0x0000007e007e7308 */ /* 0x000ea20000000800 */
[----:B------:R-:W-:Y:S09]  /*13d20*/  FADD.FTZ R0, R121, R0 ;  /* 0x0000000079007221 */ /* 0x000ff20000010000 */
[----:B------:R-:W4:Y:S01]  /*13d30*/  MUFU.EX2 R127, R127 ;  /* 0x0000007f007f7308 */ /* 0x000f220000000800 */
[----:B-----5:R-:W-:Y:S01]  /*13d40*/  FADD.FTZ R7, R123, R0 ;  /* 0x000000007b077221 */ /* 0x020fe20000010000 */
[C---:B------:R-:W-:Y:S01]  /*13d50*/  HMMA.16816.F32.BF16 R84, R88.reuse, R98, R84 ;  /* 0x000000625854723c */ /* 0x040fe20000041854 */
[----:B------:R-:W5:Y:S02]  /*13d60*/  LDSM.16.MT88.4 R96, [R138+0x9000] ;  /* 0x009000008a60783b */ /* 0x000f640000004200 */
[----:B---3--:R-:W-:Y:S01]  /*13d70*/  F2FP.BF16.F32.PACK_AB R21, R122, R125 ;  /* 0x0000007d7a15723e */ /* 0x008fe200000010ff */
[----:B------:R-:W-:Y:S04]  /*13d80*/  FADD.FTZ R125, R125, R168 ;  /* 0x000000a87d7d7221 */ /* 0x000fe80000010000 */
[C---:B-1----:R-:W-:Y:S03]  /*13d90*/  HMMA.16816.F32.BF16 R12, R88.reuse, R92, R12 ;  /* 0x0000005c580c723c */ /* 0x042fe6000004180c */
[----:B--2---:R-:W-:Y:S01]  /*13da0*/  F2FP.BF16.F32.PACK_AB R22, R126, R123 ;  /* 0x0000007b7e16723e */ /* 0x004fe200000010ff */
        /* <DEDUP_REMOVED lines=79> */
.L_x_6652:
[----:B------:R-:W1:Y:S01]  /*142a0*/  SHFL.BFLY PT, R5, R164, 0x2, 0x1f ;  /* 0x0c401f00a4057f89 */ /* 0x000e6200000e0000 */
[C---:B------:R-:W-:Y:S01]  /*142b0*/  SHF.L.U32 R101, R154.reuse, 0x4, RZ ;  /* 0x000000049a657819 */ /* 0x040fe200000006ff */
[----:B------:R-:W2:Y:S01]  /*142c0*/  S2UR UR9, SR_CTAID.Y ;  /* 0x00000000000979c3 */ /* 0x000ea20000002600 */
[C---:B------:R-:W-:Y:S01]  /*142d0*/  SHF.L.U32 R7, R154.reuse, 0x1, RZ ;  /* 0x000000019a077819 */ /* 0x040fe200000006ff */
[----:B------:R-:W3:Y:S01]  /*142e0*/  SHFL.BFLY PT, R0, R165, 0x2, 0x1f ;  /* 0x0c401f00a5007f89 */ /* 0x000ee200000e0000 */
[----:B------:R-:W-:Y:S01]  /*142f0*/  SHF.L.U32 R12, R154, 0x5, RZ ;  /* 0x000000059a0c7819 */ /* 0x000fe200000006ff */
[----:B------:R-:W4:Y:S01]  /*14300*/  LDCU UR4, c[0x0][0x44c] ;  /* 0x00008980ff0477ac */ /* 0x000f220008000800 */
[----:B------:R-:W-:Y:S01]  /*14310*/  LOP3.LUT R11, R7, 0x6, RZ, 0xc0, !PT ;  /* 0x00000006070b7812 */ /* 0x000fe200078ec0ff */
[----:B------:R-:W-:Y:S02]  /*14320*/  BSSY.RECONVERGENT B0, `(.L_x_6657) ;  /* 0x00000bb000007945 */ /* 0x000fe40003800200 */
[----:B------:R-:W5:Y:S01]  /*14330*/  S2UR UR8, SR_CTAID.Z ;  /* 0x00000000000879c3 */ /* 0x000f620000002700 */
[----:B------:R-:W-:-:S02]  /*14340*/  LOP3.LUT R12, R11, 0x7c00, R12, 0xf8, !PT ;  /* 0x00007c000b0c7812 */ /* 0x000fc400078ef80c */
[----:B------:R-:W-:-:S05]  /*14350*/  MOV R11, 0x20 ;  /* 0x00000020000b7802 */ /* 0x000fca0000000f00 */
[----:B------:R-:W5:Y:S01]  /*14360*/  LDC R15, c[0x0][0x3e0] ;  /* 0x0000f800ff0f7b82 */ /* 0x000f620000000800 */
[----:B-1----:R-:W-:Y:S01]  /*14370*/  FADD.FTZ R2, R5, R164 ;  /* 0x000000a405027221 */ /* 0x002fe20000010000 */
[----:B---3--:R-:W-:-:S04]  /*14380*/  FADD.FTZ R9, R0, R165 ;  /* 0x000000a500097221 */ /* 0x008fc80000010000 */
[----:B------:R-:W1:Y:S01]  /*14390*/  SHFL.BFLY PT, R5, R2, 0x1, 0x1f ;  /* 0x0c201f0002057f89 */ /* 0x000e6200000e0000 */
[----:B------:R-:W-:-:S03]  /*143a0*/  SHF.L.U32 R0, R154, 0x2, RZ ;  /* 0x000000029a007819 */ /* 0x000fc600000006ff */
[----:B------:R-:W3:Y:S01]  /*143b0*/  SHFL.BFLY PT, R4, R9, 0x1, 0x1f ;  /* 0x0c201f0009047f89 */ /* 0x000ee200000e0000 */
[----:B------:R-:W-:Y:S01]  /*143c0*/  LOP3.LUT R10, R0, 0x1f8, RZ, 0xc0, !PT ;  /* 0x000001f8000a7812 */ /* 0x000fe200078ec0ff */
[----:B-1----:R-:W-:Y:S01]  /*143d0*/  FADD.FTZ R5, R2, R5 ;  /* 0x0000000502057221 */ /* 0x002fe20000010000 */
[C---:B------:R-:W-:Y:S02]  /*143e0*/  LOP3.LUT R2, R101.reuse, 0x1c0, RZ, 0xc0, !PT ;  /* 0x000001c065027812 */ /* 0x040fe400078ec0ff */
[----:B------:R-:W-:Y:S01]  /*143f0*/  LOP3.LUT R101, R101, 0x10, RZ, 0xc0, !PT ;  /* 0x0000001065657812 */ /* 0x000fe200078ec0ff */
[----:B------:R-:W1:Y:S01]  /*14400*/  MUFU.RCP R8, R5 ;  /* 0x0000000500087308 */ /* 0x000e620000001000 */
[----:B---3--:R-:W-:Y:S01]  /*14410*/  FADD.FTZ R4, R9, R4 ;  /* 0x0000000409047221 */ /* 0x008fe20000010000 */
[----:B------:R-:W-:Y:S01]  /*14420*/  SHF.R.U32.HI R9, RZ, 0x1, R154 ;  /* 0x00000001ff097819 */ /* 0x000fe2000001169a */
[----:B------:R-:W-:Y:S01]  /*14430*/  BAR.SYNC.DEFER_BLOCKING 0x0 ;  /* 0x0000000000007b1d */ /* 0x000fe20000010000 */
[----:B------:R-:W-:-:S02]  /*14440*/  FSETP.NE.FTZ.AND P1, PT, R5, RZ, PT ;  /* 0x000000ff0500720b */ /* 0x000fc40003f35000 */
[----:B------:R-:W-:Y:S02]  /*14450*/  FSETP.NE.FTZ.AND P0, PT, R4, RZ, PT ;  /* 0x000000ff0400720b */ /* 0x000fe40003f15000 */
[----:B------:R-:W-:Y:S01]  /*14460*/  LOP3.LUT R7, R2, 0x38, R7, 0xf8, !PT ;  /* 0x0000003802077812 */ /* 0x000fe200078ef807 */
[----:B------:R-:W3:Y:S01]  /*14470*/  MUFU.RCP R6, R4 ;  /* 0x0000000400067308 */ /* 0x000ee20000001000 */
[----:B------:R-:W-:Y:S02]  /*14480*/  LOP3.LUT R10, R10, 0x38, R9, 0x78, !PT ;  /* 0x000000380a0a7812 */ /* 0x000fe400078e7809 */
[----:B------:R-:W-:Y:S02]  /*14490*/  SHF.R.U32.HI R2, RZ, 0x2, R154 ;  /* 0x00000002ff027819 */ /* 0x000fe4000001169a */
[----:B------:R-:W-:Y:S02]  /*144a0*/  LOP3.LUT R9, R9, 0x30, RZ, 0xc0, !PT ;  /* 0x0000003009097812 */ /* 0x000fe400078ec0ff */
[----:B------:R-:W-:Y:S01]  /*144b0*/  R2P PR, R154, 0x1c ;  /* 0x0000001c9a007804 */ /* 0x000fe20000000000 */
[----:B------:R-:W4:Y:S01]  /*144c0*/  @P1 LDC R17, c[0x0][0x458] ;  /* 0x00011600ff111b82 */ /* 0x000f220000000800 */
[----:B-1----:R-:W-:Y:S01]  /*144d0*/  FSEL R8, R8, 1, P1 ;  /* 0x3f80000008087808 */ /* 0x002fe20000800000 */
[----:B------:R-:W1:Y:S01]  /*144e0*/  @P1 MUFU.LG2 R5, R5 ;  /* 0x0000000500051308 */ /* 0x000e620000000c00 */
[----:B------:R-:W-:-:S02]  /*144f0*/  LOP3.LUT R2, R9, 0x7, R2, 0xf8, !PT ;  /* 0x0000000709027812 */ /* 0x000fc400078ef802 */
[----:B------:R-:W-:Y:S01]  /*14500*/  LOP3.LUT R7, R12, R7, RZ, 0xfc, !PT ;  /* 0x000000070c077212 */ /* 0x000fe200078efcff */
[C---:B------:R-:W-:Y:S01]  /*14510*/  FMUL.FTZ R96, R8.reuse, R96 ;  /* 0x0000006008607220 */ /* 0x040fe20000410000 */
        /* <DEDUP_REMOVED lines=38> */
[----:B------:R-:W-:Y:S01]  /*14780*/  LEA R101, R10, R101, 0x2 ;  /* 0x000000650a657211 */ /* 0x000fe200078e10ff */
[C---:B------:R-:W-:Y:S01]  /*14790*/  FMUL.FTZ R98, R6.reuse, R98 ;  /* 0x0000006206627220 */ /* 0x040fe20000410000 */
[----:B------:R-:W-:Y:S01]  /*147a0*/  SEL R11, R11, 0xffffffe0, !P2 ;  /* 0xffffffe00b0b7807 */ /* 0x000fe20005000000 */
[----:B------:R-:W-:Y:S01]  /*147b0*/  FMUL.FTZ R99, R6, R99 ;  /* 0x0000006306637220 */ /* 0x000fe20000410000 */
[----:B------:R-:W-:Y:S01]  /*147c0*/  IADD3 R10, PT, PT, R8, 0x80, RZ ;  /* 0x00000080080a7810 */ /* 0x000fe20007ffe0ff */
[C---:B------:R-:W-:Y:S01]  /*147d0*/  FMUL.FTZ R38, R6.reuse, R38 ;  /* 0x0000002606267220 */ /* 0x040fe20000410000 */
[----:B------:R-:W-:Y:S01]  /*147e0*/  IADD3 R12, PT, PT, R7, R8, RZ ;  /* 0x00000008070c7210 */ /* 0x000fe20007ffe0ff */
[----:B------:R-:W-:Y:S01]  /*147f0*/  FMUL.FTZ R39, R6, R39 ;  /* 0x0000002706277220 */ /* 0x000fe20000410000 */
[----:B------:R-:W-:Y:S01]  /*14800*/  @P4 IADD3 R10, PT, PT, R8, -0x80, RZ ;  /* 0xffffff80080a4810 */ /* 0x000fe20007ffe0ff */
[C---:B------:R-:W-:Y:S01]  /*14810*/  FMUL.FTZ R42, R6.reuse, R42 ;  /* 0x0000002a062a7220 */ /* 0x040fe20000410000 */
        /* <DEDUP_REMOVED lines=40> */
[----:B-1----:R-:W-:Y:S01]  /*14aa0*/  @P1 FMUL.FTZ R5, R5, 0.69314718246459960938 ;  /* 0x3f31721805051820 */ /* 0x002fe20000410000 */
        /* <DEDUP_REMOVED lines=22> */
[----:B-----5:R-:W-:Y:S02]  /*14c10*/  IMAD R8, R15, R8, UR8 ;  /* 0x000000080f087e24 */ /* 0x020fe4000f8e0208 */
[----:B----4-:R-:W-:Y:S01]  /*14c20*/  @P0 FFMA.FTZ R69, R3, R18, R4 ;  /* 0x0000001203450223 */ /* 0x010fe20000010004 */
[----:B---3--:R-:W-:Y:S01]  /*14c30*/  MOV R70, 0xff800000 ;  /* 0xff80000000467802 */ /* 0x008fe20000000f00 */
[----:B------:R1:W-:Y:S01]  /*14c40*/  STS.64 [R14+0x4000], R84 ;  /* 0x004000540e007388 */ /* 0x0003e20000000a00 */
[----:B------:R-:W-:Y:S02]  /*14c50*/  IMAD R6, R6, R15, R8 ;  /* 0x0000000f06067224 */ /* 0x000fe400078e0208 */
[----:B------:R-:W-:Y:S01]  /*14c60*/  @P1 FFMA.FTZ R70, R100, R17, R5 ;  /* 0x0000001164461223 */ /* 0x000fe20000010005 */
[----:B------:R-:W-:Y:S01]  /*14c70*/  LOP3.LUT P0, RZ, R154, 0x3, RZ, 0xc0, !PT ;  /* 0x000000039aff7812 */ /* 0x000fe2000780c0ff */
        /* <DEDUP_REMOVED lines=8> */
[----:B------:R-:W2:Y:S01]  /*14d00*/  S2R R68, SR_TID.X ;  /* 0x0000000000447919 */ /* 0x000ea20000002100 */
[----:B------:R1:W3:Y:S04]  /*14d10*/  LDS.128 R64, [R101+UR5] ;  /* 0x0000000565407984 */ /* 0x0002e80008000c00 */
        /* <DEDUP_REMOVED lines=27> */
.L_x_6658:
[----:B------:R-:W-:Y:S05]  /*14ed0*/  BSYNC.RECONVERGENT B0 ;  /* 0x0000000000007941 */ /* 0x000fea0003800200 */
.L_x_6657:
[----:B------:R-:W3:Y:S01]  /*14ee0*/  LDCU.64 UR4, c[0x0][0x3f8] ;  /* 0x00007f00ff0477ac */ /* 0x000ee20008000a00 */
[----:B--2---:R-:W-:Y:S01]  /*14ef0*/  IMAD.SHL.U32 R69, R154, 0x8, RZ ;  /* 0x000000089a457824 */ /* 0x004fe200078e00ff */
[----:B------:R-:W-:Y:S01]  /*14f00*/  SHF.R.U32.HI R68, RZ, 0x4, R68 ;  /* 0x00000004ff447819 */ /* 0x000fe20000011644 */
[----:B------:R-:W-:-:S03]  /*14f10*/  IMAD.IADD R155, R155, 0x1, -R156 ;  /* 0x000000019b9b7824 */ /* 0x000fc600078e0a9c */
[----:B------:R-:W-:Y:S01]  /*14f20*/  LOP3.LUT R69, R69, 0x1f80, RZ, 0xc0, !PT ;  /* 0x00001f8045457812 */ /* 0x000fe200078ec0ff */
[C---:B------:R-:W-:Y:S01]  /*14f30*/  VIADD R2, R68.reuse, 0x8 ;  /* 0x0000000844027836 */ /* 0x040fe20000000000 */
[CC--:B------:R-:W-:Y:S01]  /*14f40*/  ISETP.GE.AND P3, PT, R68.reuse, R155.reuse, PT ;  /* 0x0000009b4400720c */ /* 0x0c0fe20003f66270 */
[C---:B------:R-:W-:Y:S01]  /*14f50*/  VIADD R70, R68.reuse, 0x10 ;  /* 0x0000001044467836 */ /* 0x040fe20000000000 */
[----:B------:R-:W-:Y:S01]  /*14f60*/  LOP3.LUT R0, R69, 0x3c, R0, 0xf8, !PT ;  /* 0x0000003c45007812 */ /* 0x000fe200078ef800 */
[----:B------:R-:W-:Y:S01]  /*14f70*/  VIADD R72, R68, 0x20 ;  /* 0x0000002044487836 */ /* 0x000fe20000000000 */
[-C--:B------:R-:W-:Y:S01]  /*14f80*/  ISETP.GE.AND P6, PT, R2, R155.reuse, PT ;  /* 0x0000009b0200720c */ /* 0x080fe20003fc6270 */
[----:B------:R-:W-:Y:S01]  /*14f90*/  VIADD R2, R68, 0x18 ;  /* 0x0000001844027836 */ /* 0x000fe20000000000 */
[C---:B------:R-:W-:Y:S02]  /*14fa0*/  IADD3 R0, P0, PT, R3.reuse, R0, RZ ;  /* 0x0000000003007210 */ /* 0x040fe40007f1e0ff */
[----:B------:R-:W-:Y:S01]  /*14fb0*/  ISETP.GE.AND P5, PT, R70, R155, PT ;  /* 0x0000009b4600720c */ /* 0x000fe20003fa6270 */
[----:B------:R-:W-:Y:S01]  /*14fc0*/  VIADD R70, R68, 0x28 ;  /* 0x0000002844467836 */ /* 0x000fe20000000000 */
[----:B------:R-:W-:-:S02]  /*14fd0*/  LEA.HI.X.SX32 R3, R3, RZ, 0x1, P0 ;  /* 0x000000ff03037211 */ /* 0x000fc400000f0eff */
[----:B---3--:R-:W-:Y:S02]  /*14fe0*/  LEA R74, P0, R0, UR4, 0x2 ;  /* 0x00000004004a7c11 */ /* 0x008fe4000f8010ff */
[-C--:B------:R-:W-:Y:S01]  /*14ff0*/  ISETP.GE.AND P4, PT, R2, R155.reuse, PT ;  /* 0x0000009b0200720c */ /* 0x080fe20003f86270 */
[----:B------:R-:W-:Y:S01]  /*15000*/  VIADD R2, R68, 0x30 ;  /* 0x0000003044027836 */ /* 0x000fe20000000000 */
[----:B------:R-:W-:Y:S01]  /*15010*/  LEA.HI.X R75, R0, UR5, R3, 0x2, P0 ;  /* 0x00000005004b7c11 */ /* 0x000fe200080f1403 */
[----:B------:R-:W-:Y:S01]  /*15020*/  VIADD R68, R68, 0x38 ;  /* 0x0000003844447836 */ /* 0x000fe20000000000 */
[-C--:B------:R-:W-:Y:S02]  /*15030*/  ISETP.GE.AND P2, PT, R72, R155.reuse, PT ;  /* 0x0000009b4800720c */ /* 0x080fe40003f46270 */
[-C--:B------:R-:W-:Y:S01]  /*15040*/  ISETP.GE.AND P1, PT, R70, R155.reuse, PT ;  /* 0x0000009b4600720c */ /* 0x080fe20003f26270 */
[----:B------:R2:W-:Y:S01]  /*15050*/  @!P3 STG.E.128 desc[UR6][R74.64], R64 ;  /* 0x000000404a00b986 */ /* 0x0005e2000c101d06 */
[----:B------:R-:W-:-:S03]  /*15060*/  ISETP.GE.AND P0, PT, R2, R155, PT ;  /* 0x0000009b0200720c */ /* 0x000fc60003f06270 */
[----:B-1----:R2:W-:Y:S01]  /*15070*/  @!P3 STG.E.128 desc[UR6][R74.64+0x100], R32 ;  /* 0x000100204a00b986 */ /* 0x0025e2000c101d06 */
        /* <DEDUP_REMOVED lines=17> */
.L_x_6659:
        /* <DEDUP_REMOVED lines=15> */
.L_x_7260:


//--------------------- .text._ZN5flash24flash_fwd_splitkv_kernelI23Flash_fwd_kernel_traitsILi128ELi64ELi64ELi4ELb0ELb0EN7cutlass10bfloat16_tE19Flash_kernel_traitsILi128ELi64ELi64ELi4ES3_EELb1ELb0ELb0ELb0ELb1ELb1ELb1ELb1EEEvNS_16Flash_fwd_paramsE --------------------------
	.section	.text._ZN5flash24flash_fwd_splitkv_kernelI23Flash_fwd_kernel_traitsILi128ELi64ELi64ELi4ELb0ELb0EN7cutlass10bfloat16_tE19Flash_kernel_traitsILi128ELi64ELi64ELi4ES3_EELb1ELb0ELb0ELb0ELb1ELb1ELb1ELb1EEEvNS_16Flash_fwd_paramsE,"ax",@progbits
	.align	128
        .global         _ZN5flash24flash_fwd_splitkv_kernelI23Flash_fwd_kernel_traitsILi128ELi64ELi64ELi4ELb0ELb0EN7cutlass10bfloat16_tE19Flash_kernel_traitsILi128ELi64ELi64ELi4ES3_EELb1ELb0ELb0ELb0ELb1ELb1ELb1ELb1EEEvNS_16Flash_fwd_paramsE
        .type           _ZN5flash24flash_fwd_splitkv_kernelI23Flash_fwd_kernel_traitsILi128ELi64ELi64ELi4ELb0ELb0EN7cutlass10bfloat16_tE19Flash_kernel_traitsILi128ELi64ELi64ELi4ES3_EELb1ELb0ELb0ELb0ELb1ELb1ELb1ELb1EEEvNS_16Flash_fwd_paramsE,@function
        .size           _ZN5flash24flash_fwd_splitkv_kernelI23Flash_fwd_kernel_traitsILi128ELi64ELi64ELi4ELb0ELb0EN7cutlass10bfloat16_tE19Flash_kernel_traitsILi128ELi64ELi64ELi4ES3_EELb1ELb0ELb0ELb0ELb1ELb1ELb1ELb1EEEvNS_16Flash_fwd_paramsE,(.L_x_7261 - _ZN5flash24flash_fwd_splitkv_kernelI23Flash_fwd_kernel_traitsILi128ELi64ELi64ELi4ELb0ELb0EN7cutlass10bfloat16_tE19Flash_kernel_traitsILi128ELi64ELi64ELi4ES3_EELb1ELb0ELb0ELb0ELb1ELb1ELb1ELb1EEEvNS_16Flash_fwd_paramsE)
        .other          _ZN5flash24flash_fwd_splitkv_kernelI23Flash_fwd_kernel_traitsILi128ELi64ELi64ELi4ELb0ELb0EN7cutlass10bfloat16_tE19Flash_kernel_traitsILi128ELi64ELi64ELi4ES3_EELb1ELb0ELb0ELb0ELb1ELb1ELb1ELb1EEEvNS_16Flash_fwd_paramsE,@"STO_CUDA_ENTRY STV_DEFAULT"
_ZN5flash24flash_fwd_splitkv_kernelI23Flash_fwd_kernel_traitsILi128ELi64ELi64ELi4ELb0ELb0EN7cutlass10bfloat16_tE19Flash_kernel_traitsILi128ELi64ELi64ELi4ES3_EELb1ELb0ELb0ELb0ELb1ELb1ELb1ELb1EEEvNS_16Flash_fwd_paramsE:
.text._ZN5flash24flash_fwd_splitkv_kernelI23Flash_fwd_kernel_traitsILi128ELi64ELi64ELi4ELb0ELb0EN7cutlass10bfloat16_tE19Flash_kernel_traitsILi128ELi64ELi64ELi4ES3_EELb1ELb0ELb0ELb0ELb1ELb1ELb1ELb1EEEvNS_16Flash_fwd_paramsE:
        /* <DEDUP_REMOVED lines=68> */
.L_x_6660:
        /* <DEDUP_REMOVED lines=142> */
.L_x_6661:
        /* <DEDUP_REMOVED lines=9> */
.L_x_6662:
        /* <DEDUP_REMOVED lines=107> */
.L_x_6663:
        /* <DEDUP_REMOVED lines=15> */
.L_x_6665:
[----:B------:R-:W2:Y:S01]  /*1550*/  LDC.64 R4, c[0x0][0x3b8] ;  /* 0x0000ee00ff047b82 */ /* 0x000ea20000000a00 */
[----:B------:R-:W-:-:S05]  /*1560*/  IADD3 R2, PT, PT, R0, R7, RZ ;  /* 0x0000000700027210 */ /* 0x000fca0007ffe0ff */
[C---:B--2---:R-:W-:Y:S02]  /*1570*/  IMAD R19, R2.reuse, R5, RZ ;  /* 0x0000000502137224 */ /* 0x044fe400078e02ff */
[----:B------:R-:W-:-:S05]  /*1580*/  IMAD.WIDE.U32 R2, R2, R4, RZ ;  /* 0x0000000402027225 */ /* 0x000fca00078e00ff */
[----:B------:R-:W-:Y:S02]  /*1590*/  IADD3 R19, PT, PT, R3, R19, RZ ;  /* 0x0000001303137210 */ /* 0x000fe40007ffe0ff */
[----:B------:R-:W-:Y:S02]  /*15a0*/  MOV R18, R2 ;  /* 0x0000000200127202 */ /* 0x000fe40000000f00 */
.L_x_6666:
        /* <DEDUP_REMOVED lines=14> */
.L_x_6667:
[----:B------:R-:W2:Y:S01]  /*1690*/  LDC.64 R2, c[0x0][0x3c0] ;  /* 0x0000f000ff027b82 */ /* 0x000ea20000000a00 */
[----:B------:R-:W-:-:S05]  /*16a0*/  IADD3 R0, PT, PT, R0, R7, RZ ;  /* 0x0000000700007210 */ /* 0x000fca0007ffe0ff */
[C---:B--2---:R-:W-:Y:S02]  /*16b0*/  IMAD R21, R0.reuse, R3, RZ ;  /* 0x0000000300157224 */ /* 0x044fe400078e02ff */
[----:B------:R-:W-:-:S05]  /*16c0*/  IMAD.WIDE.U32 R6, R0, R2, RZ ;  /* 0x0000000200067225 */ /* 0x000fca00078e00ff */
[----:B------:R-:W-:Y:S02]  /*16d0*/  IADD3 R21, PT, PT, R7, R21, RZ ;  /* 0x0000001507157210 */ /* 0x000fe40007ffe0ff */
[----:B------:R-:W-:-:S07]  /*16e0*/  MOV R20, R6 ;  /* 0x0000000600147202 */ /* 0x000fce0000000f00 */
.L_x_6668:
        /* <DEDUP_REMOVED lines=51> */
.L_x_6664:
        /* <DEDUP_REMOVED lines=179> */
.L_x_6691:
        /* <DEDUP_REMOVED lines=93> */
.L_x_6671:
        /* <DEDUP_REMOVED lines=101> */
.L_x_6675:
[----:B-1-3--:R-:W-:Y:S05]  /*3170*/  BSYNC.RECONVERGENT B0 ;  /* 0x0000000000007941 */ /* 0x00afea0003800200 */
.L_x_6674:
        /* <DEDUP_REMOVED lines=96> */
.L_x_6677:
[----:B------:R-:W-:Y:S05]  /*3780*/  BSYNC.RECONVERGENT B0 ;  /* 0x0000000000007941 */ /* 0x000fea0003800200 */
.L_x_6676:
        /* <DEDUP_REMOVED lines=102> */
.L_x_6679:
[----:B------:R-:W-:Y:S05]  /*3df0*/  BSYNC.RECONVERGENT B0 ;  /* 0x0000000000007941 */ /* 0x000fea0003800200 */
.L_x_6678:
        /* <DEDUP_REMOVED lines=106> */
.L_x_6681:
[----:B------:R-:W-:Y:S05]  /*44a0*/  BSYNC.RECONVERGENT B0 ;  /* 0x0000000000007941 */ /* 0x000fea0003800200 */
.L_x_6680:
[----:B-1----:R-:W1:Y:S01]  /*44b0*/  LDC R24, c[0x0][0x450] ;  /* 0x00011400ff187b82 */ /* 0x002e620000000800 */
[----:B--2---:R-:W-:Y:S05]  /*44c0*/  IMAD.U32 R3, R46, -0x20, RZ ;  /* 0xffffffe02e037824 */ /* 0x004fea00078e00ff */
[C---:B------:R-:W-:Y:S02]  /*44d0*/  LEA R22, P1, R3.reuse, R22, 0x1 ;  /* 0x0000001603167211 */ /* 0x040fe400078208ff */
[C---:B------:R-:W-:Y:S02]  /*44e0*/  LEA R58, P0, R3.reuse, R58, 0x1 ;  /* 0x0000003a033a7211 */ /* 0x040fe400078008ff */
[C---:B------:R-:W-:Y:S02]  /*44f0*/  LEA.HI.X.SX32 R23, R3.reuse, R23, 0x1, P1 ;  /* 0x0000001703177211 */ /* 0x040fe400008f0eff */
[----:B------:R-:W-:Y:S01]  /*4500*/  LEA.HI.X.SX32 R59, R3, R59, 0x1, P0 ;  /* 0x0000003b033b7211 */ /* 0x000fe200000f0eff */
[----:B------:R-:W-:Y:S05]  /*4510*/  BRA `(.L_x_6672) ;  /* 0x0000002c002c7947 */ /* 0x000fea0003800000 */
.L_x_6673:
        /* <DEDUP_REMOVED lines=175> */
.L_x_6683:
[----:B-1-3--:R-:W-:Y:S05]  /*5010*/  BSYNC.RECONVERGENT B0 ;  /* 0x0000000000007941 */ /* 0x00afea0003800200 */
.L_x_6682:
        /* <DEDUP_REMOVED lines=174> */
.L_x_6685:
[----:B------:R-:W-:Y:S05]  /*5b00*/  BSYNC.RECONVERGENT B0 ;  /* 0x0000000000007941 */ /* 0x000fea0003800200 */
.L_x_6684:
        /* <DEDUP_REMOVED lines=177> */
.L_x_6687:
[----:B------:R-:W-:Y:S05]  /*6620*/  BSYNC.RECONVERGENT B0 ;  /* 0x0000000000007941 */ /* 0x000fea0003800200 */
.L_x_6686:
        /* <DEDUP_REMOVED lines=179> */
.L_x_6689:
[----:B------:R-:W-:Y:S05]  /*7160*/  BSYNC.RECONVERGENT B0 ;  /* 0x0000000000007941 */ /* 0x000fea0003800200 */
.L_x_6688:
[----:B------:R-:W1:Y:S01]  /*7170*/  LDC R24, c[0x0][0x450] ;  /* 0x00011400ff187b82 */ /* 0x000e620000000800 */
[----:B--2---:R-:W-:Y:S05]  /*7180*/  IMAD.U32 R123, R123, -0x20, RZ ;  /* 0xffffffe07b7b7824 */ /* 0x004fea00078e00ff */
[C---:B------:R-:W-:Y:S02]  /*7190*/  LEA R92, P1, R123.reuse, R92, 0x1 ;  /* 0x0000005c7b5c7211 */ /* 0x040fe400078208ff */
[C---:B------:R-:W-:Y:S02]  /*71a0*/  LEA R90, P0, R123.reuse, R90, 0x1 ;  /* 0x0000005a7b5a7211 */ /* 0x040fe400078008ff */
[C---:B------:R-:W-:Y:S02]  /*71b0*/  LEA.HI.X.SX32 R93, R123.reuse, R93, 0x1, P1 ;  /* 0x0000005d7b5d7211 */ /* 0x040fe400008f0eff */
[----:B------:R-:W-:Y:S09]  /*71c0*/  LEA.HI.X.SX32 R91, R123, R91, 0x1, P0 ;  /* 0x0000005b7b5b7211 */ /* 0x000ff200000f0eff */
.L_x_6672:
[----:B-1-3--:R-:W-:Y:S05]  /*71d0*/  BSYNC.RECONVERGENT B1 ;  /* 0x0000000000017941 */ /* 0x00afea0003800200 */
.L_x_6670:
        /* <DEDUP_REMOVED lines=90> */
.L_x_6690:
[----:B------:R-:W-:Y:S02]  /*7780*/  ISETP.NE.AND P2, PT, R121, RZ, PT ;  /* 0x000000ff7900720c */ /* 0x000fe40003f45270 */
[----:B------:R-:W-:Y:S02]  /*7790*/  IADD3 R88, P1, PT, R88, R95, RZ ;  /* 0x0000005f58587210 */ /* 0x000fe40007f3e0ff */
[----:B------:R-:W-:Y:S03]  /*77a0*/  IADD3 R18, P0, PT, R18, R97, RZ ;  /* 0x0000006112127210 */ /* 0x000fe60007f1e0ff */
[----:B------:R-:W-:Y:S02]  /*77b0*/  IMAD.X R89, R89, 0x1, R94, P1 ;  /* 0x0000000159597824 */ /* 0x000fe400008e065e */
[----:B------:R-:W-:Y:S04]  /*77c0*/  IMAD.X R17, R17, 0x1, R96, P0 ;  /* 0x0000000111117824 */ /* 0x000fe800000e0660 */
[----:B------:R-:W-:Y:S05]  /*77d0*/  @P2 BRA `(.L_x_6691) ;  /* 0xffffffac005c2947 */ /* 0x000fea000383ffff */
.L_x_6669:
        /* <DEDUP_REMOVED lines=44> */
.L_x_6695:
[----:B------:R-:W-:Y:S05]  /*7aa0*/  BSYNC.RECONVERGENT B0 ;  /* 0x0000000000007941 */ /* 0x000fea0003800200 */
.L_x_6694:
        /* <DEDUP_REMOVED lines=10> */
.L_x_6693:
        /* <DEDUP_REMOVED lines=75> */
.L_x_6701:
[----:B------:R-:W-:Y:S05]  /*8000*/  BSYNC.RECONVERGENT B0 ;  /* 0x0000000000007941 */ /* 0x000fea0003800200 */
.L_x_6700:
        /* <DEDUP_REMOVED lines=43> */
.L_x_6703:
[----:B------:R-:W-:Y:S05]  /*82c0*/  BSYNC.RECONVERGENT B0 ;  /* 0x0000000000007941 */ /* 0x000fea0003800200 */
.L_x_6702:
[----:B------:R3:W-:Y:S02]  /*82d0*/  STS.128 [R2+0x2000], R12 ;  /* 0x0020000c02007388 */ /* 0x0007e40000000c00 */
.L_x_6699:
[----:B------:R-:W-:Y:S05]  /*82e0*/  BSYNC.RECONVERGENT B1 ;  /* 0x0000000000017941 */ /* 0x000fea0003800200 */
.L_x_6698:
        /* <DEDUP_REMOVED lines=60> */
.L_x_6707:
[----:B------:R-:W-:Y:S05]  /*86b0*/  BSYNC.RECONVERGENT B0 ;  /* 0x0000000000007941 */ /* 0x000fea0003800200 */
.L_x_6706:
        /* <DEDUP_REMOVED lines=53> */
.L_x_6709:
[----:B------:R-:W-:Y:S05]  /*8a10*/  BSYNC.RECONVERGENT B0 ;  /* 0x0000000000007941 */ /* 0x000fea0003800200 */
.L_x_6708:
[----:B------:R4:W-:Y:S02]  /*8a20*/  STS.128 [R2+0x2800], R12 ;  /* 0x0028000c02007388 */ /* 0x0009e40000000c00 */
.L_x_6705:
[----:B------:R-:W-:Y:S05]  /*8a30*/  BSYNC.RECONVERGENT B1 ;  /* 0x0000000000017941 */ /* 0x000fea0003800200 */
.L_x_6704:
        /* <DEDUP_REMOVED lines=60> */
.L_x_6713:
[----:B------:R-:W-:Y:S05]  /*8e00*/  BSYNC.RECONVERGENT B0 ;  /* 0x0000000000007941 */ /* 0x000fea0003800200 */
.L_x_6712:
        /* <DEDUP_REMOVED lines=53> */
.L_x_6715:
[----:B------:R-:W-:Y:S05]  /*9160*/  BSYNC.RECONVERGENT B0 ;  /* 0x0000000000007941 */ /* 0x000fea0003800200 */
.L_x_6714:
[----:B------:R4:W-:Y:S02]  /*9170*/  STS.128 [R2+0x3000], R12 ;  /* 0x0030000c02007388 */ /* 0x0009e40000000c00 */
.L_x_6711:
[----:B------:R-:W-:Y:S05]  /*9180*/  BSYNC.RECONVERGENT B1 ;  /* 0x0000000000017941 */ /* 0x000fea0003800200 */
.L_x_6710:
        /* <DEDUP_REMOVED lines=62> */
.L_x_6717:
[----:B------:R-:W-:Y:S05]  /*9570*/  BSYNC.RECONVERGENT B0 ;  /* 0x0000000000007941 */ /* 0x000fea0003800200 */
.L_x_6716:
        /* <DEDUP_REMOVED lines=53> */
.L_x_6719:
[----:B------:R-:W-:Y:S05]  /*98d0*/  BSYNC.RECONVERGENT B0 ;  /* 0x0000000000007941 */ /* 0x000fea0003800200 */
.L_x_6718:
[----:B------:R3:W-:Y:S01]  /*98e0*/  STS.128 [R2+0x3800], R12 ;  /* 0x0038000c02007388 */ /* 0x0007e20000000c00 */
[----:B------:R-:W-:Y:S05]  /*98f0*/  BRA `(.L_x_6696) ;  /* 0x0000002c00447947 */ /* 0x000fea0003800000 */
.L_x_6697:
        /* <DEDUP_REMOVED lines=92> */
.L_x_6723:
[----:B------:R-:W-:Y:S05]  /*9ec0*/  BSYNC.RECONVERGENT B0 ;  /* 0x0000000000007941 */ /* 0x000fea0003800200 */
.L_x_6722:
        /* <DEDUP_REMOVED lines=84> */
.L_x_6725:
[----:B------:R-:W-:Y:S05]  /*a410*/  BSYNC.RECONVERGENT B0 ;  /* 0x0000000000007941 */ /* 0x000fea0003800200 */
.L_x_6724:
[----:B------:R3:W-:Y:S02]  /*a420*/  STS.128 [R2+0x2000], R8 ;  /* 0x0020000802007388 */ /* 0x0007e40000000c00 */
.L_x_6721:
[----:B------:R-:W-:Y:S05]  /*a430*/  BSYNC.RECONVERGENT B1 ;  /* 0x0000000000017941 */ /* 0x000fea0003800200 */
.L_x_6720:
        /* <DEDUP_REMOVED lines=91> */
.L_x_6729:
[----:B------:R-:W-:Y:S05]  /*a9f0*/  BSYNC.RECONVERGENT B0 ;  /* 0x0000000000007941 */ /* 0x000fea0003800200 */
.L_x_6728:
        /* <DEDUP_REMOVED lines=85> */
.L_x_6731:
[----:B------:R-:W-:Y:S05]  /*af50*/  BSYNC.RECONVERGENT B0 ;  /* 0x0000000000007941 */ /* 0x000fea0003800200 */
.L_x_6730:
[----:B------:R4:W-:Y:S02]  /*af60*/  STS.128 [R2+0x2800], R8 ;  /* 0x0028000802007388 */ /* 0x0009e40000000c00 */
.L_x_6727:
[----:B------:R-:W-:Y:S05]  /*af70*/  BSYNC.RECONVERGENT B1 ;  /* 0x0000000000017941 */ /* 0x000fea0003800200 */
.L_x_6726:
        /* <DEDUP_REMOVED lines=91> */
.L_x_6735:
[----:B------:R-:W-:Y:S05]  /*b530*/  BSYNC.RECONVERGENT B0 ;  /* 0x0000000000007941 */ /* 0x000fea0003800200 */
.L_x_6734:
        /* <DEDUP_REMOVED lines=86> */
.L_x_6737:
[----:B------:R-:W-:Y:S05]  /*baa0*/  BSYNC.RECONVERGENT B0 ;  /* 0x0000000000007941 */ /* 0x000fea0003800200 */
.L_x_6736:
[----:B------:R4:W-:Y:S02]  /*bab0*/  STS.128 [R2+0x3000], R8 ;  /* 0x0030000802007388 */ /* 0x0009e40000000c00 */
.L_x_6733:
[----:B------:R-:W-:Y:S05]  /*bac0*/  BSYNC.RECONVERGENT B1 ;  /* 0x0000000000017941 */ /* 0x000fea0003800200 */
.L_x_6732:
        /* <DEDUP_REMOVED lines=91> */
.L_x_6739:
[----:B------:R-:W-:Y:S05]  /*c080*/  BSYNC.RECONVERGENT B0 ;  /* 0x0000000000007941 */ /* 0x000fea0003800200 */
.L_x_6738:
        /* <DEDUP_REMOVED lines=86> */
.L_x_6741:
[----:B------:R-:W-:Y:S05]  /*c5f0*/  BSYNC.RECONVERGENT B0 ;  /* 0x0000000000007941 */ /* 0x000fea0003800200 */
.L_x_6740:
[----:B------:R1:W-:Y:S02]  /*c600*/  STS.128 [R2+0x3800], R8 ;  /* 0x0038000802007388 */ /* 0x0003e40000000c00 */
.L_x_6696:
[----:B------:R-:W-:Y:S05]  /*c610*/  BSYNC.RECONVERGENT B2 ;  /* 0x0000000000027941 */ /* 0x000fea0003800200 */
.L_x_6692:
[----:B------:R-:W-:Y:S01]  /*c620*/  IADD3 R3, PT, PT, -R72, R76, RZ ;  /* 0x0000004c48037210 */ /* 0x000fe20007ffe1ff */
[----:B------:R-:W-:Y:S01]  /*c630*/  IMAD.SHL.U32 R0, R79, 0x400, RZ ;  /* 0x000004004f007824 */ /* 0x000fe200078e00ff */
[----:B------:R-:W2:Y:S01]  /*c640*/  LDCU UR14, c[0x0][0x50c] ;  /* 0x0000a180ff0e77ac */ /* 0x000ea20008000800 */
[----:B------:R-:W-:Y:S02]  /*c650*/  LOP3.LUT R75, R75, 0x1f0, RZ, 0xc0, !PT ;  /* 0x000001f04b4b7812 */ /* 0x000fe400078ec0ff */
[-C--:B------:R-:W-:Y:S01]  /*c660*/  ISETP.GE.AND P5, PT, R38, R3.reuse, PT ;  /* 0x000000032600720c */ /* 0x080fe20003fa6270 */
[----:B------:R-:W2:Y:S01]  /*c670*/  LDCU UR4, c[0x0][0x508] ;  /* 0x0000a100ff0477ac */ /* 0x000ea20008000800 */
        /* <DEDUP_REMOVED lines=21> */
[----:B------:R-:W-:Y:S02]  /*c7d0*/  @!P5 LEA.HI.X R11, R6, R147, R7, 0x6, P6 ;  /* 0x00000093060bd211 */ /* 0x000fe400030f3407 */
[----:B------:R-:W-:Y:S01]  /*c7e0*/  LEA R0, R3, R0, 0x1 ;  /* 0x0000000003007211 */ /* 0x000fe200078e08ff */
[----:B------:R-:W-:Y:S02]  /*c7f0*/  IMAD.SHL.U32 R3, R152, 0x40, RZ ;  /* 0x0000004098037824 */ /* 0x000fe400078e00ff */
[----:B--2---:R-:W-:Y:S01]  /*c800*/  @!P1 IMAD R5, R5, 0x60, RZ ;  /* 0x0000006005059824 */ /* 0x004fe200078e02ff */
[----:B------:R-:W-:Y:S01]  /*c810*/  @!P5 LDGSTS.E.BYPASS.LTC128B.128 [R2+0x5000], desc[UR6][R10.64] ;  /* 0x050000000a02dfae */ /* 0x000fe2000b981a06 */
[----:B------:R-:W-:-:S03]  /*c820*/  IADD3 R144, PT, PT, R0, UR5, RZ ;  /* 0x0000000500907c10 */ /* 0x000fc6000fffe0ff */
[----:B------:R1:W-:Y:S01]  /*c830*/  @!P5 LDGSTS.E.BYPASS.LTC128B.128 [R2+0x7000], desc[UR6][R10.64+0x80] ;  /* 0x070000800a02dfae */ /* 0x0003e2000b981a06 */
[----:B---3--:R-:W-:-:S03]  /*c840*/  @!P1 MOV R149, R147 ;  /* 0x0000009300959202 */ /* 0x008fc60000000f00 */
[----:B------:R-:W-:-:S04]  /*c850*/  @!P1 IMAD.WIDE.U32 R6, R4, 0x60, R148 ;  /* 0x0000006004069825 */ /* 0x000fc800078e0094 */
[----:B------:R-:W-:Y:S01]  /*c860*/  @!P1 IMAD.IADD R13, R5, 0x1, R7 ;  /* 0x00000001050d9824 */ /* 0x000fe200078e0207 */
[----:B------:R-:W-:Y:S01]  /*c870*/  @!P1 MOV R12, R6 ;  /* 0x00000006000c9202 */ /* 0x000fe20000000f00 */
        /* <DEDUP_REMOVED lines=8> */
[----:B------:R-:W-:Y:S02]  /*c900*/  @!P3 LEA.HI.X R11, R4, R151, R5, 0x6, P1 ;  /* 0x00000097040bb211 */ /* 0x000fe400008f3405 */
[----:B------:R-:W-:Y:S02]  /*c910*/  SHF.L.U32 R5, R152, 0x5, RZ ;  /* 0x0000000598057819 */ /* 0x000fe400000006ff */
[----:B------:R-:W-:Y:S01]  /*c920*/  LOP3.LUT R4, R3, 0x200, RZ, 0xc0, !PT ;  /* 0x0000020003047812 */ /* 0x000fe200078ec0ff */
[----:B---3--:R-:W-:Y:S02]  /*c930*/  @!P0 IMAD R7, R7, 0x60, RZ ;  /* 0x0000006007078824 */ /* 0x008fe400078e02ff */
[----:B--2---:R-:W-:Y:S01]  /*c940*/  @!P0 IMAD.WIDE.U32 R12, R6, 0x60, R150 ;  /* 0x00000060060c8825 */ /* 0x004fe200078e0096 */
[----:B------:R-:W-:-:S04]  /*c950*/  DEPBAR.LE SB0, 0x0 ;  /* 0x000080000000791a */ /* 0x000fc80000000000 */
[----:B------:R-:W-:Y:S01]  /*c960*/  BAR.SYNC.DEFER_BLOCKING 0x0 ;  /* 0x0000000000007b1d */ /* 0x000fe20000010000 */
[----:B------:R-:W-:Y:S01]  /*c970*/  LOP3.LUT R6, R4, 0x7c00, R5, 0xf8, !PT ;  /* 0x00007c0004067812 */ /* 0x000fe200078ef805 */
[----:B------:R-:W-:Y:S01]  /*c980*/  IMAD.MOV.U32 R5, RZ, RZ, 0x20 ;  /* 0x00000020ff057424 */ /* 0x000fe200078e00ff */
[----:B------:R-:W-:-:S03]  /*c990*/  @!P0 IADD3 R7, PT, PT, R7, R13, RZ ;  /* 0x0000000d07078210 */ /* 0x000fc60007ffe0ff */
[----:B------:R-:W-:Y:S01]  /*c9a0*/  IMAD.IADD R145, R57, 0x1, R6 ;  /* 0x0000000139917824 */ /* 0x000fe200078e0206 */
[----:B------:R-:W-:-:S04]  /*c9b0*/  @!P0 MOV R6, R12 ;  /* 0x0000000c00068202 */ /* 0x000fc80000000f00 */
        /* <DEDUP_REMOVED lines=11> */
[----:B------:R-:W-:Y:S02]  /*ca70*/  @P4 STS.128 [R2+0xa800], RZ ;  /* 0x00a800ff02004388 */ /* 0x000fe40000000c00 */
[----:B------:R-:W-:Y:S01]  /*ca80*/  IADD3 R143, PT, PT, R145, R5, RZ ;  /* 0x00000005918f7210 */ /* 0x000fe20007ffe0ff */
[----:B------:R-:W-:Y:S01]  /*ca90*/  IMAD.IADD R139, R144, 0x1, R5 ;  /* 0x00000001908b7824 */ /* 0x000fe200078e0205 */
        /* <DEDUP_REMOVED lines=23> */
[----:B------:R-:W4:Y:S04]  /*cc10*/  LDSM.16.M88.4 R52, [R0+UR5+0x5000] ;  /* 0x005000050034783b */ /* 0x000f280008000200 */
[----:B------:R-:W4:Y:S04]  /*cc20*/  LDSM.16.M88.4 R12, [R0+UR5+0x5800] ;  /* 0x00580005000c783b */ /* 0x000f280008000200 */
[----:B-1----:R-:W-:Y:S01]  /*cc30*/  LDSM.16.M88.4 R8, [R143] ;  /* 0x000000008f08783b */ /* 0x002fe20000000200 */
[----:B--2---:R-:W-:-:S03]  /*cc40*/  MOV R7, 0x40 ;  /* 0x0000004000077802 */ /* 0x004fc60000000f00 */
[----:B------:R-:W1:Y:S01]  /*cc50*/  LDSM.16.M88.4 R36, [R139+0x4000] ;  /* 0x004000008b24783b */ /* 0x000e620000000200 */
[----:B------:R-:W-:-:S03]  /*cc60*/  SEL R7, R7, 0xffffffc0, !P2 ;  /* 0xffffffc007077807 */ /* 0x000fc60005000000 */
[----:B------:R-:W2:Y:S01]  /*cc70*/  LDSM.16.M88.4 R40, [R139+0x5000] ;  /* 0x005000008b28783b */ /* 0x000ea20000000200 */
[----:B------:R-:W-:-:S03]  /*cc80*/  IADD3 R142, PT, PT, R145, R7, RZ ;  /* 0x00000007918e7210 */ /* 0x000fc60007ffe0ff */
[----:B------:R-:W2:Y:S01]  /*cc90*/  LDSM.16.M88.4 R68, [R139+0x4800] ;  /* 0x004800008b44783b */ /* 0x000ea20000000200 */
[----:B------:R-:W-:Y:S01]  /*cca0*/  IMAD.IADD R138, R144, 0x1, R7 ;  /* 0x00000001908a7824 */ /* 0x000fe200078e0207 */
[C---:B------:R-:W-:Y:S02]  /*ccb0*/  IADD3 R141, PT, PT, R5.reuse, R142, RZ ;  /* 0x0000008e058d7210 */ /* 0x040fe40007ffe0ff */
[----:B------:R-:W2:Y:S02]  /*ccc0*/  LDSM.16.M88.4 R24, [R139+0x5800] ;  /* 0x005800008b18783b */ /* 0x000ea40000000200 */
[----:B------:R-:W-:Y:S02]  /*ccd0*/  IADD3 R137, PT, PT, R5, R138, RZ ;  /* 0x0000008a05897210 */ /* 0x000fe40007ffe0ff */
        /* <DEDUP_REMOVED lines=8> */
[C---:B------:R-:W-:Y:S08]  /*cd60*/  HMMA.16816.F32.BF16 R60, R44.reuse, R52, RZ ;  /* 0x000000342c3c723c */ /* 0x040ff000000418ff */
[C---:B------:R-:W-:Y:S08]  /*cd70*/  HMMA.16816.F32.BF16 R64, R44.reuse, R66, RZ ;  /* 0x000000422c40723c */ /* 0x040ff000000418ff */
[C---:B------:R-:W-:Y:S08]  /*cd80*/  HMMA.16816.F32.BF16 R52, R44.reuse, R54, RZ ;  /* 0x000000362c34723c */ /* 0x040ff000000418ff */
[C---:B------:R-:W-:Y:S08]  /*cd90*/  HMMA.16816.F32.BF16 R48, R44.reuse, R12, RZ ;  /* 0x0000000c2c30723c */ /* 0x040ff000000418ff */
[----:B------:R-:W-:Y:S01]  /*cda0*/  HMMA.16816.F32.BF16 R44, R44, R14, RZ ;  /* 0x0000000e2c2c723c */ /* 0x000fe200000418ff */
[----:B------:R-:W3:Y:S07]  /*cdb0*/  LDSM.16.M88.4 R12, [R142] ;  /* 0x000000008e0c783b */ /* 0x000eee0000000200 */
        /* <DEDUP_REMOVED lines=11> */
[----:B------:R-:W-:Y:S04]  /*ce70*/  LDSM.16.M88.4 R8, [R141] ;  /* 0x000000008d08783b */ /* 0x000fe80000000200 */
[----:B------:R-:W4:Y:S03]  /*ce80*/  LDSM.16.M88.4 R24, [R137+0x4000] ;  /* 0x004000008918783b */ /* 0x000f260000000200 */
[C---:B---3--:R-:W-:Y:S08]  /*ce90*/  HMMA.16816.F32.BF16 R16, R12.reuse, R20, R16 ;  /* 0x000000140c10723c */ /* 0x048ff00000041810 */
[C---:B------:R-:W-:Y:S01]  /*cea0*/  HMMA.16816.F32.BF16 R32, R12.reuse, R22, R32 ;  /* 0x000000160c20723c */ /* 0x040fe20000041820 */
[----:B------:R-:W3:Y:S07]  /*ceb0*/  LDSM.16.M88.4 R20, [R137+0x4800] ;  /* 0x004800008914783b */ /* 0x000eee0000000200 */
[C---:B-1----:R-:W-:Y:S08]  /*cec0*/  HMMA.16816.F32.BF16 R28, R12.reuse, R36, R28 ;  /* 0x000000240c1c723c */ /* 0x042ff0000004181c */
[C---:B------:R-:W-:Y:S01]  /*ced0*/  HMMA.16816.F32.BF16 R64, R12.reuse, R38, R64 ;  /* 0x000000260c40723c */ /* 0x040fe20000041840 */
[----:B------:R-:W1:Y:S07]  /*cee0*/  LDSM.16.M88.4 R36, [R0+UR5+0x6000] ;  /* 0x006000050024783b */ /* 0x000e6e0008000200 */
[C---:B------:R-:W-:Y:S08]  /*cef0*/  HMMA.16816.F32.BF16 R60, R12.reuse, R84, R60 ;  /* 0x000000540c3c723c */ /* 0x040ff0000004183c */
[C---:B------:R-:W-:Y:S01]  /*cf00*/  HMMA.16816.F32.BF16 R52, R12.reuse, R86, R52 ;  /* 0x000000560c34723c */ /* 0x040fe20000041834 */
[----:B------:R-:W-:Y:S07]  /*cf10*/  LDSM.16.M88.4 R84, [R0+UR5+0x6800] ;  /* 0x006800050054783b */ /* 0x000fee0008000200 */
[C---:B--2---:R-:W-:Y:S08]  /*cf20*/  HMMA.16816.F32.BF16 R48, R12.reuse, R40, R48 ;  /* 0x000000280c30723c */ /* 0x044ff00000041830 */
[----:B------:R-:W-:Y:S01]  /*cf30*/  HMMA.16816.F32.BF16 R44, R12, R42, R44 ;  /* 0x0000002a0c2c723c */ /* 0x000fe2000004182c */
[----:B------:R-:W2:Y:S04]  /*cf40*/  LDSM.16.M88.4 R12, [R137+0x5800] ;  /* 0x00580000890c783b */ /* 0x000ea80000000200 */
[----:B------:R-:W2:Y:S03]  /*cf50*/  LDSM.16.M88.4 R40, [R143+0x2000] ;  /* 0x002000008f28783b */ /* 0x000ea60000000200 */
[C---:B----4-:R-:W-:Y:S08]  /*cf60*/  HMMA.16816.F32.BF16 R16, R8.reuse, R24, R16 ;  /* 0x000000180810723c */ /* 0x050ff00000041810 */
[C---:B------:R-:W-:Y:S01]  /*cf70*/  HMMA.16816.F32.BF16 R32, R8.reuse, R26, R32 ;  /* 0x0000001a0820723c */ /* 0x040fe20000041820 */
[----:B------:R-:W-:Y:S07]  /*cf80*/  LDSM.16.M88.4 R24, [R142+0x2000] ;  /* 0x002000008e18783b */ /* 0x000fee0000000200 */
[C---:B---3--:R-:W-:Y:S08]  /*cf90*/  HMMA.16816.F32.BF16 R28, R8.reuse, R20, R28 ;  /* 0x00000014081c723c */ /* 0x048ff0000004181c */
[----:B------:R-:W-:Y:S01]  /*cfa0*/  HMMA.16816.F32.BF16 R64, R8, R22, R64 ;  /* 0x000000160840723c */ /* 0x000fe20000041840 */
[----:B------:R-:W3:Y:S07]  /*cfb0*/  LDSM.16.M88.4 R20, [R138+0x6000] ;  /* 0x006000008a14783b */ /* 0x000eee0000000200 */
[C---:B-1----:R-:W-:Y:S08]  /*cfc0*/  HMMA.16816.F32.BF16 R16, R80.reuse, R36, R16 ;  /* 0x000000245010723c */ /* 0x042ff00000041810 */
[----:B------:R-:W-:Y:S01]  /*cfd0*/  HMMA.16816.F32.BF16 R32, R80, R38, R32 ;  /* 0x000000265020723c */ /* 0x000fe20000041820 */
[----:B------:R-:W-:Y:S07]  /*cfe0*/  LDSM.16.M88.4 R36, [R139+0x6800] ;  /* 0x006800008b24783b */ /* 0x000fee0000000200 */
[C---:B------:R-:W-:Y:S08]  /*cff0*/  HMMA.16816.F32.BF16 R60, R8.reuse, R68, R60 ;  /* 0x00000044083c723c */ /* 0x040ff0000004183c */
[C---:B------:R-:W-:Y:S01]  /*d000*/  HMMA.16816.F32.BF16 R52, R8.reuse, R70, R52 ;  /* 0x000000460834723c */ /* 0x040fe20000041834 */
[----:B------:R-:W-:Y:S07]  /*d010*/  LDSM.16.M88.4 R68, [R0+UR5+0x7000] ;  /* 0x007000050044783b */ /* 0x000fee0008000200 */
[C---:B--2---:R-:W-:Y:S08]  /*d020*/  HMMA.16816.F32.BF16 R48, R8.reuse, R12, R48 ;  /* 0x0000000c0830723c */ /* 0x044ff00000041830 */
[----:B------:R-:W-:Y:S01]  /*d030*/  HMMA.16816.F32.BF16 R44, R8, R14, R44 ;  /* 0x0000000e082c723c */ /* 0x000fe2000004182c */
[----:B------:R-:W-:Y:S04]  /*d040*/  LDSM.16.M88.4 R12, [R141+0x2000] ;  /* 0x002000008d0c783b */ /* 0x000fe80000000200 */
[----:B------:R-:W1:Y:S03]  /*d050*/  LDSM.16.M88.4 R8, [R137+0x6000] ;  /* 0x006000008908783b */ /* 0x000e660000000200 */
[C---:B------:R-:W-:Y:S08]  /*d060*/  HMMA.16816.F32.BF16 R16, R40.reuse, R88, R16 ;  /* 0x000000582810723c */ /* 0x040ff00000041810 */
[----:B------:R-:W-:Y:S08]  /*d070*/  HMMA.16816.F32.BF16 R32, R40, R90, R32 ;  /* 0x0000005a2820723c */ /* 0x000ff00000041820 */
[----:B------:R-:W-:Y:S08]  /*d080*/  HMMA.16816.F32.BF16 R28, R80, R84, R28 ;  /* 0x00000054501c723c */ /* 0x000ff0000004181c */
[C---:B---3--:R-:W-:Y:S08]  /*d090*/  HMMA.16816.F32.BF16 R16, R24.reuse, R20, R16 ;  /* 0x000000141810723c */ /* 0x048ff00000041810 */
[----:B------:R-:W-:Y:S01]  /*d0a0*/  HMMA.16816.F32.BF16 R32, R24, R22, R32 ;  /* 0x000000161820723c */ /* 0x000fe20000041820 */
[----:B------:R2:W3:Y:S07]  /*d0b0*/  LDSM.16.M88.4 R20, [R0+UR5+0x7800] ;  /* 0x007800050014783b */ /* 0x0004ee0008000200 */
[----:B------:R-:W-:Y:S08]  /*d0c0*/  HMMA.16816.F32.BF16 R64, R80, R86, R64 ;  /* 0x000000565040723c */ /* 0x000ff00000041840 */
[C---:B-1----:R-:W-:Y:S08]  /*d0d0*/  HMMA.16816.F32.BF16 R16, R12.reuse, R8, R16 ;  /* 0x000000080c10723c */ /* 0x042ff00000041810 */
[----:B------:R-:W-:Y:S01]  /*d0e0*/  HMMA.16816.F32.BF16 R32, R12, R10, R32 ;  /* 0x0000000a0c20723c */ /* 0x000fe20000041820 */
[----:B------:R-:W1:Y:S01]  /*d0f0*/  LDSM.16.M88.4 R8, [R139+0x7000] ;  /* 0x007000008b08783b */ /* 0x000e620000000200 */
[----:B--2---:R-:W-:-:S04]  /*d100*/  SHF.R.U32.HI R0, RZ, 0x2, R152 ;  /* 0x00000002ff007819 */ /* 0x004fc80000011698 */
[----:B------:R-:W-:Y:S02]  /*d110*/  LOP3.LUT R0, R0, 0x7, RZ, 0xc0, !PT ;  /* 0x0000000700007812 */ /* 0x000fe400078ec0ff */
[----:B------:R-:W-:Y:S01]  /*d120*/  HMMA.16816.F32.BF16 R84, R80, R68, R60 ;  /* 0x000000445054723c */ /* 0x000fe2000004183c */
[----:B------:R-:W2:Y:S02]  /*d130*/  LDSM.16.M88.4 R60, [R138+0x6800] ;  /* 0x006800008a3c783b */ /* 0x000ea40000000200 */
[----:B------:R-:W-:Y:S01]  /*d140*/  FMUL.FTZ R3, R16, UR14 ;  /* 0x0000000e10037c20 */ /* 0x000fe20008410000 */
[----:B------:R-:W-:Y:S01]  /*d150*/  FMUL.FTZ R56, R17, UR14 ;  /* 0x0000000e11387c20 */ /* 0x000fe20008410000 */
[----:B------:R-:W-:Y:S01]  /*d160*/  FMUL.FTZ R6, R18, UR14 ;  /* 0x0000000e12067c20 */ /* 0x000fe20008410000 */
[----:B------:R-:W-:Y:S02]  /*d170*/  FMUL.FTZ R58, R19, UR14 ;  /* 0x0000000e133a7c20 */ /* 0x000fe40008410000 */
[----:B------:R-:W-:Y:S01]  /*d180*/  HMMA.16816.F32.BF16 R88, R40, R36, R28 ;  /* 0x000000242858723c */ /* 0x000fe2000004181c */
[----:B------:R-:W4:Y:S01]  /*d190*/  LDSM.16.M88.4 R16, [R138+0x7000] ;  /* 0x007000008a10783b */ /* 0x000f220000000200 */
[----:B------:R-:W1:Y:S03]  /*d1a0*/  MUFU.TANH R3, R3 ;  /* 0x0000000300037308 */ /* 0x000e660000002400 */
[----:B------:R-:W-:Y:S03]  /*d1b0*/  LDSM.16.M88.4 R28, [R137+0x6800] ;  /* 0x00680000891c783b */ /* 0x000fe60000000200 */
[----:B------:R-:W-:Y:S02]  /*d1c0*/  HMMA.16816.F32.BF16 R52, R80, R70, R52 ;  /* 0x000000465034723c */ /* 0x000fe40000041834 */
[----:B------:R-:W1:Y:S06]  /*d1d0*/  MUFU.TANH R56, R56 ;  /* 0x0000003800387308 */ /* 0x000e6c0000002400 */
[----:B------:R-:W-:Y:S01]  /*d1e0*/  HMMA.16816.F32.BF16 R64, R40, R38, R64 ;  /* 0x000000262840723c */ /* 0x000fe20000041840 */
[----:B------:R-:W4:Y:S01]  /*d1f0*/  LDSM.16.M88.4 R36, [R139+0x7800] ;  /* 0x007800008b24783b */ /* 0x000f220000000200 */
[----:B------:R-:W2:Y:S06]  /*d200*/  MUFU.TANH R6, R6 ;  /* 0x0000000600067308 */ /* 0x000eac0000002400 */
[----:B---3--:R-:W-:Y:S01]  /*d210*/  HMMA.16816.F32.BF16 R48, R80, R20, R48 ;  /* 0x000000145030723c */ /* 0x008fe20000041830 */
[----:B------:R-:W-:Y:S01]  /*d220*/  FMUL.FTZ R20, R32, UR14 ;  /* 0x0000000e20147c20 */ /* 0x000fe20008410000 */
[----:B------:R-:W-:Y:S01]  /*d230*/  FMUL.FTZ R21, R33, UR14 ;  /* 0x0000000e21157c20 */ /* 0x000fe20008410000 */
[----:B------:R-:W3:Y:S05]  /*d240*/  MUFU.TANH R58, R58 ;  /* 0x0000003a003a7308 */ /* 0x000eea0000002400 */
[C---:B-1----:R-:W-:Y:S03]  /*d250*/  HMMA.16816.F32.BF16 R84, R40.reuse, R8, R84 ;  /* 0x000000082854723c */ /* 0x042fe60000041854 */
[----:B------:R-:W1:Y:S05]  /*d260*/  MUFU.TANH R20, R20 ;  /* 0x0000001400147308 */ /* 0x000e6a0000002400 */
[----:B------:R-:W-:Y:S01]  /*d270*/  HMMA.16816.F32.BF16 R52, R40, R10, R52 ;  /* 0x0000000a2834723c */ /* 0x000fe20000041834 */
[----:B------:R-:W3:Y:S02]  /*d280*/  LDSM.16.M88.4 R8, [R138+0x7800] ;  /* 0x007800008a08783b */ /* 0x000ee40000000200 */
[----:B------:R-:W1:Y:S05]  /*d290*/  MUFU.TANH R21, R21 ;  /* 0x0000001500157308 */ /* 0x000e6a0000002400 */
[----:B------:R-:W-:Y:S08]  /*d2a0*/  HMMA.16816.F32.BF16 R44, R80, R22, R44 ;  /* 0x00000016502c723c */ /* 0x000ff0000004182c */
        /* <DEDUP_REMOVED lines=15> */
[----:B------:R-:W-:Y:S01]  /*d3a0*/  HMMA.16816.F32.BF16 R44, R24, R10, R44 ;  /* 0x0000000a182c723c */ /* 0x000fe2000004182c */
[----:B------:R-:W-:-:S02]  /*d3b0*/  IADD3 R10, PT, PT, R75, 0x1, R154 ;  /* 0x000000014b0a7810 */ /* 0x000fc40007ffe09a */
[----:B------:R-:W-:Y:S01]  /*d3c0*/  FMUL.FTZ R32, R88, UR14 ;  /* 0x0000000e58207c20 */ /* 0x000fe20008410000 */
[----:B------:R-:W-:Y:S01]  /*d3d0*/  FMUL.FTZ R33, R91, UR14 ;  /* 0x0000000e5b217c20 */ /* 0x000fe20008410000 */
[----:B------:R-:W-:-:S03]  /*d3e0*/  IADD3 R9, PT, PT, -R153, R10, R0 ;  /* 0x0000000a99097210 */ /* 0x000fc60007ffe100 */
[----:B------:R-:W-:Y:S01]  /*d3f0*/  HMMA.16816.F32.BF16 R64, R12, R30, R64 ;  /* 0x0000001e0c40723c */ /* 0x000fe20000041840 */
[----:B------:R-:W-:Y:S01]  /*d400*/  FMUL.FTZ R30, R89, UR14 ;  /* 0x0000000e591e7c20 */ /* 0x000fe20008410000 */
[----:B------:R-:W-:Y:S01]  /*d410*/  FMUL.FTZ R31, R90, UR14 ;  /* 0x0000000e5a1f7c20 */ /* 0x000fe20008410000 */
[----:B------:R-:W1:Y:S01]  /*d420*/  MUFU.TANH R32, R32 ;  /* 0x0000002000207308 */ /* 0x000e620000002400 */
[----:B------:R-:W-:-:S04]  /*d430*/  IADD3 R9, PT, PT, R9, UR4, R76 ;  /* 0x0000000409097c10 */ /* 0x000fc8000fffe04c */
[----:B--2---:R-:W-:Y:S01]  /*d440*/  HMMA.16816.F32.BF16 R52, R12, R62, R52 ;  /* 0x0000003e0c34723c */ /* 0x004fe20000041834 */
[C---:B------:R-:W-:Y:S02]  /*d450*/  VIMNMX R0, PT, PT, R9.reuse, R76, PT ;  /* 0x0000004c09007248 */ /* 0x040fe40003fe0100 */
[----:B------:R-:W2:Y:S01]  /*d460*/  MUFU.TANH R30, R30 ;  /* 0x0000001e001e7308 */ /* 0x000ea20000002400 */
[----:B------:R-:W-:-:S04]  /*d470*/  VIADDMNMX R102, R9, 0x8, R76, PT ;  /* 0x0000000809667846 */ /* 0x000fc8000380014c */
[C---:B----4-:R-:W-:Y:S03]  /*d480*/  HMMA.16816.F32.BF16 R48, R12.reuse, R16, R48 ;  /* 0x000000100c30723c */ /* 0x050fe60000041830 */
[----:B------:R-:W-:Y:S01]  /*d490*/  FMUL.FTZ R34, R64, UR14 ;  /* 0x0000000e40227c20 */ /* 0x000fe20008410000 */
[----:B------:R-:W-:Y:S01]  /*d4a0*/  FMUL.FTZ R35, R65, UR14 ;  /* 0x0000000e41237c20 */ /* 0x000fe20008410000 */
[----:B------:R-:W-:Y:S01]  /*d4b0*/  FMUL.FTZ R23, R66, UR14 ;  /* 0x0000000e42177c20 */ /* 0x000fe20008410000 */
[----:B------:R-:W-:Y:S01]  /*d4c0*/  FMUL.FTZ R8, R67, UR14 ;  /* 0x0000000e43087c20 */ /* 0x000fe20008410000 */
[----:B------:R-:W4:Y:S01]  /*d4d0*/  MUFU.TANH R31, R31 ;  /* 0x0000001f001f7308 */ /* 0x000f220000002400 */
[C---:B------:R-:W-:Y:S03]  /*d4e0*/  HMMA.16816.F32.BF16 R84, R12.reuse, R60, R84 ;  /* 0x0000003c0c54723c */ /* 0x040fe60000041854 */
        /* <DEDUP_REMOVED lines=28> */
[----:B------:R-:W1:Y:S08]  /*d6b0*/  MUFU.TANH R25, R25 ;  /* 0x0000001900197308 */ /* 0x000e700000002400 */
[----:B------:R-:W1:Y:S08]  /*d6c0*/  MUFU.TANH R24, R24 ;  /* 0x0000001800187308 */ /* 0x000e700000002400 */
[----:B------:R-:W1:Y:S08]  /*d6d0*/  MUFU.TANH R26, R26 ;  /* 0x0000001a001a7308 */ /* 0x000e700000002400 */
[----:B------:R-:W1:Y:S08]  /*d6e0*/  MUFU.TANH R14, R14 ;  /* 0x0000000e000e7308 */ /* 0x000e700000002400 */
        /* <DEDUP_REMOVED lines=20> */
.L_x_6743:
        /* <DEDUP_REMOVED lines=49> */
[C---:B------:R-:W-:Y:S01]  /*db40*/  IMAD R9, R12.reuse, UR11, R9 ;  /* 0x0000000b0c097c24 */ /* 0x040fe2000f8e0209 */
        /* <DEDUP_REMOVED lines=10> */
.L_x_6744:
[----:B------:R-:W2:Y:S01]  /*dbf0*/  LDCU UR4, c[0x0][0x3bc] ;  /* 0x00007780ff0477ac */ /* 0x000ea20008000800 */
        /* <DEDUP_REMOVED lines=11> */
[----:B--2---:R-:W-:-:S03]  /*dcb0*/  USHF.L.U64.HI UR4, UR10, 0x5, UR4 ;  /* 0x000000050a047899 */ /* 0x004fc60008010204 */
        /* <DEDUP_REMOVED lines=9> */
.L_x_6742:
[----:B---3--:R-:W-:Y:S01]  /*dd50*/  IMAD.SHL.U32 R10, R152, 0x2, RZ ;  /* 0x00000002980a7824 */ /* 0x008fe200078e00ff */
[----:B------:R-:W-:Y:S01]  /*dd60*/  LOP3.LUT R104, R104, 0xfffffff7, RZ, 0xc0, !PT ;  /* 0xfffffff768687812 */ /* 0x000fe200078ec0ff */
[----:B------:R-:W2:Y:S01]  /*dd70*/  LDCU UR4, c[0x0][0x45c] ;  /* 0x00008b80ff0477ac */ /* 0x000ea20008000800 */
[----:B------:R-:W-:Y:S02]  /*dd80*/  IMAD.IADD R140, R4, 0x1, R57 ;  /* 0x00000001048c7824 */ /* 0x000fe400078e0239 */
[----:B------:R-:W-:-:S03]  /*dd90*/  LOP3.LUT R10, R10, 0x6, RZ, 0xc0, !PT ;  /* 0x000000060a0a7812 */ /* 0x000fc600078ec0ff */
[----:B------:R-:W-:Y:S02]  /*dda0*/  LEA R140, R140, UR5, 0x1 ;  /* 0x000000058c8c7c11 */ /* 0x000fe4000f8e08ff */
[----:B------:R-:W-:-:S03]  /*ddb0*/  IMAD R27, R103, 0x40, R10 ;  /* 0x00000040671b7824 */ /* 0x000fc600078e020a */
[----:B------:R-:W-:Y:S01]  /*ddc0*/  LDSM.16.MT88.4 R92, [R140+0x8000] ;  /* 0x008000008c5c783b */ /* 0x000fe20000004200 */
[C---:B------:R-:W-:Y:S02]  /*ddd0*/  VIADD R11, R27.reuse, 0x8 ;  /* 0x000000081b0b7836 */ /* 0x040fe40000000000 */
        /* <DEDUP_REMOVED lines=8> */
[--C-:B------:R-:W-:Y:S01]  /*de60*/  IMAD.IADD R107, R7, 0x1, R140.reuse ;  /* 0x00000001076b7824 */ /* 0x100fe200078e028c */
[----:B------:R-:W-:Y:S01]  /*de70*/  ISETP.GE.AND P1, PT, R9, R102, PT ;  /* 0x000000660900720c */ /* 0x000fe20003f26270 */
[----:B------:R-:W-:Y:S01]  /*de80*/  VIADD R9, R27, 0x9 ;  /* 0x000000091b097836 */ /* 0x000fe20000000000 */
[----:B------:R-:W-:Y:S01]  /*de90*/  ISETP.GE.AND P6, PT, R11, R0, PT ;  /* 0x000000000b00720c */ /* 0x000fe20003fc6270 */
[C---:B------:R-:W-:Y:S01]  /*dea0*/  IMAD.IADD R136, R5.reuse, 0x1, R140 ;  /* 0x0000000105887824 */ /* 0x040fe200078e028c */
[----:B------:R-:W-:Y:S01]  /*deb0*/  FSEL R13, R56, -INF , !P4 ;  /* 0xff800000380d7808 */ /* 0x000fe20006000000 */
        /* <DEDUP_REMOVED lines=10> */
[----:B------:R-:W-:Y:S01]  /*df60*/  @P6 LOP3.LUT R104, R104, 0x8, RZ, 0xfc, !PT ;  /* 0x0000000868686812 */ /* 0x000fe200078efcff */
[----:B------:R-:W-:Y:S01]  /*df70*/  LDSM.16.MT88.4 R68, [R106+0x8000] ;  /* 0x008000006a44783b */ /* 0x000fe20000004200 */
[----:B------:R-:W-:Y:S02]  /*df80*/  FSEL R21, R21, -INF , !P2 ;  /* 0xff80000015157808 */ /* 0x000fe40005000000 */
[----:B------:R-:W-:Y:S01]  /*df90*/  LOP3.LUT R104, R104, 0xfffffffe, RZ, 0xc0, !PT ;  /* 0xfffffffe68687812 */ /* 0x000fe200078ec0ff */
[----:B------:R-:W-:Y:S01]  /*dfa0*/  LDSM.16.MT88.4 R48, [R136+0xa000] ;  /* 0x00a000008830783b */ /* 0x000fe20000004200 */
[----:B------:R-:W-:Y:S02]  /*dfb0*/  ISETP.GE.AND P2, PT, R11, R102, PT ;  /* 0x000000660b00720c */ /* 0x000fe40003f46270 */
[----:B------:R-:W-:Y:S02]  /*dfc0*/  @P4 LOP3.LUT R104, R104, 0x1, RZ, 0xfc, !PT ;  /* 0x0000000168684812 */ /* 0x000fe400078efcff */
[----:B------:R-:W-:-:S02]  /*dfd0*/  ISETP.GE.AND P4, PT, R9, R0, PT ;  /* 0x000000000900720c */ /* 0x000fc40003f86270 */
[C---:B------:R-:W-:Y:S02]  /*dfe0*/  LOP3.LUT P1, RZ, R104.reuse, 0x8, RZ, 0xc0, !PT ;  /* 0x0000000868ff7812 */ /* 0x040fe4000782c0ff */
[C---:B------:R-:W-:Y:S02]  /*dff0*/  LOP3.LUT P3, RZ, R104.reuse, 0x1, RZ, 0xc0, !PT ;  /* 0x0000000168ff7812 */ /* 0x040fe4000786c0ff */
[----:B------:R-:W-:Y:S02]  /*e000*/  LOP3.LUT R104, R104, 0xfffffffb, RZ, 0xc0, !PT ;  /* 0xfffffffb68687812 */ /* 0x000fe400078ec0ff */
[----:B------:R-:W-:Y:S01]  /*e010*/  FSEL R22, R31, -INF , !P3 ;  /* 0xff8000001f167808 */ /* 0x000fe20005800000 */
[----:B------:R-:W-:Y:S01]  /*e020*/  VIADD R31, R27, 0x28 ;  /* 0x000000281b1f7836 */ /* 0x000fe20000000000 */
[----:B------:R-:W-:Y:S02]  /*e030*/  FSEL R10, R28, -INF , !P0 ;  /* 0xff8000001c0a7808 */ /* 0x000fe40004000000 */
[----:B------:R-:W-:-:S02]  /*e040*/  FSEL R18, R23, -INF , !P2 ;  /* 0xff80000017127808 */ /* 0x000fc40005000000 */
[----:B------:R-:W-:Y:S02]  /*e050*/  @P4 LOP3.LUT R104, R104, 0x4, RZ, 0xfc, !PT ;  /* 0x0000000468684812 */ /* 0x000fe400078efcff */
[-C--:B------:R-:W-:Y:S02]  /*e060*/  ISETP.GE.AND P4, PT, R11, R0.reuse, PT ;  /* 0x000000000b00720c */ /* 0x080fe40003f86270 */
[C---:B------:R-:W-:Y:S02]  /*e070*/  LOP3.LUT P0, RZ, R104.reuse, 0x4, RZ, 0xc0, !PT ;  /* 0x0000000468ff7812 */ /* 0x040fe4000780c0ff */
[----:B------:R-:W-:Y:S02]  /*e080*/  LOP3.LUT R104, R104, 0xfffffffd, RZ, 0xc0, !PT ;  /* 0xfffffffd68687812 */ /* 0x000fe400078ec0ff */
[----:B------:R-:W-:Y:S02]  /*e090*/  ISETP.GE.AND P2, PT, R31, R0, PT ;  /* 0x000000001f00720c */ /* 0x000fe40003f46270 */
[----:B------:R-:W-:Y:S01]  /*e0a0*/  ISETP.GE.AND P6, PT, R9, R102, PT ;  /* 0x000000660900720c */ /* 0x000fe20003fc6270 */
[----:B------:R-:W-:Y:S01]  /*e0b0*/  VIADD R9, R27, 0x19 ;  /* 0x000000191b097836 */ /* 0x000fe20000000000 */
[----:B------:R-:W-:-:S02]  /*e0c0*/  FSEL R11, R32, -INF , !P1 ;  /* 0xff800000200b7808 */ /* 0x000fc40004800000 */
[----:B------:R-:W-:Y:S02]  /*e0d0*/  FSEL R20, R33, -INF , !P6 ;  /* 0xff80000021147808 */ /* 0x000fe40007000000 */
[----:B------:R-:W-:Y:S02]  /*e0e0*/  @P4 LOP3.LUT R104, R104, 0x2, RZ, 0xfc, !PT ;  /* 0x0000000268684812 */ /* 0x000fe400078efcff */
[----:B------:R-:W-:Y:S01]  /*e0f0*/  FSEL R12, R29, -INF , !P5 ;  /* 0xff8000001d0c7808 */ /* 0x000fe20006800000 */
[----:B------:R-:W-:Y:S01]  /*e100*/  VIADD R29, R27, 0x29 ;  /* 0x000000291b1d7836 */ /* 0x000fe20000000000 */
[C---:B------:R-:W-:Y:S02]  /*e110*/  LOP3.LUT P6, RZ, R104.reuse, 0x2, RZ, 0xc0, !PT ;  /* 0x0000000268ff7812 */ /* 0x040fe400078cc0ff */
[----:B------:R-:W-:Y:S02]  /*e120*/  LOP3.LUT R104, R104, 0xfffffffd, RZ, 0xc0, !PT ;  /* 0xfffffffd68687812 */ /* 0x000fe400078ec0ff */
[----:B------:R-:W-:-:S02]  /*e130*/  ISETP.GE.AND P4, PT, R9, R0, PT ;  /* 0x000000000900720c */ /* 0x000fc40003f86270 */
[----:B------:R-:W-:Y:S02]  /*e140*/  @P2 LOP3.LUT R104, R104, 0x2, RZ, 0xfc, !PT ;  /* 0x0000000268682812 */ /* 0x000fe400078efcff */
[-C--:B------:R-:W-:Y:S01]  /*e150*/  ISETP.GE.AND P2, PT, R31, R102.reuse, PT ;  /* 0x000000661f00720c */ /* 0x080fe20003f46270 */
[----:B------:R-:W-:Y:S01]  /*e160*/  VIADD R31, R27, 0x30 ;  /* 0x000000301b1f7836 */ /* 0x000fe20000000000 */
[----:B------:R-:W-:Y:S02]  /*e170*/  ISETP.GE.AND P1, PT, R9, R102, PT ;  /* 0x000000660900720c */ /* 0x000fe40003f26270 */
[----:B------:R-:W-:Y:S02]  /*e180*/  FSEL R9, R30, -INF , !P0 ;  /* 0xff8000001e097808 */ /* 0x000fe40004000000 */
[C---:B------:R-:W-:Y:S02]  /*e190*/  ISETP.GE.AND P3, PT, R19.reuse, R0, PT ;  /* 0x000000001300720c */ /* 0x040fe40003f66270 */
[----:B------:R-:W-:-:S02]  /*e1a0*/  ISETP.GE.AND P0, PT, R19, R102, PT ;  /* 0x000000661300720c */ /* 0x000fc40003f06270 */
[----:B------:R-:W-:Y:S02]  /*e1b0*/  FSEL R19, R34, -INF , !P6 ;  /* 0xff80000022137808 */ /* 0x000fe40007000000 */
[C---:B------:R-:W-:Y:S02]  /*e1c0*/  ISETP.GE.AND P5, PT, R17.reuse, R0, PT ;  /* 0x000000001100720c */ /* 0x040fe40003fa6270 */
[----:B------:R-:W-:Y:S02]  /*e1d0*/  ISETP.GE.AND P6, PT, R17, R102, PT ;  /* 0x000000661100720c */ /* 0x000fe40003fc6270 */
[----:B------:R-:W-:Y:S02]  /*e1e0*/  FSEL R17, R35, -INF , !P4 ;  /* 0xff80000023117808 */ /* 0x000fe40006000000 */
[----:B------:R-:W-:Y:S02]  /*e1f0*/  FSEL R16, R8, -INF , !P1 ;  /* 0xff80000008107808 */ /* 0x000fe40004800000 */
[----:B------:R-:W-:-:S02]  /*e200*/  LOP3.LUT P4, RZ, R104, 0x2, RZ, 0xc0, !PT ;  /* 0x0000000268ff7812 */ /* 0x000fc4000788c0ff */
[----:B------:R-:W-:Y:S02]  /*e210*/  ISETP.GE.AND P1, PT, R29, R0, PT ;  /* 0x000000001d00720c */ /* 0x000fe40003f26270 */
[----:B------:R-:W-:Y:S02]  /*e220*/  LOP3.LUT R104, R104, 0xfffffff7, RZ, 0xc0, !PT ;  /* 0xfffffff768687812 */ /* 0x000fe400078ec0ff */
[----:B------:R-:W-:Y:S02]  /*e230*/  FSEL R128, R128, -INF , !P0 ;  /* 0xff80000080807808 */ /* 0x000fe40004000000 */
[----:B------:R-:W-:Y:S02]  /*e240*/  @P2 LOP3.LUT R104, R104, 0x8, RZ, 0xfc, !PT ;  /* 0x0000000868682812 */ /* 0x000fe400078efcff */
[----:B------:R-:W-:Y:S02]  /*e250*/  FSEL R133, R133, -INF , !P3 ;  /* 0xff80000085857808 */ /* 0x000fe40005800000 */
[----:B------:R-:W-:-:S02]  /*e260*/  LOP3.LUT R104, R104, 0xfffffffe, RZ, 0xc0, !PT ;  /* 0xfffffffe68687812 */ /* 0x000fc400078ec0ff */
[----:B------:R-:W-:Y:S02]  /*e270*/  ISETP.GE.AND P0, PT, R27, R0, PT ;  /* 0x000000001b00720c */ /* 0x000fe40003f06270 */
[----:B------:R-:W-:Y:S02]  /*e280*/  @P1 LOP3.LUT R104, R104, 0x1, RZ, 0xfc, !PT ;  /* 0x0000000168681812 */ /* 0x000fe400078efcff */
[-C--:B------:R-:W-:Y:S01]  /*e290*/  ISETP.GE.AND P1, PT, R29, R102.reuse, PT ;  /* 0x000000661d00720c */ /* 0x080fe20003f26270 */
[----:B------:R-:W-:Y:S01]  /*e2a0*/  VIADD R29, R27, 0x31 ;  /* 0x000000311b1d7836 */ /* 0x000fe20000000000 */
[C---:B------:R-:W-:Y:S02]  /*e2b0*/  LOP3.LUT P3, RZ, R104.reuse, 0x1, RZ, 0xc0, !PT ;  /* 0x0000000168ff7812 */ /* 0x040fe4000786c0ff */
[----:B------:R-:W-:Y:S02]  /*e2c0*/  LOP3.LUT R104, R104, 0xfffffffb, RZ, 0xc0, !PT ;  /* 0xfffffffb68687812 */ /* 0x000fe400078ec0ff */
[----:B------:R-:W-:Y:S01]  /*e2d0*/  FSEL R23, R3, -INF , !P0 ;  /* 0xff80000003177808 */ /* 0x000fe20004000000 */
[C---:B------:R-:W-:Y:S01]  /*e2e0*/  VIADD R3, R27.reuse, 0x38 ;  /* 0x000000381b037836 */ /* 0x040fe20000000000 */
[C---:B------:R-:W-:Y:S01]  /*e2f0*/  ISETP.GE.AND P0, PT, R27.reuse, R102, PT ;  /* 0x000000661b00720c */ /* 0x040fe20003f06270 */
[----:B------:R-:W-:Y:S01]  /*e300*/  VIADD R27, R27, 0x39 ;  /* 0x000000391b1b7836 */ /* 0x000fe20000000000 */
[----:B------:R-:W-:-:S02]  /*e310*/  FMNMX3.FTZ R8, R23, R13, R15, !PT ;  /* 0x0000000d17087276 */ /* 0x000fc4000781000f */
[----:B------:R-:W-:Y:S02]  /*e320*/  FSEL R127, R127, -INF , !P5 ;  /* 0xff8000007f7f7808 */ /* 0x000fe40006800000 */
[----:B------:R-:W-:Y:S02]  /*e330*/  @P1 LOP3.LUT R104, R104, 0x4, RZ, 0xfc, !PT ;  /* 0x0000000468681812 */ /* 0x000fe400078efcff */
[C---:B------:R-:W-:Y:S02]  /*e340*/  ISETP.GE.AND P1, PT, R31.reuse, R0, PT ;  /* 0x000000001f00720c */ /* 0x040fe40003f26270 */
[----:B------:R-:W-:Y:S02]  /*e350*/  FSEL R6, R6, -INF , !P0 ;  /* 0xff80000006067808 */ /* 0x000fe40004000000 */
[----:B------:R-:W-:Y:S02]  /*e360*/  ISETP.GE.AND P5, PT, R31, R102, PT ;  /* 0x000000661f00720c */ /* 0x000fe40003fa6270 */
        /* <DEDUP_REMOVED lines=8> */
[----:B------:R-:W-:Y:S02]  /*e3f0*/  ISETP.GE.AND P2, PT, R29, R0, PT ;  /* 0x000000001d00720c */ /* 0x000fe40003f46270 */
[----:B------:R-:W-:Y:S02]  /*e400*/  FSEL R131, R131, -INF , !P4 ;  /* 0xff80000083837808 */ /* 0x000fe40006000000 */
[----:B------:R-:W-:Y:S02]  /*e410*/  FMNMX3.FTZ R8, R8, R17, R133, !PT ;  /* 0x0000001108087276 */ /* 0x000fe40007810085 */
[----:B------:R-:W-:Y:S02]  /*e420*/  FSEL R125, R125, -INF , !P3 ;  /* 0xff8000007d7d7808 */ /* 0x000fe40005800000 */
[----:B------:R-:W-:-:S02]  /*e430*/  LOP3.LUT P3, RZ, R104, 0x8, RZ, 0xc0, !PT ;  /* 0x0000000868ff7812 */ /* 0x000fc4000786c0ff */
[----:B------:R-:W-:Y:S02]  /*e440*/  FMNMX3.FTZ R3, R3, R20, R18, !PT ;  /* 0x0000001403037276 */ /* 0x000fe40007810012 */
[----:B------:R-:W-:Y:S02]  /*e450*/  ISETP.GE.AND P4, PT, R29, R102, PT ;  /* 0x000000661d00720c */ /* 0x000fe40003f86270 */
[----:B------:R-:W-:Y:S02]  /*e460*/  FSEL R29, R14, -INF , !P2 ;  /* 0xff8000000e1d7808 */ /* 0x000fe40005000000 */
[----:B------:R-:W-:Y:S02]  /*e470*/  FSEL R132, R132, -INF , !P6 ;  /* 0xff80000084847808 */ /* 0x000fe40007000000 */
[----:B------:R-:W-:Y:S02]  /*e480*/  FMNMX3.FTZ R14, R8, R127, R131, !PT ;  /* 0x0000007f080e7276 */ /* 0x000fe40007810083 */
[----:B------:R-:W-:-:S02]  /*e490*/  LOP3.LUT P6, RZ, R104, 0x4, RZ, 0xc0, !PT ;  /* 0x0000000468ff7812 */ /* 0x000fc400078cc0ff */
[----:B------:R-:W-:Y:S02]  /*e4a0*/  FSEL R30, R25, -INF , !P3 ;  /* 0xff800000191e7808 */ /* 0x000fe40005800000 */
[----:B------:R-:W-:Y:S02]  /*e4b0*/  FMNMX3.FTZ R3, R3, R16, R128, !PT ;  /* 0x0000001003037276 */ /* 0x000fe40007810080 */
[----:B------:R-:W-:Y:S02]  /*e4c0*/  ISETP.GE.AND P2, PT, R27, R0, PT ;  /* 0x000000001b00720c */ /* 0x000fe40003f46270 */
        /* <DEDUP_REMOVED lines=50> */
[----:B------:R-:W4:Y:S01]  /*e7f0*/  LDSM.16.MT88.4 R8, [R136+0x8800] ;  /* 0x008800008808783b */ /* 0x000f220000004200 */
[--C-:B------:R-:W-:Y:S01]  /*e800*/  FFMA.FTZ R34, R18, UR4, -R121.reuse ;  /* 0x0000000412227c23 */ /* 0x100fe20008010879 */
[--C-:B------:R-:W-:Y:S01]  /*e810*/  FFMA.FTZ R35, R16, UR4, -R121.reuse ;  /* 0x0000000410237c23 */ /* 0x100fe20008010879 */
[----:B------:R-:W-:Y:S01]  /*e820*/  MUFU.EX2 R118, R118 ;  /* 0x0000007600767308 */ /* 0x000fe20000000800 */
[----:B------:R-:W4:Y:S01]  /*e830*/  LDSM.16.MT88.4 R20, [R107+0x8800] ;  /* 0x008800006b14783b */ /* 0x000f220000004200 */
[----:B--2---:R-:W-:Y:S01]  /*e840*/  F2FP.BF16.F32.PACK_AB R64, R115, R116 ;  /* 0x000000747340723e */ /* 0x004fe200000010ff */
[--C-:B------:R-:W-:Y:S01]  /*e850*/  FFMA.FTZ R130, R127, UR4, -R126.reuse ;  /* 0x000000047f827c23 */ /* 0x100fe2000801087e */
[----:B------:R-:W2:Y:S01]  /*e860*/  MUFU.EX2 R117, R117 ;  /* 0x0000007500757308 */ /* 0x000ea20000000800 */
[----:B------:R-:W-:Y:S01]  /*e870*/  LDSM.16.MT88.4 R16, [R140+0xa800] ;  /* 0x00a800008c10783b */ /* 0x000fe20000004200 */
[--C-:B------:R-:W-:Y:S01]  /*e880*/  FFMA.FTZ R132, R132, UR4, -R121.reuse ;  /* 0x0000000484847c23 */ /* 0x100fe20008010879 */
[----:B------:R-:W-:Y:S01]  /*e890*/  FFMA.FTZ R134, R28, UR4, -R121 ;  /* 0x000000041c867c23 */ /* 0x000fe20008010879 */
[----:B------:R-:W-:Y:S01]  /*e8a0*/  MUFU.EX2 R114, R114 ;  /* 0x0000007200727308 */ /* 0x000fe20000000800 */
[--C-:B------:R-:W-:Y:S01]  /*e8b0*/  FFMA.FTZ R135, R31, UR4, -R126.reuse ;  /* 0x000000041f877c23 */ /* 0x100fe2000801087e */
[----:B-----5:R-:W-:Y:S01]  /*e8c0*/  F2FP.BF16.F32.PACK_AB R66, R111, R112 ;  /* 0x000000706f42723e */ /* 0x020fe200000010ff */
[----:B------:R-:W-:Y:S01]  /*e8d0*/  FFMA.FTZ R158, R29, UR4, -R126 ;  /* 0x000000041d9e7c23 */ /* 0x000fe2000801087e */
[----:B------:R-:W5:Y:S01]  /*e8e0*/  MUFU.EX2 R113, R113 ;  /* 0x0000007100717308 */ /* 0x000f620000000800 */
[----:B------:R-:W-:Y:S01]  /*e8f0*/  FADD.FTZ R115, R116, R115 ;  /* 0x0000007374737221 */ /* 0x000fe20000010000 */
[----:B------:R-:W-:-:S02]  /*e900*/  ISETP.GT.AND P0, PT, R103, R146, PT ;  /* 0x000000926700720c */ /* 0x000fc40003f04270 */
[----:B------:R-:W-:Y:S01]  /*e910*/  MUFU.EX2 R109, R109 ;  /* 0x0000006d006d7308 */ /* 0x000fe20000000800 */
[----:B--2---:R-:W-:Y:S01]  /*e920*/  F2FP.BF16.F32.PACK_AB R65, R117, R118 ;  /* 0x000000767541723e */ /* 0x004fe200000010ff */
[----:B------:R-:W-:Y:S02]  /*e930*/  FADD.FTZ R117, R118, R117 ;  /* 0x0000007576757221 */ /* 0x000fe40000010000 */
[----:B------:R-:W2:Y:S04]  /*e940*/  MUFU.EX2 R108, R108 ;  /* 0x0000006c006c7308 */ /* 0x000ea80000000800 */
        /* <DEDUP_REMOVED lines=26> */
[----:B---3--:R-:W-:Y:S01]  /*eaf0*/  HMMA.16816.F32.BF16 R60, R64, R4, RZ ;  /* 0x00000004403c723c */ /* 0x008fe200000418ff */
[----:B--2---:R-:W-:-:S02]  /*eb00*/  F2FP.BF16.F32.PACK_AB R4, R108, R109 ;  /* 0x0000006d6c04723e */ /* 0x004fc400000010ff */
[----:B-----5:R-:W-:-:S05]  /*eb10*/  F2FP.BF16.F32.PACK_AB R5, R110, R105 ;  /* 0x000000696e05723e */ /* 0x020fca00000010ff */
        /* <DEDUP_REMOVED lines=15> */
[----:B------:R-:W-:-:S02]  /*ec10*/  FFMA.FTZ R24, R129, UR4, -R126 ;  /* 0x0000000481187c23 */ /* 0x000fc4000801087e */
[----:B------:R-:W4:Y:S03]  /*ec20*/  MUFU.EX2 R127, R25 ;  /* 0x00000019007f7308 */ /* 0x000f260000000800 */
[C---:B-1----:R-:W-:Y:S01]  /*ec30*/  HMMA.16816.F32.BF16 R44, R4.reuse, R12, R44 ;  /* 0x0000000c042c723c */ /* 0x042fe2000004182c */
[----:B------:R-:W-:Y:S04]  /*ec40*/  MUFU.EX2 R128, R24 ;  /* 0x0000001800807308 */ /* 0x000fe80000000800 */
[----:B------:R-:W-:Y:S03]  /*ec50*/  MUFU.EX2 R133, R133 ;  /* 0x0000008500857308 */ /* 0x000fe60000000800 */
[C---:B------:R-:W-:Y:S01]  /*ec60*/  HMMA.16816.F32.BF16 R48, R4.reuse, R14, R48 ;  /* 0x0000000e0430723c */ /* 0x040fe20000041830 */
[----:B------:R-:W1:Y:S07]  /*ec70*/  LDSM.16.MT88.4 R12, [R136+0x9000] ;  /* 0x00900000880c783b */ /* 0x000e6e0000004200 */
[----:B--2---:R-:W-:Y:S01]  /*ec80*/  HMMA.16816.F32.BF16 R52, R4, R8, R52 ;  /* 0x000000080434723c */ /* 0x004fe20000041834 */
[----:B------:R-:W-:Y:S01]  /*ec90*/  FFMA.FTZ R8, R131, UR4, -R126 ;  /* 0x0000000483087c23 */ /* 0x000fe2000801087e */
[----:B------:R-:W-:-:S02]  /*eca0*/  FFMA.FTZ R131, R30, UR4, -R121 ;  /* 0x000000041e837c23 */ /* 0x000fc40008010879 */
[----:B------:R-:W-:Y:S01]  /*ecb0*/  LDSM.16.MT88.4 R28, [R140+0x9800] ;  /* 0x009800008c1c783b */ /* 0x000fe20000004200 */
[----:B------:R2:W5:Y:S03]  /*ecc0*/  MUFU.EX2 R129, R8 ;  /* 0x0000000800817308 */ /* 0x0005660000000800 */
[C---:B------:R-:W-:Y:S01]  /*ecd0*/  HMMA.16816.F32.BF16 R36, R4.reuse, R16, R36 ;  /* 0x000000100424723c */ /* 0x040fe20000041824 */
[----:B------:R-:W5:Y:S07]  /*ece0*/  MUFU.EX2 R131, R131 ;  /* 0x0000008300837308 */ /* 0x000f6e0000000800 */
[C---:B------:R-:W-:Y:S01]  /*ecf0*/  HMMA.16816.F32.BF16 R40, R4.reuse, R18, R40 ;  /* 0x000000120428723c */ /* 0x040fe20000041828 */
[----:B------:R-:W1:Y:S07]  /*ed00*/  LDSM.16.MT88.4 R16, [R140+0x9000] ;  /* 0x009000008c10783b */ /* 0x000e6e0000004200 */
[C---:B------:R-:W-:Y:S01]  /*ed10*/  HMMA.16816.F32.BF16 R56, R4.reuse, R10, R56 ;  /* 0x0000000a0438723c */ /* 0x040fe20000041838 */
[----:B--2---:R-:W2:Y:S07]  /*ed20*/  LDSM.16.MT88.4 R8, [R107+0x9000] ;  /* 0x009000006b08783b */ /* 0x004eae0000004200 */
[C---:B------:R-:W-:Y:S01]  /*ed30*/  HMMA.16816.F32.BF16 R68, R4.reuse, R26, R68 ;  /* 0x0000001a0444723c */ /* 0x040fe20000041844 */
[----:B------:R-:W-:Y:S07]  /*ed40*/  LDSM.16.MT88.4 R24, [R106+0x9000] ;  /* 0x009000006a18783b */ /* 0x000fee0000004200 */
[C---:B---3--:R-:W-:Y:S08]  /*ed50*/  HMMA.16816.F32.BF16 R60, R4.reuse, R20, R60 ;  /* 0x00000014043c723c */ /* 0x048ff0000004183c */
[----:B------:R-:W-:Y:S01]  /*ed60*/  HMMA.16816.F32.BF16 R64, R4, R22, R64 ;  /* 0x000000160440723c */ /* 0x000fe20000041840 */
[----:B----4-:R-:W-:Y:S01]  /*ed70*/  F2FP.BF16.F32.PACK_AB R4, R130, R127 ;  /* 0x0000007f8204723e */ /* 0x010fe200000010ff */
[----:B------:R-:W3:Y:S01]  /*ed80*/  LDSM.16.MT88.4 R20, [R140+0xb000] ;  /* 0x00b000008c14783b */ /* 0x000ee20000004200 */
[----:B-----5:R-:W-:-:S02]  /*ed90*/  F2FP.BF16.F32.PACK_AB R6, R128, R129 ;  /* 0x000000818006723e */ /* 0x020fc400000010ff */
        /* <DEDUP_REMOVED lines=18> */
[--C-:B------:R-:W-:Y:S01]  /*eec0*/  FFMA.FTZ R125, R122, UR4, -R121.reuse ;  /* 0x000000047a7d7c23 */ /* 0x100fe20008010879 */
[--C-:B------:R-:W-:Y:S01]  /*eed0*/  FFMA.FTZ R120, R119, UR4, -R121.reuse ;  /* 0x0000000477787c23 */ /* 0x100fe20008010879 */
[----:B------:R-:W-:Y:S01]  /*eee0*/  FFMA.FTZ R126, R123, UR4, -R126 ;  /* 0x000000047b7e7c23 */ /* 0x000fe2000801087e */
[----:B------:R-:W-:Y:S02]  /*eef0*/  MUFU.EX2 R119, R17 ;  /* 0x0000001100777308 */ /* 0x000fe40000000800 */
[C---:B------:R-:W-:Y:S01]  /*ef00*/  HMMA.16816.F32.BF16 R48, R4.reuse, R18, R48 ;  /* 0x000000120430723c */ /* 0x040fe20000041830 */
[----:B------:R-:W-:Y:S01]  /*ef10*/  FFMA.FTZ R18, R124, UR4, -R121 ;  /* 0x000000047c127c23 */ /* 0x000fe20008010879 */
[----:B------:R-:W-:Y:S04]  /*ef20*/  MUFU.EX2 R123, R16 ;  /* 0x00000010007b7308 */ /* 0x000fe80000000800 */
[----:B------:R-:W3:Y:S02]  /*ef30*/  MUFU.EX2 R124, R126 ;  /* 0x0000007e007c7308 */ /* 0x000ee40000000800 */
[C---:B--2---:R-:W-:Y:S02]  /*ef40*/  HMMA.16816.F32.BF16 R60, R4.reuse, R8, R60 ;  /* 0x00000008043c723c */ /* 0x044fe4000004183c */
[----:B------:R2:W-:Y:S04]  /*ef50*/  MUFU.EX2 R122, R18 ;  /* 0x00000012007a7308 */ /* 0x0005e80000000800 */
[----:B------:R-:W4:Y:S02]  /*ef60*/  MUFU.EX2 R125, R125 ;  /* 0x0000007d007d7308 */ /* 0x000f240000000800 */
[C---:B------:R-:W-:Y:S01]  /*ef70*/  HMMA.16816.F32.BF16 R64, R4.reuse, R10, R64 ;  /* 0x0000000a0440723c */ /* 0x040fe20000041840 */
[----:B------:R-:W5:Y:S01]  /*ef80*/  LDSM.16.MT88.4 R8, [R140+0xb800] ;  /* 0x00b800008c08783b */ /* 0x000f620000004200 */
[----:B------:R-:W1:Y:S06]  /*ef90*/  MUFU.EX2 R120, R120 ;  /* 0x0000007800787308 */ /* 0x000e6c0000000800 */
[C---:B------:R-:W-:Y:S01]  /*efa0*/  HMMA.16816.F32.BF16 R40, R4.reuse, R22, R40 ;  /* 0x000000160428723c */ /* 0x040fe20000041828 */
[----:B------:R-:W5:Y:S04]  /*efb0*/  LDSM.16.MT88.4 R20, [R106+0x9800] ;  /* 0x009800006a14783b */ /* 0x000f680000004200 */
[----:B--2---:R-:W2:Y:S03]  /*efc0*/  LDSM.16.MT88.4 R16, [R136+0xb800] ;  /* 0x00b800008810783b */ /* 0x004ea60000004200 */
[C---:B------:R-:W-:Y:S08]  /*efd0*/  HMMA.16816.F32.BF16 R72, R4.reuse, R24, R72 ;  /* 0x000000180448723c */ /* 0x040ff00000041848 */
[----:B------:R-:W-:Y:S01]  /*efe0*/  HMMA.16816.F32.BF16 R68, R4, R26, R68 ;  /* 0x0000001a0444723c */ /* 0x000fe20000041844 */
[----:B------:R-:W-:Y:S01]  /*eff0*/  F2FP.BF16.F32.PACK_AB R4, R158, R135 ;  /* 0x000000879e04723e */ /* 0x000fe200000010ff */
[----:B------:R-:W-:Y:S01]  /*f000*/  LDSM.16.MT88.4 R24, [R107+0x9800] ;  /* 0x009800006b18783b */ /* 0x000fe20000004200 */
[----:B---3--:R-:W-:-:S02]  /*f010*/  F2FP.BF16.F32.PACK_AB R6, R124, R123 ;  /* 0x0000007b7c06723e */ /* 0x008fc400000010ff */
[----:B----4-:R-:W-:Y:S02]  /*f020*/  F2FP.BF16.F32.PACK_AB R5, R125, R122 ;  /* 0x0000007a7d05723e */ /* 0x010fe400000010ff */
[----:B-1----:R-:W-:-:S07]  /*f030*/  F2FP.BF16.F32.PACK_AB R7, R120, R119 ;  /* 0x000000777807723e */ /* 0x002fce00000010ff */
[C---:B------:R-:W-:Y:S08]  /*f040*/  HMMA.16816.F32.BF16 R88, R4.reuse, R12, R88 ;  /* 0x0000000c0458723c */ /* 0x040ff00000041858 */
[C---:B------:R-:W-:Y:S01]  /*f050*/  HMMA.16816.F32.BF16 R84, R4.reuse, R14, R84 ;  /* 0x0000000e0454723c */ /* 0x040fe20000041854 */
[----:B------:R-:W1:Y:S07]  /*f060*/  LDSM.16.MT88.4 R12, [R107+0xb800] ;  /* 0x00b800006b0c783b */ /* 0x000e6e0000004200 */
[C---:B-----5:R-:W-:Y:S08]  /*f070*/  HMMA.16816.F32.BF16 R36, R4.reuse, R8, R36 ;  /* 0x000000080424723c */ /* 0x060ff00000041824 */
[C---:B------:R-:W-:Y:S01]  /*f080*/  HMMA.16816.F32.BF16 R40, R4.reuse, R10, R40 ;  /* 0x0000000a0428723c */ /* 0x040fe20000041828 */
[----:B------:R-:W3:Y:S07]  /*f090*/  LDSM.16.MT88.4 R8, [R106+0xb800] ;  /* 0x00b800006a08783b */ /* 0x000eee0000004200 */
        /* <DEDUP_REMOVED lines=111> */
.L_x_6746:
        /* <DEDUP_REMOVED lines=8> */
.L_x_6747:
[----:B------:R-:W1:Y:S01]  /*f810*/  LDCU UR8, c[0x0][0x3c4] ;  /* 0x00007880ff0877ac */ /* 0x000e620008000800 */
[----:B------:R-:W-:Y:S01]  /*f820*/  @!PT LDS RZ, [RZ] ;  /* 0x00000000fffff984 */ /* 0x000fe20000000800 */
[----:B------:R-:W-:Y:S01]  /*f830*/  @!PT LDS RZ, [RZ] ;  /* 0x00000000fffff984 */ /* 0x000fe20000000800 */
[----:B------:R-:W-:Y:S01]  /*f840*/  @!PT LDS RZ, [RZ] ;  /* 0x00000000fffff984 */ /* 0x000fe20000000800 */
[----:B------:R-:W-:Y:S01]  /*f850*/  LDGSTS.E.BYPASS.LTC128B.128 [R2+0x8000], desc[UR6][R150.64] ;  /* 0x0800000096027fae */ /* 0x000fe2000b981a06 */
[----:B------:R-:W-:Y:S01]  /*f860*/  LOP3.LUT R104, R104, 0xfffffffd, RZ, 0xc0, !PT ;  /* 0xfffffffd68687812 */ /* 0x000fe200078ec0ff */
        /* <DEDUP_REMOVED lines=21> */
[----:B-1----:R-:W1:Y:S04]  /*f9c0*/  LDSM.16.M88.4 R4, [R139+0x4800] ;  /* 0x004800008b04783b */ /* 0x002e680000000200 */
[----:B------:R-:W1:Y:S04]  /*f9d0*/  LDSM.16.M88.4 R116, [R139+0x5000] ;  /* 0x005000008b74783b */ /* 0x000e680000000200 */
[----:B------:R-:W1:Y:S04]  /*f9e0*/  LDSM.16.M88.4 R132, [R139+0x4000] ;  /* 0x004000008b84783b */ /* 0x000e680000000200 */
[----:B------:R-:W1:Y:S04]  /*f9f0*/  LDSM.16.M88.4 R112, [R139+0x5800] ;  /* 0x005800008b70783b */ /* 0x000e680000000200 */
[----:B------:R-:W-:Y:S01]  /*fa00*/  LDSM.16.M88.4 R128, [R138+0x4000] ;  /* 0x004000008a80783b */ /* 0x000fe20000000200 */
[C---:B---3--:R-:W-:Y:S03]  /*fa10*/  HMMA.16816.F32.BF16 R24, R120.reuse, R20, RZ ;  /* 0x000000147818723c */ /* 0x048fe600000418ff */
[----:B------:R-:W0:Y:S05]  /*fa20*/  LDGDEPBAR ;  /* 0x00000000000079af */ /* 0x000e2a0000000000 */
[C---:B------:R-:W-:Y:S08]  /*fa30*/  HMMA.16816.F32.BF16 R20, R120.reuse, R22, RZ ;  /* 0x000000167814723c */ /* 0x040ff000000418ff */
[C---:B----4-:R-:W-:Y:S08]  /*fa40*/  HMMA.16816.F32.BF16 R32, R120.reuse, R28, RZ ;  /* 0x0000001c7820723c */ /* 0x050ff000000418ff */
[C---:B--2---:R-:W-:Y:S08]  /*fa50*/  HMMA.16816.F32.BF16 R16, R120.reuse, R12, RZ ;  /* 0x0000000c7810723c */ /* 0x044ff000000418ff */
[C---:B------:R-:W-:Y:S08]  /*fa60*/  HMMA.16816.F32.BF16 R28, R120.reuse, R30, RZ ;  /* 0x0000001e781c723c */ /* 0x040ff000000418ff */
[C---:B------:R-:W-:Y:S08]  /*fa70*/  HMMA.16816.F32.BF16 R12, R120.reuse, R14, RZ ;  /* 0x0000000e780c723c */ /* 0x040ff000000418ff */
[C---:B-----5:R-:W-:Y:S08]  /*fa80*/  HMMA.16816.F32.BF16 R124, R120.reuse, R108, RZ ;  /* 0x0000006c787c723c */ /* 0x060ff000000418ff */
[----:B------:R-:W-:Y:S01]  /*fa90*/  HMMA.16816.F32.BF16 R120, R120, R110, RZ ;  /* 0x0000006e7878723c */ /* 0x000fe200000418ff */
[----:B------:R-:W-:Y:S07]  /*faa0*/  LDSM.16.M88.4 R108, [R142] ;  /* 0x000000008e6c783b */ /* 0x000fee0000000200 */
[C---:B-1----:R-:W-:Y:S08]  /*fab0*/  HMMA.16816.F32.BF16 R24, R8.reuse, R4, R24 ;  /* 0x000000040818723c */ /* 0x042ff00000041818 */
        /* <DEDUP_REMOVED lines=24> */
[----:B------:R-:W-:Y:S03]  /*fc40*/  LDSM.16.M88.4 R108, [R144+0x6000] ;  /* 0x00600000906c783b */ /* 0x000fe60000000200 */
[C---:B----4-:R-:W-:Y:S08]  /*fc50*/  HMMA.16816.F32.BF16 R32, R112.reuse, R8, R32 ;  /* 0x000000087020723c */ /* 0x050ff00000041820 */
[C---:B------:R-:W-:Y:S01]  /*fc60*/  HMMA.16816.F32.BF16 R28, R112.reuse, R10, R28 ;  /* 0x0000000a701c723c */ /* 0x040fe2000004181c */
[----:B------:R-:W3:Y:S07]  /*fc70*/  LDSM.16.M88.4 R8, [R144+0x6800] ;  /* 0x006800009008783b */ /* 0x000eee0000000200 */
[C---:B-1----:R-:W-:Y:S08]  /*fc80*/  HMMA.16816.F32.BF16 R24, R112.reuse, R4, R24 ;  /* 0x000000047018723c */ /* 0x042ff00000041818 */
[C---:B------:R-:W-:Y:S01]  /*fc90*/  HMMA.16816.F32.BF16 R20, R112.reuse, R6, R20 ;  /* 0x000000067014723c */ /* 0x040fe20000041814 */
[----:B------:R-:W1:Y:S07]  /*fca0*/  LDSM.16.M88.4 R4, [R144+0x7000] ;  /* 0x007000009004783b */ /* 0x000e6e0000000200 */
[C---:B-----5:R-:W-:Y:S08]  /*fcb0*/  HMMA.16816.F32.BF16 R16, R112.reuse, R128, R16 ;  /* 0x000000807010723c */ /* 0x060ff00000041810 */
        /* <DEDUP_REMOVED lines=15> */
[C---:B----4-:R-:W-:Y:S08]  /*fdb0*/  HMMA.16816.F32.BF16 R124, R132.reuse, R128, R124 ;  /* 0x00000080847c723c */ /* 0x050ff0000004187c */
[----:B------:R-:W-:Y:S08]  /*fdc0*/  HMMA.16816.F32.BF16 R120, R132, R130, R120 ;  /* 0x000000828478723c */ /* 0x000ff00000041878 */
[C---:B--2---:R-:W-:Y:S08]  /*fdd0*/  HMMA.16816.F32.BF16 R32, R116.reuse, R112, R32 ;  /* 0x000000707420723c */ /* 0x044ff00000041820 */
[C---:B------:R-:W-:Y:S01]  /*fde0*/  HMMA.16816.F32.BF16 R128, R116.reuse, R114, R28 ;  /* 0x000000727480723c */ /* 0x040fe2000004181c */
[----:B------:R-:W-:Y:S04]  /*fdf0*/  LDSM.16.M88.4 R112, [R141+0x2000] ;  /* 0x002000008d70783b */ /* 0x000fe80000000200 */
[----:B------:R-:W2:Y:S03]  /*fe00*/  LDSM.16.M88.4 R28, [R137+0x6000] ;  /* 0x00600000891c783b */ /* 0x000ea60000000200 */
[----:B-1----:R-:W-:Y:S08]  /*fe10*/  HMMA.16816.F32.BF16 R24, R116, R108, R24 ;  /* 0x0000006c7418723c */ /* 0x002ff00000041818 */
[C---:B------:R-:W-:Y:S08]  /*fe20*/  HMMA.16816.F32.BF16 R32, R8.reuse, R4, R32 ;  /* 0x000000040820723c */ /* 0x040ff00000041820 */
[----:B------:R-:W-:Y:S01]  /*fe30*/  HMMA.16816.F32.BF16 R128, R8, R6, R128 ;  /* 0x000000060880723c */ /* 0x000fe20000041880 */
[----:B------:R-:W1:Y:S07]  /*fe40*/  LDSM.16.M88.4 R4, [R138+0x6800] ;  /* 0x006800008a04783b */ /* 0x000e6e0000000200 */
[----:B------:R-:W-:Y:S01]  /*fe50*/  HMMA.16816.F32.BF16 R20, R116, R110, R20 ;  /* 0x0000006e7414723c */ /* 0x000fe20000041814 */
[----:B------:R-:W3:Y:S07]  /*fe60*/  LDSM.16.M88.4 R108, [R139+0x7000] ;  /* 0x007000008b6c783b */ /* 0x000eee0000000200 */
[C---:B--2---:R-:W-:Y:S08]  /*fe70*/  HMMA.16816.F32.BF16 R32, R112.reuse, R28, R32 ;  /* 0x0000001c7020723c */ /* 0x044ff00000041820 */
[----:B------:R-:W-:Y:S01]  /*fe80*/  HMMA.16816.F32.BF16 R128, R112, R30, R128 ;  /* 0x0000001e7080723c */ /* 0x000fe20000041880 */
[----:B------:R-:W2:Y:S10]  /*fe90*/  LDSM.16.M88.4 R28, [R137+0x6800] ;  /* 0x00680000891c783b */ /* 0x000eb40000000200 */
[----:B------:R-:W-:Y:S01]  /*fea0*/  FMUL.FTZ R32, R32, UR14 ;  /* 0x0000000e20207c20 */ /* 0x000fe20008410000 */
[----:B------:R-:W-:Y:S01]  /*feb0*/  FMUL.FTZ R34, R34, UR14 ;  /* 0x0000000e22227c20 */ /* 0x000fe20008410000 */
[----:B-1----:R-:W-:Y:S01]  /*fec0*/  HMMA.16816.F32.BF16 R24, R8, R4, R24 ;  /* 0x000000040818723c */ /* 0x002fe20000041818 */
[----:B------:R-:W-:Y:S01]  /*fed0*/  FMUL.FTZ R33, R33, UR14 ;  /* 0x0000000e21217c20 */ /* 0x000fe20008410000 */
[----:B------:R-:W-:-:S02]  /*fee0*/  FMUL.FTZ R35, R35, UR14 ;  /* 0x0000000e23237c20 */ /* 0x000fc40008410000 */
[----:B------:R-:W1:Y:S02]  /*fef0*/  MUFU.TANH R32, R32 ;  /* 0x0000002000207308 */ /* 0x000e640000002400 */
[----:B------:R-:W-:Y:S01]  /*ff00*/  FMUL.FTZ R103, R128, UR14 ;  /* 0x0000000e80677c20 */ /* 0x000fe20008410000 */
[----:B------:R-:W-:Y:S01]  /*ff10*/  FMUL.FTZ R105, R129, UR14 ;  /* 0x0000000e81697c20 */ /* 0x000fe20008410000 */
[----:B------:R-:W-:Y:S01]  /*ff20*/  HMMA.16816.F32.BF16 R20, R8, R6, R20 ;  /* 0x000000060814723c */ /* 0x000fe20000041814 */
[----:B------:R-:W4:Y:S01]  /*ff30*/  LDSM.16.M88.4 R4, [R138+0x7000] ;  /* 0x007000008a04783b */ /* 0x000f220000000200 */
[----:B------:R-:W-:Y:S01]  /*ff40*/  FMUL.FTZ R128, R130, UR14 ;  /* 0x0000000e82807c20 */ /* 0x000fe20008410000 */
[----:B------:R-:W-:Y:S01]  /*ff50*/  FMUL.FTZ R129, R131, UR14 ;  /* 0x0000000e83817c20 */ /* 0x000fe20008410000 */
[----:B------:R-:W5:Y:S04]  /*ff60*/  MUFU.TANH R34, R34 ;  /* 0x0000002200227308 */ /* 0x000f680000002400 */
[C---:B---3--:R-:W-:Y:S04]  /*ff70*/  HMMA.16816.F32.BF16 R16, R116.reuse, R108, R16 ;  /* 0x0000006c7410723c */ /* 0x048fe80000041810 */
[----:B------:R-:W3:Y:S04]  /*ff80*/  MUFU.TANH R33, R33 ;  /* 0x0000002100217308 */ /* 0x000ee80000002400 */
[----:B------:R-:W-:Y:S01]  /*ff90*/  HMMA.16816.F32.BF16 R108, R116, R110, R12 ;  /* 0x0000006e746c723c */ /* 0x000fe2000004180c */
[----:B------:R-:W1:Y:S03]  /*ffa0*/  LDSM.16.M88.4 R12, [R137+0x7000] ;  /* 0x00700000890c783b */ /* 0x000e660000000200 */
[----:B------:R-:W-:Y:S04]  /*ffb0*/  MUFU.TANH R128, R128 ;  /* 0x0000008000807308 */ /* 0x000fe80000002400 */
[C---:B--2---:R-:W-:Y:S04]  /*ffc0*/  HMMA.16816.F32.BF16 R24, R112.reuse, R28, R24 ;  /* 0x0000001c7018723c */ /* 0x044fe80000041818 */
[----:B------:R-:W2:Y:S04]  /*ffd0*/  MUFU.TANH R103, R103 ;  /* 0x0000006700677308 */ /* 0x000ea80000002400 */
[----:B------:R-:W-:Y:S01]  /*ffe0*/  HMMA.16816.F32.BF16 R20, R112, R30, R20 ;  /* 0x0000001e7014723c */ /* 0x000fe20000041814 */
[----:B------:R-:W5:Y:S03]  /*fff0*/  LDSM.16.M88.4 R28, [R139+0x7800] ;  /* 0x007800008b1c783b */ /* 0x000f660000000200 */
[----:B------:R-:W2:Y:S04]  /*10000*/  MUFU.TANH R105, R105 ;  /* 0x0000006900697308 */ /* 0x000ea80000002400 */
[C---:B----4-:R-:W-:Y:S03]  /*10010*/  HMMA.16816.F32.BF16 R16, R8.reuse, R4, R16 ;  /* 0x000000040810723c */ /* 0x050fe60000041810 */
[----:B------:R-:W-:Y:S01]  /*10020*/  FMUL.FTZ R130, R27, UR14 ;  /* 0x0000000e1b827c20 */ /* 0x000fe20008410000 */
[----:B------:R-:W4:Y:S01]  /*10030*/  MUFU.TANH R129, R129 ;  /* 0x0000008100817308 */ /* 0x000f220000002400 */
[----:B------:R-:W-:Y:S01]  /*10040*/  FMUL.FTZ R24, R24, UR14 ;  /* 0x0000000e18187c20 */ /* 0x000fe20008410000 */
[----:B------:R-:W-:Y:S01]  /*10050*/  FMUL.FTZ R26, R26, UR14 ;  /* 0x0000000e1a1a7c20 */ /* 0x000fe20008410000 */
[----:B------:R-:W-:Y:S01]  /*10060*/  FMUL.FTZ R25, R25, UR14 ;  /* 0x0000000e19197c20 */ /* 0x000fe20008410000 */
[----:B------:R-:W-:Y:S01]  /*10070*/  HMMA.16816.F32.BF16 R108, R8, R6, R108 ;  /* 0x00000006086c723c */ /* 0x000fe2000004186c */
[----:B------:R-:W3:Y:S02]  /*10080*/  LDSM.16.M88.4 R4, [R138+0x7800] ;  /* 0x007800008a04783b */ /* 0x000ee40000000200 */
[----:B------:R-:W-:Y:S01]  /*10090*/  FMUL.FTZ R27, R20, UR14 ;  /* 0x0000000e141b7c20 */ /* 0x000fe20008410000 */
[----:B------:R-:W-:Y:S01]  /*100a0*/  FMUL.FTZ R131, R22, UR14 ;  /* 0x0000000e16837c20 */ /* 0x000fe20008410000 */
[----:B------:R-:W4:Y:S07]  /*100b0*/  MUFU.TANH R35, R35 ;  /* 0x0000002300237308 */ /* 0x000f2e0000002400 */
[C---:B-1----:R-:W-:Y:S01]  /*100c0*/  HMMA.16816.F32.BF16 R16, R112.reuse, R12, R16 ;  /* 0x0000000c7010723c */ /* 0x042fe20000041810 */
[----:B------:R-:W-:Y:S01]  /*100d0*/  FMUL.FTZ R12, R21, UR14 ;  /* 0x0000000e150c7c20 */ /* 0x000fe20008410000 */
[----:B------:R-:W1:Y:S06]  /*100e0*/  MUFU.TANH R24, R24 ;  /* 0x0000001800187308 */ /* 0x000e6c0000002400 */
[----:B------:R-:W-:Y:S01]  /*100f0*/  HMMA.16816.F32.BF16 R108, R112, R14, R108 ;  /* 0x0000000e706c723c */ /* 0x000fe2000004186c */
[----:B------:R-:W-:Y:S01]  /*10100*/  IMAD.SHL.U32 R14, R152, 0x2, RZ ;  /* 0x00000002980e7824 */ /* 0x000fe200078e00ff */
[----:B------:R2:W-:Y:S04]  /*10110*/  MUFU.TANH R13, R27 ;  /* 0x0000001b000d7308 */ /* 0x0005e80000002400 */
[----:B------:R-:W-:-:S02]  /*10120*/  LOP3.LUT R14, R14, 0x6, RZ, 0xc0, !PT ;  /* 0x000000060e0e7812 */ /* 0x000fc400078ec0ff */
[----:B-----5:R-:W-:Y:S01]  /*10130*/  HMMA.16816.F32.BF16 R124, R116, R28, R124 ;  /* 0x0000001c747c723c */ /* 0x020fe2000004187c */
[----:B------:R-:W-:Y:S01]  /*10140*/  FMUL.FTZ R28, R23, UR14 ;  /* 0x0000000e171c7c20 */ /* 0x000fe20008410000 */
[----:B------:R-:W5:Y:S01]  /*10150*/  MUFU.TANH R26, R26 ;  /* 0x0000001a001a7308 */ /* 0x000f620000002400 */
[----:B------:R-:W-:Y:S01]  /*10160*/  IMAD R14, R101, 0x40, R14 ;  /* 0x00000040650e7824 */ /* 0x000fe200078e020e */
[----:B------:R-:W4:Y:S01]  /*10170*/  LDSM.16.M88.4 R20, [R137+0x7800] ;  /* 0x007800008914783b */ /* 0x000f220000000200 */
[----:B------:R-:W-:Y:S01]  /*10180*/  FMUL.FTZ R16, R16, UR14 ;  /* 0x0000000e10107c20 */ /* 0x000fe20008410000 */
[----:B------:R-:W-:-:S04]  /*10190*/  DEPBAR.LE SB0, 0x0 ;  /* 0x000080000000791a */ /* 0x000fc80000000000 */
[----:B------:R-:W-:Y:S01]  /*101a0*/  HMMA.16816.F32.BF16 R120, R116, R30, R120 ;  /* 0x0000001e7478723c */ /* 0x000fe20000041878 */
[----:B------:R-:W5:Y:S01]  /*101b0*/  MUFU.TANH R25, R25 ;  /* 0x0000001900197308 */ /* 0x000f620000002400 */
[----:B--2---:R-:W-:Y:S01]  /*101c0*/  FMUL.FTZ R27, R17, UR14 ;  /* 0x0000000e111b7c20 */ /* 0x004fe20008410000 */
[----:B------:R-:W-:Y:S01]  /*101d0*/  FMUL.FTZ R17, R18, UR14 ;  /* 0x0000000e12117c20 */ /* 0x000fe20008410000 */
[----:B------:R-:W-:Y:S02]  /*101e0*/  VIADD R29, R14, 0xffffffb0 ;  /* 0xffffffb00e1d7836 */ /* 0x000fe40000000000 */
[----:B------:R-:W-:-:S03]  /*101f0*/  FMUL.FTZ R108, R108, UR14 ;  /* 0x0000000e6c6c7c20 */ /* 0x000fc60008410000 */
[----:B------:R5:W-:Y:S01]  /*10200*/  MUFU.TANH R15, R27 ;  /* 0x0000001b000f7308 */ /* 0x000be20000002400 */
[C---:B---3--:R-:W-:Y:S01]  /*10210*/  HMMA.16816.F32.BF16 R124, R8.reuse, R4, R124 ;  /* 0x00000004087c723c */ /* 0x048fe2000004187c */
[C---:B------:R-:W-:Y:S02]  /*10220*/  VIADD R5, R14.reuse, 0xffffff80 ;  /* 0xffffff800e057836 */ /* 0x040fe40000000000 */
[----:B------:R-:W-:Y:S01]  /*10230*/  FMUL.FTZ R4, R19, UR14 ;  /* 0x0000000e13047c20 */ /* 0x000fe20008410000 */
[----:B------:R-:W-:Y:S02]  /*10240*/  FMUL.FTZ R19, R111, UR14 ;  /* 0x0000000e6f137c20 */ /* 0x000fe40008410000 */
[C---:B------:R-:W-:Y:S01]  /*10250*/  ISETP.GE.AND P2, PT, R5.reuse, R0, PT ;  /* 0x000000000500720c */ /* 0x040fe20003f46270 */
[----:B------:R-:W2:Y:S01]  /*10260*/  MUFU.TANH R130, R130 ;  /* 0x0000008200827308 */ /* 0x000ea20000002400 */
[----:B------:R-:W-:Y:S01]  /*10270*/  ISETP.GE.AND P0, PT, R5, R102, PT ;  /* 0x000000660500720c */ /* 0x000fe20003f06270 */
[C---:B------:R-:W-:Y:S01]  /*10280*/  VIADD R5, R14.reuse, 0xffffff81 ;  /* 0xffffff810e057836 */ /* 0x040fe20000000000 */
[----:B------:R-:W-:Y:S01]  /*10290*/  HMMA.16816.F32.BF16 R120, R8, R6, R120 ;  /* 0x000000060878723c */ /* 0x000fe20000041878 */
[----:B------:R-:W-:Y:S01]  /*102a0*/  VIADD R7, R14, 0xffffff88 ;  /* 0xffffff880e077836 */ /* 0x000fe20000000000 */
[----:B------:R-:W-:Y:S01]  /*102b0*/  FSEL R32, R32, -INF , !P2 ;  /* 0xff80000020207808 */ /* 0x000fe20005000000 */
[C---:B------:R-:W-:Y:S01]  /*102c0*/  VIADD R9, R14.reuse, 0xffffff98 ;  /* 0xffffff980e097836 */ /* 0x040fe20000000000 */
[C---:B------:R-:W-:Y:S01]  /*102d0*/  ISETP.GE.AND P1, PT, R5.reuse, R0, PT ;  /* 0x000000000500720c */ /* 0x040fe20003f26270 */
[----:B------:R-:W-:Y:S01]  /*102e0*/  MUFU.TANH R16, R16 ;  /* 0x0000001000107308 */ /* 0x000fe20000002400 */
[----:B------:R-:W-:Y:S01]  /*102f0*/  ISETP.GE.AND P3, PT, R5, R102, PT ;  /* 0x000000660500720c */ /* 0x000fe20003f66270 */
[----:B------:R-:W-:Y:S01]  /*10300*/  VIADD R5, R14, 0xffffff89 ;  /* 0xffffff890e057836 */ /* 0x000fe20000000000 */
[C---:B------:R-:W-:Y:S01]  /*10310*/  ISETP.GE.AND P4, PT, R7.reuse, R0, PT ;  /* 0x000000000700720c */ /* 0x040fe20003f86270 */
[----:B------:R-:W-:Y:S01]  /*10320*/  FMUL.FTZ R11, R110, UR14 ;  /* 0x0000000e6e0b7c20 */ /* 0x000fe20008410000 */
[-C--:B------:R-:W-:Y:S01]  /*10330*/  ISETP.GE.AND P5, PT, R7, R102.reuse, PT ;  /* 0x000000660700720c */ /* 0x080fe20003fa6270 */
[----:B------:R-:W-:Y:S01]  /*10340*/  VIADD R7, R14, 0xffffff90 ;  /* 0xffffff900e077836 */ /* 0x000fe20000000000 */
[C---:B------:R-:W-:Y:S01]  /*10350*/  ISETP.GE.AND P2, PT, R5.reuse, R102, PT ;  /* 0x000000660500720c */ /* 0x040fe20003f46270 */
[----:B------:R-:W3:Y:S01]  /*10360*/  MUFU.TANH R131, R131 ;  /* 0x0000008300837308 */ /* 0x000ee20000002400 */
[-C--:B------:R-:W-:Y:S01]  /*10370*/  ISETP.GE.AND P6, PT, R5, R0.reuse, PT ;  /* 0x000000000500720c */ /* 0x080fe20003fc6270 */
[C---:B----4-:R-:W-:Y:S01]  /*10380*/  HMMA.16816.F32.BF16 R124, R112.reuse, R20, R124 ;  /* 0x00000014707c723c */ /* 0x050fe2000004187c */
[----:B------:R-:W-:Y:S01]  /*10390*/  FSEL R5, R34, -INF , !P0 ;  /* 0xff80000022057808 */ /* 0x000fe20004000000 */
[C---:B------:R-:W-:Y:S01]  /*103a0*/  VIADD R21, R14.reuse, 0xffffff99 ;  /* 0xffffff990e157836 */ /* 0x040fe20000000000 */
[----:B------:R-:W-:Y:S01]  /*103b0*/  ISETP.GE.AND P0, PT, R7, R0, PT ;  /* 0x000000000700720c */ /* 0x000fe20003f06270 */
[----:B------:R-:W-:Y:S01]  /*103c0*/  FMUL.FTZ R10, R109, UR14 ;  /* 0x0000000e6d0a7c20 */ /* 0x000fe20008410000 */
[----:B------:R-:W-:Y:S01]  /*103d0*/  FSEL R6, R33, -INF , !P1 ;  /* 0xff80000021067808 */ /* 0x000fe20004800000 */
[----:B------:R-:W4:Y:S01]  /*103e0*/  MUFU.TANH R12, R12 ;  /* 0x0000000c000c7308 */ /* 0x000f220000002400 */
[----:B------:R-:W-:Y:S01]  /*103f0*/  ISETP.GE.AND P1, PT, R7, R102, PT ;  /* 0x000000660700720c */ /* 0x000fe20003f26270 */
[----:B------:R-:W-:Y:S01]  /*10400*/  VIADD R7, R14, 0xffffff91 ;  /* 0xffffff910e077836 */ /* 0x000fe20000000000 */
[----:B------:R-:W-:Y:S01]  /*10410*/  FSEL R18, R103, -INF , !P4 ;  /* 0xff80000067127808 */ /* 0x000fe20006000000 */
[----:B------:R-:W-:Y:S01]  /*10420*/  HMMA.16816.F32.BF16 R120, R112, R22, R120 ;  /* 0x000000167078723c */ /* 0x000fe20000041878 */
[----:B------:R-:W-:Y:S01]  /*10430*/  @P2 LOP3.LUT R104, R104, 0x2, RZ, 0xfc, !PT ;  /* 0x0000000268682812 */ /* 0x000fe200078efcff */
[----:B------:R-:W-:Y:S01]  /*10440*/  VIADD R23, R14, 0xffffffa0 ;  /* 0xffffffa00e177836 */ /* 0x000fe20000000000 */
[----:B------:R-:W-:Y:S01]  /*10450*/  ISETP.GE.AND P2, PT, R7, R0, PT ;  /* 0x000000000700720c */ /* 0x000fe20003f46270 */
[----:B------:R-:W4:Y:S01]  /*10460*/  MUFU.TANH R28, R28 ;  /* 0x0000001c001c7308 */ /* 0x000f220000002400 */
[----:B------:R-:W-:Y:S01]  /*10470*/  LOP3.LUT R104, R104, 0xfffffffe, RZ, 0xc0, !PT ;  /* 0xfffffffe68687812 */ /* 0x000fe200078ec0ff */
[----:B------:R-:W-:Y:S01]  /*10480*/  VIADD R103, R101, 0xfffffffe ;  /* 0xfffffffe65677836 */ /* 0x000fe20000000000 */
[----:B------:R-:W-:-:S02]  /*10490*/  FSEL R30, R105, -INF , !P6 ;  /* 0xff800000691e7808 */ /* 0x000fc40007000000 */
[----:B------:R-:W-:Y:S01]  /*104a0*/  @P0 LOP3.LUT R104, R104, 0x1, RZ, 0xfc, !PT ;  /* 0x0000000168680812 */ /* 0x000fe200078efcff */
[----:B------:R-:W-:Y:S01]  /*104b0*/  FMUL.FTZ R116, R125, UR14 ;  /* 0x0000000e7d747c20 */ /* 0x000fe20008410000 */
[----:B------:R-:W-:Y:S01]  /*104c0*/  ISETP.GE.AND P0, PT, R7, R102, PT ;  /* 0x000000660700720c */ /* 0x000fe20003f06270 */
[----:B------:R-:W4:Y:S01]  /*104d0*/  MUFU.TANH R4, R4 ;  /* 0x0000000400047308 */ /* 0x000f220000002400 */
[----:B------:R-:W-:Y:S01]  /*104e0*/  FSEL R7, R128, -INF , !P5 ;  /* 0xff80000080077808 */ /* 0x000fe20006800000 */
[----:B------:R-:W-:Y:S01]  /*104f0*/  FMUL.FTZ R114, R124, UR14 ;  /* 0x0000000e7c727c20 */ /* 0x000fe20008410000 */
[----:B------:R-:W-:Y:S01]  /*10500*/  LOP3.LUT P5, RZ, R104, 0x2, RZ, 0xc0, !PT ;  /* 0x0000000268ff7812 */ /* 0x000fe200078ac0ff */
[----:B------:R-:W-:Y:S01]  /*10510*/  FMUL.FTZ R111, R126, UR14 ;  /* 0x0000000e7e6f7c20 */ /* 0x000fe20008410000 */
[----:B------:R-:W-:Y:S01]  /*10520*/  ISETP.GE.AND P4, PT, R9, R0, PT ;  /* 0x000000000900720c */ /* 0x000fe20003f86270 */
[----:B------:R-:W-:Y:S01]  /*10530*/  FMUL.FTZ R109, R127, UR14 ;  /* 0x0000000e7f6d7c20 */ /* 0x000fe20008410000 */
[----:B------:R-:W-:Y:S01]  /*10540*/  ISETP.GE.AND P6, PT, R9, R102, PT ;  /* 0x000000660900720c */ /* 0x000fe20003fc6270 */
[----:B------:R-:W4:Y:S01]  /*10550*/  MUFU.TANH R17, R17 ;  /* 0x0000001100117308 */ /* 0x000f220000002400 */
[----:B------:R-:W-:Y:S01]  /*10560*/  FSEL R9, R129, -INF , !P5 ;  /* 0xff80000081097808 */ /* 0x000fe20006800000 */
[----:B------:R-:W-:Y:S01]  /*10570*/  FMUL.FTZ R112, R120, UR14 ;  /* 0x0000000e78707c20 */ /* 0x000fe20008410000 */
[----:B------:R-:W-:Y:S01]  /*10580*/  ISETP.GE.AND P5, PT, R21, R0, PT ;  /* 0x000000001500720c */ /* 0x000fe20003fa6270 */
[----:B------:R-:W-:Y:S01]  /*10590*/  FMUL.FTZ R110, R121, UR14 ;  /* 0x0000000e796e7c20 */ /* 0x000fe20008410000 */
[----:B------:R-:W-:Y:S01]  /*105a0*/  FSEL R35, R35, -INF , !P3 ;  /* 0xff80000023237808 */ /* 0x000fe20005800000 */
[----:B------:R-:W-:Y:S01]  /*105b0*/  FMUL.FTZ R105, R122, UR14 ;  /* 0x0000000e7a697c20 */ /* 0x000fe20008410000 */
[C---:B------:R-:W-:Y:S01]  /*105c0*/  LOP3.LUT P3, RZ, R104.reuse, 0x1, RZ, 0xc0, !PT ;  /* 0x0000000168ff7812 */ /* 0x040fe2000786c0ff */
[----:B------:R-:W4:Y:S01]  /*105d0*/  MUFU.TANH R116, R116 ;  /* 0x0000007400747308 */ /* 0x000f220000002400 */
[----:B------:R-:W-:-:S02]  /*105e0*/  LOP3.LUT R104, R104, 0xfffffffb, RZ, 0xc0, !PT ;  /* 0xfffffffb68687812 */ /* 0x000fc400078ec0ff */
[----:B-1----:R-:W-:Y:S02]  /*105f0*/  FSEL R24, R24, -INF , !P3 ;  /* 0xff80000018187808 */ /* 0x002fe40005800000 */
[----:B------:R-:W-:Y:S01]  /*10600*/  ISETP.GE.AND P3, PT, R21, R102, PT ;  /* 0x000000661500720c */ /* 0x000fe20003f66270 */
[----:B------:R-:W-:Y:S01]  /*10610*/  VIADD R21, R14, 0xffffffa1 ;  /* 0xffffffa10e157836 */ /* 0x000fe20000000000 */
[----:B-----5:R-:W-:Y:S01]  /*10620*/  FSEL R27, R26, -INF , !P1 ;  /* 0xff8000001a1b7808 */ /* 0x020fe20004800000 */
[----:B------:R-:W1:Y:S01]  /*10630*/  MUFU.TANH R11, R11 ;  /* 0x0000000b000b7308 */ /* 0x000e620000002400 */
[----:B------:R-:W-:Y:S02]  /*10640*/  @P5 LOP3.LUT R104, R104, 0x4, RZ, 0xfc, !PT ;  /* 0x0000000468685812 */ /* 0x000fe400078efcff */
[----:B------:R-:W-:Y:S02]  /*10650*/  ISETP.GE.AND P1, PT, R23, R0, PT ;  /* 0x000000001700720c */ /* 0x000fe40003f26270 */
[----:B------:R-:W-:-:S02]  /*10660*/  LOP3.LUT R104, R104, 0xfffffffe, RZ, 0xc0, !PT ;  /* 0xfffffffe68687812 */ /* 0x000fc400078ec0ff */
[----:B------:R-:W-:Y:S01]  /*10670*/  FSEL R22, R13, -INF , !P4 ;  /* 0xff8000000d167808 */ /* 0x000fe20006000000 */
[----:B------:R-:W-:Y:S01]  /*10680*/  VIADD R13, R14, 0xffffffa9 ;  /* 0xffffffa90e0d7836 */ /* 0x000fe20000000000 */
[----:B------:R-:W-:Y:S01]  /*10690*/  FSEL R26, R25, -INF , !P2 ;  /* 0xff800000191a7808 */ /* 0x000fe20005000000 */
[----:B------:R-:W5:Y:S01]  /*106a0*/  MUFU.TANH R8, R108 ;  /* 0x0000006c00087308 */ /* 0x000f620000002400 */
[----:B------:R-:W-:Y:S02]  /*106b0*/  @P3 LOP3.LUT R104, R104, 0x1, RZ, 0xfc, !PT ;  /* 0x0000000168683812 */ /* 0x000fe400078efcff */
[----:B--2---:R-:W-:Y:S02]  /*106c0*/  FSEL R25, R130, -INF , !P0 ;  /* 0xff80000082197808 */ /* 0x004fe40004000000 */
[----:B------:R-:W-:Y:S02]  /*106d0*/  LOP3.LUT R104, R104, 0xfffffffd, RZ, 0xc0, !PT ;  /* 0xfffffffd68687812 */ /* 0x000fe400078ec0ff */
[----:B------:R-:W-:Y:S01]  /*106e0*/  ISETP.GE.AND P5, PT, R23, R102, PT ;  /* 0x000000661700720c */ /* 0x000fe20003fa6270 */
[----:B------:R-:W2:Y:S01]  /*106f0*/  MUFU.TANH R10, R10 ;  /* 0x0000000a000a7308 */ /* 0x000ea20000002400 */
[----:B------:R-:W-:-:S02]  /*10700*/  @P1 LOP3.LUT R104, R104, 0x2, RZ, 0xfc, !PT ;  /* 0x0000000268681812 */ /* 0x000fc400078efcff */
[----:B---3--:R-:W-:Y:S02]  /*10710*/  FSEL R23, R131, -INF , !P6 ;  /* 0xff80000083177808 */ /* 0x008fe40007000000 */
[C---:B------:R-:W-:Y:S02]  /*10720*/  LOP3.LUT P4, RZ, R104.reuse, 0x2, RZ, 0xc0, !PT ;  /* 0x0000000268ff7812 */ /* 0x040fe4000788c0ff */
[----:B------:R-:W-:Y:S01]  /*10730*/  LOP3.LUT P0, RZ, R104, 0x4, RZ, 0xc0, !PT ;  /* 0x0000000468ff7812 */ /* 0x000fe2000780c0ff */
[----:B------:R-:W3:Y:S01]  /*10740*/  MUFU.TANH R19, R19 ;  /* 0x0000001300137308 */ /* 0x000ee20000002400 */
[----:B------:R-:W-:Y:S02]  /*10750*/  FSEL R130, R16, -INF , !P4 ;  /* 0xff80000010827808 */ /* 0x000fe40006000000 */
[----:B------:R-:W-:Y:S02]  /*10760*/  ISETP.GE.AND P4, PT, R13, R102, PT ;  /* 0x000000660d00720c */ /* 0x000fe40003f86270 */
[----:B------:R-:W-:-:S02]  /*10770*/  LOP3.LUT P6, RZ, R104, 0x1, RZ, 0xc0, !PT ;  /* 0x0000000168ff7812 */ /* 0x000fc400078cc0ff */
[----:B------:R-:W-:Y:S01]  /*10780*/  LOP3.LUT R104, R104, 0xfffffffe, RZ, 0xc0, !PT ;  /* 0xfffffffe68687812 */ /* 0x000fe200078ec0ff */
[----:B------:R-:W3:Y:S01]  /*10790*/  MUFU.TANH R114, R114 ;  /* 0x0000007200727308 */ /* 0x000ee20000002400 */
[C---:B------:R-:W-:Y:S02]  /*107a0*/  ISETP.GE.AND P3, PT, R21.reuse, R0, PT ;  /* 0x000000001500720c */ /* 0x040fe40003f66270 */
[----:B------:R-:W-:Y:S01]  /*107b0*/  ISETP.GE.AND P1, PT, R21, R102, PT ;  /* 0x000000661500720c */ /* 0x000fe20003f26270 */
[----:B------:R-:W-:Y:S01]  /*107c0*/  VIADD R21, R14, 0xffffffa8 ;  /* 0xffffffa80e157836 */ /* 0x000fe20000000000 */
[----:B----4-:R-:W-:Y:S02]  /*107d0*/  FSEL R20, R12, -INF , !P0 ;  /* 0xff8000000c147808 */ /* 0x010fe40004000000 */
[----:B------:R-:W-:Y:S01]  /*107e0*/  FSEL R128, R15, -INF , !P3 ;  /* 0xff8000000f807808 */ /* 0x000fe20005800000 */
[----:B------:R-:W4:Y:S01]  /*107f0*/  MUFU.TANH R112, R112 ;  /* 0x0000007000707308 */ /* 0x000f220000002400 */
[----:B------:R-:W-:Y:S01]  /*10800*/  @P4 LOP3.LUT R104, R104, 0x1, RZ, 0xfc, !PT ;  /* 0x0000000168684812 */ /* 0x000fe200078efcff */
[----:B------:R-:W-:Y:S01]  /*10810*/  VIADD R15, R14, 0xffffffb8 ;  /* 0xffffffb80e0f7836 */ /* 0x000fe20000000000 */
[----:B------:R-:W-:-:S02]  /*10820*/  ISETP.GE.AND P4, PT, R29, R0, PT ;  /* 0x000000001d00720c */ /* 0x000fc40003f86270 */
[C---:B------:R-:W-:Y:S02]  /*10830*/  ISETP.GE.AND P2, PT, R21.reuse, R0, PT ;  /* 0x000000001500720c */ /* 0x040fe40003f46270 */
[----:B------:R-:W-:Y:S01]  /*10840*/  ISETP.GE.AND P0, PT, R21, R102, PT ;  /* 0x000000661500720c */ /* 0x000fe20003f06270 */
[----:B------:R-:W4:Y:S01]  /*10850*/  MUFU.TANH R110, R110 ;  /* 0x0000006e006e7308 */ /* 0x000f220000002400 */
[----:B------:R-:W-:Y:S02]  /*10860*/  FSEL R21, R28, -INF , !P6 ;  /* 0xff8000001c157808 */ /* 0x000fe40007000000 */
[----:B------:R-:W-:Y:S01]  /*10870*/  ISETP.GE.AND P6, PT, R13, R0, PT ;  /* 0x000000000d00720c */ /* 0x000fe20003fc6270 */
[----:B------:R-:W-:Y:S01]  /*10880*/  VIADD R13, R14, 0xffffffb1 ;  /* 0xffffffb10e0d7836 */ /* 0x000fe20000000000 */
[----:B------:R-:W-:Y:S02]  /*10890*/  ISETP.GE.AND P3, PT, R29, R102, PT ;  /* 0x000000661d00720c */ /* 0x000fe40003f66270 */
[----:B------:R-:W-:Y:S01]  /*108a0*/  LOP3.LUT R104, R104, 0xfffffffd, RZ, 0xc0, !PT ;  /* 0xfffffffd68687812 */ /* 0x000fe200078ec0ff */
[----:B------:R-:W4:Y:S01]  /*108b0*/  MUFU.TANH R111, R111 ;  /* 0x0000006f006f7308 */ /* 0x000f220000002400 */
[----:B------:R-:W-:Y:S01]  /*108c0*/  FSEL R129, R4, -INF , !P1 ;  /* 0xff80000004817808 */ /* 0x000fe20004800000 */
[----:B------:R-:W-:Y:S01]  /*108d0*/  FMUL.FTZ R4, R123, UR14 ;  /* 0x0000000e7b047c20 */ /* 0x000fe20008410000 */
[----:B------:R-:W-:-:S02]  /*108e0*/  FSEL R127, R17, -INF , !P5 ;  /* 0xff800000117f7808 */ /* 0x000fc40006800000 */
[----:B------:R-:W-:Y:S02]  /*108f0*/  @P4 LOP3.LUT R104, R104, 0x2, RZ, 0xfc, !PT ;  /* 0x0000000268684812 */ /* 0x000fe400078efcff */
[----:B------:R-:W-:Y:S01]  /*10900*/  ISETP.GE.AND P5, PT, R13, R0, PT ;  /* 0x000000000d00720c */ /* 0x000fe20003fa6270 */
[----:B------:R-:W4:Y:S01]  /*10910*/  MUFU.TANH R109, R109 ;  /* 0x0000006d006d7308 */ /* 0x000f220000002400 */
[----:B------:R-:W-:Y:S02]  /*10920*/  LOP3.LUT R104, R104, 0xfffffffb, RZ, 0xc0, !PT ;  /* 0xfffffffb68687812 */ /* 0x000fe400078ec0ff */
[----:B------:R-:W-:Y:S02]  /*10930*/  FSEL R116, R116, -INF , !P5 ;  /* 0xff80000074747808 */ /* 0x000fe40006800000 */
[----:B------:R-:W-:Y:S02]  /*10940*/  ISETP.GT.AND P5, PT, R103, R146, PT ;  /* 0x000000926700720c */ /* 0x000fe40003fa4270 */
[----:B------:R-:W-:Y:S01]  /*10950*/  @P3 LOP3.LUT R104, R104, 0x4, RZ, 0xfc, !PT ;  /* 0x0000000468683812 */ /* 0x000fe200078efcff */
[----:B------:R-:W4:Y:S01]  /*10960*/  MUFU.TANH R105, R105 ;  /* 0x0000006900697308 */ /* 0x000f220000002400 */
[----:B------:R-:W-:Y:S01]  /*10970*/  BAR.SYNC.DEFER_BLOCKING 0x0 ;  /* 0x0000000000007b1d */ /* 0x000fe20000010000 */
[----:B------:R-:W-:Y:S01]  /*10980*/  ISETP.GE.AND P4, PT, R13, R102, PT ;  /* 0x000000660d00720c */ /* 0x000fe20003f86270 */
[----:B------:R-:W-:Y:S01]  /*10990*/  VIADD R13, R14, 0xffffffb9 ;  /* 0xffffffb90e0d7836 */ /* 0x000fe20000000000 */
[----:B-1----:R-:W-:-:S02]  /*109a0*/  FSEL R123, R11, -INF , !P0 ;  /* 0xff8000000b7b7808 */ /* 0x002fc40004000000 */
[C---:B------:R-:W-:Y:S02]  /*109b0*/  LOP3.LUT P1, RZ, R104.reuse, 0x1, RZ, 0xc0, !PT ;  /* 0x0000000168ff7812 */ /* 0x040fe4000782c0ff */
[----:B------:R-:W1:Y:S01]  /*109c0*/  MUFU.TANH R4, R4 ;  /* 0x0000000400047308 */ /* 0x000e620000002400 */
[----:B------:R-:W-:Y:S02]  /*109d0*/  LOP3.LUT P0, RZ, R104, 0x2, RZ, 0xc0, !PT ;  /* 0x0000000268ff7812 */ /* 0x000fe4000780c0ff */
[----:B-----5:R-:W-:Y:S02]  /*109e0*/  FSEL R126, R8, -INF , !P2 ;  /* 0xff800000087e7808 */ /* 0x020fe40005000000 */
[----:B--2---:R-:W-:Y:S02]  /*109f0*/  FSEL R124, R10, -INF , !P6 ;  /* 0xff8000000a7c7808 */ /* 0x004fe40007000000 */
[----:B---3--:R-:W-:Y:S02]  /*10a00*/  FSEL R125, R19, -INF , !P1 ;  /* 0xff800000137d7808 */ /* 0x008fe40004800000 */
[----:B------:R-:W-:-:S02]  /*10a10*/  FSEL R114, R114, -INF , !P0 ;  /* 0xff80000072727808 */ /* 0x000fc40004000000 */
[-C--:B------:R-:W-:Y:S02]  /*10a20*/  ISETP.GE.AND P3, PT, R15, R0.reuse, PT ;  /* 0x000000000f00720c */ /* 0x080fe40003f66270 */
[----:B------:R-:W-:Y:S02]  /*10a30*/  LOP3.LUT P6, RZ, R104, 0x4, RZ, 0xc0, !PT ;  /* 0x0000000468ff7812 */ /* 0x000fe400078cc0ff */
[----:B------:R-:W-:Y:S02]  /*10a40*/  ISETP.GE.AND P2, PT, R13, R0, PT ;  /* 0x000000000d00720c */ /* 0x000fe40003f46270 */
[-C--:B------:R-:W-:Y:S02]  /*10a50*/  ISETP.GE.AND P1, PT, R15, R102.reuse, PT ;  /* 0x000000660f00720c */ /* 0x080fe40003f26270 */
[----:B------:R-:W-:Y:S02]  /*10a60*/  ISETP.GE.AND P0, PT, R13, R102, PT ;  /* 0x000000660d00720c */ /* 0x000fe40003f06270 */
[----:B----4-:R-:W-:-:S02]  /*10a70*/  FSEL R112, R112, -INF , !P3 ;  /* 0xff80000070707808 */ /* 0x010fc40005800000 */
[----:B------:R-:W-:Y:S02]  /*10a80*/  FSEL R110, R110, -INF , !P2 ;  /* 0xff8000006e6e7808 */ /* 0x000fe40005000000 */
[----:B------:R-:W-:Y:S02]  /*10a90*/  FSEL R111, R111, -INF , !P6 ;  /* 0xff8000006f6f7808 */ /* 0x000fe40007000000 */
[----:B------:R-:W-:Y:S02]  /*10aa0*/  FSEL R109, R109, -INF , !P4 ;  /* 0xff8000006d6d7808 */ /* 0x000fe40006000000 */
[----:B------:R-:W-:Y:S02]  /*10ab0*/  FSEL R105, R105, -INF , !P1 ;  /* 0xff80000069697808 */ /* 0x000fe40004800000 */
[----:B-1----:R-:W-:Y:S01]  /*10ac0*/  FSEL R104, R4, -INF , !P0 ;  /* 0xff80000004687808 */ /* 0x002fe20004000000 */
[----:B------:R-:W-:Y:S06]  /*10ad0*/  @!P5 BRA `(.L_x_6748) ;  /* 0x000000040080d947 */ /* 0x000fec0003800000 */
[----:B------:R-:W-:Y:S05]  /*10ae0*/  BRA.U !UP0, `(.L_x_6749) ;  /* 0x0000000508047547 */ /* 0x000fea000b800000 */
[----:B------:R-:W1:Y:S01]  /*10af0*/  LDC R4, c[0x0][0x4f0] ;  /* 0x00013c00ff047b82 */ /* 0x000e620000000800 */
[----:B------:R-:W-:Y:S01]  /*10b00*/  VIADD R17, R101, 0xffffffff ;  /* 0xffffffff65117836 */ /* 0x000fe20000000000 */
[----:B------:R-:W-:Y:S01]  /*10b10*/  SHF.L.U32 R11, R103, 0x6, RZ ;  /* 0x00000006670b7819 */ /* 0x000fe200000006ff */
[----:B------:R-:W2:Y:S02]  /*10b20*/  LDCU.64 UR10, c[0x0][0x3b8] ;  /* 0x00007700ff0a77ac */ /* 0x000ea40008000a00 */
[----:B------:R-:W-:Y:S01]  /*10b30*/  IMAD.SHL.U32 R17, R17, 0x40, RZ ;  /* 0x0000004011117824 */ /* 0x000fe200078e00ff */
[----:B------:R-:W3:Y:S03]  /*10b40*/  LDCU.64 UR8, c[0x0][0x3a0] ;  /* 0x00007400ff0877ac */ /* 0x000ee60008000a00 */
[----:B------:R-:W-:-:S05]  /*10b50*/  VIADD R17, R17, 0xffffff80 ;  /* 0xffffff8011117836 */ /* 0x000fca0000000000 */
        /* <DEDUP_REMOVED lines=12> */
[----:B-1----:R-:W-:Y:S01]  /*10c20*/  IADD3 R13, PT, PT, RZ, -R15, RZ ;  /* 0x8000000fff0d7210 */ /* 0x002fe20007ffe0ff */
[----:B------:R-:W-:-:S04]  /*10c30*/  IMAD.MOV.U32 R14, RZ, RZ, RZ ;  /* 0x000000ffff0e7224 */ /* 0x000fc800078e00ff */
        /* <DEDUP_REMOVED lines=16> */
[----:B------:R-:W-:-:S09]  /*10d40*/  ISETP.NE.AND P0, PT, R4, RZ, PT ;  /* 0x000000ff0400720c */ /* 0x000fd20003f05270 */
[----:B------:R-:W-:Y:S02]  /*10d50*/  @P2 IADD3 R12, PT, PT, R12, 0x1, RZ ;  /* 0x000000010c0c2810 */ /* 0x000fe40007ffe0ff */
[----:B------:R-:W-:Y:S02]  /*10d60*/  @P3 VIADD R14, R14, 0x1 ;  /* 0x000000010e0e3836 */ /* 0x000fe40000000000 */
[----:B------:R-:W-:Y:S02]  /*10d70*/  @!P4 IADD3 R12, PT, PT, -R12, RZ, RZ ;  /* 0x000000ff0c0cc210 */ /* 0x000fe40007ffe1ff */
[----:B------:R-:W-:Y:S02]  /*10d80*/  @!P6 IMAD.MOV R14, RZ, RZ, -R14 ;  /* 0x000000ffff0ee224 */ /* 0x000fe400078e0a0e */
[----:B------:R-:W-:-:S03]  /*10d90*/  SEL R8, R11, R12, !P0 ;  /* 0x0000000c0b087207 */ /* 0x000fc60004000000 */
[----:B------:R-:W-:Y:S02]  /*10da0*/  SEL R11, R11, R14, !P0 ;  /* 0x0000000e0b0b7207 */ /* 0x000fe40004000000 */
[----:B------:R-:W-:-:S04]  /*10db0*/  IMAD.WIDE R12, R8, 0x4, R156 ;  /* 0x00000004080c7825 */ /* 0x000fc800078e029c */
[C---:B------:R-:W-:Y:S02]  /*10dc0*/  IMAD.WIDE R14, R11.reuse, 0x4, R156 ;  /* 0x000000040b0e7825 */ /* 0x040fe400078e029c */
[----:B------:R1:W4:Y:S04]  /*10dd0*/  LDG.E R13, desc[UR6][R12.64] ;  /* 0x000000060c0d7981 */ /* 0x000328000c1e1900 */
[----:B------:R-:W4:Y:S01]  /*10de0*/  LDG.E R0, desc[UR6][R14.64] ;  /* 0x000000060e007981 */ /* 0x000f22000c1e1900 */
[----:B------:R-:W-:-:S05]  /*10df0*/  IADD3 R11, PT, PT, R11, -R8, RZ ;  /* 0x800000080b0b7210 */ /* 0x000fca0007ffe0ff */
[----:B------:R-:W-:-:S05]  /*10e00*/  IMAD R11, R11, R4, -0x40 ;  /* 0xffffffc00b0b7424 */ /* 0x000fca00078e0204 */
[----:B------:R-:W-:-:S05]  /*10e10*/  SHF.R.S32.HI R4, RZ, 0x1f, R11 ;  /* 0x0000001fff047819 */ /* 0x000fca000001140b */
[----:B--2---:R-:W-:-:S04]  /*10e20*/  IMAD R4, R4, UR10, RZ ;  /* 0x0000000a04047c24 */ /* 0x004fc8000f8e02ff */
[C---:B------:R-:W-:Y:S02]  /*10e30*/  IMAD R4, R11.reuse, UR11, R4 ;  /* 0x0000000b0b047c24 */ /* 0x040fe4000f8e0204 */
[----:B------:R-:W-:-:S04]  /*10e40*/  IMAD.WIDE.U32 R10, R11, UR10, RZ ;  /* 0x0000000a0b0a7c25 */ /* 0x000fc8000f8e00ff */
[----:B-1----:R-:W-:Y:S02]  /*10e50*/  IMAD.MOV.U32 R12, RZ, RZ, R10 ;  /* 0x000000ffff0c7224 */ /* 0x002fe400078e000a */
[----:B----4-:R-:W-:Y:S01]  /*10e60*/  IMAD.IADD R0, R13, 0x1, -R0 ;  /* 0x000000010d007824 */ /* 0x010fe200078e0a00 */
[----:B------:R-:W-:-:S04]  /*10e70*/  IADD3 R13, PT, PT, R11, R4, RZ ;  /* 0x000000040b0d7210 */ /* 0x000fc80007ffe0ff */
        /* <DEDUP_REMOVED lines=8> */
.L_x_6749:
        /* <DEDUP_REMOVED lines=8> */
.L_x_6750:
        /* <DEDUP_REMOVED lines=22> */
.L_x_6748:
        /* <DEDUP_REMOVED lines=27> */
[----:B------:R-:W1:Y:S01]  /*11290*/  LDSM.16.MT88.4 R12, [R140+0x8000] ;  /* 0x008000008c0c783b */ /* 0x000e620000004200 */
        /* <DEDUP_REMOVED lines=9> */
[----:B------:R-:W-:Y:S01]  /*11330*/  FMUL.FTZ R33, R4, UR4 ;  /* 0x0000000404217c20 */ /* 0x000fe20008410000 */
[--C-:B------:R-:W-:Y:S01]  /*11340*/  FFMA.FTZ R9, R9, UR4, -R108.reuse ;  /* 0x0000000409097c23 */ /* 0x100fe2000801086c */
[----:B------:R-:W-:Y:S01]  /*11350*/  FADD.FTZ R5, R100, -R5 ;  /* 0x8000000564057221 */ /* 0x000fe20000010000 */
[----:B------:R-:W-:Y:S01]  /*11360*/  MUFU.EX2 R34, R34 ;  /* 0x0000002200227308 */ /* 0x000fe20000000800 */
[--C-:B------:R-:W-:Y:S01]  /*11370*/  FFMA.FTZ R102, R32, UR4, -R113.reuse ;  /* 0x0000000420667c23 */ /* 0x100fe20008010871 */
[--C-:B------:R-:W-:Y:S01]  /*11380*/  FFMA.FTZ R31, R6, UR4, -R113.reuse ;  /* 0x00000004061f7c23 */ /* 0x100fe20008010871 */
        /* <DEDUP_REMOVED lines=14> */
[--C-:B------:R-:W-:Y:S01]  /*11470*/  FFMA.FTZ R122, R21, UR4, -R108.reuse ;  /* 0x00000004157a7c23 */ /* 0x100fe2000801086c */
[----:B------:R-:W-:Y:S01]  /*11480*/  LDSM.16.MT88.4 R24, [R107+0x8800] ;  /* 0x008800006b18783b */ /* 0x000fe20000004200 */
[----:B------:R-:W4:Y:S01]  /*11490*/  MUFU.EX2 R29, R29 ;  /* 0x0000001d001d7308 */ /* 0x000f220000000800 */
[--C-:B------:R-:W-:Y:S01]  /*114a0*/  FFMA.FTZ R131, R130, UR4, -R113.reuse ;  /* 0x0000000482837c23 */ /* 0x100fe20008010871 */
[--C-:B------:R-:W-:Y:S01]  /*114b0*/  FFMA.FTZ R130, R123, UR4, -R108.reuse ;  /* 0x000000047b827c23 */ /* 0x100fe2000801086c */
[----:B------:R-:W-:Y:S01]  /*114c0*/  LDSM.16.MT88.4 R20, [R106+0x8800] ;  /* 0x008800006a14783b */ /* 0x000fe20000004200 */
[----:B------:R-:W5:Y:S01]  /*114d0*/  MUFU.EX2 R28, R28 ;  /* 0x0000001c001c7308 */ /* 0x000f620000000800 */
[--C-:B------:R-:W-:Y:S01]  /*114e0*/  FFMA.FTZ R133, R126, UR4, -R113.reuse ;  /* 0x000000047e857c23 */ /* 0x100fe20008010871 */
[----:B--2---:R-:W-:Y:S01]  /*114f0*/  F2FP.BF16.F32.PACK_AB R4, R31, R102 ;  /* 0x000000661f04723e */ /* 0x004fe200000010ff */
[--C-:B------:R-:W-:Y:S01]  /*11500*/  FFMA.FTZ R124, R124, UR4, -R113.reuse ;  /* 0x000000047c7c7c23 */ /* 0x100fe20008010871 */
[----:B------:R-:W-:Y:S01]  /*11510*/  MUFU.EX2 R32, R32 ;  /* 0x0000002000207308 */ /* 0x000fe20000000800 */
[--C-:B------:R-:W-:Y:S01]  /*11520*/  FFMA.FTZ R127, R127, UR4, -R108.reuse ;  /* 0x000000047f7f7c23 */ /* 0x100fe2000801086c */
[----:B---3--:R-:W2:Y:S01]  /*11530*/  LDSM.16.MT88.4 R16, [R136+0x8000] ;  /* 0x008000008810783b */ /* 0x008ea20000004200 */
[--C-:B------:R-:W-:Y:S01]  /*11540*/  FFMA.FTZ R123, R125, UR4, -R108.reuse ;  /* 0x000000047d7b7c23 */ /* 0x100fe2000801086c */
[----:B------:R-:W3:Y:S01]  /*11550*/  MUFU.EX2 R3, R9 ;  /* 0x0000000900037308 */ /* 0x000ee20000000800 */
[--C-:B------:R-:W-:Y:S01]  /*11560*/  FFMA.FTZ R125, R114, UR4, -R113.reuse ;  /* 0x00000004727d7c23 */ /* 0x100fe20008010871 */
[----:B----4-:R-:W-:Y:S01]  /*11570*/  F2FP.BF16.F32.PACK_AB R6, R29, R30 ;  /* 0x0000001e1d06723e */ /* 0x010fe200000010ff */
[----:B------:R-:W-:Y:S01]  /*11580*/  FFMA.FTZ R116, R116, UR4, -R113 ;  /* 0x0000000474747c23 */ /* 0x000fe20008010871 */
[----:B------:R-:W4:Y:S01]  /*11590*/  MUFU.EX2 R35, R35 ;  /* 0x0000002300237308 */ /* 0x000f220000000800 */
[----:B------:R-:W-:Y:S01]  /*115a0*/  FFMA.FTZ R114, R109, UR4, -R108 ;  /* 0x000000046d727c23 */ /* 0x000fe2000801086c */
[----:B-----5:R-:W-:-:S02]  /*115b0*/  F2FP.BF16.F32.PACK_AB R5, R28, R34 ;  /* 0x000000221c05723e */ /* 0x020fc400000010ff */
[----:B------:R-:W5:Y:S04]  /*115c0*/  MUFU.EX2 R33, R33 ;  /* 0x0000002100217308 */ /* 0x000f680000000800 */
[----:B------:R-:W-:Y:S01]  /*115d0*/  MUFU.EX2 R100, R100 ;  /* 0x0000006400647308 */ /* 0x000fe20000000800 */
[----:B---3--:R-:W-:Y:S01]  /*115e0*/  F2FP.BF16.F32.PACK_AB R7, R3, R32 ;  /* 0x000000200307723e */ /* 0x008fe200000010ff */
[----:B------:R-:W3:Y:S02]  /*115f0*/  LDSM.16.MT88.4 R8, [R107+0x8000] ;  /* 0x008000006b08783b */ /* 0x000ee40000004200 */
[----:B------:R-:W3:Y:S01]  /*11600*/  MUFU.EX2 R117, R117 ;  /* 0x0000007500757308 */ /* 0x000ee20000000800 */
[-C--:B----4-:R-:W-:Y:S01]  /*11610*/  FMUL.FTZ R96, R96, R35.reuse ;  /* 0x0000002360607220 */ /* 0x090fe20000410000 */
[-C--:B------:R-:W-:Y:S01]  /*11620*/  FMUL.FTZ R97, R97, R35.reuse ;  /* 0x0000002361617220 */ /* 0x080fe20000410000 */
[-C--:B------:R-:W-:Y:S01]  /*11630*/  FMUL.FTZ R92, R92, R35.reuse ;  /* 0x000000235c5c7220 */ /* 0x080fe20000410000 */
[----:B------:R-:W-:Y:S01]  /*11640*/  FMUL.FTZ R93, R93, R35 ;  /* 0x000000235d5d7220 */ /* 0x000fe20000410000 */
[-C--:B-----5:R-:W-:Y:S01]  /*11650*/  FMUL.FTZ R98, R98, R33.reuse ;  /* 0x0000002162627220 */ /* 0x0a0fe20000410000 */
        /* <DEDUP_REMOVED lines=39> */
[C---:B---3--:R-:W-:Y:S01]  /*118d0*/  HMMA.16816.F32.BF16 R80, R4.reuse, R8, R80 ;  /* 0x000000080450723c */ /* 0x048fe20000041850 */
        /* <DEDUP_REMOVED lines=39> */
[----:B------:R-:W-:Y:S01]  /*11b50*/  HMMA.16816.F32.BF16 R40, R4, R18, R40 ;  /* 0x000000120428723c */ /* 0x000fe20000041828 */
[----:B------:R-:W4:Y:S01]  /*11b60*/  LDSM.16.MT88.4 R16, [R106+0xa000] ;  /* 0x00a000006a10783b */ /* 0x000f220000004200 */
[----:B------:R-:W5:Y:S01]  /*11b70*/  MUFU.EX2 R122, R122 ;  /* 0x0000007a007a7308 */ /* 0x000f620000000800 */
[----:B------:R-:W-:Y:S01]  /*11b80*/  FADD.FTZ R31, R31, R102 ;  /* 0x000000661f1f7221 */ /* 0x000fe20000010000 */
        /* <DEDUP_REMOVED lines=9> */
[-C--:B------:R-:W-:Y:S01]  /*11c20*/  MOV R3, R0.reuse ;  /* 0x0000000000037202 */ /* 0x080fe20000000f00 */
[----:B------:R-:W-:Y:S01]  /*11c30*/  HMMA.16816.F32.BF16 R48, R4, R10, R48 ;  /* 0x0000000a0430723c */ /* 0x000fe20000041830 */
[----:B------:R-:W3:Y:S01]  /*11c40*/  LDSM.16.MT88.4 R8, [R140+0x8800] ;  /* 0x008800008c08783b */ /* 0x000ee20000004200 */
[----:B------:R-:W-:Y:S01]  /*11c50*/  MUFU.EX2 R127, R127 ;  /* 0x0000007f007f7308 */ /* 0x000fe20000000800 */
[----:B------:R-:W-:-:S03]  /*11c60*/  @P5 MOV R3, R0 ;  /* 0x0000000000035202 */ /* 0x000fc60000000f00 */
[----:B------:R-:W-:Y:S02]  /*11c70*/  MUFU.EX2 R130, R130 ;  /* 0x0000008200827308 */ /* 0x000fe40000000800 */
[C---:B-1----:R-:W-:Y:S02]  /*11c80*/  HMMA.16816.F32.BF16 R52, R4.reuse, R12, R52 ;  /* 0x0000000c0434723c */ /* 0x042fe40000041834 */
[----:B------:R-:W-:Y:S04]  /*11c90*/  MUFU.EX2 R123, R123 ;  /* 0x0000007b007b7308 */ /* 0x000fe80000000800 */
[----:B------:R-:W-:Y:S02]  /*11ca0*/  MUFU.EX2 R125, R125 ;  /* 0x0000007d007d7308 */ /* 0x000fe40000000800 */
[C---:B------:R-:W-:Y:S01]  /*11cb0*/  HMMA.16816.F32.BF16 R56, R4.reuse, R14, R56 ;  /* 0x0000000e0438723c */ /* 0x040fe20000041838 */
[----:B------:R-:W1:Y:S01]  /*11cc0*/  LDSM.16.MT88.4 R12, [R136+0x8800] ;  /* 0x00880000880c783b */ /* 0x000e620000004200 */
[----:B------:R-:W-:Y:S06]  /*11cd0*/  MUFU.EX2 R114, R114 ;  /* 0x0000007200727308 */ /* 0x000fec0000000800 */
        /* <DEDUP_REMOVED lines=8> */
[----:B-----5:R-:W-:Y:S01]  /*11d60*/  F2FP.BF16.F32.PACK_AB R7, R122, R119 ;  /* 0x000000777a07723e */ /* 0x020fe200000010ff */
        /* <DEDUP_REMOVED lines=26> */
[----:B------:R-:W-:Y:S01]  /*11f10*/  HMMA.16816.F32.BF16 R80, R4, R24, R80 ;  /* 0x000000180450723c */ /* 0x000fe20000041850 */
[----:B------:R-:W-:Y:S01]  /*11f20*/  FFMA.FTZ R24, R128, UR4, -R113 ;  /* 0x0000000480187c23 */ /* 0x000fe20008010871 */
[----:B------:R-:W-:-:S03]  /*11f30*/  FFMA.FTZ R128, R129, UR4, -R108 ;  /* 0x0000000481807c23 */ /* 0x000fc6000801086c */
[----:B------:R5:W4:Y:S03]  /*11f40*/  MUFU.EX2 R126, R24 ;  /* 0x00000018007e7308 */ /* 0x000b260000000800 */
[C---:B------:R-:W-:Y:S01]  /*11f50*/  HMMA.16816.F32.BF16 R76, R4.reuse, R26, R76 ;  /* 0x0000001a044c723c */ /* 0x040fe2000004184c */
[----:B------:R-:W2:Y:S07]  /*11f60*/  MUFU.EX2 R128, R128 ;  /* 0x0000008000807308 */ /* 0x000eae0000000800 */
[C---:B---3--:R-:W-:Y:S01]  /*11f70*/  HMMA.16816.F32.BF16 R60, R4.reuse, R20, R60 ;  /* 0x00000014043c723c */ /* 0x048fe2000004183c */
[----:B-----5:R-:W-:Y:S07]  /*11f80*/  LDSM.16.MT88.4 R24, [R140+0xb000] ;  /* 0x00b000008c18783b */ /* 0x020fee0000004200 */
[----:B------:R-:W-:Y:S01]  /*11f90*/  HMMA.16816.F32.BF16 R64, R4, R22, R64 ;  /* 0x000000160440723c */ /* 0x000fe20000041840 */
[----:B----4-:R-:W-:Y:S01]  /*11fa0*/  F2FP.BF16.F32.PACK_AB R4, R126, R131 ;  /* 0x000000837e04723e */ /* 0x010fe200000010ff */
        /* <DEDUP_REMOVED lines=17> */
[----:B------:R-:W4:Y:S07]  /*120c0*/  LDSM.16.MT88.4 R8, [R136+0xb000] ;  /* 0x00b000008808783b */ /* 0x000f2e0000004200 */
[C---:B-1----:R-:W-:Y:S08]  /*120d0*/  HMMA.16816.F32.BF16 R80, R4.reuse, R12, R80 ;  /* 0x0000000c0450723c */ /* 0x042ff00000041850 */
[C---:B------:R-:W-:Y:S01]  /*120e0*/  HMMA.16816.F32.BF16 R76, R4.reuse, R14, R76 ;  /* 0x0000000e044c723c */ /* 0x040fe2000004184c */
[----:B------:R-:W1:Y:S07]  /*120f0*/  LDSM.16.MT88.4 R12, [R106+0xb000] ;  /* 0x00b000006a0c783b */ /* 0x000e6e0000004200 */
[----:B---3--:R-:W-:Y:S01]  /*12100*/  HMMA.16816.F32.BF16 R72, R4, R20, R72 ;  /* 0x000000140448723c */ /* 0x008fe20000041848 */
[----:B------:R-:W-:-:S02]  /*12110*/  FFMA.FTZ R20, R112, UR4, -R113 ;  /* 0x0000000470147c23 */ /* 0x000fc40008010871 */
[----:B------:R-:W3:Y:S05]  /*12120*/  MUFU.EX2 R112, R116 ;  /* 0x0000007400707308 */ /* 0x000eea0000000800 */
[C---:B--2---:R-:W-:Y:S08]  /*12130*/  HMMA.16816.F32.BF16 R52, R4.reuse, R16, R52 ;  /* 0x000000100434723c */ /* 0x044ff00000041834 */
[C---:B------:R-:W-:Y:S01]  /*12140*/  HMMA.16816.F32.BF16 R56, R4.reuse, R18, R56 ;  /* 0x000000120438723c */ /* 0x040fe20000041838 */
[----:B------:R-:W-:Y:S07]  /*12150*/  LDSM.16.MT88.4 R16, [R136+0x9800] ;  /* 0x009800008810783b */ /* 0x000fee0000004200 */
[C---:B----4-:R-:W-:Y:S08]  /*12160*/  HMMA.16816.F32.BF16 R44, R4.reuse, R8, R44 ;  /* 0x00000008042c723c */ /* 0x050ff0000004182c */
[C---:B------:R-:W-:Y:S01]  /*12170*/  HMMA.16816.F32.BF16 R48, R4.reuse, R10, R48 ;  /* 0x0000000a0430723c */ /* 0x040fe20000041830 */
[----:B------:R-:W2:Y:S07]  /*12180*/  LDSM.16.MT88.4 R8, [R140+0x9800] ;  /* 0x009800008c08783b */ /* 0x000eae0000004200 */
        /* <DEDUP_REMOVED lines=11> */
[----:B------:R-:W2:Y:S03]  /*12240*/  MUFU.EX2 R109, R24 ;  /* 0x00000018006d7308 */ /* 0x000ea60000000800 */
[----:B------:R-:W-:Y:S01]  /*12250*/  HMMA.16816.F32.BF16 R68, R4, R22, R68 ;  /* 0x000000160444723c */ /* 0x000fe20000041844 */
[----:B------:R-:W-:Y:S01]  /*12260*/  MUFU.EX2 R104, R113 ;  /* 0x0000007100687308 */ /* 0x000fe20000000800 */
[----:B---3--:R-:W-:Y:S01]  /*12270*/  F2FP.BF16.F32.PACK_AB R4, R112, R125 ;  /* 0x0000007d7004723e */ /* 0x008fe200000010ff */
[----:B----4-:R-:W3:Y:S01]  /*12280*/  LDSM.16.MT88.4 R20, [R107+0x9800] ;  /* 0x009800006b14783b */ /* 0x010ee20000004200 */
[----:B------:R-:W-:Y:S01]  /*12290*/  FADD.FTZ R125, R125, R124 ;  /* 0x0000007c7d7d7221 */ /* 0x000fe20000010000 */
[----:B------:R-:W4:Y:S01]  /*122a0*/  MUFU.EX2 R105, R105 ;  /* 0x0000006900697308 */ /* 0x000f220000000800 */
[----:B-----5:R-:W-:-:S02]  /*122b0*/  F2FP.BF16.F32.PACK_AB R6, R111, R110 ;  /* 0x0000006e6f06723e */ /* 0x020fc400000010ff */
[----:B------:R-:W-:Y:S01]  /*122c0*/  FADD.FTZ R125, R112, R125 ;  /* 0x0000007d707d7221 */ /* 0x000fe20000010000 */
[----:B--2---:R-:W-:Y:S01]  /*122d0*/  F2FP.BF16.F32.PACK_AB R5, R114, R109 ;  /* 0x0000006d7205723e */ /* 0x004fe200000010ff */
[----:B------:R-:W2:Y:S01]  /*122e0*/  LDSM.16.MT88.4 R24, [R106+0x9800] ;  /* 0x009800006a18783b */ /* 0x000ea20000004200 */
        /* <DEDUP_REMOVED lines=16> */
[C---:B---3--:R-:W-:Y:S08]  /*123f0*/  HMMA.16816.F32.BF16 R80, R4.reuse, R20, R80 ;  /* 0x000000140450723c */ /* 0x048ff00000041850 */
[C---:B------:R-:W-:Y:S08]  /*12400*/  HMMA.16816.F32.BF16 R76, R4.reuse, R22, R76 ;  /* 0x00000016044c723c */ /* 0x040ff0000004184c */
        /* <DEDUP_REMOVED lines=10> */
.L_x_6745:
[----:B------:R-:W-:-:S07]  /*124b0*/  IADD3 R101, PT, PT, R103, -0x1, RZ ;  /* 0xffffffff67657810 */ /* 0x000fce0007ffe0ff */
.L_x_6751:
        /* <DEDUP_REMOVED lines=15> */
[----:B------:R-:W2:Y:S03]  /*125b0*/  LDCU.64 UR10, c[0x0][0x3a8] ;  /* 0x00007500ff0a77ac */ /* 0x000ea60008000a00 */
[----:B------:R-:W-:Y:S01]  /*125c0*/  P2R R161, PR, RZ, 0x1 ;  /* 0x00000001ffa17803 */ /* 0x000fe20000000000 */
[----:B-1----:R-:W-:-:S12]  /*125d0*/  ULEA UR5, UR5, UR13, 0x18 ;  /* 0x0000000d05057291 */ /* 0x002fd8000f8ec0ff */
.L_x_6756:
        /* <DEDUP_REMOVED lines=76> */
.L_x_6753:
[----:B------:R-:W-:Y:S02]  /*12aa0*/  LOP3.LUT R7, R7, 0x38, R152, 0x78, !PT ;  /* 0x0000003807077812 */ /* 0x000fe400078e7898 */
[----:B------:R-:W-:Y:S02]  /*12ab0*/  SHF.L.U32 R9, R2, 0x5, RZ ;  /* 0x0000000502097819 */ /* 0x000fe400000006ff */
[----:B------:R-:W-:Y:S02]  /*12ac0*/  LOP3.LUT R4, R7, 0x1e00, R4, 0xf8, !PT ;  /* 0x00001e0007047812 */ /* 0x000fe400078ef804 */
        /* <DEDUP_REMOVED lines=16> */
[----:B------:R1:W-:Y:S06]  /*12bd0*/  LDGSTS.E.BYPASS.LTC128B.128 [R3+0xa800], desc[UR6][R6.64+0x80] ;  /* 0x0a80008006037fae */ /* 0x0003ec000b981a06 */
[----:B------:R-:W-:Y:S06]  /*12be0*/  LDGSTS.E.BYPASS.LTC128B.128 [R3+0x9000], desc[UR6][R12.64] ;  /* 0x090000000c037fae */ /* 0x000fec000b981a06 */
[----:B------:R-:W-:Y:S06]  /*12bf0*/  LDGSTS.E.BYPASS.LTC128B.128 [R3+0xb000], desc[UR6][R12.64+0x80] ;  /* 0x0b0000800c037fae */ /* 0x000fec000b981a06 */
[----:B------:R-:W-:Y:S06]  /*12c00*/  LDGSTS.E.BYPASS.LTC128B.128 [R3+0x9800], desc[UR6][R14.64] ;  /* 0x098000000e037fae */ /* 0x000fec000b981a06 */
[----:B------:R5:W-:Y:S06]  /*12c10*/  LDGSTS.E.BYPASS.LTC128B.128 [R3+0xb800], desc[UR6][R14.64+0x80] ;  /* 0x0b8000800e037fae */ /* 0x000bec000b981a06 */
[----:B------:R-:W-:Y:S06]  /*12c20*/  LDSM.16.M88.4 R32, [R145] ;  /* 0x000000009120783b */ /* 0x000fec0000000200 */
[----:B------:R-:W1:Y:S06]  /*12c30*/  LDSM.16.M88.4 R8, [R144+0x4000] ;  /* 0x004000009008783b */ /* 0x000e6c0000000200 */
[----:B------:R-:W5:Y:S06]  /*12c40*/  LDSM.16.M88.4 R16, [R144+0x4800] ;  /* 0x004800009010783b */ /* 0x000f6c0000000200 */
[----:B------:R-:W2:Y:S06]  /*12c50*/  LDSM.16.M88.4 R24, [R144+0x5000] ;  /* 0x005000009018783b */ /* 0x000eac0000000200 */
[----:B------:R-:W0:Y:S06]  /*12c60*/  LDGDEPBAR ;  /* 0x00000000000079af */ /* 0x000e2c0000000000 */
[----:B------:R-:W3:Y:S06]  /*12c70*/  LDSM.16.M88.4 R100, [R144+0x5800] ;  /* 0x005800009064783b */ /* 0x000eec0000000200 */
        /* <DEDUP_REMOVED lines=38> */
[C---:B-1----:R-:W-:Y:S08]  /*12ee0*/  HMMA.16816.F32.BF16 R28, R128.reuse, R116, R28 ;  /* 0x00000074801c723c */ /* 0x042ff0000004181c */
[----:B------:R-:W-:Y:S01]  /*12ef0*/  HMMA.16816.F32.BF16 R32, R128, R118, R32 ;  /* 0x000000768020723c */ /* 0x000fe20000041820 */
[----:B------:R-:W1:Y:S06]  /*12f00*/  LDSM.16.M88.4 R116, [R144+0x6000] ;  /* 0x006000009074783b */ /* 0x000e6c0000000200 */
[----:B------:R-:W3:Y:S01]  /*12f10*/  LDSM.16.M88.4 R128, [R144+0x6800] ;  /* 0x006800009080783b */ /* 0x000ee20000000200 */
[C---:B----4-:R-:W-:Y:S08]  /*12f20*/  HMMA.16816.F32.BF16 R4, R108.reuse, R120, R4 ;  /* 0x000000786c04723c */ /* 0x050ff00000041804 */
[C---:B------:R-:W-:Y:S01]  /*12f30*/  HMMA.16816.F32.BF16 R8, R108.reuse, R122, R8 ;  /* 0x0000007a6c08723c */ /* 0x040fe20000041808 */
[----:B------:R-:W4:Y:S07]  /*12f40*/  LDSM.16.M88.4 R120, [R144+0x7000] ;  /* 0x007000009078783b */ /* 0x000f2e0000000200 */
[C---:B------:R-:W-:Y:S08]  /*12f50*/  HMMA.16816.F32.BF16 R12, R108.reuse, R124, R12 ;  /* 0x0000007c6c0c723c */ /* 0x040ff0000004180c */
[C---:B------:R-:W-:Y:S01]  /*12f60*/  HMMA.16816.F32.BF16 R16, R108.reuse, R126, R16 ;  /* 0x0000007e6c10723c */ /* 0x040fe20000041810 */
[----:B------:R-:W4:Y:S07]  /*12f70*/  LDSM.16.M88.4 R124, [R144+0x7800] ;  /* 0x00780000907c783b */ /* 0x000f2e0000000200 */
[C---:B-----5:R-:W-:Y:S08]  /*12f80*/  HMMA.16816.F32.BF16 R20, R108.reuse, R132, R20 ;  /* 0x000000846c14723c */ /* 0x060ff00000041814 */
[C---:B------:R-:W-:Y:S01]  /*12f90*/  HMMA.16816.F32.BF16 R24, R108.reuse, R134, R24 ;  /* 0x000000866c18723c */ /* 0x040fe20000041818 */
[----:B------:R-:W-:Y:S07]  /*12fa0*/  LDSM.16.M88.4 R132, [R139+0x7000] ;  /* 0x007000008b84783b */ /* 0x000fee0000000200 */
[C---:B--2---:R-:W-:Y:S08]  /*12fb0*/  HMMA.16816.F32.BF16 R28, R108.reuse, R100, R28 ;  /* 0x000000646c1c723c */ /* 0x044ff0000004181c */
[----:B------:R-:W-:Y:S01]  /*12fc0*/  HMMA.16816.F32.BF16 R32, R108, R102, R32 ;  /* 0x000000666c20723c */ /* 0x000fe20000041820 */
[----:B------:R-:W-:Y:S06]  /*12fd0*/  LDSM.16.M88.4 R100, [R143+0x2000] ;  /* 0x002000008f64783b */ /* 0x000fec0000000200 */
[----:B------:R-:W2:Y:S01]  /*12fe0*/  LDSM.16.M88.4 R108, [R139+0x6000] ;  /* 0x006000008b6c783b */ /* 0x000ea20000000200 */
        /* <DEDUP_REMOVED lines=9> */
[C---:B------:R-:W-:Y:S08]  /*13080*/  HMMA.16816.F32.BF16 R28, R112.reuse, R124, R28 ;  /* 0x0000007c701c723c */ /* 0x040ff0000004181c */
[----:B------:R-:W-:Y:S01]  /*13090*/  HMMA.16816.F32.BF16 R32, R112, R126, R32 ;  /* 0x0000007e7020723c */ /* 0x000fe20000041820 */
[----:B------:R-:W4:Y:S06]  /*130a0*/  LDSM.16.M88.4 R112, [R142+0x2000] ;  /* 0x002000008e70783b */ /* 0x000f2c0000000200 */
[----:B------:R-:W-:Y:S01]  /*130b0*/  LDSM.16.M88.4 R124, [R141+0x2000] ;  /* 0x002000008d7c783b */ /* 0x000fe20000000200 */
        /* <DEDUP_REMOVED lines=10> */
[----:B------:R-:W3:Y:S06]  /*13160*/  LDSM.16.M88.4 R100, [R138+0x7800] ;  /* 0x007800008a64783b */ /* 0x000eec0000000200 */
[----:B------:R-:W5:Y:S01]  /*13170*/  LDSM.16.M88.4 R128, [R137+0x6000] ;  /* 0x006000008980783b */ /* 0x000f620000000200 */
[C---:B----4-:R-:W-:Y:S08]  /*13180*/  HMMA.16816.F32.BF16 R4, R112.reuse, R120, R4 ;  /* 0x000000787004723c */ /* 0x050ff00000041804 */
[C---:B------:R-:W-:Y:S08]  /*13190*/  HMMA.16816.F32.BF16 R8, R112.reuse, R122, R8 ;  /* 0x0000007a7008723c */ /* 0x040ff00000041808 */
[C---:B--2---:R-:W-:Y:S08]  /*131a0*/  HMMA.16816.F32.BF16 R12, R112.reuse, R108, R12 ;  /* 0x0000006c700c723c */ /* 0x044ff0000004180c */
[C---:B------:R-:W-:Y:S08]  /*131b0*/  HMMA.16816.F32.BF16 R16, R112.reuse, R110, R16 ;  /* 0x0000006e7010723c */ /* 0x040ff00000041810 */
[C---:B-1----:R-:W-:Y:S08]  /*131c0*/  HMMA.16816.F32.BF16 R20, R112.reuse, R116, R20 ;  /* 0x000000747014723c */ /* 0x042ff00000041814 */
[C---:B------:R-:W-:Y:S08]  /*131d0*/  HMMA.16816.F32.BF16 R24, R112.reuse, R118, R24 ;  /* 0x000000767018723c */ /* 0x040ff00000041818 */
[C---:B---3--:R-:W-:Y:S08]  /*131e0*/  HMMA.16816.F32.BF16 R28, R112.reuse, R100, R28 ;  /* 0x00000064701c723c */ /* 0x048ff0000004181c */
[----:B------:R-:W-:Y:S01]  /*131f0*/  HMMA.16816.F32.BF16 R32, R112, R102, R32 ;  /* 0x000000667020723c */ /* 0x000fe20000041820 */
[----:B------:R-:W1:Y:S07]  /*13200*/  LDSM.16.M88.4 R100, [R137+0x6800] ;  /* 0x006800008964783b */ /* 0x000e6e0000000200 */
[C---:B-----5:R-:W-:Y:S08]  /*13210*/  HMMA.16816.F32.BF16 R4, R124.reuse, R128, R4 ;  /* 0x000000807c04723c */ /* 0x060ff00000041804 */
[C---:B------:R-:W-:Y:S11]  /*13220*/  HMMA.16816.F32.BF16 R8, R124.reuse, R130, R8 ;  /* 0x000000827c08723c */ /* 0x040ff60000041808 */
[----:B------:R-:W-:Y:S01]  /*13230*/  FMUL.FTZ R134, R4, UR12 ;  /* 0x0000000c04867c20 */ /* 0x000fe20008410000 */
[----:B------:R-:W-:Y:S01]  /*13240*/  FMUL.FTZ R132, R5, UR12 ;  /* 0x0000000c05847c20 */ /* 0x000fe20008410000 */
[----:B------:R-:W-:Y:S01]  /*13250*/  FMUL.FTZ R130, R6, UR12 ;  /* 0x0000000c06827c20 */ /* 0x000fe20008410000 */
[----:B------:R-:W-:Y:S02]  /*13260*/  FMUL.FTZ R128, R7, UR12 ;  /* 0x0000000c07807c20 */ /* 0x000fe40008410000 */
[----:B------:R-:W2:Y:S01]  /*13270*/  LDSM.16.M88.4 R4, [R137+0x7000] ;  /* 0x007000008904783b */ /* 0x000ea20000000200 */
        /* <DEDUP_REMOVED lines=8> */
[C---:B------:R-:W-:Y:S09]  /*13300*/  HMMA.16816.F32.BF16 R16, R124.reuse, R102, R16 ;  /* 0x000000667c10723c */ /* 0x040ff20000041810 */
        /* <DEDUP_REMOVED lines=9> */
[C---:B--2---:R-:W-:Y:S06]  /*133a0*/  HMMA.16816.F32.BF16 R20, R124.reuse, R4, R20 ;  /* 0x000000047c14723c */ /* 0x044fec0000041814 */
[----:B------:R-:W2:Y:S01]  /*133b0*/  MUFU.TANH R130, R130 ;  /* 0x0000008200827308 */ /* 0x000ea20000002400 */
[----:B-----5:R-:W5:Y:S01]  /*133c0*/  LDSM.16.M88.4 R8, [R137+0x7800] ;  /* 0x007800008908783b */ /* 0x020f620000000200 */
[----:B------:R-:W-:Y:S04]  /*133d0*/  DEPBAR.LE SB0, 0x0 ;  /* 0x000080000000791a */ /* 0x000fe80000000000 */
[C---:B------:R-:W-:Y:S04]  /*133e0*/  HMMA.16816.F32.BF16 R24, R124.reuse, R6, R24 ;  /* 0x000000067c18723c */ /* 0x040fe80000041818 */
[----:B------:R-:W1:Y:S01]  /*133f0*/  MUFU.TANH R128, R128 ;  /* 0x0000008000807308 */ /* 0x000e620000002400 */
[----:B------:R-:W-:Y:S01]  /*13400*/  BAR.SYNC.DEFER_BLOCKING 0x0 ;  /* 0x0000000000007b1d */ /* 0x000fe20000010000 */
[----:B------:R-:W-:Y:S08]  /*13410*/  FMUL.FTZ R19, R19, UR12 ;  /* 0x0000000c13137c20 */ /* 0x000ff00008410000 */
        /* <DEDUP_REMOVED lines=54> */
[C---:B-1----:R-:W-:Y:S01]  /*13780*/  VIADD R13, R160.reuse, 0xffffff80 ;  /* 0xffffff80a00d7836 */ /* 0x042fe20000000000 */
        /* <DEDUP_REMOVED lines=61> */
.L_x_6755:
        /* <DEDUP_REMOVED lines=21> */
.L_x_6754:
        /* <DEDUP_REMOVED lines=36> */
[----:B------:R-:W-:Y:S01]  /*13ef0*/  FMUL.FTZ R0, R4, UR4 ;  /* 0x0000000404007c20 */ /* 0x000fe20008410000 */
[----:B------:R-:W-:Y:S02]  /*13f00*/  ISETP.GT.AND P0, PT, R159, R146, PT ;  /* 0x000000929f00720c */ /* 0x000fe40003f04270 */
[----:B------:R-:W-:Y:S01]  /*13f10*/  FSEL R123, R123, RZ, P1 ;  /* 0x000000ff7b7b7208 */ /* 0x000fe20000800000 */
[--C-:B------:R-:W-:Y:S01]  /*13f20*/  FFMA.FTZ R133, R130, UR4, -R121.reuse ;  /* 0x0000000482857c23 */ /* 0x100fe20008010879 */
[--C-:B------:R-:W-:Y:S01]  /*13f30*/  FFMA.FTZ R130, R128, UR4, -R121.reuse ;  /* 0x0000000480827c23 */ /* 0x100fe20008010879 */
[----:B------:R-:W-:Y:S01]  /*13f40*/  FMUL.FTZ R2, R5, UR4 ;  /* 0x0000000405027c20 */ /* 0x000fe20008410000 */
        /* <DEDUP_REMOVED lines=8> */
[----:B------:R-:W-:Y:S01]  /*13fd0*/  FFMA.FTZ R169, R110, UR4, -R123 ;  /* 0x000000046ea97c23 */ /* 0x000fe2000801087b */
[--C-:B------:R-:W-:Y:S07]  /*13fe0*/  FFMA.FTZ R167, R168, UR4, -R121.reuse ;  /* 0x00000004a8a77c23 */ /* 0x100fee0008010879 */
[----:B------:R-:W2:Y:S01]  /*13ff0*/  MUFU.EX2 R0, R0 ;  /* 0x0000000000007308 */ /* 0x000ea20000000800 */
[--C-:B------:R-:W-:Y:S01]  /*14000*/  FFMA.FTZ R113, R108, UR4, -R121.reuse ;  /* 0x000000046c717c23 */ /* 0x100fe20008010879 */
[--C-:B------:R-:W-:Y:S01]  /*14010*/  FFMA.FTZ R175, R176, UR4, -R121.reuse ;  /* 0x00000004b0af7c23 */ /* 0x100fe20008010879 */
[----:B------:R-:W-:Y:S07]  /*14020*/  LDSM.16.MT88.4 R108, [R136+0xa800] ;  /* 0x00a80000886c783b */ /* 0x000fee0000004200 */
[----:B------:R-:W-:Y:S01]  /*14030*/  MUFU.EX2 R135, R135 ;  /* 0x0000008700877308 */ /* 0x000fe20000000800 */
[----:B------:R-:W-:Y:S01]  /*14040*/  FFMA.FTZ R177, R122, UR4, -R121 ;  /* 0x000000047ab17c23 */ /* 0x000fe20008010879 */
[----:B------:R-:W-:Y:S01]  /*14050*/  FFMA.FTZ R179, R114, UR4, -R123 ;  /* 0x0000000472b37c23 */ /* 0x000fe2000801087b */
        /* <DEDUP_REMOVED lines=33> */
[----:B------:R-:W-:Y:S02]  /*14270*/  FMUL.FTZ R35, R0, R71 ;  /* 0x0000004700237220 */ /* 0x000fe40000410000 */
[----:B------:R2:W-:Y:S01]  /*14280*/  MUFU.EX2 R168, R113 ;  /* 0x0000007100a87308 */ /* 0x0005e20000000800 */
[----:B------:R-:W-:Y:S01]  /*14290*/  FFMA.FTZ R180, R104, UR4, -R121 ;  /* 0x0000000468b47c23 */ /* 0x000fe20008010879 */
[----:B------:R-:W-:Y:S01]  /*142a0*/  LDSM.16.MT88.4 R68, [R107+0xa000] ;  /* 0x00a000006b44783b */ /* 0x000fe20000004200 */
[--C-:B------:R-:W-:Y:S01]  /*142b0*/  FFMA.FTZ R104, R117, UR4, -R123.reuse ;  /* 0x0000000475687c23 */ /* 0x100fe2000801087b */
[----:B------:R-:W-:Y:S01]  /*142c0*/  FMUL.FTZ R36, R2, R36 ;  /* 0x0000002402247220 */ /* 0x000fe20000410000 */
[----:B-1----:R-:W-:Y:S01]  /*142d0*/  F2FP.BF16.F32.PACK_AB R99, R128, R129 ;  /* 0x000000818063723e */ /* 0x002fe200000010ff */
[----:B------:R-:W-:Y:S01]  /*142e0*/  FMUL.FTZ R37, R2, R37 ;  /* 0x0000002502257220 */ /* 0x000fe20000410000 */
[C---:B------:R-:W-:Y:S01]  /*142f0*/  FMUL.FTZ R38, R0.reuse, R38 ;  /* 0x0000002600267220 */ /* 0x040fe20000410000 */
[----:B------:R-:W-:Y:S01]  /*14300*/  FMUL.FTZ R39, R0, R39 ;  /* 0x0000002700277220 */ /* 0x000fe20000410000 */
[C---:B------:R-:W-:Y:S01]  /*14310*/  FMUL.FTZ R40, R2.reuse, R40 ;  /* 0x0000002802287220 */ /* 0x040fe20000410000 */
[----:B------:R-:W-:Y:S01]  /*14320*/  LDSM.16.MT88.4 R76, [R106+0xa000] ;  /* 0x00a000006a4c783b */ /* 0x000fe20000004200 */
[C---:B------:R-:W-:Y:S01]  /*14330*/  FMUL.FTZ R41, R2.reuse, R41 ;  /* 0x0000002902297220 */ /* 0x040fe20000410000 */
[C---:B------:R-:W-:Y:S01]  /*14340*/  HMMA.16816.F32.BF16 R4, R96.reuse, R12, R4 ;  /* 0x0000000c6004723c */ /* 0x040fe20000041804 */
[----:B------:R-:W-:Y:S04]  /*14350*/  MUFU.EX2 R149, R149 ;  /* 0x0000009500957308 */ /* 0x000fe80000000800 */
        /* <DEDUP_REMOVED lines=21> */
[----:B------:R-:W4:Y:S01]  /*144b0*/  MUFU.EX2 R167, R167 ;  /* 0x000000a700a77308 */ /* 0x000f220000000800 */
[C---:B------:R-:W-:Y:S01]  /*144c0*/  FMUL.FTZ R22, R0.reuse, R82 ;  /* 0x0000005200167220 */ /* 0x040fe20000410000 */
[C---:B------:R-:W-:Y:S01]  /*144d0*/  FMUL.FTZ R23, R0.reuse, R83 ;  /* 0x0000005300177220 */ /* 0x040fe20000410000 */
[----:B------:R-:W-:Y:S01]  /*144e0*/  FMUL.FTZ R51, R0, R51 ;  /* 0x0000003300337220 */ /* 0x000fe20000410000 */
[----:B------:R-:W5:Y:S01]  /*144f0*/  LDSM.16.MT88.4 R80, [R140+0xa000] ;  /* 0x00a000008c50783b */ /* 0x000f620000004200 */
        /* <DEDUP_REMOVED lines=16> */
[----:B------:R-:W3:Y:S01]  /*14600*/  LDSM.16.MT88.4 R72, [R136+0xa000] ;  /* 0x00a000008848783b */ /* 0x000ee20000004200 */
[--C-:B------:R-:W-:Y:S01]  /*14610*/  FFMA.FTZ R182, R182, UR4, -R123.reuse ;  /* 0x00000004b6b67c23 */ /* 0x100fe2000801087b */
[C---:B------:R-:W-:Y:S01]  /*14620*/  FMUL.FTZ R60, R2.reuse, R60 ;  /* 0x0000003c023c7220 */ /* 0x040fe20000410000 */
[----:B------:R-:W-:Y:S01]  /*14630*/  FMUL.FTZ R61, R2, R61 ;  /* 0x0000003d023d7220 */ /* 0x000fe20000410000 */
[C---:B------:R-:W-:Y:S01]  /*14640*/  FMUL.FTZ R62, R0.reuse, R62 ;  /* 0x0000003e003e7220 */ /* 0x040fe20000410000 */
[C---:B-1----:R-:W-:Y:S01]  /*14650*/  HMMA.16816.F32.BF16 R28, R96.reuse, R88, R28 ;  /* 0x00000058601c723c */ /* 0x042fe2000004181c */
[----:B------:R-:W-:Y:S02]  /*14660*/  MUFU.EX2 R179, R179 ;  /* 0x000000b300b37308 */ /* 0x000fe40000000800 */
[----:B------:R-:W-:Y:S01]  /*14670*/  FMUL.FTZ R63, R0, R63 ;  /* 0x0000003f003f7220 */ /* 0x000fe20000410000 */
[C---:B------:R-:W-:Y:S01]  /*14680*/  FMUL.FTZ R64, R2.reuse, R64 ;  /* 0x0000004002407220 */ /* 0x040fe20000410000 */
[----:B------:R-:W-:Y:S01]  /*14690*/  FMUL.FTZ R65, R2, R65 ;  /* 0x0000004102417220 */ /* 0x000fe20000410000 */
[C---:B------:R-:W-:Y:S01]  /*146a0*/  FMUL.FTZ R66, R0.reuse, R66 ;  /* 0x0000004200427220 */ /* 0x040fe20000410000 */
[----:B------:R-:W-:Y:S01]  /*146b0*/  FMUL.FTZ R67, R0, R67 ;  /* 0x0000004300437220 */ /* 0x000fe20000410000 */
[C---:B------:R-:W-:Y:S01]  /*146c0*/  HMMA.16816.F32.BF16 R32, R96.reuse, R90, R32 ;  /* 0x0000005a6020723c */ /* 0x040fe20000041820 */
[----:B------:R-:W-:Y:S02]  /*146d0*/  LDSM.16.MT88.4 R88, [R106+0x8800] ;  /* 0x008800006a58783b */ /* 0x000fe40000004200 */
[----:B------:R-:W-:Y:S01]  /*146e0*/  MUFU.EX2 R180, R180 ;  /* 0x000000b400b47308 */ /* 0x000fe20000000800 */
[----:B------:R-:W-:Y:S01]  /*146f0*/  FFMA.FTZ R171, R172, UR4, -R123 ;  /* 0x00000004acab7c23 */ /* 0x000fe2000801087b */
[----:B------:R-:W-:Y:S01]  /*14700*/  FFMA.FTZ R172, R118, UR4, -R121 ;  /* 0x0000000476ac7c23 */ /* 0x000fe20008010879 */
[----:B------:R-:W-:Y:S01]  /*14710*/  FFMA.FTZ R173, R174, UR4, -R123 ;  /* 0x00000004aead7c23 */ /* 0x000fe2000801087b */
[----:B------:R-:W-:Y:S01]  /*14720*/  FFMA.FTZ R174, R116, UR4, -R121 ;  /* 0x0000000474ae7c23 */ /* 0x000fe20008010879 */
[--C-:B------:R-:W-:Y:S01]  /*14730*/  FFMA.FTZ R170, R170, UR4, -R123.reuse ;  /* 0x00000004aaaa7c23 */ /* 0x100fe2000801087b */
[C---:B-----5:R-:W-:Y:S01]  /*14740*/  HMMA.16816.F32.BF16 R36, R96.reuse, R80, R36 ;  /* 0x000000506024723c */ /* 0x060fe20000041824 */
[----:B------:R-:W-:Y:S03]  /*14750*/  LDSM.16.MT88.4 R116, [R106+0x9800] ;  /* 0x009800006a74783b */ /* 0x000fe60000004200 */
[----:B------:R-:W-:Y:S01]  /*14760*/  MUFU.EX2 R171, R171 ;  /* 0x000000ab00ab7308 */ /* 0x000fe20000000800 */
[--C-:B------:R-:W-:Y:S01]  /*14770*/  FFMA.FTZ R176, R178, UR4, -R123.reuse ;  /* 0x00000004b2b07c23 */ /* 0x100fe2000801087b */
[----:B------:R-:W-:Y:S01]  /*14780*/  FFMA.FTZ R178, R112, UR4, -R123 ;  /* 0x0000000470b27c23 */ /* 0x000fe2000801087b */
[----:B------:R-:W-:Y:S07]  /*14790*/  FFMA.FTZ R135, R2, R165, R135 ;  /* 0x000000a502877223 */ /* 0x000fee0000010087 */
        /* <DEDUP_REMOVED lines=9> */
[----:B------:R-:W-:Y:S01]  /*14830*/  FADD.FTZ R129, R129, R130 ;  /* 0x0000008281817221 */ /* 0x000fe20000010000 */
[----:B--2---:R-:W-:Y:S07]  /*14840*/  LDSM.16.MT88.4 R112, [R107+0x9800] ;  /* 0x009800006b70783b */ /* 0x004fee0000004200 */
[----:B------:R-:W-:Y:S01]  /*14850*/  MUFU.EX2 R176, R176 ;  /* 0x000000b000b07308 */ /* 0x000fe20000000800 */
[C---:B---3--:R-:W-:Y:S09]  /*14860*/  HMMA.16816.F32.BF16 R44, R96.reuse, R72, R44 ;  /* 0x00000048602c723c */ /* 0x048ff2000004182c */
[----:B------:R-:W-:Y:S01]  /*14870*/  MUFU.EX2 R174, R174 ;  /* 0x000000ae00ae7308 */ /* 0x000fe20000000800 */
[----:B------:R-:W-:Y:S01]  /*14880*/  FADD.FTZ R0, R131, R0 ;  /* 0x0000000083007221 */ /* 0x000fe20000010000 */
[----:B------:R-:W-:Y:S08]  /*14890*/  FADD.FTZ R129, R128, R129 ;  /* 0x0000008180817221 */ /* 0x000ff00000010000 */
[----:B------:R-:W-:Y:S01]  /*148a0*/  MUFU.EX2 R178, R178 ;  /* 0x000000b200b27308 */ /* 0x000fe20000000800 */
[C---:B------:R-:W-:Y:S01]  /*148b0*/  HMMA.16816.F32.BF16 R48, R96.reuse, R74, R48 ;  /* 0x0000004a6030723c */ /* 0x040fe20000041830 */
[----:B------:R-:W1:Y:S08]  /*148c0*/  LDSM.16.MT88.4 R72, [R140+0x8800] ;  /* 0x008800008c48783b */ /* 0x000e700000004200 */
[----:B------:R-:W-:Y:S10]  /*148d0*/  MUFU.EX2 R103, R103 ;  /* 0x0000006700677308 */ /* 0x000ff40000000800 */
[----:B------:R-:W-:Y:S01]  /*148e0*/  MUFU.EX2 R104, R104 ;  /* 0x0000006800687308 */ /* 0x000fe20000000800 */
[C---:B------:R-:W-:Y:S03]  /*148f0*/  HMMA.16816.F32.BF16 R52, R96.reuse, R68, R52 ;  /* 0x000000446034723c */ /* 0x040fe60000041834 */
[----:B------:R-:W-:Y:S01]  /*14900*/  FFMA.FTZ R68, R166, UR4, -R123 ;  /* 0x00000004a6447c23 */ /* 0x000fe2000801087b */
[----:B------:R-:W-:Y:S01]  /*14910*/  FFMA.FTZ R166, R164, UR4, -R121 ;  /* 0x00000004a4a67c23 */ /* 0x000fe20008010879 */
[----:B------:R-:W-:Y:S04]  /*14920*/  FFMA.FTZ R123, R120, UR4, -R123 ;  /* 0x00000004787b7c23 */ /* 0x000fe8000801087b */
[----:B------:R-:W-:Y:S01]  /*14930*/  MUFU.EX2 R164, R182 ;  /* 0x000000b600a47308 */ /* 0x000fe20000000800 */
[C---:B------:R-:W-:Y:S09]  /*14940*/  HMMA.16816.F32.BF16 R56, R96.reuse, R70, R56 ;  /* 0x000000466038723c */ /* 0x040ff20000041838 */
[----:B------:R-:W2:Y:S01]  /*14950*/  MUFU.EX2 R105, R68 ;  /* 0x0000004400697308 */ /* 0x000ea20000000800 */
[----:B------:R-:W-:Y:S02]  /*14960*/  F2FP.BF16.F32.PACK_AB R70, R169, R162 ;  /* 0x000000a2a946723e */ /* 0x000fe400000010ff */
[----:B----4-:R-:W-:Y:S07]  /*14970*/  F2FP.BF16.F32.PACK_AB R71, R167, R168 ;  /* 0x000000a8a747723e */ /* 0x010fee00000010ff */
[----:B------:R-:W3:Y:S01]  /*14980*/  MUFU.EX2 R166, R166 ;  /* 0x000000a600a67308 */ /* 0x000ee20000000800 */
[C---:B------:R-:W-:Y:S09]  /*14990*/  HMMA.16816.F32.BF16 R60, R96.reuse, R76, R60 ;  /* 0x0000004c603c723c */ /* 0x040ff2000004183c */
[----:B------:R-:W4:Y:S01]  /*149a0*/  MUFU.EX2 R181, R123 ;  /* 0x0000007b00b57308 */ /* 0x000f220000000800 */
[----:B------:R-:W-:Y:S01]  /*149b0*/  HMMA.16816.F32.BF16 R64, R96, R78, R64 ;  /* 0x0000004e6040723c */ /* 0x000fe20000041840 */
[----:B------:R-:W5:Y:S02]  /*149c0*/  LDSM.16.MT88.4 R76, [R107+0xa800] ;  /* 0x00a800006b4c783b */ /* 0x000f640000004200 */
[----:B--2---:R-:W-:Y:S02]  /*149d0*/  F2FP.BF16.F32.PACK_AB R68, R164, R105 ;  /* 0x00000069a444723e */ /* 0x004fe400000010ff */
[C---:B---3--:R-:W-:Y:S01]  /*149e0*/  F2FP.BF16.F32.PACK_AB R69, R149.reuse, R166 ;  /* 0x000000a69545723e */ /* 0x048fe200000010ff */
[----:B------:R-:W-:Y:S03]  /*149f0*/  FADD.FTZ R166, R166, R129 ;  /* 0x00000081a6a67221 */ /* 0x000fe60000010000 */
[----:B------:R-:W-:Y:S01]  /*14a00*/  LDSM.16.MT88.4 R96, [R136+0xb000] ;  /* 0x00b000008860783b */ /* 0x000fe20000004200 */
[----:B------:R-:W-:Y:S02]  /*14a10*/  FADD.FTZ R149, R149, R166 ;  /* 0x000000a695957221 */ /* 0x000fe40000010000 */
[C---:B-1----:R-:W-:Y:S05]  /*14a20*/  HMMA.16816.F32.BF16 R4, R68.reuse, R72, R4 ;  /* 0x000000484404723c */ /* 0x042fea0000041804 */
[----:B------:R-:W-:Y:S03]  /*14a30*/  FADD.FTZ R168, R168, R149 ;  /* 0x00000095a8a87221 */ /* 0x000fe60000010000 */
[C---:B------:R-:W-:Y:S01]  /*14a40*/  HMMA.16816.F32.BF16 R8, R68.reuse, R74, R8 ;  /* 0x0000004a4408723c */ /* 0x040fe20000041808 */
[----:B------:R-:W1:Y:S02]  /*14a50*/  LDSM.16.MT88.4 R72, [R106+0xa800] ;  /* 0x00a800006a48783b */ /* 0x000e640000004200 */
[----:B------:R-:W-:Y:S05]  /*14a60*/  FADD.FTZ R168, R167, R168 ;  /* 0x000000a8a7a87221 */ /* 0x000fea0000010000 */
        /* <DEDUP_REMOVED lines=13> */
[----:B------:R-:W-:Y:S02]  /*14b40*/  F2FP.BF16.F32.PACK_AB R108, R179, R178 ;  /* 0x000000b2b36c723e */ /* 0x000fe400000010ff */
[----:B------:R-:W-:Y:S03]  /*14b50*/  F2FP.BF16.F32.PACK_AB R109, R103, R180 ;  /* 0x000000b4676d723e */ /* 0x000fe600000010ff */
[C---:B------:R-:W-:Y:S03]  /*14b60*/  HMMA.16816.F32.BF16 R48, R68.reuse, R110, R48 ;  /* 0x0000006e4430723c */ /* 0x040fe60000041830 */
[----:B----4-:R-:W-:Y:S05]  /*14b70*/  F2FP.BF16.F32.PACK_AB R110, R181, R104 ;  /* 0x00000068b56e723e */ /* 0x010fea00000010ff */
[C---:B-----5:R-:W-:Y:S08]  /*14b80*/  HMMA.16816.F32.BF16 R52, R68.reuse, R76, R52 ;  /* 0x0000004c4434723c */ /* 0x060ff00000041834 */
        /* <DEDUP_REMOVED lines=15> */
[C---:B------:R-:W-:Y:S03]  /*14c80*/  HMMA.16816.F32.BF16 R8, R68.reuse, R82, R8 ;  /* 0x000000524408723c */ /* 0x040fe60000041808 */
[----:B------:R-:W-:Y:S05]  /*14c90*/  FADD.FTZ R180, R103, R180 ;  /* 0x000000b467b47221 */ /* 0x000fea0000010000 */
[C---:B---3--:R-:W-:Y:S08]  /*14ca0*/  HMMA.16816.F32.BF16 R12, R68.reuse, R76, R12 ;  /* 0x0000004c440c723c */ /* 0x048ff0000004180c */
[C---:B------:R-:W-:Y:S01]  /*14cb0*/  HMMA.16816.F32.BF16 R16, R68.reuse, R78, R16 ;  /* 0x0000004e4410723c */ /* 0x040fe20000041810 */
[----:B------:R-:W2:Y:S07]  /*14cc0*/  LDSM.16.MT88.4 R76, [R106+0xb000] ;  /* 0x00b000006a4c783b */ /* 0x000eae0000004200 */
        /* <DEDUP_REMOVED lines=10> */
[C---:B-1----:R-:W-:Y:S03]  /*14d70*/  HMMA.16816.F32.BF16 R52, R68.reuse, R72, R52 ;  /* 0x000000484434723c */ /* 0x042fe60000041834 */
[--C-:B------:R-:W-:Y:S01]  /*14d80*/  FFMA.FTZ R72, R102, UR4, -R121.reuse ;  /* 0x0000000466487c23 */ /* 0x100fe20008010879 */
[----:B------:R-:W-:Y:S02]  /*14d90*/  FFMA.FTZ R102, R101, UR4, -R121 ;  /* 0x0000000465667c23 */ /* 0x000fe40008010879 */
[----:B------:R-:W1:Y:S01]  /*14da0*/  LDSM.16.MT88.4 R120, [R140+0xb800] ;  /* 0x00b800008c78783b */ /* 0x000e620000004200 */
[----:B------:R-:W-:Y:S01]  /*14db0*/  MUFU.EX2 R101, R72 ;  /* 0x0000004800657308 */ /* 0x000fe20000000800 */
[C---:B------:R-:W-:Y:S09]  /*14dc0*/  HMMA.16816.F32.BF16 R56, R68.reuse, R74, R56 ;  /* 0x0000004a4438723c */ /* 0x040ff20000041838 */
[----:B------:R-:W4:Y:S01]  /*14dd0*/  MUFU.EX2 R102, R102 ;  /* 0x0000006600667308 */ /* 0x000f220000000800 */
[C---:B--2---:R-:W-:Y:S08]  /*14de0*/  HMMA.16816.F32.BF16 R60, R68.reuse, R76, R60 ;  /* 0x0000004c443c723c */ /* 0x044ff0000004183c */
[----:B------:R-:W-:Y:S03]  /*14df0*/  HMMA.16816.F32.BF16 R64, R68, R78, R64 ;  /* 0x0000004e4440723c */ /* 0x000fe60000041840 */
[C---:B----4-:R-:W-:Y:S01]  /*14e00*/  F2FP.BF16.F32.PACK_AB R111, R102.reuse, R101 ;  /* 0x00000065666f723e */ /* 0x050fe200000010ff */
[----:B------:R-:W-:Y:S04]  /*14e10*/  FADD.FTZ R101, R101, R180 ;  /* 0x000000b465657221 */ /* 0x000fe80000010000 */
[----:B------:R-:W-:Y:S02]  /*14e20*/  FADD.FTZ R163, R102, R101 ;  /* 0x0000006566a37221 */ /* 0x000fe40000010000 */
[C---:B---3--:R-:W-:Y:S01]  /*14e30*/  HMMA.16816.F32.BF16 R96, R108.reuse, R92, R4 ;  /* 0x0000005c6c60723c */ /* 0x048fe20000041804 */
[----:B------:R-:W2:Y:S07]  /*14e40*/  LDSM.16.MT88.4 R4, [R107+0xb800] ;  /* 0x00b800006b04783b */ /* 0x000eae0000004200 */
[C---:B------:R-:W-:Y:S01]  /*14e50*/  HMMA.16816.F32.BF16 R92, R108.reuse, R94, R8 ;  /* 0x0000005e6c5c723c */ /* 0x040fe20000041808 */
[----:B------:R-:W3:Y:S07]  /*14e60*/  LDSM.16.MT88.4 R8, [R106+0xb800] ;  /* 0x00b800006a08783b */ /* 0x000eee0000004200 */
        /* <DEDUP_REMOVED lines=15> */
[C---:B------:R-:W-:Y:S08]  /*14f60*/  HMMA.16816.F32.BF16 R44, R108.reuse, R124, R44 ;  /* 0x0000007c6c2c723c */ /* 0x040ff0000004182c */
[C---:B------:R-:W-:Y:S08]  /*14f70*/  HMMA.16816.F32.BF16 R48, R108.reuse, R126, R48 ;  /* 0x0000007e6c30723c */ /* 0x040ff00000041830 */
[C---:B--2---:R-:W-:Y:S03]  /*14f80*/  HMMA.16816.F32.BF16 R52, R108.reuse, R4, R52 ;  /* 0x000000046c34723c */ /* 0x044fe60000041834 */
        /* <DEDUP_REMOVED lines=12> */
.L_x_6752:
        /* <DEDUP_REMOVED lines=8> */
[----:B------:R-:W-:Y:S01]  /*150d0*/  BSSY.RECONVERGENT B0, `(.L_x_6757) ;  /* 0x00000bb000007945 */ /* 0x000fe20003800200 */
[----:B------:R-:W-:Y:S01]  /*150e0*/  LOP3.LUT R13, R101, 0x1c0, RZ, 0xc0, !PT ;  /* 0x000001c0650d7812 */ /* 0x000fe200078ec0ff */
[----:B------:R-:W5:Y:S01]  /*150f0*/  S2UR UR8, SR_CTAID.Z ;  /* 0x00000000000879c3 */ /* 0x000f620000002700 */
[----:B------:R-:W-:-:S02]  /*15100*/  LOP3.LUT R9, R2, 0x7c00, R9, 0xf8, !PT ;  /* 0x00007c0002097812 */ /* 0x000fc400078ef809 */
[----:B------:R-:W-:Y:S02]  /*15110*/  LOP3.LUT R4, R13, 0x38, R4, 0xf8, !PT ;  /* 0x000000380d047812 */ /* 0x000fe400078ef804 */
[----:B------:R-:W-:Y:S02]  /*15120*/  LOP3.LUT R101, R101, 0x10, RZ, 0xc0, !PT ;  /* 0x0000001065657812 */ /* 0x000fe400078ec0ff */
[----:B------:R-:W-:Y:S01]  /*15130*/  LOP3.LUT R4, R9, R4, RZ, 0xfc, !PT ;  /* 0x0000000409047212 */ /* 0x000fe200078efcff */
[----:B------:R-:W5:Y:S01]  /*15140*/  LDC R17, c[0x0][0x3e0] ;  /* 0x0000f800ff117b82 */ /* 0x000f620000000800 */
[----:B------:R-:W-:Y:S02]  /*15150*/  MOV R9, 0x20 ;  /* 0x0000002000097802 */ /* 0x000fe40000000f00 */
[----:B------:R-:W-:Y:S01]  /*15160*/  SHF.R.U32.HI R2, RZ, 0x2, R152 ;  /* 0x00000002ff027819 */ /* 0x000fe20000011698 */
[----:B-1----:R-:W-:Y:S01]  /*15170*/  FADD.FTZ R10, R10, R165 ;  /* 0x000000a50a0a7221 */ /* 0x002fe20000010000 */
[----:B---3--:R-:W-:-:S04]  /*15180*/  FADD.FTZ R11, R0, R163 ;  /* 0x000000a3000b7221 */ /* 0x008fc80000010000 */
[----:B------:R-:W1:Y:S01]  /*15190*/  SHFL.BFLY PT, R7, R10, 0x1, 0x1f ;  /* 0x0c201f000a077f89 */ /* 0x000e6200000e0000 */
[----:B------:R-:W-:-:S03]  /*151a0*/  SHF.L.U32 R0, R152, 0x2, RZ ;  /* 0x0000000298007819 */ /* 0x000fc600000006ff */
[----:B------:R-:W3:Y:S01]  /*151b0*/  SHFL.BFLY PT, R6, R11, 0x1, 0x1f ;  /* 0x0c201f000b067f89 */ /* 0x000ee200000e0000 */
[----:B-1----:R-:W-:Y:S01]  /*151c0*/  FADD.FTZ R7, R10, R7 ;  /* 0x000000070a077221 */ /* 0x002fe20000010000 */
[----:B------:R-:W-:-:S03]  /*151d0*/  LOP3.LUT R10, R0, 0x1f8, RZ, 0xc0, !PT ;  /* 0x000001f8000a7812 */ /* 0x000fc600078ec0ff */
[----:B------:R-:W1:Y:S01]  /*151e0*/  MUFU.RCP R8, R7 ;  /* 0x0000000700087308 */ /* 0x000e620000001000 */
[----:B---3--:R-:W-:Y:S01]  /*151f0*/  FADD.FTZ R6, R11, R6 ;  /* 0x000000060b067221 */ /* 0x008fe20000010000 */
[----:B------:R-:W-:Y:S01]  /*15200*/  BAR.SYNC.DEFER_BLOCKING 0x0 ;  /* 0x0000000000007b1d */ /* 0x000fe20000010000 */
[----:B------:R-:W-:Y:S02]  /*15210*/  FSETP.NE.FTZ.AND P1, PT, R7, RZ, PT ;  /* 0x000000ff0700720b */ /* 0x000fe40003f35000 */
[----:B------:R-:W-:Y:S02]  /*15220*/  SHF.R.U32.HI R11, RZ, 0x1, R152 ;  /* 0x00000001ff0b7819 */ /* 0x000fe40000011698 */
[----:B------:R-:W-:Y:S01]  /*15230*/  FSETP.NE.FTZ.AND P0, PT, R6, RZ, PT ;  /* 0x000000ff0600720b */ /* 0x000fe20003f15000 */
[----:B------:R-:W3:Y:S01]  /*15240*/  MUFU.RCP R5, R6 ;  /* 0x0000000600057308 */ /* 0x000ee20000001000 */
[----:B------:R-:W-:Y:S02]  /*15250*/  LOP3.LUT R10, R10, 0x38, R11, 0x78, !PT ;  /* 0x000000380a0a7812 */ /* 0x000fe400078e780b */
[----:B------:R-:W-:-:S02]  /*15260*/  R2P PR, R152, 0x1c ;  /* 0x0000001c98007804 */ /* 0x000fc40000000000 */
[----:B------:R-:W-:Y:S02]  /*15270*/  LEA R101, R10, R101, 0x2 ;  /* 0x000000650a657211 */ /* 0x000fe400078e10ff */
[----:B------:R-:W-:Y:S01]  /*15280*/  LEA R10, R4, UR5, 0x2 ;  /* 0x00000005040a7c11 */ /* 0x000fe2000f8e10ff */
[----:B------:R-:W4:Y:S01]  /*15290*/  @P1 LDC R19, c[0x0][0x458] ;  /* 0x00011600ff131b82 */ /* 0x000f220000000800 */
[----:B------:R-:W-:Y:S01]  /*152a0*/  LOP3.LUT R11, R11, 0x30, RZ, 0xc0, !PT ;  /* 0x000000300b0b7812 */ /* 0x000fe200078ec0ff */
[----:B------:R-:W2:Y:S01]  /*152b0*/  @P1 MUFU.LG2 R7, R7 ;  /* 0x0000000700071308 */ /* 0x000ea20000000c00 */
[----:B-1----:R-:W-:Y:S02]  /*152c0*/  FSEL R8, R8, 1, P1 ;  /* 0x3f80000008087808 */ /* 0x002fe40000800000 */
[----:B------:R-:W-:Y:S02]  /*152d0*/  SEL R9, R9, 0xffffffe0, !P2 ;  /* 0xffffffe009097807 */ /* 0x000fe40005000000 */
        /* <DEDUP_REMOVED lines=39> */
[----:B------:R-:W-:Y:S01]  /*15550*/  @P4 IADD3 R12, PT, PT, R10, -0x80, RZ ;  /* 0xffffff800a0c4810 */ /* 0x000fe20007ffe0ff */
[----:B------:R-:W-:Y:S01]  /*15560*/  FMUL.FTZ R98, R5, R98 ;  /* 0x0000006205627220 */ /* 0x000fe20000410000 */
[----:B------:R-:W-:Y:S01]  /*15570*/  IADD3 R14, PT, PT, R13, R10, RZ ;  /* 0x0000000a0d0e7210 */ /* 0x000fe20007ffe0ff */
[----:B------:R-:W-:Y:S01]  /*15580*/  FMUL.FTZ R99, R5, R99 ;  /* 0x0000006305637220 */ /* 0x000fe20000410000 */
[----:B------:R-:W-:Y:S01]  /*15590*/  LOP3.LUT R2, R11, 0x7, R2, 0xf8, !PT ;  /* 0x000000070b027812 */ /* 0x000fe200078ef802 */
        /* <DEDUP_REMOVED lines=32> */
[----:B------:R-:W5:Y:S01]  /*157a0*/  LDC.64 R8, c[0x0][0x430] ;  /* 0x00010c00ff087b82 */ /* 0x000f620000000a00 */
        /* <DEDUP_REMOVED lines=14> */
[----:B------:R-:W-:Y:S04]  /*15890*/  STS.64 [R16], R76 ;  /* 0x0000004c10007388 */ /* 0x000fe80000000a00 */
[----:B------:R-:W-:Y:S01]  /*158a0*/  STS.64 [R16+0x800], R78 ;  /* 0x0008004e10007388 */ /* 0x000fe20000000a00 */
[----:B-----5:R-:W-:-:S03]  /*158b0*/  IMAD R8, R8, UR9, R155 ;  /* 0x0000000908087c24 */ /* 0x020fc6000f8e029b */
[----:B------:R-:W-:Y:S04]  /*158c0*/  STS.64 [R18], R72 ;  /* 0x0000004812007388 */ /* 0x000fe80000000a00 */
[----:B------:R-:W-:Y:S04]  /*158d0*/  STS.64 [R18+0x800], R74 ;  /* 0x0008004a12007388 */ /* 0x000fe80000000a00 */
[----:B------:R2:W-:Y:S04]  /*158e0*/  STS.64 [R13], R68 ;  /* 0x000000440d007388 */ /* 0x0005e80000000a00 */
[----:B------:R3:W-:Y:S04]  /*158f0*/  STS.64 [R13+0x800], R70 ;  /* 0x000800460d007388 */ /* 0x0007e80000000a00 */
[----:B------:R-:W-:Y:S04]  /*15900*/  STS.64 [R10+0x4000], R36 ;  /* 0x004000240a007388 */ /* 0x000fe80000000a00 */
[----:B------:R5:W-:Y:S04]  /*15910*/  STS.64 [R10+0x4800], R38 ;  /* 0x004800260a007388 */ /* 0x000be80000000a00 */
[----:B------:R5:W-:Y:S04]  /*15920*/  STS.64 [R11+0x4000], R40 ;  /* 0x004000280b007388 */ /* 0x000be80000000a00 */
[----:B------:R5:W-:Y:S04]  /*15930*/  STS.64 [R11+0x4800], R42 ;  /* 0x0048002a0b007388 */ /* 0x000be80000000a00 */
[----:B------:R5:W-:Y:S01]  /*15940*/  STS.64 [R14+0x4000], R44 ;  /* 0x0040002c0e007388 */ /* 0x000be20000000a00 */
[----:B--2---:R-:W-:-:S03]  /*15950*/  MOV R69, 0xff800000 ;  /* 0xff80000000457802 */ /* 0x004fc60000000f00 */
[----:B------:R2:W-:Y:S01]  /*15960*/  STS.64 [R14+0x4800], R46 ;  /* 0x0048002e0e007388 */ /* 0x0005e20000000a00 */
[----:B-1----:R-:W-:Y:S01]  /*15970*/  @P0 FFMA.FTZ R69, R3, R20, R6 ;  /* 0x0000001403450223 */ /* 0x002fe20000010006 */
[----:B------:R-:W-:Y:S02]  /*15980*/  LOP3.LUT P0, RZ, R152, 0x3, RZ, 0xc0, !PT ;  /* 0x0000000398ff7812 */ /* 0x000fe4000780c0ff */
[----:B------:R2:W-:Y:S01]  /*15990*/  STS.64 [R15+0x4000], R48 ;  /* 0x004000300f007388 */ /* 0x0005e20000000a00 */
[----:B---3--:R-:W-:Y:S01]  /*159a0*/  MOV R70, 0xff800000 ;  /* 0xff80000000467802 */ /* 0x008fe20000000f00 */
[----:B----4-:R-:W-:Y:S02]  /*159b0*/  @P1 FFMA.FTZ R70, R100, R19, R7 ;  /* 0x0000001364461223 */ /* 0x010fe40000010007 */
        /* <DEDUP_REMOVED lines=15> */
[----:B------:R-:W1:Y:S01]  /*15ab0*/  S2R R68, SR_TID.X ;  /* 0x0000000000447919 */ /* 0x000e620000002100 */
        /* <DEDUP_REMOVED lines=18> */
[----:B------:R-:W-:Y:S01]  /*15be0*/  IMAD.IADD R73, R153, 0x1, -R154 ;  /* 0x0000000199497824 */ /* 0x000fe200078e0a9a */
        /* <DEDUP_REMOVED lines=9> */
.L_x_6758:
[----:B------:R-:W-:Y:S05]  /*15c80*/  BSYNC.RECONVERGENT B0 ;  /* 0x0000000000007941 */ /* 0x000fea0003800200 */
.L_x_6757:
[----:B------:R-:W4:Y:S01]  /*15c90*/  LDCU.64 UR4, c[0x0][0x3f8] ;  /* 0x00007f00ff0477ac */ /* 0x000f220008000a00 */
[----:B---3--:R-:W-:Y:S01]  /*15ca0*/  IMAD.SHL.U32 R69, R152, 0x8, RZ ;  /* 0x0000000898457824 */ /* 0x008fe200078e00ff */
[----:B-1----:R-:W-:Y:S01]  /*15cb0*/  SHF.R.U32.HI R68, RZ, 0x4, R68 ;  /* 0x00000004ff447819 */ /* 0x002fe20000011644 */
        /* <DEDUP_REMOVED lines=13> */
[----:B----4-:R-:W-:Y:S02]  /*15d90*/  LEA R74, P0, R0, UR4, 0x2 ;  /* 0x00000004004a7c11 */ /* 0x010fe4000f8010ff */
        /* <DEDUP_REMOVED lines=26> */
.L_x_6759:
        /* <DEDUP_REMOVED lines=12> */
.L_x_7261:


//--------------------- .text._ZN5flash24flash_fwd_splitkv_kernelI23Flash_fwd_kernel_traitsILi128ELi64ELi64ELi4ELb0ELb0EN7cutlass10bfloat16_tE19Flash_kernel_traitsILi128ELi64ELi64ELi4ES3_EELb1ELb0ELb1ELb0ELb0ELb0ELb1ELb1EEEvNS_16Flash_fwd_paramsE --------------------------
	.section	.text._ZN5flash24flash_fwd_splitkv_kernelI23Flash_fwd_kernel_traitsILi128ELi64ELi64ELi4ELb0ELb0EN7cutlass10bfloat16_tE19Flash_kernel_traitsILi128ELi64ELi64ELi4ES3_EELb1ELb0ELb1ELb0ELb0ELb0ELb1ELb1EEEvNS_16Flash_fwd_paramsE,"ax",@progbits
	.align	128
        .global         _ZN5flash24flash_fwd_splitkv_kernelI23Flash_fwd_kernel_traitsILi128ELi64ELi64ELi4ELb0ELb0EN7cutlass10bfloat16_tE19Flash_kernel_traitsILi128ELi64ELi64ELi4ES3_EELb1ELb0ELb1ELb0ELb0ELb0ELb1ELb1EEEvNS_16Flash_fwd_paramsE
        .type           _ZN5flash24flash_fwd_splitkv_kernelI23Flash_fwd_kernel_traitsILi128ELi64ELi64ELi4ELb0ELb0EN7cutlass10bfloat16_tE19Flash_kernel_traitsILi128ELi64ELi64ELi4ES3_EELb1ELb0ELb1ELb0ELb0ELb0ELb1ELb1EEEvNS_16Flash_fwd_paramsE,@function
        .size           _ZN5flash24flash_fwd_splitkv_kernelI23Flash_fwd_kernel_traitsILi128ELi64ELi64ELi4ELb0ELb0EN7cutlass10bfloat16_tE19Flash_kernel_traitsILi128ELi64ELi64ELi4ES3_EELb1ELb0ELb1ELb0ELb0ELb0ELb1ELb1EEEvNS_16Flash_fwd_paramsE,(.L_x_7262 - _ZN5flash24flash_fwd_splitkv_kernelI23Flash_fwd_kernel_traitsILi128ELi64ELi64ELi4ELb0ELb0EN7cutlass10bfloat16_tE19Flash_kernel_traitsILi128ELi64ELi64ELi4ES3_EELb1ELb0ELb1ELb0ELb0ELb0ELb1ELb1EEEvNS_16Flash_fwd_paramsE)
        .other          _ZN5flash24flash_fwd_splitkv_kernelI23Flash_fwd_kernel_traitsILi128ELi64ELi64ELi4ELb0ELb0EN7cutlass10bfloat16_tE19Flash_kernel_traitsILi128ELi64ELi64ELi4ES3_EELb1ELb0ELb1ELb0ELb0ELb0ELb1ELb1EEEvNS_16Flash_fwd_paramsE,@"STO_CUDA_ENTRY STV_DEFAULT"
_ZN5flash24flash_fwd_splitkv_kernelI23Flash_fwd_kernel_traitsILi128ELi64ELi64ELi4ELb0ELb0EN7cutlass10bfloat16_tE19Flash_kernel_traitsILi128ELi64ELi64ELi4ES3_EELb1ELb0ELb1ELb0ELb0ELb0ELb1ELb1EEEvNS_16Flash_fwd_paramsE:
.text._ZN5flash24flash_fwd_splitkv_kernelI23Flash_fwd_kernel_traitsILi128ELi64ELi64ELi4ELb0ELb0EN7cutlass10bfloat16_tE19Flash_kernel_traitsILi128ELi64ELi64ELi4ES3_EELb1ELb0ELb1ELb0ELb0ELb0ELb1ELb1EEEvNS_16Flash_fwd_paramsE:
        /* <DEDUP_REMOVED lines=68> */
.L_x_6760:
        /* <DEDUP_REMOVED lines=40> */
[----:B---3--:R-:W-:Y:S01]  /*06c0*/  @!P3 SEL R3, R14, RZ, P2 ;  /* 0x000000ff0e03b207 */ /* 0x008fe20001000000 */
[----:B------:R-:W-:-:S04]  /*06d0*/  VIADD R14, R11, 0x1 ;  /* 0x000000010b0e7836 */ /* 0x000fc80000000000 */
[----:B------:R-:W-:Y:S02]  /*06e0*/  @!P3 IMAD.IADD R51, R64, 0x1, R3 ;  /* 0x000000014033b824 */ /* 0x000fe400078e0203 */
[----:B------:R-:W-:Y:S02]  /*06f0*/  @P5 VIADD R6, R6, 0x1 ;  /* 0x0000000106065836 */ /* 0x000fe40000000000 */
[----:B------:R-:W-:Y:S02]  /*0700*/  VIADD R3, R51, 0x3f ;  /* 0x0000003f33037836 */ /* 0x000fe40000000000 */
[----:B------:R-:W-:Y:S02]  /*0710*/  IMAD R14, R14, 0x40, -R159 ;  /* 0x000000400e0e7824 */ /* 0x000fe400078e0a9f */
[----:B------:R-:W-:Y:S01]  /*0720*/  @!P0 IMAD.MOV R6, RZ, RZ, -R6 ;  /* 0x000000ffff068224 */ /* 0x000fe200078e0a06 */
[----:B------:R-:W-:Y:S02]  /*0730*/  @!P1 LOP3.LUT R6, RZ, R4, RZ, 0x33, !PT ;  /* 0x00000004ff069212 */ /* 0x000fe400078e33ff */
[----:B------:R-:W-:-:S02]  /*0740*/  SHF.R.S32.HI R4, RZ, 0x1f, R3 ;  /* 0x0000001fff047819 */ /* 0x000fc40000011403 */
[----:B----4-:R-:W-:Y:S02]  /*0750*/  IADD3 R12, PT, PT, R3, R12, R14 ;  /* 0x0000000c030c7210 */ /* 0x010fe40007ffe00e */
[----:B------:R-:W-:Y:S02]  /*0760*/  LEA.HI R3, R4, R3, RZ, 0x6 ;  /* 0x0000000304037211 */ /* 0x000fe400078f30ff */
[----:B------:R-:W-:Y:S02]  /*0770*/  SHF.R.S32.HI R13, RZ, 0x1f, R12 ;  /* 0x0000001fff0d7819 */ /* 0x000fe4000001140c */
[----:B------:R-:W-:Y:S01]  /*0780*/  SHF.R.S32.HI R3, RZ, 0x6, R3 ;  /* 0x00000006ff037819 */ /* 0x000fe20000011403 */
[----:B-1----:R-:W-:Y:S01]  /*0790*/  IMAD R152, R6, R2, RZ ;  /* 0x0000000206987224 */ /* 0x002fe200078e02ff */
[----:B------:R-:W-:-:S04]  /*07a0*/  LEA.HI R13, R13, R12, RZ, 0x6 ;  /* 0x0000000c0d0d7211 */ /* 0x000fc800078f30ff */
[----:B------:R-:W-:Y:S02]  /*07b0*/  SHF.R.S32.HI R13, RZ, 0x6, R13 ;  /* 0x00000006ff0d7819 */ /* 0x000fe4000001140d */
[----:B------:R-:W-:-:S04]  /*07c0*/  VIADDMNMX R6, R152, R6, R3, PT ;  /* 0x0000000698067246 */ /* 0x000fc80003800103 */
[----:B------:R-:W-:-:S04]  /*07d0*/  VIMNMX R103, PT, PT, R6, R13, PT ;  /* 0x0000000d06677248 */ /* 0x000fc80003fe0100 */
[----:B------:R-:W-:-:S13]  /*07e0*/  ISETP.GE.AND P0, PT, R152, R103, PT ;  /* 0x000000679800720c */ /* 0x000fda0003f06270 */
[----:B--2---:R-:W-:Y:S05]  /*07f0*/  @!P0 BRA `(.L_x_6761) ;  /* 0x0000000800ac8947 */ /* 0x004fea0003800000 */
        /* <DEDUP_REMOVED lines=35> */
.L_x_6763:
[----:B------:R-:W-:Y:S05]  /*0a30*/  BSYNC.RECONVERGENT B0 ;  /* 0x0000000000007941 */ /* 0x000fea0003800200 */
.L_x_6762:
        /* <DEDUP_REMOVED lines=15> */
.L_x_6765:
[----:B------:R-:W-:Y:S05]  /*0b30*/  BSYNC.RECONVERGENT B0 ;  /* 0x0000000000007941 */ /* 0x000fea0003800200 */
.L_x_6764:
        /* <DEDUP_REMOVED lines=15> */
.L_x_6767:
[----:B------:R-:W-:Y:S05]  /*0c30*/  BSYNC.RECONVERGENT B0 ;  /* 0x0000000000007941 */ /* 0x000fea0003800200 */
.L_x_6766:
        /* <DEDUP_REMOVED lines=14> */
.L_x_6769:
[----:B------:R-:W-:Y:S05]  /*0d20*/  BSYNC.RECONVERGENT B0 ;  /* 0x0000000000007941 */ /* 0x000fea0003800200 */
.L_x_6768:
        /* <DEDUP_REMOVED lines=13> */
.L_x_6771:
[----:B------:R-:W-:Y:S05]  /*0e00*/  BSYNC.RECONVERGENT B0 ;  /* 0x0000000000007941 */ /* 0x000fea0003800200 */
.L_x_6770:
        /* <DEDUP_REMOVED lines=13> */
.L_x_6773:
[----:B------:R-:W-:Y:S05]  /*0ee0*/  BSYNC.RECONVERGENT B0 ;  /* 0x0000000000007941 */ /* 0x000fea0003800200 */
.L_x_6772:
        /* <DEDUP_REMOVED lines=13> */
.L_x_6775:
[----:B------:R-:W-:Y:S05]  /*0fc0*/  BSYNC.RECONVERGENT B0 ;  /* 0x0000000000007941 */ /* 0x000fea0003800200 */
.L_x_6774:
        /* <DEDUP_REMOVED lines=13> */
.L_x_6777:
[----:B------:R-:W-:Y:S05]  /*10a0*/  BSYNC.RECONVERGENT B0 ;  /* 0x0000000000007941 */ /* 0x000fea0003800200 */
.L_x_6776:
        /* <DEDUP_REMOVED lines=32> */
.L_x_6761:
        /* <DEDUP_REMOVED lines=11> */
.L_x_6778:
        /* <DEDUP_REMOVED lines=38> */
[----:B------:R-:W-:-:S03]  /*15c0*/  IMAD.MOV R5, RZ, RZ, -R5 ;  /* 0x000000ffff057224 */ /* 0x000fc600078e0a05 */
[----:B------:R-:W2:Y:S01]  /*15d0*/  I2F.RP R9, R2 ;  /* 0x0000000200097306 */ /* 0x000ea20000209400 */
[----:B------:R-:W-:Y:S01]  /*15e0*/  IMAD R6, R7, R5, R6 ;  /* 0x0000000507067224 */ /* 0x000fe200078e0206 */
[----:B----4-:R-:W-:-:S04]  /*15f0*/  MOV R5, UR15 ;  /* 0x0000000f00057c02 */ /* 0x010fc80008000f00 */
[----:B------:R-:W-:Y:S02]  /*1600*/  SHF.R.S32.HI R7, RZ, 0x1f, R6 ;  /* 0x0000001fff077819 */ /* 0x000fe40000011406 */
[----:B--2---:R-:W2:Y:S02]  /*1610*/  MUFU.RCP R12, R9 ;  /* 0x00000009000c7308 */ /* 0x004ea40000001000 */
[----:B--2---:R-:W-:-:S06]  /*1620*/  IADD3 R12, PT, PT, R12, 0xffffffe, RZ ;  /* 0x0ffffffe0c0c7810 */ /* 0x004fcc0007ffe0ff */
        /* <DEDUP_REMOVED lines=9> */
[----:B------:R-:W-:Y:S02]  /*16c0*/  IMAD R13, R2, R9, R4 ;  /* 0x00000009020d7224 */ /* 0x000fe400078e0204 */
[----:B------:R-:W-:-:S03]  /*16d0*/  IMAD.U32 R4, RZ, RZ, UR14 ;  /* 0x0000000eff047e24 */ /* 0x000fc6000f8e00ff */
[----:B------:R-:W-:-:S13]  /*16e0*/  ISETP.GT.U32.AND P0, PT, R2, R13, PT ;  /* 0x0000000d0200720c */ /* 0x000fda0003f04070 */
[----:B------:R-:W-:Y:S01]  /*16f0*/  @!P0 IMAD.IADD R13, R13, 0x1, -R2 ;  /* 0x000000010d0d8824 */ /* 0x000fe200078e0a02 */
[----:B------:R-:W-:-:S04]  /*1700*/  @!P0 IADD3 R0, PT, PT, R0, 0x1, RZ ;  /* 0x0000000100008810 */ /* 0x000fc80007ffe0ff */
[----:B------:R-:W-:Y:S02]  /*1710*/  ISETP.GE.U32.AND P1, PT, R13, R2, PT ;  /* 0x000000020d00720c */ /* 0x000fe40003f26070 */
[----:B------:R-:W-:-:S04]  /*1720*/  LOP3.LUT R2, R164, R3, RZ, 0x3c, !PT ;  /* 0x00000003a4027212 */ /* 0x000fc800078e3cff */
[----:B------:R-:W-:-:S07]  /*1730*/  ISETP.GE.AND P0, PT, R2, RZ, PT ;  /* 0x000000ff0200720c */ /* 0x000fce0003f06270 */
[----:B------:R-:W-:Y:S01]  /*1740*/  @P1 VIADD R0, R0, 0x1 ;  /* 0x0000000100001836 */ /* 0x000fe20000000000 */
        /* <DEDUP_REMOVED lines=15> */
[----:B------:R-:W-:Y:S02]  /*1840*/  LOP3.LUT R14, RZ, R3, RZ, 0x33, !PT ;  /* 0x00000003ff0e7212 */ /* 0x000fe400078e33ff */
[----:B------:R-:W-:Y:S02]  /*1850*/  @!P0 IADD3 R9, PT, PT, -R9, RZ, RZ ;  /* 0x000000ff09098210 */ /* 0x000fe40007ffe1ff */
[----:B------:R-:W-:Y:S01]  /*1860*/  MOV R12, R8 ;  /* 0x00000008000c7202 */ /* 0x000fe20000000f00 */
[----:B------:R-:W-:Y:S01]  /*1870*/  IMAD R8, R7, R4, RZ ;  /* 0x0000000407087224 */ /* 0x000fe200078e02ff */
[----:B------:R-:W-:Y:S01]  /*1880*/  SEL R9, R14, R9, !P1 ;  /* 0x000000090e097207 */ /* 0x000fe20004800000 */
[----:B--2---:R-:W-:Y:S01]  /*1890*/  IMAD.U32 R2, RZ, RZ, UR4 ;  /* 0x00000004ff027e24 */ /* 0x004fe2000f8e00ff */
[----:B------:R-:W-:Y:S01]  /*18a0*/  MOV R3, UR5 ;  /* 0x0000000500037c02 */ /* 0x000fe20008000f00 */
[----:B------:R-:W-:-:S02]  /*18b0*/  IMAD R8, R6, R5, R8 ;  /* 0x0000000506087224 */ /* 0x000fc400078e0208 */
[-C--:B------:R-:W-:Y:S02]  /*18c0*/  IMAD R7, R7, R2.reuse, RZ ;  /* 0x0000000207077224 */ /* 0x080fe400078e02ff */
[----:B------:R-:W-:-:S04]  /*18d0*/  IMAD.WIDE.U32 R12, R6, R2, R12 ;  /* 0x00000002060c7225 */ /* 0x000fc800078e000c */
[----:B------:R-:W-:Y:S01]  /*18e0*/  IMAD R7, R6, R3, R7 ;  /* 0x0000000306077224 */ /* 0x000fe200078e0207 */
[----:B------:R-:W-:Y:S01]  /*18f0*/  SHF.R.S32.HI R6, RZ, 0x1f, R9 ;  /* 0x0000001fff067819 */ /* 0x000fe20000011409 */
[----:B------:R-:W-:-:S03]  /*1900*/  IMAD.IADD R17, R17, 0x1, R8 ;  /* 0x0000000111117824 */ /* 0x000fc600078e0208 */
[----:B------:R-:W-:Y:S01]  /*1910*/  IADD3 R13, PT, PT, R13, R7, RZ ;  /* 0x000000070d0d7210 */ /* 0x000fe20007ffe0ff */
[C---:B-1----:R-:W-:Y:S02]  /*1920*/  IMAD R8, R6.reuse, UR8, RZ ;  /* 0x0000000806087c24 */ /* 0x042fe4000f8e02ff */
        /* <DEDUP_REMOVED lines=10> */
.L_x_6779:
        /* <DEDUP_REMOVED lines=15> */
.L_x_6781:
[----:B------:R-:W2:Y:S01]  /*1ac0*/  LDC.64 R4, c[0x0][0x3b8] ;  /* 0x0000ee00ff047b82 */ /* 0x000ea20000000a00 */
[----:B------:R-:W-:-:S05]  /*1ad0*/  IADD3 R0, PT, PT, R8, R9, RZ ;  /* 0x0000000908007210 */ /* 0x000fca0007ffe0ff */
[C---:B--2---:R-:W-:Y:S02]  /*1ae0*/  IMAD R19, R0.reuse, R5, RZ ;  /* 0x0000000500137224 */ /* 0x044fe400078e02ff */
[----:B-1----:R-:W-:-:S05]  /*1af0*/  IMAD.WIDE.U32 R2, R0, R4, RZ ;  /* 0x0000000400027225 */ /* 0x002fca00078e00ff */
[----:B------:R-:W-:Y:S02]  /*1b00*/  IADD3 R19, PT, PT, R3, R19, RZ ;  /* 0x0000001303137210 */ /* 0x000fe40007ffe0ff */
[----:B------:R-:W-:Y:S02]  /*1b10*/  MOV R18, R2 ;  /* 0x0000000200127202 */ /* 0x000fe40000000f00 */
.L_x_6782:
        /* <DEDUP_REMOVED lines=14> */
.L_x_6783:
[----:B------:R-:W1:Y:S01]  /*1c00*/  LDC.64 R2, c[0x0][0x3c0] ;  /* 0x0000f000ff027b82 */ /* 0x000e620000000a00 */
[----:B------:R-:W-:-:S05]  /*1c10*/  IADD3 R8, PT, PT, R8, R9, RZ ;  /* 0x0000000908087210 */ /* 0x000fca0007ffe0ff */
[C---:B-1----:R-:W-:Y:S02]  /*1c20*/  IMAD R21, R8.reuse, R3, RZ ;  /* 0x0000000308157224 */ /* 0x042fe400078e02ff */
[----:B------:R-:W-:-:S05]  /*1c30*/  IMAD.WIDE.U32 R8, R8, R2, RZ ;  /* 0x0000000208087225 */ /* 0x000fca00078e00ff */
[----:B------:R-:W-:Y:S02]  /*1c40*/  IADD3 R21, PT, PT, R9, R21, RZ ;  /* 0x0000001509157210 */ /* 0x000fe40007ffe0ff */
[----:B------:R-:W-:-:S07]  /*1c50*/  MOV R20, R8 ;  /* 0x0000000800147202 */ /* 0x000fce0000000f00 */
.L_x_6784:
        /* <DEDUP_REMOVED lines=14> */
[----:B-----5:R-:W-:Y:S01]  /*1d40*/  IMAD R7, R0, R6, RZ ;  /* 0x0000000600077224 */ /* 0x020fe200078e02ff */
        /* <DEDUP_REMOVED lines=35> */
.L_x_6780:
[----:B------:R-:W-:Y:S01]  /*1f80*/  IMAD.MOV.U32 R9, RZ, RZ, RZ ;  /* 0x000000ffff097224 */ /* 0x000fe200078e00ff */
[----:B------:R-:W-:Y:S01]  /*1f90*/  ISETP.NE.AND P2, PT, R10, -0x1, PT ;  /* 0xffffffff0a00780c */ /* 0x000fe20003f45270 */
[----:B------:R-:W1:Y:S01]  /*1fa0*/  LDC.64 R108, c[0x0][0x3b0] ;  /* 0x0000ec00ff6c7b82 */ /* 0x000e620000000a00 */
[----:B------:R-:W2:Y:S03]  /*1fb0*/  LDCU.64 UR10, c[0x0][0x3c8] ;  /* 0x00007900ff0a77ac */ /* 0x000ea60008000a00 */
[----:B------:R3:W5:Y:S01]  /*1fc0*/  @P4 LDG.E R9, desc[UR6][R112.64] ;  /* 0x0000000670094981 */ /* 0x000762000c1e1900 */
[----:B------:R-:W-:Y:S01]  /*1fd0*/  IMAD.SHL.U32 R60, R158, 0x8, RZ ;  /* 0x000000089e3c7824 */ /* 0x000fe200078e00ff */
[----:B------:R-:W-:Y:S01]  /*1fe0*/  SHF.R.S32.HI R165, RZ, 0x1f, R164 ;  /* 0x0000001fffa57819 */ /* 0x000fe200000114a4 */
[----:B------:R-:W4:Y:S01]  /*1ff0*/  LDCU.64 UR4, c[0x0][0x390] ;  /* 0x00007200ff0477ac */ /* 0x000f220008000a00 */
[--C-:B------:R-:W-:Y:S01]  /*2000*/  SHF.R.U32.HI R110, RZ, 0x3, R158.reuse ;  /* 0x00000003ff6e7819 */ /* 0x100fe2000001169e */
[----:B------:R-:W-:Y:S01]  /*2010*/  IMAD.MOV.U32 R111, RZ, RZ, RZ ;  /* 0x000000ffff6f7224 */ /* 0x000fe200078e00ff */
[C---:B------:R-:W-:Y:S01]  /*2020*/  SHF.L.U64.HI R56, R2.reuse, 0x4, R3 ;  /* 0x0000000402387819 */ /* 0x040fe20000010203 */
[----:B------:R-:W3:Y:S01]  /*2030*/  LDCU.64 UR8, c[0x0][0x388] ;  /* 0x00007100ff0877ac */ /* 0x000ee20008000a00 */
[----:B------:R-:W4:Y:S01]  /*2040*/  @!P2 LDC.64 R6, c[0x0][0x398] ;  /* 0x0000e600ff06ab82 */ /* 0x000f220000000a00 */
[----:B------:R-:W-:Y:S01]  /*2050*/  SHF.L.U32 R57, R2, 0x4, RZ ;  /* 0x0000000402397819 */ /* 0x000fe200000006ff */
[----:B------:R-:W-:Y:S01]  /*2060*/  IMAD.SHL.U32 R61, R158, 0x40, RZ ;  /* 0x000000409e3d7824 */ /* 0x000fe200078e00ff */
[--C-:B------:R-:W-:Y:S01]  /*2070*/  SHF.R.U32.HI R102, RZ, 0x1, R158.reuse ;  /* 0x00000001ff667819 */ /* 0x100fe2000001169e */
[----:B------:R-:W-:Y:S01]  /*2080*/  VIADD R105, R103, 0xffffffff ;  /* 0xffffffff67697836 */ /* 0x000fe20000000000 */
[C---:B------:R-:W-:Y:S01]  /*2090*/  SHF.L.U64.HI R80, R4.reuse, 0x4, R5 ;  /* 0x0000000404507819 */ /* 0x040fe20000010205 */
[----:B------:R-:W-:Y:S01]  /*20a0*/  IMAD.SHL.U32 R81, R4, 0x10, RZ ;  /* 0x0000001004517824 */ /* 0x000fe200078e00ff */
[----:B------:R-:W-:Y:S01]  /*20b0*/  LOP3.LUT R61, R61, 0x1c0, RZ, 0xc0, !PT ;  /* 0x000001c03d3d7812 */ /* 0x000fe200078ec0ff */
[----:B--2---:R-:W-:Y:S01]  /*20c0*/  IMAD R17, R165, UR10, RZ ;  /* 0x0000000aa5117c24 */ /* 0x004fe2000f8e02ff */
[----:B------:R-:W-:-:S02]  /*20d0*/  SHF.R.U32.HI R58, RZ, 0x4, R158 ;  /* 0x00000004ff3a7819 */ /* 0x000fc4000001169e */
[----:B------:R-:W-:Y:S01]  /*20e0*/  LOP3.LUT R61, R61, 0x38, R60, 0xf8, !PT ;  /* 0x000000383d3d7812 */ /* 0x000fe200078ef83c */
[C---:B-1----:R-:W-:Y:S01]  /*20f0*/  @P2 IMAD.WIDE.U32 R20, R10.reuse, R108, RZ ;  /* 0x0000006c0a142225 */ /* 0x042fe200078e00ff */
[----:B------:R-:W-:Y:S02]  /*2100*/  SHF.L.U32 R50, R105, 0x6, RZ ;  /* 0x0000000669327819 */ /* 0x000fe400000006ff */
[----:B------:R-:W-:Y:S01]  /*2110*/  LOP3.LUT R59, R61, 0x8, R102, 0x78, !PT ;  /* 0x000000083d3b7812 */ /* 0x000fe200078e7866 */
[C---:B----4-:R-:W-:Y:S02]  /*2120*/  @!P2 IMAD.WIDE.U32 R18, R161.reuse, R6, RZ ;  /* 0x00000006a112a225 */ /* 0x050fe400078e00ff */
[----:B------:R-:W1:Y:S02]  /*2130*/  LDC R6, c[0x0][0x450] ;  /* 0x00011400ff067b82 */ /* 0x000e640000000800 */
[----:B------:R-:W-:Y:S02]  /*2140*/  @!P2 IMAD R7, R161, R7, R19 ;  /* 0x00000007a107a224 */ /* 0x000fe400078e0213 */
[----:B------:R-:W-:Y:S01]  /*2150*/  @P2 IMAD R7, R10, R109, R21 ;  /* 0x0000006d0a072224 */ /* 0x000fe200078e0215 */
[----:B------:R-:W-:Y:S01]  /*2160*/  LOP3.LUT R10, R60, 0x38, RZ, 0xc0, !PT ;  /* 0x000000383c0a7812 */ /* 0x000fe200078ec0ff */
[----:B------:R-:W-:Y:S01]  /*2170*/  @!P2 IMAD.MOV.U32 R15, RZ, RZ, R18 ;  /* 0x000000ffff0fa224 */ /* 0x000fe200078e0012 */
[----:B------:R-:W-:Y:S01]  /*2180*/  @P2 MOV R15, R20 ;  /* 0x00000014000f2202 */ /* 0x000fe20000000f00 */
[----:B------:R-:W-:Y:S01]  /*2190*/  IMAD.WIDE.U32 R18, R11, 0x40, R110 ;  /* 0x000000400b127825 */ /* 0x000fe200078e006e */
[----:B------:R-:W-:-:S02]  /*21a0*/  IADD3 R20, P3, PT, R10, R12, RZ ;  /* 0x0000000c0a147210 */ /* 0x000fc40007f7e0ff */
[C---:B------:R-:W-:Y:S01]  /*21b0*/  IADD3 R12, P2, PT, R10.reuse, R16, RZ ;  /* 0x000000100a0c7210 */ /* 0x040fe20007f5e0ff */
[----:B------:R-:W-:Y:S01]  /*21c0*/  IMAD R63, R19, R108, RZ ;  /* 0x0000006c133f7224 */ /* 0x000fe200078e02ff */
[C---:B------:R-:W-:Y:S01]  /*21d0*/  LOP3.LUT R100, R10.reuse, 0x40, RZ, 0xfc, !PT ;  /* 0x000000400a647812 */ /* 0x040fe200078efcff */
[----:B------:R-:W-:Y:S01]  /*21e0*/  IMAD.X R21, RZ, RZ, R8, P3 ;  /* 0x000000ffff157224 */ /* 0x000fe200018e0608 */
[----:B------:R-:W-:Y:S01]  /*21f0*/  IADD3 R22, P3, PT, R10, R15, RZ ;  /* 0x0000000f0a167210 */ /* 0x000fe20007f7e0ff */
[----:B------:R-:W-:Y:S02]  /*2200*/  IMAD.X R13, RZ, RZ, R13, P2 ;  /* 0x000000ffff0d7224 */ /* 0x000fe400010e060d */
[----:B------:R-:W-:Y:S02]  /*2210*/  IMAD R8, R164, UR11, R17 ;  /* 0x0000000ba4087c24 */ /* 0x000fe4000f8e0211 */
[----:B------:R-:W-:-:S04]  /*2220*/  IMAD.WIDE.U32 R16, R110, R2, R12 ;  /* 0x000000026e107225 */ /* 0x000fc800078e000c */
[----:B------:R-:W-:Y:S01]  /*2230*/  IMAD R65, R110, R3, R17 ;  /* 0x000000036e417224 */ /* 0x000fe200078e0211 */
[----:B------:R-:W-:Y:S01]  /*2240*/  SHF.R.S32.HI R3, RZ, 0x1f, R64 ;  /* 0x0000001fff037819 */ /* 0x000fe20000011440 */
[----:B------:R-:W-:Y:S01]  /*2250*/  IMAD.SHL.U32 R66, R16, 0x2, RZ ;  /* 0x0000000210427824 */ /* 0x000fe200078e00ff */
[----:B-1----:R-:W-:Y:S01]  /*2260*/  LEA.HI R107, R6, R6, RZ, 0x1 ;  /* 0x00000006066b7211 */ /* 0x002fe200078f08ff */
[----:B------:R-:W-:Y:S01]  /*2270*/  IMAD.SHL.U32 R2, R158, 0x4, RZ ;  /* 0x000000049e027824 */ /* 0x000fe200078e00ff */
[----:B------:R-:W-:Y:S01]  /*2280*/  LEA.HI R3, R3, R64, RZ, 0x6 ;  /* 0x0000004003037211 */ /* 0x000fe200078f30ff */
[----:B------:R-:W-:Y:S01]  /*2290*/  IMAD.WIDE.U32 R20, R110, R4, R20 ;  /* 0x000000046e147225 */ /* 0x000fe200078e0014 */
[----:B------:R-:W-:Y:S02]  /*22a0*/  SHF.L.U64.HI R65, R16, 0x1, R65 ;  /* 0x0000000110417819 */ /* 0x000fe40000010241 */
[----:B------:R-:W-:Y:S01]  /*22b0*/  SHF.R.S32.HI R3, RZ, 0x6, R3 ;  /* 0x00000006ff037819 */ /* 0x000fe20000011403 */
[----:B------:R-:W-:Y:S01]  /*22c0*/  IMAD.X R23, RZ, RZ, R7, P3 ;  /* 0x000000ffff177224 */ /* 0x000fe200018e0607 */
[----:B------:R-:W-:Y:S01]  /*22d0*/  IADD3 R66, P2, PT, R66, UR4, RZ ;  /* 0x0000000442427c10 */ /* 0x000fe2000ff5e0ff */
[----:B------:R-:W-:Y:S01]  /*22e0*/  IMAD R69, R110, R5, R21 ;  /* 0x000000056e457224 */ /* 0x000fe200078e0215 */
[----:B------:R-:W-:Y:S01]  /*22f0*/  VIMNMX R62, PT, PT, R152, R3, !PT ;  /* 0x00000003983e7248 */ /* 0x000fe20007fe0100 */
[----:B------:R-:W-:Y:S01]  /*2300*/  IMAD.WIDE.U32 R12, R164, UR10, R22 ;  /* 0x0000000aa40c7c25 */ /* 0x000fe2000f8e0016 */
[----:B------:R-:W-:-:S02]  /*2310*/  IADD3.X R65, PT, PT, R65, UR5, RZ, P2, !PT ;  /* 0x0000000541417c10 */ /* 0x000fc400097fe4ff */
[----:B------:R-:W-:Y:S01]  /*2320*/  ISETP.GT.AND P2, PT, R103, R62, PT ;  /* 0x0000003e6700720c */ /* 0x000fe20003f44270 */
[----:B------:R-:W-:Y:S01]  /*2330*/  IMAD.IADD R13, R13, 0x1, R8 ;  /* 0x000000010d0d7824 */ /* 0x000fe200078e0208 */
[----:B------:R-:W-:Y:S01]  /*2340*/  LOP3.LUT R2, R2, 0x1c, RZ, 0xc0, !PT ;  /* 0x0000001c02027812 */ /* 0x000fe200078ec0ff */
[C---:B------:R-:W-:Y:S01]  /*2350*/  IMAD R63, R18.reuse, R109, R63 ;  /* 0x0000006d123f7224 */ /* 0x040fe200078e023f */
[----:B------:R-:W-:Y:S01]  /*2360*/  SHF.R.S32.HI R107, RZ, 0x1, R107 ;  /* 0x00000001ff6b7819 */ /* 0x000fe2000001146b */
[----:B------:R-:W-:Y:S01]  /*2370*/  IMAD.WIDE.U32 R108, R18, R108, R12 ;  /* 0x0000006c126c7225 */ /* 0x000fe200078e000c */
[C---:B------:R-:W-:Y:S02]  /*2380*/  SHF.L.U32 R68, R20.reuse, 0x1, RZ ;  /* 0x0000000114447819 */ /* 0x040fe400000006ff */
[----:B------:R-:W-:Y:S01]  /*2390*/  SHF.L.U64.HI R69, R20, 0x1, R69 ;  /* 0x0000000114457819 */ /* 0x000fe20000010245 */
[----:B------:R-:W-:Y:S01]  /*23a0*/  IMAD R101, R110, R107, R2 ;  /* 0x0000006b6e657224 */ /* 0x000fe200078e0202 */
[----:B---3--:R-:W-:Y:S01]  /*23b0*/  IADD3 R68, P3, PT, R68, UR8, RZ ;  /* 0x0000000844447c10 */ /* 0x008fe2000ff7e0ff */
[----:B------:R-:W-:-:S02]  /*23c0*/  IMAD.MOV.U32 R156, RZ, RZ, R66 ;  /* 0x000000ffff9c7224 */ /* 0x000fc400078e0042 */
[--C-:B------:R-:W-:Y:S01]  /*23d0*/  IMAD.IADD R99, R2, 0x1, R101.reuse ;  /* 0x0000000102637824 */ /* 0x100fe200078e0265 */
[----:B------:R-:W-:Y:S01]  /*23e0*/  IADD3.X R69, PT, PT, R69, UR9, RZ, P3, !PT ;  /* 0x0000000945457c10 */ /* 0x000fe20009ffe4ff */
[----:B------:R-:W-:Y:S01]  /*23f0*/  IMAD.MOV.U32 R154, RZ, RZ, R68 ;  /* 0x000000ffff9a7224 */ /* 0x000fe200078e0044 */
[----:B------:R-:W-:Y:S01]  /*2400*/  SHF.R.S32.HI R88, RZ, 0x1f, R101 ;  /* 0x0000001fff587819 */ /* 0x000fe20000011465 */
[----:B------:R-:W-:Y:S01]  /*2410*/  IMAD.MOV.U32 R157, RZ, RZ, R65 ;  /* 0x000000ffff9d7224 */ /* 0x000fe200078e0041 */
[----:B------:R-:W-:Y:S01]  /*2420*/  SHF.R.S32.HI R87, RZ, 0x1f, R99 ;  /* 0x0000001fff577819 */ /* 0x000fe20000011463 */
[----:B------:R-:W-:Y:S01]  /*2430*/  IMAD.IADD R63, R109, 0x1, R63 ;  /* 0x000000016d3f7824 */ /* 0x000fe200078e023f */
[----:B------:R-:W-:Y:S01]  /*2440*/  MOV R153, R69 ;  /* 0x0000004500997202 */ /* 0x000fe20000000f00 */
        /* <DEDUP_REMOVED lines=104> */
.L_x_6837:
        /* <DEDUP_REMOVED lines=14> */
[----:B------:R-:W2:Y:S01]  /*2bb0*/  @!P2 LDG.E.128 R16, desc[UR6][R70.64] ;  /* 0x000000064610a981 */ /* 0x000ea2000c1e1d00 */
[--C-:B------:R-:W-:Y:S05]  /*2bc0*/  @!P2 IMAD.MOV.U32 R67, RZ, RZ, R65.reuse ;  /* 0x000000ffff43a224 */ /* 0x100fea00078e0041 */
[----:B--2---:R2:W-:Y:S04]  /*2bd0*/  @!P2 STG.E.128 desc[UR6][R66.64], R16 ;  /* 0x000000104200a986 */ /* 0x0045e8000c101d06 */
[----:B------:R-:W4:Y:S01]  /*2be0*/  @!P1 LDG.E.128 R4, desc[UR6][R70.64+0x80] ;  /* 0x0000800646049981 */ /* 0x000f22000c1e1d00 */
[----:B--2---:R-:W-:Y:S05]  /*2bf0*/  @!P1 IMAD.MOV.U32 R67, RZ, RZ, R65 ;  /* 0x000000ffff439224 */ /* 0x004fea00078e0041 */
[----:B----4-:R2:W-:Y:S02]  /*2c00*/  @!P1 STG.E.128 desc[UR6][R66.64+0x80], R4 ;  /* 0x0000800442009986 */ /* 0x0105e4000c101d06 */
.L_x_6787:
[----:B-1-3--:R-:W-:Y:S05]  /*2c10*/  BSYNC.RECONVERGENT B0 ;  /* 0x0000000000007941 */ /* 0x00afea0003800200 */
.L_x_6786:
        /* <DEDUP_REMOVED lines=9> */
[----:B------:R-:W3:Y:S04]  /*2cb0*/  @!P2 LDG.E.128 R16, desc[UR6][R22.64] ;  /* 0x000000061610a981 */ /* 0x000ee8000c1e1d00 */
[----:B---3--:R1:W-:Y:S06]  /*2cc0*/  @!P2 STG.E.128 desc[UR6][R20.64], R16 ;  /* 0x000000101400a986 */ /* 0x0083ec000c101d06 */
[----:B--2---:R-:W2:Y:S04]  /*2cd0*/  @!P1 LDG.E.128 R4, desc[UR6][R22.64+0x80] ;  /* 0x0000800616049981 */ /* 0x004ea8000c1e1d00 */
[----:B--2---:R1:W-:Y:S02]  /*2ce0*/  @!P1 STG.E.128 desc[UR6][R20.64+0x80], R4 ;  /* 0x0000800414009986 */ /* 0x0043e4000c101d06 */
.L_x_6789:
[----:B------:R-:W-:Y:S05]  /*2cf0*/  BSYNC.RECONVERGENT B0 ;  /* 0x0000000000007941 */ /* 0x000fea0003800200 */
.L_x_6788:
        /* <DEDUP_REMOVED lines=14> */
.L_x_6791:
[----:B------:R-:W-:Y:S05]  /*2de0*/  BSYNC.RECONVERGENT B0 ;  /* 0x0000000000007941 */ /* 0x000fea0003800200 */
.L_x_6790:
[----:B------:R-:W-:Y:S01]  /*2df0*/  ISETP.NE.AND P1, PT, R13, RZ, PT ;  /* 0x000000ff0d00720c */ /* 0x000fe20003f25270 */
[----:B------:R-:W-:Y:S01]  /*2e00*/  BSSY.RECONVERGENT B0, `(.L_x_6792) ;  /* 0x0000012000007945 */ /* 0x000fe20003800200 */
[----:B------:R-:W-:Y:S03]  /*2e10*/  IADD3 R89, PT, PT, R89, -0x1, RZ ;  /* 0xffffffff59597810 */ /* 0x000fe60007ffe0ff */
[----:B------:R-:W-:Y:S05]  /*2e20*/  @!P3 BRA `(.L_x_6793) ;  /* 0x00000000003cb947 */ /* 0x000fea0003800000 */
[----:B------:R-:W1:Y:S01]  /*2e30*/  LDC.64 R2, c[0x0][0x4b0] ;  /* 0x00012c00ff027b82 */ /* 0x000e620000000a00 */
[----:B------:R-:W-:Y:S02]  /*2e40*/  ISETP.GE.AND P6, PT, R10, UR17, PT ;  /* 0x000000110a007c0c */ /* 0x000fe4000bfc6270 */
[----:B--2---:R-:W-:Y:S02]  /*2e50*/  MOV R67, R65 ;  /* 0x0000004100437202 */ /* 0x004fe40000000f00 */
[----:B------:R-:W-:Y:S01]  /*2e60*/  ISETP.GE.AND P2, PT, R100, UR17, PT ;  /* 0x0000001164007c0c */ /* 0x000fe2000bf46270 */
[----:B-1-3--:R-:W-:Y:S04]  /*2e70*/  IMAD.WIDE.U32 R20, R2, 0x60, R70 ;  /* 0x0000006002147825 */ /* 0x00afe800078e0046 */
        /* <DEDUP_REMOVED lines=10> */
.L_x_6793:
[----:B------:R-:W-:Y:S05]  /*2f20*/  BSYNC.RECONVERGENT B0 ;  /* 0x0000000000007941 */ /* 0x000fea0003800200 */
.L_x_6792:
        /* <DEDUP_REMOVED lines=10> */
[----:B-1-34-:R1:W3:Y:S02]  /*2fd0*/  @!P1 LDG.E.128 R16, desc[UR6][R8.64] ;  /* 0x0000000608109981 */ /* 0x01a2e4000c1e1d00 */
[----:B-1----:R-:W-:Y:S02]  /*2fe0*/  @!P0 IMAD.MOV.U32 R8, RZ, RZ, R12 ;  /* 0x000000ffff088224 */ /* 0x002fe400078e000c */
[----:B---3--:R1:W-:Y:S04]  /*2ff0*/  @!P1 STG.E.128 desc[UR6][R68.64], R16 ;  /* 0x0000001044009986 */ /* 0x0083e8000c101d06 */
[----:B--2---:R-:W2:Y:S04]  /*3000*/  @!P0 LDG.E.128 R4, desc[UR6][R8.64+0x80] ;  /* 0x0000800608048981 */ /* 0x004ea8000c1e1d00 */
[----:B--2---:R1:W-:Y:S02]  /*3010*/  @!P0 STG.E.128 desc[UR6][R68.64+0x80], R4 ;  /* 0x0000800444008986 */ /* 0x0043e4000c101d06 */
.L_x_6797:
[----:B------:R-:W-:Y:S05]  /*3020*/  BSYNC.RECONVERGENT B0 ;  /* 0x0000000000007941 */ /* 0x000fea0003800200 */
.L_x_6796:
        /* <DEDUP_REMOVED lines=8> */
[----:B----4-:R-:W3:Y:S04]  /*30b0*/  @!P1 LDG.E.128 R16, desc[UR6][R20.64] ;  /* 0x0000000614109981 */ /* 0x010ee8000c1e1d00 */
[----:B---3--:R1:W-:Y:S04]  /*30c0*/  @!P1 STG.E.128 desc[UR6][R2.64], R16 ;  /* 0x0000001002009986 */ /* 0x0083e8000c101d06 */
[----:B--2---:R-:W2:Y:S04]  /*30d0*/  @!P0 LDG.E.128 R4, desc[UR6][R20.64+0x80] ;  /* 0x0000800614048981 */ /* 0x004ea8000c1e1d00 */
[----:B--2---:R1:W-:Y:S02]  /*30e0*/  @!P0 STG.E.128 desc[UR6][R2.64+0x80], R4 ;  /* 0x0000800402008986 */ /* 0x0043e4000c101d06 */
.L_x_6799:
[----:B------:R-:W-:Y:S05]  /*30f0*/  BSYNC.RECONVERGENT B0 ;  /* 0x0000000000007941 */ /* 0x000fea0003800200 */
.L_x_6798:
        /* <DEDUP_REMOVED lines=14> */
.L_x_6801:
[----:B------:R-:W-:Y:S05]  /*31e0*/  BSYNC.RECONVERGENT B0 ;  /* 0x0000000000007941 */ /* 0x000fea0003800200 */
.L_x_6800:
[----:B------:R-:W-:Y:S01]  /*31f0*/  MOV R13, RZ ;  /* 0x000000ff000d7202 */ /* 0x000fe20000000f00 */
[----:B------:R-:W-:Y:S05]  /*3200*/  @!P3 BRA `(.L_x_6802) ;  /* 0x0000004c0014b947 */ /* 0x000fea0003800000 */
[----:B-1----:R-:W3:Y:S01]  /*3210*/  LDC.64 R2, c[0x0][0x4a8] ;  /* 0x00012a00ff027b82 */ /* 0x002ee20000000a00 */
[----:B------:R-:W-:Y:S02]  /*3220*/  MOV R8, R12 ;  /* 0x0000000c00087202 */ /* 0x000fe40000000f00 */
[----:B------:R-:W-:Y:S03]  /*3230*/  ISETP.GE.AND P0, PT, R10, UR17, PT ;  /* 0x000000110a007c0c */ /* 0x000fe6000bf06270 */
[----:B---34-:R-:W-:Y:S04]  /*3240*/  IMAD.WIDE.U32 R16, R2, 0x60, R8 ;  /* 0x0000006002107825 */ /* 0x018fe800078e0008 */
[----:B------:R-:W-:Y:S05]  /*3250*/  IMAD R3, R3, 0x60, RZ ;  /* 0x0000006003037824 */ /* 0x000fea00078e02ff */
[----:B------:R-:W-:Y:S02]  /*3260*/  IADD3 R17, PT, PT, R17, R3, RZ ;  /* 0x0000000311117210 */ /* 0x000fe40007ffe0ff */
[----:B------:R-:W1:Y:S03]  /*3270*/  LDC.64 R2, c[0x0][0x3b8] ;  /* 0x0000ee00ff027b82 */ /* 0x000e660000000a00 */
[----:B--2---:R-:W2:Y:S01]  /*3280*/  @!P0 LDG.E.128 R4, desc[UR6][R16.64] ;  /* 0x0000000610048981 */ /* 0x004ea2000c1e1d00 */
        /* <DEDUP_REMOVED lines=10> */
.L_x_6795:
        /* <DEDUP_REMOVED lines=10> */
[----:B-1-34-:R-:W3:Y:S08]  /*33d0*/  LDG.E.128 R16, desc[UR6][R8.64] ;  /* 0x0000000608107981 */ /* 0x01aef0000c1e1d00 */
[----:B------:R-:W4:Y:S06]  /*33e0*/  @!P0 LDG.E.64 R28, desc[UR6][R48.64] ;  /* 0x00000006301c8981 */ /* 0x000f2c000c1e1b00 */
[----:B--2---:R-:W2:Y:S01]  /*33f0*/  @!P0 LDG.E.64 R6, desc[UR6][R14.64] ;  /* 0x000000060e068981 */ /* 0x004ea2000c1e1b00 */
        /* <DEDUP_REMOVED lines=41> */
.L_x_6807:
[----:B------:R-:W-:Y:S05]  /*3690*/  BSYNC.RECONVERGENT B0 ;  /* 0x0000000000007941 */ /* 0x000fea0003800200 */
.L_x_6806:
        /* <DEDUP_REMOVED lines=47> */
.L_x_6805:
[----:B------:R-:W-:Y:S05]  /*3990*/  BSYNC.RECONVERGENT B1 ;  /* 0x0000000000017941 */ /* 0x000fea0003800200 */
.L_x_6804:
        /* <DEDUP_REMOVED lines=63> */
.L_x_6811:
[----:B------:R-:W-:Y:S05]  /*3d90*/  BSYNC.RECONVERGENT B0 ;  /* 0x0000000000007941 */ /* 0x000fea0003800200 */
.L_x_6810:
        /* <DEDUP_REMOVED lines=47> */
.L_x_6809:
[----:B------:R-:W-:Y:S05]  /*4090*/  BSYNC.RECONVERGENT B1 ;  /* 0x0000000000017941 */ /* 0x000fea0003800200 */
.L_x_6808:
        /* <DEDUP_REMOVED lines=63> */
.L_x_6815:
[----:B------:R-:W-:Y:S05]  /*4490*/  BSYNC.RECONVERGENT B0 ;  /* 0x0000000000007941 */ /* 0x000fea0003800200 */
.L_x_6814:
        /* <DEDUP_REMOVED lines=47> */
.L_x_6813:
[----:B------:R-:W-:Y:S05]  /*4790*/  BSYNC.RECONVERGENT B1 ;  /* 0x0000000000017941 */ /* 0x000fea0003800200 */
.L_x_6812:
        /* <DEDUP_REMOVED lines=66> */
.L_x_6819:
[----:B------:R-:W-:Y:S05]  /*4bc0*/  BSYNC.RECONVERGENT B0 ;  /* 0x0000000000007941 */ /* 0x000fea0003800200 */
.L_x_6818:
        /* <DEDUP_REMOVED lines=47> */
.L_x_6817:
[----:B------:R-:W-:Y:S05]  /*4ec0*/  BSYNC.RECONVERGENT B1 ;  /* 0x0000000000017941 */ /* 0x000fea0003800200 */
.L_x_6816:
        /* <DEDUP_REMOVED lines=8> */
.L_x_6803:
[----:B-1-34-:R-:W-:Y:S01]  /*4f50*/  LEA.HI R16, R13, R13, RZ, 0x1 ;  /* 0x0000000d0d107211 */ /* 0x01afe200078f08ff */
[----:B------:R-:W-:Y:S01]  /*4f60*/  BSSY.RECONVERGENT B1, `(.L_x_6820) ;  /* 0x00000b7000017945 */ /* 0x000fe20003800200 */
[----:B------:R-:W-:Y:S02]  /*4f70*/  SHF.R.U32.HI R17, RZ, 0x1, R13 ;  /* 0x00000001ff117819 */ /* 0x000fe4000001160d */
[----:B------:R-:W-:Y:S05]  /*4f80*/  SHF.R.S32.HI R16, RZ, 0x1, R16 ;  /* 0x00000001ff107819 */ /* 0x000fea0000011410 */
[----:B------:R-:W-:Y:S05]  /*4f90*/  IMAD.MOV R16, RZ, RZ, -R16 ;  /* 0x000000ffff107224 */ /* 0x000fea00078e0a10 */
[----:B--2---:R-:W-:Y:S01]  /*4fa0*/  SHF.R.S32.HI R67, RZ, 0x1f, R16 ;  /* 0x0000001fff437819 */ /* 0x004fe20000011410 */
        /* <DEDUP_REMOVED lines=89> */
.L_x_6823:
[----:B------:R-:W-:Y:S05]  /*5540*/  BSYNC.RECONVERGENT B0 ;  /* 0x0000000000007941 */ /* 0x000fea0003800200 */
.L_x_6822:
        /* <DEDUP_REMOVED lines=88> */
.L_x_6821:
[----:B------:R-:W-:Y:S05]  /*5ad0*/  BSYNC.RECONVERGENT B1 ;  /* 0x0000000000017941 */ /* 0x000fea0003800200 */
.L_x_6820:
        /* <DEDUP_REMOVED lines=96> */
.L_x_6827:
[----:B------:R-:W-:Y:S05]  /*60e0*/  BSYNC.RECONVERGENT B0 ;  /* 0x0000000000007941 */ /* 0x000fea0003800200 */
.L_x_6826:
        /* <DEDUP_REMOVED lines=88> */
.L_x_6825:
[----:B------:R-:W-:Y:S05]  /*6670*/  BSYNC.RECONVERGENT B1 ;  /* 0x0000000000017941 */ /* 0x000fea0003800200 */
.L_x_6824:
        /* <DEDUP_REMOVED lines=98> */
.L_x_6831:
[----:B------:R-:W-:Y:S05]  /*6ca0*/  BSYNC.RECONVERGENT B0 ;  /* 0x0000000000007941 */ /* 0x000fea0003800200 */
.L_x_6830:
        /* <DEDUP_REMOVED lines=86> */
.L_x_6829:
[----:B------:R-:W-:Y:S05]  /*7210*/  BSYNC.RECONVERGENT B1 ;  /* 0x0000000000017941 */ /* 0x000fea0003800200 */
.L_x_6828:
        /* <DEDUP_REMOVED lines=101> */
.L_x_6835:
[----:B------:R-:W-:Y:S05]  /*7870*/  BSYNC.RECONVERGENT B0 ;  /* 0x0000000000007941 */ /* 0x000fea0003800200 */
.L_x_6834:
        /* <DEDUP_REMOVED lines=86> */
.L_x_6833:
[----:B------:R-:W-:Y:S05]  /*7de0*/  BSYNC.RECONVERGENT B1 ;  /* 0x0000000000017941 */ /* 0x000fea0003800200 */
.L_x_6832:
[----:B------:R-:W5:Y:S08]  /*7df0*/  LDC R3, c[0x0][0x450] ;  /* 0x00011400ff037b82 */ /* 0x000f700000000800 */
[----:B------:R-:W1:Y:S01]  /*7e00*/  LDC R13, c[0x0][0x450] ;  /* 0x00011400ff0d7b82 */ /* 0x000e620000000800 */
[----:B-----5:R-:W-:Y:S05]  /*7e10*/  IMAD.U32 R3, R3, -0x20, RZ ;  /* 0xffffffe003037824 */ /* 0x020fea00078e00ff */
[C---:B------:R-:W-:Y:S02]  /*7e20*/  LEA R74, P1, R3.reuse, R74, 0x1 ;  /* 0x0000004a034a7211 */ /* 0x040fe400078208ff */
[C---:B------:R-:W-:Y:S02]  /*7e30*/  LEA R72, P0, R3.reuse, R72, 0x1 ;  /* 0x0000004803487211 */ /* 0x040fe400078008ff */
[C---:B------:R-:W-:Y:S02]  /*7e40*/  LEA.HI.X.SX32 R75, R3.reuse, R75, 0x1, P1 ;  /* 0x0000004b034b7211 */ /* 0x040fe400008f0eff */
[----:B-1----:R-:W-:Y:S09]  /*7e50*/  LEA.HI.X.SX32 R73, R3, R73, 0x1, P0 ;  /* 0x0000004903497211 */ /* 0x002ff200000f0eff */
.L_x_6802:
[----:B------:R-:W-:Y:S05]  /*7e60*/  BSYNC.RECONVERGENT B2 ;  /* 0x0000000000027941 */ /* 0x000fea0003800200 */
.L_x_6794:
        /* <DEDUP_REMOVED lines=91> */
.L_x_6836:
[----:B------:R-:W-:Y:S02]  /*8420*/  IADD3 R70, P1, PT, R70, R77, RZ ;  /* 0x0000004d46467210 */ /* 0x000fe40007f3e0ff */
[----:B------:R-:W-:Y:S03]  /*8430*/  IADD3 R12, P0, PT, R12, R79, RZ ;  /* 0x0000004f0c0c7210 */ /* 0x000fe60007f1e0ff */
[----:B------:R-:W-:Y:S02]  /*8440*/  IMAD.X R71, R71, 0x1, R76, P1 ;  /* 0x0000000147477824 */ /* 0x000fe400008e064c */
[----:B------:R-:W-:Y:S01]  /*8450*/  IMAD.X R9, R9, 0x1, R78, P0 ;  /* 0x0000000109097824 */ /* 0x000fe200000e064e */
[----:B------:R-:W-:Y:S07]  /*8460*/  @P2 BRA `(.L_x_6837) ;  /* 0xffffffa400982947 */ /* 0x000fee000383ffff */
.L_x_6785:
[----:B-----5:R-:W1:Y:S01]  /*8470*/  LDC R9, c[0x0][0x450] ;  /* 0x00011400ff097b82 */ /* 0x020e620000000800 */
        /* <DEDUP_REMOVED lines=42> */
.L_x_6841:
[----:B------:R-:W-:Y:S05]  /*8720*/  BSYNC.RECONVERGENT B0 ;  /* 0x0000000000007941 */ /* 0x000fea0003800200 */
.L_x_6840:
        /* <DEDUP_REMOVED lines=17> */
.L_x_6843:
[----:B------:R-:W-:Y:S05]  /*8840*/  BSYNC.RECONVERGENT B0 ;  /* 0x0000000000007941 */ /* 0x000fea0003800200 */
.L_x_6842:
        /* <DEDUP_REMOVED lines=17> */
.L_x_6845:
[----:B------:R-:W-:Y:S05]  /*8960*/  BSYNC.RECONVERGENT B0 ;  /* 0x0000000000007941 */ /* 0x000fea0003800200 */
.L_x_6844:
        /* <DEDUP_REMOVED lines=17> */
.L_x_6839:
        /* <DEDUP_REMOVED lines=79> */
.L_x_6853:
[----:B------:R-:W-:Y:S05]  /*8f70*/  BSYNC.RECONVERGENT B0 ;  /* 0x0000000000007941 */ /* 0x000fea0003800200 */
.L_x_6852:
[----:B-----5:R-:W-:Y:S01]  /*8f80*/  IMAD.MOV.U32 R6, RZ, RZ, R14 ;  /* 0x000000ffff067224 */ /* 0x020fe200078e000e */
[----:B------:R-:W-:Y:S01]  /*8f90*/  MOV R4, R12 ;  /* 0x0000000c00047202 */ /* 0x000fe20000000f00 */
[----:B------:R-:W-:Y:S01]  /*8fa0*/  IMAD.MOV.U32 R7, RZ, RZ, R15 ;  /* 0x000000ffff077224 */ /* 0x000fe200078e000f */
[----:B------:R-:W-:Y:S02]  /*8fb0*/  MOV R5, R13 ;  /* 0x0000000d00057202 */ /* 0x000fe40000000f00 */
.L_x_6851:
[----:B------:R-:W-:Y:S05]  /*8fc0*/  BSYNC.RECONVERGENT B1 ;  /* 0x0000000000017941 */ /* 0x000fea0003800200 */
.L_x_6850:
        /* <DEDUP_REMOVED lines=49> */
.L_x_6855:
[----:B------:R-:W-:Y:S05]  /*92e0*/  BSYNC.RECONVERGENT B0 ;  /* 0x0000000000007941 */ /* 0x000fea0003800200 */
.L_x_6854:
[----:B-----5:R3:W-:Y:S02]  /*92f0*/  STS.128 [R130+0x2000], R12 ;  /* 0x0020000c82007388 */ /* 0x0207e40000000c00 */
.L_x_6849:
[----:B------:R-:W-:Y:S05]  /*9300*/  BSYNC.RECONVERGENT B2 ;  /* 0x0000000000027941 */ /* 0x000fea0003800200 */
.L_x_6848:
        /* <DEDUP_REMOVED lines=63> */
.L_x_6861:
[----:B------:R-:W-:Y:S05]  /*9700*/  BSYNC.RECONVERGENT B0 ;  /* 0x0000000000007941 */ /* 0x000fea0003800200 */
.L_x_6860:
[----:B-----5:R1:W-:Y:S02]  /*9710*/  STS.128 [R130+0x800], R12 ;  /* 0x0008000c82007388 */ /* 0x0203e40000000c00 */
.L_x_6859:
[----:B------:R-:W-:Y:S05]  /*9720*/  BSYNC.RECONVERGENT B1 ;  /* 0x0000000000017941 */ /* 0x000fea0003800200 */
.L_x_6858:
        /* <DEDUP_REMOVED lines=55> */
.L_x_6863:
[----:B------:R-:W-:Y:S05]  /*9aa0*/  BSYNC.RECONVERGENT B0 ;  /* 0x0000000000007941 */ /* 0x000fea0003800200 */
.L_x_6862:
[----:B-----5:R3:W-:Y:S02]  /*9ab0*/  STS.128 [R130+0x2800], R12 ;  /* 0x0028000c82007388 */ /* 0x0207e40000000c00 */
.L_x_6857:
[----:B------:R-:W-:Y:S05]  /*9ac0*/  BSYNC.RECONVERGENT B2 ;  /* 0x0000000000027941 */ /* 0x000fea0003800200 */
.L_x_6856:
        /* <DEDUP_REMOVED lines=64> */
.L_x_6869:
[----:B------:R-:W-:Y:S05]  /*9ed0*/  BSYNC.RECONVERGENT B0 ;  /* 0x0000000000007941 */ /* 0x000fea0003800200 */
.L_x_6868:
[----:B-----5:R1:W-:Y:S02]  /*9ee0*/  STS.128 [R130+0x1000], R12 ;  /* 0x0010000c82007388 */ /* 0x0203e40000000c00 */
.L_x_6867:
[----:B------:R-:W-:Y:S05]  /*9ef0*/  BSYNC.RECONVERGENT B1 ;  /* 0x0000000000017941 */ /* 0x000fea0003800200 */
.L_x_6866:
        /* <DEDUP_REMOVED lines=55> */
.L_x_6871:
[----:B------:R-:W-:Y:S05]  /*a270*/  BSYNC.RECONVERGENT B0 ;  /* 0x0000000000007941 */ /* 0x000fea0003800200 */
.L_x_6870:
[----:B-----5:R1:W-:Y:S02]  /*a280*/  STS.128 [R130+0x3000], R12 ;  /* 0x0030000c82007388 */ /* 0x0203e40000000c00 */
.L_x_6865:
[----:B------:R-:W-:Y:S05]  /*a290*/  BSYNC.RECONVERGENT B2 ;  /* 0x0000000000027941 */ /* 0x000fea0003800200 */
.L_x_6864:
        /* <DEDUP_REMOVED lines=65> */
.L_x_6875:
[----:B------:R-:W-:Y:S05]  /*a6b0*/  BSYNC.RECONVERGENT B0 ;  /* 0x0000000000007941 */ /* 0x000fea0003800200 */
.L_x_6874:
[----:B-----5:R3:W-:Y:S02]  /*a6c0*/  STS.128 [R130+0x1800], R12 ;  /* 0x0018000c82007388 */ /* 0x0207e40000000c00 */
.L_x_6873:
[----:B------:R-:W-:Y:S05]  /*a6d0*/  BSYNC.RECONVERGENT B1 ;  /* 0x0000000000017941 */ /* 0x000fea0003800200 */
.L_x_6872:
        /* <DEDUP_REMOVED lines=57> */
.L_x_6877:
[----:B------:R-:W-:Y:S05]  /*aa70*/  BSYNC.RECONVERGENT B0 ;  /* 0x0000000000007941 */ /* 0x000fea0003800200 */
.L_x_6876:
[----:B-----5:R3:W-:Y:S01]  /*aa80*/  STS.128 [R130+0x3800], R12 ;  /* 0x0038000c82007388 */ /* 0x0207e20000000c00 */
[----:B------:R-:W-:Y:S05]  /*aa90*/  BRA `(.L_x_6846) ;  /* 0x0000002c00dc7947 */ /* 0x000fea0003800000 */
.L_x_6847:
        /* <DEDUP_REMOVED lines=100> */
.L_x_6882:
[----:B------:R-:W-:Y:S05]  /*b0e0*/  BSYNC.RECONVERGENT B0 ;  /* 0x0000000000007941 */ /* 0x000fea0003800200 */
.L_x_6881:
[----:B------:R-:W-:Y:S05]  /*b0f0*/  BSYNC.RECONVERGENT B1 ;  /* 0x0000000000017941 */ /* 0x000fea0003800200 */
.L_x_6880:
        /* <DEDUP_REMOVED lines=89> */
.L_x_6884:
[----:B------:R-:W-:Y:S05]  /*b690*/  BSYNC.RECONVERGENT B0 ;  /* 0x0000000000007941 */ /* 0x000fea0003800200 */
.L_x_6883:
[----:B-----5:R3:W-:Y:S02]  /*b6a0*/  STS.128 [R130+0x2000], R20 ;  /* 0x0020001482007388 */ /* 0x0207e40000000c00 */
.L_x_6879:
[----:B------:R-:W-:Y:S05]  /*b6b0*/  BSYNC.RECONVERGENT B2 ;  /* 0x0000000000027941 */ /* 0x000fea0003800200 */
.L_x_6878:
        /* <DEDUP_REMOVED lines=95> */
.L_x_6890:
[----:B------:R-:W-:Y:S05]  /*bcb0*/  BSYNC.RECONVERGENT B0 ;  /* 0x0000000000007941 */ /* 0x000fea0003800200 */
.L_x_6889:
[----:B-----5:R3:W-:Y:S02]  /*bcc0*/  STS.128 [R130+0x800], R20 ;  /* 0x0008001482007388 */ /* 0x0207e40000000c00 */
.L_x_6888:
[----:B------:R-:W-:Y:S05]  /*bcd0*/  BSYNC.RECONVERGENT B1 ;  /* 0x0000000000017941 */ /* 0x000fea0003800200 */
.L_x_6887:
        /* <DEDUP_REMOVED lines=88> */
.L_x_6892:
[----:B------:R-:W-:Y:S05]  /*c260*/  BSYNC.RECONVERGENT B0 ;  /* 0x0000000000007941 */ /* 0x000fea0003800200 */
.L_x_6891:
[----:B-----5:R1:W-:Y:S02]  /*c270*/  STS.128 [R130+0x2800], R4 ;  /* 0x0028000482007388 */ /* 0x0203e40000000c00 */
.L_x_6886:
[----:B------:R-:W-:Y:S05]  /*c280*/  BSYNC.RECONVERGENT B2 ;  /* 0x0000000000027941 */ /* 0x000fea0003800200 */
.L_x_6885:
        /* <DEDUP_REMOVED lines=95> */
.L_x_6898:
[----:B------:R-:W-:Y:S05]  /*c880*/  BSYNC.RECONVERGENT B0 ;  /* 0x0000000000007941 */ /* 0x000fea0003800200 */
.L_x_6897:
[----:B-----5:R3:W-:Y:S02]  /*c890*/  STS.128 [R130+0x1000], R20 ;  /* 0x0010001482007388 */ /* 0x0207e40000000c00 */
.L_x_6896:
[----:B------:R-:W-:Y:S05]  /*c8a0*/  BSYNC.RECONVERGENT B1 ;  /* 0x0000000000017941 */ /* 0x000fea0003800200 */
.L_x_6895:
        /* <DEDUP_REMOVED lines=86> */
.L_x_6900:
[----:B------:R-:W-:Y:S05]  /*ce10*/  BSYNC.RECONVERGENT B0 ;  /* 0x0000000000007941 */ /* 0x000fea0003800200 */
.L_x_6899:
[----:B-----5:R3:W-:Y:S02]  /*ce20*/  STS.128 [R130+0x3000], R20 ;  /* 0x0030001482007388 */ /* 0x0207e40000000c00 */
.L_x_6894:
[----:B------:R-:W-:Y:S05]  /*ce30*/  BSYNC.RECONVERGENT B2 ;  /* 0x0000000000027941 */ /* 0x000fea0003800200 */
.L_x_6893:
[----:B------:R-:W-:-:S04]  /*ce40*/  IADD3 R38, PT, PT, R110, 0x30, RZ ;  /* 0x000000306e267810 */ /* 0x000fc80007ffe0ff */
[----:B------:R-:W-:-:S13]  /*ce50*/  ISETP.GE.AND P0, PT, R38, R29, PT ;  /* 0x0000001d2600720c */ /* 0x000fda0003f06270 */
[----:B------:R-:W-:Y:S05]  /*ce60*/  @P0 BRA `(.L_x_6846) ;  /* 0x0000000800e80947 */ /* 0x000fea0003800000 */
[----:B------:R-:W5:Y:S01]  /*ce70*/  LDC R25, c[0x0][0x440] ;  /* 0x00011000ff197b82 */ /* 0x000f620000000800 */
[----:B------:R-:W-:Y:S01]  /*ce80*/  IMAD R3, R3, 0x60, RZ ;  /* 0x0000006003037824 */ /* 0x000fe200078e02ff */
[----:B------:R-:W-:Y:S01]  /*ce90*/  BSSY.RECONVERGENT B1, `(.L_x_6901) ;  /* 0x000005e000017945 */ /* 0x000fe20003800200 */
[----:B-12---:R-:W-:-:S05]  /*cea0*/  IMAD.WIDE.U32 R42, R2, 0x60, R34 ;  /* 0x00000060022a7825 */ /* 0x006fca00078e0022 */
[----:B------:R-:W-:Y:S01]  /*ceb0*/  IADD3 R43, PT, PT, R43, R3, RZ ;  /* 0x000000032b2b7210 */ /* 0x000fe20007ffe0ff */
[----:B------:R-:W-:Y:S01]  /*cec0*/  IMAD R3, R26, 0x30, RZ ;  /* 0x000000301a037824 */ /* 0x000fe200078e02ff */
        /* <DEDUP_REMOVED lines=88> */
.L_x_6904:
[----:B------:R-:W-:Y:S05]  /*d450*/  BSYNC.RECONVERGENT B0 ;  /* 0x0000000000007941 */ /* 0x000fea0003800200 */
.L_x_6903:
[----:B-----5:R3:W-:Y:S02]  /*d460*/  STS.128 [R130+0x1800], R20 ;  /* 0x0018001482007388 */ /* 0x0207e40000000c00 */
.L_x_6902:
[----:B------:R-:W-:Y:S05]  /*d470*/  BSYNC.RECONVERGENT B1 ;  /* 0x0000000000017941 */ /* 0x000fea0003800200 */
.L_x_6901:
        /* <DEDUP_REMOVED lines=87> */
.L_x_6906:
[----:B------:R-:W-:Y:S05]  /*d9f0*/  BSYNC.RECONVERGENT B0 ;  /* 0x0000000000007941 */ /* 0x000fea0003800200 */
.L_x_6905:
[----:B-----5:R1:W-:Y:S02]  /*da00*/  STS.128 [R130+0x3800], R4 ;  /* 0x0038000482007388 */ /* 0x0203e40000000c00 */
.L_x_6846:
[----:B------:R-:W-:Y:S05]  /*da10*/  BSYNC.RECONVERGENT B3 ;  /* 0x0000000000037941 */ /* 0x000fea0003800200 */
.L_x_6838:
[----:B------:R-:W4:Y:S01]  /*da20*/  LDC.64 R128, c[0x0][0x3b8] ;  /* 0x0000ee00ff807b82 */ /* 0x000f220000000a00 */
[----:B------:R-:W-:Y:S01]  /*da30*/  IMAD.IADD R9, R51, 0x1, -R50 ;  /* 0x0000000133097824 */ /* 0x000fe200078e0a32 */
[C---:B------:R-:W-:Y:S01]  /*da40*/  SHF.L.U64.HI R8, R81.reuse, 0x1, R80 ;  /* 0x0000000151087819 */ /* 0x040fe20000010250 */
[----:B-12---:R-:W-:Y:S01]  /*da50*/  IMAD.SHL.U32 R7, R81, 0x2, RZ ;  /* 0x0000000251077824 */ /* 0x006fe200078e00ff */
[----:B------:R-:W-:Y:S02]  /*da60*/  BSSY.RECONVERGENT B0, `(.L_x_6907) ;  /* 0x0000019000007945 */ /* 0x000fe40003800200 */
[-C--:B------:R-:W-:Y:S02]  /*da70*/  ISETP.GE.AND P5, PT, R110, R9.reuse, PT ;  /* 0x000000096e00720c */ /* 0x080fe40003fa6270 */
[----:B------:R-:W1:Y:S01]  /*da80*/  LDC.64 R2, c[0x0][0x538] ;  /* 0x00014e00ff027b82 */ /* 0x000e620000000a00 */
[----:B---3--:R-:W-:Y:S02]  /*da90*/  IADD3 R12, P0, PT, R7, R154, RZ ;  /* 0x0000009a070c7210 */ /* 0x008fe40007f1e0ff */
        /* <DEDUP_REMOVED lines=21> */
.L_x_6908:
[----:B------:R-:W-:Y:S05]  /*dbf0*/  BSYNC.RECONVERGENT B0 ;  /* 0x0000000000007941 */ /* 0x000fea0003800200 */
.L_x_6907:
        /* <DEDUP_REMOVED lines=17> */
.L_x_6910:
[----:B------:R-:W-:Y:S05]  /*dd10*/  BSYNC.RECONVERGENT B0 ;  /* 0x0000000000007941 */ /* 0x000fea0003800200 */
.L_x_6909:
[----:B------:R-:W-:Y:S04]  /*dd20*/  BSSY.RECONVERGENT B0, `(.L_x_6911) ;  /* 0x0000013000007945 */ /* 0x000fe80003800200 */
[----:B------:R-:W-:Y:S05]  /*dd30*/  @P3 BRA `(.L_x_6912) ;  /* 0x0000000000443947 */ /* 0x000fea0003800000 */
[----:B------:R-:W5:Y:S01]  /*dd40*/  LDCU UR4, c[0x0][0x440] ;  /* 0x00008800ff0477ac */ /* 0x000f620008000800 */
[----:B--234-:R-:W-:-:S04]  /*dd50*/  IMAD.WIDE.U32 R4, R128, 0x20, RZ ;  /* 0x0000002080047825 */ /* 0x01cfc800078e00ff */
        /* <DEDUP_REMOVED lines=15> */
.L_x_6912:
[----:B------:R-:W-:Y:S05]  /*de50*/  BSYNC.RECONVERGENT B0 ;  /* 0x0000000000007941 */ /* 0x000fea0003800200 */
.L_x_6911:
        /* <DEDUP_REMOVED lines=17> */
.L_x_6914:
[----:B------:R-:W-:Y:S05]  /*df70*/  BSYNC.RECONVERGENT B0 ;  /* 0x0000000000007941 */ /* 0x000fea0003800200 */
.L_x_6913:
[----:B------:R-:W2:Y:S01]  /*df80*/  LDCU.64 UR8, c[0x0][0x540] ;  /* 0x0000a800ff0877ac */ /* 0x000ea20008000a00 */
[----:B------:R-:W0:Y:S01]  /*df90*/  LDGDEPBAR ;  /* 0x00000000000079af */ /* 0x000e220000000000 */
[----:B------:R-:W5:Y:S01]  /*dfa0*/  LDCU UR4, c[0x0][0x508] ;  /* 0x0000a100ff0477ac */ /* 0x000f620008000800 */
[C---:B--23--:R-:W-:Y:S01]  /*dfb0*/  IMAD.WIDE.U32 R4, R161.reuse, UR8, R164 ;  /* 0x00000008a1047c25 */ /* 0x04cfe2000f8e00a4 */
[----:B------:R-:W2:Y:S03]  /*dfc0*/  LDCU UR8, c[0x0][0x458] ;  /* 0x00008b00ff0877ac */ /* 0x000ea60008000800 */
[----:B------:R-:W-:Y:S01]  /*dfd0*/  IMAD R0, R161, UR9, R5 ;  /* 0x00000009a1007c24 */ /* 0x000fe2000f8e0205 */
[----:B-1----:R-:W-:Y:S01]  /*dfe0*/  LEA R12, P0, R4, R2, 0x2 ;  /* 0x00000002040c7211 */ /* 0x002fe200078010ff */
[----:B------:R-:W-:Y:S01]  /*dff0*/  BSSY.RECONVERGENT B0, `(.L_x_6915) ;  /* 0x0000024000007945 */ /* 0x000fe20003800200 */
[----:B------:R-:W-:-:S04]  /*e000*/  DEPBAR.LE SB0, 0x0 ;  /* 0x000080000000791a */ /* 0x000fc80000000000 */
[----:B------:R-:W-:-:S06]  /*e010*/  LEA.HI.X R13, R4, R3, R0, 0x2, P0 ;  /* 0x00000003040d7211 */ /* 0x000fcc00000f1400 */
[----:B------:R-:W3:Y:S01]  /*e020*/  LDG.E R13, desc[UR6][R12.64] ;  /* 0x000000060c0d7981 */ /* 0x000ee2000c1e1900 */
[----:B------:R-:W-:Y:S01]  /*e030*/  LOP3.LUT R3, R102, 0x1f0, RZ, 0xc0, !PT ;  /* 0x000001f066037812 */ /* 0x000fe200078ec0ff */
[----:B--2---:R-:W3:Y:S01]  /*e040*/  MUFU.RCP R0, UR8 ;  /* 0x0000000800007d08 */ /* 0x004ee20008001000 */
[----:B------:R-:W-:Y:S01]  /*e050*/  SHF.R.U32.HI R2, RZ, 0x2, R158 ;  /* 0x00000002ff027819 */ /* 0x000fe2000001169e */
[C---:B------:R-:W-:Y:S01]  /*e060*/  IMAD.SHL.U32 R5, R158.reuse, 0x40, RZ ;  /* 0x000000409e057824 */ /* 0x040fe200078e00ff */
[----:B------:R-:W-:Y:S01]  /*e070*/  IADD3 R26, PT, PT, R3, 0x1, R160 ;  /* 0x00000001031a7810 */ /* 0x000fe20007ffe0a0 */
[----:B------:R-:W-:Y:S01]  /*e080*/  IMAD.SHL.U32 R3, R158, 0x20, RZ ;  /* 0x000000209e037824 */ /* 0x000fe200078e00ff */
[----:B------:R-:W-:Y:S02]  /*e090*/  LOP3.LUT R2, R2, 0x7, RZ, 0xc0, !PT ;  /* 0x0000000702027812 */ /* 0x000fe400078ec0ff */
[----:B------:R-:W-:Y:S02]  /*e0a0*/  LOP3.LUT R6, R5, 0x200, RZ, 0xc0, !PT ;  /* 0x0000020005067812 */ /* 0x000fe400078ec0ff */
[----:B------:R-:W-:-:S02]  /*e0b0*/  IADD3 R26, PT, PT, -R159, R26, R2 ;  /* 0x0000001a9f1a7210 */ /* 0x000fc40007ffe102 */
[----:B------:R-:W-:Y:S02]  /*e0c0*/  LOP3.LUT R2, R6, 0x7c00, R3, 0xf8, !PT ;  /* 0x00007c0006027812 */ /* 0x000fe400078ef803 */
[----:B-----5:R-:W-:Y:S01]  /*e0d0*/  IADD3 R26, PT, PT, R26, UR4, R51 ;  /* 0x000000041a1a7c10 */ /* 0x020fe2000fffe033 */
        /* <DEDUP_REMOVED lines=19> */
.L_x_6916:
[----:B------:R2:W-:Y:S04]  /*e210*/  STS.128 [R130+0x8000], RZ ;  /* 0x008000ff82007388 */ /* 0x0005e80000000c00 */
[----:B------:R2:W-:Y:S02]  /*e220*/  STS.128 [R130+0xa000], RZ ;  /* 0x00a000ff82007388 */ /* 0x0005e40000000c00 */
.L_x_6917:
[----:B------:R-:W-:Y:S05]  /*e230*/  BSYNC.RECONVERGENT B0 ;  /* 0x0000000000007941 */ /* 0x000fea0003800200 */
.L_x_6915:
        /* <DEDUP_REMOVED lines=29> */
.L_x_6919:
[----:B------:R-:W-:Y:S05]  /*e410*/  BSYNC.RECONVERGENT B0 ;  /* 0x0000000000007941 */ /* 0x000fea0003800200 */
.L_x_6918:
        /* <DEDUP_REMOVED lines=21> */
.L_x_6921:
[----:B------:R-:W-:Y:S05]  /*e570*/  BSYNC.RECONVERGENT B0 ;  /* 0x0000000000007941 */ /* 0x000fea0003800200 */
.L_x_6920:
        /* <DEDUP_REMOVED lines=19> */
.L_x_6923:
[----:B------:R-:W-:Y:S05]  /*e6b0*/  BSYNC.RECONVERGENT B0 ;  /* 0x0000000000007941 */ /* 0x000fea0003800200 */
.L_x_6922:
[----:B------:R-:W-:Y:S01]  /*e6c0*/  LDSM.16.M88.4 R20, [R147] ;  /* 0x000000009314783b */ /* 0x000fe20000000200 */
[----:B------:R-:W-:Y:S01]  /*e6d0*/  R2P PR, R158, 0x6 ;  /* 0x000000069e007804 */ /* 0x000fe20000000000 */
[----:B------:R-:W-:Y:S01]  /*e6e0*/  IMAD.MOV.U32 R2, RZ, RZ, 0x20 ;  /* 0x00000020ff027424 */ /* 0x000fe200078e00ff */
[----:B------:R-:W-:Y:S01]  /*e6f0*/  VIADDMNMX R131, R26, 0x8, R51, PT ;  /* 0x000000081a837846 */ /* 0x000fe20003800133 */
[----:B------:R-:W5:Y:S01]  /*e700*/  LDSM.16.M88.4 R60, [R3+UR5+0x4000] ;  /* 0x00400005033c783b */ /* 0x000f620008000200 */
[----:B------:R-:W-:Y:S02]  /*e710*/  VIADD R146, R3, UR5 ;  /* 0x0000000503927c36 */ /* 0x000fe40008000000 */
[----:B------:R-:W-:Y:S01]  /*e720*/  SEL R2, R2, 0xffffffe0, !P1 ;  /* 0xffffffe002027807 */ /* 0x000fe20004800000 */
[----:B------:R-:W2:Y:S01]  /*e730*/  LDSM.16.M88.4 R52, [R3+UR5+0x4800] ;  /* 0x004800050334783b */ /* 0x000ea20008000200 */
[----:B------:R-:W-:-:S03]  /*e740*/  IMAD.MOV.U32 R4, RZ, RZ, 0x40 ;  /* 0x00000040ff047424 */ /* 0x000fc600078e00ff */
[C-C-:B------:R-:W-:Y:S01]  /*e750*/  IMAD.IADD R145, R147.reuse, 0x1, R2.reuse ;  /* 0x0000000193917824 */ /* 0x140fe200078e0202 */
[----:B------:R-:W4:Y:S01]  /*e760*/  LDSM.16.M88.4 R40, [R3+UR5+0x5000] ;  /* 0x005000050328783b */ /* 0x000f220008000200 */
[----:B------:R-:W-:Y:S01]  /*e770*/  IMAD.IADD R142, R146, 0x1, R2 ;  /* 0x00000001928e7824 */ /* 0x000fe200078e0202 */
[----:B------:R-:W-:Y:S02]  /*e780*/  SEL R4, R4, 0xffffffc0, !P2 ;  /* 0xffffffc004047807 */ /* 0x000fe40005000000 */
[----:B------:R-:W4:Y:S03]  /*e790*/  LDSM.16.M88.4 R32, [R3+UR5+0x5800] ;  /* 0x005800050320783b */ /* 0x000f260008000200 */
[--C-:B------:R-:W-:Y:S01]  /*e7a0*/  IMAD.IADD R144, R147, 0x1, R4.reuse ;  /* 0x0000000193907824 */ /* 0x100fe200078e0204 */
[----:B------:R-:W-:Y:S01]  /*e7b0*/  LDSM.16.M88.4 R28, [R145] ;  /* 0x00000000911c783b */ /* 0x000fe20000000200 */
[----:B------:R-:W-:-:S02]  /*e7c0*/  IMAD.IADD R141, R146, 0x1, R4 ;  /* 0x00000001928d7824 */ /* 0x000fc400078e0204 */
[C---:B------:R-:W-:Y:S01]  /*e7d0*/  IMAD.IADD R143, R2.reuse, 0x1, R144 ;  /* 0x00000001028f7824 */ /* 0x040fe200078e0290 */
[----:B------:R-:W4:Y:S01]  /*e7e0*/  LDSM.16.M88.4 R16, [R142+0x4000] ;  /* 0x004000008e10783b */ /* 0x000f220000000200 */
[----:B------:R-:W-:-:S03]  /*e7f0*/  IMAD.IADD R140, R2, 0x1, R141 ;  /* 0x00000001028c7824 */ /* 0x000fc600078e028d */
[----:B-1-3--:R-:W1:Y:S04]  /*e800*/  LDSM.16.M88.4 R12, [R142+0x4800] ;  /* 0x004800008e0c783b */ /* 0x00ae680000000200 */
[----:B------:R-:W3:Y:S04]  /*e810*/  LDSM.16.M88.4 R72, [R142+0x5000] ;  /* 0x005000008e48783b */ /* 0x000ee80000000200 */
[----:B------:R-:W3:Y:S04]  /*e820*/  LDSM.16.M88.4 R68, [R142+0x5800] ;  /* 0x005800008e44783b */ /* 0x000ee80000000200 */
        /* <DEDUP_REMOVED lines=11> */
[----:B------:R-:W0:Y:S05]  /*e8e0*/  LDGDEPBAR ;  /* 0x00000000000079af */ /* 0x000e2a0000000000 */
[C---:B----4-:R-:W-:Y:S08]  /*e8f0*/  HMMA.16816.F32.BF16 R44, R20.reuse, R40, RZ ;  /* 0x00000028142c723c */ /* 0x050ff000000418ff */
[C---:B------:R-:W-:Y:S08]  /*e900*/  HMMA.16816.F32.BF16 R40, R20.reuse, R42, RZ ;  /* 0x0000002a1428723c */ /* 0x040ff000000418ff */
[C---:B------:R-:W-:Y:S08]  /*e910*/  HMMA.16816.F32.BF16 R88, R20.reuse, R32, RZ ;  /* 0x000000201458723c */ /* 0x040ff000000418ff */
        /* <DEDUP_REMOVED lines=12> */
[----:B------:R-:W-:Y:S01]  /*e9e0*/  HMMA.16816.F32.BF16 R20, R28, R70, R20 ;  /* 0x000000461c14723c */ /* 0x000fe20000041814 */
[----:B------:R-:W3:Y:S04]  /*e9f0*/  LDSM.16.M88.4 R28, [R140+0x4000] ;  /* 0x004000008c1c783b */ /* 0x000ee80000000200 */
[----:B------:R-:W-:Y:S03]  /*ea00*/  LDSM.16.M88.4 R68, [R3+UR5+0x6800] ;  /* 0x006800050344783b */ /* 0x000fe60008000200 */
        /* <DEDUP_REMOVED lines=8> */
[----:B------:R-:W1:Y:S07]  /*ea90*/  LDSM.16.M88.4 R12, [R3+UR5+0x6000] ;  /* 0x00600005030c783b */ /* 0x000e6e0008000200 */
[C---:B------:R-:W-:Y:S08]  /*eaa0*/  HMMA.16816.F32.BF16 R88, R32.reuse, R84, R88 ;  /* 0x000000542058723c */ /* 0x040ff00000041858 */
[----:B------:R-:W-:Y:S01]  /*eab0*/  HMMA.16816.F32.BF16 R20, R32, R86, R20 ;  /* 0x000000562014723c */ /* 0x000fe20000041814 */
[----:B------:R-:W4:Y:S04]  /*eac0*/  LDSM.16.M88.4 R32, [R3+UR5+0x7000] ;  /* 0x007000050320783b */ /* 0x000f280008000200 */
[----:B------:R-:W-:Y:S03]  /*ead0*/  LDSM.16.M88.4 R84, [R144+0x2000] ;  /* 0x002000009054783b */ /* 0x000fe60000000200 */
[C---:B---3--:R-:W-:Y:S08]  /*eae0*/  HMMA.16816.F32.BF16 R64, R72.reuse, R28, R64 ;  /* 0x0000001c4840723c */ /* 0x048ff00000041840 */
[C---:B------:R-:W-:Y:S01]  /*eaf0*/  HMMA.16816.F32.BF16 R60, R72.reuse, R30, R60 ;  /* 0x0000001e483c723c */ /* 0x040fe2000004183c */
[----:B------:R3:W5:Y:S07]  /*eb00*/  LDSM.16.M88.4 R28, [R3+UR5+0x7800] ;  /* 0x00780005031c783b */ /* 0x00076e0008000200 */
[C---:B--2---:R-:W-:Y:S08]  /*eb10*/  HMMA.16816.F32.BF16 R56, R72.reuse, R16, R56 ;  /* 0x000000104838723c */ /* 0x044ff00000041838 */
[----:B------:R-:W-:Y:S01]  /*eb20*/  HMMA.16816.F32.BF16 R52, R72, R18, R52 ;  /* 0x000000124834723c */ /* 0x000fe20000041834 */
[----:B------:R-:W2:Y:S07]  /*eb30*/  LDSM.16.M88.4 R16, [R142+0x6000] ;  /* 0x006000008e10783b */ /* 0x000eae0000000200 */
[----:B-1----:R-:W-:Y:S01]  /*eb40*/  HMMA.16816.F32.BF16 R64, R36, R12, R64 ;  /* 0x0000000c2440723c */ /* 0x002fe20000041840 */
[----:B---3--:R-:W-:-:S05]  /*eb50*/  IMAD.SHL.U32 R3, R158, 0x2, RZ ;  /* 0x000000029e037824 */ /* 0x008fca00078e00ff */
[----:B------:R-:W-:Y:S02]  /*eb60*/  LOP3.LUT R3, R3, 0x6, RZ, 0xc0, !PT ;  /* 0x0000000603037812 */ /* 0x000fe400078ec0ff */
[----:B------:R-:W-:Y:S01]  /*eb70*/  HMMA.16816.F32.BF16 R60, R36, R14, R60 ;  /* 0x0000000e243c723c */ /* 0x000fe2000004183c */
[----:B------:R-:W1:Y:S02]  /*eb80*/  LDSM.16.M88.4 R12, [R142+0x6800] ;  /* 0x006800008e0c783b */ /* 0x000e640000000200 */
[----:B------:R-:W-:Y:S01]  /*eb90*/  IMAD.IADD R132, R50, 0x1, R3 ;  /* 0x0000000132847824 */ /* 0x000fe200078e0203 */
[----:B------:R-:W-:-:S03]  /*eba0*/  VIMNMX R3, PT, PT, R26, R51, PT ;  /* 0x000000331a037248 */ /* 0x000fc60003fe0100 */
[----:B------:R-:W-:Y:S01]  /*ebb0*/  VIADD R26, R132, 0x1 ;  /* 0x00000001841a7836 */ /* 0x000fe20000000000 */
[C---:B------:R-:W-:Y:S04]  /*ebc0*/  HMMA.16816.F32.BF16 R44, R72.reuse, R80, R44 ;  /* 0x00000050482c723c */ /* 0x040fe8000004182c */
[C---:B------:R-:W-:Y:S02]  /*ebd0*/  ISETP.GE.AND P0, PT, R26.reuse, R3, PT ;  /* 0x000000031a00720c */ /* 0x040fe40003f06270 */
[----:B------:R-:W-:Y:S02]  /*ebe0*/  ISETP.GE.AND P6, PT, R26, R131, PT ;  /* 0x000000831a00720c */ /* 0x000fe40003fc6270 */
[----:B------:R-:W-:Y:S01]  /*ebf0*/  HMMA.16816.F32.BF16 R40, R72, R82, R40 ;  /* 0x000000524828723c */ /* 0x000fe20000041828 */
[----:B------:R-:W-:Y:S01]  /*ec00*/  LDSM.16.M88.4 R80, [R141+0x6000] ;  /* 0x006000008d50783b */ /* 0x000fe20000000200 */
[----:B------:R-:W-:-:S06]  /*ec10*/  I2FP.F32.S32 R26, R26 ;  /* 0x0000001a001a7245 */ /* 0x000fcc0000201400 */
[C---:B------:R-:W-:Y:S08]  /*ec20*/  HMMA.16816.F32.BF16 R88, R72.reuse, R76, R88 ;  /* 0x0000004c4858723c */ /* 0x040ff00000041858 */
        /* <DEDUP_REMOVED lines=8> */
[----:B------:R-:W-:Y:S07]  /*ecb0*/  LDSM.16.M88.4 R32, [R140+0x6000] ;  /* 0x006000008c20783b */ /* 0x000fee0000000200 */
[C---:B-----5:R-:W-:Y:S08]  /*ecc0*/  HMMA.16816.F32.BF16 R88, R36.reuse, R28, R88 ;  /* 0x0000001c2458723c */ /* 0x060ff00000041858 */
        /* <DEDUP_REMOVED lines=14> */
[C---:B---3--:R-:W-:Y:S08]  /*edb0*/  HMMA.16816.F32.BF16 R36, R84.reuse, R70, R36 ;  /* 0x000000465424723c */ /* 0x048ff00000041824 */
        /* <DEDUP_REMOVED lines=11> */
[----:B------:R-:W-:Y:S01]  /*ee70*/  ISETP.GE.AND P4, PT, R18, R3, PT ;  /* 0x000000031200720c */ /* 0x000fe20003f86270 */
[----:B------:R-:W-:Y:S01]  /*ee80*/  VIADD R32, R132, 0x28 ;  /* 0x0000002884207836 */ /* 0x000fe20000000000 */
[----:B------:R-:W-:-:S05]  /*ee90*/  ISETP.GE.AND P1, PT, R18, R131, PT ;  /* 0x000000831200720c */ /* 0x000fca0003f26270 */
[----:B------:R-:W-:Y:S03]  /*eea0*/  HMMA.16816.F32.BF16 R60, R12, R34, R60 ;  /* 0x000000220c3c723c */ /* 0x000fe6000004183c */
[CC--:B------:R-:W-:Y:S01]  /*eeb0*/  FFMA.FTZ R36, R0.reuse, R9.reuse, R36 ;  /* 0x0000000900247223 */ /* 0x0c0fe20000010024 */
[----:B------:R-:W-:-:S04]  /*eec0*/  FFMA.FTZ R38, R0, R9, R38 ;  /* 0x0000000900267223 */ /* 0x000fc80000010026 */
[----:B------:R-:W-:Y:S01]  /*eed0*/  HMMA.16816.F32.BF16 R56, R12, R28, R56 ;  /* 0x0000001c0c38723c */ /* 0x000fe20000041838 */
[----:B------:R-:W-:Y:S01]  /*eee0*/  FSEL R114, R36, -INF , !P4 ;  /* 0xff80000024727808 */ /* 0x000fe20006000000 */
[----:B------:R-:W-:Y:S01]  /*eef0*/  VIADD R28, R132, 0x21 ;  /* 0x00000021841c7836 */ /* 0x000fe20000000000 */
[----:B------:R-:W-:Y:S02]  /*ef00*/  FSEL R112, R38, -INF , !P1 ;  /* 0xff80000026707808 */ /* 0x000fe40004800000 */
[----:B------:R-:W-:-:S03]  /*ef10*/  I2FP.F32.S32 R29, R32 ;  /* 0x00000020001d7245 */ /* 0x000fc60000201400 */
[----:B------:R-:W-:Y:S01]  /*ef20*/  HMMA.16816.F32.BF16 R52, R12, R30, R52 ;  /* 0x0000001e0c34723c */ /* 0x000fe20000041834 */
[----:B------:R-:W-:-:S05]  /*ef30*/  VIADD R30, R132, 0x20 ;  /* 0x00000020841e7836 */ /* 0x000fca0000000000 */
[----:B------:R-:W-:Y:S02]  /*ef40*/  I2FP.F32.S32 R27, R30 ;  /* 0x0000001e001b7245 */ /* 0x000fe40000201400 */
[C---:B------:R-:W-:Y:S01]  /*ef50*/  HMMA.16816.F32.BF16 R44, R12.reuse, R20, R44 ;  /* 0x000000140c2c723c */ /* 0x040fe2000004182c */
[----:B------:R-:W-:Y:S01]  /*ef60*/  VIADD R20, R132, 0x10 ;  /* 0x0000001084147836 */ /* 0x000fe20000000000 */
[----:B------:R-:W-:Y:S04]  /*ef70*/  BAR.SYNC.DEFER_BLOCKING 0x0 ;  /* 0x0000000000007b1d */ /* 0x000fe80000010000 */
[----:B------:R-:W-:Y:S02]  /*ef80*/  ISETP.GE.AND P1, PT, R20, R3, PT ;  /* 0x000000031400720c */ /* 0x000fe40003f26270 */
[----:B------:R-:W-:Y:S01]  /*ef90*/  HMMA.16816.F32.BF16 R40, R12, R22, R40 ;  /* 0x000000160c28723c */ /* 0x000fe20000041828 */
[CC--:B------:R-:W-:Y:S01]  /*efa0*/  FFMA.FTZ R23, R0.reuse, R26.reuse, R65 ;  /* 0x0000001a00177223 */ /* 0x0c0fe20000010041 */
[----:B------:R-:W-:-:S04]  /*efb0*/  FFMA.FTZ R26, R0, R26, R67 ;  /* 0x0000001a001a7223 */ /* 0x000fc80000010043 */
[----:B------:R-:W-:Y:S02]  /*efc0*/  FSEL R23, R23, -INF , !P0 ;  /* 0xff80000017177808 */ /* 0x000fe40004000000 */
[----:B------:R-:W-:Y:S01]  /*efd0*/  HMMA.16816.F32.BF16 R88, R12, R16, R88 ;  /* 0x000000100c58723c */ /* 0x000fe20000041858 */
[----:B------:R-:W-:Y:S01]  /*efe0*/  VIADD R12, R132, 0x8 ;  /* 0x00000008840c7836 */ /* 0x000fe20000000000 */
[----:B------:R-:W-:Y:S01]  /*eff0*/  FSEL R26, R26, -INF , !P6 ;  /* 0xff8000001a1a7808 */ /* 0x000fe20007000000 */
[----:B------:R-:W-:Y:S01]  /*f000*/  VIADD R16, R132, 0x9 ;  /* 0x0000000984107836 */ /* 0x000fe20000000000 */
[----:B------:R-:W-:Y:S01]  /*f010*/  ISETP.GE.AND P0, PT, R20, R131, PT ;  /* 0x000000831400720c */ /* 0x000fe20003f06270 */
[----:B------:R-:W-:Y:S01]  /*f020*/  VIADD R14, R132, 0x11 ;  /* 0x00000011840e7836 */ /* 0x000fe20000000000 */
[----:B------:R-:W-:Y:S01]  /*f030*/  I2FP.F32.S32 R9, R12 ;  /* 0x0000000c00097245 */ /* 0x000fe20000201400 */
[----:B------:R-:W-:Y:S01]  /*f040*/  FFMA.FTZ R44, R0, R27, R44 ;  /* 0x0000001b002c7223 */ /* 0x000fe2000001002c */
[----:B------:R-:W-:Y:S01]  /*f050*/  ISETP.GE.AND P2, PT, R16, R3, PT ;  /* 0x000000031000720c */ /* 0x000fe20003f46270 */
[----:B------:R-:W-:Y:S01]  /*f060*/  FFMA.FTZ R46, R0, R27, R46 ;  /* 0x0000001b002e7223 */ /* 0x000fe2000001002e */
[----:B------:R-:W-:Y:S01]  /*f070*/  ISETP.GE.AND P4, PT, R16, R131, PT ;  /* 0x000000831000720c */ /* 0x000fe20003f86270 */
[----:B------:R-:W-:Y:S01]  /*f080*/  FFMA.FTZ R21, R0, R9, R60 ;  /* 0x0000000900157223 */ /* 0x000fe2000001003c */
[----:B------:R-:W-:Y:S01]  /*f090*/  ISETP.GE.AND P3, PT, R12, R3, PT ;  /* 0x000000030c00720c */ /* 0x000fe20003f66270 */
[C---:B------:R-:W-:Y:S01]  /*f0a0*/  FFMA.FTZ R18, R0.reuse, R9, R62 ;  /* 0x0000000900127223 */ /* 0x040fe2000001003e */
[----:B------:R-:W-:Y:S01]  /*f0b0*/  I2FP.F32.S32 R16, R16 ;  /* 0x0000001000107245 */ /* 0x000fe20000201400 */
[----:B------:R-:W-:Y:S01]  /*f0c0*/  FFMA.FTZ R42, R0, R29, R42 ;  /* 0x0000001d002a7223 */ /* 0x000fe2000001002a */
[----:B------:R-:W-:Y:S01]  /*f0d0*/  ISETP.GE.AND P5, PT, R12, R131, PT ;  /* 0x000000830c00720c */ /* 0x000fe20003fa6270 */
[----:B------:R-:W-:Y:S01]  /*f0e0*/  VIADD R12, R132, 0x18 ;  /* 0x00000018840c7836 */ /* 0x000fe20000000000 */
[----:B------:R-:W-:Y:S01]  /*f0f0*/  FSEL R21, R21, -INF , !P3 ;  /* 0xff80000015157808 */ /* 0x000fe20005800000 */
[-C--:B------:R-:W-:Y:S01]  /*f100*/  FFMA.FTZ R19, R0, R16.reuse, R61 ;  /* 0x0000001000137223 */ /* 0x080fe2000001003d */
[----:B------:R-:W-:Y:S01]  /*f110*/  ISETP.GE.AND P6, PT, R14, R3, PT ;  /* 0x000000030e00720c */ /* 0x000fe20003fc6270 */
[----:B------:R-:W-:Y:S01]  /*f120*/  FFMA.FTZ R16, R0, R16, R63 ;  /* 0x0000001000107223 */ /* 0x000fe2000001003f */
[----:B------:R-:W-:Y:S01]  /*f130*/  ISETP.GE.AND P3, PT, R14, R131, PT ;  /* 0x000000830e00720c */ /* 0x000fe20003f66270 */
[----:B------:R-:W-:Y:S01]  /*f140*/  FFMA.FTZ R40, R0, R29, R40 ;  /* 0x0000001d00287223 */ /* 0x000fe20000010028 */
[----:B------:R-:W-:-:S02]  /*f150*/  I2FP.F32.S32 R9, R20 ;  /* 0x0000001400097245 */ /* 0x000fc40000201400 */
[----:B------:R-:W-:Y:S02]  /*f160*/  I2FP.F32.S32 R14, R14 ;  /* 0x0000000e000e7245 */ /* 0x000fe40000201400 */
[----:B------:R-:W-:Y:S01]  /*f170*/  I2FP.F32.S32 R13, R12 ;  /* 0x0000000c000d7245 */ /* 0x000fe20000201400 */
[-C--:B------:R-:W-:Y:S01]  /*f180*/  FFMA.FTZ R17, R0, R9.reuse, R56 ;  /* 0x0000000900117223 */ /* 0x080fe20000010038 */
[----:B------:R-:W-:Y:S01]  /*f190*/  FSEL R18, R18, -INF , !P5 ;  /* 0xff80000012127808 */ /* 0x000fe20006800000 */
[C---:B------:R-:W-:Y:S01]  /*f1a0*/  FFMA.FTZ R20, R0.reuse, R9, R58 ;  /* 0x0000000900147223 */ /* 0x040fe2000001003a */
[----:B------:R-:W-:Y:S01]  /*f1b0*/  FSEL R19, R19, -INF , !P2 ;  /* 0xff80000013137808 */ /* 0x000fe20005000000 */
[-C--:B------:R-:W-:Y:S01]  /*f1c0*/  FFMA.FTZ R15, R0, R14.reuse, R57 ;  /* 0x0000000e000f7223 */ /* 0x080fe20000010039 */
[----:B------:R-:W-:Y:S01]  /*f1d0*/  ISETP.GE.AND P5, PT, R12, R3, PT ;  /* 0x000000030c00720c */ /* 0x000fe20003fa6270 */
[----:B------:R-:W-:Y:S01]  /*f1e0*/  FFMA.FTZ R14, R0, R14, R59 ;  /* 0x0000000e000e7223 */ /* 0x000fe2000001003b */
[----:B------:R-:W-:Y:S01]  /*f1f0*/  ISETP.GE.AND P2, PT, R12, R131, PT ;  /* 0x000000830c00720c */ /* 0x000fe20003f46270 */
[-C--:B------:R-:W-:Y:S01]  /*f200*/  FFMA.FTZ R9, R0, R13.reuse, R52 ;  /* 0x0000000d00097223 */ /* 0x080fe20000010034 */
[----:B------:R-:W-:Y:S01]  /*f210*/  VIADD R12, R132, 0x19 ;  /* 0x00000019840c7836 */ /* 0x000fe20000000000 */
[----:B------:R-:W-:Y:S01]  /*f220*/  FSEL R16, R16, -INF , !P4 ;  /* 0xff80000010107808 */ /* 0x000fe20006000000 */
[----:B------:R-:W-:Y:S01]  /*f230*/  FFMA.FTZ R22, R0, R13, R54 ;  /* 0x0000000d00167223 */ /* 0x000fe20000010036 */
[----:B------:R-:W-:-:S02]  /*f240*/  FSEL R17, R17, -INF , !P1 ;  /* 0xff80000011117808 */ /* 0x000fc40004800000 */
[C---:B------:R-:W-:Y:S02]  /*f250*/  ISETP.GE.AND P4, PT, R12.reuse, R3, PT ;  /* 0x000000030c00720c */ /* 0x040fe40003f86270 */
[----:B------:R-:W-:Y:S02]  /*f260*/  ISETP.GE.AND P1, PT, R12, R131, PT ;  /* 0x000000830c00720c */ /* 0x000fe40003f26270 */
[----:B------:R-:W-:Y:S02]  /*f270*/  FSEL R14, R14, -INF , !P3 ;  /* 0xff8000000e0e7808 */ /* 0x000fe40005800000 */
[----:B------:R-:W-:Y:S02]  /*f280*/  FSEL R9, R9, -INF , !P5 ;  /* 0xff80000009097808 */ /* 0x000fe40006800000 */
[----:B------:R-:W-:Y:S02]  /*f290*/  I2FP.F32.S32 R12, R12 ;  /* 0x0000000c000c7245 */ /* 0x000fe40000201400 */
[----:B------:R-:W-:-:S02]  /*f2a0*/  ISETP.GE.AND P3, PT, R28, R3, PT ;  /* 0x000000031c00720c */ /* 0x000fc40003f66270 */
[----:B------:R-:W-:Y:S01]  /*f2b0*/  ISETP.GE.AND P5, PT, R28, R131, PT ;  /* 0x000000831c00720c */ /* 0x000fe20003fa6270 */
[C---:B------:R-:W-:Y:S01]  /*f2c0*/  FFMA.FTZ R13, R0.reuse, R12, R53 ;  /* 0x0000000c000d7223 */ /* 0x040fe20000010035 */
[----:B------:R-:W-:Y:S01]  /*f2d0*/  I2FP.F32.S32 R28, R28 ;  /* 0x0000001c001c7245 */ /* 0x000fe20000201400 */
[----:B------:R-:W-:Y:S01]  /*f2e0*/  FFMA.FTZ R12, R0, R12, R55 ;  /* 0x0000000c000c7223 */ /* 0x000fe20000010037 */
[----:B------:R-:W-:Y:S02]  /*f2f0*/  FSEL R20, R20, -INF , !P0 ;  /* 0xff80000014147808 */ /* 0x000fe40004000000 */
[----:B------:R-:W-:Y:S01]  /*f300*/  ISETP.GE.AND P0, PT, R30, R3, PT ;  /* 0x000000031e00720c */ /* 0x000fe20003f06270 */
[CC--:B------:R-:W-:Y:S01]  /*f310*/  FFMA.FTZ R45, R0.reuse, R28.reuse, R45 ;  /* 0x0000001c002d7223 */ /* 0x0c0fe2000001002d */
[----:B------:R-:W-:Y:S01]  /*f320*/  FFMA.FTZ R47, R0, R28, R47 ;  /* 0x0000001c002f7223 */ /* 0x000fe2000001002f */
[----:B------:R-:W-:Y:S01]  /*f330*/  VIADD R28, R132, 0x29 ;  /* 0x00000029841c7836 */ /* 0x000fe20000000000 */
[----:B------:R-:W-:-:S02]  /*f340*/  FSEL R12, R12, -INF , !P1 ;  /* 0xff8000000c0c7808 */ /* 0x000fc40004800000 */
[----:B------:R-:W-:Y:S02]  /*f350*/  FSEL R135, R44, -INF , !P0 ;  /* 0xff8000002c877808 */ /* 0x000fe40004000000 */
[C---:B------:R-:W-:Y:S02]  /*f360*/  ISETP.GE.AND P1, PT, R28.reuse, R3, PT ;  /* 0x000000031c00720c */ /* 0x040fe40003f26270 */
[-C--:B------:R-:W-:Y:S02]  /*f370*/  ISETP.GE.AND P0, PT, R28, R131.reuse, PT ;  /* 0x000000831c00720c */ /* 0x080fe40003f06270 */
[----:B------:R-:W-:Y:S02]  /*f380*/  I2FP.F32.S32 R28, R28 ;  /* 0x0000001c001c7245 */ /* 0x000fe40000201400 */
[----:B------:R-:W-:Y:S02]  /*f390*/  FSEL R15, R15, -INF , !P6 ;  /* 0xff8000000f0f7808 */ /* 0x000fe40007000000 */
[----:B------:R-:W-:Y:S01]  /*f3a0*/  ISETP.GE.AND P6, PT, R30, R131, PT ;  /* 0x000000831e00720c */ /* 0x000fe20003fc6270 */
[----:B------:R-:W-:-:S02]  /*f3b0*/  VIADD R30, R132, 0x30 ;  /* 0x00000030841e7836 */ /* 0x000fc40000000000 */
[CC--:B------:R-:W-:Y:S01]  /*f3c0*/  FFMA.FTZ R43, R0.reuse, R28.reuse, R43 ;  /* 0x0000001c002b7223 */ /* 0x0c0fe2000001002b */
[----:B------:R-:W-:Y:S01]  /*f3d0*/  FSEL R13, R13, -INF , !P4 ;  /* 0xff8000000d0d7808 */ /* 0x000fe20006000000 */
[----:B------:R-:W-:Y:S01]  /*f3e0*/  FFMA.FTZ R41, R0, R28, R41 ;  /* 0x0000001c00297223 */ /* 0x000fe20000010029 */
[----:B------:R-:W-:Y:S01]  /*f3f0*/  FSEL R126, R46, -INF , !P6 ;  /* 0xff8000002e7e7808 */ /* 0x000fe20007000000 */
[----:B------:R-:W-:Y:S01]  /*f400*/  VIADD R28, R132, 0x39 ;  /* 0x00000039841c7836 */ /* 0x000fe20000000000 */
[----:B------:R-:W-:Y:S02]  /*f410*/  FSEL R127, R45, -INF , !P3 ;  /* 0xff8000002d7f7808 */ /* 0x000fe40005800000 */
[----:B------:R-:W-:Y:S02]  /*f420*/  ISETP.GE.AND P4, PT, R32, R131, PT ;  /* 0x000000832000720c */ /* 0x000fe40003f86270 */
[C---:B------:R-:W-:Y:S02]  /*f430*/  ISETP.GE.AND P6, PT, R30.reuse, R3, PT ;  /* 0x000000031e00720c */ /* 0x040fe40003fc6270 */
[----:B------:R-:W-:-:S02]  /*f440*/  ISETP.GE.AND P3, PT, R30, R131, PT ;  /* 0x000000831e00720c */ /* 0x000fc40003f66270 */
[----:B------:R-:W-:Y:S01]  /*f450*/  I2FP.F32.S32 R27, R30 ;  /* 0x0000001e001b7245 */ /* 0x000fe20000201400 */
[----:B------:R-:W-:Y:S01]  /*f460*/  VIADD R30, R132, 0x31 ;  /* 0x00000031841e7836 */ /* 0x000fe20000000000 */
[----:B------:R-:W-:Y:S02]  /*f470*/  FSEL R136, R43, -INF , !P0 ;  /* 0xff8000002b887808 */ /* 0x000fe40004000000 */
[----:B------:R-:W-:Y:S01]  /*f480*/  ISETP.GT.AND P0, PT, R105, R152, PT ;  /* 0x000000986900720c */ /* 0x000fe20003f04270 */
[-C--:B------:R-:W-:Y:S01]  /*f490*/  FFMA.FTZ R88, R0, R27.reuse, R88 ;  /* 0x0000001b00587223 */ /* 0x080fe20000010058 */
[----:B------:R-:W-:Y:S01]  /*f4a0*/  FSEL R124, R42, -INF , !P4 ;  /* 0xff8000002a7c7808 */ /* 0x000fe20006000000 */
[----:B------:R-:W-:Y:S01]  /*f4b0*/  FFMA.FTZ R90, R0, R27, R90 ;  /* 0x0000001b005a7223 */ /* 0x000fe2000001005a */
[----:B------:R-:W-:Y:S02]  /*f4c0*/  FSEL R125, R41, -INF , !P1 ;  /* 0xff800000297d7808 */ /* 0x000fe40004800000 */
[----:B------:R-:W-:-:S02]  /*f4d0*/  ISETP.GE.AND P4, PT, R28, R3, PT ;  /* 0x000000031c00720c */ /* 0x000fc40003f86270 */
[----:B------:R-:W-:Y:S02]  /*f4e0*/  ISETP.GE.AND P1, PT, R28, R131, PT ;  /* 0x000000831c00720c */ /* 0x000fe40003f26270 */
[----:B------:R-:W-:Y:S02]  /*f4f0*/  I2FP.F32.S32 R27, R30 ;  /* 0x0000001e001b7245 */ /* 0x000fe40000201400 */
[----:B------:R-:W-:Y:S02]  /*f500*/  I2FP.F32.S32 R28, R28 ;  /* 0x0000001c001c7245 */ /* 0x000fe40000201400 */
[----:B------:R-:W-:Y:S01]  /*f510*/  FSEL R22, R22, -INF , !P2 ;  /* 0xff80000016167808 */ /* 0x000fe20005000000 */
[CC--:B------:R-:W-:Y:S01]  /*f520*/  FFMA.FTZ R89, R0.reuse, R27.reuse, R89 ;  /* 0x0000001b00597223 */ /* 0x0c0fe20000010059 */
[----:B------:R-:W-:Y:S01]  /*f530*/  I2FP.F32.S32 R29, R132 ;  /* 0x00000084001d7245 */ /* 0x000fe20000201400 */
[----:B------:R-:W-:Y:S01]  /*f540*/  FFMA.FTZ R91, R0, R27, R91 ;  /* 0x0000001b005b7223 */ /* 0x000fe2000001005b */
[----:B------:R-:W-:Y:S01]  /*f550*/  ISETP.GE.AND P2, PT, R32, R3, PT ;  /* 0x000000032000720c */ /* 0x000fe20003f46270 */
[CC--:B------:R-:W-:Y:S01]  /*f560*/  FFMA.FTZ R37, R0.reuse, R28.reuse, R37 ;  /* 0x0000001c00257223 */ /* 0x0c0fe20000010025 */
[C---:B------:R-:W-:Y:S01]  /*f570*/  FFMA.FTZ R39, R0.reuse, R28, R39 ;  /* 0x0000001c00277223 */ /* 0x040fe20000010027 */
[----:B------:R-:W-:Y:S01]  /*f580*/  FSEL R134, R47, -INF , !P5 ;  /* 0xff8000002f867808 */ /* 0x000fe20006800000 */
[-C--:B------:R-:W-:Y:S01]  /*f590*/  FFMA.FTZ R27, R0, R29.reuse, R64 ;  /* 0x0000001d001b7223 */ /* 0x080fe20000010040 */
[----:B------:R-:W-:Y:S01]  /*f5a0*/  FSEL R133, R40, -INF , !P2 ;  /* 0xff80000028857808 */ /* 0x000fe20005000000 */
[----:B------:R-:W-:Y:S01]  /*f5b0*/  FFMA.FTZ R28, R0, R29, R66 ;  /* 0x0000001d001c7223 */ /* 0x000fe20000010042 */
[----:B------:R-:W-:-:S02]  /*f5c0*/  FSEL R120, R88, -INF , !P6 ;  /* 0xff80000058787808 */ /* 0x000fc40007000000 */
[----:B------:R-:W-:Y:S02]  /*f5d0*/  FSEL R118, R90, -INF , !P3 ;  /* 0xff8000005a767808 */ /* 0x000fe40005800000 */
[C---:B------:R-:W-:Y:S02]  /*f5e0*/  ISETP.GE.AND P5, PT, R30.reuse, R3, PT ;  /* 0x000000031e00720c */ /* 0x040fe40003fa6270 */
[----:B------:R-:W-:Y:S02]  /*f5f0*/  ISETP.GE.AND P2, PT, R30, R131, PT ;  /* 0x000000831e00720c */ /* 0x000fe40003f46270 */
        /* <DEDUP_REMOVED lines=20> */
.L_x_6925:
        /* <DEDUP_REMOVED lines=59> */
.L_x_6926:
        /* <DEDUP_REMOVED lines=10> */
[----:B------:R-:W-:Y:S02]  /*fb90*/  @!P2 IMAD.MOV.U32 R155, RZ, RZ, R153 ;  /* 0x000000ffff9ba224 */ /* 0x000fe400078e0099 */
[----:B------:R-:W-:-:S03]  /*fba0*/  IMAD.X R11, R31, 0x1, R7, P0 ;  /* 0x000000011f0b7824 */ /* 0x000fc600000e0607 */
[----:B------:R-:W-:Y:S01]  /*fbb0*/  @!PT LDS RZ, [RZ] ;  /* 0x00000000fffff984 */ /* 0x000fe20000000800 */
[----:B------:R-:W-:Y:S01]  /*fbc0*/  @!PT LDS RZ, [RZ] ;  /* 0x00000000fffff984 */ /* 0x000fe20000000800 */
[----:B------:R-:W-:Y:S01]  /*fbd0*/  @!PT LDS RZ, [RZ] ;  /* 0x00000000fffff984 */ /* 0x000fe20000000800 */
[----:B------:R1:W-:Y:S04]  /*fbe0*/  @!P2 LDGSTS.E.BYPASS.LTC128B.128 [R130+0x4000], desc[UR6][R154.64] ;  /* 0x040000009a82afae */ /* 0x0003e8000b981a06 */
[----:B------:R2:W-:Y:S01]  /*fbf0*/  @P2 STS.128 [R130+0x4000], RZ ;  /* 0x004000ff82002388 */ /* 0x0005e20000000c00 */
        /* <DEDUP_REMOVED lines=37> */
.L_x_6924:
        /* <DEDUP_REMOVED lines=19> */
[----:B------:R-:W-:-:S02]  /*ff80*/  SHF.R.U32.HI R151, RZ, 0x1, R158 ;  /* 0x00000001ff977819 */ /* 0x000fc4000001169e */
[----:B------:R-:W-:Y:S01]  /*ff90*/  LOP3.LUT R166, R167, 0x38, RZ, 0xc0, !PT ;  /* 0x00000038a7a67812 */ /* 0x000fe200078ec0ff */
[----:B------:R-:W3:Y:S01]  /*ffa0*/  SHFL.BFLY PT, R8, R11, 0x2, 0x1f ;  /* 0x0c401f000b087f89 */ /* 0x000ee200000e0000 */
[----:B--2---:R-:W-:Y:S02]  /*ffb0*/  FMNMX.FTZ R7, R10, R7, !PT ;  /* 0x000000070a077209 */ /* 0x004fe40007810000 */
[----:B------:R-:W-:Y:S02]  /*ffc0*/  LOP3.LUT R10, R166, 0x1c0, R5, 0xf8, !PT ;  /* 0x000001c0a60a7812 */ /* 0x000fe400078ef805 */
        /* <DEDUP_REMOVED lines=8> */
[C---:B------:R-:W-:Y:S02]  /*10050*/  IADD3 R150, PT, PT, R2.reuse, R151, RZ ;  /* 0x0000009702967210 */ /* 0x040fe40007ffe0ff */
[----:B------:R-:W-:Y:S01]  /*10060*/  IADD3 R148, PT, PT, R2, R149, RZ ;  /* 0x0000009502947210 */ /* 0x000fe20007ffe0ff */
[----:B------:R-:W4:Y:S04]  /*10070*/  LDSM.16.MT88.4 R48, [R149+0x8000] ;  /* 0x008000009530783b */ /* 0x000f280000004200 */
[----:B------:R-:W5:Y:S01]  /*10080*/  LDSM.16.MT88.4 R40, [R150+0x8000] ;  /* 0x008000009628783b */ /* 0x000f620000004200 */
[----:B--2---:R-:W-:-:S03]  /*10090*/  FMNMX.FTZ R102, R7, R102, !PT ;  /* 0x0000006607667209 */ /* 0x004fc60007810000 */
[----:B------:R-:W2:Y:S01]  /*100a0*/  LDSM.16.MT88.4 R56, [R148+0x8000] ;  /* 0x008000009438783b */ /* 0x000ea20000004200 */
[----:B---3--:R-:W-:Y:S01]  /*100b0*/  FMNMX.FTZ R101, R8, R101, !PT ;  /* 0x0000006508657209 */ /* 0x008fe20007810000 */
[C---:B-1----:R-:W-:Y:S01]  /*100c0*/  FMUL.FTZ R122, R102.reuse, UR4 ;  /* 0x00000004667a7c20 */ /* 0x042fe20008410000 */
[----:B------:R-:W-:Y:S01]  /*100d0*/  FSETP.NEU.FTZ.AND P0, PT, R102, -INF , PT ;  /* 0xff8000006600780b */ /* 0x000fe20003f1d000 */
[----:B------:R-:W1:Y:S02]  /*100e0*/  LDSM.16.MT88.4 R64, [R151+0xa000] ;  /* 0x00a000009740783b */ /* 0x000e640000004200 */
        /* <DEDUP_REMOVED lines=21> */
[--C-:B------:R-:W-:Y:S01]  /*10240*/  FFMA.FTZ R27, R13, UR4, -R122.reuse ;  /* 0x000000040d1b7c23 */ /* 0x100fe2000801087a */
[--C-:B------:R-:W-:Y:S01]  /*10250*/  FFMA.FTZ R106, R20, UR4, -R123.reuse ;  /* 0x00000004146a7c23 */ /* 0x100fe2000801087b */
[----:B------:R-:W-:Y:S01]  /*10260*/  MUFU.EX2 R32, R32 ;  /* 0x0000002000207308 */ /* 0x000fe20000000800 */
[--C-:B------:R-:W-:Y:S01]  /*10270*/  FFMA.FTZ R111, R14, UR4, -R123.reuse ;  /* 0x000000040e6f7c23 */ /* 0x100fe2000801087b */
[--C-:B------:R-:W-:Y:S01]  /*10280*/  FFMA.FTZ R33, R22, UR4, -R123.reuse ;  /* 0x0000000416217c23 */ /* 0x100fe2000801087b */
[--C-:B------:R-:W-:Y:S01]  /*10290*/  FFMA.FTZ R26, R12, UR4, -R123.reuse ;  /* 0x000000040c1a7c23 */ /* 0x100fe2000801087b */
        /* <DEDUP_REMOVED lines=11> */
[----:B------:R-:W-:Y:S01]  /*10350*/  FFMA.FTZ R173, R116, UR4, -R123 ;  /* 0x0000000474ad7c23 */ /* 0x000fe2000801087b */
[----:B------:R-:W-:Y:S01]  /*10360*/  MUFU.EX2 R107, R107 ;  /* 0x0000006b006b7308 */ /* 0x000fe20000000800 */
[----:B------:R-:W-:Y:S01]  /*10370*/  LDSM.16.MT88.4 R20, [R151+0xa800] ;  /* 0x00a800009714783b */ /* 0x000fe20000004200 */
[----:B-----5:R-:W-:Y:S01]  /*10380*/  F2FP.BF16.F32.PACK_AB R86, R35, R32 ;  /* 0x000000202356723e */ /* 0x020fe200000010ff */
[----:B------:R-:W-:Y:S01]  /*10390*/  FADD.FTZ R115, R115, R110 ;  /* 0x0000006e73737221 */ /* 0x000fe20000010000 */
[----:B------:R-:W5:Y:S01]  /*103a0*/  MUFU.EX2 R34, R34 ;  /* 0x0000002200227308 */ /* 0x000f620000000800 */
[----:B------:R-:W-:-:S03]  /*103b0*/  ISETP.GT.AND P0, PT, R105, R152, PT ;  /* 0x000000986900720c */ /* 0x000fc60003f04270 */
[----:B------:R-:W-:Y:S01]  /*103c0*/  MUFU.EX2 R109, R109 ;  /* 0x0000006d006d7308 */ /* 0x000fe20000000800 */
[----:B----4-:R-:W-:Y:S01]  /*103d0*/  F2FP.BF16.F32.PACK_AB R85, R108, R113 ;  /* 0x000000716c55723e */ /* 0x010fe200000010ff */
[----:B------:R-:W-:Y:S02]  /*103e0*/  FADD.FTZ R108, R113, R108 ;  /* 0x0000006c716c7221 */ /* 0x000fe40000010000 */
[----:B------:R-:W4:Y:S04]  /*103f0*/  MUFU.EX2 R104, R104 ;  /* 0x0000006800687308 */ /* 0x000f280000000800 */
        /* <DEDUP_REMOVED lines=16> */
[C---:B--2---:R-:W-:Y:S08]  /*10500*/  HMMA.16816.F32.BF16 R52, R84.reuse, R56, RZ ;  /* 0x000000385434723c */ /* 0x044ff000000418ff */
[C---:B-1----:R-:W-:Y:S08]  /*10510*/  HMMA.16816.F32.BF16 R60, R84.reuse, R64, RZ ;  /* 0x00000040543c723c */ /* 0x042ff000000418ff */
        /* <DEDUP_REMOVED lines=9> */
[----:B----4-:R-:W-:-:S02]  /*105b0*/  F2FP.BF16.F32.PACK_AB R4, R104, R109 ;  /* 0x0000006d6804723e */ /* 0x010fc400000010ff */
[----:B-----5:R-:W-:-:S05]  /*105c0*/  F2FP.BF16.F32.PACK_AB R5, R111, R106 ;  /* 0x0000006a6f05723e */ /* 0x020fca00000010ff */
        /* <DEDUP_REMOVED lines=15> */
[--C-:B------:R-:W-:Y:S01]  /*106c0*/  FFMA.FTZ R125, R134, UR4, -R123.reuse ;  /* 0x00000004867d7c23 */ /* 0x100fe2000801087b */
[--C-:B------:R-:W-:Y:S01]  /*106d0*/  FFMA.FTZ R133, R118, UR4, -R123.reuse ;  /* 0x0000000476857c23 */ /* 0x100fe2000801087b */
[----:B------:R-:W-:-:S02]  /*106e0*/  FFMA.FTZ R118, R112, UR4, -R123 ;  /* 0x0000000470767c23 */ /* 0x000fc4000801087b */
[----:B------:R-:W-:Y:S01]  /*106f0*/  MUFU.EX2 R28, R28 ;  /* 0x0000001c001c7308 */ /* 0x000fe20000000800 */
[C---:B-1----:R-:W-:Y:S03]  /*10700*/  HMMA.16816.F32.BF16 R76, R4.reuse, R8, R76 ;  /* 0x00000008044c723c */ /* 0x042fe6000004184c */
[----:B------:R-:W-:Y:S04]  /*10710*/  MUFU.EX2 R29, R29 ;  /* 0x0000001d001d7308 */ /* 0x000fe80000000800 */
[----:B------:R-:W-:Y:S01]  /*10720*/  MUFU.EX2 R125, R125 ;  /* 0x0000007d007d7308 */ /* 0x000fe20000000800 */
[C---:B------:R-:W-:Y:S01]  /*10730*/  HMMA.16816.F32.BF16 R80, R4.reuse, R10, R80 ;  /* 0x0000000a0450723c */ /* 0x040fe20000041850 */
[----:B------:R-:W1:Y:S02]  /*10740*/  LDSM.16.MT88.4 R8, [R151+0x9000] ;  /* 0x009000009708783b */ /* 0x000e640000004200 */
[----:B------:R-:W-:Y:S05]  /*10750*/  MUFU.EX2 R116, R118 ;  /* 0x0000007600747308 */ /* 0x000fea0000000800 */
[----:B------:R-:W-:Y:S01]  /*10760*/  HMMA.16816.F32.BF16 R56, R4, R30, R56 ;  /* 0x0000001e0438723c */ /* 0x000fe20000041838 */
[--C-:B------:R-:W-:Y:S01]  /*10770*/  FFMA.FTZ R30, R127, UR4, -R122.reuse ;  /* 0x000000047f1e7c23 */ /* 0x100fe2000801087a */
[----:B------:R-:W-:Y:S01]  /*10780*/  FFMA.FTZ R31, R135, UR4, -R122 ;  /* 0x00000004871f7c23 */ /* 0x000fe2000801087a */
[----:B------:R-:W-:-:S04]  /*10790*/  FFMA.FTZ R127, R136, UR4, -R123 ;  /* 0x00000004887f7c23 */ /* 0x000fc8000801087b */
[----:B------:R-:W-:Y:S01]  /*107a0*/  MUFU.EX2 R30, R30 ;  /* 0x0000001e001e7308 */ /* 0x000fe20000000800 */
[C---:B--2---:R-:W-:Y:S03]  /*107b0*/  HMMA.16816.F32.BF16 R88, R4.reuse, R12, R88 ;  /* 0x0000000c0458723c */ /* 0x044fe60000041858 */
[----:B------:R-:W2:Y:S04]  /*107c0*/  MUFU.EX2 R31, R31 ;  /* 0x0000001f001f7308 */ /* 0x000ea80000000800 */
[----:B------:R-:W4:Y:S01]  /*107d0*/  MUFU.EX2 R127, R127 ;  /* 0x0000007f007f7308 */ /* 0x000f220000000800 */
[C---:B------:R-:W-:Y:S01]  /*107e0*/  HMMA.16816.F32.BF16 R84, R4.reuse, R14, R84 ;  /* 0x0000000e0454723c */ /* 0x040fe20000041854 */
[----:B------:R-:W5:Y:S07]  /*107f0*/  LDSM.16.MT88.4 R12, [R149+0x9000] ;  /* 0x00900000950c783b */ /* 0x000f6e0000004200 */
[C---:B------:R-:W-:Y:S08]  /*10800*/  HMMA.16816.F32.BF16 R60, R4.reuse, R20, R60 ;  /* 0x00000014043c723c */ /* 0x040ff0000004183c */
[C---:B------:R-:W-:Y:S01]  /*10810*/  HMMA.16816.F32.BF16 R64, R4.reuse, R22, R64 ;  /* 0x000000160440723c */ /* 0x040fe20000041840 */
[----:B------:R-:W-:Y:S07]  /*10820*/  LDSM.16.MT88.4 R20, [R148+0xb000] ;  /* 0x00b000009414783b */ /* 0x000fee0000004200 */
[C---:B---3--:R-:W-:Y:S08]  /*10830*/  HMMA.16816.F32.BF16 R68, R4.reuse, R16, R68 ;  /* 0x000000100444723c */ /* 0x048ff00000041844 */
[----:B------:R-:W-:Y:S01]  /*10840*/  HMMA.16816.F32.BF16 R72, R4, R18, R72 ;  /* 0x000000120448723c */ /* 0x000fe20000041848 */
[----:B--2---:R-:W-:Y:S01]  /*10850*/  F2FP.BF16.F32.PACK_AB R4, R30, R31 ;  /* 0x0000001f1e04723e */ /* 0x004fe200000010ff */
[----:B------:R-:W2:Y:S01]  /*10860*/  LDSM.16.MT88.4 R16, [R150+0x9000] ;  /* 0x009000009610783b */ /* 0x000ea20000004200 */
[----:B------:R-:W-:-:S02]  /*10870*/  F2FP.BF16.F32.PACK_AB R5, R125, R126 ;  /* 0x0000007e7d05723e */ /* 0x000fc400000010ff */
[----:B------:R-:W-:Y:S02]  /*10880*/  F2FP.BF16.F32.PACK_AB R6, R28, R29 ;  /* 0x0000001d1c06723e */ /* 0x000fe400000010ff */
[----:B----4-:R-:W-:-:S07]  /*10890*/  F2FP.BF16.F32.PACK_AB R7, R127, R124 ;  /* 0x0000007c7f07723e */ /* 0x010fce00000010ff */
[C---:B-1----:R-:W-:Y:S08]  /*108a0*/  HMMA.16816.F32.BF16 R96, R4.reuse, R8, R96 ;  /* 0x000000080460723c */ /* 0x042ff00000041860 */
        /* <DEDUP_REMOVED lines=19> */
[----:B-1----:R-:W-:Y:S01]  /*109e0*/  HMMA.16816.F32.BF16 R76, R4, R8, R76 ;  /* 0x00000008044c723c */ /* 0x002fe2000004184c */
[--C-:B------:R-:W-:Y:S01]  /*109f0*/  FFMA.FTZ R8, R121, UR4, -R122.reuse ;  /* 0x0000000479087c23 */ /* 0x100fe2000801087a */
[----:B------:R-:W-:Y:S01]  /*10a00*/  FFMA.FTZ R121, R119, UR4, -R122 ;  /* 0x0000000477797c23 */ /* 0x000fe2000801087a */
[----:B------:R-:W-:-:S02]  /*10a10*/  FFMA.FTZ R122, R117, UR4, -R123 ;  /* 0x00000004757a7c23 */ /* 0x000fc4000801087b */
[----:B------:R1:W4:Y:S03]  /*10a20*/  MUFU.EX2 R119, R8 ;  /* 0x0000000800777308 */ /* 0x0003260000000800 */
[----:B------:R-:W-:Y:S01]  /*10a30*/  HMMA.16816.F32.BF16 R80, R4, R10, R80 ;  /* 0x0000000a0450723c */ /* 0x000fe20000041850 */
[----:B------:R-:W5:Y:S01]  /*10a40*/  MUFU.EX2 R121, R121 ;  /* 0x0000007900797308 */ /* 0x000f620000000800 */
[----:B------:R-:W-:-:S03]  /*10a50*/  F2FP.BF16.F32.PACK_AB R7, R173, R116 ;  /* 0x00000074ad07723e */ /* 0x000fc600000010ff */
[----:B------:R-:W-:Y:S04]  /*10a60*/  MUFU.EX2 R117, R133 ;  /* 0x0000008500757308 */ /* 0x000fe80000000800 */
[----:B------:R-:W3:Y:S01]  /*10a70*/  MUFU.EX2 R112, R122 ;  /* 0x0000007a00707308 */ /* 0x000ee20000000800 */
[----:B-1----:R-:W1:Y:S01]  /*10a80*/  LDSM.16.MT88.4 R8, [R150+0x9800] ;  /* 0x009800009608783b */ /* 0x002e620000004200 */
[----:B----4-:R-:W-:Y:S02]  /*10a90*/  F2FP.BF16.F32.PACK_AB R4, R119, R120 ;  /* 0x000000787704723e */ /* 0x010fe400000010ff */
[----:B-----5:R-:W-:Y:S02]  /*10aa0*/  F2FP.BF16.F32.PACK_AB R6, R121, R114 ;  /* 0x000000727906723e */ /* 0x020fe400000010ff */
[----:B---3--:R-:W-:-:S07]  /*10ab0*/  F2FP.BF16.F32.PACK_AB R5, R112, R117 ;  /* 0x000000757005723e */ /* 0x008fce00000010ff */
[C---:B------:R-:W-:Y:S08]  /*10ac0*/  HMMA.16816.F32.BF16 R96, R4.reuse, R12, R96 ;  /* 0x0000000c0460723c */ /* 0x040ff00000041860 */
[C---:B------:R-:W-:Y:S01]  /*10ad0*/  HMMA.16816.F32.BF16 R92, R4.reuse, R14, R92 ;  /* 0x0000000e045c723c */ /* 0x040fe2000004185c */
[----:B------:R-:W3:Y:S07]  /*10ae0*/  LDSM.16.MT88.4 R12, [R148+0x9800] ;  /* 0x00980000940c783b */ /* 0x000eee0000004200 */
[C---:B--2---:R-:W-:Y:S08]  /*10af0*/  HMMA.16816.F32.BF16 R44, R4.reuse, R16, R44 ;  /* 0x00000010042c723c */ /* 0x044ff0000004182c */
[C---:B-1----:R-:W-:Y:S08]  /*10b00*/  HMMA.16816.F32.BF16 R36, R4.reuse, R8, R36 ;  /* 0x000000080424723c */ /* 0x042ff00000041824 */
[C---:B------:R-:W-:Y:S01]  /*10b10*/  HMMA.16816.F32.BF16 R40, R4.reuse, R10, R40 ;  /* 0x0000000a0428723c */ /* 0x040fe20000041828 */
[----:B------:R-:W1:Y:S07]  /*10b20*/  LDSM.16.MT88.4 R8, [R151+0xb800] ;  /* 0x00b800009708783b */ /* 0x000e6e0000004200 */
        /* <DEDUP_REMOVED lines=111> */
.L_x_6928:
[----:B------:R-:W-:Y:S01]  /*11220*/  UMOV UR8, URZ ;  /* 0x000000ff00087c82 */ /* 0x000fe20008000000 */
[----:B------:R-:W-:Y:S01]  /*11230*/  IMAD.SHL.U32 R2, R24, 0x40, RZ ;  /* 0x0000004018027824 */ /* 0x000fe200078e00ff */
[----:B------:R-:W-:-:S05]  /*11240*/  IADD3 R4, P0, PT, RZ, -UR8, RZ ;  /* 0x80000008ff047c10 */ /* 0x000fca000ff1e0ff */
[----:B------:R-:W-:-:S05]  /*11250*/  IMAD.X R2, RZ, RZ, ~R2, P0 ;  /* 0x000000ffff027224 */ /* 0x000fca00000e0e02 */
[----:B------:R-:W-:-:S04]  /*11260*/  SHF.R.S64 R5, R4, 0x1f, R2 ;  /* 0x0000001f04057819 */ /* 0x000fc80000001002 */
[----:B------:R-:W-:-:S04]  /*11270*/  IADD3 R156, P0, PT, R5, R156, RZ ;  /* 0x0000009c059c7210 */ /* 0x000fc80007f1e0ff */
[----:B------:R-:W-:-:S09]  /*11280*/  LEA.HI.X.SX32 R157, R2, R157, 0x1, P0 ;  /* 0x0000009d029d7211 */ /* 0x000fd200000f0eff */
.L_x_6929:
        /* <DEDUP_REMOVED lines=13> */
[----:B------:R-:W-:-:S05]  /*11360*/  ISETP.GE.AND P3, PT, R2, R131, PT ;  /* 0x000000830200720c */ /* 0x000fca0003f66270 */
        /* <DEDUP_REMOVED lines=43> */
[----:B-1----:R-:W1:Y:S04]  /*11620*/  LDSM.16.M88.4 R8, [R146+0x5000] ;  /* 0x005000009208783b */ /* 0x002e680000000200 */
[----:B------:R-:W2:Y:S04]  /*11630*/  LDSM.16.M88.4 R124, [R146+0x5800] ;  /* 0x00580000927c783b */ /* 0x000ea80000000200 */
        /* <DEDUP_REMOVED lines=45> */
[----:B------:R-:W-:Y:S07]  /*11910*/  LDSM.16.M88.4 R116, [R146+0x6800] ;  /* 0x006800009274783b */ /* 0x000fee0000000200 */
[C---:B---3--:R-:W-:Y:S08]  /*11920*/  HMMA.16816.F32.BF16 R12, R112.reuse, R108, R12 ;  /* 0x0000006c700c723c */ /* 0x048ff0000004180c */
[C---:B------:R-:W-:Y:S01]  /*11930*/  HMMA.16816.F32.BF16 R8, R112.reuse, R110, R8 ;  /* 0x0000006e7008723c */ /* 0x040fe20000041808 */
[----:B------:R-:W1:Y:S07]  /*11940*/  LDSM.16.M88.4 R108, [R147+0x2000] ;  /* 0x00200000936c783b */ /* 0x000e6e0000000200 */
[C---:B----4-:R-:W-:Y:S08]  /*11950*/  HMMA.16816.F32.BF16 R4, R112.reuse, R32, R4 ;  /* 0x000000207004723c */ /* 0x050ff00000041804 */
        /* <DEDUP_REMOVED lines=39> */
[----:B------:R-:W-:Y:S01]  /*11bd0*/  HMMA.16816.F32.BF16 R16, R108, R118, R16 ;  /* 0x000000766c10723c */ /* 0x000fe20000041810 */
[----:B------:R-:W3:Y:S04]  /*11be0*/  LDSM.16.M88.4 R116, [R140+0x6800] ;  /* 0x006800008c74783b */ /* 0x000ee80000000200 */
[----:B------:R-:W4:Y:S01]  /*11bf0*/  LDSM.16.M88.4 R108, [R140+0x7000] ;  /* 0x007000008c6c783b */ /* 0x000f220000000200 */
[----:B------:R-:W-:-:S04]  /*11c00*/  DEPBAR.LE SB0, 0x0 ;  /* 0x000080000000791a */ /* 0x000fc80000000000 */
[----:B-1----:R-:W-:Y:S01]  /*11c10*/  HMMA.16816.F32.BF16 R28, R112, R104, R28 ;  /* 0x00000068701c723c */ /* 0x002fe2000004181c */
[----:B------:R-:W-:-:S05]  /*11c20*/  VIADD R104, R132, 0xffffffc1 ;  /* 0xffffffc184687836 */ /* 0x000fca0000000000 */
[----:B------:R-:W-:Y:S02]  /*11c30*/  ISETP.GE.AND P5, PT, R104, R3, PT ;  /* 0x000000036800720c */ /* 0x000fe40003fa6270 */
[----:B------:R-:W-:Y:S01]  /*11c40*/  HMMA.16816.F32.BF16 R24, R112, R106, R24 ;  /* 0x0000006a7018723c */ /* 0x000fe20000041818 */
[----:B------:R-:W-:-:S07]  /*11c50*/  VIADD R106, R132, 0xffffffd1 ;  /* 0xffffffd1846a7836 */ /* 0x000fce0000000000 */
[C---:B--2---:R-:W-:Y:S01]  /*11c60*/  HMMA.16816.F32.BF16 R120, R112.reuse, R34, R120 ;  /* 0x000000227078723c */ /* 0x044fe20000041878 */
[----:B------:R-:W-:Y:S01]  /*11c70*/  I2FP.F32.S32 R35, R2 ;  /* 0x0000000200237245 */ /* 0x000fe20000201400 */
[C---:B------:R-:W-:Y:S02]  /*11c80*/  VIADD R34, R132.reuse, 0xfffffff8 ;  /* 0xfffffff884227836 */ /* 0x040fe40000000000 */
[----:B------:R-:W-:Y:S02]  /*11c90*/  VIADD R2, R132, 0xffffffc8 ;  /* 0xffffffc884027836 */ /* 0x000fe40000000000 */
[CC--:B------:R-:W-:Y:S01]  /*11ca0*/  FFMA.FTZ R28, R0.reuse, R35.reuse, R28 ;  /* 0x00000023001c7223 */ /* 0x0c0fe2000001001c */
[----:B------:R-:W-:Y:S01]  /*11cb0*/  FFMA.FTZ R30, R0, R35, R30 ;  /* 0x00000023001e7223 */ /* 0x000fe2000001001e */
[----:B------:R-:W-:Y:S01]  /*11cc0*/  I2FP.F32.S32 R35, R104 ;  /* 0x0000006800237245 */ /* 0x000fe20000201400 */
[----:B------:R-:W-:Y:S01]  /*11cd0*/  HMMA.16816.F32.BF16 R4, R112, R32, R4 ;  /* 0x000000207004723c */ /* 0x000fe20000041804 */
[----:B------:R-:W-:-:S02]  /*11ce0*/  I2FP.F32.S32 R105, R34 ;  /* 0x0000002200697245 */ /* 0x000fc40000201400 */
[----:B------:R-:W-:Y:S01]  /*11cf0*/  ISETP.GE.AND P2, PT, R34, R3, PT ;  /* 0x000000032200720c */ /* 0x000fe20003f46270 */
[CC--:B------:R-:W-:Y:S01]  /*11d00*/  FFMA.FTZ R174, R0.reuse, R35.reuse, R29 ;  /* 0x0000002300ae7223 */ /* 0x0c0fe2000001001d */
[----:B------:R-:W-:Y:S01]  /*11d10*/  I2FP.F32.S32 R29, R2 ;  /* 0x00000002001d7245 */ /* 0x000fe20000201400 */
[----:B------:R-:W-:Y:S01]  /*11d20*/  FFMA.FTZ R31, R0, R35, R31 ;  /* 0x00000023001f7223 */ /* 0x000fe2000001001f */
[----:B------:R-:W-:Y:S01]  /*11d30*/  ISETP.GE.AND P6, PT, R34, R131, PT ;  /* 0x000000832200720c */ /* 0x000fe20003fc6270 */
[C---:B---3--:R-:W-:Y:S01]  /*11d40*/  HMMA.16816.F32.BF16 R20, R112.reuse, R116, R20 ;  /* 0x000000747014723c */ /* 0x048fe20000041814 */
[----:B------:R-:W-:Y:S01]  /*11d50*/  FSEL R28, R28, -INF , !P4 ;  /* 0xff8000001c1c7808 */ /* 0x000fe20006000000 */
[----:B------:R-:W-:Y:S01]  /*11d60*/  FFMA.FTZ R34, R0, R105, R120 ;  /* 0x0000006900227223 */ /* 0x000fe20000010078 */
[----:B------:R-:W-:Y:S01]  /*11d70*/  ISETP.GE.AND P4, PT, R104, R131, PT ;  /* 0x000000836800720c */ /* 0x000fe20003f86270 */
[----:B------:R-:W-:Y:S01]  /*11d80*/  FFMA.FTZ R122, R0, R105, R122 ;  /* 0x00000069007a7223 */ /* 0x000fe2000001007a */
[----:B------:R-:W-:Y:S01]  /*11d90*/  FSEL R30, R30, -INF , !P3 ;  /* 0xff8000001e1e7808 */ /* 0x000fe20005800000 */
[----:B------:R-:W-:Y:S01]  /*11da0*/  FFMA.FTZ R24, R0, R29, R24 ;  /* 0x0000001d00187223 */ /* 0x000fe20000010018 */
[C---:B------:R-:W-:Y:S01]  /*11db0*/  VIADD R104, R132.reuse, 0xffffffc9 ;  /* 0xffffffc984687836 */ /* 0x040fe20000000000 */
[C---:B----4-:R-:W-:Y:S01]  /*11dc0*/  HMMA.16816.F32.BF16 R12, R112.reuse, R108, R12 ;  /* 0x0000006c700c723c */ /* 0x050fe2000004180c */
[----:B------:R-:W-:Y:S01]  /*11dd0*/  VIADD R108, R132, 0xffffffd0 ;  /* 0xffffffd0846c7836 */ /* 0x000fe20000000000 */
[----:B------:R-:W-:Y:S01]  /*11de0*/  ISETP.GE.AND P3, PT, R2, R3, PT ;  /* 0x000000030200720c */ /* 0x000fe20003f66270 */
[----:B------:R-:W-:Y:S01]  /*11df0*/  FFMA.FTZ R26, R0, R29, R26 ;  /* 0x0000001d001a7223 */ /* 0x000fe2000001001a */
[----:B------:R-:W-:Y:S01]  /*11e00*/  FSEL R34, R34, -INF , !P2 ;  /* 0xff80000022227808 */ /* 0x000fe20005000000 */
[----:B------:R-:W-:Y:S01]  /*11e10*/  VIADD R105, R103, 0xfffffffe ;  /* 0xfffffffe67697836 */ /* 0x000fe20000000000 */
[----:B------:R-:W-:Y:S01]  /*11e20*/  BAR.SYNC.DEFER_BLOCKING 0x0 ;  /* 0x0000000000007b1d */ /* 0x000fe20000010000 */
[----:B------:R-:W-:Y:S01]  /*11e30*/  ISETP.GE.AND P2, PT, R2, R131, PT ;  /* 0x000000830200720c */ /* 0x000fe20003f46270 */
[----:B------:R-:W-:Y:S01]  /*11e40*/  HMMA.16816.F32.BF16 R16, R112, R118, R16 ;  /* 0x000000767010723c */ /* 0x000fe20000041810 */
[----:B------:R-:W-:-:S02]  /*11e50*/  FSEL R2, R122, -INF , !P6 ;  /* 0xff8000007a027808 */ /* 0x000fc40007000000 */
[----:B------:R-:W-:Y:S02]  /*11e60*/  FSEL R174, R174, -INF , !P5 ;  /* 0xff800000aeae7808 */ /* 0x000fe40006800000 */
[----:B------:R-:W-:Y:S02]  /*11e70*/  FSEL R182, R24, -INF , !P3 ;  /* 0xff80000018b67808 */ /* 0x000fe40005800000 */
[----:B------:R-:W-:Y:S01]  /*11e80*/  I2FP.F32.S32 R29, R108 ;  /* 0x0000006c001d7245 */ /* 0x000fe20000201400 */
[----:B------:R-:W-:Y:S01]  /*11e90*/  HMMA.16816.F32.BF16 R8, R112, R110, R8 ;  /* 0x0000006e7008723c */ /* 0x000fe20000041808 */
[C---:B------:R-:W-:Y:S02]  /*11ea0*/  ISETP.GE.AND P6, PT, R104.reuse, R3, PT ;  /* 0x000000036800720c */ /* 0x040fe40003fc6270 */
[----:B------:R-:W-:Y:S01]  /*11eb0*/  ISETP.GE.AND P5, PT, R104, R131, PT ;  /* 0x000000836800720c */ /* 0x000fe20003fa6270 */
[CC--:B------:R-:W-:Y:S01]  /*11ec0*/  FFMA.FTZ R168, R0.reuse, R29.reuse, R20 ;  /* 0x0000001d00a87223 */ /* 0x0c0fe20000010014 */
[----:B------:R-:W-:Y:S01]  /*11ed0*/  I2FP.F32.S32 R24, R106 ;  /* 0x0000006a00187245 */ /* 0x000fe20000201400 */
[----:B------:R-:W-:Y:S01]  /*11ee0*/  FFMA.FTZ R20, R0, R29, R22 ;  /* 0x0000001d00147223 */ /* 0x000fe20000010016 */
[----:B------:R-:W-:Y:S01]  /*11ef0*/  I2FP.F32.S32 R104, R104 ;  /* 0x0000006800687245 */ /* 0x000fe20000201400 */
[----:B------:R-:W-:Y:S01]  /*11f00*/  VIADD R22, R132, 0xffffffd9 ;  /* 0xffffffd984167836 */ /* 0x000fe20000000000 */
[----:B------:R-:W-:Y:S01]  /*11f10*/  FSEL R176, R26, -INF , !P2 ;  /* 0xff8000001ab07808 */ /* 0x000fe20005000000 */
[----:B------:R-:W-:Y:S01]  /*11f20*/  FFMA.FTZ R138, R0, R24, R21 ;  /* 0x00000018008a7223 */ /* 0x000fe20000010015 */
[----:B------:R-:W-:Y:S01]  /*11f30*/  ISETP.GE.AND P3, PT, R108, R131, PT ;  /* 0x000000836c00720c */ /* 0x000fe20003f66270 */
[CC--:B------:R-:W-:Y:S01]  /*11f40*/  FFMA.FTZ R25, R0.reuse, R104.reuse, R25 ;  /* 0x0000006800197223 */ /* 0x0c0fe20000010019 */
[----:B------:R-:W-:Y:S01]  /*11f50*/  FFMA.FTZ R27, R0, R104, R27 ;  /* 0x00000068001b7223 */ /* 0x000fe2000001001b */
[-C--:B------:R-:W-:Y:S01]  /*11f60*/  ISETP.GE.AND P2, PT, R106, R3.reuse, PT ;  /* 0x000000036a00720c */ /* 0x080fe20003f46270 */
[----:B------:R-:W-:Y:S01]  /*11f70*/  VIADD R104, R132, 0xffffffd8 ;  /* 0xffffffd884687836 */ /* 0x000fe20000000000 */
[----:B------:R-:W-:Y:S01]  /*11f80*/  FSEL R20, R20, -INF , !P3 ;  /* 0xff80000014147808 */ /* 0x000fe20005800000 */
[----:B------:R-:W-:Y:S01]  /*11f90*/  FFMA.FTZ R23, R0, R24, R23 ;  /* 0x0000001800177223 */ /* 0x000fe20000010017 */
[----:B------:R-:W-:Y:S01]  /*11fa0*/  FSEL R138, R138, -INF , !P2 ;  /* 0xff8000008a8a7808 */ /* 0x000fe20005000000 */
[----:B------:R-:W-:Y:S01]  /*11fb0*/  VIADD R24, R132, 0xffffffe1 ;  /* 0xffffffe184187836 */ /* 0x000fe20000000000 */
[----:B------:R-:W-:-:S02]  /*11fc0*/  ISETP.GE.AND P3, PT, R22, R3, PT ;  /* 0x000000031600720c */ /* 0x000fc40003f66270 */
[----:B------:R-:W-:Y:S02]  /*11fd0*/  ISETP.GE.AND P2, PT, R22, R131, PT ;  /* 0x000000831600720c */ /* 0x000fe40003f46270 */
[----:B------:R-:W-:Y:S02]  /*11fe0*/  I2FP.F32.S32 R21, R104 ;  /* 0x0000006800157245 */ /* 0x000fe40000201400 */
[----:B------:R-:W-:Y:S02]  /*11ff0*/  I2FP.F32.S32 R22, R22 ;  /* 0x0000001600167245 */ /* 0x000fe40000201400 */
[----:B------:R-:W-:Y:S01]  /*12000*/  FSEL R26, R25, -INF , !P6 ;  /* 0xff800000191a7808 */ /* 0x000fe20007000000 */
[C---:B------:R-:W-:Y:S01]  /*12010*/  FFMA.FTZ R16, R0.reuse, R21, R16 ;  /* 0x0000001500107223 */ /* 0x040fe20000010010 */
[----:B------:R-:W-:Y:S01]  /*12020*/  FSEL R178, R27, -INF , !P5 ;  /* 0xff8000001bb27808 */ /* 0x000fe20006800000 */
[CC--:B------:R-:W-:Y:S01]  /*12030*/  FFMA.FTZ R17, R0.reuse, R22.reuse, R17 ;  /* 0x0000001600117223 */ /* 0x0c0fe20000010011 */
[----:B------:R-:W-:Y:S01]  /*12040*/  FFMA.FTZ R19, R0, R22, R19 ;  /* 0x0000001600137223 */ /* 0x000fe20000010013 */
[----:B------:R-:W-:Y:S01]  /*12050*/  FSEL R180, R31, -INF , !P4 ;  /* 0xff8000001fb47808 */ /* 0x000fe20006000000 */
[----:B------:R-:W-:Y:S01]  /*12060*/  VIADD R22, R132, 0xffffffe0 ;  /* 0xffffffe084167836 */ /* 0x000fe20000000000 */
[----:B------:R-:W-:Y:S01]  /*12070*/  ISETP.GE.AND P6, PT, R106, R131, PT ;  /* 0x000000836a00720c */ /* 0x000fe20003fc6270 */
[----:B------:R-:W-:Y:S01]  /*12080*/  FFMA.FTZ R21, R0, R21, R18 ;  /* 0x0000001500157223 */ /* 0x000fe20000010012 */
[-C--:B------:R-:W-:Y:S01]  /*12090*/  ISETP.GE.AND P5, PT, R104, R3.reuse, PT ;  /* 0x000000036800720c */ /* 0x080fe20003fa6270 */
[----:B------:R-:W-:Y:S01]  /*120a0*/  VIADD R18, R132, 0xffffffe8 ;  /* 0xffffffe884127836 */ /* 0x000fe20000000000 */
[----:B------:R-:W-:-:S02]  /*120b0*/  ISETP.GE.AND P4, PT, R108, R3, PT ;  /* 0x000000036c00720c */ /* 0x000fc40003f86270 */
[----:B------:R-:W-:Y:S02]  /*120c0*/  FSEL R116, R23, -INF , !P6 ;  /* 0xff80000017747808 */ /* 0x000fe40007000000 */
[----:B------:R-:W-:Y:S02]  /*120d0*/  FSEL R112, R16, -INF , !P5 ;  /* 0xff80000010707808 */ /* 0x000fe40006800000 */
[----:B------:R-:W-:Y:S02]  /*120e0*/  FSEL R168, R168, -INF , !P4 ;  /* 0xff800000a8a87808 */ /* 0x000fe40006000000 */
[----:B------:R-:W-:Y:S02]  /*120f0*/  I2FP.F32.S32 R23, R22 ;  /* 0x0000001600177245 */ /* 0x000fe40000201400 */
[----:B------:R-:W-:Y:S02]  /*12100*/  I2FP.F32.S32 R16, R24 ;  /* 0x0000001800107245 */ /* 0x000fe40000201400 */
[----:B------:R-:W-:Y:S01]  /*12110*/  ISETP.GE.AND P4, PT, R104, R131, PT ;  /* 0x000000836800720c */ /* 0x000fe20003f86270 */
[----:B------:R-:W-:Y:S01]  /*12120*/  FFMA.FTZ R118, R0, R23, R14 ;  /* 0x0000001700767223 */ /* 0x000fe2000001000e */
[----:B------:R-:W-:Y:S01]  /*12130*/  ISETP.GE.AND P6, PT, R22, R3, PT ;  /* 0x000000031600720c */ /* 0x000fe20003fc6270 */
[-C--:B------:R-:W-:Y:S01]  /*12140*/  FFMA.FTZ R126, R0, R16.reuse, R13 ;  /* 0x00000010007e7223 */ /* 0x080fe2000001000d */
[----:B------:R-:W-:Y:S01]  /*12150*/  ISETP.GE.AND P5, PT, R22, R131, PT ;  /* 0x000000831600720c */ /* 0x000fe20003fa6270 */
[----:B------:R-:W-:Y:S01]  /*12160*/  VIADD R14, R132, 0xffffffe9 ;  /* 0xffffffe9840e7836 */ /* 0x000fe20000000000 */
[----:B------:R-:W-:Y:S01]  /*12170*/  FSEL R22, R21, -INF , !P4 ;  /* 0xff80000015167808 */ /* 0x000fe20006000000 */
[----:B------:R-:W-:Y:S01]  /*12180*/  FFMA.FTZ R12, R0, R23, R12 ;  /* 0x00000017000c7223 */ /* 0x000fe2000001000c */
[----:B------:R-:W-:Y:S01]  /*12190*/  ISETP.GE.AND P4, PT, R24, R3, PT ;  /* 0x000000031800720c */ /* 0x000fe20003f86270 */
[----:B------:R-:W-:Y:S01]  /*121a0*/  FFMA.FTZ R15, R0, R16, R15 ;  /* 0x00000010000f7223 */ /* 0x000fe2000001000f */
[----:B------:R-:W-:-:S02]  /*121b0*/  FSEL R118, R118, -INF , !P5 ;  /* 0xff80000076767808 */ /* 0x000fc40006800000 */
[----:B------:R-:W-:Y:S02]  /*121c0*/  FSEL R126, R126, -INF , !P4 ;  /* 0xff8000007e7e7808 */ /* 0x000fe40006000000 */
[C---:B------:R-:W-:Y:S02]  /*121d0*/  ISETP.GE.AND P5, PT, R14.reuse, R3, PT ;  /* 0x000000030e00720c */ /* 0x040fe40003fa6270 */
[----:B------:R-:W-:Y:S02]  /*121e0*/  ISETP.GE.AND P4, PT, R14, R131, PT ;  /* 0x000000830e00720c */ /* 0x000fe40003f86270 */
[----:B------:R-:W-:Y:S02]  /*121f0*/  I2FP.F32.S32 R14, R14 ;  /* 0x0000000e000e7245 */ /* 0x000fe40000201400 */
[----:B------:R-:W-:Y:S02]  /*12200*/  FSEL R136, R12, -INF , !P6 ;  /* 0xff8000000c887808 */ /* 0x000fe40007000000 */
[----:B------:R-:W-:Y:S01]  /*12210*/  I2FP.F32.S32 R13, R18 ;  /* 0x00000012000d7245 */ /* 0x000fe20000201400 */
[CC--:B------:R-:W-:Y:S01]  /*12220*/  FFMA.FTZ R12, R0.reuse, R14.reuse, R9 ;  /* 0x0000000e000c7223 */ /* 0x0c0fe20000010009 */
[----:B------:R-:W-:Y:S01]  /*12230*/  FFMA.FTZ R11, R0, R14, R11 ;  /* 0x0000000e000b7223 */ /* 0x000fe2000001000b */
[----:B------:R-:W-:Y:S01]  /*12240*/  VIADD R14, R132, 0xfffffff0 ;  /* 0xfffffff0840e7836 */ /* 0x000fe20000000000 */
[----:B------:R-:W-:Y:S01]  /*12250*/  FSEL R114, R19, -INF , !P2 ;  /* 0xff80000013727808 */ /* 0x000fe20005000000 */
[----:B------:R-:W-:Y:S01]  /*12260*/  FFMA.FTZ R134, R0, R13, R8 ;  /* 0x0000000d00867223 */ /* 0x000fe20000010008 */
[----:B------:R-:W-:Y:S01]  /*12270*/  ISETP.GE.AND P2, PT, R18, R3, PT ;  /* 0x000000031200720c */ /* 0x000fe20003f46270 */
[----:B------:R-:W-:Y:S01]  /*12280*/  FFMA.FTZ R122, R0, R13, R10 ;  /* 0x0000000d007a7223 */ /* 0x000fe2000001000a */
[----:B------:R-:W-:Y:S01]  /*12290*/  I2FP.F32.S32 R9, R14 ;  /* 0x0000000e00097245 */ /* 0x000fe20000201400 */
[C---:B------:R-:W-:Y:S01]  /*122a0*/  VIADD R10, R132.reuse, 0xfffffff1 ;  /* 0xfffffff1840a7836 */ /* 0x040fe20000000000 */
[----:B------:R-:W-:Y:S01]  /*122b0*/  FSEL R170, R17, -INF , !P3 ;  /* 0xff80000011aa7808 */ /* 0x000fe20005800000 */
[----:B------:R-:W-:Y:S01]  /*122c0*/  VIADD R8, R132, 0xfffffff9 ;  /* 0xfffffff984087836 */ /* 0x000fe20000000000 */
[----:B------:R-:W-:Y:S01]  /*122d0*/  ISETP.GE.AND P3, PT, R24, R131, PT ;  /* 0x000000831800720c */ /* 0x000fe20003f66270 */
[-C--:B------:R-:W-:Y:S01]  /*122e0*/  FFMA.FTZ R6, R0, R9.reuse, R6 ;  /* 0x0000000900067223 */ /* 0x080fe20000010006 */
[----:B------:R-:W-:Y:S01]  /*122f0*/  FSEL R134, R134, -INF , !P2 ;  /* 0xff80000086867808 */ /* 0x000fe20005000000 */
[----:B------:R-:W-:Y:S01]  /*12300*/  FFMA.FTZ R4, R0, R9, R4 ;  /* 0x0000000900047223 */ /* 0x000fe20000010004 */
[----:B------:R-:W-:-:S02]  /*12310*/  ISETP.GE.AND P2, PT, R14, R131, PT ;  /* 0x000000830e00720c */ /* 0x000fc40003f46270 */
[----:B------:R-:W-:Y:S02]  /*12320*/  FSEL R124, R15, -INF , !P3 ;  /* 0xff8000000f7c7808 */ /* 0x000fe40005800000 */
[----:B------:R-:W-:Y:S02]  /*12330*/  ISETP.GE.AND P6, PT, R18, R131, PT ;  /* 0x000000831200720c */ /* 0x000fe40003fc6270 */
        /* <DEDUP_REMOVED lines=11> */
[----:B------:R-:W-:Y:S02]  /*123f0*/  I2FP.F32.S32 R10, R10 ;  /* 0x0000000a000a7245 */ /* 0x000fe40000201400 */
[----:B------:R-:W-:-:S03]  /*12400*/  I2FP.F32.S32 R8, R8 ;  /* 0x0000000800087245 */ /* 0x000fc60000201400 */
[CC--:B------:R-:W-:Y:S01]  /*12410*/  FFMA.FTZ R5, R0.reuse, R10.reuse, R5 ;  /* 0x0000000a00057223 */ /* 0x0c0fe20000010005 */
[C---:B------:R-:W-:Y:S01]  /*12420*/  FFMA.FTZ R7, R0.reuse, R10, R7 ;  /* 0x0000000a00077223 */ /* 0x040fe20000010007 */
[CC--:B------:R-:W-:Y:S01]  /*12430*/  FFMA.FTZ R111, R0.reuse, R8.reuse, R121 ;  /* 0x00000008006f7223 */ /* 0x0c0fe20000010079 */
[----:B------:R-:W-:Y:S02]  /*12440*/  FFMA.FTZ R107, R0, R8, R123 ;  /* 0x00000008006b7223 */ /* 0x000fe4000001007b */
        /* <DEDUP_REMOVED lines=69> */
.L_x_6931:
[----:B------:R-:W-:Y:S01]  /*128a0*/  UMOV UR8, URZ ;  /* 0x000000ff00087c82 */ /* 0x000fe20008000000 */
[----:B------:R-:W-:Y:S01]  /*128b0*/  IMAD.SHL.U32 R3, R128, 0x40, RZ ;  /* 0x0000004080037824 */ /* 0x000fe200078e00ff */
[----:B------:R-:W-:-:S05]  /*128c0*/  IADD3 R4, P2, PT, RZ, -UR8, RZ ;  /* 0x80000008ff047c10 */ /* 0x000fca000ff5e0ff */
[----:B------:R-:W-:-:S05]  /*128d0*/  IMAD.X R3, RZ, RZ, ~R3, P2 ;  /* 0x000000ffff037224 */ /* 0x000fca00010e0e03 */
[----:B------:R-:W-:-:S04]  /*128e0*/  SHF.R.S64 R5, R4, 0x1f, R3 ;  /* 0x0000001f04057819 */ /* 0x000fc80000001003 */
[----:B------:R-:W-:-:S04]  /*128f0*/  IADD3 R154, P2, PT, R5, R154, RZ ;  /* 0x0000009a059a7210 */ /* 0x000fc80007f5e0ff */
[----:B------:R-:W-:-:S09]  /*12900*/  LEA.HI.X.SX32 R153, R3, R153, 0x1, P2 ;  /* 0x0000009903997211 */ /* 0x000fd200010f0eff */
.L_x_6932:
[C---:B------:R-:W-:Y:S01]  /*12910*/  IMAD.SHL.U32 R3, R128.reuse, 0x20, RZ ;  /* 0x0000002080037824 */ /* 0x040fe200078e00ff */
[C---:B------:R-:W-:Y:S01]  /*12920*/  LEA R8, P2, R128.reuse, R154, 0x5 ;  /* 0x0000009a80087211 */ /* 0x040fe200078428ff */
[----:B------:R-:W-:Y:S01]  /*12930*/  @!P1 IMAD.MOV.U32 R155, RZ, RZ, R153 ;  /* 0x000000ffff9b9224 */ /* 0x000fe200078e0099 */
[--C-:B------:R-:W-:Y:S02]  /*12940*/  SHF.L.U64.HI R4, R128, 0x5, R129.reuse ;  /* 0x0000000580047819 */ /* 0x100fe40000010281 */
[----:B------:R-:W-:Y:S02]  /*12950*/  IADD3 R6, P3, PT, R8, R3, RZ ;  /* 0x0000000308067210 */ /* 0x000fe40007f7e0ff */
[----:B------:R-:W-:Y:S01]  /*12960*/  LEA.HI.X R9, R128, R153, R129, 0x5, P2 ;  /* 0x0000009980097211 */ /* 0x000fe200010f2c81 */
[----:B------:R-:W-:Y:S01]  /*12970*/  @!PT LDS RZ, [RZ] ;  /* 0x00000000fffff984 */ /* 0x000fe20000000800 */
[----:B------:R-:W-:Y:S01]  /*12980*/  @!PT LDS RZ, [RZ] ;  /* 0x00000000fffff984 */ /* 0x000fe20000000800 */
[----:B------:R-:W-:Y:S01]  /*12990*/  @!PT LDS RZ, [RZ] ;  /* 0x00000000fffff984 */ /* 0x000fe20000000800 */
[----:B------:R1:W-:Y:S01]  /*129a0*/  @!P1 LDGSTS.E.BYPASS.LTC128B.128 [R130+0x4000], desc[UR6][R154.64] ;  /* 0x040000009a829fae */ /* 0x0003e2000b981a06 */
[----:B------:R-:W-:Y:S02]  /*129b0*/  IADD3 R10, P2, PT, R6, R3, RZ ;  /* 0x00000003060a7210 */ /* 0x000fe40007f5e0ff */
[----:B------:R-:W-:Y:S01]  /*129c0*/  IADD3.X R7, PT, PT, R9, R4, RZ, P3, !PT ;  /* 0x0000000409077210 */ /* 0x000fe20001ffe4ff */
[----:B------:R2:W-:Y:S03]  /*129d0*/  @P1 STS.128 [R130+0x4000], RZ ;  /* 0x004000ff82001388 */ /* 0x0005e60000000c00 */
[----:B------:R-:W-:Y:S01]  /*129e0*/  @!P0 MOV R5, R7 ;  /* 0x0000000700058202 */ /* 0x000fe20000000f00 */
[----:B------:R-:W-:-:S02]  /*129f0*/  IMAD.X R11, R7, 0x1, R4, P2 ;  /* 0x00000001070b7824 */ /* 0x000fc400010e0604 */
[----:B------:R-:W-:Y:S02]  /*12a00*/  @!P0 IMAD.MOV.U32 R4, RZ, RZ, R6 ;  /* 0x000000ffff048224 */ /* 0x000fe400078e0006 */
        /* <DEDUP_REMOVED lines=37> */
.L_x_6930:
        /* <DEDUP_REMOVED lines=37> */
[----:B------:R-:W-:Y:S01]  /*12eb0*/  ISETP.GT.AND P0, PT, R105, R152, PT ;  /* 0x000000986900720c */ /* 0x000fe20003f04270 */
[--C-:B------:R-:W-:Y:S01]  /*12ec0*/  FFMA.FTZ R31, R28, UR4, -R113.reuse ;  /* 0x000000041c1f7c23 */ /* 0x100fe20008010871 */
[----:B------:R-:W-:Y:S01]  /*12ed0*/  FFMA.FTZ R28, R174, UR4, -R113 ;  /* 0x00000004ae1c7c23 */ /* 0x000fe20008010871 */
[----:B------:R-:W-:Y:S01]  /*12ee0*/  FFMA.FTZ R32, R30, UR4, -R109 ;  /* 0x000000041e207c23 */ /* 0x000fe2000801086d */
[--C-:B------:R-:W-:Y:S01]  /*12ef0*/  FFMA.FTZ R27, R182, UR4, -R113.reuse ;  /* 0x00000004b61b7c23 */ /* 0x100fe20008010871 */
[----:B------:R-:W-:Y:S01]  /*12f00*/  FFMA.FTZ R26, R26, UR4, -R113 ;  /* 0x000000041a1a7c23 */ /* 0x000fe20008010871 */
[--C-:B------:R-:W-:Y:S01]  /*12f10*/  FFMA.FTZ R25, R180, UR4, -R109.reuse ;  /* 0x00000004b4197c23 */ /* 0x100fe2000801086d */
[--C-:B------:R-:W-:Y:S01]  /*12f20*/  FFMA.FTZ R29, R176, UR4, -R109.reuse ;  /* 0x00000004b01d7c23 */ /* 0x100fe2000801086d */
[----:B------:R-:W-:Y:S01]  /*12f30*/  FFMA.FTZ R30, R178, UR4, -R109 ;  /* 0x00000004b21e7c23 */ /* 0x000fe2000801086d */
[----:B------:R-:W-:Y:S01]  /*12f40*/  FMUL.FTZ R35, R5, UR4 ;  /* 0x0000000405237c20 */ /* 0x000fe20008410000 */
[----:B------:R-:W-:Y:S01]  /*12f50*/  FMUL.FTZ R33, R4, UR4 ;  /* 0x0000000404217c20 */ /* 0x000fe20008410000 */
[----:B------:R-:W-:Y:S01]  /*12f60*/  MUFU.EX2 R31, R31 ;  /* 0x0000001f001f7308 */ /* 0x000fe20000000800 */
[--C-:B------:R-:W-:Y:S01]  /*12f70*/  FFMA.FTZ R101, R168, UR4, -R113.reuse ;  /* 0x00000004a8657c23 */ /* 0x100fe20008010871 */
[--C-:B------:R-:W-:Y:S01]  /*12f80*/  FFMA.FTZ R115, R112, UR4, -R113.reuse ;  /* 0x0000000470737c23 */ /* 0x100fe20008010871 */
[----:B------:R-:W-:Y:S01]  /*12f90*/  FFMA.FTZ R102, R170, UR4, -R113 ;  /* 0x00000004aa667c23 */ /* 0x000fe20008010871 */
[----:B------:R-:W1:Y:S01]  /*12fa0*/  MUFU.EX2 R28, R28 ;  /* 0x0000001c001c7308 */ /* 0x000e620000000800 */
[--C-:B------:R-:W-:Y:S01]  /*12fb0*/  FFMA.FTZ R117, R20, UR4, -R109.reuse ;  /* 0x0000000414757c23 */ /* 0x100fe2000801086d */
[--C-:B------:R-:W-:Y:S01]  /*12fc0*/  FFMA.FTZ R116, R116, UR4, -R109.reuse ;  /* 0x0000000474747c23 */ /* 0x100fe2000801086d */
[----:B------:R-:W-:Y:S01]  /*12fd0*/  FFMA.FTZ R119, R114, UR4, -R109 ;  /* 0x0000000472777c23 */ /* 0x000fe2000801086d */
[----:B------:R-:W-:Y:S01]  /*12fe0*/  MUFU.EX2 R27, R27 ;  /* 0x0000001b001b7308 */ /* 0x000fe20000000800 */
[----:B------:R-:W-:Y:S01]  /*12ff0*/  FFMA.FTZ R138, R138, UR4, -R113 ;  /* 0x000000048a8a7c23 */ /* 0x000fe20008010871 */
[----:B------:R-:W-:Y:S01]  /*13000*/  FFMA.FTZ R22, R22, UR4, -R109 ;  /* 0x0000000416167c23 */ /* 0x000fe2000801086d */
[--C-:B------:R-:W-:Y:S01]  /*13010*/  FFMA.FTZ R121, R126, UR4, -R113.reuse ;  /* 0x000000047e797c23 */ /* 0x100fe20008010871 */
[----:B------:R-:W2:Y:S01]  /*13020*/  MUFU.EX2 R26, R26 ;  /* 0x0000001a001a7308 */ /* 0x000ea20000000800 */
[----:B------:R-:W-:Y:S01]  /*13030*/  FFMA.FTZ R123, R134, UR4, -R113 ;  /* 0x00000004867b7c23 */ /* 0x000fe20008010871 */
[--C-:B------:R-:W-:Y:S01]  /*13040*/  FFMA.FTZ R125, R118, UR4, -R109.reuse ;  /* 0x00000004767d7c23 */ /* 0x100fe2000801086d */
[--C-:B------:R-:W-:Y:S01]  /*13050*/  FFMA.FTZ R127, R122, UR4, -R109.reuse ;  /* 0x000000047a7f7c23 */ /* 0x100fe2000801086d */
[----:B------:R-:W-:Y:S01]  /*13060*/  MUFU.EX2 R32, R32 ;  /* 0x0000002000207308 */ /* 0x000fe20000000800 */
[----:B------:R-:W-:Y:S01]  /*13070*/  FFMA.FTZ R120, R120, UR4, -R109 ;  /* 0x0000000478787c23 */ /* 0x000fe2000801086d */
[----:B-1----:R-:W-:Y:S01]  /*13080*/  F2FP.BF16.F32.PACK_AB R4, R28, R31 ;  /* 0x0000001f1c04723e */ /* 0x002fe200000010ff */
[--C-:B------:R-:W-:Y:S01]  /*13090*/  FFMA.FTZ R136, R136, UR4, -R113.reuse ;  /* 0x0000000488887c23 */ /* 0x100fe20008010871 */
[----:B------:R-:W1:Y:S01]  /*130a0*/  MUFU.EX2 R25, R25 ;  /* 0x0000001900197308 */ /* 0x000e620000000800 */
[----:B------:R-:W-:Y:S01]  /*130b0*/  FFMA.FTZ R132, R132, UR4, -R113 ;  /* 0x0000000484847c23 */ /* 0x000fe20008010871 */
[--C-:B------:R-:W-:Y:S01]  /*130c0*/  FFMA.FTZ R124, R124, UR4, -R109.reuse ;  /* 0x000000047c7c7c23 */ /* 0x100fe2000801086d */
[--C-:B------:R-:W-:Y:S01]  /*130d0*/  FFMA.FTZ R104, R104, UR4, -R109.reuse ;  /* 0x0000000468687c23 */ /* 0x100fe2000801086d */
[----:B------:R-:W-:Y:S01]  /*130e0*/  MUFU.EX2 R29, R29 ;  /* 0x0000001d001d7308 */ /* 0x000fe20000000800 */
[--C-:B------:R-:W-:Y:S01]  /*130f0*/  FFMA.FTZ R106, R106, UR4, -R109.reuse ;  /* 0x000000046a6a7c23 */ /* 0x100fe2000801086d */
[----:B--2---:R-:W-:Y:S01]  /*13100*/  F2FP.BF16.F32.PACK_AB R6, R26, R27 ;  /* 0x0000001b1a06723e */ /* 0x004fe200000010ff */
[----:B------:R-:W-:Y:S01]  /*13110*/  FFMA.FTZ R2, R2, UR4, -R109 ;  /* 0x0000000402027c23 */ /* 0x000fe2000801086d */
[----:B------:R-:W2:Y:S01]  /*13120*/  MUFU.EX2 R30, R30 ;  /* 0x0000001e001e7308 */ /* 0x000ea20000000800 */
[--C-:B------:R-:W-:Y:S01]  /*13130*/  FFMA.FTZ R108, R108, UR4, -R113.reuse ;  /* 0x000000046c6c7c23 */ /* 0x100fe20008010871 */
[--C-:B------:R-:W-:Y:S01]  /*13140*/  FFMA.FTZ R129, R110, UR4, -R113.reuse ;  /* 0x000000046e817c23 */ /* 0x100fe20008010871 */
[--C-:B------:R-:W-:Y:S01]  /*13150*/  FFMA.FTZ R34, R34, UR4, -R113.reuse ;  /* 0x0000000422227c23 */ /* 0x100fe20008010871 */
[----:B------:R-:W3:Y:S01]  /*13160*/  MUFU.EX2 R35, R35 ;  /* 0x0000002300237308 */ /* 0x000ee20000000800 */
[----:B------:R-:W-:Y:S01]  /*13170*/  FFMA.FTZ R111, R111, UR4, -R113 ;  /* 0x000000046f6f7c23 */ /* 0x000fe20008010871 */
[----:B-1----:R-:W-:Y:S01]  /*13180*/  F2FP.BF16.F32.PACK_AB R5, R25, R32 ;  /* 0x000000201905723e */ /* 0x002fe200000010ff */
[----:B------:R-:W-:Y:S01]  /*13190*/  FFMA.FTZ R109, R107, UR4, -R109 ;  /* 0x000000046b6d7c23 */ /* 0x000fe2000801086d */
[----:B------:R-:W1:Y:S01]  /*131a0*/  MUFU.EX2 R33, R33 ;  /* 0x0000002100217308 */ /* 0x000e620000000800 */
[----:B------:R-:W-:-:S03]  /*131b0*/  @P0 IADD3 R103, PT, PT, R103, -0x3, RZ ;  /* 0xfffffffd67670810 */ /* 0x000fc60007ffe0ff */
        /* <DEDUP_REMOVED lines=60> */
[----:B------:R-:W-:Y:S01]  /*13580*/  MUFU.EX2 R115, R115 ;  /* 0x0000007300737308 */ /* 0x000fe20000000800 */
[-C--:B------:R-:W-:Y:S01]  /*13590*/  FMUL.FTZ R68, R68, R35.reuse ;  /* 0x0000002344447220 */ /* 0x080fe20000410000 */
[----:B------:R-:W-:Y:S01]  /*135a0*/  FMUL.FTZ R69, R69, R35 ;  /* 0x0000002345457220 */ /* 0x000fe20000410000 */
[-C--:B------:R-:W-:Y:S01]  /*135b0*/  FMUL.FTZ R70, R70, R33.reuse ;  /* 0x0000002146467220 */ /* 0x080fe20000410000 */
[----:B------:R-:W-:Y:S01]  /*135c0*/  MUFU.EX2 R102, R102 ;  /* 0x0000006600667308 */ /* 0x000fe20000000800 */
[C---:B-1----:R-:W-:Y:S01]  /*135d0*/  HMMA.16816.F32.BF16 R52, R4.reuse, R12, R52 ;  /* 0x0000000c0434723c */ /* 0x042fe20000041834 */
[----:B------:R-:W-:Y:S01]  /*135e0*/  FMUL.FTZ R71, R71, R33 ;  /* 0x0000002147477220 */ /* 0x000fe20000410000 */
[-C--:B------:R-:W-:Y:S01]  /*135f0*/  FMUL.FTZ R72, R72, R35.reuse ;  /* 0x0000002348487220 */ /* 0x080fe20000410000 */
[----:B------:R-:W-:Y:S01]  /*13600*/  MUFU.EX2 R117, R117 ;  /* 0x0000007500757308 */ /* 0x000fe20000000800 */
[----:B------:R-:W-:Y:S01]  /*13610*/  FMUL.FTZ R73, R73, R35 ;  /* 0x0000002349497220 */ /* 0x000fe20000410000 */
[-C--:B------:R-:W-:Y:S01]  /*13620*/  FMUL.FTZ R74, R74, R33.reuse ;  /* 0x000000214a4a7220 */ /* 0x080fe20000410000 */
[----:B------:R-:W-:Y:S01]  /*13630*/  FMUL.FTZ R75, R75, R33 ;  /* 0x000000214b4b7220 */ /* 0x000fe20000410000 */
[----:B------:R-:W1:Y:S01]  /*13640*/  MUFU.EX2 R116, R116 ;  /* 0x0000007400747308 */ /* 0x000e620000000800 */
[C---:B------:R-:W-:Y:S01]  /*13650*/  HMMA.16816.F32.BF16 R56, R4.reuse, R14, R56 ;  /* 0x0000000e0438723c */ /* 0x040fe20000041838 */
[----:B------:R-:W5:Y:S01]  /*13660*/  LDSM.16.MT88.4 R12, [R149+0xa000] ;  /* 0x00a00000950c783b */ /* 0x000f620000004200 */
[-C--:B------:R-:W-:Y:S01]  /*13670*/  FMUL.FTZ R88, R88, R35.reuse ;  /* 0x0000002358587220 */ /* 0x080fe20000410000 */
[----:B------:R2:W-:Y:S01]  /*13680*/  MUFU.EX2 R114, R22 ;  /* 0x0000001600727308 */ /* 0x0005e20000000800 */
[----:B------:R-:W-:Y:S01]  /*13690*/  FMUL.FTZ R89, R89, R35 ;  /* 0x0000002359597220 */ /* 0x000fe20000410000 */
[-C--:B------:R-:W-:Y:S01]  /*136a0*/  FMUL.FTZ R90, R90, R33.reuse ;  /* 0x000000215a5a7220 */ /* 0x080fe20000410000 */
[----:B------:R-:W-:Y:S01]  /*136b0*/  FMUL.FTZ R91, R91, R33 ;  /* 0x000000215b5b7220 */ /* 0x000fe20000410000 */
[----:B------:R-:W1:Y:S01]  /*136c0*/  MUFU.EX2 R119, R119 ;  /* 0x0000007700777308 */ /* 0x000e620000000800 */
[C---:B---3--:R-:W-:Y:S01]  /*136d0*/  HMMA.16816.F32.BF16 R60, R4.reuse, R8, R60 ;  /* 0x00000008043c723c */ /* 0x048fe2000004183c */
[-C--:B------:R-:W-:Y:S01]  /*136e0*/  FMUL.FTZ R84, R84, R35.reuse ;  /* 0x0000002354547220 */ /* 0x080fe20000410000 */
[----:B------:R-:W-:Y:S01]  /*136f0*/  FMUL.FTZ R85, R85, R35 ;  /* 0x0000002355557220 */ /* 0x000fe20000410000 */
[-C--:B------:R-:W-:Y:S01]  /*13700*/  FMUL.FTZ R86, R86, R33.reuse ;  /* 0x0000002156567220 */ /* 0x080fe20000410000 */
[----:B------:R-:W-:Y:S01]  /*13710*/  FMUL.FTZ R87, R87, R33 ;  /* 0x0000002157577220 */ /* 0x000fe20000410000 */
[----:B------:R-:W-:Y:S01]  /*13720*/  MUFU.EX2 R126, R136 ;  /* 0x00000088007e7308 */ /* 0x000fe20000000800 */
[----:B------:R-:W-:Y:S01]  /*13730*/  FFMA.FTZ R31, R172, R35, R31 ;  /* 0x00000023ac1f7223 */ /* 0x000fe2000001001f */
[----:B------:R-:W-:Y:S01]  /*13740*/  FFMA.FTZ R32, R173, R33, R32 ;  /* 0x00000021ad207223 */ /* 0x000fe20000010020 */
[C---:B------:R-:W-:Y:S01]  /*13750*/  HMMA.16816.F32.BF16 R64, R4.reuse, R10, R64 ;  /* 0x0000000a0440723c */ /* 0x040fe20000041840 */
[----:B------:R-:W3:Y:S01]  /*13760*/  LDSM.16.MT88.4 R8, [R148+0xa000] ;  /* 0x00a000009408783b */ /* 0x000ee20000004200 */
[----:B------:R-:W1:Y:S01]  /*13770*/  MUFU.EX2 R121, R121 ;  /* 0x0000007900797308 */ /* 0x000e620000000800 */
[----:B------:R-:W-:Y:S01]  /*13780*/  FADD.FTZ R28, R28, R31 ;  /* 0x0000001f1c1c7221 */ /* 0x000fe20000010000 */
[----:B------:R-:W-:Y:S01]  /*13790*/  FADD.FTZ R32, R25, R32 ;  /* 0x0000002019207221 */ /* 0x000fe20000010000 */
[----:B--2---:R-:W-:Y:S01]  /*137a0*/  LDSM.16.MT88.4 R20, [R148+0x8800] ;  /* 0x008800009414783b */ /* 0x004fe20000004200 */
[----:B------:R-:W-:Y:S01]  /*137b0*/  MUFU.EX2 R123, R123 ;  /* 0x0000007b007b7308 */ /* 0x000fe20000000800 */
[----:B------:R-:W-:Y:S01]  /*137c0*/  FADD.FTZ R27, R27, R28 ;  /* 0x0000001c1b1b7221 */ /* 0x000fe20000010000 */
[----:B------:R-:W-:Y:S01]  /*137d0*/  FADD.FTZ R29, R29, R32 ;  /* 0x000000201d1d7221 */ /* 0x000fe20000010000 */
[----:B----4-:R-:W-:Y:S01]  /*137e0*/  HMMA.16816.F32.BF16 R68, R4, R16, R68 ;  /* 0x000000100444723c */ /* 0x010fe20000041844 */
[----:B------:R-:W-:Y:S01]  /*137f0*/  MUFU.EX2 R118, R132 ;  /* 0x0000008400767308 */ /* 0x000fe20000000800 */
[----:B------:R-:W-:Y:S01]  /*13800*/  FADD.FTZ R26, R26, R27 ;  /* 0x0000001b1a1a7221 */ /* 0x000fe20000010000 */
[----:B------:R-:W-:-:S02]  /*13810*/  FADD.FTZ R30, R30, R29 ;  /* 0x0000001d1e1e7221 */ /* 0x000fc40000010000 */
[----:B------:R-:W-:Y:S03]  /*13820*/  MUFU.EX2 R125, R125 ;  /* 0x0000007d007d7308 */ /* 0x000fe60000000800 */
[C---:B------:R-:W-:Y:S01]  /*13830*/  HMMA.16816.F32.BF16 R72, R4.reuse, R18, R72 ;  /* 0x000000120448723c */ /* 0x040fe20000041848 */
[----:B------:R-:W2:Y:S01]  /*13840*/  LDSM.16.MT88.4 R16, [R151+0x8800] ;  /* 0x008800009710783b */ /* 0x000ea20000004200 */
[----:B------:R-:W4:Y:S04]  /*13850*/  MUFU.EX2 R122, R124 ;  /* 0x0000007c007a7308 */ /* 0x000f280000000800 */
[----:B------:R-:W-:Y:S02]  /*13860*/  MUFU.EX2 R127, R127 ;  /* 0x0000007f007f7308 */ /* 0x000fe40000000800 */
[C---:B-----5:R-:W-:Y:S02]  /*13870*/  HMMA.16816.F32.BF16 R76, R4.reuse, R12, R76 ;  /* 0x0000000c044c723c */ /* 0x060fe4000004184c */
[----:B------:R-:W5:Y:S04]  /*13880*/  MUFU.EX2 R120, R120 ;  /* 0x0000007800787308 */ /* 0x000f680000000800 */
[----:B------:R-:W-:Y:S02]  /*13890*/  MUFU.EX2 R108, R108 ;  /* 0x0000006c006c7308 */ /* 0x000fe40000000800 */
[C---:B------:R-:W-:Y:S01]  /*138a0*/  HMMA.16816.F32.BF16 R80, R4.reuse, R14, R80 ;  /* 0x0000000e0450723c */ /* 0x040fe20000041850 */
[----:B------:R-:W4:Y:S01]  /*138b0*/  LDSM.16.MT88.4 R12, [R150+0x8800] ;  /* 0x00880000960c783b */ /* 0x000f220000004200 */
[----:B------:R-:W5:Y:S04]  /*138c0*/  MUFU.EX2 R129, R129 ;  /* 0x0000008100817308 */ /* 0x000f680000000800 */
[----:B------:R-:W-:Y:S02]  /*138d0*/  MUFU.EX2 R34, R34 ;  /* 0x0000002200227308 */ /* 0x000fe40000000800 */
[C---:B---3--:R-:W-:Y:S02]  /*138e0*/  HMMA.16816.F32.BF16 R88, R4.reuse, R8, R88 ;  /* 0x000000080458723c */ /* 0x048fe40000041858 */
[----:B------:R-:W-:Y:S04]  /*138f0*/  MUFU.EX2 R111, R111 ;  /* 0x0000006f006f7308 */ /* 0x000fe80000000800 */
[----:B------:R-:W-:Y:S02]  /*13900*/  MUFU.EX2 R104, R104 ;  /* 0x0000006800687308 */ /* 0x000fe40000000800 */
[----:B------:R-:W-:Y:S01]  /*13910*/  HMMA.16816.F32.BF16 R84, R4, R10, R84 ;  /* 0x0000000a0454723c */ /* 0x000fe20000041854 */
[----:B------:R-:W-:Y:S01]  /*13920*/  F2FP.BF16.F32.PACK_AB R4, R112, R101 ;  /* 0x000000657004723e */ /* 0x000fe200000010ff */
[----:B------:R-:W3:Y:S01]  /*13930*/  LDSM.16.MT88.4 R8, [R149+0x8800] ;  /* 0x008800009508783b */ /* 0x000ee20000004200 */
[----:B-1----:R-:W-:Y:S01]  /*13940*/  F2FP.BF16.F32.PACK_AB R5, R116, R117 ;  /* 0x000000757405723e */ /* 0x002fe200000010ff */
[----:B------:R-:W1:Y:S01]  /*13950*/  MUFU.EX2 R107, R106 ;  /* 0x0000006a006b7308 */ /* 0x000e620000000800 */
[----:B------:R-:W-:Y:S01]  /*13960*/  F2FP.BF16.F32.PACK_AB R6, R102, R115 ;  /* 0x000000736606723e */ /* 0x000fe200000010ff */
[----:B------:R-:W-:Y:S01]  /*13970*/  FADD.FTZ R101, R101, R26 ;  /* 0x0000001a65657221 */ /* 0x000fe20000010000 */
[----:B------:R-:W-:Y:S01]  /*13980*/  F2FP.BF16.F32.PACK_AB R7, R119, R114 ;  /* 0x000000727707723e */ /* 0x000fe200000010ff */
[----:B------:R-:W-:Y:S01]  /*13990*/  MUFU.EX2 R2, R2 ;  /* 0x0000000200027308 */ /* 0x000fe20000000800 */
[----:B------:R-:W-:Y:S01]  /*139a0*/  FADD.FTZ R117, R117, R30 ;  /* 0x0000001e75757221 */ /* 0x000fe20000010000 */
[----:B------:R-:W-:Y:S01]  /*139b0*/  FADD.FTZ R112, R112, R101 ;  /* 0x0000006570707221 */ /* 0x000fe20000010000 */
[-C--:B------:R-:W-:Y:S01]  /*139c0*/  MOV R101, R3.reuse ;  /* 0x0000000300657202 */ /* 0x080fe20000000f00 */
[----:B------:R-:W1:Y:S01]  /*139d0*/  MUFU.EX2 R109, R109 ;  /* 0x0000006d006d7308 */ /* 0x000e620000000800 */
[----:B------:R-:W-:Y:S01]  /*139e0*/  FADD.FTZ R117, R116, R117 ;  /* 0x0000007574757221 */ /* 0x000fe20000010000 */
[----:B--2---:R-:W-:Y:S01]  /*139f0*/  HMMA.16816.F32.BF16 R96, R4, R16, R96 ;  /* 0x000000100460723c */ /* 0x004fe20000041860 */
[----:B------:R-:W-:Y:S01]  /*13a00*/  FADD.FTZ R115, R115, R112 ;  /* 0x0000007073737221 */ /* 0x000fe20000010000 */
[----:B------:R-:W-:Y:S01]  /*13a10*/  @P0 MOV R101, R3 ;  /* 0x0000000300650202 */ /* 0x000fe20000000f00 */
[----:B------:R-:W-:-:S02]  /*13a20*/  FADD.FTZ R114, R114, R117 ;  /* 0x0000007572727221 */ /* 0x000fc40000010000 */
[----:B------:R-:W-:Y:S01]  /*13a30*/  FADD.FTZ R115, R102, R115 ;  /* 0x0000007366737221 */ /* 0x000fe20000010000 */
[-C--:B------:R-:W-:Y:S01]  /*13a40*/  MOV R102, R24.reuse ;  /* 0x0000001800667202 */ /* 0x080fe20000000f00 */
[----:B------:R-:W-:Y:S01]  /*13a50*/  FADD.FTZ R114, R119, R114 ;  /* 0x0000007277727221 */ /* 0x000fe20000010000 */
[----:B------:R-:W-:Y:S01]  /*13a60*/  HMMA.16816.F32.BF16 R92, R4, R18, R92 ;  /* 0x00000012045c723c */ /* 0x000fe2000004185c */
[----:B------:R-:W2:Y:S01]  /*13a70*/  LDSM.16.MT88.4 R16, [R150+0xa800] ;  /* 0x00a800009610783b */ /* 0x000ea20000004200 */
[----:B------:R-:W-:-:S06]  /*13a80*/  @P0 MOV R102, R24 ;  /* 0x0000001800660202 */ /* 0x000fcc0000000f00 */
        /* <DEDUP_REMOVED lines=8> */
[----:B------:R-:W-:Y:S07]  /*13b10*/  LDSM.16.MT88.4 R20, [R151+0x9000] ;  /* 0x009000009714783b */ /* 0x000fee0000004200 */
[C---:B--2---:R-:W-:Y:S08]  /*13b20*/  HMMA.16816.F32.BF16 R68, R4.reuse, R16, R68 ;  /* 0x000000100444723c */ /* 0x044ff00000041844 */
[C---:B----4-:R-:W-:Y:S08]  /*13b30*/  HMMA.16816.F32.BF16 R60, R4.reuse, R12, R60 ;  /* 0x0000000c043c723c */ /* 0x050ff0000004183c */
[C---:B------:R-:W-:Y:S01]  /*13b40*/  HMMA.16816.F32.BF16 R64, R4.reuse, R14, R64 ;  /* 0x0000000e0440723c */ /* 0x040fe20000041840 */
[----:B------:R-:W2:Y:S07]  /*13b50*/  LDSM.16.MT88.4 R12, [R148+0xa800] ;  /* 0x00a80000940c783b */ /* 0x000eae0000004200 */
[C---:B------:R-:W-:Y:S01]  /*13b60*/  HMMA.16816.F32.BF16 R72, R4.reuse, R18, R72 ;  /* 0x000000120448723c */ /* 0x040fe20000041848 */
[----:B------:R-:W-:Y:S07]  /*13b70*/  LDSM.16.MT88.4 R16, [R149+0x9000] ;  /* 0x009000009510783b */ /* 0x000fee0000004200 */
[C---:B---3--:R-:W-:Y:S08]  /*13b80*/  HMMA.16816.F32.BF16 R76, R4.reuse, R8, R76 ;  /* 0x00000008044c723c */ /* 0x048ff0000004184c */
[C---:B------:R-:W-:Y:S01]  /*13b90*/  HMMA.16816.F32.BF16 R80, R4.reuse, R10, R80 ;  /* 0x0000000a0450723c */ /* 0x040fe20000041850 */
[----:B------:R-:W3:Y:S07]  /*13ba0*/  LDSM.16.MT88.4 R8, [R150+0x9000] ;  /* 0x009000009608783b */ /* 0x000eee0000004200 */
        /* <DEDUP_REMOVED lines=24> */
[C---:B--2---:R-:W-:Y:S08]  /*13d30*/  HMMA.16816.F32.BF16 R52, R4.reuse, R12, R52 ;  /* 0x0000000c0434723c */ /* 0x044ff00000041834 */
[C---:B----4-:R-:W-:Y:S08]  /*13d40*/  HMMA.16816.F32.BF16 R60, R4.reuse, R20, R60 ;  /* 0x00000014043c723c */ /* 0x050ff0000004183c */
[C---:B------:R-:W-:Y:S01]  /*13d50*/  HMMA.16816.F32.BF16 R64, R4.reuse, R22, R64 ;  /* 0x000000160440723c */ /* 0x040fe20000041840 */
[----:B------:R-:W2:Y:S07]  /*13d60*/  LDSM.16.MT88.4 R20, [R148+0xb000] ;  /* 0x00b000009414783b */ /* 0x000eae0000004200 */
[C---:B------:R-:W-:Y:S01]  /*13d70*/  HMMA.16816.F32.BF16 R56, R4.reuse, R14, R56 ;  /* 0x0000000e0438723c */ /* 0x040fe20000041838 */
[----:B------:R-:W4:Y:S07]  /*13d80*/  LDSM.16.MT88.4 R12, [R151+0x9800] ;  /* 0x00980000970c783b */ /* 0x000f2e0000004200 */
[C---:B---3--:R-:W-:Y:S08]  /*13d90*/  HMMA.16816.F32.BF16 R68, R4.reuse, R8, R68 ;  /* 0x000000080444723c */ /* 0x048ff00000041844 */
[C---:B------:R-:W-:Y:S01]  /*13da0*/  HMMA.16816.F32.BF16 R72, R4.reuse, R10, R72 ;  /* 0x0000000a0448723c */ /* 0x040fe20000041848 */
[----:B------:R-:W3:Y:S07]  /*13db0*/  LDSM.16.MT88.4 R8, [R150+0x9800] ;  /* 0x009800009608783b */ /* 0x000eee0000004200 */
[C---:B-----5:R-:W-:Y:S08]  /*13dc0*/  HMMA.16816.F32.BF16 R76, R4.reuse, R16, R76 ;  /* 0x00000010044c723c */ /* 0x060ff0000004184c */
[C---:B------:R-:W-:Y:S01]  /*13dd0*/  HMMA.16816.F32.BF16 R80, R4.reuse, R18, R80 ;  /* 0x000000120450723c */ /* 0x040fe20000041850 */
[----:B------:R-:W-:Y:S07]  /*13de0*/  LDSM.16.MT88.4 R16, [R148+0x9800] ;  /* 0x009800009410783b */ /* 0x000fee0000004200 */
        /* <DEDUP_REMOVED lines=34> */
[----:B------:R-:W-:Y:S01]  /*14010*/  HMMA.16816.F32.BF16 R84, R4, R14, R84 ;  /* 0x0000000e0454723c */ /* 0x000fe20000041854 */
[----:B------:R-:W-:-:S04]  /*14020*/  NOP ;  /* 0x0000000000007918 */ /* 0x000fc80000000000 */
[----:B------:R-:W-:-:S15]  /*14030*/  @P0 BRA `(.L_x_6933) ;  /* 0x0000000000040947 */ /* 0x000fde0003800000 */
.L_x_6927:
[----:B------:R-:W-:-:S07]  /*14040*/  IADD3 R103, PT, PT, R105, -0x1, RZ ;  /* 0xffffffff69677810 */ /* 0x000fce0007ffe0ff */
.L_x_6933:
[----:B------:R-:W-:-:S13]  /*14050*/  ISETP.GE.AND P0, PT, R103, R152, PT ;  /* 0x000000986700720c */ /* 0x000fda0003f06270 */
[----:B------:R-:W-:Y:S05]  /*14060*/  @!P0 BRA `(.L_x_6934) ;  /* 0x0000002c00e08947 */ /* 0x000fea0003800000 */
[----:B------:R-:W1:Y:S01]  /*14070*/  S2UR UR5, SR_CgaCtaId ;  /* 0x00000000000579c3 */ /* 0x000e620000008800 */
        /* <DEDUP_REMOVED lines=8> */
[----:B------:R-:W-:Y:S01]  /*14100*/  UMOV UR13, 0x400 ;  /* 0x00000400000d7882 */ /* 0x000fe20000000000 */
[----:B------:R-:W-:Y:S01]  /*14110*/  VIADD R171, R103, 0x1 ;  /* 0x0000000167ab7836 */ /* 0x000fe20000000000 */
[C---:B------:R-:W-:Y:S01]  /*14120*/  LOP3.LUT R169, R170.reuse, 0x20, R169, 0xfe, !PT ;  /* 0x00000020aaa97812 */ /* 0x040fe200078efea9 */
[----:B------:R-:W2:Y:S01]  /*14130*/  LDCU UR12, c[0x0][0x440] ;  /* 0x00008800ff0c77ac */ /* 0x000ea20008000800 */
[----:B------:R-:W-:Y:S01]  /*14140*/  IADD3 R170, PT, PT, R170, 0x40, RZ ;  /* 0x00000040aaaa7810 */ /* 0x000fe20007ffe0ff */
[----:B------:R-:W3:Y:S04]  /*14150*/  LDCU UR4, c[0x0][0x45c] ;  /* 0x00008b80ff0477ac */ /* 0x000ee80008000800 */
[----:B------:R-:W-:Y:S01]  /*14160*/  @!P3 IADD3 R168, P4, PT, RZ, -R168, RZ ;  /* 0x800000a8ffa8b210 */ /* 0x000fe20007f9e0ff */
[----:B------:R-:W4:Y:S01]  /*14170*/  LDCU.64 UR8, c[0x0][0x3a0] ;  /* 0x00007400ff0877ac */ /* 0x000f220008000a00 */
[----:B------:R-:W2:Y:S01]  /*14180*/  LDCU.64 UR10, c[0x0][0x3a8] ;  /* 0x00007500ff0a77ac */ /* 0x000ea20008000a00 */
[----:B-1----:R-:W-:-:S12]  /*14190*/  ULEA UR5, UR5, UR13, 0x18 ;  /* 0x0000000d05057291 */ /* 0x002fd8000f8ec0ff */
.L_x_6938:
[----:B--2---:R-:W-:Y:S01]  /*141a0*/  ISETP.GE.AND P2, PT, R166, UR12, PT ;  /* 0x0000000ca6007c0c */ /* 0x004fe2000bf46270 */
[----:B------:R-:W1:Y:S01]  /*141b0*/  @!P3 LDC R102, c[0x0][0x3c0] ;  /* 0x0000f000ff66bb82 */ /* 0x000e620000000800 */
[----:B------:R-:W-:Y:S01]  /*141c0*/  ISETP.GE.AND P1, PT, R100, UR12, PT ;  /* 0x0000000c64007c0c */ /* 0x000fe2000bf26270 */
[----:B------:R-:W-:Y:S06]  /*141d0*/  DEPBAR.LE SB0, 0x0 ;  /* 0x000080000000791a */ /* 0x000fec0000000000 */
[----:B------:R-:W2:Y:S08]  /*141e0*/  LDC R155, c[0x0][0x3c4] ;  /* 0x0000f100ff9b7b82 */ /* 0x000eb00000000800 */
[----:B------:R-:W-:Y:S01]  /*141f0*/  BAR.SYNC.DEFER_BLOCKING 0x0 ;  /* 0x0000000000007b1d */ /* 0x000fe20000010000 */
[----:B------:R-:W-:Y:S05]  /*14200*/  IMAD.SHL.U32 R167, R158, 0x8, RZ ;  /* 0x000000089ea77824 */ /* 0x000fea00078e00ff */
[C---:B------:R-:W-:Y:S02]  /*14210*/  LOP3.LUT R5, R167.reuse, 0x1f8, RZ, 0xc0, !PT ;  /* 0x000001f8a7057812 */ /* 0x040fe400078ec0ff */
[----:B------:R-:W-:Y:S02]  /*14220*/  LOP3.LUT R101, R167, 0x1e00, RZ, 0xc0, !PT ;  /* 0x00001e00a7657812 */ /* 0x000fe400078ec0ff */
[----:B------:R-:W-:Y:S01]  /*14230*/  LOP3.LUT R4, R5, 0x38, R158, 0x78, !PT ;  /* 0x0000003805047812 */ /* 0x000fe200078e789e */
[----:B------:R-:W-:Y:S03]  /*14240*/  IMAD.MOV.U32 R5, RZ, RZ, R156 ;  /* 0x000000ffff057224 */ /* 0x000fe600078e009c */
[----:B------:R-:W-:Y:S01]  /*14250*/  LOP3.LUT R101, R4, R101, RZ, 0xfc, !PT ;  /* 0x0000006504657212 */ /* 0x000fe200078efcff */
[----:B------:R-:W-:Y:S02]  /*14260*/  IMAD.MOV.U32 R4, RZ, RZ, R157 ;  /* 0x000000ffff047224 */ /* 0x000fe400078e009d */
        /* <DEDUP_REMOVED lines=67> */
.L_x_6935:
[----:B------:R-:W-:Y:S01]  /*146a0*/  LEA R101, R101, UR5, 0x1 ;  /* 0x0000000565657c11 */ /* 0x000fe2000f8e08ff */
[C---:B------:R-:W-:Y:S01]  /*146b0*/  IMAD.SHL.U32 R103, R102.reuse, 0x20, RZ ;  /* 0x0000002066677824 */ /* 0x040fe200078e00ff */
[C---:B------:R-:W-:Y:S01]  /*146c0*/  LEA R178, P0, R102.reuse, R156, 0x5 ;  /* 0x0000009c66b27211 */ /* 0x040fe200078028ff */
        /* <DEDUP_REMOVED lines=50> */
[----:B------:R-:W5:Y:S04]  /*149f0*/  LDSM.16.M88.4 R112, [R146+0x4800] ;  /* 0x004800009270783b */ /* 0x000f680000000200 */
[----:B------:R-:W3:Y:S04]  /*14a00*/  LDSM.16.M88.4 R116, [R146+0x5000] ;  /* 0x005000009274783b */ /* 0x000ee80000000200 */
[----:B------:R-:W0:Y:S04]  /*14a10*/  LDGDEPBAR ;  /* 0x00000000000079af */ /* 0x000e280000000000 */
[----:B------:R-:W4:Y:S04]  /*14a20*/  LDSM.16.M88.4 R120, [R146+0x5800] ;  /* 0x005800009278783b */ /* 0x000f280000000200 */
[----:B------:R-:W-:Y:S04]  /*14a30*/  LDSM.16.M88.4 R124, [R145] ;  /* 0x00000000917c783b */ /* 0x000fe80000000200 */
[----:B------:R-:W1:Y:S04]  /*14a40*/  LDSM.16.M88.4 R128, [R142+0x4000] ;  /* 0x004000008e80783b */ /* 0x000e680000000200 */
[----:B------:R-:W1:Y:S04]  /*14a50*/  LDSM.16.M88.4 R132, [R142+0x4800] ;  /* 0x004800008e84783b */ /* 0x000e680000000200 */
[----:B------:R-:W1:Y:S01]  /*14a60*/  LDSM.16.M88.4 R136, [R142+0x5000] ;  /* 0x005000008e88783b */ /* 0x000e620000000200 */
[C---:B--2---:R-:W-:Y:S08]  /*14a70*/  HMMA.16816.F32.BF16 R4, R104.reuse, R108, RZ ;  /* 0x0000006c6804723c */ /* 0x044ff000000418ff */
[C---:B------:R-:W-:Y:S01]  /*14a80*/  HMMA.16816.F32.BF16 R8, R104.reuse, R110, RZ ;  /* 0x0000006e6808723c */ /* 0x040fe200000418ff */
[----:B------:R-:W2:Y:S07]  /*14a90*/  LDSM.16.M88.4 R108, [R142+0x5800] ;  /* 0x005800008e6c783b */ /* 0x000eae0000000200 */
[C---:B-----5:R-:W-:Y:S08]  /*14aa0*/  HMMA.16816.F32.BF16 R12, R104.reuse, R112, RZ ;  /* 0x00000070680c723c */ /* 0x060ff000000418ff */
[C---:B------:R-:W-:Y:S01]  /*14ab0*/  HMMA.16816.F32.BF16 R16, R104.reuse, R114, RZ ;  /* 0x000000726810723c */ /* 0x040fe200000418ff */
[----:B------:R-:W-:Y:S07]  /*14ac0*/  LDSM.16.M88.4 R112, [R141+0x4000] ;  /* 0x004000008d70783b */ /* 0x000fee0000000200 */
[C---:B---3--:R-:W-:Y:S08]  /*14ad0*/  HMMA.16816.F32.BF16 R20, R104.reuse, R116, RZ ;  /* 0x000000746814723c */ /* 0x048ff000000418ff */
[C---:B------:R-:W-:Y:S01]  /*14ae0*/  HMMA.16816.F32.BF16 R24, R104.reuse, R118, RZ ;  /* 0x000000766818723c */ /* 0x040fe200000418ff */
[----:B------:R-:W-:Y:S07]  /*14af0*/  LDSM.16.M88.4 R116, [R141+0x4800] ;  /* 0x004800008d74783b */ /* 0x000fee0000000200 */
[C---:B----4-:R-:W-:Y:S08]  /*14b00*/  HMMA.16816.F32.BF16 R28, R104.reuse, R120, RZ ;  /* 0x00000078681c723c */ /* 0x050ff000000418ff */
[----:B------:R-:W-:Y:S01]  /*14b10*/  HMMA.16816.F32.BF16 R32, R104, R122, RZ ;  /* 0x0000007a6820723c */ /* 0x000fe200000418ff */
[----:B------:R-:W3:Y:S04]  /*14b20*/  LDSM.16.M88.4 R104, [R144] ;  /* 0x000000009068783b */ /* 0x000ee80000000200 */
[----:B------:R-:W4:Y:S03]  /*14b30*/  LDSM.16.M88.4 R120, [R141+0x5000] ;  /* 0x005000008d78783b */ /* 0x000f260000000200 */
        /* <DEDUP_REMOVED lines=8> */
[----:B------:R-:W-:Y:S01]  /*14bc0*/  HMMA.16816.F32.BF16 R32, R124, R110, R32 ;  /* 0x0000006e7c20723c */ /* 0x000fe20000041820 */
[----:B------:R-:W-:Y:S04]  /*14bd0*/  LDSM.16.M88.4 R108, [R143] ;  /* 0x000000008f6c783b */ /* 0x000fe80000000200 */
[----:B------:R-:W-:Y:S03]  /*14be0*/  LDSM.16.M88.4 R124, [R140+0x4800] ;  /* 0x004800008c7c783b */ /* 0x000fe60000000200 */
[C---:B---3--:R-:W-:Y:S08]  /*14bf0*/  HMMA.16816.F32.BF16 R4, R104.reuse, R112, R4 ;  /* 0x000000706804723c */ /* 0x048ff00000041804 */
        /* <DEDUP_REMOVED lines=11> */
[----:B------:R-:W-:Y:S03]  /*14cb0*/  LDSM.16.M88.4 R128, [R146+0x7000] ;  /* 0x007000009280783b */ /* 0x000fe60000000200 */
[C---:B--2---:R-:W-:Y:S08]  /*14cc0*/  HMMA.16816.F32.BF16 R4, R108.reuse, R112, R4 ;  /* 0x000000706c04723c */ /* 0x044ff00000041804 */
[C---:B------:R-:W-:Y:S01]  /*14cd0*/  HMMA.16816.F32.BF16 R8, R108.reuse, R114, R8 ;  /* 0x000000726c08723c */ /* 0x040fe20000041808 */
[----:B------:R-:W1:Y:S07]  /*14ce0*/  LDSM.16.M88.4 R112, [R146+0x6000] ;  /* 0x006000009270783b */ /* 0x000e6e0000000200 */
[C---:B------:R-:W-:Y:S08]  /*14cf0*/  HMMA.16816.F32.BF16 R12, R108.reuse, R124, R12 ;  /* 0x0000007c6c0c723c */ /* 0x040ff0000004180c */
        /* <DEDUP_REMOVED lines=41> */
[C---:B---3--:R-:W-:Y:S08]  /*14f90*/  HMMA.16816.F32.BF16 R20, R104.reuse, R120, R20 ;  /* 0x000000786814723c */ /* 0x048ff00000041814 */
[C---:B------:R-:W-:Y:S01]  /*14fa0*/  HMMA.16816.F32.BF16 R24, R104.reuse, R122, R24 ;  /* 0x0000007a6818723c */ /* 0x040fe20000041818 */
[----:B------:R-:W3:Y:S01]  /*14fb0*/  LDSM.16.M88.4 R120, [R140+0x7000] ;  /* 0x007000008c78783b */ /* 0x000ee20000000200 */
[----:B------:R-:W-:Y:S04]  /*14fc0*/  DEPBAR.LE SB0, 0x0 ;  /* 0x000080000000791a */ /* 0x000fe80000000000 */
[----:B------:R-:W-:Y:S02]  /*14fd0*/  BAR.SYNC.DEFER_BLOCKING 0x0 ;  /* 0x0000000000007b1d */ /* 0x000fe40000010000 */
[C---:B--2---:R-:W-:Y:S08]  /*14fe0*/  HMMA.16816.F32.BF16 R28, R104.reuse, R124, R28 ;  /* 0x0000007c681c723c */ /* 0x044ff0000004181c */
[----:B------:R-:W-:Y:S08]  /*14ff0*/  HMMA.16816.F32.BF16 R32, R104, R126, R32 ;  /* 0x0000007e6820723c */ /* 0x000ff00000041820 */
[C---:B-1----:R-:W-:Y:S08]  /*15000*/  HMMA.16816.F32.BF16 R4, R108.reuse, R112, R4 ;  /* 0x000000706c04723c */ /* 0x042ff00000041804 */
[C---:B------:R-:W-:Y:S08]  /*15010*/  HMMA.16816.F32.BF16 R8, R108.reuse, R114, R8 ;  /* 0x000000726c08723c */ /* 0x040ff00000041808 */
[C---:B----4-:R-:W-:Y:S08]  /*15020*/  HMMA.16816.F32.BF16 R12, R108.reuse, R116, R12 ;  /* 0x000000746c0c723c */ /* 0x050ff0000004180c */
        /* <DEDUP_REMOVED lines=79> */
.L_x_6937:
        /* <DEDUP_REMOVED lines=51> */
.L_x_6936:
[C---:B--2---:R-:W-:Y:S01]  /*15850*/  IADD3 R101, PT, PT, R169.reuse, -0x20, RZ ;  /* 0xffffffe0a9657810 */ /* 0x044fe20007ffe0ff */
[----:B------:R-:W-:Y:S01]  /*15860*/  LDSM.16.MT88.4 R108, [R150+0x8000] ;  /* 0x00800000966c783b */ /* 0x000fe20000004200 */
[C---:B------:R-:W-:Y:S02]  /*15870*/  IADD3 R102, PT, PT, R169.reuse, -0x1f, RZ ;  /* 0xffffffe1a9667810 */ /* 0x040fe40007ffe0ff */
[----:B------:R-:W-:Y:S02]  /*15880*/  I2FP.F32.S32 R101, R101 ;  /* 0x0000006500657245 */ /* 0x000fe40000201400 */
[----:B------:R-:W-:Y:S02]  /*15890*/  I2FP.F32.S32 R103, R169 ;  /* 0x000000a900677245 */ /* 0x000fe40000201400 */
[----:B------:R-:W-:Y:S01]  /*158a0*/  I2FP.F32.S32 R102, R102 ;  /* 0x0000006600667245 */ /* 0x000fe20000201400 */
[CC--:B------:R-:W-:Y:S01]  /*158b0*/  FFMA.FTZ R6, R0.reuse, R101.reuse, R6 ;  /* 0x0000006500067223 */ /* 0x0c0fe20000010006 */
[C---:B------:R-:W-:Y:S01]  /*158c0*/  IADD3 R104, PT, PT, R169.reuse, -0x17, RZ ;  /* 0xffffffe9a9687810 */ /* 0x040fe20007ffe0ff */
[C---:B------:R-:W-:Y:S01]  /*158d0*/  FFMA.FTZ R4, R0.reuse, R101, R4 ;  /* 0x0000006500047223 */ /* 0x040fe20000010004 */
[C---:B------:R-:W-:Y:S01]  /*158e0*/  IADD3 R101, PT, PT, R169.reuse, -0x10, RZ ;  /* 0xfffffff0a9657810 */ /* 0x040fe20007ffe0ff */
[CC--:B------:R-:W-:Y:S01]  /*158f0*/  FFMA.FTZ R22, R0.reuse, R103.reuse, R22 ;  /* 0x0000006700167223 */ /* 0x0c0fe20000010016 */
[----:B------:R-:W-:Y:S01]  /*15900*/  I2FP.F32.S32 R104, R104 ;  /* 0x0000006800687245 */ /* 0x000fe20000201400 */
[C---:B------:R-:W-:Y:S01]  /*15910*/  FFMA.FTZ R20, R0.reuse, R103, R20 ;  /* 0x0000006700147223 */ /* 0x040fe20000010014 */
[CC--:B------:R-:W-:Y:S01]  /*15920*/  FFMA.FTZ R7, R0.reuse, R102.reuse, R7 ;  /* 0x0000006600077223 */ /* 0x0c0fe20000010007 */
[C---:B------:R-:W-:Y:S01]  /*15930*/  FFMA.FTZ R5, R0.reuse, R102, R5 ;  /* 0x0000006600057223 */ /* 0x040fe20000010005 */
[C---:B------:R-:W-:Y:S01]  /*15940*/  IADD3 R103, PT, PT, R169.reuse, -0x18, RZ ;  /* 0xffffffe8a9677810 */ /* 0x040fe20007ffe0ff */
[CC--:B------:R-:W-:Y:S01]  /*15950*/  FFMA.FTZ R11, R0.reuse, R104.reuse, R11 ;  /* 0x00000068000b7223 */ /* 0x0c0fe2000001000b */
[C---:B------:R-:W-:Y:S01]  /*15960*/  IADD3 R102, PT, PT, R169.reuse, -0xf, RZ ;  /* 0xfffffff1a9667810 */ /* 0x040fe20007ffe0ff */
[C---:B------:R-:W-:Y:S01]  /*15970*/  FFMA.FTZ R9, R0.reuse, R104, R9 ;  /* 0x0000006800097223 */ /* 0x040fe20000010009 */
[----:B------:R-:W-:Y:S01]  /*15980*/  I2FP.F32.S32 R101, R101 ;  /* 0x0000006500657245 */ /* 0x000fe20000201400 */
[----:B------:R-:W-:Y:S01]  /*15990*/  LDSM.16.MT88.4 R112, [R149+0x8000] ;  /* 0x008000009570783b */ /* 0x000fe20000004200 */
[----:B------:R-:W-:Y:S02]  /*159a0*/  I2FP.F32.S32 R103, R103 ;  /* 0x0000006700677245 */ /* 0x000fe40000201400 */
[----:B------:R-:W-:Y:S01]  /*159b0*/  I2FP.F32.S32 R102, R102 ;  /* 0x0000006600667245 */ /* 0x000fe20000201400 */
[CC--:B------:R-:W-:Y:S01]  /*159c0*/  FFMA.FTZ R14, R0.reuse, R101.reuse, R14 ;  /* 0x00000065000e7223 */ /* 0x0c0fe2000001000e */
[C---:B------:R-:W-:Y:S01]  /*159d0*/  IADD3 R104, PT, PT, R169.reuse, -0x7, RZ ;  /* 0xfffffff9a9687810 */ /* 0x040fe20007ffe0ff */
[C---:B------:R-:W-:Y:S01]  /*159e0*/  FFMA.FTZ R12, R0.reuse, R101, R12 ;  /* 0x00000065000c7223 */ /* 0x040fe2000001000c */
[C---:B------:R-:W-:Y:S01]  /*159f0*/  IADD3 R101, PT, PT, R169.reuse, 0x1, RZ ;  /* 0x00000001a9657810 */ /* 0x040fe20007ffe0ff */
[CC--:B------:R-:W-:Y:S01]  /*15a00*/  FFMA.FTZ R10, R0.reuse, R103.reuse, R10 ;  /* 0x00000067000a7223 */ /* 0x0c0fe2000001000a */
[----:B------:R-:W-:Y:S01]  /*15a10*/  I2FP.F32.S32 R104, R104 ;  /* 0x0000006800687245 */ /* 0x000fe20000201400 */
[C---:B------:R-:W-:Y:S01]  /*15a20*/  FFMA.FTZ R8, R0.reuse, R103, R8 ;  /* 0x0000006700087223 */ /* 0x040fe20000010008 */
[CC--:B------:R-:W-:Y:S01]  /*15a30*/  FFMA.FTZ R15, R0.reuse, R102.reuse, R15 ;  /* 0x00000066000f7223 */ /* 0x0c0fe2000001000f */
[C---:B------:R-:W-:Y:S01]  /*15a40*/  FFMA.FTZ R13, R0.reuse, R102, R13 ;  /* 0x00000066000d7223 */ /* 0x040fe2000001000d */
[C---:B------:R-:W-:Y:S01]  /*15a50*/  IADD3 R102, PT, PT, R169.reuse, 0x9, RZ ;  /* 0x00000009a9667810 */ /* 0x040fe20007ffe0ff */
[CC--:B------:R-:W-:Y:S01]  /*15a60*/  FFMA.FTZ R19, R0.reuse, R104.reuse, R19 ;  /* 0x0000006800137223 */ /* 0x0c0fe20000010013 */
[C---:B------:R-:W-:Y:S01]  /*15a70*/  IADD3 R103, PT, PT, R169.reuse, -0x8, RZ ;  /* 0xfffffff8a9677810 */ /* 0x040fe20007ffe0ff */
[C---:B------:R-:W-:Y:S01]  /*15a80*/  FFMA.FTZ R17, R0.reuse, R104, R17 ;  /* 0x0000006800117223 */ /* 0x040fe20000010011 */
[----:B------:R-:W-:Y:S02]  /*15a90*/  I2FP.F32.S32 R101, R101 ;  /* 0x0000006500657245 */ /* 0x000fe40000201400 */
[----:B------:R-:W-:Y:S02]  /*15aa0*/  I2FP.F32.S32 R102, R102 ;  /* 0x0000006600667245 */ /* 0x000fe40000201400 */
[----:B------:R-:W-:Y:S01]  /*15ab0*/  IADD3 R104, PT, PT, R169, 0x10, RZ ;  /* 0x00000010a9687810 */ /* 0x000fe20007ffe0ff */
[C---:B------:R-:W-:Y:S01]  /*15ac0*/  FFMA.FTZ R23, R0.reuse, R101, R23 ;  /* 0x0000006500177223 */ /* 0x040fe20000010017 */
[----:B------:R-:W-:Y:S01]  /*15ad0*/  I2FP.F32.S32 R103, R103 ;  /* 0x0000006700677245 */ /* 0x000fe20000201400 */
[C---:B------:R-:W-:Y:S01]  /*15ae0*/  FFMA.FTZ R21, R0.reuse, R101, R21 ;  /* 0x0000006500157223 */ /* 0x040fe20000010015 */
[----:B------:R-:W-:Y:S01]  /*15af0*/  FMNMX3.FTZ R105, R3, R4, R5, !PT ;  /* 0x0000000403697276 */ /* 0x000fe20007810005 */
[C---:B------:R-:W-:Y:S01]  /*15b00*/  FFMA.FTZ R27, R0.reuse, R102, R27 ;  /* 0x00000066001b7223 */ /* 0x040fe2000001001b */
[----:B------:R-:W-:Y:S01]  /*15b10*/  I2FP.F32.S32 R101, R104 ;  /* 0x0000006800657245 */ /* 0x000fe20000201400 */
[C---:B------:R-:W-:Y:S01]  /*15b20*/  FFMA.FTZ R25, R0.reuse, R102, R25 ;  /* 0x0000006600197223 */ /* 0x040fe20000010019 */
[CC--:B------:R-:W-:Y:S01]  /*15b30*/  FFMA.FTZ R18, R0.reuse, R103.reuse, R18 ;  /* 0x0000006700127223 */ /* 0x0c0fe20000010012 */
[C---:B------:R-:W-:Y:S01]  /*15b40*/  FFMA.FTZ R16, R0.reuse, R103, R16 ;  /* 0x0000006700107223 */ /* 0x040fe20000010010 */
[----:B------:R-:W-:Y:S01]  /*15b50*/  FMNMX3.FTZ R105, R105, R8, R9, !PT ;  /* 0x0000000869697276 */ /* 0x000fe20007810009 */
[CC--:B------:R-:W-:Y:S01]  /*15b60*/  FFMA.FTZ R28, R0.reuse, R101.reuse, R28 ;  /* 0x00000065001c7223 */ /* 0x0c0fe2000001001c */
[----:B------:R-:W-:Y:S01]  /*15b70*/  IADD3 R103, PT, PT, R169, 0x8, RZ ;  /* 0x00000008a9677810 */ /* 0x000fe20007ffe0ff */
[----:B------:R-:W-:Y:S01]  /*15b80*/  FFMA.FTZ R30, R0, R101, R30 ;  /* 0x00000065001e7223 */ /* 0x000fe2000001001e */
[----:B------:R-:W-:Y:S02]  /*15b90*/  FMNMX3.FTZ R102, R2, R6, R7, !PT ;  /* 0x0000000602667276 */ /* 0x000fe40007810007 */
        /* <DEDUP_REMOVED lines=64> */
[----:B------:R-:W-:Y:S07]  /*15fa0*/  LDSM.16.MT88.4 R24, [R149+0x9000] ;  /* 0x009000009518783b */ /* 0x000fee0000004200 */
        /* <DEDUP_REMOVED lines=32> */
[C---:B------:R-:W-:Y:S01]  /*161b0*/  FMUL.FTZ R13, R3.reuse, R89 ;  /* 0x00000059030d7220 */ /* 0x040fe20000410000 */
[----:B------:R-:W-:Y:S01]  /*161c0*/  FMUL.FTZ R46, R2, R46 ;  /* 0x0000002e022e7220 */ /* 0x000fe20000410000 */
        /* <DEDUP_REMOVED lines=51> */
[----:B------:R-:W4:Y:S01]  /*16500*/  MUFU.EX2 R136, R136 ;  /* 0x0000008800887308 */ /* 0x000f220000000800 */
        /* <DEDUP_REMOVED lines=8> */
[----:B------:R-:W-:Y:S08]  /*16590*/  FMUL.FTZ R15, R2, R91 ;  /* 0x0000005b020f7220 */ /* 0x000ff00000410000 */
[----:B------:R-:W-:Y:S01]  /*165a0*/  MUFU.EX2 R113, R113 ;  /* 0x0000007100717308 */ /* 0x000fe20000000800 */
[----:B------:R-:W-:Y:S01]  /*165b0*/  LDSM.16.MT88.4 R88, [R150+0x8800] ;  /* 0x008800009658783b */ /* 0x000fe20000004200 */
[--C-:B------:R-:W-:Y:S01]  /*165c0*/  FFMA.FTZ R131, R22, UR4, -R124.reuse ;  /* 0x0000000416837c23 */ /* 0x100fe2000801087c */
[C---:B------:R-:W-:Y:S07]  /*165d0*/  HMMA.16816.F32.BF16 R56, R96.reuse, R94, R56 ;  /* 0x0000005e6038723c */ /* 0x040fee0000041838 */
[----:B------:R-:W-:Y:S01]  /*165e0*/  MUFU.EX2 R112, R112 ;  /* 0x0000007000707308 */ /* 0x000fe20000000800 */
[----:B----4-:R-:W-:Y:S01]  /*165f0*/  F2FP.BF16.F32.PACK_AB R22, R136, R133 ;  /* 0x000000858816723e */ /* 0x010fe200000010ff */
[--C-:B------:R-:W-:Y:S01]  /*16600*/  FFMA.FTZ R132, R23, UR4, -R124.reuse ;  /* 0x0000000417847c23 */ /* 0x100fe2000801087c */
[----:B------:R-:W-:Y:S01]  /*16610*/  F2FP.BF16.F32.PACK_AB R23, R130, R129 ;  /* 0x000000818217723e */ /* 0x000fe200000010ff */
[----:B------:R-:W3:Y:S01]  /*16620*/  LDSM.16.MT88.4 R92, [R149+0xa000] ;  /* 0x00a00000955c783b */ /* 0x000ee20000004200 */
[--C-:B------:R-:W-:Y:S01]  /*16630*/  FFMA.FTZ R134, R20, UR4, -R123.reuse ;  /* 0x0000000414867c23 */ /* 0x100fe2000801087b */
[C---:B-1----:R-:W-:Y:S04]  /*16640*/  HMMA.16816.F32.BF16 R60, R96.reuse, R104, R60 ;  /* 0x00000068603c723c */ /* 0x042fe8000004183c */
[----:B------:R-:W-:Y:S01]  /*16650*/  MUFU.EX2 R131, R131 ;  /* 0x0000008300837308 */ /* 0x000fe20000000800 */
[--C-:B------:R-:W-:Y:S01]  /*16660*/  FFMA.FTZ R135, R21, UR4, -R123.reuse ;  /* 0x0000000415877c23 */ /* 0x100fe2000801087b */
[--C-:B------:R-:W-:Y:S01]  /*16670*/  FFMA.FTZ R137, R30, UR4, -R124.reuse ;  /* 0x000000041e897c23 */ /* 0x100fe2000801087c */
[--C-:B------:R-:W-:Y:S07]  /*16680*/  FFMA.FTZ R30, R34, UR4, -R124.reuse ;  /* 0x00000004221e7c23 */ /* 0x100fee000801087c */
[----:B------:R-:W1:Y:S01]  /*16690*/  MUFU.EX2 R132, R132 ;  /* 0x0000008400847308 */ /* 0x000e620000000800 */
[--C-:B------:R-:W-:Y:S01]  /*166a0*/  FFMA.FTZ R114, R18, UR4, -R124.reuse ;  /* 0x0000000412727c23 */ /* 0x100fe2000801087c */
[C---:B------:R-:W-:Y:S01]  /*166b0*/  HMMA.16816.F32.BF16 R64, R96.reuse, R106, R64 ;  /* 0x0000006a6040723c */ /* 0x040fe20000041840 */
[----:B------:R-:W4:Y:S07]  /*166c0*/  LDSM.16.MT88.4 R104, [R148+0xa000] ;  /* 0x00a000009468783b */ /* 0x000f2e0000004200 */
[----:B------:R-:W-:Y:S01]  /*166d0*/  MUFU.EX2 R34, R31 ;  /* 0x0000001f00227308 */ /* 0x000fe20000000800 */
[C---:B------:R-:W-:Y:S01]  /*166e0*/  FMUL.FTZ R18, R2.reuse, R86 ;  /* 0x0000005602127220 */ /* 0x040fe20000410000 */
[--C-:B------:R-:W-:Y:S01]  /*166f0*/  FFMA.FTZ R115, R19, UR4, -R124.reuse ;  /* 0x0000000413737c23 */ /* 0x100fe2000801087c */
[----:B------:R-:W-:Y:S07]  /*16700*/  FMUL.FTZ R19, R2, R87 ;  /* 0x0000005702137220 */ /* 0x000fee0000410000 */
[----:B------:R-:W-:Y:S01]  /*16710*/  MUFU.EX2 R114, R114 ;  /* 0x0000007200727308 */ /* 0x000fe20000000800 */
[----:B------:R-:W-:Y:S01]  /*16720*/  FFMA.FTZ R124, R35, UR4, -R124 ;  /* 0x00000004237c7c23 */ /* 0x000fe2000801087c */
[C---:B--2---:R-:W-:Y:S08]  /*16730*/  HMMA.16816.F32.BF16 R68, R96.reuse, R108, R68 ;  /* 0x0000006c6044723c */ /* 0x044ff00000041844 */
[----:B------:R2:W-:Y:S01]  /*16740*/  MUFU.EX2 R35, R30 ;  /* 0x0000001e00237308 */ /* 0x0005e20000000800 */
[--C-:B------:R-:W-:Y:S01]  /*16750*/  FFMA.FTZ R125, R16, UR4, -R123.reuse ;  /* 0x00000004107d7c23 */ /* 0x100fe2000801087b */
[----:B-1----:R-:W-:Y:S01]  /*16760*/  F2FP.BF16.F32.PACK_AB R21, R132, R131 ;  /* 0x000000838415723e */ /* 0x002fe200000010ff */
[----:B------:R-:W-:Y:S01]  /*16770*/  FMUL.FTZ R16, R3, R84 ;  /* 0x0000005403107220 */ /* 0x000fe20000410000 */
[----:B------:R-:W-:Y:S06]  /*16780*/  F2FP.BF16.F32.PACK_AB R84, R126, R127 ;  /* 0x0000007f7e54723e */ /* 0x000fec00000010ff */
[----:B------:R-:W1:Y:S01]  /*16790*/  MUFU.EX2 R115, R115 ;  /* 0x0000007300737308 */ /* 0x000e620000000800 */
[C---:B------:R-:W-:Y:S01]  /*167a0*/  HMMA.16816.F32.BF16 R72, R96.reuse, R110, R72 ;  /* 0x0000006e6048723c */ /* 0x040fe20000041848 */
[----:B------:R-:W5:Y:S08]  /*167b0*/  LDSM.16.MT88.4 R108, [R151+0x8800] ;  /* 0x00880000976c783b */ /* 0x000f700000004200 */
[----:B------:R-:W-:Y:S01]  /*167c0*/  MUFU.EX2 R125, R125 ;  /* 0x0000007d007d7308 */ /* 0x000fe20000000800 */
[--C-:B------:R-:W-:Y:S01]  /*167d0*/  FFMA.FTZ R128, R17, UR4, -R123.reuse ;  /* 0x0000000411807c23 */ /* 0x100fe2000801087b */
[----:B------:R-:W-:Y:S01]  /*167e0*/  FMUL.FTZ R17, R3, R85 ;  /* 0x0000005503117220 */ /* 0x000fe20000410000 */
[----:B------:R-:W-:Y:S07]  /*167f0*/  F2FP.BF16.F32.PACK_AB R85, R112, R113 ;  /* 0x000000717055723e */ /* 0x000fee00000010ff */
[----:B------:R-:W-:Y:S01]  /*16800*/  MUFU.EX2 R134, R134 ;  /* 0x0000008600867308 */ /* 0x000fe20000000800 */
[--C-:B------:R-:W-:Y:S01]  /*16810*/  FFMA.FTZ R32, R32, UR4, -R123.reuse ;  /* 0x0000000420207c23 */ /* 0x100fe2000801087b */
[----:B--2---:R-:W-:Y:S01]  /*16820*/  LDSM.16.MT88.4 R28, [R151+0xb800] ;  /* 0x00b80000971c783b */ /* 0x004fe20000004200 */
[----:B------:R-:W-:Y:S07]  /*16830*/  FFMA.FTZ R123, R33, UR4, -R123 ;  /* 0x00000004217b7c23 */ /* 0x000fee000801087b */
[----:B------:R-:W2:Y:S01]  /*16840*/  MUFU.EX2 R128, R128 ;  /* 0x0000008000807308 */ /* 0x000ea20000000800 */
[----:B------:R-:W-:Y:S01]  /*16850*/  FFMA.FTZ R121, R2, R173, R121 ;  /* 0x000000ad02797223 */ /* 0x000fe20000010079 */
[----:B-1----:R-:W-:Y:S01]  /*16860*/  F2FP.BF16.F32.PACK_AB R87, R115, R114 ;  /* 0x000000727357723e */ /* 0x002fe200000010ff */
[C---:B---3--:R-:W-:Y:S07]  /*16870*/  HMMA.16816.F32.BF16 R76, R96.reuse, R92, R76 ;  /* 0x0000005c604c723c */ /* 0x048fee000004184c */
[----:B------:R-:W1:Y:S01]  /*16880*/  MUFU.EX2 R135, R135 ;  /* 0x0000008700877308 */ /* 0x000e620000000800 */
[----:B------:R-:W-:Y:S01]  /*16890*/  ISETP.GT.AND P0, PT, R171, R152, PT ;  /* 0x00000098ab00720c */ /* 0x000fe20003f04270 */
[----:B------:R-:W-:Y:S08]  /*168a0*/  FFMA.FTZ R122, R3, R172, R122 ;  /* 0x000000ac037a7223 */ /* 0x000ff0000001007a */
[----:B------:R-:W3:Y:S01]  /*168b0*/  MUFU.EX2 R137, R137 ;  /* 0x0000008900897308 */ /* 0x000ee20000000800 */
[----:B------:R-:W-:Y:S01]  /*168c0*/  FADD.FTZ R121, R119, R121 ;  /* 0x0000007977797221 */ /* 0x000fe20000010000 */
[C---:B------:R-:W-:Y:S01]  /*168d0*/  HMMA.16816.F32.BF16 R80, R96.reuse, R94, R80 ;  /* 0x0000005e6050723c */ /* 0x040fe20000041850 */
[----:B------:R-:W3:Y:S07]  /*168e0*/  LDSM.16.MT88.4 R92, [R149+0x8800] ;  /* 0x00880000955c783b */ /* 0x000eee0000004200 */
[----:B------:R-:W-:Y:S01]  /*168f0*/  MUFU.EX2 R124, R124 ;  /* 0x0000007c007c7308 */ /* 0x000fe20000000800 */
[----:B--2---:R-:W-:Y:S01]  /*16900*/  F2FP.BF16.F32.PACK_AB R86, R128, R125 ;  /* 0x0000007d8056723e */ /* 0x004fe200000010ff */
[----:B------:R-:W-:Y:S01]  /*16910*/  FADD.FTZ R3, R120, R122 ;  /* 0x0000007a78037221 */ /* 0x000fe20000010000 */
[----:B------:R-:W-:Y:S07]  /*16920*/  FADD.FTZ R2, R116, R121 ;  /* 0x0000007974027221 */ /* 0x000fee0000010000 */
[----:B------:R-:W2:Y:S01]  /*16930*/  MUFU.EX2 R139, R139 ;  /* 0x0000008b008b7308 */ /* 0x000ea20000000800 */
[----:B-1----:R-:W-:Y:S01]  /*16940*/  F2FP.BF16.F32.PACK_AB R20, R135, R134 ;  /* 0x000000868714723e */ /* 0x002fe200000010ff */
[C---:B----4-:R-:W-:Y:S08]  /*16950*/  HMMA.16816.F32.BF16 R12, R96.reuse, R104, R12 ;  /* 0x00000068600c723c */ /* 0x050ff0000004180c */
[----:B------:R-:W-:Y:S01]  /*16960*/  MUFU.EX2 R123, R123 ;  /* 0x0000007b007b7308 */ /* 0x000fe20000000800 */
[----:B------:R-:W-:Y:S01]  /*16970*/  FADD.FTZ R2, R103, R2 ;  /* 0x0000000267027221 */ /* 0x000fe20000010000 */
[----:B------:R-:W-:Y:S01]  /*16980*/  HMMA.16816.F32.BF16 R16, R96, R106, R16 ;  /* 0x0000006a6010723c */ /* 0x000fe20000041810 */
[----:B------:R-:W1:Y:S07]  /*16990*/  LDSM.16.MT88.4 R96, [R148+0x8800] ;  /* 0x008800009460783b */ /* 0x000e6e0000004200 */
[C---:B-----5:R-:W-:Y:S01]  /*169a0*/  HMMA.16816.F32.BF16 R4, R84.reuse, R108, R4 ;  /* 0x0000006c5404723c */ /* 0x060fe20000041804 */
[----:B------:R-:W4:Y:S07]  /*169b0*/  LDSM.16.MT88.4 R104, [R151+0xa800] ;  /* 0x00a800009768783b */ /* 0x000f2e0000004200 */
        /* <DEDUP_REMOVED lines=19> */
[----:B------:R-:W-:Y:S07]  /*16af0*/  LDSM.16.MT88.4 R88, [R151+0xb000] ;  /* 0x00b000009758783b */ /* 0x000fee0000004200 */
[C---:B---3--:R-:W-:Y:S08]  /*16b00*/  HMMA.16816.F32.BF16 R12, R84.reuse, R92, R12 ;  /* 0x0000005c540c723c */ /* 0x048ff0000004180c */
[----:B------:R-:W-:Y:S01]  /*16b10*/  HMMA.16816.F32.BF16 R16, R84, R94, R16 ;  /* 0x0000005e5410723c */ /* 0x000fe20000041810 */
[----:B------:R-:W2:Y:S07]  /*16b20*/  LDSM.16.MT88.4 R84, [R148+0x9000] ;  /* 0x009000009454783b */ /* 0x000eae0000004200 */
[C---:B-1----:R-:W-:Y:S01]  /*16b30*/  HMMA.16816.F32.BF16 R4, R20.reuse, R96, R4 ;  /* 0x000000601404723c */ /* 0x042fe20000041804 */
[----:B------:R-:W1:Y:S07]  /*16b40*/  LDSM.16.MT88.4 R92, [R150+0xb000] ;  /* 0x00b00000965c783b */ /* 0x000e6e0000004200 */
        /* <DEDUP_REMOVED lines=8> */
[C---:B--2---:R-:W-:Y:S03]  /*16bd0*/  HMMA.16816.F32.BF16 R52, R20.reuse, R84, R52 ;  /* 0x000000541434723c */ /* 0x044fe60000041834 */
[----:B------:R-:W-:Y:S02]  /*16be0*/  F2FP.BF16.F32.PACK_AB R85, R34, R137 ;  /* 0x000000892255723e */ /* 0x000fe400000010ff */
[----:B------:R-:W-:Y:S03]  /*16bf0*/  F2FP.BF16.F32.PACK_AB R84, R139, R138 ;  /* 0x0000008a8b54723e */ /* 0x000fe600000010ff */
[C---:B------:R-:W-:Y:S03]  /*16c00*/  HMMA.16816.F32.BF16 R56, R20.reuse, R86, R56 ;  /* 0x000000561438723c */ /* 0x040fe60000041838 */
[----:B------:R-:W-:Y:S05]  /*16c10*/  F2FP.BF16.F32.PACK_AB R87, R124, R35 ;  /* 0x000000237c57723e */ /* 0x000fea00000010ff */
[C---:B------:R-:W-:Y:S08]  /*16c20*/  HMMA.16816.F32.BF16 R60, R20.reuse, R88, R60 ;  /* 0x00000058143c723c */ /* 0x040ff0000004183c */
[C---:B------:R-:W-:Y:S01]  /*16c30*/  HMMA.16816.F32.BF16 R64, R20.reuse, R90, R64 ;  /* 0x0000005a1440723c */ /* 0x040fe20000041840 */
[----:B------:R-:W-:Y:S07]  /*16c40*/  LDSM.16.MT88.4 R88, [R150+0x9800] ;  /* 0x009800009658783b */ /* 0x000fee0000004200 */
[C---:B-1----:R-:W-:Y:S08]  /*16c50*/  HMMA.16816.F32.BF16 R68, R20.reuse, R92, R68 ;  /* 0x0000005c1444723c */ /* 0x042ff00000041844 */
[C---:B------:R-:W-:Y:S01]  /*16c60*/  HMMA.16816.F32.BF16 R72, R20.reuse, R94, R72 ;  /* 0x0000005e1448723c */ /* 0x040fe20000041848 */
[----:B------:R-:W1:Y:S07]  /*16c70*/  LDSM.16.MT88.4 R92, [R151+0x9800] ;  /* 0x00980000975c783b */ /* 0x000e6e0000004200 */
[C---:B---3--:R-:W-:Y:S08]  /*16c80*/  HMMA.16816.F32.BF16 R76, R20.reuse, R96, R76 ;  /* 0x00000060144c723c */ /* 0x048ff0000004184c */
[C---:B------:R-:W-:Y:S08]  /*16c90*/  HMMA.16816.F32.BF16 R80, R20.reuse, R98, R80 ;  /* 0x000000621450723c */ /* 0x040ff00000041850 */
[C---:B----4-:R-:W-:Y:S01]  /*16ca0*/  HMMA.16816.F32.BF16 R12, R20.reuse, R24, R12 ;  /* 0x00000018140c723c */ /* 0x050fe2000004180c */
[----:B------:R-:W2:Y:S07]  /*16cb0*/  MUFU.EX2 R24, R32 ;  /* 0x0000002000187308 */ /* 0x000eae0000000800 */
[----:B------:R-:W-:Y:S01]  /*16cc0*/  HMMA.16816.F32.BF16 R16, R20, R26, R16 ;  /* 0x0000001a1410723c */ /* 0x000fe20000041810 */
[----:B------:R-:W3:Y:S02]  /*16cd0*/  LDSM.16.MT88.4 R20, [R150+0xb800] ;  /* 0x00b800009614783b */ /* 0x000ee40000004200 */
[----:B------:R-:W-:Y:S01]  /*16ce0*/  FADD.FTZ R26, R118, R3 ;  /* 0x00000003761a7221 */ /* 0x000fe20000010000 */
[----:B------:R-:W-:Y:S01]  /*16cf0*/  FADD.FTZ R3, R113, R2 ;  /* 0x0000000271037221 */ /* 0x000fe20000010000 */
[----:B--2---:R-:W-:Y:S02]  /*16d00*/  F2FP.BF16.F32.PACK_AB R86, R123, R24 ;  /* 0x000000187b56723e */ /* 0x004fe400000010ff */
[----:B------:R-:W-:Y:S01]  /*16d10*/  FADD.FTZ R26, R117, R26 ;  /* 0x0000001a751a7221 */ /* 0x000fe20000010000 */
[----:B------:R-:W-:Y:S03]  /*16d20*/  FADD.FTZ R3, R112, R3 ;  /* 0x0000000370037221 */ /* 0x000fe60000010000 */
[----:B------:R-:W-:Y:S01]  /*16d30*/  FADD.FTZ R127, R127, R26 ;  /* 0x0000001a7f7f7221 */ /* 0x000fe20000010000 */
[----:B------:R-:W-:Y:S01]  /*16d40*/  FADD.FTZ R2, R114, R3 ;  /* 0x0000000372027221 */ /* 0x000fe20000010000 */
[C---:B-1----:R-:W-:Y:S01]  /*16d50*/  HMMA.16816.F32.BF16 R96, R84.reuse, R92, R4 ;  /* 0x0000005c5460723c */ /* 0x042fe20000041804 */
[----:B------:R-:W1:Y:S04]  /*16d60*/  LDSM.16.MT88.4 R4, [R149+0xb800] ;  /* 0x00b800009504783b */ /* 0x000e680000004200 */
[----:B------:R-:W-:Y:S01]  /*16d70*/  FADD.FTZ R126, R126, R127 ;  /* 0x0000007f7e7e7221 */ /* 0x000fe20000010000 */
[----:B------:R-:W-:Y:S02]  /*16d80*/  FADD.FTZ R2, R115, R2 ;  /* 0x0000000273027221 */ /* 0x000fe40000010000 */
        /* <DEDUP_REMOVED lines=36> */
[----:B------:R-:W-:Y:S08]  /*16fd0*/  @!UPT UIADD3 URZ, UPT, UPT, URZ, URZ, URZ ;  /* 0x000000fffffff290 */ /* 0x000ff0000fffe0ff */
[----:B------:R-:W-:Y:S11]  /*16fe0*/  @P0 BRA `(.L_x_6938) ;  /* 0xffffffd0006c0947 */ /* 0x000ff6000383ffff */
.L_x_6934:
[----:B------:R-:W1:Y:S01]  /*16ff0*/  SHFL.BFLY PT, R3, R172, 0x2, 0x1f ;  /* 0x0c401f00ac037f89 */ /* 0x000e6200000e0000 */
[C---:B------:R-:W-:Y:S01]  /*17000*/  SHF.L.U32 R6, R158.reuse, 0x1, RZ ;  /* 0x000000019e067819 */ /* 0x040fe200000006ff */
[----:B------:R-:W2:Y:S01]  /*17010*/  S2UR UR9, SR_CTAID.Y ;  /* 0x00000000000979c3 */ /* 0x000ea20000002600 */
[----:B------:R-:W-:Y:S01]  /*17020*/  SHF.L.U32 R4, R158, 0x4, RZ ;  /* 0x000000049e047819 */ /* 0x000fe200000006ff */
[----:B------:R-:W3:Y:S01]  /*17030*/  SHFL.BFLY PT, R8, R173, 0x2, 0x1f ;  /* 0x0c401f00ad087f89 */ /* 0x000ee200000e0000 */
[----:B------:R-:W-:Y:S01]  /*17040*/  LOP3.LUT R0, R6, 0x6, RZ, 0xc0, !PT ;  /* 0x0000000606007812 */ /* 0x000fe200078ec0ff */
[----:B------:R-:W4:Y:S01]  /*17050*/  LDCU UR8, c[0x0][0x3e0] ;  /* 0x00007c00ff0877ac */ /* 0x000f220008000800 */
[----:B------:R-:W-:Y:S01]  /*17060*/  SHF.R.U32.HI R103, RZ, 0x1, R158 ;  /* 0x00000001ff677819 */ /* 0x000fe2000001169e */
[----:B------:R-:W5:Y:S01]  /*17070*/  S2R R2, SR_TID.X ;  /* 0x0000000000027919 */ /* 0x000f620000002100 */
[----:B------:R-:W-:Y:S01]  /*17080*/  LOP3.LUT R11, R4, 0x1c0, RZ, 0xc0, !PT ;  /* 0x000001c0040b7812 */ /* 0x000fe200078ec0ff */
[----:B------:R-:W4:Y:S01]  /*17090*/  LDCU UR4, c[0x0][0x44c] ;  /* 0x00008980ff0477ac */ /* 0x000f220008000800 */
[----:B------:R-:W-:Y:S01]  /*170a0*/  LOP3.LUT R9, R103, 0x30, RZ, 0xc0, !PT ;  /* 0x0000003067097812 */ /* 0x000fe200078ec0ff */
[----:B------:R-:W-:Y:S01]  /*170b0*/  BSSY.RECONVERGENT B0, `(.L_x_6939) ;  /* 0x00000c1000007945 */ /* 0x000fe20003800200 */
[----:B------:R-:W-:-:S02]  /*170c0*/  LOP3.LUT R6, R11, 0x38, R6, 0xf8, !PT ;  /* 0x000000380b067812 */ /* 0x000fc400078ef806 */
[----:B------:R-:W-:Y:S01]  /*170d0*/  SHF.R.U32.HI R100, RZ, 0x2, R158 ;  /* 0x00000002ff647819 */ /* 0x000fe2000001169e */
[----:B------:R-:W-:Y:S01]  /*170e0*/  BAR.SYNC.DEFER_BLOCKING 0x0 ;  /* 0x0000000000007b1d */ /* 0x000fe20000010000 */
[C---:B------:R-:W-:Y:S02]  /*170f0*/  R2P PR, R158.reuse, 0x1c ;  /* 0x0000001c9e007804 */ /* 0x040fe40000000000 */
[----:B------:R-:W-:Y:S02]  /*17100*/  LOP3.LUT R100, R9, 0x7, R100, 0xf8, !PT ;  /* 0x0000000709647812 */ /* 0x000fe400078ef864 */
[----:B------:R-:W-:Y:S02]  /*17110*/  MOV R9, 0x40 ;  /* 0x0000004000097802 */ /* 0x000fe40000000f00 */
[C---:B------:R-:W-:Y:S01]  /*17120*/  LOP3.LUT P6, RZ, R158.reuse, 0x3, RZ, 0xc0, !PT ;  /* 0x000000039eff7812 */ /* 0x040fe200078cc0ff */
[----:B-1----:R-:W-:Y:S01]  /*17130*/  FADD.FTZ R12, R3, R172 ;  /* 0x000000ac030c7221 */ /* 0x002fe20000010000 */
[----:B------:R-:W-:-:S02]  /*17140*/  SHF.L.U32 R3, R158, 0x5, RZ ;  /* 0x000000059e037819 */ /* 0x000fc400000006ff */
[----:B------:R-:W-:Y:S01]  /*17150*/  SEL R9, R9, 0xffffffc0, !P3 ;  /* 0xffffffc009097807 */ /* 0x000fe20005800000 */
[----:B---3--:R-:W-:Y:S01]  /*17160*/  FADD.FTZ R8, R8, R173 ;  /* 0x000000ad08087221 */ /* 0x008fe20000010000 */
[----:B------:R-:W1:Y:S01]  /*17170*/  SHFL.BFLY PT, R5, R12, 0x1, 0x1f ;  /* 0x0c201f000c057f89 */ /* 0x000e6200000e0000 */
[----:B------:R-:W-:Y:S02]  /*17180*/  LOP3.LUT R3, R0, 0x7c00, R3, 0xf8, !PT ;  /* 0x00007c0000037812 */ /* 0x000fe400078ef803 */
[----:B------:R-:W-:Y:S01]  /*17190*/  SHF.L.U32 R0, R158, 0x2, RZ ;  /* 0x000000029e007819 */ /* 0x000fe200000006ff */
[----:B------:R-:W3:Y:S01]  /*171a0*/  SHFL.BFLY PT, R7, R8, 0x1, 0x1f ;  /* 0x0c201f0008077f89 */ /* 0x000ee200000e0000 */
[----:B------:R-:W-:Y:S02]  /*171b0*/  LOP3.LUT R6, R3, R6, RZ, 0xfc, !PT ;  /* 0x0000000603067212 */ /* 0x000fe400078efcff */
[----:B------:R-:W-:Y:S02]  /*171c0*/  LOP3.LUT R10, R0, 0x1f8, RZ, 0xc0, !PT ;  /* 0x000001f8000a7812 */ /* 0x000fe400078ec0ff */
[----:B------:R-:W-:-:S02]  /*171d0*/  IADD3 R3, PT, PT, -R160, R159, RZ ;  /* 0x0000009fa0037210 */ /* 0x000fc40007ffe1ff */
[----:B------:R-:W-:Y:S02]  /*171e0*/  LOP3.LUT R103, R10, 0x38, R103, 0x78, !PT ;  /* 0x000000380a677812 */ /* 0x000fe400078e7867 */
[----:B------:R-:W-:Y:S02]  /*171f0*/  LOP3.LUT R10, R4, 0x10, RZ, 0xc0, !PT ;  /* 0x00000010040a7812 */ /* 0x000fe400078ec0ff */
[----:B-----5:R-:W-:Y:S02]  /*17200*/  SHF.R.U32.HI R2, RZ, 0x4, R2 ;  /* 0x00000004ff027819 */ /* 0x020fe40000011602 */
[----:B------:R-:W-:Y:S02]  /*17210*/  LEA R103, R103, R10, 0x2 ;  /* 0x0000000a67677211 */ /* 0x000fe400078e10ff */
[----:B------:R-:W-:Y:S02]  /*17220*/  IADD3 R10, PT, PT, R2, 0x8, RZ ;  /* 0x00000008020a7810 */ /* 0x000fe40007ffe0ff */
[----:B------:R-:W-:-:S02]  /*17230*/  LOP3.LUT R167, R167, 0x1f80, RZ, 0xc0, !PT ;  /* 0x00001f80a7a77812 */ /* 0x000fc400078ec0ff */
[----:B------:R-:W-:Y:S01]  /*17240*/  ISETP.GE.AND P1, PT, R10, R3, PT ;  /* 0x000000030a00720c */ /* 0x000fe20003f26270 */
[----:B-1----:R-:W-:Y:S01]  /*17250*/  FADD.FTZ R5, R12, R5 ;  /* 0x000000050c057221 */ /* 0x002fe20000010000 */
[C---:B------:R-:W-:Y:S02]  /*17260*/  IADD3 R10, PT, PT, R2.reuse, 0x20, RZ ;  /* 0x00000020020a7810 */ /* 0x040fe40007ffe0ff */
[----:B------:R-:W-:Y:S01]  /*17270*/  IADD3 R12, PT, PT, R2, 0x18, RZ ;  /* 0x00000018020c7810 */ /* 0x000fe20007ffe0ff */
[----:B---3--:R-:W-:Y:S01]  /*17280*/  FADD.FTZ R4, R8, R7 ;  /* 0x0000000708047221 */ /* 0x008fe20000010000 */
[----:B------:R-:W1:Y:S01]  /*17290*/  MUFU.RCP R11, R5 ;  /* 0x00000005000b7308 */ /* 0x000e620000001000 */
[----:B------:R-:W-:Y:S02]  /*172a0*/  IADD3 R8, PT, PT, R2, 0x10, RZ ;  /* 0x0000001002087810 */ /* 0x000fe40007ffe0ff */
[----:B------:R-:W-:Y:S02]  /*172b0*/  MOV R7, 0x20 ;  /* 0x0000002000077802 */ /* 0x000fe40000000f00 */
[----:B------:R-:W-:-:S02]  /*172c0*/  FSETP.NE.FTZ.AND P5, PT, R5, RZ, PT ;  /* 0x000000ff0500720b */ /* 0x000fc40003fb5000 */
[----:B------:R-:W-:Y:S01]  /*172d0*/  FSETP.NE.FTZ.AND P3, PT, R4, RZ, PT ;  /* 0x000000ff0400720b */ /* 0x000fe20003f75000 */
[----:B------:R-:W3:Y:S01]  /*172e0*/  MUFU.RCP R13, R4 ;  /* 0x00000004000d7308 */ /* 0x000ee20000001000 */
[-C--:B------:R-:W-:Y:S02]  /*172f0*/  ISETP.GE.AND P0, PT, R8, R3.reuse, PT ;  /* 0x000000030800720c */ /* 0x080fe40003f06270 */
[----:B------:R-:W-:Y:S02]  /*17300*/  SEL R8, R7, 0xffffffe0, !P2 ;  /* 0xffffffe007087807 */ /* 0x000fe40005000000 */
[----:B------:R-:W-:Y:S02]  /*17310*/  LEA R7, R6, UR5, 0x2 ;  /* 0x0000000506077c11 */ /* 0x000fe4000f8e10ff */
[----:B------:R-:W-:Y:S02]  /*17320*/  ISETP.GE.AND P2, PT, R12, R3, PT ;  /* 0x000000030c00720c */ /* 0x000fe40003f46270 */
[----:B------:R-:W-:-:S02]  /*17330*/  IADD3 R6, PT, PT, R7, 0x80, RZ ;  /* 0x0000008007067810 */ /* 0x000fc40007ffe0ff */
[----:B-1----:R-:W-:Y:S01]  /*17340*/  FSEL R11, R11, 1, P5 ;  /* 0x3f8000000b0b7808 */ /* 0x002fe20002800000 */
[----:B------:R-:W1:Y:S01]  /*17350*/  @P3 LDC R16, c[0x0][0x458] ;  /* 0x00011600ff103b82 */ /* 0x000e620000000800 */
[----:B------:R-:W-:Y:S01]  /*17360*/  ISETP.GE.AND P5, PT, R10, R3, PT ;  /* 0x000000030a00720c */ /* 0x000fe20003fa6270 */
[----:B------:R-:W5:Y:S01]  /*17370*/  @P3 MUFU.LG2 R4, R4 ;  /* 0x0000000400043308 */ /* 0x000f620000000c00 */
[----:B------:R-:W-:Y:S01]  /*17380*/  @P4 IADD3 R6, PT, PT, R7, -0x80, RZ ;  /* 0xffffff8007064810 */ /* 0x000fe20007ffe0ff */
        /* <DEDUP_REMOVED lines=69> */
[----:B-----5:R-:W-:Y:S01]  /*177e0*/  @P3 FMUL.FTZ R4, R4, 0.69314718246459960938 ;  /* 0x3f31721804043820 */ /* 0x020fe20000410000 */
[-C--:B------:R-:W-:Y:S01]  /*177f0*/  IADD3 R15, PT, PT, R9, R6.reuse, RZ ;  /* 0x00000006090f7210 */ /* 0x080fe20007ffe0ff */
[----:B------:R-:W-:Y:S01]  /*17800*/  STS.64 [R7+0x800], R98 ;  /* 0x0008006207007388 */ /* 0x000fe20000000a00 */
[----:B------:R-:W-:-:S02]  /*17810*/  IADD3 R13, PT, PT, R8, R6, RZ ;  /* 0x00000006080d7210 */ /* 0x000fc40007ffe0ff */
[----:B------:R-:W-:Y:S01]  /*17820*/  IADD3 R14, PT, PT, R8, R15, RZ ;  /* 0x0000000f080e7210 */ /* 0x000fe20007ffe0ff */
[----:B------:R-:W-:Y:S01]  /*17830*/  STS.64 [R10], R92 ;  /* 0x0000005c0a007388 */ /* 0x000fe20000000a00 */
[----:B------:R-:W-:Y:S01]  /*17840*/  FSETP.NE.FTZ.AND P4, PT, R5, RZ, PT ;  /* 0x000000ff0500720b */ /* 0x000fe20003f95000 */
[----:B------:R-:W2:Y:S02]  /*17850*/  LDC.64 R8, c[0x0][0x430] ;  /* 0x00010c00ff087b82 */ /* 0x000ea40000000a00 */
[----:B------:R-:W-:Y:S04]  /*17860*/  STS.64 [R10+0x800], R94 ;  /* 0x0008005e0a007388 */ /* 0x000fe80000000a00 */
[----:B------:R-:W-:Y:S04]  /*17870*/  STS.64 [R11], R36 ;  /* 0x000000240b007388 */ /* 0x000fe80000000a00 */
[----:B------:R-:W-:Y:S02]  /*17880*/  STS.64 [R11+0x800], R38 ;  /* 0x000800260b007388 */ /* 0x000fe40000000a00 */
[----:B------:R-:W3:Y:S01]  /*17890*/  @P4 LDC R17, c[0x0][0x458] ;  /* 0x00011600ff114b82 */ /* 0x000ee20000000800 */
[----:B------:R-:W5:Y:S01]  /*178a0*/  @P4 MUFU.LG2 R5, R5 ;  /* 0x0000000500054308 */ /* 0x000f620000000c00 */
[----:B------:R-:W-:Y:S04]  /*178b0*/  STS.64 [R12], R40 ;  /* 0x000000280c007388 */ /* 0x000fe80000000a00 */
[----:B------:R-:W-:Y:S04]  /*178c0*/  STS.64 [R12+0x800], R42 ;  /* 0x0008002a0c007388 */ /* 0x000fe80000000a00 */
[----:B------:R-:W-:Y:S01]  /*178d0*/  STS.64 [R6], R44 ;  /* 0x0000002c06007388 */ /* 0x000fe20000000a00 */
[----:B--2---:R-:W-:-:S03]  /*178e0*/  IMAD R161, R8, UR9, R161 ;  /* 0x0000000908a17c24 */ /* 0x004fc6000f8e02a1 */
[----:B------:R-:W-:Y:S04]  /*178f0*/  STS.64 [R6+0x800], R46 ;  /* 0x0008002e06007388 */ /* 0x000fe80000000a00 */
[----:B------:R-:W-:Y:S01]  /*17900*/  STS.64 [R13], R48 ;  /* 0x000000300d007388 */ /* 0x000fe20000000a00 */
[----:B-----5:R-:W-:-:S03]  /*17910*/  @P4 FMUL.FTZ R5, R5, 0.69314718246459960938 ;  /* 0x3f31721805054820 */ /* 0x020fc60000410000 */
[----:B------:R-:W-:Y:S04]  /*17920*/  STS.64 [R13+0x800], R50 ;  /* 0x000800320d007388 */ /* 0x000fe80000000a00 */
[----:B------:R-:W-:Y:S04]  /*17930*/  STS.64 [R15], R52 ;  /* 0x000000340f007388 */ /* 0x000fe80000000a00 */
[----:B------:R-:W-:Y:S04]  /*17940*/  STS.64 [R15+0x800], R54 ;  /* 0x000800360f007388 */ /* 0x000fe80000000a00 */
[----:B------:R-:W-:Y:S04]  /*17950*/  STS.64 [R14], R56 ;  /* 0x000000380e007388 */ /* 0x000fe80000000a00 */
[----:B------:R-:W-:Y:S04]  /*17960*/  STS.64 [R14+0x800], R58 ;  /* 0x0008003a0e007388 */ /* 0x000fe80000000a00 */
[----:B------:R-:W-:Y:S04]  /*17970*/  STS.64 [R7+0x4000], R60 ;  /* 0x0040003c07007388 */ /* 0x000fe80000000a00 */
        /* <DEDUP_REMOVED lines=13> */
[----:B---3--:R-:W-:Y:S01]  /*17a50*/  @P4 FFMA.FTZ R69, R102, R17, R5 ;  /* 0x0000001166454223 */ /* 0x008fe20000010005 */
[----:B-1----:R-:W-:Y:S01]  /*17a60*/  @P3 FFMA.FTZ R68, R101, R16, R4 ;  /* 0x0000001065443223 */ /* 0x002fe20000010004 */
[----:B------:R2:W-:Y:S01]  /*17a70*/  STS.64 [R15+0x4000], R88 ;  /* 0x004000580f007388 */ /* 0x0005e20000000a00 */
[----:B-----5:R-:W-:Y:S01]  /*17a80*/  IADD3 R70, PT, PT, R2, 0x28, RZ ;  /* 0x0000002802467810 */ /* 0x020fe20007ffe0ff */
[----:B----4-:R-:W-:Y:S02]  /*17a90*/  IMAD R73, R161, UR8, R164 ;  /* 0x00000008a1497c24 */ /* 0x010fe4000f8e02a4 */
[----:B------:R2:W-:Y:S02]  /*17aa0*/  STS.64 [R15+0x4800], R90 ;  /* 0x0048005a0f007388 */ /* 0x0005e40000000a00 */
[----:B------:R-:W-:-:S02]  /*17ab0*/  IMAD R73, R73, R9, R160 ;  /* 0x0000000949497224 */ /* 0x000fc400078e02a0 */
[----:B------:R2:W-:Y:S02]  /*17ac0*/  STS.64 [R14+0x4000], R84 ;  /* 0x004000540e007388 */ /* 0x0005e40000000a00 */
[----:B------:R-:W-:Y:S02]  /*17ad0*/  IMAD R71, R73, UR4, RZ ;  /* 0x0000000449477c24 */ /* 0x000fe4000f8e02ff */
        /* <DEDUP_REMOVED lines=30> */
.L_x_6940:
[----:B------:R-:W-:Y:S05]  /*17cc0*/  BSYNC.RECONVERGENT B0 ;  /* 0x0000000000007941 */ /* 0x000fea0003800200 */
.L_x_6939:
[CC--:B------:R-:W-:Y:S01]  /*17cd0*/  ISETP.GE.AND P6, PT, R2.reuse, R3.reuse, PT ;  /* 0x000000030200720c */ /* 0x0c0fe20003fc6270 */
[----:B------:R-:W-:Y:S01]  /*17ce0*/  BSSY.RECONVERGENT B0, `(.L_x_6941) ;  /* 0x0000011000007945 */ /* 0x000fe20003800200 */
[----:B---3--:R-:W-:Y:S01]  /*17cf0*/  LOP3.LUT R68, R167, 0x3c, R0, 0xf8, !PT ;  /* 0x0000003ca7447812 */ /* 0x008fe200078ef800 */
[----:B------:R-:W-:Y:S01]  /*17d00*/  VIADD R72, R2, 0x30 ;  /* 0x0000003002487836 */ /* 0x000fe20000000000 */
[----:B------:R-:W-:Y:S02]  /*17d10*/  ISETP.GE.AND P4, PT, R70, R3, PT ;  /* 0x000000034600720c */ /* 0x000fe40003f86270 */
[----:B------:R-:W-:Y:S02]  /*17d20*/  LOP3.LUT R70, R0, 0x3c, RZ, 0xc0, !PT ;  /* 0x0000003c00467812 */ /* 0x000fe400078ec0ff */
[----:B------:R-:W-:Y:S02]  /*17d30*/  IADD3 R69, P3, PT, R71, R68, RZ ;  /* 0x0000004447457210 */ /* 0x000fe40007f7e0ff */
        /* <DEDUP_REMOVED lines=11> */
.L_x_6942:
[----:B------:R-:W-:Y:S05]  /*17df0*/  BSYNC.RECONVERGENT B0 ;  /* 0x0000000000007941 */ /* 0x000fea0003800200 */
.L_x_6941:
[----:B------:R-:W-:Y:S01]  /*17e00*/  BSSY.RECONVERGENT B0, `(.L_x_6943) ;  /* 0x0000011000007945 */ /* 0x000fe20003800200 */
[----:B------:R-:W-:Y:S02]  /*17e10*/  ISETP.GE.AND P3, PT, R72, R3, PT ;  /* 0x000000034800720c */ /* 0x000fe40003f66270 */
[----:B------:R-:W-:Y:S01]  /*17e20*/  IADD3 R2, PT, PT, R2, 0x38, RZ ;  /* 0x0000003802027810 */ /* 0x000fe20007ffe0ff */
[----:B------:R-:W-:Y:S05]  /*17e30*/  @P1 BRA `(.L_x_6944) ;  /* 0x0000000000341947 */ /* 0x000fea0003800000 */
        /* <DEDUP_REMOVED lines=13> */
.L_x_6944:
[----:B------:R-:W-:Y:S05]  /*17f10*/  BSYNC.RECONVERGENT B0 ;  /* 0x0000000000007941 */ /* 0x000fea0003800200 */
.L_x_6943:
        /* <DEDUP_REMOVED lines=16> */
.L_x_6946:
[----:B------:R-:W-:Y:S05]  /*18020*/  BSYNC.RECONVERGENT B0 ;  /* 0x0000000000007941 */ /* 0x000fea0003800200 */
.L_x_6945:
        /* <DEDUP_REMOVED lines=13> */
.L_x_6948:
[----:B------:R-:W-:Y:S05]  /*18100*/  BSYNC.RECONVERGENT B0 ;  /* 0x0000000000007941 */ /* 0x000fea0003800200 */
.L_x_6947:
        /* <DEDUP_REMOVED lines=13> */
.L_x_6950:
[----:B------:R-:W-:Y:S05]  /*181e0*/  BSYNC.RECONVERGENT B0 ;  /* 0x0000000000007941 */ /* 0x000fea0003800200 */
.L_x_6949:
        /* <DEDUP_REMOVED lines=13> */
.L_x_6952:
[----:B------:R-:W-:Y:S05]  /*182c0*/  BSYNC.RECONVERGENT B0 ;  /* 0x0000000000007941 */ /* 0x000fea0003800200 */
.L_x_6951:
        /* <DEDUP_REMOVED lines=13> */
.L_x_6954:
[----:B------:R-:W-:Y:S05]  /*183a0*/  BSYNC.RECONVERGENT B0 ;  /* 0x0000000000007941 */ /* 0x000fea0003800200 */
.L_x_6953:
        /* <DEDUP_REMOVED lines=14> */
.L_x_6955:
        /* <DEDUP_REMOVED lines=15> */
.L_x_7262:


//--------------------- .text._ZN5flash24flash_fwd_splitkv_kernelI23Flash_fwd_kernel_traitsILi128ELi64ELi64ELi4ELb0ELb0EN7cutlass10bfloat16_tE19Flash_kernel_traitsILi128ELi64ELi64ELi4ES3_EELb1ELb0ELb1ELb0ELb0ELb1ELb1ELb1EEEvNS_16Flash_fwd_paramsE --------------------------
	.section	.text._ZN5flash24flash_fwd_splitkv_kernelI23Flash_fwd_kernel_traitsILi128ELi64ELi64ELi4ELb0ELb0EN7cutlass10bfloat16_tE19Flash_kernel_traitsILi128ELi64ELi64ELi4ES3_EELb1ELb0ELb1ELb0ELb0ELb1ELb1ELb1EEEvNS_16Flash_fwd_paramsE,"ax",@progbits
	.align	128
        .global         _ZN5flash24flash_fwd_splitkv_kernelI23Flash_fwd_kernel_traitsILi128ELi64ELi64ELi4ELb0ELb0EN7cutlass10bfloat16_tE19Flash_kernel_traitsILi128ELi64ELi64ELi4ES3_EELb1ELb0ELb1ELb0ELb0ELb1ELb1ELb1EEEvNS_16Flash_fwd_paramsE
        .type           _ZN5flash24flash_fwd_splitkv_kernelI23Flash_fwd_kernel_traitsILi128ELi64ELi64ELi4ELb0ELb0EN7cutlass10bfloat16_tE19Flash_kernel_traitsILi128ELi64ELi64ELi4ES3_EELb1ELb0ELb1ELb0ELb0ELb1ELb1ELb1EEEvNS_16Flash_fwd_paramsE,@function
        .size           _ZN5flash24flash_fwd_splitkv_kernelI23Flash_fwd_kernel_traitsILi128ELi64ELi64ELi4ELb0ELb0EN7cutlass10bfloat16_tE19Flash_kernel_traitsILi128ELi64ELi64ELi4ES3_EELb1ELb0ELb1ELb0ELb0ELb1ELb1ELb1EEEvNS_16Flash_fwd_paramsE,(.L_x_7263 - _ZN5flash24flash_fwd_splitkv_kernelI23Flash_fwd_kernel_traitsILi128ELi64ELi64ELi4ELb0ELb0EN7cutlass10bfloat16_tE19Flash_kernel_traitsILi128ELi64ELi64ELi4ES3_EELb1ELb0ELb1ELb0ELb0ELb1ELb1ELb1EEEvNS_16Flash_fwd_paramsE)
        .other          _ZN5flash24flash_fwd_splitkv_kernelI23Flash_fwd_kernel_traitsILi128ELi64ELi64ELi4ELb0ELb0EN7cutlass10bfloat16_tE19Flash_kernel_traitsILi128ELi64ELi64ELi4ES3_EELb1ELb0ELb1ELb0ELb0ELb1ELb1ELb1EEEvNS_16Flash_fwd_paramsE,@"STO_CUDA_ENTRY STV_DEFAULT"
_ZN5flash24flash_fwd_splitkv_kernelI23Flash_fwd_kernel_traitsILi128ELi64ELi64ELi4ELb0ELb0EN7cutlass10bfloat16_tE19Flash_kernel_traitsILi128ELi64ELi64ELi4ES3_EELb1ELb0ELb1ELb0ELb0ELb1ELb1ELb1EEEvNS_16Flash_fwd_paramsE:
.text._ZN5flash24flash_fwd_splitkv_kernelI23Flash_fwd_kernel_traitsILi128ELi64ELi64ELi4ELb0ELb0EN7cutlass10bfloat16_tE19Flash_kernel_traitsILi128ELi64ELi64ELi4ES3_EELb1ELb0ELb1ELb0ELb0ELb1ELb1ELb1EEEvNS_16Flash_fwd_paramsE:
        /* <DEDUP_REMOVED lines=68> */
.L_x_6956:
        /* <DEDUP_REMOVED lines=95> */
.L_x_6959:
[----:B------:R-:W-:Y:S05]  /*0a30*/  BSYNC.RECONVERGENT B0 ;  /* 0x0000000000007941 */ /* 0x000fea0003800200 */
.L_x_6958:
        /* <DEDUP_REMOVED lines=15> */
.L_x_6961:
[----:B------:R-:W-:Y:S05]  /*0b30*/  BSYNC.RECONVERGENT B0 ;  /* 0x0000000000007941 */ /* 0x000fea0003800200 */
.L_x_6960:
        /* <DEDUP_REMOVED lines=15> */
.L_x_6963:
[----:B------:R-:W-:Y:S05]  /*0c30*/  BSYNC.RECONVERGENT B0 ;  /* 0x0000000000007941 */ /* 0x000fea0003800200 */
.L_x_6962:
        /* <DEDUP_REMOVED lines=14> */
.L_x_6965:
[----:B------:R-:W-:Y:S05]  /*0d20*/  BSYNC.RECONVERGENT B0 ;  /* 0x0000000000007941 */ /* 0x000fea0003800200 */
.L_x_6964:
        /* <DEDUP_REMOVED lines=13> */
.L_x_6967:
[----:B------:R-:W-:Y:S05]  /*0e00*/  BSYNC.RECONVERGENT B0 ;  /* 0x0000000000007941 */ /* 0x000fea0003800200 */
.L_x_6966:
        /* <DEDUP_REMOVED lines=13> */
.L_x_6969:
[----:B------:R-:W-:Y:S05]  /*0ee0*/  BSYNC.RECONVERGENT B0 ;  /* 0x0000000000007941 */ /* 0x000fea0003800200 */
.L_x_6968:
        /* <DEDUP_REMOVED lines=13> */
.L_x_6971:
[----:B------:R-:W-:Y:S05]  /*0fc0*/  BSYNC.RECONVERGENT B0 ;  /* 0x0000000000007941 */ /* 0x000fea0003800200 */
.L_x_6970:
        /* <DEDUP_REMOVED lines=13> */
.L_x_6973:
[----:B------:R-:W-:Y:S05]  /*10a0*/  BSYNC.RECONVERGENT B0 ;  /* 0x0000000000007941 */ /* 0x000fea0003800200 */
.L_x_6972:
        /* <DEDUP_REMOVED lines=32> */
.L_x_6957:
        /* <DEDUP_REMOVED lines=11> */
.L_x_6974:
        /* <DEDUP_REMOVED lines=103> */
.L_x_6975:
        /* <DEDUP_REMOVED lines=15> */
.L_x_6977:
[----:B------:R-:W2:Y:S01]  /*1ac0*/  LDC.64 R4, c[0x0][0x3b8] ;  /* 0x0000ee00ff047b82 */ /* 0x000ea20000000a00 */
[----:B------:R-:W-:-:S05]  /*1ad0*/  IADD3 R0, PT, PT, R8, R9, RZ ;  /* 0x0000000908007210 */ /* 0x000fca0007ffe0ff */
[C---:B--2---:R-:W-:Y:S02]  /*1ae0*/  IMAD R19, R0.reuse, R5, RZ ;  /* 0x0000000500137224 */ /* 0x044fe400078e02ff */
[----:B-1----:R-:W-:-:S05]  /*1af0*/  IMAD.WIDE.U32 R2, R0, R4, RZ ;  /* 0x0000000400027225 */ /* 0x002fca00078e00ff */
[----:B------:R-:W-:Y:S02]  /*1b00*/  IADD3 R19, PT, PT, R3, R19, RZ ;  /* 0x0000001303137210 */ /* 0x000fe40007ffe0ff */
[----:B------:R-:W-:Y:S02]  /*1b10*/  MOV R18, R2 ;  /* 0x0000000200127202 */ /* 0x000fe40000000f00 */
.L_x_6978:
        /* <DEDUP_REMOVED lines=14> */
.L_x_6979:
[----:B------:R-:W1:Y:S01]  /*1c00*/  LDC.64 R2, c[0x0][0x3c0] ;  /* 0x0000f000ff027b82 */ /* 0x000e620000000a00 */
[----:B------:R-:W-:-:S05]  /*1c10*/  IADD3 R8, PT, PT, R8, R9, RZ ;  /* 0x0000000908087210 */ /* 0x000fca0007ffe0ff */
[C---:B-1----:R-:W-:Y:S02]  /*1c20*/  IMAD R21, R8.reuse, R3, RZ ;  /* 0x0000000308157224 */ /* 0x042fe400078e02ff */
[----:B------:R-:W-:-:S05]  /*1c30*/  IMAD.WIDE.U32 R8, R8, R2, RZ ;  /* 0x0000000208087225 */ /* 0x000fca00078e00ff */
[----:B------:R-:W-:Y:S02]  /*1c40*/  IADD3 R21, PT, PT, R9, R21, RZ ;  /* 0x0000001509157210 */ /* 0x000fe40007ffe0ff */
[----:B------:R-:W-:-:S07]  /*1c50*/  MOV R20, R8 ;  /* 0x0000000800147202 */ /* 0x000fce0000000f00 */
.L_x_6980:
        /* <DEDUP_REMOVED lines=50> */
.L_x_6976:
        /* <DEDUP_REMOVED lines=181> */
.L_x_7033:
        /* <DEDUP_REMOVED lines=20> */
.L_x_6983:
[----:B-1-3--:R-:W-:Y:S05]  /*2c10*/  BSYNC.RECONVERGENT B0 ;  /* 0x0000000000007941 */ /* 0x00afea0003800200 */
.L_x_6982:
        /* <DEDUP_REMOVED lines=13> */
.L_x_6985:
[----:B------:R-:W-:Y:S05]  /*2cf0*/  BSYNC.RECONVERGENT B0 ;  /* 0x0000000000007941 */ /* 0x000fea0003800200 */
.L_x_6984:
        /* <DEDUP_REMOVED lines=14> */
.L_x_6987:
[----:B------:R-:W-:Y:S05]  /*2de0*/  BSYNC.RECONVERGENT B0 ;  /* 0x0000000000007941 */ /* 0x000fea0003800200 */
.L_x_6986:
        /* <DEDUP_REMOVED lines=19> */
.L_x_6989:
[----:B------:R-:W-:Y:S05]  /*2f20*/  BSYNC.RECONVERGENT B0 ;  /* 0x0000000000007941 */ /* 0x000fea0003800200 */
.L_x_6988:
        /* <DEDUP_REMOVED lines=15> */
.L_x_6993:
[----:B------:R-:W-:Y:S05]  /*3020*/  BSYNC.RECONVERGENT B0 ;  /* 0x0000000000007941 */ /* 0x000fea0003800200 */
.L_x_6992:
        /* <DEDUP_REMOVED lines=12> */
.L_x_6995:
[----:B------:R-:W-:Y:S05]  /*30f0*/  BSYNC.RECONVERGENT B0 ;  /* 0x0000000000007941 */ /* 0x000fea0003800200 */
.L_x_6994:
        /* <DEDUP_REMOVED lines=14> */
.L_x_6997:
[----:B------:R-:W-:Y:S05]  /*31e0*/  BSYNC.RECONVERGENT B0 ;  /* 0x0000000000007941 */ /* 0x000fea0003800200 */
.L_x_6996:
        /* <DEDUP_REMOVED lines=20> */
.L_x_6991:
        /* <DEDUP_REMOVED lines=54> */
.L_x_7003:
[----:B------:R-:W-:Y:S05]  /*3690*/  BSYNC.RECONVERGENT B0 ;  /* 0x0000000000007941 */ /* 0x000fea0003800200 */
.L_x_7002:
        /* <DEDUP_REMOVED lines=47> */
.L_x_7001:
[----:B------:R-:W-:Y:S05]  /*3990*/  BSYNC.RECONVERGENT B1 ;  /* 0x0000000000017941 */ /* 0x000fea0003800200 */
.L_x_7000:
        /* <DEDUP_REMOVED lines=63> */
.L_x_7007:
[----:B------:R-:W-:Y:S05]  /*3d90*/  BSYNC.RECONVERGENT B0 ;  /* 0x0000000000007941 */ /* 0x000fea0003800200 */
.L_x_7006:
        /* <DEDUP_REMOVED lines=47> */
.L_x_7005:
[----:B------:R-:W-:Y:S05]  /*4090*/  BSYNC.RECONVERGENT B1 ;  /* 0x0000000000017941 */ /* 0x000fea0003800200 */
.L_x_7004:
        /* <DEDUP_REMOVED lines=63> */
.L_x_7011:
[----:B------:R-:W-:Y:S05]  /*4490*/  BSYNC.RECONVERGENT B0 ;  /* 0x0000000000007941 */ /* 0x000fea0003800200 */
.L_x_7010:
        /* <DEDUP_REMOVED lines=47> */
.L_x_7009:
[----:B------:R-:W-:Y:S05]  /*4790*/  BSYNC.RECONVERGENT B1 ;  /* 0x0000000000017941 */ /* 0x000fea0003800200 */
.L_x_7008:
        /* <DEDUP_REMOVED lines=66> */
.L_x_7015:
[----:B------:R-:W-:Y:S05]  /*4bc0*/  BSYNC.RECONVERGENT B0 ;  /* 0x0000000000007941 */ /* 0x000fea0003800200 */
.L_x_7014:
        /* <DEDUP_REMOVED lines=47> */
.L_x_7013:
[----:B------:R-:W-:Y:S05]  /*4ec0*/  BSYNC.RECONVERGENT B1 ;  /* 0x0000000000017941 */ /* 0x000fea0003800200 */
.L_x_7012:
        /* <DEDUP_REMOVED lines=8> */
.L_x_6999:
        /* <DEDUP_REMOVED lines=95> */
.L_x_7019:
[----:B------:R-:W-:Y:S05]  /*5540*/  BSYNC.RECONVERGENT B0 ;  /* 0x0000000000007941 */ /* 0x000fea0003800200 */
.L_x_7018:
        /* <DEDUP_REMOVED lines=88> */
.L_x_7017:
[----:B------:R-:W-:Y:S05]  /*5ad0*/  BSYNC.RECONVERGENT B1 ;  /* 0x0000000000017941 */ /* 0x000fea0003800200 */
.L_x_7016:
        /* <DEDUP_REMOVED lines=96> */
.L_x_7023:
[----:B------:R-:W-:Y:S05]  /*60e0*/  BSYNC.RECONVERGENT B0 ;  /* 0x0000000000007941 */ /* 0x000fea0003800200 */
.L_x_7022:
        /* <DEDUP_REMOVED lines=88> */
.L_x_7021:
[----:B------:R-:W-:Y:S05]  /*6670*/  BSYNC.RECONVERGENT B1 ;  /* 0x0000000000017941 */ /* 0x000fea0003800200 */
.L_x_7020:
        /* <DEDUP_REMOVED lines=98> */
.L_x_7027:
[----:B------:R-:W-:Y:S05]  /*6ca0*/  BSYNC.RECONVERGENT B0 ;  /* 0x0000000000007941 */ /* 0x000fea0003800200 */
.L_x_7026:
        /* <DEDUP_REMOVED lines=86> */
.L_x_7025:
[----:B------:R-:W-:Y:S05]  /*7210*/  BSYNC.RECONVERGENT B1 ;  /* 0x0000000000017941 */ /* 0x000fea0003800200 */
.L_x_7024:
        /* <DEDUP_REMOVED lines=101> */
.L_x_7031:
[----:B------:R-:W-:Y:S05]  /*7870*/  BSYNC.RECONVERGENT B0 ;  /* 0x0000000000007941 */ /* 0x000fea0003800200 */
.L_x_7030:
        /* <DEDUP_REMOVED lines=86> */
.L_x_7029:
[----:B------:R-:W-:Y:S05]  /*7de0*/  BSYNC.RECONVERGENT B1 ;  /* 0x0000000000017941 */ /* 0x000fea0003800200 */
.L_x_7028:
[----:B------:R-:W5:Y:S08]  /*7df0*/  LDC R3, c[0x0][0x450] ;  /* 0x00011400ff037b82 */ /* 0x000f700000000800 */
[----:B------:R-:W1:Y:S01]  /*7e00*/  LDC R13, c[0x0][0x450] ;  /* 0x00011400ff0d7b82 */ /* 0x000e620000000800 */
[----:B-----5:R-:W-:Y:S05]  /*7e10*/  IMAD.U32 R3, R3, -0x20, RZ ;  /* 0xffffffe003037824 */ /* 0x020fea00078e00ff */
[C---:B------:R-:W-:Y:S02]  /*7e20*/  LEA R74, P1, R3.reuse, R74, 0x1 ;  /* 0x0000004a034a7211 */ /* 0x040fe400078208ff */
[C---:B------:R-:W-:Y:S02]  /*7e30*/  LEA R72, P0, R3.reuse, R72, 0x1 ;  /* 0x0000004803487211 */ /* 0x040fe400078008ff */
[C---:B------:R-:W-:Y:S02]  /*7e40*/  LEA.HI.X.SX32 R75, R3.reuse, R75, 0x1, P1 ;  /* 0x0000004b034b7211 */ /* 0x040fe400008f0eff */
[----:B-1----:R-:W-:Y:S09]  /*7e50*/  LEA.HI.X.SX32 R73, R3, R73, 0x1, P0 ;  /* 0x0000004903497211 */ /* 0x002ff200000f0eff */
.L_x_6998:
[----:B------:R-:W-:Y:S05]  /*7e60*/  BSYNC.RECONVERGENT B2 ;  /* 0x0000000000027941 */ /* 0x000fea0003800200 */
.L_x_6990:
        /* <DEDUP_REMOVED lines=91> */
.L_x_7032:
[----:B------:R-:W-:Y:S02]  /*8420*/  IADD3 R70, P1, PT, R70, R77, RZ ;  /* 0x0000004d46467210 */ /* 0x000fe40007f3e0ff */
[----:B------:R-:W-:Y:S03]  /*8430*/  IADD3 R12, P0, PT, R12, R79, RZ ;  /* 0x0000004f0c0c7210 */ /* 0x000fe60007f1e0ff */
[----:B------:R-:W-:Y:S02]  /*8440*/  IMAD.X R71, R71, 0x1, R76, P1 ;  /* 0x0000000147477824 */ /* 0x000fe400008e064c */
[----:B------:R-:W-:Y:S01]  /*8450*/  IMAD.X R9, R9, 0x1, R78, P0 ;  /* 0x0000000109097824 */ /* 0x000fe200000e064e */
[----:B------:R-:W-:Y:S07]  /*8460*/  @P2 BRA `(.L_x_7033) ;  /* 0xffffffa400982947 */ /* 0x000fee000383ffff */
.L_x_6981:
        /* <DEDUP_REMOVED lines=43> */
.L_x_7037:
[----:B------:R-:W-:Y:S05]  /*8720*/  BSYNC.RECONVERGENT B0 ;  /* 0x0000000000007941 */ /* 0x000fea0003800200 */
.L_x_7036:
        /* <DEDUP_REMOVED lines=17> */
.L_x_7039:
[----:B------:R-:W-:Y:S05]  /*8840*/  BSYNC.RECONVERGENT B0 ;  /* 0x0000000000007941 */ /* 0x000fea0003800200 */
.L_x_7038:
        /* <DEDUP_REMOVED lines=17> */
.L_x_7041:
[----:B------:R-:W-:Y:S05]  /*8960*/  BSYNC.RECONVERGENT B0 ;  /* 0x0000000000007941 */ /* 0x000fea0003800200 */
.L_x_7040:
        /* <DEDUP_REMOVED lines=17> */
.L_x_7035:
        /* <DEDUP_REMOVED lines=79> */
.L_x_7049:
[----:B------:R-:W-:Y:S05]  /*8f70*/  BSYNC.RECONVERGENT B0 ;  /* 0x0000000000007941 */ /* 0x000fea0003800200 */
.L_x_7048:
[----:B-----5:R-:W-:Y:S01]  /*8f80*/  IMAD.MOV.U32 R6, RZ, RZ, R14 ;  /* 0x000000ffff067224 */ /* 0x020fe200078e000e */
[----:B------:R-:W-:Y:S01]  /*8f90*/  MOV R4, R12 ;  /* 0x0000000c00047202 */ /* 0x000fe20000000f00 */
[----:B------:R-:W-:Y:S01]  /*8fa0*/  IMAD.MOV.U32 R7, RZ, RZ, R15 ;  /* 0x000000ffff077224 */ /* 0x000fe200078e000f */
[----:B------:R-:W-:Y:S02]  /*8fb0*/  MOV R5, R13 ;  /* 0x0000000d00057202 */ /* 0x000fe40000000f00 */
.L_x_7047:
[----:B------:R-:W-:Y:S05]  /*8fc0*/  BSYNC.RECONVERGENT B1 ;  /* 0x0000000000017941 */ /* 0x000fea0003800200 */
.L_x_7046:
        /* <DEDUP_REMOVED lines=49> */
.L_x_7051:
[----:B------:R-:W-:Y:S05]  /*92e0*/  BSYNC.RECONVERGENT B0 ;  /* 0x0000000000007941 */ /* 0x000fea0003800200 */
.L_x_7050:
[----:B-----5:R3:W-:Y:S02]  /*92f0*/  STS.128 [R130+0x2000], R12 ;  /* 0x0020000c82007388 */ /* 0x0207e40000000c00 */
.L_x_7045:
[----:B------:R-:W-:Y:S05]  /*9300*/  BSYNC.RECONVERGENT B2 ;  /* 0x0000000000027941 */ /* 0x000fea0003800200 */
.L_x_7044:
        /* <DEDUP_REMOVED lines=63> */
.L_x_7057:
[----:B------:R-:W-:Y:S05]  /*9700*/  BSYNC.RECONVERGENT B0 ;  /* 0x0000000000007941 */ /* 0x000fea0003800200 */
.L_x_7056:
[----:B-----5:R1:W-:Y:S02]  /*9710*/  STS.128 [R130+0x800], R12 ;  /* 0x0008000c82007388 */ /* 0x0203e40000000c00 */
.L_x_7055:
[----:B------:R-:W-:Y:S05]  /*9720*/  BSYNC.RECONVERGENT B1 ;  /* 0x0000000000017941 */ /* 0x000fea0003800200 */
.L_x_7054:
        /* <DEDUP_REMOVED lines=55> */
.L_x_7059:
[----:B------:R-:W-:Y:S05]  /*9aa0*/  BSYNC.RECONVERGENT B0 ;  /* 0x0000000000007941 */ /* 0x000fea0003800200 */
.L_x_7058:
[----:B-----5:R3:W-:Y:S02]  /*9ab0*/  STS.128 [R130+0x2800], R12 ;  /* 0x0028000c82007388 */ /* 0x0207e40000000c00 */
.L_x_7053:
[----:B------:R-:W-:Y:S05]  /*9ac0*/  BSYNC.RECONVERGENT B2 ;  /* 0x0000000000027941 */ /* 0x000fea0003800200 */
.L_x_7052:
        /* <DEDUP_REMOVED lines=64> */
.L_x_7065:
[----:B------:R-:W-:Y:S05]  /*9ed0*/  BSYNC.RECONVERGENT B0 ;  /* 0x0000000000007941 */ /* 0x000fea0003800200 */
.L_x_7064:
[----:B-----5:R1:W-:Y:S02]  /*9ee0*/  STS.128 [R130+0x1000], R12 ;  /* 0x0010000c82007388 */ /* 0x0203e40000000c00 */
.L_x_7063:
[----:B------:R-:W-:Y:S05]  /*9ef0*/  BSYNC.RECONVERGENT B1 ;  /* 0x0000000000017941 */ /* 0x000fea0003800200 */
.L_x_7062:
        /* <DEDUP_REMOVED lines=55> */
.L_x_7067:
[----:B------:R-:W-:Y:S05]  /*a270*/  BSYNC.RECONVERGENT B0 ;  /* 0x0000000000007941 */ /* 0x000fea0003800200 */
.L_x_7066:
[----:B-----5:R1:W-:Y:S02]  /*a280*/  STS.128 [R130+0x3000], R12 ;  /* 0x0030000c82007388 */ /* 0x0203e40000000c00 */
.L_x_7061:
[----:B------:R-:W-:Y:S05]  /*a290*/  BSYNC.RECONVERGENT B2 ;  /* 0x0000000000027941 */ /* 0x000fea0003800200 */
.L_x_7060:
        /* <DEDUP_REMOVED lines=65> */
.L_x_7071:
[----:B------:R-:W-:Y:S05]  /*a6b0*/  BSYNC.RECONVERGENT B0 ;  /* 0x0000000000007941 */ /* 0x000fea0003800200 */
.L_x_7070:
[----:B-----5:R3:W-:Y:S02]  /*a6c0*/  STS.128 [R130+0x1800], R12 ;  /* 0x0018000c82007388 */ /* 0x0207e40000000c00 */
.L_x_7069:
[----:B------:R-:W-:Y:S05]  /*a6d0*/  BSYNC.RECONVERGENT B1 ;  /* 0x0000000000017941 */ /* 0x000fea0003800200 */
.L_x_7068:
        /* <DEDUP_REMOVED lines=57> */
.L_x_7073:
[----:B------:R-:W-:Y:S05]  /*aa70*/  BSYNC.RECONVERGENT B0 ;  /* 0x0000000000007941 */ /* 0x000fea0003800200 */
.L_x_7072:
[----:B-----5:R3:W-:Y:S01]  /*aa80*/  STS.128 [R130+0x3800], R12 ;  /* 0x0038000c82007388 */ /* 0x0207e20000000c00 */
[----:B------:R-:W-:Y:S05]  /*aa90*/  BRA `(.L_x_7042) ;  /* 0x0000002c00dc7947 */ /* 0x000fea0003800000 */
.L_x_7043:
        /* <DEDUP_REMOVED lines=100> */
.L_x_7078:
[----:B------:R-:W-:Y:S05]  /*b0e0*/  BSYNC.RECONVERGENT B0 ;  /* 0x0000000000007941 */ /* 0x000fea0003800200 */
.L_x_7077:
[----:B------:R-:W-:Y:S05]  /*b0f0*/  BSYNC.RECONVERGENT B1 ;  /* 0x0000000000017941 */ /* 0x000fea0003800200 */
.L_x_7076:
        /* <DEDUP_REMOVED lines=89> */
.L_x_7080:
[----:B------:R-:W-:Y:S05]  /*b690*/  BSYNC.RECONVERGENT B0 ;  /* 0x0000000000007941 */ /* 0x000fea0003800200 */
.L_x_7079:
[----:B-----5:R3:W-:Y:S02]  /*b6a0*/  STS.128 [R130+0x2000], R20 ;  /* 0x0020001482007388 */ /* 0x0207e40000000c00 */
.L_x_7075:
[----:B------:R-:W-:Y:S05]  /*b6b0*/  BSYNC.RECONVERGENT B2 ;  /* 0x0000000000027941 */ /* 0x000fea0003800200 */
.L_x_7074:
        /* <DEDUP_REMOVED lines=95> */
.L_x_7086:
[----:B------:R-:W-:Y:S05]  /*bcb0*/  BSYNC.RECONVERGENT B0 ;  /* 0x0000000000007941 */ /* 0x000fea0003800200 */
.L_x_7085:
[----:B-----5:R3:W-:Y:S02]  /*bcc0*/  STS.128 [R130+0x800], R20 ;  /* 0x0008001482007388 */ /* 0x0207e40000000c00 */
.L_x_7084:
[----:B------:R-:W-:Y:S05]  /*bcd0*/  BSYNC.RECONVERGENT B1 ;  /* 0x0000000000017941 */ /* 0x000fea0003800200 */
.L_x_7083:
        /* <DEDUP_REMOVED lines=88> */
.L_x_7088:
[----:B------:R-:W-:Y:S05]  /*c260*/  BSYNC.RECONVERGENT B0 ;  /* 0x0000000000007941 */ /* 0x000fea0003800200 */
.L_x_7087:
[----:B-----5:R1:W-:Y:S02]  /*c270*/  STS.128 [R130+0x2800], R4 ;  /* 0x0028000482007388 */ /* 0x0203e40000000c00 */
.L_x_7082:
[----:B------:R-:W-:Y:S05]  /*c280*/  BSYNC.RECONVERGENT B2 ;  /* 0x0000000000027941 */ /* 0x000fea0003800200 */
.L_x_7081:
        /* <DEDUP_REMOVED lines=95> */
.L_x_7094:
[----:B------:R-:W-:Y:S05]  /*c880*/  BSYNC.RECONVERGENT B0 ;  /* 0x0000000000007941 */ /* 0x000fea0003800200 */
.L_x_7093:
[----:B-----5:R3:W-:Y:S02]  /*c890*/  STS.128 [R130+0x1000], R20 ;  /* 0x0010001482007388 */ /* 0x0207e40000000c00 */
.L_x_7092:
[----:B------:R-:W-:Y:S05]  /*c8a0*/  BSYNC.RECONVERGENT B1 ;  /* 0x0000000000017941 */ /* 0x000fea0003800200 */
.L_x_7091:
        /* <DEDUP_REMOVED lines=86> */
.L_x_7096:
[----:B------:R-:W-:Y:S05]  /*ce10*/  BSYNC.RECONVERGENT B0 ;  /* 0x0000000000007941 */ /* 0x000fea0003800200 */
.L_x_7095:
[----:B-----5:R3:W-:Y:S02]  /*ce20*/  STS.128 [R130+0x3000], R20 ;  /* 0x0030001482007388 */ /* 0x0207e40000000c00 */
.L_x_7090:
[----:B------:R-:W-:Y:S05]  /*ce30*/  BSYNC.RECONVERGENT B2 ;  /* 0x0000000000027941 */ /* 0x000fea0003800200 */
.L_x_7089:
        /* <DEDUP_REMOVED lines=97> */
.L_x_7100:
[----:B------:R-:W-:Y:S05]  /*d450*/  BSYNC.RECONVERGENT B0 ;  /* 0x0000000000007941 */ /* 0x000fea0003800200 */
.L_x_7099:
[----:B-----5:R3:W-:Y:S02]  /*d460*/  STS.128 [R130+0x1800], R20 ;  /* 0x0018001482007388 */ /* 0x0207e40000000c00 */
.L_x_7098:
[----:B------:R-:W-:Y:S05]  /*d470*/  BSYNC.RECONVERGENT B1 ;  /* 0x0000000000017941 */ /* 0x000fea0003800200 */
.L_x_7097:
        /* <DEDUP_REMOVED lines=87> */
.L_x_7102:
[----:B------:R-:W-:Y:S05]  /*d9f0*/  BSYNC.RECONVERGENT B0 ;  /* 0x0000000000007941 */ /* 0x000fea0003800200 */
.L_x_7101:
[----:B-----5:R1:W-:Y:S02]  /*da00*/  STS.128 [R130+0x3800], R4 ;  /* 0x0038000482007388 */ /* 0x0203e40000000c00 */
.L_x_7042:
[----:B------:R-:W-:Y:S05]  /*da10*/  BSYNC.RECONVERGENT B3 ;  /* 0x0000000000037941 */ /* 0x000fea0003800200 */
.L_x_7034:
        /* <DEDUP_REMOVED lines=29> */
.L_x_7104:
[----:B------:R-:W-:Y:S05]  /*dbf0*/  BSYNC.RECONVERGENT B0 ;  /* 0x0000000000007941 */ /* 0x000fea0003800200 */
.L_x_7103:
        /* <DEDUP_REMOVED lines=17> */
.L_x_7106:
[----:B------:R-:W-:Y:S05]  /*dd10*/  BSYNC.RECONVERGENT B0 ;  /* 0x0000000000007941 */ /* 0x000fea0003800200 */
.L_x_7105:
        /* <DEDUP_REMOVED lines=19> */
.L_x_7108:
[----:B------:R-:W-:Y:S05]  /*de50*/  BSYNC.RECONVERGENT B0 ;  /* 0x0000000000007941 */ /* 0x000fea0003800200 */
.L_x_7107:
        /* <DEDUP_REMOVED lines=17> */
.L_x_7110:
[----:B------:R-:W-:Y:S05]  /*df70*/  BSYNC.RECONVERGENT B0 ;  /* 0x0000000000007941 */ /* 0x000fea0003800200 */
.L_x_7109:
        /* <DEDUP_REMOVED lines=41> */
.L_x_7112:
[----:B------:R2:W-:Y:S04]  /*e210*/  STS.128 [R130+0x8000], RZ ;  /* 0x008000ff82007388 */ /* 0x0005e80000000c00 */
[----:B------:R2:W-:Y:S02]  /*e220*/  STS.128 [R130+0xa000], RZ ;  /* 0x00a000ff82007388 */ /* 0x0005e40000000c00 */
.L_x_7113:
[----:B------:R-:W-:Y:S05]  /*e230*/  BSYNC.RECONVERGENT B0 ;  /* 0x0000000000007941 */ /* 0x000fea0003800200 */
.L_x_7111:
        /* <DEDUP_REMOVED lines=29> */
.L_x_7115:
[----:B------:R-:W-:Y:S05]  /*e410*/  BSYNC.RECONVERGENT B0 ;  /* 0x0000000000007941 */ /* 0x000fea0003800200 */
.L_x_7114:
        /* <DEDUP_REMOVED lines=21> */
.L_x_7117:
[----:B------:R-:W-:Y:S05]  /*e570*/  BSYNC.RECONVERGENT B0 ;  /* 0x0000000000007941 */ /* 0x000fea0003800200 */
.L_x_7116:
        /* <DEDUP_REMOVED lines=19> */
.L_x_7119:
[----:B------:R-:W-:Y:S05]  /*e6b0*/  BSYNC.RECONVERGENT B0 ;  /* 0x0000000000007941 */ /* 0x000fea0003800200 */
.L_x_7118:
[----:B------:R-:W-:Y:S01]  /*e6c0*/  LDSM.16.M88.4 R56, [R143] ;  /* 0x000000008f38783b */ /* 0x000fe20000000200 */
[----:B------:R-:W-:Y:S01]  /*e6d0*/  R2P PR, R154, 0x6 ;  /* 0x000000069a007804 */ /* 0x000fe20000000000 */
[----:B------:R-:W-:Y:S01]  /*e6e0*/  IMAD.MOV.U32 R2, RZ, RZ, 0x20 ;  /* 0x00000020ff027424 */ /* 0x000fe200078e00ff */
[----:B------:R-:W5:Y:S01]  /*e6f0*/  LDCU UR10, c[0x0][0x50c] ;  /* 0x0000a180ff0a77ac */ /* 0x000f620008000800 */
[----:B------:R-:W2:Y:S01]  /*e700*/  LDSM.16.M88.4 R20, [R3+UR5+0x4000] ;  /* 0x004000050314783b */ /* 0x000ea20008000200 */
[----:B------:R-:W-:Y:S01]  /*e710*/  VIADD R142, R3, UR5 ;  /* 0x00000005038e7c36 */ /* 0x000fe20008000000 */
[----:B------:R-:W-:Y:S01]  /*e720*/  VIADDMNMX R131, R26, 0x8, R51, PT ;  /* 0x000000081a837846 */ /* 0x000fe20003800133 */
[----:B------:R-:W-:Y:S01]  /*e730*/  IMAD.MOV.U32 R4, RZ, RZ, 0x40 ;  /* 0x00000040ff047424 */ /* 0x000fe200078e00ff */
[----:B------:R-:W-:Y:S01]  /*e740*/  SEL R2, R2, 0xffffffe0, !P1 ;  /* 0xffffffe002027807 */ /* 0x000fe20004800000 */
[----:B------:R-:W4:Y:S03]  /*e750*/  LDSM.16.M88.4 R72, [R3+UR5+0x4800] ;  /* 0x004800050348783b */ /* 0x000f260008000200 */
[----:B------:R-:W-:Y:S01]  /*e760*/  SEL R4, R4, 0xffffffc0, !P2 ;  /* 0xffffffc004047807 */ /* 0x000fe20005000000 */
[--C-:B------:R-:W-:Y:S01]  /*e770*/  IMAD.IADD R141, R143, 0x1, R2.reuse ;  /* 0x000000018f8d7824 */ /* 0x100fe200078e0202 */
[----:B------:R-:W5:Y:S01]  /*e780*/  LDSM.16.M88.4 R64, [R3+UR5+0x5000] ;  /* 0x005000050340783b */ /* 0x000f620008000200 */
[----:B------:R-:W-:-:S02]  /*e790*/  IMAD.IADD R138, R142, 0x1, R2 ;  /* 0x000000018e8a7824 */ /* 0x000fc400078e0202 */
[--C-:B------:R-:W-:Y:S01]  /*e7a0*/  IMAD.IADD R140, R143, 0x1, R4.reuse ;  /* 0x000000018f8c7824 */ /* 0x100fe200078e0204 */
[----:B-1-3--:R-:W1:Y:S01]  /*e7b0*/  LDSM.16.M88.4 R12, [R3+UR5+0x5800] ;  /* 0x00580005030c783b */ /* 0x00ae620008000200 */
[----:B------:R-:W-:Y:S02]  /*e7c0*/  IMAD.IADD R137, R142, 0x1, R4 ;  /* 0x000000018e897824 */ /* 0x000fe400078e0204 */
[C---:B------:R-:W-:Y:S01]  /*e7d0*/  IMAD.IADD R139, R2.reuse, 0x1, R140 ;  /* 0x00000001028b7824 */ /* 0x040fe200078e028c */
[----:B------:R-:W-:Y:S02]  /*e7e0*/  LDSM.16.M88.4 R92, [R141] ;  /* 0x000000008d5c783b */ /* 0x000fe40000000200 */
[----:B------:R-:W-:Y:S02]  /*e7f0*/  IADD3 R136, PT, PT, R2, R137, RZ ;  /* 0x0000008902887210 */ /* 0x000fe40007ffe0ff */
[----:B------:R-:W3:Y:S04]  /*e800*/  LDSM.16.M88.4 R96, [R138+0x4000] ;  /* 0x004000008a60783b */ /* 0x000ee80000000200 */
[----:B------:R-:W3:Y:S04]  /*e810*/  LDSM.16.M88.4 R84, [R138+0x5000] ;  /* 0x005000008a54783b */ /* 0x000ee80000000200 */
[----:B------:R-:W3:Y:S04]  /*e820*/  LDSM.16.M88.4 R80, [R138+0x5800] ;  /* 0x005800008a50783b */ /* 0x000ee80000000200 */
[----:B------:R-:W3:Y:S04]  /*e830*/  LDSM.16.M88.4 R88, [R138+0x4800] ;  /* 0x004800008a58783b */ /* 0x000ee80000000200 */
[----:B------:R-:W-:Y:S01]  /*e840*/  LDSM.16.M88.4 R52, [R140] ;  /* 0x000000008c34783b */ /* 0x000fe20000000200 */
[C---:B--2---:R-:W-:Y:S03]  /*e850*/  HMMA.16816.F32.BF16 R28, R56.reuse, R20, RZ ;  /* 0x00000014381c723c */ /* 0x044fe600000418ff */
[----:B------:R-:W2:Y:S04]  /*e860*/  LDSM.16.M88.4 R44, [R137+0x4000] ;  /* 0x00400000892c783b */ /* 0x000ea80000000200 */
[----:B------:R-:W2:Y:S01]  /*e870*/  LDSM.16.M88.4 R32, [R137+0x5800] ;  /* 0x005800008920783b */ /* 0x000ea20000000200 */
[C---:B------:R-:W-:Y:S03]  /*e880*/  HMMA.16816.F32.BF16 R20, R56.reuse, R22, RZ ;  /* 0x000000163814723c */ /* 0x040fe600000418ff */
[----:B------:R-:W2:Y:S04]  /*e890*/  LDSM.16.M88.4 R40, [R137+0x4800] ;  /* 0x004800008928783b */ /* 0x000ea80000000200 */
[----:B------:R-:W2:Y:S01]  /*e8a0*/  LDSM.16.M88.4 R36, [R137+0x5000] ;  /* 0x005000008924783b */ /* 0x000ea20000000200 */
[C---:B----4-:R-:W-:Y:S03]  /*e8b0*/  HMMA.16816.F32.BF16 R76, R56.reuse, R72, RZ ;  /* 0x00000048384c723c */ /* 0x050fe600000418ff */
[----:B------:R-:W-:Y:S04]  /*e8c0*/  LDSM.16.M88.4 R16, [R139] ;  /* 0x000000008b10783b */ /* 0x000fe80000000200 */
[----:B------:R-:W0:Y:S01]  /*e8d0*/  LDGDEPBAR ;  /* 0x00000000000079af */ /* 0x000e220000000000 */
[C---:B-----5:R-:W-:Y:S08]  /*e8e0*/  HMMA.16816.F32.BF16 R68, R56.reuse, R64, RZ ;  /* 0x000000403844723c */ /* 0x060ff000000418ff */
[C---:B------:R-:W-:Y:S08]  /*e8f0*/  HMMA.16816.F32.BF16 R72, R56.reuse, R74, RZ ;  /* 0x0000004a3848723c */ /* 0x040ff000000418ff */
[C---:B------:R-:W-:Y:S08]  /*e900*/  HMMA.16816.F32.BF16 R64, R56.reuse, R66, RZ ;  /* 0x000000423840723c */ /* 0x040ff000000418ff */
[C---:B-1----:R-:W-:Y:S08]  /*e910*/  HMMA.16816.F32.BF16 R60, R56.reuse, R12, RZ ;  /* 0x0000000c383c723c */ /* 0x042ff000000418ff */
[----:B------:R-:W-:Y:S01]  /*e920*/  HMMA.16816.F32.BF16 R56, R56, R14, RZ ;  /* 0x0000000e3838723c */ /* 0x000fe200000418ff */
[----:B------:R-:W1:Y:S07]  /*e930*/  LDSM.16.M88.4 R12, [R136+0x4000] ;  /* 0x00400000880c783b */ /* 0x000e6e0000000200 */
[C---:B---3--:R-:W-:Y:S08]  /*e940*/  HMMA.16816.F32.BF16 R28, R92.reuse, R96, R28 ;  /* 0x000000605c1c723c */ /* 0x048ff0000004181c */
[C---:B------:R-:W-:Y:S08]  /*e950*/  HMMA.16816.F32.BF16 R20, R92.reuse, R98, R20 ;  /* 0x000000625c14723c */ /* 0x040ff00000041814 */
[C---:B------:R-:W-:Y:S08]  /*e960*/  HMMA.16816.F32.BF16 R68, R92.reuse, R84, R68 ;  /* 0x000000545c44723c */ /* 0x040ff00000041844 */
[C---:B------:R-:W-:Y:S08]  /*e970*/  HMMA.16816.F32.BF16 R64, R92.reuse, R86, R64 ;  /* 0x000000565c40723c */ /* 0x040ff00000041840 */
[C---:B------:R-:W-:Y:S08]  /*e980*/  HMMA.16816.F32.BF16 R60, R92.reuse, R80, R60 ;  /* 0x000000505c3c723c */ /* 0x040ff0000004183c */
[C---:B------:R-:W-:Y:S01]  /*e990*/  HMMA.16816.F32.BF16 R56, R92.reuse, R82, R56 ;  /* 0x000000525c38723c */ /* 0x040fe20000041838 */
[----:B------:R-:W-:Y:S07]  /*e9a0*/  LDSM.16.M88.4 R80, [R143+0x2000] ;  /* 0x002000008f50783b */ /* 0x000fee0000000200 */
[C---:B------:R-:W-:Y:S08]  /*e9b0*/  HMMA.16816.F32.BF16 R76, R92.reuse, R88, R76 ;  /* 0x000000585c4c723c */ /* 0x040ff0000004184c */
[----:B------:R-:W-:Y:S01]  /*e9c0*/  HMMA.16816.F32.BF16 R72, R92, R90, R72 ;  /* 0x0000005a5c48723c */ /* 0x000fe20000041848 */
[----:B------:R-:W3:Y:S04]  /*e9d0*/  LDSM.16.M88.4 R92, [R136+0x4800] ;  /* 0x00480000885c783b */ /* 0x000ee80000000200 */
[----:B------:R-:W-:Y:S03]  /*e9e0*/  LDSM.16.M88.4 R88, [R136+0x5000] ;  /* 0x005000008858783b */ /* 0x000fe60000000200 */
[C---:B--2---:R-:W-:Y:S01]  /*e9f0*/  HMMA.16816.F32.BF16 R84, R52.reuse, R44, R28 ;  /* 0x0000002c3454723c */ /* 0x044fe2000004181c */
[----:B------:R-:W2:Y:S07]  /*ea00*/  LDSM.16.M88.4 R28, [R3+UR5+0x6000] ;  /* 0x00600005031c783b */ /* 0x000eae0008000200 */
[C---:B------:R-:W-:Y:S01]  /*ea10*/  HMMA.16816.F32.BF16 R20, R52.reuse, R46, R20 ;  /* 0x0000002e3414723c */ /* 0x040fe20000041814 */
[----:B------:R-:W-:Y:S07]  /*ea20*/  LDSM.16.M88.4 R44, [R137+0x6000] ;  /* 0x00600000892c783b */ /* 0x000fee0000000200 */
        /* <DEDUP_REMOVED lines=10> */
[C---:B-1----:R-:W-:Y:S08]  /*ead0*/  HMMA.16816.F32.BF16 R84, R16.reuse, R12, R84 ;  /* 0x0000000c1054723c */ /* 0x042ff00000041854 */
[C---:B------:R-:W-:Y:S01]  /*eae0*/  HMMA.16816.F32.BF16 R20, R16.reuse, R14, R20 ;  /* 0x0000000e1014723c */ /* 0x040fe20000041814 */
[----:B------:R-:W1:Y:S07]  /*eaf0*/  LDSM.16.M88.4 R12, [R3+UR5+0x6800] ;  /* 0x00680005030c783b */ /* 0x000e6e0008000200 */
[C---:B---3--:R-:W-:Y:S08]  /*eb00*/  HMMA.16816.F32.BF16 R76, R16.reuse, R92, R76 ;  /* 0x0000005c104c723c */ /* 0x048ff0000004184c */
[----:B------:R-:W-:Y:S08]  /*eb10*/  HMMA.16816.F32.BF16 R72, R16, R94, R72 ;  /* 0x0000005e1048723c */ /* 0x000ff00000041848 */
[C---:B--2---:R-:W-:Y:S08]  /*eb20*/  HMMA.16816.F32.BF16 R84, R80.reuse, R28, R84 ;  /* 0x0000001c5054723c */ /* 0x044ff00000041854 */
[----:B------:R-:W-:Y:S01]  /*eb30*/  HMMA.16816.F32.BF16 R20, R80, R30, R20 ;  /* 0x0000001e5014723c */ /* 0x000fe20000041814 */
[----:B------:R-:W-:Y:S07]  /*eb40*/  LDSM.16.M88.4 R28, [R136+0x6000] ;  /* 0x00600000881c783b */ /* 0x000fee0000000200 */
[C---:B------:R-:W-:Y:S08]  /*eb50*/  HMMA.16816.F32.BF16 R68, R16.reuse, R88, R68 ;  /* 0x000000581044723c */ /* 0x040ff00000041844 */
[C---:B------:R-:W-:Y:S01]  /*eb60*/  HMMA.16816.F32.BF16 R64, R16.reuse, R90, R64 ;  /* 0x0000005a1040723c */ /* 0x040fe20000041840 */
[----:B------:R-:W2:Y:S07]  /*eb70*/  LDSM.16.M88.4 R88, [R3+UR5+0x7000] ;  /* 0x007000050358783b */ /* 0x000eae0008000200 */
[C---:B----4-:R-:W-:Y:S08]  /*eb80*/  HMMA.16816.F32.BF16 R60, R16.reuse, R32, R60 ;  /* 0x00000020103c723c */ /* 0x050ff0000004183c */
[----:B------:R-:W-:Y:S01]  /*eb90*/  HMMA.16816.F32.BF16 R56, R16, R34, R56 ;  /* 0x000000221038723c */ /* 0x000fe20000041838 */
[----:B------:R-:W3:Y:S04]  /*eba0*/  LDSM.16.M88.4 R16, [R139+0x2000] ;  /* 0x002000008b10783b */ /* 0x000ee80000000200 */
[----:B------:R-:W-:Y:S03]  /*ebb0*/  LDSM.16.M88.4 R32, [R138+0x6800] ;  /* 0x006800008a20783b */ /* 0x000fe60000000200 */
[----:B-----5:R-:W-:Y:S08]  /*ebc0*/  HMMA.16816.F32.BF16 R84, R40, R36, R84 ;  /* 0x000000242854723c */ /* 0x020ff00000041854 */
[C---:B-1----:R-:W-:Y:S08]  /*ebd0*/  HMMA.16816.F32.BF16 R76, R80.reuse, R12, R76 ;  /* 0x0000000c504c723c */ /* 0x042ff0000004184c */
[----:B------:R-:W-:Y:S01]  /*ebe0*/  HMMA.16816.F32.BF16 R72, R80, R14, R72 ;  /* 0x0000000e5048723c */ /* 0x000fe20000041848 */
[----:B------:R1:W4:Y:S07]  /*ebf0*/  LDSM.16.M88.4 R12, [R3+UR5+0x7800] ;  /* 0x00780005030c783b */ /* 0x00032e0008000200 */
[----:B------:R-:W-:Y:S01]  /*ec00*/  HMMA.16816.F32.BF16 R20, R40, R38, R20 ;  /* 0x000000262814723c */ /* 0x000fe20000041814 */
[----:B------:R-:W-:Y:S07]  /*ec10*/  LDSM.16.M88.4 R36, [R138+0x7000] ;  /* 0x007000008a24783b */ /* 0x000fee0000000200 */
[----:B------:R-:W-:Y:S08]  /*ec20*/  HMMA.16816.F32.BF16 R84, R52, R44, R84 ;  /* 0x0000002c3454723c */ /* 0x000ff00000041854 */
[----:B--2---:R-:W-:Y:S01]  /*ec30*/  HMMA.16816.F32.BF16 R92, R80, R88, R68 ;  /* 0x00000058505c723c */ /* 0x004fe20000041844 */
[----:B------:R-:W-:Y:S01]  /*ec40*/  LDSM.16.M88.4 R68, [R137+0x6800] ;  /* 0x006800008944783b */ /* 0x000fe20000000200 */
[----:B-1----:R-:W-:-:S06]  /*ec50*/  VIMNMX R3, PT, PT, R26, R51, PT ;  /* 0x000000331a037248 */ /* 0x002fcc0003fe0100 */
[----:B------:R-:W-:Y:S01]  /*ec60*/  HMMA.16816.F32.BF16 R20, R52, R46, R20 ;  /* 0x0000002e3414723c */ /* 0x000fe20000041814 */
[----:B------:R-:W1:Y:S07]  /*ec70*/  LDSM.16.M88.4 R44, [R138+0x7800] ;  /* 0x007800008a2c783b */ /* 0x000e6e0000000200 */
[----:B---3--:R-:W-:Y:S08]  /*ec80*/  HMMA.16816.F32.BF16 R84, R16, R28, R84 ;  /* 0x0000001c1054723c */ /* 0x008ff00000041854 */
[----:B----4-:R-:W-:Y:S08]  /*ec90*/  HMMA.16816.F32.BF16 R56, R80, R14, R56 ;  /* 0x0000000e5038723c */ /* 0x010ff00000041838 */
[----:B------:R-:W-:Y:S01]  /*eca0*/  HMMA.16816.F32.BF16 R20, R16, R30, R20 ;  /* 0x0000001e1014723c */ /* 0x000fe20000041814 */
[----:B------:R-:W2:Y:S02]  /*ecb0*/  LDSM.16.M88.4 R28, [R137+0x7800] ;  /* 0x00780000891c783b */ /* 0x000ea40000000200 */
[----:B------:R-:W-:Y:S01]  /*ecc0*/  FMUL.FTZ R27, R85, UR10 ;  /* 0x0000000a551b7c20 */ /* 0x000fe20008410000 */
[----:B------:R-:W-:Y:S01]  /*ecd0*/  FMUL.FTZ R9, R84, UR10 ;  /* 0x0000000a54097c20 */ /* 0x000fe20008410000 */
[----:B------:R-:W-:-:S03]  /*ece0*/  FMUL.FTZ R86, R86, UR10 ;  /* 0x0000000a56567c20 */ /* 0x000fc60008410000 */
[C---:B------:R-:W-:Y:S01]  /*ecf0*/  HMMA.16816.F32.BF16 R64, R80.reuse, R90, R64 ;  /* 0x0000005a5040723c */ /* 0x040fe20000041840 */
[----:B------:R-:W-:Y:S07]  /*ed00*/  MUFU.TANH R27, R27 ;  /* 0x0000001b001b7308 */ /* 0x000fee0000002400 */
[----:B------:R-:W-:Y:S01]  /*ed10*/  HMMA.16816.F32.BF16 R60, R80, R12, R60 ;  /* 0x0000000c503c723c */ /* 0x000fe2000004183c */
[----:B------:R-:W3:Y:S01]  /*ed20*/  LDSM.16.M88.4 R12, [R137+0x7000] ;  /* 0x00700000890c783b */ /* 0x000ee20000000200 */
[----:B------:R-:W-:Y:S01]  /*ed30*/  MUFU.TANH R9, R9 ;  /* 0x0000000900097308 */ /* 0x000fe20000002400 */
[----:B------:R-:W-:Y:S01]  /*ed40*/  FMUL.FTZ R21, R21, UR10 ;  /* 0x0000000a15157c20 */ /* 0x000fe20008410000 */
[----:B------:R-:W-:Y:S01]  /*ed50*/  FMUL.FTZ R20, R20, UR10 ;  /* 0x0000000a14147c20 */ /* 0x000fe20008410000 */
[----:B------:R-:W-:-:S03]  /*ed60*/  FMUL.FTZ R22, R22, UR10 ;  /* 0x0000000a16167c20 */ /* 0x000fc60008410000 */
[C---:B------:R-:W-:Y:S01]  /*ed70*/  HMMA.16816.F32.BF16 R88, R40.reuse, R32, R76 ;  /* 0x000000202858723c */ /* 0x040fe2000004184c */
[----:B------:R-:W-:Y:S01]  /*ed80*/  LDSM.16.M88.4 R76, [R136+0x6800] ;  /* 0x00680000884c783b */ /* 0x000fe20000000200 */
[----:B------:R-:W-:Y:S06]  /*ed90*/  MUFU.TANH R21, R21 ;  /* 0x0000001500157308 */ /* 0x000fec0000002400 */
[C---:B------:R-:W-:Y:S01]  /*eda0*/  HMMA.16816.F32.BF16 R72, R40.reuse, R34, R72 ;  /* 0x000000222848723c */ /* 0x040fe20000041848 */
[----:B------:R-:W4:Y:S07]  /*edb0*/  LDSM.16.M88.4 R32, [R136+0x7800] ;  /* 0x007800008820783b */ /* 0x000f2e0000000200 */
[C---:B-1----:R-:W-:Y:S08]  /*edc0*/  HMMA.16816.F32.BF16 R56, R40.reuse, R46, R56 ;  /* 0x0000002e2838723c */ /* 0x042ff00000041838 */
[C---:B------:R-:W-:Y:S08]  /*edd0*/  HMMA.16816.F32.BF16 R92, R40.reuse, R36, R92 ;  /* 0x00000024285c723c */ /* 0x040ff0000004185c */
[----:B------:R-:W-:Y:S01]  /*ede0*/  HMMA.16816.F32.BF16 R64, R40, R38, R64 ;  /* 0x000000262840723c */ /* 0x000fe20000041840 */
[----:B------:R-:W1:Y:S01]  /*edf0*/  LDSM.16.M88.4 R36, [R136+0x7000] ;  /* 0x007000008824783b */ /* 0x000e620000000200 */
[----:B------:R-:W-:-:S06]  /*ee00*/  DEPBAR.LE SB0, 0x0 ;  /* 0x000080000000791a */ /* 0x000fcc0000000000 */
[----:B------:R-:W-:Y:S01]  /*ee10*/  HMMA.16816.F32.BF16 R60, R40, R44, R60 ;  /* 0x0000002c283c723c */ /* 0x000fe2000004183c */
[----:B------:R-:W-:Y:S01]  /*ee20*/  FMUL.FTZ R45, R87, UR10 ;  /* 0x0000000a572d7c20 */ /* 0x000fe20008410000 */
[----:B------:R5:W-:Y:S06]  /*ee30*/  MUFU.TANH R41, R20 ;  /* 0x0000001400297308 */ /* 0x000bec0000002400 */
[C---:B--2---:R-:W-:Y:S02]  /*ee40*/  HMMA.16816.F32.BF16 R56, R52.reuse, R30, R56 ;  /* 0x0000001e3438723c */ /* 0x044fe40000041838 */
[----:B------:R-:W-:Y:S06]  /*ee50*/  MUFU.TANH R45, R45 ;  /* 0x0000002d002d7308 */ /* 0x000fec0000002400 */
[C---:B------:R-:W-:Y:S02]  /*ee60*/  HMMA.16816.F32.BF16 R88, R52.reuse, R68, R88 ;  /* 0x000000443458723c */ /* 0x040fe40000041858 */
[----:B------:R2:W-:Y:S06]  /*ee70*/  MUFU.TANH R43, R22 ;  /* 0x00000016002b7308 */ /* 0x0005ec0000002400 */
[C---:B------:R-:W-:Y:S08]  /*ee80*/  HMMA.16816.F32.BF16 R72, R52.reuse, R70, R72 ;  /* 0x000000463448723c */ /* 0x040ff00000041848 */
[----:B---3--:R-:W-:Y:S01]  /*ee90*/  HMMA.16816.F32.BF16 R92, R52, R12, R92 ;  /* 0x0000000c345c723c */ /* 0x008fe2000004185c */
[----:B------:R-:W-:-:S02]  /*eea0*/  IMAD.SHL.U32 R12, R154, 0x2, RZ ;  /* 0x000000029a0c7824 */ /* 0x000fc400078e00ff */
[----:B------:R-:W-:-:S05]  /*eeb0*/  FMUL.FTZ R13, R23, UR10 ;  /* 0x0000000a170d7c20 */ /* 0x000fca0008410000 */
[C---:B------:R-:W-:Y:S01]  /*eec0*/  HMMA.16816.F32.BF16 R64, R52.reuse, R14, R64 ;  /* 0x0000000e3440723c */ /* 0x040fe20000041840 */
[----:B------:R-:W-:Y:S07]  /*eed0*/  MUFU.TANH R13, R13 ;  /* 0x0000000d000d7308 */ /* 0x000fee0000002400 */
[----:B------:R-:W-:Y:S08]  /*eee0*/  HMMA.16816.F32.BF16 R60, R52, R28, R60 ;  /* 0x0000001c343c723c */ /* 0x000ff0000004183c */
[C---:B----4-:R-:W-:Y:S08]  /*eef0*/  HMMA.16816.F32.BF16 R56, R16.reuse, R34, R56 ;  /* 0x000000221038723c */ /* 0x050ff00000041838 */
[C---:B------:R-:W-:Y:S08]  /*ef00*/  HMMA.16816.F32.BF16 R88, R16.reuse, R76, R88 ;  /* 0x0000004c1058723c */ /* 0x040ff00000041858 */
[----:B------:R-:W-:Y:S03]  /*ef10*/  HMMA.16816.F32.BF16 R72, R16, R78, R72 ;  /* 0x0000004e1048723c */ /* 0x000fe60000041848 */
[----:B------:R-:W-:Y:S01]  /*ef20*/  FMUL.FTZ R56, R56, UR10 ;  /* 0x0000000a38387c20 */ /* 0x000fe20008410000 */
[----:B------:R-:W-:Y:S01]  /*ef30*/  FMUL.FTZ R58, R58, UR10 ;  /* 0x0000000a3a3a7c20 */ /* 0x000fe20008410000 */
[----:B------:R-:W-:Y:S01]  /*ef40*/  FMUL.FTZ R57, R57, UR10 ;  /* 0x0000000a39397c20 */ /* 0x000fe20008410000 */
[----:B------:R-:W-:-:S02]  /*ef50*/  FMUL.FTZ R59, R59, UR10 ;  /* 0x0000000a3b3b7c20 */ /* 0x000fc40008410000 */
[C---:B-1----:R-:W-:Y:S03]  /*ef60*/  HMMA.16816.F32.BF16 R92, R16.reuse, R36, R92 ;  /* 0x00000024105c723c */ /* 0x042fe6000004185c */
        /* <DEDUP_REMOVED lines=12> */
[----:B------:R-:W-:-:S02]  /*f030*/  LOP3.LUT R19, R12, 0x6, RZ, 0xc0, !PT ;  /* 0x000000060c137812 */ /* 0x000fc400078ec0ff */
[----:B------:R-:W-:Y:S01]  /*f040*/  FMUL.FTZ R49, R92, UR10 ;  /* 0x0000000a5c317c20 */ /* 0x000fe20008410000 */
[----:B------:R-:W-:Y:S01]  /*f050*/  FMUL.FTZ R93, R93, UR10 ;  /* 0x0000000a5d5d7c20 */ /* 0x000fe20008410000 */
[----:B------:R-:W-:Y:S01]  /*f060*/  FMUL.FTZ R95, R95, UR10 ;  /* 0x0000000a5f5f7c20 */ /* 0x000fe20008410000 */
[----:B------:R-:W-:Y:S01]  /*f070*/  IMAD.IADD R132, R50, 0x1, R19 ;  /* 0x0000000132847824 */ /* 0x000fe200078e0213 */
[----:B------:R-:W1:Y:S01]  /*f080*/  MUFU.TANH R17, R56 ;  /* 0x0000003800117308 */ /* 0x000e620000002400 */
[----:B------:R-:W-:Y:S02]  /*f090*/  FMUL.FTZ R94, R94, UR10 ;  /* 0x0000000a5e5e7c20 */ /* 0x000fe40008410000 */
[C---:B------:R-:W-:Y:S02]  /*f0a0*/  VIADD R12, R132.reuse, 0x38 ;  /* 0x00000038840c7836 */ /* 0x040fe40000000000 */
[----:B------:R-:W-:Y:S01]  /*f0b0*/  FMUL.FTZ R67, R67, UR10 ;  /* 0x0000000a43437c20 */ /* 0x000fe20008410000 */
[----:B------:R-:W-:-:S02]  /*f0c0*/  VIADD R26, R132, 0x1 ;  /* 0x00000001841a7836 */ /* 0x000fc40000000000 */
[----:B------:R-:W-:Y:S01]  /*f0d0*/  FMUL.FTZ R65, R65, UR10 ;  /* 0x0000000a41417c20 */ /* 0x000fe20008410000 */
[----:B------:R-:W-:Y:S01]  /*f0e0*/  VIADD R18, R132, 0x8 ;  /* 0x0000000884127836 */ /* 0x000fe20000000000 */
[----:B------:R-:W3:Y:S01]  /*f0f0*/  MUFU.TANH R19, R58 ;  /* 0x0000003a00137308 */ /* 0x000ee20000002400 */
[----:B------:R-:W-:Y:S01]  /*f100*/  ISETP.GE.AND P4, PT, R12, R3, PT ;  /* 0x000000030c00720c */ /* 0x000fe20003f86270 */
[----:B-----5:R-:W-:Y:S01]  /*f110*/  VIADD R20, R132, 0x11 ;  /* 0x0000001184147836 */ /* 0x020fe20000000000 */
[----:B------:R-:W-:Y:S01]  /*f120*/  ISETP.GE.AND P1, PT, R12, R131, PT ;  /* 0x000000830c00720c */ /* 0x000fe20003f26270 */
[C---:B------:R-:W-:Y:S01]  /*f130*/  VIADD R14, R132.reuse, 0x18 ;  /* 0x00000018840e7836 */ /* 0x040fe20000000000 */
[----:B------:R-:W-:Y:S01]  /*f140*/  I2FP.F32.S32 R12, R12 ;  /* 0x0000000c000c7245 */ /* 0x000fe20000201400 */
[----:B--2---:R-:W-:Y:S01]  /*f150*/  VIADD R22, R132, 0x19 ;  /* 0x0000001984167836 */ /* 0x004fe20000000000 */
[C---:B------:R-:W-:Y:S01]  /*f160*/  ISETP.GE.AND P0, PT, R26.reuse, R3, PT ;  /* 0x000000031a00720c */ /* 0x040fe20003f06270 */
[----:B------:R-:W-:Y:S01]  /*f170*/  MUFU.TANH R31, R31 ;  /* 0x0000001f001f7308 */ /* 0x000fe20000002400 */
[----:B------:R-:W-:Y:S01]  /*f180*/  ISETP.GE.AND P6, PT, R26, R131, PT ;  /* 0x000000831a00720c */ /* 0x000fe20003fc6270 */
[----:B-1----:R-:W-:Y:S01]  /*f190*/  FFMA.FTZ R17, R0, R12, R17 ;  /* 0x0000000c00117223 */ /* 0x002fe20000010011 */
[----:B------:R-:W-:Y:S01]  /*f1a0*/  I2FP.F32.S32 R26, R26 ;  /* 0x0000001a001a7245 */ /* 0x000fe20000201400 */
[----:B------:R-:W-:Y:S01]  /*f1b0*/  VIADD R28, R132, 0x20 ;  /* 0x00000020841c7836 */ /* 0x000fe20000000000 */
[----:B------:R-:W-:Y:S01]  /*f1c0*/  ISETP.GE.AND P3, PT, R18, R3, PT ;  /* 0x000000031200720c */ /* 0x000fe20003f66270 */
[----:B------:R-:W-:Y:S01]  /*f1d0*/  FMUL.FTZ R64, R64, UR10 ;  /* 0x0000000a40407c20 */ /* 0x000fe20008410000 */
[----:B------:R-:W-:Y:S01]  /*f1e0*/  FSEL R119, R17, -INF , !P4 ;  /* 0xff80000011777808 */ /* 0x000fe20006000000 */
[----:B------:R-:W1:Y:S01]  /*f1f0*/  MUFU.TANH R15, R15 ;  /* 0x0000000f000f7308 */ /* 0x000e620000002400 */
[----:B------:R-:W-:Y:S01]  /*f200*/  ISETP.GE.AND P5, PT, R18, R131, PT ;  /* 0x000000831200720c */ /* 0x000fe20003fa6270 */
[----:B---3--:R-:W-:Y:S01]  /*f210*/  FFMA.FTZ R19, R0, R12, R19 ;  /* 0x0000000c00137223 */ /* 0x008fe20000010013 */
[----:B------:R-:W-:Y:S01]  /*f220*/  VIADD R12, R132, 0x9 ;  /* 0x00000009840c7836 */ /* 0x000fe20000000000 */
[----:B------:R-:W-:Y:S01]  /*f230*/  I2FP.F32.S32 R18, R18 ;  /* 0x0000001200127245 */ /* 0x000fe20000201400 */
[CC--:B------:R-:W-:Y:S01]  /*f240*/  FFMA.FTZ R33, R0.reuse, R26.reuse, R27 ;  /* 0x0000001a00217223 */ /* 0x0c0fe2000001001b */
[----:B------:R-:W-:Y:S01]  /*f250*/  FFMA.FTZ R26, R0, R26, R45 ;  /* 0x0000001a001a7223 */ /* 0x000fe2000001002d */
[----:B------:R-:W-:Y:S01]  /*f260*/  FSEL R114, R19, -INF , !P1 ;  /* 0xff80000013727808 */ /* 0x000fe20004800000 */
[----:B------:R-:W2:Y:S01]  /*f270*/  MUFU.TANH R29, R29 ;  /* 0x0000001d001d7308 */ /* 0x000ea20000002400 */
[----:B------:R-:W-:Y:S01]  /*f280*/  ISETP.GE.AND P2, PT, R12, R3, PT ;  /* 0x000000030c00720c */ /* 0x000fe20003f46270 */
[-C--:B------:R-:W-:Y:S01]  /*f290*/  FFMA.FTZ R27, R0, R18.reuse, R41 ;  /* 0x00000012001b7223 */ /* 0x080fe20000010029 */
[----:B------:R-:W-:Y:S01]  /*f2a0*/  ISETP.GE.AND P4, PT, R12, R131, PT ;  /* 0x000000830c00720c */ /* 0x000fe20003f86270 */
[----:B------:R-:W-:Y:S01]  /*f2b0*/  FFMA.FTZ R18, R0, R18, R43 ;  /* 0x0000001200127223 */ /* 0x000fe2000001002b */
[----:B------:R-:W-:Y:S01]  /*f2c0*/  I2FP.F32.S32 R12, R12 ;  /* 0x0000000c000c7245 */ /* 0x000fe20000201400 */
[----:B------:R-:W-:Y:S01]  /*f2d0*/  FMUL.FTZ R66, R66, UR10 ;  /* 0x0000000a42427c20 */ /* 0x000fe20008410000 */
[----:B------:R-:W-:Y:S01]  /*f2e0*/  FSEL R33, R33, -INF , !P0 ;  /* 0xff80000021217808 */ /* 0x000fe20004000000 */
[----:B------:R-:W3:Y:S01]  /*f2f0*/  MUFU.TANH R35, R35 ;  /* 0x0000002300237308 */ /* 0x000ee20000002400 */
[----:B------:R-:W-:Y:S01]  /*f300*/  FSEL R26, R26, -INF , !P6 ;  /* 0xff8000001a1a7808 */ /* 0x000fe20007000000 */
[CC--:B------:R-:W-:Y:S01]  /*f310*/  FFMA.FTZ R21, R0.reuse, R12.reuse, R21 ;  /* 0x0000000c00157223 */ /* 0x0c0fe20000010015 */
[----:B------:R-:W-:Y:S01]  /*f320*/  FFMA.FTZ R13, R0, R12, R13 ;  /* 0x0000000c000d7223 */ /* 0x000fe2000001000d */
[----:B------:R-:W-:Y:S01]  /*f330*/  IADD3 R12, PT, PT, R132, 0x10, RZ ;  /* 0x00000010840c7810 */ /* 0x000fe20007ffe0ff */
[----:B------:R-:W-:Y:S01]  /*f340*/  FMUL.FTZ R60, R60, UR10 ;  /* 0x0000000a3c3c7c20 */ /* 0x000fe20008410000 */
[----:B------:R-:W-:Y:S01]  /*f350*/  FSEL R27, R27, -INF , !P3 ;  /* 0xff8000001b1b7808 */ /* 0x000fe20005800000 */
[----:B------:R-:W-:Y:S01]  /*f360*/  FMUL.FTZ R62, R62, UR10 ;  /* 0x0000000a3e3e7c20 */ /* 0x000fe20008410000 */
[C---:B------:R-:W-:Y:S01]  /*f370*/  ISETP.GE.AND P1, PT, R12.reuse, R3, PT ;  /* 0x000000030c00720c */ /* 0x040fe20003f26270 */
[----:B------:R-:W4:Y:S01]  /*f380*/  MUFU.TANH R47, R47 ;  /* 0x0000002f002f7308 */ /* 0x000f220000002400 */
[----:B------:R-:W-:Y:S01]  /*f390*/  ISETP.GE.AND P0, PT, R12, R131, PT ;  /* 0x000000830c00720c */ /* 0x000fe20003f06270 */
[----:B------:R-:W-:Y:S01]  /*f3a0*/  VIADD R32, R132, 0x29 ;  /* 0x0000002984207836 */ /* 0x000fe20000000000 */
[----:B------:R-:W-:Y:S01]  /*f3b0*/  I2FP.F32.S32 R12, R12 ;  /* 0x0000000c000c7245 */ /* 0x000fe20000201400 */
[----:B------:R-:W-:Y:S01]  /*f3c0*/  FMUL.FTZ R61, R61, UR10 ;  /* 0x0000000a3d3d7c20 */ /* 0x000fe20008410000 */
[C---:B------:R-:W-:Y:S01]  /*f3d0*/  ISETP.GE.AND P6, PT, R20.reuse, R3, PT ;  /* 0x000000031400720c */ /* 0x040fe20003fc6270 */
[----:B------:R-:W-:Y:S01]  /*f3e0*/  FMUL.FTZ R63, R63, UR10 ;  /* 0x0000000a3f3f7c20 */ /* 0x000fe20008410000 */
[----:B------:R-:W-:Y:S01]  /*f3f0*/  ISETP.GE.AND P3, PT, R20, R131, PT ;  /* 0x000000831400720c */ /* 0x000fe20003f66270 */
[----:B------:R-:W-:Y:S01]  /*f400*/  MUFU.TANH R49, R49 ;  /* 0x0000003100317308 */ /* 0x000fe20000002400 */
[----:B------:R-:W-:Y:S01]  /*f410*/  I2FP.F32.S32 R20, R20 ;  /* 0x0000001400147245 */ /* 0x000fe20000201400 */
[-C--:B------:R-:W-:Y:S01]  /*f420*/  FFMA.FTZ R19, R0, R12.reuse, R23 ;  /* 0x0000000c00137223 */ /* 0x080fe20000010017 */
[----:B------:R-:W-:Y:S01]  /*f430*/  FSEL R18, R18, -INF , !P5 ;  /* 0xff80000012127808 */ /* 0x000fe20006800000 */
[C---:B-1----:R-:W-:Y:S01]  /*f440*/  FFMA.FTZ R15, R0.reuse, R12, R15 ;  /* 0x0000000c000f7223 */ /* 0x042fe2000001000f */
[----:B------:R-:W-:Y:S01]  /*f450*/  FSEL R21, R21, -INF , !P2 ;  /* 0xff80000015157808 */ /* 0x000fe20005000000 */
[-C--:B------:R-:W-:Y:S01]  /*f460*/  FFMA.FTZ R17, R0, R20.reuse, R31 ;  /* 0x0000001400117223 */ /* 0x080fe2000001001f */
[C---:B------:R-:W-:Y:S01]  /*f470*/  ISETP.GE.AND P5, PT, R14.reuse, R3, PT ;  /* 0x000000030e00720c */ /* 0x040fe20003fa6270 */
[----:B------:R-:W1:Y:S01]  /*f480*/  MUFU.TANH R37, R37 ;  /* 0x0000002500257308 */ /* 0x000e620000002400 */
[----:B------:R-:W-:Y:S01]  /*f490*/  ISETP.GE.AND P2, PT, R14, R131, PT ;  /* 0x000000830e00720c */ /* 0x000fe20003f46270 */
[----:B--2---:R-:W-:Y:S01]  /*f4a0*/  FFMA.FTZ R20, R0, R20, R29 ;  /* 0x0000001400147223 */ /* 0x004fe2000001001d */
[----:B------:R-:W-:Y:S01]  /*f4b0*/  I2FP.F32.S32 R14, R14 ;  /* 0x0000000e000e7245 */ /* 0x000fe20000201400 */
[----:B------:R-:W-:Y:S01]  /*f4c0*/  VIADD R12, R132, 0x21 ;  /* 0x00000021840c7836 */ /* 0x000fe20000000000 */
[----:B------:R-:W-:-:S02]  /*f4d0*/  FSEL R16, R13, -INF , !P4 ;  /* 0xff8000000d107808 */ /* 0x000fc40006000000 */
[----:B------:R-:W-:Y:S01]  /*f4e0*/  FSEL R19, R19, -INF , !P1 ;  /* 0xff80000013137808 */ /* 0x000fe20004800000 */
[----:B------:R-:W2:Y:S01]  /*f4f0*/  MUFU.TANH R39, R74 ;  /* 0x0000004a00277308 */ /* 0x000ea20000002400 */
[----:B---3--:R-:W-:Y:S01]  /*f500*/  FFMA.FTZ R35, R0, R14, R35 ;  /* 0x0000000e00237223 */ /* 0x008fe20000010023 */
[C---:B------:R-:W-:Y:S02]  /*f510*/  ISETP.GE.AND P4, PT, R22.reuse, R3, PT ;  /* 0x000000031600720c */ /* 0x040fe40003f86270 */
[----:B------:R-:W-:Y:S02]  /*f520*/  ISETP.GE.AND P1, PT, R22, R131, PT ;  /* 0x000000831600720c */ /* 0x000fe40003f26270 */
[----:B------:R-:W-:Y:S02]  /*f530*/  I2FP.F32.S32 R13, R22 ;  /* 0x00000016000d7245 */ /* 0x000fe40000201400 */
[----:B------:R-:W3:Y:S01]  /*f540*/  MUFU.TANH R93, R93 ;  /* 0x0000005d005d7308 */ /* 0x000ee20000002400 */
[----:B------:R-:W-:-:S02]  /*f550*/  FSEL R22, R15, -INF , !P0 ;  /* 0xff8000000f167808 */ /* 0x000fc40004000000 */
[----:B------:R-:W-:Y:S01]  /*f560*/  FSEL R17, R17, -INF , !P6 ;  /* 0xff80000011117808 */ /* 0x000fe20007000000 */
[----:B----4-:R-:W-:Y:S01]  /*f570*/  FFMA.FTZ R47, R0, R13, R47 ;  /* 0x0000000d002f7223 */ /* 0x010fe2000001002f */
[----:B------:R-:W-:Y:S01]  /*f580*/  ISETP.GE.AND P0, PT, R28, R3, PT ;  /* 0x000000031c00720c */ /* 0x000fe20003f06270 */
[----:B-1----:R-:W-:Y:S01]  /*f590*/  FFMA.FTZ R37, R0, R13, R37 ;  /* 0x0000000d00257223 */ /* 0x002fe20000010025 */
[----:B------:R-:W-:Y:S01]  /*f5a0*/  ISETP.GE.AND P6, PT, R28, R131, PT ;  /* 0x000000831c00720c */ /* 0x000fe20003fc6270 */
[----:B------:R-:W1:Y:S01]  /*f5b0*/  MUFU.TANH R95, R95 ;  /* 0x0000005f005f7308 */ /* 0x000e620000002400 */
[----:B------:R-:W-:Y:S01]  /*f5c0*/  I2FP.F32.S32 R28, R28 ;  /* 0x0000001c001c7245 */ /* 0x000fe20000201400 */
[----:B--2---:R-:W-:Y:S01]  /*f5d0*/  FFMA.FTZ R14, R0, R14, R39 ;  /* 0x0000000e000e7223 */ /* 0x004fe20000010027 */
[----:B------:R-:W-:Y:S02]  /*f5e0*/  FSEL R20, R20, -INF , !P3 ;  /* 0xff80000014147808 */ /* 0x000fe40005800000 */
[----:B------:R-:W-:Y:S01]  /*f5f0*/  FSEL R15, R35, -INF , !P5 ;  /* 0xff800000230f7808 */ /* 0x000fe20006800000 */
[----:B------:R-:W-:Y:S01]  /*f600*/  FFMA.FTZ R49, R0, R28, R49 ;  /* 0x0000001c00317223 */ /* 0x000fe20000010031 */
[C---:B------:R-:W-:Y:S01]  /*f610*/  ISETP.GE.AND P3, PT, R12.reuse, R3, PT ;  /* 0x000000030c00720c */ /* 0x040fe20003f66270 */
[----:B------:R-:W2:Y:S01]  /*f620*/  MUFU.TANH R51, R94 ;  /* 0x0000005e00337308 */ /* 0x000ea20000002400 */
[----:B------:R-:W-:-:S02]  /*f630*/  ISETP.GE.AND P5, PT, R12, R131, PT ;  /* 0x000000830c00720c */ /* 0x000fc40003fa6270 */
[----:B------:R-:W-:Y:S02]  /*f640*/  I2FP.F32.S32 R12, R12 ;  /* 0x0000000c000c7245 */ /* 0x000fe40000201400 */
[----:B------:R-:W-:Y:S02]  /*f650*/  FSEL R135, R49, -INF , !P0 ;  /* 0xff80000031877808 */ /* 0x000fe40004000000 */
[----:B------:R-:W-:Y:S01]  /*f660*/  IADD3 R30, PT, PT, R132, 0x28, RZ ;  /* 0x00000028841e7810 */ /* 0x000fe20007ffe0ff */
[----:B------:R-:W4:Y:S01]  /*f670*/  MUFU.TANH R67, R67 ;  /* 0x0000004300437308 */ /* 0x000f220000002400 */
[CC--:B---3--:R-:W-:Y:S01]  /*f680*/  FFMA.FTZ R93, R0.reuse, R12.reuse, R93 ;  /* 0x0000000c005d7223 */ /* 0x0c8fe2000001005d */
[----:B-1----:R-:W-:Y:S01]  /*f690*/  FFMA.FTZ R95, R0, R12, R95 ;  /* 0x0000000c005f7223 */ /* 0x002fe2000001005f */
[----:B------:R-:W-:Y:S02]  /*f6a0*/  FSEL R12, R47, -INF , !P1 ;  /* 0xff8000002f0c7808 */ /* 0x000fe40004800000 */
[----:B------:R-:W-:-:S02]  /*f6b0*/  ISETP.GE.AND P1, PT, R32, R3, PT ;  /* 0x000000032000720c */ /* 0x000fc40003f26270 */
[----:B------:R-:W-:Y:S01]  /*f6c0*/  ISETP.GE.AND P0, PT, R32, R131, PT ;  /* 0x000000832000720c */ /* 0x000fe20003f06270 */
[----:B------:R-:W1:Y:S01]  /*f6d0*/  MUFU.TANH R41, R64 ;  /* 0x0000004000297308 */ /* 0x000e620000002400 */
[----:B------:R-:W-:Y:S01]  /*f6e0*/  I2FP.F32.S32 R32, R32 ;  /* 0x0000002000207245 */ /* 0x000fe20000201400 */
[----:B--2---:R-:W-:Y:S01]  /*f6f0*/  FFMA.FTZ R51, R0, R28, R51 ;  /* 0x0000001c00337223 */ /* 0x004fe20000010033 */
[----:B------:R-:W-:Y:S01]  /*f700*/  FSEL R14, R14, -INF , !P2 ;  /* 0xff8000000e0e7808 */ /* 0x000fe20005000000 */
[----:B------:R-:W-:Y:S01]  /*f710*/  VIADD R28, R132, 0x30 ;  /* 0x00000030841c7836 */ /* 0x000fe20000000000 */
[----:B------:R-:W-:Y:S02]  /*f720*/  FSEL R13, R37, -INF , !P4 ;  /* 0xff800000250d7808 */ /* 0x000fe40006000000 */
[C---:B------:R-:W-:Y:S01]  /*f730*/  ISETP.GE.AND P2, PT, R30.reuse, R3, PT ;  /* 0x000000031e00720c */ /* 0x040fe20003f46270 */
[----:B------:R-:W2:Y:S01]  /*f740*/  MUFU.TANH R65, R65 ;  /* 0x0000004100417308 */ /* 0x000ea20000002400 */
[----:B------:R-:W-:Y:S01]  /*f750*/  ISETP.GE.AND P4, PT, R30, R131, PT ;  /* 0x000000831e00720c */ /* 0x000fe20003f86270 */
[----:B----4-:R-:W-:Y:S01]  /*f760*/  FFMA.FTZ R67, R0, R32, R67 ;  /* 0x0000002000437223 */ /* 0x010fe20000010043 */
[----:B------:R-:W-:-:S02]  /*f770*/  I2FP.F32.S32 R30, R30 ;  /* 0x0000001e001e7245 */ /* 0x000fc40000201400 */
[----:B------:R-:W-:Y:S02]  /*f780*/  FSEL R164, R51, -INF , !P6 ;  /* 0xff80000033a47808 */ /* 0x000fe40007000000 */
[----:B------:R-:W-:Y:S01]  /*f790*/  FSEL R133, R93, -INF , !P3 ;  /* 0xff8000005d857808 */ /* 0x000fe20005800000 */
[----:B------:R-:W3:Y:S01]  /*f7a0*/  MUFU.TANH R23, R66 ;  /* 0x0000004200177308 */ /* 0x000ee20000002400 */
[----:B------:R-:W-:Y:S01]  /*f7b0*/  ISETP.GE.AND P6, PT, R28, R3, PT ;  /* 0x000000031c00720c */ /* 0x000fe20003fc6270 */
[----:B-1----:R-:W-:Y:S01]  /*f7c0*/  FFMA.FTZ R41, R0, R30, R41 ;  /* 0x0000001e00297223 */ /* 0x002fe20000010029 */
[----:B------:R-:W-:Y:S02]  /*f7d0*/  ISETP.GE.AND P3, PT, R28, R131, PT ;  /* 0x000000831c00720c */ /* 0x000fe40003f66270 */
[----:B------:R-:W-:Y:S02]  /*f7e0*/  I2FP.F32.S32 R28, R28 ;  /* 0x0000001c001c7245 */ /* 0x000fe40000201400 */
[----:B------:R-:W-:Y:S01]  /*f7f0*/  FSEL R124, R67, -INF , !P0 ;  /* 0xff800000437c7808 */ /* 0x000fe20004000000 */
[----:B------:R-:W1:Y:S01]  /*f800*/  MUFU.TANH R29, R60 ;  /* 0x0000003c001d7308 */ /* 0x000e620000002400 */
[----:B------:R-:W-:Y:S01]  /*f810*/  ISETP.GT.AND P0, PT, R105, R148, PT ;  /* 0x000000946900720c */ /* 0x000fe20003f04270 */
[----:B--2---:R-:W-:Y:S01]  /*f820*/  FFMA.FTZ R65, R0, R32, R65 ;  /* 0x0000002000417223 */ /* 0x004fe20000010041 */
[----:B------:R-:W-:Y:S01]  /*f830*/  VIADD R32, R132, 0x31 ;  /* 0x0000003184207836 */ /* 0x000fe20000000000 */
[----:B------:R-:W-:-:S02]  /*f840*/  FSEL R126, R95, -INF , !P5 ;  /* 0xff8000005f7e7808 */ /* 0x000fc40006800000 */
[----:B------:R-:W-:Y:S02]  /*f850*/  FSEL R127, R41, -INF , !P2 ;  /* 0xff800000297f7808 */ /* 0x000fe40005000000 */
[----:B------:R-:W2:Y:S01]  /*f860*/  MUFU.TANH R31, R62 ;  /* 0x0000003e001f7308 */ /* 0x000ea20000002400 */
[----:B------:R-:W-:Y:S01]  /*f870*/  FSEL R125, R65, -INF , !P1 ;  /* 0xff800000417d7808 */ /* 0x000fe20004800000 */
[----:B---3--:R-:W-:Y:S01]  /*f880*/  FFMA.FTZ R23, R0, R30, R23 ;  /* 0x0000001e00177223 */ /* 0x008fe20000010017 */
[----:B------:R-:W-:Y:S01]  /*f890*/  VIADD R30, R132, 0x39 ;  /* 0x00000039841e7836 */ /* 0x000fe20000000000 */
[C---:B------:R-:W-:Y:S02]  /*f8a0*/  ISETP.GE.AND P5, PT, R32.reuse, R3, PT ;  /* 0x000000032000720c */ /* 0x040fe40003fa6270 */
[----:B------:R-:W-:Y:S02]  /*f8b0*/  ISETP.GE.AND P2, PT, R32, R131, PT ;  /* 0x000000832000720c */ /* 0x000fe40003f46270 */
[----:B------:R-:W3:Y:S01]  /*f8c0*/  MUFU.TANH R61, R61 ;  /* 0x0000003d003d7308 */ /* 0x000ee20000002400 */
[----:B------:R-:W-:Y:S01]  /*f8d0*/  FSEL R134, R23, -INF , !P4 ;  /* 0xff80000017867808 */ /* 0x000fe20006000000 */
[----:B-1----:R-:W-:Y:S01]  /*f8e0*/  FFMA.FTZ R29, R0, R28, R29 ;  /* 0x0000001c001d7223 */ /* 0x002fe2000001001d */
[C---:B------:R-:W-:Y:S01]  /*f8f0*/  ISETP.GE.AND P4, PT, R30.reuse, R3, PT ;  /* 0x000000031e00720c */ /* 0x040fe20003f86270 */
[----:B------:R-:W-:Y:S01]  /*f900*/  BAR.SYNC.DEFER_BLOCKING 0x0 ;  /* 0x0000000000007b1d */ /* 0x000fe20000010000 */
[----:B------:R-:W-:-:S02]  /*f910*/  ISETP.GE.AND P1, PT, R30, R131, PT ;  /* 0x000000831e00720c */ /* 0x000fc40003f26270 */
[----:B------:R-:W-:Y:S02]  /*f920*/  I2FP.F32.S32 R32, R32 ;  /* 0x0000002000207245 */ /* 0x000fe40000201400 */
[----:B------:R-:W-:Y:S01]  /*f930*/  I2FP.F32.S32 R30, R30 ;  /* 0x0000001e001e7245 */ /* 0x000fe20000201400 */
[----:B------:R-:W1:Y:S01]  /*f940*/  MUFU.TANH R63, R63 ;  /* 0x0000003f003f7308 */ /* 0x000e620000002400 */
[C---:B--2---:R-:W-:Y:S01]  /*f950*/  FFMA.FTZ R31, R0.reuse, R28, R31 ;  /* 0x0000001c001f7223 */ /* 0x044fe2000001001f */
[----:B------:R-:W-:Y:S02]  /*f960*/  I2FP.F32.S32 R28, R132 ;  /* 0x00000084001c7245 */ /* 0x000fe40000201400 */
[C---:B------:R-:W-:Y:S01]  /*f970*/  FFMA.FTZ R57, R0.reuse, R30, R57 ;  /* 0x0000001e00397223 */ /* 0x040fe20000010039 */
[----:B------:R-:W-:Y:S02]  /*f980*/  FSEL R121, R29, -INF , !P6 ;  /* 0xff8000001d797808 */ /* 0x000fe40007000000 */
[C---:B------:R-:W-:Y:S01]  /*f990*/  FFMA.FTZ R9, R0.reuse, R28, R9 ;  /* 0x0000001c00097223 */ /* 0x040fe20000010009 */
[----:B------:R-:W2:Y:S01]  /*f9a0*/  MUFU.TANH R59, R59 ;  /* 0x0000003b003b7308 */ /* 0x000ea20000002400 */
[----:B---3--:R-:W-:Y:S01]  /*f9b0*/  FFMA.FTZ R61, R0, R32, R61 ;  /* 0x00000020003d7223 */ /* 0x008fe2000001003d */
[----:B------:R-:W-:-:S02]  /*f9c0*/  FSEL R116, R31, -INF , !P3 ;  /* 0xff8000001f747808 */ /* 0x000fc40005800000 */
[C---:B------:R-:W-:Y:S02]  /*f9d0*/  ISETP.GE.AND P6, PT, R132.reuse, R3, PT ;  /* 0x000000038400720c */ /* 0x040fe40003fc6270 */
[----:B------:R-:W-:Y:S02]  /*f9e0*/  ISETP.GE.AND P3, PT, R132, R131, PT ;  /* 0x000000838400720c */ /* 0x000fe40003f66270 */
[----:B------:R-:W3:Y:S01]  /*f9f0*/  MUFU.TANH R35, R86 ;  /* 0x0000005600237308 */ /* 0x000ee20000002400 */
[----:B------:R-:W-:Y:S01]  /*fa00*/  FSEL R120, R61, -INF , !P5 ;  /* 0xff8000003d787808 */ /* 0x000fe20006800000 */
[C---:B-1----:R-:W-:Y:S01]  /*fa10*/  FFMA.FTZ R63, R0.reuse, R32, R63 ;  /* 0x00000020003f7223 */ /* 0x042fe2000001003f */
[----:B------:R-:W-:Y:S02]  /*fa20*/  FSEL R118, R57, -INF , !P4 ;  /* 0xff80000039767808 */ /* 0x000fe40006000000 */
[----:B------:R-:W-:Y:S02]  /*fa30*/  FSEL R9, R9, -INF , !P6 ;  /* 0xff80000009097808 */ /* 0x000fe40007000000 */
[----:B------:R-:W-:Y:S01]  /*fa40*/  FSEL R117, R63, -INF , !P2 ;  /* 0xff8000003f757808 */ /* 0x000fe20005000000 */
[----:B--2---:R-:W-:-:S05]  /*fa50*/  FFMA.FTZ R59, R0, R30, R59 ;  /* 0x0000001e003b7223 */ /* 0x004fca000001003b */
        /* <DEDUP_REMOVED lines=15> */
.L_x_7121:
        /* <DEDUP_REMOVED lines=59> */
.L_x_7122:
        /* <DEDUP_REMOVED lines=54> */
.L_x_7120:
        /* <DEDUP_REMOVED lines=58> */
[----:B------:R-:W3:Y:S01]  /*10600*/  LDSM.16.MT88.4 R8, [R145+0x8800] ;  /* 0x008800009108783b */ /* 0x000ee20000004200 */
[--C-:B------:R-:W-:Y:S01]  /*10610*/  FFMA.FTZ R109, R19, UR4, -R122.reuse ;  /* 0x00000004136d7c23 */ /* 0x100fe2000801087a */
[--C-:B------:R-:W-:Y:S01]  /*10620*/  FFMA.FTZ R104, R17, UR4, -R122.reuse ;  /* 0x0000000411687c23 */ /* 0x100fe2000801087a */
[----:B------:R-:W4:Y:S01]  /*10630*/  MUFU.EX2 R110, R110 ;  /* 0x0000006e006e7308 */ /* 0x000f220000000800 */
[--C-:B------:R-:W-:Y:S01]  /*10640*/  FFMA.FTZ R2, R15, UR4, -R122.reuse ;  /* 0x000000040f027c23 */ /* 0x100fe2000801087a */
[----:B------:R-:W-:Y:S01]  /*10650*/  FFMA.FTZ R27, R13, UR4, -R122 ;  /* 0x000000040d1b7c23 */ /* 0x000fe2000801087a */
        /* <DEDUP_REMOVED lines=15> */
[--C-:B------:R-:W-:Y:S01]  /*10750*/  FFMA.FTZ R117, R117, UR4, -R123.reuse ;  /* 0x0000000475757c23 */ /* 0x100fe2000801087b */
[--C-:B------:R-:W-:Y:S01]  /*10760*/  FFMA.FTZ R169, R112, UR4, -R123.reuse ;  /* 0x0000000470a97c23 */ /* 0x100fe2000801087b */
[----:B------:R-:W-:Y:S01]  /*10770*/  MUFU.EX2 R107, R107 ;  /* 0x0000006b006b7308 */ /* 0x000fe20000000800 */
[----:B------:R-:W-:Y:S01]  /*10780*/  LDSM.16.MT88.4 R20, [R147+0xa800] ;  /* 0x00a800009314783b */ /* 0x000fe20000004200 */
[----:B-----5:R-:W-:Y:S01]  /*10790*/  F2FP.BF16.F32.PACK_AB R66, R35, R32 ;  /* 0x000000202342723e */ /* 0x020fe200000010ff */
[----:B------:R-:W-:Y:S01]  /*107a0*/  FFMA.FTZ R114, R114, UR4, -R123 ;  /* 0x0000000472727c23 */ /* 0x000fe2000801087b */
[----:B------:R-:W5:Y:S01]  /*107b0*/  MUFU.EX2 R34, R34 ;  /* 0x0000002200227308 */ /* 0x000f620000000800 */
[----:B------:R-:W-:Y:S01]  /*107c0*/  FADD.FTZ R115, R115, R110 ;  /* 0x0000006e73737221 */ /* 0x000fe20000010000 */
[----:B------:R-:W-:-:S02]  /*107d0*/  ISETP.GT.AND P0, PT, R105, R148, PT ;  /* 0x000000946900720c */ /* 0x000fc40003f04270 */
        /* <DEDUP_REMOVED lines=18> */
[----:B------:R-:W-:Y:S05]  /*10900*/  MUFU.EX2 R169, R169 ;  /* 0x000000a900a97308 */ /* 0x000fea0000000800 */
        /* <DEDUP_REMOVED lines=29> */
[----:B------:R-:W-:Y:S01]  /*10ae0*/  FFMA.FTZ R127, R124, UR4, -R123 ;  /* 0x000000047c7f7c23 */ /* 0x000fe2000801087b */
[----:B------:R-:W-:Y:S03]  /*10af0*/  MUFU.EX2 R126, R164 ;  /* 0x000000a4007e7308 */ /* 0x000fe60000000800 */
[C---:B-1----:R-:W-:Y:S01]  /*10b00*/  HMMA.16816.F32.BF16 R52, R4.reuse, R8, R52 ;  /* 0x000000080434723c */ /* 0x042fe20000041834 */
[----:B------:R-:W-:Y:S04]  /*10b10*/  MUFU.EX2 R29, R29 ;  /* 0x0000001d001d7308 */ /* 0x000fe80000000800 */
[----:B------:R-:W-:Y:S03]  /*10b20*/  MUFU.EX2 R28, R28 ;  /* 0x0000001c001c7308 */ /* 0x000fe60000000800 */
[C---:B------:R-:W-:Y:S01]  /*10b30*/  HMMA.16816.F32.BF16 R56, R4.reuse, R10, R56 ;  /* 0x0000000a0438723c */ /* 0x040fe20000041838 */
[----:B------:R-:W1:Y:S01]  /*10b40*/  LDSM.16.MT88.4 R8, [R147+0x9000] ;  /* 0x009000009308783b */ /* 0x000e620000004200 */
[----:B------:R-:W-:Y:S04]  /*10b50*/  MUFU.EX2 R125, R125 ;  /* 0x0000007d007d7308 */ /* 0x000fe80000000800 */
[----:B------:R-:W-:Y:S02]  /*10b60*/  MUFU.EX2 R124, R134 ;  /* 0x00000086007c7308 */ /* 0x000fe40000000800 */
[C---:B------:R-:W-:Y:S01]  /*10b70*/  HMMA.16816.F32.BF16 R68, R4.reuse, R30, R68 ;  /* 0x0000001e0444723c */ /* 0x040fe20000041844 */
[--C-:B------:R-:W-:Y:S01]  /*10b80*/  FFMA.FTZ R31, R135, UR4, -R122.reuse ;  /* 0x00000004871f7c23 */ /* 0x100fe2000801087a */
[----:B------:R-:W-:Y:S01]  /*10b90*/  FFMA.FTZ R30, R133, UR4, -R122 ;  /* 0x00000004851e7c23 */ /* 0x000fe2000801087a */
[----:B------:R-:W-:Y:S04]  /*10ba0*/  MUFU.EX2 R127, R127 ;  /* 0x0000007f007f7308 */ /* 0x000fe80000000800 */
[----:B------:R-:W-:Y:S01]  /*10bb0*/  MUFU.EX2 R31, R31 ;  /* 0x0000001f001f7308 */ /* 0x000fe20000000800 */
[C---:B--2---:R-:W-:Y:S03]  /*10bc0*/  HMMA.16816.F32.BF16 R60, R4.reuse, R12, R60 ;  /* 0x0000000c043c723c */ /* 0x044fe6000004183c */
[----:B------:R-:W2:Y:S05]  /*10bd0*/  MUFU.EX2 R30, R30 ;  /* 0x0000001e001e7308 */ /* 0x000eaa0000000800 */
        /* <DEDUP_REMOVED lines=11> */
[----:B------:R-:W-:-:S07]  /*10c90*/  F2FP.BF16.F32.PACK_AB R7, R127, R124 ;  /* 0x0000007c7f07723e */ /* 0x000fce00000010ff */
[C---:B-1----:R-:W-:Y:S08]  /*10ca0*/  HMMA.16816.F32.BF16 R96, R4.reuse, R8, R96 ;  /* 0x000000080460723c */ /* 0x042ff00000041860 */
        /* <DEDUP_REMOVED lines=15> */
[----:B--2---:R-:W-:Y:S01]  /*10da0*/  HMMA.16816.F32.BF16 R36, R4, R16, R36 ;  /* 0x000000100424723c */ /* 0x004fe20000041824 */
[----:B------:R-:W-:-:S07]  /*10db0*/  FFMA.FTZ R16, R119, UR4, -R122 ;  /* 0x0000000477107c23 */ /* 0x000fce000801087a */
[C---:B------:R-:W-:Y:S08]  /*10dc0*/  HMMA.16816.F32.BF16 R40, R4.reuse, R18, R40 ;  /* 0x000000120428723c */ /* 0x040ff00000041828 */
[C---:B------:R-:W-:Y:S08]  /*10dd0*/  HMMA.16816.F32.BF16 R64, R4.reuse, R22, R64 ;  /* 0x000000160440723c */ /* 0x040ff00000041840 */
[----:B-1----:R-:W-:Y:S01]  /*10de0*/  HMMA.16816.F32.BF16 R52, R4, R8, R52 ;  /* 0x000000080434723c */ /* 0x002fe20000041834 */
[--C-:B------:R-:W-:Y:S01]  /*10df0*/  FFMA.FTZ R9, R121, UR4, -R122.reuse ;  /* 0x0000000479097c23 */ /* 0x100fe2000801087a */
[--C-:B------:R-:W-:Y:S01]  /*10e00*/  FFMA.FTZ R8, R120, UR4, -R122.reuse ;  /* 0x0000000478087c23 */ /* 0x100fe2000801087a */
[----:B------:R-:W-:-:S02]  /*10e10*/  FFMA.FTZ R121, R118, UR4, -R122 ;  /* 0x0000000476797c23 */ /* 0x000fc4000801087a */
[----:B------:R-:W-:Y:S03]  /*10e20*/  MUFU.EX2 R120, R9 ;  /* 0x0000000900787308 */ /* 0x000fe60000000800 */
[----:B------:R-:W-:Y:S01]  /*10e30*/  HMMA.16816.F32.BF16 R56, R4, R10, R56 ;  /* 0x0000000a0438723c */ /* 0x000fe20000041838 */
[----:B------:R1:W2:Y:S01]  /*10e40*/  MUFU.EX2 R119, R8 ;  /* 0x0000000800777308 */ /* 0x0002a20000000800 */
[----:B------:R-:W-:Y:S02]  /*10e50*/  F2FP.BF16.F32.PACK_AB R5, R117, R116 ;  /* 0x000000747505723e */ /* 0x000fe400000010ff */
[----:B------:R-:W-:Y:S01]  /*10e60*/  F2FP.BF16.F32.PACK_AB R7, R169, R112 ;  /* 0x00000070a907723e */ /* 0x000fe200000010ff */
[----:B------:R4:W-:Y:S04]  /*10e70*/  MUFU.EX2 R118, R16 ;  /* 0x0000001000767308 */ /* 0x0009e80000000800 */
[----:B------:R-:W5:Y:S01]  /*10e80*/  MUFU.EX2 R121, R121 ;  /* 0x0000007900797308 */ /* 0x000f620000000800 */
[----:B-1----:R-:W1:Y:S01]  /*10e90*/  LDSM.16.MT88.4 R8, [R146+0x9800] ;  /* 0x009800009208783b */ /* 0x002e620000004200 */
[----:B--2---:R-:W-:-:S03]  /*10ea0*/  F2FP.BF16.F32.PACK_AB R4, R119, R120 ;  /* 0x000000787704723e */ /* 0x004fc600000010ff */
[----:B----4-:R-:W2:Y:S01]  /*10eb0*/  LDSM.16.MT88.4 R16, [R145+0x9800] ;  /* 0x009800009110783b */ /* 0x010ea20000004200 */
[----:B-----5:R-:W-:-:S07]  /*10ec0*/  F2FP.BF16.F32.PACK_AB R6, R121, R118 ;  /* 0x000000767906723e */ /* 0x020fce00000010ff */
        /* <DEDUP_REMOVED lines=118> */
.L_x_7124:
[----:B------:R-:W-:Y:S01]  /*11630*/  UMOV UR8, URZ ;  /* 0x000000ff00087c82 */ /* 0x000fe20008000000 */
[----:B------:R-:W-:Y:S01]  /*11640*/  IMAD.SHL.U32 R2, R24, 0x40, RZ ;  /* 0x0000004018027824 */ /* 0x000fe200078e00ff */
[----:B------:R-:W-:-:S05]  /*11650*/  IADD3 R4, P0, PT, RZ, -UR8, RZ ;  /* 0x80000008ff047c10 */ /* 0x000fca000ff1e0ff */
[----:B------:R-:W-:-:S05]  /*11660*/  IMAD.X R2, RZ, RZ, ~R2, P0 ;  /* 0x000000ffff027224 */ /* 0x000fca00000e0e02 */
[----:B------:R-:W-:-:S04]  /*11670*/  SHF.R.S64 R5, R4, 0x1f, R2 ;  /* 0x0000001f04057819 */ /* 0x000fc80000001002 */
[----:B------:R-:W-:-:S04]  /*11680*/  IADD3 R152, P0, PT, R5, R152, RZ ;  /* 0x0000009805987210 */ /* 0x000fc80007f1e0ff */
[----:B------:R-:W-:-:S09]  /*11690*/  LEA.HI.X.SX32 R153, R2, R153, 0x1, P0 ;  /* 0x0000009902997211 */ /* 0x000fd200000f0eff */
.L_x_7125:
        /* <DEDUP_REMOVED lines=146> */
[----:B----4-:R-:W-:Y:S08]  /*11fc0*/  HMMA.16816.F32.BF16 R108, R8, R4, R108 ;  /* 0x00000004086c723c */ /* 0x010ff0000004186c */
[----:B------:R-:W-:Y:S01]  /*11fd0*/  HMMA.16816.F32.BF16 R20, R124, R114, R20 ;  /* 0x000000727c14723c */ /* 0x000fe20000041814 */
[----:B------:R-:W2:Y:S07]  /*11fe0*/  LDSM.16.M88.4 R112, [R136+0x6800] ;  /* 0x006800008870783b */ /* 0x000eae0000000200 */
[----:B------:R-:W-:Y:S01]  /*11ff0*/  HMMA.16816.F32.BF16 R104, R8, R6, R104 ;  /* 0x000000060868723c */ /* 0x000fe20000041868 */
[----:B------:R-:W3:Y:S02]  /*12000*/  LDSM.16.M88.4 R4, [R136+0x7000] ;  /* 0x007000008804783b */ /* 0x000ee40000000200 */
[----:B------:R-:W-:Y:S01]  /*12010*/  FMUL.FTZ R108, R108, UR10 ;  /* 0x0000000a6c6c7c20 */ /* 0x000fe20008410000 */
[----:B------:R-:W-:-:S03]  /*12020*/  FMUL.FTZ R123, R110, UR10 ;  /* 0x0000000a6e7b7c20 */ /* 0x000fc60008410000 */
[----:B------:R4:W5:Y:S01]  /*12030*/  MUFU.TANH R121, R108 ;  /* 0x0000006c00797308 */ /* 0x0009620000002400 */
[----:B-1----:R-:W-:Y:S01]  /*12040*/  HMMA.16816.F32.BF16 R16, R124, R116, R16 ;  /* 0x000000747c10723c */ /* 0x002fe20000041810 */
[----:B------:R-:W-:-:S06]  /*12050*/  FMUL.FTZ R117, R109, UR10 ;  /* 0x0000000a6d757c20 */ /* 0x000fcc0008410000 */
[----:B------:R-:W1:Y:S01]  /*12060*/  MUFU.TANH R123, R123 ;  /* 0x0000007b007b7308 */ /* 0x000e620000002400 */
[----:B------:R-:W-:Y:S01]  /*12070*/  HMMA.16816.F32.BF16 R12, R124, R118, R12 ;  /* 0x000000767c0c723c */ /* 0x000fe2000004180c */
[----:B------:R-:W-:Y:S02]  /*12080*/  FMUL.FTZ R119, R111, UR10 ;  /* 0x0000000a6f777c20 */ /* 0x000fe40008410000 */
[----:B------:R-:W-:Y:S01]  /*12090*/  FMUL.FTZ R104, R104, UR10 ;  /* 0x0000000a68687c20 */ /* 0x000fe20008410000 */
[----:B------:R-:W-:Y:S01]  /*120a0*/  FMUL.FTZ R105, R105, UR10 ;  /* 0x0000000a69697c20 */ /* 0x000fe20008410000 */
[----:B------:R-:W-:Y:S01]  /*120b0*/  FMUL.FTZ R107, R107, UR10 ;  /* 0x0000000a6b6b7c20 */ /* 0x000fe20008410000 */
[----:B------:R-:W-:Y:S01]  /*120c0*/  FMUL.FTZ R106, R106, UR10 ;  /* 0x0000000a6a6a7c20 */ /* 0x000fe20008410000 */
[----:B------:R-:W-:Y:S01]  /*120d0*/  MUFU.TANH R117, R117 ;  /* 0x0000007500757308 */ /* 0x000fe20000002400 */
[----:B----4-:R-:W4:Y:S01]  /*120e0*/  LDSM.16.M88.4 R108, [R136+0x7800] ;  /* 0x00780000886c783b */ /* 0x010f220000000200 */
[----:B------:R-:W-:-:S06]  /*120f0*/  DEPBAR.LE SB0, 0x0 ;  /* 0x000080000000791a */ /* 0x000fcc0000000000 */
[----:B------:R-:W-:Y:S01]  /*12100*/  MUFU.TANH R119, R119 ;  /* 0x0000007700777308 */ /* 0x000fe20000002400 */
[C---:B--2---:R-:W-:Y:S07]  /*12110*/  HMMA.16816.F32.BF16 R28, R8.reuse, R114, R28 ;  /* 0x00000072081c723c */ /* 0x044fee000004181c */
[----:B------:R-:W-:Y:S01]  /*12120*/  MUFU.TANH R105, R105 ;  /* 0x0000006900697308 */ /* 0x000fe20000002400 */
[C---:B------:R-:W-:Y:S07]  /*12130*/  HMMA.16816.F32.BF16 R32, R8.reuse, R112, R32 ;  /* 0x000000700820723c */ /* 0x040fee0000041820 */
[----:B------:R-:W-:Y:S01]  /*12140*/  MUFU.TANH R113, R104 ;  /* 0x0000006800717308 */ /* 0x000fe20000002400 */
[----:B---3--:R-:W-:Y:S03]  /*12150*/  HMMA.16816.F32.BF16 R20, R8, R6, R20 ;  /* 0x000000060814723c */ /* 0x008fe60000041814 */
[----:B------:R-:W-:Y:S01]  /*12160*/  FMUL.FTZ R28, R28, UR10 ;  /* 0x0000000a1c1c7c20 */ /* 0x000fe20008410000 */
[----:B------:R-:W-:Y:S01]  /*12170*/  FMUL.FTZ R29, R29, UR10 ;  /* 0x0000000a1d1d7c20 */ /* 0x000fe20008410000 */
[----:B------:R-:W-:-:S02]  /*12180*/  FMUL.FTZ R30, R30, UR10 ;  /* 0x0000000a1e1e7c20 */ /* 0x000fc40008410000 */
[----:B------:R-:W-:Y:S01]  /*12190*/  MUFU.TANH R125, R106 ;  /* 0x0000006a007d7308 */ /* 0x000fe20000002400 */
[C---:B------:R-:W-:Y:S03]  /*121a0*/  HMMA.16816.F32.BF16 R24, R8.reuse, R4, R24 ;  /* 0x000000040818723c */ /* 0x040fe60000041818 */
[----:B------:R-:W-:Y:S01]  /*121b0*/  FMUL.FTZ R7, R35, UR10 ;  /* 0x0000000a23077c20 */ /* 0x000fe20008410000 */
[----:B------:R-:W-:Y:S01]  /*121c0*/  FMUL.FTZ R5, R34, UR10 ;  /* 0x0000000a22057c20 */ /* 0x000fe20008410000 */
[----:B------:R-:W-:Y:S02]  /*121d0*/  FMUL.FTZ R32, R32, UR10 ;  /* 0x0000000a20207c20 */ /* 0x000fe40008410000 */
[----:B------:R2:W-:Y:S01]  /*121e0*/  MUFU.TANH R35, R28 ;  /* 0x0000001c00237308 */ /* 0x0005e20000002400 */
[----:B------:R-:W-:Y:S01]  /*121f0*/  FMUL.FTZ R33, R33, UR10 ;  /* 0x0000000a21217c20 */ /* 0x000fe20008410000 */
[----:B----4-:R-:W-:Y:S02]  /*12200*/  HMMA.16816.F32.BF16 R12, R8, R110, R12 ;  /* 0x0000006e080c723c */ /* 0x010fe4000004180c */
[----:B------:R-:W-:Y:S01]  /*12210*/  FMUL.FTZ R20, R20, UR10 ;  /* 0x0000000a14147c20 */ /* 0x000fe20008410000 */
[----:B------:R-:W-:Y:S01]  /*12220*/  FMUL.FTZ R21, R21, UR10 ;  /* 0x0000000a15157c20 */ /* 0x000fe20008410000 */
[----:B------:R-:W-:-:S02]  /*12230*/  FMUL.FTZ R22, R22, UR10 ;  /* 0x0000000a16167c20 */ /* 0x000fc40008410000 */
[----:B------:R-:W-:Y:S02]  /*12240*/  MUFU.TANH R107, R107 ;  /* 0x0000006b006b7308 */ /* 0x000fe40000002400 */
        /* <DEDUP_REMOVED lines=8> */
[----:B--2---:R-:W-:-:S03]  /*122d0*/  VIADD R28, R132, 0xfffffff8 ;  /* 0xfffffff8841c7836 */ /* 0x004fc60000000000 */
[----:B------:R-:W-:Y:S01]  /*122e0*/  FMUL.FTZ R11, R12, UR10 ;  /* 0x0000000a0c0b7c20 */ /* 0x000fe20008410000 */
[----:B------:R-:W-:Y:S02]  /*122f0*/  VIADD R12, R132, 0xffffffc0 ;  /* 0xffffffc0840c7836 */ /* 0x000fe40000000000 */
[----:B------:R-:W-:Y:S01]  /*12300*/  FMUL.FTZ R2, R15, UR10 ;  /* 0x0000000a0f027c20 */ /* 0x000fe20008410000 */
[----:B------:R-:W-:Y:S01]  /*12310*/  FMUL.FTZ R4, R13, UR10 ;  /* 0x0000000a0d047c20 */ /* 0x000fe20008410000 */
[-C--:B------:R-:W-:Y:S01]  /*12320*/  ISETP.GE.AND P2, PT, R28, R3.reuse, PT ;  /* 0x000000031c00720c */ /* 0x080fe20003f46270 */
[----:B------:R-:W-:Y:S01]  /*12330*/  MUFU.TANH R127, R32 ;  /* 0x00000020007f7308 */ /* 0x000fe20000002400 */
[----:B------:R-:W-:Y:S01]  /*12340*/  ISETP.GE.AND P4, PT, R12, R3, PT ;  /* 0x000000030c00720c */ /* 0x000fe20003f86270 */
[----:B------:R-:W-:Y:S01]  /*12350*/  FMUL.FTZ R8, R17, UR10 ;  /* 0x0000000a11087c20 */ /* 0x000fe20008410000 */
[----:B------:R-:W-:Y:S01]  /*12360*/  FMUL.FTZ R17, R14, UR10 ;  /* 0x0000000a0e117c20 */ /* 0x000fe20008410000 */
[----:B------:R-:W-:Y:S01]  /*12370*/  ISETP.GE.AND P3, PT, R12, R131, PT ;  /* 0x000000830c00720c */ /* 0x000fe20003f66270 */
[----:B------:R-:W-:Y:S01]  /*12380*/  VIADD R14, R132, 0xffffffc1 ;  /* 0xffffffc1840e7836 */ /* 0x000fe20000000000 */
[----:B------:R-:W-:-:S02]  /*12390*/  I2FP.F32.S32 R12, R12 ;  /* 0x0000000c000c7245 */ /* 0x000fc40000201400 */
[----:B------:R-:W2:Y:S01]  /*123a0*/  MUFU.TANH R11, R11 ;  /* 0x0000000b000b7308 */ /* 0x000ea20000002400 */
[----:B---3--:R-:W-:Y:S01]  /*123b0*/  I2FP.F32.S32 R9, R28 ;  /* 0x0000001c00097245 */ /* 0x008fe20000201400 */
[----:B------:R-:W-:Y:S01]  /*123c0*/  FMUL.FTZ R6, R19, UR10 ;  /* 0x0000000a13067c20 */ /* 0x000fe20008410000 */
[----:B------:R-:W-:Y:S01]  /*123d0*/  ISETP.GE.AND P5, PT, R14, R3, PT ;  /* 0x000000030e00720c */ /* 0x000fe20003fa6270 */
[CC--:B-----5:R-:W-:Y:S01]  /*123e0*/  FFMA.FTZ R15, R0.reuse, R12.reuse, R121 ;  /* 0x0000000c000f7223 */ /* 0x0e0fe20000010079 */
[----:B-1----:R-:W-:Y:S01]  /*123f0*/  FFMA.FTZ R13, R0, R12, R123 ;  /* 0x0000000c000d7223 */ /* 0x002fe2000001007b */
[----:B------:R-:W-:Y:S01]  /*12400*/  VIADD R12, R132, 0xffffffc8 ;  /* 0xffffffc8840c7836 */ /* 0x000fe20000000000 */
[-C--:B------:R-:W-:Y:S01]  /*12410*/  ISETP.GE.AND P6, PT, R28, R131.reuse, PT ;  /* 0x000000831c00720c */ /* 0x080fe20003fc6270 */
[----:B------:R-:W1:Y:S01]  /*12420*/  MUFU.TANH R17, R17 ;  /* 0x0000001100117308 */ /* 0x000e620000002400 */
[----:B------:R-:W-:Y:S01]  /*12430*/  FSEL R15, R15, -INF , !P4 ;  /* 0xff8000000f0f7808 */ /* 0x000fe20006000000 */
[----:B------:R-:W-:Y:S01]  /*12440*/  FMUL.FTZ R18, R18, UR10 ;  /* 0x0000000a12127c20 */ /* 0x000fe20008410000 */
[----:B------:R-:W-:Y:S01]  /*12450*/  ISETP.GE.AND P4, PT, R14, R131, PT ;  /* 0x000000830e00720c */ /* 0x000fe20003f86270 */
[----:B------:R-:W-:Y:S01]  /*12460*/  FMUL.FTZ R16, R16, UR10 ;  /* 0x0000000a10107c20 */ /* 0x000fe20008410000 */
[----:B------:R-:W-:-:S02]  /*12470*/  FSEL R13, R13, -INF , !P3 ;  /* 0xff8000000d0d7808 */ /* 0x000fc40005800000 */
[----:B------:R-:W-:Y:S01]  /*12480*/  I2FP.F32.S32 R14, R14 ;  /* 0x0000000e000e7245 */ /* 0x000fe20000201400 */
[----:B------:R-:W3:Y:S01]  /*12490*/  MUFU.TANH R5, R5 ;  /* 0x0000000500057308 */ /* 0x000ee20000002400 */
[----:B------:R-:W-:Y:S01]  /*124a0*/  ISETP.GE.AND P3, PT, R12, R3, PT ;  /* 0x000000030c00720c */ /* 0x000fe20003f66270 */
[C---:B--2---:R-:W-:Y:S02]  /*124b0*/  FFMA.FTZ R11, R0.reuse, R9, R11 ;  /* 0x00000009000b7223 */ /* 0x044fe4000001000b */
[----:B------:R-:W-:-:S03]  /*124c0*/  FFMA.FTZ R117, R0, R14, R117 ;  /* 0x0000000e00757223 */ /* 0x000fc60000010075 */
[----:B------:R-:W-:Y:S01]  /*124d0*/  FSEL R111, R11, -INF , !P2 ;  /* 0xff8000000b6f7808 */ /* 0x000fe20005000000 */
[----:B------:R2:W-:Y:S01]  /*124e0*/  MUFU.TANH R115, R24 ;  /* 0x0000001800737308 */ /* 0x0005e20000002400 */
[----:B------:R-:W-:Y:S01]  /*124f0*/  ISETP.GE.AND P2, PT, R12, R131, PT ;  /* 0x000000830c00720c */ /* 0x000fe20003f46270 */
[C---:B-1----:R-:W-:Y:S01]  /*12500*/  FFMA.FTZ R34, R0.reuse, R9, R17 ;  /* 0x0000000900227223 */ /* 0x042fe20000010011 */
[----:B------:R-:W-:Y:S01]  /*12510*/  I2FP.F32.S32 R12, R12 ;  /* 0x0000000c000c7245 */ /* 0x000fe20000201400 */
[----:B------:R-:W-:Y:S01]  /*12520*/  FFMA.FTZ R11, R0, R14, R119 ;  /* 0x0000000e000b7223 */ /* 0x000fe20000010077 */
[----:B------:R-:W-:Y:S02]  /*12530*/  VIADD R14, R132, 0xffffffd0 ;  /* 0xffffffd0840e7836 */ /* 0x000fe40000000000 */
[----:B------:R-:W-:Y:S01]  /*12540*/  FSEL R34, R34, -INF , !P6 ;  /* 0xff80000022227808 */ /* 0x000fe20007000000 */
[CC--:B------:R-:W-:Y:S01]  /*12550*/  FFMA.FTZ R19, R0.reuse, R12.reuse, R113 ;  /* 0x0000000c00137223 */ /* 0x0c0fe20000010071 */
[----:B------:R1:W-:Y:S01]  /*12560*/  MUFU.TANH R109, R25 ;  /* 0x00000019006d7308 */ /* 0x0003e20000002400 */
[----:B------:R-:W-:Y:S01]  /*12570*/  FSEL R11, R11, -INF , !P4 ;  /* 0xff8000000b0b7808 */ /* 0x000fe20006000000 */
[----:B------:R-:W-:Y:S01]  /*12580*/  FFMA.FTZ R9, R0, R12, R125 ;  /* 0x0000000c00097223 */ /* 0x000fe2000001007d */
[----:B------:R-:W-:Y:S01]  /*12590*/  ISETP.GE.AND P4, PT, R14, R3, PT ;  /* 0x000000030e00720c */ /* 0x000fe20003f86270 */
[----:B------:R-:W-:Y:S01]  /*125a0*/  VIADD R12, R132, 0xffffffd1 ;  /* 0xffffffd1840c7836 */ /* 0x000fe20000000000 */
[----:B------:R-:W-:-:S02]  /*125b0*/  FSEL R19, R19, -INF , !P3 ;  /* 0xff80000013137808 */ /* 0x000fc40005800000 */
[----:B------:R-:W-:Y:S01]  /*125c0*/  ISETP.GE.AND P3, PT, R14, R131, PT ;  /* 0x000000830e00720c */ /* 0x000fe20003f66270 */
[----:B------:R-:W4:Y:S01]  /*125d0*/  MUFU.TANH R7, R7 ;  /* 0x0000000700077308 */ /* 0x000f220000002400 */
[----:B--2---:R-:W-:Y:S01]  /*125e0*/  VIADD R24, R132, 0xffffffc9 ;  /* 0xffffffc984187836 */ /* 0x004fe20000000000 */
[----:B------:R-:W-:Y:S02]  /*125f0*/  I2FP.F32.S32 R14, R14 ;  /* 0x0000000e000e7245 */ /* 0x000fe40000201400 */
[----:B------:R-:W-:Y:S02]  /*12600*/  FSEL R9, R9, -INF , !P2 ;  /* 0xff80000009097808 */ /* 0x000fe40005000000 */
[----:B------:R-:W-:Y:S01]  /*12610*/  ISETP.GE.AND P6, PT, R24, R3, PT ;  /* 0x000000031800720c */ /* 0x000fe20003fc6270 */
[CC--:B------:R-:W-:Y:S01]  /*12620*/  FFMA.FTZ R127, R0.reuse, R14.reuse, R127 ;  /* 0x0000000e007f7223 */ /* 0x0c0fe2000001007f */
[----:B------:R-:W2:Y:S01]  /*12630*/  MUFU.TANH R33, R33 ;  /* 0x0000002100217308 */ /* 0x000ea20000002400 */
[----:B---3--:R-:W-:Y:S01]  /*12640*/  FFMA.FTZ R121, R0, R14, R5 ;  /* 0x0000000e00797223 */ /* 0x008fe20000010005 */
[----:B-1----:R-:W-:Y:S01]  /*12650*/  FSEL R25, R117, -INF , !P5 ;  /* 0xff80000075197808 */ /* 0x002fe20006800000 */
[----:B------:R-:W-:Y:S01]  /*12660*/  VIADD R14, R132, 0xffffffd8 ;  /* 0xffffffd8840e7836 */ /* 0x000fe20000000000 */
[----:B------:R-:W-:-:S02]  /*12670*/  ISETP.GE.AND P5, PT, R24, R131, PT ;  /* 0x000000831800720c */ /* 0x000fc40003fa6270 */
[----:B------:R-:W-:Y:S02]  /*12680*/  I2FP.F32.S32 R24, R24 ;  /* 0x0000001800187245 */ /* 0x000fe40000201400 */
[----:B------:R-:W-:Y:S01]  /*12690*/  MUFU.TANH R29, R29 ;  /* 0x0000001d001d7308 */ /* 0x000fe20000002400 */
[----:B------:R-:W-:Y:S02]  /*126a0*/  ISETP.GE.AND P2, PT, R12, R3, PT ;  /* 0x000000030c00720c */ /* 0x000fe40003f46270 */
[CC--:B------:R-:W-:Y:S01]  /*126b0*/  FFMA.FTZ R17, R0.reuse, R24.reuse, R105 ;  /* 0x0000001800117223 */ /* 0x0c0fe20000010069 */
[----:B------:R-:W-:Y:S01]  /*126c0*/  FFMA.FTZ R107, R0, R24, R107 ;  /* 0x00000018006b7223 */ /* 0x000fe2000001006b */
[----:B------:R-:W-:Y:S01]  /*126d0*/  VIADD R24, R132, 0xffffffd9 ;  /* 0xffffffd984187836 */ /* 0x000fe20000000000 */
[----:B------:R-:W-:Y:S02]  /*126e0*/  FSEL R175, R127, -INF , !P4 ;  /* 0xff8000007faf7808 */ /* 0x000fe40006000000 */
[----:B------:R-:W1:Y:S01]  /*126f0*/  MUFU.TANH R31, R30 ;  /* 0x0000001e001f7308 */ /* 0x000e620000002400 */
[----:B------:R-:W-:Y:S01]  /*12700*/  FSEL R17, R17, -INF , !P6 ;  /* 0xff80000011117808 */ /* 0x000fe20007000000 */
[----:B------:R-:W-:Y:S01]  /*12710*/  BAR.SYNC.DEFER_BLOCKING 0x0 ;  /* 0x0000000000007b1d */ /* 0x000fe20000010000 */
[----:B------:R-:W-:-:S02]  /*12720*/  ISETP.GE.AND P6, PT, R12, R131, PT ;  /* 0x000000830c00720c */ /* 0x000fc40003fc6270 */
[----:B------:R-:W-:Y:S02]  /*12730*/  FSEL R5, R107, -INF , !P5 ;  /* 0xff8000006b057808 */ /* 0x000fe40006800000 */
[----:B------:R-:W-:Y:S01]  /*12740*/  I2FP.F32.S32 R12, R12 ;  /* 0x0000000c000c7245 */ /* 0x000fe20000201400 */
[----:B------:R-:W3:Y:S01]  /*12750*/  MUFU.TANH R113, R26 ;  /* 0x0000001a00717308 */ /* 0x000ee20000002400 */
[C---:B------:R-:W-:Y:S02]  /*12760*/  ISETP.GE.AND P5, PT, R14.reuse, R3, PT ;  /* 0x000000030e00720c */ /* 0x040fe40003fa6270 */
[----:B------:R-:W-:Y:S01]  /*12770*/  ISETP.GE.AND P4, PT, R14, R131, PT ;  /* 0x000000830e00720c */ /* 0x000fe20003f86270 */
[C---:B----4-:R-:W-:Y:S01]  /*12780*/  FFMA.FTZ R119, R0.reuse, R12, R7 ;  /* 0x0000000c00777223 */ /* 0x050fe20000010007 */
[----:B------:R-:W-:Y:S01]  /*12790*/  I2FP.F32.S32 R14, R14 ;  /* 0x0000000e000e7245 */ /* 0x000fe20000201400 */
[----:B--2---:R-:W-:Y:S01]  /*127a0*/  FFMA.FTZ R173, R0, R12, R33 ;  /* 0x0000000c00ad7223 */ /* 0x004fe20000010021 */
[----:B------:R-:W-:Y:S01]  /*127b0*/  VIADD R12, R132, 0xffffffe0 ;  /* 0xffffffe0840c7836 */ /* 0x000fe20000000000 */
[----:B------:R2:W-:Y:S01]  /*127c0*/  MUFU.TANH R105, R20 ;  /* 0x0000001400697308 */ /* 0x0005e20000002400 */
[----:B------:R-:W-:Y:S01]  /*127d0*/  FSEL R119, R119, -INF , !P6 ;  /* 0xff80000077777808 */ /* 0x000fe20007000000 */
[CC--:B------:R-:W-:Y:S01]  /*127e0*/  FFMA.FTZ R35, R0.reuse, R14.reuse, R35 ;  /* 0x0000000e00237223 */ /* 0x0c0fe20000010023 */
[----:B-1----:R-:W-:Y:S01]  /*127f0*/  FFMA.FTZ R14, R0, R14, R31 ;  /* 0x0000000e000e7223 */ /* 0x002fe2000001001f */
[----:B------:R-:W-:-:S02]  /*12800*/  ISETP.GE.AND P6, PT, R12, R3, PT ;  /* 0x000000030c00720c */ /* 0x000fc40003fc6270 */
[----:B------:R-:W-:Y:S02]  /*12810*/  FSEL R173, R173, -INF , !P2 ;  /* 0xff800000adad7808 */ /* 0x000fe40005000000 */
[----:B------:R1:W-:Y:S01]  /*12820*/  MUFU.TANH R7, R21 ;  /* 0x0000001500077308 */ /* 0x0003e20000002400 */
[----:B------:R-:W-:Y:S02]  /*12830*/  FSEL R171, R35, -INF , !P5 ;  /* 0xff80000023ab7808 */ /* 0x000fe40006800000 */
[-C--:B------:R-:W-:Y:S02]  /*12840*/  ISETP.GE.AND P5, PT, R12, R131.reuse, PT ;  /* 0x000000830c00720c */ /* 0x080fe40003fa6270 */
[----:B------:R-:W-:Y:S02]  /*12850*/  I2FP.F32.S32 R12, R12 ;  /* 0x0000000c000c7245 */ /* 0x000fe40000201400 */
[----:B------:R-:W-:Y:S01]  /*12860*/  ISETP.GE.AND P2, PT, R24, R131, PT ;  /* 0x000000831800720c */ /* 0x000fe20003f46270 */
[----:B------:R-:W4:Y:S01]  /*12870*/  MUFU.TANH R27, R27 ;  /* 0x0000001b001b7308 */ /* 0x000f220000002400 */
[----:B------:R-:W-:Y:S01]  /*12880*/  FSEL R121, R121, -INF , !P3 ;  /* 0xff80000079797808 */ /* 0x000fe20005800000 */
[C---:B------:R-:W-:Y:S01]  /*12890*/  FFMA.FTZ R115, R0.reuse, R12, R115 ;  /* 0x0000000c00737223 */ /* 0x040fe20000010073 */
[----:B--2---:R-:W-:Y:S01]  /*128a0*/  I2FP.F32.S32 R20, R24 ;  /* 0x0000001800147245 */ /* 0x004fe20000201400 */
[----:B---3--:R-:W-:Y:S01]  /*128b0*/  FFMA.FTZ R113, R0, R12, R113 ;  /* 0x0000000c00717223 */ /* 0x008fe20000010071 */
[----:B------:R-:W-:Y:S01]  /*128c0*/  VIADD R12, R132, 0xffffffe8 ;  /* 0xffffffe8840c7836 */ /* 0x000fe20000000000 */
[----:B------:R-:W-:-:S02]  /*128d0*/  ISETP.GE.AND P3, PT, R24, R3, PT ;  /* 0x000000031800720c */ /* 0x000fc40003f66270 */
[CC--:B------:R-:W-:Y:S01]  /*128e0*/  FFMA.FTZ R29, R0.reuse, R20.reuse, R29 ;  /* 0x00000014001d7223 */ /* 0x0c0fe2000001001d */
[----:B------:R2:W-:Y:S01]  /*128f0*/  MUFU.TANH R35, R10 ;  /* 0x0000000a00237308 */ /* 0x0005e20000002400 */
[----:B-1----:R-:W-:Y:S01]  /*12900*/  FFMA.FTZ R21, R0, R20, R23 ;  /* 0x0000001400157223 */ /* 0x002fe20000010017 */
[----:B------:R-:W-:Y:S01]  /*12910*/  VIADD R20, R132, 0xffffffe1 ;  /* 0xffffffe184147836 */ /* 0x000fe20000000000 */
[----:B------:R-:W-:Y:S02]  /*12920*/  FSEL R23, R14, -INF , !P4 ;  /* 0xff8000000e177808 */ /* 0x000fe40006000000 */
[----:B------:R-:W-:Y:S02]  /*12930*/  FSEL R167, R115, -INF , !P6 ;  /* 0xff80000073a77808 */ /* 0x000fe40007000000 */
[----:B------:R-:W-:Y:S01]  /*12940*/  I2FP.F32.S32 R14, R20 ;  /* 0x00000014000e7245 */ /* 0x000fe20000201400 */
[----:B------:R-:W1:Y:S01]  /*12950*/  MUFU.TANH R33, R22 ;  /* 0x0000001600217308 */ /* 0x000e620000002400 */
[----:B------:R-:W-:-:S02]  /*12960*/  ISETP.GE.AND P4, PT, R20, R3, PT ;  /* 0x000000031400720c */ /* 0x000fc40003f86270 */
[----:B------:R-:W-:Y:S01]  /*12970*/  FSEL R21, R21, -INF , !P2 ;  /* 0xff80000015157808 */ /* 0x000fe20005000000 */
[CC--:B------:R-:W-:Y:S01]  /*12980*/  FFMA.FTZ R109, R0.reuse, R14.reuse, R109 ;  /* 0x0000000e006d7223 */ /* 0x0c0fe2000001006d */
[----:B------:R-:W-:Y:S01]  /*12990*/  FSEL R125, R113, -INF , !P5 ;  /* 0xff800000717d7808 */ /* 0x000fe20006800000 */
[----:B----4-:R-:W-:Y:S01]  /*129a0*/  FFMA.FTZ R27, R0, R14, R27 ;  /* 0x0000000e001b7223 */ /* 0x010fe2000001001b */
[----:B------:R-:W-:Y:S01]  /*129b0*/  ISETP.GE.AND P2, PT, R12, R3, PT ;  /* 0x000000030c00720c */ /* 0x000fe20003f46270 */
[----:B------:R-:W3:Y:S01]  /*129c0*/  MUFU.TANH R107, R18 ;  /* 0x00000012006b7308 */ /* 0x000ee20000002400 */
[----:B------:R-:W-:Y:S01]  /*129d0*/  FSEL R165, R109, -INF , !P4 ;  /* 0xff8000006da57808 */ /* 0x000fe20006000000 */
[----:B--2---:R-:W-:Y:S01]  /*129e0*/  VIADD R10, R132, 0xffffffe9 ;  /* 0xffffffe9840a7836 */ /* 0x004fe20000000000 */
[----:B------:R-:W-:Y:S02]  /*129f0*/  ISETP.GE.AND P6, PT, R12, R131, PT ;  /* 0x000000830c00720c */ /* 0x000fe40003fc6270 */
[----:B------:R-:W-:-:S02]  /*12a00*/  I2FP.F32.S32 R12, R12 ;  /* 0x0000000c000c7245 */ /* 0x000fc40000201400 */
[C---:B------:R-:W-:Y:S01]  /*12a10*/  ISETP.GE.AND P5, PT, R10.reuse, R3, PT ;  /* 0x000000030a00720c */ /* 0x040fe20003fa6270 */
[----:B------:R-:W2:Y:S01]  /*12a20*/  MUFU.TANH R31, R16 ;  /* 0x00000010001f7308 */ /* 0x000ea20000002400 */
[-C--:B------:R-:W-:Y:S01]  /*12a30*/  ISETP.GE.AND P4, PT, R10, R131.reuse, PT ;  /* 0x000000830a00720c */ /* 0x080fe20003f86270 */
[C---:B------:R-:W-:Y:S01]  /*12a40*/  FFMA.FTZ R105, R0.reuse, R12, R105 ;  /* 0x0000000c00697223 */ /* 0x040fe20000010069 */
[----:B------:R-:W-:Y:S01]  /*12a50*/  I2FP.F32.S32 R10, R10 ;  /* 0x0000000a000a7245 */ /* 0x000fe20000201400 */
[----:B-1----:R-:W-:Y:S01]  /*12a60*/  FFMA.FTZ R33, R0, R12, R33 ;  /* 0x0000000c00217223 */ /* 0x002fe20000010021 */
[----:B------:R-:W-:Y:S02]  /*12a70*/  FSEL R117, R29, -INF , !P3 ;  /* 0xff8000001d757808 */ /* 0x000fe40005800000 */
[----:B------:R-:W-:Y:S01]  /*12a80*/  ISETP.GE.AND P3, PT, R20, R131, PT ;  /* 0x000000831400720c */ /* 0x000fe20003f66270 */
[CC--:B------:R-:W-:Y:S01]  /*12a90*/  FFMA.FTZ R135, R0.reuse, R10.reuse, R7 ;  /* 0x0000000a00877223 */ /* 0x0c0fe20000010007 */
[----:B------:R-:W-:Y:S01]  /*12aa0*/  FFMA.FTZ R35, R0, R10, R35 ;  /* 0x0000000a00237223 */ /* 0x000fe20000010023 */
[----:B------:R-:W-:Y:S01]  /*12ab0*/  VIADD R10, R132, 0xfffffff0 ;  /* 0xfffffff0840a7836 */ /* 0x000fe20000000000 */
[----:B------:R1:W4:Y:S01]  /*12ac0*/  MUFU.TANH R29, R8 ;  /* 0x00000008001d7308 */ /* 0x0003220000002400 */
[----:B------:R-:W-:-:S02]  /*12ad0*/  FSEL R133, R27, -INF , !P3 ;  /* 0xff8000001b857808 */ /* 0x000fc40005800000 */
[----:B------:R-:W-:Y:S01]  /*12ae0*/  FSEL R151, R105, -INF , !P2 ;  /* 0xff80000069977808 */ /* 0x000fe20005000000 */
[----:B------:R-:W-:Y:S01]  /*12af0*/  VIADD R105, R103, 0xfffffffe ;  /* 0xfffffffe67697836 */ /* 0x000fe20000000000 */
[C---:B------:R-:W-:Y:S02]  /*12b00*/  ISETP.GE.AND P3, PT, R10.reuse, R3, PT ;  /* 0x000000030a00720c */ /* 0x040fe40003f66270 */
[----:B------:R-:W-:Y:S01]  /*12b10*/  ISETP.GE.AND P2, PT, R10, R131, PT ;  /* 0x000000830a00720c */ /* 0x000fe20003f46270 */
[----:B------:R-:W5:Y:S01]  /*12b20*/  MUFU.TANH R7, R6 ;  /* 0x0000000600077308 */ /* 0x000f620000002400 */
[----:B------:R-:W-:Y:S02]  /*12b30*/  I2FP.F32.S32 R10, R10 ;  /* 0x0000000a000a7245 */ /* 0x000fe40000201400 */
[----:B------:R-:W-:Y:S02]  /*12b40*/  FSEL R127, R33, -INF , !P6 ;  /* 0xff800000217f7808 */ /* 0x000fe40007000000 */
[----:B------:R-:W-:Y:S01]  /*12b50*/  FSEL R135, R135, -INF , !P5 ;  /* 0xff80000087877808 */ /* 0x000fe20006800000 */
[CC--:B---3--:R-:W-:Y:S01]  /*12b60*/  FFMA.FTZ R107, R0.reuse, R10.reuse, R107 ;  /* 0x0000000a006b7223 */ /* 0x0c8fe2000001006b */
[----:B--2---:R-:W-:Y:S01]  /*12b70*/  FFMA.FTZ R31, R0, R10, R31 ;  /* 0x0000000a001f7223 */ /* 0x004fe2000001001f */
[----:B------:R-:W2:Y:S01]  /*12b80*/  MUFU.TANH R27, R4 ;  /* 0x00000004001b7308 */ /* 0x000ea20000002400 */
[----:B------:R-:W-:Y:S01]  /*12b90*/  FSEL R123, R35, -INF , !P4 ;  /* 0xff800000237b7808 */ /* 0x000fe20006000000 */
[C---:B-1----:R-:W-:Y:S01]  /*12ba0*/  VIADD R8, R132.reuse, 0xfffffff1 ;  /* 0xfffffff184087836 */ /* 0x042fe20000000000 */
[----:B------:R-:W-:Y:S01]  /*12bb0*/  FSEL R109, R107, -INF , !P2 ;  /* 0xff8000006b6d7808 */ /* 0x000fe20005000000 */
[----:B------:R-:W-:Y:S01]  /*12bc0*/  VIADD R132, R132, 0xfffffff9 ;  /* 0xfffffff984847836 */ /* 0x000fe20000000000 */
[----:B------:R-:W-:-:S02]  /*12bd0*/  ISETP.GT.AND P2, PT, R105, R148, PT ;  /* 0x000000946900720c */ /* 0x000fc40003f44270 */
[-C--:B------:R-:W-:Y:S02]  /*12be0*/  ISETP.GE.AND P6, PT, R8, R3.reuse, PT ;  /* 0x000000030800720c */ /* 0x080fe40003fc6270 */
[----:B------:R-:W-:Y:S02]  /*12bf0*/  ISETP.GE.AND P5, PT, R132, R3, PT ;  /* 0x000000038400720c */ /* 0x000fe40003fa6270 */
[----:B------:R-:W1:Y:S01]  /*12c00*/  MUFU.TANH R3, R2 ;  /* 0x0000000200037308 */ /* 0x000e620000002400 */
[----:B------:R-:W-:Y:S02]  /*12c10*/  FSEL R113, R31, -INF , !P3 ;  /* 0xff8000001f717808 */ /* 0x000fe40005800000 */
[-C--:B------:R-:W-:Y:S02]  /*12c20*/  ISETP.GE.AND P4, PT, R8, R131.reuse, PT ;  /* 0x000000830800720c */ /* 0x080fe40003f86270 */
[----:B------:R-:W-:Y:S02]  /*12c30*/  ISETP.GE.AND P3, PT, R132, R131, PT ;  /* 0x000000838400720c */ /* 0x000fe40003f66270 */
[----:B------:R-:W-:-:S02]  /*12c40*/  I2FP.F32.S32 R8, R8 ;  /* 0x0000000800087245 */ /* 0x000fc40000201400 */
[----:B------:R-:W-:-:S03]  /*12c50*/  I2FP.F32.S32 R132, R132 ;  /* 0x0000008400847245 */ /* 0x000fc60000201400 */
[CC--:B----4-:R-:W-:Y:S01]  /*12c60*/  FFMA.FTZ R29, R0.reuse, R8.reuse, R29 ;  /* 0x00000008001d7223 */ /* 0x0d0fe2000001001d */
[C---:B-----5:R-:W-:Y:S01]  /*12c70*/  FFMA.FTZ R7, R0.reuse, R8, R7 ;  /* 0x0000000800077223 */ /* 0x060fe20000010007 */
[----:B--2---:R-:W-:-:S03]  /*12c80*/  FFMA.FTZ R27, R0, R132, R27 ;  /* 0x00000084001b7223 */ /* 0x004fc6000001001b */
[----:B------:R-:W-:Y:S01]  /*12c90*/  FSEL R115, R29, -INF , !P6 ;  /* 0xff8000001d737808 */ /* 0x000fe20007000000 */
[----:B-1----:R-:W-:Y:S01]  /*12ca0*/  FFMA.FTZ R3, R0, R132, R3 ;  /* 0x0000008400037223 */ /* 0x002fe20000010003 */
        /* <DEDUP_REMOVED lines=68> */
.L_x_7127:
[----:B------:R-:W-:Y:S01]  /*130f0*/  UMOV UR8, URZ ;  /* 0x000000ff00087c82 */ /* 0x000fe20008000000 */
[----:B------:R-:W-:Y:S01]  /*13100*/  IMAD.SHL.U32 R2, R128, 0x40, RZ ;  /* 0x0000004080027824 */ /* 0x000fe200078e00ff */
[----:B------:R-:W-:-:S05]  /*13110*/  IADD3 R3, P2, PT, RZ, -UR8, RZ ;  /* 0x80000008ff037c10 */ /* 0x000fca000ff5e0ff */
[----:B------:R-:W-:-:S05]  /*13120*/  IMAD.X R2, RZ, RZ, ~R2, P2 ;  /* 0x000000ffff027224 */ /* 0x000fca00010e0e02 */
[----:B------:R-:W-:-:S04]  /*13130*/  SHF.R.S64 R3, R3, 0x1f, R2 ;  /* 0x0000001f03037819 */ /* 0x000fc80000001002 */
[----:B------:R-:W-:-:S04]  /*13140*/  IADD3 R150, P2, PT, R3, R150, RZ ;  /* 0x0000009603967210 */ /* 0x000fc80007f5e0ff */
[----:B------:R-:W-:-:S09]  /*13150*/  LEA.HI.X.SX32 R149, R2, R149, 0x1, P2 ;  /* 0x0000009502957211 */ /* 0x000fd200010f0eff */
.L_x_7128:
        /* <DEDUP_REMOVED lines=11> */
[----:B------:R2:W-:Y:S02]  /*13210*/  @P1 STS.128 [R130+0x4000], RZ ;  /* 0x004000ff82001388 */ /* 0x0005e40000000c00 */
[----:B------:R-:W-:Y:S01]  /*13220*/  IADD3 R2, P2, PT, R6, R2, RZ ;  /* 0x0000000206027210 */ /* 0x000fe20007f5e0ff */
[----:B------:R-:W-:-:S05]  /*13230*/  IMAD.X R7, R27, 0x1, R3, P3 ;  /* 0x000000011b077824 */ /* 0x000fca00018e0603 */
        /* <DEDUP_REMOVED lines=39> */
.L_x_7126:
        /* <DEDUP_REMOVED lines=39> */
[----:B------:R-:W-:Y:S01]  /*13720*/  FFMA.FTZ R25, R17, UR4, -R108 ;  /* 0x0000000411197c23 */ /* 0x000fe2000801086c */
[--C-:B------:R-:W-:Y:S01]  /*13730*/  FFMA.FTZ R24, R11, UR4, -R104.reuse ;  /* 0x000000040b187c23 */ /* 0x100fe20008010868 */
[--C-:B------:R-:W-:Y:S01]  /*13740*/  FFMA.FTZ R28, R9, UR4, -R104.reuse ;  /* 0x00000004091c7c23 */ /* 0x100fe20008010868 */
[--C-:B------:R-:W-:Y:S01]  /*13750*/  FFMA.FTZ R29, R5, UR4, -R104.reuse ;  /* 0x00000004051d7c23 */ /* 0x100fe20008010868 */
[----:B------:R-:W-:Y:S01]  /*13760*/  FMUL.FTZ R33, R7, UR4 ;  /* 0x0000000407217c20 */ /* 0x000fe20008410000 */
[----:B------:R-:W-:Y:S01]  /*13770*/  FMUL.FTZ R32, R4, UR4 ;  /* 0x0000000404207c20 */ /* 0x000fe20008410000 */
[----:B------:R-:W-:Y:S01]  /*13780*/  MUFU.EX2 R31, R31 ;  /* 0x0000001f001f7308 */ /* 0x000fe20000000800 */
[----:B------:R-:W2:Y:S01]  /*13790*/  LDSM.16.MT88.4 R8, [R146+0x8000] ;  /* 0x008000009208783b */ /* 0x000ea20000004200 */
[----:B------:R-:W-:Y:S01]  /*137a0*/  FFMA.FTZ R20, R121, UR4, -R104 ;  /* 0x0000000479147c23 */ /* 0x000fe20008010868 */
[--C-:B------:R-:W-:Y:S01]  /*137b0*/  FFMA.FTZ R101, R175, UR4, -R108.reuse ;  /* 0x00000004af657c23 */ /* 0x100fe2000801086c */
[----:B------:R-:W3:Y:S01]  /*137c0*/  MUFU.EX2 R27, R27 ;  /* 0x0000001b001b7308 */ /* 0x000ee20000000800 */
[----:B------:R-:W4:Y:S01]  /*137d0*/  LDSM.16.MT88.4 R16, [R145+0x8000] ;  /* 0x008000009110783b */ /* 0x000f220000004200 */
[--C-:B------:R-:W-:Y:S01]  /*137e0*/  FFMA.FTZ R110, R173, UR4, -R108.reuse ;  /* 0x00000004ad6e7c23 */ /* 0x100fe2000801086c */
[----:B------:R-:W-:Y:S01]  /*137f0*/  FFMA.FTZ R102, R117, UR4, -R108 ;  /* 0x0000000475667c23 */ /* 0x000fe2000801086c */
[----:B------:R-:W-:Y:S01]  /*13800*/  MUFU.EX2 R26, R26 ;  /* 0x0000001a001a7308 */ /* 0x000fe20000000800 */
[--C-:B------:R-:W-:Y:S01]  /*13810*/  FFMA.FTZ R114, R119, UR4, -R104.reuse ;  /* 0x0000000477727c23 */ /* 0x100fe20008010868 */
[--C-:B------:R-:W-:Y:S01]  /*13820*/  FFMA.FTZ R112, R23, UR4, -R104.reuse ;  /* 0x0000000417707c23 */ /* 0x100fe20008010868 */
[----:B------:R-:W-:Y:S01]  /*13830*/  FFMA.FTZ R121, R21, UR4, -R104 ;  /* 0x0000000415797c23 */ /* 0x000fe20008010868 */
[----:B------:R-:W5:Y:S01]  /*13840*/  MUFU.EX2 R25, R25 ;  /* 0x0000001900197308 */ /* 0x000f620000000800 */
[--C-:B------:R-:W-:Y:S01]  /*13850*/  FFMA.FTZ R171, R171, UR4, -R108.reuse ;  /* 0x00000004abab7c23 */ /* 0x100fe2000801086c */
[--C-:B------:R-:W-:Y:S01]  /*13860*/  FFMA.FTZ R129, R167, UR4, -R108.reuse ;  /* 0x00000004a7817c23 */ /* 0x100fe2000801086c */
[--C-:B------:R-:W-:Y:S01]  /*13870*/  FFMA.FTZ R116, R165, UR4, -R108.reuse ;  /* 0x00000004a5747c23 */ /* 0x100fe2000801086c */
[----:B------:R-:W-:Y:S01]  /*13880*/  MUFU.EX2 R30, R30 ;  /* 0x0000001e001e7308 */ /* 0x000fe20000000800 */
[----:B------:R-:W-:Y:S01]  /*13890*/  FFMA.FTZ R118, R151, UR4, -R108 ;  /* 0x0000000497767c23 */ /* 0x000fe2000801086c */
[----:B---3--:R-:W-:Y:S01]  /*138a0*/  F2FP.BF16.F32.PACK_AB R4, R27, R31 ;  /* 0x0000001f1b04723e */ /* 0x008fe200000010ff */
[--C-:B------:R-:W-:Y:S01]  /*138b0*/  FFMA.FTZ R131, R125, UR4, -R104.reuse ;  /* 0x000000047d837c23 */ /* 0x100fe20008010868 */
[----:B------:R-:W3:Y:S01]  /*138c0*/  MUFU.EX2 R24, R24 ;  /* 0x0000001800187308 */ /* 0x000ee20000000800 */
[--C-:B------:R-:W-:Y:S01]  /*138d0*/  FFMA.FTZ R120, R133, UR4, -R104.reuse ;  /* 0x0000000485787c23 */ /* 0x100fe20008010868 */
[----:B------:R-:W-:Y:S01]  /*138e0*/  FFMA.FTZ R122, R123, UR4, -R104 ;  /* 0x000000047b7a7c23 */ /* 0x000fe20008010868 */
[----:B------:R-:W-:Y:S01]  /*138f0*/  FFMA.FTZ R135, R135, UR4, -R108 ;  /* 0x0000000487877c23 */ /* 0x000fe2000801086c */
[----:B------:R-:W-:Y:S01]  /*13900*/  MUFU.EX2 R28, R28 ;  /* 0x0000001c001c7308 */ /* 0x000fe20000000800 */
[----:B------:R-:W-:Y:S01]  /*13910*/  FFMA.FTZ R127, R127, UR4, -R104 ;  /* 0x000000047f7f7c23 */ /* 0x000fe20008010868 */
[----:B-----5:R-:W-:Y:S01]  /*13920*/  F2FP.BF16.F32.PACK_AB R6, R25, R26 ;  /* 0x0000001a1906723e */ /* 0x020fe200000010ff */
[--C-:B------:R-:W-:Y:S01]  /*13930*/  FFMA.FTZ R113, R113, UR4, -R108.reuse ;  /* 0x0000000471717c23 */ /* 0x100fe2000801086c */
[----:B------:R-:W5:Y:S01]  /*13940*/  MUFU.EX2 R29, R29 ;  /* 0x0000001d001d7308 */ /* 0x000f620000000800 */
[----:B------:R-:W-:Y:S01]  /*13950*/  FFMA.FTZ R124, R115, UR4, -R108 ;  /* 0x00000004737c7c23 */ /* 0x000fe2000801086c */
[--C-:B------:R-:W-:Y:S01]  /*13960*/  FFMA.FTZ R34, R34, UR4, -R104.reuse ;  /* 0x0000000422227c23 */ /* 0x100fe20008010868 */
[----:B------:R-:W-:Y:S01]  /*13970*/  FFMA.FTZ R35, R35, UR4, -R104 ;  /* 0x0000000423237c23 */ /* 0x000fe20008010868 */
[----:B------:R-:W1:Y:S01]  /*13980*/  MUFU.EX2 R33, R33 ;  /* 0x0000002100217308 */ /* 0x000e620000000800 */
[--C-:B------:R-:W-:Y:S01]  /*13990*/  FFMA.FTZ R111, R111, UR4, -R108.reuse ;  /* 0x000000046f6f7c23 */ /* 0x100fe2000801086c */
[----:B---3--:R-:W-:Y:S01]  /*139a0*/  F2FP.BF16.F32.PACK_AB R5, R24, R30 ;  /* 0x0000001e1805723e */ /* 0x008fe200000010ff */
[----:B------:R-:W-:Y:S01]  /*139b0*/  FFMA.FTZ R126, R106, UR4, -R108 ;  /* 0x000000046a7e7c23 */ /* 0x000fe2000801086c */
[----:B------:R-:W3:Y:S01]  /*139c0*/  MUFU.EX2 R32, R32 ;  /* 0x0000002000207308 */ /* 0x000ee20000000800 */
[--C-:B------:R-:W-:Y:S01]  /*139d0*/  FFMA.FTZ R115, R109, UR4, -R104.reuse ;  /* 0x000000046d737c23 */ /* 0x100fe20008010868 */
[----:B------:R-:W-:Y:S01]  /*139e0*/  FFMA.FTZ R108, R107, UR4, -R104 ;  /* 0x000000046b6c7c23 */ /* 0x000fe20008010868 */
[----:B------:R-:W-:Y:S01]  /*139f0*/  ISETP.GT.AND P0, PT, R105, R148, PT ;  /* 0x000000946900720c */ /* 0x000fe20003f04270 */
[----:B------:R-:W-:Y:S01]  /*13a00*/  MUFU.EX2 R101, R101 ;  /* 0x0000006500657308 */ /* 0x000fe20000000800 */
        /* <DEDUP_REMOVED lines=59> */
[----:B------:R-:W-:Y:S01]  /*13dc0*/  MUFU.EX2 R117, R171 ;  /* 0x000000ab00757308 */ /* 0x000fe20000000800 */
[-C--:B------:R-:W-:Y:S01]  /*13dd0*/  FMUL.FTZ R44, R44, R33.reuse ;  /* 0x000000212c2c7220 */ /* 0x080fe20000410000 */
[-C--:B------:R-:W-:Y:S01]  /*13de0*/  FMUL.FTZ R45, R45, R33.reuse ;  /* 0x000000212d2d7220 */ /* 0x080fe20000410000 */
[-C--:B------:R-:W-:Y:S01]  /*13df0*/  FMUL.FTZ R46, R46, R32.reuse ;  /* 0x000000202e2e7220 */ /* 0x080fe20000410000 */
[----:B------:R-:W-:Y:S01]  /*13e00*/  MUFU.EX2 R102, R102 ;  /* 0x0000006600667308 */ /* 0x000fe20000000800 */
[C---:B-1----:R-:W-:Y:S01]  /*13e10*/  HMMA.16816.F32.BF16 R72, R4.reuse, R12, R72 ;  /* 0x0000000c0448723c */ /* 0x042fe20000041848 */
[-C--:B------:R-:W-:Y:S01]  /*13e20*/  FMUL.FTZ R47, R47, R32.reuse ;  /* 0x000000202f2f7220 */ /* 0x080fe20000410000 */
[-C--:B------:R-:W-:Y:S01]  /*13e30*/  FMUL.FTZ R48, R48, R33.reuse ;  /* 0x0000002130307220 */ /* 0x080fe20000410000 */
[----:B------:R1:W-:Y:S01]  /*13e40*/  MUFU.EX2 R119, R20 ;  /* 0x0000001400777308 */ /* 0x0003e20000000800 */
[-C--:B------:R-:W-:Y:S01]  /*13e50*/  FMUL.FTZ R49, R49, R33.reuse ;  /* 0x0000002131317220 */ /* 0x080fe20000410000 */
[-C--:B------:R-:W-:Y:S01]  /*13e60*/  FMUL.FTZ R50, R50, R32.reuse ;  /* 0x0000002032327220 */ /* 0x080fe20000410000 */
[-C--:B------:R-:W-:Y:S01]  /*13e70*/  FMUL.FTZ R51, R51, R32.reuse ;  /* 0x0000002033337220 */ /* 0x080fe20000410000 */
[----:B------:R-:W4:Y:S01]  /*13e80*/  MUFU.EX2 R114, R114 ;  /* 0x0000007200727308 */ /* 0x000f220000000800 */
[C---:B------:R-:W-:Y:S01]  /*13e90*/  HMMA.16816.F32.BF16 R68, R4.reuse, R14, R68 ;  /* 0x0000000e0444723c */ /* 0x040fe20000041844 */
[----:B------:R-:W5:Y:S01]  /*13ea0*/  LDSM.16.MT88.4 R12, [R145+0xa000] ;  /* 0x00a00000910c783b */ /* 0x000f620000004200 */
[-C--:B------:R-:W-:Y:S01]  /*13eb0*/  FMUL.FTZ R60, R60, R33.reuse ;  /* 0x000000213c3c7220 */ /* 0x080fe20000410000 */
[----:B------:R-:W-:Y:S01]  /*13ec0*/  MUFU.EX2 R112, R112 ;  /* 0x0000007000707308 */ /* 0x000fe20000000800 */
[-C--:B------:R-:W-:Y:S01]  /*13ed0*/  FMUL.FTZ R61, R61, R33.reuse ;  /* 0x000000213d3d7220 */ /* 0x080fe20000410000 */
[-C--:B------:R-:W-:Y:S01]  /*13ee0*/  FMUL.FTZ R62, R62, R32.reuse ;  /* 0x000000203e3e7220 */ /* 0x080fe20000410000 */
[-C--:B------:R-:W-:Y:S01]  /*13ef0*/  FMUL.FTZ R63, R63, R32.reuse ;  /* 0x000000203f3f7220 */ /* 0x080fe20000410000 */
[----:B------:R-:W4:Y:S01]  /*13f00*/  MUFU.EX2 R121, R121 ;  /* 0x0000007900797308 */ /* 0x000f220000000800 */
[C---:B--2---:R-:W-:Y:S01]  /*13f10*/  HMMA.16816.F32.BF16 R36, R4.reuse, R8, R36 ;  /* 0x000000080424723c */ /* 0x044fe20000041824 */
[-C--:B------:R-:W-:Y:S01]  /*13f20*/  FMUL.FTZ R64, R64, R33.reuse ;  /* 0x0000002140407220 */ /* 0x080fe20000410000 */
[-C--:B------:R-:W-:Y:S01]  /*13f30*/  FMUL.FTZ R65, R65, R33.reuse ;  /* 0x0000002141417220 */ /* 0x080fe20000410000 */
[-C--:B------:R-:W-:Y:S01]  /*13f40*/  FMUL.FTZ R66, R66, R32.reuse ;  /* 0x0000002042427220 */ /* 0x080fe20000410000 */
[-C--:B------:R-:W-:Y:S01]  /*13f50*/  FMUL.FTZ R67, R67, R32.reuse ;  /* 0x0000002043437220 */ /* 0x080fe20000410000 */
[----:B-1----:R-:W-:Y:S01]  /*13f60*/  LDSM.16.MT88.4 R20, [R144+0x8800] ;  /* 0x008800009014783b */ /* 0x002fe20000004200 */
[----:B------:R-:W-:Y:S01]  /*13f70*/  MUFU.EX2 R129, R129 ;  /* 0x0000008100817308 */ /* 0x000fe20000000800 */
[----:B------:R-:W-:Y:S01]  /*13f80*/  FFMA.FTZ R168, R168, R33, R31 ;  /* 0x00000021a8a87223 */ /* 0x000fe2000001001f */
[C---:B------:R-:W-:Y:S01]  /*13f90*/  HMMA.16816.F32.BF16 R40, R4.reuse, R10, R40 ;  /* 0x0000000a0428723c */ /* 0x040fe20000041828 */
[----:B------:R-:W1:Y:S01]  /*13fa0*/  LDSM.16.MT88.4 R8, [R144+0xa000] ;  /* 0x00a000009008783b */ /* 0x000e620000004200 */
[----:B------:R-:W2:Y:S01]  /*13fb0*/  MUFU.EX2 R116, R116 ;  /* 0x0000007400747308 */ /* 0x000ea20000000800 */
[----:B------:R-:W-:Y:S01]  /*13fc0*/  FFMA.FTZ R169, R169, R32, R30 ;  /* 0x00000020a9a97223 */ /* 0x000fe2000001001e */
[----:B------:R-:W-:Y:S01]  /*13fd0*/  FADD.FTZ R27, R27, R168 ;  /* 0x000000a81b1b7221 */ /* 0x000fe20000010000 */
[----:B------:R-:W-:Y:S01]  /*13fe0*/  @P0 IADD3 R103, PT, PT, R103, -0x3, RZ ;  /* 0xfffffffd67670810 */ /* 0x000fe20007ffe0ff */
[----:B------:R-:W-:Y:S01]  /*13ff0*/  MUFU.EX2 R118, R118 ;  /* 0x0000007600767308 */ /* 0x000fe20000000800 */
[----:B------:R-:W-:Y:S01]  /*14000*/  FADD.FTZ R169, R24, R169 ;  /* 0x000000a918a97221 */ /* 0x000fe20000010000 */
[----:B------:R-:W-:Y:S01]  /*14010*/  FADD.FTZ R26, R26, R27 ;  /* 0x0000001b1a1a7221 */ /* 0x000fe20000010000 */
[----:B---3--:R-:W-:Y:S01]  /*14020*/  HMMA.16816.F32.BF16 R44, R4, R16, R44 ;  /* 0x00000010042c723c */ /* 0x008fe2000004182c */
[----:B------:R-:W-:Y:S01]  /*14030*/  MUFU.EX2 R125, R135 ;  /* 0x00000087007d7308 */ /* 0x000fe20000000800 */
[----:B------:R-:W-:Y:S01]  /*14040*/  FADD.FTZ R28, R28, R169 ;  /* 0x000000a91c1c7221 */ /* 0x000fe20000010000 */
[----:B------:R-:W-:-:S02]  /*14050*/  FADD.FTZ R26, R25, R26 ;  /* 0x0000001a191a7221 */ /* 0x000fc40000010000 */
[----:B------:R-:W-:Y:S01]  /*14060*/  MUFU.EX2 R131, R131 ;  /* 0x0000008300837308 */ /* 0x000fe20000000800 */
[----:B------:R-:W-:Y:S02]  /*14070*/  FADD.FTZ R28, R29, R28 ;  /* 0x0000001c1d1c7221 */ /* 0x000fe40000010000 */
[C---:B------:R-:W-:Y:S01]  /*14080*/  HMMA.16816.F32.BF16 R48, R4.reuse, R18, R48 ;  /* 0x000000120430723c */ /* 0x040fe20000041830 */
[----:B------:R-:W3:Y:S01]  /*14090*/  LDSM.16.MT88.4 R16, [R147+0x8800] ;  /* 0x008800009310783b */ /* 0x000ee20000004200 */
[----:B------:R-:W2:Y:S04]  /*140a0*/  MUFU.EX2 R120, R120 ;  /* 0x0000007800787308 */ /* 0x000ea80000000800 */
[----:B------:R-:W-:Y:S02]  /*140b0*/  MUFU.EX2 R123, R127 ;  /* 0x0000007f007b7308 */ /* 0x000fe40000000800 */
[C---:B-----5:R-:W-:Y:S02]  /*140c0*/  HMMA.16816.F32.BF16 R52, R4.reuse, R12, R52 ;  /* 0x0000000c0434723c */ /* 0x060fe40000041834 */
[----:B------:R-:W5:Y:S04]  /*140d0*/  MUFU.EX2 R122, R122 ;  /* 0x0000007a007a7308 */ /* 0x000f680000000800 */
[----:B------:R-:W-:Y:S02]  /*140e0*/  MUFU.EX2 R113, R113 ;  /* 0x0000007100717308 */ /* 0x000fe40000000800 */
[C---:B------:R-:W-:Y:S01]  /*140f0*/  HMMA.16816.F32.BF16 R56, R4.reuse, R14, R56 ;  /* 0x0000000e0438723c */ /* 0x040fe20000041838 */
[----:B------:R-:W2:Y:S01]  /*14100*/  LDSM.16.MT88.4 R12, [R146+0x8800] ;  /* 0x00880000920c783b */ /* 0x000ea20000004200 */
[----:B------:R-:W5:Y:S04]  /*14110*/  MUFU.EX2 R124, R124 ;  /* 0x0000007c007c7308 */ /* 0x000f680000000800 */
[----:B------:R-:W-:Y:S02]  /*14120*/  MUFU.EX2 R106, R111 ;  /* 0x0000006f006a7308 */ /* 0x000fe40000000800 */
[C---:B-1----:R-:W-:Y:S02]  /*14130*/  HMMA.16816.F32.BF16 R60, R4.reuse, R8, R60 ;  /* 0x00000008043c723c */ /* 0x042fe4000004183c */
[----:B------:R-:W-:Y:S04]  /*14140*/  MUFU.EX2 R109, R126 ;  /* 0x0000007e006d7308 */ /* 0x000fe80000000800 */
[----:B------:R-:W-:Y:S02]  /*14150*/  MUFU.EX2 R107, R115 ;  /* 0x00000073006b7308 */ /* 0x000fe40000000800 */
[----:B------:R-:W-:Y:S01]  /*14160*/  HMMA.16816.F32.BF16 R64, R4, R10, R64 ;  /* 0x0000000a0440723c */ /* 0x000fe20000041840 */
[----:B------:R-:W-:Y:S01]  /*14170*/  F2FP.BF16.F32.PACK_AB R4, R110, R101 ;  /* 0x000000656e04723e */ /* 0x000fe200000010ff */
[----:B------:R-:W1:Y:S01]  /*14180*/  LDSM.16.MT88.4 R8, [R145+0x8800] ;  /* 0x008800009108783b */ /* 0x000e620000004200 */
[----:B----4-:R-:W-:Y:S01]  /*14190*/  F2FP.BF16.F32.PACK_AB R5, R114, R119 ;  /* 0x000000777205723e */ /* 0x010fe200000010ff */
[----:B------:R-:W4:Y:S01]  /*141a0*/  MUFU.EX2 R104, R108 ;  /* 0x0000006c00687308 */ /* 0x000f220000000800 */
[----:B------:R-:W-:Y:S01]  /*141b0*/  F2FP.BF16.F32.PACK_AB R6, R102, R117 ;  /* 0x000000756606723e */ /* 0x000fe200000010ff */
[----:B------:R-:W-:Y:S01]  /*141c0*/  FADD.FTZ R101, R101, R26 ;  /* 0x0000001a65657221 */ /* 0x000fe20000010000 */
[----:B------:R-:W-:Y:S01]  /*141d0*/  F2FP.BF16.F32.PACK_AB R7, R121, R112 ;  /* 0x000000707907723e */ /* 0x000fe200000010ff */
[----:B------:R-:W-:Y:S01]  /*141e0*/  MUFU.EX2 R34, R34 ;  /* 0x0000002200227308 */ /* 0x000fe20000000800 */
[----:B------:R-:W-:Y:S01]  /*141f0*/  FADD.FTZ R119, R119, R28 ;  /* 0x0000001c77777221 */ /* 0x000fe20000010000 */
[----:B------:R-:W-:Y:S01]  /*14200*/  FADD.FTZ R110, R110, R101 ;  /* 0x000000656e6e7221 */ /* 0x000fe20000010000 */
[-C--:B------:R-:W-:Y:S01]  /*14210*/  MOV R101, R2.reuse ;  /* 0x0000000200657202 */ /* 0x080fe20000000f00 */
[----:B------:R-:W4:Y:S01]  /*14220*/  MUFU.EX2 R35, R35 ;  /* 0x0000002300237308 */ /* 0x000f220000000800 */
[----:B------:R-:W-:Y:S01]  /*14230*/  FADD.FTZ R119, R114, R119 ;  /* 0x0000007772777221 */ /* 0x000fe20000010000 */
[----:B---3--:R-:W-:Y:S01]  /*14240*/  HMMA.16816.F32.BF16 R96, R4, R16, R96 ;  /* 0x000000100460723c */ /* 0x008fe20000041860 */
[----:B------:R-:W-:Y:S01]  /*14250*/  FADD.FTZ R117, R117, R110 ;  /* 0x0000006e75757221 */ /* 0x000fe20000010000 */
[----:B------:R-:W-:Y:S01]  /*14260*/  @P0 MOV R101, R2 ;  /* 0x0000000200650202 */ /* 0x000fe20000000f00 */
[----:B------:R-:W-:-:S02]  /*14270*/  FADD.FTZ R112, R112, R119 ;  /* 0x0000007770707221 */ /* 0x000fc40000010000 */
[----:B------:R-:W-:Y:S02]  /*14280*/  FADD.FTZ R102, R102, R117 ;  /* 0x0000007566667221 */ /* 0x000fe40000010000 */
[----:B------:R-:W-:Y:S01]  /*14290*/  FADD.FTZ R112, R121, R112 ;  /* 0x0000007079707221 */ /* 0x000fe20000010000 */
        /* <DEDUP_REMOVED lines=11> */
[C---:B---3--:R-:W-:Y:S08]  /*14350*/  HMMA.16816.F32.BF16 R44, R4.reuse, R16, R44 ;  /* 0x00000010042c723c */ /* 0x048ff0000004182c */
[C---:B--2---:R-:W-:Y:S08]  /*14360*/  HMMA.16816.F32.BF16 R36, R4.reuse, R12, R36 ;  /* 0x0000000c0424723c */ /* 0x044ff00000041824 */
[C---:B------:R-:W-:Y:S01]  /*14370*/  HMMA.16816.F32.BF16 R40, R4.reuse, R14, R40 ;  /* 0x0000000e0428723c */ /* 0x040fe20000041828 */
[----:B------:R-:W2:Y:S07]  /*14380*/  LDSM.16.MT88.4 R12, [R144+0xa800] ;  /* 0x00a80000900c783b */ /* 0x000eae0000004200 */
        /* <DEDUP_REMOVED lines=30> */
[----:B------:R-:W5:Y:S07]  /*14570*/  LDSM.16.MT88.4 R16, [R145+0xb000] ;  /* 0x00b000009110783b */ /* 0x000f6e0000004200 */
[C---:B--2---:R-:W-:Y:S08]  /*14580*/  HMMA.16816.F32.BF16 R72, R4.reuse, R12, R72 ;  /* 0x0000000c0448723c */ /* 0x044ff00000041848 */
        /* <DEDUP_REMOVED lines=8> */
[C---:B-----5:R-:W-:Y:S08]  /*14610*/  HMMA.16816.F32.BF16 R52, R4.reuse, R16, R52 ;  /* 0x000000100434723c */ /* 0x060ff00000041834 */
[C---:B------:R-:W-:Y:S01]  /*14620*/  HMMA.16816.F32.BF16 R56, R4.reuse, R18, R56 ;  /* 0x000000120438723c */ /* 0x040fe20000041838 */
[----:B------:R-:W-:Y:S07]  /*14630*/  LDSM.16.MT88.4 R16, [R144+0x9800] ;  /* 0x009800009010783b */ /* 0x000fee0000004200 */
        /* <DEDUP_REMOVED lines=25> */
[C---:B---3--:R-:W-:Y:S08]  /*147d0*/  HMMA.16816.F32.BF16 R36, R4.reuse, R12, R36 ;  /* 0x0000000c0424723c */ /* 0x048ff00000041824 */
[C---:B------:R-:W-:Y:S01]  /*147e0*/  HMMA.16816.F32.BF16 R40, R4.reuse, R14, R40 ;  /* 0x0000000e0428723c */ /* 0x040fe20000041828 */
[----:B------:R-:W3:Y:S07]  /*147f0*/  LDSM.16.MT88.4 R12, [R144+0xb800] ;  /* 0x00b80000900c783b */ /* 0x000eee0000004200 */
        /* <DEDUP_REMOVED lines=9> */
.L_x_7123:
[----:B------:R-:W-:-:S07]  /*14890*/  IADD3 R103, PT, PT, R105, -0x1, RZ ;  /* 0xffffffff69677810 */ /* 0x000fce0007ffe0ff */
.L_x_7129:
[----:B------:R-:W-:-:S13]  /*148a0*/  ISETP.GE.AND P0, PT, R103, R148, PT ;  /* 0x000000946700720c */ /* 0x000fda0003f06270 */
[----:B------:R-:W-:Y:S05]  /*148b0*/  @!P0 BRA `(.L_x_7130) ;  /* 0x0000003000e08947 */ /* 0x000fea0003800000 */
[----:B------:R-:W1:Y:S01]  /*148c0*/  S2UR UR5, SR_CgaCtaId ;  /* 0x00000000000579c3 */ /* 0x000e620000008800 */
[----:B------:R-:W-:Y:S01]  /*148d0*/  ISETP.NE.U32.AND P3, PT, RZ, UR12, PT ;  /* 0x0000000cff007c0c */ /* 0x000fe2000bf65070 */
[----:B------:R-:W-:Y:S01]  /*148e0*/  IMAD.SHL.U32 R4, R154, 0x2, RZ ;  /* 0x000000029a047824 */ /* 0x000fe200078e00ff */
[C---:B------:R-:W-:Y:S01]  /*148f0*/  SHF.L.U32 R167, R103.reuse, 0x6, RZ ;  /* 0x0000000667a77819 */ /* 0x040fe200000006ff */
        /* <DEDUP_REMOVED lines=12> */
[----:B------:R-:W4:Y:S01]  /*149c0*/  LDCU UR4, c[0x0][0x45c] ;  /* 0x00008b80ff0477ac */ /* 0x000f220008000800 */
[----:B------:R-:W2:Y:S01]  /*149d0*/  LDCU.64 UR8, c[0x0][0x3a0] ;  /* 0x00007400ff0877ac */ /* 0x000ea20008000a00 */
[----:B------:R-:W2:Y:S01]  /*149e0*/  LDCU.64 UR10, c[0x0][0x3a8] ;  /* 0x00007500ff0a77ac */ /* 0x000ea20008000a00 */
[----:B-1----:R-:W-:-:S12]  /*149f0*/  ULEA UR5, UR5, UR14, 0x18 ;  /* 0x0000000e05057291 */ /* 0x002fd8000f8ec0ff */
.L_x_7134:
        /* <DEDUP_REMOVED lines=80> */
.L_x_7131:
        /* <DEDUP_REMOVED lines=52> */
[----:B------:R-:W5:Y:S05]  /*15240*/  LDSM.16.M88.4 R112, [R142+0x4000] ;  /* 0x004000008e70783b */ /* 0x000f6a0000000200 */
[----:B------:R-:W3:Y:S05]  /*15250*/  LDSM.16.M88.4 R116, [R142+0x4800] ;  /* 0x004800008e74783b */ /* 0x000eea0000000200 */
[----:B------:R-:W4:Y:S05]  /*15260*/  LDSM.16.M88.4 R120, [R142+0x5000] ;  /* 0x005000008e78783b */ /* 0x000f2a0000000200 */
[----:B------:R-:W0:Y:S05]  /*15270*/  LDGDEPBAR ;  /* 0x00000000000079af */ /* 0x000e2a0000000000 */
[----:B------:R-:W2:Y:S05]  /*15280*/  LDSM.16.M88.4 R124, [R142+0x5800] ;  /* 0x005800008e7c783b */ /* 0x000eaa0000000200 */
[----:B------:R-:W-:Y:S05]  /*15290*/  LDSM.16.M88.4 R128, [R141] ;  /* 0x000000008d80783b */ /* 0x000fea0000000200 */
[----:B------:R-:W2:Y:S05]  /*152a0*/  LDSM.16.M88.4 R132, [R138+0x4000] ;  /* 0x004000008a84783b */ /* 0x000eaa0000000200 */
[----:B-1----:R-:W-:Y:S01]  /*152b0*/  LDSM.16.M88.4 R104, [R137+0x4000] ;  /* 0x004000008968783b */ /* 0x002fe20000000200 */
[C---:B-----5:R-:W-:Y:S08]  /*152c0*/  HMMA.16816.F32.BF16 R4, R108.reuse, R112, RZ ;  /* 0x000000706c04723c */ /* 0x060ff000000418ff */
[C---:B------:R-:W-:Y:S01]  /*152d0*/  HMMA.16816.F32.BF16 R8, R108.reuse, R114, RZ ;  /* 0x000000726c08723c */ /* 0x040fe200000418ff */
[----:B------:R-:W1:Y:S07]  /*152e0*/  LDSM.16.M88.4 R112, [R138+0x4800] ;  /* 0x004800008a70783b */ /* 0x000e6e0000000200 */
[C---:B---3--:R-:W-:Y:S08]  /*152f0*/  HMMA.16816.F32.BF16 R12, R108.reuse, R116, RZ ;  /* 0x000000746c0c723c */ /* 0x048ff000000418ff */
[C---:B------:R-:W-:Y:S01]  /*15300*/  HMMA.16816.F32.BF16 R16, R108.reuse, R118, RZ ;  /* 0x000000766c10723c */ /* 0x040fe200000418ff */
[----:B------:R-:W3:Y:S07]  /*15310*/  LDSM.16.M88.4 R116, [R138+0x5000] ;  /* 0x005000008a74783b */ /* 0x000eee0000000200 */
[C---:B----4-:R-:W-:Y:S08]  /*15320*/  HMMA.16816.F32.BF16 R20, R108.reuse, R120, RZ ;  /* 0x000000786c14723c */ /* 0x050ff000000418ff */
[C---:B------:R-:W-:Y:S01]  /*15330*/  HMMA.16816.F32.BF16 R24, R108.reuse, R122, RZ ;  /* 0x0000007a6c18723c */ /* 0x040fe200000418ff */
[----:B------:R-:W-:Y:S07]  /*15340*/  LDSM.16.M88.4 R120, [R140] ;  /* 0x000000008c78783b */ /* 0x000fee0000000200 */
[C---:B--2---:R-:W-:Y:S08]  /*15350*/  HMMA.16816.F32.BF16 R28, R108.reuse, R124, RZ ;  /* 0x0000007c6c1c723c */ /* 0x044ff000000418ff */
[----:B------:R-:W-:Y:S01]  /*15360*/  HMMA.16816.F32.BF16 R32, R108, R126, RZ ;  /* 0x0000007e6c20723c */ /* 0x000fe200000418ff */
[----:B------:R-:W2:Y:S05]  /*15370*/  LDSM.16.M88.4 R108, [R138+0x5800] ;  /* 0x005800008a6c783b */ /* 0x000eaa0000000200 */
[----:B------:R-:W-:Y:S02]  /*15380*/  LDSM.16.M88.4 R124, [R137+0x5800] ;  /* 0x00580000897c783b */ /* 0x000fe40000000200 */
[C---:B------:R-:W-:Y:S08]  /*15390*/  HMMA.16816.F32.BF16 R4, R128.reuse, R132, R4 ;  /* 0x000000848004723c */ /* 0x040ff00000041804 */
[C---:B------:R-:W-:Y:S08]  /*153a0*/  HMMA.16816.F32.BF16 R8, R128.reuse, R134, R8 ;  /* 0x000000868008723c */ /* 0x040ff00000041808 */
        /* <DEDUP_REMOVED lines=8> */
[----:B------:R-:W-:Y:S05]  /*15430*/  LDSM.16.M88.4 R108, [R139] ;  /* 0x000000008b6c783b */ /* 0x000fea0000000200 */
[----:B------:R-:W2:Y:S02]  /*15440*/  LDSM.16.M88.4 R128, [R136+0x4000] ;  /* 0x004000008880783b */ /* 0x000ea40000000200 */
        /* <DEDUP_REMOVED lines=11> */
[----:B------:R-:W-:Y:S05]  /*15500*/  LDSM.16.M88.4 R120, [R143+0x2000] ;  /* 0x002000008f78783b */ /* 0x000fea0000000200 */
[----:B------:R-:W5:Y:S02]  /*15510*/  LDSM.16.M88.4 R124, [R142+0x6000] ;  /* 0x006000008e7c783b */ /* 0x000f640000000200 */
[C---:B--2---:R-:W-:Y:S08]  /*15520*/  HMMA.16816.F32.BF16 R4, R108.reuse, R128, R4 ;  /* 0x000000806c04723c */ /* 0x044ff00000041804 */
[C---:B------:R-:W-:Y:S01]  /*15530*/  HMMA.16816.F32.BF16 R8, R108.reuse, R130, R8 ;  /* 0x000000826c08723c */ /* 0x040fe20000041808 */
[----:B------:R-:W-:Y:S07]  /*15540*/  LDSM.16.M88.4 R128, [R138+0x6000] ;  /* 0x006000008a80783b */ /* 0x000fee0000000200 */
        /* <DEDUP_REMOVED lines=9> */
[----:B------:R-:W4:Y:S02]  /*155e0*/  LDSM.16.M88.4 R116, [R141+0x2000] ;  /* 0x002000008d74783b */ /* 0x000f240000000200 */
        /* <DEDUP_REMOVED lines=24> */
[----:B------:R-:W4:Y:S05]  /*15770*/  LDSM.16.M88.4 R112, [R137+0x7800] ;  /* 0x007800008970783b */ /* 0x000f2a0000000200 */
[----:B------:R-:W5:Y:S02]  /*15780*/  LDSM.16.M88.4 R116, [R139+0x2000] ;  /* 0x002000008b74783b */ /* 0x000f640000000200 */
[C---:B---3--:R-:W-:Y:S08]  /*15790*/  HMMA.16816.F32.BF16 R4, R120.reuse, R124, R4 ;  /* 0x0000007c7804723c */ /* 0x048ff00000041804 */
[C---:B------:R-:W-:Y:S08]  /*157a0*/  HMMA.16816.F32.BF16 R8, R120.reuse, R126, R8 ;  /* 0x0000007e7808723c */ /* 0x040ff00000041808 */
[C---:B--2---:R-:W-:Y:S08]  /*157b0*/  HMMA.16816.F32.BF16 R12, R120.reuse, R104, R12 ;  /* 0x00000068780c723c */ /* 0x044ff0000004180c */
        /* <DEDUP_REMOVED lines=36> */
[----:B------:R-:W-:Y:S07]  /*15a00*/  FMUL.FTZ R189, R23, UR13 ;  /* 0x0000000d17bd7c20 */ /* 0x000fee0008410000 */
        /* <DEDUP_REMOVED lines=13> */
[----:B------:R-:W-:Y:S01]  /*15ae0*/  FMUL.FTZ R107, R29, UR13 ;  /* 0x0000000d1d6b7c20 */ /* 0x000fe20008410000 */
[----:B------:R-:W-:Y:S07]  /*15af0*/  FMUL.FTZ R106, R30, UR13 ;  /* 0x0000000d1e6a7c20 */ /* 0x000fee0008410000 */
[----:B------:R4:W1:Y:S01]  /*15b00*/  MUFU.TANH R111, R104 ;  /* 0x00000068006f7308 */ /* 0x0008620000002400 */
[----:B---3--:R-:W-:Y:S09]  /*15b10*/  FMUL.FTZ R102, R28, UR13 ;  /* 0x0000000d1c667c20 */ /* 0x008ff20008410000 */
[----:B------:R3:W1:Y:S01]  /*15b20*/  MUFU.TANH R109, R103 ;  /* 0x00000067006d7308 */ /* 0x0006620000002400 */
[----:B--2---:R-:W-:Y:S09]  /*15b30*/  FMUL.FTZ R105, R31, UR13 ;  /* 0x0000000d1f697c20 */ /* 0x004ff20008410000 */
[----:B------:R2:W1:Y:S01]  /*15b40*/  MUFU.TANH R131, R151 ;  /* 0x0000009700837308 */ /* 0x0004620000002400 */
[----:B----4-:R-:W-:Y:S09]  /*15b50*/  FMUL.FTZ R104, R34, UR13 ;  /* 0x0000000d22687c20 */ /* 0x010ff20008410000 */
[----:B------:R4:W1:Y:S01]  /*15b60*/  MUFU.TANH R112, R102 ;  /* 0x0000006600707308 */ /* 0x0008620000002400 */
[----:B---3--:R-:W-:Y:S09]  /*15b70*/  FMUL.FTZ R103, R35, UR13 ;  /* 0x0000000d23677c20 */ /* 0x008ff20008410000 */
[----:B------:R-:W3:Y:S01]  /*15b80*/  MUFU.TANH R175, R175 ;  /* 0x000000af00af7308 */ /* 0x000ee20000002400 */
[----:B--2---:R-:W-:Y:S09]  /*15b90*/  FMUL.FTZ R151, R32, UR13 ;  /* 0x0000000d20977c20 */ /* 0x004ff20008410000 */
[----:B------:R-:W2:Y:S01]  /*15ba0*/  MUFU.TANH R177, R177 ;  /* 0x000000b100b17308 */ /* 0x000ea20000002400 */
[----:B----4-:R-:W-:Y:S09]  /*15bb0*/  FMUL.FTZ R102, R33, UR13 ;  /* 0x0000000d21667c20 */ /* 0x010ff20008410000 */
[----:B------:R-:W4:Y:S10]  /*15bc0*/  MUFU.TANH R179, R179 ;  /* 0x000000b300b37308 */ /* 0x000f340000002400 */
        /* <DEDUP_REMOVED lines=90> */
.L_x_7133:
        /* <DEDUP_REMOVED lines=51> */
.L_x_7132:
[C---:B--2---:R-:W-:Y:S01]  /*164a0*/  IADD3 R4, PT, PT, R165.reuse, -0x20, RZ ;  /* 0xffffffe0a5047810 */ /* 0x044fe20007ffe0ff */
[----:B------:R-:W-:Y:S01]  /*164b0*/  LDSM.16.MT88.4 R12, [R147+0x8000] ;  /* 0x00800000930c783b */ /* 0x000fe20000004200 */
[----:B------:R-:W-:Y:S02]  /*164c0*/  I2FP.F32.S32 R5, R165 ;  /* 0x000000a500057245 */ /* 0x000fe40000201400 */
[----:B------:R-:W-:Y:S02]  /*164d0*/  I2FP.F32.S32 R4, R4 ;  /* 0x0000000400047245 */ /* 0x000fe40000201400 */
[C---:B------:R-:W-:Y:S01]  /*164e0*/  IADD3 R6, PT, PT, R165.reuse, -0x18, RZ ;  /* 0xffffffe8a5067810 */ /* 0x040fe20007ffe0ff */
[CC--:B-1----:R-:W-:Y:S01]  /*164f0*/  FFMA.FTZ R119, R0.reuse, R5.reuse, R193 ;  /* 0x0000000500777223 */ /* 0x0c2fe200000100c1 */
[C---:B------:R-:W-:Y:S01]  /*16500*/  FFMA.FTZ R172, R0.reuse, R5, R172 ;  /* 0x0000000500ac7223 */ /* 0x040fe200000100ac */
[CC--:B------:R-:W-:Y:S01]  /*16510*/  FFMA.FTZ R175, R0.reuse, R4.reuse, R175 ;  /* 0x0000000400af7223 */ /* 0x0c0fe200000100af */
[C---:B------:R-:W-:Y:S01]  /*16520*/  FFMA.FTZ R171, R0.reuse, R4, R171 ;  /* 0x0000000400ab7223 */ /* 0x040fe200000100ab */
[C---:B------:R-:W-:Y:S01]  /*16530*/  IADD3 R4, PT, PT, R165.reuse, -0x17, RZ ;  /* 0xffffffe9a5047810 */ /* 0x040fe20007ffe0ff */
[----:B------:R-:W-:Y:S01]  /*16540*/  LDSM.16.MT88.4 R20, [R146+0x8000] ;  /* 0x008000009214783b */ /* 0x000fe20000004200 */
[C---:B------:R-:W-:Y:S02]  /*16550*/  IADD3 R5, PT, PT, R165.reuse, -0x10, RZ ;  /* 0xfffffff0a5057810 */ /* 0x040fe40007ffe0ff */
[----:B------:R-:W-:Y:S02]  /*16560*/  I2FP.F32.S32 R4, R4 ;  /* 0x0000000400047245 */ /* 0x000fe40000201400 */
[C---:B------:R-:W-:Y:S02]  /*16570*/  IADD3 R8, PT, PT, R165.reuse, -0x1f, RZ ;  /* 0xffffffe1a5087810 */ /* 0x040fe40007ffe0ff */
[----:B------:R-:W-:Y:S01]  /*16580*/  I2FP.F32.S32 R6, R6 ;  /* 0x0000000600067245 */ /* 0x000fe20000201400 */
[CC--:B------:R-:W-:Y:S01]  /*16590*/  FFMA.FTZ R185, R0.reuse, R4.reuse, R185 ;  /* 0x0000000400b97223 */ /* 0x0c0fe200000100b9 */
[C---:B------:R-:W-:Y:S01]  /*165a0*/  FFMA.FTZ R181, R0.reuse, R4, R181 ;  /* 0x0000000400b57223 */ /* 0x040fe200000100b5 */
[C---:B------:R-:W-:Y:S01]  /*165b0*/  IADD3 R4, PT, PT, R165.reuse, -0x8, RZ ;  /* 0xfffffff8a5047810 */ /* 0x040fe20007ffe0ff */
[----:B------:R-:W-:Y:S01]  /*165c0*/  LDSM.16.MT88.4 R28, [R145+0x8000] ;  /* 0x00800000911c783b */ /* 0x000fe20000004200 */
[----:B------:R-:W-:Y:S01]  /*165d0*/  I2FP.F32.S32 R5, R5 ;  /* 0x0000000500057245 */ /* 0x000fe20000201400 */
[C---:B------:R-:W-:Y:S01]  /*165e0*/  FFMA.FTZ R183, R0.reuse, R6, R183 ;  /* 0x0000000600b77223 */ /* 0x040fe200000100b7 */
[----:B------:R-:W-:Y:S01]  /*165f0*/  I2FP.F32.S32 R4, R4 ;  /* 0x0000000400047245 */ /* 0x000fe20000201400 */
[C---:B------:R-:W-:Y:S01]  /*16600*/  FFMA.FTZ R179, R0.reuse, R6, R179 ;  /* 0x0000000600b37223 */ /* 0x040fe200000100b3 */
[----:B------:R-:W-:Y:S01]  /*16610*/  I2FP.F32.S32 R8, R8 ;  /* 0x0000000800087245 */ /* 0x000fe20000201400 */
[CC--:B------:R-:W-:Y:S01]  /*16620*/  FFMA.FTZ R133, R0.reuse, R5.reuse, R133 ;  /* 0x0000000500857223 */ /* 0x0c0fe20000010085 */
        /* <DEDUP_REMOVED lines=8> */
[C---:B------:R-:W-:Y:S02]  /*166b0*/  IADD3 R5, PT, PT, R165.reuse, -0x7, RZ ;  /* 0xfffffff9a5057810 */ /* 0x040fe40007ffe0ff */
[----:B------:R-:W-:Y:S01]  /*166c0*/  I2FP.F32.S32 R6, R6 ;  /* 0x0000000600067245 */ /* 0x000fe20000201400 */
[CC--:B------:R-:W-:Y:S01]  /*166d0*/  FFMA.FTZ R110, R0.reuse, R4.reuse, R110 ;  /* 0x00000004006e7223 */ /* 0x0c0fe2000001006e */
[----:B------:R-:W-:Y:S01]  /*166e0*/  I2FP.F32.S32 R5, R5 ;  /* 0x0000000500057245 */ /* 0x000fe20000201400 */
[----:B------:R-:W-:Y:S01]  /*166f0*/  FFMA.FTZ R109, R0, R4, R109 ;  /* 0x00000004006d7223 */ /* 0x000fe2000001006d */
[----:B------:R-:W-:Y:S01]  /*16700*/  FMNMX3.FTZ R4, R2, R175, R177, !PT ;  /* 0x000000af02047276 */ /* 0x000fe200078100b1 */
[CC--:B------:R-:W-:Y:S01]  /*16710*/  FFMA.FTZ R131, R0.reuse, R6.reuse, R131 ;  /* 0x0000000600837223 */ /* 0x0c0fe20000010083 */
[C---:B------:R-:W-:Y:S01]  /*16720*/  IADD3 R118, PT, PT, R165.reuse, 0x1, RZ ;  /* 0x00000001a5767810 */ /* 0x040fe20007ffe0ff */
[CC--:B------:R-:W-:Y:S01]  /*16730*/  FFMA.FTZ R129, R0.reuse, R5.reuse, R129 ;  /* 0x0000000500817223 */ /* 0x0c0fe20000010081 */
[C---:B------:R-:W-:Y:S01]  /*16740*/  FFMA.FTZ R170, R0.reuse, R5, R170 ;  /* 0x0000000500aa7223 */ /* 0x040fe200000100aa */
[----:B------:R-:W-:Y:S01]  /*16750*/  IADD3 R5, PT, PT, R165, 0x10, RZ ;  /* 0x00000010a5057810 */ /* 0x000fe20007ffe0ff */
[----:B------:R-:W-:Y:S01]  /*16760*/  FFMA.FTZ R132, R0, R6, R132 ;  /* 0x0000000600847223 */ /* 0x000fe20000010084 */
[----:B------:R-:W-:Y:S02]  /*16770*/  FMNMX3.FTZ R4, R4, R183, R185, !PT ;  /* 0x000000b704047276 */ /* 0x000fe400078100b9 */
[----:B------:R-:W-:Y:S02]  /*16780*/  FMNMX3.FTZ R10, R3, R171, R173, !PT ;  /* 0x000000ab030a7276 */ /* 0x000fe400078100ad */
[----:B------:R-:W-:Y:S02]  /*16790*/  I2FP.F32.S32 R118, R118 ;  /* 0x0000007600767245 */ /* 0x000fe40000201400 */
[C---:B------:R-:W-:Y:S02]  /*167a0*/  IADD3 R116, PT, PT, R165.reuse, 0x8, RZ ;  /* 0x00000008a5747810 */ /* 0x040fe40007ffe0ff */
[----:B------:R-:W-:Y:S01]  /*167b0*/  I2FP.F32.S32 R5, R5 ;  /* 0x0000000500057245 */ /* 0x000fe20000201400 */
[-C--:B------:R-:W-:Y:S01]  /*167c0*/  FFMA.FTZ R117, R0, R118.reuse, R189 ;  /* 0x0000007600757223 */ /* 0x080fe200000100bd */
[----:B------:R-:W-:Y:S01]  /*167d0*/  FMNMX3.FTZ R4, R4, R133, R131, !PT ;  /* 0x0000008504047276 */ /* 0x000fe20007810083 */
[----:B------:R-:W-:Y:S01]  /*167e0*/  FFMA.FTZ R118, R0, R118, R187 ;  /* 0x0000007600767223 */ /* 0x000fe200000100bb */
[----:B------:R-:W-:Y:S01]  /*167f0*/  FMNMX3.FTZ R7, R10, R179, R181, !PT ;  /* 0x000000b30a077276 */ /* 0x000fe200078100b5 */
[CC--:B------:R-:W-:Y:S01]  /*16800*/  FFMA.FTZ R112, R0.reuse, R5.reuse, R112 ;  /* 0x0000000500707223 */ /* 0x0c0fe20000010070 */
[----:B------:R-:W-:Y:S01]  /*16810*/  I2FP.F32.S32 R116, R116 ;  /* 0x0000007400747245 */ /* 0x000fe20000201400 */
[----:B------:R-:W-:Y:S01]  /*16820*/  FFMA.FTZ R106, R0, R5, R106 ;  /* 0x00000005006a7223 */ /* 0x000fe2000001006a */
[----:B------:R-:W-:Y:S02]  /*16830*/  IADD3 R8, PT, PT, R165, 0x11, RZ ;  /* 0x00000011a5087810 */ /* 0x000fe40007ffe0ff */
[----:B------:R-:W-:Y:S01]  /*16840*/  FMNMX3.FTZ R4, R4, R127, R129, !PT ;  /* 0x0000007f04047276 */ /* 0x000fe20007810081 */
[C---:B------:R-:W-:Y:S01]  /*16850*/  FFMA.FTZ R111, R0.reuse, R116, R111 ;  /* 0x00000074006f7223 */ /* 0x040fe2000001006f */
[----:B------:R-:W-:Y:S01]  /*16860*/  FMNMX3.FTZ R7, R7, R134, R132, !PT ;  /* 0x0000008607077276 */ /* 0x000fe20007810084 */
[C---:B------:R-:W-:Y:S01]  /*16870*/  FFMA.FTZ R116, R0.reuse, R116, R191 ;  /* 0x0000007400747223 */ /* 0x040fe200000100bf */
        /* <DEDUP_REMOVED lines=12> */
[-C--:B------:R-:W-:Y:S01]  /*16940*/  FFMA.FTZ R104, R0, R5.reuse, R104 ;  /* 0x0000000500687223 */ /* 0x080fe20000010068 */
        /* <DEDUP_REMOVED lines=80> */
[----:B------:R-:W-:Y:S01]  /*16e50*/  LDSM.16.MT88.4 R92, [R147+0x9800] ;  /* 0x00980000935c783b */ /* 0x000fe20000004200 */
[--C-:B------:R-:W-:Y:S01]  /*16e60*/  FFMA.FTZ R176, R118, UR4, -R115.reuse ;  /* 0x0000000476b07c23 */ /* 0x100fe20008010873 */
[--C-:B------:R-:W-:Y:S01]  /*16e70*/  FFMA.FTZ R171, R116, UR4, -R115.reuse ;  /* 0x0000000474ab7c23 */ /* 0x100fe20008010873 */
[--C-:B------:R-:W-:Y:S01]  /*16e80*/  FFMA.FTZ R178, R110, UR4, -R115.reuse ;  /* 0x000000046eb27c23 */ /* 0x100fe20008010873 */
[--C-:B------:R-:W-:Y:S01]  /*16e90*/  FFMA.FTZ R109, R109, UR4, -R108.reuse ;  /* 0x000000046d6d7c23 */ /* 0x100fe2000801086c */
[--C-:B------:R-:W-:Y:S01]  /*16ea0*/  FFMA.FTZ R175, R106, UR4, -R108.reuse ;  /* 0x000000046aaf7c23 */ /* 0x100fe2000801086c */
[C---:B------:R-:W-:Y:S01]  /*16eb0*/  HMMA.16816.F32.BF16 R4, R96.reuse, R12, R4 ;  /* 0x0000000c6004723c */ /* 0x040fe20000041804 */
[----:B------:R-:W-:Y:S04]  /*16ec0*/  MUFU.EX2 R130, R130 ;  /* 0x0000008200827308 */ /* 0x000fe80000000800 */
[C---:B------:R-:W-:Y:S01]  /*16ed0*/  FMUL.FTZ R12, R3.reuse, R88 ;  /* 0x00000058030c7220 */ /* 0x040fe20000410000 */
[----:B------:R-:W-:Y:S05]  /*16ee0*/  FMUL.FTZ R13, R3, R89 ;  /* 0x00000059030d7220 */ /* 0x000fea0000410000 */
[----:B------:R-:W-:Y:S01]  /*16ef0*/  MUFU.EX2 R172, R109 ;  /* 0x0000006d00ac7308 */ /* 0x000fe20000000800 */
[C---:B------:R-:W-:Y:S03]  /*16f00*/  HMMA.16816.F32.BF16 R8, R96.reuse, R14, R8 ;  /* 0x0000000e6008723c */ /* 0x040fe60000041808 */
[C---:B------:R-:W-:Y:S01]  /*16f10*/  FMUL.FTZ R14, R2.reuse, R90 ;  /* 0x0000005a020e7220 */ /* 0x040fe20000410000 */
[----:B------:R-:W-:Y:S01]  /*16f20*/  FMUL.FTZ R15, R2, R91 ;  /* 0x0000005b020f7220 */ /* 0x000fe20000410000 */
[--C-:B------:R-:W-:Y:S01]  /*16f30*/  FFMA.FTZ R180, R105, UR4, -R108.reuse ;  /* 0x0000000469b47c23 */ /* 0x100fe2000801086c */
[----:B------:R-:W1:Y:S01]  /*16f40*/  LDSM.16.MT88.4 R88, [R144+0x8000] ;  /* 0x008000009058783b */ /* 0x000e620000004200 */
[--C-:B------:R-:W-:Y:S01]  /*16f50*/  FFMA.FTZ R182, R103, UR4, -R108.reuse ;  /* 0x0000000467b67c23 */ /* 0x100fe2000801086c */
[--C-:B------:R-:W-:Y:S01]  /*16f60*/  FFMA.FTZ R177, R112, UR4, -R115.reuse ;  /* 0x0000000470b17c23 */ /* 0x100fe20008010873 */
[--C-:B------:R-:W-:Y:S01]  /*16f70*/  FFMA.FTZ R184, R107, UR4, -R115.reuse ;  /* 0x000000046bb87c23 */ /* 0x100fe20008010873 */
[--C-:B------:R-:W-:Y:S01]  /*16f80*/  FFMA.FTZ R186, R114, UR4, -R115.reuse ;  /* 0x0000000472ba7c23 */ /* 0x100fe20008010873 */
[C---:B------:R-:W-:Y:S01]  /*16f90*/  HMMA.16816.F32.BF16 R12, R96.reuse, R20, R12 ;  /* 0x00000014600c723c */ /* 0x040fe2000004180c */
[----:B------:R-:W-:Y:S02]  /*16fa0*/  MUFU.EX2 R134, R134 ;  /* 0x0000008600867308 */ /* 0x000fe40000000800 */
[C---:B------:R-:W-:Y:S01]  /*16fb0*/  FMUL.FTZ R20, R3.reuse, R80 ;  /* 0x0000005003147220 */ /* 0x040fe20000410000 */
[----:B------:R-:W-:Y:S01]  /*16fc0*/  FMUL.FTZ R21, R3, R81 ;  /* 0x0000005103157220 */ /* 0x000fe20000410000 */
[----:B------:R-:W-:Y:S01]  /*16fd0*/  FFMA.FTZ R179, R113, UR4, -R115 ;  /* 0x0000000471b37c23 */ /* 0x000fe20008010873 */
[----:B------:R-:W-:Y:S01]  /*16fe0*/  FFMA.FTZ R104, R104, UR4, -R108 ;  /* 0x0000000468687c23 */ /* 0x000fe2000801086c */
        /* <DEDUP_REMOVED lines=23> */
[----:B------:R-:W3:Y:S01]  /*17160*/  LDSM.16.MT88.4 R72, [R146+0xa000] ;  /* 0x00a000009248783b */ /* 0x000ee20000004200 */
[C---:B------:R-:W-:Y:S01]  /*17170*/  FMUL.FTZ R44, R3.reuse, R44 ;  /* 0x0000002c032c7220 */ /* 0x040fe20000410000 */
[C---:B------:R-:W-:Y:S01]  /*17180*/  FMUL.FTZ R45, R3.reuse, R45 ;  /* 0x0000002d032d7220 */ /* 0x040fe20000410000 */
[C---:B------:R-:W-:Y:S01]  /*17190*/  FMUL.FTZ R50, R2.reuse, R50 ;  /* 0x0000003202327220 */ /* 0x040fe20000410000 */
[C---:B------:R-:W-:Y:S01]  /*171a0*/  FMUL.FTZ R51, R2.reuse, R51 ;  /* 0x0000003302337220 */ /* 0x040fe20000410000 */
[C---:B-1----:R-:W-:Y:S01]  /*171b0*/  HMMA.16816.F32.BF16 R28, R96.reuse, R88, R28 ;  /* 0x00000058601c723c */ /* 0x042fe2000004181c */
        /* <DEDUP_REMOVED lines=30> */
[----:B------:R-:W-:Y:S07]  /*173a0*/  FFMA.FTZ R128, R3, R168, R128 ;  /* 0x000000a803807223 */ /* 0x000fee0000010080 */
[----:B------:R-:W-:Y:S01]  /*173b0*/  MUFU.EX2 R175, R175 ;  /* 0x000000af00af7308 */ /* 0x000fe20000000800 */
[C---:B---3--:R-:W-:Y:S09]  /*173c0*/  HMMA.16816.F32.BF16 R44, R96.reuse, R72, R44 ;  /* 0x00000048602c723c */ /* 0x048ff2000004182c */
[----:B------:R-:W1:Y:S01]  /*173d0*/  MUFU.EX2 R180, R180 ;  /* 0x000000b400b47308 */ /* 0x000e620000000800 */
[----:B------:R-:W-:Y:S01]  /*173e0*/  FADD.FTZ R124, R124, R125 ;  /* 0x0000007d7c7c7221 */ /* 0x000fe20000010000 */
[----:B------:R-:W-:Y:S08]  /*173f0*/  FADD.FTZ R128, R126, R128 ;  /* 0x000000807e807221 */ /* 0x000ff00000010000 */
[----:B------:R-:W-:Y:S01]  /*17400*/  MUFU.EX2 R103, R104 ;  /* 0x0000006800677308 */ /* 0x000fe20000000800 */
[C---:B------:R-:W-:Y:S01]  /*17410*/  HMMA.16816.F32.BF16 R48, R96.reuse, R74, R48 ;  /* 0x0000004a6030723c */ /* 0x040fe20000041830 */
[----:B------:R-:W2:Y:S08]  /*17420*/  LDSM.16.MT88.4 R72, [R147+0x8800] ;  /* 0x008800009348783b */ /* 0x000eb00000004200 */
[----:B------:R-:W3:Y:S01]  /*17430*/  MUFU.EX2 R182, R182 ;  /* 0x000000b600b67308 */ /* 0x000ee20000000800 */
[----:B------:R-:W-:Y:S09]  /*17440*/  FADD.FTZ R3, R121, R124 ;  /* 0x0000007c79037221 */ /* 0x000ff20000010000 */
[----:B------:R-:W-:Y:S01]  /*17450*/  MUFU.EX2 R177, R177 ;  /* 0x000000b100b17308 */ /* 0x000fe20000000800 */
[C---:B------:R-:W-:Y:S03]  /*17460*/  HMMA.16816.F32.BF16 R52, R96.reuse, R68, R52 ;  /* 0x000000446034723c */ /* 0x040fe60000041834 */
[--C-:B------:R-:W-:Y:S01]  /*17470*/  FFMA.FTZ R68, R127, UR4, -R108.reuse ;  /* 0x000000047f447c23 */ /* 0x100fe2000801086c */
[--C-:B------:R-:W-:Y:S05]  /*17480*/  FFMA.FTZ R69, R129, UR4, -R108.reuse ;  /* 0x0000000481457c23 */ /* 0x100fea000801086c */
[----:B------:R4:W5:Y:S01]  /*17490*/  MUFU.EX2 R127, R131 ;  /* 0x00000083007f7308 */ /* 0x0009620000000800 */
[----:B-1----:R-:W-:Y:S01]  /*174a0*/  F2FP.BF16.F32.PACK_AB R105, R180, R175 ;  /* 0x000000afb469723e */ /* 0x002fe200000010ff */
[----:B------:R-:W-:Y:S01]  /*174b0*/  FADD.FTZ R3, R120, R3 ;  /* 0x0000000378037221 */ /* 0x000fe20000010000 */
[C---:B------:R-:W-:Y:S07]  /*174c0*/  HMMA.16816.F32.BF16 R56, R96.reuse, R70, R56 ;  /* 0x000000466038723c */ /* 0x040fee0000041838 */
[----:B------:R1:W-:Y:S01]  /*174d0*/  MUFU.EX2 R129, R68 ;  /* 0x0000004400817308 */ /* 0x0003e20000000800 */
[----:B---3--:R-:W-:Y:S01]  /*174e0*/  F2FP.BF16.F32.PACK_AB R107, R182, R103 ;  /* 0x00000067b66b723e */ /* 0x008fe200000010ff */
[----:B------:R-:W-:Y:S08]  /*174f0*/  FADD.FTZ R2, R130, R3 ;  /* 0x0000000382027221 */ /* 0x000ff00000010000 */
[----:B------:R5:W3:Y:S01]  /*17500*/  MUFU.EX2 R132, R69 ;  /* 0x0000004500847308 */ /* 0x000ae20000000800 */
[C---:B------:R-:W-:Y:S09]  /*17510*/  HMMA.16816.F32.BF16 R60, R96.reuse, R76, R60 ;  /* 0x0000004c603c723c */ /* 0x040ff2000004183c */
[----:B------:R-:W2:Y:S01]  /*17520*/  MUFU.EX2 R184, R184 ;  /* 0x000000b800b87308 */ /* 0x000ea20000000800 */
[----:B----4-:R-:W-:Y:S01]  /*17530*/  FFMA.FTZ R131, R174, UR4, -R115 ;  /* 0x00000004ae837c23 */ /* 0x010fe20008010873 */
[----:B------:R-:W-:Y:S01]  /*17540*/  FFMA.FTZ R174, R117, UR4, -R108 ;  /* 0x0000000475ae7c23 */ /* 0x000fe2000801086c */
[----:B------:R-:W-:Y:S07]  /*17550*/  LDSM.16.MT88.4 R112, [R147+0xb800] ;  /* 0x00b800009370783b */ /* 0x000fee0000004200 */
[----:B------:R-:W-:Y:S01]  /*17560*/  MUFU.EX2 R186, R186 ;  /* 0x000000ba00ba7308 */ /* 0x000fe20000000800 */
[----:B-1----:R-:W-:Y:S01]  /*17570*/  F2FP.BF16.F32.PACK_AB R68, R133, R134 ;  /* 0x000000868544723e */ /* 0x002fe200000010ff */
[----:B------:R-:W-:Y:S08]  /*17580*/  HMMA.16816.F32.BF16 R64, R96, R78, R64 ;  /* 0x0000004e6040723c */ /* 0x000ff00000041840 */
[----:B------:R-:W1:Y:S01]  /*17590*/  MUFU.EX2 R131, R131 ;  /* 0x0000008300837308 */ /* 0x000e620000000800 */
[C---:B-----5:R-:W-:Y:S01]  /*175a0*/  F2FP.BF16.F32.PACK_AB R69, R127.reuse, R130 ;  /* 0x000000827f45723e */ /* 0x060fe200000010ff */
[----:B------:R-:W-:Y:S01]  /*175b0*/  FADD.FTZ R2, R127, R2 ;  /* 0x000000027f027221 */ /* 0x000fe20000010000 */
[----:B------:R-:W4:Y:S01]  /*175c0*/  LDSM.16.MT88.4 R76, [R145+0x8800] ;  /* 0x00880000914c783b */ /* 0x000f220000004200 */
[----:B---3--:R-:W-:Y:S06]  /*175d0*/  F2FP.BF16.F32.PACK_AB R71, R132, R129 ;  /* 0x000000818447723e */ /* 0x008fec00000010ff */
[----:B------:R-:W-:Y:S01]  /*175e0*/  MUFU.EX2 R174, R174 ;  /* 0x000000ae00ae7308 */ /* 0x000fe20000000800 */
[----:B--2---:R-:W-:Y:S01]  /*175f0*/  F2FP.BF16.F32.PACK_AB R104, R184, R177 ;  /* 0x000000b1b868723e */ /* 0x004fe200000010ff */
[----:B------:R-:W-:Y:S01]  /*17600*/  FADD.FTZ R129, R129, R2 ;  /* 0x0000000281817221 */ /* 0x000fe20000010000 */
[----:B------:R-:W-:Y:S07]  /*17610*/  MOV R2, R101 ;  /* 0x0000006500027202 */ /* 0x000fee0000000f00 */
[----:B------:R-:W2:Y:S01]  /*17620*/  MUFU.EX2 R179, R179 ;  /* 0x000000b300b37308 */ /* 0x000ea20000000800 */
[----:B------:R-:W-:Y:S01]  /*17630*/  LDSM.16.MT88.4 R108, [R144+0x9800] ;  /* 0x00980000906c783b */ /* 0x000fe20000004200 */
[----:B------:R-:W-:Y:S01]  /*17640*/  FADD.FTZ R132, R132, R129 ;  /* 0x0000008184847221 */ /* 0x000fe20000010000 */
[----:B-1----:R-:W-:Y:S06]  /*17650*/  F2FP.BF16.F32.PACK_AB R70, R170, R131 ;  /* 0x00000083aa46723e */ /* 0x002fec00000010ff */
[----:B------:R-:W-:Y:S01]  /*17660*/  LDSM.16.MT88.4 R116, [R146+0xb800] ;  /* 0x00b800009274783b */ /* 0x000fe20000004200 */
[C---:B------:R-:W-:Y:S05]  /*17670*/  HMMA.16816.F32.BF16 R4, R68.reuse, R72, R4 ;  /* 0x000000484404723c */ /* 0x040fea0000041804 */
        /* <DEDUP_REMOVED lines=21> */
[C---:B---3--:R-:W-:Y:S08]  /*177d0*/  HMMA.16816.F32.BF16 R60, R68.reuse, R76, R60 ;  /* 0x0000004c443c723c */ /* 0x048ff0000004183c */
[----:B------:R-:W-:Y:S01]  /*177e0*/  HMMA.16816.F32.BF16 R64, R68, R78, R64 ;  /* 0x0000004e4440723c */ /* 0x000fe20000041840 */
[----:B------:R-:W2:Y:S02]  /*177f0*/  LDSM.16.MT88.4 R76, [R145+0x9000] ;  /* 0x00900000914c783b */ /* 0x000ea40000004200 */
[----:B------:R-:W-:Y:S01]  /*17800*/  F2FP.BF16.F32.PACK_AB R69, R174, R151 ;  /* 0x00000097ae45723e */ /* 0x000fe200000010ff */
[----:B------:R-:W-:Y:S01]  /*17810*/  FADD.FTZ R151, R151, R132 ;  /* 0x0000008497977221 */ /* 0x000fe20000010000 */
[----:B------:R-:W-:Y:S02]  /*17820*/  F2FP.BF16.F32.PACK_AB R71, R172, R135 ;  /* 0x00000087ac47723e */ /* 0x000fe400000010ff */
[----:B------:R-:W-:Y:S01]  /*17830*/  F2FP.BF16.F32.PACK_AB R68, R176, R173 ;  /* 0x000000adb044723e */ /* 0x000fe200000010ff */
[----:B------:R-:W-:Y:S01]  /*17840*/  FADD.FTZ R174, R174, R151 ;  /* 0x00000097aeae7221 */ /* 0x000fe20000010000 */
[----:B------:R-:W-:Y:S03]  /*17850*/  F2FP.BF16.F32.PACK_AB R70, R178, R171 ;  /* 0x000000abb246723e */ /* 0x000fe600000010ff */
[----:B------:R-:W-:Y:S04]  /*17860*/  FADD.FTZ R135, R135, R174 ;  /* 0x000000ae87877221 */ /* 0x000fe80000010000 */
        /* <DEDUP_REMOVED lines=12> */
[C---:B------:R-:W-:Y:S01]  /*17930*/  HMMA.16816.F32.BF16 R24, R68.reuse, R78, R24 ;  /* 0x0000004e4418723c */ /* 0x040fe20000041818 */
[----:B------:R-:W2:Y:S07]  /*17940*/  LDSM.16.MT88.4 R76, [R144+0xb000] ;  /* 0x00b00000904c783b */ /* 0x000eae0000004200 */
[C---:B-1----:R-:W-:Y:S08]  /*17950*/  HMMA.16816.F32.BF16 R28, R68.reuse, R72, R28 ;  /* 0x00000048441c723c */ /* 0x042ff0000004181c */
        /* <DEDUP_REMOVED lines=8> */
[----:B------:R-:W1:Y:S07]  /*179e0*/  LDSM.16.MT88.4 R84, [R146+0x9800] ;  /* 0x009800009254783b */ /* 0x000e6e0000004200 */
[C---:B--2---:R-:W-:Y:S08]  /*179f0*/  HMMA.16816.F32.BF16 R60, R68.reuse, R76, R60 ;  /* 0x0000004c443c723c */ /* 0x044ff0000004183c */
[----:B------:R-:W-:Y:S08]  /*17a00*/  HMMA.16816.F32.BF16 R64, R68, R78, R64 ;  /* 0x0000004e4440723c */ /* 0x000ff00000041840 */
[C---:B------:R-:W-:Y:S01]  /*17a10*/  HMMA.16816.F32.BF16 R96, R104.reuse, R92, R4 ;  /* 0x0000005c6860723c */ /* 0x040fe20000041804 */
[----:B------:R-:W2:Y:S07]  /*17a20*/  LDSM.16.MT88.4 R4, [R145+0xb800] ;  /* 0x00b800009104783b */ /* 0x000eae0000004200 */
[C---:B------:R-:W-:Y:S01]  /*17a30*/  HMMA.16816.F32.BF16 R92, R104.reuse, R94, R8 ;  /* 0x0000005e685c723c */ /* 0x040fe20000041808 */
[----:B------:R-:W3:Y:S07]  /*17a40*/  LDSM.16.MT88.4 R8, [R144+0xb800] ;  /* 0x00b800009008783b */ /* 0x000eee0000004200 */
[C---:B-1----:R-:W-:Y:S03]  /*17a50*/  HMMA.16816.F32.BF16 R88, R104.reuse, R84, R12 ;  /* 0x000000546858723c */ /* 0x042fe6000004180c */
        /* <DEDUP_REMOVED lines=24> */
[C---:B--2---:R-:W-:Y:S08]  /*17be0*/  HMMA.16816.F32.BF16 R52, R104.reuse, R4, R52 ;  /* 0x000000046834723c */ /* 0x044ff00000041834 */
[C---:B------:R-:W-:Y:S08]  /*17bf0*/  HMMA.16816.F32.BF16 R56, R104.reuse, R6, R56 ;  /* 0x000000066838723c */ /* 0x040ff00000041838 */
[C---:B---3--:R-:W-:Y:S08]  /*17c00*/  HMMA.16816.F32.BF16 R60, R104.reuse, R8, R60 ;  /* 0x00000008683c723c */ /* 0x048ff0000004183c */
[----:B------:R-:W-:Y:S01]  /*17c10*/  HMMA.16816.F32.BF16 R64, R104, R10, R64 ;  /* 0x0000000a6840723c */ /* 0x000fe20000041840 */
[----:B------:R-:W-:Y:S08]  /*17c20*/  @!UPT UIADD3 URZ, UPT, UPT, URZ, URZ, URZ ;  /* 0x000000fffffff290 */ /* 0x000ff0000fffe0ff */
[----:B------:R-:W-:Y:S11]  /*17c30*/  @P0 BRA `(.L_x_7134) ;  /* 0xffffffcc00700947 */ /* 0x000ff6000383ffff */
.L_x_7130:
[----:B------:R-:W1:Y:S01]  /*17c40*/  SHFL.BFLY PT, R3, R168, 0x2, 0x1f ;  /* 0x0c401f00a8037f89 */ /* 0x000e6200000e0000 */
[C---:B------:R-:W-:Y:S01]  /*17c50*/  SHF.L.U32 R8, R154.reuse, 0x1, RZ ;  /* 0x000000019a087819 */ /* 0x040fe200000006ff */
[----:B------:R-:W2:Y:S01]  /*17c60*/  S2UR UR9, SR_CTAID.Y ;  /* 0x00000000000979c3 */ /* 0x000ea20000002600 */
[C---:B------:R-:W-:Y:S01]  /*17c70*/  SHF.L.U32 R5, R154.reuse, 0x4, RZ ;  /* 0x000000049a057819 */ /* 0x040fe200000006ff */
[----:B------:R-:W3:Y:S01]  /*17c80*/  SHFL.BFLY PT, R0, R169, 0x2, 0x1f ;  /* 0x0c401f00a9007f89 */ /* 0x000ee200000e0000 */
[--C-:B------:R-:W-:Y:S01]  /*17c90*/  SHF.R.U32.HI R103, RZ, 0x1, R154.reuse ;  /* 0x00000001ff677819 */ /* 0x100fe2000001169a */
[----:B------:R-:W4:Y:S01]  /*17ca0*/  LDCU UR8, c[0x0][0x3e0] ;  /* 0x00007c00ff0877ac */ /* 0x000f220008000800 */
[----:B------:R-:W-:Y:S01]  /*17cb0*/  LOP3.LUT R13, R5, 0x1c0, RZ, 0xc0, !PT ;  /* 0x000001c0050d7812 */ /* 0x000fe200078ec0ff */
[----:B------:R-:W5:Y:S01]  /*17cc0*/  S2R R2, SR_TID.X ;  /* 0x0000000000027919 */ /* 0x000f620000002100 */
[----:B------:R-:W-:Y:S01]  /*17cd0*/  LOP3.LUT R11, R103, 0x30, RZ, 0xc0, !PT ;  /* 0x00000030670b7812 */ /* 0x000fe200078ec0ff */
[----:B------:R-:W4:Y:S01]  /*17ce0*/  LDCU UR4, c[0x0][0x44c] ;  /* 0x00008980ff0477ac */ /* 0x000f220008000800 */
[----:B------:R-:W-:Y:S01]  /*17cf0*/  SHF.R.U32.HI R100, RZ, 0x2, R154 ;  /* 0x00000002ff647819 */ /* 0x000fe2000001169a */
[----:B------:R-:W-:Y:S01]  /*17d00*/  BSSY.RECONVERGENT B0, `(.L_x_7135) ;  /* 0x00000c1000007945 */ /* 0x000fe20003800200 */
[----:B------:R-:W-:Y:S01]  /*17d10*/  BAR.SYNC.DEFER_BLOCKING 0x0 ;  /* 0x0000000000007b1d */ /* 0x000fe20000010000 */
[----:B------:R-:W-:-:S02]  /*17d20*/  R2P PR, R154, 0x1c ;  /* 0x0000001c9a007804 */ /* 0x000fc40000000000 */
[----:B------:R-:W-:Y:S02]  /*17d30*/  LOP3.LUT R100, R11, 0x7, R100, 0xf8, !PT ;  /* 0x000000070b647812 */ /* 0x000fe400078ef864 */
[----:B------:R-:W-:Y:S02]  /*17d40*/  MOV R11, 0x40 ;  /* 0x00000040000b7802 */ /* 0x000fe40000000f00 */
[C---:B------:R-:W-:Y:S02]  /*17d50*/  LOP3.LUT P6, RZ, R154.reuse, 0x3, RZ, 0xc0, !PT ;  /* 0x000000039aff7812 */ /* 0x040fe400078cc0ff */
[----:B------:R-:W-:Y:S01]  /*17d60*/  SEL R11, R11, 0xffffffc0, !P3 ;  /* 0xffffffc00b0b7807 */ /* 0x000fe20005800000 */
[----:B-1----:R-:W-:Y:S01]  /*17d70*/  FADD.FTZ R10, R3, R168 ;  /* 0x000000a8030a7221 */ /* 0x002fe20000010000 */
[----:B------:R-:W-:Y:S02]  /*17d80*/  SHF.L.U32 R3, R154, 0x5, RZ ;  /* 0x000000059a037819 */ /* 0x000fe400000006ff */
[----:B------:R-:W-:Y:S01]  /*17d90*/  LOP3.LUT R163, R163, 0x1f80, RZ, 0xc0, !PT ;  /* 0x00001f80a3a37812 */ /* 0x000fe200078ec0ff */
[----:B---3--:R-:W-:Y:S01]  /*17da0*/  FADD.FTZ R9, R0, R169 ;  /* 0x000000a900097221 */ /* 0x008fe20000010000 */
[----:B------:R-:W1:Y:S01]  /*17db0*/  SHFL.BFLY PT, R7, R10, 0x1, 0x1f ;  /* 0x0c201f000a077f89 */ /* 0x000e6200000e0000 */
[----:B------:R-:W-:-:S02]  /*17dc0*/  LOP3.LUT R0, R8, 0x6, RZ, 0xc0, !PT ;  /* 0x0000000608007812 */ /* 0x000fc400078ec0ff */
[----:B------:R-:W-:Y:S01]  /*17dd0*/  LOP3.LUT R8, R13, 0x38, R8, 0xf8, !PT ;  /* 0x000000380d087812 */ /* 0x000fe200078ef808 */
[----:B------:R-:W3:Y:S01]  /*17de0*/  SHFL.BFLY PT, R6, R9, 0x1, 0x1f ;  /* 0x0c201f0009067f89 */ /* 0x000ee200000e0000 */
[----:B------:R-:W-:Y:S02]  /*17df0*/  LOP3.LUT R3, R0, 0x7c00, R3, 0xf8, !PT ;  /* 0x00007c0000037812 */ /* 0x000fe400078ef803 */
[----:B------:R-:W-:Y:S02]  /*17e00*/  SHF.L.U32 R0, R154, 0x2, RZ ;  /* 0x000000029a007819 */ /* 0x000fe400000006ff */
[----:B------:R-:W-:Y:S02]  /*17e10*/  LOP3.LUT R8, R3, R8, RZ, 0xfc, !PT ;  /* 0x0000000803087212 */ /* 0x000fe400078efcff */
[----:B------:R-:W-:Y:S02]  /*17e20*/  LOP3.LUT R4, R0, 0x1f8, RZ, 0xc0, !PT ;  /* 0x000001f800047812 */ /* 0x000fe400078ec0ff */
[----:B-----5:R-:W-:-:S02]  /*17e30*/  SHF.R.U32.HI R2, RZ, 0x4, R2 ;  /* 0x00000004ff027819 */ /* 0x020fc40000011602 */
[----:B------:R-:W-:Y:S02]  /*17e40*/  LOP3.LUT R103, R4, 0x38, R103, 0x78, !PT ;  /* 0x0000003804677812 */ /* 0x000fe400078e7867 */
[----:B------:R-:W-:Y:S02]  /*17e50*/  IADD3 R3, PT, PT, -R156, R155, RZ ;  /* 0x0000009b9c037210 */ /* 0x000fe40007ffe1ff */
[C---:B------:R-:W-:Y:S02]  /*17e60*/  IADD3 R12, PT, PT, R2.reuse, 0x8, RZ ;  /* 0x00000008020c7810 */ /* 0x040fe40007ffe0ff */
[----:B------:R-:W-:Y:S02]  /*17e70*/  IADD3 R14, PT, PT, R2, 0x18, RZ ;  /* 0x00000018020e7810 */ /* 0x000fe40007ffe0ff */
[----:B------:R-:W-:Y:S01]  /*17e80*/  ISETP.GE.AND P1, PT, R12, R3, PT ;  /* 0x000000030c00720c */ /* 0x000fe20003f26270 */
[----:B-1----:R-:W-:Y:S01]  /*17e90*/  FADD.FTZ R7, R10, R7 ;  /* 0x000000070a077221 */ /* 0x002fe20000010000 */
[----:B------:R-:W-:-:S02]  /*17ea0*/  LOP3.LUT R10, R5, 0x10, RZ, 0xc0, !PT ;  /* 0x00000010050a7812 */ /* 0x000fc400078ec0ff */
[C---:B------:R-:W-:Y:S01]  /*17eb0*/  IADD3 R12, PT, PT, R2.reuse, 0x20, RZ ;  /* 0x00000020020c7810 */ /* 0x040fe20007ffe0ff */
[----:B---3--:R-:W-:Y:S01]  /*17ec0*/  FADD.FTZ R6, R9, R6 ;  /* 0x0000000609067221 */ /* 0x008fe20000010000 */
[----:B------:R-:W1:Y:S01]  /*17ed0*/  MUFU.RCP R4, R7 ;  /* 0x0000000700047308 */ /* 0x000e620000001000 */
[----:B------:R-:W-:Y:S02]  /*17ee0*/  LEA R103, R103, R10, 0x2 ;  /* 0x0000000a67677211 */ /* 0x000fe400078e10ff */
[----:B------:R-:W-:Y:S02]  /*17ef0*/  IADD3 R10, PT, PT, R2, 0x10, RZ ;  /* 0x00000010020a7810 */ /* 0x000fe40007ffe0ff */
[----:B------:R-:W-:Y:S02]  /*17f00*/  MOV R9, 0x20 ;  /* 0x0000002000097802 */ /* 0x000fe40000000f00 */
[----:B------:R-:W-:Y:S01]  /*17f10*/  FSETP.NE.FTZ.AND P5, PT, R7, RZ, PT ;  /* 0x000000ff0700720b */ /* 0x000fe20003fb5000 */
[----:B------:R-:W3:Y:S01]  /*17f20*/  MUFU.RCP R5, R6 ;  /* 0x0000000600057308 */ /* 0x000ee20000001000 */
[----:B------:R-:W-:-:S02]  /*17f30*/  FSETP.NE.FTZ.AND P3, PT, R6, RZ, PT ;  /* 0x000000ff0600720b */ /* 0x000fc40003f75000 */
[-C--:B------:R-:W-:Y:S02]  /*17f40*/  ISETP.GE.AND P0, PT, R10, R3.reuse, PT ;  /* 0x000000030a00720c */ /* 0x080fe40003f06270 */
[----:B------:R-:W-:Y:S02]  /*17f50*/  SEL R10, R9, 0xffffffe0, !P2 ;  /* 0xffffffe0090a7807 */ /* 0x000fe40005000000 */
[----:B------:R-:W-:Y:S02]  /*17f60*/  LEA R9, R8, UR5, 0x2 ;  /* 0x0000000508097c11 */ /* 0x000fe4000f8e10ff */
[----:B------:R-:W-:Y:S02]  /*17f70*/  ISETP.GE.AND P2, PT, R14, R3, PT ;  /* 0x000000030e00720c */ /* 0x000fe40003f46270 */
[----:B-1----:R-:W-:Y:S02]  /*17f80*/  FSEL R4, R4, 1, P5 ;  /* 0x3f80000004047808 */ /* 0x002fe40002800000 */
[C---:B------:R-:W-:Y:S01]  /*17f90*/  IADD3 R8, PT, PT, R9.reuse, 0x80, RZ ;  /* 0x0000008009087810 */ /* 0x040fe20007ffe0ff */
[----:B------:R-:W1:Y:S01]  /*17fa0*/  @P3 LDC R18, c[0x0][0x458] ;  /* 0x00011600ff123b82 */ /* 0x000e620000000800 */
[----:B------:R-:W-:Y:S01]  /*17fb0*/  @P4 IADD3 R8, PT, PT, R9, -0x80, RZ ;  /* 0xffffff8009084810 */ /* 0x000fe20007ffe0ff */
[C---:B------:R-:W-:Y:S01]  /*17fc0*/  FMUL.FTZ R96, R4.reuse, R96 ;  /* 0x0000006004607220 */ /* 0x040fe20000410000 */
[----:B------:R-:W-:Y:S01]  /*17fd0*/  IADD3 R13, PT, PT, R11, R9, RZ ;  /* 0x000000090b0d7210 */ /* 0x000fe20007ffe0ff */
[C---:B------:R-:W-:Y:S01]  /*17fe0*/  FMUL.FTZ R97, R4.reuse, R97 ;  /* 0x0000006104617220 */ /* 0x040fe20000410000 */
[----:B---3--:R-:W-:Y:S01]  /*17ff0*/  FSEL R5, R5, 1, P3 ;  /* 0x3f80000005057808 */ /* 0x008fe20001800000 */
[----:B------:R-:W-:Y:S01]  /*18000*/  FMUL.FTZ R92, R4, R92 ;  /* 0x0000005c045c7220 */ /* 0x000fe20000410000 */
[----:B------:R-:W-:Y:S01]  /*18010*/  ISETP.GE.AND P5, PT, R12, R3, PT ;  /* 0x000000030c00720c */ /* 0x000fe20003fa6270 */
        /* <DEDUP_REMOVED lines=83> */
[----:B------:R-:W5:Y:S01]  /*18550*/  @P4 LDC R19, c[0x0][0x458] ;  /* 0x00011600ff134b82 */ /* 0x000f620000000800 */
[----:B------:R1:W-:Y:S01]  /*18560*/  STS.64 [R16+0x800], R70 ;  /* 0x0008004610007388 */ /* 0x0003e20000000a00 */
[----:B------:R-:W3:Y:S03]  /*18570*/  @P4 MUFU.LG2 R7, R7 ;  /* 0x0000000700074308 */ /* 0x000ee60000000c00 */
[----:B------:R1:W-:Y:S01]  /*18580*/  STS.64 [R9+0x4000], R36 ;  /* 0x0040002409007388 */ /* 0x0003e20000000a00 */
[----:B--2---:R-:W-:-:S03]  /*18590*/  IMAD R157, R10, UR9, R157 ;  /* 0x000000090a9d7c24 */ /* 0x004fc6000f8e029d */
[----:B------:R2:W-:Y:S01]  /*185a0*/  STS.64 [R9+0x4800], R38 ;  /* 0x0048002609007388 */ /* 0x0005e20000000a00 */
[----:B------:R-:W1:Y:S03]  /*185b0*/  @P3 MUFU.LG2 R6, R6 ;  /* 0x0000000600063308 */ /* 0x000e660000000c00 */
[----:B------:R2:W-:Y:S01]  /*185c0*/  STS.64 [R12+0x4000], R40 ;  /* 0x004000280c007388 */ /* 0x0005e20000000a00 */
[----:B----4-:R-:W-:-:S03]  /*185d0*/  IMAD R73, R157, UR8, R160 ;  /* 0x000000089d497c24 */ /* 0x010fc6000f8e02a0 */
[----:B------:R2:W-:Y:S01]  /*185e0*/  STS.64 [R12+0x4800], R42 ;  /* 0x0048002a0c007388 */ /* 0x0005e20000000a00 */
[----:B---3--:R-:W-:-:S03]  /*185f0*/  @P4 FMUL.FTZ R7, R7, 0.69314718246459960938 ;  /* 0x3f31721807074820 */ /* 0x008fc60000410000 */
[----:B------:R2:W-:Y:S01]  /*18600*/  STS.64 [R13+0x4000], R44 ;  /* 0x0040002c0d007388 */ /* 0x0005e20000000a00 */
[----:B------:R-:W-:Y:S01]  /*18610*/  IMAD R73, R73, R11, R156 ;  /* 0x0000000b49497224 */ /* 0x000fe200078e029c */
[----:B------:R-:W-:Y:S02]  /*18620*/  MOV R69, 0xff800000 ;  /* 0xff80000000457802 */ /* 0x000fe40000000f00 */
[----:B------:R2:W-:Y:S01]  /*18630*/  STS.64 [R13+0x4800], R46 ;  /* 0x0048002e0d007388 */ /* 0x0005e20000000a00 */
[----:B------:R-:W-:Y:S01]  /*18640*/  MOV R68, 0xff800000 ;  /* 0xff80000000447802 */ /* 0x000fe20000000f00 */
[----:B-----5:R-:W-:Y:S01]  /*18650*/  @P4 FFMA.FTZ R69, R102, R19, R7 ;  /* 0x0000001366454223 */ /* 0x020fe20000010007 */
[----:B-1----:R-:W-:Y:S01]  /*18660*/  @P3 FMUL.FTZ R6, R6, 0.69314718246459960938 ;  /* 0x3f31721806063820 */ /* 0x002fe20000410000 */
[----:B------:R2:W-:Y:S01]  /*18670*/  STS.64 [R14+0x4000], R48 ;  /* 0x004000300e007388 */ /* 0x0005e20000000a00 */
[----:B------:R-:W-:Y:S01]  /*18680*/  IMAD R71, R73, UR4, RZ ;  /* 0x0000000449477c24 */ /* 0x000fe2000f8e02ff */
[----:B------:R-:W-:Y:S01]  /*18690*/  IADD3 R70, PT, PT, R2, 0x28, RZ ;  /* 0x0000002802467810 */ /* 0x000fe20007ffe0ff */
[----:B------:R-:W-:Y:S01]  /*186a0*/  @P3 FFMA.FTZ R68, R101, R18, R6 ;  /* 0x0000001265443223 */ /* 0x000fe20000010006 */
[----:B------:R2:W-:Y:S04]  /*186b0*/  STS.64 [R14+0x4800], R50 ;  /* 0x004800320e007388 */ /* 0x0005e80000000a00 */
        /* <DEDUP_REMOVED lines=37> */
.L_x_7136:
[----:B------:R-:W-:Y:S05]  /*18910*/  BSYNC.RECONVERGENT B0 ;  /* 0x0000000000007941 */ /* 0x000fea0003800200 */
.L_x_7135:
        /* <DEDUP_REMOVED lines=18> */
.L_x_7138:
[----:B------:R-:W-:Y:S05]  /*18a40*/  BSYNC.RECONVERGENT B0 ;  /* 0x0000000000007941 */ /* 0x000fea0003800200 */
.L_x_7137:
        /* <DEDUP_REMOVED lines=8> */
[----:B------:R-:W2:Y:S02]  /*18ad0*/  @!P0 LDC.64 R32, c[0x0][0x3f8] ;  /* 0x0000fe00ff208b82 */ /* 0x000ea40000000a00 */
[----:B--2---:R-:W-:-:S04]  /*18ae0*/  @!P0 LEA R64, P1, R69, R32, 0x2 ;  /* 0x0000002045408211 */ /* 0x004fc800078210ff */
[C---:B------:R-:W-:Y:S02]  /*18af0*/  @!P0 LEA.HI.X R65, R69.reuse, R33, R68, 0x2, P1 ;  /* 0x0000002145418211 */ /* 0x040fe400008f1444 */
[----:B------:R-:W1:Y:S03]  /*18b00*/  @!P6 LDC.64 R32, c[0x0][0x3f8] ;  /* 0x0000fe00ff20eb82 */ /* 0x000e660000000a00 */
[----:B------:R4:W-:Y:S01]  /*18b10*/  @!P0 STG.E.128 desc[UR6][R64.64+0x1000], R60 ;  /* 0x0010003c40008986 */ /* 0x0009e2000c101d06 */
[----:B------:R-:W-:Y:S02]  /*18b20*/  ISETP.NE.AND P0, PT, R34, RZ, PT ;  /* 0x000000ff2200720c */ /* 0x000fe40003f05270 */
[----:B-1----:R-:W-:-:S04]  /*18b30*/  @!P6 LEA R32, P1, R69, R32, 0x2 ;  /* 0x000000204520e211 */ /* 0x002fc800078210ff */
[----:B------:R-:W-:-:S05]  /*18b40*/  @!P6 LEA.HI.X R33, R69, R33, R68, 0x2, P1 ;  /* 0x000000214521e211 */ /* 0x000fca00008f1444 */
[----:B------:R4:W-:Y:S04]  /*18b50*/  @!P6 STG.E.128 desc[UR6][R32.64+0x1100], R28 ;  /* 0x0011001c2000e986 */ /* 0x0009e8000c101d06 */
.L_x_7140:
[----:B------:R-:W-:Y:S05]  /*18b60*/  BSYNC.RECONVERGENT B0 ;  /* 0x0000000000007941 */ /* 0x000fea0003800200 */
.L_x_7139:
        /* <DEDUP_REMOVED lines=16> */
.L_x_7142:
[----:B------:R-:W-:Y:S05]  /*18c70*/  BSYNC.RECONVERGENT B0 ;  /* 0x0000000000007941 */ /* 0x000fea0003800200 */
.L_x_7141:
        /* <DEDUP_REMOVED lines=13> */
.L_x_7144:
[----:B------:R-:W-:Y:S05]  /*18d50*/  BSYNC.RECONVERGENT B0 ;  /* 0x0000000000007941 */ /* 0x000fea0003800200 */
.L_x_7143:
        /* <DEDUP_REMOVED lines=13> */
.L_x_7146:
[----:B------:R-:W-:Y:S05]  /*18e30*/  BSYNC.RECONVERGENT B0 ;  /* 0x0000000000007941 */ /* 0x000fea0003800200 */
.L_x_7145:
        /* <DEDUP_REMOVED lines=13> */
.L_x_7148:
[----:B------:R-:W-:Y:S05]  /*18f10*/  BSYNC.RECONVERGENT B0 ;  /* 0x0000000000007941 */ /* 0x000fea0003800200 */
.L_x_7147:
        /* <DEDUP_REMOVED lines=13> */
.L_x_7150:
[----:B------:R-:W-:Y:S05]  /*18ff0*/  BSYNC.RECONVERGENT B0 ;  /* 0x0000000000007941 */ /* 0x000fea0003800200 */
.L_x_7149:
        /* <DEDUP_REMOVED lines=14> */
.L_x_7151:
        /* <DEDUP_REMOVED lines=10> */
.L_x_7263:


//--------------------- .nv.shared._ZN5flash32flash_fwd_splitkv_combine_kernelI23Flash_fwd_kernel_traitsILi128ELi64ELi128ELi4ELb0ELb0EN7cutlass10bfloat16_tE19Flash_kernel_traitsILi128ELi64ELi128ELi4ES3_EELi4ELi7ELb0EEEvNS_16Flash_fwd_paramsE --------------------------
	.section	.nv.shared._ZN5flash32flash_fwd_splitkv_combine_kernelI23Flash_fwd_kernel_traitsILi128ELi64ELi128ELi4ELb0ELb0EN7cutlass10bfloat16_tE19Flash_kernel_traitsILi128ELi64ELi128ELi4ES3_EELi4ELi7ELb0EEEvNS_16Flash_fwd_paramsE,"aw",@nobits
	.sectionflags	@""
	.align	16
.nv.shared._ZN5flash32flash_fwd_splitkv_combine_kernelI23Flash_fwd_kernel_traitsILi128ELi64ELi128ELi4ELb0ELb0EN7cutlass10bfloat16_tE19Flash_kernel_traitsILi128ELi64ELi128ELi4ES3_EELi4ELi7ELb0EEEvNS_16Flash_fwd_paramsE:
	.zero		3584


//--------------------- .nv.shared.reserved.0     --------------------------
	.section	.nv.shared.reserved.0,"aw",@nobits
	.weak		__nv_reservedSMEM_offset_0_alias
	.size		__nv_reservedSMEM_offset_0_alias, 0, 64
	.other		__nv_reservedSMEM_offset_0_alias,@"STO_CUDA_RESERVED_SHARED STV_DEFAULT"
__nv_reservedSMEM_offset_0_alias:
	.zero		0
	.zero		64


//--------------------- .nv.global                --------------------------
	.section	.nv.global,"aw",@nobits
.nv.global:
	.type		_ZN79_INTERNAL_73c12ef7_43_flash_fwd_split_hdim128_bf16_causal_sm80_cu_e763cb1e_26684cute1_E,@object
	.size		_ZN79_INTERNAL_73c12ef7_43_flash_fwd_split_hdim128_bf16_causal_sm80_cu_e763cb1e_26684cute1_E,(_ZN79_INTERNAL_73c12ef7_43_flash_fwd_split_hdim128_bf16_causal_sm80_cu_e763cb1e_26684cuda3std3__45__cpo6cbeginE - _ZN79_INTERNAL_73c12ef7_43_flash_fwd_split_hdim128_bf16_causal_sm80_cu_e763cb1e_26684cute1_E)
_ZN79_INTERNAL_73c12ef7_43_flash_fwd_split_hdim128_bf16_causal_sm80_cu_e763cb1e_26684cute1_E:
	.zero		1
	.type		_ZN79_INTERNAL_73c12ef7_43_flash_fwd_split_hdim128_bf16_causal_sm80_cu_e763cb1e_26684cuda3std3__45__cpo6cbeginE,@object
	.size		_ZN79_INTERNAL_73c12ef7_43_flash_fwd_split_hdim128_bf16_causal_sm80_cu_e763cb1e_26684cuda3std3__45__cpo6cbeginE,(_ZN79_INTERNAL_73c12ef7_43_flash_fwd_split_hdim128_bf16_causal_sm80_cu_e763cb1e_26684cuda3std3__48in_placeE - _ZN79_INTERNAL_73c12ef7_43_flash_fwd_split_hdim128_bf16_causal_sm80_cu_e763cb1e_26684cuda3std3__45__cpo6cbeginE)
_ZN79_INTERNAL_73c12ef7_43_flash_fwd_split_hdim128_bf16_causal_sm80_cu_e763cb1e_26684cuda3std3__45__cpo6cbeginE:
	.zero		1
	.type		_ZN79_INTERNAL_73c12ef7_43_flash_fwd_split_hdim128_bf16_causal_sm80_cu_e763cb1e_26684cuda3std3__48in_placeE,@object
	.size		_ZN79_INTERNAL_73c12ef7_43_flash_fwd_split_hdim128_bf16_causal_sm80_cu_e763cb1e_26684cuda3std3__48in_placeE,(_ZN79_INTERNAL_73c12ef7_43_flash_fwd_split_hdim128_bf16_causal_sm80_cu_e763cb1e_26684cuda3std6ranges3__45__cpo9iter_moveE - _ZN79_INTERNAL_73c12ef7_43_flash_fwd_split_hdim128_bf16_causal_sm80_cu_e763cb1e_26684cuda3std3__48in_placeE)
_ZN79_INTERNAL_73c12ef7_43_flash_fwd_split_hdim128_bf16_causal_sm80_cu_e763cb1e_26684cuda3std3__48in_placeE:
	.zero		1
	.type		_ZN79_INTERNAL_73c12ef7_43_flash_fwd_split_hdim128_bf16_causal_sm80_cu_e763cb1e_26684cuda3std6ranges3__45__cpo9iter_moveE,@object
	.size		_ZN79_INTERNAL_73c12ef7_43_flash_fwd_split_hdim128_bf16_causal_sm80_cu_e763cb1e_26684cuda3std6ranges3__45__cpo9iter_moveE,(_ZN79_INTERNAL_73c12ef7_43_flash_fwd_split_hdim128_bf16_causal_sm80_cu_e763cb1e_26684cuda3std3__45__cpo5beginE - _ZN79_INTERNAL_73c12ef7_43_flash_fwd_split_hdim128_bf16_causal_sm80_cu_e763cb1e_26684cuda3std6ranges3__45__cpo9iter_moveE)
_ZN79_INTERNAL_73c12ef7_43_flash_fwd_split_hdim128_bf16_causal_sm80_cu_e763cb1e_26684cuda3std6ranges3__45__cpo9iter_moveE:
	.zero		1
	.type		_ZN79_INTERNAL_73c12ef7_43_flash_fwd_split_hdim128_bf16_causal_sm80_cu_e763cb1e_26684cuda3std3__45__cpo5beginE,@object
	.size		_ZN79_INTERNAL_73c12ef7_43_flash_fwd_split_hdim128_bf16_causal_sm80_cu_e763cb1e_26684cuda3std3__45__cpo5beginE,(_ZN79_INTERNAL_73c12ef7_43_flash_fwd_split_hdim128_bf16_causal_sm80_cu_e763cb1e_26684cuda3std3__481_GLOBAL__N__73c12ef7_43_flash_fwd_split_hdim128_bf16_causal_sm80_cu_e763cb1e_26686ignoreE - _ZN79_INTERNAL_73c12ef7_43_flash_fwd_split_hdim128_bf16_causal_sm80_cu_e763cb1e_26684cuda3std3__45__cpo5beginE)
_ZN79_INTERNAL_73c12ef7_43_flash_fwd_split_hdim128_bf16_causal_sm80_cu_e763cb1e_26684cuda3std3__45__cpo5beginE:
	.zero		1
	.type		_ZN79_INTERNAL_73c12ef7_43_flash_fwd_split_hdim128_bf16_causal_sm80_cu_e763cb1e_26684cuda3std3__481_GLOBAL__N__73c12ef7_43_flash_fwd_split_hdim128_bf16_causal_sm80_cu_e763cb1e_26686ignoreE,@object
	.size		_ZN79_INTERNAL_73c12ef7_43_flash_fwd_split_hdim128_bf16_causal_sm80_cu_e763cb1e_26684cuda3std3__481_GLOBAL__N__73c12ef7_43_flash_fwd_split_hdim128_bf16_causal_sm80_cu_e763cb1e_26686ignoreE,(_ZN79_INTERNAL_73c12ef7_43_flash_fwd_split_hdim128_bf16_causal_sm80_cu_e763cb1e_26684cute7productE - _ZN79_INTERNAL_73c12ef7_43_flash_fwd_split_hdim128_bf16_causal_sm80_cu_e763cb1e_26684cuda3std3__481_GLOBAL__N__73c12ef7_43_flash_fwd_split_hdim128_bf16_causal_sm80_cu_e763cb1e_26686ignoreE)
_ZN79_INTERNAL_73c12ef7_43_flash_fwd_split_hdim128_bf16_causal_sm80_cu_e763cb1e_26684cuda3std3__481_GLOBAL__N__73c12ef7_43_flash_fwd_split_hdim128_bf16_causal_sm80_cu_e763cb1e_26686ignoreE:
	.zero		1
	.type		_ZN79_INTERNAL_73c12ef7_43_flash_fwd_split_hdim128_bf16_causal_sm80_cu_e763cb1e_26684cute7productE,@object
	.size		_ZN79_INTERNAL_73c12ef7_43_flash_fwd_split_hdim128_bf16_causal_sm80_cu_e763cb1e_26684cute7productE,(_ZN79_INTERNAL_73c12ef7_43_flash_fwd_split_hdim128_bf16_causal_sm80_cu_e763cb1e_26684cuda3std3__45__cpo3endE - _ZN79_INTERNAL_73c12ef7_43_flash_fwd_split_hdim128_bf16_causal_sm80_cu_e763cb1e_26684cute7productE)
_ZN79_INTERNAL_73c12ef7_43_flash_fwd_split_hdim128_bf16_causal_sm80_cu_e763cb1e_26684cute7productE:
	.zero		1
	.type		_ZN79_INTERNAL_73c12ef7_43_flash_fwd_split_hdim128_bf16_causal_sm80_cu_e763cb1e_26684cuda3std3__45__cpo3endE,@object
	.size		_ZN79_INTERNAL_73c12ef7_43_flash_fwd_split_hdim128_bf16_causal_sm80_cu_e763cb1e_26684cuda3std3__45__cpo3endE,(_ZN79_INTERNAL_73c12ef7_43_flash_fwd_split_hdim128_bf16_causal_sm80_cu_e763cb1e_26684cuda3std3__419piecewise_constructE - _ZN79_INTERNAL_73c12ef7_43_flash_fwd_split_hdim128_bf16_causal_sm80_cu_e763cb1e_26684cuda3std3__45__cpo3endE)
_ZN79_INTERNAL_73c12ef7_43_flash_fwd_split_hdim128_bf16_causal_sm80_cu_e763cb1e_26684cuda3std3__45__cpo3endE:
	.zero		1
	.type		_ZN79_INTERNAL_73c12ef7_43_flash_fwd_split_hdim128_bf16_causal_sm80_cu_e763cb1e_26684cuda3std3__419piecewise_constructE,@object
	.size		_ZN79_INTERNAL_73c12ef7_43_flash_fwd_split_hdim128_bf16_causal_sm80_cu_e763cb1e_26684cuda3std3__419piecewise_constructE,(_ZN79_INTERNAL_73c12ef7_43_flash_fwd_split_hdim128_bf16_causal_sm80_cu_e763cb1e_26684cuda3std3__45__cpo4cendE - _ZN79_INTERNAL_73c12ef7_43_flash_fwd_split_hdim128_bf16_causal_sm80_cu_e763cb1e_26684cuda3std3__419piecewise_constructE)
_ZN79_INTERNAL_73c12ef7_43_flash_fwd_split_hdim128_bf16_causal_sm80_cu_e763cb1e_26684cuda3std3__419piecewise_constructE:
	.zero		1
	.type		_ZN79_INTERNAL_73c12ef7_43_flash_fwd_split_hdim128_bf16_causal_sm80_cu_e763cb1e_26684cuda3std3__45__cpo4cendE,@object
	.size		_ZN79_INTERNAL_73c12ef7_43_flash_fwd_split_hdim128_bf16_causal_sm80_cu_e763cb1e_26684cuda3std3__45__cpo4cendE,(_ZN79_INTERNAL_73c12ef7_43_flash_fwd_split_hdim128_bf16_causal_sm80_cu_e763cb1e_26684cuda3std6ranges3__45__cpo4swapE - _ZN79_INTERNAL_73c12ef7_43_flash_fwd_split_hdim128_bf16_causal_sm80_cu_e763cb1e_26684cuda3std3__45__cpo4cendE)
_ZN79_INTERNAL_73c12ef7_43_flash_fwd_split_hdim128_bf16_causal_sm80_cu_e763cb1e_26684cuda3std3__45__cpo4cendE:
	.zero		1
	.type		_ZN79_INTERNAL_73c12ef7_43_flash_fwd_split_hdim128_bf16_causal_sm80_cu_e763cb1e_26684cuda3std6ranges3__45__cpo4swapE,@object
	.size		_ZN79_INTERNAL_73c12ef7_43_flash_fwd_split_hdim128_bf16_causal_sm80_cu_e763cb1e_26684cuda3std6ranges3__45__cpo4swapE,(.L_7 - _ZN79_INTERNAL_73c12ef7_43_flash_fwd_split_hdim128_bf16_causal_sm80_cu_e763cb1e_26684cuda3std6ranges3__45__cpo4swapE)
_ZN79_INTERNAL_73c12ef7_43_flash_fwd_split_hdim128_bf16_causal_sm80_cu_e763cb1e_26684cuda3std6ranges3__45__cpo4swapE:
	.zero		1
.L_7:


//--------------------- .nv.shared._ZN5flash32flash_fwd_splitkv_combine_kernelI23Flash_fwd_kernel_traitsILi128ELi64ELi128ELi4ELb0ELb0EN7cutlass10bfloat16_tE19Flash_kernel_traitsILi128ELi64ELi128ELi4ES3_EELi4ELi6ELb0EEEvNS_16Flash_fwd_paramsE --------------------------
	.section	.nv.shared._ZN5flash32flash_fwd_splitkv_combine_kernelI23Flash_fwd_kernel_traitsILi128ELi64ELi128ELi4ELb0ELb0EN7cutlass10bfloat16_tE19Flash_kernel_traitsILi128ELi64ELi128ELi4ES3_EELi4ELi6ELb0EEEvNS_16Flash_fwd_paramsE,"aw",@nobits
	.sectionflags	@""
	.align	16
.nv.shared._ZN5flash32flash_fwd_splitkv_combine_kernelI23Flash_fwd_kernel_traitsILi128ELi64ELi128ELi4ELb0ELb0EN7cutlass10bfloat16_tE19Flash_kernel_traitsILi128ELi64ELi128ELi4ES3_EELi4ELi6ELb0EEEvNS_16Flash_fwd_paramsE:
	.zero		2304


//--------------------- .nv.shared._ZN5flash32flash_fwd_splitkv_combine_kernelI23Flash_fwd_kernel_traitsILi128ELi64ELi128ELi4ELb0ELb0EN7cutlass10bfloat16_tE19Flash_kernel_traitsILi128ELi64ELi128ELi4ES3_EELi4ELi5ELb0EEEvNS_16Flash_fwd_paramsE --------------------------
	.section	.nv.shared._ZN5flash32flash_fwd_splitkv_combine_kernelI23Flash_fwd_kernel_traitsILi128ELi64ELi128ELi4ELb0ELb0EN7cutlass10bfloat16_tE19Flash_kernel_traitsILi128ELi64ELi128ELi4ES3_EELi4ELi5ELb0EEEvNS_16Flash_fwd_paramsE,"aw",@nobits
	.sectionflags	@""
	.align	16
.nv.shared._ZN5flash32flash_fwd_splitkv_combine_kernelI23Flash_fwd_kernel_traitsILi128ELi64ELi128ELi4ELb0ELb0EN7cutlass10bfloat16_tE19Flash_kernel_traitsILi128ELi64ELi128ELi4ES3_EELi4ELi5ELb0EEEvNS_16Flash_fwd_paramsE:
	.zero		1664


//--------------------- .nv.shared._ZN5flash32flash_fwd_splitkv_combine_kernelI23Flash_fwd_kernel_traitsILi128ELi64ELi128ELi4ELb0ELb0EN7cutlass10bfloat16_tE19Flash_kernel_traitsILi128ELi64ELi128ELi4ES3_EELi4ELi4ELb0EEEvNS_16Flash_fwd_paramsE --------------------------
	.section	.nv.shared._ZN5flash32flash_fwd_splitkv_combine_kernelI23Flash_fwd_kernel_traitsILi128ELi64ELi128ELi4ELb0ELb0EN7cutlass10bfloat16_tE19Flash_kernel_traitsILi128ELi64ELi128ELi4ES3_EELi4ELi4ELb0EEEvNS_16Flash_fwd_paramsE,"aw",@nobits
	.sectionflags	@""
	.align	16
.nv.shared._ZN5flash32flash_fwd_splitkv_combine_kernelI23Flash_fwd_kernel_traitsILi128ELi64ELi128ELi4ELb0ELb0EN7cutlass10bfloat16_tE19Flash_kernel_traitsILi128ELi64ELi128ELi4ES3_EELi4ELi4ELb0EEEvNS_16Flash_fwd_paramsE:
	.zero		1344


//--------------------- .nv.shared._ZN5flash32flash_fwd_splitkv_combine_kernelI23Flash_fwd_kernel_traitsILi128ELi64ELi128ELi4ELb0ELb0EN7cutlass10bfloat16_tE19Flash_kernel_traitsILi128ELi64ELi128ELi4ES3_EELi4ELi3ELb0EEEvNS_16Flash_fwd_paramsE --------------------------
	.section	.nv.shared._ZN5flash32flash_fwd_splitkv_combine_kernelI23Flash_fwd_kernel_traitsILi128ELi64ELi128ELi4ELb0ELb0EN7cutlass10bfloat16_tE19Flash_kernel_traitsILi128ELi64ELi128ELi4ES3_EELi4ELi3ELb0EEEvNS_16Flash_fwd_paramsE,"aw",@nobits
	.sectionflags	@""
	.align	16
.nv.shared._ZN5flash32flash_fwd_splitkv_combine_kernelI23Flash_fwd_kernel_traitsILi128ELi64ELi128ELi4ELb0ELb0EN7cutlass10bfloat16_tE19Flash_kernel_traitsILi128ELi64ELi128ELi4ES3_EELi4ELi3ELb0EEEvNS_16Flash_fwd_paramsE:
	.zero		1184


//--------------------- .nv.shared._ZN5flash32flash_fwd_splitkv_combine_kernelI23Flash_fwd_kernel_traitsILi128ELi64ELi128ELi4ELb0ELb0EN7cutlass10bfloat16_tE19Flash_kernel_traitsILi128ELi64ELi128ELi4ES3_EELi4ELi2ELb0EEEvNS_16Flash_fwd_paramsE --------------------------
	.section	.nv.shared._ZN5flash32flash_fwd_splitkv_combine_kernelI23Flash_fwd_kernel_traitsILi128ELi64ELi128ELi4ELb0ELb0EN7cutlass10bfloat16_tE19Flash_kernel_traitsILi128ELi64ELi128ELi4ES3_EELi4ELi2ELb0EEEvNS_16Flash_fwd_paramsE,"aw",@nobits
	.sectionflags	@""
	.align	16
.nv.shared._ZN5flash32flash_fwd_splitkv_combine_kernelI23Flash_fwd_kernel_traitsILi128ELi64ELi128ELi4ELb0ELb0EN7cutlass10bfloat16_tE19Flash_kernel_traitsILi128ELi64ELi128ELi4ES3_EELi4ELi2ELb0EEEvNS_16Flash_fwd_paramsE:
	.zero		1104


//--------------------- .nv.shared._ZN5flash32flash_fwd_splitkv_combine_kernelI23Flash_fwd_kernel_traitsILi128ELi64ELi128ELi4ELb0ELb0EN7cutlass10bfloat16_tE19Flash_kernel_traitsILi128ELi64ELi128ELi4ES3_EELi4ELi1ELb0EEEvNS_16Flash_fwd_paramsE --------------------------
	.section	.nv.shared._ZN5flash32flash_fwd_splitkv_combine_kernelI23Flash_fwd_kernel_traitsILi128ELi64ELi128ELi4ELb0ELb0EN7cutlass10bfloat16_tE19Flash_kernel_traitsILi128ELi64ELi128ELi4ES3_EELi4ELi1ELb0EEEvNS_16Flash_fwd_paramsE,"aw",@nobits
	.sectionflags	@""
	.align	16
.nv.shared._ZN5flash32flash_fwd_splitkv_combine_kernelI23Flash_fwd_kernel_traitsILi128ELi64ELi128ELi4ELb0ELb0EN7cutlass10bfloat16_tE19Flash_kernel_traitsILi128ELi64ELi128ELi4ES3_EELi4ELi1ELb0EEEvNS_16Flash_fwd_paramsE:
	.zero		1072


//--------------------- .nv.shared._ZN5flash32flash_fwd_splitkv_combine_kernelI23Flash_fwd_kernel_traitsILi128ELi64ELi128ELi4ELb0ELb0EN7cutlass10bfloat16_tE19Flash_kernel_traitsILi128ELi64ELi128ELi4ES3_EELi4ELi7ELb1EEEvNS_16Flash_fwd_paramsE --------------------------
	.section	.nv.shared._ZN5flash32flash_fwd_splitkv_combine_kernelI23Flash_fwd_kernel_traitsILi128ELi64ELi128ELi4ELb0ELb0EN7cutlass10bfloat16_tE19Flash_kernel_traitsILi128ELi64ELi128ELi4ES3_EELi4ELi7ELb1EEEvNS_16Flash_fwd_paramsE,"aw",@nobits
	.sectionflags	@""
	.align	16
.nv.shared._ZN5flash32flash_fwd_splitkv_combine_kernelI23Flash_fwd_kernel_traitsILi128ELi64ELi128ELi4ELb0ELb0EN7cutlass10bfloat16_tE19Flash_kernel_traitsILi128ELi64ELi128ELi4ES3_EELi4ELi7ELb1EEEvNS_16Flash_fwd_paramsE:
	.zero		3584


//--------------------- .nv.shared._ZN5flash32flash_fwd_splitkv_combine_kernelI23Flash_fwd_kernel_traitsILi128ELi64ELi128ELi4ELb0ELb0EN7cutlass10bfloat16_tE19Flash_kernel_traitsILi128ELi64ELi128ELi4ES3_EELi4ELi6ELb1EEEvNS_16Flash_fwd_paramsE --------------------------
	.section	.nv.shared._ZN5flash32flash_fwd_splitkv_combine_kernelI23Flash_fwd_kernel_traitsILi128ELi64ELi128ELi4ELb0ELb0EN7cutlass10bfloat16_tE19Flash_kernel_traitsILi128ELi64ELi128ELi4ES3_EELi4ELi6ELb1EEEvNS_16Flash_fwd_paramsE,"aw",@nobits
	.sectionflags	@""
	.align	16
.nv.shared._ZN5flash32flash_fwd_splitkv_combine_kernelI23Flash_fwd_kernel_traitsILi128ELi64ELi128ELi4ELb0ELb0EN7cutlass10bfloat16_tE19Flash_kernel_traitsILi128ELi64ELi128ELi4ES3_EELi4ELi6ELb1EEEvNS_16Flash_fwd_paramsE:
	.zero		2304


//--------------------- .nv.shared._ZN5flash32flash_fwd_splitkv_combine_kernelI23Flash_fwd_kernel_traitsILi128ELi64ELi128ELi4ELb0ELb0EN7cutlass10bfloat16_tE19Flash_kernel_traitsILi128ELi64ELi128ELi4ES3_EELi4ELi5ELb1EEEvNS_16Flash_fwd_paramsE --------------------------
	.section	.nv.shared._ZN5flash32flash_fwd_splitkv_combine_kernelI23Flash_fwd_kernel_traitsILi128ELi64ELi128ELi4ELb0ELb0EN7cutlass10bfloat16_tE19Flash_kernel_traitsILi128ELi64ELi128ELi4ES3_EELi4ELi5ELb1EEEvNS_16Flash_fwd_paramsE,"aw",@nobits
	.sectionflags	@""
	.align	16
.nv.shared._ZN5flash32flash_fwd_splitkv_combine_kernelI23Flash_fwd_kernel_traitsILi128ELi64ELi128ELi4ELb0ELb0EN7cutlass10bfloat16_tE19Flash_kernel_traitsILi128ELi64ELi128ELi4ES3_EELi4ELi5ELb1EEEvNS_16Flash_fwd_paramsE:
	.zero		1664


//--------------------- .nv.shared._ZN5flash32flash_fwd_splitkv_combine_kernelI23Flash_fwd_kernel_traitsILi128ELi64ELi128ELi4ELb0ELb0EN7cutlass10bfloat16_tE19Flash_kernel_traitsILi128ELi64ELi128ELi4ES3_EELi4ELi4ELb1EEEvNS_16Flash_fwd_paramsE --------------------------
	.section	.nv.shared._ZN5flash32flash_fwd_splitkv_combine_kernelI23Flash_fwd_kernel_traitsILi128ELi64ELi128ELi4ELb0ELb0EN7cutlass10bfloat16_tE19Flash_kernel_traitsILi128ELi64ELi128ELi4ES3_EELi4ELi4ELb1EEEvNS_16Flash_fwd_paramsE,"aw",@nobits
	.sectionflags	@""
	.align	16
.nv.shared._ZN5flash32flash_fwd_splitkv_combine_kernelI23Flash_fwd_kernel_traitsILi128ELi64ELi128ELi4ELb0ELb0EN7cutlass10bfloat16_tE19Flash_kernel_traitsILi128ELi64ELi128ELi4ES3_EELi4ELi4ELb1EEEvNS_16Flash_fwd_paramsE:
	.zero		1344


//--------------------- .nv.shared._ZN5flash32flash_fwd_splitkv_combine_kernelI23Flash_fwd_kernel_traitsILi128ELi64ELi128ELi4ELb0ELb0EN7cutlass10bfloat16_tE19Flash_kernel_traitsILi128ELi64ELi128ELi4ES3_EELi4ELi3ELb1EEEvNS_16Flash_fwd_paramsE --------------------------
	.section	.nv.shared._ZN5flash32flash_fwd_splitkv_combine_kernelI23Flash_fwd_kernel_traitsILi128ELi64ELi128ELi4ELb0ELb0EN7cutlass10bfloat16_tE19Flash_kernel_traitsILi128ELi64ELi128ELi4ES3_EELi4ELi3ELb1EEEvNS_16Flash_fwd_paramsE,"aw",@nobits
	.sectionflags	@""
	.align	16
.nv.shared._ZN5flash32flash_fwd_splitkv_combine_kernelI23Flash_fwd_kernel_traitsILi128ELi64ELi128ELi4ELb0ELb0EN7cutlass10bfloat16_tE19Flash_kernel_traitsILi128ELi64ELi128ELi4ES3_EELi4ELi3ELb1EEEvNS_16Flash_fwd_paramsE:
	.zero		1184


//--------------------- .nv.shared._ZN5flash32flash_fwd_splitkv_combine_kernelI23Flash_fwd_kernel_traitsILi128ELi64ELi128ELi4ELb0ELb0EN7cutlass10bfloat16_tE19Flash_kernel_traitsILi128ELi64ELi128ELi4ES3_EELi4ELi2ELb1EEEvNS_16Flash_fwd_paramsE --------------------------
	.section	.nv.shared._ZN5flash32flash_fwd_splitkv_combine_kernelI23Flash_fwd_kernel_traitsILi128ELi64ELi128ELi4ELb0ELb0EN7cutlass10bfloat16_tE19Flash_kernel_traitsILi128ELi64ELi128ELi4ES3_EELi4ELi2ELb1EEEvNS_16Flash_fwd_paramsE,"aw",@nobits
	.sectionflags	@""
	.align	16
.nv.shared._ZN5flash32flash_fwd_splitkv_combine_kernelI23Flash_fwd_kernel_traitsILi128ELi64ELi128ELi4ELb0ELb0EN7cutlass10bfloat16_tE19Flash_kernel_traitsILi128ELi64ELi128ELi4ES3_EELi4ELi2ELb1EEEvNS_16Flash_fwd_paramsE:
	.zero		1104


//--------------------- .nv.shared._ZN5flash32flash_fwd_splitkv_combine_kernelI23Flash_fwd_kernel_traitsILi128ELi64ELi128ELi4ELb0ELb0EN7cutlass10bfloat16_tE19Flash_kernel_traitsILi128ELi64ELi128ELi4ES3_EELi4ELi1ELb1EEEvNS_16Flash_fwd_paramsE --------------------------
	.section	.nv.shared._ZN5flash32flash_fwd_splitkv_combine_kernelI23Flash_fwd_kernel_traitsILi128ELi64ELi128ELi4ELb0ELb0EN7cutlass10bfloat16_tE19Flash_kernel_traitsILi128ELi64ELi128ELi4ES3_EELi4ELi1ELb1EEEvNS_16Flash_fwd_paramsE,"aw",@nobits
	.sectionflags	@""
	.align	16
.nv.shared._ZN5flash32flash_fwd_splitkv_combine_kernelI23Flash_fwd_kernel_traitsILi128ELi64ELi128ELi4ELb0ELb0EN7cutlass10bfloat16_tE19Flash_kernel_traitsILi128ELi64ELi128ELi4ES3_EELi4ELi1ELb1EEEvNS_16Flash_fwd_paramsE:
	.zero		1072


//--------------------- .nv.shared._ZN5flash24flash_fwd_splitkv_kernelI23Flash_fwd_kernel_traitsILi128ELi64ELi128ELi4ELb0ELb0EN7cutlass10bfloat16_tE19Flash_kernel_traitsILi128ELi64ELi128ELi4ES3_EELb1ELb0ELb0ELb0ELb0ELb0ELb0ELb0EEEvNS_16Flash_fwd_paramsE --------------------------
	.section	.nv.shared._ZN5flash24flash_fwd_splitkv_kernelI23Flash_fwd_kernel_traitsILi128ELi64ELi128ELi4ELb0ELb0EN7cutlass10bfloat16_tE19Flash_kernel_traitsILi128ELi64ELi128ELi4ES3_EELb1ELb0ELb0ELb0ELb0ELb0ELb0ELb0EEEvNS_16Flash_fwd_paramsE,"aw",@nobits
	.sectionflags	@""
	.align	16
	.zero		1024


//--------------------- .nv.shared._ZN5flash24flash_fwd_splitkv_kernelI23Flash_fwd_kernel_traitsILi128ELi64ELi128ELi4ELb0ELb0EN7cutlass10bfloat16_tE19Flash_kernel_traitsILi128ELi64ELi128ELi4ES3_EELb1ELb0ELb0ELb0ELb0ELb1ELb0ELb0EEEvNS_16Flash_fwd_paramsE --------------------------
	.section	.nv.shared._ZN5flash24flash_fwd_splitkv_kernelI23Flash_fwd_kernel_traitsILi128ELi64ELi128ELi4ELb0ELb0EN7cutlass10bfloat16_tE19Flash_kernel_traitsILi128ELi64ELi128ELi4ES3_EELb1ELb0ELb0ELb0ELb0ELb1ELb0ELb0EEEvNS_16Flash_fwd_paramsE,"aw",@nobits
	.sectionflags	@""
	.align	16
	.zero		1024


//--------------------- .nv.shared._ZN5flash24flash_fwd_splitkv_kernelI23Flash_fwd_kernel_traitsILi128ELi64ELi128ELi4ELb0ELb0EN7cutlass10bfloat16_tE19Flash_kernel_traitsILi128ELi64ELi128ELi4ES3_EELb1ELb0ELb0ELb0ELb0ELb0ELb0ELb1EEEvNS_16Flash_fwd_paramsE --------------------------
	.section	.nv.shared._ZN5flash24flash_fwd_splitkv_kernelI23Flash_fwd_kernel_traitsILi128ELi64ELi128ELi4ELb0ELb0EN7cutlass10bfloat16_tE19Flash_kernel_traitsILi128ELi64ELi128ELi4ES3_EELb1ELb0ELb0ELb0ELb0ELb0ELb0ELb1EEEvNS_16Flash_fwd_paramsE,"aw",@nobits
	.sectionflags	@""
	.align	16
	.zero		1024


//--------------------- .nv.shared._ZN5flash24flash_fwd_splitkv_kernelI23Flash_fwd_kernel_traitsILi128ELi64ELi128ELi4ELb0ELb0EN7cutlass10bfloat16_tE19Flash_kernel_traitsILi128ELi64ELi128ELi4ES3_EELb1ELb0ELb0ELb0ELb0ELb1ELb0ELb1EEEvNS_16Flash_fwd_paramsE --------------------------
	.section	.nv.shared._ZN5flash24flash_fwd_splitkv_kernelI23Flash_fwd_kernel_traitsILi128ELi64ELi128ELi4ELb0ELb0EN7cutlass10bfloat16_tE19Flash_kernel_traitsILi128ELi64ELi128ELi4ES3_EELb1ELb0ELb0ELb0ELb0ELb1ELb0ELb1EEEvNS_16Flash_fwd_paramsE,"aw",@nobits
	.sectionflags	@""
	.align	16
	.zero		1024


//--------------------- .nv.shared._ZN5flash24flash_fwd_splitkv_kernelI23Flash_fwd_kernel_traitsILi128ELi64ELi128ELi4ELb0ELb0EN7cutlass10bfloat16_tE19Flash_kernel_traitsILi128ELi64ELi128ELi4ES3_EELb1ELb0ELb0ELb0ELb0ELb0ELb1ELb0EEEvNS_16Flash_fwd_paramsE --------------------------
	.section	.nv.shared._ZN5flash24flash_fwd_splitkv_kernelI23Flash_fwd_kernel_traitsILi128ELi64ELi128ELi4ELb0ELb0EN7cutlass10bfloat16_tE19Flash_kernel_traitsILi128ELi64ELi128ELi4ES3_EELb1ELb0ELb0ELb0ELb0ELb0ELb1ELb0EEEvNS_16Flash_fwd_paramsE,"aw",@nobits
	.sectionflags	@""
	.align	16
	.zero		1024


//--------------------- .nv.shared._ZN5flash24flash_fwd_splitkv_kernelI23Flash_fwd_kernel_traitsILi128ELi64ELi128ELi4ELb0ELb0EN7cutlass10bfloat16_tE19Flash_kernel_traitsILi128ELi64ELi128ELi4ES3_EELb1ELb0ELb0ELb0ELb0ELb1ELb1ELb0EEEvNS_16Flash_fwd_paramsE --------------------------
	.section	.nv.shared._ZN5flash24flash_fwd_splitkv_kernelI23Flash_fwd_kernel_traitsILi128ELi64ELi128ELi4ELb0ELb0EN7cutlass10bfloat16_tE19Flash_kernel_traitsILi128ELi64ELi128ELi4ES3_EELb1ELb0ELb0ELb0ELb0ELb1ELb1ELb0EEEvNS_16Flash_fwd_paramsE,"aw",@nobits
	.sectionflags	@""
	.align	16
	.zero		1024


//--------------------- .nv.shared._ZN5flash24flash_fwd_splitkv_kernelI23Flash_fwd_kernel_traitsILi128ELi64ELi128ELi4ELb0ELb0EN7cutlass10bfloat16_tE19Flash_kernel_traitsILi128ELi64ELi128ELi4ES3_EELb1ELb0ELb0ELb0ELb0ELb0ELb1ELb1EEEvNS_16Flash_fwd_paramsE --------------------------
	.section	.nv.shared._ZN5flash24flash_fwd_splitkv_kernelI23Flash_fwd_kernel_traitsILi128ELi64ELi128ELi4ELb0ELb0EN7cutlass10bfloat16_tE19Flash_kernel_traitsILi128ELi64ELi128ELi4ES3_EELb1ELb0ELb0ELb0ELb0ELb0ELb1ELb1EEEvNS_16Flash_fwd_paramsE,"aw",@nobits
	.sectionflags	@""
	.align	16
	.zero		1024


//--------------------- .nv.shared._ZN5flash24flash_fwd_splitkv_kernelI23Flash_fwd_kernel_traitsILi128ELi64ELi128ELi4ELb0ELb0EN7cutlass10bfloat16_tE19Flash_kernel_traitsILi128ELi64ELi128ELi4ES3_EELb1ELb0ELb0ELb0ELb0ELb1ELb1ELb1EEEvNS_16Flash_fwd_paramsE --------------------------
	.section	.nv.shared._ZN5flash24flash_fwd_splitkv_kernelI23Flash_fwd_kernel_traitsILi128ELi64ELi128ELi4ELb0ELb0EN7cutlass10bfloat16_tE19Flash_kernel_traitsILi128ELi64ELi128ELi4ES3_EELb1ELb0ELb0ELb0ELb0ELb1ELb1ELb1EEEvNS_16Flash_fwd_paramsE,"aw",@nobits
	.sectionflags	@""
	.align	16
	.zero		1024


//--------------------- .nv.shared._ZN5flash24flash_fwd_splitkv_kernelI23Flash_fwd_kernel_traitsILi128ELi64ELi128ELi4ELb0ELb0EN7cutlass10bfloat16_tE19Flash_kernel_traitsILi128ELi64ELi128ELi4ES3_EELb1ELb0ELb0ELb1ELb1ELb0ELb0ELb0EEEvNS_16Flash_fwd_paramsE --------------------------
	.section	.nv.shared._ZN5flash24flash_fwd_splitkv_kernelI23Flash_fwd_kernel_traitsILi128ELi64ELi128ELi4ELb0ELb0EN7cutlass10bfloat16_tE19Flash_kernel_traitsILi128ELi64ELi128ELi4ES3_EELb1ELb0ELb0ELb1ELb1ELb0ELb0ELb0EEEvNS_16Flash_fwd_paramsE,"aw",@nobits
	.sectionflags	@""
	.align	16
	.zero		1024


//--------------------- .nv.shared._ZN5flash24flash_fwd_splitkv_kernelI23Flash_fwd_kernel_traitsILi128ELi64ELi128ELi4ELb0ELb0EN7cutlass10bfloat16_tE19Flash_kernel_traitsILi128ELi64ELi128ELi4ES3_EELb1ELb0ELb0ELb1ELb1ELb1ELb0ELb0EEEvNS_16Flash_fwd_paramsE --------------------------
	.section	.nv.shared._ZN5flash24flash_fwd_splitkv_kernelI23Flash_fwd_kernel_traitsILi128ELi64ELi128ELi4ELb0ELb0EN7cutlass10bfloat16_tE19Flash_kernel_traitsILi128ELi64ELi128ELi4ES3_EELb1ELb0ELb0ELb1ELb1ELb1ELb0ELb0EEEvNS_16Flash_fwd_paramsE,"aw",@nobits
	.sectionflags	@""
	.align	16
	.zero		1024


//--------------------- .nv.shared._ZN5flash24flash_fwd_splitkv_kernelI23Flash_fwd_kernel_traitsILi128ELi64ELi128ELi4ELb0ELb0EN7cutlass10bfloat16_tE19Flash_kernel_traitsILi128ELi64ELi128ELi4ES3_EELb1ELb0ELb0ELb1ELb1ELb0ELb1ELb0EEEvNS_16Flash_fwd_paramsE --------------------------
	.section	.nv.shared._ZN5flash24flash_fwd_splitkv_kernelI23Flash_fwd_kernel_traitsILi128ELi64ELi128ELi4ELb0ELb0EN7cutlass10bfloat16_tE19Flash_kernel_traitsILi128ELi64ELi128ELi4ES3_EELb1ELb0ELb0ELb1ELb1ELb0ELb1ELb0EEEvNS_16Flash_fwd_paramsE,"aw",@nobits
	.sectionflags	@""
	.align	16
	.zero		1024


//--------------------- .nv.shared._ZN5flash24flash_fwd_splitkv_kernelI23Flash_fwd_kernel_traitsILi128ELi64ELi128ELi4ELb0ELb0EN7cutlass10bfloat16_tE19Flash_kernel_traitsILi128ELi64ELi128ELi4ES3_EELb1ELb0ELb0ELb1ELb1ELb1ELb1ELb0EEEvNS_16Flash_fwd_paramsE --------------------------
	.section	.nv.shared._ZN5flash24flash_fwd_splitkv_kernelI23Flash_fwd_kernel_traitsILi128ELi64ELi128ELi4ELb0ELb0EN7cutlass10bfloat16_tE19Flash_kernel_traitsILi128ELi64ELi128ELi4ES3_EELb1ELb0ELb0ELb1ELb1ELb1ELb1ELb0EEEvNS_16Flash_fwd_paramsE,"aw",@nobits
	.sectionflags	@""
	.align	16
	.zero		1024


//--------------------- .nv.shared._ZN5flash24flash_fwd_splitkv_kernelI23Flash_fwd_kernel_traitsILi128ELi64ELi128ELi4ELb0ELb0EN7cutlass10bfloat16_tE19Flash_kernel_traitsILi128ELi64ELi128ELi4ES3_EELb1ELb0ELb0ELb0ELb1ELb0ELb0ELb0EEEvNS_16Flash_fwd_paramsE --------------------------
	.section	.nv.shared._ZN5flash24flash_fwd_splitkv_kernelI23Flash_fwd_kernel_traitsILi128ELi64ELi128ELi4ELb0ELb0EN7cutlass10bfloat16_tE19Flash_kernel_traitsILi128ELi64ELi128ELi4ES3_EELb1ELb0ELb0ELb0ELb1ELb0ELb0ELb0EEEvNS_16Flash_fwd_paramsE,"aw",@nobits
	.sectionflags	@""
	.align	16
	.zero		1024


//--------------------- .nv.shared._ZN5flash24flash_fwd_splitkv_kernelI23Flash_fwd_kernel_traitsILi128ELi64ELi128ELi4ELb0ELb0EN7cutlass10bfloat16_tE19Flash_kernel_traitsILi128ELi64ELi128ELi4ES3_EELb1ELb0ELb0ELb0ELb1ELb1ELb0ELb0EEEvNS_16Flash_fwd_paramsE --------------------------
	.section	.nv.shared._ZN5flash24flash_fwd_splitkv_kernelI23Flash_fwd_kernel_traitsILi128ELi64ELi128ELi4ELb0ELb0EN7cutlass10bfloat16_tE19Flash_kernel_traitsILi128ELi64ELi128ELi4ES3_EELb1ELb0ELb0ELb0ELb1ELb1ELb0ELb0EEEvNS_16Flash_fwd_paramsE,"aw",@nobits
	.sectionflags	@""
	.align	16
	.zero		1024


//--------------------- .nv.shared._ZN5flash24flash_fwd_splitkv_kernelI23Flash_fwd_kernel_traitsILi128ELi64ELi128ELi4ELb0ELb0EN7cutlass10bfloat16_tE19Flash_kernel_traitsILi128ELi64ELi128ELi4ES3_EELb1ELb0ELb1ELb0ELb0ELb0ELb0ELb0EEEvNS_16Flash_fwd_paramsE --------------------------
	.section	.nv.shared._ZN5flash24flash_fwd_splitkv_kernelI23Flash_fwd_kernel_traitsILi128ELi64ELi128ELi4ELb0ELb0EN7cutlass10bfloat16_tE19Flash_kernel_traitsILi128ELi64ELi128ELi4ES3_EELb1ELb0ELb1ELb0ELb0ELb0ELb0ELb0EEEvNS_16Flash_fwd_paramsE,"aw",@nobits
	.sectionflags	@""
	.align	16
	.zero		1024


//--------------------- .nv.shared._ZN5flash24flash_fwd_splitkv_kernelI23Flash_fwd_kernel_traitsILi128ELi64ELi128ELi4ELb0ELb0EN7cutlass10bfloat16_tE19Flash_kernel_traitsILi128ELi64ELi128ELi4ES3_EELb1ELb0ELb1ELb0ELb0ELb1ELb0ELb0EEEvNS_16Flash_fwd_paramsE --------------------------
	.section	.nv.shared._ZN5flash24flash_fwd_splitkv_kernelI23Flash_fwd_kernel_traitsILi128ELi64ELi128ELi4ELb0ELb0EN7cutlass10bfloat16_tE19Flash_kernel_traitsILi128ELi64ELi128ELi4ES3_EELb1ELb0ELb1ELb0ELb0ELb1ELb0ELb0EEEvNS_16Flash_fwd_paramsE,"aw",@nobits
	.sectionflags	@""
	.align	16
	.zero		1024


//--------------------- .nv.shared._ZN5flash24flash_fwd_splitkv_kernelI23Flash_fwd_kernel_traitsILi128ELi64ELi128ELi4ELb0ELb0EN7cutlass10bfloat16_tE19Flash_kernel_traitsILi128ELi64ELi128ELi4ES3_EELb1ELb0ELb0ELb0ELb1ELb0ELb0ELb1EEEvNS_16Flash_fwd_paramsE --------------------------
	.section	.nv.shared._ZN5flash24flash_fwd_splitkv_kernelI23Flash_fwd_kernel_traitsILi128ELi64ELi128ELi4ELb0ELb0EN7cutlass10bfloat16_tE19Flash_kernel_traitsILi128ELi64ELi128ELi4ES3_EELb1ELb0ELb0ELb0ELb1ELb0ELb0ELb1EEEvNS_16Flash_fwd_paramsE,"aw",@nobits
	.sectionflags	@""
	.align	16
	.zero		1024


//--------------------- .nv.shared._ZN5flash24flash_fwd_splitkv_kernelI23Flash_fwd_kernel_traitsILi128ELi64ELi128ELi4ELb0ELb0EN7cutlass10bfloat16_tE19Flash_kernel_traitsILi128ELi64ELi128ELi4ES3_EELb1ELb0ELb0ELb0ELb1ELb1ELb0ELb1EEEvNS_16Flash_fwd_paramsE --------------------------
	.section	.nv.shared._ZN5flash24flash_fwd_splitkv_kernelI23Flash_fwd_kernel_traitsILi128ELi64ELi128ELi4ELb0ELb0EN7cutlass10bfloat16_tE19Flash_kernel_traitsILi128ELi64ELi128ELi4ES3_EELb1ELb0ELb0ELb0ELb1ELb1ELb0ELb1EEEvNS_16Flash_fwd_paramsE,"aw",@nobits
	.sectionflags	@""
	.align	16
	.zero		1024


//--------------------- .nv.shared._ZN5flash24flash_fwd_splitkv_kernelI23Flash_fwd_kernel_traitsILi128ELi64ELi128ELi4ELb0ELb0EN7cutlass10bfloat16_tE19Flash_kernel_traitsILi128ELi64ELi128ELi4ES3_EELb1ELb0ELb1ELb0ELb0ELb0ELb0ELb1EEEvNS_16Flash_fwd_paramsE --------------------------
	.section	.nv.shared._ZN5flash24flash_fwd_splitkv_kernelI23Flash_fwd_kernel_traitsILi128ELi64ELi128ELi4ELb0ELb0EN7cutlass10bfloat16_tE19Flash_kernel_traitsILi128ELi64ELi128ELi4ES3_EELb1ELb0ELb1ELb0ELb0ELb0ELb0ELb1EEEvNS_16Flash_fwd_paramsE,"aw",@nobits
	.sectionflags	@""
	.align	16
	.zero		1024


//--------------------- .nv.shared._ZN5flash24flash_fwd_splitkv_kernelI23Flash_fwd_kernel_traitsILi128ELi64ELi128ELi4ELb0ELb0EN7cutlass10bfloat16_tE19Flash_kernel_traitsILi128ELi64ELi128ELi4ES3_EELb1ELb0ELb1ELb0ELb0ELb1ELb0ELb1EEEvNS_16Flash_fwd_paramsE --------------------------
	.section	.nv.shared._ZN5flash24flash_fwd_splitkv_kernelI23Flash_fwd_kernel_traitsILi128ELi64ELi128ELi4ELb0ELb0EN7cutlass10bfloat16_tE19Flash_kernel_traitsILi128ELi64ELi128ELi4ES3_EELb1ELb0ELb1ELb0ELb0ELb1ELb0ELb1EEEvNS_16Flash_fwd_paramsE,"aw",@nobits
	.sectionflags	@""
	.align	16
	.zero		1024


//--------------------- .nv.shared._ZN5flash24flash_fwd_splitkv_kernelI23Flash_fwd_kernel_traitsILi128ELi64ELi128ELi4ELb0ELb0EN7cutlass10bfloat16_tE19Flash_kernel_traitsILi128ELi64ELi128ELi4ES3_EELb1ELb0ELb0ELb0ELb1ELb0ELb1ELb0EEEvNS_16Flash_fwd_paramsE --------------------------
	.section	.nv.shared._ZN5flash24flash_fwd_splitkv_kernelI23Flash_fwd_kernel_traitsILi128ELi64ELi128ELi4ELb0ELb0EN7cutlass10bfloat16_tE19Flash_kernel_traitsILi128ELi64ELi128ELi4ES3_EELb1ELb0ELb0ELb0ELb1ELb0ELb1ELb0EEEvNS_16Flash_fwd_paramsE,"aw",@nobits
	.sectionflags	@""
	.align	16
	.zero		1024


//--------------------- .nv.shared._ZN5flash24flash_fwd_splitkv_kernelI23Flash_fwd_kernel_traitsILi128ELi64ELi128ELi4ELb0ELb0EN7cutlass10bfloat16_tE19Flash_kernel_traitsILi128ELi64ELi128ELi4ES3_EELb1ELb0ELb0ELb0ELb1ELb1ELb1ELb0EEEvNS_16Flash_fwd_paramsE --------------------------
	.section	.nv.shared._ZN5flash24flash_fwd_splitkv_kernelI23Flash_fwd_kernel_traitsILi128ELi64ELi128ELi4ELb0ELb0EN7cutlass10bfloat16_tE19Flash_kernel_traitsILi128ELi64ELi128ELi4ES3_EELb1ELb0ELb0ELb0ELb1ELb1ELb1ELb0EEEvNS_16Flash_fwd_paramsE,"aw",@nobits
	.sectionflags	@""
	.align	16
	.zero		1024


//--------------------- .nv.shared._ZN5flash24flash_fwd_splitkv_kernelI23Flash_fwd_kernel_traitsILi128ELi64ELi128ELi4ELb0ELb0EN7cutlass10bfloat16_tE19Flash_kernel_traitsILi128ELi64ELi128ELi4ES3_EELb1ELb0ELb1ELb0ELb0ELb0ELb1ELb0EEEvNS_16Flash_fwd_paramsE --------------------------
	.section	.nv.shared._ZN5flash24flash_fwd_splitkv_kernelI23Flash_fwd_kernel_traitsILi128ELi64ELi128ELi4ELb0ELb0EN7cutlass10bfloat16_tE19Flash_kernel_traitsILi128ELi64ELi128ELi4ES3_EELb1ELb0ELb1ELb0ELb0ELb0ELb1ELb0EEEvNS_16Flash_fwd_paramsE,"aw",@nobits
	.sectionflags	@""
	.align	16
	.zero		1024


//--------------------- .nv.shared._ZN5flash24flash_fwd_splitkv_kernelI23Flash_fwd_kernel_traitsILi128ELi64ELi128ELi4ELb0ELb0EN7cutlass10bfloat16_tE19Flash_kernel_traitsILi128ELi64ELi128ELi4ES3_EELb1ELb0ELb1ELb0ELb0ELb1ELb1ELb0EEEvNS_16Flash_fwd_paramsE --------------------------
	.section	.nv.shared._ZN5flash24flash_fwd_splitkv_kernelI23Flash_fwd_kernel_traitsILi128ELi64ELi128ELi4ELb0ELb0EN7cutlass10bfloat16_tE19Flash_kernel_traitsILi128ELi64ELi128ELi4ES3_EELb1ELb0ELb1ELb0ELb0ELb1ELb1ELb0EEEvNS_16Flash_fwd_paramsE,"aw",@nobits
	.sectionflags	@""
	.align	16
	.zero		1024


//--------------------- .nv.shared._ZN5flash24flash_fwd_splitkv_kernelI23Flash_fwd_kernel_traitsILi128ELi64ELi128ELi4ELb0ELb0EN7cutlass10bfloat16_tE19Flash_kernel_traitsILi128ELi64ELi128ELi4ES3_EELb1ELb0ELb0ELb0ELb1ELb0ELb1ELb1EEEvNS_16Flash_fwd_paramsE --------------------------
	.section	.nv.shared._ZN5flash24flash_fwd_splitkv_kernelI23Flash_fwd_kernel_traitsILi128ELi64ELi128ELi4ELb0ELb0EN7cutlass10bfloat16_tE19Flash_kernel_traitsILi128ELi64ELi128ELi4ES3_EELb1ELb0ELb0ELb0ELb1ELb0ELb1ELb1EEEvNS_16Flash_fwd_paramsE,"aw",@nobits
	.sectionflags	@""
	.align	16
	.zero		1024


//--------------------- .nv.shared._ZN5flash24flash_fwd_splitkv_kernelI23Flash_fwd_kernel_traitsILi128ELi64ELi128ELi4ELb0ELb0EN7cutlass10bfloat16_tE19Flash_kernel_traitsILi128ELi64ELi128ELi4ES3_EELb1ELb0ELb0ELb0ELb1ELb1ELb1ELb1EEEvNS_16Flash_fwd_paramsE --------------------------
	.section	.nv.shared._ZN5flash24flash_fwd_splitkv_kernelI23Flash_fwd_kernel_traitsILi128ELi64ELi128ELi4ELb0ELb0EN7cutlass10bfloat16_tE19Flash_kernel_traitsILi128ELi64ELi128ELi4ES3_EELb1ELb0ELb0ELb0ELb1ELb1ELb1ELb1EEEvNS_16Flash_fwd_paramsE,"aw",@nobits
	.sectionflags	@""
	.align	16
	.zero		1024


//--------------------- .nv.shared._ZN5flash24flash_fwd_splitkv_kernelI23Flash_fwd_kernel_traitsILi128ELi64ELi128ELi4ELb0ELb0EN7cutlass10bfloat16_tE19Flash_kernel_traitsILi128ELi64ELi128ELi4ES3_EELb1ELb0ELb1ELb0ELb0ELb0ELb1ELb1EEEvNS_16Flash_fwd_paramsE --------------------------
	.section	.nv.shared._ZN5flash24flash_fwd_splitkv_kernelI23Flash_fwd_kernel_traitsILi128ELi64ELi128ELi4ELb0ELb0EN7cutlass10bfloat16_tE19Flash_kernel_traitsILi128ELi64ELi128ELi4ES3_EELb1ELb0ELb1ELb0ELb0ELb0ELb1ELb1EEEvNS_16Flash_fwd_paramsE,"aw",@nobits
	.sectionflags	@""
	.align	16
	.zero		1024


//--------------------- .nv.shared._ZN5flash24flash_fwd_splitkv_kernelI23Flash_fwd_kernel_traitsILi128ELi64ELi128ELi4ELb0ELb0EN7cutlass10bfloat16_tE19Flash_kernel_traitsILi128ELi64ELi128ELi4ES3_EELb1ELb0ELb1ELb0ELb0ELb1ELb1ELb1EEEvNS_16Flash_fwd_paramsE --------------------------
	.section	.nv.shared._ZN5flash24flash_fwd_splitkv_kernelI23Flash_fwd_kernel_traitsILi128ELi64ELi128ELi4ELb0ELb0EN7cutlass10bfloat16_tE19Flash_kernel_traitsILi128ELi64ELi128ELi4ES3_EELb1ELb0ELb1ELb0ELb0ELb1ELb1ELb1EEEvNS_16Flash_fwd_paramsE,"aw",@nobits
	.sectionflags	@""
	.align	16
	.zero		1024


//--------------------- .nv.shared._ZN5flash32flash_fwd_splitkv_combine_kernelI23Flash_fwd_kernel_traitsILi128ELi64ELi64ELi4ELb0ELb0EN7cutlass10bfloat16_tE19Flash_kernel_traitsILi128ELi64ELi64ELi4ES3_EELi4ELi7ELb0EEEvNS_16Flash_fwd_paramsE --------------------------
	.section	.nv.shared._ZN5flash32flash_fwd_splitkv_combine_kernelI23Flash_fwd_kernel_traitsILi128ELi64ELi64ELi4ELb0ELb0EN7cutlass10bfloat16_tE19Flash_kernel_traitsILi128ELi64ELi64ELi4ES3_EELi4ELi7ELb0EEEvNS_16Flash_fwd_paramsE,"aw",@nobits
	.sectionflags	@""
	.align	16
.nv.shared._ZN5flash32flash_fwd_splitkv_combine_kernelI23Flash_fwd_kernel_traitsILi128ELi64ELi64ELi4ELb0ELb0EN7cutlass10bfloat16_tE19Flash_kernel_traitsILi128ELi64ELi64ELi4ES3_EELi4ELi7ELb0EEEvNS_16Flash_fwd_paramsE:
	.zero		3584


//--------------------- .nv.shared._ZN5flash32flash_fwd_splitkv_combine_kernelI23Flash_fwd_kernel_traitsILi128ELi64ELi64ELi4ELb0ELb0EN7cutlass10bfloat16_tE19Flash_kernel_traitsILi128ELi64ELi64ELi4ES3_EELi4ELi6ELb0EEEvNS_16Flash_fwd_paramsE --------------------------
	.section	.nv.shared._ZN5flash32flash_fwd_splitkv_combine_kernelI23Flash_fwd_kernel_traitsILi128ELi64ELi64ELi4ELb0ELb0EN7cutlass10bfloat16_tE19Flash_kernel_traitsILi128ELi64ELi64ELi4ES3_EELi4ELi6ELb0EEEvNS_16Flash_fwd_paramsE,"aw",@nobits
	.sectionflags	@""
	.align	16
.nv.shared._ZN5flash32flash_fwd_splitkv_combine_kernelI23Flash_fwd_kernel_traitsILi128ELi64ELi64ELi4ELb0ELb0EN7cutlass10bfloat16_tE19Flash_kernel_traitsILi128ELi64ELi64ELi4ES3_EELi4ELi6ELb0EEEvNS_16Flash_fwd_paramsE:
	.zero		2304


//--------------------- .nv.shared._ZN5flash32flash_fwd_splitkv_combine_kernelI23Flash_fwd_kernel_traitsILi128ELi64ELi64ELi4ELb0ELb0EN7cutlass10bfloat16_tE19Flash_kernel_traitsILi128ELi64ELi64ELi4ES3_EELi4ELi5ELb0EEEvNS_16Flash_fwd_paramsE --------------------------
	.section	.nv.shared._ZN5flash32flash_fwd_splitkv_combine_kernelI23Flash_fwd_kernel_traitsILi128ELi64ELi64ELi4ELb0ELb0EN7cutlass10bfloat16_tE19Flash_kernel_traitsILi128ELi64ELi64ELi4ES3_EELi4ELi5ELb0EEEvNS_16Flash_fwd_paramsE,"aw",@nobits
	.sectionflags	@""
	.align	16
.nv.shared._ZN5flash32flash_fwd_splitkv_combine_kernelI23Flash_fwd_kernel_traitsILi128ELi64ELi64ELi4ELb0ELb0EN7cutlass10bfloat16_tE19Flash_kernel_traitsILi128ELi64ELi64ELi4ES3_EELi4ELi5ELb0EEEvNS_16Flash_fwd_paramsE:
	.zero		1664


//--------------------- .nv.shared._ZN5flash32flash_fwd_splitkv_combine_kernelI23Flash_fwd_kernel_traitsILi128ELi64ELi64ELi4ELb0ELb0EN7cutlass10bfloat16_tE19Flash_kernel_traitsILi128ELi64ELi64ELi4ES3_EELi4ELi4ELb0EEEvNS_16Flash_fwd_paramsE --------------------------
	.section	.nv.shared._ZN5flash32flash_fwd_splitkv_combine_kernelI23Flash_fwd_kernel_traitsILi128ELi64ELi64ELi4ELb0ELb0EN7cutlass10bfloat16_tE19Flash_kernel_traitsILi128ELi64ELi64ELi4ES3_EELi4ELi4ELb0EEEvNS_16Flash_fwd_paramsE,"aw",@nobits
	.sectionflags	@""
	.align	16
.nv.shared._ZN5flash32flash_fwd_splitkv_combine_kernelI23Flash_fwd_kernel_traitsILi128ELi64ELi64ELi4ELb0ELb0EN7cutlass10bfloat16_tE19Flash_kernel_traitsILi128ELi64ELi64ELi4ES3_EELi4ELi4ELb0EEEvNS_16Flash_fwd_paramsE:
	.zero		1344


//--------------------- .nv.shared._ZN5flash32flash_fwd_splitkv_combine_kernelI23Flash_fwd_kernel_traitsILi128ELi64ELi64ELi4ELb0ELb0EN7cutlass10bfloat16_tE19Flash_kernel_traitsILi128ELi64ELi64ELi4ES3_EELi4ELi3ELb0EEEvNS_16Flash_fwd_paramsE --------------------------
	.section	.nv.shared._ZN5flash32flash_fwd_splitkv_combine_kernelI23Flash_fwd_kernel_traitsILi128ELi64ELi64ELi4ELb0ELb0EN7cutlass10bfloat16_tE19Flash_kernel_traitsILi128ELi64ELi64ELi4ES3_EELi4ELi3ELb0EEEvNS_16Flash_fwd_paramsE,"aw",@nobits
	.sectionflags	@""
	.align	16
.nv.shared._ZN5flash32flash_fwd_splitkv_combine_kernelI23Flash_fwd_kernel_traitsILi128ELi64ELi64ELi4ELb0ELb0EN7cutlass10bfloat16_tE19Flash_kernel_traitsILi128ELi64ELi64ELi4ES3_EELi4ELi3ELb0EEEvNS_16Flash_fwd_paramsE:
	.zero		1184


//--------------------- .nv.shared._ZN5flash32flash_fwd_splitkv_combine_kernelI23Flash_fwd_kernel_traitsILi128ELi64ELi64ELi4ELb0ELb0EN7cutlass10bfloat16_tE19Flash_kernel_traitsILi128ELi64ELi64ELi4ES3_EELi4ELi2ELb0EEEvNS_16Flash_fwd_paramsE --------------------------
	.section	.nv.shared._ZN5flash32flash_fwd_splitkv_combine_kernelI23Flash_fwd_kernel_traitsILi128ELi64ELi64ELi4ELb0ELb0EN7cutlass10bfloat16_tE19Flash_kernel_traitsILi128ELi64ELi64ELi4ES3_EELi4ELi2ELb0EEEvNS_16Flash_fwd_paramsE,"aw",@nobits
	.sectionflags	@""
	.align	16
.nv.shared._ZN5flash32flash_fwd_splitkv_combine_kernelI23Flash_fwd_kernel_traitsILi128ELi64ELi64ELi4ELb0ELb0EN7cutlass10bfloat16_tE19Flash_kernel_traitsILi128ELi64ELi64ELi4ES3_EELi4ELi2ELb0EEEvNS_16Flash_fwd_paramsE:
	.zero		1104


//--------------------- .nv.shared._ZN5flash32flash_fwd_splitkv_combine_kernelI23Flash_fwd_kernel_traitsILi128ELi64ELi64ELi4ELb0ELb0EN7cutlass10bfloat16_tE19Flash_kernel_traitsILi128ELi64ELi64ELi4ES3_EELi4ELi1ELb0EEEvNS_16Flash_fwd_paramsE --------------------------
	.section	.nv.shared._ZN5flash32flash_fwd_splitkv_combine_kernelI23Flash_fwd_kernel_traitsILi128ELi64ELi64ELi4ELb0ELb0EN7cutlass10bfloat16_tE19Flash_kernel_traitsILi128ELi64ELi64ELi4ES3_EELi4ELi1ELb0EEEvNS_16Flash_fwd_paramsE,"aw",@nobits
	.sectionflags	@""
	.align	16
.nv.shared._ZN5flash32flash_fwd_splitkv_combine_kernelI23Flash_fwd_kernel_traitsILi128ELi64ELi64ELi4ELb0ELb0EN7cutlass10bfloat16_tE19Flash_kernel_traitsILi128ELi64ELi64ELi4ES3_EELi4ELi1ELb0EEEvNS_16Flash_fwd_paramsE:
	.zero		1072


//--------------------- .nv.shared._ZN5flash32flash_fwd_splitkv_combine_kernelI23Flash_fwd_kernel_traitsILi128ELi64ELi64ELi4ELb0ELb0EN7cutlass10bfloat16_tE19Flash_kernel_traitsILi128ELi64ELi64ELi4ES3_EELi4ELi7ELb1EEEvNS_16Flash_fwd_paramsE --------------------------
	.section	.nv.shared._ZN5flash32flash_fwd_splitkv_combine_kernelI23Flash_fwd_kernel_traitsILi128ELi64ELi64ELi4ELb0ELb0EN7cutlass10bfloat16_tE19Flash_kernel_traitsILi128ELi64ELi64ELi4ES3_EELi4ELi7ELb1EEEvNS_16Flash_fwd_paramsE,"aw",@nobits
	.sectionflags	@""
	.align	16
.nv.shared._ZN5flash32flash_fwd_splitkv_combine_kernelI23Flash_fwd_kernel_traitsILi128ELi64ELi64ELi4ELb0ELb0EN7cutlass10bfloat16_tE19Flash_kernel_traitsILi128ELi64ELi64ELi4ES3_EELi4ELi7ELb1EEEvNS_16Flash_fwd_paramsE:
	.zero		3584


//--------------------- .nv.shared._ZN5flash32flash_fwd_splitkv_combine_kernelI23Flash_fwd_kernel_traitsILi128ELi64ELi64ELi4ELb0ELb0EN7cutlass10bfloat16_tE19Flash_kernel_traitsILi128ELi64ELi64ELi4ES3_EELi4ELi6ELb1EEEvNS_16Flash_fwd_paramsE --------------------------
	.section	.nv.shared._ZN5flash32flash_fwd_splitkv_combine_kernelI23Flash_fwd_kernel_traitsILi128ELi64ELi64ELi4ELb0ELb0EN7cutlass10bfloat16_tE19Flash_kernel_traitsILi128ELi64ELi64ELi4ES3_EELi4ELi6ELb1EEEvNS_16Flash_fwd_paramsE,"aw",@nobits
	.sectionflags	@""
	.align	16
.nv.shared._ZN5flash32flash_fwd_splitkv_combine_kernelI23Flash_fwd_kernel_traitsILi128ELi64ELi64ELi4ELb0ELb0EN7cutlass10bfloat16_tE19Flash_kernel_traitsILi128ELi64ELi64ELi4ES3_EELi4ELi6ELb1EEEvNS_16Flash_fwd_paramsE:
	.zero		2304


//--------------------- .nv.shared._ZN5flash32flash_fwd_splitkv_combine_kernelI23Flash_fwd_kernel_traitsILi128ELi64ELi64ELi4ELb0ELb0EN7cutlass10bfloat16_tE19Flash_kernel_traitsILi128ELi64ELi64ELi4ES3_EELi4ELi5ELb1EEEvNS_16Flash_fwd_paramsE --------------------------
	.section	.nv.shared._ZN5flash32flash_fwd_splitkv_combine_kernelI23Flash_fwd_kernel_traitsILi128ELi64ELi64ELi4ELb0ELb0EN7cutlass10bfloat16_tE19Flash_kernel_traitsILi128ELi64ELi64ELi4ES3_EELi4ELi5ELb1EEEvNS_16Flash_fwd_paramsE,"aw",@nobits
	.sectionflags	@""
	.align	16
.nv.shared._ZN5flash32flash_fwd_splitkv_combine_kernelI23Flash_fwd_kernel_traitsILi128ELi64ELi64ELi4ELb0ELb0EN7cutlass10bfloat16_tE19Flash_kernel_traitsILi128ELi64ELi64ELi4ES3_EELi4ELi5ELb1EEEvNS_16Flash_fwd_paramsE:
	.zero		1664


//--------------------- .nv.shared._ZN5flash32flash_fwd_splitkv_combine_kernelI23Flash_fwd_kernel_traitsILi128ELi64ELi64ELi4ELb0ELb0EN7cutlass10bfloat16_tE19Flash_kernel_traitsILi128ELi64ELi64ELi4ES3_EELi4ELi4ELb1EEEvNS_16Flash_fwd_paramsE --------------------------
	.section	.nv.shared._ZN5flash32flash_fwd_splitkv_combine_kernelI23Flash_fwd_kernel_traitsILi128ELi64ELi64ELi4ELb0ELb0EN7cutlass10bfloat16_tE19Flash_kernel_traitsILi128ELi64ELi64ELi4ES3_EELi4ELi4ELb1EEEvNS_16Flash_fwd_paramsE,"aw",@nobits
	.sectionflags	@""
	.align	16
.nv.shared._ZN5flash32flash_fwd_splitkv_combine_kernelI23Flash_fwd_kernel_traitsILi128ELi64ELi64ELi4ELb0ELb0EN7cutlass10bfloat16_tE19Flash_kernel_traitsILi128ELi64ELi64ELi4ES3_EELi4ELi4ELb1EEEvNS_16Flash_fwd_paramsE:
	.zero		1344


//--------------------- .nv.shared._ZN5flash32flash_fwd_splitkv_combine_kernelI23Flash_fwd_kernel_traitsILi128ELi64ELi64ELi4ELb0ELb0EN7cutlass10bfloat16_tE19Flash_kernel_traitsILi128ELi64ELi64ELi4ES3_EELi4ELi3ELb1EEEvNS_16Flash_fwd_paramsE --------------------------
	.section	.nv.shared._ZN5flash32flash_fwd_splitkv_combine_kernelI23Flash_fwd_kernel_traitsILi128ELi64ELi64ELi4ELb0ELb0EN7cutlass10bfloat16_tE19Flash_kernel_traitsILi128ELi64ELi64ELi4ES3_EELi4ELi3ELb1EEEvNS_16Flash_fwd_paramsE,"aw",@nobits
	.sectionflags	@""
	.align	16
.nv.shared._ZN5flash32flash_fwd_splitkv_combine_kernelI23Flash_fwd_kernel_traitsILi128ELi64ELi64ELi4ELb0ELb0EN7cutlass10bfloat16_tE19Flash_kernel_traitsILi128ELi64ELi64ELi4ES3_EELi4ELi3ELb1EEEvNS_16Flash_fwd_paramsE:
	.zero		1184


//--------------------- .nv.shared._ZN5flash32flash_fwd_splitkv_combine_kernelI23Flash_fwd_kernel_traitsILi128ELi64ELi64ELi4ELb0ELb0EN7cutlass10bfloat16_tE19Flash_kernel_traitsILi128ELi64ELi64ELi4ES3_EELi4ELi2ELb1EEEvNS_16Flash_fwd_paramsE --------------------------
	.section	.nv.shared._ZN5flash32flash_fwd_splitkv_combine_kernelI23Flash_fwd_kernel_traitsILi128ELi64ELi64ELi4ELb0ELb0EN7cutlass10bfloat16_tE19Flash_kernel_traitsILi128ELi64ELi64ELi4ES3_EELi4ELi2ELb1EEEvNS_16Flash_fwd_paramsE,"aw",@nobits
	.sectionflags	@""
	.align	16
.nv.shared._ZN5flash32flash_fwd_splitkv_combine_kernelI23Flash_fwd_kernel_traitsILi128ELi64ELi64ELi4ELb0ELb0EN7cutlass10bfloat16_tE19Flash_kernel_traitsILi128ELi64ELi64ELi4ES3_EELi4ELi2ELb1EEEvNS_16Flash_fwd_paramsE:
	.zero		1104


//--------------------- .nv.shared._ZN5flash32flash_fwd_splitkv_combine_kernelI23Flash_fwd_kernel_traitsILi128ELi64ELi64ELi4ELb0ELb0EN7cutlass10bfloat16_tE19Flash_kernel_traitsILi128ELi64ELi64ELi4ES3_EELi4ELi1ELb1EEEvNS_16Flash_fwd_paramsE --------------------------
	.section	.nv.shared._ZN5flash32flash_fwd_splitkv_combine_kernelI23Flash_fwd_kernel_traitsILi128ELi64ELi64ELi4ELb0ELb0EN7cutlass10bfloat16_tE19Flash_kernel_traitsILi128ELi64ELi64ELi4ES3_EELi4ELi1ELb1EEEvNS_16Flash_fwd_paramsE,"aw",@nobits
	.sectionflags	@""
	.align	16
.nv.shared._ZN5flash32flash_fwd_splitkv_combine_kernelI23Flash_fwd_kernel_traitsILi128ELi64ELi64ELi4ELb0ELb0EN7cutlass10bfloat16_tE19Flash_kernel_traitsILi128ELi64ELi64ELi4ES3_EELi4ELi1ELb1EEEvNS_16Flash_fwd_paramsE:
	.zero		1072


//--------------------- .nv.shared._ZN5flash24flash_fwd_splitkv_kernelI23Flash_fwd_kernel_traitsILi128ELi64ELi64ELi4ELb0ELb0EN7cutlass10bfloat16_tE19Flash_kernel_traitsILi128ELi64ELi64ELi4ES3_EELb1ELb0ELb0ELb0ELb0ELb0ELb0ELb0EEEvNS_16Flash_fwd_paramsE --------------------------
	.section	.nv.shared._ZN5flash24flash_fwd_splitkv_kernelI23Flash_fwd_kernel_traitsILi128ELi64ELi64ELi4ELb0ELb0EN7cutlass10bfloat16_tE19Flash_kernel_traitsILi128ELi64ELi64ELi4ES3_EELb1ELb0ELb0ELb0ELb0ELb0ELb0ELb0EEEvNS_16Flash_fwd_paramsE,"aw",@nobits
	.sectionflags	@""
	.align	16
	.zero		1024


//--------------------- .nv.shared._ZN5flash24flash_fwd_splitkv_kernelI23Flash_fwd_kernel_traitsILi128ELi64ELi64ELi4ELb0ELb0EN7cutlass10bfloat16_tE19Flash_kernel_traitsILi128ELi64ELi64ELi4ES3_EELb1ELb0ELb0ELb0ELb0ELb1ELb0ELb0EEEvNS_16Flash_fwd_paramsE --------------------------
	.section	.nv.shared._ZN5flash24flash_fwd_splitkv_kernelI23Flash_fwd_kernel_traitsILi128ELi64ELi64ELi4ELb0ELb0EN7cutlass10bfloat16_tE19Flash_kernel_traitsILi128ELi64ELi64ELi4ES3_EELb1ELb0ELb0ELb0ELb0ELb1ELb0ELb0EEEvNS_16Flash_fwd_paramsE,"aw",@nobits
	.sectionflags	@""
	.align	16
	.zero		1024


//--------------------- .nv.shared._ZN5flash24flash_fwd_splitkv_kernelI23Flash_fwd_kernel_traitsILi128ELi64ELi64ELi4ELb0ELb0EN7cutlass10bfloat16_tE19Flash_kernel_traitsILi128ELi64ELi64ELi4ES3_EELb1ELb0ELb0ELb0ELb0ELb0ELb0ELb1EEEvNS_16Flash_fwd_paramsE --------------------------
	.section	.nv.shared._ZN5flash24flash_fwd_splitkv_kernelI23Flash_fwd_kernel_traitsILi128ELi64ELi64ELi4ELb0ELb0EN7cutlass10bfloat16_tE19Flash_kernel_traitsILi128ELi64ELi64ELi4ES3_EELb1ELb0ELb0ELb0ELb0ELb0ELb0ELb1EEEvNS_16Flash_fwd_paramsE,"aw",@nobits
	.sectionflags	@""
	.align	16
	.zero		1024


//--------------------- .nv.shared._ZN5flash24flash_fwd_splitkv_kernelI23Flash_fwd_kernel_traitsILi128ELi64ELi64ELi4ELb0ELb0EN7cutlass10bfloat16_tE19Flash_kernel_traitsILi128ELi64ELi64ELi4ES3_EELb1ELb0ELb0ELb0ELb0ELb1ELb0ELb1EEEvNS_16Flash_fwd_paramsE --------------------------
	.section	.nv.shared._ZN5flash24flash_fwd_splitkv_kernelI23Flash_fwd_kernel_traitsILi128ELi64ELi64ELi4ELb0ELb0EN7cutlass10bfloat16_tE19Flash_kernel_traitsILi128ELi64ELi64ELi4ES3_EELb1ELb0ELb0ELb0ELb0ELb1ELb0ELb1EEEvNS_16Flash_fwd_paramsE,"aw",@nobits
	.sectionflags	@""
	.align	16
	.zero		1024


//--------------------- .nv.shared._ZN5flash24flash_fwd_splitkv_kernelI23Flash_fwd_kernel_traitsILi128ELi64ELi64ELi4ELb0ELb0EN7cutlass10bfloat16_tE19Flash_kernel_traitsILi128ELi64ELi64ELi4ES3_EELb1ELb0ELb0ELb0ELb0ELb0ELb1ELb0EEEvNS_16Flash_fwd_paramsE --------------------------
	.section	.nv.shared._ZN5flash24flash_fwd_splitkv_kernelI23Flash_fwd_kernel_traitsILi128ELi64ELi64ELi4ELb0ELb0EN7cutlass10bfloat16_tE19Flash_kernel_traitsILi128ELi64ELi64ELi4ES3_EELb1ELb0ELb0ELb0ELb0ELb0ELb1ELb0EEEvNS_16Flash_fwd_paramsE,"aw",@nobits
	.sectionflags	@""
	.align	16
	.zero		1024


//--------------------- .nv.shared._ZN5flash24flash_fwd_splitkv_kernelI23Flash_fwd_kernel_traitsILi128ELi64ELi64ELi4ELb0ELb0EN7cutlass10bfloat16_tE19Flash_kernel_traitsILi128ELi64ELi64ELi4ES3_EELb1ELb0ELb0ELb0ELb0ELb1ELb1ELb0EEEvNS_16Flash_fwd_paramsE --------------------------
	.section	.nv.shared._ZN5flash24flash_fwd_splitkv_kernelI23Flash_fwd_kernel_traitsILi128ELi64ELi64ELi4ELb0ELb0EN7cutlass10bfloat16_tE19Flash_kernel_traitsILi128ELi64ELi64ELi4ES3_EELb1ELb0ELb0ELb0ELb0ELb1ELb1ELb0EEEvNS_16Flash_fwd_paramsE,"aw",@nobits
	.sectionflags	@""
	.align	16
	.zero		1024


//--------------------- .nv.shared._ZN5flash24flash_fwd_splitkv_kernelI23Flash_fwd_kernel_traitsILi128ELi64ELi64ELi4ELb0ELb0EN7cutlass10bfloat16_tE19Flash_kernel_traitsILi128ELi64ELi64ELi4ES3_EELb1ELb0ELb0ELb0ELb0ELb0ELb1ELb1EEEvNS_16Flash_fwd_paramsE --------------------------
	.section	.nv.shared._ZN5flash24flash_fwd_splitkv_kernelI23Flash_fwd_kernel_traitsILi128ELi64ELi64ELi4ELb0ELb0EN7cutlass10bfloat16_tE19Flash_kernel_traitsILi128ELi64ELi64ELi4ES3_EELb1ELb0ELb0ELb0ELb0ELb0ELb1ELb1EEEvNS_16Flash_fwd_paramsE,"aw",@nobits
	.sectionflags	@""
	.align	16
	.zero		1024


//--------------------- .nv.shared._ZN5flash24flash_fwd_splitkv_kernelI23Flash_fwd_kernel_traitsILi128ELi64ELi64ELi4ELb0ELb0EN7cutlass10bfloat16_tE19Flash_kernel_traitsILi128ELi64ELi64ELi4ES3_EELb1ELb0ELb0ELb0ELb0ELb1ELb1ELb1EEEvNS_16Flash_fwd_paramsE --------------------------
	.section	.nv.shared._ZN5flash24flash_fwd_splitkv_kernelI23Flash_fwd_kernel_traitsILi128ELi64ELi64ELi4ELb0ELb0EN7cutlass10bfloat16_tE19Flash_kernel_traitsILi128ELi64ELi64ELi4ES3_EELb1ELb0ELb0ELb0ELb0ELb1ELb1ELb1EEEvNS_16Flash_fwd_paramsE,"aw",@nobits
	.sectionflags	@""
	.align	16
	.zero		1024


//--------------------- .nv.shared._ZN5flash24flash_fwd_splitkv_kernelI23Flash_fwd_kernel_traitsILi128ELi64ELi64ELi4ELb0ELb0EN7cutlass10bfloat16_tE19Flash_kernel_traitsILi128ELi64ELi64ELi4ES3_EELb1ELb0ELb0ELb1ELb1ELb0ELb0ELb0EEEvNS_16Flash_fwd_paramsE --------------------------
	.section	.nv.shared._ZN5flash24flash_fwd_splitkv_kernelI23Flash_fwd_kernel_traitsILi128ELi64ELi64ELi4ELb0ELb0EN7cutlass10bfloat16_tE19Flash_kernel_traitsILi128ELi64ELi64ELi4ES3_EELb1ELb0ELb0ELb1ELb1ELb0ELb0ELb0EEEvNS_16Flash_fwd_paramsE,"aw",@nobits
	.sectionflags	@""
	.align	16
	.zero		1024


//--------------------- .nv.shared._ZN5flash24flash_fwd_splitkv_kernelI23Flash_fwd_kernel_traitsILi128ELi64ELi64ELi4ELb0ELb0EN7cutlass10bfloat16_tE19Flash_kernel_traitsILi128ELi64ELi64ELi4ES3_EELb1ELb0ELb0ELb1ELb1ELb1ELb0ELb0EEEvNS_16Flash_fwd_paramsE --------------------------
	.section	.nv.shared._ZN5flash24flash_fwd_splitkv_kernelI23Flash_fwd_kernel_traitsILi128ELi64ELi64ELi4ELb0ELb0EN7cutlass10bfloat16_tE19Flash_kernel_traitsILi128ELi64ELi64ELi4ES3_EELb1ELb0ELb0ELb1ELb1ELb1ELb0ELb0EEEvNS_16Flash_fwd_paramsE,"aw",@nobits
	.sectionflags	@""
	.align	16
	.zero		1024


//--------------------- .nv.shared._ZN5flash24flash_fwd_splitkv_kernelI23Flash_fwd_kernel_traitsILi128ELi64ELi64ELi4ELb0ELb0EN7cutlass10bfloat16_tE19Flash_kernel_traitsILi128ELi64ELi64ELi4ES3_EELb1ELb0ELb0ELb1ELb1ELb0ELb1ELb0EEEvNS_16Flash_fwd_paramsE --------------------------
	.section	.nv.shared._ZN5flash24flash_fwd_splitkv_kernelI23Flash_fwd_kernel_traitsILi128ELi64ELi64ELi4ELb0ELb0EN7cutlass10bfloat16_tE19Flash_kernel_traitsILi128ELi64ELi64ELi4ES3_EELb1ELb0ELb0ELb1ELb1ELb0ELb1ELb0EEEvNS_16Flash_fwd_paramsE,"aw",@nobits
	.sectionflags	@""
	.align	16
	.zero		1024


//--------------------- .nv.shared._ZN5flash24flash_fwd_splitkv_kernelI23Flash_fwd_kernel_traitsILi128ELi64ELi64ELi4ELb0ELb0EN7cutlass10bfloat16_tE19Flash_kernel_traitsILi128ELi64ELi64ELi4ES3_EELb1ELb0ELb0ELb1ELb1ELb1ELb1ELb0EEEvNS_16Flash_fwd_paramsE --------------------------
	.section	.nv.shared._ZN5flash24flash_fwd_splitkv_kernelI23Flash_fwd_kernel_traitsILi128ELi64ELi64ELi4ELb0ELb0EN7cutlass10bfloat16_tE19Flash_kernel_traitsILi128ELi64ELi64ELi4ES3_EELb1ELb0ELb0ELb1ELb1ELb1ELb1ELb0EEEvNS_16Flash_fwd_paramsE,"aw",@nobits
	.sectionflags	@""
	.align	16
	.zero		1024


//--------------------- .nv.shared._ZN5flash24flash_fwd_splitkv_kernelI23Flash_fwd_kernel_traitsILi128ELi64ELi64ELi4ELb0ELb0EN7cutlass10bfloat16_tE19Flash_kernel_traitsILi128ELi64ELi64ELi4ES3_EELb1ELb0ELb0ELb0ELb1ELb0ELb0ELb0EEEvNS_16Flash_fwd_paramsE --------------------------
	.section	.nv.shared._ZN5flash24flash_fwd_splitkv_kernelI23Flash_fwd_kernel_traitsILi128ELi64ELi64ELi4ELb0ELb0EN7cutlass10bfloat16_tE19Flash_kernel_traitsILi128ELi64ELi64ELi4ES3_EELb1ELb0ELb0ELb0ELb1ELb0ELb0ELb0EEEvNS_16Flash_fwd_paramsE,"aw",@nobits
	.sectionflags	@""
	.align	16
	.zero		1024


//--------------------- .nv.shared._ZN5flash24flash_fwd_splitkv_kernelI23Flash_fwd_kernel_traitsILi128ELi64ELi64ELi4ELb0ELb0EN7cutlass10bfloat16_tE19Flash_kernel_traitsILi128ELi64ELi64ELi4ES3_EELb1ELb0ELb0ELb0ELb1ELb1ELb0ELb0EEEvNS_16Flash_fwd_paramsE --------------------------
	.section	.nv.shared._ZN5flash24flash_fwd_splitkv_kernelI23Flash_fwd_kernel_traitsILi128ELi64ELi64ELi4ELb0ELb0EN7cutlass10bfloat16_tE19Flash_kernel_traitsILi128ELi64ELi64ELi4ES3_EELb1ELb0ELb0ELb0ELb1ELb1ELb0ELb0EEEvNS_16Flash_fwd_paramsE,"aw",@nobits
	.sectionflags	@""
	.align	16
	.zero		1024


//--------------------- .nv.shared._ZN5flash24flash_fwd_splitkv_kernelI23Flash_fwd_kernel_traitsILi128ELi64ELi64ELi4ELb0ELb0EN7cutlass10bfloat16_tE19Flash_kernel_traitsILi128ELi64ELi64ELi4ES3_EELb1ELb0ELb1ELb0ELb0ELb0ELb0ELb0EEEvNS_16Flash_fwd_paramsE --------------------------
	.section	.nv.shared._ZN5flash24flash_fwd_splitkv_kernelI23Flash_fwd_kernel_traitsILi128ELi64ELi64ELi4ELb0ELb0EN7cutlass10bfloat16_tE19Flash_kernel_traitsILi128ELi64ELi64ELi4ES3_EELb1ELb0ELb1ELb0ELb0ELb0ELb0ELb0EEEvNS_16Flash_fwd_paramsE,"aw",@nobits
	.sectionflags	@""
	.align	16
	.zero		1024


//--------------------- .nv.shared._ZN5flash24flash_fwd_splitkv_kernelI23Flash_fwd_kernel_traitsILi128ELi64ELi64ELi4ELb0ELb0EN7cutlass10bfloat16_tE19Flash_kernel_traitsILi128ELi64ELi64ELi4ES3_EELb1ELb0ELb1ELb0ELb0ELb1ELb0ELb0EEEvNS_16Flash_fwd_paramsE --------------------------
	.section	.nv.shared._ZN5flash24flash_fwd_splitkv_kernelI23Flash_fwd_kernel_traitsILi128ELi64ELi64ELi4ELb0ELb0EN7cutlass10bfloat16_tE19Flash_kernel_traitsILi128ELi64ELi64ELi4ES3_EELb1ELb0ELb1ELb0ELb0ELb1ELb0ELb0EEEvNS_16Flash_fwd_paramsE,"aw",@nobits
	.sectionflags	@""
	.align	16
	.zero		1024


//--------------------- .nv.shared._ZN5flash24flash_fwd_splitkv_kernelI23Flash_fwd_kernel_traitsILi128ELi64ELi64ELi4ELb0ELb0EN7cutlass10bfloat16_tE19Flash_kernel_traitsILi128ELi64ELi64ELi4ES3_EELb1ELb0ELb0ELb0ELb1ELb0ELb0ELb1EEEvNS_16Flash_fwd_paramsE --------------------------
	.section	.nv.shared._ZN5flash24flash_fwd_splitkv_kernelI23Flash_fwd_kernel_traitsILi128ELi64ELi64ELi4ELb0ELb0EN7cutlass10bfloat16_tE19Flash_kernel_traitsILi128ELi64ELi64ELi4ES3_EELb1ELb0ELb0ELb0ELb1ELb0ELb0ELb1EEEvNS_16Flash_fwd_paramsE,"aw",@nobits
	.sectionflags	@""
	.align	16
	.zero		1024


//--------------------- .nv.shared._ZN5flash24flash_fwd_splitkv_kernelI23Flash_fwd_kernel_traitsILi128ELi64ELi64ELi4ELb0ELb0EN7cutlass10bfloat16_tE19Flash_kernel_traitsILi128ELi64ELi64ELi4ES3_EELb1ELb0ELb0ELb0ELb1ELb1ELb0ELb1EEEvNS_16Flash_fwd_paramsE --------------------------
	.section	.nv.shared._ZN5flash24flash_fwd_splitkv_kernelI23Flash_fwd_kernel_traitsILi128ELi64ELi64ELi4ELb0ELb0EN7cutlass10bfloat16_tE19Flash_kernel_traitsILi128ELi64ELi64ELi4ES3_EELb1ELb0ELb0ELb0ELb1ELb1ELb0ELb1EEEvNS_16Flash_fwd_paramsE,"aw",@nobits
	.sectionflags	@""
	.align	16
	.zero		1024


//--------------------- .nv.shared._ZN5flash24flash_fwd_splitkv_kernelI23Flash_fwd_kernel_traitsILi128ELi64ELi64ELi4ELb0ELb0EN7cutlass10bfloat16_tE19Flash_kernel_traitsILi128ELi64ELi64ELi4ES3_EELb1ELb0ELb1ELb0ELb0ELb0ELb0ELb1EEEvNS_16Flash_fwd_paramsE --------------------------
	.section	.nv.shared._ZN5flash24flash_fwd_splitkv_kernelI23Flash_fwd_kernel_traitsILi128ELi64ELi64ELi4ELb0ELb0EN7cutlass10bfloat16_tE19Flash_kernel_traitsILi128ELi64ELi64ELi4ES3_EELb1ELb0ELb1ELb0ELb0ELb0ELb0ELb1EEEvNS_16Flash_fwd_paramsE,"aw",@nobits
	.sectionflags	@""
	.align	16
	.zero		1024


//--------------------- .nv.shared._ZN5flash24flash_fwd_splitkv_kernelI23Flash_fwd_kernel_traitsILi128ELi64ELi64ELi4ELb0ELb0EN7cutlass10bfloat16_tE19Flash_kernel_traitsILi128ELi64ELi64ELi4ES3_EELb1ELb0ELb1ELb0ELb0ELb1ELb0ELb1EEEvNS_16Flash_fwd_paramsE --------------------------
	.section	.nv.shared._ZN5flash24flash_fwd_splitkv_kernelI23Flash_fwd_kernel_traitsILi128ELi64ELi64ELi4ELb0ELb0EN7cutlass10bfloat16_tE19Flash_kernel_traitsILi128ELi64ELi64ELi4ES3_EELb1ELb0ELb1ELb0ELb0ELb1ELb0ELb1EEEvNS_16Flash_fwd_paramsE,"aw",@nobits
	.sectionflags	@""
	.align	16
	.zero		1024


//--------------------- .nv.shared._ZN5flash24flash_fwd_splitkv_kernelI23Flash_fwd_kernel_traitsILi128ELi64ELi64ELi4ELb0ELb0EN7cutlass10bfloat16_tE19Flash_kernel_traitsILi128ELi64ELi64ELi4ES3_EELb1ELb0ELb0ELb0ELb1ELb0ELb1ELb0EEEvNS_16Flash_fwd_paramsE --------------------------
	.section	.nv.shared._ZN5flash24flash_fwd_splitkv_kernelI23Flash_fwd_kernel_traitsILi128ELi64ELi64ELi4ELb0ELb0EN7cutlass10bfloat16_tE19Flash_kernel_traitsILi128ELi64ELi64ELi4ES3_EELb1ELb0ELb0ELb0ELb1ELb0ELb1ELb0EEEvNS_16Flash_fwd_paramsE,"aw",@nobits
	.sectionflags	@""
	.align	16
	.zero		1024


//--------------------- .nv.shared._ZN5flash24flash_fwd_splitkv_kernelI23Flash_fwd_kernel_traitsILi128ELi64ELi64ELi4ELb0ELb0EN7cutlass10bfloat16_tE19Flash_kernel_traitsILi128ELi64ELi64ELi4ES3_EELb1ELb0ELb0ELb0ELb1ELb1ELb1ELb0EEEvNS_16Flash_fwd_paramsE --------------------------
	.section	.nv.shared._ZN5flash24flash_fwd_splitkv_kernelI23Flash_fwd_kernel_traitsILi128ELi64ELi64ELi4ELb0ELb0EN7cutlass10bfloat16_tE19Flash_kernel_traitsILi128ELi64ELi64ELi4ES3_EELb1ELb0ELb0ELb0ELb1ELb1ELb1ELb0EEEvNS_16Flash_fwd_paramsE,"aw",@nobits
	.sectionflags	@""
	.align	16
	.zero		1024


//--------------------- .nv.shared._ZN5flash24flash_fwd_splitkv_kernelI23Flash_fwd_kernel_traitsILi128ELi64ELi64ELi4ELb0ELb0EN7cutlass10bfloat16_tE19Flash_kernel_traitsILi128ELi64ELi64ELi4ES3_EELb1ELb0ELb1ELb0ELb0ELb0ELb1ELb0EEEvNS_16Flash_fwd_paramsE --------------------------
	.section	.nv.shared._ZN5flash24flash_fwd_splitkv_kernelI23Flash_fwd_kernel_traitsILi128ELi64ELi64ELi4ELb0ELb0EN7cutlass10bfloat16_tE19Flash_kernel_traitsILi128ELi64ELi64ELi4ES3_EELb1ELb0ELb1ELb0ELb0ELb0ELb1ELb0EEEvNS_16Flash_fwd_paramsE,"aw",@nobits
	.sectionflags	@""
	.align	16
	.zero		1024


//--------------------- .nv.shared._ZN5flash24flash_fwd_splitkv_kernelI23Flash_fwd_kernel_traitsILi128ELi64ELi64ELi4ELb0ELb0EN7cutlass10bfloat16_tE19Flash_kernel_traitsILi128ELi64ELi64ELi4ES3_EELb1ELb0ELb1ELb0ELb0ELb1ELb1ELb0EEEvNS_16Flash_fwd_paramsE --------------------------
	.section	.nv.shared._ZN5flash24flash_fwd_splitkv_kernelI23Flash_fwd_kernel_traitsILi128ELi64ELi64ELi4ELb0ELb0EN7cutlass10bfloat16_tE19Flash_kernel_traitsILi128ELi64ELi64ELi4ES3_EELb1ELb0ELb1ELb0ELb0ELb1ELb1ELb0EEEvNS_16Flash_fwd_paramsE,"aw",@nobits
	.sectionflags	@""
	.align	16
	.zero		1024


//--------------------- .nv.shared._ZN5flash24flash_fwd_splitkv_kernelI23Flash_fwd_kernel_traitsILi128ELi64ELi64ELi4ELb0ELb0EN7cutlass10bfloat16_tE19Flash_kernel_traitsILi128ELi64ELi64ELi4ES3_EELb1ELb0ELb0ELb0ELb1ELb0ELb1ELb1EEEvNS_16Flash_fwd_paramsE --------------------------
	.section	.nv.shared._ZN5flash24flash_fwd_splitkv_kernelI23Flash_fwd_kernel_traitsILi128ELi64ELi64ELi4ELb0ELb0EN7cutlass10bfloat16_tE19Flash_kernel_traitsILi128ELi64ELi64ELi4ES3_EELb1ELb0ELb0ELb0ELb1ELb0ELb1ELb1EEEvNS_16Flash_fwd_paramsE,"aw",@nobits
	.sectionflags	@""
	.align	16
	.zero		1024


//--------------------- .nv.shared._ZN5flash24flash_fwd_splitkv_kernelI23Flash_fwd_kernel_traitsILi128ELi64ELi64ELi4ELb0ELb0EN7cutlass10bfloat16_tE19Flash_kernel_traitsILi128ELi64ELi64ELi4ES3_EELb1ELb0ELb0ELb0ELb1ELb1ELb1ELb1EEEvNS_16Flash_fwd_paramsE --------------------------
	.section	.nv.shared._ZN5flash24flash_fwd_splitkv_kernelI23Flash_fwd_kernel_traitsILi128ELi64ELi64ELi4ELb0ELb0EN7cutlass10bfloat16_tE19Flash_kernel_traitsILi128ELi64ELi64ELi4ES3_EELb1ELb0ELb0ELb0ELb1ELb1ELb1ELb1EEEvNS_16Flash_fwd_paramsE,"aw",@nobits
	.sectionflags	@""
	.align	16
	.zero		1024


//--------------------- .nv.shared._ZN5flash24flash_fwd_splitkv_kernelI23Flash_fwd_kernel_traitsILi128ELi64ELi64ELi4ELb0ELb0EN7cutlass10bfloat16_tE19Flash_kernel_traitsILi128ELi64ELi64ELi4ES3_EELb1ELb0ELb1ELb0ELb0ELb0ELb1ELb1EEEvNS_16Flash_fwd_paramsE --------------------------
	.section	.nv.shared._ZN5flash24flash_fwd_splitkv_kernelI23Flash_fwd_kernel_traitsILi128ELi64ELi64ELi4ELb0ELb0EN7cutlass10bfloat16_tE19Flash_kernel_traitsILi128ELi64ELi64ELi4ES3_EELb1ELb0ELb1ELb0ELb0ELb0ELb1ELb1EEEvNS_16Flash_fwd_paramsE,"aw",@nobits
	.sectionflags	@""
	.align	16
	.zero		1024


//--------------------- .nv.shared._ZN5flash24flash_fwd_splitkv_kernelI23Flash_fwd_kernel_traitsILi128ELi64ELi64ELi4ELb0ELb0EN7cutlass10bfloat16_tE19Flash_kernel_traitsILi128ELi64ELi64ELi4ES3_EELb1ELb0ELb1ELb0ELb0ELb1ELb1ELb1EEEvNS_16Flash_fwd_paramsE --------------------------
	.section	.nv.shared._ZN5flash24flash_fwd_splitkv_kernelI23Flash_fwd_kernel_traitsILi128ELi64ELi64ELi4ELb0ELb0EN7cutlass10bfloat16_tE19Flash_kernel_traitsILi128ELi64ELi64ELi4ES3_EELb1ELb0ELb1ELb0ELb0ELb1ELb1ELb1EEEvNS_16Flash_fwd_paramsE,"aw",@nobits
	.sectionflags	@""
	.align	16
	.zero		1024


//--------------------- .nv.constant0._ZN5flash32flash_fwd_splitkv_combine_kernelI23Flash_fwd_kernel_traitsILi128ELi64ELi128ELi4ELb0ELb0EN7cutlass10bfloat16_tE19Flash_kernel_traitsILi128ELi64ELi128ELi4ES3_EELi4ELi7ELb0EEEvNS_16Flash_fwd_paramsE --------------------------
	.section	.nv.constant0._ZN5flash32flash_fwd_splitkv_combine_kernelI23Flash_fwd_kernel_traitsILi128ELi64ELi128ELi4ELb0ELb0EN7cutlass10bfloat16_tE19Flash_kernel_traitsILi128ELi64ELi128ELi4ES3_EELi4ELi7ELb0EEEvNS_16Flash_fwd_paramsE,"a",@progbits
	.sectionflags	@""
	.align	4
.nv.constant0._ZN5flash32flash_fwd_splitkv_combine_kernelI23Flash_fwd_kernel_traitsILi128ELi64ELi128ELi4ELb0ELb0EN7cutlass10bfloat16_tE19Flash_kernel_traitsILi128ELi64ELi128ELi4ES3_EELi4ELi7ELb0EEEvNS_16Flash_fwd_paramsE:
	.zero		1360


//--------------------- .nv.constant0._ZN5flash32flash_fwd_splitkv_combine_kernelI23Flash_fwd_kernel_traitsILi128ELi64ELi128ELi4ELb0ELb0EN7cutlass10bfloat16_tE19Flash_kernel_traitsILi128ELi64ELi128ELi4ES3_EELi4ELi6ELb0EEEvNS_16Flash_fwd_paramsE --------------------------
	.section	.nv.constant0._ZN5flash32flash_fwd_splitkv_combine_kernelI23Flash_fwd_kernel_traitsILi128ELi64ELi128ELi4ELb0ELb0EN7cutlass10bfloat16_tE19Flash_kernel_traitsILi128ELi64ELi128ELi4ES3_EELi4ELi6ELb0EEEvNS_16Flash_fwd_paramsE,"a",@progbits
	.sectionflags	@""
	.align	4
.nv.constant0._ZN5flash32flash_fwd_splitkv_combine_kernelI23Flash_fwd_kernel_traitsILi128ELi64ELi128ELi4ELb0ELb0EN7cutlass10bfloat16_tE19Flash_kernel_traitsILi128ELi64ELi128ELi4ES3_EELi4ELi6ELb0EEEvNS_16Flash_fwd_paramsE:
	.zero		1360


//--------------------- .nv.constant0._ZN5flash32flash_fwd_splitkv_combine_kernelI23Flash_fwd_kernel_traitsILi128ELi64ELi128ELi4ELb0ELb0EN7cutlass10bfloat16_tE19Flash_kernel_traitsILi128ELi64ELi128ELi4ES3_EELi4ELi5ELb0EEEvNS_16Flash_fwd_paramsE --------------------------
	.section	.nv.constant0._ZN5flash32flash_fwd_splitkv_combine_kernelI23Flash_fwd_kernel_traitsILi128ELi64ELi128ELi4ELb0ELb0EN7cutlass10bfloat16_tE19Flash_kernel_traitsILi128ELi64ELi128ELi4ES3_EELi4ELi5ELb0EEEvNS_16Flash_fwd_paramsE,"a",@progbits
	.sectionflags	@""
	.align	4
.nv.constant0._ZN5flash32flash_fwd_splitkv_combine_kernelI23Flash_fwd_kernel_traitsILi128ELi64ELi128ELi4ELb0ELb0EN7cutlass10bfloat16_tE19Flash_kernel_traitsILi128ELi64ELi128ELi4ES3_EELi4ELi5ELb0EEEvNS_16Flash_fwd_paramsE:
	.zero		1360


//--------------------- .nv.constant0._ZN5flash32flash_fwd_splitkv_combine_kernelI23Flash_fwd_kernel_traitsILi128ELi64ELi128ELi4ELb0ELb0EN7cutlass10bfloat16_tE19Flash_kernel_traitsILi128ELi64ELi128ELi4ES3_EELi4ELi4ELb0EEEvNS_16Flash_fwd_paramsE --------------------------
	.section	.nv.constant0._ZN5flash32flash_fwd_splitkv_combine_kernelI23Flash_fwd_kernel_traitsILi128ELi64ELi128ELi4ELb0ELb0EN7cutlass10bfloat16_tE19Flash_kernel_traitsILi128ELi64ELi128ELi4ES3_EELi4ELi4ELb0EEEvNS_16Flash_fwd_paramsE,"a",@progbits
	.sectionflags	@""
	.align	4
.nv.constant0._ZN5flash32flash_fwd_splitkv_combine_kernelI23Flash_fwd_kernel_traitsILi128ELi64ELi128ELi4ELb0ELb0EN7cutlass10bfloat16_tE19Flash_kernel_traitsILi128ELi64ELi128ELi4ES3_EELi4ELi4ELb0EEEvNS_16Flash_fwd_paramsE:
	.zero		1360


//--------------------- .nv.constant0._ZN5flash32flash_fwd_splitkv_combine_kernelI23Flash_fwd_kernel_traitsILi128ELi64ELi128ELi4ELb0ELb0EN7cutlass10bfloat16_tE19Flash_kernel_traitsILi128ELi64ELi128ELi4ES3_EELi4ELi3ELb0EEEvNS_16Flash_fwd_paramsE --------------------------
	.section	.nv.constant0._ZN5flash32flash_fwd_splitkv_combine_kernelI23Flash_fwd_kernel_traitsILi128ELi64ELi128ELi4ELb0ELb0EN7cutlass10bfloat16_tE19Flash_kernel_traitsILi128ELi64ELi128ELi4ES3_EELi4ELi3ELb0EEEvNS_16Flash_fwd_paramsE,"a",@progbits
	.sectionflags	@""
	.align	4
.nv.constant0._ZN5flash32flash_fwd_splitkv_combine_kernelI23Flash_fwd_kernel_traitsILi128ELi64ELi128ELi4ELb0ELb0EN7cutlass10bfloat16_tE19Flash_kernel_traitsILi128ELi64ELi128ELi4ES3_EELi4ELi3ELb0EEEvNS_16Flash_fwd_paramsE:
	.zero		1360


//--------------------- .nv.constant0._ZN5flash32flash_fwd_splitkv_combine_kernelI23Flash_fwd_kernel_traitsILi128ELi64ELi128ELi4ELb0ELb0EN7cutlass10bfloat16_tE19Flash_kernel_traitsILi128ELi64ELi128ELi4ES3_EELi4ELi2ELb0EEEvNS_16Flash_fwd_paramsE --------------------------
	.section	.nv.constant0._ZN5flash32flash_fwd_splitkv_combine_kernelI23Flash_fwd_kernel_traitsILi128ELi64ELi128ELi4ELb0ELb0EN7cutlass10bfloat16_tE19Flash_kernel_traitsILi128ELi64ELi128ELi4ES3_EELi4ELi2ELb0EEEvNS_16Flash_fwd_paramsE,"a",@progbits
	.sectionflags	@""
	.align	4
.nv.constant0._ZN5flash32flash_fwd_splitkv_combine_kernelI23Flash_fwd_kernel_traitsILi128ELi64ELi128ELi4ELb0ELb0EN7cutlass10bfloat16_tE19Flash_kernel_traitsILi128ELi64ELi128ELi4ES3_EELi4ELi2ELb0EEEvNS_16Flash_fwd_paramsE:
	.zero		1360


//--------------------- .nv.constant0._ZN5flash32flash_fwd_splitkv_combine_kernelI23Flash_fwd_kernel_traitsILi128ELi64ELi128ELi4ELb0ELb0EN7cutlass10bfloat16_tE19Flash_kernel_traitsILi128ELi64ELi128ELi4ES3_EELi4ELi1ELb0EEEvNS_16Flash_fwd_paramsE --------------------------
	.section	.nv.constant0._ZN5flash32flash_fwd_splitkv_combine_kernelI23Flash_fwd_kernel_traitsILi128ELi64ELi128ELi4ELb0ELb0EN7cutlass10bfloat16_tE19Flash_kernel_traitsILi128ELi64ELi128ELi4ES3_EELi4ELi1ELb0EEEvNS_16Flash_fwd_paramsE,"a",@progbits
	.sectionflags	@""
	.align	4
.nv.constant0._ZN5flash32flash_fwd_splitkv_combine_kernelI23Flash_fwd_kernel_traitsILi128ELi64ELi128ELi4ELb0ELb0EN7cutlass10bfloat16_tE19Flash_kernel_traitsILi128ELi64ELi128ELi4ES3_EELi4ELi1ELb0EEEvNS_16Flash_fwd_paramsE:
	.zero		1360


//--------------------- .nv.constant0._ZN5flash32flash_fwd_splitkv_combine_kernelI23Flash_fwd_kernel_traitsILi128ELi64ELi128ELi4ELb0ELb0EN7cutlass10bfloat16_tE19Flash_kernel_traitsILi128ELi64ELi128ELi4ES3_EELi4ELi7ELb1EEEvNS_16Flash_fwd_paramsE --------------------------
	.section	.nv.constant0._ZN5flash32flash_fwd_splitkv_combine_kernelI23Flash_fwd_kernel_traitsILi128ELi64ELi128ELi4ELb0ELb0EN7cutlass10bfloat16_tE19Flash_kernel_traitsILi128ELi64ELi128ELi4ES3_EELi4ELi7ELb1EEEvNS_16Flash_fwd_paramsE,"a",@progbits
	.sectionflags	@""
	.align	4
.nv.constant0._ZN5flash32flash_fwd_splitkv_combine_kernelI23Flash_fwd_kernel_traitsILi128ELi64ELi128ELi4ELb0ELb0EN7cutlass10bfloat16_tE19Flash_kernel_traitsILi128ELi64ELi128ELi4ES3_EELi4ELi7ELb1EEEvNS_16Flash_fwd_paramsE:
	.zero		1360


//--------------------- .nv.constant0._ZN5flash32flash_fwd_splitkv_combine_kernelI23Flash_fwd_kernel_traitsILi128ELi64ELi128ELi4ELb0ELb0EN7cutlass10bfloat16_tE19Flash_kernel_traitsILi128ELi64ELi128ELi4ES3_EELi4ELi6ELb1EEEvNS_16Flash_fwd_paramsE --------------------------
	.section	.nv.constant0._ZN5flash32flash_fwd_splitkv_combine_kernelI23Flash_fwd_kernel_traitsILi128ELi64ELi128ELi4ELb0ELb0EN7cutlass10bfloat16_tE19Flash_kernel_traitsILi128ELi64ELi128ELi4ES3_EELi4ELi6ELb1EEEvNS_16Flash_fwd_paramsE,"a",@progbits
	.sectionflags	@""
	.align	4
.nv.constant0._ZN5flash32flash_fwd_splitkv_combine_kernelI23Flash_fwd_kernel_traitsILi128ELi64ELi128ELi4ELb0ELb0EN7cutlass10bfloat16_tE19Flash_kernel_traitsILi128ELi64ELi128ELi4ES3_EELi4ELi6ELb1EEEvNS_16Flash_fwd_paramsE:
	.zero		1360


//--------------------- .nv.constant0._ZN5flash32flash_fwd_splitkv_combine_kernelI23Flash_fwd_kernel_traitsILi128ELi64ELi128ELi4ELb0ELb0EN7cutlass10bfloat16_tE19Flash_kernel_traitsILi128ELi64ELi128ELi4ES3_EELi4ELi5ELb1EEEvNS_16Flash_fwd_paramsE --------------------------
	.section	.nv.constant0._ZN5flash32flash_fwd_splitkv_combine_kernelI23Flash_fwd_kernel_traitsILi128ELi64ELi128ELi4ELb0ELb0EN7cutlass10bfloat16_tE19Flash_kernel_traitsILi128ELi64ELi128ELi4ES3_EELi4ELi5ELb1EEEvNS_16Flash_fwd_paramsE,"a",@progbits
	.sectionflags	@""
	.align	4
.nv.constant0._ZN5flash32flash_fwd_splitkv_combine_kernelI23Flash_fwd_kernel_traitsILi128ELi64ELi128ELi4ELb0ELb0EN7cutlass10bfloat16_tE19Flash_kernel_traitsILi128ELi64ELi128ELi4ES3_EELi4ELi5ELb1EEEvNS_16Flash_fwd_paramsE:
	.zero		1360


//--------------------- .nv.constant0._ZN5flash32flash_fwd_splitkv_combine_kernelI23Flash_fwd_kernel_traitsILi128ELi64ELi128ELi4ELb0ELb0EN7cutlass10bfloat16_tE19Flash_kernel_traitsILi128ELi64ELi128ELi4ES3_EELi4ELi4ELb1EEEvNS_16Flash_fwd_paramsE --------------------------
	.section	.nv.constant0._ZN5flash32flash_fwd_splitkv_combine_kernelI23Flash_fwd_kernel_traitsILi128ELi64ELi128ELi4ELb0ELb0EN7cutlass10bfloat16_tE19Flash_kernel_traitsILi128ELi64ELi128ELi4ES3_EELi4ELi4ELb1EEEvNS_16Flash_fwd_paramsE,"a",@progbits
	.sectionflags	@""
	.align	4
.nv.constant0._ZN5flash32flash_fwd_splitkv_combine_kernelI23Flash_fwd_kernel_traitsILi128ELi64ELi128ELi4ELb0ELb0EN7cutlass10bfloat16_tE19Flash_kernel_traitsILi128ELi64ELi128ELi4ES3_EELi4ELi4ELb1EEEvNS_16Flash_fwd_paramsE:
	.zero		1360


//--------------------- .nv.constant0._ZN5flash32flash_fwd_splitkv_combine_kernelI23Flash_fwd_kernel_traitsILi128ELi64ELi128ELi4ELb0ELb0EN7cutlass10bfloat16_tE19Flash_kernel_traitsILi128ELi64ELi128ELi4ES3_EELi4ELi3ELb1EEEvNS_16Flash_fwd_paramsE --------------------------
	.section	.nv.constant0._ZN5flash32flash_fwd_splitkv_combine_kernelI23Flash_fwd_kernel_traitsILi128ELi64ELi128ELi4ELb0ELb0EN7cutlass10bfloat16_tE19Flash_kernel_traitsILi128ELi64ELi128ELi4ES3_EELi4ELi3ELb1EEEvNS_16Flash_fwd_paramsE,"a",@progbits
	.sectionflags	@""
	.align	4
.nv.constant0._ZN5flash32flash_fwd_splitkv_combine_kernelI23Flash_fwd_kernel_traitsILi128ELi64ELi128ELi4ELb0ELb0EN7cutlass10bfloat16_tE19Flash_kernel_traitsILi128ELi64ELi128ELi4ES3_EELi4ELi3ELb1EEEvNS_16Flash_fwd_paramsE:
	.zero		1360


//--------------------- .nv.constant0._ZN5flash32flash_fwd_splitkv_combine_kernelI23Flash_fwd_kernel_traitsILi128ELi64ELi128ELi4ELb0ELb0EN7cutlass10bfloat16_tE19Flash_kernel_traitsILi128ELi64ELi128ELi4ES3_EELi4ELi2ELb1EEEvNS_16Flash_fwd_paramsE --------------------------
	.section	.nv.constant0._ZN5flash32flash_fwd_splitkv_combine_kernelI23Flash_fwd_kernel_traitsILi128ELi64ELi128ELi4ELb0ELb0EN7cutlass10bfloat16_tE19Flash_kernel_traitsILi128ELi64ELi128ELi4ES3_EELi4ELi2ELb1EEEvNS_16Flash_fwd_paramsE,"a",@progbits
	.sectionflags	@""
	.align	4
.nv.constant0._ZN5flash32flash_fwd_splitkv_combine_kernelI23Flash_fwd_kernel_traitsILi128ELi64ELi128ELi4ELb0ELb0EN7cutlass10bfloat16_tE19Flash_kernel_traitsILi128ELi64ELi128ELi4ES3_EELi4ELi2ELb1EEEvNS_16Flash_fwd_paramsE:
	.zero		1360


//--------------------- .nv.constant0._ZN5flash32flash_fwd_splitkv_combine_kernelI23Flash_fwd_kernel_traitsILi128ELi64ELi128ELi4ELb0ELb0EN7cutlass10bfloat16_tE19Flash_kernel_traitsILi128ELi64ELi128ELi4ES3_EELi4ELi1ELb1EEEvNS_16Flash_fwd_paramsE --------------------------
	.section	.nv.constant0._ZN5flash32flash_fwd_splitkv_combine_kernelI23Flash_fwd_kernel_traitsILi128ELi64ELi128ELi4ELb0ELb0EN7cutlass10bfloat16_tE19Flash_kernel_traitsILi128ELi64ELi128ELi4ES3_EELi4ELi1ELb1EEEvNS_16Flash_fwd_paramsE,"a",@progbits
	.sectionflags	@""
	.align	4
.nv.constant0._ZN5flash32flash_fwd_splitkv_combine_kernelI23Flash_fwd_kernel_traitsILi128ELi64ELi128ELi4ELb0ELb0EN7cutlass10bfloat16_tE19Flash_kernel_traitsILi128ELi64ELi128ELi4ES3_EELi4ELi1ELb1EEEvNS_16Flash_fwd_paramsE:
	.zero		1360


//--------------------- .nv.constant0._ZN5flash24flash_fwd_splitkv_kernelI23Flash_fwd_kernel_traitsILi128ELi64ELi128ELi4ELb0ELb0EN7cutlass10bfloat16_tE19Flash_kernel_traitsILi128ELi64ELi128ELi4ES3_EELb1ELb0ELb0ELb0ELb0ELb0ELb0ELb0EEEvNS_16Flash_fwd_paramsE --------------------------
	.section	.nv.constant0._ZN5flash24flash_fwd_splitkv_kernelI23Flash_fwd_kernel_traitsILi128ELi64ELi128ELi4ELb0ELb0EN7cutlass10bfloat16_tE19Flash_kernel_traitsILi128ELi64ELi128ELi4ES3_EELb1ELb0ELb0ELb0ELb0ELb0ELb0ELb0EEEvNS_16Flash_fwd_paramsE,"a",@progbits
	.sectionflags	@""
	.align	4
.nv.constant0._ZN5flash24flash_fwd_splitkv_kernelI23Flash_fwd_kernel_traitsILi128ELi64ELi128ELi4ELb0ELb0EN7cutlass10bfloat16_tE19Flash_kernel_traitsILi128ELi64ELi128ELi4ES3_EELb1ELb0ELb0ELb0ELb0ELb0ELb0ELb0EEEvNS_16Flash_fwd_paramsE:
	.zero		1360


//--------------------- .nv.constant0._ZN5flash24flash_fwd_splitkv_kernelI23Flash_fwd_kernel_traitsILi128ELi64ELi128ELi4ELb0ELb0EN7cutlass10bfloat16_tE19Flash_kernel_traitsILi128ELi64ELi128ELi4ES3_EELb1ELb0ELb0ELb0ELb0ELb1ELb0ELb0EEEvNS_16Flash_fwd_paramsE --------------------------
	.section	.nv.constant0._ZN5flash24flash_fwd_splitkv_kernelI23Flash_fwd_kernel_traitsILi128ELi64ELi128ELi4ELb0ELb0EN7cutlass10bfloat16_tE19Flash_kernel_traitsILi128ELi64ELi128ELi4ES3_EELb1ELb0ELb0ELb0ELb0ELb1ELb0ELb0EEEvNS_16Flash_fwd_paramsE,"a",@progbits
	.sectionflags	@""
	.align	4
.nv.constant0._ZN5flash24flash_fwd_splitkv_kernelI23Flash_fwd_kernel_traitsILi128ELi64ELi128ELi4ELb0ELb0EN7cutlass10bfloat16_tE19Flash_kernel_traitsILi128ELi64ELi128ELi4ES3_EELb1ELb0ELb0ELb0ELb0ELb1ELb0ELb0EEEvNS_16Flash_fwd_paramsE:
	.zero		1360


//--------------------- .nv.constant0._ZN5flash24flash_fwd_splitkv_kernelI23Flash_fwd_kernel_traitsILi128ELi64ELi128ELi4ELb0ELb0EN7cutlass10bfloat16_tE19Flash_kernel_traitsILi128ELi64ELi128ELi4ES3_EELb1ELb0ELb0ELb0ELb0ELb0ELb0ELb1EEEvNS_16Flash_fwd_paramsE --------------------------
	.section	.nv.constant0._ZN5flash24flash_fwd_splitkv_kernelI23Flash_fwd_kernel_traitsILi128ELi64ELi128ELi4ELb0ELb0EN7cutlass10bfloat16_tE19Flash_kernel_traitsILi128ELi64ELi128ELi4ES3_EELb1ELb0ELb0ELb0ELb0ELb0ELb0ELb1EEEvNS_16Flash_fwd_paramsE,"a",@progbits
	.sectionflags	@""
	.align	4
.nv.constant0._ZN5flash24flash_fwd_splitkv_kernelI23Flash_fwd_kernel_traitsILi128ELi64ELi128ELi4ELb0ELb0EN7cutlass10bfloat16_tE19Flash_kernel_traitsILi128ELi64ELi128ELi4ES3_EELb1ELb0ELb0ELb0ELb0ELb0ELb0ELb1EEEvNS_16Flash_fwd_paramsE:
	.zero		1360


//--------------------- .nv.constant0._ZN5flash24flash_fwd_splitkv_kernelI23Flash_fwd_kernel_traitsILi128ELi64ELi128ELi4ELb0ELb0EN7cutlass10bfloat16_tE19Flash_kernel_traitsILi128ELi64ELi128ELi4ES3_EELb1ELb0ELb0ELb0ELb0ELb1ELb0ELb1EEEvNS_16Flash_fwd_paramsE --------------------------
	.section	.nv.constant0._ZN5flash24flash_fwd_splitkv_kernelI23Flash_fwd_kernel_traitsILi128ELi64ELi128ELi4ELb0ELb0EN7cutlass10bfloat16_tE19Flash_kernel_traitsILi128ELi64ELi128ELi4ES3_EELb1ELb0ELb0ELb0ELb0ELb1ELb0ELb1EEEvNS_16Flash_fwd_paramsE,"a",@progbits
	.sectionflags	@""
	.align	4
.nv.constant0._ZN5flash24flash_fwd_splitkv_kernelI23Flash_fwd_kernel_traitsILi128ELi64ELi128ELi4ELb0ELb0EN7cutlass10bfloat16_tE19Flash_kernel_traitsILi128ELi64ELi128ELi4ES3_EELb1ELb0ELb0ELb0ELb0ELb1ELb0ELb1EEEvNS_16Flash_fwd_paramsE:
	.zero		1360


//--------------------- .nv.constant0._ZN5flash24flash_fwd_splitkv_kernelI23Flash_fwd_kernel_traitsILi128ELi64ELi128ELi4ELb0ELb0EN7cutlass10bfloat16_tE19Flash_kernel_traitsILi128ELi64ELi128ELi4ES3_EELb1ELb0ELb0ELb0ELb0ELb0ELb1ELb0EEEvNS_16Flash_fwd_paramsE --------------------------
	.section	.nv.constant0._ZN5flash24flash_fwd_splitkv_kernelI23Flash_fwd_kernel_traitsILi128ELi64ELi128ELi4ELb0ELb0EN7cutlass10bfloat16_tE19Flash_kernel_traitsILi128ELi64ELi128ELi4ES3_EELb1ELb0ELb0ELb0ELb0ELb0ELb1ELb0EEEvNS_16Flash_fwd_paramsE,"a",@progbits
	.sectionflags	@""
	.align	4
.nv.constant0._ZN5flash24flash_fwd_splitkv_kernelI23Flash_fwd_kernel_traitsILi128ELi64ELi128ELi4ELb0ELb0EN7cutlass10bfloat16_tE19Flash_kernel_traitsILi128ELi64ELi128ELi4ES3_EELb1ELb0ELb0ELb0ELb0ELb0ELb1ELb0EEEvNS_16Flash_fwd_paramsE:
	.zero		1360


//--------------------- .nv.constant0._ZN5flash24flash_fwd_splitkv_kernelI23Flash_fwd_kernel_traitsILi128ELi64ELi128ELi4ELb0ELb0EN7cutlass10bfloat16_tE19Flash_kernel_traitsILi128ELi64ELi128ELi4ES3_EELb1ELb0ELb0ELb0ELb0ELb1ELb1ELb0EEEvNS_16Flash_fwd_paramsE --------------------------
	.section	.nv.constant0._ZN5flash24flash_fwd_splitkv_kernelI23Flash_fwd_kernel_traitsILi128ELi64ELi128ELi4ELb0ELb0EN7cutlass10bfloat16_tE19Flash_kernel_traitsILi128ELi64ELi128ELi4ES3_EELb1ELb0ELb0ELb0ELb0ELb1ELb1ELb0EEEvNS_16Flash_fwd_paramsE,"a",@progbits
	.sectionflags	@""
	.align	4
.nv.constant0._ZN5flash24flash_fwd_splitkv_kernelI23Flash_fwd_kernel_traitsILi128ELi64ELi128ELi4ELb0ELb0EN7cutlass10bfloat16_tE19Flash_kernel_traitsILi128ELi64ELi128ELi4ES3_EELb1ELb0ELb0ELb0ELb0ELb1ELb1ELb0EEEvNS_16Flash_fwd_paramsE:
	.zero		1360


//--------------------- .nv.constant0._ZN5flash24flash_fwd_splitkv_kernelI23Flash_fwd_kernel_traitsILi128ELi64ELi128ELi4ELb0ELb0EN7cutlass10bfloat16_tE19Flash_kernel_traitsILi128ELi64ELi128ELi4ES3_EELb1ELb0ELb0ELb0ELb0ELb0ELb1ELb1EEEvNS_16Flash_fwd_paramsE --------------------------
	.section	.nv.constant0._ZN5flash24flash_fwd_splitkv_kernelI23Flash_fwd_kernel_traitsILi128ELi64ELi128ELi4ELb0ELb0EN7cutlass10bfloat16_tE19Flash_kernel_traitsILi128ELi64ELi128ELi4ES3_EELb1ELb0ELb0ELb0ELb0ELb0ELb1ELb1EEEvNS_16Flash_fwd_paramsE,"a",@progbits
	.sectionflags	@""
	.align	4
.nv.constant0._ZN5flash24flash_fwd_splitkv_kernelI23Flash_fwd_kernel_traitsILi128ELi64ELi128ELi4ELb0ELb0EN7cutlass10bfloat16_tE19Flash_kernel_traitsILi128ELi64ELi128ELi4ES3_EELb1ELb0ELb0ELb0ELb0ELb0ELb1ELb1EEEvNS_16Flash_fwd_paramsE:
	.zero		1360


//--------------------- .nv.constant0._ZN5flash24flash_fwd_splitkv_kernelI23Flash_fwd_kernel_traitsILi128ELi64ELi128ELi4ELb0ELb0EN7cutlass10bfloat16_tE19Flash_kernel_traitsILi128ELi64ELi128ELi4ES3_EELb1ELb0ELb0ELb0ELb0ELb1ELb1ELb1EEEvNS_16Flash_fwd_paramsE --------------------------
	.section	.nv.constant0._ZN5flash24flash_fwd_splitkv_kernelI23Flash_fwd_kernel_traitsILi128ELi64ELi128ELi4ELb0ELb0EN7cutlass10bfloat16_tE19Flash_kernel_traitsILi128ELi64ELi128ELi4ES3_EELb1ELb0ELb0ELb0ELb0ELb1ELb1ELb1EEEvNS_16Flash_fwd_paramsE,"a",@progbits
	.sectionflags	@""
	.align	4
.nv.constant0._ZN5flash24flash_fwd_splitkv_kernelI23Flash_fwd_kernel_traitsILi128ELi64ELi128ELi4ELb0ELb0EN7cutlass10bfloat16_tE19Flash_kernel_traitsILi128ELi64ELi128ELi4ES3_EELb1ELb0ELb0ELb0ELb0ELb1ELb1ELb1EEEvNS_16Flash_fwd_paramsE:
	.zero		1360


//--------------------- .nv.constant0._ZN5flash24flash_fwd_splitkv_kernelI23Flash_fwd_kernel_traitsILi128ELi64ELi128ELi4ELb0ELb0EN7cutlass10bfloat16_tE19Flash_kernel_traitsILi128ELi64ELi128ELi4ES3_EELb1ELb0ELb0ELb1ELb1ELb0ELb0ELb0EEEvNS_16Flash_fwd_paramsE --------------------------
	.section	.nv.constant0._ZN5flash24flash_fwd_splitkv_kernelI23Flash_fwd_kernel_traitsILi128ELi64ELi128ELi4ELb0ELb0EN7cutlass10bfloat16_tE19Flash_kernel_traitsILi128ELi64ELi128ELi4ES3_EELb1ELb0ELb0ELb1ELb1ELb0ELb0ELb0EEEvNS_16Flash_fwd_paramsE,"a",@progbits
	.sectionflags	@""
	.align	4
.nv.constant0._ZN5flash24flash_fwd_splitkv_kernelI23Flash_fwd_kernel_traitsILi128ELi64ELi128ELi4ELb0ELb0EN7cutlass10bfloat16_tE19Flash_kernel_traitsILi128ELi64ELi128ELi4ES3_EELb1ELb0ELb0ELb1ELb1ELb0ELb0ELb0EEEvNS_16Flash_fwd_paramsE:
	.zero		1360


//--------------------- .nv.constant0._ZN5flash24flash_fwd_splitkv_kernelI23Flash_fwd_kernel_traitsILi128ELi64ELi128ELi4ELb0ELb0EN7cutlass10bfloat16_tE19Flash_kernel_traitsILi128ELi64ELi128ELi4ES3_EELb1ELb0ELb0ELb1ELb1ELb1ELb0ELb0EEEvNS_16Flash_fwd_paramsE --------------------------
	.section	.nv.constant0._ZN5flash24flash_fwd_splitkv_kernelI23Flash_fwd_kernel_traitsILi128ELi64ELi128ELi4ELb0ELb0EN7cutlass10bfloat16_tE19Flash_kernel_traitsILi128ELi64ELi128ELi4ES3_EELb1ELb0ELb0ELb1ELb1ELb1ELb0ELb0EEEvNS_16Flash_fwd_paramsE,"a",@progbits
	.sectionflags	@""
	.align	4
.nv.constant0._ZN5flash24flash_fwd_splitkv_kernelI23Flash_fwd_kernel_traitsILi128ELi64ELi128ELi4ELb0ELb0EN7cutlass10bfloat16_tE19Flash_kernel_traitsILi128ELi64ELi128ELi4ES3_EELb1ELb0ELb0ELb1ELb1ELb1ELb0ELb0EEEvNS_16Flash_fwd_paramsE:
	.zero		1360


//--------------------- .nv.constant0._ZN5flash24flash_fwd_splitkv_kernelI23Flash_fwd_kernel_traitsILi128ELi64ELi128ELi4ELb0ELb0EN7cutlass10bfloat16_tE19Flash_kernel_traitsILi128ELi64ELi128ELi4ES3_EELb1ELb0ELb0ELb1ELb1ELb0ELb1ELb0EEEvNS_16Flash_fwd_paramsE --------------------------
	.section	.nv.constant0._ZN5flash24flash_fwd_splitkv_kernelI23Flash_fwd_kernel_traitsILi128ELi64ELi128ELi4ELb0ELb0EN7cutlass10bfloat16_tE19Flash_kernel_traitsILi128ELi64ELi128ELi4ES3_EELb1ELb0ELb0ELb1ELb1ELb0ELb1ELb0EEEvNS_16Flash_fwd_paramsE,"a",@progbits
	.sectionflags	@""
	.align	4
.nv.constant0._ZN5flash24flash_fwd_splitkv_kernelI23Flash_fwd_kernel_traitsILi128ELi64ELi128ELi4ELb0ELb0EN7cutlass10bfloat16_tE19Flash_kernel_traitsILi128ELi64ELi128ELi4ES3_EELb1ELb0ELb0ELb1ELb1ELb0ELb1ELb0EEEvNS_16Flash_fwd_paramsE:
	.zero		1360


//--------------------- .nv.constant0._ZN5flash24flash_fwd_splitkv_kernelI23Flash_fwd_kernel_traitsILi128ELi64ELi128ELi4ELb0ELb0EN7cutlass10bfloat16_tE19Flash_kernel_traitsILi128ELi64ELi128ELi4ES3_EELb1ELb0ELb0ELb1ELb1ELb1ELb1ELb0EEEvNS_16Flash_fwd_paramsE --------------------------
	.section	.nv.constant0._ZN5flash24flash_fwd_splitkv_kernelI23Flash_fwd_kernel_traitsILi128ELi64ELi128ELi4ELb0ELb0EN7cutlass10bfloat16_tE19Flash_kernel_traitsILi128ELi64ELi128ELi4ES3_EELb1ELb0ELb0ELb1ELb1ELb1ELb1ELb0EEEvNS_16Flash_fwd_paramsE,"a",@progbits
	.sectionflags	@""
	.align	4
.nv.constant0._ZN5flash24flash_fwd_splitkv_kernelI23Flash_fwd_kernel_traitsILi128ELi64ELi128ELi4ELb0ELb0EN7cutlass10bfloat16_tE19Flash_kernel_traitsILi128ELi64ELi128ELi4ES3_EELb1ELb0ELb0ELb1ELb1ELb1ELb1ELb0EEEvNS_16Flash_fwd_paramsE:
	.zero		1360


//--------------------- .nv.constant0._ZN5flash24flash_fwd_splitkv_kernelI23Flash_fwd_kernel_traitsILi128ELi64ELi128ELi4ELb0ELb0EN7cutlass10bfloat16_tE19Flash_kernel_traitsILi128ELi64ELi128ELi4ES3_EELb1ELb0ELb0ELb0ELb1ELb0ELb0ELb0EEEvNS_16Flash_fwd_paramsE --------------------------
	.section	.nv.constant0._ZN5flash24flash_fwd_splitkv_kernelI23Flash_fwd_kernel_traitsILi128ELi64ELi128ELi4ELb0ELb0EN7cutlass10bfloat16_tE19Flash_kernel_traitsILi128ELi64ELi128ELi4ES3_EELb1ELb0ELb0ELb0ELb1ELb0ELb0ELb0EEEvNS_16Flash_fwd_paramsE,"a",@progbits
	.sectionflags	@""
	.align	4
.nv.constant0._ZN5flash24flash_fwd_splitkv_kernelI23Flash_fwd_kernel_traitsILi128ELi64ELi128ELi4ELb0ELb0EN7cutlass10bfloat16_tE19Flash_kernel_traitsILi128ELi64ELi128ELi4ES3_EELb1ELb0ELb0ELb0ELb1ELb0ELb0ELb0EEEvNS_16Flash_fwd_paramsE:
	.zero		1360


//--------------------- .nv.constant0._ZN5flash24flash_fwd_splitkv_kernelI23Flash_fwd_kernel_traitsILi128ELi64ELi128ELi4ELb0ELb0EN7cutlass10bfloat16_tE19Flash_kernel_traitsILi128ELi64ELi128ELi4ES3_EELb1ELb0ELb0ELb0ELb1ELb1ELb0ELb0EEEvNS_16Flash_fwd_paramsE --------------------------
	.section	.nv.constant0._ZN5flash24flash_fwd_splitkv_kernelI23Flash_fwd_kernel_traitsILi128ELi64ELi128ELi4ELb0ELb0EN7cutlass10bfloat16_tE19Flash_kernel_traitsILi128ELi64ELi128ELi4ES3_EELb1ELb0ELb0ELb0ELb1ELb1ELb0ELb0EEEvNS_16Flash_fwd_paramsE,"a",@progbits
	.sectionflags	@""
	.align	4
.nv.constant0._ZN5flash24flash_fwd_splitkv_kernelI23Flash_fwd_kernel_traitsILi128ELi64ELi128ELi4ELb0ELb0EN7cutlass10bfloat16_tE19Flash_kernel_traitsILi128ELi64ELi128ELi4ES3_EELb1ELb0ELb0ELb0ELb1ELb1ELb0ELb0EEEvNS_16Flash_fwd_paramsE:
	.zero		1360


//--------------------- .nv.constant0._ZN5flash24flash_fwd_splitkv_kernelI23Flash_fwd_kernel_traitsILi128ELi64ELi128ELi4ELb0ELb0EN7cutlass10bfloat16_tE19Flash_kernel_traitsILi128ELi64ELi128ELi4ES3_EELb1ELb0ELb1ELb0ELb0ELb0ELb0ELb0EEEvNS_16Flash_fwd_paramsE --------------------------
	.section	.nv.constant0._ZN5flash24flash_fwd_splitkv_kernelI23Flash_fwd_kernel_traitsILi128ELi64ELi128ELi4ELb0ELb0EN7cutlass10bfloat16_tE19Flash_kernel_traitsILi128ELi64ELi128ELi4ES3_EELb1ELb0ELb1ELb0ELb0ELb0ELb0ELb0EEEvNS_16Flash_fwd_paramsE,"a",@progbits
	.sectionflags	@""
	.align	4
.nv.constant0._ZN5flash24flash_fwd_splitkv_kernelI23Flash_fwd_kernel_traitsILi128ELi64ELi128ELi4ELb0ELb0EN7cutlass10bfloat16_tE19Flash_kernel_traitsILi128ELi64ELi128ELi4ES3_EELb1ELb0ELb1ELb0ELb0ELb0ELb0ELb0EEEvNS_16Flash_fwd_paramsE:
	.zero		1360


//--------------------- .nv.constant0._ZN5flash24flash_fwd_splitkv_kernelI23Flash_fwd_kernel_traitsILi128ELi64ELi128ELi4ELb0ELb0EN7cutlass10bfloat16_tE19Flash_kernel_traitsILi128ELi64ELi128ELi4ES3_EELb1ELb0ELb1ELb0ELb0ELb1ELb0ELb0EEEvNS_16Flash_fwd_paramsE --------------------------
	.section	.nv.constant0._ZN5flash24flash_fwd_splitkv_kernelI23Flash_fwd_kernel_traitsILi128ELi64ELi128ELi4ELb0ELb0EN7cutlass10bfloat16_tE19Flash_kernel_traitsILi128ELi64ELi128ELi4ES3_EELb1ELb0ELb1ELb0ELb0ELb1ELb0ELb0EEEvNS_16Flash_fwd_paramsE,"a",@progbits
	.sectionflags	@""
	.align	4
.nv.constant0._ZN5flash24flash_fwd_splitkv_kernelI23Flash_fwd_kernel_traitsILi128ELi64ELi128ELi4ELb0ELb0EN7cutlass10bfloat16_tE19Flash_kernel_traitsILi128ELi64ELi128ELi4ES3_EELb1ELb0ELb1ELb0ELb0ELb1ELb0ELb0EEEvNS_16Flash_fwd_paramsE:
	.zero		1360


//--------------------- .nv.constant0._ZN5flash24flash_fwd_splitkv_kernelI23Flash_fwd_kernel_traitsILi128ELi64ELi128ELi4ELb0ELb0EN7cutlass10bfloat16_tE19Flash_kernel_traitsILi128ELi64ELi128ELi4ES3_EELb1ELb0ELb0ELb0ELb1ELb0ELb0ELb1EEEvNS_16Flash_fwd_paramsE --------------------------
	.section	.nv.constant0._ZN5flash24flash_fwd_splitkv_kernelI23Flash_fwd_kernel_traitsILi128ELi64ELi128ELi4ELb0ELb0EN7cutlass10bfloat16_tE19Flash_kernel_traitsILi128ELi64ELi128ELi4ES3_EELb1ELb0ELb0ELb0ELb1ELb0ELb0ELb1EEEvNS_16Flash_fwd_paramsE,"a",@progbits
	.sectionflags	@""
	.align	4
.nv.constant0._ZN5flash24flash_fwd_splitkv_kernelI23Flash_fwd_kernel_traitsILi128ELi64ELi128ELi4ELb0ELb0EN7cutlass10bfloat16_tE19Flash_kernel_traitsILi128ELi64ELi128ELi4ES3_EELb1ELb0ELb0ELb0ELb1ELb0ELb0ELb1EEEvNS_16Flash_fwd_paramsE:
	.zero		1360


//--------------------- .nv.constant0._ZN5flash24flash_fwd_splitkv_kernelI23Flash_fwd_kernel_traitsILi128ELi64ELi128ELi4ELb0ELb0EN7cutlass10bfloat16_tE19Flash_kernel_traitsILi128ELi64ELi128ELi4ES3_EELb1ELb0ELb0ELb0ELb1ELb1ELb0ELb1EEEvNS_16Flash_fwd_paramsE --------------------------
	.section	.nv.constant0._ZN5flash24flash_fwd_splitkv_kernelI23Flash_fwd_kernel_traitsILi128ELi64ELi128ELi4ELb0ELb0EN7cutlass10bfloat16_tE19Flash_kernel_traitsILi128ELi64ELi128ELi4ES3_EELb1ELb0ELb0ELb0ELb1ELb1ELb0ELb1EEEvNS_16Flash_fwd_paramsE,"a",@progbits
	.sectionflags	@""
	.align	4
.nv.constant0._ZN5flash24flash_fwd_splitkv_kernelI23Flash_fwd_kernel_traitsILi128ELi64ELi128ELi4ELb0ELb0EN7cutlass10bfloat16_tE19Flash_kernel_traitsILi128ELi64ELi128ELi4ES3_EELb1ELb0ELb0ELb0ELb1ELb1ELb0ELb1EEEvNS_16Flash_fwd_paramsE:
	.zero		1360


//--------------------- .nv.constant0._ZN5flash24flash_fwd_splitkv_kernelI23Flash_fwd_kernel_traitsILi128ELi64ELi128ELi4ELb0ELb0EN7cutlass10bfloat16_tE19Flash_kernel_traitsILi128ELi64ELi128ELi4ES3_EELb1ELb0ELb1ELb0ELb0ELb0ELb0ELb1EEEvNS_16Flash_fwd_paramsE --------------------------
	.section	.nv.constant0._ZN5flash24flash_fwd_splitkv_kernelI23Flash_fwd_kernel_traitsILi128ELi64ELi128ELi4ELb0ELb0EN7cutlass10bfloat16_tE19Flash_kernel_traitsILi128ELi64ELi128ELi4ES3_EELb1ELb0ELb1ELb0ELb0ELb0ELb0ELb1EEEvNS_16Flash_fwd_paramsE,"a",@progbits
	.sectionflags	@""
	.align	4
.nv.constant0._ZN5flash24flash_fwd_splitkv_kernelI23Flash_fwd_kernel_traitsILi128ELi64ELi128ELi4ELb0ELb0EN7cutlass10bfloat16_tE19Flash_kernel_traitsILi128ELi64ELi128ELi4ES3_EELb1ELb0ELb1ELb0ELb0ELb0ELb0ELb1EEEvNS_16Flash_fwd_paramsE:
	.zero		1360


//--------------------- .nv.constant0._ZN5flash24flash_fwd_splitkv_kernelI23Flash_fwd_kernel_traitsILi128ELi64ELi128ELi4ELb0ELb0EN7cutlass10bfloat16_tE19Flash_kernel_traitsILi128ELi64ELi128ELi4ES3_EELb1ELb0ELb1ELb0ELb0ELb1ELb0ELb1EEEvNS_16Flash_fwd_paramsE --------------------------
	.section	.nv.constant0._ZN5flash24flash_fwd_splitkv_kernelI23Flash_fwd_kernel_traitsILi128ELi64ELi128ELi4ELb0ELb0EN7cutlass10bfloat16_tE19Flash_kernel_traitsILi128ELi64ELi128ELi4ES3_EELb1ELb0ELb1ELb0ELb0ELb1ELb0ELb1EEEvNS_16Flash_fwd_paramsE,"a",@progbits
	.sectionflags	@""
	.align	4
.nv.constant0._ZN5flash24flash_fwd_splitkv_kernelI23Flash_fwd_kernel_traitsILi128ELi64ELi128ELi4ELb0ELb0EN7cutlass10bfloat16_tE19Flash_kernel_traitsILi128ELi64ELi128ELi4ES3_EELb1ELb0ELb1ELb0ELb0ELb1ELb0ELb1EEEvNS_16Flash_fwd_paramsE:
	.zero		1360


//--------------------- .nv.constant0._ZN5flash24flash_fwd_splitkv_kernelI23Flash_fwd_kernel_traitsILi128ELi64ELi128ELi4ELb0ELb0EN7cutlass10bfloat16_tE19Flash_kernel_traitsILi128ELi64ELi128ELi4ES3_EELb1ELb0ELb0ELb0ELb1ELb0ELb1ELb0EEEvNS_16Flash_fwd_paramsE --------------------------
	.section	.nv.constant0._ZN5flash24flash_fwd_splitkv_kernelI23Flash_fwd_kernel_traitsILi128ELi64ELi128ELi4ELb0ELb0EN7cutlass10bfloat16_tE19Flash_kernel_traitsILi128ELi64ELi128ELi4ES3_EELb1ELb0ELb0ELb0ELb1ELb0ELb1ELb0EEEvNS_16Flash_fwd_paramsE,"a",@progbits
	.sectionflags	@""
	.align	4
.nv.constant0._ZN5flash24flash_fwd_splitkv_kernelI23Flash_fwd_kernel_traitsILi128ELi64ELi128ELi4ELb0ELb0EN7cutlass10bfloat16_tE19Flash_kernel_traitsILi128ELi64ELi128ELi4ES3_EELb1ELb0ELb0ELb0ELb1ELb0ELb1ELb0EEEvNS_16Flash_fwd_paramsE:
	.zero		1360


//--------------------- .nv.constant0._ZN5flash24flash_fwd_splitkv_kernelI23Flash_fwd_kernel_traitsILi128ELi64ELi128ELi4ELb0ELb0EN7cutlass10bfloat16_tE19Flash_kernel_traitsILi128ELi64ELi128ELi4ES3_EELb1ELb0ELb0ELb0ELb1ELb1ELb1ELb0EEEvNS_16Flash_fwd_paramsE --------------------------
	.section	.nv.constant0._ZN5flash24flash_fwd_splitkv_kernelI23Flash_fwd_kernel_traitsILi128ELi64ELi128ELi4ELb0ELb0EN7cutlass10bfloat16_tE19Flash_kernel_traitsILi128ELi64ELi128ELi4ES3_EELb1ELb0ELb0ELb0ELb1ELb1ELb1ELb0EEEvNS_16Flash_fwd_paramsE,"a",@progbits
	.sectionflags	@""
	.align	4
.nv.constant0._ZN5flash24flash_fwd_splitkv_kernelI23Flash_fwd_kernel_traitsILi128ELi64ELi128ELi4ELb0ELb0EN7cutlass10bfloat16_tE19Flash_kernel_traitsILi128ELi64ELi128ELi4ES3_EELb1ELb0ELb0ELb0ELb1ELb1ELb1ELb0EEEvNS_16Flash_fwd_paramsE:
	.zero		1360


//--------------------- .nv.constant0._ZN5flash24flash_fwd_splitkv_kernelI23Flash_fwd_kernel_traitsILi128ELi64ELi128ELi4ELb0ELb0EN7cutlass10bfloat16_tE19Flash_kernel_traitsILi128ELi64ELi128ELi4ES3_EELb1ELb0ELb1ELb0ELb0ELb0ELb1ELb0EEEvNS_16Flash_fwd_paramsE --------------------------
	.section	.nv.constant0._ZN5flash24flash_fwd_splitkv_kernelI23Flash_fwd_kernel_traitsILi128ELi64ELi128ELi4ELb0ELb0EN7cutlass10bfloat16_tE19Flash_kernel_traitsILi128ELi64ELi128ELi4ES3_EELb1ELb0ELb1ELb0ELb0ELb0ELb1ELb0EEEvNS_16Flash_fwd_paramsE,"a",@progbits
	.sectionflags	@""
	.align	4
.nv.constant0._ZN5flash24flash_fwd_splitkv_kernelI23Flash_fwd_kernel_traitsILi128ELi64ELi128ELi4ELb0ELb0EN7cutlass10bfloat16_tE19Flash_kernel_traitsILi128ELi64ELi128ELi4ES3_EELb1ELb0ELb1ELb0ELb0ELb0ELb1ELb0EEEvNS_16Flash_fwd_paramsE:
	.zero		1360


//--------------------- .nv.constant0._ZN5flash24flash_fwd_splitkv_kernelI23Flash_fwd_kernel_traitsILi128ELi64ELi128ELi4ELb0ELb0EN7cutlass10bfloat16_tE19Flash_kernel_traitsILi128ELi64ELi128ELi4ES3_EELb1ELb0ELb1ELb0ELb0ELb1ELb1ELb0EEEvNS_16Flash_fwd_paramsE --------------------------
	.section	.nv.constant0._ZN5flash24flash_fwd_splitkv_kernelI23Flash_fwd_kernel_traitsILi128ELi64ELi128ELi4ELb0ELb0EN7cutlass10bfloat16_tE19Flash_kernel_traitsILi128ELi64ELi128ELi4ES3_EELb1ELb0ELb1ELb0ELb0ELb1ELb1ELb0EEEvNS_16Flash_fwd_paramsE,"a",@progbits
	.sectionflags	@""
	.align	4
.nv.constant0._ZN5flash24flash_fwd_splitkv_kernelI23Flash_fwd_kernel_traitsILi128ELi64ELi128ELi4ELb0ELb0EN7cutlass10bfloat16_tE19Flash_kernel_traitsILi128ELi64ELi128ELi4ES3_EELb1ELb0ELb1ELb0ELb0ELb1ELb1ELb0EEEvNS_16Flash_fwd_paramsE:
	.zero		1360


//--------------------- .nv.constant0._ZN5flash24flash_fwd_splitkv_kernelI23Flash_fwd_kernel_traitsILi128ELi64ELi128ELi4ELb0ELb0EN7cutlass10bfloat16_tE19Flash_kernel_traitsILi128ELi64ELi128ELi4ES3_EELb1ELb0ELb0ELb0ELb1ELb0ELb1ELb1EEEvNS_16Flash_fwd_paramsE --------------------------
	.section	.nv.constant0._ZN5flash24flash_fwd_splitkv_kernelI23Flash_fwd_kernel_traitsILi128ELi64ELi128ELi4ELb0ELb0EN7cutlass10bfloat16_tE19Flash_kernel_traitsILi128ELi64ELi128ELi4ES3_EELb1ELb0ELb0ELb0ELb1ELb0ELb1ELb1EEEvNS_16Flash_fwd_paramsE,"a",@progbits
	.sectionflags	@""
	.align	4
.nv.constant0._ZN5flash24flash_fwd_splitkv_kernelI23Flash_fwd_kernel_traitsILi128ELi64ELi128ELi4ELb0ELb0EN7cutlass10bfloat16_tE19Flash_kernel_traitsILi128ELi64ELi128ELi4ES3_EELb1ELb0ELb0ELb0ELb1ELb0ELb1ELb1EEEvNS_16Flash_fwd_paramsE:
	.zero		1360


//--------------------- .nv.constant0._ZN5flash24flash_fwd_splitkv_kernelI23Flash_fwd_kernel_traitsILi128ELi64ELi128ELi4ELb0ELb0EN7cutlass10bfloat16_tE19Flash_kernel_traitsILi128ELi64ELi128ELi4ES3_EELb1ELb0ELb0ELb0ELb1ELb1ELb1ELb1EEEvNS_16Flash_fwd_paramsE --------------------------
	.section	.nv.constant0._ZN5flash24flash_fwd_splitkv_kernelI23Flash_fwd_kernel_traitsILi128ELi64ELi128ELi4ELb0ELb0EN7cutlass10bfloat16_tE19Flash_kernel_traitsILi128ELi64ELi128ELi4ES3_EELb1ELb0ELb0ELb0ELb1ELb1ELb1ELb1EEEvNS_16Flash_fwd_paramsE,"a",@progbits
	.sectionflags	@""
	.align	4
.nv.constant0._ZN5flash24flash_fwd_splitkv_kernelI23Flash_fwd_kernel_traitsILi128ELi64ELi128ELi4ELb0ELb0EN7cutlass10bfloat16_tE19Flash_kernel_traitsILi128ELi64ELi128ELi4ES3_EELb1ELb0ELb0ELb0ELb1ELb1ELb1ELb1EEEvNS_16Flash_fwd_paramsE:
	.zero		1360


//--------------------- .nv.constant0._ZN5flash24flash_fwd_splitkv_kernelI23Flash_fwd_kernel_traitsILi128ELi64ELi128ELi4ELb0ELb0EN7cutlass10bfloat16_tE19Flash_kernel_traitsILi128ELi64ELi128ELi4ES3_EELb1ELb0ELb1ELb0ELb0ELb0ELb1ELb1EEEvNS_16Flash_fwd_paramsE --------------------------
	.section	.nv.constant0._ZN5flash24flash_fwd_splitkv_kernelI23Flash_fwd_kernel_traitsILi128ELi64ELi128ELi4ELb0ELb0EN7cutlass10bfloat16_tE19Flash_kernel_traitsILi128ELi64ELi128ELi4ES3_EELb1ELb0ELb1ELb0ELb0ELb0ELb1ELb1EEEvNS_16Flash_fwd_paramsE,"a",@progbits
	.sectionflags	@""
	.align	4
.nv.constant0._ZN5flash24flash_fwd_splitkv_kernelI23Flash_fwd_kernel_traitsILi128ELi64ELi128ELi4ELb0ELb0EN7cutlass10bfloat16_tE19Flash_kernel_traitsILi128ELi64ELi128ELi4ES3_EELb1ELb0ELb1ELb0ELb0ELb0ELb1ELb1EEEvNS_16Flash_fwd_paramsE:
	.zero		1360


//--------------------- .nv.constant0._ZN5flash24flash_fwd_splitkv_kernelI23Flash_fwd_kernel_traitsILi128ELi64ELi128ELi4ELb0ELb0EN7cutlass10bfloat16_tE19Flash_kernel_traitsILi128ELi64ELi128ELi4ES3_EELb1ELb0ELb1ELb0ELb0ELb1ELb1ELb1EEEvNS_16Flash_fwd_paramsE --------------------------
	.section	.nv.constant0._ZN5flash24flash_fwd_splitkv_kernelI23Flash_fwd_kernel_traitsILi128ELi64ELi128ELi4ELb0ELb0EN7cutlass10bfloat16_tE19Flash_kernel_traitsILi128ELi64ELi128ELi4ES3_EELb1ELb0ELb1ELb0ELb0ELb1ELb1ELb1EEEvNS_16Flash_fwd_paramsE,"a",@progbits
	.sectionflags	@""
	.align	4
.nv.constant0._ZN5flash24flash_fwd_splitkv_kernelI23Flash_fwd_kernel_traitsILi128ELi64ELi128ELi4ELb0ELb0EN7cutlass10bfloat16_tE19Flash_kernel_traitsILi128ELi64ELi128ELi4ES3_EELb1ELb0ELb1ELb0ELb0ELb1ELb1ELb1EEEvNS_16Flash_fwd_paramsE:
	.zero		1360


//--------------------- .nv.constant0._ZN5flash32flash_fwd_splitkv_combine_kernelI23Flash_fwd_kernel_traitsILi128ELi64ELi64ELi4ELb0ELb0EN7cutlass10bfloat16_tE19Flash_kernel_traitsILi128ELi64ELi64ELi4ES3_EELi4ELi7ELb0EEEvNS_16Flash_fwd_paramsE --------------------------
	.section	.nv.constant0._ZN5flash32flash_fwd_splitkv_combine_kernelI23Flash_fwd_kernel_traitsILi128ELi64ELi64ELi4ELb0ELb0EN7cutlass10bfloat16_tE19Flash_kernel_traitsILi128ELi64ELi64ELi4ES3_EELi4ELi7ELb0EEEvNS_16Flash_fwd_paramsE,"a",@progbits
	.sectionflags	@""
	.align	4
.nv.constant0._ZN5flash32flash_fwd_splitkv_combine_kernelI23Flash_fwd_kernel_traitsILi128ELi64ELi64ELi4ELb0ELb0EN7cutlass10bfloat16_tE19Flash_kernel_traitsILi128ELi64ELi64ELi4ES3_EELi4ELi7ELb0EEEvNS_16Flash_fwd_paramsE:
	.zero		1360


//--------------------- .nv.constant0._ZN5flash32flash_fwd_splitkv_combine_kernelI23Flash_fwd_kernel_traitsILi128ELi64ELi64ELi4ELb0ELb0EN7cutlass10bfloat16_tE19Flash_kernel_traitsILi128ELi64ELi64ELi4ES3_EELi4ELi6ELb0EEEvNS_16Flash_fwd_paramsE --------------------------
	.section	.nv.constant0._ZN5flash32flash_fwd_splitkv_combine_kernelI23Flash_fwd_kernel_traitsILi128ELi64ELi64ELi4ELb0ELb0EN7cutlass10bfloat16_tE19Flash_kernel_traitsILi128ELi64ELi64ELi4ES3_EELi4ELi6ELb0EEEvNS_16Flash_fwd_paramsE,"a",@progbits
	.sectionflags	@""
	.align	4
.nv.constant0._ZN5flash32flash_fwd_splitkv_combine_kernelI23Flash_fwd_kernel_traitsILi128ELi64ELi64ELi4ELb0ELb0EN7cutlass10bfloat16_tE19Flash_kernel_traitsILi128ELi64ELi64ELi4ES3_EELi4ELi6ELb0EEEvNS_16Flash_fwd_paramsE:
	.zero		1360


//--------------------- .nv.constant0._ZN5flash32flash_fwd_splitkv_combine_kernelI23Flash_fwd_kernel_traitsILi128ELi64ELi64ELi4ELb0ELb0EN7cutlass10bfloat16_tE19Flash_kernel_traitsILi128ELi64ELi64ELi4ES3_EELi4ELi5ELb0EEEvNS_16Flash_fwd_paramsE --------------------------
	.section	.nv.constant0._ZN5flash32flash_fwd_splitkv_combine_kernelI23Flash_fwd_kernel_traitsILi128ELi64ELi64ELi4ELb0ELb0EN7cutlass10bfloat16_tE19Flash_kernel_traitsILi128ELi64ELi64ELi4ES3_EELi4ELi5ELb0EEEvNS_16Flash_fwd_paramsE,"a",@progbits
	.sectionflags	@""
	.align	4
.nv.constant0._ZN5flash32flash_fwd_splitkv_combine_kernelI23Flash_fwd_kernel_traitsILi128ELi64ELi64ELi4ELb0ELb0EN7cutlass10bfloat16_tE19Flash_kernel_traitsILi128ELi64ELi64ELi4ES3_EELi4ELi5ELb0EEEvNS_16Flash_fwd_paramsE:
	.zero		1360


//--------------------- .nv.constant0._ZN5flash32flash_fwd_splitkv_combine_kernelI23Flash_fwd_kernel_traitsILi128ELi64ELi64ELi4ELb0ELb0EN7cutlass10bfloat16_tE19Flash_kernel_traitsILi128ELi64ELi64ELi4ES3_EELi4ELi4ELb0EEEvNS_16Flash_fwd_paramsE --------------------------
	.section	.nv.constant0._ZN5flash32flash_fwd_splitkv_combine_kernelI23Flash_fwd_kernel_traitsILi128ELi64ELi64ELi4ELb0ELb0EN7cutlass10bfloat16_tE19Flash_kernel_traitsILi128ELi64ELi64ELi4ES3_EELi4ELi4ELb0EEEvNS_16Flash_fwd_paramsE,"a",@progbits
	.sectionflags	@""
	.align	4
.nv.constant0._ZN5flash32flash_fwd_splitkv_combine_kernelI23Flash_fwd_kernel_traitsILi128ELi64ELi64ELi4ELb0ELb0EN7cutlass10bfloat16_tE19Flash_kernel_traitsILi128ELi64ELi64ELi4ES3_EELi4ELi4ELb0EEEvNS_16Flash_fwd_paramsE:
	.zero		1360


//--------------------- .nv.constant0._ZN5flash32flash_fwd_splitkv_combine_kernelI23Flash_fwd_kernel_traitsILi128ELi64ELi64ELi4ELb0ELb0EN7cutlass10bfloat16_tE19Flash_kernel_traitsILi128ELi64ELi64ELi4ES3_EELi4ELi3ELb0EEEvNS_16Flash_fwd_paramsE --------------------------
	.section	.nv.constant0._ZN5flash32flash_fwd_splitkv_combine_kernelI23Flash_fwd_kernel_traitsILi128ELi64ELi64ELi4ELb0ELb0EN7cutlass10bfloat16_tE19Flash_kernel_traitsILi128ELi64ELi64ELi4ES3_EELi4ELi3ELb0EEEvNS_16Flash_fwd_paramsE,"a",@progbits
	.sectionflags	@""
	.align	4
.nv.constant0._ZN5flash32flash_fwd_splitkv_combine_kernelI23Flash_fwd_kernel_traitsILi128ELi64ELi64ELi4ELb0ELb0EN7cutlass10bfloat16_tE19Flash_kernel_traitsILi128ELi64ELi64ELi4ES3_EELi4ELi3ELb0EEEvNS_16Flash_fwd_paramsE:
	.zero		1360


//--------------------- .nv.constant0._ZN5flash32flash_fwd_splitkv_combine_kernelI23Flash_fwd_kernel_traitsILi128ELi64ELi64ELi4ELb0ELb0EN7cutlass10bfloat16_tE19Flash_kernel_traitsILi128ELi64ELi64ELi4ES3_EELi4ELi2ELb0EEEvNS_16Flash_fwd_paramsE --------------------------
	.section	.nv.constant0._ZN5flash32flash_fwd_splitkv_combine_kernelI23Flash_fwd_kernel_traitsILi128ELi64ELi64ELi4ELb0ELb0EN7cutlass10bfloat16_tE19Flash_kernel_traitsILi128ELi64ELi64ELi4ES3_EELi4ELi2ELb0EEEvNS_16Flash_fwd_paramsE,"a",@progbits
	.sectionflags	@""
	.align	4
.nv.constant0._ZN5flash32flash_fwd_splitkv_combine_kernelI23Flash_fwd_kernel_traitsILi128ELi64ELi64ELi4ELb0ELb0EN7cutlass10bfloat16_tE19Flash_kernel_traitsILi128ELi64ELi64ELi4ES3_EELi4ELi2ELb0EEEvNS_16Flash_fwd_paramsE:
	.zero		1360


//--------------------- .nv.constant0._ZN5flash32flash_fwd_splitkv_combine_kernelI23Flash_fwd_kernel_traitsILi128ELi64ELi64ELi4ELb0ELb0EN7cutlass10bfloat16_tE19Flash_kernel_traitsILi128ELi64ELi64ELi4ES3_EELi4ELi1ELb0EEEvNS_16Flash_fwd_paramsE --------------------------
	.section	.nv.constant0._ZN5flash32flash_fwd_splitkv_combine_kernelI23Flash_fwd_kernel_traitsILi128ELi64ELi64ELi4ELb0ELb0EN7cutlass10bfloat16_tE19Flash_kernel_traitsILi128ELi64ELi64ELi4ES3_EELi4ELi1ELb0EEEvNS_16Flash_fwd_paramsE,"a",@progbits
	.sectionflags	@""
	.align	4
.nv.constant0._ZN5flash32flash_fwd_splitkv_combine_kernelI23Flash_fwd_kernel_traitsILi128ELi64ELi64ELi4ELb0ELb0EN7cutlass10bfloat16_tE19Flash_kernel_traitsILi128ELi64ELi64ELi4ES3_EELi4ELi1ELb0EEEvNS_16Flash_fwd_paramsE:
	.zero		1360


//--------------------- .nv.constant0._ZN5flash32flash_fwd_splitkv_combine_kernelI23Flash_fwd_kernel_traitsILi128ELi64ELi64ELi4ELb0ELb0EN7cutlass10bfloat16_tE19Flash_kernel_traitsILi128ELi64ELi64ELi4ES3_EELi4ELi7ELb1EEEvNS_16Flash_fwd_paramsE --------------------------
	.section	.nv.constant0._ZN5flash32flash_fwd_splitkv_combine_kernelI23Flash_fwd_kernel_traitsILi128ELi64ELi64ELi4ELb0ELb0EN7cutlass10bfloat16_tE19Flash_kernel_traitsILi128ELi64ELi64ELi4ES3_EELi4ELi7ELb1EEEvNS_16Flash_fwd_paramsE,"a",@progbits
	.sectionflags	@""
	.align	4
.nv.constant0._ZN5flash32flash_fwd_splitkv_combine_kernelI23Flash_fwd_kernel_traitsILi128ELi64ELi64ELi4ELb0ELb0EN7cutlass10bfloat16_tE19Flash_kernel_traitsILi128ELi64ELi64ELi4ES3_EELi4ELi7ELb1EEEvNS_16Flash_fwd_paramsE:
	.zero		1360


//--------------------- .nv.constant0._ZN5flash32flash_fwd_splitkv_combine_kernelI23Flash_fwd_kernel_traitsILi128ELi64ELi64ELi4ELb0ELb0EN7cutlass10bfloat16_tE19Flash_kernel_traitsILi128ELi64ELi64ELi4ES3_EELi4ELi6ELb1EEEvNS_16Flash_fwd_paramsE --------------------------
	.section	.nv.constant0._ZN5flash32flash_fwd_splitkv_combine_kernelI23Flash_fwd_kernel_traitsILi128ELi64ELi64ELi4ELb0ELb0EN7cutlass10bfloat16_tE19Flash_kernel_traitsILi128ELi64ELi64ELi4ES3_EELi4ELi6ELb1EEEvNS_16Flash_fwd_paramsE,"a",@progbits
	.sectionflags	@""
	.align	4
.nv.constant0._ZN5flash32flash_fwd_splitkv_combine_kernelI23Flash_fwd_kernel_traitsILi128ELi64ELi64ELi4ELb0ELb0EN7cutlass10bfloat16_tE19Flash_kernel_traitsILi128ELi64ELi64ELi4ES3_EELi4ELi6ELb1EEEvNS_16Flash_fwd_paramsE:
	.zero		1360


//--------------------- .nv.constant0._ZN5flash32flash_fwd_splitkv_combine_kernelI23Flash_fwd_kernel_traitsILi128ELi64ELi64ELi4ELb0ELb0EN7cutlass10bfloat16_tE19Flash_kernel_traitsILi128ELi64ELi64ELi4ES3_EELi4ELi5ELb1EEEvNS_16Flash_fwd_paramsE --------------------------
	.section	.nv.constant0._ZN5flash32flash_fwd_splitkv_combine_kernelI23Flash_fwd_kernel_traitsILi128ELi64ELi64ELi4ELb0ELb0EN7cutlass10bfloat16_tE19Flash_kernel_traitsILi128ELi64ELi64ELi4ES3_EELi4ELi5ELb1EEEvNS_16Flash_fwd_paramsE,"a",@progbits
	.sectionflags	@""
	.align	4
.nv.constant0._ZN5flash32flash_fwd_splitkv_combine_kernelI23Flash_fwd_kernel_traitsILi128ELi64ELi64ELi4ELb0ELb0EN7cutlass10bfloat16_tE19Flash_kernel_traitsILi128ELi64ELi64ELi4ES3_EELi4ELi5ELb1EEEvNS_16Flash_fwd_paramsE:
	.zero		1360


//--------------------- .nv.constant0._ZN5flash32flash_fwd_splitkv_combine_kernelI23Flash_fwd_kernel_traitsILi128ELi64ELi64ELi4ELb0ELb0EN7cutlass10bfloat16_tE19Flash_kernel_traitsILi128ELi64ELi64ELi4ES3_EELi4ELi4ELb1EEEvNS_16Flash_fwd_paramsE --------------------------
	.section	.nv.constant0._ZN5flash32flash_fwd_splitkv_combine_kernelI23Flash_fwd_kernel_traitsILi128ELi64ELi64ELi4ELb0ELb0EN7cutlass10bfloat16_tE19Flash_kernel_traitsILi128ELi64ELi64ELi4ES3_EELi4ELi4ELb1EEEvNS_16Flash_fwd_paramsE,"a",@progbits
	.sectionflags	@""
	.align	4
.nv.constant0._ZN5flash32flash_fwd_splitkv_combine_kernelI23Flash_fwd_kernel_traitsILi128ELi64ELi64ELi4ELb0ELb0EN7cutlass10bfloat16_tE19Flash_kernel_traitsILi128ELi64ELi64ELi4ES3_EELi4ELi4ELb1EEEvNS_16Flash_fwd_paramsE:
	.zero		1360


//--------------------- .nv.constant0._ZN5flash32flash_fwd_splitkv_combine_kernelI23Flash_fwd_kernel_traitsILi128ELi64ELi64ELi4ELb0ELb0EN7cutlass10bfloat16_tE19Flash_kernel_traitsILi128ELi64ELi64ELi4ES3_EELi4ELi3ELb1EEEvNS_16Flash_fwd_paramsE --------------------------
	.section	.nv.constant0._ZN5flash32flash_fwd_splitkv_combine_kernelI23Flash_fwd_kernel_traitsILi128ELi64ELi64ELi4ELb0ELb0EN7cutlass10bfloat16_tE19Flash_kernel_traitsILi128ELi64ELi64ELi4ES3_EELi4ELi3ELb1EEEvNS_16Flash_fwd_paramsE,"a",@progbits
	.sectionflags	@""
	.align	4
.nv.constant0._ZN5flash32flash_fwd_splitkv_combine_kernelI23Flash_fwd_kernel_traitsILi128ELi64ELi64ELi4ELb0ELb0EN7cutlass10bfloat16_tE19Flash_kernel_traitsILi128ELi64ELi64ELi4ES3_EELi4ELi3ELb1EEEvNS_16Flash_fwd_paramsE:
	.zero		1360


//--------------------- .nv.constant0._ZN5flash32flash_fwd_splitkv_combine_kernelI23Flash_fwd_kernel_traitsILi128ELi64ELi64ELi4ELb0ELb0EN7cutlass10bfloat16_tE19Flash_kernel_traitsILi128ELi64ELi64ELi4ES3_EELi4ELi2ELb1EEEvNS_16Flash_fwd_paramsE --------------------------
	.section	.nv.constant0._ZN5flash32flash_fwd_splitkv_combine_kernelI23Flash_fwd_kernel_traitsILi128ELi64ELi64ELi4ELb0ELb0EN7cutlass10bfloat16_tE19Flash_kernel_traitsILi128ELi64ELi64ELi4ES3_EELi4ELi2ELb1EEEvNS_16Flash_fwd_paramsE,"a",@progbits
	.sectionflags	@""
	.align	4
.nv.constant0._ZN5flash32flash_fwd_splitkv_combine_kernelI23Flash_fwd_kernel_traitsILi128ELi64ELi64ELi4ELb0ELb0EN7cutlass10bfloat16_tE19Flash_kernel_traitsILi128ELi64ELi64ELi4ES3_EELi4ELi2ELb1EEEvNS_16Flash_fwd_paramsE:
	.zero		1360


//--------------------- .nv.constant0._ZN5flash32flash_fwd_splitkv_combine_kernelI23Flash_fwd_kernel_traitsILi128ELi64ELi64ELi4ELb0ELb0EN7cutlass10bfloat16_tE19Flash_kernel_traitsILi128ELi64ELi64ELi4ES3_EELi4ELi1ELb1EEEvNS_16Flash_fwd_paramsE --------------------------
	.section	.nv.constant0._ZN5flash32flash_fwd_splitkv_combine_kernelI23Flash_fwd_kernel_traitsILi128ELi64ELi64ELi4ELb0ELb0EN7cutlass10bfloat16_tE19Flash_kernel_traitsILi128ELi64ELi64ELi4ES3_EELi4ELi1ELb1EEEvNS_16Flash_fwd_paramsE,"a",@progbits
	.sectionflags	@""
	.align	4
.nv.constant0._ZN5flash32flash_fwd_splitkv_combine_kernelI23Flash_fwd_kernel_traitsILi128ELi64ELi64ELi4ELb0ELb0EN7cutlass10bfloat16_tE19Flash_kernel_traitsILi128ELi64ELi64ELi4ES3_EELi4ELi1ELb1EEEvNS_16Flash_fwd_paramsE:
	.zero		1360


//--------------------- .nv.constant0._ZN5flash24flash_fwd_splitkv_kernelI23Flash_fwd_kernel_traitsILi128ELi64ELi64ELi4ELb0ELb0EN7cutlass10bfloat16_tE19Flash_kernel_traitsILi128ELi64ELi64ELi4ES3_EELb1ELb0ELb0ELb0ELb0ELb0ELb0ELb0EEEvNS_16Flash_fwd_paramsE --------------------------
	.section	.nv.constant0._ZN5flash24flash_fwd_splitkv_kernelI23Flash_fwd_kernel_traitsILi128ELi64ELi64ELi4ELb0ELb0EN7cutlass10bfloat16_tE19Flash_kernel_traitsILi128ELi64ELi64ELi4ES3_EELb1ELb0ELb0ELb0ELb0ELb0ELb0ELb0EEEvNS_16Flash_fwd_paramsE,"a",@progbits
	.sectionflags	@""
	.align	4
.nv.constant0._ZN5flash24flash_fwd_splitkv_kernelI23Flash_fwd_kernel_traitsILi128ELi64ELi64ELi4ELb0ELb0EN7cutlass10bfloat16_tE19Flash_kernel_traitsILi128ELi64ELi64ELi4ES3_EELb1ELb0ELb0ELb0ELb0ELb0ELb0ELb0EEEvNS_16Flash_fwd_paramsE:
	.zero		1360


//--------------------- .nv.constant0._ZN5flash24flash_fwd_splitkv_kernelI23Flash_fwd_kernel_traitsILi128ELi64ELi64ELi4ELb0ELb0EN7cutlass10bfloat16_tE19Flash_kernel_traitsILi128ELi64ELi64ELi4ES3_EELb1ELb0ELb0ELb0ELb0ELb1ELb0ELb0EEEvNS_16Flash_fwd_paramsE --------------------------
	.section	.nv.constant0._ZN5flash24flash_fwd_splitkv_kernelI23Flash_fwd_kernel_traitsILi128ELi64ELi64ELi4ELb0ELb0EN7cutlass10bfloat16_tE19Flash_kernel_traitsILi128ELi64ELi64ELi4ES3_EELb1ELb0ELb0ELb0ELb0ELb1ELb0ELb0EEEvNS_16Flash_fwd_paramsE,"a",@progbits
	.sectionflags	@""
	.align	4
.nv.constant0._ZN5flash24flash_fwd_splitkv_kernelI23Flash_fwd_kernel_traitsILi128ELi64ELi64ELi4ELb0ELb0EN7cutlass10bfloat16_tE19Flash_kernel_traitsILi128ELi64ELi64ELi4ES3_EELb1ELb0ELb0ELb0ELb0ELb1ELb0ELb0EEEvNS_16Flash_fwd_paramsE:
	.zero		1360


//--------------------- .nv.constant0._ZN5flash24flash_fwd_splitkv_kernelI23Flash_fwd_kernel_traitsILi128ELi64ELi64ELi4ELb0ELb0EN7cutlass10bfloat16_tE19Flash_kernel_traitsILi128ELi64ELi64ELi4ES3_EELb1ELb0ELb0ELb0ELb0ELb0ELb0ELb1EEEvNS_16Flash_fwd_paramsE --------------------------
	.section	.nv.constant0._ZN5flash24flash_fwd_splitkv_kernelI23Flash_fwd_kernel_traitsILi128ELi64ELi64ELi4ELb0ELb0EN7cutlass10bfloat16_tE19Flash_kernel_traitsILi128ELi64ELi64ELi4ES3_EELb1ELb0ELb0ELb0ELb0ELb0ELb0ELb1EEEvNS_16Flash_fwd_paramsE,"a",@progbits
	.sectionflags	@""
	.align	4
.nv.constant0._ZN5flash24flash_fwd_splitkv_kernelI23Flash_fwd_kernel_traitsILi128ELi64ELi64ELi4ELb0ELb0EN7cutlass10bfloat16_tE19Flash_kernel_traitsILi128ELi64ELi64ELi4ES3_EELb1ELb0ELb0ELb0ELb0ELb0ELb0ELb1EEEvNS_16Flash_fwd_paramsE:
	.zero		1360


//--------------------- .nv.constant0._ZN5flash24flash_fwd_splitkv_kernelI23Flash_fwd_kernel_traitsILi128ELi64ELi64ELi4ELb0ELb0EN7cutlass10bfloat16_tE19Flash_kernel_traitsILi128ELi64ELi64ELi4ES3_EELb1ELb0ELb0ELb0ELb0ELb1ELb0ELb1EEEvNS_16Flash_fwd_paramsE --------------------------
	.section	.nv.constant0._ZN5flash24flash_fwd_splitkv_kernelI23Flash_fwd_kernel_traitsILi128ELi64ELi64ELi4ELb0ELb0EN7cutlass10bfloat16_tE19Flash_kernel_traitsILi128ELi64ELi64ELi4ES3_EELb1ELb0ELb0ELb0ELb0ELb1ELb0ELb1EEEvNS_16Flash_fwd_paramsE,"a",@progbits
	.sectionflags	@""
	.align	4
.nv.constant0._ZN5flash24flash_fwd_splitkv_kernelI23Flash_fwd_kernel_traitsILi128ELi64ELi64ELi4ELb0ELb0EN7cutlass10bfloat16_tE19Flash_kernel_traitsILi128ELi64ELi64ELi4ES3_EELb1ELb0ELb0ELb0ELb0ELb1ELb0ELb1EEEvNS_16Flash_fwd_paramsE:
	.zero		1360


//--------------------- .nv.constant0._ZN5flash24flash_fwd_splitkv_kernelI23Flash_fwd_kernel_traitsILi128ELi64ELi64ELi4ELb0ELb0EN7cutlass10bfloat16_tE19Flash_kernel_traitsILi128ELi64ELi64ELi4ES3_EELb1ELb0ELb0ELb0ELb0ELb0ELb1ELb0EEEvNS_16Flash_fwd_paramsE --------------------------
	.section	.nv.constant0._ZN5flash24flash_fwd_splitkv_kernelI23Flash_fwd_kernel_traitsILi128ELi64ELi64ELi4ELb0ELb0EN7cutlass10bfloat16_tE19Flash_kernel_traitsILi128ELi64ELi64ELi4ES3_EELb1ELb0ELb0ELb0ELb0ELb0ELb1ELb0EEEvNS_16Flash_fwd_paramsE,"a",@progbits
	.sectionflags	@""
	.align	4
.nv.constant0._ZN5flash24flash_fwd_splitkv_kernelI23Flash_fwd_kernel_traitsILi128ELi64ELi64ELi4ELb0ELb0EN7cutlass10bfloat16_tE19Flash_kernel_traitsILi128ELi64ELi64ELi4ES3_EELb1ELb0ELb0ELb0ELb0ELb0ELb1ELb0EEEvNS_16Flash_fwd_paramsE:
	.zero		1360


//--------------------- .nv.constant0._ZN5flash24flash_fwd_splitkv_kernelI23Flash_fwd_kernel_traitsILi128ELi64ELi64ELi4ELb0ELb0EN7cutlass10bfloat16_tE19Flash_kernel_traitsILi128ELi64ELi64ELi4ES3_EELb1ELb0ELb0ELb0ELb0ELb1ELb1ELb0EEEvNS_16Flash_fwd_paramsE --------------------------
	.section	.nv.constant0._ZN5flash24flash_fwd_splitkv_kernelI23Flash_fwd_kernel_traitsILi128ELi64ELi64ELi4ELb0ELb0EN7cutlass10bfloat16_tE19Flash_kernel_traitsILi128ELi64ELi64ELi4ES3_EELb1ELb0ELb0ELb0ELb0ELb1ELb1ELb0EEEvNS_16Flash_fwd_paramsE,"a",@progbits
	.sectionflags	@""
	.align	4
.nv.constant0._ZN5flash24flash_fwd_splitkv_kernelI23Flash_fwd_kernel_traitsILi128ELi64ELi64ELi4ELb0ELb0EN7cutlass10bfloat16_tE19Flash_kernel_traitsILi128ELi64ELi64ELi4ES3_EELb1ELb0ELb0ELb0ELb0ELb1ELb1ELb0EEEvNS_16Flash_fwd_paramsE:
	.zero		1360


//--------------------- .nv.constant0._ZN5flash24flash_fwd_splitkv_kernelI23Flash_fwd_kernel_traitsILi128ELi64ELi64ELi4ELb0ELb0EN7cutlass10bfloat16_tE19Flash_kernel_traitsILi128ELi64ELi64ELi4ES3_EELb1ELb0ELb0ELb0ELb0ELb0ELb1ELb1EEEvNS_16Flash_fwd_paramsE --------------------------
	.section	.nv.constant0._ZN5flash24flash_fwd_splitkv_kernelI23Flash_fwd_kernel_traitsILi128ELi64ELi64ELi4ELb0ELb0EN7cutlass10bfloat16_tE19Flash_kernel_traitsILi128ELi64ELi64ELi4ES3_EELb1ELb0ELb0ELb0ELb0ELb0ELb1ELb1EEEvNS_16Flash_fwd_paramsE,"a",@progbits
	.sectionflags	@""
	.align	4
.nv.constant0._ZN5flash24flash_fwd_splitkv_kernelI23Flash_fwd_kernel_traitsILi128ELi64ELi64ELi4ELb0ELb0EN7cutlass10bfloat16_tE19Flash_kernel_traitsILi128ELi64ELi64ELi4ES3_EELb1ELb0ELb0ELb0ELb0ELb0ELb1ELb1EEEvNS_16Flash_fwd_paramsE:
	.zero		1360


//--------------------- .nv.constant0._ZN5flash24flash_fwd_splitkv_kernelI23Flash_fwd_kernel_traitsILi128ELi64ELi64ELi4ELb0ELb0EN7cutlass10bfloat16_tE19Flash_kernel_traitsILi128ELi64ELi64ELi4ES3_EELb1ELb0ELb0ELb0ELb0ELb1ELb1ELb1EEEvNS_16Flash_fwd_paramsE --------------------------
	.section	.nv.constant0._ZN5flash24flash_fwd_splitkv_kernelI23Flash_fwd_kernel_traitsILi128ELi64ELi64ELi4ELb0ELb0EN7cutlass10bfloat16_tE19Flash_kernel_traitsILi128ELi64ELi64ELi4ES3_EELb1ELb0ELb0ELb0ELb0ELb1ELb1ELb1EEEvNS_16Flash_fwd_paramsE,"a",@progbits
	.sectionflags	@""
	.align	4
.nv.constant0._ZN5flash24flash_fwd_splitkv_kernelI23Flash_fwd_kernel_traitsILi128ELi64ELi64ELi4ELb0ELb0EN7cutlass10bfloat16_tE19Flash_kernel_traitsILi128ELi64ELi64ELi4ES3_EELb1ELb0ELb0ELb0ELb0ELb1ELb1ELb1EEEvNS_16Flash_fwd_paramsE:
	.zero		1360


//--------------------- .nv.constant0._ZN5flash24flash_fwd_splitkv_kernelI23Flash_fwd_kernel_traitsILi128ELi64ELi64ELi4ELb0ELb0EN7cutlass10bfloat16_tE19Flash_kernel_traitsILi128ELi64ELi64ELi4ES3_EELb1ELb0ELb0ELb1ELb1ELb0ELb0ELb0EEEvNS_16Flash_fwd_paramsE --------------------------
	.section	.nv.constant0._ZN5flash24flash_fwd_splitkv_kernelI23Flash_fwd_kernel_traitsILi128ELi64ELi64ELi4ELb0ELb0EN7cutlass10bfloat16_tE19Flash_kernel_traitsILi128ELi64ELi64ELi4ES3_EELb1ELb0ELb0ELb1ELb1ELb0ELb0ELb0EEEvNS_16Flash_fwd_paramsE,"a",@progbits
	.sectionflags	@""
	.align	4
.nv.constant0._ZN5flash24flash_fwd_splitkv_kernelI23Flash_fwd_kernel_traitsILi128ELi64ELi64ELi4ELb0ELb0EN7cutlass10bfloat16_tE19Flash_kernel_traitsILi128ELi64ELi64ELi4ES3_EELb1ELb0ELb0ELb1ELb1ELb0ELb0ELb0EEEvNS_16Flash_fwd_paramsE:
	.zero		1360


//--------------------- .nv.constant0._ZN5flash24flash_fwd_splitkv_kernelI23Flash_fwd_kernel_traitsILi128ELi64ELi64ELi4ELb0ELb0EN7cutlass10bfloat16_tE19Flash_kernel_traitsILi128ELi64ELi64ELi4ES3_EELb1ELb0ELb0ELb1ELb1ELb1ELb0ELb0EEEvNS_16Flash_fwd_paramsE --------------------------
	.section	.nv.constant0._ZN5flash24flash_fwd_splitkv_kernelI23Flash_fwd_kernel_traitsILi128ELi64ELi64ELi4ELb0ELb0EN7cutlass10bfloat16_tE19Flash_kernel_traitsILi128ELi64ELi64ELi4ES3_EELb1ELb0ELb0ELb1ELb1ELb1ELb0ELb0EEEvNS_16Flash_fwd_paramsE,"a",@progbits
	.sectionflags	@""
	.align	4
.nv.constant0._ZN5flash24flash_fwd_splitkv_kernelI23Flash_fwd_kernel_traitsILi128ELi64ELi64ELi4ELb0ELb0EN7cutlass10bfloat16_tE19Flash_kernel_traitsILi128ELi64ELi64ELi4ES3_EELb1ELb0ELb0ELb1ELb1ELb1ELb0ELb0EEEvNS_16Flash_fwd_paramsE:
	.zero		1360


//--------------------- .nv.constant0._ZN5flash24flash_fwd_splitkv_kernelI23Flash_fwd_kernel_traitsILi128ELi64ELi64ELi4ELb0ELb0EN7cutlass10bfloat16_tE19Flash_kernel_traitsILi128ELi64ELi64ELi4ES3_EELb1ELb0ELb0ELb1ELb1ELb0ELb1ELb0EEEvNS_16Flash_fwd_paramsE --------------------------
	.section	.nv.constant0._ZN5flash24flash_fwd_splitkv_kernelI23Flash_fwd_kernel_traitsILi128ELi64ELi64ELi4ELb0ELb0EN7cutlass10bfloat16_tE19Flash_kernel_traitsILi128ELi64ELi64ELi4ES3_EELb1ELb0ELb0ELb1ELb1ELb0ELb1ELb0EEEvNS_16Flash_fwd_paramsE,"a",@progbits
	.sectionflags	@""
	.align	4
.nv.constant0._ZN5flash24flash_fwd_splitkv_kernelI23Flash_fwd_kernel_traitsILi128ELi64ELi64ELi4ELb0ELb0EN7cutlass10bfloat16_tE19Flash_kernel_traitsILi128ELi64ELi64ELi4ES3_EELb1ELb0ELb0ELb1ELb1ELb0ELb1ELb0EEEvNS_16Flash_fwd_paramsE:
	.zero		1360


//--------------------- .nv.constant0._ZN5flash24flash_fwd_splitkv_kernelI23Flash_fwd_kernel_traitsILi128ELi64ELi64ELi4ELb0ELb0EN7cutlass10bfloat16_tE19Flash_kernel_traitsILi128ELi64ELi64ELi4ES3_EELb1ELb0ELb0ELb1ELb1ELb1ELb1ELb0EEEvNS_16Flash_fwd_paramsE --------------------------
	.section	.nv.constant0._ZN5flash24flash_fwd_splitkv_kernelI23Flash_fwd_kernel_traitsILi128ELi64ELi64ELi4ELb0ELb0EN7cutlass10bfloat16_tE19Flash_kernel_traitsILi128ELi64ELi64ELi4ES3_EELb1ELb0ELb0ELb1ELb1ELb1ELb1ELb0EEEvNS_16Flash_fwd_paramsE,"a",@progbits
	.sectionflags	@""
	.align	4
.nv.constant0._ZN5flash24flash_fwd_splitkv_kernelI23Flash_fwd_kernel_traitsILi128ELi64ELi64ELi4ELb0ELb0EN7cutlass10bfloat16_tE19Flash_kernel_traitsILi128ELi64ELi64ELi4ES3_EELb1ELb0ELb0ELb1ELb1ELb1ELb1ELb0EEEvNS_16Flash_fwd_paramsE:
	.zero		1360


//--------------------- .nv.constant0._ZN5flash24flash_fwd_splitkv_kernelI23Flash_fwd_kernel_traitsILi128ELi64ELi64ELi4ELb0ELb0EN7cutlass10bfloat16_tE19Flash_kernel_traitsILi128ELi64ELi64ELi4ES3_EELb1ELb0ELb0ELb0ELb1ELb0ELb0ELb0EEEvNS_16Flash_fwd_paramsE --------------------------
	.section	.nv.constant0._ZN5flash24flash_fwd_splitkv_kernelI23Flash_fwd_kernel_traitsILi128ELi64ELi64ELi4ELb0ELb0EN7cutlass10bfloat16_tE19Flash_kernel_traitsILi128ELi64ELi64ELi4ES3_EELb1ELb0ELb0ELb0ELb1ELb0ELb0ELb0EEEvNS_16Flash_fwd_paramsE,"a",@progbits
	.sectionflags	@""
	.align	4
.nv.constant0._ZN5flash24flash_fwd_splitkv_kernelI23Flash_fwd_kernel_traitsILi128ELi64ELi64ELi4ELb0ELb0EN7cutlass10bfloat16_tE19Flash_kernel_traitsILi128ELi64ELi64ELi4ES3_EELb1ELb0ELb0ELb0ELb1ELb0ELb0ELb0EEEvNS_16Flash_fwd_paramsE:
	.zero		1360


//--------------------- .nv.constant0._ZN5flash24flash_fwd_splitkv_kernelI23Flash_fwd_kernel_traitsILi128ELi64ELi64ELi4ELb0ELb0EN7cutlass10bfloat16_tE19Flash_kernel_traitsILi128ELi64ELi64ELi4ES3_EELb1ELb0ELb0ELb0ELb1ELb1ELb0ELb0EEEvNS_16Flash_fwd_paramsE --------------------------
	.section	.nv.constant0._ZN5flash24flash_fwd_splitkv_kernelI23Flash_fwd_kernel_traitsILi128ELi64ELi64ELi4ELb0ELb0EN7cutlass10bfloat16_tE19Flash_kernel_traitsILi128ELi64ELi64ELi4ES3_EELb1ELb0ELb0ELb0ELb1ELb1ELb0ELb0EEEvNS_16Flash_fwd_paramsE,"a",@progbits
	.sectionflags	@""
	.align	4
.nv.constant0._ZN5flash24flash_fwd_splitkv_kernelI23Flash_fwd_kernel_traitsILi128ELi64ELi64ELi4ELb0ELb0EN7cutlass10bfloat16_tE19Flash_kernel_traitsILi128ELi64ELi64ELi4ES3_EELb1ELb0ELb0ELb0ELb1ELb1ELb0ELb0EEEvNS_16Flash_fwd_paramsE:
	.zero		1360


//--------------------- .nv.constant0._ZN5flash24flash_fwd_splitkv_kernelI23Flash_fwd_kernel_traitsILi128ELi64ELi64ELi4ELb0ELb0EN7cutlass10bfloat16_tE19Flash_kernel_traitsILi128ELi64ELi64ELi4ES3_EELb1ELb0ELb1ELb0ELb0ELb0ELb0ELb0EEEvNS_16Flash_fwd_paramsE --------------------------
	.section	.nv.constant0._ZN5flash24flash_fwd_splitkv_kernelI23Flash_fwd_kernel_traitsILi128ELi64ELi64ELi4ELb0ELb0EN7cutlass10bfloat16_tE19Flash_kernel_traitsILi128ELi64ELi64ELi4ES3_EELb1ELb0ELb1ELb0ELb0ELb0ELb0ELb0EEEvNS_16Flash_fwd_paramsE,"a",@progbits
	.sectionflags	@""
	.align	4
.nv.constant0._ZN5flash24flash_fwd_splitkv_kernelI23Flash_fwd_kernel_traitsILi128ELi64ELi64ELi4ELb0ELb0EN7cutlass10bfloat16_tE19Flash_kernel_traitsILi128ELi64ELi64ELi4ES3_EELb1ELb0ELb1ELb0ELb0ELb0ELb0ELb0EEEvNS_16Flash_fwd_paramsE:
	.zero		1360


//--------------------- .nv.constant0._ZN5flash24flash_fwd_splitkv_kernelI23Flash_fwd_kernel_traitsILi128ELi64ELi64ELi4ELb0ELb0EN7cutlass10bfloat16_tE19Flash_kernel_traitsILi128ELi64ELi64ELi4ES3_EELb1ELb0ELb1ELb0ELb0ELb1ELb0ELb0EEEvNS_16Flash_fwd_paramsE --------------------------
	.section	.nv.constant0._ZN5flash24flash_fwd_splitkv_kernelI23Flash_fwd_kernel_traitsILi128ELi64ELi64ELi4ELb0ELb0EN7cutlass10bfloat16_tE19Flash_kernel_traitsILi128ELi64ELi64ELi4ES3_EELb1ELb0ELb1ELb0ELb0ELb1ELb0ELb0EEEvNS_16Flash_fwd_paramsE,"a",@progbits
	.sectionflags	@""
	.align	4
.nv.constant0._ZN5flash24flash_fwd_splitkv_kernelI23Flash_fwd_kernel_traitsILi128ELi64ELi64ELi4ELb0ELb0EN7cutlass10bfloat16_tE19Flash_kernel_traitsILi128ELi64ELi64ELi4ES3_EELb1ELb0ELb1ELb0ELb0ELb1ELb0ELb0EEEvNS_16Flash_fwd_paramsE:
	.zero		1360


//--------------------- .nv.constant0._ZN5flash24flash_fwd_splitkv_kernelI23Flash_fwd_kernel_traitsILi128ELi64ELi64ELi4ELb0ELb0EN7cutlass10bfloat16_tE19Flash_kernel_traitsILi128ELi64ELi64ELi4ES3_EELb1ELb0ELb0ELb0ELb1ELb0ELb0ELb1EEEvNS_16Flash_fwd_paramsE --------------------------
	.section	.nv.constant0._ZN5flash24flash_fwd_splitkv_kernelI23Flash_fwd_kernel_traitsILi128ELi64ELi64ELi4ELb0ELb0EN7cutlass10bfloat16_tE19Flash_kernel_traitsILi128ELi64ELi64ELi4ES3_EELb1ELb0ELb0ELb0ELb1ELb0ELb0ELb1EEEvNS_16Flash_fwd_paramsE,"a",@progbits
	.sectionflags	@""
	.align	4
.nv.constant0._ZN5flash24flash_fwd_splitkv_kernelI23Flash_fwd_kernel_traitsILi128ELi64ELi64ELi4ELb0ELb0EN7cutlass10bfloat16_tE19Flash_kernel_traitsILi128ELi64ELi64ELi4ES3_EELb1ELb0ELb0ELb0ELb1ELb0ELb0ELb1EEEvNS_16Flash_fwd_paramsE:
	.zero		1360


//--------------------- .nv.constant0._ZN5flash24flash_fwd_splitkv_kernelI23Flash_fwd_kernel_traitsILi128ELi64ELi64ELi4ELb0ELb0EN7cutlass10bfloat16_tE19Flash_kernel_traitsILi128ELi64ELi64ELi4ES3_EELb1ELb0ELb0ELb0ELb1ELb1ELb0ELb1EEEvNS_16Flash_fwd_paramsE --------------------------
	.section	.nv.constant0._ZN5flash24flash_fwd_splitkv_kernelI23Flash_fwd_kernel_traitsILi128ELi64ELi64ELi4ELb0ELb0EN7cutlass10bfloat16_tE19Flash_kernel_traitsILi128ELi64ELi64ELi4ES3_EELb1ELb0ELb0ELb0ELb1ELb1ELb0ELb1EEEvNS_16Flash_fwd_paramsE,"a",@progbits
	.sectionflags	@""
	.align	4
.nv.constant0._ZN5flash24flash_fwd_splitkv_kernelI23Flash_fwd_kernel_traitsILi128ELi64ELi64ELi4ELb0ELb0EN7cutlass10bfloat16_tE19Flash_kernel_traitsILi128ELi64ELi64ELi4ES3_EELb1ELb0ELb0ELb0ELb1ELb1ELb0ELb1EEEvNS_16Flash_fwd_paramsE:
	.zero		1360


//--------------------- .nv.constant0._ZN5flash24flash_fwd_splitkv_kernelI23Flash_fwd_kernel_traitsILi128ELi64ELi64ELi4ELb0ELb0EN7cutlass10bfloat16_tE19Flash_kernel_traitsILi128ELi64ELi64ELi4ES3_EELb1ELb0ELb1ELb0ELb0ELb0ELb0ELb1EEEvNS_16Flash_fwd_paramsE --------------------------
	.section	.nv.constant0._ZN5flash24flash_fwd_splitkv_kernelI23Flash_fwd_kernel_traitsILi128ELi64ELi64ELi4ELb0ELb0EN7cutlass10bfloat16_tE19Flash_kernel_traitsILi128ELi64ELi64ELi4ES3_EELb1ELb0ELb1ELb0ELb0ELb0ELb0ELb1EEEvNS_16Flash_fwd_paramsE,"a",@progbits
	.sectionflags	@""
	.align	4
.nv.constant0._ZN5flash24flash_fwd_splitkv_kernelI23Flash_fwd_kernel_traitsILi128ELi64ELi64ELi4ELb0ELb0EN7cutlass10bfloat16_tE19Flash_kernel_traitsILi128ELi64ELi64ELi4ES3_EELb1ELb0ELb1ELb0ELb0ELb0ELb0ELb1EEEvNS_16Flash_fwd_paramsE:
	.zero		1360


//--------------------- .nv.constant0._ZN5flash24flash_fwd_splitkv_kernelI23Flash_fwd_kernel_traitsILi128ELi64ELi64ELi4ELb0ELb0EN7cutlass10bfloat16_tE19Flash_kernel_traitsILi128ELi64ELi64ELi4ES3_EELb1ELb0ELb1ELb0ELb0ELb1ELb0ELb1EEEvNS_16Flash_fwd_paramsE --------------------------
	.section	.nv.constant0._ZN5flash24flash_fwd_splitkv_kernelI23Flash_fwd_kernel_traitsILi128ELi64ELi64ELi4ELb0ELb0EN7cutlass10bfloat16_tE19Flash_kernel_traitsILi128ELi64ELi64ELi4ES3_EELb1ELb0ELb1ELb0ELb0ELb1ELb0ELb1EEEvNS_16Flash_fwd_paramsE,"a",@progbits
	.sectionflags	@""
	.align	4
.nv.constant0._ZN5flash24flash_fwd_splitkv_kernelI23Flash_fwd_kernel_traitsILi128ELi64ELi64ELi4ELb0ELb0EN7cutlass10bfloat16_tE19Flash_kernel_traitsILi128ELi64ELi64ELi4ES3_EELb1ELb0ELb1ELb0ELb0ELb1ELb0ELb1EEEvNS_16Flash_fwd_paramsE:
	.zero		1360


//--------------------- .nv.constant0._ZN5flash24flash_fwd_splitkv_kernelI23Flash_fwd_kernel_traitsILi128ELi64ELi64ELi4ELb0ELb0EN7cutlass10bfloat16_tE19Flash_kernel_traitsILi128ELi64ELi64ELi4ES3_EELb1ELb0ELb0ELb0ELb1ELb0ELb1ELb0EEEvNS_16Flash_fwd_paramsE --------------------------
	.section	.nv.constant0._ZN5flash24flash_fwd_splitkv_kernelI23Flash_fwd_kernel_traitsILi128ELi64ELi64ELi4ELb0ELb0EN7cutlass10bfloat16_tE19Flash_kernel_traitsILi128ELi64ELi64ELi4ES3_EELb1ELb0ELb0ELb0ELb1ELb0ELb1ELb0EEEvNS_16Flash_fwd_paramsE,"a",@progbits
	.sectionflags	@""
	.align	4
.nv.constant0._ZN5flash24flash_fwd_splitkv_kernelI23Flash_fwd_kernel_traitsILi128ELi64ELi64ELi4ELb0ELb0EN7cutlass10bfloat16_tE19Flash_kernel_traitsILi128ELi64ELi64ELi4ES3_EELb1ELb0ELb0ELb0ELb1ELb0ELb1ELb0EEEvNS_16Flash_fwd_paramsE:
	.zero		1360


//--------------------- .nv.constant0._ZN5flash24flash_fwd_splitkv_kernelI23Flash_fwd_kernel_traitsILi128ELi64ELi64ELi4ELb0ELb0EN7cutlass10bfloat16_tE19Flash_kernel_traitsILi128ELi64ELi64ELi4ES3_EELb1ELb0ELb0ELb0ELb1ELb1ELb1ELb0EEEvNS_16Flash_fwd_paramsE --------------------------
	.section	.nv.constant0._ZN5flash24flash_fwd_splitkv_kernelI23Flash_fwd_kernel_traitsILi128ELi64ELi64ELi4ELb0ELb0EN7cutlass10bfloat16_tE19Flash_kernel_traitsILi128ELi64ELi64ELi4ES3_EELb1ELb0ELb0ELb0ELb1ELb1ELb1ELb0EEEvNS_16Flash_fwd_paramsE,"a",@progbits
	.sectionflags	@""
	.align	4
.nv.constant0._ZN5flash24flash_fwd_splitkv_kernelI23Flash_fwd_kernel_traitsILi128ELi64ELi64ELi4ELb0ELb0EN7cutlass10bfloat16_tE19Flash_kernel_traitsILi128ELi64ELi64ELi4ES3_EELb1ELb0ELb0ELb0ELb1ELb1ELb1ELb0EEEvNS_16Flash_fwd_paramsE:
	.zero		1360


//--------------------- .nv.constant0._ZN5flash24flash_fwd_splitkv_kernelI23Flash_fwd_kernel_traitsILi128ELi64ELi64ELi4ELb0ELb0EN7cutlass10bfloat16_tE19Flash_kernel_traitsILi128ELi64ELi64ELi4ES3_EELb1ELb0ELb1ELb0ELb0ELb0ELb1ELb0EEEvNS_16Flash_fwd_paramsE --------------------------
	.section	.nv.constant0._ZN5flash24flash_fwd_splitkv_kernelI23Flash_fwd_kernel_traitsILi128ELi64ELi64ELi4ELb0ELb0EN7cutlass10bfloat16_tE19Flash_kernel_traitsILi128ELi64ELi64ELi4ES3_EELb1ELb0ELb1ELb0ELb0ELb0ELb1ELb0EEEvNS_16Flash_fwd_paramsE,"a",@progbits
	.sectionflags	@""
	.align	4
.nv.constant0._ZN5flash24flash_fwd_splitkv_kernelI23Flash_fwd_kernel_traitsILi128ELi64ELi64ELi4ELb0ELb0EN7cutlass10bfloat16_tE19Flash_kernel_traitsILi128ELi64ELi64ELi4ES3_EELb1ELb0ELb1ELb0ELb0ELb0ELb1ELb0EEEvNS_16Flash_fwd_paramsE:
	.zero		1360


//--------------------- .nv.constant0._ZN5flash24flash_fwd_splitkv_kernelI23Flash_fwd_kernel_traitsILi128ELi64ELi64ELi4ELb0ELb0EN7cutlass10bfloat16_tE19Flash_kernel_traitsILi128ELi64ELi64ELi4ES3_EELb1ELb0ELb1ELb0ELb0ELb1ELb1ELb0EEEvNS_16Flash_fwd_paramsE --------------------------
	.section	.nv.constant0._ZN5flash24flash_fwd_splitkv_kernelI23Flash_fwd_kernel_traitsILi128ELi64ELi64ELi4ELb0ELb0EN7cutlass10bfloat16_tE19Flash_kernel_traitsILi128ELi64ELi64ELi4ES3_EELb1ELb0ELb1ELb0ELb0ELb1ELb1ELb0EEEvNS_16Flash_fwd_paramsE,"a",@progbits
	.sectionflags	@""
	.align	4
.nv.constant0._ZN5flash24flash_fwd_splitkv_kernelI23Flash_fwd_kernel_traitsILi128ELi64ELi64ELi4ELb0ELb0EN7cutlass10bfloat16_tE19Flash_kernel_traitsILi128ELi64ELi64ELi4ES3_EELb1ELb0ELb1ELb0ELb0ELb1ELb1ELb0EEEvNS_16Flash_fwd_paramsE:
	.zero		1360


//--------------------- .nv.constant0._ZN5flash24flash_fwd_splitkv_kernelI23Flash_fwd_kernel_traitsILi128ELi64ELi64ELi4ELb0ELb0EN7cutlass10bfloat16_tE19Flash_kernel_traitsILi128ELi64ELi64ELi4ES3_EELb1ELb0ELb0ELb0ELb1ELb0ELb1ELb1EEEvNS_16Flash_fwd_paramsE --------------------------
	.section	.nv.constant0._ZN5flash24flash_fwd_splitkv_kernelI23Flash_fwd_kernel_traitsILi128ELi64ELi64ELi4ELb0ELb0EN7cutlass10bfloat16_tE19Flash_kernel_traitsILi128ELi64ELi64ELi4ES3_EELb1ELb0ELb0ELb0ELb1ELb0ELb1ELb1EEEvNS_16Flash_fwd_paramsE,"a",@progbits
	.sectionflags	@""
	.align	4
.nv.constant0._ZN5flash24flash_fwd_splitkv_kernelI23Flash_fwd_kernel_traitsILi128ELi64ELi64ELi4ELb0ELb0EN7cutlass10bfloat16_tE19Flash_kernel_traitsILi128ELi64ELi64ELi4ES3_EELb1ELb0ELb0ELb0ELb1ELb0ELb1ELb1EEEvNS_16Flash_fwd_paramsE:
	.zero		1360


//--------------------- .nv.constant0._ZN5flash24flash_fwd_splitkv_kernelI23Flash_fwd_kernel_traitsILi128ELi64ELi64ELi4ELb0ELb0EN7cutlass10bfloat16_tE19Flash_kernel_traitsILi128ELi64ELi64ELi4ES3_EELb1ELb0ELb0ELb0ELb1ELb1ELb1ELb1EEEvNS_16Flash_fwd_paramsE --------------------------
	.section	.nv.constant0._ZN5flash24flash_fwd_splitkv_kernelI23Flash_fwd_kernel_traitsILi128ELi64ELi64ELi4ELb0ELb0EN7cutlass10bfloat16_tE19Flash_kernel_traitsILi128ELi64ELi64ELi4ES3_EELb1ELb0ELb0ELb0ELb1ELb1ELb1ELb1EEEvNS_16Flash_fwd_paramsE,"a",@progbits
	.sectionflags	@""
	.align	4
.nv.constant0._ZN5flash24flash_fwd_splitkv_kernelI23Flash_fwd_kernel_traitsILi128ELi64ELi64ELi4ELb0ELb0EN7cutlass10bfloat16_tE19Flash_kernel_traitsILi128ELi64ELi64ELi4ES3_EELb1ELb0ELb0ELb0ELb1ELb1ELb1ELb1EEEvNS_16Flash_fwd_paramsE:
	.zero		1360


//--------------------- .nv.constant0._ZN5flash24flash_fwd_splitkv_kernelI23Flash_fwd_kernel_traitsILi128ELi64ELi64ELi4ELb0ELb0EN7cutlass10bfloat16_tE19Flash_kernel_traitsILi128ELi64ELi64ELi4ES3_EELb1ELb0ELb1ELb0ELb0ELb0ELb1ELb1EEEvNS_16Flash_fwd_paramsE --------------------------
	.section	.nv.constant0._ZN5flash24flash_fwd_splitkv_kernelI23Flash_fwd_kernel_traitsILi128ELi64ELi64ELi4ELb0ELb0EN7cutlass10bfloat16_tE19Flash_kernel_traitsILi128ELi64ELi64ELi4ES3_EELb1ELb0ELb1ELb0ELb0ELb0ELb1ELb1EEEvNS_16Flash_fwd_paramsE,"a",@progbits
	.sectionflags	@""
	.align	4
.nv.constant0._ZN5flash24flash_fwd_splitkv_kernelI23Flash_fwd_kernel_traitsILi128ELi64ELi64ELi4ELb0ELb0EN7cutlass10bfloat16_tE19Flash_kernel_traitsILi128ELi64ELi64ELi4ES3_EELb1ELb0ELb1ELb0ELb0ELb0ELb1ELb1EEEvNS_16Flash_fwd_paramsE:
	.zero		1360


//--------------------- .nv.constant0._ZN5flash24flash_fwd_splitkv_kernelI23Flash_fwd_kernel_traitsILi128ELi64ELi64ELi4ELb0ELb0EN7cutlass10bfloat16_tE19Flash_kernel_traitsILi128ELi64ELi64ELi4ES3_EELb1ELb0ELb1ELb0ELb0ELb1ELb1ELb1EEEvNS_16Flash_fwd_paramsE --------------------------
	.section	.nv.constant0._ZN5flash24flash_fwd_splitkv_kernelI23Flash_fwd_kernel_traitsILi128ELi64ELi64ELi4ELb0ELb0EN7cutlass10bfloat16_tE19Flash_kernel_traitsILi128ELi64ELi64ELi4ES3_EELb1ELb0ELb1ELb0ELb0ELb1ELb1ELb1EEEvNS_16Flash_fwd_paramsE,"a",@progbits
	.sectionflags	@""
	.align	4
.nv.constant0._ZN5flash24flash_fwd_splitkv_kernelI23Flash_fwd_kernel_traitsILi128ELi64ELi64ELi4ELb0ELb0EN7cutlass10bfloat16_tE19Flash_kernel_traitsILi128ELi64ELi64ELi4ES3_EELb1ELb0ELb1ELb0ELb0ELb1ELb1ELb1EEEvNS_16Flash_fwd_paramsE:
	.zero		1360


//--------------------- SYMBOLS --------------------------

	.type		.nv.reservedSmem.offset0,@object
	.size		.nv.reservedSmem.offset0,0x4
	.type		.nv.reservedSmem.cap,@object
	.size		.nv.reservedSmem.cap,0x4
